	.target	sm_90a

	.elftype	@"ET_EXEC"


//--------------------- .note.nv.tkinfo           --------------------------
	.section	.note.nv.tkinfo,"",@"SHT_NOTE"
	.sectionflags	@"SHF_NOTE_NV_TKINFO"
	.tkinfo
        /*0018*/ 	.word	0x00000002
        /*0030*/ 	.string	""
        /*0030*/ 	.string	"ptxas"
        /*0030*/ 	.string	"Cuda compilation tools, release 13.0, V13.0.88"
        /*0030*/ 	.string	"Build cuda_13.0.r13.0/compiler.36424714_0"
        /*0030*/ 	.string	"-arch sm_90a -m 64 "



//--------------------- .note.nv.cuinfo           --------------------------
	.section	.note.nv.cuinfo,"",@"SHT_NOTE"
	.sectionflags	@"SHF_NOTE_NV_CUINFO"
        /*0018*/ 	.short	0x0002
        /*001a*/ 	.short	0x005a
        /*001c*/ 	.short	0x0082
	.zero		2


//--------------------- .nv.info                  --------------------------
	.section	.nv.info,"",@"SHT_CUDA_INFO"
	.align	4


	//----- nvinfo : EIATTR_REGCOUNT
	.align		4
        /*0000*/ 	.byte	0x04, 0x2f
        /*0002*/ 	.short	(.L_35 - .L_34)
	.align		4
.L_34:
        /*0004*/ 	.word	index@(_ZN7cutlass13device_kernelIN5flash11enable_sm90INS1_16FlashAttnFwdSm90INS1_25CollectiveMainloopFwdSm90ILi2EN4cute5tupleIJNS5_1CILi1EEES8_S8_EEENS6_IJNS7_ILi128EEENS7_ILi96EEENS7_ILi64EEEEEELi256ENS_10bfloat16_tEfNS_4arch4Sm90ELb1ELb0ELb1ELb1ELb0ELb1ELb1ELb1ELb0ELb0ELb0ELb0EEENS1_21CollectiveEpilogueFwdINS6_IJSA_NS7_ILi256EEESB_EEES9_SE_SG_Li256ELb1ELb0ELb0ELb0EEENS1_36VarlenDynamicPersistentTileSchedulerILi128ELi96ELi256ELi32ELb0ELb0ELb1ELb1ELb1ELb1EEEEEEEEEvNT_6ParamsE)
        /*0008*/ 	.word	0x000000a8


	//----- nvinfo : EIATTR_FRAME_SIZE
	.align		4
.L_35:
        /*000c*/ 	.byte	0x04, 0x11
        /*000e*/ 	.short	(.L_37 - .L_36)
	.align		4
.L_36:
        /*0010*/ 	.word	index@(_ZN7cutlass13device_kernelIN5flash11enable_sm90INS1_16FlashAttnFwdSm90INS1_25CollectiveMainloopFwdSm90ILi2EN4cute5tupleIJNS5_1CILi1EEES8_S8_EEENS6_IJNS7_ILi128EEENS7_ILi96EEENS7_ILi64EEEEEELi256ENS_10bfloat16_tEfNS_4arch4Sm90ELb1ELb0ELb1ELb1ELb0ELb1ELb1ELb1ELb0ELb0ELb0ELb0EEENS1_21CollectiveEpilogueFwdINS6_IJSA_NS7_ILi256EEESB_EEES9_SE_SG_Li256ELb1ELb0ELb0ELb0EEENS1_36VarlenDynamicPersistentTileSchedulerILi128ELi96ELi256ELi32ELb0ELb0ELb1ELb1ELb1ELb1EEEEEEEEEvNT_6ParamsE)
        /*0014*/ 	.word	0x00000078


	//----- nvinfo : EIATTR_REGCOUNT
	.align		4
.L_37:
        /*0018*/ 	.byte	0x04, 0x2f
        /*001a*/ 	.short	(.L_39 - .L_38)
	.align		4
.L_38:
        /*001c*/ 	.word	index@(_ZN7cutlass13device_kernelIN5flash11enable_sm90INS1_16FlashAttnFwdSm90INS1_25CollectiveMainloopFwdSm90ILi2EN4cute5tupleIJNS5_1CILi1EEES8_S8_EEENS6_IJNS7_ILi128EEENS7_ILi96EEENS7_ILi64EEEEEELi256ENS_10bfloat16_tEfNS_4arch4Sm90ELb1ELb0ELb1ELb1ELb0ELb0ELb1ELb1ELb0ELb0ELb0ELb0EEENS1_21CollectiveEpilogueFwdINS6_IJSA_NS7_ILi256EEESB_EEES9_SE_SG_Li256ELb1ELb0ELb0ELb0EEENS1_36VarlenDynamicPersistentTileSchedulerILi128ELi96ELi256ELi32ELb0ELb0ELb1ELb1ELb1ELb1EEEEEEEEEvNT_6ParamsE)
        /*0020*/ 	.word	0x000000a8


	//----- nvinfo : EIATTR_FRAME_SIZE
	.align		4
.L_39:
        /*0024*/ 	.byte	0x04, 0x11
        /*0026*/ 	.short	(.L_41 - .L_40)
	.align		4
.L_40:
        /*0028*/ 	.word	index@(_ZN7cutlass13device_kernelIN5flash11enable_sm90INS1_16FlashAttnFwdSm90INS1_25CollectiveMainloopFwdSm90ILi2EN4cute5tupleIJNS5_1CILi1EEES8_S8_EEENS6_IJNS7_ILi128EEENS7_ILi96EEENS7_ILi64EEEEEELi256ENS_10bfloat16_tEfNS_4arch4Sm90ELb1ELb0ELb1ELb1ELb0ELb0ELb1ELb1ELb0ELb0ELb0ELb0EEENS1_21CollectiveEpilogueFwdINS6_IJSA_NS7_ILi256EEESB_EEES9_SE_SG_Li256ELb1ELb0ELb0ELb0EEENS1_36VarlenDynamicPersistentTileSchedulerILi128ELi96ELi256ELi32ELb0ELb0ELb1ELb1ELb1ELb1EEEEEEEEEvNT_6ParamsE)
        /*002c*/ 	.word	0x00000028


	//----- nvinfo : EIATTR_REGCOUNT
	.align		4
.L_41:
        /*0030*/ 	.byte	0x04, 0x2f
        /*0032*/ 	.short	(.L_43 - .L_42)
	.align		4
.L_42:
        /*0034*/ 	.word	index@(_ZN7cutlass13device_kernelIN5flash11enable_sm90INS1_16FlashAttnFwdSm90INS1_25CollectiveMainloopFwdSm90ILi2EN4cute5tupleIJNS5_1CILi1EEES8_S8_EEENS6_IJNS7_ILi128EEENS7_ILi96EEENS7_ILi64EEEEEELi256ENS_10bfloat16_tEfNS_4arch4Sm90ELb1ELb0ELb1ELb1ELb0ELb1ELb0ELb1ELb0ELb0ELb0ELb0EEENS1_21CollectiveEpilogueFwdINS6_IJSA_NS7_ILi256EEESB_EEES9_SE_SG_Li256ELb1ELb0ELb0ELb0EEENS1_36VarlenDynamicPersistentTileSchedulerILi128ELi96ELi256ELi32ELb0ELb0ELb1ELb1ELb1ELb1EEEEEEEEEvNT_6ParamsE)
        /*0038*/ 	.word	0x000000a8


	//----- nvinfo : EIATTR_FRAME_SIZE
	.align		4
.L_43:
        /*003c*/ 	.byte	0x04, 0x11
        /*003e*/ 	.short	(.L_45 - .L_44)
	.align		4
.L_44:
        /*0040*/ 	.word	index@(_ZN7cutlass13device_kernelIN5flash11enable_sm90INS1_16FlashAttnFwdSm90INS1_25CollectiveMainloopFwdSm90ILi2EN4cute5tupleIJNS5_1CILi1EEES8_S8_EEENS6_IJNS7_ILi128EEENS7_ILi96EEENS7_ILi64EEEEEELi256ENS_10bfloat16_tEfNS_4arch4Sm90ELb1ELb0ELb1ELb1ELb0ELb1ELb0ELb1ELb0ELb0ELb0ELb0EEENS1_21CollectiveEpilogueFwdINS6_IJSA_NS7_ILi256EEESB_EEES9_SE_SG_Li256ELb1ELb0ELb0ELb0EEENS1_36VarlenDynamicPersistentTileSchedulerILi128ELi96ELi256ELi32ELb0ELb0ELb1ELb1ELb1ELb1EEEEEEEEEvNT_6ParamsE)
        /*0044*/ 	.word	0x00000030


	//----- nvinfo : EIATTR_REGCOUNT
	.align		4
.L_45:
        /*0048*/ 	.byte	0x04, 0x2f
        /*004a*/ 	.short	(.L_47 - .L_46)
	.align		4
.L_46:
        /*004c*/ 	.word	index@(_ZN7cutlass13device_kernelIN5flash11enable_sm90INS1_16FlashAttnFwdSm90INS1_25CollectiveMainloopFwdSm90ILi2EN4cute5tupleIJNS5_1CILi1EEES8_S8_EEENS6_IJNS7_ILi128EEENS7_ILi96EEENS7_ILi64EEEEEELi256ENS_10bfloat16_tEfNS_4arch4Sm90ELb1ELb0ELb1ELb1ELb0ELb0ELb0ELb1ELb0ELb0ELb0ELb0EEENS1_21CollectiveEpilogueFwdINS6_IJSA_NS7_ILi256EEESB_EEES9_SE_SG_Li256ELb1ELb0ELb0ELb0EEENS1_36VarlenDynamicPersistentTileSchedulerILi128ELi96ELi256ELi32ELb0ELb0ELb1ELb1ELb1ELb1EEEEEEEEEvNT_6ParamsE)
        /*0050*/ 	.word	0x000000a8


	//----- nvinfo : EIATTR_FRAME_SIZE
	.align		4
.L_47:
        /*0054*/ 	.byte	0x04, 0x11
        /*0056*/ 	.short	(.L_49 - .L_48)
	.align		4
.L_48:
        /*0058*/ 	.word	index@(_ZN7cutlass13device_kernelIN5flash11enable_sm90INS1_16FlashAttnFwdSm90INS1_25CollectiveMainloopFwdSm90ILi2EN4cute5tupleIJNS5_1CILi1EEES8_S8_EEENS6_IJNS7_ILi128EEENS7_ILi96EEENS7_ILi64EEEEEELi256ENS_10bfloat16_tEfNS_4arch4Sm90ELb1ELb0ELb1ELb1ELb0ELb0ELb0ELb1ELb0ELb0ELb0ELb0EEENS1_21CollectiveEpilogueFwdINS6_IJSA_NS7_ILi256EEESB_EEES9_SE_SG_Li256ELb1ELb0ELb0ELb0EEENS1_36VarlenDynamicPersistentTileSchedulerILi128ELi96ELi256ELi32ELb0ELb0ELb1ELb1ELb1ELb1EEEEEEEEEvNT_6ParamsE)
        /*005c*/ 	.word	0x00000028


	//----- nvinfo : EIATTR_REGCOUNT
	.align		4
.L_49:
        /*0060*/ 	.byte	0x04, 0x2f
        /*0062*/ 	.short	(.L_51 - .L_50)
	.align		4
.L_50:
        /*0064*/ 	.word	index@(_ZN7cutlass13device_kernelIN5flash11enable_sm90INS1_16FlashAttnFwdSm90INS1_25CollectiveMainloopFwdSm90ILi2EN4cute5tupleIJNS5_1CILi1EEES8_S8_EEENS6_IJNS7_ILi128EEENS7_ILi96EEENS7_ILi64EEEEEELi256ENS_10bfloat16_tEfNS_4arch4Sm90ELb1ELb0ELb1ELb0ELb0ELb0ELb1ELb1ELb0ELb0ELb0ELb0EEENS1_21CollectiveEpilogueFwdINS6_IJSA_NS7_ILi256EEESB_EEES9_SE_SG_Li256ELb0ELb0ELb0ELb0EEENS1_30DynamicPersistentTileSchedulerILi256ELi32ELb0ELb0ELb1EEEEEEEEEvNT_6ParamsE)
        /*0068*/ 	.word	0x000000a8


	//----- nvinfo : EIATTR_FRAME_SIZE
	.align		4
.L_51:
        /*006c*/ 	.byte	0x04, 0x11
        /*006e*/ 	.short	(.L_53 - .L_52)
	.align		4
.L_52:
        /*0070*/ 	.word	index@(_ZN7cutlass13device_kernelIN5flash11enable_sm90INS1_16FlashAttnFwdSm90INS1_25CollectiveMainloopFwdSm90ILi2EN4cute5tupleIJNS5_1CILi1EEES8_S8_EEENS6_IJNS7_ILi128EEENS7_ILi96EEENS7_ILi64EEEEEELi256ENS_10bfloat16_tEfNS_4arch4Sm90ELb1ELb0ELb1ELb0ELb0ELb0ELb1ELb1ELb0ELb0ELb0ELb0EEENS1_21CollectiveEpilogueFwdINS6_IJSA_NS7_ILi256EEESB_EEES9_SE_SG_Li256ELb0ELb0ELb0ELb0EEENS1_30DynamicPersistentTileSchedulerILi256ELi32ELb0ELb0ELb1EEEEEEEEEvNT_6ParamsE)
        /*0074*/ 	.word	0x00000010


	//----- nvinfo : EIATTR_REGCOUNT
	.align		4
.L_53:
        /*0078*/ 	.byte	0x04, 0x2f
        /*007a*/ 	.short	(.L_55 - .L_54)
	.align		4
.L_54:
        /*007c*/ 	.word	index@(_ZN7cutlass13device_kernelIN5flash11enable_sm90INS1_16FlashAttnFwdSm90INS1_25CollectiveMainloopFwdSm90ILi2EN4cute5tupleIJNS5_1CILi1EEES8_S8_EEENS6_IJNS7_ILi128EEENS7_ILi96EEENS7_ILi64EEEEEELi256ENS_10bfloat16_tEfNS_4arch4Sm90ELb1ELb0ELb1ELb0ELb0ELb0ELb0ELb1ELb0ELb0ELb0ELb0EEENS1_21CollectiveEpilogueFwdINS6_IJSA_NS7_ILi256EEESB_EEES9_SE_SG_Li256ELb0ELb0ELb0ELb0EEENS1_30DynamicPersistentTileSchedulerILi256ELi32ELb0ELb0ELb1EEEEEEEEEvNT_6ParamsE)
        /*0080*/ 	.word	0x000000a8


	//----- nvinfo : EIATTR_FRAME_SIZE
	.align		4
.L_55:
        /*0084*/ 	.byte	0x04, 0x11
        /*0086*/ 	.short	(.L_57 - .L_56)
	.align		4
.L_56:
        /*0088*/ 	.word	index@(_ZN7cutlass13device_kernelIN5flash11enable_sm90INS1_16FlashAttnFwdSm90INS1_25CollectiveMainloopFwdSm90ILi2EN4cute5tupleIJNS5_1CILi1EEES8_S8_EEENS6_IJNS7_ILi128EEENS7_ILi96EEENS7_ILi64EEEEEELi256ENS_10bfloat16_tEfNS_4arch4Sm90ELb1ELb0ELb1ELb0ELb0ELb0ELb0ELb1ELb0ELb0ELb0ELb0EEENS1_21CollectiveEpilogueFwdINS6_IJSA_NS7_ILi256EEESB_EEES9_SE_SG_Li256ELb0ELb0ELb0ELb0EEENS1_30DynamicPersistentTileSchedulerILi256ELi32ELb0ELb0ELb1EEEEEEEEEvNT_6ParamsE)
        /*008c*/ 	.word	0x00000000


	//----- nvinfo : EIATTR_REGCOUNT
	.align		4
.L_57:
        /*0090*/ 	.byte	0x04, 0x2f
        /*0092*/ 	.short	(.L_59 - .L_58)
	.align		4
.L_58:
        /*0094*/ 	.word	index@(_ZN7cutlass13device_kernelIN5flash11enable_sm90INS1_16FlashAttnFwdSm90INS1_25CollectiveMainloopFwdSm90ILi2EN4cute5tupleIJNS5_1CILi1EEES8_S8_EEENS6_IJNS7_ILi128EEENS7_ILi96EEENS7_ILi64EEEEEELi256ENS_10bfloat16_tEfNS_4arch4Sm90ELb0ELb1ELb1ELb1ELb0ELb1ELb1ELb1ELb0ELb0ELb0ELb0EEENS1_21CollectiveEpilogueFwdINS6_IJSA_NS7_ILi256EEESB_EEES9_SE_SG_Li256ELb1ELb0ELb0ELb0EEENS1_36VarlenDynamicPersistentTileSchedulerILi128ELi96ELi256ELi32ELb0ELb0ELb1ELb1ELb0ELb1EEEEEEEEEvNT_6ParamsE)
        /*0098*/ 	.word	0x000000a8


	//----- nvinfo : EIATTR_FRAME_SIZE
	.align		4
.L_59:
        /*009c*/ 	.byte	0x04, 0x11
        /*009e*/ 	.short	(.L_61 - .L_60)
	.align		4
.L_60:
        /*00a0*/ 	.word	index@($_ZN7cutlass13device_kernelIN5flash11enable_sm90INS1_16FlashAttnFwdSm90INS1_25CollectiveMainloopFwdSm90ILi2EN4cute5tupleIJNS5_1CILi1EEES8_S8_EEENS6_IJNS7_ILi128EEENS7_ILi96EEENS7_ILi64EEEEEELi256ENS_10bfloat16_tEfNS_4arch4Sm90ELb0ELb1ELb1ELb1ELb0ELb1ELb1ELb1ELb0ELb0ELb0ELb0EEENS1_21CollectiveEpilogueFwdINS6_IJSA_NS7_ILi256EEESB_EEES9_SE_SG_Li256ELb1ELb0ELb0ELb0EEENS1_36VarlenDynamicPersistentTileSchedulerILi128ELi96ELi256ELi32ELb0ELb0ELb1ELb1ELb0ELb1EEEEEEEEEvNT_6ParamsE$_ZZN5flash25CollectiveMainloopFwdSm90ILi2EN4cute5tupleIJNS1_1CILi1EEES4_S4_EEENS2_IJNS3_ILi128EEENS3_ILi96EEENS3_ILi64EEEEEELi256EN7cutlass10bfloat16_tEfNSA_4arch4Sm90ELb0ELb1ELb1ELb1ELb0ELb1ELb1ELb1ELb0ELb0ELb0ELb0EE3mmaINS_16FlashAttnFwdSm90ISE_NS_21CollectiveEpilogueFwdINS2_IJS6_NS3_ILi256EEES7_EEES5_SB_SD_Li256ELb1ELb0ELb0ELb0EEENS_36VarlenDynamicPersistentTileSchedulerILi128ELi96ELi256ELi32ELb0ELb0ELb1ELb1ELb0ELb1EEEE13SharedStorageENS1_6TensorINS1_11ArrayEngineIfLm128EEENS1_6LayoutINS2_IJNS2_IJNS3_ILi2EEEST_NS3_ILi32EEEEEES4_S4_EEENS2_IJNS2_IJS4_ST_NS3_ILi4EEEEEENS3_ILi0EEESZ_EEEEEEENS_7SoftmaxILi2ELi0EEEEEbRKNSE_6ParamsENSA_25PipelineTmaAsyncNoClusterILi2ENSA_16PipelineTmaAsyncILi2EEEEES1B_RNSA_13PipelineStateILj2EEERT0_RT1_iRiRKNS_16SeqlenInfoQKNewKILb1ELb1EEENS2_IJiiiiEEERT_ENKUliT_T0_T1_E_clIZSF_ISO_S12_S14_EbS17_S1B_S1B_S1E_S1G_S1I_iS1J_S1N_S1O_S1Q_EUlRS1R_iE0_NS3_ILb1EEES1Y_EEDaiS1R_S1S_S1T_)
        /*00a4*/ 	.word	0x000004a0


	//----- nvinfo : EIATTR_FRAME_SIZE
	.align		4
.L_61:
        /*00a8*/ 	.byte	0x04, 0x11
        /*00aa*/ 	.short	(.L_63 - .L_62)
	.align		4
.L_62:
        /*00ac*/ 	.word	index@(_ZN7cutlass13device_kernelIN5flash11enable_sm90INS1_16FlashAttnFwdSm90INS1_25CollectiveMainloopFwdSm90ILi2EN4cute5tupleIJNS5_1CILi1EEES8_S8_EEENS6_IJNS7_ILi128EEENS7_ILi96EEENS7_ILi64EEEEEELi256ENS_10bfloat16_tEfNS_4arch4Sm90ELb0ELb1ELb1ELb1ELb0ELb1ELb1ELb1ELb0ELb0ELb0ELb0EEENS1_21CollectiveEpilogueFwdINS6_IJSA_NS7_ILi256EEESB_EEES9_SE_SG_Li256ELb1ELb0ELb0ELb0EEENS1_36VarlenDynamicPersistentTileSchedulerILi128ELi96ELi256ELi32ELb0ELb0ELb1ELb1ELb0ELb1EEEEEEEEEvNT_6ParamsE)
        /*00b0*/ 	.word	0x000004a0


	//----- nvinfo : EIATTR_REGCOUNT
	.align		4
.L_63:
        /*00b4*/ 	.byte	0x04, 0x2f
        /*00b6*/ 	.short	(.L_65 - .L_64)
	.align		4
.L_64:
        /*00b8*/ 	.word	index@(_ZN7cutlass13device_kernelIN5flash11enable_sm90INS1_16FlashAttnFwdSm90INS1_25CollectiveMainloopFwdSm90ILi2EN4cute5tupleIJNS5_1CILi1EEES8_S8_EEENS6_IJNS7_ILi128EEENS7_ILi96EEENS7_ILi64EEEEEELi256ENS_10bfloat16_tEfNS_4arch4Sm90ELb0ELb1ELb1ELb1ELb0ELb0ELb1ELb1ELb0ELb0ELb0ELb0EEENS1_21CollectiveEpilogueFwdINS6_IJSA_NS7_ILi256EEESB_EEES9_SE_SG_Li256ELb1ELb0ELb0ELb0EEENS1_36VarlenDynamicPersistentTileSchedulerILi128ELi96ELi256ELi32ELb0ELb0ELb1ELb1ELb0ELb1EEEEEEEEEvNT_6ParamsE)
        /*00bc*/ 	.word	0x000000a8


	//----- nvinfo : EIATTR_FRAME_SIZE
	.align		4
.L_65:
        /*00c0*/ 	.byte	0x04, 0x11
        /*00c2*/ 	.short	(.L_67 - .L_66)
	.align		4
.L_66:
        /*00c4*/ 	.word	index@($_ZN7cutlass13device_kernelIN5flash11enable_sm90INS1_16FlashAttnFwdSm90INS1_25CollectiveMainloopFwdSm90ILi2EN4cute5tupleIJNS5_1CILi1EEES8_S8_EEENS6_IJNS7_ILi128EEENS7_ILi96EEENS7_ILi64EEEEEELi256ENS_10bfloat16_tEfNS_4arch4Sm90ELb0ELb1ELb1ELb1ELb0ELb0ELb1ELb1ELb0ELb0ELb0ELb0EEENS1_21CollectiveEpilogueFwdINS6_IJSA_NS7_ILi256EEESB_EEES9_SE_SG_Li256ELb1ELb0ELb0ELb0EEENS1_36VarlenDynamicPersistentTileSchedulerILi128ELi96ELi256ELi32ELb0ELb0ELb1ELb1ELb0ELb1EEEEEEEEEvNT_6ParamsE$_ZZN5flash25CollectiveMainloopFwdSm90ILi2EN4cute5tupleIJNS1_1CILi1EEES4_S4_EEENS2_IJNS3_ILi128EEENS3_ILi96EEENS3_ILi64EEEEEELi256EN7cutlass10bfloat16_tEfNSA_4arch4Sm90ELb0ELb1ELb1ELb1ELb0ELb0ELb1ELb1ELb0ELb0ELb0ELb0EE3mmaINS_16FlashAttnFwdSm90ISE_NS_21CollectiveEpilogueFwdINS2_IJS6_NS3_ILi256EEES7_EEES5_SB_SD_Li256ELb1ELb0ELb0ELb0EEENS_36VarlenDynamicPersistentTileSchedulerILi128ELi96ELi256ELi32ELb0ELb0ELb1ELb1ELb0ELb1EEEE13SharedStorageENS1_6TensorINS1_11ArrayEngineIfLm128EEENS1_6LayoutINS2_IJNS2_IJNS3_ILi2EEEST_NS3_ILi32EEEEEES4_S4_EEENS2_IJNS2_IJS4_ST_NS3_ILi4EEEEEENS3_ILi0EEESZ_EEEEEEENS_7SoftmaxILi2ELi0EEEEEbRKNSE_6ParamsENSA_25PipelineTmaAsyncNoClusterILi2ENSA_16PipelineTmaAsyncILi2EEEEES1B_RNSA_13PipelineStateILj2EEERT0_RT1_iRiRKNS_16SeqlenInfoQKNewKILb1ELb0EEENS2_IJiiiiEEERT_ENKUliT_T0_T1_E_clIZSF_ISO_S12_S14_EbS17_S1B_S1B_S1E_S1G_S1I_iS1J_S1N_S1O_S1Q_EUlRS1R_iE1_NS3_ILb0EEENS3_ILb1EEEEEDaiS1R_S1S_S1T_)
        /*00c8*/ 	.word	0x00000490


	//----- nvinfo : EIATTR_FRAME_SIZE
	.align		4
.L_67:
        /*00cc*/ 	.byte	0x04, 0x11
        /*00ce*/ 	.short	(.L_69 - .L_68)
	.align		4
.L_68:
        /*00d0*/ 	.word	index@(_ZN7cutlass13device_kernelIN5flash11enable_sm90INS1_16FlashAttnFwdSm90INS1_25CollectiveMainloopFwdSm90ILi2EN4cute5tupleIJNS5_1CILi1EEES8_S8_EEENS6_IJNS7_ILi128EEENS7_ILi96EEENS7_ILi64EEEEEELi256ENS_10bfloat16_tEfNS_4arch4Sm90ELb0ELb1ELb1ELb1ELb0ELb0ELb1ELb1ELb0ELb0ELb0ELb0EEENS1_21CollectiveEpilogueFwdINS6_IJSA_NS7_ILi256EEESB_EEES9_SE_SG_Li256ELb1ELb0ELb0ELb0EEENS1_36VarlenDynamicPersistentTileSchedulerILi128ELi96ELi256ELi32ELb0ELb0ELb1ELb1ELb0ELb1EEEEEEEEEvNT_6ParamsE)
        /*00d4*/ 	.word	0x00000490


	//----- nvinfo : EIATTR_REGCOUNT
	.align		4
.L_69:
        /*00d8*/ 	.byte	0x04, 0x2f
        /*00da*/ 	.short	(.L_71 - .L_70)
	.align		4
.L_70:
        /*00dc*/ 	.word	index@(_ZN7cutlass13device_kernelIN5flash11enable_sm90INS1_16FlashAttnFwdSm90INS1_25CollectiveMainloopFwdSm90ILi2EN4cute5tupleIJNS5_1CILi1EEES8_S8_EEENS6_IJNS7_ILi128EEENS7_ILi96EEENS7_ILi64EEEEEELi256ENS_10bfloat16_tEfNS_4arch4Sm90ELb0ELb1ELb1ELb1ELb0ELb1ELb0ELb1ELb0ELb0ELb0ELb0EEENS1_21CollectiveEpilogueFwdINS6_IJSA_NS7_ILi256EEESB_EEES9_SE_SG_Li256ELb1ELb0ELb0ELb0EEENS1_36VarlenDynamicPersistentTileSchedulerILi128ELi96ELi256ELi32ELb0ELb0ELb1ELb1ELb0ELb1EEEEEEEEEvNT_6ParamsE)
        /*00e0*/ 	.word	0x000000a8


	//----- nvinfo : EIATTR_FRAME_SIZE
	.align		4
.L_71:
        /*00e4*/ 	.byte	0x04, 0x11
        /*00e6*/ 	.short	(.L_73 - .L_72)
	.align		4
.L_72:
        /*00e8*/ 	.word	index@(_ZN7cutlass13device_kernelIN5flash11enable_sm90INS1_16FlashAttnFwdSm90INS1_25CollectiveMainloopFwdSm90ILi2EN4cute5tupleIJNS5_1CILi1EEES8_S8_EEENS6_IJNS7_ILi128EEENS7_ILi96EEENS7_ILi64EEEEEELi256ENS_10bfloat16_tEfNS_4arch4Sm90ELb0ELb1ELb1ELb1ELb0ELb1ELb0ELb1ELb0ELb0ELb0ELb0EEENS1_21CollectiveEpilogueFwdINS6_IJSA_NS7_ILi256EEESB_EEES9_SE_SG_Li256ELb1ELb0ELb0ELb0EEENS1_36VarlenDynamicPersistentTileSchedulerILi128ELi96ELi256ELi32ELb0ELb0ELb1ELb1ELb0ELb1EEEEEEEEEvNT_6ParamsE)
        /*00ec*/ 	.word	0x00000030


	//----- nvinfo : EIATTR_REGCOUNT
	.align		4
.L_73:
        /*00f0*/ 	.byte	0x04, 0x2f
        /*00f2*/ 	.short	(.L_75 - .L_74)
	.align		4
.L_74:
        /*00f4*/ 	.word	index@(_ZN7cutlass13device_kernelIN5flash11enable_sm90INS1_16FlashAttnFwdSm90INS1_25CollectiveMainloopFwdSm90ILi2EN4cute5tupleIJNS5_1CILi1EEES8_S8_EEENS6_IJNS7_ILi128EEENS7_ILi96EEENS7_ILi64EEEEEELi256ENS_10bfloat16_tEfNS_4arch4Sm90ELb0ELb1ELb1ELb1ELb0ELb0ELb0ELb1ELb0ELb0ELb0ELb0EEENS1_21CollectiveEpilogueFwdINS6_IJSA_NS7_ILi256EEESB_EEES9_SE_SG_Li256ELb1ELb0ELb0ELb0EEENS1_36VarlenDynamicPersistentTileSchedulerILi128ELi96ELi256ELi32ELb0ELb0ELb1ELb1ELb0ELb1EEEEEEEEEvNT_6ParamsE)
        /*00f8*/ 	.word	0x000000a8


	//----- nvinfo : EIATTR_FRAME_SIZE
	.align		4
.L_75:
        /*00fc*/ 	.byte	0x04, 0x11
        /*00fe*/ 	.short	(.L_77 - .L_76)
	.align		4
.L_76:
        /*0100*/ 	.word	index@(_ZN7cutlass13device_kernelIN5flash11enable_sm90INS1_16FlashAttnFwdSm90INS1_25CollectiveMainloopFwdSm90ILi2EN4cute5tupleIJNS5_1CILi1EEES8_S8_EEENS6_IJNS7_ILi128EEENS7_ILi96EEENS7_ILi64EEEEEELi256ENS_10bfloat16_tEfNS_4arch4Sm90ELb0ELb1ELb1ELb1ELb0ELb0ELb0ELb1ELb0ELb0ELb0ELb0EEENS1_21CollectiveEpilogueFwdINS6_IJSA_NS7_ILi256EEESB_EEES9_SE_SG_Li256ELb1ELb0ELb0ELb0EEENS1_36VarlenDynamicPersistentTileSchedulerILi128ELi96ELi256ELi32ELb0ELb0ELb1ELb1ELb0ELb1EEEEEEEEEvNT_6ParamsE)
        /*0104*/ 	.word	0x00000020


	//----- nvinfo : EIATTR_REGCOUNT
	.align		4
.L_77:
        /*0108*/ 	.byte	0x04, 0x2f
        /*010a*/ 	.short	(.L_79 - .L_78)
	.align		4
.L_78:
        /*010c*/ 	.word	index@(_ZN7cutlass13device_kernelIN5flash11enable_sm90INS1_16FlashAttnFwdSm90INS1_25CollectiveMainloopFwdSm90ILi2EN4cute5tupleIJNS5_1CILi1EEES8_S8_EEENS6_IJNS7_ILi128EEENS7_ILi96EEENS7_ILi64EEEEEELi256ENS_10bfloat16_tEfNS_4arch4Sm90ELb0ELb1ELb1ELb0ELb0ELb0ELb1ELb1ELb0ELb0ELb0ELb0EEENS1_21CollectiveEpilogueFwdINS6_IJSA_NS7_ILi256EEESB_EEES9_SE_SG_Li256ELb0ELb0ELb0ELb0EEENS1_30DynamicPersistentTileSchedulerILi256ELi32ELb0ELb0ELb1EEEEEEEEEvNT_6ParamsE)
        /*0110*/ 	.word	0x000000a8


	//----- nvinfo : EIATTR_FRAME_SIZE
	.align		4
.L_79:
        /*0114*/ 	.byte	0x04, 0x11
        /*0116*/ 	.short	(.L_81 - .L_80)
	.align		4
.L_80:
        /*0118*/ 	.word	index@($_ZN7cutlass13device_kernelIN5flash11enable_sm90INS1_16FlashAttnFwdSm90INS1_25CollectiveMainloopFwdSm90ILi2EN4cute5tupleIJNS5_1CILi1EEES8_S8_EEENS6_IJNS7_ILi128EEENS7_ILi96EEENS7_ILi64EEEEEELi256ENS_10bfloat16_tEfNS_4arch4Sm90ELb0ELb1ELb1ELb0ELb0ELb0ELb1ELb1ELb0ELb0ELb0ELb0EEENS1_21CollectiveEpilogueFwdINS6_IJSA_NS7_ILi256EEESB_EEES9_SE_SG_Li256ELb0ELb0ELb0ELb0EEENS1_30DynamicPersistentTileSchedulerILi256ELi32ELb0ELb0ELb1EEEEEEEEEvNT_6ParamsE$_ZZN5flash25CollectiveMainloopFwdSm90ILi2EN4cute5tupleIJNS1_1CILi1EEES4_S4_EEENS2_IJNS3_ILi128EEENS3_ILi96EEENS3_ILi64EEEEEELi256EN7cutlass10bfloat16_tEfNSA_4arch4Sm90ELb0ELb1ELb1ELb0ELb0ELb0ELb1ELb1ELb0ELb0ELb0ELb0EE3mmaINS_16FlashAttnFwdSm90ISE_NS_21CollectiveEpilogueFwdINS2_IJS6_NS3_ILi256EEES7_EEES5_SB_SD_Li256ELb0ELb0ELb0ELb0EEENS_30DynamicPersistentTileSchedulerILi256ELi32ELb0ELb0ELb1EEEE13SharedStorageENS1_6TensorINS1_11ArrayEngineIfLm128EEENS1_6LayoutINS2_IJNS2_IJNS3_ILi2EEEST_NS3_ILi32EEEEEES4_S4_EEENS2_IJNS2_IJS4_ST_NS3_ILi4EEEEEENS3_ILi0EEESZ_EEEEEEENS_7SoftmaxILi2ELi0EEEEEbRKNSE_6ParamsENSA_25PipelineTmaAsyncNoClusterILi2ENSA_16PipelineTmaAsyncILi2EEEEES1B_RNSA_13PipelineStateILj2EEERT0_RT1_iRiRKNS_16SeqlenInfoQKNewKILb0ELb0EEENS2_IJiiiiEEERT_ENKUliT_T0_T1_E_clIZSF_ISO_S12_S14_EbS17_S1B_S1B_S1E_S1G_S1I_iS1J_S1N_S1O_S1Q_EUlRS1R_iE1_NS3_ILb0EEENS3_ILb1EEEEEDaiS1R_S1S_S1T_)
        /*011c*/ 	.word	0x00000480


	//----- nvinfo : EIATTR_FRAME_SIZE
	.align		4
.L_81:
        /*0120*/ 	.byte	0x04, 0x11
        /*0122*/ 	.short	(.L_83 - .L_82)
	.align		4
.L_82:
        /*0124*/ 	.word	index@(_ZN7cutlass13device_kernelIN5flash11enable_sm90INS1_16FlashAttnFwdSm90INS1_25CollectiveMainloopFwdSm90ILi2EN4cute5tupleIJNS5_1CILi1EEES8_S8_EEENS6_IJNS7_ILi128EEENS7_ILi96EEENS7_ILi64EEEEEELi256ENS_10bfloat16_tEfNS_4arch4Sm90ELb0ELb1ELb1ELb0ELb0ELb0ELb1ELb1ELb0ELb0ELb0ELb0EEENS1_21CollectiveEpilogueFwdINS6_IJSA_NS7_ILi256EEESB_EEES9_SE_SG_Li256ELb0ELb0ELb0ELb0EEENS1_30DynamicPersistentTileSchedulerILi256ELi32ELb0ELb0ELb1EEEEEEEEEvNT_6ParamsE)
        /*0128*/ 	.word	0x00000480


	//----- nvinfo : EIATTR_REGCOUNT
	.align		4
.L_83:
        /*012c*/ 	.byte	0x04, 0x2f
        /*012e*/ 	.short	(.L_85 - .L_84)
	.align		4
.L_84:
        /*0130*/ 	.word	index@(_ZN7cutlass13device_kernelIN5flash11enable_sm90INS1_16FlashAttnFwdSm90INS1_25CollectiveMainloopFwdSm90ILi2EN4cute5tupleIJNS5_1CILi1EEES8_S8_EEENS6_IJNS7_ILi128EEENS7_ILi96EEENS7_ILi64EEEEEELi256ENS_10bfloat16_tEfNS_4arch4Sm90ELb0ELb1ELb1ELb0ELb0ELb0ELb0ELb1ELb0ELb0ELb0ELb0EEENS1_21CollectiveEpilogueFwdINS6_IJSA_NS7_ILi256EEESB_EEES9_SE_SG_Li256ELb0ELb0ELb0ELb0EEENS1_30DynamicPersistentTileSchedulerILi256ELi32ELb0ELb0ELb1EEEEEEEEEvNT_6ParamsE)
        /*0134*/ 	.word	0x000000a8


	//----- nvinfo : EIATTR_FRAME_SIZE
	.align		4
.L_85:
        /*0138*/ 	.byte	0x04, 0x11
        /*013a*/ 	.short	(.L_87 - .L_86)
	.align		4
.L_86:
        /*013c*/ 	.word	index@(_ZN7cutlass13device_kernelIN5flash11enable_sm90INS1_16FlashAttnFwdSm90INS1_25CollectiveMainloopFwdSm90ILi2EN4cute5tupleIJNS5_1CILi1EEES8_S8_EEENS6_IJNS7_ILi128EEENS7_ILi96EEENS7_ILi64EEEEEELi256ENS_10bfloat16_tEfNS_4arch4Sm90ELb0ELb1ELb1ELb0ELb0ELb0ELb0ELb1ELb0ELb0ELb0ELb0EEENS1_21CollectiveEpilogueFwdINS6_IJSA_NS7_ILi256EEESB_EEES9_SE_SG_Li256ELb0ELb0ELb0ELb0EEENS1_30DynamicPersistentTileSchedulerILi256ELi32ELb0ELb0ELb1EEEEEEEEEvNT_6ParamsE)
        /*0140*/ 	.word	0x00000000


	//----- nvinfo : EIATTR_REGCOUNT
	.align		4
.L_87:
        /*0144*/ 	.byte	0x04, 0x2f
        /*0146*/ 	.short	(.L_89 - .L_88)
	.align		4
.L_88:
        /*0148*/ 	.word	index@(_ZN7cutlass13device_kernelIN5flash11enable_sm90INS1_16FlashAttnFwdSm90INS1_25CollectiveMainloopFwdSm90ILi2EN4cute5tupleIJNS5_1CILi1EEES8_S8_EEENS6_IJNS7_ILi128EEENS7_ILi96EEENS7_ILi64EEEEEELi256ENS_10bfloat16_tEfNS_4arch4Sm90ELb0ELb0ELb1ELb1ELb0ELb1ELb1ELb1ELb0ELb0ELb0ELb0EEENS1_21CollectiveEpilogueFwdINS6_IJSA_NS7_ILi256EEESB_EEES9_SE_SG_Li256ELb1ELb0ELb0ELb0EEENS1_36VarlenDynamicPersistentTileSchedulerILi128ELi96ELi256ELi32ELb0ELb0ELb1ELb0ELb1ELb1EEEEEEEEEvNT_6ParamsE)
        /*014c*/ 	.word	0x000000a8


	//----- nvinfo : EIATTR_FRAME_SIZE
	.align		4
.L_89:
        /*0150*/ 	.byte	0x04, 0x11
        /*0152*/ 	.short	(.L_91 - .L_90)
	.align		4
.L_90:
        /*0154*/ 	.word	index@(_ZN7cutlass13device_kernelIN5flash11enable_sm90INS1_16FlashAttnFwdSm90INS1_25CollectiveMainloopFwdSm90ILi2EN4cute5tupleIJNS5_1CILi1EEES8_S8_EEENS6_IJNS7_ILi128EEENS7_ILi96EEENS7_ILi64EEEEEELi256ENS_10bfloat16_tEfNS_4arch4Sm90ELb0ELb0ELb1ELb1ELb0ELb1ELb1ELb1ELb0ELb0ELb0ELb0EEENS1_21CollectiveEpilogueFwdINS6_IJSA_NS7_ILi256EEESB_EEES9_SE_SG_Li256ELb1ELb0ELb0ELb0EEENS1_36VarlenDynamicPersistentTileSchedulerILi128ELi96ELi256ELi32ELb0ELb0ELb1ELb0ELb1ELb1EEEEEEEEEvNT_6ParamsE)
        /*0158*/ 	.word	0x000000a0


	//----- nvinfo : EIATTR_REGCOUNT
	.align		4
.L_91:
        /*015c*/ 	.byte	0x04, 0x2f
        /*015e*/ 	.short	(.L_93 - .L_92)
	.align		4
.L_92:
        /*0160*/ 	.word	index@(_ZN7cutlass13device_kernelIN5flash11enable_sm90INS1_16FlashAttnFwdSm90INS1_25CollectiveMainloopFwdSm90ILi2EN4cute5tupleIJNS5_1CILi1EEES8_S8_EEENS6_IJNS7_ILi128EEENS7_ILi96EEENS7_ILi64EEEEEELi256ENS_10bfloat16_tEfNS_4arch4Sm90ELb0ELb0ELb1ELb1ELb0ELb0ELb1ELb1ELb0ELb0ELb0ELb0EEENS1_21CollectiveEpilogueFwdINS6_IJSA_NS7_ILi256EEESB_EEES9_SE_SG_Li256ELb1ELb0ELb0ELb0EEENS1_36VarlenDynamicPersistentTileSchedulerILi128ELi96ELi256ELi32ELb0ELb0ELb1ELb0ELb1ELb1EEEEEEEEEvNT_6ParamsE)
        /*0164*/ 	.word	0x000000a8


	//----- nvinfo : EIATTR_FRAME_SIZE
	.align		4
.L_93:
        /*0168*/ 	.byte	0x04, 0x11
        /*016a*/ 	.short	(.L_95 - .L_94)
	.align		4
.L_94:
        /*016c*/ 	.word	index@(_ZN7cutlass13device_kernelIN5flash11enable_sm90INS1_16FlashAttnFwdSm90INS1_25CollectiveMainloopFwdSm90ILi2EN4cute5tupleIJNS5_1CILi1EEES8_S8_EEENS6_IJNS7_ILi128EEENS7_ILi96EEENS7_ILi64EEEEEELi256ENS_10bfloat16_tEfNS_4arch4Sm90ELb0ELb0ELb1ELb1ELb0ELb0ELb1ELb1ELb0ELb0ELb0ELb0EEENS1_21CollectiveEpilogueFwdINS6_IJSA_NS7_ILi256EEESB_EEES9_SE_SG_Li256ELb1ELb0ELb0ELb0EEENS1_36VarlenDynamicPersistentTileSchedulerILi128ELi96ELi256ELi32ELb0ELb0ELb1ELb0ELb1ELb1EEEEEEEEEvNT_6ParamsE)
        /*0170*/ 	.word	0x00000030


	//----- nvinfo : EIATTR_REGCOUNT
	.align		4
.L_95:
        /*0174*/ 	.byte	0x04, 0x2f
        /*0176*/ 	.short	(.L_97 - .L_96)
	.align		4
.L_96:
        /*0178*/ 	.word	index@(_ZN7cutlass13device_kernelIN5flash11enable_sm90INS1_16FlashAttnFwdSm90INS1_25CollectiveMainloopFwdSm90ILi2EN4cute5tupleIJNS5_1CILi1EEES8_S8_EEENS6_IJNS7_ILi128EEENS7_ILi96EEENS7_ILi64EEEEEELi256ENS_10bfloat16_tEfNS_4arch4Sm90ELb0ELb0ELb1ELb1ELb0ELb1ELb0ELb1ELb0ELb0ELb0ELb0EEENS1_21CollectiveEpilogueFwdINS6_IJSA_NS7_ILi256EEESB_EEES9_SE_SG_Li256ELb1ELb0ELb0ELb0EEENS1_36VarlenDynamicPersistentTileSchedulerILi128ELi96ELi256ELi32ELb0ELb0ELb1ELb0ELb1ELb1EEEEEEEEEvNT_6ParamsE)
        /*017c*/ 	.word	0x000000a8


	//----- nvinfo : EIATTR_FRAME_SIZE
	.align		4
.L_97:
        /*0180*/ 	.byte	0x04, 0x11
        /*0182*/ 	.short	(.L_99 - .L_98)
	.align		4
.L_98:
        /*0184*/ 	.word	index@(_ZN7cutlass13device_kernelIN5flash11enable_sm90INS1_16FlashAttnFwdSm90INS1_25CollectiveMainloopFwdSm90ILi2EN4cute5tupleIJNS5_1CILi1EEES8_S8_EEENS6_IJNS7_ILi128EEENS7_ILi96EEENS7_ILi64EEEEEELi256ENS_10bfloat16_tEfNS_4arch4Sm90ELb0ELb0ELb1ELb1ELb0ELb1ELb0ELb1ELb0ELb0ELb0ELb0EEENS1_21CollectiveEpilogueFwdINS6_IJSA_NS7_ILi256EEESB_EEES9_SE_SG_Li256ELb1ELb0ELb0ELb0EEENS1_36VarlenDynamicPersistentTileSchedulerILi128ELi96ELi256ELi32ELb0ELb0ELb1ELb0ELb1ELb1EEEEEEEEEvNT_6ParamsE)
        /*0188*/ 	.word	0x00000038


	//----- nvinfo : EIATTR_REGCOUNT
	.align		4
.L_99:
        /*018c*/ 	.byte	0x04, 0x2f
        /*018e*/ 	.short	(.L_101 - .L_100)
	.align		4
.L_100:
        /*0190*/ 	.word	index@(_ZN7cutlass13device_kernelIN5flash11enable_sm90INS1_16FlashAttnFwdSm90INS1_25CollectiveMainloopFwdSm90ILi2EN4cute5tupleIJNS5_1CILi1EEES8_S8_EEENS6_IJNS7_ILi128EEENS7_ILi96EEENS7_ILi64EEEEEELi256ENS_10bfloat16_tEfNS_4arch4Sm90ELb0ELb0ELb1ELb1ELb0ELb0ELb0ELb1ELb0ELb0ELb0ELb0EEENS1_21CollectiveEpilogueFwdINS6_IJSA_NS7_ILi256EEESB_EEES9_SE_SG_Li256ELb1ELb0ELb0ELb0EEENS1_36VarlenDynamicPersistentTileSchedulerILi128ELi96ELi256ELi32ELb0ELb0ELb1ELb0ELb1ELb1EEEEEEEEEvNT_6ParamsE)
        /*0194*/ 	.word	0x000000a8


	//----- nvinfo : EIATTR_FRAME_SIZE
	.align		4
.L_101:
        /*0198*/ 	.byte	0x04, 0x11
        /*019a*/ 	.short	(.L_103 - .L_102)
	.align		4
.L_102:
        /*019c*/ 	.word	index@(_ZN7cutlass13device_kernelIN5flash11enable_sm90INS1_16FlashAttnFwdSm90INS1_25CollectiveMainloopFwdSm90ILi2EN4cute5tupleIJNS5_1CILi1EEES8_S8_EEENS6_IJNS7_ILi128EEENS7_ILi96EEENS7_ILi64EEEEEELi256ENS_10bfloat16_tEfNS_4arch4Sm90ELb0ELb0ELb1ELb1ELb0ELb0ELb0ELb1ELb0ELb0ELb0ELb0EEENS1_21CollectiveEpilogueFwdINS6_IJSA_NS7_ILi256EEESB_EEES9_SE_SG_Li256ELb1ELb0ELb0ELb0EEENS1_36VarlenDynamicPersistentTileSchedulerILi128ELi96ELi256ELi32ELb0ELb0ELb1ELb0ELb1ELb1EEEEEEEEEvNT_6ParamsE)
        /*01a0*/ 	.word	0x00000030


	//----- nvinfo : EIATTR_REGCOUNT
	.align		4
.L_103:
        /*01a4*/ 	.byte	0x04, 0x2f
        /*01a6*/ 	.short	(.L_105 - .L_104)
	.align		4
.L_104:
        /*01a8*/ 	.word	index@(_ZN7cutlass13device_kernelIN5flash11enable_sm90INS1_16FlashAttnFwdSm90INS1_25CollectiveMainloopFwdSm90ILi2EN4cute5tupleIJNS5_1CILi1EEES8_S8_EEENS6_IJNS7_ILi128EEENS7_ILi96EEENS7_ILi64EEEEEELi256ENS_10bfloat16_tEfNS_4arch4Sm90ELb0ELb0ELb1ELb0ELb0ELb0ELb1ELb1ELb0ELb0ELb0ELb0EEENS1_21CollectiveEpilogueFwdINS6_IJSA_NS7_ILi256EEESB_EEES9_SE_SG_Li256ELb0ELb0ELb0ELb0EEENS1_29StaticPersistentTileSchedulerILb0EEEEEEEEEvNT_6ParamsE)
        /*01ac*/ 	.word	0x000000a8


	//----- nvinfo : EIATTR_FRAME_SIZE
	.align		4
.L_105:
        /*01b0*/ 	.byte	0x04, 0x11
        /*01b2*/ 	.short	(.L_107 - .L_106)
	.align		4
.L_106:
        /*01b4*/ 	.word	index@(_ZN7cutlass13device_kernelIN5flash11enable_sm90INS1_16FlashAttnFwdSm90INS1_25CollectiveMainloopFwdSm90ILi2EN4cute5tupleIJNS5_1CILi1EEES8_S8_EEENS6_IJNS7_ILi128EEENS7_ILi96EEENS7_ILi64EEEEEELi256ENS_10bfloat16_tEfNS_4arch4Sm90ELb0ELb0ELb1ELb0ELb0ELb0ELb1ELb1ELb0ELb0ELb0ELb0EEENS1_21CollectiveEpilogueFwdINS6_IJSA_NS7_ILi256EEESB_EEES9_SE_SG_Li256ELb0ELb0ELb0ELb0EEENS1_29StaticPersistentTileSchedulerILb0EEEEEEEEEvNT_6ParamsE)
        /*01b8*/ 	.word	0x00000020


	//----- nvinfo : EIATTR_REGCOUNT
	.align		4
.L_107:
        /*01bc*/ 	.byte	0x04, 0x2f
        /*01be*/ 	.short	(.L_109 - .L_108)
	.align		4
.L_108:
        /*01c0*/ 	.word	index@(_ZN7cutlass13device_kernelIN5flash11enable_sm90INS1_16FlashAttnFwdSm90INS1_25CollectiveMainloopFwdSm90ILi2EN4cute5tupleIJNS5_1CILi1EEES8_S8_EEENS6_IJNS7_ILi128EEENS7_ILi96EEENS7_ILi64EEEEEELi256ENS_10bfloat16_tEfNS_4arch4Sm90ELb0ELb0ELb1ELb0ELb0ELb0ELb0ELb1ELb0ELb0ELb0ELb0EEENS1_21CollectiveEpilogueFwdINS6_IJSA_NS7_ILi256EEESB_EEES9_SE_SG_Li256ELb0ELb0ELb0ELb0EEENS1_29StaticPersistentTileSchedulerILb0EEEEEEEEEvNT_6ParamsE)
        /*01c4*/ 	.word	0x000000a8


	//----- nvinfo : EIATTR_FRAME_SIZE
	.align		4
.L_109:
        /*01c8*/ 	.byte	0x04, 0x11
        /*01ca*/ 	.short	(.L_111 - .L_110)
	.align		4
.L_110:
        /*01cc*/ 	.word	index@(_ZN7cutlass13device_kernelIN5flash11enable_sm90INS1_16FlashAttnFwdSm90INS1_25CollectiveMainloopFwdSm90ILi2EN4cute5tupleIJNS5_1CILi1EEES8_S8_EEENS6_IJNS7_ILi128EEENS7_ILi96EEENS7_ILi64EEEEEELi256ENS_10bfloat16_tEfNS_4arch4Sm90ELb0ELb0ELb1ELb0ELb0ELb0ELb0ELb1ELb0ELb0ELb0ELb0EEENS1_21CollectiveEpilogueFwdINS6_IJSA_NS7_ILi256EEESB_EEES9_SE_SG_Li256ELb0ELb0ELb0ELb0EEENS1_29StaticPersistentTileSchedulerILb0EEEEEEEEEvNT_6ParamsE)
        /*01d0*/ 	.word	0x00000020


	//----- nvinfo : EIATTR_REGCOUNT
	.align		4
.L_111:
        /*01d4*/ 	.byte	0x04, 0x2f
        /*01d6*/ 	.short	(.L_113 - .L_112)
	.align		4
.L_112:
        /*01d8*/ 	.word	index@(_ZN7cutlass13device_kernelIN5flash11enable_sm90INS1_16FlashAttnFwdSm90INS1_25CollectiveMainloopFwdSm90ILi2EN4cute5tupleIJNS5_1CILi1EEES8_S8_EEENS6_IJNS7_ILi64EEESA_SA_EEELi512ENS_10bfloat16_tEfNS_4arch4Sm90ELb1ELb0ELb1ELb1ELb0ELb1ELb1ELb0ELb0ELb0ELb0ELb0EEENS1_21CollectiveEpilogueFwdINS6_IJSA_NS7_ILi512EEESA_EEES9_SC_SE_Li256ELb1ELb0ELb0ELb0EEENS1_36VarlenDynamicPersistentTileSchedulerILi64ELi64ELi256ELi32ELb0ELb0ELb1ELb1ELb1ELb1EEEEEEEEEvNT_6ParamsE)
        /*01dc*/ 	.word	0x000000a8


	//----- nvinfo : EIATTR_FRAME_SIZE
	.align		4
.L_113:
        /*01e0*/ 	.byte	0x04, 0x11
        /*01e2*/ 	.short	(.L_115 - .L_114)
	.align		4
.L_114:
        /*01e4*/ 	.word	index@(_ZN7cutlass13device_kernelIN5flash11enable_sm90INS1_16FlashAttnFwdSm90INS1_25CollectiveMainloopFwdSm90ILi2EN4cute5tupleIJNS5_1CILi1EEES8_S8_EEENS6_IJNS7_ILi64EEESA_SA_EEELi512ENS_10bfloat16_tEfNS_4arch4Sm90ELb1ELb0ELb1ELb1ELb0ELb1ELb1ELb0ELb0ELb0ELb0ELb0EEENS1_21CollectiveEpilogueFwdINS6_IJSA_NS7_ILi512EEESA_EEES9_SC_SE_Li256ELb1ELb0ELb0ELb0EEENS1_36VarlenDynamicPersistentTileSchedulerILi64ELi64ELi256ELi32ELb0ELb0ELb1ELb1ELb1ELb1EEEEEEEEEvNT_6ParamsE)
        /*01e8*/ 	.word	0x00000038


	//----- nvinfo : EIATTR_REGCOUNT
	.align		4
.L_115:
        /*01ec*/ 	.byte	0x04, 0x2f
        /*01ee*/ 	.short	(.L_117 - .L_116)
	.align		4
.L_116:
        /*01f0*/ 	.word	index@(_ZN7cutlass13device_kernelIN5flash11enable_sm90INS1_16FlashAttnFwdSm90INS1_25CollectiveMainloopFwdSm90ILi2EN4cute5tupleIJNS5_1CILi1EEES8_S8_EEENS6_IJNS7_ILi64EEESA_SA_EEELi512ENS_10bfloat16_tEfNS_4arch4Sm90ELb1ELb0ELb1ELb1ELb0ELb0ELb1ELb0ELb0ELb0ELb0ELb0EEENS1_21CollectiveEpilogueFwdINS6_IJSA_NS7_ILi512EEESA_EEES9_SC_SE_Li256ELb1ELb0ELb0ELb0EEENS1_36VarlenDynamicPersistentTileSchedulerILi64ELi64ELi256ELi32ELb0ELb0ELb1ELb1ELb1ELb1EEEEEEEEEvNT_6ParamsE)
        /*01f4*/ 	.word	0x000000a8


	//----- nvinfo : EIATTR_FRAME_SIZE
	.align		4
.L_117:
        /*01f8*/ 	.byte	0x04, 0x11
        /*01fa*/ 	.short	(.L_119 - .L_118)
	.align		4
.L_118:
        /*01fc*/ 	.word	index@(_ZN7cutlass13device_kernelIN5flash11enable_sm90INS1_16FlashAttnFwdSm90INS1_25CollectiveMainloopFwdSm90ILi2EN4cute5tupleIJNS5_1CILi1EEES8_S8_EEENS6_IJNS7_ILi64EEESA_SA_EEELi512ENS_10bfloat16_tEfNS_4arch4Sm90ELb1ELb0ELb1ELb1ELb0ELb0ELb1ELb0ELb0ELb0ELb0ELb0EEENS1_21CollectiveEpilogueFwdINS6_IJSA_NS7_ILi512EEESA_EEES9_SC_SE_Li256ELb1ELb0ELb0ELb0EEENS1_36VarlenDynamicPersistentTileSchedulerILi64ELi64ELi256ELi32ELb0ELb0ELb1ELb1ELb1ELb1EEEEEEEEEvNT_6ParamsE)
        /*0200*/ 	.word	0x00000030


	//----- nvinfo : EIATTR_REGCOUNT
	.align		4
.L_119:
        /*0204*/ 	.byte	0x04, 0x2f
        /*0206*/ 	.short	(.L_121 - .L_120)
	.align		4
.L_120:
        /*0208*/ 	.word	index@(_ZN7cutlass13device_kernelIN5flash11enable_sm90INS1_16FlashAttnFwdSm90INS1_25CollectiveMainloopFwdSm90ILi2EN4cute5tupleIJNS5_1CILi1EEES8_S8_EEENS6_IJNS7_ILi64EEESA_SA_EEELi512ENS_10bfloat16_tEfNS_4arch4Sm90ELb1ELb0ELb1ELb1ELb0ELb1ELb0ELb0ELb0ELb0ELb0ELb0EEENS1_21CollectiveEpilogueFwdINS6_IJSA_NS7_ILi512EEESA_EEES9_SC_SE_Li256ELb1ELb0ELb0ELb0EEENS1_36VarlenDynamicPersistentTileSchedulerILi64ELi64ELi256ELi32ELb0ELb0ELb1ELb1ELb1ELb1EEEEEEEEEvNT_6ParamsE)
        /*020c*/ 	.word	0x000000a8


	//----- nvinfo : EIATTR_FRAME_SIZE
	.align		4
.L_121:
        /*0210*/ 	.byte	0x04, 0x11
        /*0212*/ 	.short	(.L_123 - .L_122)
	.align		4
.L_122:
        /*0214*/ 	.word	index@(_ZN7cutlass13device_kernelIN5flash11enable_sm90INS1_16FlashAttnFwdSm90INS1_25CollectiveMainloopFwdSm90ILi2EN4cute5tupleIJNS5_1CILi1EEES8_S8_EEENS6_IJNS7_ILi64EEESA_SA_EEELi512ENS_10bfloat16_tEfNS_4arch4Sm90ELb1ELb0ELb1ELb1ELb0ELb1ELb0ELb0ELb0ELb0ELb0ELb0EEENS1_21CollectiveEpilogueFwdINS6_IJSA_NS7_ILi512EEESA_EEES9_SC_SE_Li256ELb1ELb0ELb0ELb0EEENS1_36VarlenDynamicPersistentTileSchedulerILi64ELi64ELi256ELi32ELb0ELb0ELb1ELb1ELb1ELb1EEEEEEEEEvNT_6ParamsE)
        /*0218*/ 	.word	0x00000038


	//----- nvinfo : EIATTR_REGCOUNT
	.align		4
.L_123:
        /*021c*/ 	.byte	0x04, 0x2f
        /*021e*/ 	.short	(.L_125 - .L_124)
	.align		4
.L_124:
        /*0220*/ 	.word	index@(_ZN7cutlass13device_kernelIN5flash11enable_sm90INS1_16FlashAttnFwdSm90INS1_25CollectiveMainloopFwdSm90ILi2EN4cute5tupleIJNS5_1CILi1EEES8_S8_EEENS6_IJNS7_ILi64EEESA_SA_EEELi512ENS_10bfloat16_tEfNS_4arch4Sm90ELb1ELb0ELb1ELb1ELb0ELb0ELb0ELb0ELb0ELb0ELb0ELb0EEENS1_21CollectiveEpilogueFwdINS6_IJSA_NS7_ILi512EEESA_EEES9_SC_SE_Li256ELb1ELb0ELb0ELb0EEENS1_36VarlenDynamicPersistentTileSchedulerILi64ELi64ELi256ELi32ELb0ELb0ELb1ELb1ELb1ELb1EEEEEEEEEvNT_6ParamsE)
        /*0224*/ 	.word	0x000000a8


	//----- nvinfo : EIATTR_FRAME_SIZE
	.align		4
.L_125:
        /*0228*/ 	.byte	0x04, 0x11
        /*022a*/ 	.short	(.L_127 - .L_126)
	.align		4
.L_126:
        /*022c*/ 	.word	index@(_ZN7cutlass13device_kernelIN5flash11enable_sm90INS1_16FlashAttnFwdSm90INS1_25CollectiveMainloopFwdSm90ILi2EN4cute5tupleIJNS5_1CILi1EEES8_S8_EEENS6_IJNS7_ILi64EEESA_SA_EEELi512ENS_10bfloat16_tEfNS_4arch4Sm90ELb1ELb0ELb1ELb1ELb0ELb0ELb0ELb0ELb0ELb0ELb0ELb0EEENS1_21CollectiveEpilogueFwdINS6_IJSA_NS7_ILi512EEESA_EEES9_SC_SE_Li256ELb1ELb0ELb0ELb0EEENS1_36VarlenDynamicPersistentTileSchedulerILi64ELi64ELi256ELi32ELb0ELb0ELb1ELb1ELb1ELb1EEEEEEEEEvNT_6ParamsE)
        /*0230*/ 	.word	0x00000028


	//----- nvinfo : EIATTR_REGCOUNT
	.align		4
.L_127:
        /*0234*/ 	.byte	0x04, 0x2f
        /*0236*/ 	.short	(.L_129 - .L_128)
	.align		4
.L_128:
        /*0238*/ 	.word	index@(_ZN7cutlass13device_kernelIN5flash11enable_sm90INS1_16FlashAttnFwdSm90INS1_25CollectiveMainloopFwdSm90ILi2EN4cute5tupleIJNS5_1CILi1EEES8_S8_EEENS6_IJNS7_ILi64EEESA_SA_EEELi512ENS_10bfloat16_tEfNS_4arch4Sm90ELb1ELb0ELb1ELb0ELb0ELb0ELb1ELb0ELb0ELb0ELb0ELb0EEENS1_21CollectiveEpilogueFwdINS6_IJSA_NS7_ILi512EEESA_EEES9_SC_SE_Li256ELb0ELb0ELb0ELb0EEENS1_30DynamicPersistentTileSchedulerILi256ELi32ELb0ELb0ELb1EEEEEEEEEvNT_6ParamsE)
        /*023c*/ 	.word	0x000000a8


	//----- nvinfo : EIATTR_FRAME_SIZE
	.align		4
.L_129:
        /*0240*/ 	.byte	0x04, 0x11
        /*0242*/ 	.short	(.L_131 - .L_130)
	.align		4
.L_130:
        /*0244*/ 	.word	index@(_ZN7cutlass13device_kernelIN5flash11enable_sm90INS1_16FlashAttnFwdSm90INS1_25CollectiveMainloopFwdSm90ILi2EN4cute5tupleIJNS5_1CILi1EEES8_S8_EEENS6_IJNS7_ILi64EEESA_SA_EEELi512ENS_10bfloat16_tEfNS_4arch4Sm90ELb1ELb0ELb1ELb0ELb0ELb0ELb1ELb0ELb0ELb0ELb0ELb0EEENS1_21CollectiveEpilogueFwdINS6_IJSA_NS7_ILi512EEESA_EEES9_SC_SE_Li256ELb0ELb0ELb0ELb0EEENS1_30DynamicPersistentTileSchedulerILi256ELi32ELb0ELb0ELb1EEEEEEEEEvNT_6ParamsE)
        /*0248*/ 	.word	0x00000008


	//----- nvinfo : EIATTR_REGCOUNT
	.align		4
.L_131:
        /*024c*/ 	.byte	0x04, 0x2f
        /*024e*/ 	.short	(.L_133 - .L_132)
	.align		4
.L_132:
        /*0250*/ 	.word	index@(_ZN7cutlass13device_kernelIN5flash11enable_sm90INS1_16FlashAttnFwdSm90INS1_25CollectiveMainloopFwdSm90ILi2EN4cute5tupleIJNS5_1CILi1EEES8_S8_EEENS6_IJNS7_ILi64EEESA_SA_EEELi512ENS_10bfloat16_tEfNS_4arch4Sm90ELb1ELb0ELb1ELb0ELb0ELb0ELb0ELb0ELb0ELb0ELb0ELb0EEENS1_21CollectiveEpilogueFwdINS6_IJSA_NS7_ILi512EEESA_EEES9_SC_SE_Li256ELb0ELb0ELb0ELb0EEENS1_30DynamicPersistentTileSchedulerILi256ELi32ELb0ELb0ELb1EEEEEEEEEvNT_6ParamsE)
        /*0254*/ 	.word	0x000000a8


	//----- nvinfo : EIATTR_FRAME_SIZE
	.align		4
.L_133:
        /*0258*/ 	.byte	0x04, 0x11
        /*025a*/ 	.short	(.L_135 - .L_134)
	.align		4
.L_134:
        /*025c*/ 	.word	index@(_ZN7cutlass13device_kernelIN5flash11enable_sm90INS1_16FlashAttnFwdSm90INS1_25CollectiveMainloopFwdSm90ILi2EN4cute5tupleIJNS5_1CILi1EEES8_S8_EEENS6_IJNS7_ILi64EEESA_SA_EEELi512ENS_10bfloat16_tEfNS_4arch4Sm90ELb1ELb0ELb1ELb0ELb0ELb0ELb0ELb0ELb0ELb0ELb0ELb0EEENS1_21CollectiveEpilogueFwdINS6_IJSA_NS7_ILi512EEESA_EEES9_SC_SE_Li256ELb0ELb0ELb0ELb0EEENS1_30DynamicPersistentTileSchedulerILi256ELi32ELb0ELb0ELb1EEEEEEEEEvNT_6ParamsE)
        /*0260*/ 	.word	0x00000000


	//----- nvinfo : EIATTR_REGCOUNT
	.align		4
.L_135:
        /*0264*/ 	.byte	0x04, 0x2f
        /*0266*/ 	.short	(.L_137 - .L_136)
	.align		4
.L_136:
        /*0268*/ 	.word	index@(_ZN7cutlass13device_kernelIN5flash11enable_sm90INS1_16FlashAttnFwdSm90INS1_25CollectiveMainloopFwdSm90ILi2EN4cute5tupleIJNS5_1CILi1EEES8_S8_EEENS6_IJNS7_ILi64EEESA_SA_EEELi512ENS_10bfloat16_tEfNS_4arch4Sm90ELb0ELb1ELb1ELb1ELb0ELb1ELb1ELb0ELb0ELb0ELb0ELb0EEENS1_21CollectiveEpilogueFwdINS6_IJSA_NS7_ILi512EEESA_EEES9_SC_SE_Li256ELb1ELb0ELb0ELb0EEENS1_36VarlenDynamicPersistentTileSchedulerILi64ELi64ELi256ELi32ELb0ELb0ELb1ELb1ELb0ELb1EEEEEEEEEvNT_6ParamsE)
        /*026c*/ 	.word	0x000000a8


	//----- nvinfo : EIATTR_FRAME_SIZE
	.align		4
.L_137:
        /*0270*/ 	.byte	0x04, 0x11
        /*0272*/ 	.short	(.L_139 - .L_138)
	.align		4
.L_138:
        /*0274*/ 	.word	index@(_ZN7cutlass13device_kernelIN5flash11enable_sm90INS1_16FlashAttnFwdSm90INS1_25CollectiveMainloopFwdSm90ILi2EN4cute5tupleIJNS5_1CILi1EEES8_S8_EEENS6_IJNS7_ILi64EEESA_SA_EEELi512ENS_10bfloat16_tEfNS_4arch4Sm90ELb0ELb1ELb1ELb1ELb0ELb1ELb1ELb0ELb0ELb0ELb0ELb0EEENS1_21CollectiveEpilogueFwdINS6_IJSA_NS7_ILi512EEESA_EEES9_SC_SE_Li256ELb1ELb0ELb0ELb0EEENS1_36VarlenDynamicPersistentTileSchedulerILi64ELi64ELi256ELi32ELb0ELb0ELb1ELb1ELb0ELb1EEEEEEEEEvNT_6ParamsE)
        /*0278*/ 	.word	0x00000038


	//----- nvinfo : EIATTR_REGCOUNT
	.align		4
.L_139:
        /*027c*/ 	.byte	0x04, 0x2f
        /*027e*/ 	.short	(.L_141 - .L_140)
	.align		4
.L_140:
        /*0280*/ 	.word	index@(_ZN7cutlass13device_kernelIN5flash11enable_sm90INS1_16FlashAttnFwdSm90INS1_25CollectiveMainloopFwdSm90ILi2EN4cute5tupleIJNS5_1CILi1EEES8_S8_EEENS6_IJNS7_ILi64EEESA_SA_EEELi512ENS_10bfloat16_tEfNS_4arch4Sm90ELb0ELb1ELb1ELb1ELb0ELb0ELb1ELb0ELb0ELb0ELb0ELb0EEENS1_21CollectiveEpilogueFwdINS6_IJSA_NS7_ILi512EEESA_EEES9_SC_SE_Li256ELb1ELb0ELb0ELb0EEENS1_36VarlenDynamicPersistentTileSchedulerILi64ELi64ELi256ELi32ELb0ELb0ELb1ELb1ELb0ELb1EEEEEEEEEvNT_6ParamsE)
        /*0284*/ 	.word	0x000000a8


	//----- nvinfo : EIATTR_FRAME_SIZE
	.align		4
.L_141:
        /*0288*/ 	.byte	0x04, 0x11
        /*028a*/ 	.short	(.L_143 - .L_142)
	.align		4
.L_142:
        /*028c*/ 	.word	index@(_ZN7cutlass13device_kernelIN5flash11enable_sm90INS1_16FlashAttnFwdSm90INS1_25CollectiveMainloopFwdSm90ILi2EN4cute5tupleIJNS5_1CILi1EEES8_S8_EEENS6_IJNS7_ILi64EEESA_SA_EEELi512ENS_10bfloat16_tEfNS_4arch4Sm90ELb0ELb1ELb1ELb1ELb0ELb0ELb1ELb0ELb0ELb0ELb0ELb0EEENS1_21CollectiveEpilogueFwdINS6_IJSA_NS7_ILi512EEESA_EEES9_SC_SE_Li256ELb1ELb0ELb0ELb0EEENS1_36VarlenDynamicPersistentTileSchedulerILi64ELi64ELi256ELi32ELb0ELb0ELb1ELb1ELb0ELb1EEEEEEEEEvNT_6ParamsE)
        /*0290*/ 	.word	0x00000028


	//----- nvinfo : EIATTR_REGCOUNT
	.align		4
.L_143:
        /*0294*/ 	.byte	0x04, 0x2f
        /*0296*/ 	.short	(.L_145 - .L_144)
	.align		4
.L_144:
        /*0298*/ 	.word	index@(_ZN7cutlass13device_kernelIN5flash11enable_sm90INS1_16FlashAttnFwdSm90INS1_25CollectiveMainloopFwdSm90ILi2EN4cute5tupleIJNS5_1CILi1EEES8_S8_EEENS6_IJNS7_ILi64EEESA_SA_EEELi512ENS_10bfloat16_tEfNS_4arch4Sm90ELb0ELb1ELb1ELb1ELb0ELb1ELb0ELb0ELb0ELb0ELb0ELb0EEENS1_21CollectiveEpilogueFwdINS6_IJSA_NS7_ILi512EEESA_EEES9_SC_SE_Li256ELb1ELb0ELb0ELb0EEENS1_36VarlenDynamicPersistentTileSchedulerILi64ELi64ELi256ELi32ELb0ELb0ELb1ELb1ELb0ELb1EEEEEEEEEvNT_6ParamsE)
        /*029c*/ 	.word	0x000000a8


	//----- nvinfo : EIATTR_FRAME_SIZE
	.align		4
.L_145:
        /*02a0*/ 	.byte	0x04, 0x11
        /*02a2*/ 	.short	(.L_147 - .L_146)
	.align		4
.L_146:
        /*02a4*/ 	.word	index@(_ZN7cutlass13device_kernelIN5flash11enable_sm90INS1_16FlashAttnFwdSm90INS1_25CollectiveMainloopFwdSm90ILi2EN4cute5tupleIJNS5_1CILi1EEES8_S8_EEENS6_IJNS7_ILi64EEESA_SA_EEELi512ENS_10bfloat16_tEfNS_4arch4Sm90ELb0ELb1ELb1ELb1ELb0ELb1ELb0ELb0ELb0ELb0ELb0ELb0EEENS1_21CollectiveEpilogueFwdINS6_IJSA_NS7_ILi512EEESA_EEES9_SC_SE_Li256ELb1ELb0ELb0ELb0EEENS1_36VarlenDynamicPersistentTileSchedulerILi64ELi64ELi256ELi32ELb0ELb0ELb1ELb1ELb0ELb1EEEEEEEEEvNT_6ParamsE)
        /*02a8*/ 	.word	0x00000028


	//----- nvinfo : EIATTR_REGCOUNT
	.align		4
.L_147:
        /*02ac*/ 	.byte	0x04, 0x2f
        /*02ae*/ 	.short	(.L_149 - .L_148)
	.align		4
.L_148:
        /*02b0*/ 	.word	index@(_ZN7cutlass13device_kernelIN5flash11enable_sm90INS1_16FlashAttnFwdSm90INS1_25CollectiveMainloopFwdSm90ILi2EN4cute5tupleIJNS5_1CILi1EEES8_S8_EEENS6_IJNS7_ILi64EEESA_SA_EEELi512ENS_10bfloat16_tEfNS_4arch4Sm90ELb0ELb1ELb1ELb1ELb0ELb0ELb0ELb0ELb0ELb0ELb0ELb0EEENS1_21CollectiveEpilogueFwdINS6_IJSA_NS7_ILi512EEESA_EEES9_SC_SE_Li256ELb1ELb0ELb0ELb0EEENS1_36VarlenDynamicPersistentTileSchedulerILi64ELi64ELi256ELi32ELb0ELb0ELb1ELb1ELb0ELb1EEEEEEEEEvNT_6ParamsE)
        /*02b4*/ 	.word	0x000000a8


	//----- nvinfo : EIATTR_FRAME_SIZE
	.align		4
.L_149:
        /*02b8*/ 	.byte	0x04, 0x11
        /*02ba*/ 	.short	(.L_151 - .L_150)
	.align		4
.L_150:
        /*02bc*/ 	.word	index@(_ZN7cutlass13device_kernelIN5flash11enable_sm90INS1_16FlashAttnFwdSm90INS1_25CollectiveMainloopFwdSm90ILi2EN4cute5tupleIJNS5_1CILi1EEES8_S8_EEENS6_IJNS7_ILi64EEESA_SA_EEELi512ENS_10bfloat16_tEfNS_4arch4Sm90ELb0ELb1ELb1ELb1ELb0ELb0ELb0ELb0ELb0ELb0ELb0ELb0EEENS1_21CollectiveEpilogueFwdINS6_IJSA_NS7_ILi512EEESA_EEES9_SC_SE_Li256ELb1ELb0ELb0ELb0EEENS1_36VarlenDynamicPersistentTileSchedulerILi64ELi64ELi256ELi32ELb0ELb0ELb1ELb1ELb0ELb1EEEEEEEEEvNT_6ParamsE)
        /*02c0*/ 	.word	0x00000020


	//----- nvinfo : EIATTR_REGCOUNT
	.align		4
.L_151:
        /*02c4*/ 	.byte	0x04, 0x2f
        /*02c6*/ 	.short	(.L_153 - .L_152)
	.align		4
.L_152:
        /*02c8*/ 	.word	index@(_ZN7cutlass13device_kernelIN5flash11enable_sm90INS1_16FlashAttnFwdSm90INS1_25CollectiveMainloopFwdSm90ILi2EN4cute5tupleIJNS5_1CILi1EEES8_S8_EEENS6_IJNS7_ILi64EEESA_SA_EEELi512ENS_10bfloat16_tEfNS_4arch4Sm90ELb0ELb1ELb1ELb0ELb0ELb0ELb1ELb0ELb0ELb0ELb0ELb0EEENS1_21CollectiveEpilogueFwdINS6_IJSA_NS7_ILi512EEESA_EEES9_SC_SE_Li256ELb0ELb0ELb0ELb0EEENS1_30DynamicPersistentTileSchedulerILi256ELi32ELb0ELb0ELb1EEEEEEEEEvNT_6ParamsE)
        /*02cc*/ 	.word	0x000000a8


	//----- nvinfo : EIATTR_FRAME_SIZE
	.align		4
.L_153:
        /*02d0*/ 	.byte	0x04, 0x11
        /*02d2*/ 	.short	(.L_155 - .L_154)
	.align		4
.L_154:
        /*02d4*/ 	.word	index@(_ZN7cutlass13device_kernelIN5flash11enable_sm90INS1_16FlashAttnFwdSm90INS1_25CollectiveMainloopFwdSm90ILi2EN4cute5tupleIJNS5_1CILi1EEES8_S8_EEENS6_IJNS7_ILi64EEESA_SA_EEELi512ENS_10bfloat16_tEfNS_4arch4Sm90ELb0ELb1ELb1ELb0ELb0ELb0ELb1ELb0ELb0ELb0ELb0ELb0EEENS1_21CollectiveEpilogueFwdINS6_IJSA_NS7_ILi512EEESA_EEES9_SC_SE_Li256ELb0ELb0ELb0ELb0EEENS1_30DynamicPersistentTileSchedulerILi256ELi32ELb0ELb0ELb1EEEEEEEEEvNT_6ParamsE)
        /*02d8*/ 	.word	0x00000008


	//----- nvinfo : EIATTR_REGCOUNT
	.align		4
.L_155:
        /*02dc*/ 	.byte	0x04, 0x2f
        /*02de*/ 	.short	(.L_157 - .L_156)
	.align		4
.L_156:
        /*02e0*/ 	.word	index@(_ZN7cutlass13device_kernelIN5flash11enable_sm90INS1_16FlashAttnFwdSm90INS1_25CollectiveMainloopFwdSm90ILi2EN4cute5tupleIJNS5_1CILi1EEES8_S8_EEENS6_IJNS7_ILi64EEESA_SA_EEELi512ENS_10bfloat16_tEfNS_4arch4Sm90ELb0ELb1ELb1ELb0ELb0ELb0ELb0ELb0ELb0ELb0ELb0ELb0EEENS1_21CollectiveEpilogueFwdINS6_IJSA_NS7_ILi512EEESA_EEES9_SC_SE_Li256ELb0ELb0ELb0ELb0EEENS1_30DynamicPersistentTileSchedulerILi256ELi32ELb0ELb0ELb1EEEEEEEEEvNT_6ParamsE)
        /*02e4*/ 	.word	0x000000a8


	//----- nvinfo : EIATTR_FRAME_SIZE
	.align		4
.L_157:
        /*02e8*/ 	.byte	0x04, 0x11
        /*02ea*/ 	.short	(.L_159 - .L_158)
	.align		4
.L_158:
        /*02ec*/ 	.word	index@(_ZN7cutlass13device_kernelIN5flash11enable_sm90INS1_16FlashAttnFwdSm90INS1_25CollectiveMainloopFwdSm90ILi2EN4cute5tupleIJNS5_1CILi1EEES8_S8_EEENS6_IJNS7_ILi64EEESA_SA_EEELi512ENS_10bfloat16_tEfNS_4arch4Sm90ELb0ELb1ELb1ELb0ELb0ELb0ELb0ELb0ELb0ELb0ELb0ELb0EEENS1_21CollectiveEpilogueFwdINS6_IJSA_NS7_ILi512EEESA_EEES9_SC_SE_Li256ELb0ELb0ELb0ELb0EEENS1_30DynamicPersistentTileSchedulerILi256ELi32ELb0ELb0ELb1EEEEEEEEEvNT_6ParamsE)
        /*02f0*/ 	.word	0x00000000


	//----- nvinfo : EIATTR_REGCOUNT
	.align		4
.L_159:
        /*02f4*/ 	.byte	0x04, 0x2f
        /*02f6*/ 	.short	(.L_161 - .L_160)
	.align		4
.L_160:
        /*02f8*/ 	.word	index@(_ZN7cutlass13device_kernelIN5flash11enable_sm90INS1_16FlashAttnFwdSm90INS1_25CollectiveMainloopFwdSm90ILi2EN4cute5tupleIJNS5_1CILi1EEES8_S8_EEENS6_IJNS7_ILi64EEESA_SA_EEELi512ENS_10bfloat16_tEfNS_4arch4Sm90ELb0ELb0ELb1ELb1ELb0ELb1ELb1ELb0ELb0ELb0ELb0ELb0EEENS1_21CollectiveEpilogueFwdINS6_IJSA_NS7_ILi512EEESA_EEES9_SC_SE_Li256ELb1ELb0ELb0ELb0EEENS1_36VarlenDynamicPersistentTileSchedulerILi64ELi64ELi256ELi32ELb0ELb0ELb1ELb0ELb1ELb1EEEEEEEEEvNT_6ParamsE)
        /*02fc*/ 	.word	0x000000a8


	//----- nvinfo : EIATTR_FRAME_SIZE
	.align		4
.L_161:
        /*0300*/ 	.byte	0x04, 0x11
        /*0302*/ 	.short	(.L_163 - .L_162)
	.align		4
.L_162:
        /*0304*/ 	.word	index@(_ZN7cutlass13device_kernelIN5flash11enable_sm90INS1_16FlashAttnFwdSm90INS1_25CollectiveMainloopFwdSm90ILi2EN4cute5tupleIJNS5_1CILi1EEES8_S8_EEENS6_IJNS7_ILi64EEESA_SA_EEELi512ENS_10bfloat16_tEfNS_4arch4Sm90ELb0ELb0ELb1ELb1ELb0ELb1ELb1ELb0ELb0ELb0ELb0ELb0EEENS1_21CollectiveEpilogueFwdINS6_IJSA_NS7_ILi512EEESA_EEES9_SC_SE_Li256ELb1ELb0ELb0ELb0EEENS1_36VarlenDynamicPersistentTileSchedulerILi64ELi64ELi256ELi32ELb0ELb0ELb1ELb0ELb1ELb1EEEEEEEEEvNT_6ParamsE)
        /*0308*/ 	.word	0x00000040


	//----- nvinfo : EIATTR_REGCOUNT
	.align		4
.L_163:
        /*030c*/ 	.byte	0x04, 0x2f
        /*030e*/ 	.short	(.L_165 - .L_164)
	.align		4
.L_164:
        /*0310*/ 	.word	index@(_ZN7cutlass13device_kernelIN5flash11enable_sm90INS1_16FlashAttnFwdSm90INS1_25CollectiveMainloopFwdSm90ILi2EN4cute5tupleIJNS5_1CILi1EEES8_S8_EEENS6_IJNS7_ILi64EEESA_SA_EEELi512ENS_10bfloat16_tEfNS_4arch4Sm90ELb0ELb0ELb1ELb1ELb0ELb0ELb1ELb0ELb0ELb0ELb0ELb0EEENS1_21CollectiveEpilogueFwdINS6_IJSA_NS7_ILi512EEESA_EEES9_SC_SE_Li256ELb1ELb0ELb0ELb0EEENS1_36VarlenDynamicPersistentTileSchedulerILi64ELi64ELi256ELi32ELb0ELb0ELb1ELb0ELb1ELb1EEEEEEEEEvNT_6ParamsE)
        /*0314*/ 	.word	0x000000a8


	//----- nvinfo : EIATTR_FRAME_SIZE
	.align		4
.L_165:
        /*0318*/ 	.byte	0x04, 0x11
        /*031a*/ 	.short	(.L_167 - .L_166)
	.align		4
.L_166:
        /*031c*/ 	.word	index@(_ZN7cutlass13device_kernelIN5flash11enable_sm90INS1_16FlashAttnFwdSm90INS1_25CollectiveMainloopFwdSm90ILi2EN4cute5tupleIJNS5_1CILi1EEES8_S8_EEENS6_IJNS7_ILi64EEESA_SA_EEELi512ENS_10bfloat16_tEfNS_4arch4Sm90ELb0ELb0ELb1ELb1ELb0ELb0ELb1ELb0ELb0ELb0ELb0ELb0EEENS1_21CollectiveEpilogueFwdINS6_IJSA_NS7_ILi512EEESA_EEES9_SC_SE_Li256ELb1ELb0ELb0ELb0EEENS1_36VarlenDynamicPersistentTileSchedulerILi64ELi64ELi256ELi32ELb0ELb0ELb1ELb0ELb1ELb1EEEEEEEEEvNT_6ParamsE)
        /*0320*/ 	.word	0x00000038


	//----- nvinfo : EIATTR_REGCOUNT
	.align		4
.L_167:
        /*0324*/ 	.byte	0x04, 0x2f
        /*0326*/ 	.short	(.L_169 - .L_168)
	.align		4
.L_168:
        /*0328*/ 	.word	index@(_ZN7cutlass13device_kernelIN5flash11enable_sm90INS1_16FlashAttnFwdSm90INS1_25CollectiveMainloopFwdSm90ILi2EN4cute5tupleIJNS5_1CILi1EEES8_S8_EEENS6_IJNS7_ILi64EEESA_SA_EEELi512ENS_10bfloat16_tEfNS_4arch4Sm90ELb0ELb0ELb1ELb1ELb0ELb1ELb0ELb0ELb0ELb0ELb0ELb0EEENS1_21CollectiveEpilogueFwdINS6_IJSA_NS7_ILi512EEESA_EEES9_SC_SE_Li256ELb1ELb0ELb0ELb0EEENS1_36VarlenDynamicPersistentTileSchedulerILi64ELi64ELi256ELi32ELb0ELb0ELb1ELb0ELb1ELb1EEEEEEEEEvNT_6ParamsE)
        /*032c*/ 	.word	0x000000a8


	//----- nvinfo : EIATTR_FRAME_SIZE
	.align		4
.L_169:
        /*0330*/ 	.byte	0x04, 0x11
        /*0332*/ 	.short	(.L_171 - .L_170)
	.align		4
.L_170:
        /*0334*/ 	.word	index@(_ZN7cutlass13device_kernelIN5flash11enable_sm90INS1_16FlashAttnFwdSm90INS1_25CollectiveMainloopFwdSm90ILi2EN4cute5tupleIJNS5_1CILi1EEES8_S8_EEENS6_IJNS7_ILi64EEESA_SA_EEELi512ENS_10bfloat16_tEfNS_4arch4Sm90ELb0ELb0ELb1ELb1ELb0ELb1ELb0ELb0ELb0ELb0ELb0ELb0EEENS1_21CollectiveEpilogueFwdINS6_IJSA_NS7_ILi512EEESA_EEES9_SC_SE_Li256ELb1ELb0ELb0ELb0EEENS1_36VarlenDynamicPersistentTileSchedulerILi64ELi64ELi256ELi32ELb0ELb0ELb1ELb0ELb1ELb1EEEEEEEEEvNT_6ParamsE)
        /*0338*/ 	.word	0x00000040


	//----- nvinfo : EIATTR_REGCOUNT
	.align		4
.L_171:
        /*033c*/ 	.byte	0x04, 0x2f
        /*033e*/ 	.short	(.L_173 - .L_172)
	.align		4
.L_172:
        /*0340*/ 	.word	index@(_ZN7cutlass13device_kernelIN5flash11enable_sm90INS1_16FlashAttnFwdSm90INS1_25CollectiveMainloopFwdSm90ILi2EN4cute5tupleIJNS5_1CILi1EEES8_S8_EEENS6_IJNS7_ILi64EEESA_SA_EEELi512ENS_10bfloat16_tEfNS_4arch4Sm90ELb0ELb0ELb1ELb1ELb0ELb0ELb0ELb0ELb0ELb0ELb0ELb0EEENS1_21CollectiveEpilogueFwdINS6_IJSA_NS7_ILi512EEESA_EEES9_SC_SE_Li256ELb1ELb0ELb0ELb0EEENS1_36VarlenDynamicPersistentTileSchedulerILi64ELi64ELi256ELi32ELb0ELb0ELb1ELb0ELb1ELb1EEEEEEEEEvNT_6ParamsE)
        /*0344*/ 	.word	0x000000a8


	//----- nvinfo : EIATTR_FRAME_SIZE
	.align		4
.L_173:
        /*0348*/ 	.byte	0x04, 0x11
        /*034a*/ 	.short	(.L_175 - .L_174)
	.align		4
.L_174:
        /*034c*/ 	.word	index@(_ZN7cutlass13device_kernelIN5flash11enable_sm90INS1_16FlashAttnFwdSm90INS1_25CollectiveMainloopFwdSm90ILi2EN4cute5tupleIJNS5_1CILi1EEES8_S8_EEENS6_IJNS7_ILi64EEESA_SA_EEELi512ENS_10bfloat16_tEfNS_4arch4Sm90ELb0ELb0ELb1ELb1ELb0ELb0ELb0ELb0ELb0ELb0ELb0ELb0EEENS1_21CollectiveEpilogueFwdINS6_IJSA_NS7_ILi512EEESA_EEES9_SC_SE_Li256ELb1ELb0ELb0ELb0EEENS1_36VarlenDynamicPersistentTileSchedulerILi64ELi64ELi256ELi32ELb0ELb0ELb1ELb0ELb1ELb1EEEEEEEEEvNT_6ParamsE)
        /*0350*/ 	.word	0x00000030


	//----- nvinfo : EIATTR_REGCOUNT
	.align		4
.L_175:
        /*0354*/ 	.byte	0x04, 0x2f
        /*0356*/ 	.short	(.L_177 - .L_176)
	.align		4
.L_176:
        /*0358*/ 	.word	index@(_ZN7cutlass13device_kernelIN5flash11enable_sm90INS1_16FlashAttnFwdSm90INS1_25CollectiveMainloopFwdSm90ILi2EN4cute5tupleIJNS5_1CILi1EEES8_S8_EEENS6_IJNS7_ILi64EEESA_SA_EEELi512ENS_10bfloat16_tEfNS_4arch4Sm90ELb0ELb0ELb1ELb0ELb0ELb0ELb1ELb0ELb0ELb0ELb0ELb0EEENS1_21CollectiveEpilogueFwdINS6_IJSA_NS7_ILi512EEESA_EEES9_SC_SE_Li256ELb0ELb0ELb0ELb0EEENS1_29StaticPersistentTileSchedulerILb0EEEEEEEEEvNT_6ParamsE)
        /*035c*/ 	.word	0x000000a8


	//----- nvinfo : EIATTR_FRAME_SIZE
	.align		4
.L_177:
        /*0360*/ 	.byte	0x04, 0x11
        /*0362*/ 	.short	(.L_179 - .L_178)
	.align		4
.L_178:
        /*0364*/ 	.word	index@(_ZN7cutlass13device_kernelIN5flash11enable_sm90INS1_16FlashAttnFwdSm90INS1_25CollectiveMainloopFwdSm90ILi2EN4cute5tupleIJNS5_1CILi1EEES8_S8_EEENS6_IJNS7_ILi64EEESA_SA_EEELi512ENS_10bfloat16_tEfNS_4arch4Sm90ELb0ELb0ELb1ELb0ELb0ELb0ELb1ELb0ELb0ELb0ELb0ELb0EEENS1_21CollectiveEpilogueFwdINS6_IJSA_NS7_ILi512EEESA_EEES9_SC_SE_Li256ELb0ELb0ELb0ELb0EEENS1_29StaticPersistentTileSchedulerILb0EEEEEEEEEvNT_6ParamsE)
        /*0368*/ 	.word	0x00000020


	//----- nvinfo : EIATTR_REGCOUNT
	.align		4
.L_179:
        /*036c*/ 	.byte	0x04, 0x2f
        /*036e*/ 	.short	(.L_181 - .L_180)
	.align		4
.L_180:
        /*0370*/ 	.word	index@(_ZN7cutlass13device_kernelIN5flash11enable_sm90INS1_16FlashAttnFwdSm90INS1_25CollectiveMainloopFwdSm90ILi2EN4cute5tupleIJNS5_1CILi1EEES8_S8_EEENS6_IJNS7_ILi64EEESA_SA_EEELi512ENS_10bfloat16_tEfNS_4arch4Sm90ELb0ELb0ELb1ELb0ELb0ELb0ELb0ELb0ELb0ELb0ELb0ELb0EEENS1_21CollectiveEpilogueFwdINS6_IJSA_NS7_ILi512EEESA_EEES9_SC_SE_Li256ELb0ELb0ELb0ELb0EEENS1_29StaticPersistentTileSchedulerILb0EEEEEEEEEvNT_6ParamsE)
        /*0374*/ 	.word	0x000000a8


	//----- nvinfo : EIATTR_FRAME_SIZE
	.align		4
.L_181:
        /*0378*/ 	.byte	0x04, 0x11
        /*037a*/ 	.short	(.L_183 - .L_182)
	.align		4
.L_182:
        /*037c*/ 	.word	index@(_ZN7cutlass13device_kernelIN5flash11enable_sm90INS1_16FlashAttnFwdSm90INS1_25CollectiveMainloopFwdSm90ILi2EN4cute5tupleIJNS5_1CILi1EEES8_S8_EEENS6_IJNS7_ILi64EEESA_SA_EEELi512ENS_10bfloat16_tEfNS_4arch4Sm90ELb0ELb0ELb1ELb0ELb0ELb0ELb0ELb0ELb0ELb0ELb0ELb0EEENS1_21CollectiveEpilogueFwdINS6_IJSA_NS7_ILi512EEESA_EEES9_SC_SE_Li256ELb0ELb0ELb0ELb0EEENS1_29StaticPersistentTileSchedulerILb0EEEEEEEEEvNT_6ParamsE)
        /*0380*/ 	.word	0x00000020


	//----- nvinfo : EIATTR_REGCOUNT
	.align		4
.L_183:
        /*0384*/ 	.byte	0x04, 0x2f
        /*0386*/ 	.short	(.L_185 - .L_184)
	.align		4
.L_184:
        /*0388*/ 	.word	index@(_ZN7cutlass13device_kernelIN5flash11enable_sm90INS1_16FlashAttnFwdSm90INS1_25CollectiveMainloopFwdSm90ILi2EN4cute5tupleIJNS5_1CILi1EEES8_S8_EEENS6_IJNS7_ILi128EEESA_NS7_ILi192EEEEEELi128ENS_10bfloat16_tEfNS_4arch4Sm90ELb1ELb0ELb1ELb1ELb0ELb1ELb0ELb1ELb1ELb0ELb0ELb0EEENS1_21CollectiveEpilogueFwdINS6_IJSA_SA_SA_EEES9_SD_SF_Li256ELb1ELb0ELb0ELb0EEENS1_36VarlenDynamicPersistentTileSchedulerILi128ELi128ELi256ELi32ELb0ELb0ELb1ELb1ELb1ELb1EEEEEEEEEvNT_6ParamsE)
        /*038c*/ 	.word	0x000000a8


	//----- nvinfo : EIATTR_FRAME_SIZE
	.align		4
.L_185:
        /*0390*/ 	.byte	0x04, 0x11
        /*0392*/ 	.short	(.L_187 - .L_186)
	.align		4
.L_186:
        /*0394*/ 	.word	index@(_ZN7cutlass13device_kernelIN5flash11enable_sm90INS1_16FlashAttnFwdSm90INS1_25CollectiveMainloopFwdSm90ILi2EN4cute5tupleIJNS5_1CILi1EEES8_S8_EEENS6_IJNS7_ILi128EEESA_NS7_ILi192EEEEEELi128ENS_10bfloat16_tEfNS_4arch4Sm90ELb1ELb0ELb1ELb1ELb0ELb1ELb0ELb1ELb1ELb0ELb0ELb0EEENS1_21CollectiveEpilogueFwdINS6_IJSA_SA_SA_EEES9_SD_SF_Li256ELb1ELb0ELb0ELb0EEENS1_36VarlenDynamicPersistentTileSchedulerILi128ELi128ELi256ELi32ELb0ELb0ELb1ELb1ELb1ELb1EEEEEEEEEvNT_6ParamsE)
        /*0398*/ 	.word	0x00000048


	//----- nvinfo : EIATTR_REGCOUNT
	.align		4
.L_187:
        /*039c*/ 	.byte	0x04, 0x2f
        /*039e*/ 	.short	(.L_189 - .L_188)
	.align		4
.L_188:
        /*03a0*/ 	.word	index@(_ZN7cutlass13device_kernelIN5flash11enable_sm90INS1_16FlashAttnFwdSm90INS1_25CollectiveMainloopFwdSm90ILi2EN4cute5tupleIJNS5_1CILi1EEES8_S8_EEENS6_IJNS7_ILi128EEESA_NS7_ILi192EEEEEELi128ENS_10bfloat16_tEfNS_4arch4Sm90ELb1ELb0ELb1ELb1ELb0ELb0ELb0ELb1ELb1ELb0ELb0ELb0EEENS1_21CollectiveEpilogueFwdINS6_IJSA_SA_SA_EEES9_SD_SF_Li256ELb1ELb0ELb0ELb0EEENS1_36VarlenDynamicPersistentTileSchedulerILi128ELi128ELi256ELi32ELb0ELb0ELb1ELb1ELb1ELb1EEEEEEEEEvNT_6ParamsE)
        /*03a4*/ 	.word	0x000000a8


	//----- nvinfo : EIATTR_FRAME_SIZE
	.align		4
.L_189:
        /*03a8*/ 	.byte	0x04, 0x11
        /*03aa*/ 	.short	(.L_191 - .L_190)
	.align		4
.L_190:
        /*03ac*/ 	.word	index@(_ZN7cutlass13device_kernelIN5flash11enable_sm90INS1_16FlashAttnFwdSm90INS1_25CollectiveMainloopFwdSm90ILi2EN4cute5tupleIJNS5_1CILi1EEES8_S8_EEENS6_IJNS7_ILi128EEESA_NS7_ILi192EEEEEELi128ENS_10bfloat16_tEfNS_4arch4Sm90ELb1ELb0ELb1ELb1ELb0ELb0ELb0ELb1ELb1ELb0ELb0ELb0EEENS1_21CollectiveEpilogueFwdINS6_IJSA_SA_SA_EEES9_SD_SF_Li256ELb1ELb0ELb0ELb0EEENS1_36VarlenDynamicPersistentTileSchedulerILi128ELi128ELi256ELi32ELb0ELb0ELb1ELb1ELb1ELb1EEEEEEEEEvNT_6ParamsE)
        /*03b0*/ 	.word	0x00000030


	//----- nvinfo : EIATTR_REGCOUNT
	.align		4
.L_191:
        /*03b4*/ 	.byte	0x04, 0x2f
        /*03b6*/ 	.short	(.L_193 - .L_192)
	.align		4
.L_192:
        /*03b8*/ 	.word	index@(_ZN7cutlass13device_kernelIN5flash11enable_sm90INS1_16FlashAttnFwdSm90INS1_25CollectiveMainloopFwdSm90ILi2EN4cute5tupleIJNS5_1CILi1EEES8_S8_EEENS6_IJNS7_ILi128EEESA_NS7_ILi192EEEEEELi128ENS_10bfloat16_tEfNS_4arch4Sm90ELb1ELb0ELb1ELb0ELb0ELb0ELb0ELb1ELb1ELb0ELb0ELb0EEENS1_21CollectiveEpilogueFwdINS6_IJSA_SA_SA_EEES9_SD_SF_Li256ELb0ELb0ELb0ELb0EEENS1_30DynamicPersistentTileSchedulerILi256ELi32ELb0ELb0ELb1EEEEEEEEEvNT_6ParamsE)
        /*03bc*/ 	.word	0x000000a8


	//----- nvinfo : EIATTR_FRAME_SIZE
	.align		4
.L_193:
        /*03c0*/ 	.byte	0x04, 0x11
        /*03c2*/ 	.short	(.L_195 - .L_194)
	.align		4
.L_194:
        /*03c4*/ 	.word	index@(_ZN7cutlass13device_kernelIN5flash11enable_sm90INS1_16FlashAttnFwdSm90INS1_25CollectiveMainloopFwdSm90ILi2EN4cute5tupleIJNS5_1CILi1EEES8_S8_EEENS6_IJNS7_ILi128EEESA_NS7_ILi192EEEEEELi128ENS_10bfloat16_tEfNS_4arch4Sm90ELb1ELb0ELb1ELb0ELb0ELb0ELb0ELb1ELb1ELb0ELb0ELb0EEENS1_21CollectiveEpilogueFwdINS6_IJSA_SA_SA_EEES9_SD_SF_Li256ELb0ELb0ELb0ELb0EEENS1_30DynamicPersistentTileSchedulerILi256ELi32ELb0ELb0ELb1EEEEEEEEEvNT_6ParamsE)
        /*03c8*/ 	.word	0x00000008


	//----- nvinfo : EIATTR_REGCOUNT
	.align		4
.L_195:
        /*03cc*/ 	.byte	0x04, 0x2f
        /*03ce*/ 	.short	(.L_197 - .L_196)
	.align		4
.L_196:
        /*03d0*/ 	.word	index@(_ZN7cutlass13device_kernelIN5flash11enable_sm90INS1_16FlashAttnFwdSm90INS1_25CollectiveMainloopFwdSm90ILi2EN4cute5tupleIJNS5_1CILi1EEES8_S8_EEENS6_IJNS7_ILi128EEENS7_ILi96EEENS7_ILi192EEEEEELi128ENS_10bfloat16_tEfNS_4arch4Sm90ELb0ELb1ELb1ELb1ELb0ELb1ELb0ELb1ELb1ELb0ELb0ELb0EEENS1_21CollectiveEpilogueFwdINS6_IJSA_SA_SB_EEES9_SE_SG_Li256ELb1ELb0ELb0ELb0EEENS1_36VarlenDynamicPersistentTileSchedulerILi128ELi96ELi256ELi32ELb0ELb0ELb1ELb1ELb0ELb1EEEEEEEEEvNT_6ParamsE)
        /*03d4*/ 	.word	0x000000a8


	//----- nvinfo : EIATTR_FRAME_SIZE
	.align		4
.L_197:
        /*03d8*/ 	.byte	0x04, 0x11
        /*03da*/ 	.short	(.L_199 - .L_198)
	.align		4
.L_198:
        /*03dc*/ 	.word	index@(_ZN7cutlass13device_kernelIN5flash11enable_sm90INS1_16FlashAttnFwdSm90INS1_25CollectiveMainloopFwdSm90ILi2EN4cute5tupleIJNS5_1CILi1EEES8_S8_EEENS6_IJNS7_ILi128EEENS7_ILi96EEENS7_ILi192EEEEEELi128ENS_10bfloat16_tEfNS_4arch4Sm90ELb0ELb1ELb1ELb1ELb0ELb1ELb0ELb1ELb1ELb0ELb0ELb0EEENS1_21CollectiveEpilogueFwdINS6_IJSA_SA_SB_EEES9_SE_SG_Li256ELb1ELb0ELb0ELb0EEENS1_36VarlenDynamicPersistentTileSchedulerILi128ELi96ELi256ELi32ELb0ELb0ELb1ELb1ELb0ELb1EEEEEEEEEvNT_6ParamsE)
        /*03e0*/ 	.word	0x00000048


	//----- nvinfo : EIATTR_REGCOUNT
	.align		4
.L_199:
        /*03e4*/ 	.byte	0x04, 0x2f
        /*03e6*/ 	.short	(.L_201 - .L_200)
	.align		4
.L_200:
        /*03e8*/ 	.word	index@(_ZN7cutlass13device_kernelIN5flash11enable_sm90INS1_16FlashAttnFwdSm90INS1_25CollectiveMainloopFwdSm90ILi2EN4cute5tupleIJNS5_1CILi1EEES8_S8_EEENS6_IJNS7_ILi128EEENS7_ILi96EEENS7_ILi192EEEEEELi128ENS_10bfloat16_tEfNS_4arch4Sm90ELb0ELb1ELb1ELb1ELb0ELb0ELb0ELb1ELb1ELb0ELb0ELb0EEENS1_21CollectiveEpilogueFwdINS6_IJSA_SA_SB_EEES9_SE_SG_Li256ELb1ELb0ELb0ELb0EEENS1_36VarlenDynamicPersistentTileSchedulerILi128ELi96ELi256ELi32ELb0ELb0ELb1ELb1ELb0ELb1EEEEEEEEEvNT_6ParamsE)
        /*03ec*/ 	.word	0x000000a8


	//----- nvinfo : EIATTR_FRAME_SIZE
	.align		4
.L_201:
        /*03f0*/ 	.byte	0x04, 0x11
        /*03f2*/ 	.short	(.L_203 - .L_202)
	.align		4
.L_202:
        /*03f4*/ 	.word	index@(_ZN7cutlass13device_kernelIN5flash11enable_sm90INS1_16FlashAttnFwdSm90INS1_25CollectiveMainloopFwdSm90ILi2EN4cute5tupleIJNS5_1CILi1EEES8_S8_EEENS6_IJNS7_ILi128EEENS7_ILi96EEENS7_ILi192EEEEEELi128ENS_10bfloat16_tEfNS_4arch4Sm90ELb0ELb1ELb1ELb1ELb0ELb0ELb0ELb1ELb1ELb0ELb0ELb0EEENS1_21CollectiveEpilogueFwdINS6_IJSA_SA_SB_EEES9_SE_SG_Li256ELb1ELb0ELb0ELb0EEENS1_36VarlenDynamicPersistentTileSchedulerILi128ELi96ELi256ELi32ELb0ELb0ELb1ELb1ELb0ELb1EEEEEEEEEvNT_6ParamsE)
        /*03f8*/ 	.word	0x00000028


	//----- nvinfo : EIATTR_REGCOUNT
	.align		4
.L_203:
        /*03fc*/ 	.byte	0x04, 0x2f
        /*03fe*/ 	.short	(.L_205 - .L_204)
	.align		4
.L_204:
        /*0400*/ 	.word	index@(_ZN7cutlass13device_kernelIN5flash11enable_sm90INS1_16FlashAttnFwdSm90INS1_25CollectiveMainloopFwdSm90ILi2EN4cute5tupleIJNS5_1CILi1EEES8_S8_EEENS6_IJNS7_ILi128EEENS7_ILi96EEENS7_ILi192EEEEEELi128ENS_10bfloat16_tEfNS_4arch4Sm90ELb0ELb1ELb1ELb0ELb0ELb0ELb0ELb1ELb1ELb0ELb0ELb0EEENS1_21CollectiveEpilogueFwdINS6_IJSA_SA_SB_EEES9_SE_SG_Li256ELb0ELb0ELb0ELb0EEENS1_30DynamicPersistentTileSchedulerILi256ELi32ELb0ELb0ELb1EEEEEEEEEvNT_6ParamsE)
        /*0404*/ 	.word	0x000000a8


	//----- nvinfo : EIATTR_FRAME_SIZE
	.align		4
.L_205:
        /*0408*/ 	.byte	0x04, 0x11
        /*040a*/ 	.short	(.L_207 - .L_206)
	.align		4
.L_206:
        /*040c*/ 	.word	index@(_ZN7cutlass13device_kernelIN5flash11enable_sm90INS1_16FlashAttnFwdSm90INS1_25CollectiveMainloopFwdSm90ILi2EN4cute5tupleIJNS5_1CILi1EEES8_S8_EEENS6_IJNS7_ILi128EEENS7_ILi96EEENS7_ILi192EEEEEELi128ENS_10bfloat16_tEfNS_4arch4Sm90ELb0ELb1ELb1ELb0ELb0ELb0ELb0ELb1ELb1ELb0ELb0ELb0EEENS1_21CollectiveEpilogueFwdINS6_IJSA_SA_SB_EEES9_SE_SG_Li256ELb0ELb0ELb0ELb0EEENS1_30DynamicPersistentTileSchedulerILi256ELi32ELb0ELb0ELb1EEEEEEEEEvNT_6ParamsE)
        /*0410*/ 	.word	0x00000008


	//----- nvinfo : EIATTR_REGCOUNT
	.align		4
.L_207:
        /*0414*/ 	.byte	0x04, 0x2f
        /*0416*/ 	.short	(.L_209 - .L_208)
	.align		4
.L_208:
        /*0418*/ 	.word	index@(_ZN7cutlass13device_kernelIN5flash11enable_sm90INS1_16FlashAttnFwdSm90INS1_25CollectiveMainloopFwdSm90ILi2EN4cute5tupleIJNS5_1CILi1EEES8_S8_EEENS6_IJNS7_ILi128EEESA_NS7_ILi192EEEEEELi128ENS_10bfloat16_tEfNS_4arch4Sm90ELb0ELb0ELb1ELb1ELb0ELb1ELb0ELb1ELb1ELb0ELb0ELb0EEENS1_21CollectiveEpilogueFwdINS6_IJSA_SA_SA_EEES9_SD_SF_Li256ELb1ELb0ELb0ELb0EEENS1_36VarlenDynamicPersistentTileSchedulerILi128ELi128ELi256ELi32ELb0ELb0ELb1ELb0ELb1ELb1EEEEEEEEEvNT_6ParamsE)
        /*041c*/ 	.word	0x000000a8


	//----- nvinfo : EIATTR_FRAME_SIZE
	.align		4
.L_209:
        /*0420*/ 	.byte	0x04, 0x11
        /*0422*/ 	.short	(.L_211 - .L_210)
	.align		4
.L_210:
        /*0424*/ 	.word	index@(_ZN7cutlass13device_kernelIN5flash11enable_sm90INS1_16FlashAttnFwdSm90INS1_25CollectiveMainloopFwdSm90ILi2EN4cute5tupleIJNS5_1CILi1EEES8_S8_EEENS6_IJNS7_ILi128EEESA_NS7_ILi192EEEEEELi128ENS_10bfloat16_tEfNS_4arch4Sm90ELb0ELb0ELb1ELb1ELb0ELb1ELb0ELb1ELb1ELb0ELb0ELb0EEENS1_21CollectiveEpilogueFwdINS6_IJSA_SA_SA_EEES9_SD_SF_Li256ELb1ELb0ELb0ELb0EEENS1_36VarlenDynamicPersistentTileSchedulerILi128ELi128ELi256ELi32ELb0ELb0ELb1ELb0ELb1ELb1EEEEEEEEEvNT_6ParamsE)
        /*0428*/ 	.word	0x00000048


	//----- nvinfo : EIATTR_REGCOUNT
	.align		4
.L_211:
        /*042c*/ 	.byte	0x04, 0x2f
        /*042e*/ 	.short	(.L_213 - .L_212)
	.align		4
.L_212:
        /*0430*/ 	.word	index@(_ZN7cutlass13device_kernelIN5flash11enable_sm90INS1_16FlashAttnFwdSm90INS1_25CollectiveMainloopFwdSm90ILi2EN4cute5tupleIJNS5_1CILi1EEES8_S8_EEENS6_IJNS7_ILi128EEESA_NS7_ILi192EEEEEELi128ENS_10bfloat16_tEfNS_4arch4Sm90ELb0ELb0ELb1ELb1ELb0ELb0ELb0ELb1ELb1ELb0ELb0ELb0EEENS1_21CollectiveEpilogueFwdINS6_IJSA_SA_SA_EEES9_SD_SF_Li256ELb1ELb0ELb0ELb0EEENS1_36VarlenDynamicPersistentTileSchedulerILi128ELi128ELi256ELi32ELb0ELb0ELb1ELb0ELb1ELb1EEEEEEEEEvNT_6ParamsE)
        /*0434*/ 	.word	0x000000a8


	//----- nvinfo : EIATTR_FRAME_SIZE
	.align		4
.L_213:
        /*0438*/ 	.byte	0x04, 0x11
        /*043a*/ 	.short	(.L_215 - .L_214)
	.align		4
.L_214:
        /*043c*/ 	.word	index@(_ZN7cutlass13device_kernelIN5flash11enable_sm90INS1_16FlashAttnFwdSm90INS1_25CollectiveMainloopFwdSm90ILi2EN4cute5tupleIJNS5_1CILi1EEES8_S8_EEENS6_IJNS7_ILi128EEESA_NS7_ILi192EEEEEELi128ENS_10bfloat16_tEfNS_4arch4Sm90ELb0ELb0ELb1ELb1ELb0ELb0ELb0ELb1ELb1ELb0ELb0ELb0EEENS1_21CollectiveEpilogueFwdINS6_IJSA_SA_SA_EEES9_SD_SF_Li256ELb1ELb0ELb0ELb0EEENS1_36VarlenDynamicPersistentTileSchedulerILi128ELi128ELi256ELi32ELb0ELb0ELb1ELb0ELb1ELb1EEEEEEEEEvNT_6ParamsE)
        /*0440*/ 	.word	0x00000038


	//----- nvinfo : EIATTR_REGCOUNT
	.align		4
.L_215:
        /*0444*/ 	.byte	0x04, 0x2f
        /*0446*/ 	.short	(.L_217 - .L_216)
	.align		4
.L_216:
        /*0448*/ 	.word	index@(_ZN7cutlass13device_kernelIN5flash11enable_sm90INS1_16FlashAttnFwdSm90INS1_25CollectiveMainloopFwdSm90ILi2EN4cute5tupleIJNS5_1CILi2EEENS7_ILi1EEES9_EEENS6_IJNS7_ILi128EEESB_NS7_ILi192EEEEEELi128ENS_10bfloat16_tEfNS_4arch4Sm90ELb0ELb0ELb1ELb0ELb0ELb0ELb0ELb1ELb1ELb0ELb0ELb0EEENS1_21CollectiveEpilogueFwdINS6_IJSB_SB_SB_EEESA_SE_SG_Li256ELb0ELb0ELb0ELb0EEENS1_29StaticPersistentTileSchedulerILb0EEEEEEEEEvNT_6ParamsE)
        /*044c*/ 	.word	0x000000a8


	//----- nvinfo : EIATTR_FRAME_SIZE
	.align		4
.L_217:
        /*0450*/ 	.byte	0x04, 0x11
        /*0452*/ 	.short	(.L_219 - .L_218)
	.align		4
.L_218:
        /*0454*/ 	.word	index@(_ZN7cutlass13device_kernelIN5flash11enable_sm90INS1_16FlashAttnFwdSm90INS1_25CollectiveMainloopFwdSm90ILi2EN4cute5tupleIJNS5_1CILi2EEENS7_ILi1EEES9_EEENS6_IJNS7_ILi128EEESB_NS7_ILi192EEEEEELi128ENS_10bfloat16_tEfNS_4arch4Sm90ELb0ELb0ELb1ELb0ELb0ELb0ELb0ELb1ELb1ELb0ELb0ELb0EEENS1_21CollectiveEpilogueFwdINS6_IJSB_SB_SB_EEESA_SE_SG_Li256ELb0ELb0ELb0ELb0EEENS1_29StaticPersistentTileSchedulerILb0EEEEEEEEEvNT_6ParamsE)
        /*0458*/ 	.word	0x00000028


	//----- nvinfo : EIATTR_REGCOUNT
	.align		4
.L_219:
        /*045c*/ 	.byte	0x04, 0x2f
        /*045e*/ 	.short	(.L_221 - .L_220)
	.align		4
.L_220:
        /*0460*/ 	.word	index@(_ZN7cutlass13device_kernelIN5flash11enable_sm90INS1_16FlashAttnFwdSm90INS1_25CollectiveMainloopFwdSm90ILi2EN4cute5tupleIJNS5_1CILi1EEES8_S8_EEENS6_IJNS7_ILi128EEESA_NS7_ILi192EEEEEELi128ENS_10bfloat16_tEfNS_4arch4Sm90ELb0ELb0ELb1ELb0ELb0ELb0ELb0ELb1ELb1ELb0ELb0ELb0EEENS1_21CollectiveEpilogueFwdINS6_IJSA_SA_SA_EEES9_SD_SF_Li256ELb0ELb0ELb0ELb0EEENS1_29StaticPersistentTileSchedulerILb0EEEEEEEEEvNT_6ParamsE)
        /*0464*/ 	.word	0x000000a8


	//----- nvinfo : EIATTR_FRAME_SIZE
	.align		4
.L_221:
        /*0468*/ 	.byte	0x04, 0x11
        /*046a*/ 	.short	(.L_223 - .L_222)
	.align		4
.L_222:
        /*046c*/ 	.word	index@(_ZN7cutlass13device_kernelIN5flash11enable_sm90INS1_16FlashAttnFwdSm90INS1_25CollectiveMainloopFwdSm90ILi2EN4cute5tupleIJNS5_1CILi1EEES8_S8_EEENS6_IJNS7_ILi128EEESA_NS7_ILi192EEEEEELi128ENS_10bfloat16_tEfNS_4arch4Sm90ELb0ELb0ELb1ELb0ELb0ELb0ELb0ELb1ELb1ELb0ELb0ELb0EEENS1_21CollectiveEpilogueFwdINS6_IJSA_SA_SA_EEES9_SD_SF_Li256ELb0ELb0ELb0ELb0EEENS1_29StaticPersistentTileSchedulerILb0EEEEEEEEEvNT_6ParamsE)
        /*0470*/ 	.word	0x00000020


	//----- nvinfo : EIATTR_MIN_STACK_SIZE
	.align		4
.L_223:
        /*0474*/ 	.byte	0x04, 0x12
        /*0476*/ 	.short	(.L_225 - .L_224)
	.align		4
.L_224:
        /*0478*/ 	.word	index@(_ZN7cutlass13device_kernelIN5flash11enable_sm90INS1_16FlashAttnFwdSm90INS1_25CollectiveMainloopFwdSm90ILi2EN4cute5tupleIJNS5_1CILi1EEES8_S8_EEENS6_IJNS7_ILi128EEESA_NS7_ILi192EEEEEELi128ENS_10bfloat16_tEfNS_4arch4Sm90ELb0ELb0ELb1ELb0ELb0ELb0ELb0ELb1ELb1ELb0ELb0ELb0EEENS1_21CollectiveEpilogueFwdINS6_IJSA_SA_SA_EEES9_SD_SF_Li256ELb0ELb0ELb0ELb0EEENS1_29StaticPersistentTileSchedulerILb0EEEEEEEEEvNT_6ParamsE)
        /*047c*/ 	.word	0x00000020


	//----- nvinfo : EIATTR_MIN_STACK_SIZE
	.align		4
.L_225:
        /*0480*/ 	.byte	0x04, 0x12
        /*0482*/ 	.short	(.L_227 - .L_226)
	.align		4
.L_226:
        /*0484*/ 	.word	index@(_ZN7cutlass13device_kernelIN5flash11enable_sm90INS1_16FlashAttnFwdSm90INS1_25CollectiveMainloopFwdSm90ILi2EN4cute5tupleIJNS5_1CILi2EEENS7_ILi1EEES9_EEENS6_IJNS7_ILi128EEESB_NS7_ILi192EEEEEELi128ENS_10bfloat16_tEfNS_4arch4Sm90ELb0ELb0ELb1ELb0ELb0ELb0ELb0ELb1ELb1ELb0ELb0ELb0EEENS1_21CollectiveEpilogueFwdINS6_IJSB_SB_SB_EEESA_SE_SG_Li256ELb0ELb0ELb0ELb0EEENS1_29StaticPersistentTileSchedulerILb0EEEEEEEEEvNT_6ParamsE)
        /*0488*/ 	.word	0x00000028


	//----- nvinfo : EIATTR_MIN_STACK_SIZE
	.align		4
.L_227:
        /*048c*/ 	.byte	0x04, 0x12
        /*048e*/ 	.short	(.L_229 - .L_228)
	.align		4
.L_228:
        /*0490*/ 	.word	index@(_ZN7cutlass13device_kernelIN5flash11enable_sm90INS1_16FlashAttnFwdSm90INS1_25CollectiveMainloopFwdSm90ILi2EN4cute5tupleIJNS5_1CILi1EEES8_S8_EEENS6_IJNS7_ILi128EEESA_NS7_ILi192EEEEEELi128ENS_10bfloat16_tEfNS_4arch4Sm90ELb0ELb0ELb1ELb1ELb0ELb0ELb0ELb1ELb1ELb0ELb0ELb0EEENS1_21CollectiveEpilogueFwdINS6_IJSA_SA_SA_EEES9_SD_SF_Li256ELb1ELb0ELb0ELb0EEENS1_36VarlenDynamicPersistentTileSchedulerILi128ELi128ELi256ELi32ELb0ELb0ELb1ELb0ELb1ELb1EEEEEEEEEvNT_6ParamsE)
        /*0494*/ 	.word	0x00000038


	//----- nvinfo : EIATTR_MIN_STACK_SIZE
	.align		4
.L_229:
        /*0498*/ 	.byte	0x04, 0x12
        /*049a*/ 	.short	(.L_231 - .L_230)
	.align		4
.L_230:
        /*049c*/ 	.word	index@(_ZN7cutlass13device_kernelIN5flash11enable_sm90INS1_16FlashAttnFwdSm90INS1_25CollectiveMainloopFwdSm90ILi2EN4cute5tupleIJNS5_1CILi1EEES8_S8_EEENS6_IJNS7_ILi128EEESA_NS7_ILi192EEEEEELi128ENS_10bfloat16_tEfNS_4arch4Sm90ELb0ELb0ELb1ELb1ELb0ELb1ELb0ELb1ELb1ELb0ELb0ELb0EEENS1_21CollectiveEpilogueFwdINS6_IJSA_SA_SA_EEES9_SD_SF_Li256ELb1ELb0ELb0ELb0EEENS1_36VarlenDynamicPersistentTileSchedulerILi128ELi128ELi256ELi32ELb0ELb0ELb1ELb0ELb1ELb1EEEEEEEEEvNT_6ParamsE)
        /*04a0*/ 	.word	0x00000048


	//----- nvinfo : EIATTR_MIN_STACK_SIZE
	.align		4
.L_231:
        /*04a4*/ 	.byte	0x04, 0x12
        /*04a6*/ 	.short	(.L_233 - .L_232)
	.align		4
.L_232:
        /*04a8*/ 	.word	index@(_ZN7cutlass13device_kernelIN5flash11enable_sm90INS1_16FlashAttnFwdSm90INS1_25CollectiveMainloopFwdSm90ILi2EN4cute5tupleIJNS5_1CILi1EEES8_S8_EEENS6_IJNS7_ILi128EEENS7_ILi96EEENS7_ILi192EEEEEELi128ENS_10bfloat16_tEfNS_4arch4Sm90ELb0ELb1ELb1ELb0ELb0ELb0ELb0ELb1ELb1ELb0ELb0ELb0EEENS1_21CollectiveEpilogueFwdINS6_IJSA_SA_SB_EEES9_SE_SG_Li256ELb0ELb0ELb0ELb0EEENS1_30DynamicPersistentTileSchedulerILi256ELi32ELb0ELb0ELb1EEEEEEEEEvNT_6ParamsE)
        /*04ac*/ 	.word	0x00000008


	//----- nvinfo : EIATTR_MIN_STACK_SIZE
	.align		4
.L_233:
        /*04b0*/ 	.byte	0x04, 0x12
        /*04b2*/ 	.short	(.L_235 - .L_234)
	.align		4
.L_234:
        /*04b4*/ 	.word	index@(_ZN7cutlass13device_kernelIN5flash11enable_sm90INS1_16FlashAttnFwdSm90INS1_25CollectiveMainloopFwdSm90ILi2EN4cute5tupleIJNS5_1CILi1EEES8_S8_EEENS6_IJNS7_ILi128EEENS7_ILi96EEENS7_ILi192EEEEEELi128ENS_10bfloat16_tEfNS_4arch4Sm90ELb0ELb1ELb1ELb1ELb0ELb0ELb0ELb1ELb1ELb0ELb0ELb0EEENS1_21CollectiveEpilogueFwdINS6_IJSA_SA_SB_EEES9_SE_SG_Li256ELb1ELb0ELb0ELb0EEENS1_36VarlenDynamicPersistentTileSchedulerILi128ELi96ELi256ELi32ELb0ELb0ELb1ELb1ELb0ELb1EEEEEEEEEvNT_6ParamsE)
        /*04b8*/ 	.word	0x00000028


	//----- nvinfo : EIATTR_MIN_STACK_SIZE
	.align		4
.L_235:
        /*04bc*/ 	.byte	0x04, 0x12
        /*04be*/ 	.short	(.L_237 - .L_236)
	.align		4
.L_236:
        /*04c0*/ 	.word	index@(_ZN7cutlass13device_kernelIN5flash11enable_sm90INS1_16FlashAttnFwdSm90INS1_25CollectiveMainloopFwdSm90ILi2EN4cute5tupleIJNS5_1CILi1EEES8_S8_EEENS6_IJNS7_ILi128EEENS7_ILi96EEENS7_ILi192EEEEEELi128ENS_10bfloat16_tEfNS_4arch4Sm90ELb0ELb1ELb1ELb1ELb0ELb1ELb0ELb1ELb1ELb0ELb0ELb0EEENS1_21CollectiveEpilogueFwdINS6_IJSA_SA_SB_EEES9_SE_SG_Li256ELb1ELb0ELb0ELb0EEENS1_36VarlenDynamicPersistentTileSchedulerILi128ELi96ELi256ELi32ELb0ELb0ELb1ELb1ELb0ELb1EEEEEEEEEvNT_6ParamsE)
        /*04c4*/ 	.word	0x00000048


	//----- nvinfo : EIATTR_MIN_STACK_SIZE
	.align		4
.L_237:
        /*04c8*/ 	.byte	0x04, 0x12
        /*04ca*/ 	.short	(.L_239 - .L_238)
	.align		4
.L_238:
        /*04cc*/ 	.word	index@(_ZN7cutlass13device_kernelIN5flash11enable_sm90INS1_16FlashAttnFwdSm90INS1_25CollectiveMainloopFwdSm90ILi2EN4cute5tupleIJNS5_1CILi1EEES8_S8_EEENS6_IJNS7_ILi128EEESA_NS7_ILi192EEEEEELi128ENS_10bfloat16_tEfNS_4arch4Sm90ELb1ELb0ELb1ELb0ELb0ELb0ELb0ELb1ELb1ELb0ELb0ELb0EEENS1_21CollectiveEpilogueFwdINS6_IJSA_SA_SA_EEES9_SD_SF_Li256ELb0ELb0ELb0ELb0EEENS1_30DynamicPersistentTileSchedulerILi256ELi32ELb0ELb0ELb1EEEEEEEEEvNT_6ParamsE)
        /*04d0*/ 	.word	0x00000008


	//----- nvinfo : EIATTR_MIN_STACK_SIZE
	.align		4
.L_239:
        /*04d4*/ 	.byte	0x04, 0x12
        /*04d6*/ 	.short	(.L_241 - .L_240)
	.align		4
.L_240:
        /*04d8*/ 	.word	index@(_ZN7cutlass13device_kernelIN5flash11enable_sm90INS1_16FlashAttnFwdSm90INS1_25CollectiveMainloopFwdSm90ILi2EN4cute5tupleIJNS5_1CILi1EEES8_S8_EEENS6_IJNS7_ILi128EEESA_NS7_ILi192EEEEEELi128ENS_10bfloat16_tEfNS_4arch4Sm90ELb1ELb0ELb1ELb1ELb0ELb0ELb0ELb1ELb1ELb0ELb0ELb0EEENS1_21CollectiveEpilogueFwdINS6_IJSA_SA_SA_EEES9_SD_SF_Li256ELb1ELb0ELb0ELb0EEENS1_36VarlenDynamicPersistentTileSchedulerILi128ELi128ELi256ELi32ELb0ELb0ELb1ELb1ELb1ELb1EEEEEEEEEvNT_6ParamsE)
        /*04dc*/ 	.word	0x00000030


	//----- nvinfo : EIATTR_MIN_STACK_SIZE
	.align		4
.L_241:
        /*04e0*/ 	.byte	0x04, 0x12
        /*04e2*/ 	.short	(.L_243 - .L_242)
	.align		4
.L_242:
        /*04e4*/ 	.word	index@(_ZN7cutlass13device_kernelIN5flash11enable_sm90INS1_16FlashAttnFwdSm90INS1_25CollectiveMainloopFwdSm90ILi2EN4cute5tupleIJNS5_1CILi1EEES8_S8_EEENS6_IJNS7_ILi128EEESA_NS7_ILi192EEEEEELi128ENS_10bfloat16_tEfNS_4arch4Sm90ELb1ELb0ELb1ELb1ELb0ELb1ELb0ELb1ELb1ELb0ELb0ELb0EEENS1_21CollectiveEpilogueFwdINS6_IJSA_SA_SA_EEES9_SD_SF_Li256ELb1ELb0ELb0ELb0EEENS1_36VarlenDynamicPersistentTileSchedulerILi128ELi128ELi256ELi32ELb0ELb0ELb1ELb1ELb1ELb1EEEEEEEEEvNT_6ParamsE)
        /*04e8*/ 	.word	0x00000048


	//----- nvinfo : EIATTR_MIN_STACK_SIZE
	.align		4
.L_243:
        /*04ec*/ 	.byte	0x04, 0x12
        /*04ee*/ 	.short	(.L_245 - .L_244)
	.align		4
.L_244:
        /*04f0*/ 	.word	index@(_ZN7cutlass13device_kernelIN5flash11enable_sm90INS1_16FlashAttnFwdSm90INS1_25CollectiveMainloopFwdSm90ILi2EN4cute5tupleIJNS5_1CILi1EEES8_S8_EEENS6_IJNS7_ILi64EEESA_SA_EEELi512ENS_10bfloat16_tEfNS_4arch4Sm90ELb0ELb0ELb1ELb0ELb0ELb0ELb0ELb0ELb0ELb0ELb0ELb0EEENS1_21CollectiveEpilogueFwdINS6_IJSA_NS7_ILi512EEESA_EEES9_SC_SE_Li256ELb0ELb0ELb0ELb0EEENS1_29StaticPersistentTileSchedulerILb0EEEEEEEEEvNT_6ParamsE)
        /*04f4*/ 	.word	0x00000020


	//----- nvinfo : EIATTR_MIN_STACK_SIZE
	.align		4
.L_245:
        /*04f8*/ 	.byte	0x04, 0x12
        /*04fa*/ 	.short	(.L_247 - .L_246)
	.align		4
.L_246:
        /*04fc*/ 	.word	index@(_ZN7cutlass13device_kernelIN5flash11enable_sm90INS1_16FlashAttnFwdSm90INS1_25CollectiveMainloopFwdSm90ILi2EN4cute5tupleIJNS5_1CILi1EEES8_S8_EEENS6_IJNS7_ILi64EEESA_SA_EEELi512ENS_10bfloat16_tEfNS_4arch4Sm90ELb0ELb0ELb1ELb0ELb0ELb0ELb1ELb0ELb0ELb0ELb0ELb0EEENS1_21CollectiveEpilogueFwdINS6_IJSA_NS7_ILi512EEESA_EEES9_SC_SE_Li256ELb0ELb0ELb0ELb0EEENS1_29StaticPersistentTileSchedulerILb0EEEEEEEEEvNT_6ParamsE)
        /*0500*/ 	.word	0x00000020


	//----- nvinfo : EIATTR_MIN_STACK_SIZE
	.align		4
.L_247:
        /*0504*/ 	.byte	0x04, 0x12
        /*0506*/ 	.short	(.L_249 - .L_248)
	.align		4
.L_248:
        /*0508*/ 	.word	index@(_ZN7cutlass13device_kernelIN5flash11enable_sm90INS1_16FlashAttnFwdSm90INS1_25CollectiveMainloopFwdSm90ILi2EN4cute5tupleIJNS5_1CILi1EEES8_S8_EEENS6_IJNS7_ILi64EEESA_SA_EEELi512ENS_10bfloat16_tEfNS_4arch4Sm90ELb0ELb0ELb1ELb1ELb0ELb0ELb0ELb0ELb0ELb0ELb0ELb0EEENS1_21CollectiveEpilogueFwdINS6_IJSA_NS7_ILi512EEESA_EEES9_SC_SE_Li256ELb1ELb0ELb0ELb0EEENS1_36VarlenDynamicPersistentTileSchedulerILi64ELi64ELi256ELi32ELb0ELb0ELb1ELb0ELb1ELb1EEEEEEEEEvNT_6ParamsE)
        /*050c*/ 	.word	0x00000030


	//----- nvinfo : EIATTR_MIN_STACK_SIZE
	.align		4
.L_249:
        /*0510*/ 	.byte	0x04, 0x12
        /*0512*/ 	.short	(.L_251 - .L_250)
	.align		4
.L_250:
        /*0514*/ 	.word	index@(_ZN7cutlass13device_kernelIN5flash11enable_sm90INS1_16FlashAttnFwdSm90INS1_25CollectiveMainloopFwdSm90ILi2EN4cute5tupleIJNS5_1CILi1EEES8_S8_EEENS6_IJNS7_ILi64EEESA_SA_EEELi512ENS_10bfloat16_tEfNS_4arch4Sm90ELb0ELb0ELb1ELb1ELb0ELb1ELb0ELb0ELb0ELb0ELb0ELb0EEENS1_21CollectiveEpilogueFwdINS6_IJSA_NS7_ILi512EEESA_EEES9_SC_SE_Li256ELb1ELb0ELb0ELb0EEENS1_36VarlenDynamicPersistentTileSchedulerILi64ELi64ELi256ELi32ELb0ELb0ELb1ELb0ELb1ELb1EEEEEEEEEvNT_6ParamsE)
        /*0518*/ 	.word	0x00000040


	//----- nvinfo : EIATTR_MIN_STACK_SIZE
	.align		4
.L_251:
        /*051c*/ 	.byte	0x04, 0x12
        /*051e*/ 	.short	(.L_253 - .L_252)
	.align		4
.L_252:
        /*0520*/ 	.word	index@(_ZN7cutlass13device_kernelIN5flash11enable_sm90INS1_16FlashAttnFwdSm90INS1_25CollectiveMainloopFwdSm90ILi2EN4cute5tupleIJNS5_1CILi1EEES8_S8_EEENS6_IJNS7_ILi64EEESA_SA_EEELi512ENS_10bfloat16_tEfNS_4arch4Sm90ELb0ELb0ELb1ELb1ELb0ELb0ELb1ELb0ELb0ELb0ELb0ELb0EEENS1_21CollectiveEpilogueFwdINS6_IJSA_NS7_ILi512EEESA_EEES9_SC_SE_Li256ELb1ELb0ELb0ELb0EEENS1_36VarlenDynamicPersistentTileSchedulerILi64ELi64ELi256ELi32ELb0ELb0ELb1ELb0ELb1ELb1EEEEEEEEEvNT_6ParamsE)
        /*0524*/ 	.word	0x00000038


	//----- nvinfo : EIATTR_MIN_STACK_SIZE
	.align		4
.L_253:
        /*0528*/ 	.byte	0x04, 0x12
        /*052a*/ 	.short	(.L_255 - .L_254)
	.align		4
.L_254:
        /*052c*/ 	.word	index@(_ZN7cutlass13device_kernelIN5flash11enable_sm90INS1_16FlashAttnFwdSm90INS1_25CollectiveMainloopFwdSm90ILi2EN4cute5tupleIJNS5_1CILi1EEES8_S8_EEENS6_IJNS7_ILi64EEESA_SA_EEELi512ENS_10bfloat16_tEfNS_4arch4Sm90ELb0ELb0ELb1ELb1ELb0ELb1ELb1ELb0ELb0ELb0ELb0ELb0EEENS1_21CollectiveEpilogueFwdINS6_IJSA_NS7_ILi512EEESA_EEES9_SC_SE_Li256ELb1ELb0ELb0ELb0EEENS1_36VarlenDynamicPersistentTileSchedulerILi64ELi64ELi256ELi32ELb0ELb0ELb1ELb0ELb1ELb1EEEEEEEEEvNT_6ParamsE)
        /*0530*/ 	.word	0x00000040


	//----- nvinfo : EIATTR_MIN_STACK_SIZE
	.align		4
.L_255:
        /*0534*/ 	.byte	0x04, 0x12
        /*0536*/ 	.short	(.L_257 - .L_256)
	.align		4
.L_256:
        /*0538*/ 	.word	index@(_ZN7cutlass13device_kernelIN5flash11enable_sm90INS1_16FlashAttnFwdSm90INS1_25CollectiveMainloopFwdSm90ILi2EN4cute5tupleIJNS5_1CILi1EEES8_S8_EEENS6_IJNS7_ILi64EEESA_SA_EEELi512ENS_10bfloat16_tEfNS_4arch4Sm90ELb0ELb1ELb1ELb0ELb0ELb0ELb0ELb0ELb0ELb0ELb0ELb0EEENS1_21CollectiveEpilogueFwdINS6_IJSA_NS7_ILi512EEESA_EEES9_SC_SE_Li256ELb0ELb0ELb0ELb0EEENS1_30DynamicPersistentTileSchedulerILi256ELi32ELb0ELb0ELb1EEEEEEEEEvNT_6ParamsE)
        /*053c*/ 	.word	0x00000000


	//----- nvinfo : EIATTR_MIN_STACK_SIZE
	.align		4
.L_257:
        /*0540*/ 	.byte	0x04, 0x12
        /*0542*/ 	.short	(.L_259 - .L_258)
	.align		4
.L_258:
        /*0544*/ 	.word	index@(_ZN7cutlass13device_kernelIN5flash11enable_sm90INS1_16FlashAttnFwdSm90INS1_25CollectiveMainloopFwdSm90ILi2EN4cute5tupleIJNS5_1CILi1EEES8_S8_EEENS6_IJNS7_ILi64EEESA_SA_EEELi512ENS_10bfloat16_tEfNS_4arch4Sm90ELb0ELb1ELb1ELb0ELb0ELb0ELb1ELb0ELb0ELb0ELb0ELb0EEENS1_21CollectiveEpilogueFwdINS6_IJSA_NS7_ILi512EEESA_EEES9_SC_SE_Li256ELb0ELb0ELb0ELb0EEENS1_30DynamicPersistentTileSchedulerILi256ELi32ELb0ELb0ELb1EEEEEEEEEvNT_6ParamsE)
        /*0548*/ 	.word	0x00000008


	//----- nvinfo : EIATTR_MIN_STACK_SIZE
	.align		4
.L_259:
        /*054c*/ 	.byte	0x04, 0x12
        /*054e*/ 	.short	(.L_261 - .L_260)
	.align		4
.L_260:
        /*0550*/ 	.word	index@(_ZN7cutlass13device_kernelIN5flash11enable_sm90INS1_16FlashAttnFwdSm90INS1_25CollectiveMainloopFwdSm90ILi2EN4cute5tupleIJNS5_1CILi1EEES8_S8_EEENS6_IJNS7_ILi64EEESA_SA_EEELi512ENS_10bfloat16_tEfNS_4arch4Sm90ELb0ELb1ELb1ELb1ELb0ELb0ELb0ELb0ELb0ELb0ELb0ELb0EEENS1_21CollectiveEpilogueFwdINS6_IJSA_NS7_ILi512EEESA_EEES9_SC_SE_Li256ELb1ELb0ELb0ELb0EEENS1_36VarlenDynamicPersistentTileSchedulerILi64ELi64ELi256ELi32ELb0ELb0ELb1ELb1ELb0ELb1EEEEEEEEEvNT_6ParamsE)
        /*0554*/ 	.word	0x00000020


	//----- nvinfo : EIATTR_MIN_STACK_SIZE
	.align		4
.L_261:
        /*0558*/ 	.byte	0x04, 0x12
        /*055a*/ 	.short	(.L_263 - .L_262)
	.align		4
.L_262:
        /*055c*/ 	.word	index@(_ZN7cutlass13device_kernelIN5flash11enable_sm90INS1_16FlashAttnFwdSm90INS1_25CollectiveMainloopFwdSm90ILi2EN4cute5tupleIJNS5_1CILi1EEES8_S8_EEENS6_IJNS7_ILi64EEESA_SA_EEELi512ENS_10bfloat16_tEfNS_4arch4Sm90ELb0ELb1ELb1ELb1ELb0ELb1ELb0ELb0ELb0ELb0ELb0ELb0EEENS1_21CollectiveEpilogueFwdINS6_IJSA_NS7_ILi512EEESA_EEES9_SC_SE_Li256ELb1ELb0ELb0ELb0EEENS1_36VarlenDynamicPersistentTileSchedulerILi64ELi64ELi256ELi32ELb0ELb0ELb1ELb1ELb0ELb1EEEEEEEEEvNT_6ParamsE)
        /*0560*/ 	.word	0x00000028


	//----- nvinfo : EIATTR_MIN_STACK_SIZE
	.align		4
.L_263:
        /*0564*/ 	.byte	0x04, 0x12
        /*0566*/ 	.short	(.L_265 - .L_264)
	.align		4
.L_264:
        /*0568*/ 	.word	index@(_ZN7cutlass13device_kernelIN5flash11enable_sm90INS1_16FlashAttnFwdSm90INS1_25CollectiveMainloopFwdSm90ILi2EN4cute5tupleIJNS5_1CILi1EEES8_S8_EEENS6_IJNS7_ILi64EEESA_SA_EEELi512ENS_10bfloat16_tEfNS_4arch4Sm90ELb0ELb1ELb1ELb1ELb0ELb0ELb1ELb0ELb0ELb0ELb0ELb0EEENS1_21CollectiveEpilogueFwdINS6_IJSA_NS7_ILi512EEESA_EEES9_SC_SE_Li256ELb1ELb0ELb0ELb0EEENS1_36VarlenDynamicPersistentTileSchedulerILi64ELi64ELi256ELi32ELb0ELb0ELb1ELb1ELb0ELb1EEEEEEEEEvNT_6ParamsE)
        /*056c*/ 	.word	0x00000028


	//----- nvinfo : EIATTR_MIN_STACK_SIZE
	.align		4
.L_265:
        /*0570*/ 	.byte	0x04, 0x12
        /*0572*/ 	.short	(.L_267 - .L_266)
	.align		4
.L_266:
        /*0574*/ 	.word	index@(_ZN7cutlass13device_kernelIN5flash11enable_sm90INS1_16FlashAttnFwdSm90INS1_25CollectiveMainloopFwdSm90ILi2EN4cute5tupleIJNS5_1CILi1EEES8_S8_EEENS6_IJNS7_ILi64EEESA_SA_EEELi512ENS_10bfloat16_tEfNS_4arch4Sm90ELb0ELb1ELb1ELb1ELb0ELb1ELb1ELb0ELb0ELb0ELb0ELb0EEENS1_21CollectiveEpilogueFwdINS6_IJSA_NS7_ILi512EEESA_EEES9_SC_SE_Li256ELb1ELb0ELb0ELb0EEENS1_36VarlenDynamicPersistentTileSchedulerILi64ELi64ELi256ELi32ELb0ELb0ELb1ELb1ELb0ELb1EEEEEEEEEvNT_6ParamsE)
        /*0578*/ 	.word	0x00000038


	//----- nvinfo : EIATTR_MIN_STACK_SIZE
	.align		4
.L_267:
        /*057c*/ 	.byte	0x04, 0x12
        /*057e*/ 	.short	(.L_269 - .L_268)
	.align		4
.L_268:
        /*0580*/ 	.word	index@(_ZN7cutlass13device_kernelIN5flash11enable_sm90INS1_16FlashAttnFwdSm90INS1_25CollectiveMainloopFwdSm90ILi2EN4cute5tupleIJNS5_1CILi1EEES8_S8_EEENS6_IJNS7_ILi64EEESA_SA_EEELi512ENS_10bfloat16_tEfNS_4arch4Sm90ELb1ELb0ELb1ELb0ELb0ELb0ELb0ELb0ELb0ELb0ELb0ELb0EEENS1_21CollectiveEpilogueFwdINS6_IJSA_NS7_ILi512EEESA_EEES9_SC_SE_Li256ELb0ELb0ELb0ELb0EEENS1_30DynamicPersistentTileSchedulerILi256ELi32ELb0ELb0ELb1EEEEEEEEEvNT_6ParamsE)
        /*0584*/ 	.word	0x00000000


	//----- nvinfo : EIATTR_MIN_STACK_SIZE
	.align		4
.L_269:
        /*0588*/ 	.byte	0x04, 0x12
        /*058a*/ 	.short	(.L_271 - .L_270)
	.align		4
.L_270:
        /*058c*/ 	.word	index@(_ZN7cutlass13device_kernelIN5flash11enable_sm90INS1_16FlashAttnFwdSm90INS1_25CollectiveMainloopFwdSm90ILi2EN4cute5tupleIJNS5_1CILi1EEES8_S8_EEENS6_IJNS7_ILi64EEESA_SA_EEELi512ENS_10bfloat16_tEfNS_4arch4Sm90ELb1ELb0ELb1ELb0ELb0ELb0ELb1ELb0ELb0ELb0ELb0ELb0EEENS1_21CollectiveEpilogueFwdINS6_IJSA_NS7_ILi512EEESA_EEES9_SC_SE_Li256ELb0ELb0ELb0ELb0EEENS1_30DynamicPersistentTileSchedulerILi256ELi32ELb0ELb0ELb1EEEEEEEEEvNT_6ParamsE)
        /*0590*/ 	.word	0x00000008


	//----- nvinfo : EIATTR_MIN_STACK_SIZE
	.align		4
.L_271:
        /*0594*/ 	.byte	0x04, 0x12
        /*0596*/ 	.short	(.L_273 - .L_272)
	.align		4
.L_272:
        /*0598*/ 	.word	index@(_ZN7cutlass13device_kernelIN5flash11enable_sm90INS1_16FlashAttnFwdSm90INS1_25CollectiveMainloopFwdSm90ILi2EN4cute5tupleIJNS5_1CILi1EEES8_S8_EEENS6_IJNS7_ILi64EEESA_SA_EEELi512ENS_10bfloat16_tEfNS_4arch4Sm90ELb1ELb0ELb1ELb1ELb0ELb0ELb0ELb0ELb0ELb0ELb0ELb0EEENS1_21CollectiveEpilogueFwdINS6_IJSA_NS7_ILi512EEESA_EEES9_SC_SE_Li256ELb1ELb0ELb0ELb0EEENS1_36VarlenDynamicPersistentTileSchedulerILi64ELi64ELi256ELi32ELb0ELb0ELb1ELb1ELb1ELb1EEEEEEEEEvNT_6ParamsE)
        /*059c*/ 	.word	0x00000028


	//----- nvinfo : EIATTR_MIN_STACK_SIZE
	.align		4
.L_273:
        /*05a0*/ 	.byte	0x04, 0x12
        /*05a2*/ 	.short	(.L_275 - .L_274)
	.align		4
.L_274:
        /*05a4*/ 	.word	index@(_ZN7cutlass13device_kernelIN5flash11enable_sm90INS1_16FlashAttnFwdSm90INS1_25CollectiveMainloopFwdSm90ILi2EN4cute5tupleIJNS5_1CILi1EEES8_S8_EEENS6_IJNS7_ILi64EEESA_SA_EEELi512ENS_10bfloat16_tEfNS_4arch4Sm90ELb1ELb0ELb1ELb1ELb0ELb1ELb0ELb0ELb0ELb0ELb0ELb0EEENS1_21CollectiveEpilogueFwdINS6_IJSA_NS7_ILi512EEESA_EEES9_SC_SE_Li256ELb1ELb0ELb0ELb0EEENS1_36VarlenDynamicPersistentTileSchedulerILi64ELi64ELi256ELi32ELb0ELb0ELb1ELb1ELb1ELb1EEEEEEEEEvNT_6ParamsE)
        /*05a8*/ 	.word	0x00000038


	//----- nvinfo : EIATTR_MIN_STACK_SIZE
	.align		4
.L_275:
        /*05ac*/ 	.byte	0x04, 0x12
        /*05ae*/ 	.short	(.L_277 - .L_276)
	.align		4
.L_276:
        /*05b0*/ 	.word	index@(_ZN7cutlass13device_kernelIN5flash11enable_sm90INS1_16FlashAttnFwdSm90INS1_25CollectiveMainloopFwdSm90ILi2EN4cute5tupleIJNS5_1CILi1EEES8_S8_EEENS6_IJNS7_ILi64EEESA_SA_EEELi512ENS_10bfloat16_tEfNS_4arch4Sm90ELb1ELb0ELb1ELb1ELb0ELb0ELb1ELb0ELb0ELb0ELb0ELb0EEENS1_21CollectiveEpilogueFwdINS6_IJSA_NS7_ILi512EEESA_EEES9_SC_SE_Li256ELb1ELb0ELb0ELb0EEENS1_36VarlenDynamicPersistentTileSchedulerILi64ELi64ELi256ELi32ELb0ELb0ELb1ELb1ELb1ELb1EEEEEEEEEvNT_6ParamsE)
        /*05b4*/ 	.word	0x00000030


	//----- nvinfo : EIATTR_MIN_STACK_SIZE
	.align		4
.L_277:
        /*05b8*/ 	.byte	0x04, 0x12
        /*05ba*/ 	.short	(.L_279 - .L_278)
	.align		4
.L_278:
        /*05bc*/ 	.word	index@(_ZN7cutlass13device_kernelIN5flash11enable_sm90INS1_16FlashAttnFwdSm90INS1_25CollectiveMainloopFwdSm90ILi2EN4cute5tupleIJNS5_1CILi1EEES8_S8_EEENS6_IJNS7_ILi64EEESA_SA_EEELi512ENS_10bfloat16_tEfNS_4arch4Sm90ELb1ELb0ELb1ELb1ELb0ELb1ELb1ELb0ELb0ELb0ELb0ELb0EEENS1_21CollectiveEpilogueFwdINS6_IJSA_NS7_ILi512EEESA_EEES9_SC_SE_Li256ELb1ELb0ELb0ELb0EEENS1_36VarlenDynamicPersistentTileSchedulerILi64ELi64ELi256ELi32ELb0ELb0ELb1ELb1ELb1ELb1EEEEEEEEEvNT_6ParamsE)
        /*05c0*/ 	.word	0x00000038


	//----- nvinfo : EIATTR_MIN_STACK_SIZE
	.align		4
.L_279:
        /*05c4*/ 	.byte	0x04, 0x12
        /*05c6*/ 	.short	(.L_281 - .L_280)
	.align		4
.L_280:
        /*05c8*/ 	.word	index@(_ZN7cutlass13device_kernelIN5flash11enable_sm90INS1_16FlashAttnFwdSm90INS1_25CollectiveMainloopFwdSm90ILi2EN4cute5tupleIJNS5_1CILi1EEES8_S8_EEENS6_IJNS7_ILi128EEENS7_ILi96EEENS7_ILi64EEEEEELi256ENS_10bfloat16_tEfNS_4arch4Sm90ELb0ELb0ELb1ELb0ELb0ELb0ELb0ELb1ELb0ELb0ELb0ELb0EEENS1_21CollectiveEpilogueFwdINS6_IJSA_NS7_ILi256EEESB_EEES9_SE_SG_Li256ELb0ELb0ELb0ELb0EEENS1_29StaticPersistentTileSchedulerILb0EEEEEEEEEvNT_6ParamsE)
        /*05cc*/ 	.word	0x00000020


	//----- nvinfo : EIATTR_MIN_STACK_SIZE
	.align		4
.L_281:
        /*05d0*/ 	.byte	0x04, 0x12
        /*05d2*/ 	.short	(.L_283 - .L_282)
	.align		4
.L_282:
        /*05d4*/ 	.word	index@(_ZN7cutlass13device_kernelIN5flash11enable_sm90INS1_16FlashAttnFwdSm90INS1_25CollectiveMainloopFwdSm90ILi2EN4cute5tupleIJNS5_1CILi1EEES8_S8_EEENS6_IJNS7_ILi128EEENS7_ILi96EEENS7_ILi64EEEEEELi256ENS_10bfloat16_tEfNS_4arch4Sm90ELb0ELb0ELb1ELb0ELb0ELb0ELb1ELb1ELb0ELb0ELb0ELb0EEENS1_21CollectiveEpilogueFwdINS6_IJSA_NS7_ILi256EEESB_EEES9_SE_SG_Li256ELb0ELb0ELb0ELb0EEENS1_29StaticPersistentTileSchedulerILb0EEEEEEEEEvNT_6ParamsE)
        /*05d8*/ 	.word	0x00000020


	//----- nvinfo : EIATTR_MIN_STACK_SIZE
	.align		4
.L_283:
        /*05dc*/ 	.byte	0x04, 0x12
        /*05de*/ 	.short	(.L_285 - .L_284)
	.align		4
.L_284:
        /*05e0*/ 	.word	index@(_ZN7cutlass13device_kernelIN5flash11enable_sm90INS1_16FlashAttnFwdSm90INS1_25CollectiveMainloopFwdSm90ILi2EN4cute5tupleIJNS5_1CILi1EEES8_S8_EEENS6_IJNS7_ILi128EEENS7_ILi96EEENS7_ILi64EEEEEELi256ENS_10bfloat16_tEfNS_4arch4Sm90ELb0ELb0ELb1ELb1ELb0ELb0ELb0ELb1ELb0ELb0ELb0ELb0EEENS1_21CollectiveEpilogueFwdINS6_IJSA_NS7_ILi256EEESB_EEES9_SE_SG_Li256ELb1ELb0ELb0ELb0EEENS1_36VarlenDynamicPersistentTileSchedulerILi128ELi96ELi256ELi32ELb0ELb0ELb1ELb0ELb1ELb1EEEEEEEEEvNT_6ParamsE)
        /*05e4*/ 	.word	0x00000030


	//----- nvinfo : EIATTR_MIN_STACK_SIZE
	.align		4
.L_285:
        /*05e8*/ 	.byte	0x04, 0x12
        /*05ea*/ 	.short	(.L_287 - .L_286)
	.align		4
.L_286:
        /*05ec*/ 	.word	index@(_ZN7cutlass13device_kernelIN5flash11enable_sm90INS1_16FlashAttnFwdSm90INS1_25CollectiveMainloopFwdSm90ILi2EN4cute5tupleIJNS5_1CILi1EEES8_S8_EEENS6_IJNS7_ILi128EEENS7_ILi96EEENS7_ILi64EEEEEELi256ENS_10bfloat16_tEfNS_4arch4Sm90ELb0ELb0ELb1ELb1ELb0ELb1ELb0ELb1ELb0ELb0ELb0ELb0EEENS1_21CollectiveEpilogueFwdINS6_IJSA_NS7_ILi256EEESB_EEES9_SE_SG_Li256ELb1ELb0ELb0ELb0EEENS1_36VarlenDynamicPersistentTileSchedulerILi128ELi96ELi256ELi32ELb0ELb0ELb1ELb0ELb1ELb1EEEEEEEEEvNT_6ParamsE)
        /*05f0*/ 	.word	0x00000038


	//----- nvinfo : EIATTR_MIN_STACK_SIZE
	.align		4
.L_287:
        /*05f4*/ 	.byte	0x04, 0x12
        /*05f6*/ 	.short	(.L_289 - .L_288)
	.align		4
.L_288:
        /*05f8*/ 	.word	index@(_ZN7cutlass13device_kernelIN5flash11enable_sm90INS1_16FlashAttnFwdSm90INS1_25CollectiveMainloopFwdSm90ILi2EN4cute5tupleIJNS5_1CILi1EEES8_S8_EEENS6_IJNS7_ILi128EEENS7_ILi96EEENS7_ILi64EEEEEELi256ENS_10bfloat16_tEfNS_4arch4Sm90ELb0ELb0ELb1ELb1ELb0ELb0ELb1ELb1ELb0ELb0ELb0ELb0EEENS1_21CollectiveEpilogueFwdINS6_IJSA_NS7_ILi256EEESB_EEES9_SE_SG_Li256ELb1ELb0ELb0ELb0EEENS1_36VarlenDynamicPersistentTileSchedulerILi128ELi96ELi256ELi32ELb0ELb0ELb1ELb0ELb1ELb1EEEEEEEEEvNT_6ParamsE)
        /*05fc*/ 	.word	0x00000030


	//----- nvinfo : EIATTR_MIN_STACK_SIZE
	.align		4
.L_289:
        /*0600*/ 	.byte	0x04, 0x12
        /*0602*/ 	.short	(.L_291 - .L_290)
	.align		4
.L_290:
        /*0604*/ 	.word	index@(_ZN7cutlass13device_kernelIN5flash11enable_sm90INS1_16FlashAttnFwdSm90INS1_25CollectiveMainloopFwdSm90ILi2EN4cute5tupleIJNS5_1CILi1EEES8_S8_EEENS6_IJNS7_ILi128EEENS7_ILi96EEENS7_ILi64EEEEEELi256ENS_10bfloat16_tEfNS_4arch4Sm90ELb0ELb0ELb1ELb1ELb0ELb1ELb1ELb1ELb0ELb0ELb0ELb0EEENS1_21CollectiveEpilogueFwdINS6_IJSA_NS7_ILi256EEESB_EEES9_SE_SG_Li256ELb1ELb0ELb0ELb0EEENS1_36VarlenDynamicPersistentTileSchedulerILi128ELi96ELi256ELi32ELb0ELb0ELb1ELb0ELb1ELb1EEEEEEEEEvNT_6ParamsE)
        /*0608*/ 	.word	0x000000a0


	//----- nvinfo : EIATTR_MIN_STACK_SIZE
	.align		4
.L_291:
        /*060c*/ 	.byte	0x04, 0x12
        /*060e*/ 	.short	(.L_293 - .L_292)
	.align		4
.L_292:
        /*0610*/ 	.word	index@(_ZN7cutlass13device_kernelIN5flash11enable_sm90INS1_16FlashAttnFwdSm90INS1_25CollectiveMainloopFwdSm90ILi2EN4cute5tupleIJNS5_1CILi1EEES8_S8_EEENS6_IJNS7_ILi128EEENS7_ILi96EEENS7_ILi64EEEEEELi256ENS_10bfloat16_tEfNS_4arch4Sm90ELb0ELb1ELb1ELb0ELb0ELb0ELb0ELb1ELb0ELb0ELb0ELb0EEENS1_21CollectiveEpilogueFwdINS6_IJSA_NS7_ILi256EEESB_EEES9_SE_SG_Li256ELb0ELb0ELb0ELb0EEENS1_30DynamicPersistentTileSchedulerILi256ELi32ELb0ELb0ELb1EEEEEEEEEvNT_6ParamsE)
        /*0614*/ 	.word	0x00000000


	//----- nvinfo : EIATTR_MIN_STACK_SIZE
	.align		4
.L_293:
        /*0618*/ 	.byte	0x04, 0x12
        /*061a*/ 	.short	(.L_295 - .L_294)
	.align		4
.L_294:
        /*061c*/ 	.word	index@(_ZN7cutlass13device_kernelIN5flash11enable_sm90INS1_16FlashAttnFwdSm90INS1_25CollectiveMainloopFwdSm90ILi2EN4cute5tupleIJNS5_1CILi1EEES8_S8_EEENS6_IJNS7_ILi128EEENS7_ILi96EEENS7_ILi64EEEEEELi256ENS_10bfloat16_tEfNS_4arch4Sm90ELb0ELb1ELb1ELb0ELb0ELb0ELb1ELb1ELb0ELb0ELb0ELb0EEENS1_21CollectiveEpilogueFwdINS6_IJSA_NS7_ILi256EEESB_EEES9_SE_SG_Li256ELb0ELb0ELb0ELb0EEENS1_30DynamicPersistentTileSchedulerILi256ELi32ELb0ELb0ELb1EEEEEEEEEvNT_6ParamsE)
        /*0620*/ 	.word	0x00000480


	//----- nvinfo : EIATTR_MIN_STACK_SIZE
	.align		4
.L_295:
        /*0624*/ 	.byte	0x04, 0x12
        /*0626*/ 	.short	(.L_297 - .L_296)
	.align		4
.L_296:
        /*0628*/ 	.word	index@(_ZN7cutlass13device_kernelIN5flash11enable_sm90INS1_16FlashAttnFwdSm90INS1_25CollectiveMainloopFwdSm90ILi2EN4cute5tupleIJNS5_1CILi1EEES8_S8_EEENS6_IJNS7_ILi128EEENS7_ILi96EEENS7_ILi64EEEEEELi256ENS_10bfloat16_tEfNS_4arch4Sm90ELb0ELb1ELb1ELb1ELb0ELb0ELb0ELb1ELb0ELb0ELb0ELb0EEENS1_21CollectiveEpilogueFwdINS6_IJSA_NS7_ILi256EEESB_EEES9_SE_SG_Li256ELb1ELb0ELb0ELb0EEENS1_36VarlenDynamicPersistentTileSchedulerILi128ELi96ELi256ELi32ELb0ELb0ELb1ELb1ELb0ELb1EEEEEEEEEvNT_6ParamsE)
        /*062c*/ 	.word	0x00000020


	//----- nvinfo : EIATTR_MIN_STACK_SIZE
	.align		4
.L_297:
        /*0630*/ 	.byte	0x04, 0x12
        /*0632*/ 	.short	(.L_299 - .L_298)
	.align		4
.L_298:
        /*0634*/ 	.word	index@(_ZN7cutlass13device_kernelIN5flash11enable_sm90INS1_16FlashAttnFwdSm90INS1_25CollectiveMainloopFwdSm90ILi2EN4cute5tupleIJNS5_1CILi1EEES8_S8_EEENS6_IJNS7_ILi128EEENS7_ILi96EEENS7_ILi64EEEEEELi256ENS_10bfloat16_tEfNS_4arch4Sm90ELb0ELb1ELb1ELb1ELb0ELb1ELb0ELb1ELb0ELb0ELb0ELb0EEENS1_21CollectiveEpilogueFwdINS6_IJSA_NS7_ILi256EEESB_EEES9_SE_SG_Li256ELb1ELb0ELb0ELb0EEENS1_36VarlenDynamicPersistentTileSchedulerILi128ELi96ELi256ELi32ELb0ELb0ELb1ELb1ELb0ELb1EEEEEEEEEvNT_6ParamsE)
        /*0638*/ 	.word	0x00000030


	//----- nvinfo : EIATTR_MIN_STACK_SIZE
	.align		4
.L_299:
        /*063c*/ 	.byte	0x04, 0x12
        /*063e*/ 	.short	(.L_301 - .L_300)
	.align		4
.L_300:
        /*0640*/ 	.word	index@(_ZN7cutlass13device_kernelIN5flash11enable_sm90INS1_16FlashAttnFwdSm90INS1_25CollectiveMainloopFwdSm90ILi2EN4cute5tupleIJNS5_1CILi1EEES8_S8_EEENS6_IJNS7_ILi128EEENS7_ILi96EEENS7_ILi64EEEEEELi256ENS_10bfloat16_tEfNS_4arch4Sm90ELb0ELb1ELb1ELb1ELb0ELb0ELb1ELb1ELb0ELb0ELb0ELb0EEENS1_21CollectiveEpilogueFwdINS6_IJSA_NS7_ILi256EEESB_EEES9_SE_SG_Li256ELb1ELb0ELb0ELb0EEENS1_36VarlenDynamicPersistentTileSchedulerILi128ELi96ELi256ELi32ELb0ELb0ELb1ELb1ELb0ELb1EEEEEEEEEvNT_6ParamsE)
        /*0644*/ 	.word	0x00000490


	//----- nvinfo : EIATTR_MIN_STACK_SIZE
	.align		4
.L_301:
        /*0648*/ 	.byte	0x04, 0x12
        /*064a*/ 	.short	(.L_303 - .L_302)
	.align		4
.L_302:
        /*064c*/ 	.word	index@(_ZN7cutlass13device_kernelIN5flash11enable_sm90INS1_16FlashAttnFwdSm90INS1_25CollectiveMainloopFwdSm90ILi2EN4cute5tupleIJNS5_1CILi1EEES8_S8_EEENS6_IJNS7_ILi128EEENS7_ILi96EEENS7_ILi64EEEEEELi256ENS_10bfloat16_tEfNS_4arch4Sm90ELb0ELb1ELb1ELb1ELb0ELb1ELb1ELb1ELb0ELb0ELb0ELb0EEENS1_21CollectiveEpilogueFwdINS6_IJSA_NS7_ILi256EEESB_EEES9_SE_SG_Li256ELb1ELb0ELb0ELb0EEENS1_36VarlenDynamicPersistentTileSchedulerILi128ELi96ELi256ELi32ELb0ELb0ELb1ELb1ELb0ELb1EEEEEEEEEvNT_6ParamsE)
        /*0650*/ 	.word	0x000004a0


	//----- nvinfo : EIATTR_MIN_STACK_SIZE
	.align		4
.L_303:
        /*0654*/ 	.byte	0x04, 0x12
        /*0656*/ 	.short	(.L_305 - .L_304)
	.align		4
.L_304:
        /*0658*/ 	.word	index@(_ZN7cutlass13device_kernelIN5flash11enable_sm90INS1_16FlashAttnFwdSm90INS1_25CollectiveMainloopFwdSm90ILi2EN4cute5tupleIJNS5_1CILi1EEES8_S8_EEENS6_IJNS7_ILi128EEENS7_ILi96EEENS7_ILi64EEEEEELi256ENS_10bfloat16_tEfNS_4arch4Sm90ELb1ELb0ELb1ELb0ELb0ELb0ELb0ELb1ELb0ELb0ELb0ELb0EEENS1_21CollectiveEpilogueFwdINS6_IJSA_NS7_ILi256EEESB_EEES9_SE_SG_Li256ELb0ELb0ELb0ELb0EEENS1_30DynamicPersistentTileSchedulerILi256ELi32ELb0ELb0ELb1EEEEEEEEEvNT_6ParamsE)
        /*065c*/ 	.word	0x00000000


	//----- nvinfo : EIATTR_MIN_STACK_SIZE
	.align		4
.L_305:
        /*0660*/ 	.byte	0x04, 0x12
        /*0662*/ 	.short	(.L_307 - .L_306)
	.align		4
.L_306:
        /*0664*/ 	.word	index@(_ZN7cutlass13device_kernelIN5flash11enable_sm90INS1_16FlashAttnFwdSm90INS1_25CollectiveMainloopFwdSm90ILi2EN4cute5tupleIJNS5_1CILi1EEES8_S8_EEENS6_IJNS7_ILi128EEENS7_ILi96EEENS7_ILi64EEEEEELi256ENS_10bfloat16_tEfNS_4arch4Sm90ELb1ELb0ELb1ELb0ELb0ELb0ELb1ELb1ELb0ELb0ELb0ELb0EEENS1_21CollectiveEpilogueFwdINS6_IJSA_NS7_ILi256EEESB_EEES9_SE_SG_Li256ELb0ELb0ELb0ELb0EEENS1_30DynamicPersistentTileSchedulerILi256ELi32ELb0ELb0ELb1EEEEEEEEEvNT_6ParamsE)
        /*0668*/ 	.word	0x00000010


	//----- nvinfo : EIATTR_MIN_STACK_SIZE
	.align		4
.L_307:
        /*066c*/ 	.byte	0x04, 0x12
        /*066e*/ 	.short	(.L_309 - .L_308)
	.align		4
.L_308:
        /*0670*/ 	.word	index@(_ZN7cutlass13device_kernelIN5flash11enable_sm90INS1_16FlashAttnFwdSm90INS1_25CollectiveMainloopFwdSm90ILi2EN4cute5tupleIJNS5_1CILi1EEES8_S8_EEENS6_IJNS7_ILi128EEENS7_ILi96EEENS7_ILi64EEEEEELi256ENS_10bfloat16_tEfNS_4arch4Sm90ELb1ELb0ELb1ELb1ELb0ELb0ELb0ELb1ELb0ELb0ELb0ELb0EEENS1_21CollectiveEpilogueFwdINS6_IJSA_NS7_ILi256EEESB_EEES9_SE_SG_Li256ELb1ELb0ELb0ELb0EEENS1_36VarlenDynamicPersistentTileSchedulerILi128ELi96ELi256ELi32ELb0ELb0ELb1ELb1ELb1ELb1EEEEEEEEEvNT_6ParamsE)
        /*0674*/ 	.word	0x00000028


	//----- nvinfo : EIATTR_MIN_STACK_SIZE
	.align		4
.L_309:
        /*0678*/ 	.byte	0x04, 0x12
        /*067a*/ 	.short	(.L_311 - .L_310)
	.align		4
.L_310:
        /*067c*/ 	.word	index@(_ZN7cutlass13device_kernelIN5flash11enable_sm90INS1_16FlashAttnFwdSm90INS1_25CollectiveMainloopFwdSm90ILi2EN4cute5tupleIJNS5_1CILi1EEES8_S8_EEENS6_IJNS7_ILi128EEENS7_ILi96EEENS7_ILi64EEEEEELi256ENS_10bfloat16_tEfNS_4arch4Sm90ELb1ELb0ELb1ELb1ELb0ELb1ELb0ELb1ELb0ELb0ELb0ELb0EEENS1_21CollectiveEpilogueFwdINS6_IJSA_NS7_ILi256EEESB_EEES9_SE_SG_Li256ELb1ELb0ELb0ELb0EEENS1_36VarlenDynamicPersistentTileSchedulerILi128ELi96ELi256ELi32ELb0ELb0ELb1ELb1ELb1ELb1EEEEEEEEEvNT_6ParamsE)
        /*0680*/ 	.word	0x00000030


	//----- nvinfo : EIATTR_MIN_STACK_SIZE
	.align		4
.L_311:
        /*0684*/ 	.byte	0x04, 0x12
        /*0686*/ 	.short	(.L_313 - .L_312)
	.align		4
.L_312:
        /*0688*/ 	.word	index@(_ZN7cutlass13device_kernelIN5flash11enable_sm90INS1_16FlashAttnFwdSm90INS1_25CollectiveMainloopFwdSm90ILi2EN4cute5tupleIJNS5_1CILi1EEES8_S8_EEENS6_IJNS7_ILi128EEENS7_ILi96EEENS7_ILi64EEEEEELi256ENS_10bfloat16_tEfNS_4arch4Sm90ELb1ELb0ELb1ELb1ELb0ELb0ELb1ELb1ELb0ELb0ELb0ELb0EEENS1_21CollectiveEpilogueFwdINS6_IJSA_NS7_ILi256EEESB_EEES9_SE_SG_Li256ELb1ELb0ELb0ELb0EEENS1_36VarlenDynamicPersistentTileSchedulerILi128ELi96ELi256ELi32ELb0ELb0ELb1ELb1ELb1ELb1EEEEEEEEEvNT_6ParamsE)
        /*068c*/ 	.word	0x00000028


	//----- nvinfo : EIATTR_MIN_STACK_SIZE
	.align		4
.L_313:
        /*0690*/ 	.byte	0x04, 0x12
        /*0692*/ 	.short	(.L_315 - .L_314)
	.align		4
.L_314:
        /*0694*/ 	.word	index@(_ZN7cutlass13device_kernelIN5flash11enable_sm90INS1_16FlashAttnFwdSm90INS1_25CollectiveMainloopFwdSm90ILi2EN4cute5tupleIJNS5_1CILi1EEES8_S8_EEENS6_IJNS7_ILi128EEENS7_ILi96EEENS7_ILi64EEEEEELi256ENS_10bfloat16_tEfNS_4arch4Sm90ELb1ELb0ELb1ELb1ELb0ELb1ELb1ELb1ELb0ELb0ELb0ELb0EEENS1_21CollectiveEpilogueFwdINS6_IJSA_NS7_ILi256EEESB_EEES9_SE_SG_Li256ELb1ELb0ELb0ELb0EEENS1_36VarlenDynamicPersistentTileSchedulerILi128ELi96ELi256ELi32ELb0ELb0ELb1ELb1ELb1ELb1EEEEEEEEEvNT_6ParamsE)
        /*0698*/ 	.word	0x00000078
.L_315:


//--------------------- .nv.compat                --------------------------
	.section	.nv.compat,"",@"SHT_CUDA_COMPAT_INFO"
	.align	4
        /*0000*/ 	.byte	0x02, 0x09, 0x01, 0x00, 0x02, 0x02, 0x04, 0x00, 0x02, 0x05, 0x05, 0x00, 0x03, 0x07, 0x01, 0x01
        /*0010*/ 	.byte	0x02, 0x03, 0x01, 0x00, 0x02, 0x06, 0x01, 0x00, 0x04, 0x0b, 0x08, 0x00, 0x00, 0x00, 0x00, 0x00
        /*0020*/ 	.byte	0x00, 0x00, 0x00, 0x00


//--------------------- .nv.info._ZN7cutlass13device_kernelIN5flash11enable_sm90INS1_16FlashAttnFwdSm90INS1_25CollectiveMainloopFwdSm90ILi2EN4cute5tupleIJNS5_1CILi1EEES8_S8_EEENS6_IJNS7_ILi128EEESA_NS7_ILi192EEEEEELi128ENS_10bfloat16_tEfNS_4arch4Sm90ELb0ELb0ELb1ELb0ELb0ELb0ELb0ELb1ELb1ELb0ELb0ELb0EEENS1_21CollectiveEpilogueFwdINS6_IJSA_SA_SA_EEES9_SD_SF_Li256ELb0ELb0ELb0ELb0EEENS1_29StaticPersistentTileSchedulerILb0EEEEEEEEEvNT_6ParamsE --------------------------
	.section	.nv.info._ZN7cutlass13device_kernelIN5flash11enable_sm90INS1_16FlashAttnFwdSm90INS1_25CollectiveMainloopFwdSm90ILi2EN4cute5tupleIJNS5_1CILi1EEES8_S8_EEENS6_IJNS7_ILi128EEESA_NS7_ILi192EEEEEELi128ENS_10bfloat16_tEfNS_4arch4Sm90ELb0ELb0ELb1ELb0ELb0ELb0ELb0ELb1ELb1ELb0ELb0ELb0EEENS1_21CollectiveEpilogueFwdINS6_IJSA_SA_SA_EEES9_SD_SF_Li256ELb0ELb0ELb0ELb0EEENS1_29StaticPersistentTileSchedulerILb0EEEEEEEEEvNT_6ParamsE,"",@"SHT_CUDA_INFO"
	.sectionflags	@""
	.align	4


	//----- nvinfo : EIATTR_CUDA_API_VERSION
	.align		4
        /*0000*/ 	.byte	0x04, 0x37
        /*0002*/ 	.short	(.L_317 - .L_316)
.L_316:
        /*0004*/ 	.word	0x00000082


	//----- nvinfo : EIATTR_KPARAM_INFO
	.align		4
.L_317:
        /*0008*/ 	.byte	0x04, 0x17
        /*000a*/ 	.short	(.L_319 - .L_318)
.L_318:
        /*000c*/ 	.word	0x00000000
        /*0010*/ 	.short	0x0000
        /*0012*/ 	.short	0x0070
        /*0014*/ 	.byte	0x00, 0xf0, 0x01, 0x2e


	//----- nvinfo : EIATTR_SPARSE_MMA_MASK
	.align		4
.L_319:
        /*0018*/ 	.byte	0x03, 0x50
        /*001a*/ 	.short	0x0000


	//----- nvinfo : EIATTR_MAXREG_COUNT
	.align		4
        /*001c*/ 	.byte	0x03, 0x1b
        /*001e*/ 	.short	0x00a8


	//----- nvinfo : EIATTR_NUM_BARRIERS
	.align		4
        /*0020*/ 	.byte	0x02, 0x4c
        /*0022*/ 	.byte	0x09
	.zero		1


	//----- nvinfo : EIATTR_EXTERNS
	.align		4
        /*0024*/ 	.byte	0x04, 0x0f
        /*0026*/ 	.short	(.L_321 - .L_320)


	//   ....[0]....
	.align		4
.L_320:
        /*0028*/ 	.word	index@(__assertfail)


	//----- nvinfo : EIATTR_ANNOTATIONS
	.align		4
.L_321:
        /*002c*/ 	.byte	0x04, 0x55
        /*002e*/ 	.short	(.L_323 - .L_322)


	//   ....[0]....
.L_322:
        /*0030*/ 	.word	0x00000001
        /*0034*/ 	.byte	0x40, 0x09, 0x00, 0x00, 0x01, 0x00, 0x00, 0x00, 0x00, 0x0a, 0x00, 0x00, 0x01, 0x00, 0x00, 0x00
        /* <DEDUP_REMOVED lines=12> */
        /*0104*/ 	.byte	0x80, 0xaf, 0x00, 0x00, 0x01, 0x00, 0x00, 0x00, 0x20, 0xb1, 0x00, 0x00


	//----- nvinfo : EIATTR_MERCURY_ISA_VERSION
	.align		4
.L_323:
        /*0110*/ 	.byte	0x03, 0x5f
        /*0112*/ 	.short	0x0101


	//----- nvinfo : EIATTR_INT_WARP_WIDE_INSTR_OFFSETS
	.align		4
        /*0114*/ 	.byte	0x04, 0x31
        /*0116*/ 	.short	(.L_325 - .L_324)


	//   ....[0]....
.L_324:
        /*0118*/ 	.word	0x00000180


	//   ....[1]....
        /*011c*/ 	.word	0x000001b0


	//   ....[2]....
        /*0120*/ 	.word	0x00000240


	//   ....[3]....
        /*0124*/ 	.word	0x00008a30


	//   ....[4]....
        /*0128*/ 	.word	0x00008a60


	//   ....[5]....
        /*012c*/ 	.word	0x00008b30


	//   ....[6]....
        /*0130*/ 	.word	0x00008c00


	//----- nvinfo : EIATTR_COOP_GROUP_MASK_REGIDS
	.align		4
.L_325:
        /*0134*/ 	.byte	0x04, 0x29
        /*0136*/ 	.short	(.L_327 - .L_326)


	//   ....[0]....
.L_326:
        /*0138*/ 	.word	0xffffffff


	//   ....[1]....
        /*013c*/ 	.word	0xffffffff


	//   ....[2]....
        /*0140*/ 	.word	0xffffffff


	//   ....[3]....
        /*0144*/ 	.word	0xffffffff


	//   ....[4]....
        /*0148*/ 	.word	0xffffffff


	//   ....[5]....
        /*014c*/ 	.word	0xffffffff


	//   ....[6]....
        /*0150*/ 	.word	0xffffffff


	//   ....[7]....
        /*0154*/ 	.word	0xffffffff


	//   ....[8]....
        /*0158*/ 	.word	0xffffffff


	//   ....[9]....
        /*015c*/ 	.word	0xffffffff


	//   ....[10]....
        /*0160*/ 	.word	0xffffffff


	//   ....[11]....
        /*0164*/ 	.word	0xffffffff


	//   ....[12]....
        /*0168*/ 	.word	0xffffffff


	//   ....[13]....
        /*016c*/ 	.word	0xffffffff


	//   ....[14]....
        /*0170*/ 	.word	0xffffffff


	//   ....[15]....
        /*0174*/ 	.word	0xffffffff


	//   ....[16]....
        /*0178*/ 	.word	0xffffffff


	//   ....[17]....
        /*017c*/ 	.word	0xffffffff


	//   ....[18]....
        /*0180*/ 	.word	0xffffffff


	//   ....[19]....
        /*0184*/ 	.word	0xffffffff


	//   ....[20]....
        /*0188*/ 	.word	0xffffffff


	//   ....[21]....
        /*018c*/ 	.word	0xffffffff


	//   ....[22]....
        /*0190*/ 	.word	0xffffffff


	//   ....[23]....
        /*0194*/ 	.word	0x0500000f


	//   ....[24]....
        /*0198*/ 	.word	0x0500000f


	//----- nvinfo : EIATTR_COOP_GROUP_INSTR_OFFSETS
	.align		4
.L_327:
        /*019c*/ 	.byte	0x04, 0x28
        /*019e*/ 	.short	(.L_329 - .L_328)


	//   ....[0]....
.L_328:
        /*01a0*/ 	.word	0x00000060


	//   ....[1]....
        /*01a4*/ 	.word	0x00000190


	//   ....[2]....
        /*01a8*/ 	.word	0x00000250


	//   ....[3]....
        /*01ac*/ 	.word	0x000003c0


	//   ....[4]....
        /*01b0*/ 	.word	0x00000520


	//   ....[5]....
        /*01b4*/ 	.word	0x00000640


	//   ....[6]....
        /*01b8*/ 	.word	0x000007a0


	//   ....[7]....
        /*01bc*/ 	.word	0x00000d30


	//   ....[8]....
        /*01c0*/ 	.word	0x00002a50


	//   ....[9]....
        /*01c4*/ 	.word	0x00002ab0


	//   ....[10]....
        /*01c8*/ 	.word	0x000030c0


	//   ....[11]....
        /*01cc*/ 	.word	0x00003130


	//   ....[12]....
        /*01d0*/ 	.word	0x00005790


	//   ....[13]....
        /*01d4*/ 	.word	0x000057c0


	//   ....[14]....
        /*01d8*/ 	.word	0x00005aa0


	//   ....[15]....
        /*01dc*/ 	.word	0x00005b40


	//   ....[16]....
        /*01e0*/ 	.word	0x00006e10


	//   ....[17]....
        /*01e4*/ 	.word	0x00006e50


	//   ....[18]....
        /*01e8*/ 	.word	0x00006ff0


	//   ....[19]....
        /*01ec*/ 	.word	0x00007020


	//   ....[20]....
        /*01f0*/ 	.word	0x00007f30


	//   ....[21]....
        /*01f4*/ 	.word	0x000081e0


	//   ....[22]....
        /*01f8*/ 	.word	0x0000b0a0


	//   ....[23]....
        /*01fc*/ 	.word	0x0000b580


	//   ....[24]....
        /*0200*/ 	.word	0x0000ba20


	//----- nvinfo : EIATTR_REG_RECONFIG
	.align		4
.L_329:
        /*0204*/ 	.byte	0x01, 0x54
	.zero		2


	//----- nvinfo : EIATTR_SYSCALL_OFFSETS
	.align		4
        /*0208*/ 	.byte	0x04, 0x46
        /*020a*/ 	.short	(.L_331 - .L_330)


	//   ....[0]....
.L_330:
        /*020c*/ 	.word	0x00001090


	//   ....[1]....
        /*0210*/ 	.word	0x00008640


	//   ....[2]....
        /*0214*/ 	.word	0x00008780


	//   ....[3]....
        /*0218*/ 	.word	0x00008880


	//----- nvinfo : EIATTR_MBARRIER_INSTR_OFFSETS
	.align		4
.L_331:
        /*021c*/ 	.byte	0x04, 0x39
        /*021e*/ 	.short	(.L_333 - .L_332)


	//   ....[0]....
.L_332:
        /*0220*/ 	.word	0x00000270
        /*0224*/ 	.word	0x000000ff
        /*0228*/ 	.word	0x00034800
        /*022c*/ 	.short	0x0100
        /*022e*/ 	.byte	0x06
	.zero		1


	//   ....[1]....
        /*0230*/ 	.word	0x00000280
        /*0234*/ 	.word	0x000000ff
        /*0238*/ 	.word	0x00034820
        /*023c*/ 	.short	0x0100
        /*023e*/ 	.byte	0x06
	.zero		1


	//   ....[2]....
        /*0240*/ 	.word	0x00000370
        /*0244*/ 	.word	0x000000ff
        /*0248*/ 	.word	0x00034830
        /*024c*/ 	.short	0x0100
        /*024e*/ 	.byte	0x08
	.zero		1


	//   ....[3]....
        /*0250*/ 	.word	0x00000380
        /*0254*/ 	.word	0x000000ff
        /*0258*/ 	.word	0x00034840
        /*025c*/ 	.short	0x0100
        /*025e*/ 	.byte	0x08
	.zero		1


	//   ....[4]....
        /*0260*/ 	.word	0x00000390
        /*0264*/ 	.word	0x000000ff
        /*0268*/ 	.word	0x00034838
        /*026c*/ 	.short	0x0100
        /*026e*/ 	.byte	0x08
	.zero		1


	//   ....[5]....
        /*0270*/ 	.word	0x000003a0
        /*0274*/ 	.word	0x000000ff
        /*0278*/ 	.word	0x00034848
        /*027c*/ 	.short	0x0100
        /*027e*/ 	.byte	0x08
	.zero		1


	//   ....[6]....
        /*0280*/ 	.word	0x000004d0
        /*0284*/ 	.word	0x000000ff
        /*0288*/ 	.word	0x00034850
        /*028c*/ 	.short	0x0100
        /*028e*/ 	.byte	0x08
	.zero		1


	//   ....[7]....
        /*0290*/ 	.word	0x000004e0
        /*0294*/ 	.word	0x000000ff
        /*0298*/ 	.word	0x00034860
        /*029c*/ 	.short	0x0100
        /*029e*/ 	.byte	0x08
	.zero		1


	//   ....[8]....
        /*02a0*/ 	.word	0x000004f0
        /*02a4*/ 	.word	0x000000ff
        /*02a8*/ 	.word	0x00034858
        /*02ac*/ 	.short	0x0100
        /*02ae*/ 	.byte	0x08
	.zero		1


	//   ....[9]....
        /*02b0*/ 	.word	0x00000500
        /*02b4*/ 	.word	0x000000ff
        /*02b8*/ 	.word	0x00034868
        /*02bc*/ 	.short	0x0100
        /*02be*/ 	.byte	0x08
	.zero		1


	//   ....[10]....
        /*02c0*/ 	.word	0x000005f0
        /*02c4*/ 	.word	0x000000ff
        /*02c8*/ 	.word	0x00034870
        /*02cc*/ 	.short	0x0100
        /*02ce*/ 	.byte	0x06
	.zero		1


	//   ....[11]....
        /*02d0*/ 	.word	0x00000600
        /*02d4*/ 	.word	0x000000ff
        /*02d8*/ 	.word	0x00034880
        /*02dc*/ 	.short	0x0100
        /*02de*/ 	.byte	0x06
	.zero		1


	//   ....[12]....
        /*02e0*/ 	.word	0x00000610
        /*02e4*/ 	.word	0x000000ff
        /*02e8*/ 	.word	0x00034878
        /*02ec*/ 	.short	0x0100
        /*02ee*/ 	.byte	0x06
	.zero		1


	//   ....[13]....
        /*02f0*/ 	.word	0x00000620
        /*02f4*/ 	.word	0x000000ff
        /*02f8*/ 	.word	0x00034888
        /*02fc*/ 	.short	0x0100
        /*02fe*/ 	.byte	0x06
	.zero		1


	//   ....[14]....
        /*0300*/ 	.word	0x00000750
        /*0304*/ 	.word	0x000000ff
        /*0308*/ 	.word	0x00034890
        /*030c*/ 	.short	0x0100
        /*030e*/ 	.byte	0x08
	.zero		1


	//   ....[15]....
        /*0310*/ 	.word	0x00000760
        /*0314*/ 	.word	0x000000ff
        /*0318*/ 	.word	0x000348a0
        /*031c*/ 	.short	0x0100
        /*031e*/ 	.byte	0x08
	.zero		1


	//   ....[16]....
        /*0320*/ 	.word	0x00000770
        /*0324*/ 	.word	0x000000ff
        /*0328*/ 	.word	0x00034898
        /*032c*/ 	.short	0x0100
        /*032e*/ 	.byte	0x08
	.zero		1


	//   ....[17]....
        /*0330*/ 	.word	0x00000780
        /*0334*/ 	.word	0x000000ff
        /*0338*/ 	.word	0x000348a8
        /*033c*/ 	.short	0x0100
        /*033e*/ 	.byte	0x08
	.zero		1


	//   ....[18]....
        /*0340*/ 	.word	0x000008b0
        /*0344*/ 	.word	0x000000ff
        /*0348*/ 	.word	0x000348b0
        /*034c*/ 	.short	0x0100
        /*034e*/ 	.byte	0x08
	.zero		1


	//   ....[19]....
        /*0350*/ 	.word	0x000008c0
        /*0354*/ 	.word	0x000000ff
        /*0358*/ 	.word	0x000348c0
        /*035c*/ 	.short	0x0100
        /*035e*/ 	.byte	0x08
	.zero		1


	//   ....[20]....
        /*0360*/ 	.word	0x000008d0
        /*0364*/ 	.word	0x000000ff
        /*0368*/ 	.word	0x000348b8
        /*036c*/ 	.short	0x0100
        /*036e*/ 	.byte	0x08
	.zero		1


	//   ....[21]....
        /*0370*/ 	.word	0x000008e0
        /*0374*/ 	.word	0x000000ff
        /*0378*/ 	.word	0x000348c8
        /*037c*/ 	.short	0x0100
        /*037e*/ 	.byte	0x08
	.zero		1


	//   ....[22]....
        /*0380*/ 	.word	0x000010d0
        /*0384*/ 	.word	0x000000ff
        /*0388*/ 	.word	0x00034800
        /*038c*/ 	.short	0x010a
        /*038e*/ 	.byte	0x3c
	.zero		1


	//   ....[23]....
        /*0390*/ 	.word	0x00001150
        /*0394*/ 	.word	0x00000000
        /*0398*/ 	.word	0x00034830
        /*039c*/ 	.short	0x010a
        /*039e*/ 	.byte	0x3f
	.zero		1


	//   ....[24]....
        /*03a0*/ 	.word	0x000011d0
        /*03a4*/ 	.word	0x00000000
        /*03a8*/ 	.word	0x00034830
        /*03ac*/ 	.short	0x010a
        /*03ae*/ 	.byte	0x3f
	.zero		1


	//   ....[25]....
        /*03b0*/ 	.word	0x000020c0
        /*03b4*/ 	.word	0x00000000
        /*03b8*/ 	.word	0x00000000
        /*03bc*/ 	.short	0x0101
        /*03be*/ 	.byte	0x3f
	.zero		1


	//   ....[26]....
        /*03c0*/ 	.word	0x00004040
        /*03c4*/ 	.word	0x000000ff
        /*03c8*/ 	.word	0x00034830
        /*03cc*/ 	.short	0x010a
        /*03ce*/ 	.byte	0x07
	.zero		1


	//   ....[27]....
        /*03d0*/ 	.word	0x00004080
        /*03d4*/ 	.word	0x000000ff
        /*03d8*/ 	.word	0x00034830
        /*03dc*/ 	.short	0x010a
        /*03de*/ 	.byte	0x07
	.zero		1


	//   ....[28]....
        /*03e0*/ 	.word	0x00004980
        /*03e4*/ 	.word	0x000000ff
        /*03e8*/ 	.word	0x00034850
        /*03ec*/ 	.short	0x010a
        /*03ee*/ 	.byte	0x0b
	.zero		1


	//   ....[29]....
        /*03f0*/ 	.word	0x000049c0
        /*03f4*/ 	.word	0x000000ff
        /*03f8*/ 	.word	0x00034850
        /*03fc*/ 	.short	0x010a
        /*03fe*/ 	.byte	0x0b
	.zero		1


	//   ....[30]....
        /*0400*/ 	.word	0x000062f0
        /*0404*/ 	.word	0x00000009
        /*0408*/ 	.word	0x00000000
        /*040c*/ 	.short	0x0101
        /*040e*/ 	.byte	0x3f
	.zero		1


	//   ....[31]....
        /*0410*/ 	.word	0x00006350
        /*0414*/ 	.word	0x00000026
        /*0418*/ 	.word	0x00000000
        /*041c*/ 	.short	0x0101
        /*041e*/ 	.byte	0x3f
	.zero		1


	//   ....[32]....
        /*0420*/ 	.word	0x00006d80
        /*0424*/ 	.word	0x000000ff
        /*0428*/ 	.word	0x00034850
        /*042c*/ 	.short	0x010a
        /*042e*/ 	.byte	0x07
	.zero		1


	//   ....[33]....
        /*0430*/ 	.word	0x00006dc0
        /*0434*/ 	.word	0x000000ff
        /*0438*/ 	.word	0x00034850
        /*043c*/ 	.short	0x010a
        /*043e*/ 	.byte	0x07
	.zero		1


	//   ....[34]....
        /*0440*/ 	.word	0x000077a0
        /*0444*/ 	.word	0x00000009
        /*0448*/ 	.word	0x00000000
        /*044c*/ 	.short	0x0101
        /*044e*/ 	.byte	0x3f
	.zero		1


	//   ....[35]....
        /*0450*/ 	.word	0x000080e0
        /*0454*/ 	.word	0x000000ff
        /*0458*/ 	.word	0x00000000
        /*045c*/ 	.short	0x0101
        /*045e*/ 	.byte	0x06
	.zero		1


	//   ....[36]....
        /*0460*/ 	.word	0x00008f40
        /*0464*/ 	.word	0x00000006
        /*0468*/ 	.word	0x00034840
        /*046c*/ 	.short	0x010a
        /*046e*/ 	.byte	0x3f
	.zero		1


	//   ....[37]....
        /*0470*/ 	.word	0x000094a0
        /*0474*/ 	.word	0x00000009
        /*0478*/ 	.word	0x00034820
        /*047c*/ 	.short	0x010a
        /*047e*/ 	.byte	0x3f
	.zero		1


	//   ....[38]....
        /*0480*/ 	.word	0x00009780
        /*0484*/ 	.word	0x00000002
        /*0488*/ 	.word	0x00034840
        /*048c*/ 	.short	0x010a
        /*048e*/ 	.byte	0x3f
	.zero		1


	//   ....[39]....
        /*0490*/ 	.word	0x00009a40
        /*0494*/ 	.word	0x00000002
        /*0498*/ 	.word	0x00000060
        /*049c*/ 	.short	0x010a
        /*049e*/ 	.byte	0x3f
	.zero		1


	//   ....[40]....
        /*04a0*/ 	.word	0x00009f80
        /*04a4*/ 	.word	0x00000002
        /*04a8*/ 	.word	0x00034840
        /*04ac*/ 	.short	0x010a
        /*04ae*/ 	.byte	0x3f
	.zero		1


	//   ....[41]....
        /*04b0*/ 	.word	0x0000a240
        /*04b4*/ 	.word	0x00000002
        /*04b8*/ 	.word	0x00000060
        /*04bc*/ 	.short	0x010a
        /*04be*/ 	.byte	0x3f
	.zero		1


	//   ....[42]....
        /*04c0*/ 	.word	0x0000a6a0
        /*04c4*/ 	.word	0x00000002
        /*04c8*/ 	.word	0x00034840
        /*04cc*/ 	.short	0x010a
        /*04ce*/ 	.byte	0x3f
	.zero		1


	//   ....[43]....
        /*04d0*/ 	.word	0x0000a980
        /*04d4*/ 	.word	0x00000002
        /*04d8*/ 	.word	0x00000060
        /*04dc*/ 	.short	0x010a
        /*04de*/ 	.byte	0x3f
	.zero		1


	//   ....[44]....
        /*04e0*/ 	.word	0x0000acb0
        /*04e4*/ 	.word	0x00000003
        /*04e8*/ 	.word	0x00034860
        /*04ec*/ 	.short	0x010a
        /*04ee*/ 	.byte	0x3f
	.zero		1


	//   ....[45]....
        /*04f0*/ 	.word	0x0000b020
        /*04f4*/ 	.word	0x00000000
        /*04f8*/ 	.word	0x00034820
        /*04fc*/ 	.short	0x010a
        /*04fe*/ 	.byte	0x3f
	.zero		1


	//   ....[46]....
        /*0500*/ 	.word	0x0000b1c0
        /*0504*/ 	.word	0x00000006
        /*0508*/ 	.word	0x00000000
        /*050c*/ 	.short	0x010a
        /*050e*/ 	.byte	0x3f
	.zero		1


	//   ....[47]....
        /*0510*/ 	.word	0x0000b230
        /*0514*/ 	.word	0x00000003
        /*0518*/ 	.word	0x00000000
        /*051c*/ 	.short	0x010a
        /*051e*/ 	.byte	0x3f
	.zero		1


	//   ....[48]....
        /*0520*/ 	.word	0x0000b290
        /*0524*/ 	.word	0x00000010
        /*0528*/ 	.word	0x00000000
        /*052c*/ 	.short	0x010a
        /*052e*/ 	.byte	0x3f
	.zero		1


	//   ....[49]....
        /*0530*/ 	.word	0x0000b2c0
        /*0534*/ 	.word	0x00000003
        /*0538*/ 	.word	0x00000000
        /*053c*/ 	.short	0x010a
        /*053e*/ 	.byte	0x3f
	.zero		1


	//   ....[50]....
        /*0540*/ 	.word	0x0000b330
        /*0544*/ 	.word	0x00000003
        /*0548*/ 	.word	0x00034800
        /*054c*/ 	.short	0x010a
        /*054e*/ 	.byte	0x3f
	.zero		1


	//   ....[51]....
        /*0550*/ 	.word	0x0000b380
        /*0554*/ 	.word	0x00000000
        /*0558*/ 	.word	0x00034830
        /*055c*/ 	.short	0x010a
        /*055e*/ 	.byte	0x3f
	.zero		1


	//   ....[52]....
        /*0560*/ 	.word	0x0000b3e0
        /*0564*/ 	.word	0x0000000a
        /*0568*/ 	.word	0x00034830
        /*056c*/ 	.short	0x010a
        /*056e*/ 	.byte	0x3f
	.zero		1


	//   ....[53]....
        /*0570*/ 	.word	0x0000b440
        /*0574*/ 	.word	0x00000007
        /*0578*/ 	.word	0x00034850
        /*057c*/ 	.short	0x010a
        /*057e*/ 	.byte	0x3f
	.zero		1


	//   ....[54]....
        /*0580*/ 	.word	0x0000b4a0
        /*0584*/ 	.word	0x00000005
        /*0588*/ 	.word	0x00034850
        /*058c*/ 	.short	0x010a
        /*058e*/ 	.byte	0x3f
	.zero		1


	//   ....[55]....
        /*0590*/ 	.word	0x0000b640
        /*0594*/ 	.word	0x00000006
        /*0598*/ 	.word	0x00034840
        /*059c*/ 	.short	0x010a
        /*059e*/ 	.byte	0x3f
	.zero		1


	//   ....[56]....
        /*05a0*/ 	.word	0x0000b6c0
        /*05a4*/ 	.word	0x00000007
        /*05a8*/ 	.word	0x00034820
        /*05ac*/ 	.short	0x010a
        /*05ae*/ 	.byte	0x3f
	.zero		1


	//   ....[57]....
        /*05b0*/ 	.word	0x0000b710
        /*05b4*/ 	.word	0x00000002
        /*05b8*/ 	.word	0x00034840
        /*05bc*/ 	.short	0x010a
        /*05be*/ 	.byte	0x3f
	.zero		1


	//   ....[58]....
        /*05c0*/ 	.word	0x0000b760
        /*05c4*/ 	.word	0x00000002
        /*05c8*/ 	.word	0x00000060
        /*05cc*/ 	.short	0x010a
        /*05ce*/ 	.byte	0x3f
	.zero		1


	//   ....[59]....
        /*05d0*/ 	.word	0x0000b7b0
        /*05d4*/ 	.word	0x00000002
        /*05d8*/ 	.word	0x00034840
        /*05dc*/ 	.short	0x010a
        /*05de*/ 	.byte	0x3f
	.zero		1


	//   ....[60]....
        /*05e0*/ 	.word	0x0000b800
        /*05e4*/ 	.word	0x00000002
        /*05e8*/ 	.word	0x00000060
        /*05ec*/ 	.short	0x010a
        /*05ee*/ 	.byte	0x3f
	.zero		1


	//   ....[61]....
        /*05f0*/ 	.word	0x0000b850
        /*05f4*/ 	.word	0x00000002
        /*05f8*/ 	.word	0x00034840
        /*05fc*/ 	.short	0x010a
        /*05fe*/ 	.byte	0x3f
	.zero		1


	//   ....[62]....
        /*0600*/ 	.word	0x0000b8a0
        /*0604*/ 	.word	0x00000002
        /*0608*/ 	.word	0x00000060
        /*060c*/ 	.short	0x010a
        /*060e*/ 	.byte	0x3f
	.zero		1


	//   ....[63]....
        /*0610*/ 	.word	0x0000b8f0
        /*0614*/ 	.word	0x00000003
        /*0618*/ 	.word	0x00034860
        /*061c*/ 	.short	0x010a
        /*061e*/ 	.byte	0x3f
	.zero		1


	//   ....[64]....
        /*0620*/ 	.word	0x0000b940
        /*0624*/ 	.word	0x00000000
        /*0628*/ 	.word	0x00034820
        /*062c*/ 	.short	0x010a
        /*062e*/ 	.byte	0x3f
	.zero		1


	//   ....[65]....
        /*0630*/ 	.word	0x0000bae0
        /*0634*/ 	.word	0x00000006
        /*0638*/ 	.word	0x00000000
        /*063c*/ 	.short	0x010a
        /*063e*/ 	.byte	0x3f
	.zero		1


	//   ....[66]....
        /*0640*/ 	.word	0x0000bb30
        /*0644*/ 	.word	0x00000003
        /*0648*/ 	.word	0x00000000
        /*064c*/ 	.short	0x010a
        /*064e*/ 	.byte	0x3f
	.zero		1


	//   ....[67]....
        /*0650*/ 	.word	0x0000bb80
        /*0654*/ 	.word	0x00000010
        /*0658*/ 	.word	0x00000000
        /*065c*/ 	.short	0x010a
        /*065e*/ 	.byte	0x3f
	.zero		1


	//----- nvinfo : EIATTR_NUM_MBARRIERS
	.align		4
.L_333:
        /*0660*/ 	.byte	0x03, 0x38
        /*0662*/ 	.short	0x0016


	//----- nvinfo : EIATTR_EXIT_INSTR_OFFSETS
	.align		4
        /*0664*/ 	.byte	0x04, 0x1c
        /*0666*/ 	.short	(.L_335 - .L_334)


	//   ....[0]....
.L_334:
        /*0668*/ 	.word	0x000009f0


	//   ....[1]....
        /*066c*/ 	.word	0x000081a0


	//   ....[2]....
        /*0670*/ 	.word	0x00008200


	//   ....[3]....
        /*0674*/ 	.word	0x0000b310


	//----- nvinfo : EIATTR_MAX_THREADS
	.align		4
.L_335:
        /*0678*/ 	.byte	0x04, 0x05
        /*067a*/ 	.short	(.L_337 - .L_336)
.L_336:
        /*067c*/ 	.word	0x00000180
        /*0680*/ 	.word	0x00000001
        /*0684*/ 	.word	0x00000001


	//----- nvinfo : EIATTR_CRS_STACK_SIZE
	.align		4
.L_337:
        /*0688*/ 	.byte	0x04, 0x1e
        /*068a*/ 	.short	(.L_339 - .L_338)
.L_338:
        /*068c*/ 	.word	0x00000000


	//----- nvinfo : EIATTR_CBANK_PARAM_SIZE
	.align		4
.L_339:
        /*0690*/ 	.byte	0x03, 0x19
        /*0692*/ 	.short	0x0bf0


	//----- nvinfo : EIATTR_PARAM_CBANK
	.align		4
        /*0694*/ 	.byte	0x04, 0x0a
        /*0696*/ 	.short	(.L_341 - .L_340)
	.align		4
.L_340:
        /*0698*/ 	.word	index@(.nv.constant0._ZN7cutlass13device_kernelIN5flash11enable_sm90INS1_16FlashAttnFwdSm90INS1_25CollectiveMainloopFwdSm90ILi2EN4cute5tupleIJNS5_1CILi1EEES8_S8_EEENS6_IJNS7_ILi128EEESA_NS7_ILi192EEEEEELi128ENS_10bfloat16_tEfNS_4arch4Sm90ELb0ELb0ELb1ELb0ELb0ELb0ELb0ELb1ELb1ELb0ELb0ELb0EEENS1_21CollectiveEpilogueFwdINS6_IJSA_SA_SA_EEES9_SD_SF_Li256ELb0ELb0ELb0ELb0EEENS1_29StaticPersistentTileSchedulerILb0EEEEEEEEEvNT_6ParamsE)
        /*069c*/ 	.short	0x0210
        /*069e*/ 	.short	0x0bf0


	//----- nvinfo : EIATTR_SW_WAR
	.align		4
.L_341:
        /*06a0*/ 	.byte	0x04, 0x36
        /*06a2*/ 	.short	(.L_343 - .L_342)
.L_342:
        /*06a4*/ 	.word	0x00000008
.L_343:


//--------------------- .nv.info._ZN7cutlass13device_kernelIN5flash11enable_sm90INS1_16FlashAttnFwdSm90INS1_25CollectiveMainloopFwdSm90ILi2EN4cute5tupleIJNS5_1CILi2EEENS7_ILi1EEES9_EEENS6_IJNS7_ILi128EEESB_NS7_ILi192EEEEEELi128ENS_10bfloat16_tEfNS_4arch4Sm90ELb0ELb0ELb1ELb0ELb0ELb0ELb0ELb1ELb1ELb0ELb0ELb0EEENS1_21CollectiveEpilogueFwdINS6_IJSB_SB_SB_EEESA_SE_SG_Li256ELb0ELb0ELb0ELb0EEENS1_29StaticPersistentTileSchedulerILb0EEEEEEEEEvNT_6ParamsE --------------------------
	.section	.nv.info._ZN7cutlass13device_kernelIN5flash11enable_sm90INS1_16FlashAttnFwdSm90INS1_25CollectiveMainloopFwdSm90ILi2EN4cute5tupleIJNS5_1CILi2EEENS7_ILi1EEES9_EEENS6_IJNS7_ILi128EEESB_NS7_ILi192EEEEEELi128ENS_10bfloat16_tEfNS_4arch4Sm90ELb0ELb0ELb1ELb0ELb0ELb0ELb0ELb1ELb1ELb0ELb0ELb0EEENS1_21CollectiveEpilogueFwdINS6_IJSB_SB_SB_EEESA_SE_SG_Li256ELb0ELb0ELb0ELb0EEENS1_29StaticPersistentTileSchedulerILb0EEEEEEEEEvNT_6ParamsE,"",@"SHT_CUDA_INFO"
	.sectionflags	@""
	.align	4


	//----- nvinfo : EIATTR_CUDA_API_VERSION
	.align		4
        /*0000*/ 	.byte	0x04, 0x37
        /*0002*/ 	.short	(.L_345 - .L_344)
.L_344:
        /*0004*/ 	.word	0x00000082


	//----- nvinfo : EIATTR_KPARAM_INFO
	.align		4
.L_345:
        /*0008*/ 	.byte	0x04, 0x17
        /*000a*/ 	.short	(.L_347 - .L_346)
.L_346:
        /*000c*/ 	.word	0x00000000
        /*0010*/ 	.short	0x0000
        /*0012*/ 	.short	0x0070
        /*0014*/ 	.byte	0x00, 0xf0, 0x01, 0x2e


	//----- nvinfo : EIATTR_SPARSE_MMA_MASK
	.align		4
.L_347:
        /*0018*/ 	.byte	0x03, 0x50
        /*001a*/ 	.short	0x0000


	//----- nvinfo : EIATTR_MAXREG_COUNT
	.align		4
        /*001c*/ 	.byte	0x03, 0x1b
        /*001e*/ 	.short	0x00a8


	//----- nvinfo : EIATTR_NUM_BARRIERS
	.align		4
        /*0020*/ 	.byte	0x02, 0x4c
        /*0022*/ 	.byte	0x09
	.zero		1


	//----- nvinfo : EIATTR_EXTERNS
	.align		4
        /*0024*/ 	.byte	0x04, 0x0f
        /*0026*/ 	.short	(.L_349 - .L_348)


	//   ....[0]....
	.align		4
.L_348:
        /*0028*/ 	.word	index@(__assertfail)


	//----- nvinfo : EIATTR_ANNOTATIONS
	.align		4
.L_349:
        /*002c*/ 	.byte	0x04, 0x55
        /*002e*/ 	.short	(.L_351 - .L_350)


	//   ....[0]....
.L_350:
        /* <DEDUP_REMOVED lines=19> */
        /*0154*/ 	.byte	0xb0, 0xb5, 0x00, 0x00


	//----- nvinfo : EIATTR_MERCURY_ISA_VERSION
	.align		4
.L_351:
        /*0158*/ 	.byte	0x03, 0x5f
        /*015a*/ 	.short	0x0101


	//----- nvinfo : EIATTR_INT_WARP_WIDE_INSTR_OFFSETS
	.align		4
        /*015c*/ 	.byte	0x04, 0x31
        /*015e*/ 	.short	(.L_353 - .L_352)


	//   ....[0]....
.L_352:
        /*0160*/ 	.word	0x00000190


	//   ....[1]....
        /*0164*/ 	.word	0x000001d0


	//   ....[2]....
        /*0168*/ 	.word	0x00000240


	//   ....[3]....
        /*016c*/ 	.word	0x00008c70


	//   ....[4]....
        /*0170*/ 	.word	0x00008cc0


	//   ....[5]....
        /*0174*/ 	.word	0x00008da0


	//   ....[6]....
        /*0178*/ 	.word	0x00008e80


	//----- nvinfo : EIATTR_COOP_GROUP_MASK_REGIDS
	.align		4
.L_353:
        /*017c*/ 	.byte	0x04, 0x29
        /*017e*/ 	.short	(.L_355 - .L_354)


	//   ....[0]....
.L_354:
        /*0180*/ 	.word	0xffffffff


	//   ....[1]....
        /*0184*/ 	.word	0xffffffff


	//   ....[2]....
        /*0188*/ 	.word	0xffffffff


	//   ....[3]....
        /*018c*/ 	.word	0xffffffff


	//   ....[4]....
        /*0190*/ 	.word	0xffffffff


	//   ....[5]....
        /*0194*/ 	.word	0xffffffff


	//   ....[6]....
        /*0198*/ 	.word	0xffffffff


	//   ....[7]....
        /*019c*/ 	.word	0xffffffff


	//   ....[8]....
        /*01a0*/ 	.word	0xffffffff


	//   ....[9]....
        /*01a4*/ 	.word	0xffffffff


	//   ....[10]....
        /*01a8*/ 	.word	0xffffffff


	//   ....[11]....
        /*01ac*/ 	.word	0xffffffff


	//   ....[12]....
        /*01b0*/ 	.word	0xffffffff


	//   ....[13]....
        /*01b4*/ 	.word	0xffffffff


	//   ....[14]....
        /*01b8*/ 	.word	0xffffffff


	//   ....[15]....
        /*01bc*/ 	.word	0xffffffff


	//   ....[16]....
        /*01c0*/ 	.word	0xffffffff


	//   ....[17]....
        /*01c4*/ 	.word	0xffffffff


	//   ....[18]....
        /*01c8*/ 	.word	0xffffffff


	//   ....[19]....
        /*01cc*/ 	.word	0xffffffff


	//   ....[20]....
        /*01d0*/ 	.word	0xffffffff


	//   ....[21]....
        /*01d4*/ 	.word	0xffffffff


	//   ....[22]....
        /*01d8*/ 	.word	0xffffffff


	//   ....[23]....
        /*01dc*/ 	.word	0xffffffff


	//   ....[24]....
        /*01e0*/ 	.word	0x0500000f


	//   ....[25]....
        /*01e4*/ 	.word	0x0500000f


	//----- nvinfo : EIATTR_COOP_GROUP_INSTR_OFFSETS
	.align		4
.L_355:
        /*01e8*/ 	.byte	0x04, 0x28
        /*01ea*/ 	.short	(.L_357 - .L_356)


	//   ....[0]....
.L_356:
        /*01ec*/ 	.word	0x00000060


	//   ....[1]....
        /*01f0*/ 	.word	0x000001a0


	//   ....[2]....
        /*01f4*/ 	.word	0x000001f0


	//   ....[3]....
        /*01f8*/ 	.word	0x00000430


	//   ....[4]....
        /*01fc*/ 	.word	0x00000660


	//   ....[5]....
        /*0200*/ 	.word	0x00000890


	//   ....[6]....
        /*0204*/ 	.word	0x00000b20


	//   ....[7]....
        /*0208*/ 	.word	0x00000e30


	//   ....[8]....
        /*020c*/ 	.word	0x000012e0


	//   ....[9]....
        /*0210*/ 	.word	0x00002d80


	//   ....[10]....
        /*0214*/ 	.word	0x00002dd0


	//   ....[11]....
        /*0218*/ 	.word	0x00003430


	//   ....[12]....
        /*021c*/ 	.word	0x000034a0


	//   ....[13]....
        /*0220*/ 	.word	0x00005aa0


	//   ....[14]....
        /*0224*/ 	.word	0x00005ae0


	//   ....[15]....
        /*0228*/ 	.word	0x00005b00


	//   ....[16]....
        /*022c*/ 	.word	0x00005b20


	//   ....[17]....
        /*0230*/ 	.word	0x00006fe0


	//   ....[18]....
        /*0234*/ 	.word	0x00007010


	//   ....[19]....
        /*0238*/ 	.word	0x000070d0


	//   ....[20]....
        /*023c*/ 	.word	0x000070e0


	//   ....[21]....
        /*0240*/ 	.word	0x00007f40


	//   ....[22]....
        /*0244*/ 	.word	0x00008390


	//   ....[23]....
        /*0248*/ 	.word	0x0000b530


	//   ....[24]....
        /*024c*/ 	.word	0x0000ba30


	//   ....[25]....
        /*0250*/ 	.word	0x0000bed0


	//----- nvinfo : EIATTR_REG_RECONFIG
	.align		4
.L_357:
        /*0254*/ 	.byte	0x01, 0x54
	.zero		2


	//----- nvinfo : EIATTR_SYSCALL_OFFSETS
	.align		4
        /*0258*/ 	.byte	0x04, 0x46
        /*025a*/ 	.short	(.L_359 - .L_358)


	//   ....[0]....
.L_358:
        /*025c*/ 	.word	0x00001640


	//   ....[1]....
        /*0260*/ 	.word	0x000088a0


	//   ....[2]....
        /*0264*/ 	.word	0x000089e0


	//   ....[3]....
        /*0268*/ 	.word	0x00008ae0


	//----- nvinfo : EIATTR_MBARRIER_INSTR_OFFSETS
	.align		4
.L_359:
        /*026c*/ 	.byte	0x04, 0x39
        /*026e*/ 	.short	(.L_361 - .L_360)


	//   ....[0]....
.L_360:
        /*0270*/ 	.word	0x000002d0
        /*0274*/ 	.word	0x000000ff
        /*0278*/ 	.word	0x00034800
        /*027c*/ 	.short	0x0100
        /*027e*/ 	.byte	0x08
	.zero		1


	//   ....[1]....
        /*0280*/ 	.word	0x000002e0
        /*0284*/ 	.word	0x000000ff
        /*0288*/ 	.word	0x00034820
        /*028c*/ 	.short	0x0100
        /*028e*/ 	.byte	0x08
	.zero		1


	//   ....[2]....
        /*0290*/ 	.word	0x000003d0
        /*0294*/ 	.word	0x000000ff
        /*0298*/ 	.word	0x00034830
        /*029c*/ 	.short	0x0100
        /*029e*/ 	.byte	0x08
	.zero		1


	//   ....[3]....
        /*02a0*/ 	.word	0x000003e0
        /*02a4*/ 	.word	0x000000ff
        /*02a8*/ 	.word	0x00034840
        /*02ac*/ 	.short	0x0100
        /*02ae*/ 	.byte	0x08
	.zero		1


	//   ....[4]....
        /*02b0*/ 	.word	0x000003f0
        /*02b4*/ 	.word	0x000000ff
        /*02b8*/ 	.word	0x00034838
        /*02bc*/ 	.short	0x0100
        /*02be*/ 	.byte	0x08
	.zero		1


	//   ....[5]....
        /*02c0*/ 	.word	0x00000400
        /*02c4*/ 	.word	0x000000ff
        /*02c8*/ 	.word	0x00034848
        /*02cc*/ 	.short	0x0100
        /*02ce*/ 	.byte	0x08
	.zero		1


	//   ....[6]....
        /*02d0*/ 	.word	0x00000610
        /*02d4*/ 	.word	0x000000ff
        /*02d8*/ 	.word	0x00034850
        /*02dc*/ 	.short	0x0100
        /*02de*/ 	.byte	0x08
	.zero		1


	//   ....[7]....
        /*02e0*/ 	.word	0x00000620
        /*02e4*/ 	.word	0x000000ff
        /*02e8*/ 	.word	0x00034860
        /*02ec*/ 	.short	0x0100
        /*02ee*/ 	.byte	0x08
	.zero		1


	//   ....[8]....
        /*02f0*/ 	.word	0x00000630
        /*02f4*/ 	.word	0x000000ff
        /*02f8*/ 	.word	0x00034858
        /*02fc*/ 	.short	0x0100
        /*02fe*/ 	.byte	0x08
	.zero		1


	//   ....[9]....
        /*0300*/ 	.word	0x00000640
        /*0304*/ 	.word	0x000000ff
        /*0308*/ 	.word	0x00034868
        /*030c*/ 	.short	0x0100
        /*030e*/ 	.byte	0x08
	.zero		1


	//   ....[10]....
        /*0310*/ 	.word	0x00000840
        /*0314*/ 	.word	0x000000ff
        /*0318*/ 	.word	0x00034870
        /*031c*/ 	.short	0x0100
        /*031e*/ 	.byte	0x08
	.zero		1


	//   ....[11]....
        /*0320*/ 	.word	0x00000850
        /*0324*/ 	.word	0x000000ff
        /*0328*/ 	.word	0x00034880
        /*032c*/ 	.short	0x0100
        /*032e*/ 	.byte	0x08
	.zero		1


	//   ....[12]....
        /*0330*/ 	.word	0x00000860
        /*0334*/ 	.word	0x000000ff
        /*0338*/ 	.word	0x00034878
        /*033c*/ 	.short	0x0100
        /*033e*/ 	.byte	0x08
	.zero		1


	//   ....[13]....
        /*0340*/ 	.word	0x00000870
        /*0344*/ 	.word	0x000000ff
        /*0348*/ 	.word	0x00034888
        /*034c*/ 	.short	0x0100
        /*034e*/ 	.byte	0x08
	.zero		1


	//   ....[14]....
        /*0350*/ 	.word	0x00000ad0
        /*0354*/ 	.word	0x000000ff
        /*0358*/ 	.word	0x00034890
        /*035c*/ 	.short	0x0100
        /*035e*/ 	.byte	0x08
	.zero		1


	//   ....[15]....
        /*0360*/ 	.word	0x00000ae0
        /*0364*/ 	.word	0x000000ff
        /*0368*/ 	.word	0x000348a0
        /*036c*/ 	.short	0x0100
        /*036e*/ 	.byte	0x08
	.zero		1


	//   ....[16]....
        /*0370*/ 	.word	0x00000af0
        /*0374*/ 	.word	0x000000ff
        /*0378*/ 	.word	0x00034898
        /*037c*/ 	.short	0x0100
        /*037e*/ 	.byte	0x08
	.zero		1


	//   ....[17]....
        /*0380*/ 	.word	0x00000b00
        /*0384*/ 	.word	0x000000ff
        /*0388*/ 	.word	0x000348a8
        /*038c*/ 	.short	0x0100
        /*038e*/ 	.byte	0x08
	.zero		1


	//   ....[18]....
        /*0390*/ 	.word	0x00000d80
        /*0394*/ 	.word	0x000000ff
        /*0398*/ 	.word	0x000348b0
        /*039c*/ 	.short	0x0100
        /*039e*/ 	.byte	0x08
	.zero		1


	//   ....[19]....
        /*03a0*/ 	.word	0x00000d90
        /*03a4*/ 	.word	0x000000ff
        /*03a8*/ 	.word	0x000348c0
        /*03ac*/ 	.short	0x0100
        /*03ae*/ 	.byte	0x08
	.zero		1


	//   ....[20]....
        /*03b0*/ 	.word	0x00000da0
        /*03b4*/ 	.word	0x000000ff
        /*03b8*/ 	.word	0x000348b8
        /*03bc*/ 	.short	0x0100
        /*03be*/ 	.byte	0x08
	.zero		1


	//   ....[21]....
        /*03c0*/ 	.word	0x00000db0
        /*03c4*/ 	.word	0x000000ff
        /*03c8*/ 	.word	0x000348c8
        /*03cc*/ 	.short	0x0100
        /*03ce*/ 	.byte	0x08
	.zero		1


	//   ....[22]....
        /*03d0*/ 	.word	0x00001680
        /*03d4*/ 	.word	0x000000ff
        /*03d8*/ 	.word	0x00034800
        /*03dc*/ 	.short	0x010a
        /*03de*/ 	.byte	0x3c
	.zero		1


	//   ....[23]....
        /*03e0*/ 	.word	0x00001720
        /*03e4*/ 	.word	0x00000000
        /*03e8*/ 	.word	0x00034830
        /*03ec*/ 	.short	0x010a
        /*03ee*/ 	.byte	0x3f
	.zero		1


	//   ....[24]....
        /*03f0*/ 	.word	0x00001760
        /*03f4*/ 	.word	0x00000000
        /*03f8*/ 	.word	0x00034830
        /*03fc*/ 	.short	0x010a
        /*03fe*/ 	.byte	0x3f
	.zero		1


	//   ....[25]....
        /*0400*/ 	.word	0x00003a00
        /*0404*/ 	.word	0x00000003
        /*0408*/ 	.word	0x00000000
        /*040c*/ 	.short	0x0101
        /*040e*/ 	.byte	0x3f
	.zero		1


	//   ....[26]....
        /*0410*/ 	.word	0x00004220
        /*0414*/ 	.word	0x000000ff
        /*0418*/ 	.word	0x00034830
        /*041c*/ 	.short	0x010a
        /*041e*/ 	.byte	0x07
	.zero		1


	//   ....[27]....
        /*0420*/ 	.word	0x00004260
        /*0424*/ 	.word	0x000000ff
        /*0428*/ 	.word	0x00034830
        /*042c*/ 	.short	0x010a
        /*042e*/ 	.byte	0x07
	.zero		1


	//   ....[28]....
        /*0430*/ 	.word	0x00004b60
        /*0434*/ 	.word	0x000000ff
        /*0438*/ 	.word	0x00034850
        /*043c*/ 	.short	0x010a
        /*043e*/ 	.byte	0x0a
	.zero		1


	//   ....[29]....
        /*0440*/ 	.word	0x00004ba0
        /*0444*/ 	.word	0x000000ff
        /*0448*/ 	.word	0x00034850
        /*044c*/ 	.short	0x010a
        /*044e*/ 	.byte	0x0a
	.zero		1


	//   ....[30]....
        /*0450*/ 	.word	0x00006640
        /*0454*/ 	.word	0x00000003
        /*0458*/ 	.word	0x00000000
        /*045c*/ 	.short	0x0101
        /*045e*/ 	.byte	0x3f
	.zero		1


	//   ....[31]....
        /*0460*/ 	.word	0x00006920
        /*0464*/ 	.word	0x0000000c
        /*0468*/ 	.word	0x00000000
        /*046c*/ 	.short	0x0101
        /*046e*/ 	.byte	0x3f
	.zero		1


	//   ....[32]....
        /*0470*/ 	.word	0x00006f50
        /*0474*/ 	.word	0x000000ff
        /*0478*/ 	.word	0x00034850
        /*047c*/ 	.short	0x010a
        /*047e*/ 	.byte	0x05
	.zero		1


	//   ....[33]....
        /*0480*/ 	.word	0x00006f90
        /*0484*/ 	.word	0x000000ff
        /*0488*/ 	.word	0x00034850
        /*048c*/ 	.short	0x010a
        /*048e*/ 	.byte	0x05
	.zero		1


	//   ....[34]....
        /*0490*/ 	.word	0x00007790
        /*0494*/ 	.word	0x00000004
        /*0498*/ 	.word	0x00000000
        /*049c*/ 	.short	0x0101
        /*049e*/ 	.byte	0x3f
	.zero		1


	//   ....[35]....
        /*04a0*/ 	.word	0x00008280
        /*04a4*/ 	.word	0x000000ff
        /*04a8*/ 	.word	0x00000000
        /*04ac*/ 	.short	0x0101
        /*04ae*/ 	.byte	0x07
	.zero		1


	//   ....[36]....
        /*04b0*/ 	.word	0x00008290
        /*04b4*/ 	.word	0x000000ff
        /*04b8*/ 	.word	0x00000000
        /*04bc*/ 	.short	0x0101
        /*04be*/ 	.byte	0x06
	.zero		1


	//   ....[37]....
        /*04c0*/ 	.word	0x00009210
        /*04c4*/ 	.word	0x00000005
        /*04c8*/ 	.word	0x00034840
        /*04cc*/ 	.short	0x010a
        /*04ce*/ 	.byte	0x3f
	.zero		1


	//   ....[38]....
        /*04d0*/ 	.word	0x000097d0
        /*04d4*/ 	.word	0x0000000a
        /*04d8*/ 	.word	0x00034820
        /*04dc*/ 	.short	0x010a
        /*04de*/ 	.byte	0x3f
	.zero		1


	//   ....[39]....
        /*04e0*/ 	.word	0x00009ac0
        /*04e4*/ 	.word	0x00000002
        /*04e8*/ 	.word	0x00034840
        /*04ec*/ 	.short	0x010a
        /*04ee*/ 	.byte	0x3f
	.zero		1


	//   ....[40]....
        /*04f0*/ 	.word	0x00009dc0
        /*04f4*/ 	.word	0x00000002
        /*04f8*/ 	.word	0x00034860
        /*04fc*/ 	.short	0x010a
        /*04fe*/ 	.byte	0x3f
	.zero		1


	//   ....[41]....
        /*0500*/ 	.word	0x0000a2f0
        /*0504*/ 	.word	0x00000002
        /*0508*/ 	.word	0x00034840
        /*050c*/ 	.short	0x010a
        /*050e*/ 	.byte	0x3f
	.zero		1


	//   ....[42]....
        /*0510*/ 	.word	0x0000a5f0
        /*0514*/ 	.word	0x00000002
        /*0518*/ 	.word	0x00034860
        /*051c*/ 	.short	0x010a
        /*051e*/ 	.byte	0x3f
	.zero		1


	//   ....[43]....
        /*0520*/ 	.word	0x0000aa90
        /*0524*/ 	.word	0x00000002
        /*0528*/ 	.word	0x00034840
        /*052c*/ 	.short	0x010a
        /*052e*/ 	.byte	0x3f
	.zero		1


	//   ....[44]....
        /*0530*/ 	.word	0x0000ad90
        /*0534*/ 	.word	0x00000002
        /*0538*/ 	.word	0x00034860
        /*053c*/ 	.short	0x010a
        /*053e*/ 	.byte	0x3f
	.zero		1


	//   ....[45]....
        /*0540*/ 	.word	0x0000b0d0
        /*0544*/ 	.word	0x00000003
        /*0548*/ 	.word	0x00034860
        /*054c*/ 	.short	0x010a
        /*054e*/ 	.byte	0x3f
	.zero		1


	//   ....[46]....
        /*0550*/ 	.word	0x0000b4b0
        /*0554*/ 	.word	0x00000000
        /*0558*/ 	.word	0x00034820
        /*055c*/ 	.short	0x010a
        /*055e*/ 	.byte	0x3f
	.zero		1


	//   ....[47]....
        /*0560*/ 	.word	0x0000b670
        /*0564*/ 	.word	0x00000006
        /*0568*/ 	.word	0x00000000
        /*056c*/ 	.short	0x010a
        /*056e*/ 	.byte	0x3f
	.zero		1


	//   ....[48]....
        /*0570*/ 	.word	0x0000b6e0
        /*0574*/ 	.word	0x00000003
        /*0578*/ 	.word	0x00000000
        /*057c*/ 	.short	0x010a
        /*057e*/ 	.byte	0x3f
	.zero		1


	//   ....[49]....
        /*0580*/ 	.word	0x0000b740
        /*0584*/ 	.word	0x00000010
        /*0588*/ 	.word	0x00000000
        /*058c*/ 	.short	0x010a
        /*058e*/ 	.byte	0x3f
	.zero		1


	//   ....[50]....
        /*0590*/ 	.word	0x0000b770
        /*0594*/ 	.word	0x00000003
        /*0598*/ 	.word	0x00000000
        /*059c*/ 	.short	0x010a
        /*059e*/ 	.byte	0x3f
	.zero		1


	//   ....[51]....
        /*05a0*/ 	.word	0x0000b7e0
        /*05a4*/ 	.word	0x00000003
        /*05a8*/ 	.word	0x00034800
        /*05ac*/ 	.short	0x010a
        /*05ae*/ 	.byte	0x3f
	.zero		1


	//   ....[52]....
        /*05b0*/ 	.word	0x0000b830
        /*05b4*/ 	.word	0x00000000
        /*05b8*/ 	.word	0x00034830
        /*05bc*/ 	.short	0x010a
        /*05be*/ 	.byte	0x3f
	.zero		1


	//   ....[53]....
        /*05c0*/ 	.word	0x0000b890
        /*05c4*/ 	.word	0x00000008
        /*05c8*/ 	.word	0x00034830
        /*05cc*/ 	.short	0x010a
        /*05ce*/ 	.byte	0x3f
	.zero		1


	//   ....[54]....
        /*05d0*/ 	.word	0x0000b8f0
        /*05d4*/ 	.word	0x00000007
        /*05d8*/ 	.word	0x00034850
        /*05dc*/ 	.short	0x010a
        /*05de*/ 	.byte	0x3f
	.zero		1


	//   ....[55]....
        /*05e0*/ 	.word	0x0000b950
        /*05e4*/ 	.word	0x00000005
        /*05e8*/ 	.word	0x00034850
        /*05ec*/ 	.short	0x010a
        /*05ee*/ 	.byte	0x3f
	.zero		1


	//   ....[56]....
        /*05f0*/ 	.word	0x0000baf0
        /*05f4*/ 	.word	0x00000005
        /*05f8*/ 	.word	0x00034840
        /*05fc*/ 	.short	0x010a
        /*05fe*/ 	.byte	0x3f
	.zero		1


	//   ....[57]....
        /*0600*/ 	.word	0x0000bb70
        /*0604*/ 	.word	0x00000007
        /*0608*/ 	.word	0x00034820
        /*060c*/ 	.short	0x010a
        /*060e*/ 	.byte	0x3f
	.zero		1


	//   ....[58]....
        /*0610*/ 	.word	0x0000bbc0
        /*0614*/ 	.word	0x00000002
        /*0618*/ 	.word	0x00034840
        /*061c*/ 	.short	0x010a
        /*061e*/ 	.byte	0x3f
	.zero		1


	//   ....[59]....
        /*0620*/ 	.word	0x0000bc10
        /*0624*/ 	.word	0x00000002
        /*0628*/ 	.word	0x00034860
        /*062c*/ 	.short	0x010a
        /*062e*/ 	.byte	0x3f
	.zero		1


	//   ....[60]....
        /*0630*/ 	.word	0x0000bc60
        /*0634*/ 	.word	0x00000002
        /*0638*/ 	.word	0x00034840
        /*063c*/ 	.short	0x010a
        /*063e*/ 	.byte	0x3f
	.zero		1


	//   ....[61]....
        /*0640*/ 	.word	0x0000bcb0
        /*0644*/ 	.word	0x00000002
        /*0648*/ 	.word	0x00034860
        /*064c*/ 	.short	0x010a
        /*064e*/ 	.byte	0x3f
	.zero		1


	//   ....[62]....
        /*0650*/ 	.word	0x0000bd00
        /*0654*/ 	.word	0x00000002
        /*0658*/ 	.word	0x00034840
        /*065c*/ 	.short	0x010a
        /*065e*/ 	.byte	0x3f
	.zero		1


	//   ....[63]....
        /*0660*/ 	.word	0x0000bd50
        /*0664*/ 	.word	0x00000002
        /*0668*/ 	.word	0x00034860
        /*066c*/ 	.short	0x010a
        /*066e*/ 	.byte	0x3f
	.zero		1


	//   ....[64]....
        /*0670*/ 	.word	0x0000bda0
        /*0674*/ 	.word	0x00000003
        /*0678*/ 	.word	0x00034860
        /*067c*/ 	.short	0x010a
        /*067e*/ 	.byte	0x3f
	.zero		1


	//   ....[65]....
        /*0680*/ 	.word	0x0000bdf0
        /*0684*/ 	.word	0x00000000
        /*0688*/ 	.word	0x00034820
        /*068c*/ 	.short	0x010a
        /*068e*/ 	.byte	0x3f
	.zero		1


	//   ....[66]....
        /*0690*/ 	.word	0x0000bf90
        /*0694*/ 	.word	0x00000006
        /*0698*/ 	.word	0x00000000
        /*069c*/ 	.short	0x010a
        /*069e*/ 	.byte	0x3f
	.zero		1


	//   ....[67]....
        /*06a0*/ 	.word	0x0000bfe0
        /*06a4*/ 	.word	0x00000003
        /*06a8*/ 	.word	0x00000000
        /*06ac*/ 	.short	0x010a
        /*06ae*/ 	.byte	0x3f
	.zero		1


	//   ....[68]....
        /*06b0*/ 	.word	0x0000c030
        /*06b4*/ 	.word	0x00000010
        /*06b8*/ 	.word	0x00000000
        /*06bc*/ 	.short	0x010a
        /*06be*/ 	.byte	0x3f
	.zero		1


	//----- nvinfo : EIATTR_NUM_MBARRIERS
	.align		4
.L_361:
        /*06c0*/ 	.byte	0x03, 0x38
        /*06c2*/ 	.short	0x0016


	//----- nvinfo : EIATTR_EXIT_INSTR_OFFSETS
	.align		4
        /*06c4*/ 	.byte	0x04, 0x1c
        /*06c6*/ 	.short	(.L_363 - .L_362)


	//   ....[0]....
.L_362:
        /*06c8*/ 	.word	0x00000f70


	//   ....[1]....
        /*06cc*/ 	.word	0x00008350


	//   ....[2]....
        /*06d0*/ 	.word	0x000083b0


	//   ....[3]....
        /*06d4*/ 	.word	0x0000b7c0


	//----- nvinfo : EIATTR_MAX_THREADS
	.align		4
.L_363:
        /*06d8*/ 	.byte	0x04, 0x05
        /*06da*/ 	.short	(.L_365 - .L_364)
.L_364:
        /*06dc*/ 	.word	0x00000180
        /*06e0*/ 	.word	0x00000001
        /*06e4*/ 	.word	0x00000001


	//----- nvinfo : EIATTR_CRS_STACK_SIZE
	.align		4
.L_365:
        /*06e8*/ 	.byte	0x04, 0x1e
        /*06ea*/ 	.short	(.L_367 - .L_366)
.L_366:
        /*06ec*/ 	.word	0x00000000


	//----- nvinfo : EIATTR_CBANK_PARAM_SIZE
	.align		4
.L_367:
        /*06f0*/ 	.byte	0x03, 0x19
        /*06f2*/ 	.short	0x0bf0


	//----- nvinfo : EIATTR_PARAM_CBANK
	.align		4
        /*06f4*/ 	.byte	0x04, 0x0a
        /*06f6*/ 	.short	(.L_369 - .L_368)
	.align		4
.L_368:
        /*06f8*/ 	.word	index@(.nv.constant0._ZN7cutlass13device_kernelIN5flash11enable_sm90INS1_16FlashAttnFwdSm90INS1_25CollectiveMainloopFwdSm90ILi2EN4cute5tupleIJNS5_1CILi2EEENS7_ILi1EEES9_EEENS6_IJNS7_ILi128EEESB_NS7_ILi192EEEEEELi128ENS_10bfloat16_tEfNS_4arch4Sm90ELb0ELb0ELb1ELb0ELb0ELb0ELb0ELb1ELb1ELb0ELb0ELb0EEENS1_21CollectiveEpilogueFwdINS6_IJSB_SB_SB_EEESA_SE_SG_Li256ELb0ELb0ELb0ELb0EEENS1_29StaticPersistentTileSchedulerILb0EEEEEEEEEvNT_6ParamsE)
        /*06fc*/ 	.short	0x0210
        /*06fe*/ 	.short	0x0bf0


	//----- nvinfo : EIATTR_SW_WAR
	.align		4
.L_369:
        /*0700*/ 	.byte	0x04, 0x36
        /*0702*/ 	.short	(.L_371 - .L_370)
.L_370:
        /*0704*/ 	.word	0x00000008
.L_371:


//--------------------- .nv.info._ZN7cutlass13device_kernelIN5flash11enable_sm90INS1_16FlashAttnFwdSm90INS1_25CollectiveMainloopFwdSm90ILi2EN4cute5tupleIJNS5_1CILi1EEES8_S8_EEENS6_IJNS7_ILi128EEESA_NS7_ILi192EEEEEELi128ENS_10bfloat16_tEfNS_4arch4Sm90ELb0ELb0ELb1ELb1ELb0ELb0ELb0ELb1ELb1ELb0ELb0ELb0EEENS1_21CollectiveEpilogueFwdINS6_IJSA_SA_SA_EEES9_SD_SF_Li256ELb1ELb0ELb0ELb0EEENS1_36VarlenDynamicPersistentTileSchedulerILi128ELi128ELi256ELi32ELb0ELb0ELb1ELb0ELb1ELb1EEEEEEEEEvNT_6ParamsE --------------------------
	.section	.nv.info._ZN7cutlass13device_kernelIN5flash11enable_sm90INS1_16FlashAttnFwdSm90INS1_25CollectiveMainloopFwdSm90ILi2EN4cute5tupleIJNS5_1CILi1EEES8_S8_EEENS6_IJNS7_ILi128EEESA_NS7_ILi192EEEEEELi128ENS_10bfloat16_tEfNS_4arch4Sm90ELb0ELb0ELb1ELb1ELb0ELb0ELb0ELb1ELb1ELb0ELb0ELb0EEENS1_21CollectiveEpilogueFwdINS6_IJSA_SA_SA_EEES9_SD_SF_Li256ELb1ELb0ELb0ELb0EEENS1_36VarlenDynamicPersistentTileSchedulerILi128ELi128ELi256ELi32ELb0ELb0ELb1ELb0ELb1ELb1EEEEEEEEEvNT_6ParamsE,"",@"SHT_CUDA_INFO"
	.sectionflags	@""
	.align	4


	//----- nvinfo : EIATTR_CUDA_API_VERSION
	.align		4
        /*0000*/ 	.byte	0x04, 0x37
        /*0002*/ 	.short	(.L_373 - .L_372)
.L_372:
        /*0004*/ 	.word	0x00000082


	//----- nvinfo : EIATTR_KPARAM_INFO
	.align		4
.L_373:
        /*0008*/ 	.byte	0x04, 0x17
        /*000a*/ 	.short	(.L_375 - .L_374)
.L_374:
        /*000c*/ 	.word	0x00000000
        /*0010*/ 	.short	0x0000
        /*0012*/ 	.short	0x0070
        /*0014*/ 	.byte	0x00, 0xf0, 0x01, 0x28


	//----- nvinfo : EIATTR_SPARSE_MMA_MASK
	.align		4
.L_375:
        /*0018*/ 	.byte	0x03, 0x50
        /*001a*/ 	.short	0x0000


	//----- nvinfo : EIATTR_MAXREG_COUNT
	.align		4
        /*001c*/ 	.byte	0x03, 0x1b
        /*001e*/ 	.short	0x00a8


	//----- nvinfo : EIATTR_NUM_BARRIERS
	.align		4
        /*0020*/ 	.byte	0x02, 0x4c
        /*0022*/ 	.byte	0x09
	.zero		1


	//----- nvinfo : EIATTR_EXTERNS
	.align		4
        /*0024*/ 	.byte	0x04, 0x0f
        /*0026*/ 	.short	(.L_377 - .L_376)


	//   ....[0]....
	.align		4
.L_376:
        /*0028*/ 	.word	index@(__assertfail)


	//----- nvinfo : EIATTR_ANNOTATIONS
	.align		4
.L_377:
        /*002c*/ 	.byte	0x04, 0x55
        /*002e*/ 	.short	(.L_379 - .L_378)


	//   ....[0]....
.L_378:
        /* <DEDUP_REMOVED lines=39> */


	//----- nvinfo : EIATTR_MERCURY_ISA_VERSION
	.align		4
.L_379:
        /*0290*/ 	.byte	0x03, 0x5f
        /*0292*/ 	.short	0x0101


	//----- nvinfo : EIATTR_UNUSED_LOAD_BYTE_OFFSET
	.align		4
        /*0294*/ 	.byte	0x04, 0x44
        /*0296*/ 	.short	(.L_381 - .L_380)


	//   ....[0]....
.L_380:
        /*0298*/ 	.word	0x00000a40
        /*029c*/ 	.word	0x0000fff0


	//   ....[1]....
        /*02a0*/ 	.word	0x00007d60
        /*02a4*/ 	.word	0x0000fff0


	//----- nvinfo : EIATTR_INT_WARP_WIDE_INSTR_OFFSETS
	.align		4
.L_381:
        /*02a8*/ 	.byte	0x04, 0x31
        /*02aa*/ 	.short	(.L_383 - .L_382)


	//   ....[0]....
.L_382:
        /*02ac*/ 	.word	0x00000160


	//   ....[1]....
        /*02b0*/ 	.word	0x000001a0


	//   ....[2]....
        /*02b4*/ 	.word	0x00000210


	//   ....[3]....
        /*02b8*/ 	.word	0x0000ace0


	//   ....[4]....
        /*02bc*/ 	.word	0x0000ad80


	//   ....[5]....
        /*02c0*/ 	.word	0x0000b210


	//   ....[6]....
        /*02c4*/ 	.word	0x0000b240


	//   ....[7]....
        /*02c8*/ 	.word	0x0000b450


	//   ....[8]....
        /*02cc*/ 	.word	0x0000b540


	//   ....[9]....
        /*02d0*/ 	.word	0x0000d8c0


	//   ....[10]....
        /*02d4*/ 	.word	0x0000d960


	//----- nvinfo : EIATTR_COOP_GROUP_MASK_REGIDS
	.align		4
.L_383:
        /*02d8*/ 	.byte	0x04, 0x29
        /*02da*/ 	.short	(.L_385 - .L_384)


	//   ....[0]....
.L_384:
        /*02dc*/ 	.word	0xffffffff


	//   ....[1]....
        /*02e0*/ 	.word	0xffffffff


	//   ....[2]....
        /*02e4*/ 	.word	0xffffffff


	//   ....[3]....
        /*02e8*/ 	.word	0xffffffff


	//   ....[4]....
        /*02ec*/ 	.word	0xffffffff


	//   ....[5]....
        /*02f0*/ 	.word	0xffffffff


	//   ....[6]....
        /*02f4*/ 	.word	0xffffffff


	//   ....[7]....
        /*02f8*/ 	.word	0xffffffff


	//   ....[8]....
        /*02fc*/ 	.word	0xffffffff


	//   ....[9]....
        /*0300*/ 	.word	0xffffffff


	//   ....[10]....
        /*0304*/ 	.word	0xffffffff


	//   ....[11]....
        /*0308*/ 	.word	0xffffffff


	//   ....[12]....
        /*030c*/ 	.word	0xffffffff


	//   ....[13]....
        /*0310*/ 	.word	0xffffffff


	//   ....[14]....
        /*0314*/ 	.word	0xffffffff


	//   ....[15]....
        /*0318*/ 	.word	0xffffffff


	//   ....[16]....
        /*031c*/ 	.word	0xffffffff


	//   ....[17]....
        /*0320*/ 	.word	0xffffffff


	//   ....[18]....
        /*0324*/ 	.word	0xffffffff


	//   ....[19]....
        /*0328*/ 	.word	0xffffffff


	//   ....[20]....
        /*032c*/ 	.word	0xffffffff


	//   ....[21]....
        /*0330*/ 	.word	0xffffffff


	//   ....[22]....
        /*0334*/ 	.word	0xffffffff


	//   ....[23]....
        /*0338*/ 	.word	0xffffffff


	//   ....[24]....
        /*033c*/ 	.word	0xffffffff


	//   ....[25]....
        /*0340*/ 	.word	0xffffffff


	//   ....[26]....
        /*0344*/ 	.word	0xffffffff


	//   ....[27]....
        /*0348*/ 	.word	0xffffffff


	//   ....[28]....
        /*034c*/ 	.word	0xffffffff


	//   ....[29]....
        /*0350*/ 	.word	0xffffffff


	//   ....[30]....
        /*0354*/ 	.word	0xffffffff


	//   ....[31]....
        /*0358*/ 	.word	0xffffffff


	//   ....[32]....
        /*035c*/ 	.word	0xffffffff


	//   ....[33]....
        /*0360*/ 	.word	0xffffffff


	//   ....[34]....
        /*0364*/ 	.word	0xffffffff


	//   ....[35]....
        /*0368*/ 	.word	0xffffffff


	//   ....[36]....
        /*036c*/ 	.word	0xffffffff


	//   ....[37]....
        /*0370*/ 	.word	0xffffffff


	//   ....[38]....
        /*0374*/ 	.word	0xffffffff


	//   ....[39]....
        /*0378*/ 	.word	0xffffffff


	//   ....[40]....
        /*037c*/ 	.word	0xffffffff


	//   ....[41]....
        /*0380*/ 	.word	0xffffffff


	//   ....[42]....
        /*0384*/ 	.word	0xffffffff


	//   ....[43]....
        /*0388*/ 	.word	0xffffffff


	//   ....[44]....
        /*038c*/ 	.word	0xffffffff


	//   ....[45]....
        /*0390*/ 	.word	0xffffffff


	//   ....[46]....
        /*0394*/ 	.word	0xffffffff


	//   ....[47]....
        /*0398*/ 	.word	0xffffffff


	//   ....[48]....
        /*039c*/ 	.word	0xffffffff


	//   ....[49]....
        /*03a0*/ 	.word	0xffffffff


	//   ....[50]....
        /*03a4*/ 	.word	0xffffffff


	//   ....[51]....
        /*03a8*/ 	.word	0xffffffff


	//   ....[52]....
        /*03ac*/ 	.word	0xffffffff


	//   ....[53]....
        /*03b0*/ 	.word	0xffffffff


	//   ....[54]....
        /*03b4*/ 	.word	0x0500000f


	//   ....[55]....
        /*03b8*/ 	.word	0x0500000f


	//   ....[56]....
        /*03bc*/ 	.word	0x0500000f


	//   ....[57]....
        /*03c0*/ 	.word	0x0500000f


	//   ....[58]....
        /*03c4*/ 	.word	0x0500000f


	//   ....[59]....
        /*03c8*/ 	.word	0x0500000f


	//   ....[60]....
        /*03cc*/ 	.word	0x0500000f


	//   ....[61]....
        /*03d0*/ 	.word	0x0500000f


	//   ....[62]....
        /*03d4*/ 	.word	0x0500000f


	//   ....[63]....
        /*03d8*/ 	.word	0x0500000f


	//   ....[64]....
        /*03dc*/ 	.word	0x0500000f


	//   ....[65]....
        /*03e0*/ 	.word	0x0500000f


	//   ....[66]....
        /*03e4*/ 	.word	0x0500000f


	//   ....[67]....
        /*03e8*/ 	.word	0x0500000f


	//   ....[68]....
        /*03ec*/ 	.word	0x0500000f


	//   ....[69]....
        /*03f0*/ 	.word	0x0500000f


	//   ....[70]....
        /*03f4*/ 	.word	0x0500000f


	//   ....[71]....
        /*03f8*/ 	.word	0x0500000f


	//   ....[72]....
        /*03fc*/ 	.word	0x0500000f


	//----- nvinfo : EIATTR_COOP_GROUP_INSTR_OFFSETS
	.align		4
.L_385:
        /*0400*/ 	.byte	0x04, 0x28
        /*0402*/ 	.short	(.L_387 - .L_386)


	//   ....[0]....
.L_386:
        /*0404*/ 	.word	0x00000060


	//   ....[1]....
        /*0408*/ 	.word	0x00000170


	//   ....[2]....
        /*040c*/ 	.word	0x000001c0


	//   ....[3]....
        /*0410*/ 	.word	0x000003f0


	//   ....[4]....
        /*0414*/ 	.word	0x00000550


	//   ....[5]....
        /*0418*/ 	.word	0x00000670


	//   ....[6]....
        /*041c*/ 	.word	0x000007d0


	//   ....[7]....
        /*0420*/ 	.word	0x000013c0


	//   ....[8]....
        /*0424*/ 	.word	0x00002f70


	//   ....[9]....
        /*0428*/ 	.word	0x00002fb0


	//   ....[10]....
        /*042c*/ 	.word	0x00003640


	//   ....[11]....
        /*0430*/ 	.word	0x000036a0


	//   ....[12]....
        /*0434*/ 	.word	0x00005b40


	//   ....[13]....
        /*0438*/ 	.word	0x00005b70


	//   ....[14]....
        /*043c*/ 	.word	0x00006080


	//   ....[15]....
        /*0440*/ 	.word	0x000060e0


	//   ....[16]....
        /*0444*/ 	.word	0x00007360


	//   ....[17]....
        /*0448*/ 	.word	0x000073b0


	//   ....[18]....
        /*044c*/ 	.word	0x00007490


	//   ....[19]....
        /*0450*/ 	.word	0x000074a0


	//   ....[20]....
        /*0454*/ 	.word	0x00009e00


	//   ....[21]....
        /*0458*/ 	.word	0x00009fa0


	//   ....[22]....
        /*045c*/ 	.word	0x00009fd0


	//   ....[23]....
        /*0460*/ 	.word	0x0000a010


	//   ....[24]....
        /*0464*/ 	.word	0x0000a070


	//   ....[25]....
        /*0468*/ 	.word	0x0000a0d0


	//   ....[26]....
        /*046c*/ 	.word	0x0000a110


	//   ....[27]....
        /*0470*/ 	.word	0x0000a2d0


	//   ....[28]....
        /*0474*/ 	.word	0x0000a330


	//   ....[29]....
        /*0478*/ 	.word	0x0000a370


	//   ....[30]....
        /*047c*/ 	.word	0x0000a3b0


	//   ....[31]....
        /*0480*/ 	.word	0x0000a3e0


	//   ....[32]....
        /*0484*/ 	.word	0x0000a410


	//   ....[33]....
        /*0488*/ 	.word	0x0000a4a0


	//   ....[34]....
        /*048c*/ 	.word	0x0000a4d0


	//   ....[35]....
        /*0490*/ 	.word	0x0000a560


	//   ....[36]....
        /*0494*/ 	.word	0x0000dd80


	//   ....[37]....
        /*0498*/ 	.word	0x0000dd90


	//   ....[38]....
        /*049c*/ 	.word	0x0000deb0


	//   ....[39]....
        /*04a0*/ 	.word	0x0000df10


	//   ....[40]....
        /*04a4*/ 	.word	0x0000df50


	//   ....[41]....
        /*04a8*/ 	.word	0x0000df90


	//   ....[42]....
        /*04ac*/ 	.word	0x0000dfc0


	//   ....[43]....
        /*04b0*/ 	.word	0x0000dff0


	//   ....[44]....
        /*04b4*/ 	.word	0x0000e190


	//   ....[45]....
        /*04b8*/ 	.word	0x0000e1f0


	//   ....[46]....
        /*04bc*/ 	.word	0x0000e230


	//   ....[47]....
        /*04c0*/ 	.word	0x0000e270


	//   ....[48]....
        /*04c4*/ 	.word	0x0000e2a0


	//   ....[49]....
        /*04c8*/ 	.word	0x0000e2d0


	//   ....[50]....
        /*04cc*/ 	.word	0x0000e390


	//   ....[51]....
        /*04d0*/ 	.word	0x0000e3b0


	//   ....[52]....
        /*04d4*/ 	.word	0x0000e420


	//   ....[53]....
        /*04d8*/ 	.word	0x0000e870


	//   ....[54]....
        /*04dc*/ 	.word	0x0000ed70


	//   ....[55]....
        /*04e0*/ 	.word	0x0000f190


	//   ....[56]....
        /*04e4*/ 	.word	0x0000f220


	//   ....[57]....
        /*04e8*/ 	.word	0x0000f2c0


	//   ....[58]....
        /*04ec*/ 	.word	0x0000f370


	//   ....[59]....
        /*04f0*/ 	.word	0x0000f3f0


	//   ....[60]....
        /*04f4*/ 	.word	0x0000f470


	//   ....[61]....
        /*04f8*/ 	.word	0x0000f4f0


	//   ....[62]....
        /*04fc*/ 	.word	0x0000f570


	//   ....[63]....
        /*0500*/ 	.word	0x0000f600


	//   ....[64]....
        /*0504*/ 	.word	0x0000f6b0


	//   ....[65]....
        /*0508*/ 	.word	0x0000f730


	//   ....[66]....
        /*050c*/ 	.word	0x0000f7b0


	//   ....[67]....
        /*0510*/ 	.word	0x0000f830


	//   ....[68]....
        /*0514*/ 	.word	0x0000f8b0


	//   ....[69]....
        /*0518*/ 	.word	0x0000f920


	//   ....[70]....
        /*051c*/ 	.word	0x0000f9c0


	//   ....[71]....
        /*0520*/ 	.word	0x0000fa50


	//   ....[72]....
        /*0524*/ 	.word	0x0000fb70


	//----- nvinfo : EIATTR_REG_RECONFIG
	.align		4
.L_387:
        /*0528*/ 	.byte	0x01, 0x54
	.zero		2


	//----- nvinfo : EIATTR_SYSCALL_OFFSETS
	.align		4
        /*052c*/ 	.byte	0x04, 0x46
        /*052e*/ 	.short	(.L_389 - .L_388)


	//   ....[0]....
.L_388:
        /*0530*/ 	.word	0x000015b0


	//   ....[1]....
        /*0534*/ 	.word	0x0000af10


	//   ....[2]....
        /*0538*/ 	.word	0x0000b050


	//   ....[3]....
        /*053c*/ 	.word	0x0000b150


	//----- nvinfo : EIATTR_MBARRIER_INSTR_OFFSETS
	.align		4
.L_389:
        /*0540*/ 	.byte	0x04, 0x39
        /*0542*/ 	.short	(.L_391 - .L_390)


	//   ....[0]....
.L_390:
        /*0544*/ 	.word	0x000002a0
        /*0548*/ 	.word	0x000000ff
        /*054c*/ 	.word	0x00034800
        /*0550*/ 	.short	0x0100
        /*0552*/ 	.byte	0x08
	.zero		1


	//   ....[1]....
        /*0554*/ 	.word	0x000002b0
        /*0558*/ 	.word	0x000000ff
        /*055c*/ 	.word	0x00034820
        /*0560*/ 	.short	0x0100
        /*0562*/ 	.byte	0x08
	.zero		1


	//   ....[2]....
        /*0564*/ 	.word	0x000003a0
        /*0568*/ 	.word	0x000000ff
        /*056c*/ 	.word	0x00034830
        /*0570*/ 	.short	0x0100
        /*0572*/ 	.byte	0x08
	.zero		1


	//   ....[3]....
        /*0574*/ 	.word	0x000003b0
        /*0578*/ 	.word	0x000000ff
        /*057c*/ 	.word	0x00034840
        /*0580*/ 	.short	0x0100
        /*0582*/ 	.byte	0x08
	.zero		1


	//   ....[4]....
        /*0584*/ 	.word	0x000003c0
        /*0588*/ 	.word	0x000000ff
        /*058c*/ 	.word	0x00034838
        /*0590*/ 	.short	0x0100
        /*0592*/ 	.byte	0x08
	.zero		1


	//   ....[5]....
        /*0594*/ 	.word	0x000003d0
        /*0598*/ 	.word	0x000000ff
        /*059c*/ 	.word	0x00034848
        /*05a0*/ 	.short	0x0100
        /*05a2*/ 	.byte	0x08
	.zero		1


	//   ....[6]....
        /*05a4*/ 	.word	0x00000500
        /*05a8*/ 	.word	0x000000ff
        /*05ac*/ 	.word	0x00034850
        /*05b0*/ 	.short	0x0100
        /*05b2*/ 	.byte	0x08
	.zero		1


	//   ....[7]....
        /*05b4*/ 	.word	0x00000510
        /*05b8*/ 	.word	0x000000ff
        /*05bc*/ 	.word	0x00034860
        /*05c0*/ 	.short	0x0100
        /*05c2*/ 	.byte	0x08
	.zero		1


	//   ....[8]....
        /*05c4*/ 	.word	0x00000520
        /*05c8*/ 	.word	0x000000ff
        /*05cc*/ 	.word	0x00034858
        /*05d0*/ 	.short	0x0100
        /*05d2*/ 	.byte	0x08
	.zero		1


	//   ....[9]....
        /*05d4*/ 	.word	0x00000530
        /*05d8*/ 	.word	0x000000ff
        /*05dc*/ 	.word	0x00034868
        /*05e0*/ 	.short	0x0100
        /*05e2*/ 	.byte	0x08
	.zero		1


	//   ....[10]....
        /*05e4*/ 	.word	0x00000620
        /*05e8*/ 	.word	0x000000ff
        /*05ec*/ 	.word	0x00034870
        /*05f0*/ 	.short	0x0100
        /*05f2*/ 	.byte	0x06
	.zero		1


	//   ....[11]....
        /*05f4*/ 	.word	0x00000630
        /*05f8*/ 	.word	0x000000ff
        /*05fc*/ 	.word	0x00034880
        /*0600*/ 	.short	0x0100
        /*0602*/ 	.byte	0x06
	.zero		1


	//   ....[12]....
        /*0604*/ 	.word	0x00000640
        /*0608*/ 	.word	0x000000ff
        /*060c*/ 	.word	0x00034878
        /*0610*/ 	.short	0x0100
        /*0612*/ 	.byte	0x06
	.zero		1


	//   ....[13]....
        /*0614*/ 	.word	0x00000650
        /*0618*/ 	.word	0x000000ff
        /*061c*/ 	.word	0x00034888
        /*0620*/ 	.short	0x0100
        /*0622*/ 	.byte	0x06
	.zero		1


	//   ....[14]....
        /*0624*/ 	.word	0x00000780
        /*0628*/ 	.word	0x000000ff
        /*062c*/ 	.word	0x00034890
        /*0630*/ 	.short	0x0100
        /*0632*/ 	.byte	0x08
	.zero		1


	//   ....[15]....
        /*0634*/ 	.word	0x00000790
        /*0638*/ 	.word	0x000000ff
        /*063c*/ 	.word	0x000348a0
        /*0640*/ 	.short	0x0100
        /*0642*/ 	.byte	0x08
	.zero		1


	//   ....[16]....
        /*0644*/ 	.word	0x000007a0
        /*0648*/ 	.word	0x000000ff
        /*064c*/ 	.word	0x00034898
        /*0650*/ 	.short	0x0100
        /*0652*/ 	.byte	0x08
	.zero		1


	//   ....[17]....
        /*0654*/ 	.word	0x000007b0
        /*0658*/ 	.word	0x000000ff
        /*065c*/ 	.word	0x000348a8
        /*0660*/ 	.short	0x0100
        /*0662*/ 	.byte	0x08
	.zero		1


	//   ....[18]....
        /*0664*/ 	.word	0x000008e0
        /*0668*/ 	.word	0x000000ff
        /*066c*/ 	.word	0x000348b0
        /*0670*/ 	.short	0x0100
        /*0672*/ 	.byte	0x08
	.zero		1


	//   ....[19]....
        /*0674*/ 	.word	0x000008f0
        /*0678*/ 	.word	0x000000ff
        /*067c*/ 	.word	0x000348c0
        /*0680*/ 	.short	0x0100
        /*0682*/ 	.byte	0x08
	.zero		1


	//   ....[20]....
        /*0684*/ 	.word	0x00000900
        /*0688*/ 	.word	0x000000ff
        /*068c*/ 	.word	0x000348b8
        /*0690*/ 	.short	0x0100
        /*0692*/ 	.byte	0x08
	.zero		1


	//   ....[21]....
        /*0694*/ 	.word	0x00000910
        /*0698*/ 	.word	0x000000ff
        /*069c*/ 	.word	0x000348c8
        /*06a0*/ 	.short	0x0100
        /*06a2*/ 	.byte	0x08
	.zero		1


	//   ....[22]....
        /*06a4*/ 	.word	0x00001680
        /*06a8*/ 	.word	0x00000000
        /*06ac*/ 	.word	0x00034800
        /*06b0*/ 	.short	0x010a
        /*06b2*/ 	.byte	0x3f
	.zero		1


	//   ....[23]....
        /*06b4*/ 	.word	0x000016f0
        /*06b8*/ 	.word	0x00000003
        /*06bc*/ 	.word	0x00034830
        /*06c0*/ 	.short	0x010a
        /*06c2*/ 	.byte	0x3f
	.zero		1


	//   ....[24]....
        /*06c4*/ 	.word	0x00001760
        /*06c8*/ 	.word	0x00000003
        /*06cc*/ 	.word	0x00034830
        /*06d0*/ 	.short	0x010a
        /*06d2*/ 	.byte	0x3f
	.zero		1


	//   ....[25]....
        /*06d4*/ 	.word	0x000025e0
        /*06d8*/ 	.word	0x00000003
        /*06dc*/ 	.word	0x00000000
        /*06e0*/ 	.short	0x0101
        /*06e2*/ 	.byte	0x3f
	.zero		1


	//   ....[26]....
        /*06e4*/ 	.word	0x00004620
        /*06e8*/ 	.word	0x000000ff
        /*06ec*/ 	.word	0x00034830
        /*06f0*/ 	.short	0x010a
        /*06f2*/ 	.byte	0x07
	.zero		1


	//   ....[27]....
        /*06f4*/ 	.word	0x00004660
        /*06f8*/ 	.word	0x000000ff
        /*06fc*/ 	.word	0x00034830
        /*0700*/ 	.short	0x010a
        /*0702*/ 	.byte	0x07
	.zero		1


	//   ....[28]....
        /*0704*/ 	.word	0x00004f30
        /*0708*/ 	.word	0x0000000a
        /*070c*/ 	.word	0x00034850
        /*0710*/ 	.short	0x010a
        /*0712*/ 	.byte	0x3f
	.zero		1


	//   ....[29]....
        /*0714*/ 	.word	0x00004f70
        /*0718*/ 	.word	0x0000000a
        /*071c*/ 	.word	0x00034850
        /*0720*/ 	.short	0x010a
        /*0722*/ 	.byte	0x3f
	.zero		1


	//   ....[30]....
        /*0724*/ 	.word	0x00006860
        /*0728*/ 	.word	0x0000001b
        /*072c*/ 	.word	0x00000000
        /*0730*/ 	.short	0x0101
        /*0732*/ 	.byte	0x3f
	.zero		1


	//   ....[31]....
        /*0734*/ 	.word	0x000068b0
        /*0738*/ 	.word	0x0000001f
        /*073c*/ 	.word	0x00000000
        /*0740*/ 	.short	0x0101
        /*0742*/ 	.byte	0x3f
	.zero		1


	//   ....[32]....
        /*0744*/ 	.word	0x000072c0
        /*0748*/ 	.word	0x00000014
        /*074c*/ 	.word	0x00034850
        /*0750*/ 	.short	0x010a
        /*0752*/ 	.byte	0x3f
	.zero		1


	//   ....[33]....
        /*0754*/ 	.word	0x00007300
        /*0758*/ 	.word	0x00000014
        /*075c*/ 	.word	0x00034850
        /*0760*/ 	.short	0x010a
        /*0762*/ 	.byte	0x3f
	.zero		1


	//   ....[34]....
        /*0764*/ 	.word	0x00007910
        /*0768*/ 	.word	0x00000007
        /*076c*/ 	.word	0x00000000
        /*0770*/ 	.short	0x0101
        /*0772*/ 	.byte	0x3f
	.zero		1


	//   ....[35]....
        /*0774*/ 	.word	0x00008c90
        /*0778*/ 	.word	0x00000000
        /*077c*/ 	.word	0x00000000
        /*0780*/ 	.short	0x0101
        /*0782*/ 	.byte	0x3f
	.zero		1


	//   ....[36]....
        /*0784*/ 	.word	0x0000b8b0
        /*0788*/ 	.word	0x00000008
        /*078c*/ 	.word	0x00034840
        /*0790*/ 	.short	0x010a
        /*0792*/ 	.byte	0x3f
	.zero		1


	//   ....[37]....
        /*0794*/ 	.word	0x0000be70
        /*0798*/ 	.word	0x00000009
        /*079c*/ 	.word	0x00034820
        /*07a0*/ 	.short	0x010a
        /*07a2*/ 	.byte	0x3f
	.zero		1


	//   ....[38]....
        /*07a4*/ 	.word	0x0000c1c0
        /*07a8*/ 	.word	0x00000002
        /*07ac*/ 	.word	0x00034840
        /*07b0*/ 	.short	0x010a
        /*07b2*/ 	.byte	0x3f
	.zero		1


	//   ....[39]....
        /*07b4*/ 	.word	0x0000c4c0
        /*07b8*/ 	.word	0x00000003
        /*07bc*/ 	.word	0x00000060
        /*07c0*/ 	.short	0x010a
        /*07c2*/ 	.byte	0x3f
	.zero		1


	//   ....[40]....
        /*07c4*/ 	.word	0x0000caa0
        /*07c8*/ 	.word	0x00000002
        /*07cc*/ 	.word	0x00034840
        /*07d0*/ 	.short	0x010a
        /*07d2*/ 	.byte	0x3f
	.zero		1


	//   ....[41]....
        /*07d4*/ 	.word	0x0000cda0
        /*07d8*/ 	.word	0x00000002
        /*07dc*/ 	.word	0x00000060
        /*07e0*/ 	.short	0x010a
        /*07e2*/ 	.byte	0x3f
	.zero		1


	//   ....[42]....
        /*07e4*/ 	.word	0x0000d280
        /*07e8*/ 	.word	0x00000002
        /*07ec*/ 	.word	0x00034840
        /*07f0*/ 	.short	0x010a
        /*07f2*/ 	.byte	0x3f
	.zero		1


	//   ....[43]....
        /*07f4*/ 	.word	0x0000d590
        /*07f8*/ 	.word	0x00000002
        /*07fc*/ 	.word	0x00000060
        /*0800*/ 	.short	0x010a
        /*0802*/ 	.byte	0x3f
	.zero		1


	//   ....[44]....
        /*0804*/ 	.word	0x0000da20
        /*0808*/ 	.word	0x00000003
        /*080c*/ 	.word	0x00034860
        /*0810*/ 	.short	0x010a
        /*0812*/ 	.byte	0x3f
	.zero		1


	//   ....[45]....
        /*0814*/ 	.word	0x0000e7f0
        /*0818*/ 	.word	0x00000000
        /*081c*/ 	.word	0x00034820
        /*0820*/ 	.short	0x010a
        /*0822*/ 	.byte	0x3f
	.zero		1


	//   ....[46]....
        /*0824*/ 	.word	0x0000e9d0
        /*0828*/ 	.word	0x00000006
        /*082c*/ 	.word	0x00000000
        /*0830*/ 	.short	0x010a
        /*0832*/ 	.byte	0x3f
	.zero		1


	//   ....[47]....
        /*0834*/ 	.word	0x0000ea40
        /*0838*/ 	.word	0x00000007
        /*083c*/ 	.word	0x00000000
        /*0840*/ 	.short	0x010a
        /*0842*/ 	.byte	0x3f
	.zero		1


	//   ....[48]....
        /*0844*/ 	.word	0x0000eab0
        /*0848*/ 	.word	0x00000004
        /*084c*/ 	.word	0x00000000
        /*0850*/ 	.short	0x010a
        /*0852*/ 	.byte	0x3f
	.zero		1


	//   ....[49]....
        /*0854*/ 	.word	0x0000eae0
        /*0858*/ 	.word	0x00000003
        /*085c*/ 	.word	0x00000000
        /*0860*/ 	.short	0x010a
        /*0862*/ 	.byte	0x3f
	.zero		1


	//   ....[50]....
        /*0864*/ 	.word	0x0000eb40
        /*0868*/ 	.word	0x00000000
        /*086c*/ 	.word	0x00034800
        /*0870*/ 	.short	0x010a
        /*0872*/ 	.byte	0x3f
	.zero		1


	//   ....[51]....
        /*0874*/ 	.word	0x0000eb90
        /*0878*/ 	.word	0x00000003
        /*087c*/ 	.word	0x00034830
        /*0880*/ 	.short	0x010a
        /*0882*/ 	.byte	0x3f
	.zero		1


	//   ....[52]....
        /*0884*/ 	.word	0x0000ebf0
        /*0888*/ 	.word	0x00000009
        /*088c*/ 	.word	0x00034830
        /*0890*/ 	.short	0x010a
        /*0892*/ 	.byte	0x3f
	.zero		1


	//   ....[53]....
        /*0894*/ 	.word	0x0000ec40
        /*0898*/ 	.word	0x0000000a
        /*089c*/ 	.word	0x00034850
        /*08a0*/ 	.short	0x010a
        /*08a2*/ 	.byte	0x3f
	.zero		1


	//   ....[54]....
        /*08a4*/ 	.word	0x0000ec90
        /*08a8*/ 	.word	0x00000014
        /*08ac*/ 	.word	0x00034850
        /*08b0*/ 	.short	0x010a
        /*08b2*/ 	.byte	0x3f
	.zero		1


	//   ....[55]....
        /*08b4*/ 	.word	0x0000ee30
        /*08b8*/ 	.word	0x00000008
        /*08bc*/ 	.word	0x00034840
        /*08c0*/ 	.short	0x010a
        /*08c2*/ 	.byte	0x3f
	.zero		1


	//   ....[56]....
        /*08c4*/ 	.word	0x0000eeb0
        /*08c8*/ 	.word	0x00000008
        /*08cc*/ 	.word	0x00034820
        /*08d0*/ 	.short	0x010a
        /*08d2*/ 	.byte	0x3f
	.zero		1


	//   ....[57]....
        /*08d4*/ 	.word	0x0000ef00
        /*08d8*/ 	.word	0x00000002
        /*08dc*/ 	.word	0x00034840
        /*08e0*/ 	.short	0x010a
        /*08e2*/ 	.byte	0x3f
	.zero		1


	//   ....[58]....
        /*08e4*/ 	.word	0x0000ef50
        /*08e8*/ 	.word	0x00000003
        /*08ec*/ 	.word	0x00000060
        /*08f0*/ 	.short	0x010a
        /*08f2*/ 	.byte	0x3f
	.zero		1


	//   ....[59]....
        /*08f4*/ 	.word	0x0000efa0
        /*08f8*/ 	.word	0x00000002
        /*08fc*/ 	.word	0x00034840
        /*0900*/ 	.short	0x010a
        /*0902*/ 	.byte	0x3f
	.zero		1


	//   ....[60]....
        /*0904*/ 	.word	0x0000eff0
        /*0908*/ 	.word	0x00000002
        /*090c*/ 	.word	0x00000060
        /*0910*/ 	.short	0x010a
        /*0912*/ 	.byte	0x3f
	.zero		1


	//   ....[61]....
        /*0914*/ 	.word	0x0000f040
        /*0918*/ 	.word	0x00000002
        /*091c*/ 	.word	0x00034840
        /*0920*/ 	.short	0x010a
        /*0922*/ 	.byte	0x3f
	.zero		1


	//   ....[62]....
        /*0924*/ 	.word	0x0000f090
        /*0928*/ 	.word	0x00000002
        /*092c*/ 	.word	0x00000060
        /*0930*/ 	.short	0x010a
        /*0932*/ 	.byte	0x3f
	.zero		1


	//   ....[63]....
        /*0934*/ 	.word	0x0000f0e0
        /*0938*/ 	.word	0x00000003
        /*093c*/ 	.word	0x00034860
        /*0940*/ 	.short	0x010a
        /*0942*/ 	.byte	0x3f
	.zero		1


	//   ....[64]....
        /*0944*/ 	.word	0x0000fa90
        /*0948*/ 	.word	0x00000000
        /*094c*/ 	.word	0x00034820
        /*0950*/ 	.short	0x010a
        /*0952*/ 	.byte	0x3f
	.zero		1


	//   ....[65]....
        /*0954*/ 	.word	0x0000fc30
        /*0958*/ 	.word	0x00000006
        /*095c*/ 	.word	0x00000000
        /*0960*/ 	.short	0x010a
        /*0962*/ 	.byte	0x3f
	.zero		1


	//   ....[66]....
        /*0964*/ 	.word	0x0000fc80
        /*0968*/ 	.word	0x00000007
        /*096c*/ 	.word	0x00000000
        /*0970*/ 	.short	0x010a
        /*0972*/ 	.byte	0x3f
	.zero		1


	//   ....[67]....
        /*0974*/ 	.word	0x0000fcd0
        /*0978*/ 	.word	0x00000004
        /*097c*/ 	.word	0x00000000
        /*0980*/ 	.short	0x010a
        /*0982*/ 	.byte	0x3f
	.zero		1


	//----- nvinfo : EIATTR_NUM_MBARRIERS
	.align		4
.L_391:
        /*0984*/ 	.byte	0x03, 0x38
        /*0986*/ 	.short	0x0016


	//----- nvinfo : EIATTR_EXIT_INSTR_OFFSETS
	.align		4
        /*0988*/ 	.byte	0x04, 0x1c
        /*098a*/ 	.short	(.L_393 - .L_392)


	//   ....[0]....
.L_392:
        /*098c*/ 	.word	0x00000a80


	//   ....[1]....
        /*0990*/ 	.word	0x00009dc0


	//   ....[2]....
        /*0994*/ 	.word	0x00009e20


	//   ....[3]....
        /*0998*/ 	.word	0x0000eb30


	//----- nvinfo : EIATTR_MAX_THREADS
	.align		4
.L_393:
        /*099c*/ 	.byte	0x04, 0x05
        /*099e*/ 	.short	(.L_395 - .L_394)
.L_394:
        /*09a0*/ 	.word	0x00000180
        /*09a4*/ 	.word	0x00000001
        /*09a8*/ 	.word	0x00000001


	//----- nvinfo : EIATTR_CRS_STACK_SIZE
	.align		4
.L_395:
        /*09ac*/ 	.byte	0x04, 0x1e
        /*09ae*/ 	.short	(.L_397 - .L_396)
.L_396:
        /*09b0*/ 	.word	0x00000000


	//----- nvinfo : EIATTR_CBANK_PARAM_SIZE
	.align		4
.L_397:
        /*09b4*/ 	.byte	0x03, 0x19
        /*09b6*/ 	.short	0x0a70


	//----- nvinfo : EIATTR_PARAM_CBANK
	.align		4
        /*09b8*/ 	.byte	0x04, 0x0a
        /*09ba*/ 	.short	(.L_399 - .L_398)
	.align		4
.L_398:
        /*09bc*/ 	.word	index@(.nv.constant0._ZN7cutlass13device_kernelIN5flash11enable_sm90INS1_16FlashAttnFwdSm90INS1_25CollectiveMainloopFwdSm90ILi2EN4cute5tupleIJNS5_1CILi1EEES8_S8_EEENS6_IJNS7_ILi128EEESA_NS7_ILi192EEEEEELi128ENS_10bfloat16_tEfNS_4arch4Sm90ELb0ELb0ELb1ELb1ELb0ELb0ELb0ELb1ELb1ELb0ELb0ELb0EEENS1_21CollectiveEpilogueFwdINS6_IJSA_SA_SA_EEES9_SD_SF_Li256ELb1ELb0ELb0ELb0EEENS1_36VarlenDynamicPersistentTileSchedulerILi128ELi128ELi256ELi32ELb0ELb0ELb1ELb0ELb1ELb1EEEEEEEEEvNT_6ParamsE)
        /*09c0*/ 	.short	0x0210
        /*09c2*/ 	.short	0x0a70


	//----- nvinfo : EIATTR_SW_WAR
	.align		4
.L_399:
        /*09c4*/ 	.byte	0x04, 0x36
        /*09c6*/ 	.short	(.L_401 - .L_400)
.L_400:
        /*09c8*/ 	.word	0x00000008
.L_401:


//--------------------- .nv.info._ZN7cutlass13device_kernelIN5flash11enable_sm90INS1_16FlashAttnFwdSm90INS1_25CollectiveMainloopFwdSm90ILi2EN4cute5tupleIJNS5_1CILi1EEES8_S8_EEENS6_IJNS7_ILi128EEESA_NS7_ILi192EEEEEELi128ENS_10bfloat16_tEfNS_4arch4Sm90ELb0ELb0ELb1ELb1ELb0ELb1ELb0ELb1ELb1ELb0ELb0ELb0EEENS1_21CollectiveEpilogueFwdINS6_IJSA_SA_SA_EEES9_SD_SF_Li256ELb1ELb0ELb0ELb0EEENS1_36VarlenDynamicPersistentTileSchedulerILi128ELi128ELi256ELi32ELb0ELb0ELb1ELb0ELb1ELb1EEEEEEEEEvNT_6ParamsE --------------------------
	.section	.nv.info._ZN7cutlass13device_kernelIN5flash11enable_sm90INS1_16FlashAttnFwdSm90INS1_25CollectiveMainloopFwdSm90ILi2EN4cute5tupleIJNS5_1CILi1EEES8_S8_EEENS6_IJNS7_ILi128EEESA_NS7_ILi192EEEEEELi128ENS_10bfloat16_tEfNS_4arch4Sm90ELb0ELb0ELb1ELb1ELb0ELb1ELb0ELb1ELb1ELb0ELb0ELb0EEENS1_21CollectiveEpilogueFwdINS6_IJSA_SA_SA_EEES9_SD_SF_Li256ELb1ELb0ELb0ELb0EEENS1_36VarlenDynamicPersistentTileSchedulerILi128ELi128ELi256ELi32ELb0ELb0ELb1ELb0ELb1ELb1EEEEEEEEEvNT_6ParamsE,"",@"SHT_CUDA_INFO"
	.sectionflags	@""
	.align	4


	//----- nvinfo : EIATTR_CUDA_API_VERSION
	.align		4
        /*0000*/ 	.byte	0x04, 0x37
        /*0002*/ 	.short	(.L_403 - .L_402)
.L_402:
        /*0004*/ 	.word	0x00000082


	//----- nvinfo : EIATTR_KPARAM_INFO
	.align		4
.L_403:
        /*0008*/ 	.byte	0x04, 0x17
        /*000a*/ 	.short	(.L_405 - .L_404)
.L_404:
        /*000c*/ 	.word	0x00000000
        /*0010*/ 	.short	0x0000
        /*0012*/ 	.short	0x0070
        /*0014*/ 	.byte	0x00, 0xf0, 0x01, 0x28


	//----- nvinfo : EIATTR_SPARSE_MMA_MASK
	.align		4
.L_405:
        /*0018*/ 	.byte	0x03, 0x50
        /*001a*/ 	.short	0x0000


	//----- nvinfo : EIATTR_MAXREG_COUNT
	.align		4
        /*001c*/ 	.byte	0x03, 0x1b
        /*001e*/ 	.short	0x00a8


	//----- nvinfo : EIATTR_NUM_BARRIERS
	.align		4
        /*0020*/ 	.byte	0x02, 0x4c
        /*0022*/ 	.byte	0x10
	.zero		1


	//----- nvinfo : EIATTR_EXTERNS
	.align		4
        /*0024*/ 	.byte	0x04, 0x0f
        /*0026*/ 	.short	(.L_407 - .L_406)


	//   ....[0]....
	.align		4
.L_406:
        /*0028*/ 	.word	index@(__assertfail)


	//----- nvinfo : EIATTR_ANNOTATIONS
	.align		4
.L_407:
        /*002c*/ 	.byte	0x04, 0x55
        /*002e*/ 	.short	(.L_409 - .L_408)


	//   ....[0]....
.L_408:
        /* <DEDUP_REMOVED lines=63> */


	//----- nvinfo : EIATTR_MERCURY_ISA_VERSION
	.align		4
.L_409:
        /*0410*/ 	.byte	0x03, 0x5f
        /*0412*/ 	.short	0x0101


	//----- nvinfo : EIATTR_UNUSED_LOAD_BYTE_OFFSET
	.align		4
        /*0414*/ 	.byte	0x04, 0x44
        /*0416*/ 	.short	(.L_411 - .L_410)


	//   ....[0]....
.L_410:
        /*0418*/ 	.word	0x00000ab0
        /*041c*/ 	.word	0x0000fff0


	//   ....[1]....
        /*0420*/ 	.word	0x00017470
        /*0424*/ 	.word	0x0000fff0


	//----- nvinfo : EIATTR_INT_WARP_WIDE_INSTR_OFFSETS
	.align		4
.L_411:
        /*0428*/ 	.byte	0x04, 0x31
        /*042a*/ 	.short	(.L_413 - .L_412)


	//   ....[0]....
.L_412:
        /*042c*/ 	.word	0x000001b0


	//   ....[1]....
        /*0430*/ 	.word	0x000001f0


	//   ....[2]....
        /*0434*/ 	.word	0x000002b0


	//   ....[3]....
        /*0438*/ 	.word	0x0001b190


	//   ....[4]....
        /*043c*/ 	.word	0x0001b220


	//   ....[5]....
        /*0440*/ 	.word	0x0001b6a0


	//   ....[6]....
        /*0444*/ 	.word	0x0001b6d0


	//   ....[7]....
        /*0448*/ 	.word	0x0001b8e0


	//   ....[8]....
        /*044c*/ 	.word	0x0001b9d0


	//   ....[9]....
        /*0450*/ 	.word	0x0001ddb0


	//   ....[10]....
        /*0454*/ 	.word	0x0001de40


	//----- nvinfo : EIATTR_COOP_GROUP_MASK_REGIDS
	.align		4
.L_413:
        /*0458*/ 	.byte	0x04, 0x29
        /*045a*/ 	.short	(.L_415 - .L_414)


	//   ....[0]....
.L_414:
        /*045c*/ 	.word	0xffffffff


	//   ....[1]....
        /*0460*/ 	.word	0xffffffff


	//   ....[2]....
        /*0464*/ 	.word	0xffffffff


	//   ....[3]....
        /*0468*/ 	.word	0xffffffff


	//   ....[4]....
        /*046c*/ 	.word	0xffffffff


	//   ....[5]....
        /*0470*/ 	.word	0xffffffff


	//   ....[6]....
        /*0474*/ 	.word	0xffffffff


	//   ....[7]....
        /*0478*/ 	.word	0xffffffff


	//   ....[8]....
        /*047c*/ 	.word	0xffffffff


	//   ....[9]....
        /*0480*/ 	.word	0xffffffff


	//   ....[10]....
        /*0484*/ 	.word	0xffffffff


	//   ....[11]....
        /*0488*/ 	.word	0xffffffff


	//   ....[12]....
        /*048c*/ 	.word	0xffffffff


	//   ....[13]....
        /*0490*/ 	.word	0xffffffff


	//   ....[14]....
        /*0494*/ 	.word	0xffffffff


	//   ....[15]....
        /*0498*/ 	.word	0xffffffff


	//   ....[16]....
        /*049c*/ 	.word	0xffffffff


	//   ....[17]....
        /*04a0*/ 	.word	0xffffffff


	//   ....[18]....
        /*04a4*/ 	.word	0xffffffff


	//   ....[19]....
        /*04a8*/ 	.word	0xffffffff


	//   ....[20]....
        /*04ac*/ 	.word	0xffffffff


	//   ....[21]....
        /*04b0*/ 	.word	0xffffffff


	//   ....[22]....
        /*04b4*/ 	.word	0xffffffff


	//   ....[23]....
        /*04b8*/ 	.word	0xffffffff


	//   ....[24]....
        /*04bc*/ 	.word	0xffffffff


	//   ....[25]....
        /*04c0*/ 	.word	0xffffffff


	//   ....[26]....
        /*04c4*/ 	.word	0xffffffff


	//   ....[27]....
        /*04c8*/ 	.word	0xffffffff


	//   ....[28]....
        /*04cc*/ 	.word	0xffffffff


	//   ....[29]....
        /*04d0*/ 	.word	0xffffffff


	//   ....[30]....
        /*04d4*/ 	.word	0xffffffff


	//   ....[31]....
        /*04d8*/ 	.word	0xffffffff


	//   ....[32]....
        /*04dc*/ 	.word	0xffffffff


	//   ....[33]....
        /*04e0*/ 	.word	0xffffffff


	//   ....[34]....
        /*04e4*/ 	.word	0xffffffff


	//   ....[35]....
        /*04e8*/ 	.word	0xffffffff


	//   ....[36]....
        /*04ec*/ 	.word	0xffffffff


	//   ....[37]....
        /*04f0*/ 	.word	0xffffffff


	//   ....[38]....
        /*04f4*/ 	.word	0xffffffff


	//   ....[39]....
        /*04f8*/ 	.word	0xffffffff


	//   ....[40]....
        /*04fc*/ 	.word	0xffffffff


	//   ....[41]....
        /*0500*/ 	.word	0xffffffff


	//   ....[42]....
        /*0504*/ 	.word	0xffffffff


	//   ....[43]....
        /*0508*/ 	.word	0xffffffff


	//   ....[44]....
        /*050c*/ 	.word	0xffffffff


	//   ....[45]....
        /*0510*/ 	.word	0xffffffff


	//   ....[46]....
        /*0514*/ 	.word	0xffffffff


	//   ....[47]....
        /*0518*/ 	.word	0xffffffff


	//   ....[48]....
        /*051c*/ 	.word	0xffffffff


	//   ....[49]....
        /*0520*/ 	.word	0xffffffff


	//   ....[50]....
        /*0524*/ 	.word	0xffffffff


	//   ....[51]....
        /*0528*/ 	.word	0xffffffff


	//   ....[52]....
        /*052c*/ 	.word	0xffffffff


	//   ....[53]....
        /*0530*/ 	.word	0xffffffff


	//   ....[54]....
        /*0534*/ 	.word	0x0500000f


	//   ....[55]....
        /*0538*/ 	.word	0x0500000f


	//   ....[56]....
        /*053c*/ 	.word	0x0500000f


	//   ....[57]....
        /*0540*/ 	.word	0x0500000f


	//   ....[58]....
        /*0544*/ 	.word	0x0500000f


	//   ....[59]....
        /*0548*/ 	.word	0x0500000f


	//   ....[60]....
        /*054c*/ 	.word	0x0500000f


	//   ....[61]....
        /*0550*/ 	.word	0x0500000f


	//   ....[62]....
        /*0554*/ 	.word	0x0500000f


	//   ....[63]....
        /*0558*/ 	.word	0x0500000f


	//   ....[64]....
        /*055c*/ 	.word	0x0500000f


	//   ....[65]....
        /*0560*/ 	.word	0x0500000f


	//   ....[66]....
        /*0564*/ 	.word	0x0500000f


	//   ....[67]....
        /*0568*/ 	.word	0x0500000f


	//   ....[68]....
        /*056c*/ 	.word	0x0500000f


	//   ....[69]....
        /*0570*/ 	.word	0x0500000f


	//   ....[70]....
        /*0574*/ 	.word	0x0500000f


	//   ....[71]....
        /*0578*/ 	.word	0x0500000f


	//   ....[72]....
        /*057c*/ 	.word	0x0500000f


	//   ....[73]....
        /*0580*/ 	.word	0x0500000f


	//   ....[74]....
        /*0584*/ 	.word	0x0500000f


	//   ....[75]....
        /*0588*/ 	.word	0x0500000f


	//   ....[76]....
        /*058c*/ 	.word	0x0500000f


	//   ....[77]....
        /*0590*/ 	.word	0x0500000f


	//   ....[78]....
        /*0594*/ 	.word	0x0500000f


	//   ....[79]....
        /*0598*/ 	.word	0x0500000f


	//   ....[80]....
        /*059c*/ 	.word	0x0500000f


	//   ....[81]....
        /*05a0*/ 	.word	0x0500000f


	//----- nvinfo : EIATTR_COOP_GROUP_INSTR_OFFSETS
	.align		4
.L_415:
        /*05a4*/ 	.byte	0x04, 0x28
        /*05a6*/ 	.short	(.L_417 - .L_416)


	//   ....[0]....
.L_416:
        /*05a8*/ 	.word	0x00000060


	//   ....[1]....
        /*05ac*/ 	.word	0x000001c0


	//   ....[2]....
        /*05b0*/ 	.word	0x000002c0


	//   ....[3]....
        /*05b4*/ 	.word	0x00000430


	//   ....[4]....
        /*05b8*/ 	.word	0x00000590


	//   ....[5]....
        /*05bc*/ 	.word	0x000006b0


	//   ....[6]....
        /*05c0*/ 	.word	0x00000810


	//   ....[7]....
        /*05c4*/ 	.word	0x0000ab80


	//   ....[8]....
        /*05c8*/ 	.word	0x00012390


	//   ....[9]....
        /*05cc*/ 	.word	0x000123b0


	//   ....[10]....
        /*05d0*/ 	.word	0x00012a20


	//   ....[11]....
        /*05d4*/ 	.word	0x00012a80


	//   ....[12]....
        /*05d8*/ 	.word	0x00015160


	//   ....[13]....
        /*05dc*/ 	.word	0x000151c0


	//   ....[14]....
        /*05e0*/ 	.word	0x00015790


	//   ....[15]....
        /*05e4*/ 	.word	0x000157f0


	//   ....[16]....
        /*05e8*/ 	.word	0x00016ad0


	//   ....[17]....
        /*05ec*/ 	.word	0x00016e70


	//   ....[18]....
        /*05f0*/ 	.word	0x00016ea0


	//   ....[19]....
        /*05f4*/ 	.word	0x00016eb0


	//   ....[20]....
        /*05f8*/ 	.word	0x00019220


	//   ....[21]....
        /*05fc*/ 	.word	0x000193b0


	//   ....[22]....
        /*0600*/ 	.word	0x000193e0


	//   ....[23]....
        /*0604*/ 	.word	0x00019420


	//   ....[24]....
        /*0608*/ 	.word	0x00019480


	//   ....[25]....
        /*060c*/ 	.word	0x000194e0


	//   ....[26]....
        /*0610*/ 	.word	0x00019530


	//   ....[27]....
        /*0614*/ 	.word	0x000196e0


	//   ....[28]....
        /*0618*/ 	.word	0x00019740


	//   ....[29]....
        /*061c*/ 	.word	0x00019780


	//   ....[30]....
        /*0620*/ 	.word	0x000197c0


	//   ....[31]....
        /*0624*/ 	.word	0x000197f0


	//   ....[32]....
        /*0628*/ 	.word	0x00019820


	//   ....[33]....
        /*062c*/ 	.word	0x000198c0


	//   ....[34]....
        /*0630*/ 	.word	0x000198f0


	//   ....[35]....
        /*0634*/ 	.word	0x00019980


	//   ....[36]....
        /*0638*/ 	.word	0x0001e290


	//   ....[37]....
        /*063c*/ 	.word	0x0001e2a0


	//   ....[38]....
        /*0640*/ 	.word	0x0001e3b0


	//   ....[39]....
        /*0644*/ 	.word	0x0001e410


	//   ....[40]....
        /*0648*/ 	.word	0x0001e450


	//   ....[41]....
        /*064c*/ 	.word	0x0001e490


	//   ....[42]....
        /*0650*/ 	.word	0x0001e4c0


	//   ....[43]....
        /*0654*/ 	.word	0x0001e4f0


	//   ....[44]....
        /*0658*/ 	.word	0x0001e680


	//   ....[45]....
        /*065c*/ 	.word	0x0001e6e0


	//   ....[46]....
        /*0660*/ 	.word	0x0001e720


	//   ....[47]....
        /*0664*/ 	.word	0x0001e760


	//   ....[48]....
        /*0668*/ 	.word	0x0001e790


	//   ....[49]....
        /*066c*/ 	.word	0x0001e7c0


	//   ....[50]....
        /*0670*/ 	.word	0x0001e880


	//   ....[51]....
        /*0674*/ 	.word	0x0001e8a0


	//   ....[52]....
        /*0678*/ 	.word	0x0001e910


	//   ....[53]....
        /*067c*/ 	.word	0x0001ed60


	//   ....[54]....
        /*0680*/ 	.word	0x0001f1a0


	//   ....[55]....
        /*0684*/ 	.word	0x0001f240


	//   ....[56]....
        /*0688*/ 	.word	0x0001f2e0


	//   ....[57]....
        /*068c*/ 	.word	0x0001f380


	//   ....[58]....
        /*0690*/ 	.word	0x0001f470


	//   ....[59]....
        /*0694*/ 	.word	0x0001f510


	//   ....[60]....
        /*0698*/ 	.word	0x0001f5b0


	//   ....[61]....
        /*069c*/ 	.word	0x0001f650


	//   ....[62]....
        /*06a0*/ 	.word	0x0001f8b0


	//   ....[63]....
        /*06a4*/ 	.word	0x0001fb90


	//   ....[64]....
        /*06a8*/ 	.word	0x0001ffb0


	//   ....[65]....
        /*06ac*/ 	.word	0x00020040


	//   ....[66]....
        /*06b0*/ 	.word	0x000200e0


	//   ....[67]....
        /*06b4*/ 	.word	0x000201a0


	//   ....[68]....
        /*06b8*/ 	.word	0x00020220


	//   ....[69]....
        /*06bc*/ 	.word	0x000202a0


	//   ....[70]....
        /*06c0*/ 	.word	0x00020320


	//   ....[71]....
        /*06c4*/ 	.word	0x000203a0


	//   ....[72]....
        /*06c8*/ 	.word	0x00020430


	//   ....[73]....
        /*06cc*/ 	.word	0x000204f0


	//   ....[74]....
        /*06d0*/ 	.word	0x00020570


	//   ....[75]....
        /*06d4*/ 	.word	0x000205f0


	//   ....[76]....
        /*06d8*/ 	.word	0x00020670


	//   ....[77]....
        /*06dc*/ 	.word	0x000206f0


	//   ....[78]....
        /*06e0*/ 	.word	0x00020760


	//   ....[79]....
        /*06e4*/ 	.word	0x00020800


	//   ....[80]....
        /*06e8*/ 	.word	0x00020890


	//   ....[81]....
        /*06ec*/ 	.word	0x000209b0


	//----- nvinfo : EIATTR_REG_RECONFIG
	.align		4
.L_417:
        /*06f0*/ 	.byte	0x01, 0x54
	.zero		2


	//----- nvinfo : EIATTR_SYSCALL_OFFSETS
	.align		4
        /*06f4*/ 	.byte	0x04, 0x46
        /*06f6*/ 	.short	(.L_419 - .L_418)


	//   ....[0]....
.L_418:
        /*06f8*/ 	.word	0x000018d0


	//   ....[1]....
        /*06fc*/ 	.word	0x00001a20


	//   ....[2]....
        /*0700*/ 	.word	0x0000ad10


	//   ....[3]....
        /*0704*/ 	.word	0x0000b180


	//   ....[4]....
        /*0708*/ 	.word	0x0001b3b0


	//   ....[5]....
        /*070c*/ 	.word	0x0001b4f0


	//   ....[6]....
        /*0710*/ 	.word	0x0001b5f0


	//----- nvinfo : EIATTR_MBARRIER_INSTR_OFFSETS
	.align		4
.L_419:
        /*0714*/ 	.byte	0x04, 0x39
        /*0716*/ 	.short	(.L_421 - .L_420)


	//   ....[0]....
.L_420:
        /*0718*/ 	.word	0x000002e0
        /*071c*/ 	.word	0x000000ff
        /*0720*/ 	.word	0x00034800
        /*0724*/ 	.short	0x0100
        /*0726*/ 	.byte	0x08
	.zero		1


	//   ....[1]....
        /*0728*/ 	.word	0x000002f0
        /*072c*/ 	.word	0x000000ff
        /*0730*/ 	.word	0x00034820
        /*0734*/ 	.short	0x0100
        /*0736*/ 	.byte	0x08
	.zero		1


	//   ....[2]....
        /*0738*/ 	.word	0x000003e0
        /*073c*/ 	.word	0x000000ff
        /*0740*/ 	.word	0x00034830
        /*0744*/ 	.short	0x0100
        /*0746*/ 	.byte	0x08
	.zero		1


	//   ....[3]....
        /*0748*/ 	.word	0x000003f0
        /*074c*/ 	.word	0x000000ff
        /*0750*/ 	.word	0x00034840
        /*0754*/ 	.short	0x0100
        /*0756*/ 	.byte	0x08
	.zero		1


	//   ....[4]....
        /*0758*/ 	.word	0x00000400
        /*075c*/ 	.word	0x000000ff
        /*0760*/ 	.word	0x00034838
        /*0764*/ 	.short	0x0100
        /*0766*/ 	.byte	0x08
	.zero		1


	//   ....[5]....
        /*0768*/ 	.word	0x00000410
        /*076c*/ 	.word	0x000000ff
        /*0770*/ 	.word	0x00034848
        /*0774*/ 	.short	0x0100
        /*0776*/ 	.byte	0x08
	.zero		1


	//   ....[6]....
        /*0778*/ 	.word	0x00000540
        /*077c*/ 	.word	0x000000ff
        /*0780*/ 	.word	0x00034850
        /*0784*/ 	.short	0x0100
        /*0786*/ 	.byte	0x08
	.zero		1


	//   ....[7]....
        /*0788*/ 	.word	0x00000550
        /*078c*/ 	.word	0x000000ff
        /*0790*/ 	.word	0x00034860
        /*0794*/ 	.short	0x0100
        /*0796*/ 	.byte	0x08
	.zero		1


	//   ....[8]....
        /*0798*/ 	.word	0x00000560
        /*079c*/ 	.word	0x000000ff
        /*07a0*/ 	.word	0x00034858
        /*07a4*/ 	.short	0x0100
        /*07a6*/ 	.byte	0x08
	.zero		1


	//   ....[9]....
        /*07a8*/ 	.word	0x00000570
        /*07ac*/ 	.word	0x000000ff
        /*07b0*/ 	.word	0x00034868
        /*07b4*/ 	.short	0x0100
        /*07b6*/ 	.byte	0x08
	.zero		1


	//   ....[10]....
        /*07b8*/ 	.word	0x00000660
        /*07bc*/ 	.word	0x000000ff
        /*07c0*/ 	.word	0x00034870
        /*07c4*/ 	.short	0x0100
        /*07c6*/ 	.byte	0x06
	.zero		1


	//   ....[11]....
        /*07c8*/ 	.word	0x00000670
        /*07cc*/ 	.word	0x000000ff
        /*07d0*/ 	.word	0x00034880
        /*07d4*/ 	.short	0x0100
        /*07d6*/ 	.byte	0x06
	.zero		1


	//   ....[12]....
        /*07d8*/ 	.word	0x00000680
        /*07dc*/ 	.word	0x000000ff
        /*07e0*/ 	.word	0x00034878
        /*07e4*/ 	.short	0x0100
        /*07e6*/ 	.byte	0x06
	.zero		1


	//   ....[13]....
        /*07e8*/ 	.word	0x00000690
        /*07ec*/ 	.word	0x000000ff
        /*07f0*/ 	.word	0x00034888
        /*07f4*/ 	.short	0x0100
        /*07f6*/ 	.byte	0x06
	.zero		1


	//   ....[14]....
        /*07f8*/ 	.word	0x000007c0
        /*07fc*/ 	.word	0x000000ff
        /*0800*/ 	.word	0x00034890
        /*0804*/ 	.short	0x0100
        /*0806*/ 	.byte	0x08
	.zero		1


	//   ....[15]....
        /*0808*/ 	.word	0x000007d0
        /*080c*/ 	.word	0x000000ff
        /*0810*/ 	.word	0x000348a0
        /*0814*/ 	.short	0x0100
        /*0816*/ 	.byte	0x08
	.zero		1


	//   ....[16]....
        /*0818*/ 	.word	0x000007e0
        /*081c*/ 	.word	0x000000ff
        /*0820*/ 	.word	0x00034898
        /*0824*/ 	.short	0x0100
        /*0826*/ 	.byte	0x08
	.zero		1


	//   ....[17]....
        /*0828*/ 	.word	0x000007f0
        /*082c*/ 	.word	0x000000ff
        /*0830*/ 	.word	0x000348a8
        /*0834*/ 	.short	0x0100
        /*0836*/ 	.byte	0x08
	.zero		1


	//   ....[18]....
        /*0838*/ 	.word	0x00000920
        /*083c*/ 	.word	0x000000ff
        /*0840*/ 	.word	0x000348b0
        /*0844*/ 	.short	0x0100
        /*0846*/ 	.byte	0x08
	.zero		1


	//   ....[19]....
        /*0848*/ 	.word	0x00000930
        /*084c*/ 	.word	0x000000ff
        /*0850*/ 	.word	0x000348c0
        /*0854*/ 	.short	0x0100
        /*0856*/ 	.byte	0x08
	.zero		1


	//   ....[20]....
        /*0858*/ 	.word	0x00000940
        /*085c*/ 	.word	0x000000ff
        /*0860*/ 	.word	0x000348b8
        /*0864*/ 	.short	0x0100
        /*0866*/ 	.byte	0x08
	.zero		1


	//   ....[21]....
        /*0868*/ 	.word	0x00000950
        /*086c*/ 	.word	0x000000ff
        /*0870*/ 	.word	0x000348c8
        /*0874*/ 	.short	0x0100
        /*0876*/ 	.byte	0x08
	.zero		1


	//   ....[22]....
        /*0878*/ 	.word	0x00003690
        /*087c*/ 	.word	0x00000003
        /*0880*/ 	.word	0x00034890
        /*0884*/ 	.short	0x010a
        /*0886*/ 	.byte	0x3f
	.zero		1


	//   ....[23]....
        /*0888*/ 	.word	0x00006d60
        /*088c*/ 	.word	0x00000003
        /*0890*/ 	.word	0x00034890
        /*0894*/ 	.short	0x010a
        /*0896*/ 	.byte	0x3f
	.zero		1


	//   ....[24]....
        /*0898*/ 	.word	0x00009f70
        /*089c*/ 	.word	0x00000003
        /*08a0*/ 	.word	0x00034890
        /*08a4*/ 	.short	0x010a
        /*08a6*/ 	.byte	0x3f
	.zero		1


	//   ....[25]....
        /*08a8*/ 	.word	0x0000a340
        /*08ac*/ 	.word	0x0000002c
        /*08b0*/ 	.word	0x00000000
        /*08b4*/ 	.short	0x0101
        /*08b6*/ 	.byte	0x3f
	.zero		1


	//   ....[26]....
        /*08b8*/ 	.word	0x0000a380
        /*08bc*/ 	.word	0x00000003
        /*08c0*/ 	.word	0x000348b0
        /*08c4*/ 	.short	0x010a
        /*08c6*/ 	.byte	0x3f
	.zero		1


	//   ....[27]....
        /*08c8*/ 	.word	0x0000a830
        /*08cc*/ 	.word	0x00000003
        /*08d0*/ 	.word	0x00000000
        /*08d4*/ 	.short	0x0101
        /*08d6*/ 	.byte	0x3f
	.zero		1


	//   ....[28]....
        /*08d8*/ 	.word	0x0000ad90
        /*08dc*/ 	.word	0x00000002
        /*08e0*/ 	.word	0x00034800
        /*08e4*/ 	.short	0x010a
        /*08e6*/ 	.byte	0x3f
	.zero		1


	//   ....[29]....
        /*08e8*/ 	.word	0x0000ade0
        /*08ec*/ 	.word	0x00000002
        /*08f0*/ 	.word	0x00034800
        /*08f4*/ 	.short	0x010a
        /*08f6*/ 	.byte	0x3f
	.zero		1


	//   ....[30]....
        /*08f8*/ 	.word	0x0000b9f0
        /*08fc*/ 	.word	0x00000002
        /*0900*/ 	.word	0x00034800
        /*0904*/ 	.short	0x010a
        /*0906*/ 	.byte	0x3f
	.zero		1


	//   ....[31]....
        /*0908*/ 	.word	0x0000e280
        /*090c*/ 	.word	0x00000002
        /*0910*/ 	.word	0x00034800
        /*0914*/ 	.short	0x010a
        /*0916*/ 	.byte	0x3f
	.zero		1


	//   ....[32]....
        /*0918*/ 	.word	0x00010740
        /*091c*/ 	.word	0x00000000
        /*0920*/ 	.word	0x00034830
        /*0924*/ 	.short	0x010a
        /*0926*/ 	.byte	0x3f
	.zero		1


	//   ....[33]....
        /*0928*/ 	.word	0x000107c0
        /*092c*/ 	.word	0x00000000
        /*0930*/ 	.word	0x00034830
        /*0934*/ 	.short	0x010a
        /*0936*/ 	.byte	0x3f
	.zero		1


	//   ....[34]....
        /*0938*/ 	.word	0x00011930
        /*093c*/ 	.word	0x00000000
        /*0940*/ 	.word	0x00000000
        /*0944*/ 	.short	0x0101
        /*0946*/ 	.byte	0x3f
	.zero		1


	//   ....[35]....
        /*0948*/ 	.word	0x00013950
        /*094c*/ 	.word	0x0000000e
        /*0950*/ 	.word	0x00034830
        /*0954*/ 	.short	0x010a
        /*0956*/ 	.byte	0x3f
	.zero		1


	//   ....[36]....
        /*0958*/ 	.word	0x000139c0
        /*095c*/ 	.word	0x0000000e
        /*0960*/ 	.word	0x00034830
        /*0964*/ 	.short	0x010a
        /*0966*/ 	.byte	0x3f
	.zero		1


	//   ....[37]....
        /*0968*/ 	.word	0x00014540
        /*096c*/ 	.word	0x0000000f
        /*0970*/ 	.word	0x00034850
        /*0974*/ 	.short	0x010a
        /*0976*/ 	.byte	0x3f
	.zero		1


	//   ....[38]....
        /*0978*/ 	.word	0x00014590
        /*097c*/ 	.word	0x0000000f
        /*0980*/ 	.word	0x00034850
        /*0984*/ 	.short	0x010a
        /*0986*/ 	.byte	0x3f
	.zero		1


	//   ....[39]....
        /*0988*/ 	.word	0x00016020
        /*098c*/ 	.word	0x0000001a
        /*0990*/ 	.word	0x00000000
        /*0994*/ 	.short	0x0101
        /*0996*/ 	.byte	0x3f
	.zero		1


	//   ....[40]....
        /*0998*/ 	.word	0x00016070
        /*099c*/ 	.word	0x0000001b
        /*09a0*/ 	.word	0x00000000
        /*09a4*/ 	.short	0x0101
        /*09a6*/ 	.byte	0x3f
	.zero		1


	//   ....[41]....
        /*09a8*/ 	.word	0x000169c0
        /*09ac*/ 	.word	0x0000000c
        /*09b0*/ 	.word	0x00034850
        /*09b4*/ 	.short	0x010a
        /*09b6*/ 	.byte	0x3f
	.zero		1


	//   ....[42]....
        /*09b8*/ 	.word	0x00016a60
        /*09bc*/ 	.word	0x0000000c
        /*09c0*/ 	.word	0x00034850
        /*09c4*/ 	.short	0x010a
        /*09c6*/ 	.byte	0x3f
	.zero		1


	//   ....[43]....
        /*09c8*/ 	.word	0x00017010
        /*09cc*/ 	.word	0x0000000c
        /*09d0*/ 	.word	0x00000000
        /*09d4*/ 	.short	0x0101
        /*09d6*/ 	.byte	0x3f
	.zero		1


	//   ....[44]....
        /*09d8*/ 	.word	0x00018240
        /*09dc*/ 	.word	0x00000000
        /*09e0*/ 	.word	0x00000000
        /*09e4*/ 	.short	0x0101
        /*09e6*/ 	.byte	0x3f
	.zero		1


	//   ....[45]....
        /*09e8*/ 	.word	0x0001a4a0
        /*09ec*/ 	.word	0x00000009
        /*09f0*/ 	.word	0x00034820
        /*09f4*/ 	.short	0x010a
        /*09f6*/ 	.byte	0x3f
	.zero		1


	//   ....[46]....
        /*09f8*/ 	.word	0x0001a530
        /*09fc*/ 	.word	0x00000005
        /*0a00*/ 	.word	0x000348a0
        /*0a04*/ 	.short	0x010a
        /*0a06*/ 	.byte	0x3f
	.zero		1


	//   ....[47]....
        /*0a08*/ 	.word	0x0001a7c0
        /*0a0c*/ 	.word	0x00000005
        /*0a10*/ 	.word	0x000348c0
        /*0a14*/ 	.short	0x010a
        /*0a16*/ 	.byte	0x3f
	.zero		1


	//   ....[48]....
        /*0a18*/ 	.word	0x0001ab80
        /*0a1c*/ 	.word	0x00000006
        /*0a20*/ 	.word	0x000348a0
        /*0a24*/ 	.short	0x010a
        /*0a26*/ 	.byte	0x3f
	.zero		1


	//   ....[49]....
        /*0a28*/ 	.word	0x0001adf0
        /*0a2c*/ 	.word	0x00000006
        /*0a30*/ 	.word	0x000348c0
        /*0a34*/ 	.short	0x010a
        /*0a36*/ 	.byte	0x3f
	.zero		1


	//   ....[50]....
        /*0a38*/ 	.word	0x0001bd30
        /*0a3c*/ 	.word	0x00000006
        /*0a40*/ 	.word	0x00034840
        /*0a44*/ 	.short	0x010a
        /*0a46*/ 	.byte	0x3f
	.zero		1


	//   ....[51]....
        /*0a48*/ 	.word	0x0001c2f0
        /*0a4c*/ 	.word	0x00000007
        /*0a50*/ 	.word	0x00034820
        /*0a54*/ 	.short	0x010a
        /*0a56*/ 	.byte	0x3f
	.zero		1


	//   ....[52]....
        /*0a58*/ 	.word	0x0001c640
        /*0a5c*/ 	.word	0x00000007
        /*0a60*/ 	.word	0x00034840
        /*0a64*/ 	.short	0x010a
        /*0a66*/ 	.byte	0x3f
	.zero		1


	//   ....[53]....
        /*0a68*/ 	.word	0x0001c940
        /*0a6c*/ 	.word	0x00000007
        /*0a70*/ 	.word	0x00034860
        /*0a74*/ 	.short	0x010a
        /*0a76*/ 	.byte	0x3f
	.zero		1


	//   ....[54]....
        /*0a78*/ 	.word	0x0001cf10
        /*0a7c*/ 	.word	0x00000002
        /*0a80*/ 	.word	0x00034840
        /*0a84*/ 	.short	0x010a
        /*0a86*/ 	.byte	0x3f
	.zero		1


	//   ....[55]....
        /*0a88*/ 	.word	0x0001d210
        /*0a8c*/ 	.word	0x00000002
        /*0a90*/ 	.word	0x00034860
        /*0a94*/ 	.short	0x010a
        /*0a96*/ 	.byte	0x3f
	.zero		1


	//   ....[56]....
        /*0a98*/ 	.word	0x0001d740
        /*0a9c*/ 	.word	0x00000002
        /*0aa0*/ 	.word	0x00034840
        /*0aa4*/ 	.short	0x010a
        /*0aa6*/ 	.byte	0x3f
	.zero		1


	//   ....[57]....
        /*0aa8*/ 	.word	0x0001da30
        /*0aac*/ 	.word	0x00000002
        /*0ab0*/ 	.word	0x00034860
        /*0ab4*/ 	.short	0x010a
        /*0ab6*/ 	.byte	0x3f
	.zero		1


	//   ....[58]....
        /*0ab8*/ 	.word	0x0001df00
        /*0abc*/ 	.word	0x00000000
        /*0ac0*/ 	.word	0x00034860
        /*0ac4*/ 	.short	0x010a
        /*0ac6*/ 	.byte	0x3f
	.zero		1


	//   ....[59]....
        /*0ac8*/ 	.word	0x0001ece0
        /*0acc*/ 	.word	0x00000000
        /*0ad0*/ 	.word	0x00034820
        /*0ad4*/ 	.short	0x010a
        /*0ad6*/ 	.byte	0x3f
	.zero		1


	//   ....[60]....
        /*0ad8*/ 	.word	0x0001ee90
        /*0adc*/ 	.word	0x00000006
        /*0ae0*/ 	.word	0x00000000
        /*0ae4*/ 	.short	0x010a
        /*0ae6*/ 	.byte	0x3f
	.zero		1


	//   ....[61]....
        /*0ae8*/ 	.word	0x0001ef00
        /*0aec*/ 	.word	0x00000007
        /*0af0*/ 	.word	0x00000000
        /*0af4*/ 	.short	0x010a
        /*0af6*/ 	.byte	0x3f
	.zero		1


	//   ....[62]....
        /*0af8*/ 	.word	0x0001ef70
        /*0afc*/ 	.word	0x00000004
        /*0b00*/ 	.word	0x00000000
        /*0b04*/ 	.short	0x010a
        /*0b06*/ 	.byte	0x3f
	.zero		1


	//   ....[63]....
        /*0b08*/ 	.word	0x0001efa0
        /*0b0c*/ 	.word	0x00000003
        /*0b10*/ 	.word	0x00000000
        /*0b14*/ 	.short	0x010a
        /*0b16*/ 	.byte	0x3f
	.zero		1


	//   ....[64]....
        /*0b18*/ 	.word	0x0001f000
        /*0b1c*/ 	.word	0x00000003
        /*0b20*/ 	.word	0x00034890
        /*0b24*/ 	.short	0x010a
        /*0b26*/ 	.byte	0x3f
	.zero		1


	//   ....[65]....
        /*0b28*/ 	.word	0x0001f050
        /*0b2c*/ 	.word	0x00000003
        /*0b30*/ 	.word	0x00034890
        /*0b34*/ 	.short	0x010a
        /*0b36*/ 	.byte	0x3f
	.zero		1


	//   ....[66]....
        /*0b38*/ 	.word	0x0001f0a0
        /*0b3c*/ 	.word	0x00000003
        /*0b40*/ 	.word	0x00034890
        /*0b44*/ 	.short	0x010a
        /*0b46*/ 	.byte	0x3f
	.zero		1


	//   ....[67]....
        /*0b48*/ 	.word	0x0001f0f0
        /*0b4c*/ 	.word	0x00000003
        /*0b50*/ 	.word	0x000348b0
        /*0b54*/ 	.short	0x010a
        /*0b56*/ 	.byte	0x3f
	.zero		1


	//   ....[68]....
        /*0b58*/ 	.word	0x0001f3c0
        /*0b5c*/ 	.word	0x00000002
        /*0b60*/ 	.word	0x00034800
        /*0b64*/ 	.short	0x010a
        /*0b66*/ 	.byte	0x3f
	.zero		1


	//   ....[69]....
        /*0b68*/ 	.word	0x0001f690
        /*0b6c*/ 	.word	0x00000002
        /*0b70*/ 	.word	0x00034800
        /*0b74*/ 	.short	0x010a
        /*0b76*/ 	.byte	0x3f
	.zero		1


	//   ....[70]....
        /*0b78*/ 	.word	0x0001f6e0
        /*0b7c*/ 	.word	0x00000000
        /*0b80*/ 	.word	0x00034830
        /*0b84*/ 	.short	0x010a
        /*0b86*/ 	.byte	0x3f
	.zero		1


	//   ....[71]....
        /*0b88*/ 	.word	0x0001f730
        /*0b8c*/ 	.word	0x0000000e
        /*0b90*/ 	.word	0x00034830
        /*0b94*/ 	.short	0x010a
        /*0b96*/ 	.byte	0x3f
	.zero		1


	//   ....[72]....
        /*0b98*/ 	.word	0x0001f780
        /*0b9c*/ 	.word	0x0000000f
        /*0ba0*/ 	.word	0x00034850
        /*0ba4*/ 	.short	0x010a
        /*0ba6*/ 	.byte	0x3f
	.zero		1


	//   ....[73]....
        /*0ba8*/ 	.word	0x0001f7d0
        /*0bac*/ 	.word	0x0000000c
        /*0bb0*/ 	.word	0x00034850
        /*0bb4*/ 	.short	0x010a
        /*0bb6*/ 	.byte	0x3f
	.zero		1


	//   ....[74]....
        /*0bb8*/ 	.word	0x0001f970
        /*0bbc*/ 	.word	0x00000009
        /*0bc0*/ 	.word	0x00034820
        /*0bc4*/ 	.short	0x010a
        /*0bc6*/ 	.byte	0x3f
	.zero		1


	//   ....[75]....
        /*0bc8*/ 	.word	0x0001f9c0
        /*0bcc*/ 	.word	0x00000005
        /*0bd0*/ 	.word	0x000348a0
        /*0bd4*/ 	.short	0x010a
        /*0bd6*/ 	.byte	0x3f
	.zero		1


	//   ....[76]....
        /*0bd8*/ 	.word	0x0001fa10
        /*0bdc*/ 	.word	0x00000005
        /*0be0*/ 	.word	0x000348c0
        /*0be4*/ 	.short	0x010a
        /*0be6*/ 	.byte	0x3f
	.zero		1


	//   ....[77]....
        /*0be8*/ 	.word	0x0001fa60
        /*0bec*/ 	.word	0x00000006
        /*0bf0*/ 	.word	0x000348a0
        /*0bf4*/ 	.short	0x010a
        /*0bf6*/ 	.byte	0x3f
	.zero		1


	//   ....[78]....
        /*0bf8*/ 	.word	0x0001fab0
        /*0bfc*/ 	.word	0x00000006
        /*0c00*/ 	.word	0x000348c0
        /*0c04*/ 	.short	0x010a
        /*0c06*/ 	.byte	0x3f
	.zero		1


	//   ....[79]....
        /*0c08*/ 	.word	0x0001fc50
        /*0c0c*/ 	.word	0x00000006
        /*0c10*/ 	.word	0x00034840
        /*0c14*/ 	.short	0x010a
        /*0c16*/ 	.byte	0x3f
	.zero		1


	//   ....[80]....
        /*0c18*/ 	.word	0x0001fcd0
        /*0c1c*/ 	.word	0x00000006
        /*0c20*/ 	.word	0x00034820
        /*0c24*/ 	.short	0x010a
        /*0c26*/ 	.byte	0x3f
	.zero		1


	//   ....[81]....
        /*0c28*/ 	.word	0x0001fd20
        /*0c2c*/ 	.word	0x00000007
        /*0c30*/ 	.word	0x00034840
        /*0c34*/ 	.short	0x010a
        /*0c36*/ 	.byte	0x3f
	.zero		1


	//   ....[82]....
        /*0c38*/ 	.word	0x0001fd70
        /*0c3c*/ 	.word	0x00000007
        /*0c40*/ 	.word	0x00034860
        /*0c44*/ 	.short	0x010a
        /*0c46*/ 	.byte	0x3f
	.zero		1


	//   ....[83]....
        /*0c48*/ 	.word	0x0001fdc0
        /*0c4c*/ 	.word	0x00000002
        /*0c50*/ 	.word	0x00034840
        /*0c54*/ 	.short	0x010a
        /*0c56*/ 	.byte	0x3f
	.zero		1


	//   ....[84]....
        /*0c58*/ 	.word	0x0001fe10
        /*0c5c*/ 	.word	0x00000002
        /*0c60*/ 	.word	0x00034860
        /*0c64*/ 	.short	0x010a
        /*0c66*/ 	.byte	0x3f
	.zero		1


	//   ....[85]....
        /*0c68*/ 	.word	0x0001fe60
        /*0c6c*/ 	.word	0x00000002
        /*0c70*/ 	.word	0x00034840
        /*0c74*/ 	.short	0x010a
        /*0c76*/ 	.byte	0x3f
	.zero		1


	//   ....[86]....
        /*0c78*/ 	.word	0x0001feb0
        /*0c7c*/ 	.word	0x00000002
        /*0c80*/ 	.word	0x00034860
        /*0c84*/ 	.short	0x010a
        /*0c86*/ 	.byte	0x3f
	.zero		1


	//   ....[87]....
        /*0c88*/ 	.word	0x0001ff00
        /*0c8c*/ 	.word	0x00000000
        /*0c90*/ 	.word	0x00034860
        /*0c94*/ 	.short	0x010a
        /*0c96*/ 	.byte	0x3f
	.zero		1


	//   ....[88]....
        /*0c98*/ 	.word	0x000208d0
        /*0c9c*/ 	.word	0x00000000
        /*0ca0*/ 	.word	0x00034820
        /*0ca4*/ 	.short	0x010a
        /*0ca6*/ 	.byte	0x3f
	.zero		1


	//   ....[89]....
        /*0ca8*/ 	.word	0x00020a70
        /*0cac*/ 	.word	0x00000006
        /*0cb0*/ 	.word	0x00000000
        /*0cb4*/ 	.short	0x010a
        /*0cb6*/ 	.byte	0x3f
	.zero		1


	//   ....[90]....
        /*0cb8*/ 	.word	0x00020ac0
        /*0cbc*/ 	.word	0x00000007
        /*0cc0*/ 	.word	0x00000000
        /*0cc4*/ 	.short	0x010a
        /*0cc6*/ 	.byte	0x3f
	.zero		1


	//   ....[91]....
        /*0cc8*/ 	.word	0x00020b10
        /*0ccc*/ 	.word	0x00000004
        /*0cd0*/ 	.word	0x00000000
        /*0cd4*/ 	.short	0x010a
        /*0cd6*/ 	.byte	0x3f
	.zero		1


	//----- nvinfo : EIATTR_NUM_MBARRIERS
	.align		4
.L_421:
        /*0cd8*/ 	.byte	0x03, 0x38
        /*0cda*/ 	.short	0x0016


	//----- nvinfo : EIATTR_EXIT_INSTR_OFFSETS
	.align		4
        /*0cdc*/ 	.byte	0x04, 0x1c
        /*0cde*/ 	.short	(.L_423 - .L_422)


	//   ....[0]....
.L_422:
        /*0ce0*/ 	.word	0x0001eff0


	//----- nvinfo : EIATTR_MAX_THREADS
	.align		4
.L_423:
        /*0ce4*/ 	.byte	0x04, 0x05
        /*0ce6*/ 	.short	(.L_425 - .L_424)
.L_424:
        /*0ce8*/ 	.word	0x00000180
        /*0cec*/ 	.word	0x00000001
        /*0cf0*/ 	.word	0x00000001


	//----- nvinfo : EIATTR_CRS_STACK_SIZE
	.align		4
.L_425:
        /*0cf4*/ 	.byte	0x04, 0x1e
        /*0cf6*/ 	.short	(.L_427 - .L_426)
.L_426:
        /*0cf8*/ 	.word	0x00000000


	//----- nvinfo : EIATTR_CBANK_PARAM_SIZE
	.align		4
.L_427:
        /*0cfc*/ 	.byte	0x03, 0x19
        /*0cfe*/ 	.short	0x0a70


	//----- nvinfo : EIATTR_PARAM_CBANK
	.align		4
        /*0d00*/ 	.byte	0x04, 0x0a
        /*0d02*/ 	.short	(.L_429 - .L_428)
	.align		4
.L_428:
        /*0d04*/ 	.word	index@(.nv.constant0._ZN7cutlass13device_kernelIN5flash11enable_sm90INS1_16FlashAttnFwdSm90INS1_25CollectiveMainloopFwdSm90ILi2EN4cute5tupleIJNS5_1CILi1EEES8_S8_EEENS6_IJNS7_ILi128EEESA_NS7_ILi192EEEEEELi128ENS_10bfloat16_tEfNS_4arch4Sm90ELb0ELb0ELb1ELb1ELb0ELb1ELb0ELb1ELb1ELb0ELb0ELb0EEENS1_21CollectiveEpilogueFwdINS6_IJSA_SA_SA_EEES9_SD_SF_Li256ELb1ELb0ELb0ELb0EEENS1_36VarlenDynamicPersistentTileSchedulerILi128ELi128ELi256ELi32ELb0ELb0ELb1ELb0ELb1ELb1EEEEEEEEEvNT_6ParamsE)
        /*0d08*/ 	.short	0x0210
        /*0d0a*/ 	.short	0x0a70


	//----- nvinfo : EIATTR_SW_WAR
	.align		4
.L_429:
        /*0d0c*/ 	.byte	0x04, 0x36
        /*0d0e*/ 	.short	(.L_431 - .L_430)
.L_430:
        /*0d10*/ 	.word	0x00000008
.L_431:


//--------------------- .nv.info._ZN7cutlass13device_kernelIN5flash11enable_sm90INS1_16FlashAttnFwdSm90INS1_25CollectiveMainloopFwdSm90ILi2EN4cute5tupleIJNS5_1CILi1EEES8_S8_EEENS6_IJNS7_ILi128EEENS7_ILi96EEENS7_ILi192EEEEEELi128ENS_10bfloat16_tEfNS_4arch4Sm90ELb0ELb1ELb1ELb0ELb0ELb0ELb0ELb1ELb1ELb0ELb0ELb0EEENS1_21CollectiveEpilogueFwdINS6_IJSA_SA_SB_EEES9_SE_SG_Li256ELb0ELb0ELb0ELb0EEENS1_30DynamicPersistentTileSchedulerILi256ELi32ELb0ELb0ELb1EEEEEEEEEvNT_6ParamsE --------------------------
	.section	.nv.info._ZN7cutlass13device_kernelIN5flash11enable_sm90INS1_16FlashAttnFwdSm90INS1_25CollectiveMainloopFwdSm90ILi2EN4cute5tupleIJNS5_1CILi1EEES8_S8_EEENS6_IJNS7_ILi128EEENS7_ILi96EEENS7_ILi192EEEEEELi128ENS_10bfloat16_tEfNS_4arch4Sm90ELb0ELb1ELb1ELb0ELb0ELb0ELb0ELb1ELb1ELb0ELb0ELb0EEENS1_21CollectiveEpilogueFwdINS6_IJSA_SA_SB_EEES9_SE_SG_Li256ELb0ELb0ELb0ELb0EEENS1_30DynamicPersistentTileSchedulerILi256ELi32ELb0ELb0ELb1EEEEEEEEEvNT_6ParamsE,"",@"SHT_CUDA_INFO"
	.sectionflags	@""
	.align	4


	//----- nvinfo : EIATTR_CUDA_API_VERSION
	.align		4
        /*0000*/ 	.byte	0x04, 0x37
        /*0002*/ 	.short	(.L_433 - .L_432)
.L_432:
        /*0004*/ 	.word	0x00000082


	//----- nvinfo : EIATTR_KPARAM_INFO
	.align		4
.L_433:
        /*0008*/ 	.byte	0x04, 0x17
        /*000a*/ 	.short	(.L_435 - .L_434)
.L_434:
        /*000c*/ 	.word	0x00000000
        /*0010*/ 	.short	0x0000
        /*0012*/ 	.short	0x0070
        /*0014*/ 	.byte	0x00, 0xf0, 0x01, 0x2e


	//----- nvinfo : EIATTR_SPARSE_MMA_MASK
	.align		4
.L_435:
        /*0018*/ 	.byte	0x03, 0x50
        /*001a*/ 	.short	0x0000


	//----- nvinfo : EIATTR_MAXREG_COUNT
	.align		4
        /*001c*/ 	.byte	0x03, 0x1b
        /*001e*/ 	.short	0x00a8


	//----- nvinfo : EIATTR_NUM_BARRIERS
	.align		4
        /*0020*/ 	.byte	0x02, 0x4c
        /*0022*/ 	.byte	0x09
	.zero		1


	//----- nvinfo : EIATTR_EXTERNS
	.align		4
        /*0024*/ 	.byte	0x04, 0x0f
        /*0026*/ 	.short	(.L_437 - .L_436)


	//   ....[0]....
	.align		4
.L_436:
        /*0028*/ 	.word	index@(__assertfail)


	//----- nvinfo : EIATTR_ANNOTATIONS
	.align		4
.L_437:
        /*002c*/ 	.byte	0x04, 0x55
        /*002e*/ 	.short	(.L_439 - .L_438)


	//   ....[0]....
.L_438:
        /*0030*/ 	.word	0x00000001
        /*0034*/ 	.byte	0x80, 0x09, 0x00, 0x00, 0x01, 0x00, 0x00, 0x00, 0x50, 0x0a, 0x00, 0x00, 0x01, 0x00, 0x00, 0x00
        /*0044*/ 	.byte	0x90, 0x26, 0x01, 0x00


	//----- nvinfo : EIATTR_MERCURY_ISA_VERSION
	.align		4
.L_439:
        /*0048*/ 	.byte	0x03, 0x5f
        /*004a*/ 	.short	0x0101


	//----- nvinfo : EIATTR_INT_WARP_WIDE_INSTR_OFFSETS
	.align		4
        /*004c*/ 	.byte	0x04, 0x31
        /*004e*/ 	.short	(.L_441 - .L_440)


	//   ....[0]....
.L_440:
        /*0050*/ 	.word	0x00000190


	//   ....[1]....
        /*0054*/ 	.word	0x000001c0


	//   ....[2]....
        /*0058*/ 	.word	0x000001d0


	//   ....[3]....
        /*005c*/ 	.word	0x0000fd90


	//   ....[4]....
        /*0060*/ 	.word	0x0000fe20


	//   ....[5]....
        /*0064*/ 	.word	0x00010390


	//   ....[6]....
        /*0068*/ 	.word	0x000120a0


	//   ....[7]....
        /*006c*/ 	.word	0x00012130


	//----- nvinfo : EIATTR_COOP_GROUP_MASK_REGIDS
	.align		4
.L_441:
        /*0070*/ 	.byte	0x04, 0x29
        /*0072*/ 	.short	(.L_443 - .L_442)


	//   ....[0]....
.L_442:
        /*0074*/ 	.word	0xffffffff


	//   ....[1]....
        /*0078*/ 	.word	0xffffffff


	//   ....[2]....
        /*007c*/ 	.word	0xffffffff


	//   ....[3]....
        /*0080*/ 	.word	0xffffffff


	//   ....[4]....
        /*0084*/ 	.word	0xffffffff


	//   ....[5]....
        /*0088*/ 	.word	0xffffffff


	//   ....[6]....
        /*008c*/ 	.word	0xffffffff


	//   ....[7]....
        /*0090*/ 	.word	0xffffffff


	//   ....[8]....
        /*0094*/ 	.word	0xffffffff


	//   ....[9]....
        /*0098*/ 	.word	0xffffffff


	//   ....[10]....
        /*009c*/ 	.word	0xffffffff


	//   ....[11]....
        /*00a0*/ 	.word	0xffffffff


	//   ....[12]....
        /*00a4*/ 	.word	0xffffffff


	//   ....[13]....
        /*00a8*/ 	.word	0xffffffff


	//   ....[14]....
        /*00ac*/ 	.word	0xffffffff


	//   ....[15]....
        /*00b0*/ 	.word	0xffffffff


	//   ....[16]....
        /*00b4*/ 	.word	0xffffffff


	//   ....[17]....
        /*00b8*/ 	.word	0xffffffff


	//   ....[18]....
        /*00bc*/ 	.word	0xffffffff


	//   ....[19]....
        /*00c0*/ 	.word	0xffffffff


	//   ....[20]....
        /*00c4*/ 	.word	0xffffffff


	//   ....[21]....
        /*00c8*/ 	.word	0xffffffff


	//   ....[22]....
        /*00cc*/ 	.word	0xffffffff


	//   ....[23]....
        /*00d0*/ 	.word	0xffffffff


	//   ....[24]....
        /*00d4*/ 	.word	0xffffffff


	//   ....[25]....
        /*00d8*/ 	.word	0xffffffff


	//   ....[26]....
        /*00dc*/ 	.word	0xffffffff


	//   ....[27]....
        /*00e0*/ 	.word	0xffffffff


	//   ....[28]....
        /*00e4*/ 	.word	0xffffffff


	//   ....[29]....
        /*00e8*/ 	.word	0xffffffff


	//   ....[30]....
        /*00ec*/ 	.word	0xffffffff


	//   ....[31]....
        /*00f0*/ 	.word	0xffffffff


	//   ....[32]....
        /*00f4*/ 	.word	0x0500000f


	//   ....[33]....
        /*00f8*/ 	.word	0x0500000f


	//----- nvinfo : EIATTR_COOP_GROUP_INSTR_OFFSETS
	.align		4
.L_443:
        /*00fc*/ 	.byte	0x04, 0x28
        /*00fe*/ 	.short	(.L_445 - .L_444)


	//   ....[0]....
.L_444:
        /*0100*/ 	.word	0x00000060


	//   ....[1]....
        /*0104*/ 	.word	0x000001a0


	//   ....[2]....
        /*0108*/ 	.word	0x000001f0


	//   ....[3]....
        /*010c*/ 	.word	0x000003e0


	//   ....[4]....
        /*0110*/ 	.word	0x00000540


	//   ....[5]....
        /*0114*/ 	.word	0x00000660


	//   ....[6]....
        /*0118*/ 	.word	0x000007c0


	//   ....[7]....
        /*011c*/ 	.word	0x000016f0


	//   ....[8]....
        /*0120*/ 	.word	0x000038d0


	//   ....[9]....
        /*0124*/ 	.word	0x00003900


	//   ....[10]....
        /*0128*/ 	.word	0x00003d20


	//   ....[11]....
        /*012c*/ 	.word	0x00003d90


	//   ....[12]....
        /*0130*/ 	.word	0x00006ca0


	//   ....[13]....
        /*0134*/ 	.word	0x00006dc0


	//   ....[14]....
        /*0138*/ 	.word	0x00007340


	//   ....[15]....
        /*013c*/ 	.word	0x000073d0


	//   ....[16]....
        /*0140*/ 	.word	0x00009260


	//   ....[17]....
        /*0144*/ 	.word	0x00009280


	//   ....[18]....
        /*0148*/ 	.word	0x000096b0


	//   ....[19]....
        /*014c*/ 	.word	0x00009720


	//   ....[20]....
        /*0150*/ 	.word	0x0000c460


	//   ....[21]....
        /*0154*/ 	.word	0x0000c580


	//   ....[22]....
        /*0158*/ 	.word	0x0000cb40


	//   ....[23]....
        /*015c*/ 	.word	0x0000cb90


	//   ....[24]....
        /*0160*/ 	.word	0x0000da00


	//   ....[25]....
        /*0164*/ 	.word	0x0000da30


	//   ....[26]....
        /*0168*/ 	.word	0x0000db30


	//   ....[27]....
        /*016c*/ 	.word	0x0000db40


	//   ....[28]....
        /*0170*/ 	.word	0x0000e910


	//   ....[29]....
        /*0174*/ 	.word	0x0000f4e0


	//   ....[30]....
        /*0178*/ 	.word	0x00012460


	//   ....[31]....
        /*017c*/ 	.word	0x00012630


	//   ....[32]....
        /*0180*/ 	.word	0x00012c80


	//   ....[33]....
        /*0184*/ 	.word	0x00013060


	//----- nvinfo : EIATTR_REG_RECONFIG
	.align		4
.L_445:
        /*0188*/ 	.byte	0x01, 0x54
	.zero		2


	//----- nvinfo : EIATTR_SYSCALL_OFFSETS
	.align		4
        /*018c*/ 	.byte	0x04, 0x46
        /*018e*/ 	.short	(.L_447 - .L_446)


	//   ....[0]....
.L_446:
        /*0190*/ 	.word	0x000018a0


	//   ....[1]....
        /*0194*/ 	.word	0x0000ffb0


	//   ....[2]....
        /*0198*/ 	.word	0x000100f0


	//   ....[3]....
        /*019c*/ 	.word	0x000101e0


	//----- nvinfo : EIATTR_MBARRIER_INSTR_OFFSETS
	.align		4
.L_447:
        /*01a0*/ 	.byte	0x04, 0x39
        /*01a2*/ 	.short	(.L_449 - .L_448)


	//   ....[0]....
.L_448:
        /*01a4*/ 	.word	0x00000290
        /*01a8*/ 	.word	0x000000ff
        /*01ac*/ 	.word	0x0002a800
        /*01b0*/ 	.short	0x0100
        /*01b2*/ 	.byte	0x06
	.zero		1


	//   ....[1]....
        /*01b4*/ 	.word	0x000002a0
        /*01b8*/ 	.word	0x000000ff
        /*01bc*/ 	.word	0x0002a820
        /*01c0*/ 	.short	0x0100
        /*01c2*/ 	.byte	0x06
	.zero		1


	//   ....[2]....
        /*01c4*/ 	.word	0x00000390
        /*01c8*/ 	.word	0x000000ff
        /*01cc*/ 	.word	0x0002a830
        /*01d0*/ 	.short	0x0100
        /*01d2*/ 	.byte	0x08
	.zero		1


	//   ....[3]....
        /*01d4*/ 	.word	0x000003a0
        /*01d8*/ 	.word	0x000000ff
        /*01dc*/ 	.word	0x0002a840
        /*01e0*/ 	.short	0x0100
        /*01e2*/ 	.byte	0x08
	.zero		1


	//   ....[4]....
        /*01e4*/ 	.word	0x000003b0
        /*01e8*/ 	.word	0x000000ff
        /*01ec*/ 	.word	0x0002a838
        /*01f0*/ 	.short	0x0100
        /*01f2*/ 	.byte	0x08
	.zero		1


	//   ....[5]....
        /*01f4*/ 	.word	0x000003c0
        /*01f8*/ 	.word	0x000000ff
        /*01fc*/ 	.word	0x0002a848
        /*0200*/ 	.short	0x0100
        /*0202*/ 	.byte	0x08
	.zero		1


	//   ....[6]....
        /*0204*/ 	.word	0x000004f0
        /*0208*/ 	.word	0x000000ff
        /*020c*/ 	.word	0x0002a850
        /*0210*/ 	.short	0x0100
        /*0212*/ 	.byte	0x08
	.zero		1


	//   ....[7]....
        /*0214*/ 	.word	0x00000500
        /*0218*/ 	.word	0x000000ff
        /*021c*/ 	.word	0x0002a860
        /*0220*/ 	.short	0x0100
        /*0222*/ 	.byte	0x08
	.zero		1


	//   ....[8]....
        /*0224*/ 	.word	0x00000510
        /*0228*/ 	.word	0x000000ff
        /*022c*/ 	.word	0x0002a858
        /*0230*/ 	.short	0x0100
        /*0232*/ 	.byte	0x08
	.zero		1


	//   ....[9]....
        /*0234*/ 	.word	0x00000520
        /*0238*/ 	.word	0x000000ff
        /*023c*/ 	.word	0x0002a868
        /*0240*/ 	.short	0x0100
        /*0242*/ 	.byte	0x08
	.zero		1


	//   ....[10]....
        /*0244*/ 	.word	0x00000610
        /*0248*/ 	.word	0x000000ff
        /*024c*/ 	.word	0x0002a870
        /*0250*/ 	.short	0x0100
        /*0252*/ 	.byte	0x06
	.zero		1


	//   ....[11]....
        /*0254*/ 	.word	0x00000620
        /*0258*/ 	.word	0x000000ff
        /*025c*/ 	.word	0x0002a880
        /*0260*/ 	.short	0x0100
        /*0262*/ 	.byte	0x06
	.zero		1


	//   ....[12]....
        /*0264*/ 	.word	0x00000630
        /*0268*/ 	.word	0x000000ff
        /*026c*/ 	.word	0x0002a878
        /*0270*/ 	.short	0x0100
        /*0272*/ 	.byte	0x06
	.zero		1


	//   ....[13]....
        /*0274*/ 	.word	0x00000640
        /*0278*/ 	.word	0x000000ff
        /*027c*/ 	.word	0x0002a888
        /*0280*/ 	.short	0x0100
        /*0282*/ 	.byte	0x06
	.zero		1


	//   ....[14]....
        /*0284*/ 	.word	0x00000770
        /*0288*/ 	.word	0x000000ff
        /*028c*/ 	.word	0x0002a890
        /*0290*/ 	.short	0x0100
        /*0292*/ 	.byte	0x08
	.zero		1


	//   ....[15]....
        /*0294*/ 	.word	0x00000780
        /*0298*/ 	.word	0x000000ff
        /*029c*/ 	.word	0x0002a8a0
        /*02a0*/ 	.short	0x0100
        /*02a2*/ 	.byte	0x08
	.zero		1


	//   ....[16]....
        /*02a4*/ 	.word	0x00000790
        /*02a8*/ 	.word	0x000000ff
        /*02ac*/ 	.word	0x0002a898
        /*02b0*/ 	.short	0x0100
        /*02b2*/ 	.byte	0x08
	.zero		1


	//   ....[17]....
        /*02b4*/ 	.word	0x000007a0
        /*02b8*/ 	.word	0x000000ff
        /*02bc*/ 	.word	0x0002a8a8
        /*02c0*/ 	.short	0x0100
        /*02c2*/ 	.byte	0x08
	.zero		1


	//   ....[18]....
        /*02c4*/ 	.word	0x000008d0
        /*02c8*/ 	.word	0x000000ff
        /*02cc*/ 	.word	0x0002a8b0
        /*02d0*/ 	.short	0x0100
        /*02d2*/ 	.byte	0x08
	.zero		1


	//   ....[19]....
        /*02d4*/ 	.word	0x000008e0
        /*02d8*/ 	.word	0x000000ff
        /*02dc*/ 	.word	0x0002a8c0
        /*02e0*/ 	.short	0x0100
        /*02e2*/ 	.byte	0x08
	.zero		1


	//   ....[20]....
        /*02e4*/ 	.word	0x000008f0
        /*02e8*/ 	.word	0x000000ff
        /*02ec*/ 	.word	0x0002a8b8
        /*02f0*/ 	.short	0x0100
        /*02f2*/ 	.byte	0x08
	.zero		1


	//   ....[21]....
        /*02f4*/ 	.word	0x00000900
        /*02f8*/ 	.word	0x000000ff
        /*02fc*/ 	.word	0x0002a8c8
        /*0300*/ 	.short	0x0100
        /*0302*/ 	.byte	0x08
	.zero		1


	//   ....[22]....
        /*0304*/ 	.word	0x00001910
        /*0308*/ 	.word	0x000000ff
        /*030c*/ 	.word	0x0002a800
        /*0310*/ 	.short	0x010a
        /*0312*/ 	.byte	0x25
	.zero		1


	//   ....[23]....
        /*0314*/ 	.word	0x000019a0
        /*0318*/ 	.word	0x00000003
        /*031c*/ 	.word	0x0002a830
        /*0320*/ 	.short	0x010a
        /*0322*/ 	.byte	0x3f
	.zero		1


	//   ....[24]....
        /*0324*/ 	.word	0x00001a20
        /*0328*/ 	.word	0x00000003
        /*032c*/ 	.word	0x0002a830
        /*0330*/ 	.short	0x010a
        /*0332*/ 	.byte	0x3f
	.zero		1


	//   ....[25]....
        /*0334*/ 	.word	0x000021a0
        /*0338*/ 	.word	0x00000003
        /*033c*/ 	.word	0x00000000
        /*0340*/ 	.short	0x0101
        /*0342*/ 	.byte	0x3f
	.zero		1


	//   ....[26]....
        /*0344*/ 	.word	0x00004b20
        /*0348*/ 	.word	0x000000ff
        /*034c*/ 	.word	0x0002a830
        /*0350*/ 	.short	0x010a
        /*0352*/ 	.byte	0x07
	.zero		1


	//   ....[27]....
        /*0354*/ 	.word	0x00004b60
        /*0358*/ 	.word	0x000000ff
        /*035c*/ 	.word	0x0002a830
        /*0360*/ 	.short	0x010a
        /*0362*/ 	.byte	0x07
	.zero		1


	//   ....[28]....
        /*0364*/ 	.word	0x00005420
        /*0368*/ 	.word	0x000000ff
        /*036c*/ 	.word	0x0002a850
        /*0370*/ 	.short	0x010a
        /*0372*/ 	.byte	0x06
	.zero		1


	//   ....[29]....
        /*0374*/ 	.word	0x00005460
        /*0378*/ 	.word	0x000000ff
        /*037c*/ 	.word	0x0002a850
        /*0380*/ 	.short	0x010a
        /*0382*/ 	.byte	0x06
	.zero		1


	//   ....[30]....
        /*0384*/ 	.word	0x00005d60
        /*0388*/ 	.word	0x0000006a
        /*038c*/ 	.word	0x00000000
        /*0390*/ 	.short	0x0101
        /*0392*/ 	.byte	0x3f
	.zero		1


	//   ....[31]....
        /*0394*/ 	.word	0x00007850
        /*0398*/ 	.word	0x00000062
        /*039c*/ 	.word	0x00000000
        /*03a0*/ 	.short	0x0101
        /*03a2*/ 	.byte	0x3f
	.zero		1


	//   ....[32]....
        /*03a4*/ 	.word	0x00008030
        /*03a8*/ 	.word	0x000000ff
        /*03ac*/ 	.word	0x0002a830
        /*03b0*/ 	.short	0x010a
        /*03b2*/ 	.byte	0x06
	.zero		1


	//   ....[33]....
        /*03b4*/ 	.word	0x00008070
        /*03b8*/ 	.word	0x000000ff
        /*03bc*/ 	.word	0x0002a830
        /*03c0*/ 	.short	0x010a
        /*03c2*/ 	.byte	0x06
	.zero		1


	//   ....[34]....
        /*03c4*/ 	.word	0x00008930
        /*03c8*/ 	.word	0x000000ff
        /*03cc*/ 	.word	0x0002a850
        /*03d0*/ 	.short	0x010a
        /*03d2*/ 	.byte	0x0a
	.zero		1


	//   ....[35]....
        /*03d4*/ 	.word	0x00008970
        /*03d8*/ 	.word	0x000000ff
        /*03dc*/ 	.word	0x0002a850
        /*03e0*/ 	.short	0x010a
        /*03e2*/ 	.byte	0x0a
	.zero		1


	//   ....[36]....
        /*03e4*/ 	.word	0x00009ef0
        /*03e8*/ 	.word	0x00000058
        /*03ec*/ 	.word	0x00000000
        /*03f0*/ 	.short	0x0101
        /*03f2*/ 	.byte	0x3f
	.zero		1


	//   ....[37]....
        /*03f4*/ 	.word	0x00009f90
        /*03f8*/ 	.word	0x00000058
        /*03fc*/ 	.word	0x00000000
        /*0400*/ 	.short	0x0101
        /*0402*/ 	.byte	0x3f
	.zero		1


	//   ....[38]....
        /*0404*/ 	.word	0x0000a2d0
        /*0408*/ 	.word	0x000000ff
        /*040c*/ 	.word	0x0002a830
        /*0410*/ 	.short	0x010a
        /*0412*/ 	.byte	0x06
	.zero		1


	//   ....[39]....
        /*0414*/ 	.word	0x0000a310
        /*0418*/ 	.word	0x000000ff
        /*041c*/ 	.word	0x0002a830
        /*0420*/ 	.short	0x010a
        /*0422*/ 	.byte	0x06
	.zero		1


	//   ....[40]....
        /*0424*/ 	.word	0x0000abd0
        /*0428*/ 	.word	0x000000ff
        /*042c*/ 	.word	0x0002a850
        /*0430*/ 	.short	0x010a
        /*0432*/ 	.byte	0x0a
	.zero		1


	//   ....[41]....
        /*0434*/ 	.word	0x0000ac10
        /*0438*/ 	.word	0x000000ff
        /*043c*/ 	.word	0x0002a850
        /*0440*/ 	.short	0x010a
        /*0442*/ 	.byte	0x0a
	.zero		1


	//   ....[42]....
        /*0444*/ 	.word	0x0000b530
        /*0448*/ 	.word	0x0000006a
        /*044c*/ 	.word	0x00000000
        /*0450*/ 	.short	0x0101
        /*0452*/ 	.byte	0x3f
	.zero		1


	//   ....[43]....
        /*0454*/ 	.word	0x0000cf80
        /*0458*/ 	.word	0x00000062
        /*045c*/ 	.word	0x00000000
        /*0460*/ 	.short	0x0101
        /*0462*/ 	.byte	0x3f
	.zero		1


	//   ....[44]....
        /*0464*/ 	.word	0x0000d970
        /*0468*/ 	.word	0x000000ff
        /*046c*/ 	.word	0x0002a850
        /*0470*/ 	.short	0x010a
        /*0472*/ 	.byte	0x05
	.zero		1


	//   ....[45]....
        /*0474*/ 	.word	0x0000d9b0
        /*0478*/ 	.word	0x000000ff
        /*047c*/ 	.word	0x0002a850
        /*0480*/ 	.short	0x010a
        /*0482*/ 	.byte	0x05
	.zero		1


	//   ....[46]....
        /*0484*/ 	.word	0x0000de60
        /*0488*/ 	.word	0x00000007
        /*048c*/ 	.word	0x00000000
        /*0490*/ 	.short	0x0101
        /*0492*/ 	.byte	0x3f
	.zero		1


	//   ....[47]....
        /*0494*/ 	.word	0x0000ebe0
        /*0498*/ 	.word	0x000000ff
        /*049c*/ 	.word	0x00000000
        /*04a0*/ 	.short	0x0101
        /*04a2*/ 	.byte	0x05
	.zero		1


	//   ....[48]....
        /*04a4*/ 	.word	0x00010660
        /*04a8*/ 	.word	0x00000008
        /*04ac*/ 	.word	0x0002a840
        /*04b0*/ 	.short	0x010a
        /*04b2*/ 	.byte	0x3f
	.zero		1


	//   ....[49]....
        /*04b4*/ 	.word	0x00010af0
        /*04b8*/ 	.word	0x000000ff
        /*04bc*/ 	.word	0x0002a820
        /*04c0*/ 	.short	0x010a
        /*04c2*/ 	.byte	0x26
	.zero		1


	//   ....[50]....
        /*04c4*/ 	.word	0x00010dd0
        /*04c8*/ 	.word	0x00000003
        /*04cc*/ 	.word	0x0002a840
        /*04d0*/ 	.short	0x010a
        /*04d2*/ 	.byte	0x3f
	.zero		1


	//   ....[51]....
        /*04d4*/ 	.word	0x00011040
        /*04d8*/ 	.word	0x00000002
        /*04dc*/ 	.word	0x00000060
        /*04e0*/ 	.short	0x010a
        /*04e2*/ 	.byte	0x3f
	.zero		1


	//   ....[52]....
        /*04e4*/ 	.word	0x00011510
        /*04e8*/ 	.word	0x00000003
        /*04ec*/ 	.word	0x0002a840
        /*04f0*/ 	.short	0x010a
        /*04f2*/ 	.byte	0x3f
	.zero		1


	//   ....[53]....
        /*04f4*/ 	.word	0x00011780
        /*04f8*/ 	.word	0x00000002
        /*04fc*/ 	.word	0x00000060
        /*0500*/ 	.short	0x010a
        /*0502*/ 	.byte	0x3f
	.zero		1


	//   ....[54]....
        /*0504*/ 	.word	0x00011b70
        /*0508*/ 	.word	0x00000002
        /*050c*/ 	.word	0x0002a840
        /*0510*/ 	.short	0x010a
        /*0512*/ 	.byte	0x3f
	.zero		1


	//   ....[55]....
        /*0514*/ 	.word	0x00011e10
        /*0518*/ 	.word	0x00000002
        /*051c*/ 	.word	0x00000060
        /*0520*/ 	.short	0x010a
        /*0522*/ 	.byte	0x3f
	.zero		1


	//   ....[56]....
        /*0524*/ 	.word	0x000121d0
        /*0528*/ 	.word	0x00000003
        /*052c*/ 	.word	0x0002a860
        /*0530*/ 	.short	0x010a
        /*0532*/ 	.byte	0x3f
	.zero		1


	//   ....[57]....
        /*0534*/ 	.word	0x000125e0
        /*0538*/ 	.word	0x00000007
        /*053c*/ 	.word	0x0002a820
        /*0540*/ 	.short	0x010a
        /*0542*/ 	.byte	0x3f
	.zero		1


	//   ....[58]....
        /*0544*/ 	.word	0x00012750
        /*0548*/ 	.word	0x00000005
        /*054c*/ 	.word	0x00000000
        /*0550*/ 	.short	0x010a
        /*0552*/ 	.byte	0x3f
	.zero		1


	//   ....[59]....
        /*0554*/ 	.word	0x000127c0
        /*0558*/ 	.word	0x00000003
        /*055c*/ 	.word	0x00000000
        /*0560*/ 	.short	0x010a
        /*0562*/ 	.byte	0x3f
	.zero		1


	//   ....[60]....
        /*0564*/ 	.word	0x00012820
        /*0568*/ 	.word	0x00000005
        /*056c*/ 	.word	0x00000000
        /*0570*/ 	.short	0x010a
        /*0572*/ 	.byte	0x3f
	.zero		1


	//   ....[61]....
        /*0574*/ 	.word	0x00012850
        /*0578*/ 	.word	0x00000003
        /*057c*/ 	.word	0x00000000
        /*0580*/ 	.short	0x010a
        /*0582*/ 	.byte	0x3f
	.zero		1


	//   ....[62]....
        /*0584*/ 	.word	0x000128c0
        /*0588*/ 	.word	0x00000003
        /*058c*/ 	.word	0x0002a800
        /*0590*/ 	.short	0x010a
        /*0592*/ 	.byte	0x3f
	.zero		1


	//   ....[63]....
        /*0594*/ 	.word	0x00012910
        /*0598*/ 	.word	0x00000003
        /*059c*/ 	.word	0x0002a830
        /*05a0*/ 	.short	0x010a
        /*05a2*/ 	.byte	0x3f
	.zero		1


	//   ....[64]....
        /*05a4*/ 	.word	0x00012970
        /*05a8*/ 	.word	0x00000058
        /*05ac*/ 	.word	0x0002a830
        /*05b0*/ 	.short	0x010a
        /*05b2*/ 	.byte	0x3f
	.zero		1


	//   ....[65]....
        /*05b4*/ 	.word	0x000129d0
        /*05b8*/ 	.word	0x00000015
        /*05bc*/ 	.word	0x0002a850
        /*05c0*/ 	.short	0x010a
        /*05c2*/ 	.byte	0x3f
	.zero		1


	//   ....[66]....
        /*05c4*/ 	.word	0x00012a30
        /*05c8*/ 	.word	0x0000000f
        /*05cc*/ 	.word	0x0002a830
        /*05d0*/ 	.short	0x010a
        /*05d2*/ 	.byte	0x3f
	.zero		1


	//   ....[67]....
        /*05d4*/ 	.word	0x00012a90
        /*05d8*/ 	.word	0x0000000f
        /*05dc*/ 	.word	0x0002a850
        /*05e0*/ 	.short	0x010a
        /*05e2*/ 	.byte	0x3f
	.zero		1


	//   ....[68]....
        /*05e4*/ 	.word	0x00012af0
        /*05e8*/ 	.word	0x0000000f
        /*05ec*/ 	.word	0x0002a830
        /*05f0*/ 	.short	0x010a
        /*05f2*/ 	.byte	0x3f
	.zero		1


	//   ....[69]....
        /*05f4*/ 	.word	0x00012b50
        /*05f8*/ 	.word	0x0000000f
        /*05fc*/ 	.word	0x0002a850
        /*0600*/ 	.short	0x010a
        /*0602*/ 	.byte	0x3f
	.zero		1


	//   ....[70]....
        /*0604*/ 	.word	0x00012bb0
        /*0608*/ 	.word	0x00000003
        /*060c*/ 	.word	0x0002a850
        /*0610*/ 	.short	0x010a
        /*0612*/ 	.byte	0x3f
	.zero		1


	//   ....[71]....
        /*0614*/ 	.word	0x00012d30
        /*0618*/ 	.word	0x00000008
        /*061c*/ 	.word	0x0002a840
        /*0620*/ 	.short	0x010a
        /*0622*/ 	.byte	0x3f
	.zero		1


	//   ....[72]....
        /*0624*/ 	.word	0x00012d90
        /*0628*/ 	.word	0x00000008
        /*062c*/ 	.word	0x0002a820
        /*0630*/ 	.short	0x010a
        /*0632*/ 	.byte	0x3f
	.zero		1


	//   ....[73]....
        /*0634*/ 	.word	0x00012de0
        /*0638*/ 	.word	0x00000003
        /*063c*/ 	.word	0x0002a840
        /*0640*/ 	.short	0x010a
        /*0642*/ 	.byte	0x3f
	.zero		1


	//   ....[74]....
        /*0644*/ 	.word	0x00012e30
        /*0648*/ 	.word	0x00000002
        /*064c*/ 	.word	0x00000060
        /*0650*/ 	.short	0x010a
        /*0652*/ 	.byte	0x3f
	.zero		1


	//   ....[75]....
        /*0654*/ 	.word	0x00012e80
        /*0658*/ 	.word	0x00000003
        /*065c*/ 	.word	0x0002a840
        /*0660*/ 	.short	0x010a
        /*0662*/ 	.byte	0x3f
	.zero		1


	//   ....[76]....
        /*0664*/ 	.word	0x00012ed0
        /*0668*/ 	.word	0x00000002
        /*066c*/ 	.word	0x00000060
        /*0670*/ 	.short	0x010a
        /*0672*/ 	.byte	0x3f
	.zero		1


	//   ....[77]....
        /*0674*/ 	.word	0x00012f20
        /*0678*/ 	.word	0x00000002
        /*067c*/ 	.word	0x0002a840
        /*0680*/ 	.short	0x010a
        /*0682*/ 	.byte	0x3f
	.zero		1


	//   ....[78]....
        /*0684*/ 	.word	0x00012f70
        /*0688*/ 	.word	0x00000002
        /*068c*/ 	.word	0x00000060
        /*0690*/ 	.short	0x010a
        /*0692*/ 	.byte	0x3f
	.zero		1


	//   ....[79]....
        /*0694*/ 	.word	0x00012fc0
        /*0698*/ 	.word	0x00000003
        /*069c*/ 	.word	0x0002a860
        /*06a0*/ 	.short	0x010a
        /*06a2*/ 	.byte	0x3f
	.zero		1


	//   ....[80]....
        /*06a4*/ 	.word	0x000130a0
        /*06a8*/ 	.word	0x00000007
        /*06ac*/ 	.word	0x0002a820
        /*06b0*/ 	.short	0x010a
        /*06b2*/ 	.byte	0x3f
	.zero		1


	//   ....[81]....
        /*06b4*/ 	.word	0x000130f0
        /*06b8*/ 	.word	0x00000005
        /*06bc*/ 	.word	0x00000000
        /*06c0*/ 	.short	0x010a
        /*06c2*/ 	.byte	0x3f
	.zero		1


	//   ....[82]....
        /*06c4*/ 	.word	0x00013140
        /*06c8*/ 	.word	0x00000003
        /*06cc*/ 	.word	0x00000000
        /*06d0*/ 	.short	0x010a
        /*06d2*/ 	.byte	0x3f
	.zero		1


	//   ....[83]....
        /*06d4*/ 	.word	0x00013190
        /*06d8*/ 	.word	0x00000005
        /*06dc*/ 	.word	0x00000000
        /*06e0*/ 	.short	0x010a
        /*06e2*/ 	.byte	0x3f
	.zero		1


	//----- nvinfo : EIATTR_NUM_MBARRIERS
	.align		4
.L_449:
        /*06e4*/ 	.byte	0x03, 0x38
        /*06e6*/ 	.short	0x0016


	//----- nvinfo : EIATTR_EXIT_INSTR_OFFSETS
	.align		4
        /*06e8*/ 	.byte	0x04, 0x1c
        /*06ea*/ 	.short	(.L_451 - .L_450)


	//   ....[0]....
.L_450:
        /*06ec*/ 	.word	0x00000a40


	//   ....[1]....
        /*06f0*/ 	.word	0x0000f4a0


	//   ....[2]....
        /*06f4*/ 	.word	0x0000f500


	//   ....[3]....
        /*06f8*/ 	.word	0x00012650


	//   ....[4]....
        /*06fc*/ 	.word	0x000128a0


	//----- nvinfo : EIATTR_MAX_THREADS
	.align		4
.L_451:
        /*0700*/ 	.byte	0x04, 0x05
        /*0702*/ 	.short	(.L_453 - .L_452)
.L_452:
        /*0704*/ 	.word	0x00000180
        /*0708*/ 	.word	0x00000001
        /*070c*/ 	.word	0x00000001


	//----- nvinfo : EIATTR_CRS_STACK_SIZE
	.align		4
.L_453:
        /*0710*/ 	.byte	0x04, 0x1e
        /*0712*/ 	.short	(.L_455 - .L_454)
.L_454:
        /*0714*/ 	.word	0x00000000


	//----- nvinfo : EIATTR_CBANK_PARAM_SIZE
	.align		4
.L_455:
        /*0718*/ 	.byte	0x03, 0x19
        /*071a*/ 	.short	0x0bf0


	//----- nvinfo : EIATTR_PARAM_CBANK
	.align		4
        /*071c*/ 	.byte	0x04, 0x0a
        /*071e*/ 	.short	(.L_457 - .L_456)
	.align		4
.L_456:
        /*0720*/ 	.word	index@(.nv.constant0._ZN7cutlass13device_kernelIN5flash11enable_sm90INS1_16FlashAttnFwdSm90INS1_25CollectiveMainloopFwdSm90ILi2EN4cute5tupleIJNS5_1CILi1EEES8_S8_EEENS6_IJNS7_ILi128EEENS7_ILi96EEENS7_ILi192EEEEEELi128ENS_10bfloat16_tEfNS_4arch4Sm90ELb0ELb1ELb1ELb0ELb0ELb0ELb0ELb1ELb1ELb0ELb0ELb0EEENS1_21CollectiveEpilogueFwdINS6_IJSA_SA_SB_EEES9_SE_SG_Li256ELb0ELb0ELb0ELb0EEENS1_30DynamicPersistentTileSchedulerILi256ELi32ELb0ELb0ELb1EEEEEEEEEvNT_6ParamsE)
        /*0724*/ 	.short	0x0210
        /*0726*/ 	.short	0x0bf0


	//----- nvinfo : EIATTR_SW_WAR
	.align		4
.L_457:
        /*0728*/ 	.byte	0x04, 0x36
        /*072a*/ 	.short	(.L_459 - .L_458)
.L_458:
        /*072c*/ 	.word	0x00000008
.L_459:


//--------------------- .nv.info._ZN7cutlass13device_kernelIN5flash11enable_sm90INS1_16FlashAttnFwdSm90INS1_25CollectiveMainloopFwdSm90ILi2EN4cute5tupleIJNS5_1CILi1EEES8_S8_EEENS6_IJNS7_ILi128EEENS7_ILi96EEENS7_ILi192EEEEEELi128ENS_10bfloat16_tEfNS_4arch4Sm90ELb0ELb1ELb1ELb1ELb0ELb0ELb0ELb1ELb1ELb0ELb0ELb0EEENS1_21CollectiveEpilogueFwdINS6_IJSA_SA_SB_EEES9_SE_SG_Li256ELb1ELb0ELb0ELb0EEENS1_36VarlenDynamicPersistentTileSchedulerILi128ELi96ELi256ELi32ELb0ELb0ELb1ELb1ELb0ELb1EEEEEEEEEvNT_6ParamsE --------------------------
	.section	.nv.info._ZN7cutlass13device_kernelIN5flash11enable_sm90INS1_16FlashAttnFwdSm90INS1_25CollectiveMainloopFwdSm90ILi2EN4cute5tupleIJNS5_1CILi1EEES8_S8_EEENS6_IJNS7_ILi128EEENS7_ILi96EEENS7_ILi192EEEEEELi128ENS_10bfloat16_tEfNS_4arch4Sm90ELb0ELb1ELb1ELb1ELb0ELb0ELb0ELb1ELb1ELb0ELb0ELb0EEENS1_21CollectiveEpilogueFwdINS6_IJSA_SA_SB_EEES9_SE_SG_Li256ELb1ELb0ELb0ELb0EEENS1_36VarlenDynamicPersistentTileSchedulerILi128ELi96ELi256ELi32ELb0ELb0ELb1ELb1ELb0ELb1EEEEEEEEEvNT_6ParamsE,"",@"SHT_CUDA_INFO"
	.sectionflags	@""
	.align	4


	//----- nvinfo : EIATTR_CUDA_API_VERSION
	.align		4
        /*0000*/ 	.byte	0x04, 0x37
        /*0002*/ 	.short	(.L_461 - .L_460)
.L_460:
        /*0004*/ 	.word	0x00000082


	//----- nvinfo : EIATTR_KPARAM_INFO
	.align		4
.L_461:
        /*0008*/ 	.byte	0x04, 0x17
        /*000a*/ 	.short	(.L_463 - .L_462)
.L_462:
        /*000c*/ 	.word	0x00000000
        /*0010*/ 	.short	0x0000
        /*0012*/ 	.short	0x0070
        /*0014*/ 	.byte	0x00, 0xf0, 0x01, 0x28


	//----- nvinfo : EIATTR_SPARSE_MMA_MASK
	.align		4
.L_463:
        /*0018*/ 	.byte	0x03, 0x50
        /*001a*/ 	.short	0x0000


	//----- nvinfo : EIATTR_MAXREG_COUNT
	.align		4
        /*001c*/ 	.byte	0x03, 0x1b
        /*001e*/ 	.short	0x00a8


	//----- nvinfo : EIATTR_NUM_BARRIERS
	.align		4
        /*0020*/ 	.byte	0x02, 0x4c
        /*0022*/ 	.byte	0x09
	.zero		1


	//----- nvinfo : EIATTR_EXTERNS
	.align		4
        /*0024*/ 	.byte	0x04, 0x0f
        /*0026*/ 	.short	(.L_465 - .L_464)


	//   ....[0]....
	.align		4
.L_464:
        /*0028*/ 	.word	index@(__assertfail)


	//----- nvinfo : EIATTR_ANNOTATIONS
	.align		4
.L_465:
        /*002c*/ 	.byte	0x04, 0x55
        /*002e*/ 	.short	(.L_467 - .L_466)


	//   ....[0]....
.L_466:
        /* <DEDUP_REMOVED lines=34> */


	//----- nvinfo : EIATTR_MERCURY_ISA_VERSION
	.align		4
.L_467:
        /*0240*/ 	.byte	0x03, 0x5f
        /*0242*/ 	.short	0x0101


	//----- nvinfo : EIATTR_UNUSED_LOAD_BYTE_OFFSET
	.align		4
        /*0244*/ 	.byte	0x04, 0x44
        /*0246*/ 	.short	(.L_469 - .L_468)


	//   ....[0]....
.L_468:
        /*0248*/ 	.word	0x00000a10
        /*024c*/ 	.word	0x0000fff0


	//   ....[1]....
        /*0250*/ 	.word	0x0000e270
        /*0254*/ 	.word	0x0000fff0


	//----- nvinfo : EIATTR_INT_WARP_WIDE_INSTR_OFFSETS
	.align		4
.L_469:
        /*0258*/ 	.byte	0x04, 0x31
        /*025a*/ 	.short	(.L_471 - .L_470)


	//   ....[0]....
.L_470:
        /*025c*/ 	.word	0x00000150


	//   ....[1]....
        /*0260*/ 	.word	0x00000190


	//   ....[2]....
        /*0264*/ 	.word	0x00000250


	//   ....[3]....
        /*0268*/ 	.word	0x000115e0


	//   ....[4]....
        /*026c*/ 	.word	0x00011680


	//   ....[5]....
        /*0270*/ 	.word	0x00011b90


	//   ....[6]....
        /*0274*/ 	.word	0x00011c10


	//   ....[7]....
        /*0278*/ 	.word	0x00011d20


	//   ....[8]....
        /*027c*/ 	.word	0x00011e10


	//   ....[9]....
        /*0280*/ 	.word	0x00014170


	//   ....[10]....
        /*0284*/ 	.word	0x00014210


	//----- nvinfo : EIATTR_COOP_GROUP_MASK_REGIDS
	.align		4
.L_471:
        /*0288*/ 	.byte	0x04, 0x29
        /*028a*/ 	.short	(.L_473 - .L_472)


	//   ....[0]....
.L_472:
        /*028c*/ 	.word	0xffffffff


	//   ....[1]....
        /*0290*/ 	.word	0xffffffff


	//   ....[2]....
        /*0294*/ 	.word	0xffffffff


	//   ....[3]....
        /*0298*/ 	.word	0xffffffff


	//   ....[4]....
        /*029c*/ 	.word	0xffffffff


	//   ....[5]....
        /*02a0*/ 	.word	0xffffffff


	//   ....[6]....
        /*02a4*/ 	.word	0xffffffff


	//   ....[7]....
        /*02a8*/ 	.word	0xffffffff


	//   ....[8]....
        /*02ac*/ 	.word	0xffffffff


	//   ....[9]....
        /*02b0*/ 	.word	0xffffffff


	//   ....[10]....
        /*02b4*/ 	.word	0xffffffff


	//   ....[11]....
        /*02b8*/ 	.word	0xffffffff


	//   ....[12]....
        /*02bc*/ 	.word	0xffffffff


	//   ....[13]....
        /*02c0*/ 	.word	0xffffffff


	//   ....[14]....
        /*02c4*/ 	.word	0xffffffff


	//   ....[15]....
        /*02c8*/ 	.word	0xffffffff


	//   ....[16]....
        /*02cc*/ 	.word	0xffffffff


	//   ....[17]....
        /*02d0*/ 	.word	0xffffffff


	//   ....[18]....
        /*02d4*/ 	.word	0xffffffff


	//   ....[19]....
        /*02d8*/ 	.word	0xffffffff


	//   ....[20]....
        /*02dc*/ 	.word	0xffffffff


	//   ....[21]....
        /*02e0*/ 	.word	0xffffffff


	//   ....[22]....
        /*02e4*/ 	.word	0xffffffff


	//   ....[23]....
        /*02e8*/ 	.word	0xffffffff


	//   ....[24]....
        /*02ec*/ 	.word	0xffffffff


	//   ....[25]....
        /*02f0*/ 	.word	0xffffffff


	//   ....[26]....
        /*02f4*/ 	.word	0xffffffff


	//   ....[27]....
        /*02f8*/ 	.word	0xffffffff


	//   ....[28]....
        /*02fc*/ 	.word	0xffffffff


	//   ....[29]....
        /*0300*/ 	.word	0xffffffff


	//   ....[30]....
        /*0304*/ 	.word	0xffffffff


	//   ....[31]....
        /*0308*/ 	.word	0xffffffff


	//   ....[32]....
        /*030c*/ 	.word	0xffffffff


	//   ....[33]....
        /*0310*/ 	.word	0xffffffff


	//   ....[34]....
        /*0314*/ 	.word	0xffffffff


	//   ....[35]....
        /*0318*/ 	.word	0xffffffff


	//   ....[36]....
        /*031c*/ 	.word	0xffffffff


	//   ....[37]....
        /*0320*/ 	.word	0xffffffff


	//   ....[38]....
        /*0324*/ 	.word	0xffffffff


	//   ....[39]....
        /*0328*/ 	.word	0xffffffff


	//   ....[40]....
        /*032c*/ 	.word	0xffffffff


	//   ....[41]....
        /*0330*/ 	.word	0xffffffff


	//   ....[42]....
        /*0334*/ 	.word	0xffffffff


	//   ....[43]....
        /*0338*/ 	.word	0xffffffff


	//   ....[44]....
        /*033c*/ 	.word	0xffffffff


	//   ....[45]....
        /*0340*/ 	.word	0xffffffff


	//   ....[46]....
        /*0344*/ 	.word	0xffffffff


	//   ....[47]....
        /*0348*/ 	.word	0xffffffff


	//   ....[48]....
        /*034c*/ 	.word	0xffffffff


	//   ....[49]....
        /*0350*/ 	.word	0xffffffff


	//   ....[50]....
        /*0354*/ 	.word	0xffffffff


	//   ....[51]....
        /*0358*/ 	.word	0xffffffff


	//   ....[52]....
        /*035c*/ 	.word	0xffffffff


	//   ....[53]....
        /*0360*/ 	.word	0xffffffff


	//   ....[54]....
        /*0364*/ 	.word	0xffffffff


	//   ....[55]....
        /*0368*/ 	.word	0xffffffff


	//   ....[56]....
        /*036c*/ 	.word	0xffffffff


	//   ....[57]....
        /*0370*/ 	.word	0xffffffff


	//   ....[58]....
        /*0374*/ 	.word	0xffffffff


	//   ....[59]....
        /*0378*/ 	.word	0xffffffff


	//   ....[60]....
        /*037c*/ 	.word	0xffffffff


	//   ....[61]....
        /*0380*/ 	.word	0xffffffff


	//   ....[62]....
        /*0384*/ 	.word	0x0500000f


	//   ....[63]....
        /*0388*/ 	.word	0x0500000f


	//   ....[64]....
        /*038c*/ 	.word	0x0500000f


	//   ....[65]....
        /*0390*/ 	.word	0x0500000f


	//   ....[66]....
        /*0394*/ 	.word	0x0500000f


	//   ....[67]....
        /*0398*/ 	.word	0x0500000f


	//   ....[68]....
        /*039c*/ 	.word	0x0500000f


	//   ....[69]....
        /*03a0*/ 	.word	0x0500000f


	//   ....[70]....
        /*03a4*/ 	.word	0x0500000f


	//   ....[71]....
        /*03a8*/ 	.word	0x0500000f


	//   ....[72]....
        /*03ac*/ 	.word	0x0500000f


	//   ....[73]....
        /*03b0*/ 	.word	0x0500000f


	//   ....[74]....
        /*03b4*/ 	.word	0x0500000f


	//   ....[75]....
        /*03b8*/ 	.word	0x0500000f


	//   ....[76]....
        /*03bc*/ 	.word	0x0500000f


	//   ....[77]....
        /*03c0*/ 	.word	0x0500000f


	//   ....[78]....
        /*03c4*/ 	.word	0x0500000f


	//   ....[79]....
        /*03c8*/ 	.word	0x0500000f


	//   ....[80]....
        /*03cc*/ 	.word	0x0500000f


	//----- nvinfo : EIATTR_COOP_GROUP_INSTR_OFFSETS
	.align		4
.L_473:
        /*03d0*/ 	.byte	0x04, 0x28
        /*03d2*/ 	.short	(.L_475 - .L_474)


	//   ....[0]....
.L_474:
        /*03d4*/ 	.word	0x00000060


	//   ....[1]....
        /*03d8*/ 	.word	0x00000160


	//   ....[2]....
        /*03dc*/ 	.word	0x00000260


	//   ....[3]....
        /*03e0*/ 	.word	0x000003d0


	//   ....[4]....
        /*03e4*/ 	.word	0x00000530


	//   ....[5]....
        /*03e8*/ 	.word	0x00000650


	//   ....[6]....
        /*03ec*/ 	.word	0x000007b0


	//   ....[7]....
        /*03f0*/ 	.word	0x000016a0


	//   ....[8]....
        /*03f4*/ 	.word	0x000037f0


	//   ....[9]....
        /*03f8*/ 	.word	0x00003820


	//   ....[10]....
        /*03fc*/ 	.word	0x00003c20


	//   ....[11]....
        /*0400*/ 	.word	0x00003ca0


	//   ....[12]....
        /*0404*/ 	.word	0x00006ba0


	//   ....[13]....
        /*0408*/ 	.word	0x00006cb0


	//   ....[14]....
        /*040c*/ 	.word	0x000072e0


	//   ....[15]....
        /*0410*/ 	.word	0x00007350


	//   ....[16]....
        /*0414*/ 	.word	0x000092e0


	//   ....[17]....
        /*0418*/ 	.word	0x00009310


	//   ....[18]....
        /*041c*/ 	.word	0x00009670


	//   ....[19]....
        /*0420*/ 	.word	0x000096f0


	//   ....[20]....
        /*0424*/ 	.word	0x0000c400


	//   ....[21]....
        /*0428*/ 	.word	0x0000c510


	//   ....[22]....
        /*042c*/ 	.word	0x0000caf0


	//   ....[23]....
        /*0430*/ 	.word	0x0000cb60


	//   ....[24]....
        /*0434*/ 	.word	0x0000d9c0


	//   ....[25]....
        /*0438*/ 	.word	0x0000d9f0


	//   ....[26]....
        /*043c*/ 	.word	0x0000daf0


	//   ....[27]....
        /*0440*/ 	.word	0x0000db00


	//   ....[28]....
        /*0444*/ 	.word	0x000100e0


	//   ....[29]....
        /*0448*/ 	.word	0x00010280


	//   ....[30]....
        /*044c*/ 	.word	0x000102b0


	//   ....[31]....
        /*0450*/ 	.word	0x000102e0


	//   ....[32]....
        /*0454*/ 	.word	0x00010320


	//   ....[33]....
        /*0458*/ 	.word	0x00010370


	//   ....[34]....
        /*045c*/ 	.word	0x000103d0


	//   ....[35]....
        /*0460*/ 	.word	0x000105c0


	//   ....[36]....
        /*0464*/ 	.word	0x00010620


	//   ....[37]....
        /*0468*/ 	.word	0x00010660


	//   ....[38]....
        /*046c*/ 	.word	0x000106a0


	//   ....[39]....
        /*0470*/ 	.word	0x000106d0


	//   ....[40]....
        /*0474*/ 	.word	0x00010700


	//   ....[41]....
        /*0478*/ 	.word	0x000107a0


	//   ....[42]....
        /*047c*/ 	.word	0x00010800


	//   ....[43]....
        /*0480*/ 	.word	0x00010890


	//   ....[44]....
        /*0484*/ 	.word	0x00014620


	//   ....[45]....
        /*0488*/ 	.word	0x00014630


	//   ....[46]....
        /*048c*/ 	.word	0x00014750


	//   ....[47]....
        /*0490*/ 	.word	0x000147b0


	//   ....[48]....
        /*0494*/ 	.word	0x000147f0


	//   ....[49]....
        /*0498*/ 	.word	0x00014830


	//   ....[50]....
        /*049c*/ 	.word	0x00014860


	//   ....[51]....
        /*04a0*/ 	.word	0x00014890


	//   ....[52]....
        /*04a4*/ 	.word	0x00014a30


	//   ....[53]....
        /*04a8*/ 	.word	0x00014a90


	//   ....[54]....
        /*04ac*/ 	.word	0x00014ad0


	//   ....[55]....
        /*04b0*/ 	.word	0x00014b10


	//   ....[56]....
        /*04b4*/ 	.word	0x00014b40


	//   ....[57]....
        /*04b8*/ 	.word	0x00014b70


	//   ....[58]....
        /*04bc*/ 	.word	0x00014c30


	//   ....[59]....
        /*04c0*/ 	.word	0x00014c50


	//   ....[60]....
        /*04c4*/ 	.word	0x00014cc0


	//   ....[61]....
        /*04c8*/ 	.word	0x00015360


	//   ....[62]....
        /*04cc*/ 	.word	0x000159f0


	//   ....[63]....
        /*04d0*/ 	.word	0x00015e10


	//   ....[64]....
        /*04d4*/ 	.word	0x00015ea0


	//   ....[65]....
        /*04d8*/ 	.word	0x00015f40


	//   ....[66]....
        /*04dc*/ 	.word	0x00015ff0


	//   ....[67]....
        /*04e0*/ 	.word	0x00016070


	//   ....[68]....
        /*04e4*/ 	.word	0x000160f0


	//   ....[69]....
        /*04e8*/ 	.word	0x00016170


	//   ....[70]....
        /*04ec*/ 	.word	0x000161f0


	//   ....[71]....
        /*04f0*/ 	.word	0x00016280


	//   ....[72]....
        /*04f4*/ 	.word	0x00016330


	//   ....[73]....
        /*04f8*/ 	.word	0x000163b0


	//   ....[74]....
        /*04fc*/ 	.word	0x00016430


	//   ....[75]....
        /*0500*/ 	.word	0x000164b0


	//   ....[76]....
        /*0504*/ 	.word	0x00016530


	//   ....[77]....
        /*0508*/ 	.word	0x000165a0


	//   ....[78]....
        /*050c*/ 	.word	0x00016640


	//   ....[79]....
        /*0510*/ 	.word	0x000166d0


	//   ....[80]....
        /*0514*/ 	.word	0x00016800


	//----- nvinfo : EIATTR_REG_RECONFIG
	.align		4
.L_475:
        /*0518*/ 	.byte	0x01, 0x54
	.zero		2


	//----- nvinfo : EIATTR_SYSCALL_OFFSETS
	.align		4
        /*051c*/ 	.byte	0x04, 0x46
        /*051e*/ 	.short	(.L_477 - .L_476)


	//   ....[0]....
.L_476:
        /*0520*/ 	.word	0x00001880


	//   ....[1]....
        /*0524*/ 	.word	0x00011810


	//   ....[2]....
        /*0528*/ 	.word	0x00011950


	//   ....[3]....
        /*052c*/ 	.word	0x00011a50


	//----- nvinfo : EIATTR_MBARRIER_INSTR_OFFSETS
	.align		4
.L_477:
        /*0530*/ 	.byte	0x04, 0x39
        /*0532*/ 	.short	(.L_479 - .L_478)


	//   ....[0]....
.L_478:
        /*0534*/ 	.word	0x00000280
        /*0538*/ 	.word	0x000000ff
        /*053c*/ 	.word	0x0002a800
        /*0540*/ 	.short	0x0100
        /*0542*/ 	.byte	0x08
	.zero		1


	//   ....[1]....
        /*0544*/ 	.word	0x00000290
        /*0548*/ 	.word	0x000000ff
        /*054c*/ 	.word	0x0002a820
        /*0550*/ 	.short	0x0100
        /*0552*/ 	.byte	0x08
	.zero		1


	//   ....[2]....
        /*0554*/ 	.word	0x00000380
        /*0558*/ 	.word	0x000000ff
        /*055c*/ 	.word	0x0002a830
        /*0560*/ 	.short	0x0100
        /*0562*/ 	.byte	0x08
	.zero		1


	//   ....[3]....
        /*0564*/ 	.word	0x00000390
        /*0568*/ 	.word	0x000000ff
        /*056c*/ 	.word	0x0002a840
        /*0570*/ 	.short	0x0100
        /*0572*/ 	.byte	0x08
	.zero		1


	//   ....[4]....
        /*0574*/ 	.word	0x000003a0
        /*0578*/ 	.word	0x000000ff
        /*057c*/ 	.word	0x0002a838
        /*0580*/ 	.short	0x0100
        /*0582*/ 	.byte	0x08
	.zero		1


	//   ....[5]....
        /*0584*/ 	.word	0x000003b0
        /*0588*/ 	.word	0x000000ff
        /*058c*/ 	.word	0x0002a848
        /*0590*/ 	.short	0x0100
        /*0592*/ 	.byte	0x08
	.zero		1


	//   ....[6]....
        /*0594*/ 	.word	0x000004e0
        /*0598*/ 	.word	0x000000ff
        /*059c*/ 	.word	0x0002a850
        /*05a0*/ 	.short	0x0100
        /*05a2*/ 	.byte	0x08
	.zero		1


	//   ....[7]....
        /*05a4*/ 	.word	0x000004f0
        /*05a8*/ 	.word	0x000000ff
        /*05ac*/ 	.word	0x0002a860
        /*05b0*/ 	.short	0x0100
        /*05b2*/ 	.byte	0x08
	.zero		1


	//   ....[8]....
        /*05b4*/ 	.word	0x00000500
        /*05b8*/ 	.word	0x000000ff
        /*05bc*/ 	.word	0x0002a858
        /*05c0*/ 	.short	0x0100
        /*05c2*/ 	.byte	0x08
	.zero		1


	//   ....[9]....
        /*05c4*/ 	.word	0x00000510
        /*05c8*/ 	.word	0x000000ff
        /*05cc*/ 	.word	0x0002a868
        /*05d0*/ 	.short	0x0100
        /*05d2*/ 	.byte	0x08
	.zero		1


	//   ....[10]....
        /*05d4*/ 	.word	0x00000600
        /*05d8*/ 	.word	0x000000ff
        /*05dc*/ 	.word	0x0002a870
        /*05e0*/ 	.short	0x0100
        /*05e2*/ 	.byte	0x06
	.zero		1


	//   ....[11]....
        /*05e4*/ 	.word	0x00000610
        /*05e8*/ 	.word	0x000000ff
        /*05ec*/ 	.word	0x0002a880
        /*05f0*/ 	.short	0x0100
        /*05f2*/ 	.byte	0x06
	.zero		1


	//   ....[12]....
        /*05f4*/ 	.word	0x00000620
        /*05f8*/ 	.word	0x000000ff
        /*05fc*/ 	.word	0x0002a878
        /*0600*/ 	.short	0x0100
        /*0602*/ 	.byte	0x06
	.zero		1


	//   ....[13]....
        /*0604*/ 	.word	0x00000630
        /*0608*/ 	.word	0x000000ff
        /*060c*/ 	.word	0x0002a888
        /*0610*/ 	.short	0x0100
        /*0612*/ 	.byte	0x06
	.zero		1


	//   ....[14]....
        /*0614*/ 	.word	0x00000760
        /*0618*/ 	.word	0x000000ff
        /*061c*/ 	.word	0x0002a890
        /*0620*/ 	.short	0x0100
        /*0622*/ 	.byte	0x08
	.zero		1


	//   ....[15]....
        /*0624*/ 	.word	0x00000770
        /*0628*/ 	.word	0x000000ff
        /*062c*/ 	.word	0x0002a8a0
        /*0630*/ 	.short	0x0100
        /*0632*/ 	.byte	0x08
	.zero		1


	//   ....[16]....
        /*0634*/ 	.word	0x00000780
        /*0638*/ 	.word	0x000000ff
        /*063c*/ 	.word	0x0002a898
        /*0640*/ 	.short	0x0100
        /*0642*/ 	.byte	0x08
	.zero		1


	//   ....[17]....
        /*0644*/ 	.word	0x00000790
        /*0648*/ 	.word	0x000000ff
        /*064c*/ 	.word	0x0002a8a8
        /*0650*/ 	.short	0x0100
        /*0652*/ 	.byte	0x08
	.zero		1


	//   ....[18]....
        /*0654*/ 	.word	0x000008c0
        /*0658*/ 	.word	0x000000ff
        /*065c*/ 	.word	0x0002a8b0
        /*0660*/ 	.short	0x0100
        /*0662*/ 	.byte	0x08
	.zero		1


	//   ....[19]....
        /*0664*/ 	.word	0x000008d0
        /*0668*/ 	.word	0x000000ff
        /*066c*/ 	.word	0x0002a8c0
        /*0670*/ 	.short	0x0100
        /*0672*/ 	.byte	0x08
	.zero		1


	//   ....[20]....
        /*0674*/ 	.word	0x000008e0
        /*0678*/ 	.word	0x000000ff
        /*067c*/ 	.word	0x0002a8b8
        /*0680*/ 	.short	0x0100
        /*0682*/ 	.byte	0x08
	.zero		1


	//   ....[21]....
        /*0684*/ 	.word	0x000008f0
        /*0688*/ 	.word	0x000000ff
        /*068c*/ 	.word	0x0002a8c8
        /*0690*/ 	.short	0x0100
        /*0692*/ 	.byte	0x08
	.zero		1


	//   ....[22]....
        /*0694*/ 	.word	0x000018e0
        /*0698*/ 	.word	0x000000ff
        /*069c*/ 	.word	0x0002a800
        /*06a0*/ 	.short	0x010a
        /*06a2*/ 	.byte	0x27
	.zero		1


	//   ....[23]....
        /*06a4*/ 	.word	0x00001960
        /*06a8*/ 	.word	0x00000003
        /*06ac*/ 	.word	0x0002a830
        /*06b0*/ 	.short	0x010a
        /*06b2*/ 	.byte	0x3f
	.zero		1


	//   ....[24]....
        /*06b4*/ 	.word	0x00001a00
        /*06b8*/ 	.word	0x00000003
        /*06bc*/ 	.word	0x0002a830
        /*06c0*/ 	.short	0x010a
        /*06c2*/ 	.byte	0x3f
	.zero		1


	//   ....[25]....
        /*06c4*/ 	.word	0x000023a0
        /*06c8*/ 	.word	0x00000002
        /*06cc*/ 	.word	0x00000000
        /*06d0*/ 	.short	0x0101
        /*06d2*/ 	.byte	0x3f
	.zero		1


	//   ....[26]....
        /*06d4*/ 	.word	0x00004a40
        /*06d8*/ 	.word	0x000000ff
        /*06dc*/ 	.word	0x0002a830
        /*06e0*/ 	.short	0x010a
        /*06e2*/ 	.byte	0x06
	.zero		1


	//   ....[27]....
        /*06e4*/ 	.word	0x00004a80
        /*06e8*/ 	.word	0x000000ff
        /*06ec*/ 	.word	0x0002a830
        /*06f0*/ 	.short	0x010a
        /*06f2*/ 	.byte	0x06
	.zero		1


	//   ....[28]....
        /*06f4*/ 	.word	0x00005340
        /*06f8*/ 	.word	0x000000ff
        /*06fc*/ 	.word	0x0002a850
        /*0700*/ 	.short	0x010a
        /*0702*/ 	.byte	0x0b
	.zero		1


	//   ....[29]....
        /*0704*/ 	.word	0x00005380
        /*0708*/ 	.word	0x000000ff
        /*070c*/ 	.word	0x0002a850
        /*0710*/ 	.short	0x010a
        /*0712*/ 	.byte	0x0b
	.zero		1


	//   ....[30]....
        /*0714*/ 	.word	0x00005cb0
        /*0718*/ 	.word	0x00000067
        /*071c*/ 	.word	0x00000000
        /*0720*/ 	.short	0x0101
        /*0722*/ 	.byte	0x3f
	.zero		1


	//   ....[31]....
        /*0724*/ 	.word	0x000077d0
        /*0728*/ 	.word	0x0000005e
        /*072c*/ 	.word	0x00000000
        /*0730*/ 	.short	0x0101
        /*0732*/ 	.byte	0x3f
	.zero		1


	//   ....[32]....
        /*0734*/ 	.word	0x00007f70
        /*0738*/ 	.word	0x000000ff
        /*073c*/ 	.word	0x0002a830
        /*0740*/ 	.short	0x010a
        /*0742*/ 	.byte	0x06
	.zero		1


	//   ....[33]....
        /*0744*/ 	.word	0x00007fb0
        /*0748*/ 	.word	0x000000ff
        /*074c*/ 	.word	0x0002a830
        /*0750*/ 	.short	0x010a
        /*0752*/ 	.byte	0x06
	.zero		1


	//   ....[34]....
        /*0754*/ 	.word	0x00008870
        /*0758*/ 	.word	0x000000ff
        /*075c*/ 	.word	0x0002a850
        /*0760*/ 	.short	0x010a
        /*0762*/ 	.byte	0x0b
	.zero		1


	//   ....[35]....
        /*0764*/ 	.word	0x000088b0
        /*0768*/ 	.word	0x000000ff
        /*076c*/ 	.word	0x0002a850
        /*0770*/ 	.short	0x010a
        /*0772*/ 	.byte	0x0b
	.zero		1


	//   ....[36]....
        /*0774*/ 	.word	0x00009d90
        /*0778*/ 	.word	0x0000000d
        /*077c*/ 	.word	0x00000000
        /*0780*/ 	.short	0x0101
        /*0782*/ 	.byte	0x3f
	.zero		1


	//   ....[37]....
        /*0784*/ 	.word	0x00009e40
        /*0788*/ 	.word	0x0000000d
        /*078c*/ 	.word	0x00000000
        /*0790*/ 	.short	0x0101
        /*0792*/ 	.byte	0x3f
	.zero		1


	//   ....[38]....
        /*0794*/ 	.word	0x0000a260
        /*0798*/ 	.word	0x000000ff
        /*079c*/ 	.word	0x0002a830
        /*07a0*/ 	.short	0x010a
        /*07a2*/ 	.byte	0x06
	.zero		1


	//   ....[39]....
        /*07a4*/ 	.word	0x0000a2a0
        /*07a8*/ 	.word	0x000000ff
        /*07ac*/ 	.word	0x0002a830
        /*07b0*/ 	.short	0x010a
        /*07b2*/ 	.byte	0x06
	.zero		1


	//   ....[40]....
        /*07b4*/ 	.word	0x0000ab60
        /*07b8*/ 	.word	0x000000ff
        /*07bc*/ 	.word	0x0002a850
        /*07c0*/ 	.short	0x010a
        /*07c2*/ 	.byte	0x0b
	.zero		1


	//   ....[41]....
        /*07c4*/ 	.word	0x0000aba0
        /*07c8*/ 	.word	0x000000ff
        /*07cc*/ 	.word	0x0002a850
        /*07d0*/ 	.short	0x010a
        /*07d2*/ 	.byte	0x0b
	.zero		1


	//   ....[42]....
        /*07d4*/ 	.word	0x0000b500
        /*07d8*/ 	.word	0x00000066
        /*07dc*/ 	.word	0x00000000
        /*07e0*/ 	.short	0x0101
        /*07e2*/ 	.byte	0x3f
	.zero		1


	//   ....[43]....
        /*07e4*/ 	.word	0x0000ce60
        /*07e8*/ 	.word	0x0000005c
        /*07ec*/ 	.word	0x00000000
        /*07f0*/ 	.short	0x0101
        /*07f2*/ 	.byte	0x3f
	.zero		1


	//   ....[44]....
        /*07f4*/ 	.word	0x0000d930
        /*07f8*/ 	.word	0x000000ff
        /*07fc*/ 	.word	0x0002a850
        /*0800*/ 	.short	0x010a
        /*0802*/ 	.byte	0x05
	.zero		1


	//   ....[45]....
        /*0804*/ 	.word	0x0000d970
        /*0808*/ 	.word	0x000000ff
        /*080c*/ 	.word	0x0002a850
        /*0810*/ 	.short	0x010a
        /*0812*/ 	.byte	0x05
	.zero		1


	//   ....[46]....
        /*0814*/ 	.word	0x0000de10
        /*0818*/ 	.word	0x00000004
        /*081c*/ 	.word	0x00000000
        /*0820*/ 	.short	0x0101
        /*0822*/ 	.byte	0x3f
	.zero		1


	//   ....[47]....
        /*0824*/ 	.word	0x0000f060
        /*0828*/ 	.word	0x00000003
        /*082c*/ 	.word	0x00000000
        /*0830*/ 	.short	0x0101
        /*0832*/ 	.byte	0x3f
	.zero		1


	//   ....[48]....
        /*0834*/ 	.word	0x00012160
        /*0838*/ 	.word	0x00000009
        /*083c*/ 	.word	0x0002a840
        /*0840*/ 	.short	0x010a
        /*0842*/ 	.byte	0x3f
	.zero		1


	//   ....[49]....
        /*0844*/ 	.word	0x00012710
        /*0848*/ 	.word	0x0000000a
        /*084c*/ 	.word	0x0002a820
        /*0850*/ 	.short	0x010a
        /*0852*/ 	.byte	0x3f
	.zero		1


	//   ....[50]....
        /*0854*/ 	.word	0x00012a60
        /*0858*/ 	.word	0x00000002
        /*085c*/ 	.word	0x0002a840
        /*0860*/ 	.short	0x010a
        /*0862*/ 	.byte	0x3f
	.zero		1


	//   ....[51]....
        /*0864*/ 	.word	0x00012d60
        /*0868*/ 	.word	0x00000003
        /*086c*/ 	.word	0x00000060
        /*0870*/ 	.short	0x010a
        /*0872*/ 	.byte	0x3f
	.zero		1


	//   ....[52]....
        /*0874*/ 	.word	0x00013360
        /*0878*/ 	.word	0x00000002
        /*087c*/ 	.word	0x0002a840
        /*0880*/ 	.short	0x010a
        /*0882*/ 	.byte	0x3f
	.zero		1


	//   ....[53]....
        /*0884*/ 	.word	0x00013660
        /*0888*/ 	.word	0x00000003
        /*088c*/ 	.word	0x00000060
        /*0890*/ 	.short	0x010a
        /*0892*/ 	.byte	0x3f
	.zero		1


	//   ....[54]....
        /*0894*/ 	.word	0x00013b40
        /*0898*/ 	.word	0x00000002
        /*089c*/ 	.word	0x0002a840
        /*08a0*/ 	.short	0x010a
        /*08a2*/ 	.byte	0x3f
	.zero		1


	//   ....[55]....
        /*08a4*/ 	.word	0x00013e50
        /*08a8*/ 	.word	0x00000002
        /*08ac*/ 	.word	0x00000060
        /*08b0*/ 	.short	0x010a
        /*08b2*/ 	.byte	0x3f
	.zero		1


	//   ....[56]....
        /*08b4*/ 	.word	0x000142d0
        /*08b8*/ 	.word	0x00000003
        /*08bc*/ 	.word	0x0002a860
        /*08c0*/ 	.short	0x010a
        /*08c2*/ 	.byte	0x3f
	.zero		1


	//   ....[57]....
        /*08c4*/ 	.word	0x000152e0
        /*08c8*/ 	.word	0x00000000
        /*08cc*/ 	.word	0x0002a820
        /*08d0*/ 	.short	0x010a
        /*08d2*/ 	.byte	0x3f
	.zero		1


	//   ....[58]....
        /*08d4*/ 	.word	0x000154a0
        /*08d8*/ 	.word	0x00000006
        /*08dc*/ 	.word	0x00000000
        /*08e0*/ 	.short	0x010a
        /*08e2*/ 	.byte	0x3f
	.zero		1


	//   ....[59]....
        /*08e4*/ 	.word	0x00015510
        /*08e8*/ 	.word	0x00000007
        /*08ec*/ 	.word	0x00000000
        /*08f0*/ 	.short	0x010a
        /*08f2*/ 	.byte	0x3f
	.zero		1


	//   ....[60]....
        /*08f4*/ 	.word	0x00015580
        /*08f8*/ 	.word	0x00000004
        /*08fc*/ 	.word	0x00000000
        /*0900*/ 	.short	0x010a
        /*0902*/ 	.byte	0x3f
	.zero		1


	//   ....[61]....
        /*0904*/ 	.word	0x000155b0
        /*0908*/ 	.word	0x00000003
        /*090c*/ 	.word	0x00000000
        /*0910*/ 	.short	0x010a
        /*0912*/ 	.byte	0x3f
	.zero		1


	//   ....[62]....
        /*0914*/ 	.word	0x00015620
        /*0918*/ 	.word	0x00000003
        /*091c*/ 	.word	0x0002a800
        /*0920*/ 	.short	0x010a
        /*0922*/ 	.byte	0x3f
	.zero		1


	//   ....[63]....
        /*0924*/ 	.word	0x00015670
        /*0928*/ 	.word	0x00000003
        /*092c*/ 	.word	0x0002a830
        /*0930*/ 	.short	0x010a
        /*0932*/ 	.byte	0x3f
	.zero		1


	//   ....[64]....
        /*0934*/ 	.word	0x000156d0
        /*0938*/ 	.word	0x0000000e
        /*093c*/ 	.word	0x0002a830
        /*0940*/ 	.short	0x010a
        /*0942*/ 	.byte	0x3f
	.zero		1


	//   ....[65]....
        /*0944*/ 	.word	0x00015730
        /*0948*/ 	.word	0x0000000b
        /*094c*/ 	.word	0x0002a850
        /*0950*/ 	.short	0x010a
        /*0952*/ 	.byte	0x3f
	.zero		1


	//   ....[66]....
        /*0954*/ 	.word	0x00015790
        /*0958*/ 	.word	0x00000009
        /*095c*/ 	.word	0x0002a830
        /*0960*/ 	.short	0x010a
        /*0962*/ 	.byte	0x3f
	.zero		1


	//   ....[67]....
        /*0964*/ 	.word	0x000157f0
        /*0968*/ 	.word	0x00000009
        /*096c*/ 	.word	0x0002a850
        /*0970*/ 	.short	0x010a
        /*0972*/ 	.byte	0x3f
	.zero		1


	//   ....[68]....
        /*0974*/ 	.word	0x00015850
        /*0978*/ 	.word	0x00000009
        /*097c*/ 	.word	0x0002a830
        /*0980*/ 	.short	0x010a
        /*0982*/ 	.byte	0x3f
	.zero		1


	//   ....[69]....
        /*0984*/ 	.word	0x000158b0
        /*0988*/ 	.word	0x00000009
        /*098c*/ 	.word	0x0002a850
        /*0990*/ 	.short	0x010a
        /*0992*/ 	.byte	0x3f
	.zero		1


	//   ....[70]....
        /*0994*/ 	.word	0x00015910
        /*0998*/ 	.word	0x00000003
        /*099c*/ 	.word	0x0002a850
        /*09a0*/ 	.short	0x010a
        /*09a2*/ 	.byte	0x3f
	.zero		1


	//   ....[71]....
        /*09a4*/ 	.word	0x00015ab0
        /*09a8*/ 	.word	0x00000009
        /*09ac*/ 	.word	0x0002a840
        /*09b0*/ 	.short	0x010a
        /*09b2*/ 	.byte	0x3f
	.zero		1


	//   ....[72]....
        /*09b4*/ 	.word	0x00015b30
        /*09b8*/ 	.word	0x00000008
        /*09bc*/ 	.word	0x0002a820
        /*09c0*/ 	.short	0x010a
        /*09c2*/ 	.byte	0x3f
	.zero		1


	//   ....[73]....
        /*09c4*/ 	.word	0x00015b80
        /*09c8*/ 	.word	0x00000002
        /*09cc*/ 	.word	0x0002a840
        /*09d0*/ 	.short	0x010a
        /*09d2*/ 	.byte	0x3f
	.zero		1


	//   ....[74]....
        /*09d4*/ 	.word	0x00015bd0
        /*09d8*/ 	.word	0x00000003
        /*09dc*/ 	.word	0x00000060
        /*09e0*/ 	.short	0x010a
        /*09e2*/ 	.byte	0x3f
	.zero		1


	//   ....[75]....
        /*09e4*/ 	.word	0x00015c20
        /*09e8*/ 	.word	0x00000002
        /*09ec*/ 	.word	0x0002a840
        /*09f0*/ 	.short	0x010a
        /*09f2*/ 	.byte	0x3f
	.zero		1


	//   ....[76]....
        /*09f4*/ 	.word	0x00015c70
        /*09f8*/ 	.word	0x00000003
        /*09fc*/ 	.word	0x00000060
        /*0a00*/ 	.short	0x010a
        /*0a02*/ 	.byte	0x3f
	.zero		1


	//   ....[77]....
        /*0a04*/ 	.word	0x00015cc0
        /*0a08*/ 	.word	0x00000002
        /*0a0c*/ 	.word	0x0002a840
        /*0a10*/ 	.short	0x010a
        /*0a12*/ 	.byte	0x3f
	.zero		1


	//   ....[78]....
        /*0a14*/ 	.word	0x00015d10
        /*0a18*/ 	.word	0x00000002
        /*0a1c*/ 	.word	0x00000060
        /*0a20*/ 	.short	0x010a
        /*0a22*/ 	.byte	0x3f
	.zero		1


	//   ....[79]....
        /*0a24*/ 	.word	0x00015d60
        /*0a28*/ 	.word	0x00000003
        /*0a2c*/ 	.word	0x0002a860
        /*0a30*/ 	.short	0x010a
        /*0a32*/ 	.byte	0x3f
	.zero		1


	//   ....[80]....
        /*0a34*/ 	.word	0x00016720
        /*0a38*/ 	.word	0x00000000
        /*0a3c*/ 	.word	0x0002a820
        /*0a40*/ 	.short	0x010a
        /*0a42*/ 	.byte	0x3f
	.zero		1


	//   ....[81]....
        /*0a44*/ 	.word	0x000168c0
        /*0a48*/ 	.word	0x00000006
        /*0a4c*/ 	.word	0x00000000
        /*0a50*/ 	.short	0x010a
        /*0a52*/ 	.byte	0x3f
	.zero		1


	//   ....[82]....
        /*0a54*/ 	.word	0x00016910
        /*0a58*/ 	.word	0x00000007
        /*0a5c*/ 	.word	0x00000000
        /*0a60*/ 	.short	0x010a
        /*0a62*/ 	.byte	0x3f
	.zero		1


	//   ....[83]....
        /*0a64*/ 	.word	0x00016960
        /*0a68*/ 	.word	0x00000004
        /*0a6c*/ 	.word	0x00000000
        /*0a70*/ 	.short	0x010a
        /*0a72*/ 	.byte	0x3f
	.zero		1


	//----- nvinfo : EIATTR_NUM_MBARRIERS
	.align		4
.L_479:
        /*0a74*/ 	.byte	0x03, 0x38
        /*0a76*/ 	.short	0x0016


	//----- nvinfo : EIATTR_EXIT_INSTR_OFFSETS
	.align		4
        /*0a78*/ 	.byte	0x04, 0x1c
        /*0a7a*/ 	.short	(.L_481 - .L_480)


	//   ....[0]....
.L_480:
        /*0a7c*/ 	.word	0x00000a50


	//   ....[1]....
        /*0a80*/ 	.word	0x000100a0


	//   ....[2]....
        /*0a84*/ 	.word	0x00010100


	//   ....[3]....
        /*0a88*/ 	.word	0x00015600


	//----- nvinfo : EIATTR_MAX_THREADS
	.align		4
.L_481:
        /*0a8c*/ 	.byte	0x04, 0x05
        /*0a8e*/ 	.short	(.L_483 - .L_482)
.L_482:
        /*0a90*/ 	.word	0x00000180
        /*0a94*/ 	.word	0x00000001
        /*0a98*/ 	.word	0x00000001


	//----- nvinfo : EIATTR_CRS_STACK_SIZE
	.align		4
.L_483:
        /*0a9c*/ 	.byte	0x04, 0x1e
        /*0a9e*/ 	.short	(.L_485 - .L_484)
.L_484:
        /*0aa0*/ 	.word	0x00000000


	//----- nvinfo : EIATTR_CBANK_PARAM_SIZE
	.align		4
.L_485:
        /*0aa4*/ 	.byte	0x03, 0x19
        /*0aa6*/ 	.short	0x0a70


	//----- nvinfo : EIATTR_PARAM_CBANK
	.align		4
        /*0aa8*/ 	.byte	0x04, 0x0a
        /*0aaa*/ 	.short	(.L_487 - .L_486)
	.align		4
.L_486:
        /*0aac*/ 	.word	index@(.nv.constant0._ZN7cutlass13device_kernelIN5flash11enable_sm90INS1_16FlashAttnFwdSm90INS1_25CollectiveMainloopFwdSm90ILi2EN4cute5tupleIJNS5_1CILi1EEES8_S8_EEENS6_IJNS7_ILi128EEENS7_ILi96EEENS7_ILi192EEEEEELi128ENS_10bfloat16_tEfNS_4arch4Sm90ELb0ELb1ELb1ELb1ELb0ELb0ELb0ELb1ELb1ELb0ELb0ELb0EEENS1_21CollectiveEpilogueFwdINS6_IJSA_SA_SB_EEES9_SE_SG_Li256ELb1ELb0ELb0ELb0EEENS1_36VarlenDynamicPersistentTileSchedulerILi128ELi96ELi256ELi32ELb0ELb0ELb1ELb1ELb0ELb1EEEEEEEEEvNT_6ParamsE)
        /*0ab0*/ 	.short	0x0210
        /*0ab2*/ 	.short	0x0a70


	//----- nvinfo : EIATTR_SW_WAR
	.align		4
.L_487:
        /*0ab4*/ 	.byte	0x04, 0x36
        /*0ab6*/ 	.short	(.L_489 - .L_488)
.L_488:
        /*0ab8*/ 	.word	0x00000008
.L_489:


//--------------------- .nv.info._ZN7cutlass13device_kernelIN5flash11enable_sm90INS1_16FlashAttnFwdSm90INS1_25CollectiveMainloopFwdSm90ILi2EN4cute5tupleIJNS5_1CILi1EEES8_S8_EEENS6_IJNS7_ILi128EEENS7_ILi96EEENS7_ILi192EEEEEELi128ENS_10bfloat16_tEfNS_4arch4Sm90ELb0ELb1ELb1ELb1ELb0ELb1ELb0ELb1ELb1ELb0ELb0ELb0EEENS1_21CollectiveEpilogueFwdINS6_IJSA_SA_SB_EEES9_SE_SG_Li256ELb1ELb0ELb0ELb0EEENS1_36VarlenDynamicPersistentTileSchedulerILi128ELi96ELi256ELi32ELb0ELb0ELb1ELb1ELb0ELb1EEEEEEEEEvNT_6ParamsE --------------------------
	.section	.nv.info._ZN7cutlass13device_kernelIN5flash11enable_sm90INS1_16FlashAttnFwdSm90INS1_25CollectiveMainloopFwdSm90ILi2EN4cute5tupleIJNS5_1CILi1EEES8_S8_EEENS6_IJNS7_ILi128EEENS7_ILi96EEENS7_ILi192EEEEEELi128ENS_10bfloat16_tEfNS_4arch4Sm90ELb0ELb1ELb1ELb1ELb0ELb1ELb0ELb1ELb1ELb0ELb0ELb0EEENS1_21CollectiveEpilogueFwdINS6_IJSA_SA_SB_EEES9_SE_SG_Li256ELb1ELb0ELb0ELb0EEENS1_36VarlenDynamicPersistentTileSchedulerILi128ELi96ELi256ELi32ELb0ELb0ELb1ELb1ELb0ELb1EEEEEEEEEvNT_6ParamsE,"",@"SHT_CUDA_INFO"
	.sectionflags	@""
	.align	4


	//----- nvinfo : EIATTR_CUDA_API_VERSION
	.align		4
        /*0000*/ 	.byte	0x04, 0x37
        /*0002*/ 	.short	(.L_491 - .L_490)
.L_490:
        /*0004*/ 	.word	0x00000082


	//----- nvinfo : EIATTR_KPARAM_INFO
	.align		4
.L_491:
        /*0008*/ 	.byte	0x04, 0x17
        /*000a*/ 	.short	(.L_493 - .L_492)
.L_492:
        /*000c*/ 	.word	0x00000000
        /*0010*/ 	.short	0x0000
        /*0012*/ 	.short	0x0070
        /*0014*/ 	.byte	0x00, 0xf0, 0x01, 0x28


	//----- nvinfo : EIATTR_SPARSE_MMA_MASK
	.align		4
.L_493:
        /*0018*/ 	.byte	0x03, 0x50
        /*001a*/ 	.short	0x0000


	//----- nvinfo : EIATTR_MAXREG_COUNT
	.align		4
        /*001c*/ 	.byte	0x03, 0x1b
        /*001e*/ 	.short	0x00a8


	//----- nvinfo : EIATTR_NUM_BARRIERS
	.align		4
        /*0020*/ 	.byte	0x02, 0x4c
        /*0022*/ 	.byte	0x10
	.zero		1


	//----- nvinfo : EIATTR_EXTERNS
	.align		4
        /*0024*/ 	.byte	0x04, 0x0f
        /*0026*/ 	.short	(.L_495 - .L_494)


	//   ....[0]....
	.align		4
.L_494:
        /*0028*/ 	.word	index@(__assertfail)


	//----- nvinfo : EIATTR_ANNOTATIONS
	.align		4
.L_495:
        /*002c*/ 	.byte	0x04, 0x55
        /*002e*/ 	.short	(.L_497 - .L_496)


	//   ....[0]....
.L_496:
        /* <DEDUP_REMOVED lines=66> */


	//----- nvinfo : EIATTR_MERCURY_ISA_VERSION
	.align		4
.L_497:
        /*0440*/ 	.byte	0x03, 0x5f
        /*0442*/ 	.short	0x0101


	//----- nvinfo : EIATTR_UNUSED_LOAD_BYTE_OFFSET
	.align		4
        /*0444*/ 	.byte	0x04, 0x44
        /*0446*/ 	.short	(.L_499 - .L_498)


	//   ....[0]....
.L_498:
        /*0448*/ 	.word	0x00000ab0
        /*044c*/ 	.word	0x0000fff0


	//   ....[1]....
        /*0450*/ 	.word	0x00020510
        /*0454*/ 	.word	0x0000fff0


	//----- nvinfo : EIATTR_INT_WARP_WIDE_INSTR_OFFSETS
	.align		4
.L_499:
        /*0458*/ 	.byte	0x04, 0x31
        /*045a*/ 	.short	(.L_501 - .L_500)


	//   ....[0]....
.L_500:
        /*045c*/ 	.word	0x000001c0


	//   ....[1]....
        /*0460*/ 	.word	0x00000200


	//   ....[2]....
        /*0464*/ 	.word	0x00000270


	//   ....[3]....
        /*0468*/ 	.word	0x00024c50


	//   ....[4]....
        /*046c*/ 	.word	0x00024cf0


	//   ....[5]....
        /*0470*/ 	.word	0x000251f0


	//   ....[6]....
        /*0474*/ 	.word	0x00025230


	//   ....[7]....
        /*0478*/ 	.word	0x00025390


	//   ....[8]....
        /*047c*/ 	.word	0x00025480


	//   ....[9]....
        /*0480*/ 	.word	0x00027860


	//   ....[10]....
        /*0484*/ 	.word	0x00027900


	//----- nvinfo : EIATTR_COOP_GROUP_MASK_REGIDS
	.align		4
.L_501:
        /*0488*/ 	.byte	0x04, 0x29
        /*048a*/ 	.short	(.L_503 - .L_502)


	//   ....[0]....
.L_502:
        /*048c*/ 	.word	0xffffffff


	//   ....[1]....
        /*0490*/ 	.word	0xffffffff


	//   ....[2]....
        /*0494*/ 	.word	0xffffffff


	//   ....[3]....
        /*0498*/ 	.word	0xffffffff


	//   ....[4]....
        /*049c*/ 	.word	0xffffffff


	//   ....[5]....
        /*04a0*/ 	.word	0xffffffff


	//   ....[6]....
        /*04a4*/ 	.word	0xffffffff


	//   ....[7]....
        /*04a8*/ 	.word	0xffffffff


	//   ....[8]....
        /*04ac*/ 	.word	0xffffffff


	//   ....[9]....
        /*04b0*/ 	.word	0xffffffff


	//   ....[10]....
        /*04b4*/ 	.word	0xffffffff


	//   ....[11]....
        /*04b8*/ 	.word	0xffffffff


	//   ....[12]....
        /*04bc*/ 	.word	0xffffffff


	//   ....[13]....
        /*04c0*/ 	.word	0xffffffff


	//   ....[14]....
        /*04c4*/ 	.word	0xffffffff


	//   ....[15]....
        /*04c8*/ 	.word	0xffffffff


	//   ....[16]....
        /*04cc*/ 	.word	0xffffffff


	//   ....[17]....
        /*04d0*/ 	.word	0xffffffff


	//   ....[18]....
        /*04d4*/ 	.word	0xffffffff


	//   ....[19]....
        /*04d8*/ 	.word	0xffffffff


	//   ....[20]....
        /*04dc*/ 	.word	0xffffffff


	//   ....[21]....
        /*04e0*/ 	.word	0xffffffff


	//   ....[22]....
        /*04e4*/ 	.word	0xffffffff


	//   ....[23]....
        /*04e8*/ 	.word	0xffffffff


	//   ....[24]....
        /*04ec*/ 	.word	0xffffffff


	//   ....[25]....
        /*04f0*/ 	.word	0xffffffff


	//   ....[26]....
        /*04f4*/ 	.word	0xffffffff


	//   ....[27]....
        /*04f8*/ 	.word	0xffffffff


	//   ....[28]....
        /*04fc*/ 	.word	0xffffffff


	//   ....[29]....
        /*0500*/ 	.word	0xffffffff


	//   ....[30]....
        /*0504*/ 	.word	0xffffffff


	//   ....[31]....
        /*0508*/ 	.word	0xffffffff


	//   ....[32]....
        /*050c*/ 	.word	0xffffffff


	//   ....[33]....
        /*0510*/ 	.word	0xffffffff


	//   ....[34]....
        /*0514*/ 	.word	0xffffffff


	//   ....[35]....
        /*0518*/ 	.word	0xffffffff


	//   ....[36]....
        /*051c*/ 	.word	0xffffffff


	//   ....[37]....
        /*0520*/ 	.word	0xffffffff


	//   ....[38]....
        /*0524*/ 	.word	0xffffffff


	//   ....[39]....
        /*0528*/ 	.word	0xffffffff


	//   ....[40]....
        /*052c*/ 	.word	0xffffffff


	//   ....[41]....
        /*0530*/ 	.word	0xffffffff


	//   ....[42]....
        /*0534*/ 	.word	0xffffffff


	//   ....[43]....
        /*0538*/ 	.word	0xffffffff


	//   ....[44]....
        /*053c*/ 	.word	0xffffffff


	//   ....[45]....
        /*0540*/ 	.word	0xffffffff


	//   ....[46]....
        /*0544*/ 	.word	0xffffffff


	//   ....[47]....
        /*0548*/ 	.word	0xffffffff


	//   ....[48]....
        /*054c*/ 	.word	0xffffffff


	//   ....[49]....
        /*0550*/ 	.word	0xffffffff


	//   ....[50]....
        /*0554*/ 	.word	0xffffffff


	//   ....[51]....
        /*0558*/ 	.word	0xffffffff


	//   ....[52]....
        /*055c*/ 	.word	0xffffffff


	//   ....[53]....
        /*0560*/ 	.word	0xffffffff


	//   ....[54]....
        /*0564*/ 	.word	0xffffffff


	//   ....[55]....
        /*0568*/ 	.word	0xffffffff


	//   ....[56]....
        /*056c*/ 	.word	0xffffffff


	//   ....[57]....
        /*0570*/ 	.word	0xffffffff


	//   ....[58]....
        /*0574*/ 	.word	0xffffffff


	//   ....[59]....
        /*0578*/ 	.word	0xffffffff


	//   ....[60]....
        /*057c*/ 	.word	0xffffffff


	//   ....[61]....
        /*0580*/ 	.word	0xffffffff


	//   ....[62]....
        /*0584*/ 	.word	0x0500000f


	//   ....[63]....
        /*0588*/ 	.word	0x0500000f


	//   ....[64]....
        /*058c*/ 	.word	0x0500000f


	//   ....[65]....
        /*0590*/ 	.word	0x0500000f


	//   ....[66]....
        /*0594*/ 	.word	0x0500000f


	//   ....[67]....
        /*0598*/ 	.word	0x0500000f


	//   ....[68]....
        /*059c*/ 	.word	0x0500000f


	//   ....[69]....
        /*05a0*/ 	.word	0x0500000f


	//   ....[70]....
        /*05a4*/ 	.word	0x0500000f


	//   ....[71]....
        /*05a8*/ 	.word	0x0500000f


	//   ....[72]....
        /*05ac*/ 	.word	0x0500000f


	//   ....[73]....
        /*05b0*/ 	.word	0x0500000f


	//   ....[74]....
        /*05b4*/ 	.word	0x0500000f


	//   ....[75]....
        /*05b8*/ 	.word	0x0500000f


	//   ....[76]....
        /*05bc*/ 	.word	0x0500000f


	//   ....[77]....
        /*05c0*/ 	.word	0x0500000f


	//   ....[78]....
        /*05c4*/ 	.word	0x0500000f


	//   ....[79]....
        /*05c8*/ 	.word	0x0500000f


	//   ....[80]....
        /*05cc*/ 	.word	0x0500000f


	//   ....[81]....
        /*05d0*/ 	.word	0x0500000f


	//   ....[82]....
        /*05d4*/ 	.word	0x0500000f


	//   ....[83]....
        /*05d8*/ 	.word	0x0500000f


	//   ....[84]....
        /*05dc*/ 	.word	0x0500000f


	//   ....[85]....
        /*05e0*/ 	.word	0x0500000f


	//   ....[86]....
        /*05e4*/ 	.word	0x0500000f


	//   ....[87]....
        /*05e8*/ 	.word	0x0500000f


	//   ....[88]....
        /*05ec*/ 	.word	0x0500000f


	//   ....[89]....
        /*05f0*/ 	.word	0x0500000f


	//   ....[90]....
        /*05f4*/ 	.word	0x0500000f


	//   ....[91]....
        /*05f8*/ 	.word	0x0500000f


	//   ....[92]....
        /*05fc*/ 	.word	0x0500000f


	//   ....[93]....
        /*0600*/ 	.word	0x0500000f


	//   ....[94]....
        /*0604*/ 	.word	0x0500000f


	//   ....[95]....
        /*0608*/ 	.word	0x0500000f


	//   ....[96]....
        /*060c*/ 	.word	0x0500000f


	//   ....[97]....
        /*0610*/ 	.word	0x0500000f


	//----- nvinfo : EIATTR_COOP_GROUP_INSTR_OFFSETS
	.align		4
.L_503:
        /*0614*/ 	.byte	0x04, 0x28
        /*0616*/ 	.short	(.L_505 - .L_504)


	//   ....[0]....
.L_504:
        /*0618*/ 	.word	0x00000060


	//   ....[1]....
        /*061c*/ 	.word	0x000001d0


	//   ....[2]....
        /*0620*/ 	.word	0x00000220


	//   ....[3]....
        /*0624*/ 	.word	0x00000450


	//   ....[4]....
        /*0628*/ 	.word	0x000005b0


	//   ....[5]....
        /*062c*/ 	.word	0x000006d0


	//   ....[6]....
        /*0630*/ 	.word	0x00000830


	//   ....[7]....
        /*0634*/ 	.word	0x0000b500


	//   ....[8]....
        /*0638*/ 	.word	0x00014c10


	//   ....[9]....
        /*063c*/ 	.word	0x00014d10


	//   ....[10]....
        /*0640*/ 	.word	0x00015320


	//   ....[11]....
        /*0644*/ 	.word	0x000153b0


	//   ....[12]....
        /*0648*/ 	.word	0x00018790


	//   ....[13]....
        /*064c*/ 	.word	0x00018840


	//   ....[14]....
        /*0650*/ 	.word	0x00018d90


	//   ....[15]....
        /*0654*/ 	.word	0x00018e30


	//   ....[16]....
        /*0658*/ 	.word	0x0001b030


	//   ....[17]....
        /*065c*/ 	.word	0x0001b060


	//   ....[18]....
        /*0660*/ 	.word	0x0001b4b0


	//   ....[19]....
        /*0664*/ 	.word	0x0001b530


	//   ....[20]....
        /*0668*/ 	.word	0x0001e710


	//   ....[21]....
        /*066c*/ 	.word	0x0001e7b0


	//   ....[22]....
        /*0670*/ 	.word	0x0001ece0


	//   ....[23]....
        /*0674*/ 	.word	0x0001ed70


	//   ....[24]....
        /*0678*/ 	.word	0x0001fc40


	//   ....[25]....
        /*067c*/ 	.word	0x0001fc80


	//   ....[26]....
        /*0680*/ 	.word	0x0001fd80


	//   ....[27]....
        /*0684*/ 	.word	0x0001ffa0


	//   ....[28]....
        /*0688*/ 	.word	0x000223f0


	//   ....[29]....
        /*068c*/ 	.word	0x00022580


	//   ....[30]....
        /*0690*/ 	.word	0x000225b0


	//   ....[31]....
        /*0694*/ 	.word	0x000225f0


	//   ....[32]....
        /*0698*/ 	.word	0x00022650


	//   ....[33]....
        /*069c*/ 	.word	0x000226b0


	//   ....[34]....
        /*06a0*/ 	.word	0x00022700


	//   ....[35]....
        /*06a4*/ 	.word	0x000228c0


	//   ....[36]....
        /*06a8*/ 	.word	0x00022920


	//   ....[37]....
        /*06ac*/ 	.word	0x00022960


	//   ....[38]....
        /*06b0*/ 	.word	0x000229a0


	//   ....[39]....
        /*06b4*/ 	.word	0x000229d0


	//   ....[40]....
        /*06b8*/ 	.word	0x00022a00


	//   ....[41]....
        /*06bc*/ 	.word	0x00022aa0


	//   ....[42]....
        /*06c0*/ 	.word	0x00022b00


	//   ....[43]....
        /*06c4*/ 	.word	0x00022b90


	//   ....[44]....
        /*06c8*/ 	.word	0x00027d40


	//   ....[45]....
        /*06cc*/ 	.word	0x00027d50


	//   ....[46]....
        /*06d0*/ 	.word	0x00027e70


	//   ....[47]....
        /*06d4*/ 	.word	0x00027ed0


	//   ....[48]....
        /*06d8*/ 	.word	0x00027f10


	//   ....[49]....
        /*06dc*/ 	.word	0x00027f50


	//   ....[50]....
        /*06e0*/ 	.word	0x00027f80


	//   ....[51]....
        /*06e4*/ 	.word	0x00027fb0


	//   ....[52]....
        /*06e8*/ 	.word	0x00028150


	//   ....[53]....
        /*06ec*/ 	.word	0x000281b0


	//   ....[54]....
        /*06f0*/ 	.word	0x000281f0


	//   ....[55]....
        /*06f4*/ 	.word	0x00028230


	//   ....[56]....
        /*06f8*/ 	.word	0x00028260


	//   ....[57]....
        /*06fc*/ 	.word	0x00028290


	//   ....[58]....
        /*0700*/ 	.word	0x00028350


	//   ....[59]....
        /*0704*/ 	.word	0x00028370


	//   ....[60]....
        /*0708*/ 	.word	0x000283e0


	//   ....[61]....
        /*070c*/ 	.word	0x00028a80


	//   ....[62]....
        /*0710*/ 	.word	0x00028ec0


	//   ....[63]....
        /*0714*/ 	.word	0x00028f60


	//   ....[64]....
        /*0718*/ 	.word	0x00029000


	//   ....[65]....
        /*071c*/ 	.word	0x000290a0


	//   ....[66]....
        /*0720*/ 	.word	0x00029140


	//   ....[67]....
        /*0724*/ 	.word	0x000291e0


	//   ....[68]....
        /*0728*/ 	.word	0x00029280


	//   ....[69]....
        /*072c*/ 	.word	0x00029320


	//   ....[70]....
        /*0730*/ 	.word	0x00029410


	//   ....[71]....
        /*0734*/ 	.word	0x000294b0


	//   ....[72]....
        /*0738*/ 	.word	0x00029550


	//   ....[73]....
        /*073c*/ 	.word	0x000295f0


	//   ....[74]....
        /*0740*/ 	.word	0x00029690


	//   ....[75]....
        /*0744*/ 	.word	0x00029730


	//   ....[76]....
        /*0748*/ 	.word	0x000297d0


	//   ....[77]....
        /*074c*/ 	.word	0x00029870


	//   ....[78]....
        /*0750*/ 	.word	0x00029c10


	//   ....[79]....
        /*0754*/ 	.word	0x00029ef0


	//   ....[80]....
        /*0758*/ 	.word	0x0002a310


	//   ....[81]....
        /*075c*/ 	.word	0x0002a3a0


	//   ....[82]....
        /*0760*/ 	.word	0x0002a440


	//   ....[83]....
        /*0764*/ 	.word	0x0002a4f0


	//   ....[84]....
        /*0768*/ 	.word	0x0002a570


	//   ....[85]....
        /*076c*/ 	.word	0x0002a5f0


	//   ....[86]....
        /*0770*/ 	.word	0x0002a670


	//   ....[87]....
        /*0774*/ 	.word	0x0002a6f0


	//   ....[88]....
        /*0778*/ 	.word	0x0002a780


	//   ....[89]....
        /*077c*/ 	.word	0x0002a830


	//   ....[90]....
        /*0780*/ 	.word	0x0002a8b0


	//   ....[91]....
        /*0784*/ 	.word	0x0002a930


	//   ....[92]....
        /*0788*/ 	.word	0x0002a9b0


	//   ....[93]....
        /*078c*/ 	.word	0x0002aa30


	//   ....[94]....
        /*0790*/ 	.word	0x0002aaa0


	//   ....[95]....
        /*0794*/ 	.word	0x0002ab40


	//   ....[96]....
        /*0798*/ 	.word	0x0002abd0


	//   ....[97]....
        /*079c*/ 	.word	0x0002ad00


	//----- nvinfo : EIATTR_REG_RECONFIG
	.align		4
.L_505:
        /*07a0*/ 	.byte	0x01, 0x54
	.zero		2


	//----- nvinfo : EIATTR_SYSCALL_OFFSETS
	.align		4
        /*07a4*/ 	.byte	0x04, 0x46
        /*07a6*/ 	.short	(.L_507 - .L_506)


	//   ....[0]....
.L_506:
        /*07a8*/ 	.word	0x00001c50


	//   ....[1]....
        /*07ac*/ 	.word	0x00001da0


	//   ....[2]....
        /*07b0*/ 	.word	0x0000b6a0


	//   ....[3]....
        /*07b4*/ 	.word	0x0000bb40


	//   ....[4]....
        /*07b8*/ 	.word	0x00024e80


	//   ....[5]....
        /*07bc*/ 	.word	0x00024fc0


	//   ....[6]....
        /*07c0*/ 	.word	0x000250c0


	//----- nvinfo : EIATTR_MBARRIER_INSTR_OFFSETS
	.align		4
.L_507:
        /*07c4*/ 	.byte	0x04, 0x39
        /*07c6*/ 	.short	(.L_509 - .L_508)


	//   ....[0]....
.L_508:
        /*07c8*/ 	.word	0x00000300
        /*07cc*/ 	.word	0x000000ff
        /*07d0*/ 	.word	0x0002a800
        /*07d4*/ 	.short	0x0100
        /*07d6*/ 	.byte	0x08
	.zero		1


	//   ....[1]....
        /*07d8*/ 	.word	0x00000310
        /*07dc*/ 	.word	0x000000ff
        /*07e0*/ 	.word	0x0002a820
        /*07e4*/ 	.short	0x0100
        /*07e6*/ 	.byte	0x08
	.zero		1


	//   ....[2]....
        /*07e8*/ 	.word	0x00000400
        /*07ec*/ 	.word	0x000000ff
        /*07f0*/ 	.word	0x0002a830
        /*07f4*/ 	.short	0x0100
        /*07f6*/ 	.byte	0x08
	.zero		1


	//   ....[3]....
        /*07f8*/ 	.word	0x00000410
        /*07fc*/ 	.word	0x000000ff
        /*0800*/ 	.word	0x0002a840
        /*0804*/ 	.short	0x0100
        /*0806*/ 	.byte	0x08
	.zero		1


	//   ....[4]....
        /*0808*/ 	.word	0x00000420
        /*080c*/ 	.word	0x000000ff
        /*0810*/ 	.word	0x0002a838
        /*0814*/ 	.short	0x0100
        /*0816*/ 	.byte	0x08
	.zero		1


	//   ....[5]....
        /*0818*/ 	.word	0x00000430
        /*081c*/ 	.word	0x000000ff
        /*0820*/ 	.word	0x0002a848
        /*0824*/ 	.short	0x0100
        /*0826*/ 	.byte	0x08
	.zero		1


	//   ....[6]....
        /*0828*/ 	.word	0x00000560
        /*082c*/ 	.word	0x000000ff
        /*0830*/ 	.word	0x0002a850
        /*0834*/ 	.short	0x0100
        /*0836*/ 	.byte	0x08
	.zero		1


	//   ....[7]....
        /*0838*/ 	.word	0x00000570
        /*083c*/ 	.word	0x000000ff
        /*0840*/ 	.word	0x0002a860
        /*0844*/ 	.short	0x0100
        /*0846*/ 	.byte	0x08
	.zero		1


	//   ....[8]....
        /*0848*/ 	.word	0x00000580
        /*084c*/ 	.word	0x000000ff
        /*0850*/ 	.word	0x0002a858
        /*0854*/ 	.short	0x0100
        /*0856*/ 	.byte	0x08
	.zero		1


	//   ....[9]....
        /*0858*/ 	.word	0x00000590
        /*085c*/ 	.word	0x000000ff
        /*0860*/ 	.word	0x0002a868
        /*0864*/ 	.short	0x0100
        /*0866*/ 	.byte	0x08
	.zero		1


	//   ....[10]....
        /*0868*/ 	.word	0x00000680
        /*086c*/ 	.word	0x000000ff
        /*0870*/ 	.word	0x0002a870
        /*0874*/ 	.short	0x0100
        /*0876*/ 	.byte	0x06
	.zero		1


	//   ....[11]....
        /*0878*/ 	.word	0x00000690
        /*087c*/ 	.word	0x000000ff
        /*0880*/ 	.word	0x0002a880
        /*0884*/ 	.short	0x0100
        /*0886*/ 	.byte	0x06
	.zero		1


	//   ....[12]....
        /*0888*/ 	.word	0x000006a0
        /*088c*/ 	.word	0x000000ff
        /*0890*/ 	.word	0x0002a878
        /*0894*/ 	.short	0x0100
        /*0896*/ 	.byte	0x06
	.zero		1


	//   ....[13]....
        /*0898*/ 	.word	0x000006b0
        /*089c*/ 	.word	0x000000ff
        /*08a0*/ 	.word	0x0002a888
        /*08a4*/ 	.short	0x0100
        /*08a6*/ 	.byte	0x06
	.zero		1


	//   ....[14]....
        /*08a8*/ 	.word	0x000007e0
        /*08ac*/ 	.word	0x000000ff
        /*08b0*/ 	.word	0x0002a890
        /*08b4*/ 	.short	0x0100
        /*08b6*/ 	.byte	0x08
	.zero		1


	//   ....[15]....
        /*08b8*/ 	.word	0x000007f0
        /*08bc*/ 	.word	0x000000ff
        /*08c0*/ 	.word	0x0002a8a0
        /*08c4*/ 	.short	0x0100
        /*08c6*/ 	.byte	0x08
	.zero		1


	//   ....[16]....
        /*08c8*/ 	.word	0x00000800
        /*08cc*/ 	.word	0x000000ff
        /*08d0*/ 	.word	0x0002a898
        /*08d4*/ 	.short	0x0100
        /*08d6*/ 	.byte	0x08
	.zero		1


	//   ....[17]....
        /*08d8*/ 	.word	0x00000810
        /*08dc*/ 	.word	0x000000ff
        /*08e0*/ 	.word	0x0002a8a8
        /*08e4*/ 	.short	0x0100
        /*08e6*/ 	.byte	0x08
	.zero		1


	//   ....[18]....
        /*08e8*/ 	.word	0x00000940
        /*08ec*/ 	.word	0x000000ff
        /*08f0*/ 	.word	0x0002a8b0
        /*08f4*/ 	.short	0x0100
        /*08f6*/ 	.byte	0x08
	.zero		1


	//   ....[19]....
        /*08f8*/ 	.word	0x00000950
        /*08fc*/ 	.word	0x000000ff
        /*0900*/ 	.word	0x0002a8c0
        /*0904*/ 	.short	0x0100
        /*0906*/ 	.byte	0x08
	.zero		1


	//   ....[20]....
        /*0908*/ 	.word	0x00000960
        /*090c*/ 	.word	0x000000ff
        /*0910*/ 	.word	0x0002a8b8
        /*0914*/ 	.short	0x0100
        /*0916*/ 	.byte	0x08
	.zero		1


	//   ....[21]....
        /*0918*/ 	.word	0x00000970
        /*091c*/ 	.word	0x000000ff
        /*0920*/ 	.word	0x0002a8c8
        /*0924*/ 	.short	0x0100
        /*0926*/ 	.byte	0x08
	.zero		1


	//   ....[22]....
        /*0928*/ 	.word	0x00003ae0
        /*092c*/ 	.word	0x00000004
        /*0930*/ 	.word	0x0002a890
        /*0934*/ 	.short	0x010a
        /*0936*/ 	.byte	0x3f
	.zero		1


	//   ....[23]....
        /*0938*/ 	.word	0x000072c0
        /*093c*/ 	.word	0x00000004
        /*0940*/ 	.word	0x0002a890
        /*0944*/ 	.short	0x010a
        /*0946*/ 	.byte	0x3f
	.zero		1


	//   ....[24]....
        /*0948*/ 	.word	0x0000a570
        /*094c*/ 	.word	0x00000004
        /*0950*/ 	.word	0x0002a890
        /*0954*/ 	.short	0x010a
        /*0956*/ 	.byte	0x3f
	.zero		1


	//   ....[25]....
        /*0958*/ 	.word	0x0000a960
        /*095c*/ 	.word	0x00000020
        /*0960*/ 	.word	0x00000000
        /*0964*/ 	.short	0x0101
        /*0966*/ 	.byte	0x3f
	.zero		1


	//   ....[26]....
        /*0968*/ 	.word	0x0000a9a0
        /*096c*/ 	.word	0x00000004
        /*0970*/ 	.word	0x0002a8b0
        /*0974*/ 	.short	0x010a
        /*0976*/ 	.byte	0x3f
	.zero		1


	//   ....[27]....
        /*0978*/ 	.word	0x0000ae70
        /*097c*/ 	.word	0x00000004
        /*0980*/ 	.word	0x00000000
        /*0984*/ 	.short	0x0101
        /*0986*/ 	.byte	0x3f
	.zero		1


	//   ....[28]....
        /*0988*/ 	.word	0x0000b720
        /*098c*/ 	.word	0x00000012
        /*0990*/ 	.word	0x0002a800
        /*0994*/ 	.short	0x010a
        /*0996*/ 	.byte	0x3f
	.zero		1


	//   ....[29]....
        /*0998*/ 	.word	0x0000b770
        /*099c*/ 	.word	0x00000012
        /*09a0*/ 	.word	0x0002a800
        /*09a4*/ 	.short	0x010a
        /*09a6*/ 	.byte	0x3f
	.zero		1


	//   ....[30]....
        /*09a8*/ 	.word	0x0000cba0
        /*09ac*/ 	.word	0x00000012
        /*09b0*/ 	.word	0x0002a800
        /*09b4*/ 	.short	0x010a
        /*09b6*/ 	.byte	0x3f
	.zero		1


	//   ....[31]....
        /*09b8*/ 	.word	0x00010120
        /*09bc*/ 	.word	0x00000012
        /*09c0*/ 	.word	0x0002a800
        /*09c4*/ 	.short	0x010a
        /*09c6*/ 	.byte	0x3f
	.zero		1


	//   ....[32]....
        /*09c8*/ 	.word	0x00012cc0
        /*09cc*/ 	.word	0x00000004
        /*09d0*/ 	.word	0x0002a830
        /*09d4*/ 	.short	0x010a
        /*09d6*/ 	.byte	0x3f
	.zero		1


	//   ....[33]....
        /*09d8*/ 	.word	0x00012d30
        /*09dc*/ 	.word	0x00000004
        /*09e0*/ 	.word	0x0002a830
        /*09e4*/ 	.short	0x010a
        /*09e6*/ 	.byte	0x3f
	.zero		1


	//   ....[34]....
        /*09e8*/ 	.word	0x000136e0
        /*09ec*/ 	.word	0x00000004
        /*09f0*/ 	.word	0x00000000
        /*09f4*/ 	.short	0x0101
        /*09f6*/ 	.byte	0x3f
	.zero		1


	//   ....[35]....
        /*09f8*/ 	.word	0x00016160
        /*09fc*/ 	.word	0x000000c0
        /*0a00*/ 	.word	0x0002a830
        /*0a04*/ 	.short	0x010a
        /*0a06*/ 	.byte	0x3f
	.zero		1


	//   ....[36]....
        /*0a08*/ 	.word	0x000161d0
        /*0a0c*/ 	.word	0x000000c0
        /*0a10*/ 	.word	0x0002a830
        /*0a14*/ 	.short	0x010a
        /*0a16*/ 	.byte	0x3f
	.zero		1


	//   ....[37]....
        /*0a18*/ 	.word	0x00016d50
        /*0a1c*/ 	.word	0x0000000c
        /*0a20*/ 	.word	0x0002a850
        /*0a24*/ 	.short	0x010a
        /*0a26*/ 	.byte	0x3f
	.zero		1


	//   ....[38]....
        /*0a28*/ 	.word	0x00016df0
        /*0a2c*/ 	.word	0x0000000c
        /*0a30*/ 	.word	0x0002a850
        /*0a34*/ 	.short	0x010a
        /*0a36*/ 	.byte	0x3f
	.zero		1


	//   ....[39]....
        /*0a38*/ 	.word	0x00017780
        /*0a3c*/ 	.word	0x000000c0
        /*0a40*/ 	.word	0x00000000
        /*0a44*/ 	.short	0x0101
        /*0a46*/ 	.byte	0x3f
	.zero		1


	//   ....[40]....
        /*0a48*/ 	.word	0x00018ef0
        /*0a4c*/ 	.word	0x00000071
        /*0a50*/ 	.word	0x00000000
        /*0a54*/ 	.short	0x0101
        /*0a56*/ 	.byte	0x3f
	.zero		1


	//   ....[41]....
        /*0a58*/ 	.word	0x00019ab0
        /*0a5c*/ 	.word	0x0000000a
        /*0a60*/ 	.word	0x0002a830
        /*0a64*/ 	.short	0x010a
        /*0a66*/ 	.byte	0x3f
	.zero		1


	//   ....[42]....
        /*0a68*/ 	.word	0x00019b20
        /*0a6c*/ 	.word	0x0000000a
        /*0a70*/ 	.word	0x0002a830
        /*0a74*/ 	.short	0x010a
        /*0a76*/ 	.byte	0x3f
	.zero		1


	//   ....[43]....
        /*0a78*/ 	.word	0x0001a6a0
        /*0a7c*/ 	.word	0x00000014
        /*0a80*/ 	.word	0x0002a850
        /*0a84*/ 	.short	0x010a
        /*0a86*/ 	.byte	0x3f
	.zero		1


	//   ....[44]....
        /*0a88*/ 	.word	0x0001a6f0
        /*0a8c*/ 	.word	0x00000014
        /*0a90*/ 	.word	0x0002a850
        /*0a94*/ 	.short	0x010a
        /*0a96*/ 	.byte	0x3f
	.zero		1


	//   ....[45]....
        /*0a98*/ 	.word	0x0001baa0
        /*0a9c*/ 	.word	0x0000000d
        /*0aa0*/ 	.word	0x00000000
        /*0aa4*/ 	.short	0x0101
        /*0aa6*/ 	.byte	0x3f
	.zero		1


	//   ....[46]....
        /*0aa8*/ 	.word	0x0001bbd0
        /*0aac*/ 	.word	0x0000000f
        /*0ab0*/ 	.word	0x00000000
        /*0ab4*/ 	.short	0x0101
        /*0ab6*/ 	.byte	0x3f
	.zero		1


	//   ....[47]....
        /*0ab8*/ 	.word	0x0001c0c0
        /*0abc*/ 	.word	0x0000000f
        /*0ac0*/ 	.word	0x0002a830
        /*0ac4*/ 	.short	0x010a
        /*0ac6*/ 	.byte	0x3f
	.zero		1


	//   ....[48]....
        /*0ac8*/ 	.word	0x0001c130
        /*0acc*/ 	.word	0x0000000f
        /*0ad0*/ 	.word	0x0002a830
        /*0ad4*/ 	.short	0x010a
        /*0ad6*/ 	.byte	0x3f
	.zero		1


	//   ....[49]....
        /*0ad8*/ 	.word	0x0001ccb0
        /*0adc*/ 	.word	0x0000000a
        /*0ae0*/ 	.word	0x0002a850
        /*0ae4*/ 	.short	0x010a
        /*0ae6*/ 	.byte	0x3f
	.zero		1


	//   ....[50]....
        /*0ae8*/ 	.word	0x0001cd50
        /*0aec*/ 	.word	0x0000000a
        /*0af0*/ 	.word	0x0002a850
        /*0af4*/ 	.short	0x010a
        /*0af6*/ 	.byte	0x3f
	.zero		1


	//   ....[51]....
        /*0af8*/ 	.word	0x0001d680
        /*0afc*/ 	.word	0x00000006
        /*0b00*/ 	.word	0x00000000
        /*0b04*/ 	.short	0x0101
        /*0b06*/ 	.byte	0x3f
	.zero		1


	//   ....[52]....
        /*0b08*/ 	.word	0x0001f1d0
        /*0b0c*/ 	.word	0x0000006d
        /*0b10*/ 	.word	0x00000000
        /*0b14*/ 	.short	0x0101
        /*0b16*/ 	.byte	0x3f
	.zero		1


	//   ....[53]....
        /*0b18*/ 	.word	0x0001fb30
        /*0b1c*/ 	.word	0x0000000d
        /*0b20*/ 	.word	0x0002a850
        /*0b24*/ 	.short	0x010a
        /*0b26*/ 	.byte	0x3f
	.zero		1


	//   ....[54]....
        /*0b28*/ 	.word	0x0001fbd0
        /*0b2c*/ 	.word	0x0000000d
        /*0b30*/ 	.word	0x0002a850
        /*0b34*/ 	.short	0x010a
        /*0b36*/ 	.byte	0x3f
	.zero		1


	//   ....[55]....
        /*0b38*/ 	.word	0x000200a0
        /*0b3c*/ 	.word	0x0000000c
        /*0b40*/ 	.word	0x00000000
        /*0b44*/ 	.short	0x0101
        /*0b46*/ 	.byte	0x3f
	.zero		1


	//   ....[56]....
        /*0b48*/ 	.word	0x00021340
        /*0b4c*/ 	.word	0x00000000
        /*0b50*/ 	.word	0x00000000
        /*0b54*/ 	.short	0x0101
        /*0b56*/ 	.byte	0x3f
	.zero		1


	//   ....[57]....
        /*0b58*/ 	.word	0x00023cb0
        /*0b5c*/ 	.word	0x0000000b
        /*0b60*/ 	.word	0x0002a820
        /*0b64*/ 	.short	0x010a
        /*0b66*/ 	.byte	0x3f
	.zero		1


	//   ....[58]....
        /*0b68*/ 	.word	0x00023d40
        /*0b6c*/ 	.word	0x00000008
        /*0b70*/ 	.word	0x0002a8a0
        /*0b74*/ 	.short	0x010a
        /*0b76*/ 	.byte	0x3f
	.zero		1


	//   ....[59]....
        /*0b78*/ 	.word	0x00023fd0
        /*0b7c*/ 	.word	0x00000008
        /*0b80*/ 	.word	0x0002a8c0
        /*0b84*/ 	.short	0x010a
        /*0b86*/ 	.byte	0x3f
	.zero		1


	//   ....[60]....
        /*0b88*/ 	.word	0x00024310
        /*0b8c*/ 	.word	0x00000008
        /*0b90*/ 	.word	0x0002a8a0
        /*0b94*/ 	.short	0x010a
        /*0b96*/ 	.byte	0x3f
	.zero		1


	//   ....[61]....
        /*0b98*/ 	.word	0x00024590
        /*0b9c*/ 	.word	0x00000008
        /*0ba0*/ 	.word	0x0002a8c0
        /*0ba4*/ 	.short	0x010a
        /*0ba6*/ 	.byte	0x3f
	.zero		1


	//   ....[62]....
        /*0ba8*/ 	.word	0x000257c0
        /*0bac*/ 	.word	0x00000007
        /*0bb0*/ 	.word	0x0002a840
        /*0bb4*/ 	.short	0x010a
        /*0bb6*/ 	.byte	0x3f
	.zero		1


	//   ....[63]....
        /*0bb8*/ 	.word	0x00025d70
        /*0bbc*/ 	.word	0x0000000a
        /*0bc0*/ 	.word	0x0002a820
        /*0bc4*/ 	.short	0x010a
        /*0bc6*/ 	.byte	0x3f
	.zero		1


	//   ....[64]....
        /*0bc8*/ 	.word	0x000260c0
        /*0bcc*/ 	.word	0x00000003
        /*0bd0*/ 	.word	0x0002a840
        /*0bd4*/ 	.short	0x010a
        /*0bd6*/ 	.byte	0x3f
	.zero		1


	//   ....[65]....
        /*0bd8*/ 	.word	0x000263c0
        /*0bdc*/ 	.word	0x00000003
        /*0be0*/ 	.word	0x0002a860
        /*0be4*/ 	.short	0x010a
        /*0be6*/ 	.byte	0x3f
	.zero		1


	//   ....[66]....
        /*0be8*/ 	.word	0x000269b0
        /*0bec*/ 	.word	0x00000002
        /*0bf0*/ 	.word	0x0002a840
        /*0bf4*/ 	.short	0x010a
        /*0bf6*/ 	.byte	0x3f
	.zero		1


	//   ....[67]....
        /*0bf8*/ 	.word	0x00026cb0
        /*0bfc*/ 	.word	0x00000002
        /*0c00*/ 	.word	0x0002a860
        /*0c04*/ 	.short	0x010a
        /*0c06*/ 	.byte	0x3f
	.zero		1


	//   ....[68]....
        /*0c08*/ 	.word	0x000271f0
        /*0c0c*/ 	.word	0x00000002
        /*0c10*/ 	.word	0x0002a840
        /*0c14*/ 	.short	0x010a
        /*0c16*/ 	.byte	0x3f
	.zero		1


	//   ....[69]....
        /*0c18*/ 	.word	0x000274e0
        /*0c1c*/ 	.word	0x00000002
        /*0c20*/ 	.word	0x0002a860
        /*0c24*/ 	.short	0x010a
        /*0c26*/ 	.byte	0x3f
	.zero		1


	//   ....[70]....
        /*0c28*/ 	.word	0x000279c0
        /*0c2c*/ 	.word	0x00000003
        /*0c30*/ 	.word	0x0002a860
        /*0c34*/ 	.short	0x010a
        /*0c36*/ 	.byte	0x3f
	.zero		1


	//   ....[71]....
        /*0c38*/ 	.word	0x00028a00
        /*0c3c*/ 	.word	0x00000000
        /*0c40*/ 	.word	0x0002a820
        /*0c44*/ 	.short	0x010a
        /*0c46*/ 	.byte	0x3f
	.zero		1


	//   ....[72]....
        /*0c48*/ 	.word	0x00028bb0
        /*0c4c*/ 	.word	0x00000006
        /*0c50*/ 	.word	0x00000000
        /*0c54*/ 	.short	0x010a
        /*0c56*/ 	.byte	0x3f
	.zero		1


	//   ....[73]....
        /*0c58*/ 	.word	0x00028c20
        /*0c5c*/ 	.word	0x00000007
        /*0c60*/ 	.word	0x00000000
        /*0c64*/ 	.short	0x010a
        /*0c66*/ 	.byte	0x3f
	.zero		1


	//   ....[74]....
        /*0c68*/ 	.word	0x00028c90
        /*0c6c*/ 	.word	0x00000004
        /*0c70*/ 	.word	0x00000000
        /*0c74*/ 	.short	0x010a
        /*0c76*/ 	.byte	0x3f
	.zero		1


	//   ....[75]....
        /*0c78*/ 	.word	0x00028cc0
        /*0c7c*/ 	.word	0x00000003
        /*0c80*/ 	.word	0x00000000
        /*0c84*/ 	.short	0x010a
        /*0c86*/ 	.byte	0x3f
	.zero		1


	//   ....[76]....
        /*0c88*/ 	.word	0x00028d20
        /*0c8c*/ 	.word	0x00000004
        /*0c90*/ 	.word	0x0002a890
        /*0c94*/ 	.short	0x010a
        /*0c96*/ 	.byte	0x3f
	.zero		1


	//   ....[77]....
        /*0c98*/ 	.word	0x00028d70
        /*0c9c*/ 	.word	0x00000004
        /*0ca0*/ 	.word	0x0002a890
        /*0ca4*/ 	.short	0x010a
        /*0ca6*/ 	.byte	0x3f
	.zero		1


	//   ....[78]....
        /*0ca8*/ 	.word	0x00028dc0
        /*0cac*/ 	.word	0x00000004
        /*0cb0*/ 	.word	0x0002a890
        /*0cb4*/ 	.short	0x010a
        /*0cb6*/ 	.byte	0x3f
	.zero		1


	//   ....[79]....
        /*0cb8*/ 	.word	0x00028e10
        /*0cbc*/ 	.word	0x00000004
        /*0cc0*/ 	.word	0x0002a8b0
        /*0cc4*/ 	.short	0x010a
        /*0cc6*/ 	.byte	0x3f
	.zero		1


	//   ....[80]....
        /*0cc8*/ 	.word	0x00029360
        /*0ccc*/ 	.word	0x00000012
        /*0cd0*/ 	.word	0x0002a800
        /*0cd4*/ 	.short	0x010a
        /*0cd6*/ 	.byte	0x3f
	.zero		1


	//   ....[81]....
        /*0cd8*/ 	.word	0x000298b0
        /*0cdc*/ 	.word	0x00000012
        /*0ce0*/ 	.word	0x0002a800
        /*0ce4*/ 	.short	0x010a
        /*0ce6*/ 	.byte	0x3f
	.zero		1


	//   ....[82]....
        /*0ce8*/ 	.word	0x00029900
        /*0cec*/ 	.word	0x00000004
        /*0cf0*/ 	.word	0x0002a830
        /*0cf4*/ 	.short	0x010a
        /*0cf6*/ 	.byte	0x3f
	.zero		1


	//   ....[83]....
        /*0cf8*/ 	.word	0x00029950
        /*0cfc*/ 	.word	0x000000c0
        /*0d00*/ 	.word	0x0002a830
        /*0d04*/ 	.short	0x010a
        /*0d06*/ 	.byte	0x3f
	.zero		1


	//   ....[84]....
        /*0d08*/ 	.word	0x000299a0
        /*0d0c*/ 	.word	0x0000000c
        /*0d10*/ 	.word	0x0002a850
        /*0d14*/ 	.short	0x010a
        /*0d16*/ 	.byte	0x3f
	.zero		1


	//   ....[85]....
        /*0d18*/ 	.word	0x000299f0
        /*0d1c*/ 	.word	0x0000000a
        /*0d20*/ 	.word	0x0002a830
        /*0d24*/ 	.short	0x010a
        /*0d26*/ 	.byte	0x3f
	.zero		1


	//   ....[86]....
        /*0d28*/ 	.word	0x00029a40
        /*0d2c*/ 	.word	0x00000014
        /*0d30*/ 	.word	0x0002a850
        /*0d34*/ 	.short	0x010a
        /*0d36*/ 	.byte	0x3f
	.zero		1


	//   ....[87]....
        /*0d38*/ 	.word	0x00029a90
        /*0d3c*/ 	.word	0x0000000f
        /*0d40*/ 	.word	0x0002a830
        /*0d44*/ 	.short	0x010a
        /*0d46*/ 	.byte	0x3f
	.zero		1


	//   ....[88]....
        /*0d48*/ 	.word	0x00029ae0
        /*0d4c*/ 	.word	0x0000000a
        /*0d50*/ 	.word	0x0002a850
        /*0d54*/ 	.short	0x010a
        /*0d56*/ 	.byte	0x3f
	.zero		1


	//   ....[89]....
        /*0d58*/ 	.word	0x00029b30
        /*0d5c*/ 	.word	0x0000000d
        /*0d60*/ 	.word	0x0002a850
        /*0d64*/ 	.short	0x010a
        /*0d66*/ 	.byte	0x3f
	.zero		1


	//   ....[90]....
        /*0d68*/ 	.word	0x00029cd0
        /*0d6c*/ 	.word	0x0000000b
        /*0d70*/ 	.word	0x0002a820
        /*0d74*/ 	.short	0x010a
        /*0d76*/ 	.byte	0x3f
	.zero		1


	//   ....[91]....
        /*0d78*/ 	.word	0x00029d20
        /*0d7c*/ 	.word	0x00000008
        /*0d80*/ 	.word	0x0002a8a0
        /*0d84*/ 	.short	0x010a
        /*0d86*/ 	.byte	0x3f
	.zero		1


	//   ....[92]....
        /*0d88*/ 	.word	0x00029d70
        /*0d8c*/ 	.word	0x00000008
        /*0d90*/ 	.word	0x0002a8c0
        /*0d94*/ 	.short	0x010a
        /*0d96*/ 	.byte	0x3f
	.zero		1


	//   ....[93]....
        /*0d98*/ 	.word	0x00029dc0
        /*0d9c*/ 	.word	0x00000008
        /*0da0*/ 	.word	0x0002a8a0
        /*0da4*/ 	.short	0x010a
        /*0da6*/ 	.byte	0x3f
	.zero		1


	//   ....[94]....
        /*0da8*/ 	.word	0x00029e10
        /*0dac*/ 	.word	0x00000008
        /*0db0*/ 	.word	0x0002a8c0
        /*0db4*/ 	.short	0x010a
        /*0db6*/ 	.byte	0x3f
	.zero		1


	//   ....[95]....
        /*0db8*/ 	.word	0x00029fb0
        /*0dbc*/ 	.word	0x00000007
        /*0dc0*/ 	.word	0x0002a840
        /*0dc4*/ 	.short	0x010a
        /*0dc6*/ 	.byte	0x3f
	.zero		1


	//   ....[96]....
        /*0dc8*/ 	.word	0x0002a030
        /*0dcc*/ 	.word	0x00000003
        /*0dd0*/ 	.word	0x0002a820
        /*0dd4*/ 	.short	0x010a
        /*0dd6*/ 	.byte	0x3f
	.zero		1


	//   ....[97]....
        /*0dd8*/ 	.word	0x0002a080
        /*0ddc*/ 	.word	0x00000003
        /*0de0*/ 	.word	0x0002a840
        /*0de4*/ 	.short	0x010a
        /*0de6*/ 	.byte	0x3f
	.zero		1


	//   ....[98]....
        /*0de8*/ 	.word	0x0002a0d0
        /*0dec*/ 	.word	0x00000003
        /*0df0*/ 	.word	0x0002a860
        /*0df4*/ 	.short	0x010a
        /*0df6*/ 	.byte	0x3f
	.zero		1


	//   ....[99]....
        /*0df8*/ 	.word	0x0002a120
        /*0dfc*/ 	.word	0x00000002
        /*0e00*/ 	.word	0x0002a840
        /*0e04*/ 	.short	0x010a
        /*0e06*/ 	.byte	0x3f
	.zero		1


	//   ....[100]....
        /*0e08*/ 	.word	0x0002a170
        /*0e0c*/ 	.word	0x00000002
        /*0e10*/ 	.word	0x0002a860
        /*0e14*/ 	.short	0x010a
        /*0e16*/ 	.byte	0x3f
	.zero		1


	//   ....[101]....
        /*0e18*/ 	.word	0x0002a1c0
        /*0e1c*/ 	.word	0x00000002
        /*0e20*/ 	.word	0x0002a840
        /*0e24*/ 	.short	0x010a
        /*0e26*/ 	.byte	0x3f
	.zero		1


	//   ....[102]....
        /*0e28*/ 	.word	0x0002a210
        /*0e2c*/ 	.word	0x00000002
        /*0e30*/ 	.word	0x0002a860
        /*0e34*/ 	.short	0x010a
        /*0e36*/ 	.byte	0x3f
	.zero		1


	//   ....[103]....
        /*0e38*/ 	.word	0x0002a260
        /*0e3c*/ 	.word	0x00000003
        /*0e40*/ 	.word	0x0002a860
        /*0e44*/ 	.short	0x010a
        /*0e46*/ 	.byte	0x3f
	.zero		1


	//   ....[104]....
        /*0e48*/ 	.word	0x0002ac20
        /*0e4c*/ 	.word	0x00000000
        /*0e50*/ 	.word	0x0002a820
        /*0e54*/ 	.short	0x010a
        /*0e56*/ 	.byte	0x3f
	.zero		1


	//   ....[105]....
        /*0e58*/ 	.word	0x0002adc0
        /*0e5c*/ 	.word	0x00000006
        /*0e60*/ 	.word	0x00000000
        /*0e64*/ 	.short	0x010a
        /*0e66*/ 	.byte	0x3f
	.zero		1


	//   ....[106]....
        /*0e68*/ 	.word	0x0002ae10
        /*0e6c*/ 	.word	0x00000007
        /*0e70*/ 	.word	0x00000000
        /*0e74*/ 	.short	0x010a
        /*0e76*/ 	.byte	0x3f
	.zero		1


	//   ....[107]....
        /*0e78*/ 	.word	0x0002ae60
        /*0e7c*/ 	.word	0x00000004
        /*0e80*/ 	.word	0x00000000
        /*0e84*/ 	.short	0x010a
        /*0e86*/ 	.byte	0x3f
	.zero		1


	//----- nvinfo : EIATTR_NUM_MBARRIERS
	.align		4
.L_509:
        /*0e88*/ 	.byte	0x03, 0x38
        /*0e8a*/ 	.short	0x0016


	//----- nvinfo : EIATTR_EXIT_INSTR_OFFSETS
	.align		4
        /*0e8c*/ 	.byte	0x04, 0x1c
        /*0e8e*/ 	.short	(.L_511 - .L_510)


	//   ....[0]....
.L_510:
        /*0e90*/ 	.word	0x00028d10


	//----- nvinfo : EIATTR_MAX_THREADS
	.align		4
.L_511:
        /*0e94*/ 	.byte	0x04, 0x05
        /*0e96*/ 	.short	(.L_513 - .L_512)
.L_512:
        /*0e98*/ 	.word	0x00000180
        /*0e9c*/ 	.word	0x00000001
        /*0ea0*/ 	.word	0x00000001


	//----- nvinfo : EIATTR_CRS_STACK_SIZE
	.align		4
.L_513:
        /*0ea4*/ 	.byte	0x04, 0x1e
        /*0ea6*/ 	.short	(.L_515 - .L_514)
.L_514:
        /*0ea8*/ 	.word	0x00000000


	//----- nvinfo : EIATTR_CBANK_PARAM_SIZE
	.align		4
.L_515:
        /*0eac*/ 	.byte	0x03, 0x19
        /*0eae*/ 	.short	0x0a70


	//----- nvinfo : EIATTR_PARAM_CBANK
	.align		4
        /*0eb0*/ 	.byte	0x04, 0x0a
        /*0eb2*/ 	.short	(.L_517 - .L_516)
	.align		4
.L_516:
        /*0eb4*/ 	.word	index@(.nv.constant0._ZN7cutlass13device_kernelIN5flash11enable_sm90INS1_16FlashAttnFwdSm90INS1_25CollectiveMainloopFwdSm90ILi2EN4cute5tupleIJNS5_1CILi1EEES8_S8_EEENS6_IJNS7_ILi128EEENS7_ILi96EEENS7_ILi192EEEEEELi128ENS_10bfloat16_tEfNS_4arch4Sm90ELb0ELb1ELb1ELb1ELb0ELb1ELb0ELb1ELb1ELb0ELb0ELb0EEENS1_21CollectiveEpilogueFwdINS6_IJSA_SA_SB_EEES9_SE_SG_Li256ELb1ELb0ELb0ELb0EEENS1_36VarlenDynamicPersistentTileSchedulerILi128ELi96ELi256ELi32ELb0ELb0ELb1ELb1ELb0ELb1EEEEEEEEEvNT_6ParamsE)
        /*0eb8*/ 	.short	0x0210
        /*0eba*/ 	.short	0x0a70


	//----- nvinfo : EIATTR_SW_WAR
	.align		4
.L_517:
        /*0ebc*/ 	.byte	0x04, 0x36
        /*0ebe*/ 	.short	(.L_519 - .L_518)
.L_518:
        /*0ec0*/ 	.word	0x00000008
.L_519:


//--------------------- .nv.info._ZN7cutlass13device_kernelIN5flash11enable_sm90INS1_16FlashAttnFwdSm90INS1_25CollectiveMainloopFwdSm90ILi2EN4cute5tupleIJNS5_1CILi1EEES8_S8_EEENS6_IJNS7_ILi128EEESA_NS7_ILi192EEEEEELi128ENS_10bfloat16_tEfNS_4arch4Sm90ELb1ELb0ELb1ELb0ELb0ELb0ELb0ELb1ELb1ELb0ELb0ELb0EEENS1_21CollectiveEpilogueFwdINS6_IJSA_SA_SA_EEES9_SD_SF_Li256ELb0ELb0ELb0ELb0EEENS1_30DynamicPersistentTileSchedulerILi256ELi32ELb0ELb0ELb1EEEEEEEEEvNT_6ParamsE --------------------------
	.section	.nv.info._ZN7cutlass13device_kernelIN5flash11enable_sm90INS1_16FlashAttnFwdSm90INS1_25CollectiveMainloopFwdSm90ILi2EN4cute5tupleIJNS5_1CILi1EEES8_S8_EEENS6_IJNS7_ILi128EEESA_NS7_ILi192EEEEEELi128ENS_10bfloat16_tEfNS_4arch4Sm90ELb1ELb0ELb1ELb0ELb0ELb0ELb0ELb1ELb1ELb0ELb0ELb0EEENS1_21CollectiveEpilogueFwdINS6_IJSA_SA_SA_EEES9_SD_SF_Li256ELb0ELb0ELb0ELb0EEENS1_30DynamicPersistentTileSchedulerILi256ELi32ELb0ELb0ELb1EEEEEEEEEvNT_6ParamsE,"",@"SHT_CUDA_INFO"
	.sectionflags	@""
	.align	4


	//----- nvinfo : EIATTR_CUDA_API_VERSION
	.align		4
        /*0000*/ 	.byte	0x04, 0x37
        /*0002*/ 	.short	(.L_521 - .L_520)
.L_520:
        /*0004*/ 	.word	0x00000082


	//----- nvinfo : EIATTR_KPARAM_INFO
	.align		4
.L_521:
        /*0008*/ 	.byte	0x04, 0x17
        /*000a*/ 	.short	(.L_523 - .L_522)
.L_522:
        /*000c*/ 	.word	0x00000000
        /*0010*/ 	.short	0x0000
        /*0012*/ 	.short	0x0070
        /*0014*/ 	.byte	0x00, 0xf0, 0x01, 0x2e


	//----- nvinfo : EIATTR_SPARSE_MMA_MASK
	.align		4
.L_523:
        /*0018*/ 	.byte	0x03, 0x50
        /*001a*/ 	.short	0x0000


	//----- nvinfo : EIATTR_MAXREG_COUNT
	.align		4
        /*001c*/ 	.byte	0x03, 0x1b
        /*001e*/ 	.short	0x00a8


	//----- nvinfo : EIATTR_NUM_BARRIERS
	.align		4
        /*0020*/ 	.byte	0x02, 0x4c
        /*0022*/ 	.byte	0x09
	.zero		1


	//----- nvinfo : EIATTR_EXTERNS
	.align		4
        /*0024*/ 	.byte	0x04, 0x0f
        /*0026*/ 	.short	(.L_525 - .L_524)


	//   ....[0]....
	.align		4
.L_524:
        /*0028*/ 	.word	index@(__assertfail)


	//----- nvinfo : EIATTR_ANNOTATIONS
	.align		4
.L_525:
        /*002c*/ 	.byte	0x04, 0x55
        /*002e*/ 	.short	(.L_527 - .L_526)


	//   ....[0]....
.L_526:
        /*0030*/ 	.word	0x00000001
        /*0034*/ 	.byte	0x70, 0x09, 0x00, 0x00, 0x01, 0x00, 0x00, 0x00, 0x40, 0x0a, 0x00, 0x00, 0x01, 0x00, 0x00, 0x00
        /*0044*/ 	.byte	0x00, 0xf3, 0x00, 0x00


	//----- nvinfo : EIATTR_MERCURY_ISA_VERSION
	.align		4
.L_527:
        /*0048*/ 	.byte	0x03, 0x5f
        /*004a*/ 	.short	0x0101


	//----- nvinfo : EIATTR_INT_WARP_WIDE_INSTR_OFFSETS
	.align		4
        /*004c*/ 	.byte	0x04, 0x31
        /*004e*/ 	.short	(.L_529 - .L_528)


	//   ....[0]....
.L_528:
        /*0050*/ 	.word	0x00000190


	//   ....[1]....
        /*0054*/ 	.word	0x000001c0


	//   ....[2]....
        /*0058*/ 	.word	0x000001d0


	//   ....[3]....
        /*005c*/ 	.word	0x0000cae0


	//   ....[4]....
        /*0060*/ 	.word	0x0000cb80


	//   ....[5]....
        /*0064*/ 	.word	0x0000d0e0


	//   ....[6]....
        /*0068*/ 	.word	0x0000ed40


	//   ....[7]....
        /*006c*/ 	.word	0x0000ede0


	//----- nvinfo : EIATTR_COOP_GROUP_MASK_REGIDS
	.align		4
.L_529:
        /*0070*/ 	.byte	0x04, 0x29
        /*0072*/ 	.short	(.L_531 - .L_530)


	//   ....[0]....
.L_530:
        /*0074*/ 	.word	0xffffffff


	//   ....[1]....
        /*0078*/ 	.word	0xffffffff


	//   ....[2]....
        /*007c*/ 	.word	0xffffffff


	//   ....[3]....
        /*0080*/ 	.word	0xffffffff


	//   ....[4]....
        /*0084*/ 	.word	0xffffffff


	//   ....[5]....
        /*0088*/ 	.word	0xffffffff


	//   ....[6]....
        /*008c*/ 	.word	0xffffffff


	//   ....[7]....
        /*0090*/ 	.word	0xffffffff


	//   ....[8]....
        /*0094*/ 	.word	0xffffffff


	//   ....[9]....
        /*0098*/ 	.word	0xffffffff


	//   ....[10]....
        /*009c*/ 	.word	0xffffffff


	//   ....[11]....
        /*00a0*/ 	.word	0xffffffff


	//   ....[12]....
        /*00a4*/ 	.word	0xffffffff


	//   ....[13]....
        /*00a8*/ 	.word	0xffffffff


	//   ....[14]....
        /*00ac*/ 	.word	0xffffffff


	//   ....[15]....
        /*00b0*/ 	.word	0xffffffff


	//   ....[16]....
        /*00b4*/ 	.word	0xffffffff


	//   ....[17]....
        /*00b8*/ 	.word	0xffffffff


	//   ....[18]....
        /*00bc*/ 	.word	0xffffffff


	//   ....[19]....
        /*00c0*/ 	.word	0xffffffff


	//   ....[20]....
        /*00c4*/ 	.word	0xffffffff


	//   ....[21]....
        /*00c8*/ 	.word	0xffffffff


	//   ....[22]....
        /*00cc*/ 	.word	0xffffffff


	//   ....[23]....
        /*00d0*/ 	.word	0xffffffff


	//   ....[24]....
        /*00d4*/ 	.word	0xffffffff


	//   ....[25]....
        /*00d8*/ 	.word	0xffffffff


	//   ....[26]....
        /*00dc*/ 	.word	0xffffffff


	//   ....[27]....
        /*00e0*/ 	.word	0xffffffff


	//   ....[28]....
        /*00e4*/ 	.word	0x0500000f


	//   ....[29]....
        /*00e8*/ 	.word	0x0500000f


	//----- nvinfo : EIATTR_COOP_GROUP_INSTR_OFFSETS
	.align		4
.L_531:
        /*00ec*/ 	.byte	0x04, 0x28
        /*00ee*/ 	.short	(.L_533 - .L_532)


	//   ....[0]....
.L_532:
        /*00f0*/ 	.word	0x00000060


	//   ....[1]....
        /*00f4*/ 	.word	0x000001a0


	//   ....[2]....
        /*00f8*/ 	.word	0x000001f0


	//   ....[3]....
        /*00fc*/ 	.word	0x000003e0


	//   ....[4]....
        /*0100*/ 	.word	0x00000540


	//   ....[5]....
        /*0104*/ 	.word	0x00000660


	//   ....[6]....
        /*0108*/ 	.word	0x000007c0


	//   ....[7]....
        /*010c*/ 	.word	0x00001420


	//   ....[8]....
        /*0110*/ 	.word	0x00002e20


	//   ....[9]....
        /*0114*/ 	.word	0x00002e90


	//   ....[10]....
        /*0118*/ 	.word	0x000038d0


	//   ....[11]....
        /*011c*/ 	.word	0x00003940


	//   ....[12]....
        /*0120*/ 	.word	0x000065a0


	//   ....[13]....
        /*0124*/ 	.word	0x000066a0


	//   ....[14]....
        /*0128*/ 	.word	0x00006db0


	//   ....[15]....
        /*012c*/ 	.word	0x00006e00


	//   ....[16]....
        /*0130*/ 	.word	0x000092f0


	//   ....[17]....
        /*0134*/ 	.word	0x00009340


	//   ....[18]....
        /*0138*/ 	.word	0x000095c0


	//   ....[19]....
        /*013c*/ 	.word	0x00009640


	//   ....[20]....
        /*0140*/ 	.word	0x0000a970


	//   ....[21]....
        /*0144*/ 	.word	0x0000a9a0


	//   ....[22]....
        /*0148*/ 	.word	0x0000aaa0


	//   ....[23]....
        /*014c*/ 	.word	0x0000aac0


	//   ....[24]....
        /*0150*/ 	.word	0x0000b900


	//   ....[25]....
        /*0154*/ 	.word	0x0000c570


	//   ....[26]....
        /*0158*/ 	.word	0x0000f0f0


	//   ....[27]....
        /*015c*/ 	.word	0x0000f2a0


	//   ....[28]....
        /*0160*/ 	.word	0x0000f830


	//   ....[29]....
        /*0164*/ 	.word	0x0000fc10


	//----- nvinfo : EIATTR_REG_RECONFIG
	.align		4
.L_533:
        /*0168*/ 	.byte	0x01, 0x54
	.zero		2


	//----- nvinfo : EIATTR_SYSCALL_OFFSETS
	.align		4
        /*016c*/ 	.byte	0x04, 0x46
        /*016e*/ 	.short	(.L_535 - .L_534)


	//   ....[0]....
.L_534:
        /*0170*/ 	.word	0x000015d0


	//   ....[1]....
        /*0174*/ 	.word	0x0000cd10


	//   ....[2]....
        /*0178*/ 	.word	0x0000ce50


	//   ....[3]....
        /*017c*/ 	.word	0x0000cf50


	//----- nvinfo : EIATTR_MBARRIER_INSTR_OFFSETS
	.align		4
.L_535:
        /*0180*/ 	.byte	0x04, 0x39
        /*0182*/ 	.short	(.L_537 - .L_536)


	//   ....[0]....
.L_536:
        /*0184*/ 	.word	0x00000290
        /*0188*/ 	.word	0x000000ff
        /*018c*/ 	.word	0x00034800
        /*0190*/ 	.short	0x0100
        /*0192*/ 	.byte	0x06
	.zero		1


	//   ....[1]....
        /*0194*/ 	.word	0x000002a0
        /*0198*/ 	.word	0x000000ff
        /*019c*/ 	.word	0x00034820
        /*01a0*/ 	.short	0x0100
        /*01a2*/ 	.byte	0x06
	.zero		1


	//   ....[2]....
        /*01a4*/ 	.word	0x00000390
        /*01a8*/ 	.word	0x000000ff
        /*01ac*/ 	.word	0x00034830
        /*01b0*/ 	.short	0x0100
        /*01b2*/ 	.byte	0x08
	.zero		1


	//   ....[3]....
        /*01b4*/ 	.word	0x000003a0
        /*01b8*/ 	.word	0x000000ff
        /*01bc*/ 	.word	0x00034840
        /*01c0*/ 	.short	0x0100
        /*01c2*/ 	.byte	0x08
	.zero		1


	//   ....[4]....
        /*01c4*/ 	.word	0x000003b0
        /*01c8*/ 	.word	0x000000ff
        /*01cc*/ 	.word	0x00034838
        /*01d0*/ 	.short	0x0100
        /*01d2*/ 	.byte	0x08
	.zero		1


	//   ....[5]....
        /*01d4*/ 	.word	0x000003c0
        /*01d8*/ 	.word	0x000000ff
        /*01dc*/ 	.word	0x00034848
        /*01e0*/ 	.short	0x0100
        /*01e2*/ 	.byte	0x08
	.zero		1


	//   ....[6]....
        /*01e4*/ 	.word	0x000004f0
        /*01e8*/ 	.word	0x000000ff
        /*01ec*/ 	.word	0x00034850
        /*01f0*/ 	.short	0x0100
        /*01f2*/ 	.byte	0x08
	.zero		1


	//   ....[7]....
        /*01f4*/ 	.word	0x00000500
        /*01f8*/ 	.word	0x000000ff
        /*01fc*/ 	.word	0x00034860
        /*0200*/ 	.short	0x0100
        /*0202*/ 	.byte	0x08
	.zero		1


	//   ....[8]....
        /*0204*/ 	.word	0x00000510
        /*0208*/ 	.word	0x000000ff
        /*020c*/ 	.word	0x00034858
        /*0210*/ 	.short	0x0100
        /*0212*/ 	.byte	0x08
	.zero		1


	//   ....[9]....
        /*0214*/ 	.word	0x00000520
        /*0218*/ 	.word	0x000000ff
        /*021c*/ 	.word	0x00034868
        /*0220*/ 	.short	0x0100
        /*0222*/ 	.byte	0x08
	.zero		1


	//   ....[10]....
        /*0224*/ 	.word	0x00000610
        /*0228*/ 	.word	0x000000ff
        /*022c*/ 	.word	0x00034870
        /*0230*/ 	.short	0x0100
        /*0232*/ 	.byte	0x06
	.zero		1


	//   ....[11]....
        /*0234*/ 	.word	0x00000620
        /*0238*/ 	.word	0x000000ff
        /*023c*/ 	.word	0x00034880
        /*0240*/ 	.short	0x0100
        /*0242*/ 	.byte	0x06
	.zero		1


	//   ....[12]....
        /*0244*/ 	.word	0x00000630
        /*0248*/ 	.word	0x000000ff
        /*024c*/ 	.word	0x00034878
        /*0250*/ 	.short	0x0100
        /*0252*/ 	.byte	0x06
	.zero		1


	//   ....[13]....
        /*0254*/ 	.word	0x00000640
        /*0258*/ 	.word	0x000000ff
        /*025c*/ 	.word	0x00034888
        /*0260*/ 	.short	0x0100
        /*0262*/ 	.byte	0x06
	.zero		1


	//   ....[14]....
        /*0264*/ 	.word	0x00000770
        /*0268*/ 	.word	0x000000ff
        /*026c*/ 	.word	0x00034890
        /*0270*/ 	.short	0x0100
        /*0272*/ 	.byte	0x08
	.zero		1


	//   ....[15]....
        /*0274*/ 	.word	0x00000780
        /*0278*/ 	.word	0x000000ff
        /*027c*/ 	.word	0x000348a0
        /*0280*/ 	.short	0x0100
        /*0282*/ 	.byte	0x08
	.zero		1


	//   ....[16]....
        /*0284*/ 	.word	0x00000790
        /*0288*/ 	.word	0x000000ff
        /*028c*/ 	.word	0x00034898
        /*0290*/ 	.short	0x0100
        /*0292*/ 	.byte	0x08
	.zero		1


	//   ....[17]....
        /*0294*/ 	.word	0x000007a0
        /*0298*/ 	.word	0x000000ff
        /*029c*/ 	.word	0x000348a8
        /*02a0*/ 	.short	0x0100
        /*02a2*/ 	.byte	0x08
	.zero		1


	//   ....[18]....
        /*02a4*/ 	.word	0x000008d0
        /*02a8*/ 	.word	0x000000ff
        /*02ac*/ 	.word	0x000348b0
        /*02b0*/ 	.short	0x0100
        /*02b2*/ 	.byte	0x08
	.zero		1


	//   ....[19]....
        /*02b4*/ 	.word	0x000008e0
        /*02b8*/ 	.word	0x000000ff
        /*02bc*/ 	.word	0x000348c0
        /*02c0*/ 	.short	0x0100
        /*02c2*/ 	.byte	0x08
	.zero		1


	//   ....[20]....
        /*02c4*/ 	.word	0x000008f0
        /*02c8*/ 	.word	0x000000ff
        /*02cc*/ 	.word	0x000348b8
        /*02d0*/ 	.short	0x0100
        /*02d2*/ 	.byte	0x08
	.zero		1


	//   ....[21]....
        /*02d4*/ 	.word	0x00000900
        /*02d8*/ 	.word	0x000000ff
        /*02dc*/ 	.word	0x000348c8
        /*02e0*/ 	.short	0x0100
        /*02e2*/ 	.byte	0x08
	.zero		1


	//   ....[22]....
        /*02e4*/ 	.word	0x00001670
        /*02e8*/ 	.word	0x000000ff
        /*02ec*/ 	.word	0x00034800
        /*02f0*/ 	.short	0x010a
        /*02f2*/ 	.byte	0x26
	.zero		1


	//   ....[23]....
        /*02f4*/ 	.word	0x000016f0
        /*02f8*/ 	.word	0x00000000
        /*02fc*/ 	.word	0x00034830
        /*0300*/ 	.short	0x010a
        /*0302*/ 	.byte	0x3f
	.zero		1


	//   ....[24]....
        /*0304*/ 	.word	0x00001760
        /*0308*/ 	.word	0x00000000
        /*030c*/ 	.word	0x00034830
        /*0310*/ 	.short	0x010a
        /*0312*/ 	.byte	0x3f
	.zero		1


	//   ....[25]....
        /*0314*/ 	.word	0x00002910
        /*0318*/ 	.word	0x00000000
        /*031c*/ 	.word	0x00000000
        /*0320*/ 	.short	0x0101
        /*0322*/ 	.byte	0x3f
	.zero		1


	//   ....[26]....
        /*0324*/ 	.word	0x000049b0
        /*0328*/ 	.word	0x000000ff
        /*032c*/ 	.word	0x00034830
        /*0330*/ 	.short	0x010a
        /*0332*/ 	.byte	0x25
	.zero		1


	//   ....[27]....
        /*0334*/ 	.word	0x000049f0
        /*0338*/ 	.word	0x000000ff
        /*033c*/ 	.word	0x00034830
        /*0340*/ 	.short	0x010a
        /*0342*/ 	.byte	0x25
	.zero		1


	//   ....[28]....
        /*0344*/ 	.word	0x000052b0
        /*0348*/ 	.word	0x000000ff
        /*034c*/ 	.word	0x00034850
        /*0350*/ 	.short	0x010a
        /*0352*/ 	.byte	0x06
	.zero		1


	//   ....[29]....
        /*0354*/ 	.word	0x000052f0
        /*0358*/ 	.word	0x000000ff
        /*035c*/ 	.word	0x00034850
        /*0360*/ 	.short	0x010a
        /*0362*/ 	.byte	0x06
	.zero		1


	//   ....[30]....
        /*0364*/ 	.word	0x00007580
        /*0368*/ 	.word	0x00000003
        /*036c*/ 	.word	0x00000000
        /*0370*/ 	.short	0x0101
        /*0372*/ 	.byte	0x3f
	.zero		1


	//   ....[31]....
        /*0374*/ 	.word	0x000075b0
        /*0378*/ 	.word	0x00000037
        /*037c*/ 	.word	0x00000000
        /*0380*/ 	.short	0x0101
        /*0382*/ 	.byte	0x3f
	.zero		1


	//   ....[32]....
        /*0384*/ 	.word	0x00007c20
        /*0388*/ 	.word	0x000000ff
        /*038c*/ 	.word	0x00034830
        /*0390*/ 	.short	0x010a
        /*0392*/ 	.byte	0x06
	.zero		1


	//   ....[33]....
        /*0394*/ 	.word	0x00007c60
        /*0398*/ 	.word	0x000000ff
        /*039c*/ 	.word	0x00034830
        /*03a0*/ 	.short	0x010a
        /*03a2*/ 	.byte	0x06
	.zero		1


	//   ....[34]....
        /*03a4*/ 	.word	0x00008520
        /*03a8*/ 	.word	0x000000ff
        /*03ac*/ 	.word	0x00034850
        /*03b0*/ 	.short	0x010a
        /*03b2*/ 	.byte	0x06
	.zero		1


	//   ....[35]....
        /*03b4*/ 	.word	0x00008560
        /*03b8*/ 	.word	0x000000ff
        /*03bc*/ 	.word	0x00034850
        /*03c0*/ 	.short	0x010a
        /*03c2*/ 	.byte	0x06
	.zero		1


	//   ....[36]....
        /*03c4*/ 	.word	0x00009ee0
        /*03c8*/ 	.word	0x00000025
        /*03cc*/ 	.word	0x00000000
        /*03d0*/ 	.short	0x0101
        /*03d2*/ 	.byte	0x3f
	.zero		1


	//   ....[37]....
        /*03d4*/ 	.word	0x00009f30
        /*03d8*/ 	.word	0x0000002e
        /*03dc*/ 	.word	0x00000000
        /*03e0*/ 	.short	0x0101
        /*03e2*/ 	.byte	0x3f
	.zero		1


	//   ....[38]....
        /*03e4*/ 	.word	0x0000a8e0
        /*03e8*/ 	.word	0x000000ff
        /*03ec*/ 	.word	0x00034850
        /*03f0*/ 	.short	0x010a
        /*03f2*/ 	.byte	0x05
	.zero		1


	//   ....[39]....
        /*03f4*/ 	.word	0x0000a920
        /*03f8*/ 	.word	0x000000ff
        /*03fc*/ 	.word	0x00034850
        /*0400*/ 	.short	0x010a
        /*0402*/ 	.byte	0x05
	.zero		1


	//   ....[40]....
        /*0404*/ 	.word	0x0000ae60
        /*0408*/ 	.word	0x00000007
        /*040c*/ 	.word	0x00000000
        /*0410*/ 	.short	0x0101
        /*0412*/ 	.byte	0x3f
	.zero		1


	//   ....[41]....
        /*0414*/ 	.word	0x0000bc10
        /*0418*/ 	.word	0x000000ff
        /*041c*/ 	.word	0x00000000
        /*0420*/ 	.short	0x0101
        /*0422*/ 	.byte	0x05
	.zero		1


	//   ....[42]....
        /*0424*/ 	.word	0x0000d3d0
        /*0428*/ 	.word	0x00000008
        /*042c*/ 	.word	0x00034840
        /*0430*/ 	.short	0x010a
        /*0432*/ 	.byte	0x3f
	.zero		1


	//   ....[43]....
        /*0434*/ 	.word	0x0000d840
        /*0438*/ 	.word	0x000000ff
        /*043c*/ 	.word	0x00034820
        /*0440*/ 	.short	0x010a
        /*0442*/ 	.byte	0x26
	.zero		1


	//   ....[44]....
        /*0444*/ 	.word	0x0000db40
        /*0448*/ 	.word	0x00000003
        /*044c*/ 	.word	0x00034840
        /*0450*/ 	.short	0x010a
        /*0452*/ 	.byte	0x3f
	.zero		1


	//   ....[45]....
        /*0454*/ 	.word	0x0000dd90
        /*0458*/ 	.word	0x00000002
        /*045c*/ 	.word	0x00000060
        /*0460*/ 	.short	0x010a
        /*0462*/ 	.byte	0x3f
	.zero		1


	//   ....[46]....
        /*0464*/ 	.word	0x0000e230
        /*0468*/ 	.word	0x00000003
        /*046c*/ 	.word	0x00034840
        /*0470*/ 	.short	0x010a
        /*0472*/ 	.byte	0x3f
	.zero		1


	//   ....[47]....
        /*0474*/ 	.word	0x0000e480
        /*0478*/ 	.word	0x00000002
        /*047c*/ 	.word	0x00000060
        /*0480*/ 	.short	0x010a
        /*0482*/ 	.byte	0x3f
	.zero		1


	//   ....[48]....
        /*0484*/ 	.word	0x0000e880
        /*0488*/ 	.word	0x00000002
        /*048c*/ 	.word	0x00034840
        /*0490*/ 	.short	0x010a
        /*0492*/ 	.byte	0x3f
	.zero		1


	//   ....[49]....
        /*0494*/ 	.word	0x0000ead0
        /*0498*/ 	.word	0x00000002
        /*049c*/ 	.word	0x00000060
        /*04a0*/ 	.short	0x010a
        /*04a2*/ 	.byte	0x3f
	.zero		1


	//   ....[50]....
        /*04a4*/ 	.word	0x0000ee80
        /*04a8*/ 	.word	0x00000003
        /*04ac*/ 	.word	0x00034860
        /*04b0*/ 	.short	0x010a
        /*04b2*/ 	.byte	0x3f
	.zero		1


	//   ....[51]....
        /*04b4*/ 	.word	0x0000f250
        /*04b8*/ 	.word	0x00000007
        /*04bc*/ 	.word	0x00034820
        /*04c0*/ 	.short	0x010a
        /*04c2*/ 	.byte	0x3f
	.zero		1


	//   ....[52]....
        /*04c4*/ 	.word	0x0000f3c0
        /*04c8*/ 	.word	0x00000005
        /*04cc*/ 	.word	0x00000000
        /*04d0*/ 	.short	0x010a
        /*04d2*/ 	.byte	0x3f
	.zero		1


	//   ....[53]....
        /*04d4*/ 	.word	0x0000f430
        /*04d8*/ 	.word	0x00000003
        /*04dc*/ 	.word	0x00000000
        /*04e0*/ 	.short	0x010a
        /*04e2*/ 	.byte	0x3f
	.zero		1


	//   ....[54]....
        /*04e4*/ 	.word	0x0000f490
        /*04e8*/ 	.word	0x00000005
        /*04ec*/ 	.word	0x00000000
        /*04f0*/ 	.short	0x010a
        /*04f2*/ 	.byte	0x3f
	.zero		1


	//   ....[55]....
        /*04f4*/ 	.word	0x0000f4c0
        /*04f8*/ 	.word	0x00000003
        /*04fc*/ 	.word	0x00000000
        /*0500*/ 	.short	0x010a
        /*0502*/ 	.byte	0x3f
	.zero		1


	//   ....[56]....
        /*0504*/ 	.word	0x0000f530
        /*0508*/ 	.word	0x00000003
        /*050c*/ 	.word	0x00034800
        /*0510*/ 	.short	0x010a
        /*0512*/ 	.byte	0x3f
	.zero		1


	//   ....[57]....
        /*0514*/ 	.word	0x0000f580
        /*0518*/ 	.word	0x00000000
        /*051c*/ 	.word	0x00034830
        /*0520*/ 	.short	0x010a
        /*0522*/ 	.byte	0x3f
	.zero		1


	//   ....[58]....
        /*0524*/ 	.word	0x0000f5e0
        /*0528*/ 	.word	0x0000000c
        /*052c*/ 	.word	0x00034830
        /*0530*/ 	.short	0x010a
        /*0532*/ 	.byte	0x3f
	.zero		1


	//   ....[59]....
        /*0534*/ 	.word	0x0000f640
        /*0538*/ 	.word	0x00000005
        /*053c*/ 	.word	0x00034850
        /*0540*/ 	.short	0x010a
        /*0542*/ 	.byte	0x3f
	.zero		1


	//   ....[60]....
        /*0544*/ 	.word	0x0000f6a0
        /*0548*/ 	.word	0x0000000c
        /*054c*/ 	.word	0x00034830
        /*0550*/ 	.short	0x010a
        /*0552*/ 	.byte	0x3f
	.zero		1


	//   ....[61]....
        /*0554*/ 	.word	0x0000f700
        /*0558*/ 	.word	0x00000005
        /*055c*/ 	.word	0x00034850
        /*0560*/ 	.short	0x010a
        /*0562*/ 	.byte	0x3f
	.zero		1


	//   ....[62]....
        /*0564*/ 	.word	0x0000f760
        /*0568*/ 	.word	0x00000007
        /*056c*/ 	.word	0x00034850
        /*0570*/ 	.short	0x010a
        /*0572*/ 	.byte	0x3f
	.zero		1


	//   ....[63]....
        /*0574*/ 	.word	0x0000f8e0
        /*0578*/ 	.word	0x00000008
        /*057c*/ 	.word	0x00034840
        /*0580*/ 	.short	0x010a
        /*0582*/ 	.byte	0x3f
	.zero		1


	//   ....[64]....
        /*0584*/ 	.word	0x0000f940
        /*0588*/ 	.word	0x00000008
        /*058c*/ 	.word	0x00034820
        /*0590*/ 	.short	0x010a
        /*0592*/ 	.byte	0x3f
	.zero		1


	//   ....[65]....
        /*0594*/ 	.word	0x0000f990
        /*0598*/ 	.word	0x00000003
        /*059c*/ 	.word	0x00034840
        /*05a0*/ 	.short	0x010a
        /*05a2*/ 	.byte	0x3f
	.zero		1


	//   ....[66]....
        /*05a4*/ 	.word	0x0000f9e0
        /*05a8*/ 	.word	0x00000002
        /*05ac*/ 	.word	0x00000060
        /*05b0*/ 	.short	0x010a
        /*05b2*/ 	.byte	0x3f
	.zero		1


	//   ....[67]....
        /*05b4*/ 	.word	0x0000fa30
        /*05b8*/ 	.word	0x00000003
        /*05bc*/ 	.word	0x00034840
        /*05c0*/ 	.short	0x010a
        /*05c2*/ 	.byte	0x3f
	.zero		1


	//   ....[68]....
        /*05c4*/ 	.word	0x0000fa80
        /*05c8*/ 	.word	0x00000002
        /*05cc*/ 	.word	0x00000060
        /*05d0*/ 	.short	0x010a
        /*05d2*/ 	.byte	0x3f
	.zero		1


	//   ....[69]....
        /*05d4*/ 	.word	0x0000fad0
        /*05d8*/ 	.word	0x00000002
        /*05dc*/ 	.word	0x00034840
        /*05e0*/ 	.short	0x010a
        /*05e2*/ 	.byte	0x3f
	.zero		1


	//   ....[70]....
        /*05e4*/ 	.word	0x0000fb20
        /*05e8*/ 	.word	0x00000002
        /*05ec*/ 	.word	0x00000060
        /*05f0*/ 	.short	0x010a
        /*05f2*/ 	.byte	0x3f
	.zero		1


	//   ....[71]....
        /*05f4*/ 	.word	0x0000fb70
        /*05f8*/ 	.word	0x00000003
        /*05fc*/ 	.word	0x00034860
        /*0600*/ 	.short	0x010a
        /*0602*/ 	.byte	0x3f
	.zero		1


	//   ....[72]....
        /*0604*/ 	.word	0x0000fc50
        /*0608*/ 	.word	0x00000007
        /*060c*/ 	.word	0x00034820
        /*0610*/ 	.short	0x010a
        /*0612*/ 	.byte	0x3f
	.zero		1


	//   ....[73]....
        /*0614*/ 	.word	0x0000fca0
        /*0618*/ 	.word	0x00000005
        /*061c*/ 	.word	0x00000000
        /*0620*/ 	.short	0x010a
        /*0622*/ 	.byte	0x3f
	.zero		1


	//   ....[74]....
        /*0624*/ 	.word	0x0000fcf0
        /*0628*/ 	.word	0x00000003
        /*062c*/ 	.word	0x00000000
        /*0630*/ 	.short	0x010a
        /*0632*/ 	.byte	0x3f
	.zero		1


	//   ....[75]....
        /*0634*/ 	.word	0x0000fd40
        /*0638*/ 	.word	0x00000005
        /*063c*/ 	.word	0x00000000
        /*0640*/ 	.short	0x010a
        /*0642*/ 	.byte	0x3f
	.zero		1


	//----- nvinfo : EIATTR_NUM_MBARRIERS
	.align		4
.L_537:
        /*0644*/ 	.byte	0x03, 0x38
        /*0646*/ 	.short	0x0016


	//----- nvinfo : EIATTR_EXIT_INSTR_OFFSETS
	.align		4
        /*0648*/ 	.byte	0x04, 0x1c
        /*064a*/ 	.short	(.L_539 - .L_538)


	//   ....[0]....
.L_538:
        /*064c*/ 	.word	0x00000a30


	//   ....[1]....
        /*0650*/ 	.word	0x0000c530


	//   ....[2]....
        /*0654*/ 	.word	0x0000c590


	//   ....[3]....
        /*0658*/ 	.word	0x0000f2c0


	//   ....[4]....
        /*065c*/ 	.word	0x0000f510


	//----- nvinfo : EIATTR_MAX_THREADS
	.align		4
.L_539:
        /*0660*/ 	.byte	0x04, 0x05
        /*0662*/ 	.short	(.L_541 - .L_540)
.L_540:
        /*0664*/ 	.word	0x00000180
        /*0668*/ 	.word	0x00000001
        /*066c*/ 	.word	0x00000001


	//----- nvinfo : EIATTR_CRS_STACK_SIZE
	.align		4
.L_541:
        /*0670*/ 	.byte	0x04, 0x1e
        /*0672*/ 	.short	(.L_543 - .L_542)
.L_542:
        /*0674*/ 	.word	0x00000000


	//----- nvinfo : EIATTR_CBANK_PARAM_SIZE
	.align		4
.L_543:
        /*0678*/ 	.byte	0x03, 0x19
        /*067a*/ 	.short	0x0bf0


	//----- nvinfo : EIATTR_PARAM_CBANK
	.align		4
        /*067c*/ 	.byte	0x04, 0x0a
        /*067e*/ 	.short	(.L_545 - .L_544)
	.align		4
.L_544:
        /*0680*/ 	.word	index@(.nv.constant0._ZN7cutlass13device_kernelIN5flash11enable_sm90INS1_16FlashAttnFwdSm90INS1_25CollectiveMainloopFwdSm90ILi2EN4cute5tupleIJNS5_1CILi1EEES8_S8_EEENS6_IJNS7_ILi128EEESA_NS7_ILi192EEEEEELi128ENS_10bfloat16_tEfNS_4arch4Sm90ELb1ELb0ELb1ELb0ELb0ELb0ELb0ELb1ELb1ELb0ELb0ELb0EEENS1_21CollectiveEpilogueFwdINS6_IJSA_SA_SA_EEES9_SD_SF_Li256ELb0ELb0ELb0ELb0EEENS1_30DynamicPersistentTileSchedulerILi256ELi32ELb0ELb0ELb1EEEEEEEEEvNT_6ParamsE)
        /*0684*/ 	.short	0x0210
        /*0686*/ 	.short	0x0bf0


	//----- nvinfo : EIATTR_SW_WAR
	.align		4
.L_545:
        /*0688*/ 	.byte	0x04, 0x36
        /*068a*/ 	.short	(.L_547 - .L_546)
.L_546:
        /*068c*/ 	.word	0x00000008
.L_547:


//--------------------- .nv.info._ZN7cutlass13device_kernelIN5flash11enable_sm90INS1_16FlashAttnFwdSm90INS1_25CollectiveMainloopFwdSm90ILi2EN4cute5tupleIJNS5_1CILi1EEES8_S8_EEENS6_IJNS7_ILi128EEESA_NS7_ILi192EEEEEELi128ENS_10bfloat16_tEfNS_4arch4Sm90ELb1ELb0ELb1ELb1ELb0ELb0ELb0ELb1ELb1ELb0ELb0ELb0EEENS1_21CollectiveEpilogueFwdINS6_IJSA_SA_SA_EEES9_SD_SF_Li256ELb1ELb0ELb0ELb0EEENS1_36VarlenDynamicPersistentTileSchedulerILi128ELi128ELi256ELi32ELb0ELb0ELb1ELb1ELb1ELb1EEEEEEEEEvNT_6ParamsE --------------------------
	.section	.nv.info._ZN7cutlass13device_kernelIN5flash11enable_sm90INS1_16FlashAttnFwdSm90INS1_25CollectiveMainloopFwdSm90ILi2EN4cute5tupleIJNS5_1CILi1EEES8_S8_EEENS6_IJNS7_ILi128EEESA_NS7_ILi192EEEEEELi128ENS_10bfloat16_tEfNS_4arch4Sm90ELb1ELb0ELb1ELb1ELb0ELb0ELb0ELb1ELb1ELb0ELb0ELb0EEENS1_21CollectiveEpilogueFwdINS6_IJSA_SA_SA_EEES9_SD_SF_Li256ELb1ELb0ELb0ELb0EEENS1_36VarlenDynamicPersistentTileSchedulerILi128ELi128ELi256ELi32ELb0ELb0ELb1ELb1ELb1ELb1EEEEEEEEEvNT_6ParamsE,"",@"SHT_CUDA_INFO"
	.sectionflags	@""
	.align	4


	//----- nvinfo : EIATTR_CUDA_API_VERSION
	.align		4
        /*0000*/ 	.byte	0x04, 0x37
        /*0002*/ 	.short	(.L_549 - .L_548)
.L_548:
        /*0004*/ 	.word	0x00000082


	//----- nvinfo : EIATTR_KPARAM_INFO
	.align		4
.L_549:
        /*0008*/ 	.byte	0x04, 0x17
        /*000a*/ 	.short	(.L_551 - .L_550)
.L_550:
        /*000c*/ 	.word	0x00000000
        /*0010*/ 	.short	0x0000
        /*0012*/ 	.short	0x0070
        /*0014*/ 	.byte	0x00, 0xf0, 0x01, 0x28


	//----- nvinfo : EIATTR_SPARSE_MMA_MASK
	.align		4
.L_551:
        /*0018*/ 	.byte	0x03, 0x50
        /*001a*/ 	.short	0x0000


	//----- nvinfo : EIATTR_MAXREG_COUNT
	.align		4
        /*001c*/ 	.byte	0x03, 0x1b
        /*001e*/ 	.short	0x00a8


	//----- nvinfo : EIATTR_NUM_BARRIERS
	.align		4
        /*0020*/ 	.byte	0x02, 0x4c
        /*0022*/ 	.byte	0x09
	.zero		1


	//----- nvinfo : EIATTR_EXTERNS
	.align		4
        /*0024*/ 	.byte	0x04, 0x0f
        /*0026*/ 	.short	(.L_553 - .L_552)


	//   ....[0]....
	.align		4
.L_552:
        /*0028*/ 	.word	index@(__assertfail)


	//----- nvinfo : EIATTR_ANNOTATIONS
	.align		4
.L_553:
        /*002c*/ 	.byte	0x04, 0x55
        /*002e*/ 	.short	(.L_555 - .L_554)


	//   ....[0]....
.L_554:
        /* <DEDUP_REMOVED lines=33> */


	//----- nvinfo : EIATTR_MERCURY_ISA_VERSION
	.align		4
.L_555:
        /*0230*/ 	.byte	0x03, 0x5f
        /*0232*/ 	.short	0x0101


	//----- nvinfo : EIATTR_UNUSED_LOAD_BYTE_OFFSET
	.align		4
        /*0234*/ 	.byte	0x04, 0x44
        /*0236*/ 	.short	(.L_557 - .L_556)


	//   ....[0]....
.L_556:
        /*0238*/ 	.word	0x00000a40
        /*023c*/ 	.word	0x0000fff0


	//   ....[1]....
        /*0240*/ 	.word	0x0000b520
        /*0244*/ 	.word	0x0000fff0


	//----- nvinfo : EIATTR_INT_WARP_WIDE_INSTR_OFFSETS
	.align		4
.L_557:
        /*0248*/ 	.byte	0x04, 0x31
        /*024a*/ 	.short	(.L_559 - .L_558)


	//   ....[0]....
.L_558:
        /*024c*/ 	.word	0x00000160


	//   ....[1]....
        /*0250*/ 	.word	0x000001a0


	//   ....[2]....
        /*0254*/ 	.word	0x00000210


	//   ....[3]....
        /*0258*/ 	.word	0x0000e940


	//   ....[4]....
        /*025c*/ 	.word	0x0000e9e0


	//   ....[5]....
        /*0260*/ 	.word	0x0000ee70


	//   ....[6]....
        /*0264*/ 	.word	0x0000eea0


	//   ....[7]....
        /*0268*/ 	.word	0x0000f0b0


	//   ....[8]....
        /*026c*/ 	.word	0x0000f1a0


	//   ....[9]....
        /*0270*/ 	.word	0x000114a0


	//   ....[10]....
        /*0274*/ 	.word	0x00011540


	//----- nvinfo : EIATTR_COOP_GROUP_MASK_REGIDS
	.align		4
.L_559:
        /*0278*/ 	.byte	0x04, 0x29
        /*027a*/ 	.short	(.L_561 - .L_560)


	//   ....[0]....
.L_560:
        /*027c*/ 	.word	0xffffffff


	//   ....[1]....
        /*0280*/ 	.word	0xffffffff


	//   ....[2]....
        /*0284*/ 	.word	0xffffffff


	//   ....[3]....
        /*0288*/ 	.word	0xffffffff


	//   ....[4]....
        /*028c*/ 	.word	0xffffffff


	//   ....[5]....
        /*0290*/ 	.word	0xffffffff


	//   ....[6]....
        /*0294*/ 	.word	0xffffffff


	//   ....[7]....
        /*0298*/ 	.word	0xffffffff


	//   ....[8]....
        /*029c*/ 	.word	0xffffffff


	//   ....[9]....
        /*02a0*/ 	.word	0xffffffff


	//   ....[10]....
        /*02a4*/ 	.word	0xffffffff


	//   ....[11]....
        /*02a8*/ 	.word	0xffffffff


	//   ....[12]....
        /*02ac*/ 	.word	0xffffffff


	//   ....[13]....
        /*02b0*/ 	.word	0xffffffff


	//   ....[14]....
        /*02b4*/ 	.word	0xffffffff


	//   ....[15]....
        /*02b8*/ 	.word	0xffffffff


	//   ....[16]....
        /*02bc*/ 	.word	0xffffffff


	//   ....[17]....
        /*02c0*/ 	.word	0xffffffff


	//   ....[18]....
        /*02c4*/ 	.word	0xffffffff


	//   ....[19]....
        /*02c8*/ 	.word	0xffffffff


	//   ....[20]....
        /*02cc*/ 	.word	0xffffffff


	//   ....[21]....
        /*02d0*/ 	.word	0xffffffff


	//   ....[22]....
        /*02d4*/ 	.word	0xffffffff


	//   ....[23]....
        /*02d8*/ 	.word	0xffffffff


	//   ....[24]....
        /*02dc*/ 	.word	0xffffffff


	//   ....[25]....
        /*02e0*/ 	.word	0xffffffff


	//   ....[26]....
        /*02e4*/ 	.word	0xffffffff


	//   ....[27]....
        /*02e8*/ 	.word	0xffffffff


	//   ....[28]....
        /*02ec*/ 	.word	0xffffffff


	//   ....[29]....
        /*02f0*/ 	.word	0xffffffff


	//   ....[30]....
        /*02f4*/ 	.word	0xffffffff


	//   ....[31]....
        /*02f8*/ 	.word	0xffffffff


	//   ....[32]....
        /*02fc*/ 	.word	0xffffffff


	//   ....[33]....
        /*0300*/ 	.word	0xffffffff


	//   ....[34]....
        /*0304*/ 	.word	0xffffffff


	//   ....[35]....
        /*0308*/ 	.word	0xffffffff


	//   ....[36]....
        /*030c*/ 	.word	0xffffffff


	//   ....[37]....
        /*0310*/ 	.word	0xffffffff


	//   ....[38]....
        /*0314*/ 	.word	0xffffffff


	//   ....[39]....
        /*0318*/ 	.word	0xffffffff


	//   ....[40]....
        /*031c*/ 	.word	0xffffffff


	//   ....[41]....
        /*0320*/ 	.word	0xffffffff


	//   ....[42]....
        /*0324*/ 	.word	0xffffffff


	//   ....[43]....
        /*0328*/ 	.word	0xffffffff


	//   ....[44]....
        /*032c*/ 	.word	0xffffffff


	//   ....[45]....
        /*0330*/ 	.word	0xffffffff


	//   ....[46]....
        /*0334*/ 	.word	0xffffffff


	//   ....[47]....
        /*0338*/ 	.word	0xffffffff


	//   ....[48]....
        /*033c*/ 	.word	0xffffffff


	//   ....[49]....
        /*0340*/ 	.word	0xffffffff


	//   ....[50]....
        /*0344*/ 	.word	0xffffffff


	//   ....[51]....
        /*0348*/ 	.word	0xffffffff


	//   ....[52]....
        /*034c*/ 	.word	0xffffffff


	//   ....[53]....
        /*0350*/ 	.word	0xffffffff


	//   ....[54]....
        /*0354*/ 	.word	0xffffffff


	//   ....[55]....
        /*0358*/ 	.word	0xffffffff


	//   ....[56]....
        /*035c*/ 	.word	0xffffffff


	//   ....[57]....
        /*0360*/ 	.word	0xffffffff


	//   ....[58]....
        /*0364*/ 	.word	0x0500000f


	//   ....[59]....
        /*0368*/ 	.word	0x0500000f


	//   ....[60]....
        /*036c*/ 	.word	0x0500000f


	//   ....[61]....
        /*0370*/ 	.word	0x0500000f


	//   ....[62]....
        /*0374*/ 	.word	0x0500000f


	//   ....[63]....
        /*0378*/ 	.word	0x0500000f


	//   ....[64]....
        /*037c*/ 	.word	0x0500000f


	//   ....[65]....
        /*0380*/ 	.word	0x0500000f


	//   ....[66]....
        /*0384*/ 	.word	0x0500000f


	//   ....[67]....
        /*0388*/ 	.word	0x0500000f


	//   ....[68]....
        /*038c*/ 	.word	0x0500000f


	//   ....[69]....
        /*0390*/ 	.word	0x0500000f


	//   ....[70]....
        /*0394*/ 	.word	0x0500000f


	//   ....[71]....
        /*0398*/ 	.word	0x0500000f


	//   ....[72]....
        /*039c*/ 	.word	0x0500000f


	//   ....[73]....
        /*03a0*/ 	.word	0x0500000f


	//   ....[74]....
        /*03a4*/ 	.word	0x0500000f


	//   ....[75]....
        /*03a8*/ 	.word	0x0500000f


	//   ....[76]....
        /*03ac*/ 	.word	0x0500000f


	//----- nvinfo : EIATTR_COOP_GROUP_INSTR_OFFSETS
	.align		4
.L_561:
        /*03b0*/ 	.byte	0x04, 0x28
        /*03b2*/ 	.short	(.L_563 - .L_562)


	//   ....[0]....
.L_562:
        /*03b4*/ 	.word	0x00000060


	//   ....[1]....
        /*03b8*/ 	.word	0x00000170


	//   ....[2]....
        /*03bc*/ 	.word	0x000001c0


	//   ....[3]....
        /*03c0*/ 	.word	0x000003f0


	//   ....[4]....
        /*03c4*/ 	.word	0x00000550


	//   ....[5]....
        /*03c8*/ 	.word	0x00000670


	//   ....[6]....
        /*03cc*/ 	.word	0x000007d0


	//   ....[7]....
        /*03d0*/ 	.word	0x00001650


	//   ....[8]....
        /*03d4*/ 	.word	0x000030a0


	//   ....[9]....
        /*03d8*/ 	.word	0x00003110


	//   ....[10]....
        /*03dc*/ 	.word	0x00003b10


	//   ....[11]....
        /*03e0*/ 	.word	0x00003b80


	//   ....[12]....
        /*03e4*/ 	.word	0x00006650


	//   ....[13]....
        /*03e8*/ 	.word	0x00006810


	//   ....[14]....
        /*03ec*/ 	.word	0x00006f40


	//   ....[15]....
        /*03f0*/ 	.word	0x00006fa0


	//   ....[16]....
        /*03f4*/ 	.word	0x00009580


	//   ....[17]....
        /*03f8*/ 	.word	0x000095d0


	//   ....[18]....
        /*03fc*/ 	.word	0x00009860


	//   ....[19]....
        /*0400*/ 	.word	0x000098e0


	//   ....[20]....
        /*0404*/ 	.word	0x0000abd0


	//   ....[21]....
        /*0408*/ 	.word	0x0000ac00


	//   ....[22]....
        /*040c*/ 	.word	0x0000ad00


	//   ....[23]....
        /*0410*/ 	.word	0x0000ad30


	//   ....[24]....
        /*0414*/ 	.word	0x0000d6e0


	//   ....[25]....
        /*0418*/ 	.word	0x0000d870


	//   ....[26]....
        /*041c*/ 	.word	0x0000d8a0


	//   ....[27]....
        /*0420*/ 	.word	0x0000d8e0


	//   ....[28]....
        /*0424*/ 	.word	0x0000d950


	//   ....[29]....
        /*0428*/ 	.word	0x0000d9b0


	//   ....[30]....
        /*042c*/ 	.word	0x0000d9f0


	//   ....[31]....
        /*0430*/ 	.word	0x0000dba0


	//   ....[32]....
        /*0434*/ 	.word	0x0000dc00


	//   ....[33]....
        /*0438*/ 	.word	0x0000dc40


	//   ....[34]....
        /*043c*/ 	.word	0x0000dc80


	//   ....[35]....
        /*0440*/ 	.word	0x0000dcb0


	//   ....[36]....
        /*0444*/ 	.word	0x0000dce0


	//   ....[37]....
        /*0448*/ 	.word	0x0000dd80


	//   ....[38]....
        /*044c*/ 	.word	0x0000dde0


	//   ....[39]....
        /*0450*/ 	.word	0x0000de70


	//   ....[40]....
        /*0454*/ 	.word	0x00011950


	//   ....[41]....
        /*0458*/ 	.word	0x00011960


	//   ....[42]....
        /*045c*/ 	.word	0x00011a80


	//   ....[43]....
        /*0460*/ 	.word	0x00011ae0


	//   ....[44]....
        /*0464*/ 	.word	0x00011b20


	//   ....[45]....
        /*0468*/ 	.word	0x00011b60


	//   ....[46]....
        /*046c*/ 	.word	0x00011b90


	//   ....[47]....
        /*0470*/ 	.word	0x00011bc0


	//   ....[48]....
        /*0474*/ 	.word	0x00011d60


	//   ....[49]....
        /*0478*/ 	.word	0x00011dc0


	//   ....[50]....
        /*047c*/ 	.word	0x00011e00


	//   ....[51]....
        /*0480*/ 	.word	0x00011e40


	//   ....[52]....
        /*0484*/ 	.word	0x00011e70


	//   ....[53]....
        /*0488*/ 	.word	0x00011ea0


	//   ....[54]....
        /*048c*/ 	.word	0x00011f60


	//   ....[55]....
        /*0490*/ 	.word	0x00011f80


	//   ....[56]....
        /*0494*/ 	.word	0x00011ff0


	//   ....[57]....
        /*0498*/ 	.word	0x00012690


	//   ....[58]....
        /*049c*/ 	.word	0x00012c80


	//   ....[59]....
        /*04a0*/ 	.word	0x000130a0


	//   ....[60]....
        /*04a4*/ 	.word	0x00013130


	//   ....[61]....
        /*04a8*/ 	.word	0x000131d0


	//   ....[62]....
        /*04ac*/ 	.word	0x00013280


	//   ....[63]....
        /*04b0*/ 	.word	0x00013300


	//   ....[64]....
        /*04b4*/ 	.word	0x00013380


	//   ....[65]....
        /*04b8*/ 	.word	0x00013400


	//   ....[66]....
        /*04bc*/ 	.word	0x00013480


	//   ....[67]....
        /*04c0*/ 	.word	0x00013510


	//   ....[68]....
        /*04c4*/ 	.word	0x000135c0


	//   ....[69]....
        /*04c8*/ 	.word	0x00013640


	//   ....[70]....
        /*04cc*/ 	.word	0x000136c0


	//   ....[71]....
        /*04d0*/ 	.word	0x00013740


	//   ....[72]....
        /*04d4*/ 	.word	0x000137c0


	//   ....[73]....
        /*04d8*/ 	.word	0x00013830


	//   ....[74]....
        /*04dc*/ 	.word	0x000138d0


	//   ....[75]....
        /*04e0*/ 	.word	0x00013960


	//   ....[76]....
        /*04e4*/ 	.word	0x00013a90


	//----- nvinfo : EIATTR_REG_RECONFIG
	.align		4
.L_563:
        /*04e8*/ 	.byte	0x01, 0x54
	.zero		2


	//----- nvinfo : EIATTR_SYSCALL_OFFSETS
	.align		4
        /*04ec*/ 	.byte	0x04, 0x46
        /*04ee*/ 	.short	(.L_565 - .L_564)


	//   ....[0]....
.L_564:
        /*04f0*/ 	.word	0x00001830


	//   ....[1]....
        /*04f4*/ 	.word	0x0000eb70


	//   ....[2]....
        /*04f8*/ 	.word	0x0000ecb0


	//   ....[3]....
        /*04fc*/ 	.word	0x0000edb0


	//----- nvinfo : EIATTR_MBARRIER_INSTR_OFFSETS
	.align		4
.L_565:
        /*0500*/ 	.byte	0x04, 0x39
        /*0502*/ 	.short	(.L_567 - .L_566)


	//   ....[0]....
.L_566:
        /*0504*/ 	.word	0x000002a0
        /*0508*/ 	.word	0x000000ff
        /*050c*/ 	.word	0x00034800
        /*0510*/ 	.short	0x0100
        /*0512*/ 	.byte	0x08
	.zero		1


	//   ....[1]....
        /*0514*/ 	.word	0x000002b0
        /*0518*/ 	.word	0x000000ff
        /*051c*/ 	.word	0x00034820
        /*0520*/ 	.short	0x0100
        /*0522*/ 	.byte	0x08
	.zero		1


	//   ....[2]....
        /*0524*/ 	.word	0x000003a0
        /*0528*/ 	.word	0x000000ff
        /*052c*/ 	.word	0x00034830
        /*0530*/ 	.short	0x0100
        /*0532*/ 	.byte	0x08
	.zero		1


	//   ....[3]....
        /*0534*/ 	.word	0x000003b0
        /*0538*/ 	.word	0x000000ff
        /*053c*/ 	.word	0x00034840
        /*0540*/ 	.short	0x0100
        /*0542*/ 	.byte	0x08
	.zero		1


	//   ....[4]....
        /*0544*/ 	.word	0x000003c0
        /*0548*/ 	.word	0x000000ff
        /*054c*/ 	.word	0x00034838
        /*0550*/ 	.short	0x0100
        /*0552*/ 	.byte	0x08
	.zero		1


	//   ....[5]....
        /*0554*/ 	.word	0x000003d0
        /*0558*/ 	.word	0x000000ff
        /*055c*/ 	.word	0x00034848
        /*0560*/ 	.short	0x0100
        /*0562*/ 	.byte	0x08
	.zero		1


	//   ....[6]....
        /*0564*/ 	.word	0x00000500
        /*0568*/ 	.word	0x000000ff
        /*056c*/ 	.word	0x00034850
        /*0570*/ 	.short	0x0100
        /*0572*/ 	.byte	0x08
	.zero		1


	//   ....[7]....
        /*0574*/ 	.word	0x00000510
        /*0578*/ 	.word	0x000000ff
        /*057c*/ 	.word	0x00034860
        /*0580*/ 	.short	0x0100
        /*0582*/ 	.byte	0x08
	.zero		1


	//   ....[8]....
        /*0584*/ 	.word	0x00000520
        /*0588*/ 	.word	0x000000ff
        /*058c*/ 	.word	0x00034858
        /*0590*/ 	.short	0x0100
        /*0592*/ 	.byte	0x08
	.zero		1


	//   ....[9]....
        /*0594*/ 	.word	0x00000530
        /*0598*/ 	.word	0x000000ff
        /*059c*/ 	.word	0x00034868
        /*05a0*/ 	.short	0x0100
        /*05a2*/ 	.byte	0x08
	.zero		1


	//   ....[10]....
        /*05a4*/ 	.word	0x00000620
        /*05a8*/ 	.word	0x000000ff
        /*05ac*/ 	.word	0x00034870
        /*05b0*/ 	.short	0x0100
        /*05b2*/ 	.byte	0x06
	.zero		1


	//   ....[11]....
        /*05b4*/ 	.word	0x00000630
        /*05b8*/ 	.word	0x000000ff
        /*05bc*/ 	.word	0x00034880
        /*05c0*/ 	.short	0x0100
        /*05c2*/ 	.byte	0x06
	.zero		1


	//   ....[12]....
        /*05c4*/ 	.word	0x00000640
        /*05c8*/ 	.word	0x000000ff
        /*05cc*/ 	.word	0x00034878
        /*05d0*/ 	.short	0x0100
        /*05d2*/ 	.byte	0x06
	.zero		1


	//   ....[13]....
        /*05d4*/ 	.word	0x00000650
        /*05d8*/ 	.word	0x000000ff
        /*05dc*/ 	.word	0x00034888
        /*05e0*/ 	.short	0x0100
        /*05e2*/ 	.byte	0x06
	.zero		1


	//   ....[14]....
        /*05e4*/ 	.word	0x00000780
        /*05e8*/ 	.word	0x000000ff
        /*05ec*/ 	.word	0x00034890
        /*05f0*/ 	.short	0x0100
        /*05f2*/ 	.byte	0x08
	.zero		1


	//   ....[15]....
        /*05f4*/ 	.word	0x00000790
        /*05f8*/ 	.word	0x000000ff
        /*05fc*/ 	.word	0x000348a0
        /*0600*/ 	.short	0x0100
        /*0602*/ 	.byte	0x08
	.zero		1


	//   ....[16]....
        /*0604*/ 	.word	0x000007a0
        /*0608*/ 	.word	0x000000ff
        /*060c*/ 	.word	0x00034898
        /*0610*/ 	.short	0x0100
        /*0612*/ 	.byte	0x08
	.zero		1


	//   ....[17]....
        /*0614*/ 	.word	0x000007b0
        /*0618*/ 	.word	0x000000ff
        /*061c*/ 	.word	0x000348a8
        /*0620*/ 	.short	0x0100
        /*0622*/ 	.byte	0x08
	.zero		1


	//   ....[18]....
        /*0624*/ 	.word	0x000008e0
        /*0628*/ 	.word	0x000000ff
        /*062c*/ 	.word	0x000348b0
        /*0630*/ 	.short	0x0100
        /*0632*/ 	.byte	0x08
	.zero		1


	//   ....[19]....
        /*0634*/ 	.word	0x000008f0
        /*0638*/ 	.word	0x000000ff
        /*063c*/ 	.word	0x000348c0
        /*0640*/ 	.short	0x0100
        /*0642*/ 	.byte	0x08
	.zero		1


	//   ....[20]....
        /*0644*/ 	.word	0x00000900
        /*0648*/ 	.word	0x000000ff
        /*064c*/ 	.word	0x000348b8
        /*0650*/ 	.short	0x0100
        /*0652*/ 	.byte	0x08
	.zero		1


	//   ....[21]....
        /*0654*/ 	.word	0x00000910
        /*0658*/ 	.word	0x000000ff
        /*065c*/ 	.word	0x000348c8
        /*0660*/ 	.short	0x0100
        /*0662*/ 	.byte	0x08
	.zero		1


	//   ....[22]....
        /*0664*/ 	.word	0x000018d0
        /*0668*/ 	.word	0x000000ff
        /*066c*/ 	.word	0x00034800
        /*0670*/ 	.short	0x010a
        /*0672*/ 	.byte	0x26
	.zero		1


	//   ....[23]....
        /*0674*/ 	.word	0x00001950
        /*0678*/ 	.word	0x00000000
        /*067c*/ 	.word	0x00034830
        /*0680*/ 	.short	0x010a
        /*0682*/ 	.byte	0x3f
	.zero		1


	//   ....[24]....
        /*0684*/ 	.word	0x000019c0
        /*0688*/ 	.word	0x00000000
        /*068c*/ 	.word	0x00034830
        /*0690*/ 	.short	0x010a
        /*0692*/ 	.byte	0x3f
	.zero		1


	//   ....[25]....
        /*0694*/ 	.word	0x00002b00
        /*0698*/ 	.word	0x00000000
        /*069c*/ 	.word	0x00000000
        /*06a0*/ 	.short	0x0101
        /*06a2*/ 	.byte	0x3f
	.zero		1


	//   ....[26]....
        /*06a4*/ 	.word	0x00004b90
        /*06a8*/ 	.word	0x000000ff
        /*06ac*/ 	.word	0x00034830
        /*06b0*/ 	.short	0x010a
        /*06b2*/ 	.byte	0x08
	.zero		1


	//   ....[27]....
        /*06b4*/ 	.word	0x00004bd0
        /*06b8*/ 	.word	0x000000ff
        /*06bc*/ 	.word	0x00034830
        /*06c0*/ 	.short	0x010a
        /*06c2*/ 	.byte	0x08
	.zero		1


	//   ....[28]....
        /*06c4*/ 	.word	0x000054f0
        /*06c8*/ 	.word	0x000000ff
        /*06cc*/ 	.word	0x00034850
        /*06d0*/ 	.short	0x010a
        /*06d2*/ 	.byte	0x09
	.zero		1


	//   ....[29]....
        /*06d4*/ 	.word	0x00005530
        /*06d8*/ 	.word	0x000000ff
        /*06dc*/ 	.word	0x00034850
        /*06e0*/ 	.short	0x010a
        /*06e2*/ 	.byte	0x09
	.zero		1


	//   ....[30]....
        /*06e4*/ 	.word	0x000076e0
        /*06e8*/ 	.word	0x00000003
        /*06ec*/ 	.word	0x00000000
        /*06f0*/ 	.short	0x0101
        /*06f2*/ 	.byte	0x3f
	.zero		1


	//   ....[31]....
        /*06f4*/ 	.word	0x00007730
        /*06f8*/ 	.word	0x00000035
        /*06fc*/ 	.word	0x00000000
        /*0700*/ 	.short	0x0101
        /*0702*/ 	.byte	0x3f
	.zero		1


	//   ....[32]....
        /*0704*/ 	.word	0x00007e30
        /*0708*/ 	.word	0x000000ff
        /*070c*/ 	.word	0x00034830
        /*0710*/ 	.short	0x010a
        /*0712*/ 	.byte	0x08
	.zero		1


	//   ....[33]....
        /*0714*/ 	.word	0x00007e70
        /*0718*/ 	.word	0x000000ff
        /*071c*/ 	.word	0x00034830
        /*0720*/ 	.short	0x010a
        /*0722*/ 	.byte	0x08
	.zero		1


	//   ....[34]....
        /*0724*/ 	.word	0x00008790
        /*0728*/ 	.word	0x000000ff
        /*072c*/ 	.word	0x00034850
        /*0730*/ 	.short	0x010a
        /*0732*/ 	.byte	0x08
	.zero		1


	//   ....[35]....
        /*0734*/ 	.word	0x000087d0
        /*0738*/ 	.word	0x000000ff
        /*073c*/ 	.word	0x00034850
        /*0740*/ 	.short	0x010a
        /*0742*/ 	.byte	0x08
	.zero		1


	//   ....[36]....
        /*0744*/ 	.word	0x0000a140
        /*0748*/ 	.word	0x00000023
        /*074c*/ 	.word	0x00000000
        /*0750*/ 	.short	0x0101
        /*0752*/ 	.byte	0x3f
	.zero		1


	//   ....[37]....
        /*0754*/ 	.word	0x0000a190
        /*0758*/ 	.word	0x0000002c
        /*075c*/ 	.word	0x00000000
        /*0760*/ 	.short	0x0101
        /*0762*/ 	.byte	0x3f
	.zero		1


	//   ....[38]....
        /*0764*/ 	.word	0x0000ab40
        /*0768*/ 	.word	0x000000ff
        /*076c*/ 	.word	0x00034850
        /*0770*/ 	.short	0x010a
        /*0772*/ 	.byte	0x05
	.zero		1


	//   ....[39]....
        /*0774*/ 	.word	0x0000ab80
        /*0778*/ 	.word	0x000000ff
        /*077c*/ 	.word	0x00034850
        /*0780*/ 	.short	0x010a
        /*0782*/ 	.byte	0x05
	.zero		1


	//   ....[40]....
        /*0784*/ 	.word	0x0000b0c0
        /*0788*/ 	.word	0x00000008
        /*078c*/ 	.word	0x00000000
        /*0790*/ 	.short	0x0101
        /*0792*/ 	.byte	0x3f
	.zero		1


	//   ....[41]....
        /*0794*/ 	.word	0x0000c490
        /*0798*/ 	.word	0x00000003
        /*079c*/ 	.word	0x00000000
        /*07a0*/ 	.short	0x0101
        /*07a2*/ 	.byte	0x3f
	.zero		1


	//   ....[42]....
        /*07a4*/ 	.word	0x0000f4f0
        /*07a8*/ 	.word	0x00000008
        /*07ac*/ 	.word	0x00034840
        /*07b0*/ 	.short	0x010a
        /*07b2*/ 	.byte	0x3f
	.zero		1


	//   ....[43]....
        /*07b4*/ 	.word	0x0000faa0
        /*07b8*/ 	.word	0x00000009
        /*07bc*/ 	.word	0x00034820
        /*07c0*/ 	.short	0x010a
        /*07c2*/ 	.byte	0x3f
	.zero		1


	//   ....[44]....
        /*07c4*/ 	.word	0x0000fdd0
        /*07c8*/ 	.word	0x00000002
        /*07cc*/ 	.word	0x00034840
        /*07d0*/ 	.short	0x010a
        /*07d2*/ 	.byte	0x3f
	.zero		1


	//   ....[45]....
        /*07d4*/ 	.word	0x000100d0
        /*07d8*/ 	.word	0x00000003
        /*07dc*/ 	.word	0x00000060
        /*07e0*/ 	.short	0x010a
        /*07e2*/ 	.byte	0x3f
	.zero		1


	//   ....[46]....
        /*07e4*/ 	.word	0x000106a0
        /*07e8*/ 	.word	0x00000002
        /*07ec*/ 	.word	0x00034840
        /*07f0*/ 	.short	0x010a
        /*07f2*/ 	.byte	0x3f
	.zero		1


	//   ....[47]....
        /*07f4*/ 	.word	0x000109a0
        /*07f8*/ 	.word	0x00000003
        /*07fc*/ 	.word	0x00000060
        /*0800*/ 	.short	0x010a
        /*0802*/ 	.byte	0x3f
	.zero		1


	//   ....[48]....
        /*0804*/ 	.word	0x00010e70
        /*0808*/ 	.word	0x00000002
        /*080c*/ 	.word	0x00034840
        /*0810*/ 	.short	0x010a
        /*0812*/ 	.byte	0x3f
	.zero		1


	//   ....[49]....
        /*0814*/ 	.word	0x00011180
        /*0818*/ 	.word	0x00000002
        /*081c*/ 	.word	0x00000060
        /*0820*/ 	.short	0x010a
        /*0822*/ 	.byte	0x3f
	.zero		1


	//   ....[50]....
        /*0824*/ 	.word	0x00011600
        /*0828*/ 	.word	0x00000003
        /*082c*/ 	.word	0x00034860
        /*0830*/ 	.short	0x010a
        /*0832*/ 	.byte	0x3f
	.zero		1


	//   ....[51]....
        /*0834*/ 	.word	0x00012610
        /*0838*/ 	.word	0x00000000
        /*083c*/ 	.word	0x00034820
        /*0840*/ 	.short	0x010a
        /*0842*/ 	.byte	0x3f
	.zero		1


	//   ....[52]....
        /*0844*/ 	.word	0x000127f0
        /*0848*/ 	.word	0x00000006
        /*084c*/ 	.word	0x00000000
        /*0850*/ 	.short	0x010a
        /*0852*/ 	.byte	0x3f
	.zero		1


	//   ....[53]....
        /*0854*/ 	.word	0x00012860
        /*0858*/ 	.word	0x00000007
        /*085c*/ 	.word	0x00000000
        /*0860*/ 	.short	0x010a
        /*0862*/ 	.byte	0x3f
	.zero		1


	//   ....[54]....
        /*0864*/ 	.word	0x000128d0
        /*0868*/ 	.word	0x00000004
        /*086c*/ 	.word	0x00000000
        /*0870*/ 	.short	0x010a
        /*0872*/ 	.byte	0x3f
	.zero		1


	//   ....[55]....
        /*0874*/ 	.word	0x00012900
        /*0878*/ 	.word	0x00000003
        /*087c*/ 	.word	0x00000000
        /*0880*/ 	.short	0x010a
        /*0882*/ 	.byte	0x3f
	.zero		1


	//   ....[56]....
        /*0884*/ 	.word	0x00012970
        /*0888*/ 	.word	0x00000003
        /*088c*/ 	.word	0x00034800
        /*0890*/ 	.short	0x010a
        /*0892*/ 	.byte	0x3f
	.zero		1


	//   ....[57]....
        /*0894*/ 	.word	0x000129c0
        /*0898*/ 	.word	0x00000000
        /*089c*/ 	.word	0x00034830
        /*08a0*/ 	.short	0x010a
        /*08a2*/ 	.byte	0x3f
	.zero		1


	//   ....[58]....
        /*08a4*/ 	.word	0x00012a20
        /*08a8*/ 	.word	0x0000000a
        /*08ac*/ 	.word	0x00034830
        /*08b0*/ 	.short	0x010a
        /*08b2*/ 	.byte	0x3f
	.zero		1


	//   ....[59]....
        /*08b4*/ 	.word	0x00012a80
        /*08b8*/ 	.word	0x00000005
        /*08bc*/ 	.word	0x00034850
        /*08c0*/ 	.short	0x010a
        /*08c2*/ 	.byte	0x3f
	.zero		1


	//   ....[60]....
        /*08c4*/ 	.word	0x00012ae0
        /*08c8*/ 	.word	0x0000000a
        /*08cc*/ 	.word	0x00034830
        /*08d0*/ 	.short	0x010a
        /*08d2*/ 	.byte	0x3f
	.zero		1


	//   ....[61]....
        /*08d4*/ 	.word	0x00012b40
        /*08d8*/ 	.word	0x00000005
        /*08dc*/ 	.word	0x00034850
        /*08e0*/ 	.short	0x010a
        /*08e2*/ 	.byte	0x3f
	.zero		1


	//   ....[62]....
        /*08e4*/ 	.word	0x00012ba0
        /*08e8*/ 	.word	0x00000007
        /*08ec*/ 	.word	0x00034850
        /*08f0*/ 	.short	0x010a
        /*08f2*/ 	.byte	0x3f
	.zero		1


	//   ....[63]....
        /*08f4*/ 	.word	0x00012d40
        /*08f8*/ 	.word	0x00000008
        /*08fc*/ 	.word	0x00034840
        /*0900*/ 	.short	0x010a
        /*0902*/ 	.byte	0x3f
	.zero		1


	//   ....[64]....
        /*0904*/ 	.word	0x00012dc0
        /*0908*/ 	.word	0x00000008
        /*090c*/ 	.word	0x00034820
        /*0910*/ 	.short	0x010a
        /*0912*/ 	.byte	0x3f
	.zero		1


	//   ....[65]....
        /*0914*/ 	.word	0x00012e10
        /*0918*/ 	.word	0x00000002
        /*091c*/ 	.word	0x00034840
        /*0920*/ 	.short	0x010a
        /*0922*/ 	.byte	0x3f
	.zero		1


	//   ....[66]....
        /*0924*/ 	.word	0x00012e60
        /*0928*/ 	.word	0x00000003
        /*092c*/ 	.word	0x00000060
        /*0930*/ 	.short	0x010a
        /*0932*/ 	.byte	0x3f
	.zero		1


	//   ....[67]....
        /*0934*/ 	.word	0x00012eb0
        /*0938*/ 	.word	0x00000002
        /*093c*/ 	.word	0x00034840
        /*0940*/ 	.short	0x010a
        /*0942*/ 	.byte	0x3f
	.zero		1


	//   ....[68]....
        /*0944*/ 	.word	0x00012f00
        /*0948*/ 	.word	0x00000003
        /*094c*/ 	.word	0x00000060
        /*0950*/ 	.short	0x010a
        /*0952*/ 	.byte	0x3f
	.zero		1


	//   ....[69]....
        /*0954*/ 	.word	0x00012f50
        /*0958*/ 	.word	0x00000002
        /*095c*/ 	.word	0x00034840
        /*0960*/ 	.short	0x010a
        /*0962*/ 	.byte	0x3f
	.zero		1


	//   ....[70]....
        /*0964*/ 	.word	0x00012fa0
        /*0968*/ 	.word	0x00000002
        /*096c*/ 	.word	0x00000060
        /*0970*/ 	.short	0x010a
        /*0972*/ 	.byte	0x3f
	.zero		1


	//   ....[71]....
        /*0974*/ 	.word	0x00012ff0
        /*0978*/ 	.word	0x00000003
        /*097c*/ 	.word	0x00034860
        /*0980*/ 	.short	0x010a
        /*0982*/ 	.byte	0x3f
	.zero		1


	//   ....[72]....
        /*0984*/ 	.word	0x000139b0
        /*0988*/ 	.word	0x00000000
        /*098c*/ 	.word	0x00034820
        /*0990*/ 	.short	0x010a
        /*0992*/ 	.byte	0x3f
	.zero		1


	//   ....[73]....
        /*0994*/ 	.word	0x00013b50
        /*0998*/ 	.word	0x00000006
        /*099c*/ 	.word	0x00000000
        /*09a0*/ 	.short	0x010a
        /*09a2*/ 	.byte	0x3f
	.zero		1


	//   ....[74]....
        /*09a4*/ 	.word	0x00013ba0
        /*09a8*/ 	.word	0x00000007
        /*09ac*/ 	.word	0x00000000
        /*09b0*/ 	.short	0x010a
        /*09b2*/ 	.byte	0x3f
	.zero		1


	//   ....[75]....
        /*09b4*/ 	.word	0x00013bf0
        /*09b8*/ 	.word	0x00000004
        /*09bc*/ 	.word	0x00000000
        /*09c0*/ 	.short	0x010a
        /*09c2*/ 	.byte	0x3f
	.zero		1


	//----- nvinfo : EIATTR_NUM_MBARRIERS
	.align		4
.L_567:
        /*09c4*/ 	.byte	0x03, 0x38
        /*09c6*/ 	.short	0x0016


	//----- nvinfo : EIATTR_EXIT_INSTR_OFFSETS
	.align		4
        /*09c8*/ 	.byte	0x04, 0x1c
        /*09ca*/ 	.short	(.L_569 - .L_568)


	//   ....[0]....
.L_568:
        /*09cc*/ 	.word	0x00000a80


	//   ....[1]....
        /*09d0*/ 	.word	0x0000d6a0


	//   ....[2]....
        /*09d4*/ 	.word	0x0000d700


	//   ....[3]....
        /*09d8*/ 	.word	0x00012950


	//----- nvinfo : EIATTR_MAX_THREADS
	.align		4
.L_569:
        /*09dc*/ 	.byte	0x04, 0x05
        /*09de*/ 	.short	(.L_571 - .L_570)
.L_570:
        /*09e0*/ 	.word	0x00000180
        /*09e4*/ 	.word	0x00000001
        /*09e8*/ 	.word	0x00000001


	//----- nvinfo : EIATTR_CRS_STACK_SIZE
	.align		4
.L_571:
        /*09ec*/ 	.byte	0x04, 0x1e
        /*09ee*/ 	.short	(.L_573 - .L_572)
.L_572:
        /*09f0*/ 	.word	0x00000000


	//----- nvinfo : EIATTR_CBANK_PARAM_SIZE
	.align		4
.L_573:
        /*09f4*/ 	.byte	0x03, 0x19
        /*09f6*/ 	.short	0x0a70


	//----- nvinfo : EIATTR_PARAM_CBANK
	.align		4
        /*09f8*/ 	.byte	0x04, 0x0a
        /*09fa*/ 	.short	(.L_575 - .L_574)
	.align		4
.L_574:
        /*09fc*/ 	.word	index@(.nv.constant0._ZN7cutlass13device_kernelIN5flash11enable_sm90INS1_16FlashAttnFwdSm90INS1_25CollectiveMainloopFwdSm90ILi2EN4cute5tupleIJNS5_1CILi1EEES8_S8_EEENS6_IJNS7_ILi128EEESA_NS7_ILi192EEEEEELi128ENS_10bfloat16_tEfNS_4arch4Sm90ELb1ELb0ELb1ELb1ELb0ELb0ELb0ELb1ELb1ELb0ELb0ELb0EEENS1_21CollectiveEpilogueFwdINS6_IJSA_SA_SA_EEES9_SD_SF_Li256ELb1ELb0ELb0ELb0EEENS1_36VarlenDynamicPersistentTileSchedulerILi128ELi128ELi256ELi32ELb0ELb0ELb1ELb1ELb1ELb1EEEEEEEEEvNT_6ParamsE)
        /*0a00*/ 	.short	0x0210
        /*0a02*/ 	.short	0x0a70


	//----- nvinfo : EIATTR_SW_WAR
	.align		4
.L_575:
        /*0a04*/ 	.byte	0x04, 0x36
        /*0a06*/ 	.short	(.L_577 - .L_576)
.L_576:
        /*0a08*/ 	.word	0x00000008
.L_577:


//--------------------- .nv.info._ZN7cutlass13device_kernelIN5flash11enable_sm90INS1_16FlashAttnFwdSm90INS1_25CollectiveMainloopFwdSm90ILi2EN4cute5tupleIJNS5_1CILi1EEES8_S8_EEENS6_IJNS7_ILi128EEESA_NS7_ILi192EEEEEELi128ENS_10bfloat16_tEfNS_4arch4Sm90ELb1ELb0ELb1ELb1ELb0ELb1ELb0ELb1ELb1ELb0ELb0ELb0EEENS1_21CollectiveEpilogueFwdINS6_IJSA_SA_SA_EEES9_SD_SF_Li256ELb1ELb0ELb0ELb0EEENS1_36VarlenDynamicPersistentTileSchedulerILi128ELi128ELi256ELi32ELb0ELb0ELb1ELb1ELb1ELb1EEEEEEEEEvNT_6ParamsE --------------------------
	.section	.nv.info._ZN7cutlass13device_kernelIN5flash11enable_sm90INS1_16FlashAttnFwdSm90INS1_25CollectiveMainloopFwdSm90ILi2EN4cute5tupleIJNS5_1CILi1EEES8_S8_EEENS6_IJNS7_ILi128EEESA_NS7_ILi192EEEEEELi128ENS_10bfloat16_tEfNS_4arch4Sm90ELb1ELb0ELb1ELb1ELb0ELb1ELb0ELb1ELb1ELb0ELb0ELb0EEENS1_21CollectiveEpilogueFwdINS6_IJSA_SA_SA_EEES9_SD_SF_Li256ELb1ELb0ELb0ELb0EEENS1_36VarlenDynamicPersistentTileSchedulerILi128ELi128ELi256ELi32ELb0ELb0ELb1ELb1ELb1ELb1EEEEEEEEEvNT_6ParamsE,"",@"SHT_CUDA_INFO"
	.sectionflags	@""
	.align	4


	//----- nvinfo : EIATTR_CUDA_API_VERSION
	.align		4
        /*0000*/ 	.byte	0x04, 0x37
        /*0002*/ 	.short	(.L_579 - .L_578)
.L_578:
        /*0004*/ 	.word	0x00000082


	//----- nvinfo : EIATTR_KPARAM_INFO
	.align		4
.L_579:
        /*0008*/ 	.byte	0x04, 0x17
        /*000a*/ 	.short	(.L_581 - .L_580)
.L_580:
        /*000c*/ 	.word	0x00000000
        /*0010*/ 	.short	0x0000
        /*0012*/ 	.short	0x0070
        /*0014*/ 	.byte	0x00, 0xf0, 0x01, 0x28


	//----- nvinfo : EIATTR_SPARSE_MMA_MASK
	.align		4
.L_581:
        /*0018*/ 	.byte	0x03, 0x50
        /*001a*/ 	.short	0x0000


	//----- nvinfo : EIATTR_MAXREG_COUNT
	.align		4
        /*001c*/ 	.byte	0x03, 0x1b
        /*001e*/ 	.short	0x00a8


	//----- nvinfo : EIATTR_NUM_BARRIERS
	.align		4
        /*0020*/ 	.byte	0x02, 0x4c
        /*0022*/ 	.byte	0x10
	.zero		1


	//----- nvinfo : EIATTR_EXTERNS
	.align		4
        /*0024*/ 	.byte	0x04, 0x0f
        /*0026*/ 	.short	(.L_583 - .L_582)


	//   ....[0]....
	.align		4
.L_582:
        /*0028*/ 	.word	index@(__assertfail)


	//----- nvinfo : EIATTR_ANNOTATIONS
	.align		4
.L_583:
        /*002c*/ 	.byte	0x04, 0x55
        /*002e*/ 	.short	(.L_585 - .L_584)


	//   ....[0]....
.L_584:
        /* <DEDUP_REMOVED lines=65> */


	//----- nvinfo : EIATTR_MERCURY_ISA_VERSION
	.align		4
.L_585:
        /*0430*/ 	.byte	0x03, 0x5f
        /*0432*/ 	.short	0x0101


	//----- nvinfo : EIATTR_UNUSED_LOAD_BYTE_OFFSET
	.align		4
        /*0434*/ 	.byte	0x04, 0x44
        /*0436*/ 	.short	(.L_587 - .L_586)


	//   ....[0]....
.L_586:
        /*0438*/ 	.word	0x00000ae0
        /*043c*/ 	.word	0x0000fff0


	//   ....[1]....
        /*0440*/ 	.word	0x0001cb90
        /*0444*/ 	.word	0x0000fff0


	//----- nvinfo : EIATTR_INT_WARP_WIDE_INSTR_OFFSETS
	.align		4
.L_587:
        /*0448*/ 	.byte	0x04, 0x31
        /*044a*/ 	.short	(.L_589 - .L_588)


	//   ....[0]....
.L_588:
        /*044c*/ 	.word	0x000001c0


	//   ....[1]....
        /*0450*/ 	.word	0x00000200


	//   ....[2]....
        /*0454*/ 	.word	0x00000270


	//   ....[3]....
        /*0458*/ 	.word	0x00020be0


	//   ....[4]....
        /*045c*/ 	.word	0x00020c70


	//   ....[5]....
        /*0460*/ 	.word	0x000210f0


	//   ....[6]....
        /*0464*/ 	.word	0x00021120


	//   ....[7]....
        /*0468*/ 	.word	0x00021330


	//   ....[8]....
        /*046c*/ 	.word	0x00021420


	//   ....[9]....
        /*0470*/ 	.word	0x00023750


	//   ....[10]....
        /*0474*/ 	.word	0x000237e0


	//----- nvinfo : EIATTR_COOP_GROUP_MASK_REGIDS
	.align		4
.L_589:
        /*0478*/ 	.byte	0x04, 0x29
        /*047a*/ 	.short	(.L_591 - .L_590)


	//   ....[0]....
.L_590:
        /*047c*/ 	.word	0xffffffff


	//   ....[1]....
        /*0480*/ 	.word	0xffffffff


	//   ....[2]....
        /*0484*/ 	.word	0xffffffff


	//   ....[3]....
        /*0488*/ 	.word	0xffffffff


	//   ....[4]....
        /*048c*/ 	.word	0xffffffff


	//   ....[5]....
        /*0490*/ 	.word	0xffffffff


	//   ....[6]....
        /*0494*/ 	.word	0xffffffff


	//   ....[7]....
        /*0498*/ 	.word	0xffffffff


	//   ....[8]....
        /*049c*/ 	.word	0xffffffff


	//   ....[9]....
        /*04a0*/ 	.word	0xffffffff


	//   ....[10]....
        /*04a4*/ 	.word	0xffffffff


	//   ....[11]....
        /*04a8*/ 	.word	0xffffffff


	//   ....[12]....
        /*04ac*/ 	.word	0xffffffff


	//   ....[13]....
        /*04b0*/ 	.word	0xffffffff


	//   ....[14]....
        /*04b4*/ 	.word	0xffffffff


	//   ....[15]....
        /*04b8*/ 	.word	0xffffffff


	//   ....[16]....
        /*04bc*/ 	.word	0xffffffff


	//   ....[17]....
        /*04c0*/ 	.word	0xffffffff


	//   ....[18]....
        /*04c4*/ 	.word	0xffffffff


	//   ....[19]....
        /*04c8*/ 	.word	0xffffffff


	//   ....[20]....
        /*04cc*/ 	.word	0xffffffff


	//   ....[21]....
        /*04d0*/ 	.word	0xffffffff


	//   ....[22]....
        /*04d4*/ 	.word	0xffffffff


	//   ....[23]....
        /*04d8*/ 	.word	0xffffffff


	//   ....[24]....
        /*04dc*/ 	.word	0xffffffff


	//   ....[25]....
        /*04e0*/ 	.word	0xffffffff


	//   ....[26]....
        /*04e4*/ 	.word	0xffffffff


	//   ....[27]....
        /*04e8*/ 	.word	0xffffffff


	//   ....[28]....
        /*04ec*/ 	.word	0xffffffff


	//   ....[29]....
        /*04f0*/ 	.word	0xffffffff


	//   ....[30]....
        /*04f4*/ 	.word	0xffffffff


	//   ....[31]....
        /*04f8*/ 	.word	0xffffffff


	//   ....[32]....
        /*04fc*/ 	.word	0xffffffff


	//   ....[33]....
        /*0500*/ 	.word	0xffffffff


	//   ....[34]....
        /*0504*/ 	.word	0xffffffff


	//   ....[35]....
        /*0508*/ 	.word	0xffffffff


	//   ....[36]....
        /*050c*/ 	.word	0xffffffff


	//   ....[37]....
        /*0510*/ 	.word	0xffffffff


	//   ....[38]....
        /*0514*/ 	.word	0xffffffff


	//   ....[39]....
        /*0518*/ 	.word	0xffffffff


	//   ....[40]....
        /*051c*/ 	.word	0xffffffff


	//   ....[41]....
        /*0520*/ 	.word	0xffffffff


	//   ....[42]....
        /*0524*/ 	.word	0xffffffff


	//   ....[43]....
        /*0528*/ 	.word	0xffffffff


	//   ....[44]....
        /*052c*/ 	.word	0xffffffff


	//   ....[45]....
        /*0530*/ 	.word	0xffffffff


	//   ....[46]....
        /*0534*/ 	.word	0xffffffff


	//   ....[47]....
        /*0538*/ 	.word	0xffffffff


	//   ....[48]....
        /*053c*/ 	.word	0xffffffff


	//   ....[49]....
        /*0540*/ 	.word	0xffffffff


	//   ....[50]....
        /*0544*/ 	.word	0xffffffff


	//   ....[51]....
        /*0548*/ 	.word	0xffffffff


	//   ....[52]....
        /*054c*/ 	.word	0xffffffff


	//   ....[53]....
        /*0550*/ 	.word	0xffffffff


	//   ....[54]....
        /*0554*/ 	.word	0xffffffff


	//   ....[55]....
        /*0558*/ 	.word	0xffffffff


	//   ....[56]....
        /*055c*/ 	.word	0xffffffff


	//   ....[57]....
        /*0560*/ 	.word	0xffffffff


	//   ....[58]....
        /*0564*/ 	.word	0x0500000f


	//   ....[59]....
        /*0568*/ 	.word	0x0500000f


	//   ....[60]....
        /*056c*/ 	.word	0x0500000f


	//   ....[61]....
        /*0570*/ 	.word	0x0500000f


	//   ....[62]....
        /*0574*/ 	.word	0x0500000f


	//   ....[63]....
        /*0578*/ 	.word	0x0500000f


	//   ....[64]....
        /*057c*/ 	.word	0x0500000f


	//   ....[65]....
        /*0580*/ 	.word	0x0500000f


	//   ....[66]....
        /*0584*/ 	.word	0x0500000f


	//   ....[67]....
        /*0588*/ 	.word	0x0500000f


	//   ....[68]....
        /*058c*/ 	.word	0x0500000f


	//   ....[69]....
        /*0590*/ 	.word	0x0500000f


	//   ....[70]....
        /*0594*/ 	.word	0x0500000f


	//   ....[71]....
        /*0598*/ 	.word	0x0500000f


	//   ....[72]....
        /*059c*/ 	.word	0x0500000f


	//   ....[73]....
        /*05a0*/ 	.word	0x0500000f


	//   ....[74]....
        /*05a4*/ 	.word	0x0500000f


	//   ....[75]....
        /*05a8*/ 	.word	0x0500000f


	//   ....[76]....
        /*05ac*/ 	.word	0x0500000f


	//   ....[77]....
        /*05b0*/ 	.word	0x0500000f


	//   ....[78]....
        /*05b4*/ 	.word	0x0500000f


	//   ....[79]....
        /*05b8*/ 	.word	0x0500000f


	//   ....[80]....
        /*05bc*/ 	.word	0x0500000f


	//   ....[81]....
        /*05c0*/ 	.word	0x0500000f


	//   ....[82]....
        /*05c4*/ 	.word	0x0500000f


	//   ....[83]....
        /*05c8*/ 	.word	0x0500000f


	//   ....[84]....
        /*05cc*/ 	.word	0x0500000f


	//   ....[85]....
        /*05d0*/ 	.word	0x0500000f


	//   ....[86]....
        /*05d4*/ 	.word	0x0500000f


	//   ....[87]....
        /*05d8*/ 	.word	0x0500000f


	//   ....[88]....
        /*05dc*/ 	.word	0x0500000f


	//   ....[89]....
        /*05e0*/ 	.word	0x0500000f


	//   ....[90]....
        /*05e4*/ 	.word	0x0500000f


	//   ....[91]....
        /*05e8*/ 	.word	0x0500000f


	//   ....[92]....
        /*05ec*/ 	.word	0x0500000f


	//   ....[93]....
        /*05f0*/ 	.word	0x0500000f


	//----- nvinfo : EIATTR_COOP_GROUP_INSTR_OFFSETS
	.align		4
.L_591:
        /*05f4*/ 	.byte	0x04, 0x28
        /*05f6*/ 	.short	(.L_593 - .L_592)


	//   ....[0]....
.L_592:
        /*05f8*/ 	.word	0x00000060


	//   ....[1]....
        /*05fc*/ 	.word	0x000001d0


	//   ....[2]....
        /*0600*/ 	.word	0x00000220


	//   ....[3]....
        /*0604*/ 	.word	0x00000450


	//   ....[4]....
        /*0608*/ 	.word	0x000005b0


	//   ....[5]....
        /*060c*/ 	.word	0x000006d0


	//   ....[6]....
        /*0610*/ 	.word	0x00000830


	//   ....[7]....
        /*0614*/ 	.word	0x0000ad80


	//   ....[8]....
        /*0618*/ 	.word	0x00013f20


	//   ....[9]....
        /*061c*/ 	.word	0x00013f90


	//   ....[10]....
        /*0620*/ 	.word	0x000149a0


	//   ....[11]....
        /*0624*/ 	.word	0x000149f0


	//   ....[12]....
        /*0628*/ 	.word	0x00017720


	//   ....[13]....
        /*062c*/ 	.word	0x00017860


	//   ....[14]....
        /*0630*/ 	.word	0x00018130


	//   ....[15]....
        /*0634*/ 	.word	0x00018190


	//   ....[16]....
        /*0638*/ 	.word	0x0001a770


	//   ....[17]....
        /*063c*/ 	.word	0x0001a7d0


	//   ....[18]....
        /*0640*/ 	.word	0x0001af20


	//   ....[19]....
        /*0644*/ 	.word	0x0001af80


	//   ....[20]....
        /*0648*/ 	.word	0x0001c1f0


	//   ....[21]....
        /*064c*/ 	.word	0x0001c230


	//   ....[22]....
        /*0650*/ 	.word	0x0001c320


	//   ....[23]....
        /*0654*/ 	.word	0x0001c620


	//   ....[24]....
        /*0658*/ 	.word	0x0001e940


	//   ....[25]....
        /*065c*/ 	.word	0x0001eac0


	//   ....[26]....
        /*0660*/ 	.word	0x0001eaf0


	//   ....[27]....
        /*0664*/ 	.word	0x0001eb30


	//   ....[28]....
        /*0668*/ 	.word	0x0001eb90


	//   ....[29]....
        /*066c*/ 	.word	0x0001ebf0


	//   ....[30]....
        /*0670*/ 	.word	0x0001ec40


	//   ....[31]....
        /*0674*/ 	.word	0x0001edf0


	//   ....[32]....
        /*0678*/ 	.word	0x0001ee50


	//   ....[33]....
        /*067c*/ 	.word	0x0001ee90


	//   ....[34]....
        /*0680*/ 	.word	0x0001eed0


	//   ....[35]....
        /*0684*/ 	.word	0x0001ef00


	//   ....[36]....
        /*0688*/ 	.word	0x0001ef30


	//   ....[37]....
        /*068c*/ 	.word	0x0001efc0


	//   ....[38]....
        /*0690*/ 	.word	0x0001f020


	//   ....[39]....
        /*0694*/ 	.word	0x0001f0b0


	//   ....[40]....
        /*0698*/ 	.word	0x00023c20


	//   ....[41]....
        /*069c*/ 	.word	0x00023c30


	//   ....[42]....
        /*06a0*/ 	.word	0x00023d40


	//   ....[43]....
        /*06a4*/ 	.word	0x00023da0


	//   ....[44]....
        /*06a8*/ 	.word	0x00023de0


	//   ....[45]....
        /*06ac*/ 	.word	0x00023e20


	//   ....[46]....
        /*06b0*/ 	.word	0x00023e50


	//   ....[47]....
        /*06b4*/ 	.word	0x00023e80


	//   ....[48]....
        /*06b8*/ 	.word	0x00024010


	//   ....[49]....
        /*06bc*/ 	.word	0x00024070


	//   ....[50]....
        /*06c0*/ 	.word	0x000240b0


	//   ....[51]....
        /*06c4*/ 	.word	0x000240f0


	//   ....[52]....
        /*06c8*/ 	.word	0x00024120


	//   ....[53]....
        /*06cc*/ 	.word	0x00024150


	//   ....[54]....
        /*06d0*/ 	.word	0x00024210


	//   ....[55]....
        /*06d4*/ 	.word	0x00024230


	//   ....[56]....
        /*06d8*/ 	.word	0x000242a0


	//   ....[57]....
        /*06dc*/ 	.word	0x00024930


	//   ....[58]....
        /*06e0*/ 	.word	0x00024d90


	//   ....[59]....
        /*06e4*/ 	.word	0x00024e30


	//   ....[60]....
        /*06e8*/ 	.word	0x00024ed0


	//   ....[61]....
        /*06ec*/ 	.word	0x00024f70


	//   ....[62]....
        /*06f0*/ 	.word	0x00025010


	//   ....[63]....
        /*06f4*/ 	.word	0x000250b0


	//   ....[64]....
        /*06f8*/ 	.word	0x00025150


	//   ....[65]....
        /*06fc*/ 	.word	0x000251f0


	//   ....[66]....
        /*0700*/ 	.word	0x000252e0


	//   ....[67]....
        /*0704*/ 	.word	0x00025380


	//   ....[68]....
        /*0708*/ 	.word	0x00025420


	//   ....[69]....
        /*070c*/ 	.word	0x000254c0


	//   ....[70]....
        /*0710*/ 	.word	0x00025560


	//   ....[71]....
        /*0714*/ 	.word	0x00025600


	//   ....[72]....
        /*0718*/ 	.word	0x000256a0


	//   ....[73]....
        /*071c*/ 	.word	0x00025740


	//   ....[74]....
        /*0720*/ 	.word	0x00025a40


	//   ....[75]....
        /*0724*/ 	.word	0x00025d20


	//   ....[76]....
        /*0728*/ 	.word	0x00026140


	//   ....[77]....
        /*072c*/ 	.word	0x000261d0


	//   ....[78]....
        /*0730*/ 	.word	0x00026270


	//   ....[79]....
        /*0734*/ 	.word	0x00026320


	//   ....[80]....
        /*0738*/ 	.word	0x000263a0


	//   ....[81]....
        /*073c*/ 	.word	0x00026420


	//   ....[82]....
        /*0740*/ 	.word	0x000264a0


	//   ....[83]....
        /*0744*/ 	.word	0x00026520


	//   ....[84]....
        /*0748*/ 	.word	0x000265b0


	//   ....[85]....
        /*074c*/ 	.word	0x00026660


	//   ....[86]....
        /*0750*/ 	.word	0x000266e0


	//   ....[87]....
        /*0754*/ 	.word	0x00026760


	//   ....[88]....
        /*0758*/ 	.word	0x000267e0


	//   ....[89]....
        /*075c*/ 	.word	0x00026860


	//   ....[90]....
        /*0760*/ 	.word	0x000268d0


	//   ....[91]....
        /*0764*/ 	.word	0x00026970


	//   ....[92]....
        /*0768*/ 	.word	0x00026a00


	//   ....[93]....
        /*076c*/ 	.word	0x00026b30


	//----- nvinfo : EIATTR_REG_RECONFIG
	.align		4
.L_593:
        /*0770*/ 	.byte	0x01, 0x54
	.zero		2


	//----- nvinfo : EIATTR_SYSCALL_OFFSETS
	.align		4
        /*0774*/ 	.byte	0x04, 0x46
        /*0776*/ 	.short	(.L_595 - .L_594)


	//   ....[0]....
.L_594:
        /*0778*/ 	.word	0x000019a0


	//   ....[1]....
        /*077c*/ 	.word	0x00001af0


	//   ....[2]....
        /*0780*/ 	.word	0x0000af30


	//   ....[3]....
        /*0784*/ 	.word	0x0000b3a0


	//   ....[4]....
        /*0788*/ 	.word	0x00020e00


	//   ....[5]....
        /*078c*/ 	.word	0x00020f40


	//   ....[6]....
        /*0790*/ 	.word	0x00021040


	//----- nvinfo : EIATTR_MBARRIER_INSTR_OFFSETS
	.align		4
.L_595:
        /*0794*/ 	.byte	0x04, 0x39
        /*0796*/ 	.short	(.L_597 - .L_596)


	//   ....[0]....
.L_596:
        /*0798*/ 	.word	0x00000300
        /*079c*/ 	.word	0x000000ff
        /*07a0*/ 	.word	0x00034800
        /*07a4*/ 	.short	0x0100
        /*07a6*/ 	.byte	0x08
	.zero		1


	//   ....[1]....
        /*07a8*/ 	.word	0x00000310
        /*07ac*/ 	.word	0x000000ff
        /*07b0*/ 	.word	0x00034820
        /*07b4*/ 	.short	0x0100
        /*07b6*/ 	.byte	0x08
	.zero		1


	//   ....[2]....
        /*07b8*/ 	.word	0x00000400
        /*07bc*/ 	.word	0x000000ff
        /*07c0*/ 	.word	0x00034830
        /*07c4*/ 	.short	0x0100
        /*07c6*/ 	.byte	0x08
	.zero		1


	//   ....[3]....
        /*07c8*/ 	.word	0x00000410
        /*07cc*/ 	.word	0x000000ff
        /*07d0*/ 	.word	0x00034840
        /*07d4*/ 	.short	0x0100
        /*07d6*/ 	.byte	0x08
	.zero		1


	//   ....[4]....
        /*07d8*/ 	.word	0x00000420
        /*07dc*/ 	.word	0x000000ff
        /*07e0*/ 	.word	0x00034838
        /*07e4*/ 	.short	0x0100
        /*07e6*/ 	.byte	0x08
	.zero		1


	//   ....[5]....
        /*07e8*/ 	.word	0x00000430
        /*07ec*/ 	.word	0x000000ff
        /*07f0*/ 	.word	0x00034848
        /*07f4*/ 	.short	0x0100
        /*07f6*/ 	.byte	0x08
	.zero		1


	//   ....[6]....
        /*07f8*/ 	.word	0x00000560
        /*07fc*/ 	.word	0x000000ff
        /*0800*/ 	.word	0x00034850
        /*0804*/ 	.short	0x0100
        /*0806*/ 	.byte	0x08
	.zero		1


	//   ....[7]....
        /*0808*/ 	.word	0x00000570
        /*080c*/ 	.word	0x000000ff
        /*0810*/ 	.word	0x00034860
        /*0814*/ 	.short	0x0100
        /*0816*/ 	.byte	0x08
	.zero		1


	//   ....[8]....
        /*0818*/ 	.word	0x00000580
        /*081c*/ 	.word	0x000000ff
        /*0820*/ 	.word	0x00034858
        /*0824*/ 	.short	0x0100
        /*0826*/ 	.byte	0x08
	.zero		1


	//   ....[9]....
        /*0828*/ 	.word	0x00000590
        /*082c*/ 	.word	0x000000ff
        /*0830*/ 	.word	0x00034868
        /*0834*/ 	.short	0x0100
        /*0836*/ 	.byte	0x08
	.zero		1


	//   ....[10]....
        /*0838*/ 	.word	0x00000680
        /*083c*/ 	.word	0x000000ff
        /*0840*/ 	.word	0x00034870
        /*0844*/ 	.short	0x0100
        /*0846*/ 	.byte	0x06
	.zero		1


	//   ....[11]....
        /*0848*/ 	.word	0x00000690
        /*084c*/ 	.word	0x000000ff
        /*0850*/ 	.word	0x00034880
        /*0854*/ 	.short	0x0100
        /*0856*/ 	.byte	0x06
	.zero		1


	//   ....[12]....
        /*0858*/ 	.word	0x000006a0
        /*085c*/ 	.word	0x000000ff
        /*0860*/ 	.word	0x00034878
        /*0864*/ 	.short	0x0100
        /*0866*/ 	.byte	0x06
	.zero		1


	//   ....[13]....
        /*0868*/ 	.word	0x000006b0
        /*086c*/ 	.word	0x000000ff
        /*0870*/ 	.word	0x00034888
        /*0874*/ 	.short	0x0100
        /*0876*/ 	.byte	0x06
	.zero		1


	//   ....[14]....
        /*0878*/ 	.word	0x000007e0
        /*087c*/ 	.word	0x000000ff
        /*0880*/ 	.word	0x00034890
        /*0884*/ 	.short	0x0100
        /*0886*/ 	.byte	0x08
	.zero		1


	//   ....[15]....
        /*0888*/ 	.word	0x000007f0
        /*088c*/ 	.word	0x000000ff
        /*0890*/ 	.word	0x000348a0
        /*0894*/ 	.short	0x0100
        /*0896*/ 	.byte	0x08
	.zero		1


	//   ....[16]....
        /*0898*/ 	.word	0x00000800
        /*089c*/ 	.word	0x000000ff
        /*08a0*/ 	.word	0x00034898
        /*08a4*/ 	.short	0x0100
        /*08a6*/ 	.byte	0x08
	.zero		1


	//   ....[17]....
        /*08a8*/ 	.word	0x00000810
        /*08ac*/ 	.word	0x000000ff
        /*08b0*/ 	.word	0x000348a8
        /*08b4*/ 	.short	0x0100
        /*08b6*/ 	.byte	0x08
	.zero		1


	//   ....[18]....
        /*08b8*/ 	.word	0x00000940
        /*08bc*/ 	.word	0x000000ff
        /*08c0*/ 	.word	0x000348b0
        /*08c4*/ 	.short	0x0100
        /*08c6*/ 	.byte	0x08
	.zero		1


	//   ....[19]....
        /*08c8*/ 	.word	0x00000950
        /*08cc*/ 	.word	0x000000ff
        /*08d0*/ 	.word	0x000348c0
        /*08d4*/ 	.short	0x0100
        /*08d6*/ 	.byte	0x08
	.zero		1


	//   ....[20]....
        /*08d8*/ 	.word	0x00000960
        /*08dc*/ 	.word	0x000000ff
        /*08e0*/ 	.word	0x000348b8
        /*08e4*/ 	.short	0x0100
        /*08e6*/ 	.byte	0x08
	.zero		1


	//   ....[21]....
        /*08e8*/ 	.word	0x00000970
        /*08ec*/ 	.word	0x000000ff
        /*08f0*/ 	.word	0x000348c8
        /*08f4*/ 	.short	0x0100
        /*08f6*/ 	.byte	0x08
	.zero		1


	//   ....[22]....
        /*08f8*/ 	.word	0x000037e0
        /*08fc*/ 	.word	0x00000003
        /*0900*/ 	.word	0x00034890
        /*0904*/ 	.short	0x010a
        /*0906*/ 	.byte	0x3f
	.zero		1


	//   ....[23]....
        /*0908*/ 	.word	0x00006ee0
        /*090c*/ 	.word	0x00000003
        /*0910*/ 	.word	0x00034890
        /*0914*/ 	.short	0x010a
        /*0916*/ 	.byte	0x3f
	.zero		1


	//   ....[24]....
        /*0918*/ 	.word	0x0000a150
        /*091c*/ 	.word	0x00000003
        /*0920*/ 	.word	0x00034890
        /*0924*/ 	.short	0x010a
        /*0926*/ 	.byte	0x3f
	.zero		1


	//   ....[25]....
        /*0928*/ 	.word	0x0000a520
        /*092c*/ 	.word	0x00000024
        /*0930*/ 	.word	0x00000000
        /*0934*/ 	.short	0x0101
        /*0936*/ 	.byte	0x3f
	.zero		1


	//   ....[26]....
        /*0938*/ 	.word	0x0000a560
        /*093c*/ 	.word	0x00000003
        /*0940*/ 	.word	0x000348b0
        /*0944*/ 	.short	0x010a
        /*0946*/ 	.byte	0x3f
	.zero		1


	//   ....[27]....
        /*0948*/ 	.word	0x0000aa10
        /*094c*/ 	.word	0x00000003
        /*0950*/ 	.word	0x00000000
        /*0954*/ 	.short	0x0101
        /*0956*/ 	.byte	0x3f
	.zero		1


	//   ....[28]....
        /*0958*/ 	.word	0x0000afb0
        /*095c*/ 	.word	0x00000012
        /*0960*/ 	.word	0x00034800
        /*0964*/ 	.short	0x010a
        /*0966*/ 	.byte	0x3f
	.zero		1


	//   ....[29]....
        /*0968*/ 	.word	0x0000b000
        /*096c*/ 	.word	0x00000012
        /*0970*/ 	.word	0x00034800
        /*0974*/ 	.short	0x010a
        /*0976*/ 	.byte	0x3f
	.zero		1


	//   ....[30]....
        /*0978*/ 	.word	0x0000c3f0
        /*097c*/ 	.word	0x00000012
        /*0980*/ 	.word	0x00034800
        /*0984*/ 	.short	0x010a
        /*0986*/ 	.byte	0x3f
	.zero		1


	//   ....[31]....
        /*0988*/ 	.word	0x0000f950
        /*098c*/ 	.word	0x00000012
        /*0990*/ 	.word	0x00034800
        /*0994*/ 	.short	0x010a
        /*0996*/ 	.byte	0x3f
	.zero		1


	//   ....[32]....
        /*0998*/ 	.word	0x00012530
        /*099c*/ 	.word	0x00000000
        /*09a0*/ 	.word	0x00034830
        /*09a4*/ 	.short	0x010a
        /*09a6*/ 	.byte	0x3f
	.zero		1


	//   ....[33]....
        /*09a8*/ 	.word	0x000125b0
        /*09ac*/ 	.word	0x00000000
        /*09b0*/ 	.word	0x00034830
        /*09b4*/ 	.short	0x010a
        /*09b6*/ 	.byte	0x3f
	.zero		1


	//   ....[34]....
        /*09b8*/ 	.word	0x00013960
        /*09bc*/ 	.word	0x00000000
        /*09c0*/ 	.word	0x00000000
        /*09c4*/ 	.short	0x0101
        /*09c6*/ 	.byte	0x3f
	.zero		1


	//   ....[35]....
        /*09c8*/ 	.word	0x00015a40
        /*09cc*/ 	.word	0x0000000e
        /*09d0*/ 	.word	0x00034830
        /*09d4*/ 	.short	0x010a
        /*09d6*/ 	.byte	0x3f
	.zero		1


	//   ....[36]....
        /*09d8*/ 	.word	0x00015ab0
        /*09dc*/ 	.word	0x0000000e
        /*09e0*/ 	.word	0x00034830
        /*09e4*/ 	.short	0x010a
        /*09e6*/ 	.byte	0x3f
	.zero		1


	//   ....[37]....
        /*09e8*/ 	.word	0x00016630
        /*09ec*/ 	.word	0x0000000f
        /*09f0*/ 	.word	0x00034850
        /*09f4*/ 	.short	0x010a
        /*09f6*/ 	.byte	0x3f
	.zero		1


	//   ....[38]....
        /*09f8*/ 	.word	0x00016680
        /*09fc*/ 	.word	0x0000000f
        /*0a00*/ 	.word	0x00034850
        /*0a04*/ 	.short	0x010a
        /*0a06*/ 	.byte	0x3f
	.zero		1


	//   ....[39]....
        /*0a08*/ 	.word	0x00018d50
        /*0a0c*/ 	.word	0x0000000e
        /*0a10*/ 	.word	0x00000000
        /*0a14*/ 	.short	0x0101
        /*0a16*/ 	.byte	0x3f
	.zero		1


	//   ....[40]....
        /*0a18*/ 	.word	0x00018db0
        /*0a1c*/ 	.word	0x0000000f
        /*0a20*/ 	.word	0x00000000
        /*0a24*/ 	.short	0x0101
        /*0a26*/ 	.byte	0x3f
	.zero		1


	//   ....[41]....
        /*0a28*/ 	.word	0x00019060
        /*0a2c*/ 	.word	0x00000008
        /*0a30*/ 	.word	0x00034830
        /*0a34*/ 	.short	0x010a
        /*0a36*/ 	.byte	0x3f
	.zero		1


	//   ....[42]....
        /*0a38*/ 	.word	0x000190d0
        /*0a3c*/ 	.word	0x00000008
        /*0a40*/ 	.word	0x00034830
        /*0a44*/ 	.short	0x010a
        /*0a46*/ 	.byte	0x3f
	.zero		1


	//   ....[43]....
        /*0a48*/ 	.word	0x00019c50
        /*0a4c*/ 	.word	0x0000000e
        /*0a50*/ 	.word	0x00034850
        /*0a54*/ 	.short	0x010a
        /*0a56*/ 	.byte	0x3f
	.zero		1


	//   ....[44]....
        /*0a58*/ 	.word	0x00019ca0
        /*0a5c*/ 	.word	0x0000000e
        /*0a60*/ 	.word	0x00034850
        /*0a64*/ 	.short	0x010a
        /*0a66*/ 	.byte	0x3f
	.zero		1


	//   ....[45]....
        /*0a68*/ 	.word	0x0001b5d0
        /*0a6c*/ 	.word	0x00000007
        /*0a70*/ 	.word	0x00000000
        /*0a74*/ 	.short	0x0101
        /*0a76*/ 	.byte	0x3f
	.zero		1


	//   ....[46]....
        /*0a78*/ 	.word	0x0001b7b0
        /*0a7c*/ 	.word	0x0000000d
        /*0a80*/ 	.word	0x00000000
        /*0a84*/ 	.short	0x0101
        /*0a86*/ 	.byte	0x3f
	.zero		1


	//   ....[47]....
        /*0a88*/ 	.word	0x0001c0e0
        /*0a8c*/ 	.word	0x0000000b
        /*0a90*/ 	.word	0x00034850
        /*0a94*/ 	.short	0x010a
        /*0a96*/ 	.byte	0x3f
	.zero		1


	//   ....[48]....
        /*0a98*/ 	.word	0x0001c180
        /*0a9c*/ 	.word	0x0000000b
        /*0aa0*/ 	.word	0x00034850
        /*0aa4*/ 	.short	0x010a
        /*0aa6*/ 	.byte	0x3f
	.zero		1


	//   ....[49]....
        /*0aa8*/ 	.word	0x0001c710
        /*0aac*/ 	.word	0x0000000a
        /*0ab0*/ 	.word	0x00000000
        /*0ab4*/ 	.short	0x0101
        /*0ab6*/ 	.byte	0x3f
	.zero		1


	//   ....[50]....
        /*0ab8*/ 	.word	0x0001d970
        /*0abc*/ 	.word	0x00000000
        /*0ac0*/ 	.word	0x00000000
        /*0ac4*/ 	.short	0x0101
        /*0ac6*/ 	.byte	0x3f
	.zero		1


	//   ....[51]....
        /*0ac8*/ 	.word	0x0001fef0
        /*0acc*/ 	.word	0x00000004
        /*0ad0*/ 	.word	0x00034820
        /*0ad4*/ 	.short	0x010a
        /*0ad6*/ 	.byte	0x3f
	.zero		1


	//   ....[52]....
        /*0ad8*/ 	.word	0x0001ff80
        /*0adc*/ 	.word	0x00000006
        /*0ae0*/ 	.word	0x000348a0
        /*0ae4*/ 	.short	0x010a
        /*0ae6*/ 	.byte	0x3f
	.zero		1


	//   ....[53]....
        /*0ae8*/ 	.word	0x00020210
        /*0aec*/ 	.word	0x00000006
        /*0af0*/ 	.word	0x000348c0
        /*0af4*/ 	.short	0x010a
        /*0af6*/ 	.byte	0x3f
	.zero		1


	//   ....[54]....
        /*0af8*/ 	.word	0x000205d0
        /*0afc*/ 	.word	0x00000007
        /*0b00*/ 	.word	0x000348a0
        /*0b04*/ 	.short	0x010a
        /*0b06*/ 	.byte	0x3f
	.zero		1


	//   ....[55]....
        /*0b08*/ 	.word	0x00020840
        /*0b0c*/ 	.word	0x00000007
        /*0b10*/ 	.word	0x000348c0
        /*0b14*/ 	.short	0x010a
        /*0b16*/ 	.byte	0x3f
	.zero		1


	//   ....[56]....
        /*0b18*/ 	.word	0x00021750
        /*0b1c*/ 	.word	0x00000007
        /*0b20*/ 	.word	0x00034840
        /*0b24*/ 	.short	0x010a
        /*0b26*/ 	.byte	0x3f
	.zero		1


	//   ....[57]....
        /*0b28*/ 	.word	0x00021d00
        /*0b2c*/ 	.word	0x0000000a
        /*0b30*/ 	.word	0x00034820
        /*0b34*/ 	.short	0x010a
        /*0b36*/ 	.byte	0x3f
	.zero		1


	//   ....[58]....
        /*0b38*/ 	.word	0x00022020
        /*0b3c*/ 	.word	0x00000008
        /*0b40*/ 	.word	0x00034840
        /*0b44*/ 	.short	0x010a
        /*0b46*/ 	.byte	0x3f
	.zero		1


	//   ....[59]....
        /*0b48*/ 	.word	0x00022320
        /*0b4c*/ 	.word	0x00000008
        /*0b50*/ 	.word	0x00034860
        /*0b54*/ 	.short	0x010a
        /*0b56*/ 	.byte	0x3f
	.zero		1


	//   ....[60]....
        /*0b58*/ 	.word	0x000228d0
        /*0b5c*/ 	.word	0x00000002
        /*0b60*/ 	.word	0x00034840
        /*0b64*/ 	.short	0x010a
        /*0b66*/ 	.byte	0x3f
	.zero		1


	//   ....[61]....
        /*0b68*/ 	.word	0x00022bd0
        /*0b6c*/ 	.word	0x00000002
        /*0b70*/ 	.word	0x00034860
        /*0b74*/ 	.short	0x010a
        /*0b76*/ 	.byte	0x3f
	.zero		1


	//   ....[62]....
        /*0b78*/ 	.word	0x000230f0
        /*0b7c*/ 	.word	0x00000002
        /*0b80*/ 	.word	0x00034840
        /*0b84*/ 	.short	0x010a
        /*0b86*/ 	.byte	0x3f
	.zero		1


	//   ....[63]....
        /*0b88*/ 	.word	0x000233e0
        /*0b8c*/ 	.word	0x00000002
        /*0b90*/ 	.word	0x00034860
        /*0b94*/ 	.short	0x010a
        /*0b96*/ 	.byte	0x3f
	.zero		1


	//   ....[64]....
        /*0b98*/ 	.word	0x000238a0
        /*0b9c*/ 	.word	0x00000003
        /*0ba0*/ 	.word	0x00034860
        /*0ba4*/ 	.short	0x010a
        /*0ba6*/ 	.byte	0x3f
	.zero		1


	//   ....[65]....
        /*0ba8*/ 	.word	0x000248b0
        /*0bac*/ 	.word	0x00000000
        /*0bb0*/ 	.word	0x00034820
        /*0bb4*/ 	.short	0x010a
        /*0bb6*/ 	.byte	0x3f
	.zero		1


	//   ....[66]....
        /*0bb8*/ 	.word	0x00024a80
        /*0bbc*/ 	.word	0x00000006
        /*0bc0*/ 	.word	0x00000000
        /*0bc4*/ 	.short	0x010a
        /*0bc6*/ 	.byte	0x3f
	.zero		1


	//   ....[67]....
        /*0bc8*/ 	.word	0x00024af0
        /*0bcc*/ 	.word	0x00000007
        /*0bd0*/ 	.word	0x00000000
        /*0bd4*/ 	.short	0x010a
        /*0bd6*/ 	.byte	0x3f
	.zero		1


	//   ....[68]....
        /*0bd8*/ 	.word	0x00024b60
        /*0bdc*/ 	.word	0x00000004
        /*0be0*/ 	.word	0x00000000
        /*0be4*/ 	.short	0x010a
        /*0be6*/ 	.byte	0x3f
	.zero		1


	//   ....[69]....
        /*0be8*/ 	.word	0x00024b90
        /*0bec*/ 	.word	0x00000003
        /*0bf0*/ 	.word	0x00000000
        /*0bf4*/ 	.short	0x010a
        /*0bf6*/ 	.byte	0x3f
	.zero		1


	//   ....[70]....
        /*0bf8*/ 	.word	0x00024bf0
        /*0bfc*/ 	.word	0x00000003
        /*0c00*/ 	.word	0x00034890
        /*0c04*/ 	.short	0x010a
        /*0c06*/ 	.byte	0x3f
	.zero		1


	//   ....[71]....
        /*0c08*/ 	.word	0x00024c40
        /*0c0c*/ 	.word	0x00000003
        /*0c10*/ 	.word	0x00034890
        /*0c14*/ 	.short	0x010a
        /*0c16*/ 	.byte	0x3f
	.zero		1


	//   ....[72]....
        /*0c18*/ 	.word	0x00024c90
        /*0c1c*/ 	.word	0x00000003
        /*0c20*/ 	.word	0x00034890
        /*0c24*/ 	.short	0x010a
        /*0c26*/ 	.byte	0x3f
	.zero		1


	//   ....[73]....
        /*0c28*/ 	.word	0x00024ce0
        /*0c2c*/ 	.word	0x00000003
        /*0c30*/ 	.word	0x000348b0
        /*0c34*/ 	.short	0x010a
        /*0c36*/ 	.byte	0x3f
	.zero		1


	//   ....[74]....
        /*0c38*/ 	.word	0x00025230
        /*0c3c*/ 	.word	0x00000012
        /*0c40*/ 	.word	0x00034800
        /*0c44*/ 	.short	0x010a
        /*0c46*/ 	.byte	0x3f
	.zero		1


	//   ....[75]....
        /*0c48*/ 	.word	0x00025780
        /*0c4c*/ 	.word	0x00000012
        /*0c50*/ 	.word	0x00034800
        /*0c54*/ 	.short	0x010a
        /*0c56*/ 	.byte	0x3f
	.zero		1


	//   ....[76]....
        /*0c58*/ 	.word	0x000257d0
        /*0c5c*/ 	.word	0x00000000
        /*0c60*/ 	.word	0x00034830
        /*0c64*/ 	.short	0x010a
        /*0c66*/ 	.byte	0x3f
	.zero		1


	//   ....[77]....
        /*0c68*/ 	.word	0x00025820
        /*0c6c*/ 	.word	0x0000000e
        /*0c70*/ 	.word	0x00034830
        /*0c74*/ 	.short	0x010a
        /*0c76*/ 	.byte	0x3f
	.zero		1


	//   ....[78]....
        /*0c78*/ 	.word	0x00025870
        /*0c7c*/ 	.word	0x0000000f
        /*0c80*/ 	.word	0x00034850
        /*0c84*/ 	.short	0x010a
        /*0c86*/ 	.byte	0x3f
	.zero		1


	//   ....[79]....
        /*0c88*/ 	.word	0x000258c0
        /*0c8c*/ 	.word	0x00000008
        /*0c90*/ 	.word	0x00034830
        /*0c94*/ 	.short	0x010a
        /*0c96*/ 	.byte	0x3f
	.zero		1


	//   ....[80]....
        /*0c98*/ 	.word	0x00025910
        /*0c9c*/ 	.word	0x0000000e
        /*0ca0*/ 	.word	0x00034850
        /*0ca4*/ 	.short	0x010a
        /*0ca6*/ 	.byte	0x3f
	.zero		1


	//   ....[81]....
        /*0ca8*/ 	.word	0x00025960
        /*0cac*/ 	.word	0x0000000b
        /*0cb0*/ 	.word	0x00034850
        /*0cb4*/ 	.short	0x010a
        /*0cb6*/ 	.byte	0x3f
	.zero		1


	//   ....[82]....
        /*0cb8*/ 	.word	0x00025b00
        /*0cbc*/ 	.word	0x00000004
        /*0cc0*/ 	.word	0x00034820
        /*0cc4*/ 	.short	0x010a
        /*0cc6*/ 	.byte	0x3f
	.zero		1


	//   ....[83]....
        /*0cc8*/ 	.word	0x00025b50
        /*0ccc*/ 	.word	0x00000006
        /*0cd0*/ 	.word	0x000348a0
        /*0cd4*/ 	.short	0x010a
        /*0cd6*/ 	.byte	0x3f
	.zero		1


	//   ....[84]....
        /*0cd8*/ 	.word	0x00025ba0
        /*0cdc*/ 	.word	0x00000006
        /*0ce0*/ 	.word	0x000348c0
        /*0ce4*/ 	.short	0x010a
        /*0ce6*/ 	.byte	0x3f
	.zero		1


	//   ....[85]....
        /*0ce8*/ 	.word	0x00025bf0
        /*0cec*/ 	.word	0x00000007
        /*0cf0*/ 	.word	0x000348a0
        /*0cf4*/ 	.short	0x010a
        /*0cf6*/ 	.byte	0x3f
	.zero		1


	//   ....[86]....
        /*0cf8*/ 	.word	0x00025c40
        /*0cfc*/ 	.word	0x00000007
        /*0d00*/ 	.word	0x000348c0
        /*0d04*/ 	.short	0x010a
        /*0d06*/ 	.byte	0x3f
	.zero		1


	//   ....[87]....
        /*0d08*/ 	.word	0x00025de0
        /*0d0c*/ 	.word	0x00000007
        /*0d10*/ 	.word	0x00034840
        /*0d14*/ 	.short	0x010a
        /*0d16*/ 	.byte	0x3f
	.zero		1


	//   ....[88]....
        /*0d18*/ 	.word	0x00025e60
        /*0d1c*/ 	.word	0x00000003
        /*0d20*/ 	.word	0x00034820
        /*0d24*/ 	.short	0x010a
        /*0d26*/ 	.byte	0x3f
	.zero		1


	//   ....[89]....
        /*0d28*/ 	.word	0x00025eb0
        /*0d2c*/ 	.word	0x00000008
        /*0d30*/ 	.word	0x00034840
        /*0d34*/ 	.short	0x010a
        /*0d36*/ 	.byte	0x3f
	.zero		1


	//   ....[90]....
        /*0d38*/ 	.word	0x00025f00
        /*0d3c*/ 	.word	0x00000008
        /*0d40*/ 	.word	0x00034860
        /*0d44*/ 	.short	0x010a
        /*0d46*/ 	.byte	0x3f
	.zero		1


	//   ....[91]....
        /*0d48*/ 	.word	0x00025f50
        /*0d4c*/ 	.word	0x00000002
        /*0d50*/ 	.word	0x00034840
        /*0d54*/ 	.short	0x010a
        /*0d56*/ 	.byte	0x3f
	.zero		1


	//   ....[92]....
        /*0d58*/ 	.word	0x00025fa0
        /*0d5c*/ 	.word	0x00000002
        /*0d60*/ 	.word	0x00034860
        /*0d64*/ 	.short	0x010a
        /*0d66*/ 	.byte	0x3f
	.zero		1


	//   ....[93]....
        /*0d68*/ 	.word	0x00025ff0
        /*0d6c*/ 	.word	0x00000002
        /*0d70*/ 	.word	0x00034840
        /*0d74*/ 	.short	0x010a
        /*0d76*/ 	.byte	0x3f
	.zero		1


	//   ....[94]....
        /*0d78*/ 	.word	0x00026040
        /*0d7c*/ 	.word	0x00000002
        /*0d80*/ 	.word	0x00034860
        /*0d84*/ 	.short	0x010a
        /*0d86*/ 	.byte	0x3f
	.zero		1


	//   ....[95]....
        /*0d88*/ 	.word	0x00026090
        /*0d8c*/ 	.word	0x00000003
        /*0d90*/ 	.word	0x00034860
        /*0d94*/ 	.short	0x010a
        /*0d96*/ 	.byte	0x3f
	.zero		1


	//   ....[96]....
        /*0d98*/ 	.word	0x00026a50
        /*0d9c*/ 	.word	0x00000000
        /*0da0*/ 	.word	0x00034820
        /*0da4*/ 	.short	0x010a
        /*0da6*/ 	.byte	0x3f
	.zero		1


	//   ....[97]....
        /*0da8*/ 	.word	0x00026bf0
        /*0dac*/ 	.word	0x00000006
        /*0db0*/ 	.word	0x00000000
        /*0db4*/ 	.short	0x010a
        /*0db6*/ 	.byte	0x3f
	.zero		1


	//   ....[98]....
        /*0db8*/ 	.word	0x00026c40
        /*0dbc*/ 	.word	0x00000007
        /*0dc0*/ 	.word	0x00000000
        /*0dc4*/ 	.short	0x010a
        /*0dc6*/ 	.byte	0x3f
	.zero		1


	//   ....[99]....
        /*0dc8*/ 	.word	0x00026c90
        /*0dcc*/ 	.word	0x00000004
        /*0dd0*/ 	.word	0x00000000
        /*0dd4*/ 	.short	0x010a
        /*0dd6*/ 	.byte	0x3f
	.zero		1


	//----- nvinfo : EIATTR_NUM_MBARRIERS
	.align		4
.L_597:
        /*0dd8*/ 	.byte	0x03, 0x38
        /*0dda*/ 	.short	0x0016


	//----- nvinfo : EIATTR_EXIT_INSTR_OFFSETS
	.align		4
        /*0ddc*/ 	.byte	0x04, 0x1c
        /*0dde*/ 	.short	(.L_599 - .L_598)


	//   ....[0]....
.L_598:
        /*0de0*/ 	.word	0x00024be0


	//----- nvinfo : EIATTR_MAX_THREADS
	.align		4
.L_599:
        /*0de4*/ 	.byte	0x04, 0x05
        /*0de6*/ 	.short	(.L_601 - .L_600)
.L_600:
        /*0de8*/ 	.word	0x00000180
        /*0dec*/ 	.word	0x00000001
        /*0df0*/ 	.word	0x00000001


	//----- nvinfo : EIATTR_CRS_STACK_SIZE
	.align		4
.L_601:
        /*0df4*/ 	.byte	0x04, 0x1e
        /*0df6*/ 	.short	(.L_603 - .L_602)
.L_602:
        /*0df8*/ 	.word	0x00000000


	//----- nvinfo : EIATTR_CBANK_PARAM_SIZE
	.align		4
.L_603:
        /*0dfc*/ 	.byte	0x03, 0x19
        /*0dfe*/ 	.short	0x0a70


	//----- nvinfo : EIATTR_PARAM_CBANK
	.align		4
        /*0e00*/ 	.byte	0x04, 0x0a
        /*0e02*/ 	.short	(.L_605 - .L_604)
	.align		4
.L_604:
        /*0e04*/ 	.word	index@(.nv.constant0._ZN7cutlass13device_kernelIN5flash11enable_sm90INS1_16FlashAttnFwdSm90INS1_25CollectiveMainloopFwdSm90ILi2EN4cute5tupleIJNS5_1CILi1EEES8_S8_EEENS6_IJNS7_ILi128EEESA_NS7_ILi192EEEEEELi128ENS_10bfloat16_tEfNS_4arch4Sm90ELb1ELb0ELb1ELb1ELb0ELb1ELb0ELb1ELb1ELb0ELb0ELb0EEENS1_21CollectiveEpilogueFwdINS6_IJSA_SA_SA_EEES9_SD_SF_Li256ELb1ELb0ELb0ELb0EEENS1_36VarlenDynamicPersistentTileSchedulerILi128ELi128ELi256ELi32ELb0ELb0ELb1ELb1ELb1ELb1EEEEEEEEEvNT_6ParamsE)
        /*0e08*/ 	.short	0x0210
        /*0e0a*/ 	.short	0x0a70


	//----- nvinfo : EIATTR_SW_WAR
	.align		4
.L_605:
        /*0e0c*/ 	.byte	0x04, 0x36
        /*0e0e*/ 	.short	(.L_607 - .L_606)
.L_606:
        /*0e10*/ 	.word	0x00000008
.L_607:


//--------------------- .nv.info._ZN7cutlass13device_kernelIN5flash11enable_sm90INS1_16FlashAttnFwdSm90INS1_25CollectiveMainloopFwdSm90ILi2EN4cute5tupleIJNS5_1CILi1EEES8_S8_EEENS6_IJNS7_ILi64EEESA_SA_EEELi512ENS_10bfloat16_tEfNS_4arch4Sm90ELb0ELb0ELb1ELb0ELb0ELb0ELb0ELb0ELb0ELb0ELb0ELb0EEENS1_21CollectiveEpilogueFwdINS6_IJSA_NS7_ILi512EEESA_EEES9_SC_SE_Li256ELb0ELb0ELb0ELb0EEENS1_29StaticPersistentTileSchedulerILb0EEEEEEEEEvNT_6ParamsE --------------------------
	.section	.nv.info._ZN7cutlass13device_kernelIN5flash11enable_sm90INS1_16FlashAttnFwdSm90INS1_25CollectiveMainloopFwdSm90ILi2EN4cute5tupleIJNS5_1CILi1EEES8_S8_EEENS6_IJNS7_ILi64EEESA_SA_EEELi512ENS_10bfloat16_tEfNS_4arch4Sm90ELb0ELb0ELb1ELb0ELb0ELb0ELb0ELb0ELb0ELb0ELb0ELb0EEENS1_21CollectiveEpilogueFwdINS6_IJSA_NS7_ILi512EEESA_EEES9_SC_SE_Li256ELb0ELb0ELb0ELb0EEENS1_29StaticPersistentTileSchedulerILb0EEEEEEEEEvNT_6ParamsE,"",@"SHT_CUDA_INFO"
	.sectionflags	@""
	.align	4


	//----- nvinfo : EIATTR_CUDA_API_VERSION
	.align		4
        /*0000*/ 	.byte	0x04, 0x37
        /*0002*/ 	.short	(.L_609 - .L_608)
.L_608:
        /*0004*/ 	.word	0x00000082


	//----- nvinfo : EIATTR_KPARAM_INFO
	.align		4
.L_609:
        /*0008*/ 	.byte	0x04, 0x17
        /*000a*/ 	.short	(.L_611 - .L_610)
.L_610:
        /*000c*/ 	.word	0x00000000
        /*0010*/ 	.short	0x0000
        /*0012*/ 	.short	0x0070
        /*0014*/ 	.byte	0x00, 0xf0, 0x01, 0x2e


	//----- nvinfo : EIATTR_SPARSE_MMA_MASK
	.align		4
.L_611:
        /*0018*/ 	.byte	0x03, 0x50
        /*001a*/ 	.short	0x0000


	//----- nvinfo : EIATTR_MAXREG_COUNT
	.align		4
        /*001c*/ 	.byte	0x03, 0x1b
        /*001e*/ 	.short	0x00a8


	//----- nvinfo : EIATTR_NUM_BARRIERS
	.align		4
        /*0020*/ 	.byte	0x02, 0x4c
        /*0022*/ 	.byte	0x10
	.zero		1


	//----- nvinfo : EIATTR_EXTERNS
	.align		4
        /*0024*/ 	.byte	0x04, 0x0f
        /*0026*/ 	.short	(.L_613 - .L_612)


	//   ....[0]....
	.align		4
.L_612:
        /*0028*/ 	.word	index@(__assertfail)


	//----- nvinfo : EIATTR_ANNOTATIONS
	.align		4
.L_613:
        /*002c*/ 	.byte	0x04, 0x55
        /*002e*/ 	.short	(.L_615 - .L_614)


	//   ....[0]....
.L_614:
        /* <DEDUP_REMOVED lines=13> */


	//----- nvinfo : EIATTR_MERCURY_ISA_VERSION
	.align		4
.L_615:
        /*00e8*/ 	.byte	0x03, 0x5f
        /*00ea*/ 	.short	0x0101


	//----- nvinfo : EIATTR_INT_WARP_WIDE_INSTR_OFFSETS
	.align		4
        /*00ec*/ 	.byte	0x04, 0x31
        /*00ee*/ 	.short	(.L_617 - .L_616)


	//   ....[0]....
.L_616:
        /*00f0*/ 	.word	0x00000190


	//   ....[1]....
        /*00f4*/ 	.word	0x000001c0


	//   ....[2]....
        /*00f8*/ 	.word	0x000001d0


	//   ....[3]....
        /*00fc*/ 	.word	0x000085a0


	//   ....[4]....
        /*0100*/ 	.word	0x00008600


	//----- nvinfo : EIATTR_COOP_GROUP_MASK_REGIDS
	.align		4
.L_617:
        /*0104*/ 	.byte	0x04, 0x29
        /*0106*/ 	.short	(.L_619 - .L_618)


	//   ....[0]....
.L_618:
        /*0108*/ 	.word	0xffffffff


	//   ....[1]....
        /*010c*/ 	.word	0xffffffff


	//   ....[2]....
        /*0110*/ 	.word	0xffffffff


	//   ....[3]....
        /*0114*/ 	.word	0xffffffff


	//   ....[4]....
        /*0118*/ 	.word	0xffffffff


	//   ....[5]....
        /*011c*/ 	.word	0xffffffff


	//   ....[6]....
        /*0120*/ 	.word	0xffffffff


	//   ....[7]....
        /*0124*/ 	.word	0xffffffff


	//   ....[8]....
        /*0128*/ 	.word	0xffffffff


	//   ....[9]....
        /*012c*/ 	.word	0xffffffff


	//   ....[10]....
        /*0130*/ 	.word	0xffffffff


	//   ....[11]....
        /*0134*/ 	.word	0xffffffff


	//   ....[12]....
        /*0138*/ 	.word	0xffffffff


	//   ....[13]....
        /*013c*/ 	.word	0xffffffff


	//   ....[14]....
        /*0140*/ 	.word	0xffffffff


	//   ....[15]....
        /*0144*/ 	.word	0xffffffff


	//   ....[16]....
        /*0148*/ 	.word	0xffffffff


	//   ....[17]....
        /*014c*/ 	.word	0xffffffff


	//   ....[18]....
        /*0150*/ 	.word	0xffffffff


	//   ....[19]....
        /*0154*/ 	.word	0xffffffff


	//   ....[20]....
        /*0158*/ 	.word	0xffffffff


	//   ....[21]....
        /*015c*/ 	.word	0xffffffff


	//   ....[22]....
        /*0160*/ 	.word	0xffffffff


	//   ....[23]....
        /*0164*/ 	.word	0xffffffff


	//   ....[24]....
        /*0168*/ 	.word	0xffffffff


	//   ....[25]....
        /*016c*/ 	.word	0xffffffff


	//   ....[26]....
        /*0170*/ 	.word	0xffffffff


	//   ....[27]....
        /*0174*/ 	.word	0x0500000f


	//   ....[28]....
        /*0178*/ 	.word	0x0500000f


	//----- nvinfo : EIATTR_COOP_GROUP_INSTR_OFFSETS
	.align		4
.L_619:
        /*017c*/ 	.byte	0x04, 0x28
        /*017e*/ 	.short	(.L_621 - .L_620)


	//   ....[0]....
.L_620:
        /*0180*/ 	.word	0x00000060


	//   ....[1]....
        /*0184*/ 	.word	0x000001a0


	//   ....[2]....
        /*0188*/ 	.word	0x000001f0


	//   ....[3]....
        /*018c*/ 	.word	0x000003a0


	//   ....[4]....
        /*0190*/ 	.word	0x00000500


	//   ....[5]....
        /*0194*/ 	.word	0x00000620


	//   ....[6]....
        /*0198*/ 	.word	0x00000780


	//   ....[7]....
        /*019c*/ 	.word	0x00001040


	//   ....[8]....
        /*01a0*/ 	.word	0x00002960


	//   ....[9]....
        /*01a4*/ 	.word	0x00003720


	//   ....[10]....
        /*01a8*/ 	.word	0x000037a0


	//   ....[11]....
        /*01ac*/ 	.word	0x00003980


	//   ....[12]....
        /*01b0*/ 	.word	0x00003a50


	//   ....[13]....
        /*01b4*/ 	.word	0x00004350


	//   ....[14]....
        /*01b8*/ 	.word	0x00004ac0


	//   ....[15]....
        /*01bc*/ 	.word	0x00004b40


	//   ....[16]....
        /*01c0*/ 	.word	0x00004e60


	//   ....[17]....
        /*01c4*/ 	.word	0x00005030


	//   ....[18]....
        /*01c8*/ 	.word	0x00006070


	//   ....[19]....
        /*01cc*/ 	.word	0x000060b0


	//   ....[20]....
        /*01d0*/ 	.word	0x000060f0


	//   ....[21]....
        /*01d4*/ 	.word	0x00006170


	//   ....[22]....
        /*01d8*/ 	.word	0x000061a0


	//   ....[23]....
        /*01dc*/ 	.word	0x00006b60


	//   ....[24]....
        /*01e0*/ 	.word	0x00007970


	//   ....[25]....
        /*01e4*/ 	.word	0x00007dd0


	//   ....[26]....
        /*01e8*/ 	.word	0x0000acb0


	//   ....[27]....
        /*01ec*/ 	.word	0x0000b230


	//   ....[28]....
        /*01f0*/ 	.word	0x0000b6d0


	//----- nvinfo : EIATTR_REG_RECONFIG
	.align		4
.L_621:
        /*01f4*/ 	.byte	0x01, 0x54
	.zero		2


	//----- nvinfo : EIATTR_SYSCALL_OFFSETS
	.align		4
        /*01f8*/ 	.byte	0x04, 0x46
        /*01fa*/ 	.short	(.L_623 - .L_622)


	//   ....[0]....
.L_622:
        /*01fc*/ 	.word	0x00002b20


	//   ....[1]....
        /*0200*/ 	.word	0x00008220


	//   ....[2]....
        /*0204*/ 	.word	0x00008360


	//   ....[3]....
        /*0208*/ 	.word	0x00008460


	//----- nvinfo : EIATTR_MBARRIER_INSTR_OFFSETS
	.align		4
.L_623:
        /*020c*/ 	.byte	0x04, 0x39
        /*020e*/ 	.short	(.L_625 - .L_624)


	//   ....[0]....
.L_624:
        /*0210*/ 	.word	0x00000290
        /*0214*/ 	.word	0x000000ff
        /*0218*/ 	.word	0x00028c00
        /*021c*/ 	.short	0x0100
        /*021e*/ 	.byte	0x06
	.zero		1


	//   ....[1]....
        /*0220*/ 	.word	0x000002a0
        /*0224*/ 	.word	0x000000ff
        /*0228*/ 	.word	0x00028c20
        /*022c*/ 	.short	0x0100
        /*022e*/ 	.byte	0x06
	.zero		1


	//   ....[2]....
        /*0230*/ 	.word	0x00000350
        /*0234*/ 	.word	0x000000ff
        /*0238*/ 	.word	0x00028c30
        /*023c*/ 	.short	0x0100
        /*023e*/ 	.byte	0x06
	.zero		1


	//   ....[3]....
        /*0240*/ 	.word	0x00000360
        /*0244*/ 	.word	0x000000ff
        /*0248*/ 	.word	0x00028c40
        /*024c*/ 	.short	0x0100
        /*024e*/ 	.byte	0x06
	.zero		1


	//   ....[4]....
        /*0250*/ 	.word	0x00000370
        /*0254*/ 	.word	0x000000ff
        /*0258*/ 	.word	0x00028c38
        /*025c*/ 	.short	0x0100
        /*025e*/ 	.byte	0x06
	.zero		1


	//   ....[5]....
        /*0260*/ 	.word	0x00000380
        /*0264*/ 	.word	0x000000ff
        /*0268*/ 	.word	0x00028c48
        /*026c*/ 	.short	0x0100
        /*026e*/ 	.byte	0x06
	.zero		1


	//   ....[6]....
        /*0270*/ 	.word	0x000004b0
        /*0274*/ 	.word	0x000000ff
        /*0278*/ 	.word	0x00028c50
        /*027c*/ 	.short	0x0100
        /*027e*/ 	.byte	0x08
	.zero		1


	//   ....[7]....
        /*0280*/ 	.word	0x000004c0
        /*0284*/ 	.word	0x000000ff
        /*0288*/ 	.word	0x00028c60
        /*028c*/ 	.short	0x0100
        /*028e*/ 	.byte	0x08
	.zero		1


	//   ....[8]....
        /*0290*/ 	.word	0x000004d0
        /*0294*/ 	.word	0x000000ff
        /*0298*/ 	.word	0x00028c58
        /*029c*/ 	.short	0x0100
        /*029e*/ 	.byte	0x08
	.zero		1


	//   ....[9]....
        /*02a0*/ 	.word	0x000004e0
        /*02a4*/ 	.word	0x000000ff
        /*02a8*/ 	.word	0x00028c68
        /*02ac*/ 	.short	0x0100
        /*02ae*/ 	.byte	0x08
	.zero		1


	//   ....[10]....
        /*02b0*/ 	.word	0x000005d0
        /*02b4*/ 	.word	0x000000ff
        /*02b8*/ 	.word	0x00028c70
        /*02bc*/ 	.short	0x0100
        /*02be*/ 	.byte	0x06
	.zero		1


	//   ....[11]....
        /*02c0*/ 	.word	0x000005e0
        /*02c4*/ 	.word	0x000000ff
        /*02c8*/ 	.word	0x00028c80
        /*02cc*/ 	.short	0x0100
        /*02ce*/ 	.byte	0x06
	.zero		1


	//   ....[12]....
        /*02d0*/ 	.word	0x000005f0
        /*02d4*/ 	.word	0x000000ff
        /*02d8*/ 	.word	0x00028c78
        /*02dc*/ 	.short	0x0100
        /*02de*/ 	.byte	0x06
	.zero		1


	//   ....[13]....
        /*02e0*/ 	.word	0x00000600
        /*02e4*/ 	.word	0x000000ff
        /*02e8*/ 	.word	0x00028c88
        /*02ec*/ 	.short	0x0100
        /*02ee*/ 	.byte	0x06
	.zero		1


	//   ....[14]....
        /*02f0*/ 	.word	0x00000730
        /*02f4*/ 	.word	0x000000ff
        /*02f8*/ 	.word	0x00028c90
        /*02fc*/ 	.short	0x0100
        /*02fe*/ 	.byte	0x08
	.zero		1


	//   ....[15]....
        /*0300*/ 	.word	0x00000740
        /*0304*/ 	.word	0x000000ff
        /*0308*/ 	.word	0x00028ca0
        /*030c*/ 	.short	0x0100
        /*030e*/ 	.byte	0x08
	.zero		1


	//   ....[16]....
        /*0310*/ 	.word	0x00000750
        /*0314*/ 	.word	0x000000ff
        /*0318*/ 	.word	0x00028c98
        /*031c*/ 	.short	0x0100
        /*031e*/ 	.byte	0x08
	.zero		1


	//   ....[17]....
        /*0320*/ 	.word	0x00000760
        /*0324*/ 	.word	0x000000ff
        /*0328*/ 	.word	0x00028ca8
        /*032c*/ 	.short	0x0100
        /*032e*/ 	.byte	0x08
	.zero		1


	//   ....[18]....
        /*0330*/ 	.word	0x00000890
        /*0334*/ 	.word	0x000000ff
        /*0338*/ 	.word	0x00028cb0
        /*033c*/ 	.short	0x0100
        /*033e*/ 	.byte	0x08
	.zero		1


	//   ....[19]....
        /*0340*/ 	.word	0x000008a0
        /*0344*/ 	.word	0x000000ff
        /*0348*/ 	.word	0x00028cc0
        /*034c*/ 	.short	0x0100
        /*034e*/ 	.byte	0x08
	.zero		1


	//   ....[20]....
        /*0350*/ 	.word	0x000008b0
        /*0354*/ 	.word	0x000000ff
        /*0358*/ 	.word	0x00028cb8
        /*035c*/ 	.short	0x0100
        /*035e*/ 	.byte	0x08
	.zero		1


	//   ....[21]....
        /*0360*/ 	.word	0x000008c0
        /*0364*/ 	.word	0x000000ff
        /*0368*/ 	.word	0x00028cc8
        /*036c*/ 	.short	0x0100
        /*036e*/ 	.byte	0x08
	.zero		1


	//   ....[22]....
        /*0370*/ 	.word	0x00001150
        /*0374*/ 	.word	0x000000ff
        /*0378*/ 	.word	0x00028c50
        /*037c*/ 	.short	0x010a
        /*037e*/ 	.byte	0x10
	.zero		1


	//   ....[23]....
        /*0380*/ 	.word	0x00001430
        /*0384*/ 	.word	0x00000000
        /*0388*/ 	.word	0x00000000
        /*038c*/ 	.short	0x0101
        /*038e*/ 	.byte	0x3f
	.zero		1


	//   ....[24]....
        /*0390*/ 	.word	0x00001dc0
        /*0394*/ 	.word	0x000000ff
        /*0398*/ 	.word	0x00028c50
        /*039c*/ 	.short	0x010a
        /*039e*/ 	.byte	0x06
	.zero		1


	//   ....[25]....
        /*03a0*/ 	.word	0x00001e00
        /*03a4*/ 	.word	0x000000ff
        /*03a8*/ 	.word	0x00028c50
        /*03ac*/ 	.short	0x010a
        /*03ae*/ 	.byte	0x06
	.zero		1


	//   ....[26]....
        /*03b0*/ 	.word	0x00002050
        /*03b4*/ 	.word	0x00000003
        /*03b8*/ 	.word	0x00000000
        /*03bc*/ 	.short	0x0101
        /*03be*/ 	.byte	0x3f
	.zero		1


	//   ....[27]....
        /*03c0*/ 	.word	0x00002ba0
        /*03c4*/ 	.word	0x000000ff
        /*03c8*/ 	.word	0x00028c00
        /*03cc*/ 	.short	0x010a
        /*03ce*/ 	.byte	0x2e
	.zero		1


	//   ....[28]....
        /*03d0*/ 	.word	0x00002c20
        /*03d4*/ 	.word	0x00000007
        /*03d8*/ 	.word	0x00028c30
        /*03dc*/ 	.short	0x010a
        /*03de*/ 	.byte	0x3f
	.zero		1


	//   ....[29]....
        /*03e0*/ 	.word	0x00002c60
        /*03e4*/ 	.word	0x00000007
        /*03e8*/ 	.word	0x00028c30
        /*03ec*/ 	.short	0x010a
        /*03ee*/ 	.byte	0x3f
	.zero		1


	//   ....[30]....
        /*03f0*/ 	.word	0x00003c40
        /*03f4*/ 	.word	0x00000005
        /*03f8*/ 	.word	0x00000000
        /*03fc*/ 	.short	0x0101
        /*03fe*/ 	.byte	0x3f
	.zero		1


	//   ....[31]....
        /*0400*/ 	.word	0x000040c0
        /*0404*/ 	.word	0x00000007
        /*0408*/ 	.word	0x00028c50
        /*040c*/ 	.short	0x010a
        /*040e*/ 	.byte	0x3f
	.zero		1


	//   ....[32]....
        /*0410*/ 	.word	0x00004110
        /*0414*/ 	.word	0x00000007
        /*0418*/ 	.word	0x00028c50
        /*041c*/ 	.short	0x010a
        /*041e*/ 	.byte	0x3f
	.zero		1


	//   ....[33]....
        /*0420*/ 	.word	0x00004370
        /*0424*/ 	.word	0x00000007
        /*0428*/ 	.word	0x00000000
        /*042c*/ 	.short	0x0101
        /*042e*/ 	.byte	0x3f
	.zero		1


	//   ....[34]....
        /*0430*/ 	.word	0x000044c0
        /*0434*/ 	.word	0x000000ff
        /*0438*/ 	.word	0x00028c30
        /*043c*/ 	.short	0x010a
        /*043e*/ 	.byte	0x17
	.zero		1


	//   ....[35]....
        /*0440*/ 	.word	0x00004500
        /*0444*/ 	.word	0x000000ff
        /*0448*/ 	.word	0x00028c30
        /*044c*/ 	.short	0x010a
        /*044e*/ 	.byte	0x17
	.zero		1


	//   ....[36]....
        /*0450*/ 	.word	0x00005440
        /*0454*/ 	.word	0x00000098
        /*0458*/ 	.word	0x00000000
        /*045c*/ 	.short	0x0101
        /*045e*/ 	.byte	0x3f
	.zero		1


	//   ....[37]....
        /*0460*/ 	.word	0x00005de0
        /*0464*/ 	.word	0x000000ff
        /*0468*/ 	.word	0x00028c50
        /*046c*/ 	.short	0x010a
        /*046e*/ 	.byte	0x17
	.zero		1


	//   ....[38]....
        /*0470*/ 	.word	0x00005e20
        /*0474*/ 	.word	0x000000ff
        /*0478*/ 	.word	0x00028c50
        /*047c*/ 	.short	0x010a
        /*047e*/ 	.byte	0x17
	.zero		1


	//   ....[39]....
        /*0480*/ 	.word	0x00006090
        /*0484*/ 	.word	0x000000a8
        /*0488*/ 	.word	0x00000000
        /*048c*/ 	.short	0x0101
        /*048e*/ 	.byte	0x3f
	.zero		1


	//   ....[40]....
        /*0490*/ 	.word	0x00007d40
        /*0494*/ 	.word	0x000000ff
        /*0498*/ 	.word	0x00000000
        /*049c*/ 	.short	0x0101
        /*049e*/ 	.byte	0x06
	.zero		1


	//   ....[41]....
        /*04a0*/ 	.word	0x00008960
        /*04a4*/ 	.word	0x00000005
        /*04a8*/ 	.word	0x00028c40
        /*04ac*/ 	.short	0x010a
        /*04ae*/ 	.byte	0x3f
	.zero		1


	//   ....[42]....
        /*04b0*/ 	.word	0x00008cf0
        /*04b4*/ 	.word	0x0000000a
        /*04b8*/ 	.word	0x00028c20
        /*04bc*/ 	.short	0x010a
        /*04be*/ 	.byte	0x3f
	.zero		1


	//   ....[43]....
        /*04c0*/ 	.word	0x00008db0
        /*04c4*/ 	.word	0x00000008
        /*04c8*/ 	.word	0x00028c60
        /*04cc*/ 	.short	0x010a
        /*04ce*/ 	.byte	0x3f
	.zero		1


	//   ....[44]....
        /*04d0*/ 	.word	0x000094a0
        /*04d4*/ 	.word	0x00000002
        /*04d8*/ 	.word	0x00028c40
        /*04dc*/ 	.short	0x010a
        /*04de*/ 	.byte	0x3f
	.zero		1


	//   ....[45]....
        /*04e0*/ 	.word	0x00009670
        /*04e4*/ 	.word	0x00000002
        /*04e8*/ 	.word	0x00028c60
        /*04ec*/ 	.short	0x010a
        /*04ee*/ 	.byte	0x3f
	.zero		1


	//   ....[46]....
        /*04f0*/ 	.word	0x00009cf0
        /*04f4*/ 	.word	0x00000003
        /*04f8*/ 	.word	0x00028c40
        /*04fc*/ 	.short	0x010a
        /*04fe*/ 	.byte	0x3f
	.zero		1


	//   ....[47]....
        /*0500*/ 	.word	0x00009ec0
        /*0504*/ 	.word	0x00000003
        /*0508*/ 	.word	0x00028c60
        /*050c*/ 	.short	0x010a
        /*050e*/ 	.byte	0x3f
	.zero		1


	//   ....[48]....
        /*0510*/ 	.word	0x0000a4e0
        /*0514*/ 	.word	0x00000003
        /*0518*/ 	.word	0x00028c40
        /*051c*/ 	.short	0x010a
        /*051e*/ 	.byte	0x3f
	.zero		1


	//   ....[49]....
        /*0520*/ 	.word	0x0000a6b0
        /*0524*/ 	.word	0x00000003
        /*0528*/ 	.word	0x00028c60
        /*052c*/ 	.short	0x010a
        /*052e*/ 	.byte	0x3f
	.zero		1


	//   ....[50]....
        /*0530*/ 	.word	0x0000ac30
        /*0534*/ 	.word	0x00000000
        /*0538*/ 	.word	0x00028c20
        /*053c*/ 	.short	0x010a
        /*053e*/ 	.byte	0x3f
	.zero		1


	//   ....[51]....
        /*0540*/ 	.word	0x0000add0
        /*0544*/ 	.word	0x00000006
        /*0548*/ 	.word	0x00000000
        /*054c*/ 	.short	0x010a
        /*054e*/ 	.byte	0x3f
	.zero		1


	//   ....[52]....
        /*0550*/ 	.word	0x0000ae40
        /*0554*/ 	.word	0x00000003
        /*0558*/ 	.word	0x00000000
        /*055c*/ 	.short	0x010a
        /*055e*/ 	.byte	0x3f
	.zero		1


	//   ....[53]....
        /*0560*/ 	.word	0x0000aea0
        /*0564*/ 	.word	0x00000010
        /*0568*/ 	.word	0x00000000
        /*056c*/ 	.short	0x010a
        /*056e*/ 	.byte	0x3f
	.zero		1


	//   ....[54]....
        /*0570*/ 	.word	0x0000aed0
        /*0574*/ 	.word	0x00000003
        /*0578*/ 	.word	0x00000000
        /*057c*/ 	.short	0x010a
        /*057e*/ 	.byte	0x3f
	.zero		1


	//   ....[55]....
        /*0580*/ 	.word	0x0000af40
        /*0584*/ 	.word	0x00000003
        /*0588*/ 	.word	0x00028c50
        /*058c*/ 	.short	0x010a
        /*058e*/ 	.byte	0x3f
	.zero		1


	//   ....[56]....
        /*0590*/ 	.word	0x0000afa0
        /*0594*/ 	.word	0x00000004
        /*0598*/ 	.word	0x00028c50
        /*059c*/ 	.short	0x010a
        /*059e*/ 	.byte	0x3f
	.zero		1


	//   ....[57]....
        /*05a0*/ 	.word	0x0000b000
        /*05a4*/ 	.word	0x00000003
        /*05a8*/ 	.word	0x00028c00
        /*05ac*/ 	.short	0x010a
        /*05ae*/ 	.byte	0x3f
	.zero		1


	//   ....[58]....
        /*05b0*/ 	.word	0x0000b050
        /*05b4*/ 	.word	0x00000007
        /*05b8*/ 	.word	0x00028c30
        /*05bc*/ 	.short	0x010a
        /*05be*/ 	.byte	0x3f
	.zero		1


	//   ....[59]....
        /*05c0*/ 	.word	0x0000b0a0
        /*05c4*/ 	.word	0x00000007
        /*05c8*/ 	.word	0x00028c50
        /*05cc*/ 	.short	0x010a
        /*05ce*/ 	.byte	0x3f
	.zero		1


	//   ....[60]....
        /*05d0*/ 	.word	0x0000b100
        /*05d4*/ 	.word	0x00000004
        /*05d8*/ 	.word	0x00028c30
        /*05dc*/ 	.short	0x010a
        /*05de*/ 	.byte	0x3f
	.zero		1


	//   ....[61]....
        /*05e0*/ 	.word	0x0000b150
        /*05e4*/ 	.word	0x000000a8
        /*05e8*/ 	.word	0x00028c50
        /*05ec*/ 	.short	0x010a
        /*05ee*/ 	.byte	0x3f
	.zero		1


	//   ....[62]....
        /*05f0*/ 	.word	0x0000b2f0
        /*05f4*/ 	.word	0x00000005
        /*05f8*/ 	.word	0x00028c40
        /*05fc*/ 	.short	0x010a
        /*05fe*/ 	.byte	0x3f
	.zero		1


	//   ....[63]....
        /*0600*/ 	.word	0x0000b370
        /*0604*/ 	.word	0x00000008
        /*0608*/ 	.word	0x00028c20
        /*060c*/ 	.short	0x010a
        /*060e*/ 	.byte	0x3f
	.zero		1


	//   ....[64]....
        /*0610*/ 	.word	0x0000b3c0
        /*0614*/ 	.word	0x00000008
        /*0618*/ 	.word	0x00028c60
        /*061c*/ 	.short	0x010a
        /*061e*/ 	.byte	0x3f
	.zero		1


	//   ....[65]....
        /*0620*/ 	.word	0x0000b410
        /*0624*/ 	.word	0x00000002
        /*0628*/ 	.word	0x00028c40
        /*062c*/ 	.short	0x010a
        /*062e*/ 	.byte	0x3f
	.zero		1


	//   ....[66]....
        /*0630*/ 	.word	0x0000b460
        /*0634*/ 	.word	0x00000002
        /*0638*/ 	.word	0x00028c60
        /*063c*/ 	.short	0x010a
        /*063e*/ 	.byte	0x3f
	.zero		1


	//   ....[67]....
        /*0640*/ 	.word	0x0000b4b0
        /*0644*/ 	.word	0x00000003
        /*0648*/ 	.word	0x00028c40
        /*064c*/ 	.short	0x010a
        /*064e*/ 	.byte	0x3f
	.zero		1


	//   ....[68]....
        /*0650*/ 	.word	0x0000b500
        /*0654*/ 	.word	0x00000003
        /*0658*/ 	.word	0x00028c60
        /*065c*/ 	.short	0x010a
        /*065e*/ 	.byte	0x3f
	.zero		1


	//   ....[69]....
        /*0660*/ 	.word	0x0000b550
        /*0664*/ 	.word	0x00000003
        /*0668*/ 	.word	0x00028c40
        /*066c*/ 	.short	0x010a
        /*066e*/ 	.byte	0x3f
	.zero		1


	//   ....[70]....
        /*0670*/ 	.word	0x0000b5a0
        /*0674*/ 	.word	0x00000003
        /*0678*/ 	.word	0x00028c60
        /*067c*/ 	.short	0x010a
        /*067e*/ 	.byte	0x3f
	.zero		1


	//   ....[71]....
        /*0680*/ 	.word	0x0000b5f0
        /*0684*/ 	.word	0x00000000
        /*0688*/ 	.word	0x00028c20
        /*068c*/ 	.short	0x010a
        /*068e*/ 	.byte	0x3f
	.zero		1


	//   ....[72]....
        /*0690*/ 	.word	0x0000b790
        /*0694*/ 	.word	0x00000006
        /*0698*/ 	.word	0x00000000
        /*069c*/ 	.short	0x010a
        /*069e*/ 	.byte	0x3f
	.zero		1


	//   ....[73]....
        /*06a0*/ 	.word	0x0000b7e0
        /*06a4*/ 	.word	0x00000003
        /*06a8*/ 	.word	0x00000000
        /*06ac*/ 	.short	0x010a
        /*06ae*/ 	.byte	0x3f
	.zero		1


	//   ....[74]....
        /*06b0*/ 	.word	0x0000b830
        /*06b4*/ 	.word	0x00000010
        /*06b8*/ 	.word	0x00000000
        /*06bc*/ 	.short	0x010a
        /*06be*/ 	.byte	0x3f
	.zero		1


	//----- nvinfo : EIATTR_NUM_MBARRIERS
	.align		4
.L_625:
        /*06c0*/ 	.byte	0x03, 0x38
        /*06c2*/ 	.short	0x0016


	//----- nvinfo : EIATTR_EXIT_INSTR_OFFSETS
	.align		4
        /*06c4*/ 	.byte	0x04, 0x1c
        /*06c6*/ 	.short	(.L_627 - .L_626)


	//   ....[0]....
.L_626:
        /*06c8*/ 	.word	0x00000a10


	//   ....[1]....
        /*06cc*/ 	.word	0x00007d90


	//   ....[2]....
        /*06d0*/ 	.word	0x00007df0


	//   ....[3]....
        /*06d4*/ 	.word	0x0000af20


	//----- nvinfo : EIATTR_MAX_THREADS
	.align		4
.L_627:
        /*06d8*/ 	.byte	0x04, 0x05
        /*06da*/ 	.short	(.L_629 - .L_628)
.L_628:
        /*06dc*/ 	.word	0x00000180
        /*06e0*/ 	.word	0x00000001
        /*06e4*/ 	.word	0x00000001


	//----- nvinfo : EIATTR_CRS_STACK_SIZE
	.align		4
.L_629:
        /*06e8*/ 	.byte	0x04, 0x1e
        /*06ea*/ 	.short	(.L_631 - .L_630)
.L_630:
        /*06ec*/ 	.word	0x00000000


	//----- nvinfo : EIATTR_CBANK_PARAM_SIZE
	.align		4
.L_631:
        /*06f0*/ 	.byte	0x03, 0x19
        /*06f2*/ 	.short	0x0bf0


	//----- nvinfo : EIATTR_PARAM_CBANK
	.align		4
        /*06f4*/ 	.byte	0x04, 0x0a
        /*06f6*/ 	.short	(.L_633 - .L_632)
	.align		4
.L_632:
        /*06f8*/ 	.word	index@(.nv.constant0._ZN7cutlass13device_kernelIN5flash11enable_sm90INS1_16FlashAttnFwdSm90INS1_25CollectiveMainloopFwdSm90ILi2EN4cute5tupleIJNS5_1CILi1EEES8_S8_EEENS6_IJNS7_ILi64EEESA_SA_EEELi512ENS_10bfloat16_tEfNS_4arch4Sm90ELb0ELb0ELb1ELb0ELb0ELb0ELb0ELb0ELb0ELb0ELb0ELb0EEENS1_21CollectiveEpilogueFwdINS6_IJSA_NS7_ILi512EEESA_EEES9_SC_SE_Li256ELb0ELb0ELb0ELb0EEENS1_29StaticPersistentTileSchedulerILb0EEEEEEEEEvNT_6ParamsE)
        /*06fc*/ 	.short	0x0210
        /*06fe*/ 	.short	0x0bf0


	//----- nvinfo : EIATTR_SW_WAR
	.align		4
.L_633:
        /*0700*/ 	.byte	0x04, 0x36
        /*0702*/ 	.short	(.L_635 - .L_634)
.L_634:
        /*0704*/ 	.word	0x00000008
.L_635:


//--------------------- .nv.info._ZN7cutlass13device_kernelIN5flash11enable_sm90INS1_16FlashAttnFwdSm90INS1_25CollectiveMainloopFwdSm90ILi2EN4cute5tupleIJNS5_1CILi1EEES8_S8_EEENS6_IJNS7_ILi64EEESA_SA_EEELi512ENS_10bfloat16_tEfNS_4arch4Sm90ELb0ELb0ELb1ELb0ELb0ELb0ELb1ELb0ELb0ELb0ELb0ELb0EEENS1_21CollectiveEpilogueFwdINS6_IJSA_NS7_ILi512EEESA_EEES9_SC_SE_Li256ELb0ELb0ELb0ELb0EEENS1_29StaticPersistentTileSchedulerILb0EEEEEEEEEvNT_6ParamsE --------------------------
	.section	.nv.info._ZN7cutlass13device_kernelIN5flash11enable_sm90INS1_16FlashAttnFwdSm90INS1_25CollectiveMainloopFwdSm90ILi2EN4cute5tupleIJNS5_1CILi1EEES8_S8_EEENS6_IJNS7_ILi64EEESA_SA_EEELi512ENS_10bfloat16_tEfNS_4arch4Sm90ELb0ELb0ELb1ELb0ELb0ELb0ELb1ELb0ELb0ELb0ELb0ELb0EEENS1_21CollectiveEpilogueFwdINS6_IJSA_NS7_ILi512EEESA_EEES9_SC_SE_Li256ELb0ELb0ELb0ELb0EEENS1_29StaticPersistentTileSchedulerILb0EEEEEEEEEvNT_6ParamsE,"",@"SHT_CUDA_INFO"
	.sectionflags	@""
	.align	4


	//----- nvinfo : EIATTR_CUDA_API_VERSION
	.align		4
        /*0000*/ 	.byte	0x04, 0x37
        /*0002*/ 	.short	(.L_637 - .L_636)
.L_636:
        /*0004*/ 	.word	0x00000082


	//----- nvinfo : EIATTR_KPARAM_INFO
	.align		4
.L_637:
        /*0008*/ 	.byte	0x04, 0x17
        /*000a*/ 	.short	(.L_639 - .L_638)
.L_638:
        /*000c*/ 	.word	0x00000000
        /*0010*/ 	.short	0x0000
        /*0012*/ 	.short	0x0070
        /*0014*/ 	.byte	0x00, 0xf0, 0x01, 0x32


	//----- nvinfo : EIATTR_SPARSE_MMA_MASK
	.align		4
.L_639:
        /*0018*/ 	.byte	0x03, 0x50
        /*001a*/ 	.short	0x0000


	//----- nvinfo : EIATTR_MAXREG_COUNT
	.align		4
        /*001c*/ 	.byte	0x03, 0x1b
        /*001e*/ 	.short	0x00a8


	//----- nvinfo : EIATTR_NUM_BARRIERS
	.align		4
        /*0020*/ 	.byte	0x02, 0x4c
        /*0022*/ 	.byte	0x10
	.zero		1


	//----- nvinfo : EIATTR_EXTERNS
	.align		4
        /*0024*/ 	.byte	0x04, 0x0f
        /*0026*/ 	.short	(.L_641 - .L_640)


	//   ....[0]....
	.align		4
.L_640:
        /*0028*/ 	.word	index@(__assertfail)


	//----- nvinfo : EIATTR_ANNOTATIONS
	.align		4
.L_641:
        /*002c*/ 	.byte	0x04, 0x55
        /*002e*/ 	.short	(.L_643 - .L_642)


	//   ....[0]....
.L_642:
        /* <DEDUP_REMOVED lines=14> */


	//----- nvinfo : EIATTR_MERCURY_ISA_VERSION
	.align		4
.L_643:
        /*00f8*/ 	.byte	0x03, 0x5f
        /*00fa*/ 	.short	0x0101


	//----- nvinfo : EIATTR_INT_WARP_WIDE_INSTR_OFFSETS
	.align		4
        /*00fc*/ 	.byte	0x04, 0x31
        /*00fe*/ 	.short	(.L_645 - .L_644)


	//   ....[0]....
.L_644:
        /*0100*/ 	.word	0x000001b0


	//   ....[1]....
        /*0104*/ 	.word	0x000001e0


	//   ....[2]....
        /*0108*/ 	.word	0x00000250


	//   ....[3]....
        /*010c*/ 	.word	0x00000290


	//   ....[4]....
        /*0110*/ 	.word	0x0000adc0


	//   ....[5]....
        /*0114*/ 	.word	0x0000ae20


	//----- nvinfo : EIATTR_COOP_GROUP_MASK_REGIDS
	.align		4
.L_645:
        /*0118*/ 	.byte	0x04, 0x29
        /*011a*/ 	.short	(.L_647 - .L_646)


	//   ....[0]....
.L_646:
        /*011c*/ 	.word	0xffffffff


	//   ....[1]....
        /*0120*/ 	.word	0xffffffff


	//   ....[2]....
        /*0124*/ 	.word	0xffffffff


	//   ....[3]....
        /*0128*/ 	.word	0xffffffff


	//   ....[4]....
        /*012c*/ 	.word	0xffffffff


	//   ....[5]....
        /*0130*/ 	.word	0xffffffff


	//   ....[6]....
        /*0134*/ 	.word	0xffffffff


	//   ....[7]....
        /*0138*/ 	.word	0xffffffff


	//   ....[8]....
        /*013c*/ 	.word	0xffffffff


	//   ....[9]....
        /*0140*/ 	.word	0xffffffff


	//   ....[10]....
        /*0144*/ 	.word	0xffffffff


	//   ....[11]....
        /*0148*/ 	.word	0xffffffff


	//   ....[12]....
        /*014c*/ 	.word	0xffffffff


	//   ....[13]....
        /*0150*/ 	.word	0xffffffff


	//   ....[14]....
        /*0154*/ 	.word	0xffffffff


	//   ....[15]....
        /*0158*/ 	.word	0xffffffff


	//   ....[16]....
        /*015c*/ 	.word	0xffffffff


	//   ....[17]....
        /*0160*/ 	.word	0xffffffff


	//   ....[18]....
        /*0164*/ 	.word	0xffffffff


	//   ....[19]....
        /*0168*/ 	.word	0xffffffff


	//   ....[20]....
        /*016c*/ 	.word	0xffffffff


	//   ....[21]....
        /*0170*/ 	.word	0xffffffff


	//   ....[22]....
        /*0174*/ 	.word	0xffffffff


	//   ....[23]....
        /*0178*/ 	.word	0xffffffff


	//   ....[24]....
        /*017c*/ 	.word	0xffffffff


	//   ....[25]....
        /*0180*/ 	.word	0xffffffff


	//   ....[26]....
        /*0184*/ 	.word	0xffffffff


	//   ....[27]....
        /*0188*/ 	.word	0xffffffff


	//   ....[28]....
        /*018c*/ 	.word	0xffffffff


	//   ....[29]....
        /*0190*/ 	.word	0x0500000f


	//   ....[30]....
        /*0194*/ 	.word	0x0500000f


	//----- nvinfo : EIATTR_COOP_GROUP_INSTR_OFFSETS
	.align		4
.L_647:
        /*0198*/ 	.byte	0x04, 0x28
        /*019a*/ 	.short	(.L_649 - .L_648)


	//   ....[0]....
.L_648:
        /*019c*/ 	.word	0x00000060


	//   ....[1]....
        /*01a0*/ 	.word	0x000001c0


	//   ....[2]....
        /*01a4*/ 	.word	0x00000270


	//   ....[3]....
        /*01a8*/ 	.word	0x000003d0


	//   ....[4]....
        /*01ac*/ 	.word	0x00000530


	//   ....[5]....
        /*01b0*/ 	.word	0x00000650


	//   ....[6]....
        /*01b4*/ 	.word	0x000007b0


	//   ....[7]....
        /*01b8*/ 	.word	0x00001010


	//   ....[8]....
        /*01bc*/ 	.word	0x00002790


	//   ....[9]....
        /*01c0*/ 	.word	0x00003750


	//   ....[10]....
        /*01c4*/ 	.word	0x00004ac0


	//   ....[11]....
        /*01c8*/ 	.word	0x00004b60


	//   ....[12]....
        /*01cc*/ 	.word	0x00004d50


	//   ....[13]....
        /*01d0*/ 	.word	0x00004e60


	//   ....[14]....
        /*01d4*/ 	.word	0x00005690


	//   ....[15]....
        /*01d8*/ 	.word	0x000063f0


	//   ....[16]....
        /*01dc*/ 	.word	0x00007380


	//   ....[17]....
        /*01e0*/ 	.word	0x00007400


	//   ....[18]....
        /*01e4*/ 	.word	0x00007700


	//   ....[19]....
        /*01e8*/ 	.word	0x000077e0


	//   ....[20]....
        /*01ec*/ 	.word	0x00008880


	//   ....[21]....
        /*01f0*/ 	.word	0x000088c0


	//   ....[22]....
        /*01f4*/ 	.word	0x00008900


	//   ....[23]....
        /*01f8*/ 	.word	0x00008990


	//   ....[24]....
        /*01fc*/ 	.word	0x000089a0


	//   ....[25]....
        /*0200*/ 	.word	0x00009360


	//   ....[26]....
        /*0204*/ 	.word	0x0000a170


	//   ....[27]....
        /*0208*/ 	.word	0x0000a5d0


	//   ....[28]....
        /*020c*/ 	.word	0x0000d8c0


	//   ....[29]....
        /*0210*/ 	.word	0x0000dd60


	//   ....[30]....
        /*0214*/ 	.word	0x0000e200


	//----- nvinfo : EIATTR_REG_RECONFIG
	.align		4
.L_649:
        /*0218*/ 	.byte	0x01, 0x54
	.zero		2


	//----- nvinfo : EIATTR_SYSCALL_OFFSETS
	.align		4
        /*021c*/ 	.byte	0x04, 0x46
        /*021e*/ 	.short	(.L_651 - .L_650)


	//   ....[0]....
.L_650:
        /*0220*/ 	.word	0x00002980


	//   ....[1]....
        /*0224*/ 	.word	0x0000aa40


	//   ....[2]....
        /*0228*/ 	.word	0x0000ab80


	//   ....[3]....
        /*022c*/ 	.word	0x0000ac80


	//----- nvinfo : EIATTR_MBARRIER_INSTR_OFFSETS
	.align		4
.L_651:
        /*0230*/ 	.byte	0x04, 0x39
        /*0232*/ 	.short	(.L_653 - .L_652)


	//   ....[0]....
.L_652:
        /*0234*/ 	.word	0x000002b0
        /*0238*/ 	.word	0x000000ff
        /*023c*/ 	.word	0x00038800
        /*0240*/ 	.short	0x0100
        /*0242*/ 	.byte	0x06
	.zero		1


	//   ....[1]....
        /*0244*/ 	.word	0x000002c0
        /*0248*/ 	.word	0x000000ff
        /*024c*/ 	.word	0x00038810
        /*0250*/ 	.short	0x0100
        /*0252*/ 	.byte	0x06
	.zero		1


	//   ....[2]....
        /*0254*/ 	.word	0x000002d0
        /*0258*/ 	.word	0x000000ff
        /*025c*/ 	.word	0x00038820
        /*0260*/ 	.short	0x0100
        /*0262*/ 	.byte	0x06
	.zero		1


	//   ....[3]....
        /*0264*/ 	.word	0x00000380
        /*0268*/ 	.word	0x000000ff
        /*026c*/ 	.word	0x00038830
        /*0270*/ 	.short	0x0100
        /*0272*/ 	.byte	0x06
	.zero		1


	//   ....[4]....
        /*0274*/ 	.word	0x00000390
        /*0278*/ 	.word	0x000000ff
        /*027c*/ 	.word	0x00038840
        /*0280*/ 	.short	0x0100
        /*0282*/ 	.byte	0x06
	.zero		1


	//   ....[5]....
        /*0284*/ 	.word	0x000003a0
        /*0288*/ 	.word	0x000000ff
        /*028c*/ 	.word	0x00038838
        /*0290*/ 	.short	0x0100
        /*0292*/ 	.byte	0x06
	.zero		1


	//   ....[6]....
        /*0294*/ 	.word	0x000003b0
        /*0298*/ 	.word	0x000000ff
        /*029c*/ 	.word	0x00038848
        /*02a0*/ 	.short	0x0100
        /*02a2*/ 	.byte	0x06
	.zero		1


	//   ....[7]....
        /*02a4*/ 	.word	0x000004e0
        /*02a8*/ 	.word	0x000000ff
        /*02ac*/ 	.word	0x00038850
        /*02b0*/ 	.short	0x0100
        /*02b2*/ 	.byte	0x08
	.zero		1


	//   ....[8]....
        /*02b4*/ 	.word	0x000004f0
        /*02b8*/ 	.word	0x000000ff
        /*02bc*/ 	.word	0x00038860
        /*02c0*/ 	.short	0x0100
        /*02c2*/ 	.byte	0x08
	.zero		1


	//   ....[9]....
        /*02c4*/ 	.word	0x00000500
        /*02c8*/ 	.word	0x000000ff
        /*02cc*/ 	.word	0x00038858
        /*02d0*/ 	.short	0x0100
        /*02d2*/ 	.byte	0x08
	.zero		1


	//   ....[10]....
        /*02d4*/ 	.word	0x00000510
        /*02d8*/ 	.word	0x000000ff
        /*02dc*/ 	.word	0x00038868
        /*02e0*/ 	.short	0x0100
        /*02e2*/ 	.byte	0x08
	.zero		1


	//   ....[11]....
        /*02e4*/ 	.word	0x00000600
        /*02e8*/ 	.word	0x000000ff
        /*02ec*/ 	.word	0x00038870
        /*02f0*/ 	.short	0x0100
        /*02f2*/ 	.byte	0x06
	.zero		1


	//   ....[12]....
        /*02f4*/ 	.word	0x00000610
        /*02f8*/ 	.word	0x000000ff
        /*02fc*/ 	.word	0x00038880
        /*0300*/ 	.short	0x0100
        /*0302*/ 	.byte	0x06
	.zero		1


	//   ....[13]....
        /*0304*/ 	.word	0x00000620
        /*0308*/ 	.word	0x000000ff
        /*030c*/ 	.word	0x00038878
        /*0310*/ 	.short	0x0100
        /*0312*/ 	.byte	0x06
	.zero		1


	//   ....[14]....
        /*0314*/ 	.word	0x00000630
        /*0318*/ 	.word	0x000000ff
        /*031c*/ 	.word	0x00038888
        /*0320*/ 	.short	0x0100
        /*0322*/ 	.byte	0x06
	.zero		1


	//   ....[15]....
        /*0324*/ 	.word	0x00000760
        /*0328*/ 	.word	0x000000ff
        /*032c*/ 	.word	0x00038890
        /*0330*/ 	.short	0x0100
        /*0332*/ 	.byte	0x08
	.zero		1


	//   ....[16]....
        /*0334*/ 	.word	0x00000770
        /*0338*/ 	.word	0x000000ff
        /*033c*/ 	.word	0x000388a0
        /*0340*/ 	.short	0x0100
        /*0342*/ 	.byte	0x08
	.zero		1


	//   ....[17]....
        /*0344*/ 	.word	0x00000780
        /*0348*/ 	.word	0x000000ff
        /*034c*/ 	.word	0x00038898
        /*0350*/ 	.short	0x0100
        /*0352*/ 	.byte	0x08
	.zero		1


	//   ....[18]....
        /*0354*/ 	.word	0x00000790
        /*0358*/ 	.word	0x000000ff
        /*035c*/ 	.word	0x000388a8
        /*0360*/ 	.short	0x0100
        /*0362*/ 	.byte	0x08
	.zero		1


	//   ....[19]....
        /*0364*/ 	.word	0x000008d0
        /*0368*/ 	.word	0x000000ff
        /*036c*/ 	.word	0x000388b0
        /*0370*/ 	.short	0x0100
        /*0372*/ 	.byte	0x08
	.zero		1


	//   ....[20]....
        /*0374*/ 	.word	0x000008e0
        /*0378*/ 	.word	0x000000ff
        /*037c*/ 	.word	0x000388c0
        /*0380*/ 	.short	0x0100
        /*0382*/ 	.byte	0x08
	.zero		1


	//   ....[21]....
        /*0384*/ 	.word	0x000008f0
        /*0388*/ 	.word	0x000000ff
        /*038c*/ 	.word	0x000388b8
        /*0390*/ 	.short	0x0100
        /*0392*/ 	.byte	0x08
	.zero		1


	//   ....[22]....
        /*0394*/ 	.word	0x00000900
        /*0398*/ 	.word	0x000000ff
        /*039c*/ 	.word	0x000388c8
        /*03a0*/ 	.short	0x0100
        /*03a2*/ 	.byte	0x08
	.zero		1


	//   ....[23]....
        /*03a4*/ 	.word	0x00001390
        /*03a8*/ 	.word	0x00000000
        /*03ac*/ 	.word	0x00000000
        /*03b0*/ 	.short	0x0101
        /*03b2*/ 	.byte	0x3f
	.zero		1


	//   ....[24]....
        /*03b4*/ 	.word	0x00001e80
        /*03b8*/ 	.word	0x00000003
        /*03bc*/ 	.word	0x00000000
        /*03c0*/ 	.short	0x0101
        /*03c2*/ 	.byte	0x3f
	.zero		1


	//   ....[25]....
        /*03c4*/ 	.word	0x000029f0
        /*03c8*/ 	.word	0x000000ff
        /*03cc*/ 	.word	0x00038800
        /*03d0*/ 	.short	0x010a
        /*03d2*/ 	.byte	0x2a
	.zero		1


	//   ....[26]....
        /*03d4*/ 	.word	0x00002a50
        /*03d8*/ 	.word	0x00000008
        /*03dc*/ 	.word	0x00038830
        /*03e0*/ 	.short	0x010a
        /*03e2*/ 	.byte	0x3f
	.zero		1


	//   ....[27]....
        /*03e4*/ 	.word	0x00002a90
        /*03e8*/ 	.word	0x00000008
        /*03ec*/ 	.word	0x00038830
        /*03f0*/ 	.short	0x010a
        /*03f2*/ 	.byte	0x3f
	.zero		1


	//   ....[28]....
        /*03f4*/ 	.word	0x00002d10
        /*03f8*/ 	.word	0x000000ff
        /*03fc*/ 	.word	0x00038810
        /*0400*/ 	.short	0x010a
        /*0402*/ 	.byte	0x2a
	.zero		1


	//   ....[29]....
        /*0404*/ 	.word	0x00002d50
        /*0408*/ 	.word	0x00000008
        /*040c*/ 	.word	0x00038850
        /*0410*/ 	.short	0x010a
        /*0412*/ 	.byte	0x3f
	.zero		1


	//   ....[30]....
        /*0414*/ 	.word	0x00002e30
        /*0418*/ 	.word	0x00000008
        /*041c*/ 	.word	0x00038850
        /*0420*/ 	.short	0x010a
        /*0422*/ 	.byte	0x3f
	.zero		1


	//   ....[31]....
        /*0424*/ 	.word	0x000050a0
        /*0428*/ 	.word	0x00000018
        /*042c*/ 	.word	0x00000000
        /*0430*/ 	.short	0x0101
        /*0432*/ 	.byte	0x3f
	.zero		1


	//   ....[32]....
        /*0434*/ 	.word	0x000056b0
        /*0438*/ 	.word	0x00000008
        /*043c*/ 	.word	0x00000000
        /*0440*/ 	.short	0x0101
        /*0442*/ 	.byte	0x3f
	.zero		1


	//   ....[33]....
        /*0444*/ 	.word	0x00005810
        /*0448*/ 	.word	0x0000000b
        /*044c*/ 	.word	0x00038830
        /*0450*/ 	.short	0x010a
        /*0452*/ 	.byte	0x3f
	.zero		1


	//   ....[34]....
        /*0454*/ 	.word	0x00005860
        /*0458*/ 	.word	0x0000000b
        /*045c*/ 	.word	0x00038830
        /*0460*/ 	.short	0x010a
        /*0462*/ 	.byte	0x3f
	.zero		1


	//   ....[35]....
        /*0464*/ 	.word	0x00005a30
        /*0468*/ 	.word	0x0000000b
        /*046c*/ 	.word	0x00038850
        /*0470*/ 	.short	0x010a
        /*0472*/ 	.byte	0x3f
	.zero		1


	//   ....[36]....
        /*0474*/ 	.word	0x00005a70
        /*0478*/ 	.word	0x0000000b
        /*047c*/ 	.word	0x00038850
        /*0480*/ 	.short	0x010a
        /*0482*/ 	.byte	0x3f
	.zero		1


	//   ....[37]....
        /*0484*/ 	.word	0x00007b40
        /*0488*/ 	.word	0x00000098
        /*048c*/ 	.word	0x00000000
        /*0490*/ 	.short	0x0101
        /*0492*/ 	.byte	0x3f
	.zero		1


	//   ....[38]....
        /*0494*/ 	.word	0x000088a0
        /*0498*/ 	.word	0x0000000b
        /*049c*/ 	.word	0x00000000
        /*04a0*/ 	.short	0x0101
        /*04a2*/ 	.byte	0x3f
	.zero		1


	//   ....[39]....
        /*04a4*/ 	.word	0x0000a540
        /*04a8*/ 	.word	0x000000ff
        /*04ac*/ 	.word	0x00000000
        /*04b0*/ 	.short	0x0101
        /*04b2*/ 	.byte	0x06
	.zero		1


	//   ....[40]....
        /*04b4*/ 	.word	0x0000b180
        /*04b8*/ 	.word	0x0000000a
        /*04bc*/ 	.word	0x00038840
        /*04c0*/ 	.short	0x010a
        /*04c2*/ 	.byte	0x3f
	.zero		1


	//   ....[41]....
        /*04c4*/ 	.word	0x0000b900
        /*04c8*/ 	.word	0x0000000b
        /*04cc*/ 	.word	0x00038820
        /*04d0*/ 	.short	0x010a
        /*04d2*/ 	.byte	0x3f
	.zero		1


	//   ....[42]....
        /*04d4*/ 	.word	0x0000b9d0
        /*04d8*/ 	.word	0x00000005
        /*04dc*/ 	.word	0x00038860
        /*04e0*/ 	.short	0x010a
        /*04e2*/ 	.byte	0x3f
	.zero		1


	//   ....[43]....
        /*04e4*/ 	.word	0x0000c0b0
        /*04e8*/ 	.word	0x00000002
        /*04ec*/ 	.word	0x00038840
        /*04f0*/ 	.short	0x010a
        /*04f2*/ 	.byte	0x3f
	.zero		1


	//   ....[44]....
        /*04f4*/ 	.word	0x0000c280
        /*04f8*/ 	.word	0x00000002
        /*04fc*/ 	.word	0x00038860
        /*0500*/ 	.short	0x010a
        /*0502*/ 	.byte	0x3f
	.zero		1


	//   ....[45]....
        /*0504*/ 	.word	0x0000c900
        /*0508*/ 	.word	0x00000002
        /*050c*/ 	.word	0x00038840
        /*0510*/ 	.short	0x010a
        /*0512*/ 	.byte	0x3f
	.zero		1


	//   ....[46]....
        /*0514*/ 	.word	0x0000cac0
        /*0518*/ 	.word	0x00000002
        /*051c*/ 	.word	0x00038860
        /*0520*/ 	.short	0x010a
        /*0522*/ 	.byte	0x3f
	.zero		1


	//   ....[47]....
        /*0524*/ 	.word	0x0000d0d0
        /*0528*/ 	.word	0x00000002
        /*052c*/ 	.word	0x00038840
        /*0530*/ 	.short	0x010a
        /*0532*/ 	.byte	0x3f
	.zero		1


	//   ....[48]....
        /*0534*/ 	.word	0x0000d2a0
        /*0538*/ 	.word	0x00000002
        /*053c*/ 	.word	0x00038860
        /*0540*/ 	.short	0x010a
        /*0542*/ 	.byte	0x3f
	.zero		1


	//   ....[49]....
        /*0544*/ 	.word	0x0000d840
        /*0548*/ 	.word	0x00000000
        /*054c*/ 	.word	0x00038820
        /*0550*/ 	.short	0x010a
        /*0552*/ 	.byte	0x3f
	.zero		1


	//   ....[50]....
        /*0554*/ 	.word	0x0000d990
        /*0558*/ 	.word	0x00000006
        /*055c*/ 	.word	0x00000000
        /*0560*/ 	.short	0x010a
        /*0562*/ 	.byte	0x3f
	.zero		1


	//   ....[51]....
        /*0564*/ 	.word	0x0000da00
        /*0568*/ 	.word	0x00000007
        /*056c*/ 	.word	0x00000000
        /*0570*/ 	.short	0x010a
        /*0572*/ 	.byte	0x3f
	.zero		1


	//   ....[52]....
        /*0574*/ 	.word	0x0000da40
        /*0578*/ 	.word	0x00000010
        /*057c*/ 	.word	0x00000000
        /*0580*/ 	.short	0x010a
        /*0582*/ 	.byte	0x3f
	.zero		1


	//   ....[53]....
        /*0584*/ 	.word	0x0000da70
        /*0588*/ 	.word	0x00000003
        /*058c*/ 	.word	0x00000000
        /*0590*/ 	.short	0x010a
        /*0592*/ 	.byte	0x3f
	.zero		1


	//   ....[54]....
        /*0594*/ 	.word	0x0000dae0
        /*0598*/ 	.word	0x00000003
        /*059c*/ 	.word	0x00038800
        /*05a0*/ 	.short	0x010a
        /*05a2*/ 	.byte	0x3f
	.zero		1


	//   ....[55]....
        /*05a4*/ 	.word	0x0000db30
        /*05a8*/ 	.word	0x00000008
        /*05ac*/ 	.word	0x00038830
        /*05b0*/ 	.short	0x010a
        /*05b2*/ 	.byte	0x3f
	.zero		1


	//   ....[56]....
        /*05b4*/ 	.word	0x0000db90
        /*05b8*/ 	.word	0x00000003
        /*05bc*/ 	.word	0x00038810
        /*05c0*/ 	.short	0x010a
        /*05c2*/ 	.byte	0x3f
	.zero		1


	//   ....[57]....
        /*05c4*/ 	.word	0x0000dbe0
        /*05c8*/ 	.word	0x00000008
        /*05cc*/ 	.word	0x00038850
        /*05d0*/ 	.short	0x010a
        /*05d2*/ 	.byte	0x3f
	.zero		1


	//   ....[58]....
        /*05d4*/ 	.word	0x0000dc30
        /*05d8*/ 	.word	0x0000000b
        /*05dc*/ 	.word	0x00038830
        /*05e0*/ 	.short	0x010a
        /*05e2*/ 	.byte	0x3f
	.zero		1


	//   ....[59]....
        /*05e4*/ 	.word	0x0000dc80
        /*05e8*/ 	.word	0x0000000b
        /*05ec*/ 	.word	0x00038850
        /*05f0*/ 	.short	0x010a
        /*05f2*/ 	.byte	0x3f
	.zero		1


	//   ....[60]....
        /*05f4*/ 	.word	0x0000de20
        /*05f8*/ 	.word	0x0000000a
        /*05fc*/ 	.word	0x00038840
        /*0600*/ 	.short	0x010a
        /*0602*/ 	.byte	0x3f
	.zero		1


	//   ....[61]....
        /*0604*/ 	.word	0x0000dea0
        /*0608*/ 	.word	0x00000008
        /*060c*/ 	.word	0x00038820
        /*0610*/ 	.short	0x010a
        /*0612*/ 	.byte	0x3f
	.zero		1


	//   ....[62]....
        /*0614*/ 	.word	0x0000def0
        /*0618*/ 	.word	0x00000005
        /*061c*/ 	.word	0x00038860
        /*0620*/ 	.short	0x010a
        /*0622*/ 	.byte	0x3f
	.zero		1


	//   ....[63]....
        /*0624*/ 	.word	0x0000df40
        /*0628*/ 	.word	0x00000002
        /*062c*/ 	.word	0x00038840
        /*0630*/ 	.short	0x010a
        /*0632*/ 	.byte	0x3f
	.zero		1


	//   ....[64]....
        /*0634*/ 	.word	0x0000df90
        /*0638*/ 	.word	0x00000002
        /*063c*/ 	.word	0x00038860
        /*0640*/ 	.short	0x010a
        /*0642*/ 	.byte	0x3f
	.zero		1


	//   ....[65]....
        /*0644*/ 	.word	0x0000dfe0
        /*0648*/ 	.word	0x00000002
        /*064c*/ 	.word	0x00038840
        /*0650*/ 	.short	0x010a
        /*0652*/ 	.byte	0x3f
	.zero		1


	//   ....[66]....
        /*0654*/ 	.word	0x0000e030
        /*0658*/ 	.word	0x00000002
        /*065c*/ 	.word	0x00038860
        /*0660*/ 	.short	0x010a
        /*0662*/ 	.byte	0x3f
	.zero		1


	//   ....[67]....
        /*0664*/ 	.word	0x0000e080
        /*0668*/ 	.word	0x00000002
        /*066c*/ 	.word	0x00038840
        /*0670*/ 	.short	0x010a
        /*0672*/ 	.byte	0x3f
	.zero		1


	//   ....[68]....
        /*0674*/ 	.word	0x0000e0d0
        /*0678*/ 	.word	0x00000002
        /*067c*/ 	.word	0x00038860
        /*0680*/ 	.short	0x010a
        /*0682*/ 	.byte	0x3f
	.zero		1


	//   ....[69]....
        /*0684*/ 	.word	0x0000e120
        /*0688*/ 	.word	0x00000000
        /*068c*/ 	.word	0x00038820
        /*0690*/ 	.short	0x010a
        /*0692*/ 	.byte	0x3f
	.zero		1


	//   ....[70]....
        /*0694*/ 	.word	0x0000e2c0
        /*0698*/ 	.word	0x00000006
        /*069c*/ 	.word	0x00000000
        /*06a0*/ 	.short	0x010a
        /*06a2*/ 	.byte	0x3f
	.zero		1


	//   ....[71]....
        /*06a4*/ 	.word	0x0000e310
        /*06a8*/ 	.word	0x00000007
        /*06ac*/ 	.word	0x00000000
        /*06b0*/ 	.short	0x010a
        /*06b2*/ 	.byte	0x3f
	.zero		1


	//   ....[72]....
        /*06b4*/ 	.word	0x0000e360
        /*06b8*/ 	.word	0x00000010
        /*06bc*/ 	.word	0x00000000
        /*06c0*/ 	.short	0x010a
        /*06c2*/ 	.byte	0x3f
	.zero		1


	//----- nvinfo : EIATTR_NUM_MBARRIERS
	.align		4
.L_653:
        /*06c4*/ 	.byte	0x03, 0x38
        /*06c6*/ 	.short	0x0017


	//----- nvinfo : EIATTR_EXIT_INSTR_OFFSETS
	.align		4
        /*06c8*/ 	.byte	0x04, 0x1c
        /*06ca*/ 	.short	(.L_655 - .L_654)


	//   ....[0]....
.L_654:
        /*06cc*/ 	.word	0x00000a30


	//   ....[1]....
        /*06d0*/ 	.word	0x0000a590


	//   ....[2]....
        /*06d4*/ 	.word	0x0000a5f0


	//   ....[3]....
        /*06d8*/ 	.word	0x0000dac0


	//----- nvinfo : EIATTR_MAX_THREADS
	.align		4
.L_655:
        /*06dc*/ 	.byte	0x04, 0x05
        /*06de*/ 	.short	(.L_657 - .L_656)
.L_656:
        /*06e0*/ 	.word	0x00000180
        /*06e4*/ 	.word	0x00000001
        /*06e8*/ 	.word	0x00000001


	//----- nvinfo : EIATTR_CRS_STACK_SIZE
	.align		4
.L_657:
        /*06ec*/ 	.byte	0x04, 0x1e
        /*06ee*/ 	.short	(.L_659 - .L_658)
.L_658:
        /*06f0*/ 	.word	0x00000000


	//----- nvinfo : EIATTR_CBANK_PARAM_SIZE
	.align		4
.L_659:
        /*06f4*/ 	.byte	0x03, 0x19
        /*06f6*/ 	.short	0x0cf0


	//----- nvinfo : EIATTR_PARAM_CBANK
	.align		4
        /*06f8*/ 	.byte	0x04, 0x0a
        /*06fa*/ 	.short	(.L_661 - .L_660)
	.align		4
.L_660:
        /*06fc*/ 	.word	index@(.nv.constant0._ZN7cutlass13device_kernelIN5flash11enable_sm90INS1_16FlashAttnFwdSm90INS1_25CollectiveMainloopFwdSm90ILi2EN4cute5tupleIJNS5_1CILi1EEES8_S8_EEENS6_IJNS7_ILi64EEESA_SA_EEELi512ENS_10bfloat16_tEfNS_4arch4Sm90ELb0ELb0ELb1ELb0ELb0ELb0ELb1ELb0ELb0ELb0ELb0ELb0EEENS1_21CollectiveEpilogueFwdINS6_IJSA_NS7_ILi512EEESA_EEES9_SC_SE_Li256ELb0ELb0ELb0ELb0EEENS1_29StaticPersistentTileSchedulerILb0EEEEEEEEEvNT_6ParamsE)
        /*0700*/ 	.short	0x0210
        /*0702*/ 	.short	0x0cf0


	//----- nvinfo : EIATTR_SW_WAR
	.align		4
.L_661:
        /*0704*/ 	.byte	0x04, 0x36
        /*0706*/ 	.short	(.L_663 - .L_662)
.L_662:
        /*0708*/ 	.word	0x00000008
.L_663:


//--------------------- .nv.info._ZN7cutlass13device_kernelIN5flash11enable_sm90INS1_16FlashAttnFwdSm90INS1_25CollectiveMainloopFwdSm90ILi2EN4cute5tupleIJNS5_1CILi1EEES8_S8_EEENS6_IJNS7_ILi64EEESA_SA_EEELi512ENS_10bfloat16_tEfNS_4arch4Sm90ELb0ELb0ELb1ELb1ELb0ELb0ELb0ELb0ELb0ELb0ELb0ELb0EEENS1_21CollectiveEpilogueFwdINS6_IJSA_NS7_ILi512EEESA_EEES9_SC_SE_Li256ELb1ELb0ELb0ELb0EEENS1_36VarlenDynamicPersistentTileSchedulerILi64ELi64ELi256ELi32ELb0ELb0ELb1ELb0ELb1ELb1EEEEEEEEEvNT_6ParamsE --------------------------
	.section	.nv.info._ZN7cutlass13device_kernelIN5flash11enable_sm90INS1_16FlashAttnFwdSm90INS1_25CollectiveMainloopFwdSm90ILi2EN4cute5tupleIJNS5_1CILi1EEES8_S8_EEENS6_IJNS7_ILi64EEESA_SA_EEELi512ENS_10bfloat16_tEfNS_4arch4Sm90ELb0ELb0ELb1ELb1ELb0ELb0ELb0ELb0ELb0ELb0ELb0ELb0EEENS1_21CollectiveEpilogueFwdINS6_IJSA_NS7_ILi512EEESA_EEES9_SC_SE_Li256ELb1ELb0ELb0ELb0EEENS1_36VarlenDynamicPersistentTileSchedulerILi64ELi64ELi256ELi32ELb0ELb0ELb1ELb0ELb1ELb1EEEEEEEEEvNT_6ParamsE,"",@"SHT_CUDA_INFO"
	.sectionflags	@""
	.align	4


	//----- nvinfo : EIATTR_CUDA_API_VERSION
	.align		4
        /*0000*/ 	.byte	0x04, 0x37
        /*0002*/ 	.short	(.L_665 - .L_664)
.L_664:
        /*0004*/ 	.word	0x00000082


	//----- nvinfo : EIATTR_KPARAM_INFO
	.align		4
.L_665:
        /*0008*/ 	.byte	0x04, 0x17
        /*000a*/ 	.short	(.L_667 - .L_666)
.L_666:
        /*000c*/ 	.word	0x00000000
        /*0010*/ 	.short	0x0000
        /*0012*/ 	.short	0x0070
        /*0014*/ 	.byte	0x00, 0xf0, 0x01, 0x28


	//----- nvinfo : EIATTR_SPARSE_MMA_MASK
	.align		4
.L_667:
        /*0018*/ 	.byte	0x03, 0x50
        /*001a*/ 	.short	0x0000


	//----- nvinfo : EIATTR_MAXREG_COUNT
	.align		4
        /*001c*/ 	.byte	0x03, 0x1b
        /*001e*/ 	.short	0x00a8


	//----- nvinfo : EIATTR_NUM_BARRIERS
	.align		4
        /*0020*/ 	.byte	0x02, 0x4c
        /*0022*/ 	.byte	0x10
	.zero		1


	//----- nvinfo : EIATTR_EXTERNS
	.align		4
        /*0024*/ 	.byte	0x04, 0x0f
        /*0026*/ 	.short	(.L_669 - .L_668)


	//   ....[0]....
	.align		4
.L_668:
        /*0028*/ 	.word	index@(__assertfail)


	//----- nvinfo : EIATTR_ANNOTATIONS
	.align		4
.L_669:
        /*002c*/ 	.byte	0x04, 0x55
        /*002e*/ 	.short	(.L_671 - .L_670)


	//   ....[0]....
.L_670:
        /* <DEDUP_REMOVED lines=31> */


	//----- nvinfo : EIATTR_MERCURY_ISA_VERSION
	.align		4
.L_671:
        /*0210*/ 	.byte	0x03, 0x5f
        /*0212*/ 	.short	0x0101


	//----- nvinfo : EIATTR_UNUSED_LOAD_BYTE_OFFSET
	.align		4
        /*0214*/ 	.byte	0x04, 0x44
        /*0216*/ 	.short	(.L_673 - .L_672)


	//   ....[0]....
.L_672:
        /*0218*/ 	.word	0x00000a50
        /*021c*/ 	.word	0x0000fff0


	//   ....[1]....
        /*0220*/ 	.word	0x00007250
        /*0224*/ 	.word	0x0000fff0


	//----- nvinfo : EIATTR_INT_WARP_WIDE_INSTR_OFFSETS
	.align		4
.L_673:
        /*0228*/ 	.byte	0x04, 0x31
        /*022a*/ 	.short	(.L_675 - .L_674)


	//   ....[0]....
.L_674:
        /*022c*/ 	.word	0x00000160


	//   ....[1]....
        /*0230*/ 	.word	0x000001a0


	//   ....[2]....
        /*0234*/ 	.word	0x00000210


	//   ....[3]....
        /*0238*/ 	.word	0x0000a980


	//   ....[4]....
        /*023c*/ 	.word	0x0000aa10


	//   ....[5]....
        /*0240*/ 	.word	0x0000ae90


	//   ....[6]....
        /*0244*/ 	.word	0x0000aec0


	//   ....[7]....
        /*0248*/ 	.word	0x0000d7f0


	//   ....[8]....
        /*024c*/ 	.word	0x0000d880


	//----- nvinfo : EIATTR_COOP_GROUP_MASK_REGIDS
	.align		4
.L_675:
        /*0250*/ 	.byte	0x04, 0x29
        /*0252*/ 	.short	(.L_677 - .L_676)


	//   ....[0]....
.L_676:
        /*0254*/ 	.word	0xffffffff


	//   ....[1]....
        /*0258*/ 	.word	0xffffffff


	//   ....[2]....
        /*025c*/ 	.word	0xffffffff


	//   ....[3]....
        /*0260*/ 	.word	0xffffffff


	//   ....[4]....
        /*0264*/ 	.word	0xffffffff


	//   ....[5]....
        /*0268*/ 	.word	0xffffffff


	//   ....[6]....
        /*026c*/ 	.word	0xffffffff


	//   ....[7]....
        /*0270*/ 	.word	0xffffffff


	//   ....[8]....
        /*0274*/ 	.word	0xffffffff


	//   ....[9]....
        /*0278*/ 	.word	0xffffffff


	//   ....[10]....
        /*027c*/ 	.word	0xffffffff


	//   ....[11]....
        /*0280*/ 	.word	0xffffffff


	//   ....[12]....
        /*0284*/ 	.word	0xffffffff


	//   ....[13]....
        /*0288*/ 	.word	0xffffffff


	//   ....[14]....
        /*028c*/ 	.word	0xffffffff


	//   ....[15]....
        /*0290*/ 	.word	0xffffffff


	//   ....[16]....
        /*0294*/ 	.word	0xffffffff


	//   ....[17]....
        /*0298*/ 	.word	0xffffffff


	//   ....[18]....
        /*029c*/ 	.word	0xffffffff


	//   ....[19]....
        /*02a0*/ 	.word	0xffffffff


	//   ....[20]....
        /*02a4*/ 	.word	0xffffffff


	//   ....[21]....
        /*02a8*/ 	.word	0xffffffff


	//   ....[22]....
        /*02ac*/ 	.word	0xffffffff


	//   ....[23]....
        /*02b0*/ 	.word	0xffffffff


	//   ....[24]....
        /*02b4*/ 	.word	0xffffffff


	//   ....[25]....
        /*02b8*/ 	.word	0xffffffff


	//   ....[26]....
        /*02bc*/ 	.word	0xffffffff


	//   ....[27]....
        /*02c0*/ 	.word	0xffffffff


	//   ....[28]....
        /*02c4*/ 	.word	0xffffffff


	//   ....[29]....
        /*02c8*/ 	.word	0xffffffff


	//   ....[30]....
        /*02cc*/ 	.word	0xffffffff


	//   ....[31]....
        /*02d0*/ 	.word	0xffffffff


	//   ....[32]....
        /*02d4*/ 	.word	0xffffffff


	//   ....[33]....
        /*02d8*/ 	.word	0xffffffff


	//   ....[34]....
        /*02dc*/ 	.word	0xffffffff


	//   ....[35]....
        /*02e0*/ 	.word	0xffffffff


	//   ....[36]....
        /*02e4*/ 	.word	0xffffffff


	//   ....[37]....
        /*02e8*/ 	.word	0xffffffff


	//   ....[38]....
        /*02ec*/ 	.word	0xffffffff


	//   ....[39]....
        /*02f0*/ 	.word	0xffffffff


	//   ....[40]....
        /*02f4*/ 	.word	0xffffffff


	//   ....[41]....
        /*02f8*/ 	.word	0xffffffff


	//   ....[42]....
        /*02fc*/ 	.word	0xffffffff


	//   ....[43]....
        /*0300*/ 	.word	0xffffffff


	//   ....[44]....
        /*0304*/ 	.word	0xffffffff


	//   ....[45]....
        /*0308*/ 	.word	0xffffffff


	//   ....[46]....
        /*030c*/ 	.word	0xffffffff


	//   ....[47]....
        /*0310*/ 	.word	0xffffffff


	//   ....[48]....
        /*0314*/ 	.word	0xffffffff


	//   ....[49]....
        /*0318*/ 	.word	0xffffffff


	//   ....[50]....
        /*031c*/ 	.word	0xffffffff


	//   ....[51]....
        /*0320*/ 	.word	0xffffffff


	//   ....[52]....
        /*0324*/ 	.word	0xffffffff


	//   ....[53]....
        /*0328*/ 	.word	0xffffffff


	//   ....[54]....
        /*032c*/ 	.word	0xffffffff


	//   ....[55]....
        /*0330*/ 	.word	0xffffffff


	//   ....[56]....
        /*0334*/ 	.word	0xffffffff


	//   ....[57]....
        /*0338*/ 	.word	0xffffffff


	//   ....[58]....
        /*033c*/ 	.word	0x0500000f


	//   ....[59]....
        /*0340*/ 	.word	0x0500000f


	//   ....[60]....
        /*0344*/ 	.word	0x0500000f


	//   ....[61]....
        /*0348*/ 	.word	0x0500000f


	//   ....[62]....
        /*034c*/ 	.word	0x0500000f


	//   ....[63]....
        /*0350*/ 	.word	0x0500000f


	//   ....[64]....
        /*0354*/ 	.word	0x0500000f


	//   ....[65]....
        /*0358*/ 	.word	0x0500000f


	//   ....[66]....
        /*035c*/ 	.word	0x0500000f


	//   ....[67]....
        /*0360*/ 	.word	0x0500000f


	//   ....[68]....
        /*0364*/ 	.word	0x0500000f


	//   ....[69]....
        /*0368*/ 	.word	0x0500000f


	//   ....[70]....
        /*036c*/ 	.word	0x0500000f


	//   ....[71]....
        /*0370*/ 	.word	0x0500000f


	//   ....[72]....
        /*0374*/ 	.word	0x0500000f


	//   ....[73]....
        /*0378*/ 	.word	0x0500000f


	//   ....[74]....
        /*037c*/ 	.word	0x0500000f


	//   ....[75]....
        /*0380*/ 	.word	0x0500000f


	//   ....[76]....
        /*0384*/ 	.word	0x0500000f


	//----- nvinfo : EIATTR_COOP_GROUP_INSTR_OFFSETS
	.align		4
.L_677:
        /*0388*/ 	.byte	0x04, 0x28
        /*038a*/ 	.short	(.L_679 - .L_678)


	//   ....[0]....
.L_678:
        /*038c*/ 	.word	0x00000060


	//   ....[1]....
        /*0390*/ 	.word	0x00000170


	//   ....[2]....
        /*0394*/ 	.word	0x000001c0


	//   ....[3]....
        /*0398*/ 	.word	0x000003b0


	//   ....[4]....
        /*039c*/ 	.word	0x00000510


	//   ....[5]....
        /*03a0*/ 	.word	0x00000630


	//   ....[6]....
        /*03a4*/ 	.word	0x00000790


	//   ....[7]....
        /*03a8*/ 	.word	0x00001700


	//   ....[8]....
        /*03ac*/ 	.word	0x00003040


	//   ....[9]....
        /*03b0*/ 	.word	0x00003df0


	//   ....[10]....
        /*03b4*/ 	.word	0x00003e70


	//   ....[11]....
        /*03b8*/ 	.word	0x00004050


	//   ....[12]....
        /*03bc*/ 	.word	0x00004120


	//   ....[13]....
        /*03c0*/ 	.word	0x00004a00


	//   ....[14]....
        /*03c4*/ 	.word	0x00005160


	//   ....[15]....
        /*03c8*/ 	.word	0x000051e0


	//   ....[16]....
        /*03cc*/ 	.word	0x000054f0


	//   ....[17]....
        /*03d0*/ 	.word	0x000056b0


	//   ....[18]....
        /*03d4*/ 	.word	0x00006710


	//   ....[19]....
        /*03d8*/ 	.word	0x00006750


	//   ....[20]....
        /*03dc*/ 	.word	0x00006780


	//   ....[21]....
        /*03e0*/ 	.word	0x000067e0


	//   ....[22]....
        /*03e4*/ 	.word	0x00006810


	//   ....[23]....
        /*03e8*/ 	.word	0x00008160


	//   ....[24]....
        /*03ec*/ 	.word	0x00009af0


	//   ....[25]....
        /*03f0*/ 	.word	0x00009c80


	//   ....[26]....
        /*03f4*/ 	.word	0x00009cb0


	//   ....[27]....
        /*03f8*/ 	.word	0x00009cf0


	//   ....[28]....
        /*03fc*/ 	.word	0x00009d50


	//   ....[29]....
        /*0400*/ 	.word	0x00009db0


	//   ....[30]....
        /*0404*/ 	.word	0x00009df0


	//   ....[31]....
        /*0408*/ 	.word	0x00009fa0


	//   ....[32]....
        /*040c*/ 	.word	0x0000a000


	//   ....[33]....
        /*0410*/ 	.word	0x0000a040


	//   ....[34]....
        /*0414*/ 	.word	0x0000a080


	//   ....[35]....
        /*0418*/ 	.word	0x0000a0b0


	//   ....[36]....
        /*041c*/ 	.word	0x0000a0e0


	//   ....[37]....
        /*0420*/ 	.word	0x0000a170


	//   ....[38]....
        /*0424*/ 	.word	0x0000a1a0


	//   ....[39]....
        /*0428*/ 	.word	0x0000a230


	//   ....[40]....
        /*042c*/ 	.word	0x0000d910


	//   ....[41]....
        /*0430*/ 	.word	0x0000d920


	//   ....[42]....
        /*0434*/ 	.word	0x0000da30


	//   ....[43]....
        /*0438*/ 	.word	0x0000da90


	//   ....[44]....
        /*043c*/ 	.word	0x0000dad0


	//   ....[45]....
        /*0440*/ 	.word	0x0000db10


	//   ....[46]....
        /*0444*/ 	.word	0x0000db40


	//   ....[47]....
        /*0448*/ 	.word	0x0000db70


	//   ....[48]....
        /*044c*/ 	.word	0x0000dd00


	//   ....[49]....
        /*0450*/ 	.word	0x0000dd60


	//   ....[50]....
        /*0454*/ 	.word	0x0000dda0


	//   ....[51]....
        /*0458*/ 	.word	0x0000dde0


	//   ....[52]....
        /*045c*/ 	.word	0x0000de10


	//   ....[53]....
        /*0460*/ 	.word	0x0000de40


	//   ....[54]....
        /*0464*/ 	.word	0x0000df00


	//   ....[55]....
        /*0468*/ 	.word	0x0000df20


	//   ....[56]....
        /*046c*/ 	.word	0x0000df90


	//   ....[57]....
        /*0470*/ 	.word	0x0000e3e0


	//   ....[58]....
        /*0474*/ 	.word	0x0000e990


	//   ....[59]....
        /*0478*/ 	.word	0x0000edb0


	//   ....[60]....
        /*047c*/ 	.word	0x0000ee40


	//   ....[61]....
        /*0480*/ 	.word	0x0000eee0


	//   ....[62]....
        /*0484*/ 	.word	0x0000ef90


	//   ....[63]....
        /*0488*/ 	.word	0x0000f010


	//   ....[64]....
        /*048c*/ 	.word	0x0000f090


	//   ....[65]....
        /*0490*/ 	.word	0x0000f110


	//   ....[66]....
        /*0494*/ 	.word	0x0000f190


	//   ....[67]....
        /*0498*/ 	.word	0x0000f220


	//   ....[68]....
        /*049c*/ 	.word	0x0000f2d0


	//   ....[69]....
        /*04a0*/ 	.word	0x0000f350


	//   ....[70]....
        /*04a4*/ 	.word	0x0000f3d0


	//   ....[71]....
        /*04a8*/ 	.word	0x0000f450


	//   ....[72]....
        /*04ac*/ 	.word	0x0000f4d0


	//   ....[73]....
        /*04b0*/ 	.word	0x0000f540


	//   ....[74]....
        /*04b4*/ 	.word	0x0000f5e0


	//   ....[75]....
        /*04b8*/ 	.word	0x0000f670


	//   ....[76]....
        /*04bc*/ 	.word	0x0000f790


	//----- nvinfo : EIATTR_REG_RECONFIG
	.align		4
.L_679:
        /*04c0*/ 	.byte	0x01, 0x54
	.zero		2


	//----- nvinfo : EIATTR_SYSCALL_OFFSETS
	.align		4
        /*04c4*/ 	.byte	0x04, 0x46
        /*04c6*/ 	.short	(.L_681 - .L_680)


	//   ....[0]....
.L_680:
        /*04c8*/ 	.word	0x00003200


	//   ....[1]....
        /*04cc*/ 	.word	0x0000aba0


	//   ....[2]....
        /*04d0*/ 	.word	0x0000ace0


	//   ....[3]....
        /*04d4*/ 	.word	0x0000ade0


	//----- nvinfo : EIATTR_MBARRIER_INSTR_OFFSETS
	.align		4
.L_681:
        /*04d8*/ 	.byte	0x04, 0x39
        /*04da*/ 	.short	(.L_683 - .L_682)


	//   ....[0]....
.L_682:
        /*04dc*/ 	.word	0x000002a0
        /*04e0*/ 	.word	0x000000ff
        /*04e4*/ 	.word	0x00028c00
        /*04e8*/ 	.short	0x0100
        /*04ea*/ 	.byte	0x08
	.zero		1


	//   ....[1]....
        /*04ec*/ 	.word	0x000002b0
        /*04f0*/ 	.word	0x000000ff
        /*04f4*/ 	.word	0x00028c20
        /*04f8*/ 	.short	0x0100
        /*04fa*/ 	.byte	0x08
	.zero		1


	//   ....[2]....
        /*04fc*/ 	.word	0x00000360
        /*0500*/ 	.word	0x000000ff
        /*0504*/ 	.word	0x00028c30
        /*0508*/ 	.short	0x0100
        /*050a*/ 	.byte	0x06
	.zero		1


	//   ....[3]....
        /*050c*/ 	.word	0x00000370
        /*0510*/ 	.word	0x000000ff
        /*0514*/ 	.word	0x00028c40
        /*0518*/ 	.short	0x0100
        /*051a*/ 	.byte	0x06
	.zero		1


	//   ....[4]....
        /*051c*/ 	.word	0x00000380
        /*0520*/ 	.word	0x000000ff
        /*0524*/ 	.word	0x00028c38
        /*0528*/ 	.short	0x0100
        /*052a*/ 	.byte	0x06
	.zero		1


	//   ....[5]....
        /*052c*/ 	.word	0x00000390
        /*0530*/ 	.word	0x000000ff
        /*0534*/ 	.word	0x00028c48
        /*0538*/ 	.short	0x0100
        /*053a*/ 	.byte	0x06
	.zero		1


	//   ....[6]....
        /*053c*/ 	.word	0x000004c0
        /*0540*/ 	.word	0x000000ff
        /*0544*/ 	.word	0x00028c50
        /*0548*/ 	.short	0x0100
        /*054a*/ 	.byte	0x08
	.zero		1


	//   ....[7]....
        /*054c*/ 	.word	0x000004d0
        /*0550*/ 	.word	0x000000ff
        /*0554*/ 	.word	0x00028c60
        /*0558*/ 	.short	0x0100
        /*055a*/ 	.byte	0x08
	.zero		1


	//   ....[8]....
        /*055c*/ 	.word	0x000004e0
        /*0560*/ 	.word	0x000000ff
        /*0564*/ 	.word	0x00028c58
        /*0568*/ 	.short	0x0100
        /*056a*/ 	.byte	0x08
	.zero		1


	//   ....[9]....
        /*056c*/ 	.word	0x000004f0
        /*0570*/ 	.word	0x000000ff
        /*0574*/ 	.word	0x00028c68
        /*0578*/ 	.short	0x0100
        /*057a*/ 	.byte	0x08
	.zero		1


	//   ....[10]....
        /*057c*/ 	.word	0x000005e0
        /*0580*/ 	.word	0x000000ff
        /*0584*/ 	.word	0x00028c70
        /*0588*/ 	.short	0x0100
        /*058a*/ 	.byte	0x06
	.zero		1


	//   ....[11]....
        /*058c*/ 	.word	0x000005f0
        /*0590*/ 	.word	0x000000ff
        /*0594*/ 	.word	0x00028c80
        /*0598*/ 	.short	0x0100
        /*059a*/ 	.byte	0x06
	.zero		1


	//   ....[12]....
        /*059c*/ 	.word	0x00000600
        /*05a0*/ 	.word	0x000000ff
        /*05a4*/ 	.word	0x00028c78
        /*05a8*/ 	.short	0x0100
        /*05aa*/ 	.byte	0x06
	.zero		1


	//   ....[13]....
        /*05ac*/ 	.word	0x00000610
        /*05b0*/ 	.word	0x000000ff
        /*05b4*/ 	.word	0x00028c88
        /*05b8*/ 	.short	0x0100
        /*05ba*/ 	.byte	0x06
	.zero		1


	//   ....[14]....
        /*05bc*/ 	.word	0x00000740
        /*05c0*/ 	.word	0x000000ff
        /*05c4*/ 	.word	0x00028c90
        /*05c8*/ 	.short	0x0100
        /*05ca*/ 	.byte	0x08
	.zero		1


	//   ....[15]....
        /*05cc*/ 	.word	0x00000750
        /*05d0*/ 	.word	0x000000ff
        /*05d4*/ 	.word	0x00028ca0
        /*05d8*/ 	.short	0x0100
        /*05da*/ 	.byte	0x08
	.zero		1


	//   ....[16]....
        /*05dc*/ 	.word	0x00000760
        /*05e0*/ 	.word	0x000000ff
        /*05e4*/ 	.word	0x00028c98
        /*05e8*/ 	.short	0x0100
        /*05ea*/ 	.byte	0x08
	.zero		1


	//   ....[17]....
        /*05ec*/ 	.word	0x00000770
        /*05f0*/ 	.word	0x000000ff
        /*05f4*/ 	.word	0x00028ca8
        /*05f8*/ 	.short	0x0100
        /*05fa*/ 	.byte	0x08
	.zero		1


	//   ....[18]....
        /*05fc*/ 	.word	0x000008a0
        /*0600*/ 	.word	0x000000ff
        /*0604*/ 	.word	0x00028cb0
        /*0608*/ 	.short	0x0100
        /*060a*/ 	.byte	0x08
	.zero		1


	//   ....[19]....
        /*060c*/ 	.word	0x000008b0
        /*0610*/ 	.word	0x000000ff
        /*0614*/ 	.word	0x00028cc0
        /*0618*/ 	.short	0x0100
        /*061a*/ 	.byte	0x08
	.zero		1


	//   ....[20]....
        /*061c*/ 	.word	0x000008c0
        /*0620*/ 	.word	0x000000ff
        /*0624*/ 	.word	0x00028cb8
        /*0628*/ 	.short	0x0100
        /*062a*/ 	.byte	0x08
	.zero		1


	//   ....[21]....
        /*062c*/ 	.word	0x000008d0
        /*0630*/ 	.word	0x000000ff
        /*0634*/ 	.word	0x00028cc8
        /*0638*/ 	.short	0x0100
        /*063a*/ 	.byte	0x08
	.zero		1


	//   ....[22]....
        /*063c*/ 	.word	0x00001810
        /*0640*/ 	.word	0x000000ff
        /*0644*/ 	.word	0x00028c50
        /*0648*/ 	.short	0x010a
        /*064a*/ 	.byte	0x10
	.zero		1


	//   ....[23]....
        /*064c*/ 	.word	0x00001ae0
        /*0650*/ 	.word	0x00000000
        /*0654*/ 	.word	0x00000000
        /*0658*/ 	.short	0x0101
        /*065a*/ 	.byte	0x3f
	.zero		1


	//   ....[24]....
        /*065c*/ 	.word	0x00002460
        /*0660*/ 	.word	0x000000ff
        /*0664*/ 	.word	0x00028c50
        /*0668*/ 	.short	0x010a
        /*066a*/ 	.byte	0x06
	.zero		1


	//   ....[25]....
        /*066c*/ 	.word	0x000024a0
        /*0670*/ 	.word	0x000000ff
        /*0674*/ 	.word	0x00028c50
        /*0678*/ 	.short	0x010a
        /*067a*/ 	.byte	0x06
	.zero		1


	//   ....[26]....
        /*067c*/ 	.word	0x000026f0
        /*0680*/ 	.word	0x00000000
        /*0684*/ 	.word	0x00000000
        /*0688*/ 	.short	0x0101
        /*068a*/ 	.byte	0x3f
	.zero		1


	//   ....[27]....
        /*068c*/ 	.word	0x00003280
        /*0690*/ 	.word	0x000000ff
        /*0694*/ 	.word	0x00028c00
        /*0698*/ 	.short	0x010a
        /*069a*/ 	.byte	0x2a
	.zero		1


	//   ....[28]....
        /*069c*/ 	.word	0x00003300
        /*06a0*/ 	.word	0x00000007
        /*06a4*/ 	.word	0x00028c30
        /*06a8*/ 	.short	0x010a
        /*06aa*/ 	.byte	0x3f
	.zero		1


	//   ....[29]....
        /*06ac*/ 	.word	0x00003340
        /*06b0*/ 	.word	0x00000007
        /*06b4*/ 	.word	0x00028c30
        /*06b8*/ 	.short	0x010a
        /*06ba*/ 	.byte	0x3f
	.zero		1


	//   ....[30]....
        /*06bc*/ 	.word	0x00004310
        /*06c0*/ 	.word	0x00000003
        /*06c4*/ 	.word	0x00000000
        /*06c8*/ 	.short	0x0101
        /*06ca*/ 	.byte	0x3f
	.zero		1


	//   ....[31]....
        /*06cc*/ 	.word	0x00004790
        /*06d0*/ 	.word	0x00000007
        /*06d4*/ 	.word	0x00028c50
        /*06d8*/ 	.short	0x010a
        /*06da*/ 	.byte	0x3f
	.zero		1


	//   ....[32]....
        /*06dc*/ 	.word	0x000047e0
        /*06e0*/ 	.word	0x00000007
        /*06e4*/ 	.word	0x00028c50
        /*06e8*/ 	.short	0x010a
        /*06ea*/ 	.byte	0x3f
	.zero		1


	//   ....[33]....
        /*06ec*/ 	.word	0x00004a20
        /*06f0*/ 	.word	0x00000007
        /*06f4*/ 	.word	0x00000000
        /*06f8*/ 	.short	0x0101
        /*06fa*/ 	.byte	0x3f
	.zero		1


	//   ....[34]....
        /*06fc*/ 	.word	0x00004b60
        /*0700*/ 	.word	0x000000ff
        /*0704*/ 	.word	0x00028c30
        /*0708*/ 	.short	0x010a
        /*070a*/ 	.byte	0x17
	.zero		1


	//   ....[35]....
        /*070c*/ 	.word	0x00004ba0
        /*0710*/ 	.word	0x000000ff
        /*0714*/ 	.word	0x00028c30
        /*0718*/ 	.short	0x010a
        /*071a*/ 	.byte	0x17
	.zero		1


	//   ....[36]....
        /*071c*/ 	.word	0x00005a80
        /*0720*/ 	.word	0x00000098
        /*0724*/ 	.word	0x00000000
        /*0728*/ 	.short	0x0101
        /*072a*/ 	.byte	0x3f
	.zero		1


	//   ....[37]....
        /*072c*/ 	.word	0x00006480
        /*0730*/ 	.word	0x000000ff
        /*0734*/ 	.word	0x00028c50
        /*0738*/ 	.short	0x010a
        /*073a*/ 	.byte	0x17
	.zero		1


	//   ....[38]....
        /*073c*/ 	.word	0x000064c0
        /*0740*/ 	.word	0x000000ff
        /*0744*/ 	.word	0x00028c50
        /*0748*/ 	.short	0x010a
        /*074a*/ 	.byte	0x17
	.zero		1


	//   ....[39]....
        /*074c*/ 	.word	0x00006730
        /*0750*/ 	.word	0x000000a9
        /*0754*/ 	.word	0x00000000
        /*0758*/ 	.short	0x0101
        /*075a*/ 	.byte	0x3f
	.zero		1


	//   ....[40]....
        /*075c*/ 	.word	0x00008bb0
        /*0760*/ 	.word	0x000000ff
        /*0764*/ 	.word	0x00000000
        /*0768*/ 	.short	0x0101
        /*076a*/ 	.byte	0x04
	.zero		1


	//   ....[41]....
        /*076c*/ 	.word	0x0000b340
        /*0770*/ 	.word	0x00000008
        /*0774*/ 	.word	0x00028c40
        /*0778*/ 	.short	0x010a
        /*077a*/ 	.byte	0x3f
	.zero		1


	//   ....[42]....
        /*077c*/ 	.word	0x0000b740
        /*0780*/ 	.word	0x0000000a
        /*0784*/ 	.word	0x00028c20
        /*0788*/ 	.short	0x010a
        /*078a*/ 	.byte	0x3f
	.zero		1


	//   ....[43]....
        /*078c*/ 	.word	0x0000b800
        /*0790*/ 	.word	0x00000008
        /*0794*/ 	.word	0x00028c60
        /*0798*/ 	.short	0x010a
        /*079a*/ 	.byte	0x3f
	.zero		1


	//   ....[44]....
        /*079c*/ 	.word	0x0000bfb0
        /*07a0*/ 	.word	0x00000003
        /*07a4*/ 	.word	0x00028c40
        /*07a8*/ 	.short	0x010a
        /*07aa*/ 	.byte	0x3f
	.zero		1


	//   ....[45]....
        /*07ac*/ 	.word	0x0000c1c0
        /*07b0*/ 	.word	0x00000003
        /*07b4*/ 	.word	0x00028c60
        /*07b8*/ 	.short	0x010a
        /*07ba*/ 	.byte	0x3f
	.zero		1


	//   ....[46]....
        /*07bc*/ 	.word	0x0000c880
        /*07c0*/ 	.word	0x00000002
        /*07c4*/ 	.word	0x00028c40
        /*07c8*/ 	.short	0x010a
        /*07ca*/ 	.byte	0x3f
	.zero		1


	//   ....[47]....
        /*07cc*/ 	.word	0x0000ca80
        /*07d0*/ 	.word	0x00000002
        /*07d4*/ 	.word	0x00028c60
        /*07d8*/ 	.short	0x010a
        /*07da*/ 	.byte	0x3f
	.zero		1


	//   ....[48]....
        /*07dc*/ 	.word	0x0000d0c0
        /*07e0*/ 	.word	0x00000002
        /*07e4*/ 	.word	0x00028c40
        /*07e8*/ 	.short	0x010a
        /*07ea*/ 	.byte	0x3f
	.zero		1


	//   ....[49]....
        /*07ec*/ 	.word	0x0000d2d0
        /*07f0*/ 	.word	0x00000002
        /*07f4*/ 	.word	0x00028c60
        /*07f8*/ 	.short	0x010a
        /*07fa*/ 	.byte	0x3f
	.zero		1


	//   ....[50]....
        /*07fc*/ 	.word	0x0000e360
        /*0800*/ 	.word	0x00000000
        /*0804*/ 	.word	0x00028c20
        /*0808*/ 	.short	0x010a
        /*080a*/ 	.byte	0x3f
	.zero		1


	//   ....[51]....
        /*080c*/ 	.word	0x0000e520
        /*0810*/ 	.word	0x00000006
        /*0814*/ 	.word	0x00000000
        /*0818*/ 	.short	0x010a
        /*081a*/ 	.byte	0x3f
	.zero		1


	//   ....[52]....
        /*081c*/ 	.word	0x0000e590
        /*0820*/ 	.word	0x00000007
        /*0824*/ 	.word	0x00000000
        /*0828*/ 	.short	0x010a
        /*082a*/ 	.byte	0x3f
	.zero		1


	//   ....[53]....
        /*082c*/ 	.word	0x0000e600
        /*0830*/ 	.word	0x00000004
        /*0834*/ 	.word	0x00000000
        /*0838*/ 	.short	0x010a
        /*083a*/ 	.byte	0x3f
	.zero		1


	//   ....[54]....
        /*083c*/ 	.word	0x0000e630
        /*0840*/ 	.word	0x00000003
        /*0844*/ 	.word	0x00000000
        /*0848*/ 	.short	0x010a
        /*084a*/ 	.byte	0x3f
	.zero		1


	//   ....[55]....
        /*084c*/ 	.word	0x0000e6a0
        /*0850*/ 	.word	0x00000003
        /*0854*/ 	.word	0x00028c50
        /*0858*/ 	.short	0x010a
        /*085a*/ 	.byte	0x3f
	.zero		1


	//   ....[56]....
        /*085c*/ 	.word	0x0000e700
        /*0860*/ 	.word	0x00000003
        /*0864*/ 	.word	0x00028c50
        /*0868*/ 	.short	0x010a
        /*086a*/ 	.byte	0x3f
	.zero		1


	//   ....[57]....
        /*086c*/ 	.word	0x0000e760
        /*0870*/ 	.word	0x00000003
        /*0874*/ 	.word	0x00028c00
        /*0878*/ 	.short	0x010a
        /*087a*/ 	.byte	0x3f
	.zero		1


	//   ....[58]....
        /*087c*/ 	.word	0x0000e7b0
        /*0880*/ 	.word	0x00000007
        /*0884*/ 	.word	0x00028c30
        /*0888*/ 	.short	0x010a
        /*088a*/ 	.byte	0x3f
	.zero		1


	//   ....[59]....
        /*088c*/ 	.word	0x0000e800
        /*0890*/ 	.word	0x00000007
        /*0894*/ 	.word	0x00028c50
        /*0898*/ 	.short	0x010a
        /*089a*/ 	.byte	0x3f
	.zero		1


	//   ....[60]....
        /*089c*/ 	.word	0x0000e860
        /*08a0*/ 	.word	0x00000005
        /*08a4*/ 	.word	0x00028c30
        /*08a8*/ 	.short	0x010a
        /*08aa*/ 	.byte	0x3f
	.zero		1


	//   ....[61]....
        /*08ac*/ 	.word	0x0000e8b0
        /*08b0*/ 	.word	0x000000a9
        /*08b4*/ 	.word	0x00028c50
        /*08b8*/ 	.short	0x010a
        /*08ba*/ 	.byte	0x3f
	.zero		1


	//   ....[62]....
        /*08bc*/ 	.word	0x0000ea50
        /*08c0*/ 	.word	0x00000008
        /*08c4*/ 	.word	0x00028c40
        /*08c8*/ 	.short	0x010a
        /*08ca*/ 	.byte	0x3f
	.zero		1


	//   ....[63]....
        /*08cc*/ 	.word	0x0000ead0
        /*08d0*/ 	.word	0x00000008
        /*08d4*/ 	.word	0x00028c20
        /*08d8*/ 	.short	0x010a
        /*08da*/ 	.byte	0x3f
	.zero		1


	//   ....[64]....
        /*08dc*/ 	.word	0x0000eb20
        /*08e0*/ 	.word	0x00000008
        /*08e4*/ 	.word	0x00028c60
        /*08e8*/ 	.short	0x010a
        /*08ea*/ 	.byte	0x3f
	.zero		1


	//   ....[65]....
        /*08ec*/ 	.word	0x0000eb70
        /*08f0*/ 	.word	0x00000003
        /*08f4*/ 	.word	0x00028c40
        /*08f8*/ 	.short	0x010a
        /*08fa*/ 	.byte	0x3f
	.zero		1


	//   ....[66]....
        /*08fc*/ 	.word	0x0000ebc0
        /*0900*/ 	.word	0x00000003
        /*0904*/ 	.word	0x00028c60
        /*0908*/ 	.short	0x010a
        /*090a*/ 	.byte	0x3f
	.zero		1


	//   ....[67]....
        /*090c*/ 	.word	0x0000ec10
        /*0910*/ 	.word	0x00000002
        /*0914*/ 	.word	0x00028c40
        /*0918*/ 	.short	0x010a
        /*091a*/ 	.byte	0x3f
	.zero		1


	//   ....[68]....
        /*091c*/ 	.word	0x0000ec60
        /*0920*/ 	.word	0x00000002
        /*0924*/ 	.word	0x00028c60
        /*0928*/ 	.short	0x010a
        /*092a*/ 	.byte	0x3f
	.zero		1


	//   ....[69]....
        /*092c*/ 	.word	0x0000ecb0
        /*0930*/ 	.word	0x00000002
        /*0934*/ 	.word	0x00028c40
        /*0938*/ 	.short	0x010a
        /*093a*/ 	.byte	0x3f
	.zero		1


	//   ....[70]....
        /*093c*/ 	.word	0x0000ed00
        /*0940*/ 	.word	0x00000002
        /*0944*/ 	.word	0x00028c60
        /*0948*/ 	.short	0x010a
        /*094a*/ 	.byte	0x3f
	.zero		1


	//   ....[71]....
        /*094c*/ 	.word	0x0000f6b0
        /*0950*/ 	.word	0x00000000
        /*0954*/ 	.word	0x00028c20
        /*0958*/ 	.short	0x010a
        /*095a*/ 	.byte	0x3f
	.zero		1


	//   ....[72]....
        /*095c*/ 	.word	0x0000f850
        /*0960*/ 	.word	0x00000006
        /*0964*/ 	.word	0x00000000
        /*0968*/ 	.short	0x010a
        /*096a*/ 	.byte	0x3f
	.zero		1


	//   ....[73]....
        /*096c*/ 	.word	0x0000f8a0
        /*0970*/ 	.word	0x00000007
        /*0974*/ 	.word	0x00000000
        /*0978*/ 	.short	0x010a
        /*097a*/ 	.byte	0x3f
	.zero		1


	//   ....[74]....
        /*097c*/ 	.word	0x0000f8f0
        /*0980*/ 	.word	0x00000004
        /*0984*/ 	.word	0x00000000
        /*0988*/ 	.short	0x010a
        /*098a*/ 	.byte	0x3f
	.zero		1


	//----- nvinfo : EIATTR_NUM_MBARRIERS
	.align		4
.L_683:
        /*098c*/ 	.byte	0x03, 0x38
        /*098e*/ 	.short	0x0016


	//----- nvinfo : EIATTR_EXIT_INSTR_OFFSETS
	.align		4
        /*0990*/ 	.byte	0x04, 0x1c
        /*0992*/ 	.short	(.L_685 - .L_684)


	//   ....[0]....
.L_684:
        /*0994*/ 	.word	0x00000a80


	//   ....[1]....
        /*0998*/ 	.word	0x00009ab0


	//   ....[2]....
        /*099c*/ 	.word	0x00009b10


	//   ....[3]....
        /*09a0*/ 	.word	0x0000e680


	//----- nvinfo : EIATTR_MAX_THREADS
	.align		4
.L_685:
        /*09a4*/ 	.byte	0x04, 0x05
        /*09a6*/ 	.short	(.L_687 - .L_686)
.L_686:
        /*09a8*/ 	.word	0x00000180
        /*09ac*/ 	.word	0x00000001
        /*09b0*/ 	.word	0x00000001


	//----- nvinfo : EIATTR_CRS_STACK_SIZE
	.align		4
.L_687:
        /*09b4*/ 	.byte	0x04, 0x1e
        /*09b6*/ 	.short	(.L_689 - .L_688)
.L_688:
        /*09b8*/ 	.word	0x00000000


	//----- nvinfo : EIATTR_CBANK_PARAM_SIZE
	.align		4
.L_689:
        /*09bc*/ 	.byte	0x03, 0x19
        /*09be*/ 	.short	0x0a70


	//----- nvinfo : EIATTR_PARAM_CBANK
	.align		4
        /*09c0*/ 	.byte	0x04, 0x0a
        /*09c2*/ 	.short	(.L_691 - .L_690)
	.align		4
.L_690:
        /*09c4*/ 	.word	index@(.nv.constant0._ZN7cutlass13device_kernelIN5flash11enable_sm90INS1_16FlashAttnFwdSm90INS1_25CollectiveMainloopFwdSm90ILi2EN4cute5tupleIJNS5_1CILi1EEES8_S8_EEENS6_IJNS7_ILi64EEESA_SA_EEELi512ENS_10bfloat16_tEfNS_4arch4Sm90ELb0ELb0ELb1ELb1ELb0ELb0ELb0ELb0ELb0ELb0ELb0ELb0EEENS1_21CollectiveEpilogueFwdINS6_IJSA_NS7_ILi512EEESA_EEES9_SC_SE_Li256ELb1ELb0ELb0ELb0EEENS1_36VarlenDynamicPersistentTileSchedulerILi64ELi64ELi256ELi32ELb0ELb0ELb1ELb0ELb1ELb1EEEEEEEEEvNT_6ParamsE)
        /*09c8*/ 	.short	0x0210
        /*09ca*/ 	.short	0x0a70


	//----- nvinfo : EIATTR_SW_WAR
	.align		4
.L_691:
        /*09cc*/ 	.byte	0x04, 0x36
        /*09ce*/ 	.short	(.L_693 - .L_692)
.L_692:
        /*09d0*/ 	.word	0x00000008
.L_693:


//--------------------- .nv.info._ZN7cutlass13device_kernelIN5flash11enable_sm90INS1_16FlashAttnFwdSm90INS1_25CollectiveMainloopFwdSm90ILi2EN4cute5tupleIJNS5_1CILi1EEES8_S8_EEENS6_IJNS7_ILi64EEESA_SA_EEELi512ENS_10bfloat16_tEfNS_4arch4Sm90ELb0ELb0ELb1ELb1ELb0ELb1ELb0ELb0ELb0ELb0ELb0ELb0EEENS1_21CollectiveEpilogueFwdINS6_IJSA_NS7_ILi512EEESA_EEES9_SC_SE_Li256ELb1ELb0ELb0ELb0EEENS1_36VarlenDynamicPersistentTileSchedulerILi64ELi64ELi256ELi32ELb0ELb0ELb1ELb0ELb1ELb1EEEEEEEEEvNT_6ParamsE --------------------------
	.section	.nv.info._ZN7cutlass13device_kernelIN5flash11enable_sm90INS1_16FlashAttnFwdSm90INS1_25CollectiveMainloopFwdSm90ILi2EN4cute5tupleIJNS5_1CILi1EEES8_S8_EEENS6_IJNS7_ILi64EEESA_SA_EEELi512ENS_10bfloat16_tEfNS_4arch4Sm90ELb0ELb0ELb1ELb1ELb0ELb1ELb0ELb0ELb0ELb0ELb0ELb0EEENS1_21CollectiveEpilogueFwdINS6_IJSA_NS7_ILi512EEESA_EEES9_SC_SE_Li256ELb1ELb0ELb0ELb0EEENS1_36VarlenDynamicPersistentTileSchedulerILi64ELi64ELi256ELi32ELb0ELb0ELb1ELb0ELb1ELb1EEEEEEEEEvNT_6ParamsE,"",@"SHT_CUDA_INFO"
	.sectionflags	@""
	.align	4


	//----- nvinfo : EIATTR_CUDA_API_VERSION
	.align		4
        /*0000*/ 	.byte	0x04, 0x37
        /*0002*/ 	.short	(.L_695 - .L_694)
.L_694:
        /*0004*/ 	.word	0x00000082


	//----- nvinfo : EIATTR_KPARAM_INFO
	.align		4
.L_695:
        /*0008*/ 	.byte	0x04, 0x17
        /*000a*/ 	.short	(.L_697 - .L_696)
.L_696:
        /*000c*/ 	.word	0x00000000
        /*0010*/ 	.short	0x0000
        /*0012*/ 	.short	0x0070
        /*0014*/ 	.byte	0x00, 0xf0, 0x01, 0x28


	//----- nvinfo : EIATTR_SPARSE_MMA_MASK
	.align		4
.L_697:
        /*0018*/ 	.byte	0x03, 0x50
        /*001a*/ 	.short	0x0000


	//----- nvinfo : EIATTR_MAXREG_COUNT
	.align		4
        /*001c*/ 	.byte	0x03, 0x1b
        /*001e*/ 	.short	0x00a8


	//----- nvinfo : EIATTR_NUM_BARRIERS
	.align		4
        /*0020*/ 	.byte	0x02, 0x4c
        /*0022*/ 	.byte	0x10
	.zero		1


	//----- nvinfo : EIATTR_EXTERNS
	.align		4
        /*0024*/ 	.byte	0x04, 0x0f
        /*0026*/ 	.short	(.L_699 - .L_698)


	//   ....[0]....
	.align		4
.L_698:
        /*0028*/ 	.word	index@(__assertfail)


	//----- nvinfo : EIATTR_ANNOTATIONS
	.align		4
.L_699:
        /*002c*/ 	.byte	0x04, 0x55
        /*002e*/ 	.short	(.L_701 - .L_700)


	//   ....[0]....
.L_700:
        /* <DEDUP_REMOVED lines=44> */


	//----- nvinfo : EIATTR_MERCURY_ISA_VERSION
	.align		4
.L_701:
        /*02d8*/ 	.byte	0x03, 0x5f
        /*02da*/ 	.short	0x0101


	//----- nvinfo : EIATTR_UNUSED_LOAD_BYTE_OFFSET
	.align		4
        /*02dc*/ 	.byte	0x04, 0x44
        /*02de*/ 	.short	(.L_703 - .L_702)


	//   ....[0]....
.L_702:
        /*02e0*/ 	.word	0x00000ae0
        /*02e4*/ 	.word	0x0000fff0


	//   ....[1]....
        /*02e8*/ 	.word	0x0000c950
        /*02ec*/ 	.word	0x0000fff0


	//----- nvinfo : EIATTR_INT_WARP_WIDE_INSTR_OFFSETS
	.align		4
.L_703:
        /*02f0*/ 	.byte	0x04, 0x31
        /*02f2*/ 	.short	(.L_705 - .L_704)


	//   ....[0]....
.L_704:
        /*02f4*/ 	.word	0x000001c0


	//   ....[1]....
        /*02f8*/ 	.word	0x00000200


	//   ....[2]....
        /*02fc*/ 	.word	0x000002d0


	//   ....[3]....
        /*0300*/ 	.word	0x000110d0


	//   ....[4]....
        /*0304*/ 	.word	0x00011160


	//   ....[5]....
        /*0308*/ 	.word	0x000115e0


	//   ....[6]....
        /*030c*/ 	.word	0x00011610


	//   ....[7]....
        /*0310*/ 	.word	0x00013f30


	//   ....[8]....
        /*0314*/ 	.word	0x00013fc0


	//----- nvinfo : EIATTR_COOP_GROUP_MASK_REGIDS
	.align		4
.L_705:
        /*0318*/ 	.byte	0x04, 0x29
        /*031a*/ 	.short	(.L_707 - .L_706)


	//   ....[0]....
.L_706:
        /*031c*/ 	.word	0xffffffff


	//   ....[1]....
        /*0320*/ 	.word	0xffffffff


	//   ....[2]....
        /*0324*/ 	.word	0xffffffff


	//   ....[3]....
        /*0328*/ 	.word	0xffffffff


	//   ....[4]....
        /*032c*/ 	.word	0xffffffff


	//   ....[5]....
        /*0330*/ 	.word	0xffffffff


	//   ....[6]....
        /*0334*/ 	.word	0xffffffff


	//   ....[7]....
        /*0338*/ 	.word	0xffffffff


	//   ....[8]....
        /*033c*/ 	.word	0xffffffff


	//   ....[9]....
        /*0340*/ 	.word	0xffffffff


	//   ....[10]....
        /*0344*/ 	.word	0xffffffff


	//   ....[11]....
        /*0348*/ 	.word	0xffffffff


	//   ....[12]....
        /*034c*/ 	.word	0xffffffff


	//   ....[13]....
        /*0350*/ 	.word	0xffffffff


	//   ....[14]....
        /*0354*/ 	.word	0xffffffff


	//   ....[15]....
        /*0358*/ 	.word	0xffffffff


	//   ....[16]....
        /*035c*/ 	.word	0xffffffff


	//   ....[17]....
        /*0360*/ 	.word	0xffffffff


	//   ....[18]....
        /*0364*/ 	.word	0xffffffff


	//   ....[19]....
        /*0368*/ 	.word	0xffffffff


	//   ....[20]....
        /*036c*/ 	.word	0xffffffff


	//   ....[21]....
        /*0370*/ 	.word	0xffffffff


	//   ....[22]....
        /*0374*/ 	.word	0xffffffff


	//   ....[23]....
        /*0378*/ 	.word	0xffffffff


	//   ....[24]....
        /*037c*/ 	.word	0xffffffff


	//   ....[25]....
        /*0380*/ 	.word	0xffffffff


	//   ....[26]....
        /*0384*/ 	.word	0xffffffff


	//   ....[27]....
        /*0388*/ 	.word	0xffffffff


	//   ....[28]....
        /*038c*/ 	.word	0xffffffff


	//   ....[29]....
        /*0390*/ 	.word	0xffffffff


	//   ....[30]....
        /*0394*/ 	.word	0xffffffff


	//   ....[31]....
        /*0398*/ 	.word	0xffffffff


	//   ....[32]....
        /*039c*/ 	.word	0xffffffff


	//   ....[33]....
        /*03a0*/ 	.word	0xffffffff


	//   ....[34]....
        /*03a4*/ 	.word	0xffffffff


	//   ....[35]....
        /*03a8*/ 	.word	0xffffffff


	//   ....[36]....
        /*03ac*/ 	.word	0xffffffff


	//   ....[37]....
        /*03b0*/ 	.word	0xffffffff


	//   ....[38]....
        /*03b4*/ 	.word	0xffffffff


	//   ....[39]....
        /*03b8*/ 	.word	0xffffffff


	//   ....[40]....
        /*03bc*/ 	.word	0xffffffff


	//   ....[41]....
        /*03c0*/ 	.word	0xffffffff


	//   ....[42]....
        /*03c4*/ 	.word	0xffffffff


	//   ....[43]....
        /*03c8*/ 	.word	0xffffffff


	//   ....[44]....
        /*03cc*/ 	.word	0xffffffff


	//   ....[45]....
        /*03d0*/ 	.word	0xffffffff


	//   ....[46]....
        /*03d4*/ 	.word	0xffffffff


	//   ....[47]....
        /*03d8*/ 	.word	0xffffffff


	//   ....[48]....
        /*03dc*/ 	.word	0xffffffff


	//   ....[49]....
        /*03e0*/ 	.word	0xffffffff


	//   ....[50]....
        /*03e4*/ 	.word	0xffffffff


	//   ....[51]....
        /*03e8*/ 	.word	0xffffffff


	//   ....[52]....
        /*03ec*/ 	.word	0xffffffff


	//   ....[53]....
        /*03f0*/ 	.word	0xffffffff


	//   ....[54]....
        /*03f4*/ 	.word	0xffffffff


	//   ....[55]....
        /*03f8*/ 	.word	0xffffffff


	//   ....[56]....
        /*03fc*/ 	.word	0xffffffff


	//   ....[57]....
        /*0400*/ 	.word	0xffffffff


	//   ....[58]....
        /*0404*/ 	.word	0x0500000f


	//   ....[59]....
        /*0408*/ 	.word	0x0500000f


	//   ....[60]....
        /*040c*/ 	.word	0x0500000f


	//   ....[61]....
        /*0410*/ 	.word	0x0500000f


	//   ....[62]....
        /*0414*/ 	.word	0x0500000f


	//   ....[63]....
        /*0418*/ 	.word	0x0500000f


	//   ....[64]....
        /*041c*/ 	.word	0x0500000f


	//   ....[65]....
        /*0420*/ 	.word	0x0500000f


	//   ....[66]....
        /*0424*/ 	.word	0x0500000f


	//   ....[67]....
        /*0428*/ 	.word	0x0500000f


	//   ....[68]....
        /*042c*/ 	.word	0x0500000f


	//   ....[69]....
        /*0430*/ 	.word	0x0500000f


	//   ....[70]....
        /*0434*/ 	.word	0x0500000f


	//   ....[71]....
        /*0438*/ 	.word	0x0500000f


	//   ....[72]....
        /*043c*/ 	.word	0x0500000f


	//   ....[73]....
        /*0440*/ 	.word	0x0500000f


	//   ....[74]....
        /*0444*/ 	.word	0x0500000f


	//   ....[75]....
        /*0448*/ 	.word	0x0500000f


	//   ....[76]....
        /*044c*/ 	.word	0x0500000f


	//   ....[77]....
        /*0450*/ 	.word	0x0500000f


	//   ....[78]....
        /*0454*/ 	.word	0x0500000f


	//   ....[79]....
        /*0458*/ 	.word	0x0500000f


	//   ....[80]....
        /*045c*/ 	.word	0x0500000f


	//   ....[81]....
        /*0460*/ 	.word	0x0500000f


	//   ....[82]....
        /*0464*/ 	.word	0x0500000f


	//   ....[83]....
        /*0468*/ 	.word	0x0500000f


	//   ....[84]....
        /*046c*/ 	.word	0x0500000f


	//   ....[85]....
        /*0470*/ 	.word	0x0500000f


	//----- nvinfo : EIATTR_COOP_GROUP_INSTR_OFFSETS
	.align		4
.L_707:
        /*0474*/ 	.byte	0x04, 0x28
        /*0476*/ 	.short	(.L_709 - .L_708)


	//   ....[0]....
.L_708:
        /*0478*/ 	.word	0x00000060


	//   ....[1]....
        /*047c*/ 	.word	0x000001d0


	//   ....[2]....
        /*0480*/ 	.word	0x00000210


	//   ....[3]....
        /*0484*/ 	.word	0x00000400


	//   ....[4]....
        /*0488*/ 	.word	0x00000560


	//   ....[5]....
        /*048c*/ 	.word	0x00000680


	//   ....[6]....
        /*0490*/ 	.word	0x000007e0


	//   ....[7]....
        /*0494*/ 	.word	0x00004730


	//   ....[8]....
        /*0498*/ 	.word	0x00006210


	//   ....[9]....
        /*049c*/ 	.word	0x00009280


	//   ....[10]....
        /*04a0*/ 	.word	0x00009310


	//   ....[11]....
        /*04a4*/ 	.word	0x00009560


	//   ....[12]....
        /*04a8*/ 	.word	0x00009600


	//   ....[13]....
        /*04ac*/ 	.word	0x00009fb0


	//   ....[14]....
        /*04b0*/ 	.word	0x0000a810


	//   ....[15]....
        /*04b4*/ 	.word	0x0000a880


	//   ....[16]....
        /*04b8*/ 	.word	0x0000abe0


	//   ....[17]....
        /*04bc*/ 	.word	0x0000adb0


	//   ....[18]....
        /*04c0*/ 	.word	0x0000be10


	//   ....[19]....
        /*04c4*/ 	.word	0x0000be60


	//   ....[20]....
        /*04c8*/ 	.word	0x0000bea0


	//   ....[21]....
        /*04cc*/ 	.word	0x0000bf00


	//   ....[22]....
        /*04d0*/ 	.word	0x0000bf10


	//   ....[23]....
        /*04d4*/ 	.word	0x0000d8f0


	//   ....[24]....
        /*04d8*/ 	.word	0x0000f080


	//   ....[25]....
        /*04dc*/ 	.word	0x0000f210


	//   ....[26]....
        /*04e0*/ 	.word	0x0000f240


	//   ....[27]....
        /*04e4*/ 	.word	0x0000f280


	//   ....[28]....
        /*04e8*/ 	.word	0x0000f2e0


	//   ....[29]....
        /*04ec*/ 	.word	0x0000f340


	//   ....[30]....
        /*04f0*/ 	.word	0x0000f380


	//   ....[31]....
        /*04f4*/ 	.word	0x0000f530


	//   ....[32]....
        /*04f8*/ 	.word	0x0000f590


	//   ....[33]....
        /*04fc*/ 	.word	0x0000f5d0


	//   ....[34]....
        /*0500*/ 	.word	0x0000f610


	//   ....[35]....
        /*0504*/ 	.word	0x0000f640


	//   ....[36]....
        /*0508*/ 	.word	0x0000f670


	//   ....[37]....
        /*050c*/ 	.word	0x0000f700


	//   ....[38]....
        /*0510*/ 	.word	0x0000f730


	//   ....[39]....
        /*0514*/ 	.word	0x0000f7c0


	//   ....[40]....
        /*0518*/ 	.word	0x00014050


	//   ....[41]....
        /*051c*/ 	.word	0x00014060


	//   ....[42]....
        /*0520*/ 	.word	0x00014170


	//   ....[43]....
        /*0524*/ 	.word	0x000141d0


	//   ....[44]....
        /*0528*/ 	.word	0x00014210


	//   ....[45]....
        /*052c*/ 	.word	0x00014250


	//   ....[46]....
        /*0530*/ 	.word	0x00014280


	//   ....[47]....
        /*0534*/ 	.word	0x000142b0


	//   ....[48]....
        /*0538*/ 	.word	0x00014440


	//   ....[49]....
        /*053c*/ 	.word	0x000144a0


	//   ....[50]....
        /*0540*/ 	.word	0x000144e0


	//   ....[51]....
        /*0544*/ 	.word	0x00014520


	//   ....[52]....
        /*0548*/ 	.word	0x00014550


	//   ....[53]....
        /*054c*/ 	.word	0x00014580


	//   ....[54]....
        /*0550*/ 	.word	0x00014640


	//   ....[55]....
        /*0554*/ 	.word	0x00014660


	//   ....[56]....
        /*0558*/ 	.word	0x000146d0


	//   ....[57]....
        /*055c*/ 	.word	0x00014b20


	//   ....[58]....
        /*0560*/ 	.word	0x00015000


	//   ....[59]....
        /*0564*/ 	.word	0x000150a0


	//   ....[60]....
        /*0568*/ 	.word	0x00015140


	//   ....[61]....
        /*056c*/ 	.word	0x000151e0


	//   ....[62]....
        /*0570*/ 	.word	0x000152d0


	//   ....[63]....
        /*0574*/ 	.word	0x00015370


	//   ....[64]....
        /*0578*/ 	.word	0x00015410


	//   ....[65]....
        /*057c*/ 	.word	0x000154b0


	//   ....[66]....
        /*0580*/ 	.word	0x00015710


	//   ....[67]....
        /*0584*/ 	.word	0x000159f0


	//   ....[68]....
        /*0588*/ 	.word	0x00015e10


	//   ....[69]....
        /*058c*/ 	.word	0x00015ea0


	//   ....[70]....
        /*0590*/ 	.word	0x00015f40


	//   ....[71]....
        /*0594*/ 	.word	0x00015ff0


	//   ....[72]....
        /*0598*/ 	.word	0x00016070


	//   ....[73]....
        /*059c*/ 	.word	0x000160f0


	//   ....[74]....
        /*05a0*/ 	.word	0x00016170


	//   ....[75]....
        /*05a4*/ 	.word	0x000161f0


	//   ....[76]....
        /*05a8*/ 	.word	0x00016280


	//   ....[77]....
        /*05ac*/ 	.word	0x00016330


	//   ....[78]....
        /*05b0*/ 	.word	0x000163b0


	//   ....[79]....
        /*05b4*/ 	.word	0x00016430


	//   ....[80]....
        /*05b8*/ 	.word	0x000164b0


	//   ....[81]....
        /*05bc*/ 	.word	0x00016530


	//   ....[82]....
        /*05c0*/ 	.word	0x000165a0


	//   ....[83]....
        /*05c4*/ 	.word	0x00016640


	//   ....[84]....
        /*05c8*/ 	.word	0x000166d0


	//   ....[85]....
        /*05cc*/ 	.word	0x000167f0


	//----- nvinfo : EIATTR_REG_RECONFIG
	.align		4
.L_709:
        /*05d0*/ 	.byte	0x01, 0x54
	.zero		2


	//----- nvinfo : EIATTR_SYSCALL_OFFSETS
	.align		4
        /*05d4*/ 	.byte	0x04, 0x46
        /*05d6*/ 	.short	(.L_711 - .L_710)


	//   ....[0]....
.L_710:
        /*05d8*/ 	.word	0x00001840


	//   ....[1]....
        /*05dc*/ 	.word	0x00001990


	//   ....[2]....
        /*05e0*/ 	.word	0x000063c0


	//   ....[3]....
        /*05e4*/ 	.word	0x00006870


	//   ....[4]....
        /*05e8*/ 	.word	0x000112f0


	//   ....[5]....
        /*05ec*/ 	.word	0x00011430


	//   ....[6]....
        /*05f0*/ 	.word	0x00011530


	//----- nvinfo : EIATTR_MBARRIER_INSTR_OFFSETS
	.align		4
.L_711:
        /*05f4*/ 	.byte	0x04, 0x39
        /*05f6*/ 	.short	(.L_713 - .L_712)


	//   ....[0]....
.L_712:
        /*05f8*/ 	.word	0x000002f0
        /*05fc*/ 	.word	0x000000ff
        /*0600*/ 	.word	0x00028c00
        /*0604*/ 	.short	0x0100
        /*0606*/ 	.byte	0x08
	.zero		1


	//   ....[1]....
        /*0608*/ 	.word	0x00000300
        /*060c*/ 	.word	0x000000ff
        /*0610*/ 	.word	0x00028c20
        /*0614*/ 	.short	0x0100
        /*0616*/ 	.byte	0x08
	.zero		1


	//   ....[2]....
        /*0618*/ 	.word	0x000003b0
        /*061c*/ 	.word	0x000000ff
        /*0620*/ 	.word	0x00028c30
        /*0624*/ 	.short	0x0100
        /*0626*/ 	.byte	0x06
	.zero		1


	//   ....[3]....
        /*0628*/ 	.word	0x000003c0
        /*062c*/ 	.word	0x000000ff
        /*0630*/ 	.word	0x00028c40
        /*0634*/ 	.short	0x0100
        /*0636*/ 	.byte	0x06
	.zero		1


	//   ....[4]....
        /*0638*/ 	.word	0x000003d0
        /*063c*/ 	.word	0x000000ff
        /*0640*/ 	.word	0x00028c38
        /*0644*/ 	.short	0x0100
        /*0646*/ 	.byte	0x06
	.zero		1


	//   ....[5]....
        /*0648*/ 	.word	0x000003e0
        /*064c*/ 	.word	0x000000ff
        /*0650*/ 	.word	0x00028c48
        /*0654*/ 	.short	0x0100
        /*0656*/ 	.byte	0x06
	.zero		1


	//   ....[6]....
        /*0658*/ 	.word	0x00000510
        /*065c*/ 	.word	0x000000ff
        /*0660*/ 	.word	0x00028c50
        /*0664*/ 	.short	0x0100
        /*0666*/ 	.byte	0x08
	.zero		1


	//   ....[7]....
        /*0668*/ 	.word	0x00000520
        /*066c*/ 	.word	0x000000ff
        /*0670*/ 	.word	0x00028c60
        /*0674*/ 	.short	0x0100
        /*0676*/ 	.byte	0x08
	.zero		1


	//   ....[8]....
        /*0678*/ 	.word	0x00000530
        /*067c*/ 	.word	0x000000ff
        /*0680*/ 	.word	0x00028c58
        /*0684*/ 	.short	0x0100
        /*0686*/ 	.byte	0x08
	.zero		1


	//   ....[9]....
        /*0688*/ 	.word	0x00000540
        /*068c*/ 	.word	0x000000ff
        /*0690*/ 	.word	0x00028c68
        /*0694*/ 	.short	0x0100
        /*0696*/ 	.byte	0x08
	.zero		1


	//   ....[10]....
        /*0698*/ 	.word	0x00000630
        /*069c*/ 	.word	0x000000ff
        /*06a0*/ 	.word	0x00028c70
        /*06a4*/ 	.short	0x0100
        /*06a6*/ 	.byte	0x06
	.zero		1


	//   ....[11]....
        /*06a8*/ 	.word	0x00000640
        /*06ac*/ 	.word	0x000000ff
        /*06b0*/ 	.word	0x00028c80
        /*06b4*/ 	.short	0x0100
        /*06b6*/ 	.byte	0x06
	.zero		1


	//   ....[12]....
        /*06b8*/ 	.word	0x00000650
        /*06bc*/ 	.word	0x000000ff
        /*06c0*/ 	.word	0x00028c78
        /*06c4*/ 	.short	0x0100
        /*06c6*/ 	.byte	0x06
	.zero		1


	//   ....[13]....
        /*06c8*/ 	.word	0x00000660
        /*06cc*/ 	.word	0x000000ff
        /*06d0*/ 	.word	0x00028c88
        /*06d4*/ 	.short	0x0100
        /*06d6*/ 	.byte	0x06
	.zero		1


	//   ....[14]....
        /*06d8*/ 	.word	0x00000790
        /*06dc*/ 	.word	0x000000ff
        /*06e0*/ 	.word	0x00028c90
        /*06e4*/ 	.short	0x0100
        /*06e6*/ 	.byte	0x08
	.zero		1


	//   ....[15]....
        /*06e8*/ 	.word	0x000007a0
        /*06ec*/ 	.word	0x000000ff
        /*06f0*/ 	.word	0x00028ca0
        /*06f4*/ 	.short	0x0100
        /*06f6*/ 	.byte	0x08
	.zero		1


	//   ....[16]....
        /*06f8*/ 	.word	0x000007b0
        /*06fc*/ 	.word	0x000000ff
        /*0700*/ 	.word	0x00028c98
        /*0704*/ 	.short	0x0100
        /*0706*/ 	.byte	0x08
	.zero		1


	//   ....[17]....
        /*0708*/ 	.word	0x000007c0
        /*070c*/ 	.word	0x000000ff
        /*0710*/ 	.word	0x00028ca8
        /*0714*/ 	.short	0x0100
        /*0716*/ 	.byte	0x08
	.zero		1


	//   ....[18]....
        /*0718*/ 	.word	0x000008f0
        /*071c*/ 	.word	0x000000ff
        /*0720*/ 	.word	0x00028cb0
        /*0724*/ 	.short	0x0100
        /*0726*/ 	.byte	0x08
	.zero		1


	//   ....[19]....
        /*0728*/ 	.word	0x00000900
        /*072c*/ 	.word	0x000000ff
        /*0730*/ 	.word	0x00028cc0
        /*0734*/ 	.short	0x0100
        /*0736*/ 	.byte	0x08
	.zero		1


	//   ....[20]....
        /*0738*/ 	.word	0x00000910
        /*073c*/ 	.word	0x000000ff
        /*0740*/ 	.word	0x00028cb8
        /*0744*/ 	.short	0x0100
        /*0746*/ 	.byte	0x08
	.zero		1


	//   ....[21]....
        /*0748*/ 	.word	0x00000920
        /*074c*/ 	.word	0x000000ff
        /*0750*/ 	.word	0x00028cc8
        /*0754*/ 	.short	0x0100
        /*0756*/ 	.byte	0x08
	.zero		1


	//   ....[22]....
        /*0758*/ 	.word	0x00002620
        /*075c*/ 	.word	0x0000004a
        /*0760*/ 	.word	0x00028c90
        /*0764*/ 	.short	0x010a
        /*0766*/ 	.byte	0x3f
	.zero		1


	//   ....[23]....
        /*0768*/ 	.word	0x00003050
        /*076c*/ 	.word	0x0000004a
        /*0770*/ 	.word	0x00028c90
        /*0774*/ 	.short	0x010a
        /*0776*/ 	.byte	0x3f
	.zero		1


	//   ....[24]....
        /*0778*/ 	.word	0x00003950
        /*077c*/ 	.word	0x0000004a
        /*0780*/ 	.word	0x00028c90
        /*0784*/ 	.short	0x010a
        /*0786*/ 	.byte	0x3f
	.zero		1


	//   ....[25]....
        /*0788*/ 	.word	0x00003b50
        /*078c*/ 	.word	0x00000004
        /*0790*/ 	.word	0x00000000
        /*0794*/ 	.short	0x0101
        /*0796*/ 	.byte	0x3f
	.zero		1


	//   ....[26]....
        /*0798*/ 	.word	0x00003b90
        /*079c*/ 	.word	0x0000004a
        /*07a0*/ 	.word	0x00028cb0
        /*07a4*/ 	.short	0x010a
        /*07a6*/ 	.byte	0x3f
	.zero		1


	//   ....[27]....
        /*07a8*/ 	.word	0x000041f0
        /*07ac*/ 	.word	0x0000004a
        /*07b0*/ 	.word	0x00000000
        /*07b4*/ 	.short	0x0101
        /*07b6*/ 	.byte	0x3f
	.zero		1


	//   ....[28]....
        /*07b8*/ 	.word	0x00004840
        /*07bc*/ 	.word	0x00000008
        /*07c0*/ 	.word	0x00028c50
        /*07c4*/ 	.short	0x010a
        /*07c6*/ 	.byte	0x3f
	.zero		1


	//   ....[29]....
        /*07c8*/ 	.word	0x00004be0
        /*07cc*/ 	.word	0x00000000
        /*07d0*/ 	.word	0x00000000
        /*07d4*/ 	.short	0x0101
        /*07d6*/ 	.byte	0x3f
	.zero		1


	//   ....[30]....
        /*07d8*/ 	.word	0x00005530
        /*07dc*/ 	.word	0x00000000
        /*07e0*/ 	.word	0x00028c50
        /*07e4*/ 	.short	0x010a
        /*07e6*/ 	.byte	0x3f
	.zero		1


	//   ....[31]....
        /*07e8*/ 	.word	0x00005580
        /*07ec*/ 	.word	0x00000000
        /*07f0*/ 	.word	0x00028c50
        /*07f4*/ 	.short	0x010a
        /*07f6*/ 	.byte	0x3f
	.zero		1


	//   ....[32]....
        /*07f8*/ 	.word	0x000058d0
        /*07fc*/ 	.word	0x00000000
        /*0800*/ 	.word	0x00000000
        /*0804*/ 	.short	0x0101
        /*0806*/ 	.byte	0x3f
	.zero		1


	//   ....[33]....
        /*0808*/ 	.word	0x00006450
        /*080c*/ 	.word	0x00000002
        /*0810*/ 	.word	0x00028c00
        /*0814*/ 	.short	0x010a
        /*0816*/ 	.byte	0x3f
	.zero		1


	//   ....[34]....
        /*0818*/ 	.word	0x000064a0
        /*081c*/ 	.word	0x00000002
        /*0820*/ 	.word	0x00028c00
        /*0824*/ 	.short	0x010a
        /*0826*/ 	.byte	0x3f
	.zero		1


	//   ....[35]....
        /*0828*/ 	.word	0x00006b60
        /*082c*/ 	.word	0x00000002
        /*0830*/ 	.word	0x00028c00
        /*0834*/ 	.short	0x010a
        /*0836*/ 	.byte	0x3f
	.zero		1


	//   ....[36]....
        /*0838*/ 	.word	0x00007990
        /*083c*/ 	.word	0x00000002
        /*0840*/ 	.word	0x00028c00
        /*0844*/ 	.short	0x010a
        /*0846*/ 	.byte	0x3f
	.zero		1


	//   ....[37]....
        /*0848*/ 	.word	0x00008720
        /*084c*/ 	.word	0x0000000f
        /*0850*/ 	.word	0x00028c30
        /*0854*/ 	.short	0x010a
        /*0856*/ 	.byte	0x3f
	.zero		1


	//   ....[38]....
        /*0858*/ 	.word	0x000087d0
        /*085c*/ 	.word	0x0000000f
        /*0860*/ 	.word	0x00028c30
        /*0864*/ 	.short	0x010a
        /*0866*/ 	.byte	0x3f
	.zero		1


	//   ....[39]....
        /*0868*/ 	.word	0x00009910
        /*086c*/ 	.word	0x0000000c
        /*0870*/ 	.word	0x00000000
        /*0874*/ 	.short	0x0101
        /*0876*/ 	.byte	0x3f
	.zero		1


	//   ....[40]....
        /*0878*/ 	.word	0x00009c80
        /*087c*/ 	.word	0x0000000f
        /*0880*/ 	.word	0x00028c50
        /*0884*/ 	.short	0x010a
        /*0886*/ 	.byte	0x3f
	.zero		1


	//   ....[41]....
        /*0888*/ 	.word	0x00009d20
        /*088c*/ 	.word	0x0000000f
        /*0890*/ 	.word	0x00028c50
        /*0894*/ 	.short	0x010a
        /*0896*/ 	.byte	0x3f
	.zero		1


	//   ....[42]....
        /*0898*/ 	.word	0x00009fd0
        /*089c*/ 	.word	0x0000000f
        /*08a0*/ 	.word	0x00000000
        /*08a4*/ 	.short	0x0101
        /*08a6*/ 	.byte	0x3f
	.zero		1


	//   ....[43]....
        /*08a8*/ 	.word	0x0000a0e0
        /*08ac*/ 	.word	0x0000000f
        /*08b0*/ 	.word	0x00028c30
        /*08b4*/ 	.short	0x010a
        /*08b6*/ 	.byte	0x3f
	.zero		1


	//   ....[44]....
        /*08b8*/ 	.word	0x0000a190
        /*08bc*/ 	.word	0x0000000f
        /*08c0*/ 	.word	0x00028c30
        /*08c4*/ 	.short	0x010a
        /*08c6*/ 	.byte	0x3f
	.zero		1


	//   ....[45]....
        /*08c8*/ 	.word	0x0000b110
        /*08cc*/ 	.word	0x00000098
        /*08d0*/ 	.word	0x00000000
        /*08d4*/ 	.short	0x0101
        /*08d6*/ 	.byte	0x3f
	.zero		1


	//   ....[46]....
        /*08d8*/ 	.word	0x0000bb00
        /*08dc*/ 	.word	0x0000000f
        /*08e0*/ 	.word	0x00028c50
        /*08e4*/ 	.short	0x010a
        /*08e6*/ 	.byte	0x3f
	.zero		1


	//   ....[47]....
        /*08e8*/ 	.word	0x0000bb50
        /*08ec*/ 	.word	0x0000000f
        /*08f0*/ 	.word	0x00028c50
        /*08f4*/ 	.short	0x010a
        /*08f6*/ 	.byte	0x3f
	.zero		1


	//   ....[48]....
        /*08f8*/ 	.word	0x0000be30
        /*08fc*/ 	.word	0x0000000f
        /*0900*/ 	.word	0x00000000
        /*0904*/ 	.short	0x0101
        /*0906*/ 	.byte	0x3f
	.zero		1


	//   ....[49]....
        /*0908*/ 	.word	0x0000e170
        /*090c*/ 	.word	0x00000000
        /*0910*/ 	.word	0x00000000
        /*0914*/ 	.short	0x0101
        /*0916*/ 	.byte	0x3f
	.zero		1


	//   ....[50]....
        /*0918*/ 	.word	0x000101e0
        /*091c*/ 	.word	0x00000005
        /*0920*/ 	.word	0x00028c20
        /*0924*/ 	.short	0x010a
        /*0926*/ 	.byte	0x3f
	.zero		1


	//   ....[51]....
        /*0928*/ 	.word	0x00010270
        /*092c*/ 	.word	0x00000006
        /*0930*/ 	.word	0x00028ca0
        /*0934*/ 	.short	0x010a
        /*0936*/ 	.byte	0x3f
	.zero		1


	//   ....[52]....
        /*0938*/ 	.word	0x00010450
        /*093c*/ 	.word	0x00000006
        /*0940*/ 	.word	0x00028cc0
        /*0944*/ 	.short	0x010a
        /*0946*/ 	.byte	0x3f
	.zero		1


	//   ....[53]....
        /*0948*/ 	.word	0x000109a0
        /*094c*/ 	.word	0x00000007
        /*0950*/ 	.word	0x00028ca0
        /*0954*/ 	.short	0x010a
        /*0956*/ 	.byte	0x3f
	.zero		1


	//   ....[54]....
        /*0958*/ 	.word	0x00010b60
        /*095c*/ 	.word	0x00000007
        /*0960*/ 	.word	0x00028cc0
        /*0964*/ 	.short	0x010a
        /*0966*/ 	.byte	0x3f
	.zero		1


	//   ....[55]....
        /*0968*/ 	.word	0x00011a90
        /*096c*/ 	.word	0x00000005
        /*0970*/ 	.word	0x00028c40
        /*0974*/ 	.short	0x010a
        /*0976*/ 	.byte	0x3f
	.zero		1


	//   ....[56]....
        /*0978*/ 	.word	0x00011e90
        /*097c*/ 	.word	0x00000007
        /*0980*/ 	.word	0x00028c20
        /*0984*/ 	.short	0x010a
        /*0986*/ 	.byte	0x3f
	.zero		1


	//   ....[57]....
        /*0988*/ 	.word	0x00011f50
        /*098c*/ 	.word	0x00000002
        /*0990*/ 	.word	0x00028c60
        /*0994*/ 	.short	0x010a
        /*0996*/ 	.byte	0x3f
	.zero		1


	//   ....[58]....
        /*0998*/ 	.word	0x00012700
        /*099c*/ 	.word	0x00000002
        /*09a0*/ 	.word	0x00028c40
        /*09a4*/ 	.short	0x010a
        /*09a6*/ 	.byte	0x3f
	.zero		1


	//   ....[59]....
        /*09a8*/ 	.word	0x00012910
        /*09ac*/ 	.word	0x00000002
        /*09b0*/ 	.word	0x00028c60
        /*09b4*/ 	.short	0x010a
        /*09b6*/ 	.byte	0x3f
	.zero		1


	//   ....[60]....
        /*09b8*/ 	.word	0x00012fd0
        /*09bc*/ 	.word	0x00000002
        /*09c0*/ 	.word	0x00028c40
        /*09c4*/ 	.short	0x010a
        /*09c6*/ 	.byte	0x3f
	.zero		1


	//   ....[61]....
        /*09c8*/ 	.word	0x000131d0
        /*09cc*/ 	.word	0x00000002
        /*09d0*/ 	.word	0x00028c60
        /*09d4*/ 	.short	0x010a
        /*09d6*/ 	.byte	0x3f
	.zero		1


	//   ....[62]....
        /*09d8*/ 	.word	0x00013810
        /*09dc*/ 	.word	0x00000002
        /*09e0*/ 	.word	0x00028c40
        /*09e4*/ 	.short	0x010a
        /*09e6*/ 	.byte	0x3f
	.zero		1


	//   ....[63]....
        /*09e8*/ 	.word	0x00013a20
        /*09ec*/ 	.word	0x00000002
        /*09f0*/ 	.word	0x00028c60
        /*09f4*/ 	.short	0x010a
        /*09f6*/ 	.byte	0x3f
	.zero		1


	//   ....[64]....
        /*09f8*/ 	.word	0x00014aa0
        /*09fc*/ 	.word	0x00000000
        /*0a00*/ 	.word	0x00028c20
        /*0a04*/ 	.short	0x010a
        /*0a06*/ 	.byte	0x3f
	.zero		1


	//   ....[65]....
        /*0a08*/ 	.word	0x00014c50
        /*0a0c*/ 	.word	0x00000006
        /*0a10*/ 	.word	0x00000000
        /*0a14*/ 	.short	0x010a
        /*0a16*/ 	.byte	0x3f
	.zero		1


	//   ....[66]....
        /*0a18*/ 	.word	0x00014cc0
        /*0a1c*/ 	.word	0x00000007
        /*0a20*/ 	.word	0x00000000
        /*0a24*/ 	.short	0x010a
        /*0a26*/ 	.byte	0x3f
	.zero		1


	//   ....[67]....
        /*0a28*/ 	.word	0x00014d30
        /*0a2c*/ 	.word	0x00000004
        /*0a30*/ 	.word	0x00000000
        /*0a34*/ 	.short	0x010a
        /*0a36*/ 	.byte	0x3f
	.zero		1


	//   ....[68]....
        /*0a38*/ 	.word	0x00014d60
        /*0a3c*/ 	.word	0x00000003
        /*0a40*/ 	.word	0x00000000
        /*0a44*/ 	.short	0x010a
        /*0a46*/ 	.byte	0x3f
	.zero		1


	//   ....[69]....
        /*0a48*/ 	.word	0x00014dc0
        /*0a4c*/ 	.word	0x0000004a
        /*0a50*/ 	.word	0x00028c90
        /*0a54*/ 	.short	0x010a
        /*0a56*/ 	.byte	0x3f
	.zero		1


	//   ....[70]....
        /*0a58*/ 	.word	0x00014e10
        /*0a5c*/ 	.word	0x0000004a
        /*0a60*/ 	.word	0x00028c90
        /*0a64*/ 	.short	0x010a
        /*0a66*/ 	.byte	0x3f
	.zero		1


	//   ....[71]....
        /*0a68*/ 	.word	0x00014e60
        /*0a6c*/ 	.word	0x0000004a
        /*0a70*/ 	.word	0x00028c90
        /*0a74*/ 	.short	0x010a
        /*0a76*/ 	.byte	0x3f
	.zero		1


	//   ....[72]....
        /*0a78*/ 	.word	0x00014eb0
        /*0a7c*/ 	.word	0x0000004a
        /*0a80*/ 	.word	0x00028cb0
        /*0a84*/ 	.short	0x010a
        /*0a86*/ 	.byte	0x3f
	.zero		1


	//   ....[73]....
        /*0a88*/ 	.word	0x00014f00
        /*0a8c*/ 	.word	0x00000008
        /*0a90*/ 	.word	0x00028c50
        /*0a94*/ 	.short	0x010a
        /*0a96*/ 	.byte	0x3f
	.zero		1


	//   ....[74]....
        /*0a98*/ 	.word	0x00014f50
        /*0a9c*/ 	.word	0x00000000
        /*0aa0*/ 	.word	0x00028c50
        /*0aa4*/ 	.short	0x010a
        /*0aa6*/ 	.byte	0x3f
	.zero		1


	//   ....[75]....
        /*0aa8*/ 	.word	0x00015220
        /*0aac*/ 	.word	0x00000002
        /*0ab0*/ 	.word	0x00028c00
        /*0ab4*/ 	.short	0x010a
        /*0ab6*/ 	.byte	0x3f
	.zero		1


	//   ....[76]....
        /*0ab8*/ 	.word	0x000154f0
        /*0abc*/ 	.word	0x00000002
        /*0ac0*/ 	.word	0x00028c00
        /*0ac4*/ 	.short	0x010a
        /*0ac6*/ 	.byte	0x3f
	.zero		1


	//   ....[77]....
        /*0ac8*/ 	.word	0x00015540
        /*0acc*/ 	.word	0x0000000f
        /*0ad0*/ 	.word	0x00028c30
        /*0ad4*/ 	.short	0x010a
        /*0ad6*/ 	.byte	0x3f
	.zero		1


	//   ....[78]....
        /*0ad8*/ 	.word	0x00015590
        /*0adc*/ 	.word	0x0000000f
        /*0ae0*/ 	.word	0x00028c50
        /*0ae4*/ 	.short	0x010a
        /*0ae6*/ 	.byte	0x3f
	.zero		1


	//   ....[79]....
        /*0ae8*/ 	.word	0x000155e0
        /*0aec*/ 	.word	0x0000000f
        /*0af0*/ 	.word	0x00028c30
        /*0af4*/ 	.short	0x010a
        /*0af6*/ 	.byte	0x3f
	.zero		1


	//   ....[80]....
        /*0af8*/ 	.word	0x00015630
        /*0afc*/ 	.word	0x0000000f
        /*0b00*/ 	.word	0x00028c50
        /*0b04*/ 	.short	0x010a
        /*0b06*/ 	.byte	0x3f
	.zero		1


	//   ....[81]....
        /*0b08*/ 	.word	0x000157d0
        /*0b0c*/ 	.word	0x00000005
        /*0b10*/ 	.word	0x00028c20
        /*0b14*/ 	.short	0x010a
        /*0b16*/ 	.byte	0x3f
	.zero		1


	//   ....[82]....
        /*0b18*/ 	.word	0x00015820
        /*0b1c*/ 	.word	0x00000006
        /*0b20*/ 	.word	0x00028ca0
        /*0b24*/ 	.short	0x010a
        /*0b26*/ 	.byte	0x3f
	.zero		1


	//   ....[83]....
        /*0b28*/ 	.word	0x00015870
        /*0b2c*/ 	.word	0x00000006
        /*0b30*/ 	.word	0x00028cc0
        /*0b34*/ 	.short	0x010a
        /*0b36*/ 	.byte	0x3f
	.zero		1


	//   ....[84]....
        /*0b38*/ 	.word	0x000158c0
        /*0b3c*/ 	.word	0x00000007
        /*0b40*/ 	.word	0x00028ca0
        /*0b44*/ 	.short	0x010a
        /*0b46*/ 	.byte	0x3f
	.zero		1


	//   ....[85]....
        /*0b48*/ 	.word	0x00015910
        /*0b4c*/ 	.word	0x00000007
        /*0b50*/ 	.word	0x00028cc0
        /*0b54*/ 	.short	0x010a
        /*0b56*/ 	.byte	0x3f
	.zero		1


	//   ....[86]....
        /*0b58*/ 	.word	0x00015ab0
        /*0b5c*/ 	.word	0x00000005
        /*0b60*/ 	.word	0x00028c40
        /*0b64*/ 	.short	0x010a
        /*0b66*/ 	.byte	0x3f
	.zero		1


	//   ....[87]....
        /*0b68*/ 	.word	0x00015b30
        /*0b6c*/ 	.word	0x00000005
        /*0b70*/ 	.word	0x00028c20
        /*0b74*/ 	.short	0x010a
        /*0b76*/ 	.byte	0x3f
	.zero		1


	//   ....[88]....
        /*0b78*/ 	.word	0x00015b80
        /*0b7c*/ 	.word	0x00000002
        /*0b80*/ 	.word	0x00028c60
        /*0b84*/ 	.short	0x010a
        /*0b86*/ 	.byte	0x3f
	.zero		1


	//   ....[89]....
        /*0b88*/ 	.word	0x00015bd0
        /*0b8c*/ 	.word	0x00000002
        /*0b90*/ 	.word	0x00028c40
        /*0b94*/ 	.short	0x010a
        /*0b96*/ 	.byte	0x3f
	.zero		1


	//   ....[90]....
        /*0b98*/ 	.word	0x00015c20
        /*0b9c*/ 	.word	0x00000002
        /*0ba0*/ 	.word	0x00028c60
        /*0ba4*/ 	.short	0x010a
        /*0ba6*/ 	.byte	0x3f
	.zero		1


	//   ....[91]....
        /*0ba8*/ 	.word	0x00015c70
        /*0bac*/ 	.word	0x00000002
        /*0bb0*/ 	.word	0x00028c40
        /*0bb4*/ 	.short	0x010a
        /*0bb6*/ 	.byte	0x3f
	.zero		1


	//   ....[92]....
        /*0bb8*/ 	.word	0x00015cc0
        /*0bbc*/ 	.word	0x00000002
        /*0bc0*/ 	.word	0x00028c60
        /*0bc4*/ 	.short	0x010a
        /*0bc6*/ 	.byte	0x3f
	.zero		1


	//   ....[93]....
        /*0bc8*/ 	.word	0x00015d10
        /*0bcc*/ 	.word	0x00000002
        /*0bd0*/ 	.word	0x00028c40
        /*0bd4*/ 	.short	0x010a
        /*0bd6*/ 	.byte	0x3f
	.zero		1


	//   ....[94]....
        /*0bd8*/ 	.word	0x00015d60
        /*0bdc*/ 	.word	0x00000002
        /*0be0*/ 	.word	0x00028c60
        /*0be4*/ 	.short	0x010a
        /*0be6*/ 	.byte	0x3f
	.zero		1


	//   ....[95]....
        /*0be8*/ 	.word	0x00016710
        /*0bec*/ 	.word	0x00000000
        /*0bf0*/ 	.word	0x00028c20
        /*0bf4*/ 	.short	0x010a
        /*0bf6*/ 	.byte	0x3f
	.zero		1


	//   ....[96]....
        /*0bf8*/ 	.word	0x000168b0
        /*0bfc*/ 	.word	0x00000006
        /*0c00*/ 	.word	0x00000000
        /*0c04*/ 	.short	0x010a
        /*0c06*/ 	.byte	0x3f
	.zero		1


	//   ....[97]....
        /*0c08*/ 	.word	0x00016900
        /*0c0c*/ 	.word	0x00000007
        /*0c10*/ 	.word	0x00000000
        /*0c14*/ 	.short	0x010a
        /*0c16*/ 	.byte	0x3f
	.zero		1


	//   ....[98]....
        /*0c18*/ 	.word	0x00016950
        /*0c1c*/ 	.word	0x00000004
        /*0c20*/ 	.word	0x00000000
        /*0c24*/ 	.short	0x010a
        /*0c26*/ 	.byte	0x3f
	.zero		1


	//----- nvinfo : EIATTR_NUM_MBARRIERS
	.align		4
.L_713:
        /*0c28*/ 	.byte	0x03, 0x38
        /*0c2a*/ 	.short	0x0016


	//----- nvinfo : EIATTR_EXIT_INSTR_OFFSETS
	.align		4
        /*0c2c*/ 	.byte	0x04, 0x1c
        /*0c2e*/ 	.short	(.L_715 - .L_714)


	//   ....[0]....
.L_714:
        /*0c30*/ 	.word	0x00014db0


	//----- nvinfo : EIATTR_MAX_THREADS
	.align		4
.L_715:
        /*0c34*/ 	.byte	0x04, 0x05
        /*0c36*/ 	.short	(.L_717 - .L_716)
.L_716:
        /*0c38*/ 	.word	0x00000180
        /*0c3c*/ 	.word	0x00000001
        /*0c40*/ 	.word	0x00000001


	//----- nvinfo : EIATTR_CRS_STACK_SIZE
	.align		4
.L_717:
        /*0c44*/ 	.byte	0x04, 0x1e
        /*0c46*/ 	.short	(.L_719 - .L_718)
.L_718:
        /*0c48*/ 	.word	0x00000000


	//----- nvinfo : EIATTR_CBANK_PARAM_SIZE
	.align		4
.L_719:
        /*0c4c*/ 	.byte	0x03, 0x19
        /*0c4e*/ 	.short	0x0a70


	//----- nvinfo : EIATTR_PARAM_CBANK
	.align		4
        /*0c50*/ 	.byte	0x04, 0x0a
        /*0c52*/ 	.short	(.L_721 - .L_720)
	.align		4
.L_720:
        /*0c54*/ 	.word	index@(.nv.constant0._ZN7cutlass13device_kernelIN5flash11enable_sm90INS1_16FlashAttnFwdSm90INS1_25CollectiveMainloopFwdSm90ILi2EN4cute5tupleIJNS5_1CILi1EEES8_S8_EEENS6_IJNS7_ILi64EEESA_SA_EEELi512ENS_10bfloat16_tEfNS_4arch4Sm90ELb0ELb0ELb1ELb1ELb0ELb1ELb0ELb0ELb0ELb0ELb0ELb0EEENS1_21CollectiveEpilogueFwdINS6_IJSA_NS7_ILi512EEESA_EEES9_SC_SE_Li256ELb1ELb0ELb0ELb0EEENS1_36VarlenDynamicPersistentTileSchedulerILi64ELi64ELi256ELi32ELb0ELb0ELb1ELb0ELb1ELb1EEEEEEEEEvNT_6ParamsE)
        /*0c58*/ 	.short	0x0210
        /*0c5a*/ 	.short	0x0a70


	//----- nvinfo : EIATTR_SW_WAR
	.align		4
.L_721:
        /*0c5c*/ 	.byte	0x04, 0x36
        /*0c5e*/ 	.short	(.L_723 - .L_722)
.L_722:
        /*0c60*/ 	.word	0x00000008
.L_723:


//--------------------- .nv.info._ZN7cutlass13device_kernelIN5flash11enable_sm90INS1_16FlashAttnFwdSm90INS1_25CollectiveMainloopFwdSm90ILi2EN4cute5tupleIJNS5_1CILi1EEES8_S8_EEENS6_IJNS7_ILi64EEESA_SA_EEELi512ENS_10bfloat16_tEfNS_4arch4Sm90ELb0ELb0ELb1ELb1ELb0ELb0ELb1ELb0ELb0ELb0ELb0ELb0EEENS1_21CollectiveEpilogueFwdINS6_IJSA_NS7_ILi512EEESA_EEES9_SC_SE_Li256ELb1ELb0ELb0ELb0EEENS1_36VarlenDynamicPersistentTileSchedulerILi64ELi64ELi256ELi32ELb0ELb0ELb1ELb0ELb1ELb1EEEEEEEEEvNT_6ParamsE --------------------------
	.section	.nv.info._ZN7cutlass13device_kernelIN5flash11enable_sm90INS1_16FlashAttnFwdSm90INS1_25CollectiveMainloopFwdSm90ILi2EN4cute5tupleIJNS5_1CILi1EEES8_S8_EEENS6_IJNS7_ILi64EEESA_SA_EEELi512ENS_10bfloat16_tEfNS_4arch4Sm90ELb0ELb0ELb1ELb1ELb0ELb0ELb1ELb0ELb0ELb0ELb0ELb0EEENS1_21CollectiveEpilogueFwdINS6_IJSA_NS7_ILi512EEESA_EEES9_SC_SE_Li256ELb1ELb0ELb0ELb0EEENS1_36VarlenDynamicPersistentTileSchedulerILi64ELi64ELi256ELi32ELb0ELb0ELb1ELb0ELb1ELb1EEEEEEEEEvNT_6ParamsE,"",@"SHT_CUDA_INFO"
	.sectionflags	@""
	.align	4


	//----- nvinfo : EIATTR_CUDA_API_VERSION
	.align		4
        /*0000*/ 	.byte	0x04, 0x37
        /*0002*/ 	.short	(.L_725 - .L_724)
.L_724:
        /*0004*/ 	.word	0x00000082


	//----- nvinfo : EIATTR_KPARAM_INFO
	.align		4
.L_725:
        /*0008*/ 	.byte	0x04, 0x17
        /*000a*/ 	.short	(.L_727 - .L_726)
.L_726:
        /*000c*/ 	.word	0x00000000
        /*0010*/ 	.short	0x0000
        /*0012*/ 	.short	0x0070
        /*0014*/ 	.byte	0x00, 0xf0, 0x01, 0x2c


	//----- nvinfo : EIATTR_SPARSE_MMA_MASK
	.align		4
.L_727:
        /*0018*/ 	.byte	0x03, 0x50
        /*001a*/ 	.short	0x0000


	//----- nvinfo : EIATTR_MAXREG_COUNT
	.align		4
        /*001c*/ 	.byte	0x03, 0x1b
        /*001e*/ 	.short	0x00a8


	//----- nvinfo : EIATTR_NUM_BARRIERS
	.align		4
        /*0020*/ 	.byte	0x02, 0x4c
        /*0022*/ 	.byte	0x10
	.zero		1


	//----- nvinfo : EIATTR_EXTERNS
	.align		4
        /*0024*/ 	.byte	0x04, 0x0f
        /*0026*/ 	.short	(.L_729 - .L_728)


	//   ....[0]....
	.align		4
.L_728:
        /*0028*/ 	.word	index@(__assertfail)


	//----- nvinfo : EIATTR_ANNOTATIONS
	.align		4
.L_729:
        /*002c*/ 	.byte	0x04, 0x55
        /*002e*/ 	.short	(.L_731 - .L_730)


	//   ....[0]....
.L_730:
        /* <DEDUP_REMOVED lines=34> */


	//----- nvinfo : EIATTR_MERCURY_ISA_VERSION
	.align		4
.L_731:
        /*0240*/ 	.byte	0x03, 0x5f
        /*0242*/ 	.short	0x0101


	//----- nvinfo : EIATTR_UNUSED_LOAD_BYTE_OFFSET
	.align		4
        /*0244*/ 	.byte	0x04, 0x44
        /*0246*/ 	.short	(.L_733 - .L_732)


	//   ....[0]....
.L_732:
        /*0248*/ 	.word	0x00000a60
        /*024c*/ 	.word	0x0000fff0


	//   ....[1]....
        /*0250*/ 	.word	0x00009360
        /*0254*/ 	.word	0x0000fff0


	//----- nvinfo : EIATTR_INT_WARP_WIDE_INSTR_OFFSETS
	.align		4
.L_733:
        /*0258*/ 	.byte	0x04, 0x31
        /*025a*/ 	.short	(.L_735 - .L_734)


	//   ....[0]....
.L_734:
        /*025c*/ 	.word	0x00000190


	//   ....[1]....
        /*0260*/ 	.word	0x000001d0


	//   ....[2]....
        /*0264*/ 	.word	0x00000240


	//   ....[3]....
        /*0268*/ 	.word	0x000002b0


	//   ....[4]....
        /*026c*/ 	.word	0x0000cc20


	//   ....[5]....
        /*0270*/ 	.word	0x0000cce0


	//   ....[6]....
        /*0274*/ 	.word	0x0000d180


	//   ....[7]....
        /*0278*/ 	.word	0x0000d1b0


	//   ....[8]....
        /*027c*/ 	.word	0x0000fef0


	//   ....[9]....
        /*0280*/ 	.word	0x0000ffb0


	//----- nvinfo : EIATTR_COOP_GROUP_MASK_REGIDS
	.align		4
.L_735:
        /*0284*/ 	.byte	0x04, 0x29
        /*0286*/ 	.short	(.L_737 - .L_736)


	//   ....[0]....
.L_736:
        /*0288*/ 	.word	0xffffffff


	//   ....[1]....
        /*028c*/ 	.word	0xffffffff


	//   ....[2]....
        /*0290*/ 	.word	0xffffffff


	//   ....[3]....
        /*0294*/ 	.word	0xffffffff


	//   ....[4]....
        /*0298*/ 	.word	0xffffffff


	//   ....[5]....
        /*029c*/ 	.word	0xffffffff


	//   ....[6]....
        /*02a0*/ 	.word	0xffffffff


	//   ....[7]....
        /*02a4*/ 	.word	0xffffffff


	//   ....[8]....
        /*02a8*/ 	.word	0xffffffff


	//   ....[9]....
        /*02ac*/ 	.word	0xffffffff


	//   ....[10]....
        /*02b0*/ 	.word	0xffffffff


	//   ....[11]....
        /*02b4*/ 	.word	0xffffffff


	//   ....[12]....
        /*02b8*/ 	.word	0xffffffff


	//   ....[13]....
        /*02bc*/ 	.word	0xffffffff


	//   ....[14]....
        /*02c0*/ 	.word	0xffffffff


	//   ....[15]....
        /*02c4*/ 	.word	0xffffffff


	//   ....[16]....
        /*02c8*/ 	.word	0xffffffff


	//   ....[17]....
        /*02cc*/ 	.word	0xffffffff


	//   ....[18]....
        /*02d0*/ 	.word	0xffffffff


	//   ....[19]....
        /*02d4*/ 	.word	0xffffffff


	//   ....[20]....
        /*02d8*/ 	.word	0xffffffff


	//   ....[21]....
        /*02dc*/ 	.word	0xffffffff


	//   ....[22]....
        /*02e0*/ 	.word	0xffffffff


	//   ....[23]....
        /*02e4*/ 	.word	0xffffffff


	//   ....[24]....
        /*02e8*/ 	.word	0xffffffff


	//   ....[25]....
        /*02ec*/ 	.word	0xffffffff


	//   ....[26]....
        /*02f0*/ 	.word	0xffffffff


	//   ....[27]....
        /*02f4*/ 	.word	0xffffffff


	//   ....[28]....
        /*02f8*/ 	.word	0xffffffff


	//   ....[29]....
        /*02fc*/ 	.word	0xffffffff


	//   ....[30]....
        /*0300*/ 	.word	0xffffffff


	//   ....[31]....
        /*0304*/ 	.word	0xffffffff


	//   ....[32]....
        /*0308*/ 	.word	0xffffffff


	//   ....[33]....
        /*030c*/ 	.word	0xffffffff


	//   ....[34]....
        /*0310*/ 	.word	0xffffffff


	//   ....[35]....
        /*0314*/ 	.word	0xffffffff


	//   ....[36]....
        /*0318*/ 	.word	0xffffffff


	//   ....[37]....
        /*031c*/ 	.word	0xffffffff


	//   ....[38]....
        /*0320*/ 	.word	0xffffffff


	//   ....[39]....
        /*0324*/ 	.word	0xffffffff


	//   ....[40]....
        /*0328*/ 	.word	0xffffffff


	//   ....[41]....
        /*032c*/ 	.word	0xffffffff


	//   ....[42]....
        /*0330*/ 	.word	0xffffffff


	//   ....[43]....
        /*0334*/ 	.word	0xffffffff


	//   ....[44]....
        /*0338*/ 	.word	0xffffffff


	//   ....[45]....
        /*033c*/ 	.word	0xffffffff


	//   ....[46]....
        /*0340*/ 	.word	0xffffffff


	//   ....[47]....
        /*0344*/ 	.word	0xffffffff


	//   ....[48]....
        /*0348*/ 	.word	0xffffffff


	//   ....[49]....
        /*034c*/ 	.word	0xffffffff


	//   ....[50]....
        /*0350*/ 	.word	0xffffffff


	//   ....[51]....
        /*0354*/ 	.word	0xffffffff


	//   ....[52]....
        /*0358*/ 	.word	0xffffffff


	//   ....[53]....
        /*035c*/ 	.word	0xffffffff


	//   ....[54]....
        /*0360*/ 	.word	0xffffffff


	//   ....[55]....
        /*0364*/ 	.word	0xffffffff


	//   ....[56]....
        /*0368*/ 	.word	0xffffffff


	//   ....[57]....
        /*036c*/ 	.word	0xffffffff


	//   ....[58]....
        /*0370*/ 	.word	0xffffffff


	//   ....[59]....
        /*0374*/ 	.word	0xffffffff


	//   ....[60]....
        /*0378*/ 	.word	0x0500000f


	//   ....[61]....
        /*037c*/ 	.word	0x0500000f


	//   ....[62]....
        /*0380*/ 	.word	0x0500000f


	//   ....[63]....
        /*0384*/ 	.word	0x0500000f


	//   ....[64]....
        /*0388*/ 	.word	0x0500000f


	//   ....[65]....
        /*038c*/ 	.word	0x0500000f


	//   ....[66]....
        /*0390*/ 	.word	0x0500000f


	//   ....[67]....
        /*0394*/ 	.word	0x0500000f


	//   ....[68]....
        /*0398*/ 	.word	0x0500000f


	//   ....[69]....
        /*039c*/ 	.word	0x0500000f


	//   ....[70]....
        /*03a0*/ 	.word	0x0500000f


	//   ....[71]....
        /*03a4*/ 	.word	0x0500000f


	//   ....[72]....
        /*03a8*/ 	.word	0x0500000f


	//   ....[73]....
        /*03ac*/ 	.word	0x0500000f


	//   ....[74]....
        /*03b0*/ 	.word	0x0500000f


	//   ....[75]....
        /*03b4*/ 	.word	0x0500000f


	//   ....[76]....
        /*03b8*/ 	.word	0x0500000f


	//   ....[77]....
        /*03bc*/ 	.word	0x0500000f


	//   ....[78]....
        /*03c0*/ 	.word	0x0500000f


	//----- nvinfo : EIATTR_COOP_GROUP_INSTR_OFFSETS
	.align		4
.L_737:
        /*03c4*/ 	.byte	0x04, 0x28
        /*03c6*/ 	.short	(.L_739 - .L_738)


	//   ....[0]....
.L_738:
        /*03c8*/ 	.word	0x00000060


	//   ....[1]....
        /*03cc*/ 	.word	0x000001a0


	//   ....[2]....
        /*03d0*/ 	.word	0x000001e0


	//   ....[3]....
        /*03d4*/ 	.word	0x000003f0


	//   ....[4]....
        /*03d8*/ 	.word	0x00000550


	//   ....[5]....
        /*03dc*/ 	.word	0x00000670


	//   ....[6]....
        /*03e0*/ 	.word	0x000007d0


	//   ....[7]....
        /*03e4*/ 	.word	0x00001720


	//   ....[8]....
        /*03e8*/ 	.word	0x00002e70


	//   ....[9]....
        /*03ec*/ 	.word	0x000036b0


	//   ....[10]....
        /*03f0*/ 	.word	0x00004e00


	//   ....[11]....
        /*03f4*/ 	.word	0x00004ea0


	//   ....[12]....
        /*03f8*/ 	.word	0x000050d0


	//   ....[13]....
        /*03fc*/ 	.word	0x00005180


	//   ....[14]....
        /*0400*/ 	.word	0x00005960


	//   ....[15]....
        /*0404*/ 	.word	0x00005f40


	//   ....[16]....
        /*0408*/ 	.word	0x00007320


	//   ....[17]....
        /*040c*/ 	.word	0x000073b0


	//   ....[18]....
        /*0410*/ 	.word	0x000076c0


	//   ....[19]....
        /*0414*/ 	.word	0x00007820


	//   ....[20]....
        /*0418*/ 	.word	0x00008800


	//   ....[21]....
        /*041c*/ 	.word	0x00008870


	//   ....[22]....
        /*0420*/ 	.word	0x000088a0


	//   ....[23]....
        /*0424*/ 	.word	0x00008900


	//   ....[24]....
        /*0428*/ 	.word	0x00008910


	//   ....[25]....
        /*042c*/ 	.word	0x0000a290


	//   ....[26]....
        /*0430*/ 	.word	0x0000bce0


	//   ....[27]....
        /*0434*/ 	.word	0x0000be80


	//   ....[28]....
        /*0438*/ 	.word	0x0000beb0


	//   ....[29]....
        /*043c*/ 	.word	0x0000bef0


	//   ....[30]....
        /*0440*/ 	.word	0x0000bf50


	//   ....[31]....
        /*0444*/ 	.word	0x0000bfb0


	//   ....[32]....
        /*0448*/ 	.word	0x0000bff0


	//   ....[33]....
        /*044c*/ 	.word	0x0000c1b0


	//   ....[34]....
        /*0450*/ 	.word	0x0000c210


	//   ....[35]....
        /*0454*/ 	.word	0x0000c250


	//   ....[36]....
        /*0458*/ 	.word	0x0000c290


	//   ....[37]....
        /*045c*/ 	.word	0x0000c2c0


	//   ....[38]....
        /*0460*/ 	.word	0x0000c2f0


	//   ....[39]....
        /*0464*/ 	.word	0x0000c380


	//   ....[40]....
        /*0468*/ 	.word	0x0000c3b0


	//   ....[41]....
        /*046c*/ 	.word	0x0000c440


	//   ....[42]....
        /*0470*/ 	.word	0x00010040


	//   ....[43]....
        /*0474*/ 	.word	0x00010050


	//   ....[44]....
        /*0478*/ 	.word	0x00010170


	//   ....[45]....
        /*047c*/ 	.word	0x000101d0


	//   ....[46]....
        /*0480*/ 	.word	0x00010210


	//   ....[47]....
        /*0484*/ 	.word	0x00010250


	//   ....[48]....
        /*0488*/ 	.word	0x00010280


	//   ....[49]....
        /*048c*/ 	.word	0x000102b0


	//   ....[50]....
        /*0490*/ 	.word	0x00010450


	//   ....[51]....
        /*0494*/ 	.word	0x000104b0


	//   ....[52]....
        /*0498*/ 	.word	0x000104f0


	//   ....[53]....
        /*049c*/ 	.word	0x00010530


	//   ....[54]....
        /*04a0*/ 	.word	0x00010560


	//   ....[55]....
        /*04a4*/ 	.word	0x00010590


	//   ....[56]....
        /*04a8*/ 	.word	0x00010650


	//   ....[57]....
        /*04ac*/ 	.word	0x00010670


	//   ....[58]....
        /*04b0*/ 	.word	0x000106e0


	//   ....[59]....
        /*04b4*/ 	.word	0x00010b30


	//   ....[60]....
        /*04b8*/ 	.word	0x00011020


	//   ....[61]....
        /*04bc*/ 	.word	0x00011440


	//   ....[62]....
        /*04c0*/ 	.word	0x000114d0


	//   ....[63]....
        /*04c4*/ 	.word	0x00011570


	//   ....[64]....
        /*04c8*/ 	.word	0x00011620


	//   ....[65]....
        /*04cc*/ 	.word	0x000116a0


	//   ....[66]....
        /*04d0*/ 	.word	0x00011720


	//   ....[67]....
        /*04d4*/ 	.word	0x000117a0


	//   ....[68]....
        /*04d8*/ 	.word	0x00011820


	//   ....[69]....
        /*04dc*/ 	.word	0x000118b0


	//   ....[70]....
        /*04e0*/ 	.word	0x00011960


	//   ....[71]....
        /*04e4*/ 	.word	0x000119e0


	//   ....[72]....
        /*04e8*/ 	.word	0x00011a60


	//   ....[73]....
        /*04ec*/ 	.word	0x00011ae0


	//   ....[74]....
        /*04f0*/ 	.word	0x00011b60


	//   ....[75]....
        /*04f4*/ 	.word	0x00011bd0


	//   ....[76]....
        /*04f8*/ 	.word	0x00011c70


	//   ....[77]....
        /*04fc*/ 	.word	0x00011d00


	//   ....[78]....
        /*0500*/ 	.word	0x00011e20


	//----- nvinfo : EIATTR_REG_RECONFIG
	.align		4
.L_739:
        /*0504*/ 	.byte	0x01, 0x54
	.zero		2


	//----- nvinfo : EIATTR_SYSCALL_OFFSETS
	.align		4
        /*0508*/ 	.byte	0x04, 0x46
        /*050a*/ 	.short	(.L_741 - .L_740)


	//   ....[0]....
.L_740:
        /*050c*/ 	.word	0x00003030


	//   ....[1]....
        /*0510*/ 	.word	0x0000ce70


	//   ....[2]....
        /*0514*/ 	.word	0x0000cfb0


	//   ....[3]....
        /*0518*/ 	.word	0x0000d0b0


	//----- nvinfo : EIATTR_MBARRIER_INSTR_OFFSETS
	.align		4
.L_741:
        /*051c*/ 	.byte	0x04, 0x39
        /*051e*/ 	.short	(.L_743 - .L_742)


	//   ....[0]....
.L_742:
        /*0520*/ 	.word	0x000002d0
        /*0524*/ 	.word	0x000000ff
        /*0528*/ 	.word	0x00038800
        /*052c*/ 	.short	0x0100
        /*052e*/ 	.byte	0x08
	.zero		1


	//   ....[1]....
        /*0530*/ 	.word	0x000002e0
        /*0534*/ 	.word	0x000000ff
        /*0538*/ 	.word	0x00038810
        /*053c*/ 	.short	0x0100
        /*053e*/ 	.byte	0x08
	.zero		1


	//   ....[2]....
        /*0540*/ 	.word	0x000002f0
        /*0544*/ 	.word	0x000000ff
        /*0548*/ 	.word	0x00038820
        /*054c*/ 	.short	0x0100
        /*054e*/ 	.byte	0x08
	.zero		1


	//   ....[3]....
        /*0550*/ 	.word	0x000003a0
        /*0554*/ 	.word	0x000000ff
        /*0558*/ 	.word	0x00038830
        /*055c*/ 	.short	0x0100
        /*055e*/ 	.byte	0x06
	.zero		1


	//   ....[4]....
        /*0560*/ 	.word	0x000003b0
        /*0564*/ 	.word	0x000000ff
        /*0568*/ 	.word	0x00038840
        /*056c*/ 	.short	0x0100
        /*056e*/ 	.byte	0x06
	.zero		1


	//   ....[5]....
        /*0570*/ 	.word	0x000003c0
        /*0574*/ 	.word	0x000000ff
        /*0578*/ 	.word	0x00038838
        /*057c*/ 	.short	0x0100
        /*057e*/ 	.byte	0x06
	.zero		1


	//   ....[6]....
        /*0580*/ 	.word	0x000003d0
        /*0584*/ 	.word	0x000000ff
        /*0588*/ 	.word	0x00038848
        /*058c*/ 	.short	0x0100
        /*058e*/ 	.byte	0x06
	.zero		1


	//   ....[7]....
        /*0590*/ 	.word	0x00000500
        /*0594*/ 	.word	0x000000ff
        /*0598*/ 	.word	0x00038850
        /*059c*/ 	.short	0x0100
        /*059e*/ 	.byte	0x08
	.zero		1


	//   ....[8]....
        /*05a0*/ 	.word	0x00000510
        /*05a4*/ 	.word	0x000000ff
        /*05a8*/ 	.word	0x00038860
        /*05ac*/ 	.short	0x0100
        /*05ae*/ 	.byte	0x08
	.zero		1


	//   ....[9]....
        /*05b0*/ 	.word	0x00000520
        /*05b4*/ 	.word	0x000000ff
        /*05b8*/ 	.word	0x00038858
        /*05bc*/ 	.short	0x0100
        /*05be*/ 	.byte	0x08
	.zero		1


	//   ....[10]....
        /*05c0*/ 	.word	0x00000530
        /*05c4*/ 	.word	0x000000ff
        /*05c8*/ 	.word	0x00038868
        /*05cc*/ 	.short	0x0100
        /*05ce*/ 	.byte	0x08
	.zero		1


	//   ....[11]....
        /*05d0*/ 	.word	0x00000620
        /*05d4*/ 	.word	0x000000ff
        /*05d8*/ 	.word	0x00038870
        /*05dc*/ 	.short	0x0100
        /*05de*/ 	.byte	0x06
	.zero		1


	//   ....[12]....
        /*05e0*/ 	.word	0x00000630
        /*05e4*/ 	.word	0x000000ff
        /*05e8*/ 	.word	0x00038880
        /*05ec*/ 	.short	0x0100
        /*05ee*/ 	.byte	0x06
	.zero		1


	//   ....[13]....
        /*05f0*/ 	.word	0x00000640
        /*05f4*/ 	.word	0x000000ff
        /*05f8*/ 	.word	0x00038878
        /*05fc*/ 	.short	0x0100
        /*05fe*/ 	.byte	0x06
	.zero		1


	//   ....[14]....
        /*0600*/ 	.word	0x00000650
        /*0604*/ 	.word	0x000000ff
        /*0608*/ 	.word	0x00038888
        /*060c*/ 	.short	0x0100
        /*060e*/ 	.byte	0x06
	.zero		1


	//   ....[15]....
        /*0610*/ 	.word	0x00000780
        /*0614*/ 	.word	0x000000ff
        /*0618*/ 	.word	0x00038890
        /*061c*/ 	.short	0x0100
        /*061e*/ 	.byte	0x08
	.zero		1


	//   ....[16]....
        /*0620*/ 	.word	0x00000790
        /*0624*/ 	.word	0x000000ff
        /*0628*/ 	.word	0x000388a0
        /*062c*/ 	.short	0x0100
        /*062e*/ 	.byte	0x08
	.zero		1


	//   ....[17]....
        /*0630*/ 	.word	0x000007a0
        /*0634*/ 	.word	0x000000ff
        /*0638*/ 	.word	0x00038898
        /*063c*/ 	.short	0x0100
        /*063e*/ 	.byte	0x08
	.zero		1


	//   ....[18]....
        /*0640*/ 	.word	0x000007b0
        /*0644*/ 	.word	0x000000ff
        /*0648*/ 	.word	0x000388a8
        /*064c*/ 	.short	0x0100
        /*064e*/ 	.byte	0x08
	.zero		1


	//   ....[19]....
        /*0650*/ 	.word	0x000008e0
        /*0654*/ 	.word	0x000000ff
        /*0658*/ 	.word	0x000388b0
        /*065c*/ 	.short	0x0100
        /*065e*/ 	.byte	0x08
	.zero		1


	//   ....[20]....
        /*0660*/ 	.word	0x000008f0
        /*0664*/ 	.word	0x000000ff
        /*0668*/ 	.word	0x000388c0
        /*066c*/ 	.short	0x0100
        /*066e*/ 	.byte	0x08
	.zero		1


	//   ....[21]....
        /*0670*/ 	.word	0x00000900
        /*0674*/ 	.word	0x000000ff
        /*0678*/ 	.word	0x000388b8
        /*067c*/ 	.short	0x0100
        /*067e*/ 	.byte	0x08
	.zero		1


	//   ....[22]....
        /*0680*/ 	.word	0x00000910
        /*0684*/ 	.word	0x000000ff
        /*0688*/ 	.word	0x000388c8
        /*068c*/ 	.short	0x0100
        /*068e*/ 	.byte	0x08
	.zero		1


	//   ....[23]....
        /*0690*/ 	.word	0x00001a80
        /*0694*/ 	.word	0x00000004
        /*0698*/ 	.word	0x00000000
        /*069c*/ 	.short	0x0101
        /*069e*/ 	.byte	0x3f
	.zero		1


	//   ....[24]....
        /*06a0*/ 	.word	0x00002540
        /*06a4*/ 	.word	0x00000004
        /*06a8*/ 	.word	0x00000000
        /*06ac*/ 	.short	0x0101
        /*06ae*/ 	.byte	0x3f
	.zero		1


	//   ....[25]....
        /*06b0*/ 	.word	0x000030a0
        /*06b4*/ 	.word	0x000000ff
        /*06b8*/ 	.word	0x00038800
        /*06bc*/ 	.short	0x010a
        /*06be*/ 	.byte	0x25
	.zero		1


	//   ....[26]....
        /*06c0*/ 	.word	0x00003120
        /*06c4*/ 	.word	0x00000003
        /*06c8*/ 	.word	0x00038830
        /*06cc*/ 	.short	0x010a
        /*06ce*/ 	.byte	0x3f
	.zero		1


	//   ....[27]....
        /*06d0*/ 	.word	0x00003160
        /*06d4*/ 	.word	0x00000003
        /*06d8*/ 	.word	0x00038830
        /*06dc*/ 	.short	0x010a
        /*06de*/ 	.byte	0x3f
	.zero		1


	//   ....[28]....
        /*06e0*/ 	.word	0x000033e0
        /*06e4*/ 	.word	0x000000ff
        /*06e8*/ 	.word	0x00038810
        /*06ec*/ 	.short	0x010a
        /*06ee*/ 	.byte	0x25
	.zero		1


	//   ....[29]....
        /*06f0*/ 	.word	0x00003420
        /*06f4*/ 	.word	0x00000003
        /*06f8*/ 	.word	0x00038850
        /*06fc*/ 	.short	0x010a
        /*06fe*/ 	.byte	0x3f
	.zero		1


	//   ....[30]....
        /*0700*/ 	.word	0x00003460
        /*0704*/ 	.word	0x00000003
        /*0708*/ 	.word	0x00038850
        /*070c*/ 	.short	0x010a
        /*070e*/ 	.byte	0x3f
	.zero		1


	//   ....[31]....
        /*0710*/ 	.word	0x000053c0
        /*0714*/ 	.word	0x00000018
        /*0718*/ 	.word	0x00000000
        /*071c*/ 	.short	0x0101
        /*071e*/ 	.byte	0x3f
	.zero		1


	//   ....[32]....
        /*0720*/ 	.word	0x00005980
        /*0724*/ 	.word	0x00000003
        /*0728*/ 	.word	0x00000000
        /*072c*/ 	.short	0x0101
        /*072e*/ 	.byte	0x3f
	.zero		1


	//   ....[33]....
        /*0730*/ 	.word	0x00005ac0
        /*0734*/ 	.word	0x000000ff
        /*0738*/ 	.word	0x00038830
        /*073c*/ 	.short	0x010a
        /*073e*/ 	.byte	0x06
	.zero		1


	//   ....[34]....
        /*0740*/ 	.word	0x00005b00
        /*0744*/ 	.word	0x000000ff
        /*0748*/ 	.word	0x00038830
        /*074c*/ 	.short	0x010a
        /*074e*/ 	.byte	0x06
	.zero		1


	//   ....[35]....
        /*0750*/ 	.word	0x00005d50
        /*0754*/ 	.word	0x000000ff
        /*0758*/ 	.word	0x00038850
        /*075c*/ 	.short	0x010a
        /*075e*/ 	.byte	0x06
	.zero		1


	//   ....[36]....
        /*0760*/ 	.word	0x00005d90
        /*0764*/ 	.word	0x000000ff
        /*0768*/ 	.word	0x00038850
        /*076c*/ 	.short	0x010a
        /*076e*/ 	.byte	0x06
	.zero		1


	//   ....[37]....
        /*0770*/ 	.word	0x00007bb0
        /*0774*/ 	.word	0x00000098
        /*0778*/ 	.word	0x00000000
        /*077c*/ 	.short	0x0101
        /*077e*/ 	.byte	0x3f
	.zero		1


	//   ....[38]....
        /*0780*/ 	.word	0x00008820
        /*0784*/ 	.word	0x00000003
        /*0788*/ 	.word	0x00000000
        /*078c*/ 	.short	0x0101
        /*078e*/ 	.byte	0x3f
	.zero		1


	//   ....[39]....
        /*0790*/ 	.word	0x0000ad00
        /*0794*/ 	.word	0x000000ff
        /*0798*/ 	.word	0x00000000
        /*079c*/ 	.short	0x0101
        /*079e*/ 	.byte	0x04
	.zero		1


	//   ....[40]....
        /*07a0*/ 	.word	0x0000d630
        /*07a4*/ 	.word	0x00000008
        /*07a8*/ 	.word	0x00038840
        /*07ac*/ 	.short	0x010a
        /*07ae*/ 	.byte	0x3f
	.zero		1


	//   ....[41]....
        /*07b0*/ 	.word	0x0000de30
        /*07b4*/ 	.word	0x0000000b
        /*07b8*/ 	.word	0x00038820
        /*07bc*/ 	.short	0x010a
        /*07be*/ 	.byte	0x3f
	.zero		1


	//   ....[42]....
        /*07c0*/ 	.word	0x0000df00
        /*07c4*/ 	.word	0x00000006
        /*07c8*/ 	.word	0x00038860
        /*07cc*/ 	.short	0x010a
        /*07ce*/ 	.byte	0x3f
	.zero		1


	//   ....[43]....
        /*07d0*/ 	.word	0x0000e6c0
        /*07d4*/ 	.word	0x00000002
        /*07d8*/ 	.word	0x00038840
        /*07dc*/ 	.short	0x010a
        /*07de*/ 	.byte	0x3f
	.zero		1


	//   ....[44]....
        /*07e0*/ 	.word	0x0000e8d0
        /*07e4*/ 	.word	0x00000002
        /*07e8*/ 	.word	0x00038860
        /*07ec*/ 	.short	0x010a
        /*07ee*/ 	.byte	0x3f
	.zero		1


	//   ....[45]....
        /*07f0*/ 	.word	0x0000ef90
        /*07f4*/ 	.word	0x00000002
        /*07f8*/ 	.word	0x00038840
        /*07fc*/ 	.short	0x010a
        /*07fe*/ 	.byte	0x3f
	.zero		1


	//   ....[46]....
        /*0800*/ 	.word	0x0000f190
        /*0804*/ 	.word	0x00000002
        /*0808*/ 	.word	0x00038860
        /*080c*/ 	.short	0x010a
        /*080e*/ 	.byte	0x3f
	.zero		1


	//   ....[47]....
        /*0810*/ 	.word	0x0000f7c0
        /*0814*/ 	.word	0x00000002
        /*0818*/ 	.word	0x00038840
        /*081c*/ 	.short	0x010a
        /*081e*/ 	.byte	0x3f
	.zero		1


	//   ....[48]....
        /*0820*/ 	.word	0x0000f9d0
        /*0824*/ 	.word	0x00000002
        /*0828*/ 	.word	0x00038860
        /*082c*/ 	.short	0x010a
        /*082e*/ 	.byte	0x3f
	.zero		1


	//   ....[49]....
        /*0830*/ 	.word	0x00010ac0
        /*0834*/ 	.word	0x00000000
        /*0838*/ 	.word	0x00038820
        /*083c*/ 	.short	0x010a
        /*083e*/ 	.byte	0x3f
	.zero		1


	//   ....[50]....
        /*0840*/ 	.word	0x00010c20
        /*0844*/ 	.word	0x00000006
        /*0848*/ 	.word	0x00000000
        /*084c*/ 	.short	0x010a
        /*084e*/ 	.byte	0x3f
	.zero		1


	//   ....[51]....
        /*0850*/ 	.word	0x00010ca0
        /*0854*/ 	.word	0x00000007
        /*0858*/ 	.word	0x00000000
        /*085c*/ 	.short	0x010a
        /*085e*/ 	.byte	0x3f
	.zero		1


	//   ....[52]....
        /*0860*/ 	.word	0x00010ce0
        /*0864*/ 	.word	0x00000004
        /*0868*/ 	.word	0x00000000
        /*086c*/ 	.short	0x010a
        /*086e*/ 	.byte	0x3f
	.zero		1


	//   ....[53]....
        /*0870*/ 	.word	0x00010d10
        /*0874*/ 	.word	0x00000003
        /*0878*/ 	.word	0x00000000
        /*087c*/ 	.short	0x010a
        /*087e*/ 	.byte	0x3f
	.zero		1


	//   ....[54]....
        /*0880*/ 	.word	0x00010d80
        /*0884*/ 	.word	0x00000003
        /*0888*/ 	.word	0x00038800
        /*088c*/ 	.short	0x010a
        /*088e*/ 	.byte	0x3f
	.zero		1


	//   ....[55]....
        /*0890*/ 	.word	0x00010dd0
        /*0894*/ 	.word	0x00000003
        /*0898*/ 	.word	0x00038830
        /*089c*/ 	.short	0x010a
        /*089e*/ 	.byte	0x3f
	.zero		1


	//   ....[56]....
        /*08a0*/ 	.word	0x00010e30
        /*08a4*/ 	.word	0x00000005
        /*08a8*/ 	.word	0x00038810
        /*08ac*/ 	.short	0x010a
        /*08ae*/ 	.byte	0x3f
	.zero		1


	//   ....[57]....
        /*08b0*/ 	.word	0x00010e80
        /*08b4*/ 	.word	0x00000003
        /*08b8*/ 	.word	0x00038850
        /*08bc*/ 	.short	0x010a
        /*08be*/ 	.byte	0x3f
	.zero		1


	//   ....[58]....
        /*08c0*/ 	.word	0x00010ee0
        /*08c4*/ 	.word	0x00000005
        /*08c8*/ 	.word	0x00038830
        /*08cc*/ 	.short	0x010a
        /*08ce*/ 	.byte	0x3f
	.zero		1


	//   ....[59]....
        /*08d0*/ 	.word	0x00010f40
        /*08d4*/ 	.word	0x00000005
        /*08d8*/ 	.word	0x00038850
        /*08dc*/ 	.short	0x010a
        /*08de*/ 	.byte	0x3f
	.zero		1


	//   ....[60]....
        /*08e0*/ 	.word	0x000110e0
        /*08e4*/ 	.word	0x00000008
        /*08e8*/ 	.word	0x00038840
        /*08ec*/ 	.short	0x010a
        /*08ee*/ 	.byte	0x3f
	.zero		1


	//   ....[61]....
        /*08f0*/ 	.word	0x00011160
        /*08f4*/ 	.word	0x00000008
        /*08f8*/ 	.word	0x00038820
        /*08fc*/ 	.short	0x010a
        /*08fe*/ 	.byte	0x3f
	.zero		1


	//   ....[62]....
        /*0900*/ 	.word	0x000111b0
        /*0904*/ 	.word	0x00000006
        /*0908*/ 	.word	0x00038860
        /*090c*/ 	.short	0x010a
        /*090e*/ 	.byte	0x3f
	.zero		1


	//   ....[63]....
        /*0910*/ 	.word	0x00011200
        /*0914*/ 	.word	0x00000002
        /*0918*/ 	.word	0x00038840
        /*091c*/ 	.short	0x010a
        /*091e*/ 	.byte	0x3f
	.zero		1


	//   ....[64]....
        /*0920*/ 	.word	0x00011250
        /*0924*/ 	.word	0x00000002
        /*0928*/ 	.word	0x00038860
        /*092c*/ 	.short	0x010a
        /*092e*/ 	.byte	0x3f
	.zero		1


	//   ....[65]....
        /*0930*/ 	.word	0x000112a0
        /*0934*/ 	.word	0x00000002
        /*0938*/ 	.word	0x00038840
        /*093c*/ 	.short	0x010a
        /*093e*/ 	.byte	0x3f
	.zero		1


	//   ....[66]....
        /*0940*/ 	.word	0x000112f0
        /*0944*/ 	.word	0x00000002
        /*0948*/ 	.word	0x00038860
        /*094c*/ 	.short	0x010a
        /*094e*/ 	.byte	0x3f
	.zero		1


	//   ....[67]....
        /*0950*/ 	.word	0x00011340
        /*0954*/ 	.word	0x00000002
        /*0958*/ 	.word	0x00038840
        /*095c*/ 	.short	0x010a
        /*095e*/ 	.byte	0x3f
	.zero		1


	//   ....[68]....
        /*0960*/ 	.word	0x00011390
        /*0964*/ 	.word	0x00000002
        /*0968*/ 	.word	0x00038860
        /*096c*/ 	.short	0x010a
        /*096e*/ 	.byte	0x3f
	.zero		1


	//   ....[69]....
        /*0970*/ 	.word	0x00011d40
        /*0974*/ 	.word	0x00000000
        /*0978*/ 	.word	0x00038820
        /*097c*/ 	.short	0x010a
        /*097e*/ 	.byte	0x3f
	.zero		1


	//   ....[70]....
        /*0980*/ 	.word	0x00011ee0
        /*0984*/ 	.word	0x00000006
        /*0988*/ 	.word	0x00000000
        /*098c*/ 	.short	0x010a
        /*098e*/ 	.byte	0x3f
	.zero		1


	//   ....[71]....
        /*0990*/ 	.word	0x00011f30
        /*0994*/ 	.word	0x00000007
        /*0998*/ 	.word	0x00000000
        /*099c*/ 	.short	0x010a
        /*099e*/ 	.byte	0x3f
	.zero		1


	//   ....[72]....
        /*09a0*/ 	.word	0x00011f80
        /*09a4*/ 	.word	0x00000004
        /*09a8*/ 	.word	0x00000000
        /*09ac*/ 	.short	0x010a
        /*09ae*/ 	.byte	0x3f
	.zero		1


	//----- nvinfo : EIATTR_NUM_MBARRIERS
	.align		4
.L_743:
        /*09b0*/ 	.byte	0x03, 0x38
        /*09b2*/ 	.short	0x0017


	//----- nvinfo : EIATTR_EXIT_INSTR_OFFSETS
	.align		4
        /*09b4*/ 	.byte	0x04, 0x1c
        /*09b6*/ 	.short	(.L_745 - .L_744)


	//   ....[0]....
.L_744:
        /*09b8*/ 	.word	0x00000a90


	//   ....[1]....
        /*09bc*/ 	.word	0x0000bca0


	//   ....[2]....
        /*09c0*/ 	.word	0x0000bd00


	//   ....[3]....
        /*09c4*/ 	.word	0x00010d60


	//----- nvinfo : EIATTR_MAX_THREADS
	.align		4
.L_745:
        /*09c8*/ 	.byte	0x04, 0x05
        /*09ca*/ 	.short	(.L_747 - .L_746)
.L_746:
        /*09cc*/ 	.word	0x00000180
        /*09d0*/ 	.word	0x00000001
        /*09d4*/ 	.word	0x00000001


	//----- nvinfo : EIATTR_CRS_STACK_SIZE
	.align		4
.L_747:
        /*09d8*/ 	.byte	0x04, 0x1e
        /*09da*/ 	.short	(.L_749 - .L_748)
.L_748:
        /*09dc*/ 	.word	0x00000000


	//----- nvinfo : EIATTR_CBANK_PARAM_SIZE
	.align		4
.L_749:
        /*09e0*/ 	.byte	0x03, 0x19
        /*09e2*/ 	.short	0x0b70


	//----- nvinfo : EIATTR_PARAM_CBANK
	.align		4
        /*09e4*/ 	.byte	0x04, 0x0a
        /*09e6*/ 	.short	(.L_751 - .L_750)
	.align		4
.L_750:
        /*09e8*/ 	.word	index@(.nv.constant0._ZN7cutlass13device_kernelIN5flash11enable_sm90INS1_16FlashAttnFwdSm90INS1_25CollectiveMainloopFwdSm90ILi2EN4cute5tupleIJNS5_1CILi1EEES8_S8_EEENS6_IJNS7_ILi64EEESA_SA_EEELi512ENS_10bfloat16_tEfNS_4arch4Sm90ELb0ELb0ELb1ELb1ELb0ELb0ELb1ELb0ELb0ELb0ELb0ELb0EEENS1_21CollectiveEpilogueFwdINS6_IJSA_NS7_ILi512EEESA_EEES9_SC_SE_Li256ELb1ELb0ELb0ELb0EEENS1_36VarlenDynamicPersistentTileSchedulerILi64ELi64ELi256ELi32ELb0ELb0ELb1ELb0ELb1ELb1EEEEEEEEEvNT_6ParamsE)
        /*09ec*/ 	.short	0x0210
        /*09ee*/ 	.short	0x0b70


	//----- nvinfo : EIATTR_SW_WAR
	.align		4
.L_751:
        /*09f0*/ 	.byte	0x04, 0x36
        /*09f2*/ 	.short	(.L_753 - .L_752)
.L_752:
        /*09f4*/ 	.word	0x00000008
.L_753:


//--------------------- .nv.info._ZN7cutlass13device_kernelIN5flash11enable_sm90INS1_16FlashAttnFwdSm90INS1_25CollectiveMainloopFwdSm90ILi2EN4cute5tupleIJNS5_1CILi1EEES8_S8_EEENS6_IJNS7_ILi64EEESA_SA_EEELi512ENS_10bfloat16_tEfNS_4arch4Sm90ELb0ELb0ELb1ELb1ELb0ELb1ELb1ELb0ELb0ELb0ELb0ELb0EEENS1_21CollectiveEpilogueFwdINS6_IJSA_NS7_ILi512EEESA_EEES9_SC_SE_Li256ELb1ELb0ELb0ELb0EEENS1_36VarlenDynamicPersistentTileSchedulerILi64ELi64ELi256ELi32ELb0ELb0ELb1ELb0ELb1ELb1EEEEEEEEEvNT_6ParamsE --------------------------
	.section	.nv.info._ZN7cutlass13device_kernelIN5flash11enable_sm90INS1_16FlashAttnFwdSm90INS1_25CollectiveMainloopFwdSm90ILi2EN4cute5tupleIJNS5_1CILi1EEES8_S8_EEENS6_IJNS7_ILi64EEESA_SA_EEELi512ENS_10bfloat16_tEfNS_4arch4Sm90ELb0ELb0ELb1ELb1ELb0ELb1ELb1ELb0ELb0ELb0ELb0ELb0EEENS1_21CollectiveEpilogueFwdINS6_IJSA_NS7_ILi512EEESA_EEES9_SC_SE_Li256ELb1ELb0ELb0ELb0EEENS1_36VarlenDynamicPersistentTileSchedulerILi64ELi64ELi256ELi32ELb0ELb0ELb1ELb0ELb1ELb1EEEEEEEEEvNT_6ParamsE,"",@"SHT_CUDA_INFO"
	.sectionflags	@""
	.align	4


	//----- nvinfo : EIATTR_CUDA_API_VERSION
	.align		4
        /*0000*/ 	.byte	0x04, 0x37
        /*0002*/ 	.short	(.L_755 - .L_754)
.L_754:
        /*0004*/ 	.word	0x00000082


	//----- nvinfo : EIATTR_KPARAM_INFO
	.align		4
.L_755:
        /*0008*/ 	.byte	0x04, 0x17
        /*000a*/ 	.short	(.L_757 - .L_756)
.L_756:
        /*000c*/ 	.word	0x00000000
        /*0010*/ 	.short	0x0000
        /*0012*/ 	.short	0x0070
        /*0014*/ 	.byte	0x00, 0xf0, 0x01, 0x2c


	//----- nvinfo : EIATTR_SPARSE_MMA_MASK
	.align		4
.L_757:
        /*0018*/ 	.byte	0x03, 0x50
        /*001a*/ 	.short	0x0000


	//----- nvinfo : EIATTR_MAXREG_COUNT
	.align		4
        /*001c*/ 	.byte	0x03, 0x1b
        /*001e*/ 	.short	0x00a8


	//----- nvinfo : EIATTR_NUM_BARRIERS
	.align		4
        /*0020*/ 	.byte	0x02, 0x4c
        /*0022*/ 	.byte	0x10
	.zero		1


	//----- nvinfo : EIATTR_EXTERNS
	.align		4
        /*0024*/ 	.byte	0x04, 0x0f
        /*0026*/ 	.short	(.L_759 - .L_758)


	//   ....[0]....
	.align		4
.L_758:
        /*0028*/ 	.word	index@(__assertfail)


	//----- nvinfo : EIATTR_ANNOTATIONS
	.align		4
.L_759:
        /*002c*/ 	.byte	0x04, 0x55
        /*002e*/ 	.short	(.L_761 - .L_760)


	//   ....[0]....
.L_760:
        /* <DEDUP_REMOVED lines=45> */


	//----- nvinfo : EIATTR_MERCURY_ISA_VERSION
	.align		4
.L_761:
        /*02f0*/ 	.byte	0x03, 0x5f
        /*02f2*/ 	.short	0x0101


	//----- nvinfo : EIATTR_UNUSED_LOAD_BYTE_OFFSET
	.align		4
        /*02f4*/ 	.byte	0x04, 0x44
        /*02f6*/ 	.short	(.L_763 - .L_762)


	//   ....[0]....
.L_762:
        /*02f8*/ 	.word	0x00000b30
        /*02fc*/ 	.word	0x0000fff0


	//   ....[1]....
        /*0300*/ 	.word	0x0000fa00
        /*0304*/ 	.word	0x0000fff0


	//----- nvinfo : EIATTR_INT_WARP_WIDE_INSTR_OFFSETS
	.align		4
.L_763:
        /*0308*/ 	.byte	0x04, 0x31
        /*030a*/ 	.short	(.L_765 - .L_764)


	//   ....[0]....
.L_764:
        /*030c*/ 	.word	0x000001f0


	//   ....[1]....
        /*0310*/ 	.word	0x00000230


	//   ....[2]....
        /*0314*/ 	.word	0x000002a0


	//   ....[3]....
        /*0318*/ 	.word	0x00000310


	//   ....[4]....
        /*031c*/ 	.word	0x000141b0


	//   ....[5]....
        /*0320*/ 	.word	0x00014260


	//   ....[6]....
        /*0324*/ 	.word	0x000146f0


	//   ....[7]....
        /*0328*/ 	.word	0x00014720


	//   ....[8]....
        /*032c*/ 	.word	0x00017470


	//   ....[9]....
        /*0330*/ 	.word	0x00017520


	//----- nvinfo : EIATTR_COOP_GROUP_MASK_REGIDS
	.align		4
.L_765:
        /*0334*/ 	.byte	0x04, 0x29
        /*0336*/ 	.short	(.L_767 - .L_766)


	//   ....[0]....
.L_766:
        /*0338*/ 	.word	0xffffffff


	//   ....[1]....
        /*033c*/ 	.word	0xffffffff


	//   ....[2]....
        /*0340*/ 	.word	0xffffffff


	//   ....[3]....
        /*0344*/ 	.word	0xffffffff


	//   ....[4]....
        /*0348*/ 	.word	0xffffffff


	//   ....[5]....
        /*034c*/ 	.word	0xffffffff


	//   ....[6]....
        /*0350*/ 	.word	0xffffffff


	//   ....[7]....
        /*0354*/ 	.word	0xffffffff


	//   ....[8]....
        /*0358*/ 	.word	0xffffffff


	//   ....[9]....
        /*035c*/ 	.word	0xffffffff


	//   ....[10]....
        /*0360*/ 	.word	0xffffffff


	//   ....[11]....
        /*0364*/ 	.word	0xffffffff


	//   ....[12]....
        /*0368*/ 	.word	0xffffffff


	//   ....[13]....
        /*036c*/ 	.word	0xffffffff


	//   ....[14]....
        /*0370*/ 	.word	0xffffffff


	//   ....[15]....
        /*0374*/ 	.word	0xffffffff


	//   ....[16]....
        /*0378*/ 	.word	0xffffffff


	//   ....[17]....
        /*037c*/ 	.word	0xffffffff


	//   ....[18]....
        /*0380*/ 	.word	0xffffffff


	//   ....[19]....
        /*0384*/ 	.word	0xffffffff


	//   ....[20]....
        /*0388*/ 	.word	0xffffffff


	//   ....[21]....
        /*038c*/ 	.word	0xffffffff


	//   ....[22]....
        /*0390*/ 	.word	0xffffffff


	//   ....[23]....
        /*0394*/ 	.word	0xffffffff


	//   ....[24]....
        /*0398*/ 	.word	0xffffffff


	//   ....[25]....
        /*039c*/ 	.word	0xffffffff


	//   ....[26]....
        /*03a0*/ 	.word	0xffffffff


	//   ....[27]....
        /*03a4*/ 	.word	0xffffffff


	//   ....[28]....
        /*03a8*/ 	.word	0xffffffff


	//   ....[29]....
        /*03ac*/ 	.word	0xffffffff


	//   ....[30]....
        /*03b0*/ 	.word	0xffffffff


	//   ....[31]....
        /*03b4*/ 	.word	0xffffffff


	//   ....[32]....
        /*03b8*/ 	.word	0xffffffff


	//   ....[33]....
        /*03bc*/ 	.word	0xffffffff


	//   ....[34]....
        /*03c0*/ 	.word	0xffffffff


	//   ....[35]....
        /*03c4*/ 	.word	0xffffffff


	//   ....[36]....
        /*03c8*/ 	.word	0xffffffff


	//   ....[37]....
        /*03cc*/ 	.word	0xffffffff


	//   ....[38]....
        /*03d0*/ 	.word	0xffffffff


	//   ....[39]....
        /*03d4*/ 	.word	0xffffffff


	//   ....[40]....
        /*03d8*/ 	.word	0xffffffff


	//   ....[41]....
        /*03dc*/ 	.word	0xffffffff


	//   ....[42]....
        /*03e0*/ 	.word	0xffffffff


	//   ....[43]....
        /*03e4*/ 	.word	0xffffffff


	//   ....[44]....
        /*03e8*/ 	.word	0xffffffff


	//   ....[45]....
        /*03ec*/ 	.word	0xffffffff


	//   ....[46]....
        /*03f0*/ 	.word	0xffffffff


	//   ....[47]....
        /*03f4*/ 	.word	0xffffffff


	//   ....[48]....
        /*03f8*/ 	.word	0xffffffff


	//   ....[49]....
        /*03fc*/ 	.word	0xffffffff


	//   ....[50]....
        /*0400*/ 	.word	0xffffffff


	//   ....[51]....
        /*0404*/ 	.word	0xffffffff


	//   ....[52]....
        /*0408*/ 	.word	0xffffffff


	//   ....[53]....
        /*040c*/ 	.word	0xffffffff


	//   ....[54]....
        /*0410*/ 	.word	0xffffffff


	//   ....[55]....
        /*0414*/ 	.word	0xffffffff


	//   ....[56]....
        /*0418*/ 	.word	0xffffffff


	//   ....[57]....
        /*041c*/ 	.word	0xffffffff


	//   ....[58]....
        /*0420*/ 	.word	0xffffffff


	//   ....[59]....
        /*0424*/ 	.word	0xffffffff


	//   ....[60]....
        /*0428*/ 	.word	0x0500000f


	//   ....[61]....
        /*042c*/ 	.word	0x0500000f


	//   ....[62]....
        /*0430*/ 	.word	0x0500000f


	//   ....[63]....
        /*0434*/ 	.word	0x0500000f


	//   ....[64]....
        /*0438*/ 	.word	0x0500000f


	//   ....[65]....
        /*043c*/ 	.word	0x0500000f


	//   ....[66]....
        /*0440*/ 	.word	0x0500000f


	//   ....[67]....
        /*0444*/ 	.word	0x0500000f


	//   ....[68]....
        /*0448*/ 	.word	0x0500000f


	//   ....[69]....
        /*044c*/ 	.word	0x0500000f


	//   ....[70]....
        /*0450*/ 	.word	0x0500000f


	//   ....[71]....
        /*0454*/ 	.word	0x0500000f


	//   ....[72]....
        /*0458*/ 	.word	0x0500000f


	//   ....[73]....
        /*045c*/ 	.word	0x0500000f


	//   ....[74]....
        /*0460*/ 	.word	0x0500000f


	//   ....[75]....
        /*0464*/ 	.word	0x0500000f


	//   ....[76]....
        /*0468*/ 	.word	0x0500000f


	//   ....[77]....
        /*046c*/ 	.word	0x0500000f


	//   ....[78]....
        /*0470*/ 	.word	0x0500000f


	//   ....[79]....
        /*0474*/ 	.word	0x0500000f


	//   ....[80]....
        /*0478*/ 	.word	0x0500000f


	//   ....[81]....
        /*047c*/ 	.word	0x0500000f


	//   ....[82]....
        /*0480*/ 	.word	0x0500000f


	//   ....[83]....
        /*0484*/ 	.word	0x0500000f


	//   ....[84]....
        /*0488*/ 	.word	0x0500000f


	//   ....[85]....
        /*048c*/ 	.word	0x0500000f


	//   ....[86]....
        /*0490*/ 	.word	0x0500000f


	//   ....[87]....
        /*0494*/ 	.word	0x0500000f


	//----- nvinfo : EIATTR_COOP_GROUP_INSTR_OFFSETS
	.align		4
.L_767:
        /*0498*/ 	.byte	0x04, 0x28
        /*049a*/ 	.short	(.L_769 - .L_768)


	//   ....[0]....
.L_768:
        /*049c*/ 	.word	0x00000060


	//   ....[1]....
        /*04a0*/ 	.word	0x00000200


	//   ....[2]....
        /*04a4*/ 	.word	0x00000240


	//   ....[3]....
        /*04a8*/ 	.word	0x00000450


	//   ....[4]....
        /*04ac*/ 	.word	0x000005b0


	//   ....[5]....
        /*04b0*/ 	.word	0x000006d0


	//   ....[6]....
        /*04b4*/ 	.word	0x00000830


	//   ....[7]....
        /*04b8*/ 	.word	0x00004780


	//   ....[8]....
        /*04bc*/ 	.word	0x00006080


	//   ....[9]....
        /*04c0*/ 	.word	0x00008ca0


	//   ....[10]....
        /*04c4*/ 	.word	0x0000ab10


	//   ....[11]....
        /*04c8*/ 	.word	0x0000abb0


	//   ....[12]....
        /*04cc*/ 	.word	0x0000ade0


	//   ....[13]....
        /*04d0*/ 	.word	0x0000ae70


	//   ....[14]....
        /*04d4*/ 	.word	0x0000b760


	//   ....[15]....
        /*04d8*/ 	.word	0x0000c770


	//   ....[16]....
        /*04dc*/ 	.word	0x0000d950


	//   ....[17]....
        /*04e0*/ 	.word	0x0000d9d0


	//   ....[18]....
        /*04e4*/ 	.word	0x0000dd20


	//   ....[19]....
        /*04e8*/ 	.word	0x0000dee0


	//   ....[20]....
        /*04ec*/ 	.word	0x0000eec0


	//   ....[21]....
        /*04f0*/ 	.word	0x0000ef10


	//   ....[22]....
        /*04f4*/ 	.word	0x0000ef50


	//   ....[23]....
        /*04f8*/ 	.word	0x0000efb0


	//   ....[24]....
        /*04fc*/ 	.word	0x0000efc0


	//   ....[25]....
        /*0500*/ 	.word	0x000109a0


	//   ....[26]....
        /*0504*/ 	.word	0x00012120


	//   ....[27]....
        /*0508*/ 	.word	0x000122b0


	//   ....[28]....
        /*050c*/ 	.word	0x000122e0


	//   ....[29]....
        /*0510*/ 	.word	0x00012320


	//   ....[30]....
        /*0514*/ 	.word	0x00012380


	//   ....[31]....
        /*0518*/ 	.word	0x000123e0


	//   ....[32]....
        /*051c*/ 	.word	0x00012420


	//   ....[33]....
        /*0520*/ 	.word	0x000125d0


	//   ....[34]....
        /*0524*/ 	.word	0x00012630


	//   ....[35]....
        /*0528*/ 	.word	0x00012670


	//   ....[36]....
        /*052c*/ 	.word	0x000126b0


	//   ....[37]....
        /*0530*/ 	.word	0x000126e0


	//   ....[38]....
        /*0534*/ 	.word	0x00012710


	//   ....[39]....
        /*0538*/ 	.word	0x000127a0


	//   ....[40]....
        /*053c*/ 	.word	0x000127d0


	//   ....[41]....
        /*0540*/ 	.word	0x00012860


	//   ....[42]....
        /*0544*/ 	.word	0x000175b0


	//   ....[43]....
        /*0548*/ 	.word	0x000175c0


	//   ....[44]....
        /*054c*/ 	.word	0x000176d0


	//   ....[45]....
        /*0550*/ 	.word	0x00017730


	//   ....[46]....
        /*0554*/ 	.word	0x00017770


	//   ....[47]....
        /*0558*/ 	.word	0x000177b0


	//   ....[48]....
        /*055c*/ 	.word	0x000177e0


	//   ....[49]....
        /*0560*/ 	.word	0x00017810


	//   ....[50]....
        /*0564*/ 	.word	0x000179a0


	//   ....[51]....
        /*0568*/ 	.word	0x00017a00


	//   ....[52]....
        /*056c*/ 	.word	0x00017a40


	//   ....[53]....
        /*0570*/ 	.word	0x00017a80


	//   ....[54]....
        /*0574*/ 	.word	0x00017ab0


	//   ....[55]....
        /*0578*/ 	.word	0x00017ae0


	//   ....[56]....
        /*057c*/ 	.word	0x00017ba0


	//   ....[57]....
        /*0580*/ 	.word	0x00017bc0


	//   ....[58]....
        /*0584*/ 	.word	0x00017c30


	//   ....[59]....
        /*0588*/ 	.word	0x00018060


	//   ....[60]....
        /*058c*/ 	.word	0x000184a0


	//   ....[61]....
        /*0590*/ 	.word	0x00018540


	//   ....[62]....
        /*0594*/ 	.word	0x000185e0


	//   ....[63]....
        /*0598*/ 	.word	0x00018680


	//   ....[64]....
        /*059c*/ 	.word	0x00018770


	//   ....[65]....
        /*05a0*/ 	.word	0x00018810


	//   ....[66]....
        /*05a4*/ 	.word	0x000188b0


	//   ....[67]....
        /*05a8*/ 	.word	0x00018950


	//   ....[68]....
        /*05ac*/ 	.word	0x00018c00


	//   ....[69]....
        /*05b0*/ 	.word	0x00018ee0


	//   ....[70]....
        /*05b4*/ 	.word	0x00019300


	//   ....[71]....
        /*05b8*/ 	.word	0x00019390


	//   ....[72]....
        /*05bc*/ 	.word	0x00019430


	//   ....[73]....
        /*05c0*/ 	.word	0x000194e0


	//   ....[74]....
        /*05c4*/ 	.word	0x00019560


	//   ....[75]....
        /*05c8*/ 	.word	0x000195e0


	//   ....[76]....
        /*05cc*/ 	.word	0x00019660


	//   ....[77]....
        /*05d0*/ 	.word	0x000196e0


	//   ....[78]....
        /*05d4*/ 	.word	0x00019770


	//   ....[79]....
        /*05d8*/ 	.word	0x00019830


	//   ....[80]....
        /*05dc*/ 	.word	0x000198b0


	//   ....[81]....
        /*05e0*/ 	.word	0x00019930


	//   ....[82]....
        /*05e4*/ 	.word	0x000199b0


	//   ....[83]....
        /*05e8*/ 	.word	0x00019a30


	//   ....[84]....
        /*05ec*/ 	.word	0x00019aa0


	//   ....[85]....
        /*05f0*/ 	.word	0x00019b40


	//   ....[86]....
        /*05f4*/ 	.word	0x00019bd0


	//   ....[87]....
        /*05f8*/ 	.word	0x00019cf0


	//----- nvinfo : EIATTR_REG_RECONFIG
	.align		4
.L_769:
        /*05fc*/ 	.byte	0x01, 0x54
	.zero		2


	//----- nvinfo : EIATTR_SYSCALL_OFFSETS
	.align		4
        /*0600*/ 	.byte	0x04, 0x46
        /*0602*/ 	.short	(.L_771 - .L_770)


	//   ....[0]....
.L_770:
        /*0604*/ 	.word	0x00001890


	//   ....[1]....
        /*0608*/ 	.word	0x000019e0


	//   ....[2]....
        /*060c*/ 	.word	0x00006230


	//   ....[3]....
        /*0610*/ 	.word	0x000066e0


	//   ....[4]....
        /*0614*/ 	.word	0x000143f0


	//   ....[5]....
        /*0618*/ 	.word	0x00014530


	//   ....[6]....
        /*061c*/ 	.word	0x00014630


	//----- nvinfo : EIATTR_MBARRIER_INSTR_OFFSETS
	.align		4
.L_771:
        /*0620*/ 	.byte	0x04, 0x39
        /*0622*/ 	.short	(.L_773 - .L_772)


	//   ....[0]....
.L_772:
        /*0624*/ 	.word	0x00000330
        /*0628*/ 	.word	0x000000ff
        /*062c*/ 	.word	0x00038800
        /*0630*/ 	.short	0x0100
        /*0632*/ 	.byte	0x08
	.zero		1


	//   ....[1]....
        /*0634*/ 	.word	0x00000340
        /*0638*/ 	.word	0x000000ff
        /*063c*/ 	.word	0x00038810
        /*0640*/ 	.short	0x0100
        /*0642*/ 	.byte	0x08
	.zero		1


	//   ....[2]....
        /*0644*/ 	.word	0x00000350
        /*0648*/ 	.word	0x000000ff
        /*064c*/ 	.word	0x00038820
        /*0650*/ 	.short	0x0100
        /*0652*/ 	.byte	0x08
	.zero		1


	//   ....[3]....
        /*0654*/ 	.word	0x00000400
        /*0658*/ 	.word	0x000000ff
        /*065c*/ 	.word	0x00038830
        /*0660*/ 	.short	0x0100
        /*0662*/ 	.byte	0x06
	.zero		1


	//   ....[4]....
        /*0664*/ 	.word	0x00000410
        /*0668*/ 	.word	0x000000ff
        /*066c*/ 	.word	0x00038840
        /*0670*/ 	.short	0x0100
        /*0672*/ 	.byte	0x06
	.zero		1


	//   ....[5]....
        /*0674*/ 	.word	0x00000420
        /*0678*/ 	.word	0x000000ff
        /*067c*/ 	.word	0x00038838
        /*0680*/ 	.short	0x0100
        /*0682*/ 	.byte	0x06
	.zero		1


	//   ....[6]....
        /*0684*/ 	.word	0x00000430
        /*0688*/ 	.word	0x000000ff
        /*068c*/ 	.word	0x00038848
        /*0690*/ 	.short	0x0100
        /*0692*/ 	.byte	0x06
	.zero		1


	//   ....[7]....
        /*0694*/ 	.word	0x00000560
        /*0698*/ 	.word	0x000000ff
        /*069c*/ 	.word	0x00038850
        /*06a0*/ 	.short	0x0100
        /*06a2*/ 	.byte	0x08
	.zero		1


	//   ....[8]....
        /*06a4*/ 	.word	0x00000570
        /*06a8*/ 	.word	0x000000ff
        /*06ac*/ 	.word	0x00038860
        /*06b0*/ 	.short	0x0100
        /*06b2*/ 	.byte	0x08
	.zero		1


	//   ....[9]....
        /*06b4*/ 	.word	0x00000580
        /*06b8*/ 	.word	0x000000ff
        /*06bc*/ 	.word	0x00038858
        /*06c0*/ 	.short	0x0100
        /*06c2*/ 	.byte	0x08
	.zero		1


	//   ....[10]....
        /*06c4*/ 	.word	0x00000590
        /*06c8*/ 	.word	0x000000ff
        /*06cc*/ 	.word	0x00038868
        /*06d0*/ 	.short	0x0100
        /*06d2*/ 	.byte	0x08
	.zero		1


	//   ....[11]....
        /*06d4*/ 	.word	0x00000680
        /*06d8*/ 	.word	0x000000ff
        /*06dc*/ 	.word	0x00038870
        /*06e0*/ 	.short	0x0100
        /*06e2*/ 	.byte	0x06
	.zero		1


	//   ....[12]....
        /*06e4*/ 	.word	0x00000690
        /*06e8*/ 	.word	0x000000ff
        /*06ec*/ 	.word	0x00038880
        /*06f0*/ 	.short	0x0100
        /*06f2*/ 	.byte	0x06
	.zero		1


	//   ....[13]....
        /*06f4*/ 	.word	0x000006a0
        /*06f8*/ 	.word	0x000000ff
        /*06fc*/ 	.word	0x00038878
        /*0700*/ 	.short	0x0100
        /*0702*/ 	.byte	0x06
	.zero		1


	//   ....[14]....
        /*0704*/ 	.word	0x000006b0
        /*0708*/ 	.word	0x000000ff
        /*070c*/ 	.word	0x00038888
        /*0710*/ 	.short	0x0100
        /*0712*/ 	.byte	0x06
	.zero		1


	//   ....[15]....
        /*0714*/ 	.word	0x000007e0
        /*0718*/ 	.word	0x000000ff
        /*071c*/ 	.word	0x00038890
        /*0720*/ 	.short	0x0100
        /*0722*/ 	.byte	0x08
	.zero		1


	//   ....[16]....
        /*0724*/ 	.word	0x000007f0
        /*0728*/ 	.word	0x000000ff
        /*072c*/ 	.word	0x000388a0
        /*0730*/ 	.short	0x0100
        /*0732*/ 	.byte	0x08
	.zero		1


	//   ....[17]....
        /*0734*/ 	.word	0x00000800
        /*0738*/ 	.word	0x000000ff
        /*073c*/ 	.word	0x00038898
        /*0740*/ 	.short	0x0100
        /*0742*/ 	.byte	0x08
	.zero		1


	//   ....[18]....
        /*0744*/ 	.word	0x00000810
        /*0748*/ 	.word	0x000000ff
        /*074c*/ 	.word	0x000388a8
        /*0750*/ 	.short	0x0100
        /*0752*/ 	.byte	0x08
	.zero		1


	//   ....[19]....
        /*0754*/ 	.word	0x00000940
        /*0758*/ 	.word	0x000000ff
        /*075c*/ 	.word	0x000388b0
        /*0760*/ 	.short	0x0100
        /*0762*/ 	.byte	0x08
	.zero		1


	//   ....[20]....
        /*0764*/ 	.word	0x00000950
        /*0768*/ 	.word	0x000000ff
        /*076c*/ 	.word	0x000388c0
        /*0770*/ 	.short	0x0100
        /*0772*/ 	.byte	0x08
	.zero		1


	//   ....[21]....
        /*0774*/ 	.word	0x00000960
        /*0778*/ 	.word	0x000000ff
        /*077c*/ 	.word	0x000388b8
        /*0780*/ 	.short	0x0100
        /*0782*/ 	.byte	0x08
	.zero		1


	//   ....[22]....
        /*0784*/ 	.word	0x00000970
        /*0788*/ 	.word	0x000000ff
        /*078c*/ 	.word	0x000388c8
        /*0790*/ 	.short	0x0100
        /*0792*/ 	.byte	0x08
	.zero		1


	//   ....[23]....
        /*0794*/ 	.word	0x00002670
        /*0798*/ 	.word	0x0000004a
        /*079c*/ 	.word	0x00038890
        /*07a0*/ 	.short	0x010a
        /*07a2*/ 	.byte	0x3f
	.zero		1


	//   ....[24]....
        /*07a4*/ 	.word	0x000030a0
        /*07a8*/ 	.word	0x0000004a
        /*07ac*/ 	.word	0x00038890
        /*07b0*/ 	.short	0x010a
        /*07b2*/ 	.byte	0x3f
	.zero		1


	//   ....[25]....
        /*07b4*/ 	.word	0x000039a0
        /*07b8*/ 	.word	0x0000004a
        /*07bc*/ 	.word	0x00038890
        /*07c0*/ 	.short	0x010a
        /*07c2*/ 	.byte	0x3f
	.zero		1


	//   ....[26]....
        /*07c4*/ 	.word	0x00003ba0
        /*07c8*/ 	.word	0x00000004
        /*07cc*/ 	.word	0x00000000
        /*07d0*/ 	.short	0x0101
        /*07d2*/ 	.byte	0x3f
	.zero		1


	//   ....[27]....
        /*07d4*/ 	.word	0x00003be0
        /*07d8*/ 	.word	0x0000004a
        /*07dc*/ 	.word	0x000388b0
        /*07e0*/ 	.short	0x010a
        /*07e2*/ 	.byte	0x3f
	.zero		1


	//   ....[28]....
        /*07e4*/ 	.word	0x00004240
        /*07e8*/ 	.word	0x0000004a
        /*07ec*/ 	.word	0x00000000
        /*07f0*/ 	.short	0x0101
        /*07f2*/ 	.byte	0x3f
	.zero		1


	//   ....[29]....
        /*07f4*/ 	.word	0x00004bc0
        /*07f8*/ 	.word	0x00000000
        /*07fc*/ 	.word	0x00000000
        /*0800*/ 	.short	0x0101
        /*0802*/ 	.byte	0x3f
	.zero		1


	//   ....[30]....
        /*0804*/ 	.word	0x00005730
        /*0808*/ 	.word	0x00000000
        /*080c*/ 	.word	0x00000000
        /*0810*/ 	.short	0x0101
        /*0812*/ 	.byte	0x3f
	.zero		1


	//   ....[31]....
        /*0814*/ 	.word	0x000062c0
        /*0818*/ 	.word	0x00000002
        /*081c*/ 	.word	0x00038800
        /*0820*/ 	.short	0x010a
        /*0822*/ 	.byte	0x3f
	.zero		1


	//   ....[32]....
        /*0824*/ 	.word	0x00006310
        /*0828*/ 	.word	0x00000002
        /*082c*/ 	.word	0x00038800
        /*0830*/ 	.short	0x010a
        /*0832*/ 	.byte	0x3f
	.zero		1


	//   ....[33]....
        /*0834*/ 	.word	0x000069d0
        /*0838*/ 	.word	0x00000002
        /*083c*/ 	.word	0x00038800
        /*0840*/ 	.short	0x010a
        /*0842*/ 	.byte	0x3f
	.zero		1


	//   ....[34]....
        /*0844*/ 	.word	0x00007800
        /*0848*/ 	.word	0x00000002
        /*084c*/ 	.word	0x00038800
        /*0850*/ 	.short	0x010a
        /*0852*/ 	.byte	0x3f
	.zero		1


	//   ....[35]....
        /*0854*/ 	.word	0x00008590
        /*0858*/ 	.word	0x00000014
        /*085c*/ 	.word	0x00038830
        /*0860*/ 	.short	0x010a
        /*0862*/ 	.byte	0x3f
	.zero		1


	//   ....[36]....
        /*0864*/ 	.word	0x00008640
        /*0868*/ 	.word	0x00000014
        /*086c*/ 	.word	0x00038830
        /*0870*/ 	.short	0x010a
        /*0872*/ 	.byte	0x3f
	.zero		1


	//   ....[37]....
        /*0874*/ 	.word	0x00008950
        /*0878*/ 	.word	0x00000002
        /*087c*/ 	.word	0x00038810
        /*0880*/ 	.short	0x010a
        /*0882*/ 	.byte	0x3f
	.zero		1


	//   ....[38]....
        /*0884*/ 	.word	0x000089a0
        /*0888*/ 	.word	0x00000014
        /*088c*/ 	.word	0x00038850
        /*0890*/ 	.short	0x010a
        /*0892*/ 	.byte	0x3f
	.zero		1


	//   ....[39]....
        /*0894*/ 	.word	0x00008a60
        /*0898*/ 	.word	0x00000014
        /*089c*/ 	.word	0x00038850
        /*08a0*/ 	.short	0x010a
        /*08a2*/ 	.byte	0x3f
	.zero		1


	//   ....[40]....
        /*08a4*/ 	.word	0x0000b0c0
        /*08a8*/ 	.word	0x0000000d
        /*08ac*/ 	.word	0x00000000
        /*08b0*/ 	.short	0x0101
        /*08b2*/ 	.byte	0x3f
	.zero		1


	//   ....[41]....
        /*08b4*/ 	.word	0x0000b780
        /*08b8*/ 	.word	0x00000014
        /*08bc*/ 	.word	0x00000000
        /*08c0*/ 	.short	0x0101
        /*08c2*/ 	.byte	0x3f
	.zero		1


	//   ....[42]....
        /*08c4*/ 	.word	0x0000b8a0
        /*08c8*/ 	.word	0x0000000c
        /*08cc*/ 	.word	0x00038830
        /*08d0*/ 	.short	0x010a
        /*08d2*/ 	.byte	0x3f
	.zero		1


	//   ....[43]....
        /*08d4*/ 	.word	0x0000b950
        /*08d8*/ 	.word	0x0000000c
        /*08dc*/ 	.word	0x00038830
        /*08e0*/ 	.short	0x010a
        /*08e2*/ 	.byte	0x3f
	.zero		1


	//   ....[44]....
        /*08e4*/ 	.word	0x0000bbd0
        /*08e8*/ 	.word	0x0000000c
        /*08ec*/ 	.word	0x00038850
        /*08f0*/ 	.short	0x010a
        /*08f2*/ 	.byte	0x3f
	.zero		1


	//   ....[45]....
        /*08f4*/ 	.word	0x0000bc20
        /*08f8*/ 	.word	0x0000000c
        /*08fc*/ 	.word	0x00038850
        /*0900*/ 	.short	0x010a
        /*0902*/ 	.byte	0x3f
	.zero		1


	//   ....[46]....
        /*0904*/ 	.word	0x0000e1a0
        /*0908*/ 	.word	0x0000009a
        /*090c*/ 	.word	0x00000000
        /*0910*/ 	.short	0x0101
        /*0912*/ 	.byte	0x3f
	.zero		1


	//   ....[47]....
        /*0914*/ 	.word	0x0000eee0
        /*0918*/ 	.word	0x0000000c
        /*091c*/ 	.word	0x00000000
        /*0920*/ 	.short	0x0101
        /*0922*/ 	.byte	0x3f
	.zero		1


	//   ....[48]....
        /*0924*/ 	.word	0x00011210
        /*0928*/ 	.word	0x00000000
        /*092c*/ 	.word	0x00000000
        /*0930*/ 	.short	0x0101
        /*0932*/ 	.byte	0x3f
	.zero		1


	//   ....[49]....
        /*0934*/ 	.word	0x00013290
        /*0938*/ 	.word	0x00000005
        /*093c*/ 	.word	0x00038820
        /*0940*/ 	.short	0x010a
        /*0942*/ 	.byte	0x3f
	.zero		1


	//   ....[50]....
        /*0944*/ 	.word	0x00013310
        /*0948*/ 	.word	0x00000006
        /*094c*/ 	.word	0x000388a0
        /*0950*/ 	.short	0x010a
        /*0952*/ 	.byte	0x3f
	.zero		1


	//   ....[51]....
        /*0954*/ 	.word	0x00013500
        /*0958*/ 	.word	0x00000006
        /*095c*/ 	.word	0x000388c0
        /*0960*/ 	.short	0x010a
        /*0962*/ 	.byte	0x3f
	.zero		1


	//   ....[52]....
        /*0964*/ 	.word	0x00013a60
        /*0968*/ 	.word	0x00000007
        /*096c*/ 	.word	0x000388a0
        /*0970*/ 	.short	0x010a
        /*0972*/ 	.byte	0x3f
	.zero		1


	//   ....[53]....
        /*0974*/ 	.word	0x00013c30
        /*0978*/ 	.word	0x00000007
        /*097c*/ 	.word	0x000388c0
        /*0980*/ 	.short	0x010a
        /*0982*/ 	.byte	0x3f
	.zero		1


	//   ....[54]....
        /*0984*/ 	.word	0x00014ba0
        /*0988*/ 	.word	0x00000009
        /*098c*/ 	.word	0x00038840
        /*0990*/ 	.short	0x010a
        /*0992*/ 	.byte	0x3f
	.zero		1


	//   ....[55]....
        /*0994*/ 	.word	0x00015390
        /*0998*/ 	.word	0x0000000b
        /*099c*/ 	.word	0x00038820
        /*09a0*/ 	.short	0x010a
        /*09a2*/ 	.byte	0x3f
	.zero		1


	//   ....[56]....
        /*09a4*/ 	.word	0x00015460
        /*09a8*/ 	.word	0x00000005
        /*09ac*/ 	.word	0x00038860
        /*09b0*/ 	.short	0x010a
        /*09b2*/ 	.byte	0x3f
	.zero		1


	//   ....[57]....
        /*09b4*/ 	.word	0x00015c20
        /*09b8*/ 	.word	0x00000002
        /*09bc*/ 	.word	0x00038840
        /*09c0*/ 	.short	0x010a
        /*09c2*/ 	.byte	0x3f
	.zero		1


	//   ....[58]....
        /*09c4*/ 	.word	0x00015e40
        /*09c8*/ 	.word	0x00000002
        /*09cc*/ 	.word	0x00038860
        /*09d0*/ 	.short	0x010a
        /*09d2*/ 	.byte	0x3f
	.zero		1


	//   ....[59]....
        /*09d4*/ 	.word	0x000164f0
        /*09d8*/ 	.word	0x00000002
        /*09dc*/ 	.word	0x00038840
        /*09e0*/ 	.short	0x010a
        /*09e2*/ 	.byte	0x3f
	.zero		1


	//   ....[60]....
        /*09e4*/ 	.word	0x00016700
        /*09e8*/ 	.word	0x00000002
        /*09ec*/ 	.word	0x00038860
        /*09f0*/ 	.short	0x010a
        /*09f2*/ 	.byte	0x3f
	.zero		1


	//   ....[61]....
        /*09f4*/ 	.word	0x00016d30
        /*09f8*/ 	.word	0x00000002
        /*09fc*/ 	.word	0x00038840
        /*0a00*/ 	.short	0x010a
        /*0a02*/ 	.byte	0x3f
	.zero		1


	//   ....[62]....
        /*0a04*/ 	.word	0x00016f50
        /*0a08*/ 	.word	0x00000002
        /*0a0c*/ 	.word	0x00038860
        /*0a10*/ 	.short	0x010a
        /*0a12*/ 	.byte	0x3f
	.zero		1


	//   ....[63]....
        /*0a14*/ 	.word	0x00017ff0
        /*0a18*/ 	.word	0x00000000
        /*0a1c*/ 	.word	0x00038820
        /*0a20*/ 	.short	0x010a
        /*0a22*/ 	.byte	0x3f
	.zero		1


	//   ....[64]....
        /*0a24*/ 	.word	0x00018190
        /*0a28*/ 	.word	0x00000006
        /*0a2c*/ 	.word	0x00000000
        /*0a30*/ 	.short	0x010a
        /*0a32*/ 	.byte	0x3f
	.zero		1


	//   ....[65]....
        /*0a34*/ 	.word	0x00018200
        /*0a38*/ 	.word	0x00000007
        /*0a3c*/ 	.word	0x00000000
        /*0a40*/ 	.short	0x010a
        /*0a42*/ 	.byte	0x3f
	.zero		1


	//   ....[66]....
        /*0a44*/ 	.word	0x00018270
        /*0a48*/ 	.word	0x00000004
        /*0a4c*/ 	.word	0x00000000
        /*0a50*/ 	.short	0x010a
        /*0a52*/ 	.byte	0x3f
	.zero		1


	//   ....[67]....
        /*0a54*/ 	.word	0x000182a0
        /*0a58*/ 	.word	0x00000003
        /*0a5c*/ 	.word	0x00000000
        /*0a60*/ 	.short	0x010a
        /*0a62*/ 	.byte	0x3f
	.zero		1


	//   ....[68]....
        /*0a64*/ 	.word	0x00018300
        /*0a68*/ 	.word	0x0000004a
        /*0a6c*/ 	.word	0x00038890
        /*0a70*/ 	.short	0x010a
        /*0a72*/ 	.byte	0x3f
	.zero		1


	//   ....[69]....
        /*0a74*/ 	.word	0x00018350
        /*0a78*/ 	.word	0x0000004a
        /*0a7c*/ 	.word	0x00038890
        /*0a80*/ 	.short	0x010a
        /*0a82*/ 	.byte	0x3f
	.zero		1


	//   ....[70]....
        /*0a84*/ 	.word	0x000183a0
        /*0a88*/ 	.word	0x0000004a
        /*0a8c*/ 	.word	0x00038890
        /*0a90*/ 	.short	0x010a
        /*0a92*/ 	.byte	0x3f
	.zero		1


	//   ....[71]....
        /*0a94*/ 	.word	0x000183f0
        /*0a98*/ 	.word	0x0000004a
        /*0a9c*/ 	.word	0x000388b0
        /*0aa0*/ 	.short	0x010a
        /*0aa2*/ 	.byte	0x3f
	.zero		1


	//   ....[72]....
        /*0aa4*/ 	.word	0x000186c0
        /*0aa8*/ 	.word	0x00000002
        /*0aac*/ 	.word	0x00038800
        /*0ab0*/ 	.short	0x010a
        /*0ab2*/ 	.byte	0x3f
	.zero		1


	//   ....[73]....
        /*0ab4*/ 	.word	0x00018990
        /*0ab8*/ 	.word	0x00000002
        /*0abc*/ 	.word	0x00038800
        /*0ac0*/ 	.short	0x010a
        /*0ac2*/ 	.byte	0x3f
	.zero		1


	//   ....[74]....
        /*0ac4*/ 	.word	0x000189e0
        /*0ac8*/ 	.word	0x00000014
        /*0acc*/ 	.word	0x00038830
        /*0ad0*/ 	.short	0x010a
        /*0ad2*/ 	.byte	0x3f
	.zero		1


	//   ....[75]....
        /*0ad4*/ 	.word	0x00018a30
        /*0ad8*/ 	.word	0x00000002
        /*0adc*/ 	.word	0x00038810
        /*0ae0*/ 	.short	0x010a
        /*0ae2*/ 	.byte	0x3f
	.zero		1


	//   ....[76]....
        /*0ae4*/ 	.word	0x00018a80
        /*0ae8*/ 	.word	0x00000014
        /*0aec*/ 	.word	0x00038850
        /*0af0*/ 	.short	0x010a
        /*0af2*/ 	.byte	0x3f
	.zero		1


	//   ....[77]....
        /*0af4*/ 	.word	0x00018ad0
        /*0af8*/ 	.word	0x0000000c
        /*0afc*/ 	.word	0x00038830
        /*0b00*/ 	.short	0x010a
        /*0b02*/ 	.byte	0x3f
	.zero		1


	//   ....[78]....
        /*0b04*/ 	.word	0x00018b20
        /*0b08*/ 	.word	0x0000000c
        /*0b0c*/ 	.word	0x00038850
        /*0b10*/ 	.short	0x010a
        /*0b12*/ 	.byte	0x3f
	.zero		1


	//   ....[79]....
        /*0b14*/ 	.word	0x00018cc0
        /*0b18*/ 	.word	0x00000005
        /*0b1c*/ 	.word	0x00038820
        /*0b20*/ 	.short	0x010a
        /*0b22*/ 	.byte	0x3f
	.zero		1


	//   ....[80]....
        /*0b24*/ 	.word	0x00018d10
        /*0b28*/ 	.word	0x00000006
        /*0b2c*/ 	.word	0x000388a0
        /*0b30*/ 	.short	0x010a
        /*0b32*/ 	.byte	0x3f
	.zero		1


	//   ....[81]....
        /*0b34*/ 	.word	0x00018d60
        /*0b38*/ 	.word	0x00000006
        /*0b3c*/ 	.word	0x000388c0
        /*0b40*/ 	.short	0x010a
        /*0b42*/ 	.byte	0x3f
	.zero		1


	//   ....[82]....
        /*0b44*/ 	.word	0x00018db0
        /*0b48*/ 	.word	0x00000007
        /*0b4c*/ 	.word	0x000388a0
        /*0b50*/ 	.short	0x010a
        /*0b52*/ 	.byte	0x3f
	.zero		1


	//   ....[83]....
        /*0b54*/ 	.word	0x00018e00
        /*0b58*/ 	.word	0x00000007
        /*0b5c*/ 	.word	0x000388c0
        /*0b60*/ 	.short	0x010a
        /*0b62*/ 	.byte	0x3f
	.zero		1


	//   ....[84]....
        /*0b64*/ 	.word	0x00018fa0
        /*0b68*/ 	.word	0x00000009
        /*0b6c*/ 	.word	0x00038840
        /*0b70*/ 	.short	0x010a
        /*0b72*/ 	.byte	0x3f
	.zero		1


	//   ....[85]....
        /*0b74*/ 	.word	0x00019020
        /*0b78*/ 	.word	0x00000009
        /*0b7c*/ 	.word	0x00038820
        /*0b80*/ 	.short	0x010a
        /*0b82*/ 	.byte	0x3f
	.zero		1


	//   ....[86]....
        /*0b84*/ 	.word	0x00019070
        /*0b88*/ 	.word	0x00000005
        /*0b8c*/ 	.word	0x00038860
        /*0b90*/ 	.short	0x010a
        /*0b92*/ 	.byte	0x3f
	.zero		1


	//   ....[87]....
        /*0b94*/ 	.word	0x000190c0
        /*0b98*/ 	.word	0x00000002
        /*0b9c*/ 	.word	0x00038840
        /*0ba0*/ 	.short	0x010a
        /*0ba2*/ 	.byte	0x3f
	.zero		1


	//   ....[88]....
        /*0ba4*/ 	.word	0x00019110
        /*0ba8*/ 	.word	0x00000002
        /*0bac*/ 	.word	0x00038860
        /*0bb0*/ 	.short	0x010a
        /*0bb2*/ 	.byte	0x3f
	.zero		1


	//   ....[89]....
        /*0bb4*/ 	.word	0x00019160
        /*0bb8*/ 	.word	0x00000002
        /*0bbc*/ 	.word	0x00038840
        /*0bc0*/ 	.short	0x010a
        /*0bc2*/ 	.byte	0x3f
	.zero		1


	//   ....[90]....
        /*0bc4*/ 	.word	0x000191b0
        /*0bc8*/ 	.word	0x00000002
        /*0bcc*/ 	.word	0x00038860
        /*0bd0*/ 	.short	0x010a
        /*0bd2*/ 	.byte	0x3f
	.zero		1


	//   ....[91]....
        /*0bd4*/ 	.word	0x00019200
        /*0bd8*/ 	.word	0x00000002
        /*0bdc*/ 	.word	0x00038840
        /*0be0*/ 	.short	0x010a
        /*0be2*/ 	.byte	0x3f
	.zero		1


	//   ....[92]....
        /*0be4*/ 	.word	0x00019250
        /*0be8*/ 	.word	0x00000002
        /*0bec*/ 	.word	0x00038860
        /*0bf0*/ 	.short	0x010a
        /*0bf2*/ 	.byte	0x3f
	.zero		1


	//   ....[93]....
        /*0bf4*/ 	.word	0x00019c10
        /*0bf8*/ 	.word	0x00000000
        /*0bfc*/ 	.word	0x00038820
        /*0c00*/ 	.short	0x010a
        /*0c02*/ 	.byte	0x3f
	.zero		1


	//   ....[94]....
        /*0c04*/ 	.word	0x00019db0
        /*0c08*/ 	.word	0x00000006
        /*0c0c*/ 	.word	0x00000000
        /*0c10*/ 	.short	0x010a
        /*0c12*/ 	.byte	0x3f
	.zero		1


	//   ....[95]....
        /*0c14*/ 	.word	0x00019e00
        /*0c18*/ 	.word	0x00000007
        /*0c1c*/ 	.word	0x00000000
        /*0c20*/ 	.short	0x010a
        /*0c22*/ 	.byte	0x3f
	.zero		1


	//   ....[96]....
        /*0c24*/ 	.word	0x00019e50
        /*0c28*/ 	.word	0x00000004
        /*0c2c*/ 	.word	0x00000000
        /*0c30*/ 	.short	0x010a
        /*0c32*/ 	.byte	0x3f
	.zero		1


	//----- nvinfo : EIATTR_NUM_MBARRIERS
	.align		4
.L_773:
        /*0c34*/ 	.byte	0x03, 0x38
        /*0c36*/ 	.short	0x0017


	//----- nvinfo : EIATTR_EXIT_INSTR_OFFSETS
	.align		4
        /*0c38*/ 	.byte	0x04, 0x1c
        /*0c3a*/ 	.short	(.L_775 - .L_774)


	//   ....[0]....
.L_774:
        /*0c3c*/ 	.word	0x000182f0


	//----- nvinfo : EIATTR_MAX_THREADS
	.align		4
.L_775:
        /*0c40*/ 	.byte	0x04, 0x05
        /*0c42*/ 	.short	(.L_777 - .L_776)
.L_776:
        /*0c44*/ 	.word	0x00000180
        /*0c48*/ 	.word	0x00000001
        /*0c4c*/ 	.word	0x00000001


	//----- nvinfo : EIATTR_CRS_STACK_SIZE
	.align		4
.L_777:
        /*0c50*/ 	.byte	0x04, 0x1e
        /*0c52*/ 	.short	(.L_779 - .L_778)
.L_778:
        /*0c54*/ 	.word	0x00000000


	//----- nvinfo : EIATTR_CBANK_PARAM_SIZE
	.align		4
.L_779:
        /*0c58*/ 	.byte	0x03, 0x19
        /*0c5a*/ 	.short	0x0b70


	//----- nvinfo : EIATTR_PARAM_CBANK
	.align		4
        /*0c5c*/ 	.byte	0x04, 0x0a
        /*0c5e*/ 	.short	(.L_781 - .L_780)
	.align		4
.L_780:
        /*0c60*/ 	.word	index@(.nv.constant0._ZN7cutlass13device_kernelIN5flash11enable_sm90INS1_16FlashAttnFwdSm90INS1_25CollectiveMainloopFwdSm90ILi2EN4cute5tupleIJNS5_1CILi1EEES8_S8_EEENS6_IJNS7_ILi64EEESA_SA_EEELi512ENS_10bfloat16_tEfNS_4arch4Sm90ELb0ELb0ELb1ELb1ELb0ELb1ELb1ELb0ELb0ELb0ELb0ELb0EEENS1_21CollectiveEpilogueFwdINS6_IJSA_NS7_ILi512EEESA_EEES9_SC_SE_Li256ELb1ELb0ELb0ELb0EEENS1_36VarlenDynamicPersistentTileSchedulerILi64ELi64ELi256ELi32ELb0ELb0ELb1ELb0ELb1ELb1EEEEEEEEEvNT_6ParamsE)
        /*0c64*/ 	.short	0x0210
        /*0c66*/ 	.short	0x0b70


	//----- nvinfo : EIATTR_SW_WAR
	.align		4
.L_781:
        /*0c68*/ 	.byte	0x04, 0x36
        /*0c6a*/ 	.short	(.L_783 - .L_782)
.L_782:
        /*0c6c*/ 	.word	0x00000008
.L_783:


//--------------------- .nv.info._ZN7cutlass13device_kernelIN5flash11enable_sm90INS1_16FlashAttnFwdSm90INS1_25CollectiveMainloopFwdSm90ILi2EN4cute5tupleIJNS5_1CILi1EEES8_S8_EEENS6_IJNS7_ILi64EEESA_SA_EEELi512ENS_10bfloat16_tEfNS_4arch4Sm90ELb0ELb1ELb1ELb0ELb0ELb0ELb0ELb0ELb0ELb0ELb0ELb0EEENS1_21CollectiveEpilogueFwdINS6_IJSA_NS7_ILi512EEESA_EEES9_SC_SE_Li256ELb0ELb0ELb0ELb0EEENS1_30DynamicPersistentTileSchedulerILi256ELi32ELb0ELb0ELb1EEEEEEEEEvNT_6ParamsE --------------------------
	.section	.nv.info._ZN7cutlass13device_kernelIN5flash11enable_sm90INS1_16FlashAttnFwdSm90INS1_25CollectiveMainloopFwdSm90ILi2EN4cute5tupleIJNS5_1CILi1EEES8_S8_EEENS6_IJNS7_ILi64EEESA_SA_EEELi512ENS_10bfloat16_tEfNS_4arch4Sm90ELb0ELb1ELb1ELb0ELb0ELb0ELb0ELb0ELb0ELb0ELb0ELb0EEENS1_21CollectiveEpilogueFwdINS6_IJSA_NS7_ILi512EEESA_EEES9_SC_SE_Li256ELb0ELb0ELb0ELb0EEENS1_30DynamicPersistentTileSchedulerILi256ELi32ELb0ELb0ELb1EEEEEEEEEvNT_6ParamsE,"",@"SHT_CUDA_INFO"
	.sectionflags	@""
	.align	4


	//----- nvinfo : EIATTR_CUDA_API_VERSION
	.align		4
        /*0000*/ 	.byte	0x04, 0x37
        /*0002*/ 	.short	(.L_785 - .L_784)
.L_784:
        /*0004*/ 	.word	0x00000082


	//----- nvinfo : EIATTR_KPARAM_INFO
	.align		4
.L_785:
        /*0008*/ 	.byte	0x04, 0x17
        /*000a*/ 	.short	(.L_787 - .L_786)
.L_786:
        /*000c*/ 	.word	0x00000000
        /*0010*/ 	.short	0x0000
        /*0012*/ 	.short	0x0070
        /*0014*/ 	.byte	0x00, 0xf0, 0x01, 0x2e


	//----- nvinfo : EIATTR_SPARSE_MMA_MASK
	.align		4
.L_787:
        /*0018*/ 	.byte	0x03, 0x50
        /*001a*/ 	.short	0x0000


	//----- nvinfo : EIATTR_MAXREG_COUNT
	.align		4
        /*001c*/ 	.byte	0x03, 0x1b
        /*001e*/ 	.short	0x00a8


	//----- nvinfo : EIATTR_NUM_BARRIERS
	.align		4
        /*0020*/ 	.byte	0x02, 0x4c
        /*0022*/ 	.byte	0x10
	.zero		1


	//----- nvinfo : EIATTR_EXTERNS
	.align		4
        /*0024*/ 	.byte	0x04, 0x0f
        /*0026*/ 	.short	(.L_789 - .L_788)


	//   ....[0]....
	.align		4
.L_788:
        /*0028*/ 	.word	index@(__assertfail)


	//----- nvinfo : EIATTR_MERCURY_ISA_VERSION
	.align		4
.L_789:
        /*002c*/ 	.byte	0x03, 0x5f
        /*002e*/ 	.short	0x0101


	//----- nvinfo : EIATTR_INT_WARP_WIDE_INSTR_OFFSETS
	.align		4
        /*0030*/ 	.byte	0x04, 0x31
        /*0032*/ 	.short	(.L_791 - .L_790)


	//   ....[0]....
.L_790:
        /*0034*/ 	.word	0x00000180


	//   ....[1]....
        /*0038*/ 	.word	0x000001b0


	//   ....[2]....
        /*003c*/ 	.word	0x000001c0


	//   ....[3]....
        /*0040*/ 	.word	0x0000fa30


	//   ....[4]....
        /*0044*/ 	.word	0x0000fac0


	//   ....[5]....
        /*0048*/ 	.word	0x0000ffb0


	//   ....[6]....
        /*004c*/ 	.word	0x000120d0


	//   ....[7]....
        /*0050*/ 	.word	0x00012160


	//----- nvinfo : EIATTR_COOP_GROUP_MASK_REGIDS
	.align		4
.L_791:
        /*0054*/ 	.byte	0x04, 0x29
        /*0056*/ 	.short	(.L_793 - .L_792)


	//   ....[0]....
.L_792:
        /*0058*/ 	.word	0xffffffff


	//   ....[1]....
        /*005c*/ 	.word	0xffffffff


	//   ....[2]....
        /*0060*/ 	.word	0xffffffff


	//   ....[3]....
        /*0064*/ 	.word	0xffffffff


	//   ....[4]....
        /*0068*/ 	.word	0xffffffff


	//   ....[5]....
        /*006c*/ 	.word	0xffffffff


	//   ....[6]....
        /*0070*/ 	.word	0xffffffff


	//   ....[7]....
        /*0074*/ 	.word	0xffffffff


	//   ....[8]....
        /*0078*/ 	.word	0xffffffff


	//   ....[9]....
        /*007c*/ 	.word	0xffffffff


	//   ....[10]....
        /*0080*/ 	.word	0xffffffff


	//   ....[11]....
        /*0084*/ 	.word	0xffffffff


	//   ....[12]....
        /*0088*/ 	.word	0xffffffff


	//   ....[13]....
        /*008c*/ 	.word	0xffffffff


	//   ....[14]....
        /*0090*/ 	.word	0xffffffff


	//   ....[15]....
        /*0094*/ 	.word	0xffffffff


	//   ....[16]....
        /*0098*/ 	.word	0xffffffff


	//   ....[17]....
        /*009c*/ 	.word	0xffffffff


	//   ....[18]....
        /*00a0*/ 	.word	0xffffffff


	//   ....[19]....
        /*00a4*/ 	.word	0xffffffff


	//   ....[20]....
        /*00a8*/ 	.word	0xffffffff


	//   ....[21]....
        /*00ac*/ 	.word	0xffffffff


	//   ....[22]....
        /*00b0*/ 	.word	0xffffffff


	//   ....[23]....
        /*00b4*/ 	.word	0xffffffff


	//   ....[24]....
        /*00b8*/ 	.word	0xffffffff


	//   ....[25]....
        /*00bc*/ 	.word	0xffffffff


	//   ....[26]....
        /*00c0*/ 	.word	0xffffffff


	//   ....[27]....
        /*00c4*/ 	.word	0xffffffff


	//   ....[28]....
        /*00c8*/ 	.word	0xffffffff


	//   ....[29]....
        /*00cc*/ 	.word	0xffffffff


	//   ....[30]....
        /*00d0*/ 	.word	0xffffffff


	//   ....[31]....
        /*00d4*/ 	.word	0xffffffff


	//   ....[32]....
        /*00d8*/ 	.word	0xffffffff


	//   ....[33]....
        /*00dc*/ 	.word	0xffffffff


	//   ....[34]....
        /*00e0*/ 	.word	0xffffffff


	//   ....[35]....
        /*00e4*/ 	.word	0xffffffff


	//   ....[36]....
        /*00e8*/ 	.word	0xffffffff


	//   ....[37]....
        /*00ec*/ 	.word	0xffffffff


	//   ....[38]....
        /*00f0*/ 	.word	0x0500000f


	//   ....[39]....
        /*00f4*/ 	.word	0x0500000f


	//----- nvinfo : EIATTR_COOP_GROUP_INSTR_OFFSETS
	.align		4
.L_793:
        /*00f8*/ 	.byte	0x04, 0x28
        /*00fa*/ 	.short	(.L_795 - .L_794)


	//   ....[0]....
.L_794:
        /*00fc*/ 	.word	0x00000050


	//   ....[1]....
        /*0100*/ 	.word	0x00000190


	//   ....[2]....
        /*0104*/ 	.word	0x000001e0


	//   ....[3]....
        /*0108*/ 	.word	0x00000390


	//   ....[4]....
        /*010c*/ 	.word	0x000004f0


	//   ....[5]....
        /*0110*/ 	.word	0x00000610


	//   ....[6]....
        /*0114*/ 	.word	0x00000770


	//   ....[7]....
        /*0118*/ 	.word	0x00001a40


	//   ....[8]....
        /*011c*/ 	.word	0x00003a30


	//   ....[9]....
        /*0120*/ 	.word	0x00004f80


	//   ....[10]....
        /*0124*/ 	.word	0x00005090


	//   ....[11]....
        /*0128*/ 	.word	0x000054d0


	//   ....[12]....
        /*012c*/ 	.word	0x00005550


	//   ....[13]....
        /*0130*/ 	.word	0x00005d60


	//   ....[14]....
        /*0134*/ 	.word	0x00006ef0


	//   ....[15]....
        /*0138*/ 	.word	0x00006ff0


	//   ....[16]....
        /*013c*/ 	.word	0x00007370


	//   ....[17]....
        /*0140*/ 	.word	0x00007420


	//   ....[18]....
        /*0144*/ 	.word	0x000085d0


	//   ....[19]....
        /*0148*/ 	.word	0x00008f20


	//   ....[20]....
        /*014c*/ 	.word	0x00008f90


	//   ....[21]....
        /*0150*/ 	.word	0x00009290


	//   ....[22]....
        /*0154*/ 	.word	0x00009450


	//   ....[23]....
        /*0158*/ 	.word	0x0000a4c0


	//   ....[24]....
        /*015c*/ 	.word	0x0000b510


	//   ....[25]....
        /*0160*/ 	.word	0x0000b5e0


	//   ....[26]....
        /*0164*/ 	.word	0x0000b9b0


	//   ....[27]....
        /*0168*/ 	.word	0x0000ba60


	//   ....[28]....
        /*016c*/ 	.word	0x0000cbf0


	//   ....[29]....
        /*0170*/ 	.word	0x0000cc30


	//   ....[30]....
        /*0174*/ 	.word	0x0000cc70


	//   ....[31]....
        /*0178*/ 	.word	0x0000ccf0


	//   ....[32]....
        /*017c*/ 	.word	0x0000cd20


	//   ....[33]....
        /*0180*/ 	.word	0x0000d770


	//   ....[34]....
        /*0184*/ 	.word	0x0000e520


	//   ....[35]....
        /*0188*/ 	.word	0x0000f1a0


	//   ....[36]....
        /*018c*/ 	.word	0x000121e0


	//   ....[37]....
        /*0190*/ 	.word	0x00012390


	//   ....[38]....
        /*0194*/ 	.word	0x00012a40


	//   ....[39]....
        /*0198*/ 	.word	0x00012e20


	//----- nvinfo : EIATTR_REG_RECONFIG
	.align		4
.L_795:
        /*019c*/ 	.byte	0x01, 0x54
	.zero		2


	//----- nvinfo : EIATTR_SYSCALL_OFFSETS
	.align		4
        /*01a0*/ 	.byte	0x04, 0x46
        /*01a2*/ 	.short	(.L_797 - .L_796)


	//   ....[0]....
.L_796:
        /*01a4*/ 	.word	0x00003c00


	//   ....[1]....
        /*01a8*/ 	.word	0x0000fc50


	//   ....[2]....
        /*01ac*/ 	.word	0x0000fd90


	//   ....[3]....
        /*01b0*/ 	.word	0x0000fe90


	//----- nvinfo : EIATTR_MBARRIER_INSTR_OFFSETS
	.align		4
.L_797:
        /*01b4*/ 	.byte	0x04, 0x39
        /*01b6*/ 	.short	(.L_799 - .L_798)


	//   ....[0]....
.L_798:
        /*01b8*/ 	.word	0x00000280
        /*01bc*/ 	.word	0x000000ff
        /*01c0*/ 	.word	0x00028c00
        /*01c4*/ 	.short	0x0100
        /*01c6*/ 	.byte	0x06
	.zero		1


	//   ....[1]....
        /*01c8*/ 	.word	0x00000290
        /*01cc*/ 	.word	0x000000ff
        /*01d0*/ 	.word	0x00028c20
        /*01d4*/ 	.short	0x0100
        /*01d6*/ 	.byte	0x06
	.zero		1


	//   ....[2]....
        /*01d8*/ 	.word	0x00000340
        /*01dc*/ 	.word	0x000000ff
        /*01e0*/ 	.word	0x00028c30
        /*01e4*/ 	.short	0x0100
        /*01e6*/ 	.byte	0x06
	.zero		1


	//   ....[3]....
        /*01e8*/ 	.word	0x00000350
        /*01ec*/ 	.word	0x000000ff
        /*01f0*/ 	.word	0x00028c40
        /*01f4*/ 	.short	0x0100
        /*01f6*/ 	.byte	0x06
	.zero		1


	//   ....[4]....
        /*01f8*/ 	.word	0x00000360
        /*01fc*/ 	.word	0x000000ff
        /*0200*/ 	.word	0x00028c38
        /*0204*/ 	.short	0x0100
        /*0206*/ 	.byte	0x06
	.zero		1


	//   ....[5]....
        /*0208*/ 	.word	0x00000370
        /*020c*/ 	.word	0x000000ff
        /*0210*/ 	.word	0x00028c48
        /*0214*/ 	.short	0x0100
        /*0216*/ 	.byte	0x06
	.zero		1


	//   ....[6]....
        /*0218*/ 	.word	0x000004a0
        /*021c*/ 	.word	0x000000ff
        /*0220*/ 	.word	0x00028c50
        /*0224*/ 	.short	0x0100
        /*0226*/ 	.byte	0x08
	.zero		1


	//   ....[7]....
        /*0228*/ 	.word	0x000004b0
        /*022c*/ 	.word	0x000000ff
        /*0230*/ 	.word	0x00028c60
        /*0234*/ 	.short	0x0100
        /*0236*/ 	.byte	0x08
	.zero		1


	//   ....[8]....
        /*0238*/ 	.word	0x000004c0
        /*023c*/ 	.word	0x000000ff
        /*0240*/ 	.word	0x00028c58
        /*0244*/ 	.short	0x0100
        /*0246*/ 	.byte	0x08
	.zero		1


	//   ....[9]....
        /*0248*/ 	.word	0x000004d0
        /*024c*/ 	.word	0x000000ff
        /*0250*/ 	.word	0x00028c68
        /*0254*/ 	.short	0x0100
        /*0256*/ 	.byte	0x08
	.zero		1


	//   ....[10]....
        /*0258*/ 	.word	0x000005c0
        /*025c*/ 	.word	0x000000ff
        /*0260*/ 	.word	0x00028c70
        /*0264*/ 	.short	0x0100
        /*0266*/ 	.byte	0x06
	.zero		1


	//   ....[11]....
        /*0268*/ 	.word	0x000005d0
        /*026c*/ 	.word	0x000000ff
        /*0270*/ 	.word	0x00028c80
        /*0274*/ 	.short	0x0100
        /*0276*/ 	.byte	0x06
	.zero		1


	//   ....[12]....
        /*0278*/ 	.word	0x000005e0
        /*027c*/ 	.word	0x000000ff
        /*0280*/ 	.word	0x00028c78
        /*0284*/ 	.short	0x0100
        /*0286*/ 	.byte	0x06
	.zero		1


	//   ....[13]....
        /*0288*/ 	.word	0x000005f0
        /*028c*/ 	.word	0x000000ff
        /*0290*/ 	.word	0x00028c88
        /*0294*/ 	.short	0x0100
        /*0296*/ 	.byte	0x06
	.zero		1


	//   ....[14]....
        /*0298*/ 	.word	0x00000720
        /*029c*/ 	.word	0x000000ff
        /*02a0*/ 	.word	0x00028c90
        /*02a4*/ 	.short	0x0100
        /*02a6*/ 	.byte	0x08
	.zero		1


	//   ....[15]....
        /*02a8*/ 	.word	0x00000730
        /*02ac*/ 	.word	0x000000ff
        /*02b0*/ 	.word	0x00028ca0
        /*02b4*/ 	.short	0x0100
        /*02b6*/ 	.byte	0x08
	.zero		1


	//   ....[16]....
        /*02b8*/ 	.word	0x00000740
        /*02bc*/ 	.word	0x000000ff
        /*02c0*/ 	.word	0x00028c98
        /*02c4*/ 	.short	0x0100
        /*02c6*/ 	.byte	0x08
	.zero		1


	//   ....[17]....
        /*02c8*/ 	.word	0x00000750
        /*02cc*/ 	.word	0x000000ff
        /*02d0*/ 	.word	0x00028ca8
        /*02d4*/ 	.short	0x0100
        /*02d6*/ 	.byte	0x08
	.zero		1


	//   ....[18]....
        /*02d8*/ 	.word	0x00000880
        /*02dc*/ 	.word	0x000000ff
        /*02e0*/ 	.word	0x00028cb0
        /*02e4*/ 	.short	0x0100
        /*02e6*/ 	.byte	0x08
	.zero		1


	//   ....[19]....
        /*02e8*/ 	.word	0x00000890
        /*02ec*/ 	.word	0x000000ff
        /*02f0*/ 	.word	0x00028cc0
        /*02f4*/ 	.short	0x0100
        /*02f6*/ 	.byte	0x08
	.zero		1


	//   ....[20]....
        /*02f8*/ 	.word	0x000008a0
        /*02fc*/ 	.word	0x000000ff
        /*0300*/ 	.word	0x00028cb8
        /*0304*/ 	.short	0x0100
        /*0306*/ 	.byte	0x08
	.zero		1


	//   ....[21]....
        /*0308*/ 	.word	0x000008b0
        /*030c*/ 	.word	0x000000ff
        /*0310*/ 	.word	0x00028cc8
        /*0314*/ 	.short	0x0100
        /*0316*/ 	.byte	0x08
	.zero		1


	//   ....[22]....
        /*0318*/ 	.word	0x00001b50
        /*031c*/ 	.word	0x000000ff
        /*0320*/ 	.word	0x00028c50
        /*0324*/ 	.short	0x010a
        /*0326*/ 	.byte	0x15
	.zero		1


	//   ....[23]....
        /*0328*/ 	.word	0x00001e00
        /*032c*/ 	.word	0x00000003
        /*0330*/ 	.word	0x00000000
        /*0334*/ 	.short	0x0101
        /*0336*/ 	.byte	0x3f
	.zero		1


	//   ....[24]....
        /*0338*/ 	.word	0x00002760
        /*033c*/ 	.word	0x000000ff
        /*0340*/ 	.word	0x00028c50
        /*0344*/ 	.short	0x010a
        /*0346*/ 	.byte	0x15
	.zero		1


	//   ....[25]....
        /*0348*/ 	.word	0x000027a0
        /*034c*/ 	.word	0x000000ff
        /*0350*/ 	.word	0x00028c50
        /*0354*/ 	.short	0x010a
        /*0356*/ 	.byte	0x15
	.zero		1


	//   ....[26]....
        /*0358*/ 	.word	0x00002970
        /*035c*/ 	.word	0x00000004
        /*0360*/ 	.word	0x00000000
        /*0364*/ 	.short	0x0101
        /*0366*/ 	.byte	0x3f
	.zero		1


	//   ....[27]....
        /*0368*/ 	.word	0x00003c80
        /*036c*/ 	.word	0x000000ff
        /*0370*/ 	.word	0x00028c00
        /*0374*/ 	.short	0x010a
        /*0376*/ 	.byte	0x30
	.zero		1


	//   ....[28]....
        /*0378*/ 	.word	0x00003d00
        /*037c*/ 	.word	0x00000006
        /*0380*/ 	.word	0x00028c30
        /*0384*/ 	.short	0x010a
        /*0386*/ 	.byte	0x3f
	.zero		1


	//   ....[29]....
        /*0388*/ 	.word	0x00003d40
        /*038c*/ 	.word	0x00000006
        /*0390*/ 	.word	0x00028c30
        /*0394*/ 	.short	0x010a
        /*0396*/ 	.byte	0x3f
	.zero		1


	//   ....[30]....
        /*0398*/ 	.word	0x000042b0
        /*039c*/ 	.word	0x00000003
        /*03a0*/ 	.word	0x00000000
        /*03a4*/ 	.short	0x0101
        /*03a6*/ 	.byte	0x3f
	.zero		1


	//   ....[31]....
        /*03a8*/ 	.word	0x00005b00
        /*03ac*/ 	.word	0x00000006
        /*03b0*/ 	.word	0x00028c50
        /*03b4*/ 	.short	0x010a
        /*03b6*/ 	.byte	0x3f
	.zero		1


	//   ....[32]....
        /*03b8*/ 	.word	0x00005b40
        /*03bc*/ 	.word	0x00000006
        /*03c0*/ 	.word	0x00028c50
        /*03c4*/ 	.short	0x010a
        /*03c6*/ 	.byte	0x3f
	.zero		1


	//   ....[33]....
        /*03c8*/ 	.word	0x00005d80
        /*03cc*/ 	.word	0x00000006
        /*03d0*/ 	.word	0x00000000
        /*03d4*/ 	.short	0x0101
        /*03d6*/ 	.byte	0x3f
	.zero		1


	//   ....[34]....
        /*03d8*/ 	.word	0x00006030
        /*03dc*/ 	.word	0x000000ff
        /*03e0*/ 	.word	0x00028c30
        /*03e4*/ 	.short	0x010a
        /*03e6*/ 	.byte	0x1b
	.zero		1


	//   ....[35]....
        /*03e8*/ 	.word	0x00006070
        /*03ec*/ 	.word	0x000000ff
        /*03f0*/ 	.word	0x00028c30
        /*03f4*/ 	.short	0x010a
        /*03f6*/ 	.byte	0x1b
	.zero		1


	//   ....[36]....
        /*03f8*/ 	.word	0x00006420
        /*03fc*/ 	.word	0x0000000e
        /*0400*/ 	.word	0x00000000
        /*0404*/ 	.short	0x0101
        /*0406*/ 	.byte	0x3f
	.zero		1


	//   ....[37]....
        /*0408*/ 	.word	0x00008320
        /*040c*/ 	.word	0x000000ff
        /*0410*/ 	.word	0x00028c50
        /*0414*/ 	.short	0x010a
        /*0416*/ 	.byte	0x1b
	.zero		1


	//   ....[38]....
        /*0418*/ 	.word	0x00008360
        /*041c*/ 	.word	0x000000ff
        /*0420*/ 	.word	0x00028c50
        /*0424*/ 	.short	0x010a
        /*0426*/ 	.byte	0x1b
	.zero		1


	//   ....[39]....
        /*0428*/ 	.word	0x000085f0
        /*042c*/ 	.word	0x0000000d
        /*0430*/ 	.word	0x00000000
        /*0434*/ 	.short	0x0101
        /*0436*/ 	.byte	0x3f
	.zero		1


	//   ....[40]....
        /*0438*/ 	.word	0x00008950
        /*043c*/ 	.word	0x000000ff
        /*0440*/ 	.word	0x00028c30
        /*0444*/ 	.short	0x010a
        /*0446*/ 	.byte	0x19
	.zero		1


	//   ....[41]....
        /*0448*/ 	.word	0x00008990
        /*044c*/ 	.word	0x000000ff
        /*0450*/ 	.word	0x00028c30
        /*0454*/ 	.short	0x010a
        /*0456*/ 	.byte	0x19
	.zero		1


	//   ....[42]....
        /*0458*/ 	.word	0x00009820
        /*045c*/ 	.word	0x00000098
        /*0460*/ 	.word	0x00000000
        /*0464*/ 	.short	0x0101
        /*0466*/ 	.byte	0x3f
	.zero		1


	//   ....[43]....
        /*0468*/ 	.word	0x0000a230
        /*046c*/ 	.word	0x000000ff
        /*0470*/ 	.word	0x00028c50
        /*0474*/ 	.short	0x010a
        /*0476*/ 	.byte	0x19
	.zero		1


	//   ....[44]....
        /*0478*/ 	.word	0x0000a270
        /*047c*/ 	.word	0x000000ff
        /*0480*/ 	.word	0x00028c50
        /*0484*/ 	.short	0x010a
        /*0486*/ 	.byte	0x19
	.zero		1


	//   ....[45]....
        /*0488*/ 	.word	0x0000a4e0
        /*048c*/ 	.word	0x000000aa
        /*0490*/ 	.word	0x00000000
        /*0494*/ 	.short	0x0101
        /*0496*/ 	.byte	0x3f
	.zero		1


	//   ....[46]....
        /*0498*/ 	.word	0x0000a650
        /*049c*/ 	.word	0x000000ff
        /*04a0*/ 	.word	0x00028c30
        /*04a4*/ 	.short	0x010a
        /*04a6*/ 	.byte	0x1b
	.zero		1


	//   ....[47]....
        /*04a8*/ 	.word	0x0000a690
        /*04ac*/ 	.word	0x000000ff
        /*04b0*/ 	.word	0x00028c30
        /*04b4*/ 	.short	0x010a
        /*04b6*/ 	.byte	0x1b
	.zero		1


	//   ....[48]....
        /*04b8*/ 	.word	0x0000aa30
        /*04bc*/ 	.word	0x000000a4
        /*04c0*/ 	.word	0x00000000
        /*04c4*/ 	.short	0x0101
        /*04c6*/ 	.byte	0x3f
	.zero		1


	//   ....[49]....
        /*04c8*/ 	.word	0x0000c940
        /*04cc*/ 	.word	0x000000ff
        /*04d0*/ 	.word	0x00028c50
        /*04d4*/ 	.short	0x010a
        /*04d6*/ 	.byte	0x1b
	.zero		1


	//   ....[50]....
        /*04d8*/ 	.word	0x0000c980
        /*04dc*/ 	.word	0x000000ff
        /*04e0*/ 	.word	0x00028c50
        /*04e4*/ 	.short	0x010a
        /*04e6*/ 	.byte	0x1b
	.zero		1


	//   ....[51]....
        /*04e8*/ 	.word	0x0000cc10
        /*04ec*/ 	.word	0x0000000f
        /*04f0*/ 	.word	0x00000000
        /*04f4*/ 	.short	0x0101
        /*04f6*/ 	.byte	0x3f
	.zero		1


	//   ....[52]....
        /*04f8*/ 	.word	0x0000e860
        /*04fc*/ 	.word	0x000000ff
        /*0500*/ 	.word	0x00000000
        /*0504*/ 	.short	0x0101
        /*0506*/ 	.byte	0x05
	.zero		1


	//   ....[53]....
        /*0508*/ 	.word	0x00010230
        /*050c*/ 	.word	0x00000008
        /*0510*/ 	.word	0x00028c40
        /*0514*/ 	.short	0x010a
        /*0516*/ 	.byte	0x3f
	.zero		1


	//   ....[54]....
        /*0518*/ 	.word	0x00010530
        /*051c*/ 	.word	0x000000ff
        /*0520*/ 	.word	0x00028c20
        /*0524*/ 	.short	0x010a
        /*0526*/ 	.byte	0x25
	.zero		1


	//   ....[55]....
        /*0528*/ 	.word	0x000105b0
        /*052c*/ 	.word	0x00000008
        /*0530*/ 	.word	0x00028c60
        /*0534*/ 	.short	0x010a
        /*0536*/ 	.byte	0x3f
	.zero		1


	//   ....[56]....
        /*0538*/ 	.word	0x00010c20
        /*053c*/ 	.word	0x00000002
        /*0540*/ 	.word	0x00028c40
        /*0544*/ 	.short	0x010a
        /*0546*/ 	.byte	0x3f
	.zero		1


	//   ....[57]....
        /*0548*/ 	.word	0x00010db0
        /*054c*/ 	.word	0x00000002
        /*0550*/ 	.word	0x00028c60
        /*0554*/ 	.short	0x010a
        /*0556*/ 	.byte	0x3f
	.zero		1


	//   ....[58]....
        /*0558*/ 	.word	0x000113c0
        /*055c*/ 	.word	0x00000003
        /*0560*/ 	.word	0x00028c40
        /*0564*/ 	.short	0x010a
        /*0566*/ 	.byte	0x3f
	.zero		1


	//   ....[59]....
        /*0568*/ 	.word	0x00011550
        /*056c*/ 	.word	0x00000003
        /*0570*/ 	.word	0x00028c60
        /*0574*/ 	.short	0x010a
        /*0576*/ 	.byte	0x3f
	.zero		1


	//   ....[60]....
        /*0578*/ 	.word	0x00011ae0
        /*057c*/ 	.word	0x00000002
        /*0580*/ 	.word	0x00028c40
        /*0584*/ 	.short	0x010a
        /*0586*/ 	.byte	0x3f
	.zero		1


	//   ....[61]....
        /*0588*/ 	.word	0x00011c70
        /*058c*/ 	.word	0x00000002
        /*0590*/ 	.word	0x00028c60
        /*0594*/ 	.short	0x010a
        /*0596*/ 	.byte	0x3f
	.zero		1


	//   ....[62]....
        /*0598*/ 	.word	0x00012340
        /*059c*/ 	.word	0x00000007
        /*05a0*/ 	.word	0x00028c20
        /*05a4*/ 	.short	0x010a
        /*05a6*/ 	.byte	0x3f
	.zero		1


	//   ....[63]....
        /*05a8*/ 	.word	0x00012490
        /*05ac*/ 	.word	0x00000005
        /*05b0*/ 	.word	0x00000000
        /*05b4*/ 	.short	0x010a
        /*05b6*/ 	.byte	0x3f
	.zero		1


	//   ....[64]....
        /*05b8*/ 	.word	0x00012500
        /*05bc*/ 	.word	0x00000003
        /*05c0*/ 	.word	0x00000000
        /*05c4*/ 	.short	0x010a
        /*05c6*/ 	.byte	0x3f
	.zero		1


	//   ....[65]....
        /*05c8*/ 	.word	0x00012560
        /*05cc*/ 	.word	0x00000005
        /*05d0*/ 	.word	0x00000000
        /*05d4*/ 	.short	0x010a
        /*05d6*/ 	.byte	0x3f
	.zero		1


	//   ....[66]....
        /*05d8*/ 	.word	0x00012590
        /*05dc*/ 	.word	0x00000003
        /*05e0*/ 	.word	0x00000000
        /*05e4*/ 	.short	0x010a
        /*05e6*/ 	.byte	0x3f
	.zero		1


	//   ....[67]....
        /*05e8*/ 	.word	0x00012600
        /*05ec*/ 	.word	0x00000006
        /*05f0*/ 	.word	0x00028c50
        /*05f4*/ 	.short	0x010a
        /*05f6*/ 	.byte	0x3f
	.zero		1


	//   ....[68]....
        /*05f8*/ 	.word	0x00012660
        /*05fc*/ 	.word	0x00000005
        /*0600*/ 	.word	0x00028c50
        /*0604*/ 	.short	0x010a
        /*0606*/ 	.byte	0x3f
	.zero		1


	//   ....[69]....
        /*0608*/ 	.word	0x000126c0
        /*060c*/ 	.word	0x00000003
        /*0610*/ 	.word	0x00028c00
        /*0614*/ 	.short	0x010a
        /*0616*/ 	.byte	0x3f
	.zero		1


	//   ....[70]....
        /*0618*/ 	.word	0x00012710
        /*061c*/ 	.word	0x00000006
        /*0620*/ 	.word	0x00028c30
        /*0624*/ 	.short	0x010a
        /*0626*/ 	.byte	0x3f
	.zero		1


	//   ....[71]....
        /*0628*/ 	.word	0x00012760
        /*062c*/ 	.word	0x00000006
        /*0630*/ 	.word	0x00028c50
        /*0634*/ 	.short	0x010a
        /*0636*/ 	.byte	0x3f
	.zero		1


	//   ....[72]....
        /*0638*/ 	.word	0x000127c0
        /*063c*/ 	.word	0x0000000b
        /*0640*/ 	.word	0x00028c30
        /*0644*/ 	.short	0x010a
        /*0646*/ 	.byte	0x3f
	.zero		1


	//   ....[73]....
        /*0648*/ 	.word	0x00012810
        /*064c*/ 	.word	0x0000000d
        /*0650*/ 	.word	0x00028c50
        /*0654*/ 	.short	0x010a
        /*0656*/ 	.byte	0x3f
	.zero		1


	//   ....[74]....
        /*0658*/ 	.word	0x00012870
        /*065c*/ 	.word	0x00000008
        /*0660*/ 	.word	0x00028c30
        /*0664*/ 	.short	0x010a
        /*0666*/ 	.byte	0x3f
	.zero		1


	//   ....[75]....
        /*0668*/ 	.word	0x000128c0
        /*066c*/ 	.word	0x000000aa
        /*0670*/ 	.word	0x00028c50
        /*0674*/ 	.short	0x010a
        /*0676*/ 	.byte	0x3f
	.zero		1


	//   ....[76]....
        /*0678*/ 	.word	0x00012920
        /*067c*/ 	.word	0x00000007
        /*0680*/ 	.word	0x00028c30
        /*0684*/ 	.short	0x010a
        /*0686*/ 	.byte	0x3f
	.zero		1


	//   ....[77]....
        /*0688*/ 	.word	0x00012970
        /*068c*/ 	.word	0x0000000f
        /*0690*/ 	.word	0x00028c50
        /*0694*/ 	.short	0x010a
        /*0696*/ 	.byte	0x3f
	.zero		1


	//   ....[78]....
        /*0698*/ 	.word	0x00012af0
        /*069c*/ 	.word	0x00000008
        /*06a0*/ 	.word	0x00028c40
        /*06a4*/ 	.short	0x010a
        /*06a6*/ 	.byte	0x3f
	.zero		1


	//   ....[79]....
        /*06a8*/ 	.word	0x00012b50
        /*06ac*/ 	.word	0x00000008
        /*06b0*/ 	.word	0x00028c20
        /*06b4*/ 	.short	0x010a
        /*06b6*/ 	.byte	0x3f
	.zero		1


	//   ....[80]....
        /*06b8*/ 	.word	0x00012ba0
        /*06bc*/ 	.word	0x00000008
        /*06c0*/ 	.word	0x00028c60
        /*06c4*/ 	.short	0x010a
        /*06c6*/ 	.byte	0x3f
	.zero		1


	//   ....[81]....
        /*06c8*/ 	.word	0x00012bf0
        /*06cc*/ 	.word	0x00000002
        /*06d0*/ 	.word	0x00028c40
        /*06d4*/ 	.short	0x010a
        /*06d6*/ 	.byte	0x3f
	.zero		1


	//   ....[82]....
        /*06d8*/ 	.word	0x00012c40
        /*06dc*/ 	.word	0x00000002
        /*06e0*/ 	.word	0x00028c60
        /*06e4*/ 	.short	0x010a
        /*06e6*/ 	.byte	0x3f
	.zero		1


	//   ....[83]....
        /*06e8*/ 	.word	0x00012c90
        /*06ec*/ 	.word	0x00000003
        /*06f0*/ 	.word	0x00028c40
        /*06f4*/ 	.short	0x010a
        /*06f6*/ 	.byte	0x3f
	.zero		1


	//   ....[84]....
        /*06f8*/ 	.word	0x00012ce0
        /*06fc*/ 	.word	0x00000003
        /*0700*/ 	.word	0x00028c60
        /*0704*/ 	.short	0x010a
        /*0706*/ 	.byte	0x3f
	.zero		1


	//   ....[85]....
        /*0708*/ 	.word	0x00012d30
        /*070c*/ 	.word	0x00000002
        /*0710*/ 	.word	0x00028c40
        /*0714*/ 	.short	0x010a
        /*0716*/ 	.byte	0x3f
	.zero		1


	//   ....[86]....
        /*0718*/ 	.word	0x00012d80
        /*071c*/ 	.word	0x00000002
        /*0720*/ 	.word	0x00028c60
        /*0724*/ 	.short	0x010a
        /*0726*/ 	.byte	0x3f
	.zero		1


	//   ....[87]....
        /*0728*/ 	.word	0x00012e60
        /*072c*/ 	.word	0x00000007
        /*0730*/ 	.word	0x00028c20
        /*0734*/ 	.short	0x010a
        /*0736*/ 	.byte	0x3f
	.zero		1


	//   ....[88]....
        /*0738*/ 	.word	0x00012eb0
        /*073c*/ 	.word	0x00000005
        /*0740*/ 	.word	0x00000000
        /*0744*/ 	.short	0x010a
        /*0746*/ 	.byte	0x3f
	.zero		1


	//   ....[89]....
        /*0748*/ 	.word	0x00012f00
        /*074c*/ 	.word	0x00000003
        /*0750*/ 	.word	0x00000000
        /*0754*/ 	.short	0x010a
        /*0756*/ 	.byte	0x3f
	.zero		1


	//   ....[90]....
        /*0758*/ 	.word	0x00012f50
        /*075c*/ 	.word	0x00000005
        /*0760*/ 	.word	0x00000000
        /*0764*/ 	.short	0x010a
        /*0766*/ 	.byte	0x3f
	.zero		1


	//----- nvinfo : EIATTR_NUM_MBARRIERS
	.align		4
.L_799:
        /*0768*/ 	.byte	0x03, 0x38
        /*076a*/ 	.short	0x0016


	//----- nvinfo : EIATTR_EXIT_INSTR_OFFSETS
	.align		4
        /*076c*/ 	.byte	0x04, 0x1c
        /*076e*/ 	.short	(.L_801 - .L_800)


	//   ....[0]....
.L_800:
        /*0770*/ 	.word	0x00000a10


	//   ....[1]....
        /*0774*/ 	.word	0x0000f160


	//   ....[2]....
        /*0778*/ 	.word	0x0000f1c0


	//   ....[3]....
        /*077c*/ 	.word	0x000123b0


	//   ....[4]....
        /*0780*/ 	.word	0x000125e0


	//----- nvinfo : EIATTR_MAX_THREADS
	.align		4
.L_801:
        /*0784*/ 	.byte	0x04, 0x05
        /*0786*/ 	.short	(.L_803 - .L_802)
.L_802:
        /*0788*/ 	.word	0x00000180
        /*078c*/ 	.word	0x00000001
        /*0790*/ 	.word	0x00000001


	//----- nvinfo : EIATTR_CRS_STACK_SIZE
	.align		4
.L_803:
        /*0794*/ 	.byte	0x04, 0x1e
        /*0796*/ 	.short	(.L_805 - .L_804)
.L_804:
        /*0798*/ 	.word	0x00000000


	//----- nvinfo : EIATTR_CBANK_PARAM_SIZE
	.align		4
.L_805:
        /*079c*/ 	.byte	0x03, 0x19
        /*079e*/ 	.short	0x0bf0


	//----- nvinfo : EIATTR_PARAM_CBANK
	.align		4
        /*07a0*/ 	.byte	0x04, 0x0a
        /*07a2*/ 	.short	(.L_807 - .L_806)
	.align		4
.L_806:
        /*07a4*/ 	.word	index@(.nv.constant0._ZN7cutlass13device_kernelIN5flash11enable_sm90INS1_16FlashAttnFwdSm90INS1_25CollectiveMainloopFwdSm90ILi2EN4cute5tupleIJNS5_1CILi1EEES8_S8_EEENS6_IJNS7_ILi64EEESA_SA_EEELi512ENS_10bfloat16_tEfNS_4arch4Sm90ELb0ELb1ELb1ELb0ELb0ELb0ELb0ELb0ELb0ELb0ELb0ELb0EEENS1_21CollectiveEpilogueFwdINS6_IJSA_NS7_ILi512EEESA_EEES9_SC_SE_Li256ELb0ELb0ELb0ELb0EEENS1_30DynamicPersistentTileSchedulerILi256ELi32ELb0ELb0ELb1EEEEEEEEEvNT_6ParamsE)
        /*07a8*/ 	.short	0x0210
        /*07aa*/ 	.short	0x0bf0


	//----- nvinfo : EIATTR_SW_WAR
	.align		4
.L_807:
        /*07ac*/ 	.byte	0x04, 0x36
        /*07ae*/ 	.short	(.L_809 - .L_808)
.L_808:
        /*07b0*/ 	.word	0x00000008
.L_809:


//--------------------- .nv.info._ZN7cutlass13device_kernelIN5flash11enable_sm90INS1_16FlashAttnFwdSm90INS1_25CollectiveMainloopFwdSm90ILi2EN4cute5tupleIJNS5_1CILi1EEES8_S8_EEENS6_IJNS7_ILi64EEESA_SA_EEELi512ENS_10bfloat16_tEfNS_4arch4Sm90ELb0ELb1ELb1ELb0ELb0ELb0ELb1ELb0ELb0ELb0ELb0ELb0EEENS1_21CollectiveEpilogueFwdINS6_IJSA_NS7_ILi512EEESA_EEES9_SC_SE_Li256ELb0ELb0ELb0ELb0EEENS1_30DynamicPersistentTileSchedulerILi256ELi32ELb0ELb0ELb1EEEEEEEEEvNT_6ParamsE --------------------------
	.section	.nv.info._ZN7cutlass13device_kernelIN5flash11enable_sm90INS1_16FlashAttnFwdSm90INS1_25CollectiveMainloopFwdSm90ILi2EN4cute5tupleIJNS5_1CILi1EEES8_S8_EEENS6_IJNS7_ILi64EEESA_SA_EEELi512ENS_10bfloat16_tEfNS_4arch4Sm90ELb0ELb1ELb1ELb0ELb0ELb0ELb1ELb0ELb0ELb0ELb0ELb0EEENS1_21CollectiveEpilogueFwdINS6_IJSA_NS7_ILi512EEESA_EEES9_SC_SE_Li256ELb0ELb0ELb0ELb0EEENS1_30DynamicPersistentTileSchedulerILi256ELi32ELb0ELb0ELb1EEEEEEEEEvNT_6ParamsE,"",@"SHT_CUDA_INFO"
	.sectionflags	@""
	.align	4


	//----- nvinfo : EIATTR_CUDA_API_VERSION
	.align		4
        /*0000*/ 	.byte	0x04, 0x37
        /*0002*/ 	.short	(.L_811 - .L_810)
.L_810:
        /*0004*/ 	.word	0x00000082


	//----- nvinfo : EIATTR_KPARAM_INFO
	.align		4
.L_811:
        /*0008*/ 	.byte	0x04, 0x17
        /*000a*/ 	.short	(.L_813 - .L_812)
.L_812:
        /*000c*/ 	.word	0x00000000
        /*0010*/ 	.short	0x0000
        /*0012*/ 	.short	0x0070
        /*0014*/ 	.byte	0x00, 0xf0, 0x01, 0x32


	//----- nvinfo : EIATTR_SPARSE_MMA_MASK
	.align		4
.L_813:
        /*0018*/ 	.byte	0x03, 0x50
        /*001a*/ 	.short	0x0000


	//----- nvinfo : EIATTR_MAXREG_COUNT
	.align		4
        /*001c*/ 	.byte	0x03, 0x1b
        /*001e*/ 	.short	0x00a8


	//----- nvinfo : EIATTR_NUM_BARRIERS
	.align		4
        /*0020*/ 	.byte	0x02, 0x4c
        /*0022*/ 	.byte	0x10
	.zero		1


	//----- nvinfo : EIATTR_EXTERNS
	.align		4
        /*0024*/ 	.byte	0x04, 0x0f
        /*0026*/ 	.short	(.L_815 - .L_814)


	//   ....[0]....
	.align		4
.L_814:
        /*0028*/ 	.word	index@(__assertfail)


	//----- nvinfo : EIATTR_ANNOTATIONS
	.align		4
.L_815:
        /*002c*/ 	.byte	0x04, 0x55
        /*002e*/ 	.short	(.L_817 - .L_816)


	//   ....[0]....
.L_816:
        /*0030*/ 	.word	0x00000001
        /*0034*/ 	.byte	0x90, 0x09, 0x00, 0x00, 0x01, 0x00, 0x00, 0x00, 0xa0, 0x0a, 0x00, 0x00, 0x01, 0x00, 0x00, 0x00
        /*0044*/ 	.byte	0x00, 0x44, 0x01, 0x00, 0x01, 0x00, 0x00, 0x00, 0x90, 0x4b, 0x01, 0x00, 0x01, 0x00, 0x00, 0x00
        /*0054*/ 	.byte	0xa0, 0x75, 0x01, 0x00, 0x01, 0x00, 0x00, 0x00, 0xf0, 0x78, 0x01, 0x00


	//----- nvinfo : EIATTR_MERCURY_ISA_VERSION
	.align		4
.L_817:
        /*0060*/ 	.byte	0x03, 0x5f
        /*0062*/ 	.short	0x0101


	//----- nvinfo : EIATTR_INT_WARP_WIDE_INSTR_OFFSETS
	.align		4
        /*0064*/ 	.byte	0x04, 0x31
        /*0066*/ 	.short	(.L_819 - .L_818)


	//   ....[0]....
.L_818:
        /*0068*/ 	.word	0x000001c0


	//   ....[1]....
        /*006c*/ 	.word	0x000001f0


	//   ....[2]....
        /*0070*/ 	.word	0x00000200


	//   ....[3]....
        /*0074*/ 	.word	0x00000270


	//   ....[4]....
        /*0078*/ 	.word	0x00014ba0


	//   ....[5]....
        /*007c*/ 	.word	0x00014c50


	//   ....[6]....
        /*0080*/ 	.word	0x00015140


	//   ....[7]....
        /*0084*/ 	.word	0x000175b0


	//   ....[8]....
        /*0088*/ 	.word	0x00017660


	//----- nvinfo : EIATTR_COOP_GROUP_MASK_REGIDS
	.align		4
.L_819:
        /*008c*/ 	.byte	0x04, 0x29
        /*008e*/ 	.short	(.L_821 - .L_820)


	//   ....[0]....
.L_820:
        /*0090*/ 	.word	0xffffffff


	//   ....[1]....
        /*0094*/ 	.word	0xffffffff


	//   ....[2]....
        /*0098*/ 	.word	0xffffffff


	//   ....[3]....
        /*009c*/ 	.word	0xffffffff


	//   ....[4]....
        /*00a0*/ 	.word	0xffffffff


	//   ....[5]....
        /*00a4*/ 	.word	0xffffffff


	//   ....[6]....
        /*00a8*/ 	.word	0xffffffff


	//   ....[7]....
        /*00ac*/ 	.word	0xffffffff


	//   ....[8]....
        /*00b0*/ 	.word	0xffffffff


	//   ....[9]....
        /*00b4*/ 	.word	0xffffffff


	//   ....[10]....
        /*00b8*/ 	.word	0xffffffff


	//   ....[11]....
        /*00bc*/ 	.word	0xffffffff


	//   ....[12]....
        /*00c0*/ 	.word	0xffffffff


	//   ....[13]....
        /*00c4*/ 	.word	0xffffffff


	//   ....[14]....
        /*00c8*/ 	.word	0xffffffff


	//   ....[15]....
        /*00cc*/ 	.word	0xffffffff


	//   ....[16]....
        /*00d0*/ 	.word	0xffffffff


	//   ....[17]....
        /*00d4*/ 	.word	0xffffffff


	//   ....[18]....
        /*00d8*/ 	.word	0xffffffff


	//   ....[19]....
        /*00dc*/ 	.word	0xffffffff


	//   ....[20]....
        /*00e0*/ 	.word	0xffffffff


	//   ....[21]....
        /*00e4*/ 	.word	0xffffffff


	//   ....[22]....
        /*00e8*/ 	.word	0xffffffff


	//   ....[23]....
        /*00ec*/ 	.word	0xffffffff


	//   ....[24]....
        /*00f0*/ 	.word	0xffffffff


	//   ....[25]....
        /*00f4*/ 	.word	0xffffffff


	//   ....[26]....
        /*00f8*/ 	.word	0xffffffff


	//   ....[27]....
        /*00fc*/ 	.word	0xffffffff


	//   ....[28]....
        /*0100*/ 	.word	0xffffffff


	//   ....[29]....
        /*0104*/ 	.word	0xffffffff


	//   ....[30]....
        /*0108*/ 	.word	0xffffffff


	//   ....[31]....
        /*010c*/ 	.word	0xffffffff


	//   ....[32]....
        /*0110*/ 	.word	0xffffffff


	//   ....[33]....
        /*0114*/ 	.word	0xffffffff


	//   ....[34]....
        /*0118*/ 	.word	0xffffffff


	//   ....[35]....
        /*011c*/ 	.word	0xffffffff


	//   ....[36]....
        /*0120*/ 	.word	0xffffffff


	//   ....[37]....
        /*0124*/ 	.word	0xffffffff


	//   ....[38]....
        /*0128*/ 	.word	0xffffffff


	//   ....[39]....
        /*012c*/ 	.word	0xffffffff


	//   ....[40]....
        /*0130*/ 	.word	0xffffffff


	//   ....[41]....
        /*0134*/ 	.word	0xffffffff


	//   ....[42]....
        /*0138*/ 	.word	0x0500000f


	//   ....[43]....
        /*013c*/ 	.word	0x0500000f


	//----- nvinfo : EIATTR_COOP_GROUP_INSTR_OFFSETS
	.align		4
.L_821:
        /*0140*/ 	.byte	0x04, 0x28
        /*0142*/ 	.short	(.L_823 - .L_822)


	//   ....[0]....
.L_822:
        /*0144*/ 	.word	0x00000070


	//   ....[1]....
        /*0148*/ 	.word	0x000001d0


	//   ....[2]....
        /*014c*/ 	.word	0x00000220


	//   ....[3]....
        /*0150*/ 	.word	0x000003f0


	//   ....[4]....
        /*0154*/ 	.word	0x00000550


	//   ....[5]....
        /*0158*/ 	.word	0x00000670


	//   ....[6]....
        /*015c*/ 	.word	0x000007d0


	//   ....[7]....
        /*0160*/ 	.word	0x00001ae0


	//   ....[8]....
        /*0164*/ 	.word	0x000039d0


	//   ....[9]....
        /*0168*/ 	.word	0x00004960


	//   ....[10]....
        /*016c*/ 	.word	0x00006720


	//   ....[11]....
        /*0170*/ 	.word	0x00006760


	//   ....[12]....
        /*0174*/ 	.word	0x00006a50


	//   ....[13]....
        /*0178*/ 	.word	0x00006af0


	//   ....[14]....
        /*017c*/ 	.word	0x00007210


	//   ....[15]....
        /*0180*/ 	.word	0x00007f70


	//   ....[16]....
        /*0184*/ 	.word	0x00009830


	//   ....[17]....
        /*0188*/ 	.word	0x00009930


	//   ....[18]....
        /*018c*/ 	.word	0x00009bc0


	//   ....[19]....
        /*0190*/ 	.word	0x00009d00


	//   ....[20]....
        /*0194*/ 	.word	0x0000ae80


	//   ....[21]....
        /*0198*/ 	.word	0x0000bd40


	//   ....[22]....
        /*019c*/ 	.word	0x0000ccf0


	//   ....[23]....
        /*01a0*/ 	.word	0x0000cd60


	//   ....[24]....
        /*01a4*/ 	.word	0x0000d060


	//   ....[25]....
        /*01a8*/ 	.word	0x0000d1b0


	//   ....[26]....
        /*01ac*/ 	.word	0x0000e1e0


	//   ....[27]....
        /*01b0*/ 	.word	0x0000ee30


	//   ....[28]....
        /*01b4*/ 	.word	0x000106f0


	//   ....[29]....
        /*01b8*/ 	.word	0x000107f0


	//   ....[30]....
        /*01bc*/ 	.word	0x00010b10


	//   ....[31]....
        /*01c0*/ 	.word	0x00010c10


	//   ....[32]....
        /*01c4*/ 	.word	0x00011d30


	//   ....[33]....
        /*01c8*/ 	.word	0x00011d90


	//   ....[34]....
        /*01cc*/ 	.word	0x00011dd0


	//   ....[35]....
        /*01d0*/ 	.word	0x00011e30


	//   ....[36]....
        /*01d4*/ 	.word	0x00011e60


	//   ....[37]....
        /*01d8*/ 	.word	0x000128c0


	//   ....[38]....
        /*01dc*/ 	.word	0x00013670


	//   ....[39]....
        /*01e0*/ 	.word	0x000142f0


	//   ....[40]....
        /*01e4*/ 	.word	0x000176e0


	//   ....[41]....
        /*01e8*/ 	.word	0x00017890


	//   ....[42]....
        /*01ec*/ 	.word	0x00017ed0


	//   ....[43]....
        /*01f0*/ 	.word	0x000182b0


	//----- nvinfo : EIATTR_REG_RECONFIG
	.align		4
.L_823:
        /*01f4*/ 	.byte	0x01, 0x54
	.zero		2


	//----- nvinfo : EIATTR_SYSCALL_OFFSETS
	.align		4
        /*01f8*/ 	.byte	0x04, 0x46
        /*01fa*/ 	.short	(.L_825 - .L_824)


	//   ....[0]....
.L_824:
        /*01fc*/ 	.word	0x00003b90


	//   ....[1]....
        /*0200*/ 	.word	0x00014de0


	//   ....[2]....
        /*0204*/ 	.word	0x00014f20


	//   ....[3]....
        /*0208*/ 	.word	0x00015020


	//----- nvinfo : EIATTR_MBARRIER_INSTR_OFFSETS
	.align		4
.L_825:
        /*020c*/ 	.byte	0x04, 0x39
        /*020e*/ 	.short	(.L_827 - .L_826)


	//   ....[0]....
.L_826:
        /*0210*/ 	.word	0x000002d0
        /*0214*/ 	.word	0x000000ff
        /*0218*/ 	.word	0x00038800
        /*021c*/ 	.short	0x0100
        /*021e*/ 	.byte	0x06
	.zero		1


	//   ....[1]....
        /*0220*/ 	.word	0x000002e0
        /*0224*/ 	.word	0x000000ff
        /*0228*/ 	.word	0x00038810
        /*022c*/ 	.short	0x0100
        /*022e*/ 	.byte	0x06
	.zero		1


	//   ....[2]....
        /*0230*/ 	.word	0x000002f0
        /*0234*/ 	.word	0x000000ff
        /*0238*/ 	.word	0x00038820
        /*023c*/ 	.short	0x0100
        /*023e*/ 	.byte	0x06
	.zero		1


	//   ....[3]....
        /*0240*/ 	.word	0x000003a0
        /*0244*/ 	.word	0x000000ff
        /*0248*/ 	.word	0x00038830
        /*024c*/ 	.short	0x0100
        /*024e*/ 	.byte	0x06
	.zero		1


	//   ....[4]....
        /*0250*/ 	.word	0x000003b0
        /*0254*/ 	.word	0x000000ff
        /*0258*/ 	.word	0x00038840
        /*025c*/ 	.short	0x0100
        /*025e*/ 	.byte	0x06
	.zero		1


	//   ....[5]....
        /*0260*/ 	.word	0x000003c0
        /*0264*/ 	.word	0x000000ff
        /*0268*/ 	.word	0x00038838
        /*026c*/ 	.short	0x0100
        /*026e*/ 	.byte	0x06
	.zero		1


	//   ....[6]....
        /*0270*/ 	.word	0x000003d0
        /*0274*/ 	.word	0x000000ff
        /*0278*/ 	.word	0x00038848
        /*027c*/ 	.short	0x0100
        /*027e*/ 	.byte	0x06
	.zero		1


	//   ....[7]....
        /*0280*/ 	.word	0x00000500
        /*0284*/ 	.word	0x000000ff
        /*0288*/ 	.word	0x00038850
        /*028c*/ 	.short	0x0100
        /*028e*/ 	.byte	0x08
	.zero		1


	//   ....[8]....
        /*0290*/ 	.word	0x00000510
        /*0294*/ 	.word	0x000000ff
        /*0298*/ 	.word	0x00038860
        /*029c*/ 	.short	0x0100
        /*029e*/ 	.byte	0x08
	.zero		1


	//   ....[9]....
        /*02a0*/ 	.word	0x00000520
        /*02a4*/ 	.word	0x000000ff
        /*02a8*/ 	.word	0x00038858
        /*02ac*/ 	.short	0x0100
        /*02ae*/ 	.byte	0x08
	.zero		1


	//   ....[10]....
        /*02b0*/ 	.word	0x00000530
        /*02b4*/ 	.word	0x000000ff
        /*02b8*/ 	.word	0x00038868
        /*02bc*/ 	.short	0x0100
        /*02be*/ 	.byte	0x08
	.zero		1


	//   ....[11]....
        /*02c0*/ 	.word	0x00000620
        /*02c4*/ 	.word	0x000000ff
        /*02c8*/ 	.word	0x00038870
        /*02cc*/ 	.short	0x0100
        /*02ce*/ 	.byte	0x06
	.zero		1


	//   ....[12]....
        /*02d0*/ 	.word	0x00000630
        /*02d4*/ 	.word	0x000000ff
        /*02d8*/ 	.word	0x00038880
        /*02dc*/ 	.short	0x0100
        /*02de*/ 	.byte	0x06
	.zero		1


	//   ....[13]....
        /*02e0*/ 	.word	0x00000640
        /*02e4*/ 	.word	0x000000ff
        /*02e8*/ 	.word	0x00038878
        /*02ec*/ 	.short	0x0100
        /*02ee*/ 	.byte	0x06
	.zero		1


	//   ....[14]....
        /*02f0*/ 	.word	0x00000650
        /*02f4*/ 	.word	0x000000ff
        /*02f8*/ 	.word	0x00038888
        /*02fc*/ 	.short	0x0100
        /*02fe*/ 	.byte	0x06
	.zero		1


	//   ....[15]....
        /*0300*/ 	.word	0x00000780
        /*0304*/ 	.word	0x000000ff
        /*0308*/ 	.word	0x00038890
        /*030c*/ 	.short	0x0100
        /*030e*/ 	.byte	0x08
	.zero		1


	//   ....[16]....
        /*0310*/ 	.word	0x00000790
        /*0314*/ 	.word	0x000000ff
        /*0318*/ 	.word	0x000388a0
        /*031c*/ 	.short	0x0100
        /*031e*/ 	.byte	0x08
	.zero		1


	//   ....[17]....
        /*0320*/ 	.word	0x000007a0
        /*0324*/ 	.word	0x000000ff
        /*0328*/ 	.word	0x00038898
        /*032c*/ 	.short	0x0100
        /*032e*/ 	.byte	0x08
	.zero		1


	//   ....[18]....
        /*0330*/ 	.word	0x000007b0
        /*0334*/ 	.word	0x000000ff
        /*0338*/ 	.word	0x000388a8
        /*033c*/ 	.short	0x0100
        /*033e*/ 	.byte	0x08
	.zero		1


	//   ....[19]....
        /*0340*/ 	.word	0x000008e0
        /*0344*/ 	.word	0x000000ff
        /*0348*/ 	.word	0x000388b0
        /*034c*/ 	.short	0x0100
        /*034e*/ 	.byte	0x08
	.zero		1


	//   ....[20]....
        /*0350*/ 	.word	0x000008f0
        /*0354*/ 	.word	0x000000ff
        /*0358*/ 	.word	0x000388c0
        /*035c*/ 	.short	0x0100
        /*035e*/ 	.byte	0x08
	.zero		1


	//   ....[21]....
        /*0360*/ 	.word	0x00000900
        /*0364*/ 	.word	0x000000ff
        /*0368*/ 	.word	0x000388b8
        /*036c*/ 	.short	0x0100
        /*036e*/ 	.byte	0x08
	.zero		1


	//   ....[22]....
        /*0370*/ 	.word	0x00000910
        /*0374*/ 	.word	0x000000ff
        /*0378*/ 	.word	0x000388c8
        /*037c*/ 	.short	0x0100
        /*037e*/ 	.byte	0x08
	.zero		1


	//   ....[23]....
        /*0380*/ 	.word	0x00001e60
        /*0384*/ 	.word	0x00000003
        /*0388*/ 	.word	0x00000000
        /*038c*/ 	.short	0x0101
        /*038e*/ 	.byte	0x3f
	.zero		1


	//   ....[24]....
        /*0390*/ 	.word	0x00002920
        /*0394*/ 	.word	0x00000000
        /*0398*/ 	.word	0x00000000
        /*039c*/ 	.short	0x0101
        /*039e*/ 	.byte	0x3f
	.zero		1


	//   ....[25]....
        /*03a0*/ 	.word	0x00003c10
        /*03a4*/ 	.word	0x000000ff
        /*03a8*/ 	.word	0x00038800
        /*03ac*/ 	.short	0x010a
        /*03ae*/ 	.byte	0x24
	.zero		1


	//   ....[26]....
        /*03b0*/ 	.word	0x00003c70
        /*03b4*/ 	.word	0x00000006
        /*03b8*/ 	.word	0x00038830
        /*03bc*/ 	.short	0x010a
        /*03be*/ 	.byte	0x3f
	.zero		1


	//   ....[27]....
        /*03c0*/ 	.word	0x00003cb0
        /*03c4*/ 	.word	0x00000006
        /*03c8*/ 	.word	0x00038830
        /*03cc*/ 	.short	0x010a
        /*03ce*/ 	.byte	0x3f
	.zero		1


	//   ....[28]....
        /*03d0*/ 	.word	0x00003f30
        /*03d4*/ 	.word	0x000000ff
        /*03d8*/ 	.word	0x00038810
        /*03dc*/ 	.short	0x010a
        /*03de*/ 	.byte	0x24
	.zero		1


	//   ....[29]....
        /*03e0*/ 	.word	0x00003f70
        /*03e4*/ 	.word	0x00000006
        /*03e8*/ 	.word	0x00038850
        /*03ec*/ 	.short	0x010a
        /*03ee*/ 	.byte	0x3f
	.zero		1


	//   ....[30]....
        /*03f0*/ 	.word	0x00004050
        /*03f4*/ 	.word	0x00000006
        /*03f8*/ 	.word	0x00038850
        /*03fc*/ 	.short	0x010a
        /*03fe*/ 	.byte	0x3f
	.zero		1


	//   ....[31]....
        /*0400*/ 	.word	0x000057a0
        /*0404*/ 	.word	0x00000005
        /*0408*/ 	.word	0x00000000
        /*040c*/ 	.short	0x0101
        /*040e*/ 	.byte	0x3f
	.zero		1


	//   ....[32]....
        /*0410*/ 	.word	0x00007230
        /*0414*/ 	.word	0x00000006
        /*0418*/ 	.word	0x00000000
        /*041c*/ 	.short	0x0101
        /*041e*/ 	.byte	0x3f
	.zero		1


	//   ....[33]....
        /*0420*/ 	.word	0x00007450
        /*0424*/ 	.word	0x0000000c
        /*0428*/ 	.word	0x00038830
        /*042c*/ 	.short	0x010a
        /*042e*/ 	.byte	0x3f
	.zero		1


	//   ....[34]....
        /*0430*/ 	.word	0x000074a0
        /*0434*/ 	.word	0x0000000c
        /*0438*/ 	.word	0x00038830
        /*043c*/ 	.short	0x010a
        /*043e*/ 	.byte	0x3f
	.zero		1


	//   ....[35]....
        /*0440*/ 	.word	0x00007620
        /*0444*/ 	.word	0x0000000c
        /*0448*/ 	.word	0x00038850
        /*044c*/ 	.short	0x010a
        /*044e*/ 	.byte	0x3f
	.zero		1


	//   ....[36]....
        /*0450*/ 	.word	0x00007670
        /*0454*/ 	.word	0x0000000c
        /*0458*/ 	.word	0x00038850
        /*045c*/ 	.short	0x010a
        /*045e*/ 	.byte	0x3f
	.zero		1


	//   ....[37]....
        /*0460*/ 	.word	0x00008d30
        /*0464*/ 	.word	0x00000014
        /*0468*/ 	.word	0x00000000
        /*046c*/ 	.short	0x0101
        /*046e*/ 	.byte	0x3f
	.zero		1


	//   ....[38]....
        /*0470*/ 	.word	0x0000aea0
        /*0474*/ 	.word	0x0000000c
        /*0478*/ 	.word	0x00000000
        /*047c*/ 	.short	0x0101
        /*047e*/ 	.byte	0x3f
	.zero		1


	//   ....[39]....
        /*0480*/ 	.word	0x0000b200
        /*0484*/ 	.word	0x00000008
        /*0488*/ 	.word	0x00038830
        /*048c*/ 	.short	0x010a
        /*048e*/ 	.byte	0x3f
	.zero		1


	//   ....[40]....
        /*0490*/ 	.word	0x0000b250
        /*0494*/ 	.word	0x00000008
        /*0498*/ 	.word	0x00038830
        /*049c*/ 	.short	0x010a
        /*049e*/ 	.byte	0x3f
	.zero		1


	//   ....[41]....
        /*04a0*/ 	.word	0x0000b3d0
        /*04a4*/ 	.word	0x00000008
        /*04a8*/ 	.word	0x00038850
        /*04ac*/ 	.short	0x010a
        /*04ae*/ 	.byte	0x3f
	.zero		1


	//   ....[42]....
        /*04b0*/ 	.word	0x0000b410
        /*04b4*/ 	.word	0x00000008
        /*04b8*/ 	.word	0x00038850
        /*04bc*/ 	.short	0x010a
        /*04be*/ 	.byte	0x3f
	.zero		1


	//   ....[43]....
        /*04c0*/ 	.word	0x0000d500
        /*04c4*/ 	.word	0x00000098
        /*04c8*/ 	.word	0x00000000
        /*04cc*/ 	.short	0x0101
        /*04ce*/ 	.byte	0x3f
	.zero		1


	//   ....[44]....
        /*04d0*/ 	.word	0x0000e200
        /*04d4*/ 	.word	0x00000008
        /*04d8*/ 	.word	0x00000000
        /*04dc*/ 	.short	0x0101
        /*04de*/ 	.byte	0x3f
	.zero		1


	//   ....[45]....
        /*04e0*/ 	.word	0x0000e310
        /*04e4*/ 	.word	0x0000000c
        /*04e8*/ 	.word	0x00038830
        /*04ec*/ 	.short	0x010a
        /*04ee*/ 	.byte	0x3f
	.zero		1


	//   ....[46]....
        /*04f0*/ 	.word	0x0000e360
        /*04f4*/ 	.word	0x0000000c
        /*04f8*/ 	.word	0x00038830
        /*04fc*/ 	.short	0x010a
        /*04fe*/ 	.byte	0x3f
	.zero		1


	//   ....[47]....
        /*0500*/ 	.word	0x0000e4e0
        /*0504*/ 	.word	0x0000000c
        /*0508*/ 	.word	0x00038850
        /*050c*/ 	.short	0x010a
        /*050e*/ 	.byte	0x3f
	.zero		1


	//   ....[48]....
        /*0510*/ 	.word	0x0000e530
        /*0514*/ 	.word	0x0000000c
        /*0518*/ 	.word	0x00038850
        /*051c*/ 	.short	0x010a
        /*051e*/ 	.byte	0x3f
	.zero		1


	//   ....[49]....
        /*0520*/ 	.word	0x0000fbf0
        /*0524*/ 	.word	0x0000000a
        /*0528*/ 	.word	0x00000000
        /*052c*/ 	.short	0x0101
        /*052e*/ 	.byte	0x3f
	.zero		1


	//   ....[50]....
        /*0530*/ 	.word	0x00011d50
        /*0534*/ 	.word	0x0000000c
        /*0538*/ 	.word	0x00000000
        /*053c*/ 	.short	0x0101
        /*053e*/ 	.byte	0x3f
	.zero		1


	//   ....[51]....
        /*0540*/ 	.word	0x000139b0
        /*0544*/ 	.word	0x000000ff
        /*0548*/ 	.word	0x00000000
        /*054c*/ 	.short	0x0101
        /*054e*/ 	.byte	0x05
	.zero		1


	//   ....[52]....
        /*0550*/ 	.word	0x000153c0
        /*0554*/ 	.word	0x00000008
        /*0558*/ 	.word	0x00038840
        /*055c*/ 	.short	0x010a
        /*055e*/ 	.byte	0x3f
	.zero		1


	//   ....[53]....
        /*0560*/ 	.word	0x00015a10
        /*0564*/ 	.word	0x000000ff
        /*0568*/ 	.word	0x00038820
        /*056c*/ 	.short	0x010a
        /*056e*/ 	.byte	0x26
	.zero		1


	//   ....[54]....
        /*0570*/ 	.word	0x00015a90
        /*0574*/ 	.word	0x00000005
        /*0578*/ 	.word	0x00038860
        /*057c*/ 	.short	0x010a
        /*057e*/ 	.byte	0x3f
	.zero		1


	//   ....[55]....
        /*0580*/ 	.word	0x00016100
        /*0584*/ 	.word	0x00000002
        /*0588*/ 	.word	0x00038840
        /*058c*/ 	.short	0x010a
        /*058e*/ 	.byte	0x3f
	.zero		1


	//   ....[56]....
        /*0590*/ 	.word	0x00016290
        /*0594*/ 	.word	0x00000002
        /*0598*/ 	.word	0x00038860
        /*059c*/ 	.short	0x010a
        /*059e*/ 	.byte	0x3f
	.zero		1


	//   ....[57]....
        /*05a0*/ 	.word	0x000168a0
        /*05a4*/ 	.word	0x00000003
        /*05a8*/ 	.word	0x00038840
        /*05ac*/ 	.short	0x010a
        /*05ae*/ 	.byte	0x3f
	.zero		1


	//   ....[58]....
        /*05b0*/ 	.word	0x00016a30
        /*05b4*/ 	.word	0x00000003
        /*05b8*/ 	.word	0x00038860
        /*05bc*/ 	.short	0x010a
        /*05be*/ 	.byte	0x3f
	.zero		1


	//   ....[59]....
        /*05c0*/ 	.word	0x00016fc0
        /*05c4*/ 	.word	0x00000002
        /*05c8*/ 	.word	0x00038840
        /*05cc*/ 	.short	0x010a
        /*05ce*/ 	.byte	0x3f
	.zero		1


	//   ....[60]....
        /*05d0*/ 	.word	0x00017150
        /*05d4*/ 	.word	0x00000002
        /*05d8*/ 	.word	0x00038860
        /*05dc*/ 	.short	0x010a
        /*05de*/ 	.byte	0x3f
	.zero		1


	//   ....[61]....
        /*05e0*/ 	.word	0x00017840
        /*05e4*/ 	.word	0x00000007
        /*05e8*/ 	.word	0x00038820
        /*05ec*/ 	.short	0x010a
        /*05ee*/ 	.byte	0x3f
	.zero		1


	//   ....[62]....
        /*05f0*/ 	.word	0x000179b0
        /*05f4*/ 	.word	0x00000005
        /*05f8*/ 	.word	0x00000000
        /*05fc*/ 	.short	0x010a
        /*05fe*/ 	.byte	0x3f
	.zero		1


	//   ....[63]....
        /*0600*/ 	.word	0x00017a20
        /*0604*/ 	.word	0x00000003
        /*0608*/ 	.word	0x00000000
        /*060c*/ 	.short	0x010a
        /*060e*/ 	.byte	0x3f
	.zero		1


	//   ....[64]....
        /*0610*/ 	.word	0x00017a80
        /*0614*/ 	.word	0x00000005
        /*0618*/ 	.word	0x00000000
        /*061c*/ 	.short	0x010a
        /*061e*/ 	.byte	0x3f
	.zero		1


	//   ....[65]....
        /*0620*/ 	.word	0x00017ab0
        /*0624*/ 	.word	0x00000003
        /*0628*/ 	.word	0x00000000
        /*062c*/ 	.short	0x010a
        /*062e*/ 	.byte	0x3f
	.zero		1


	//   ....[66]....
        /*0630*/ 	.word	0x00017b20
        /*0634*/ 	.word	0x00000003
        /*0638*/ 	.word	0x00038800
        /*063c*/ 	.short	0x010a
        /*063e*/ 	.byte	0x3f
	.zero		1


	//   ....[67]....
        /*0640*/ 	.word	0x00017b70
        /*0644*/ 	.word	0x00000006
        /*0648*/ 	.word	0x00038830
        /*064c*/ 	.short	0x010a
        /*064e*/ 	.byte	0x3f
	.zero		1


	//   ....[68]....
        /*0650*/ 	.word	0x00017bd0
        /*0654*/ 	.word	0x00000003
        /*0658*/ 	.word	0x00038810
        /*065c*/ 	.short	0x010a
        /*065e*/ 	.byte	0x3f
	.zero		1


	//   ....[69]....
        /*0660*/ 	.word	0x00017c20
        /*0664*/ 	.word	0x00000006
        /*0668*/ 	.word	0x00038850
        /*066c*/ 	.short	0x010a
        /*066e*/ 	.byte	0x3f
	.zero		1


	//   ....[70]....
        /*0670*/ 	.word	0x00017c70
        /*0674*/ 	.word	0x0000000c
        /*0678*/ 	.word	0x00038830
        /*067c*/ 	.short	0x010a
        /*067e*/ 	.byte	0x3f
	.zero		1


	//   ....[71]....
        /*0680*/ 	.word	0x00017cc0
        /*0684*/ 	.word	0x0000000c
        /*0688*/ 	.word	0x00038850
        /*068c*/ 	.short	0x010a
        /*068e*/ 	.byte	0x3f
	.zero		1


	//   ....[72]....
        /*0690*/ 	.word	0x00017d10
        /*0694*/ 	.word	0x00000008
        /*0698*/ 	.word	0x00038830
        /*069c*/ 	.short	0x010a
        /*069e*/ 	.byte	0x3f
	.zero		1


	//   ....[73]....
        /*06a0*/ 	.word	0x00017d60
        /*06a4*/ 	.word	0x00000008
        /*06a8*/ 	.word	0x00038850
        /*06ac*/ 	.short	0x010a
        /*06ae*/ 	.byte	0x3f
	.zero		1


	//   ....[74]....
        /*06b0*/ 	.word	0x00017db0
        /*06b4*/ 	.word	0x0000000c
        /*06b8*/ 	.word	0x00038830
        /*06bc*/ 	.short	0x010a
        /*06be*/ 	.byte	0x3f
	.zero		1


	//   ....[75]....
        /*06c0*/ 	.word	0x00017e00
        /*06c4*/ 	.word	0x0000000c
        /*06c8*/ 	.word	0x00038850
        /*06cc*/ 	.short	0x010a
        /*06ce*/ 	.byte	0x3f
	.zero		1


	//   ....[76]....
        /*06d0*/ 	.word	0x00017f80
        /*06d4*/ 	.word	0x00000008
        /*06d8*/ 	.word	0x00038840
        /*06dc*/ 	.short	0x010a
        /*06de*/ 	.byte	0x3f
	.zero		1


	//   ....[77]....
        /*06e0*/ 	.word	0x00017fe0
        /*06e4*/ 	.word	0x00000008
        /*06e8*/ 	.word	0x00038820
        /*06ec*/ 	.short	0x010a
        /*06ee*/ 	.byte	0x3f
	.zero		1


	//   ....[78]....
        /*06f0*/ 	.word	0x00018030
        /*06f4*/ 	.word	0x00000005
        /*06f8*/ 	.word	0x00038860
        /*06fc*/ 	.short	0x010a
        /*06fe*/ 	.byte	0x3f
	.zero		1


	//   ....[79]....
        /*0700*/ 	.word	0x00018080
        /*0704*/ 	.word	0x00000002
        /*0708*/ 	.word	0x00038840
        /*070c*/ 	.short	0x010a
        /*070e*/ 	.byte	0x3f
	.zero		1


	//   ....[80]....
        /*0710*/ 	.word	0x000180d0
        /*0714*/ 	.word	0x00000002
        /*0718*/ 	.word	0x00038860
        /*071c*/ 	.short	0x010a
        /*071e*/ 	.byte	0x3f
	.zero		1


	//   ....[81]....
        /*0720*/ 	.word	0x00018120
        /*0724*/ 	.word	0x00000003
        /*0728*/ 	.word	0x00038840
        /*072c*/ 	.short	0x010a
        /*072e*/ 	.byte	0x3f
	.zero		1


	//   ....[82]....
        /*0730*/ 	.word	0x00018170
        /*0734*/ 	.word	0x00000003
        /*0738*/ 	.word	0x00038860
        /*073c*/ 	.short	0x010a
        /*073e*/ 	.byte	0x3f
	.zero		1


	//   ....[83]....
        /*0740*/ 	.word	0x000181c0
        /*0744*/ 	.word	0x00000002
        /*0748*/ 	.word	0x00038840
        /*074c*/ 	.short	0x010a
        /*074e*/ 	.byte	0x3f
	.zero		1


	//   ....[84]....
        /*0750*/ 	.word	0x00018210
        /*0754*/ 	.word	0x00000002
        /*0758*/ 	.word	0x00038860
        /*075c*/ 	.short	0x010a
        /*075e*/ 	.byte	0x3f
	.zero		1


	//   ....[85]....
        /*0760*/ 	.word	0x000182f0
        /*0764*/ 	.word	0x00000007
        /*0768*/ 	.word	0x00038820
        /*076c*/ 	.short	0x010a
        /*076e*/ 	.byte	0x3f
	.zero		1


	//   ....[86]....
        /*0770*/ 	.word	0x00018340
        /*0774*/ 	.word	0x00000005
        /*0778*/ 	.word	0x00000000
        /*077c*/ 	.short	0x010a
        /*077e*/ 	.byte	0x3f
	.zero		1


	//   ....[87]....
        /*0780*/ 	.word	0x00018390
        /*0784*/ 	.word	0x00000003
        /*0788*/ 	.word	0x00000000
        /*078c*/ 	.short	0x010a
        /*078e*/ 	.byte	0x3f
	.zero		1


	//   ....[88]....
        /*0790*/ 	.word	0x000183e0
        /*0794*/ 	.word	0x00000005
        /*0798*/ 	.word	0x00000000
        /*079c*/ 	.short	0x010a
        /*079e*/ 	.byte	0x3f
	.zero		1


	//----- nvinfo : EIATTR_NUM_MBARRIERS
	.align		4
.L_827:
        /*07a0*/ 	.byte	0x03, 0x38
        /*07a2*/ 	.short	0x0017


	//----- nvinfo : EIATTR_EXIT_INSTR_OFFSETS
	.align		4
        /*07a4*/ 	.byte	0x04, 0x1c
        /*07a6*/ 	.short	(.L_829 - .L_828)


	//   ....[0]....
.L_828:
        /*07a8*/ 	.word	0x00000a90


	//   ....[1]....
        /*07ac*/ 	.word	0x000142b0


	//   ....[2]....
        /*07b0*/ 	.word	0x00014310


	//   ....[3]....
        /*07b4*/ 	.word	0x000178b0


	//   ....[4]....
        /*07b8*/ 	.word	0x00017b00


	//----- nvinfo : EIATTR_MAX_THREADS
	.align		4
.L_829:
        /*07bc*/ 	.byte	0x04, 0x05
        /*07be*/ 	.short	(.L_831 - .L_830)
.L_830:
        /*07c0*/ 	.word	0x00000180
        /*07c4*/ 	.word	0x00000001
        /*07c8*/ 	.word	0x00000001


	//----- nvinfo : EIATTR_CRS_STACK_SIZE
	.align		4
.L_831:
        /*07cc*/ 	.byte	0x04, 0x1e
        /*07ce*/ 	.short	(.L_833 - .L_832)
.L_832:
        /*07d0*/ 	.word	0x00000000


	//----- nvinfo : EIATTR_CBANK_PARAM_SIZE
	.align		4
.L_833:
        /*07d4*/ 	.byte	0x03, 0x19
        /*07d6*/ 	.short	0x0cf0


	//----- nvinfo : EIATTR_PARAM_CBANK
	.align		4
        /*07d8*/ 	.byte	0x04, 0x0a
        /*07da*/ 	.short	(.L_835 - .L_834)
	.align		4
.L_834:
        /*07dc*/ 	.word	index@(.nv.constant0._ZN7cutlass13device_kernelIN5flash11enable_sm90INS1_16FlashAttnFwdSm90INS1_25CollectiveMainloopFwdSm90ILi2EN4cute5tupleIJNS5_1CILi1EEES8_S8_EEENS6_IJNS7_ILi64EEESA_SA_EEELi512ENS_10bfloat16_tEfNS_4arch4Sm90ELb0ELb1ELb1ELb0ELb0ELb0ELb1ELb0ELb0ELb0ELb0ELb0EEENS1_21CollectiveEpilogueFwdINS6_IJSA_NS7_ILi512EEESA_EEES9_SC_SE_Li256ELb0ELb0ELb0ELb0EEENS1_30DynamicPersistentTileSchedulerILi256ELi32ELb0ELb0ELb1EEEEEEEEEvNT_6ParamsE)
        /*07e0*/ 	.short	0x0210
        /*07e2*/ 	.short	0x0cf0


	//----- nvinfo : EIATTR_SW_WAR
	.align		4
.L_835:
        /*07e4*/ 	.byte	0x04, 0x36
        /*07e6*/ 	.short	(.L_837 - .L_836)
.L_836:
        /*07e8*/ 	.word	0x00000008
.L_837:


//--------------------- .nv.info._ZN7cutlass13device_kernelIN5flash11enable_sm90INS1_16FlashAttnFwdSm90INS1_25CollectiveMainloopFwdSm90ILi2EN4cute5tupleIJNS5_1CILi1EEES8_S8_EEENS6_IJNS7_ILi64EEESA_SA_EEELi512ENS_10bfloat16_tEfNS_4arch4Sm90ELb0ELb1ELb1ELb1ELb0ELb0ELb0ELb0ELb0ELb0ELb0ELb0EEENS1_21CollectiveEpilogueFwdINS6_IJSA_NS7_ILi512EEESA_EEES9_SC_SE_Li256ELb1ELb0ELb0ELb0EEENS1_36VarlenDynamicPersistentTileSchedulerILi64ELi64ELi256ELi32ELb0ELb0ELb1ELb1ELb0ELb1EEEEEEEEEvNT_6ParamsE --------------------------
	.section	.nv.info._ZN7cutlass13device_kernelIN5flash11enable_sm90INS1_16FlashAttnFwdSm90INS1_25CollectiveMainloopFwdSm90ILi2EN4cute5tupleIJNS5_1CILi1EEES8_S8_EEENS6_IJNS7_ILi64EEESA_SA_EEELi512ENS_10bfloat16_tEfNS_4arch4Sm90ELb0ELb1ELb1ELb1ELb0ELb0ELb0ELb0ELb0ELb0ELb0ELb0EEENS1_21CollectiveEpilogueFwdINS6_IJSA_NS7_ILi512EEESA_EEES9_SC_SE_Li256ELb1ELb0ELb0ELb0EEENS1_36VarlenDynamicPersistentTileSchedulerILi64ELi64ELi256ELi32ELb0ELb0ELb1ELb1ELb0ELb1EEEEEEEEEvNT_6ParamsE,"",@"SHT_CUDA_INFO"
	.sectionflags	@""
	.align	4


	//----- nvinfo : EIATTR_CUDA_API_VERSION
	.align		4
        /*0000*/ 	.byte	0x04, 0x37
        /*0002*/ 	.short	(.L_839 - .L_838)
.L_838:
        /*0004*/ 	.word	0x00000082


	//----- nvinfo : EIATTR_KPARAM_INFO
	.align		4
.L_839:
        /*0008*/ 	.byte	0x04, 0x17
        /*000a*/ 	.short	(.L_841 - .L_840)
.L_840:
        /*000c*/ 	.word	0x00000000
        /*0010*/ 	.short	0x0000
        /*0012*/ 	.short	0x0070
        /*0014*/ 	.byte	0x00, 0xf0, 0x01, 0x28


	//----- nvinfo : EIATTR_SPARSE_MMA_MASK
	.align		4
.L_841:
        /*0018*/ 	.byte	0x03, 0x50
        /*001a*/ 	.short	0x0000


	//----- nvinfo : EIATTR_MAXREG_COUNT
	.align		4
        /*001c*/ 	.byte	0x03, 0x1b
        /*001e*/ 	.short	0x00a8


	//----- nvinfo : EIATTR_NUM_BARRIERS
	.align		4
        /*0020*/ 	.byte	0x02, 0x4c
        /*0022*/ 	.byte	0x10
	.zero		1


	//----- nvinfo : EIATTR_EXTERNS
	.align		4
        /*0024*/ 	.byte	0x04, 0x0f
        /*0026*/ 	.short	(.L_843 - .L_842)


	//   ....[0]....
	.align		4
.L_842:
        /*0028*/ 	.word	index@(__assertfail)


	//----- nvinfo : EIATTR_ANNOTATIONS
	.align		4
.L_843:
        /*002c*/ 	.byte	0x04, 0x55
        /*002e*/ 	.short	(.L_845 - .L_844)


	//   ....[0]....
.L_844:
        /* <DEDUP_REMOVED lines=27> */


	//----- nvinfo : EIATTR_MERCURY_ISA_VERSION
	.align		4
.L_845:
        /*01d0*/ 	.byte	0x03, 0x5f
        /*01d2*/ 	.short	0x0101


	//----- nvinfo : EIATTR_UNUSED_LOAD_BYTE_OFFSET
	.align		4
        /*01d4*/ 	.byte	0x04, 0x44
        /*01d6*/ 	.short	(.L_847 - .L_846)


	//   ....[0]....
.L_846:
        /*01d8*/ 	.word	0x00000a40
        /*01dc*/ 	.word	0x0000fff0


	//   ....[1]....
        /*01e0*/ 	.word	0x0000db20
        /*01e4*/ 	.word	0x0000fff0


	//----- nvinfo : EIATTR_INT_WARP_WIDE_INSTR_OFFSETS
	.align		4
.L_847:
        /*01e8*/ 	.byte	0x04, 0x31
        /*01ea*/ 	.short	(.L_849 - .L_848)


	//   ....[0]....
.L_848:
        /*01ec*/ 	.word	0x00000160


	//   ....[1]....
        /*01f0*/ 	.word	0x000001a0


	//   ....[2]....
        /*01f4*/ 	.word	0x00000210


	//   ....[3]....
        /*01f8*/ 	.word	0x000118e0


	//   ....[4]....
        /*01fc*/ 	.word	0x00011970


	//   ....[5]....
        /*0200*/ 	.word	0x00011e70


	//   ....[6]....
        /*0204*/ 	.word	0x00011ef0


	//   ....[7]....
        /*0208*/ 	.word	0x00014710


	//   ....[8]....
        /*020c*/ 	.word	0x000147a0


	//----- nvinfo : EIATTR_COOP_GROUP_MASK_REGIDS
	.align		4
.L_849:
        /*0210*/ 	.byte	0x04, 0x29
        /*0212*/ 	.short	(.L_851 - .L_850)


	//   ....[0]....
.L_850:
        /*0214*/ 	.word	0xffffffff


	//   ....[1]....
        /*0218*/ 	.word	0xffffffff


	//   ....[2]....
        /*021c*/ 	.word	0xffffffff


	//   ....[3]....
        /*0220*/ 	.word	0xffffffff


	//   ....[4]....
        /*0224*/ 	.word	0xffffffff


	//   ....[5]....
        /*0228*/ 	.word	0xffffffff


	//   ....[6]....
        /*022c*/ 	.word	0xffffffff


	//   ....[7]....
        /*0230*/ 	.word	0xffffffff


	//   ....[8]....
        /*0234*/ 	.word	0xffffffff


	//   ....[9]....
        /*0238*/ 	.word	0xffffffff


	//   ....[10]....
        /*023c*/ 	.word	0xffffffff


	//   ....[11]....
        /*0240*/ 	.word	0xffffffff


	//   ....[12]....
        /*0244*/ 	.word	0xffffffff


	//   ....[13]....
        /*0248*/ 	.word	0xffffffff


	//   ....[14]....
        /*024c*/ 	.word	0xffffffff


	//   ....[15]....
        /*0250*/ 	.word	0xffffffff


	//   ....[16]....
        /*0254*/ 	.word	0xffffffff


	//   ....[17]....
        /*0258*/ 	.word	0xffffffff


	//   ....[18]....
        /*025c*/ 	.word	0xffffffff


	//   ....[19]....
        /*0260*/ 	.word	0xffffffff


	//   ....[20]....
        /*0264*/ 	.word	0xffffffff


	//   ....[21]....
        /*0268*/ 	.word	0xffffffff


	//   ....[22]....
        /*026c*/ 	.word	0xffffffff


	//   ....[23]....
        /*0270*/ 	.word	0xffffffff


	//   ....[24]....
        /*0274*/ 	.word	0xffffffff


	//   ....[25]....
        /*0278*/ 	.word	0xffffffff


	//   ....[26]....
        /*027c*/ 	.word	0xffffffff


	//   ....[27]....
        /*0280*/ 	.word	0xffffffff


	//   ....[28]....
        /*0284*/ 	.word	0xffffffff


	//   ....[29]....
        /*0288*/ 	.word	0xffffffff


	//   ....[30]....
        /*028c*/ 	.word	0xffffffff


	//   ....[31]....
        /*0290*/ 	.word	0xffffffff


	//   ....[32]....
        /*0294*/ 	.word	0xffffffff


	//   ....[33]....
        /*0298*/ 	.word	0xffffffff


	//   ....[34]....
        /*029c*/ 	.word	0xffffffff


	//   ....[35]....
        /*02a0*/ 	.word	0xffffffff


	//   ....[36]....
        /*02a4*/ 	.word	0xffffffff


	//   ....[37]....
        /*02a8*/ 	.word	0xffffffff


	//   ....[38]....
        /*02ac*/ 	.word	0xffffffff


	//   ....[39]....
        /*02b0*/ 	.word	0xffffffff


	//   ....[40]....
        /*02b4*/ 	.word	0xffffffff


	//   ....[41]....
        /*02b8*/ 	.word	0xffffffff


	//   ....[42]....
        /*02bc*/ 	.word	0xffffffff


	//   ....[43]....
        /*02c0*/ 	.word	0xffffffff


	//   ....[44]....
        /*02c4*/ 	.word	0xffffffff


	//   ....[45]....
        /*02c8*/ 	.word	0xffffffff


	//   ....[46]....
        /*02cc*/ 	.word	0xffffffff


	//   ....[47]....
        /*02d0*/ 	.word	0xffffffff


	//   ....[48]....
        /*02d4*/ 	.word	0xffffffff


	//   ....[49]....
        /*02d8*/ 	.word	0xffffffff


	//   ....[50]....
        /*02dc*/ 	.word	0xffffffff


	//   ....[51]....
        /*02e0*/ 	.word	0xffffffff


	//   ....[52]....
        /*02e4*/ 	.word	0xffffffff


	//   ....[53]....
        /*02e8*/ 	.word	0xffffffff


	//   ....[54]....
        /*02ec*/ 	.word	0xffffffff


	//   ....[55]....
        /*02f0*/ 	.word	0xffffffff


	//   ....[56]....
        /*02f4*/ 	.word	0xffffffff


	//   ....[57]....
        /*02f8*/ 	.word	0xffffffff


	//   ....[58]....
        /*02fc*/ 	.word	0xffffffff


	//   ....[59]....
        /*0300*/ 	.word	0xffffffff


	//   ....[60]....
        /*0304*/ 	.word	0xffffffff


	//   ....[61]....
        /*0308*/ 	.word	0xffffffff


	//   ....[62]....
        /*030c*/ 	.word	0xffffffff


	//   ....[63]....
        /*0310*/ 	.word	0xffffffff


	//   ....[64]....
        /*0314*/ 	.word	0xffffffff


	//   ....[65]....
        /*0318*/ 	.word	0xffffffff


	//   ....[66]....
        /*031c*/ 	.word	0xffffffff


	//   ....[67]....
        /*0320*/ 	.word	0xffffffff


	//   ....[68]....
        /*0324*/ 	.word	0x0500000f


	//   ....[69]....
        /*0328*/ 	.word	0x0500000f


	//   ....[70]....
        /*032c*/ 	.word	0x0500000f


	//   ....[71]....
        /*0330*/ 	.word	0x0500000f


	//   ....[72]....
        /*0334*/ 	.word	0x0500000f


	//   ....[73]....
        /*0338*/ 	.word	0x0500000f


	//   ....[74]....
        /*033c*/ 	.word	0x0500000f


	//   ....[75]....
        /*0340*/ 	.word	0x0500000f


	//   ....[76]....
        /*0344*/ 	.word	0x0500000f


	//   ....[77]....
        /*0348*/ 	.word	0x0500000f


	//   ....[78]....
        /*034c*/ 	.word	0x0500000f


	//   ....[79]....
        /*0350*/ 	.word	0x0500000f


	//   ....[80]....
        /*0354*/ 	.word	0x0500000f


	//   ....[81]....
        /*0358*/ 	.word	0x0500000f


	//   ....[82]....
        /*035c*/ 	.word	0x0500000f


	//   ....[83]....
        /*0360*/ 	.word	0x0500000f


	//   ....[84]....
        /*0364*/ 	.word	0x0500000f


	//   ....[85]....
        /*0368*/ 	.word	0x0500000f


	//   ....[86]....
        /*036c*/ 	.word	0x0500000f


	//----- nvinfo : EIATTR_COOP_GROUP_INSTR_OFFSETS
	.align		4
.L_851:
        /*0370*/ 	.byte	0x04, 0x28
        /*0372*/ 	.short	(.L_853 - .L_852)


	//   ....[0]....
.L_852:
        /*0374*/ 	.word	0x00000060


	//   ....[1]....
        /*0378*/ 	.word	0x00000170


	//   ....[2]....
        /*037c*/ 	.word	0x000001c0


	//   ....[3]....
        /*0380*/ 	.word	0x000003b0


	//   ....[4]....
        /*0384*/ 	.word	0x00000510


	//   ....[5]....
        /*0388*/ 	.word	0x00000630


	//   ....[6]....
        /*038c*/ 	.word	0x00000790


	//   ....[7]....
        /*0390*/ 	.word	0x00001bf0


	//   ....[8]....
        /*0394*/ 	.word	0x00003be0


	//   ....[9]....
        /*0398*/ 	.word	0x00005220


	//   ....[10]....
        /*039c*/ 	.word	0x00005280


	//   ....[11]....
        /*03a0*/ 	.word	0x00005900


	//   ....[12]....
        /*03a4*/ 	.word	0x00005950


	//   ....[13]....
        /*03a8*/ 	.word	0x00006150


	//   ....[14]....
        /*03ac*/ 	.word	0x000072c0


	//   ....[15]....
        /*03b0*/ 	.word	0x000073c0


	//   ....[16]....
        /*03b4*/ 	.word	0x00007740


	//   ....[17]....
        /*03b8*/ 	.word	0x000077d0


	//   ....[18]....
        /*03bc*/ 	.word	0x000089a0


	//   ....[19]....
        /*03c0*/ 	.word	0x000092d0


	//   ....[20]....
        /*03c4*/ 	.word	0x00009370


	//   ....[21]....
        /*03c8*/ 	.word	0x00009670


	//   ....[22]....
        /*03cc*/ 	.word	0x00009830


	//   ....[23]....
        /*03d0*/ 	.word	0x0000a880


	//   ....[24]....
        /*03d4*/ 	.word	0x0000b900


	//   ....[25]....
        /*03d8*/ 	.word	0x0000b9e0


	//   ....[26]....
        /*03dc*/ 	.word	0x0000bca0


	//   ....[27]....
        /*03e0*/ 	.word	0x0000be10


	//   ....[28]....
        /*03e4*/ 	.word	0x0000cfe0


	//   ....[29]....
        /*03e8*/ 	.word	0x0000d020


	//   ....[30]....
        /*03ec*/ 	.word	0x0000d050


	//   ....[31]....
        /*03f0*/ 	.word	0x0000d0e0


	//   ....[32]....
        /*03f4*/ 	.word	0x0000d100


	//   ....[33]....
        /*03f8*/ 	.word	0x0000ea60


	//   ....[34]....
        /*03fc*/ 	.word	0x00010490


	//   ....[35]....
        /*0400*/ 	.word	0x00010600


	//   ....[36]....
        /*0404*/ 	.word	0x00010630


	//   ....[37]....
        /*0408*/ 	.word	0x00010670


	//   ....[38]....
        /*040c*/ 	.word	0x000106e0


	//   ....[39]....
        /*0410*/ 	.word	0x00010740


	//   ....[40]....
        /*0414*/ 	.word	0x00010780


	//   ....[41]....
        /*0418*/ 	.word	0x00010920


	//   ....[42]....
        /*041c*/ 	.word	0x00010980


	//   ....[43]....
        /*0420*/ 	.word	0x000109c0


	//   ....[44]....
        /*0424*/ 	.word	0x00010a00


	//   ....[45]....
        /*0428*/ 	.word	0x00010a30


	//   ....[46]....
        /*042c*/ 	.word	0x00010a60


	//   ....[47]....
        /*0430*/ 	.word	0x00010af0


	//   ....[48]....
        /*0434*/ 	.word	0x00010b50


	//   ....[49]....
        /*0438*/ 	.word	0x00010be0


	//   ....[50]....
        /*043c*/ 	.word	0x00014830


	//   ....[51]....
        /*0440*/ 	.word	0x00014840


	//   ....[52]....
        /*0444*/ 	.word	0x00014950


	//   ....[53]....
        /*0448*/ 	.word	0x000149b0


	//   ....[54]....
        /*044c*/ 	.word	0x000149f0


	//   ....[55]....
        /*0450*/ 	.word	0x00014a30


	//   ....[56]....
        /*0454*/ 	.word	0x00014a60


	//   ....[57]....
        /*0458*/ 	.word	0x00014a90


	//   ....[58]....
        /*045c*/ 	.word	0x00014c20


	//   ....[59]....
        /*0460*/ 	.word	0x00014c80


	//   ....[60]....
        /*0464*/ 	.word	0x00014cc0


	//   ....[61]....
        /*0468*/ 	.word	0x00014d00


	//   ....[62]....
        /*046c*/ 	.word	0x00014d30


	//   ....[63]....
        /*0470*/ 	.word	0x00014d60


	//   ....[64]....
        /*0474*/ 	.word	0x00014e20


	//   ....[65]....
        /*0478*/ 	.word	0x00014e40


	//   ....[66]....
        /*047c*/ 	.word	0x00014eb0


	//   ....[67]....
        /*0480*/ 	.word	0x00015540


	//   ....[68]....
        /*0484*/ 	.word	0x00015c50


	//   ....[69]....
        /*0488*/ 	.word	0x00016070


	//   ....[70]....
        /*048c*/ 	.word	0x00016100


	//   ....[71]....
        /*0490*/ 	.word	0x000161a0


	//   ....[72]....
        /*0494*/ 	.word	0x00016250


	//   ....[73]....
        /*0498*/ 	.word	0x000162d0


	//   ....[74]....
        /*049c*/ 	.word	0x00016350


	//   ....[75]....
        /*04a0*/ 	.word	0x000163d0


	//   ....[76]....
        /*04a4*/ 	.word	0x00016450


	//   ....[77]....
        /*04a8*/ 	.word	0x000164e0


	//   ....[78]....
        /*04ac*/ 	.word	0x00016590


	//   ....[79]....
        /*04b0*/ 	.word	0x00016610


	//   ....[80]....
        /*04b4*/ 	.word	0x00016690


	//   ....[81]....
        /*04b8*/ 	.word	0x00016710


	//   ....[82]....
        /*04bc*/ 	.word	0x00016790


	//   ....[83]....
        /*04c0*/ 	.word	0x00016800


	//   ....[84]....
        /*04c4*/ 	.word	0x000168a0


	//   ....[85]....
        /*04c8*/ 	.word	0x00016930


	//   ....[86]....
        /*04cc*/ 	.word	0x00016a60


	//----- nvinfo : EIATTR_REG_RECONFIG
	.align		4
.L_853:
        /*04d0*/ 	.byte	0x01, 0x54
	.zero		2


	//----- nvinfo : EIATTR_SYSCALL_OFFSETS
	.align		4
        /*04d4*/ 	.byte	0x04, 0x46
        /*04d6*/ 	.short	(.L_855 - .L_854)


	//   ....[0]....
.L_854:
        /*04d8*/ 	.word	0x00003db0


	//   ....[1]....
        /*04dc*/ 	.word	0x00011b00


	//   ....[2]....
        /*04e0*/ 	.word	0x00011c40


	//   ....[3]....
        /*04e4*/ 	.word	0x00011d40


	//----- nvinfo : EIATTR_MBARRIER_INSTR_OFFSETS
	.align		4
.L_855:
        /*04e8*/ 	.byte	0x04, 0x39
        /*04ea*/ 	.short	(.L_857 - .L_856)


	//   ....[0]....
.L_856:
        /*04ec*/ 	.word	0x000002a0
        /*04f0*/ 	.word	0x000000ff
        /*04f4*/ 	.word	0x00028c00
        /*04f8*/ 	.short	0x0100
        /*04fa*/ 	.byte	0x08
	.zero		1


	//   ....[1]....
        /*04fc*/ 	.word	0x000002b0
        /*0500*/ 	.word	0x000000ff
        /*0504*/ 	.word	0x00028c20
        /*0508*/ 	.short	0x0100
        /*050a*/ 	.byte	0x08
	.zero		1


	//   ....[2]....
        /*050c*/ 	.word	0x00000360
        /*0510*/ 	.word	0x000000ff
        /*0514*/ 	.word	0x00028c30
        /*0518*/ 	.short	0x0100
        /*051a*/ 	.byte	0x06
	.zero		1


	//   ....[3]....
        /*051c*/ 	.word	0x00000370
        /*0520*/ 	.word	0x000000ff
        /*0524*/ 	.word	0x00028c40
        /*0528*/ 	.short	0x0100
        /*052a*/ 	.byte	0x06
	.zero		1


	//   ....[4]....
        /*052c*/ 	.word	0x00000380
        /*0530*/ 	.word	0x000000ff
        /*0534*/ 	.word	0x00028c38
        /*0538*/ 	.short	0x0100
        /*053a*/ 	.byte	0x06
	.zero		1


	//   ....[5]....
        /*053c*/ 	.word	0x00000390
        /*0540*/ 	.word	0x000000ff
        /*0544*/ 	.word	0x00028c48
        /*0548*/ 	.short	0x0100
        /*054a*/ 	.byte	0x06
	.zero		1


	//   ....[6]....
        /*054c*/ 	.word	0x000004c0
        /*0550*/ 	.word	0x000000ff
        /*0554*/ 	.word	0x00028c50
        /*0558*/ 	.short	0x0100
        /*055a*/ 	.byte	0x08
	.zero		1


	//   ....[7]....
        /*055c*/ 	.word	0x000004d0
        /*0560*/ 	.word	0x000000ff
        /*0564*/ 	.word	0x00028c60
        /*0568*/ 	.short	0x0100
        /*056a*/ 	.byte	0x08
	.zero		1


	//   ....[8]....
        /*056c*/ 	.word	0x000004e0
        /*0570*/ 	.word	0x000000ff
        /*0574*/ 	.word	0x00028c58
        /*0578*/ 	.short	0x0100
        /*057a*/ 	.byte	0x08
	.zero		1


	//   ....[9]....
        /*057c*/ 	.word	0x000004f0
        /*0580*/ 	.word	0x000000ff
        /*0584*/ 	.word	0x00028c68
        /*0588*/ 	.short	0x0100
        /*058a*/ 	.byte	0x08
	.zero		1


	//   ....[10]....
        /*058c*/ 	.word	0x000005e0
        /*0590*/ 	.word	0x000000ff
        /*0594*/ 	.word	0x00028c70
        /*0598*/ 	.short	0x0100
        /*059a*/ 	.byte	0x06
	.zero		1


	//   ....[11]....
        /*059c*/ 	.word	0x000005f0
        /*05a0*/ 	.word	0x000000ff
        /*05a4*/ 	.word	0x00028c80
        /*05a8*/ 	.short	0x0100
        /*05aa*/ 	.byte	0x06
	.zero		1


	//   ....[12]....
        /*05ac*/ 	.word	0x00000600
        /*05b0*/ 	.word	0x000000ff
        /*05b4*/ 	.word	0x00028c78
        /*05b8*/ 	.short	0x0100
        /*05ba*/ 	.byte	0x06
	.zero		1


	//   ....[13]....
        /*05bc*/ 	.word	0x00000610
        /*05c0*/ 	.word	0x000000ff
        /*05c4*/ 	.word	0x00028c88
        /*05c8*/ 	.short	0x0100
        /*05ca*/ 	.byte	0x06
	.zero		1


	//   ....[14]....
        /*05cc*/ 	.word	0x00000740
        /*05d0*/ 	.word	0x000000ff
        /*05d4*/ 	.word	0x00028c90
        /*05d8*/ 	.short	0x0100
        /*05da*/ 	.byte	0x08
	.zero		1


	//   ....[15]....
        /*05dc*/ 	.word	0x00000750
        /*05e0*/ 	.word	0x000000ff
        /*05e4*/ 	.word	0x00028ca0
        /*05e8*/ 	.short	0x0100
        /*05ea*/ 	.byte	0x08
	.zero		1


	//   ....[16]....
        /*05ec*/ 	.word	0x00000760
        /*05f0*/ 	.word	0x000000ff
        /*05f4*/ 	.word	0x00028c98
        /*05f8*/ 	.short	0x0100
        /*05fa*/ 	.byte	0x08
	.zero		1


	//   ....[17]....
        /*05fc*/ 	.word	0x00000770
        /*0600*/ 	.word	0x000000ff
        /*0604*/ 	.word	0x00028ca8
        /*0608*/ 	.short	0x0100
        /*060a*/ 	.byte	0x08
	.zero		1


	//   ....[18]....
        /*060c*/ 	.word	0x000008a0
        /*0610*/ 	.word	0x000000ff
        /*0614*/ 	.word	0x00028cb0
        /*0618*/ 	.short	0x0100
        /*061a*/ 	.byte	0x08
	.zero		1


	//   ....[19]....
        /*061c*/ 	.word	0x000008b0
        /*0620*/ 	.word	0x000000ff
        /*0624*/ 	.word	0x00028cc0
        /*0628*/ 	.short	0x0100
        /*062a*/ 	.byte	0x08
	.zero		1


	//   ....[20]....
        /*062c*/ 	.word	0x000008c0
        /*0630*/ 	.word	0x000000ff
        /*0634*/ 	.word	0x00028cb8
        /*0638*/ 	.short	0x0100
        /*063a*/ 	.byte	0x08
	.zero		1


	//   ....[21]....
        /*063c*/ 	.word	0x000008d0
        /*0640*/ 	.word	0x000000ff
        /*0644*/ 	.word	0x00028cc8
        /*0648*/ 	.short	0x0100
        /*064a*/ 	.byte	0x08
	.zero		1


	//   ....[22]....
        /*064c*/ 	.word	0x00001cf0
        /*0650*/ 	.word	0x000000ff
        /*0654*/ 	.word	0x00028c50
        /*0658*/ 	.short	0x010a
        /*065a*/ 	.byte	0x16
	.zero		1


	//   ....[23]....
        /*065c*/ 	.word	0x00001fc0
        /*0660*/ 	.word	0x00000000
        /*0664*/ 	.word	0x00000000
        /*0668*/ 	.short	0x0101
        /*066a*/ 	.byte	0x3f
	.zero		1


	//   ....[24]....
        /*066c*/ 	.word	0x00002900
        /*0670*/ 	.word	0x000000ff
        /*0674*/ 	.word	0x00028c50
        /*0678*/ 	.short	0x010a
        /*067a*/ 	.byte	0x14
	.zero		1


	//   ....[25]....
        /*067c*/ 	.word	0x00002940
        /*0680*/ 	.word	0x000000ff
        /*0684*/ 	.word	0x00028c50
        /*0688*/ 	.short	0x010a
        /*068a*/ 	.byte	0x14
	.zero		1


	//   ....[26]....
        /*068c*/ 	.word	0x00002b10
        /*0690*/ 	.word	0x00000003
        /*0694*/ 	.word	0x00000000
        /*0698*/ 	.short	0x0101
        /*069a*/ 	.byte	0x3f
	.zero		1


	//   ....[27]....
        /*069c*/ 	.word	0x00003e20
        /*06a0*/ 	.word	0x000000ff
        /*06a4*/ 	.word	0x00028c00
        /*06a8*/ 	.short	0x010a
        /*06aa*/ 	.byte	0x26
	.zero		1


	//   ....[28]....
        /*06ac*/ 	.word	0x00003e90
        /*06b0*/ 	.word	0x00000008
        /*06b4*/ 	.word	0x00028c30
        /*06b8*/ 	.short	0x010a
        /*06ba*/ 	.byte	0x3f
	.zero		1


	//   ....[29]....
        /*06bc*/ 	.word	0x00003ed0
        /*06c0*/ 	.word	0x00000008
        /*06c4*/ 	.word	0x00028c30
        /*06c8*/ 	.short	0x010a
        /*06ca*/ 	.byte	0x3f
	.zero		1


	//   ....[30]....
        /*06cc*/ 	.word	0x00004480
        /*06d0*/ 	.word	0x00000003
        /*06d4*/ 	.word	0x00000000
        /*06d8*/ 	.short	0x0101
        /*06da*/ 	.byte	0x3f
	.zero		1


	//   ....[31]....
        /*06dc*/ 	.word	0x00005eb0
        /*06e0*/ 	.word	0x00000008
        /*06e4*/ 	.word	0x00028c50
        /*06e8*/ 	.short	0x010a
        /*06ea*/ 	.byte	0x3f
	.zero		1


	//   ....[32]....
        /*06ec*/ 	.word	0x00005ef0
        /*06f0*/ 	.word	0x00000008
        /*06f4*/ 	.word	0x00028c50
        /*06f8*/ 	.short	0x010a
        /*06fa*/ 	.byte	0x3f
	.zero		1


	//   ....[33]....
        /*06fc*/ 	.word	0x00006170
        /*0700*/ 	.word	0x00000008
        /*0704*/ 	.word	0x00000000
        /*0708*/ 	.short	0x0101
        /*070a*/ 	.byte	0x3f
	.zero		1


	//   ....[34]....
        /*070c*/ 	.word	0x00006400
        /*0710*/ 	.word	0x000000ff
        /*0714*/ 	.word	0x00028c30
        /*0718*/ 	.short	0x010a
        /*071a*/ 	.byte	0x1b
	.zero		1


	//   ....[35]....
        /*071c*/ 	.word	0x00006440
        /*0720*/ 	.word	0x000000ff
        /*0724*/ 	.word	0x00028c30
        /*0728*/ 	.short	0x010a
        /*072a*/ 	.byte	0x1b
	.zero		1


	//   ....[36]....
        /*072c*/ 	.word	0x00006800
        /*0730*/ 	.word	0x0000000e
        /*0734*/ 	.word	0x00000000
        /*0738*/ 	.short	0x0101
        /*073a*/ 	.byte	0x3f
	.zero		1


	//   ....[37]....
        /*073c*/ 	.word	0x000086f0
        /*0740*/ 	.word	0x000000ff
        /*0744*/ 	.word	0x00028c50
        /*0748*/ 	.short	0x010a
        /*074a*/ 	.byte	0x1b
	.zero		1


	//   ....[38]....
        /*074c*/ 	.word	0x00008730
        /*0750*/ 	.word	0x000000ff
        /*0754*/ 	.word	0x00028c50
        /*0758*/ 	.short	0x010a
        /*075a*/ 	.byte	0x1b
	.zero		1


	//   ....[39]....
        /*075c*/ 	.word	0x000089c0
        /*0760*/ 	.word	0x00000015
        /*0764*/ 	.word	0x00000000
        /*0768*/ 	.short	0x0101
        /*076a*/ 	.byte	0x3f
	.zero		1


	//   ....[40]....
        /*076c*/ 	.word	0x00008d10
        /*0770*/ 	.word	0x000000ff
        /*0774*/ 	.word	0x00028c30
        /*0778*/ 	.short	0x010a
        /*077a*/ 	.byte	0x18
	.zero		1


	//   ....[41]....
        /*077c*/ 	.word	0x00008d50
        /*0780*/ 	.word	0x000000ff
        /*0784*/ 	.word	0x00028c30
        /*0788*/ 	.short	0x010a
        /*078a*/ 	.byte	0x18
	.zero		1


	//   ....[42]....
        /*078c*/ 	.word	0x00009bb0
        /*0790*/ 	.word	0x00000098
        /*0794*/ 	.word	0x00000000
        /*0798*/ 	.short	0x0101
        /*079a*/ 	.byte	0x3f
	.zero		1


	//   ....[43]....
        /*079c*/ 	.word	0x0000a5f0
        /*07a0*/ 	.word	0x000000ff
        /*07a4*/ 	.word	0x00028c50
        /*07a8*/ 	.short	0x010a
        /*07aa*/ 	.byte	0x18
	.zero		1


	//   ....[44]....
        /*07ac*/ 	.word	0x0000a630
        /*07b0*/ 	.word	0x000000ff
        /*07b4*/ 	.word	0x00028c50
        /*07b8*/ 	.short	0x010a
        /*07ba*/ 	.byte	0x18
	.zero		1


	//   ....[45]....
        /*07bc*/ 	.word	0x0000a8a0
        /*07c0*/ 	.word	0x000000aa
        /*07c4*/ 	.word	0x00000000
        /*07c8*/ 	.short	0x0101
        /*07ca*/ 	.byte	0x3f
	.zero		1


	//   ....[46]....
        /*07cc*/ 	.word	0x0000aa30
        /*07d0*/ 	.word	0x000000ff
        /*07d4*/ 	.word	0x00028c30
        /*07d8*/ 	.short	0x010a
        /*07da*/ 	.byte	0x1a
	.zero		1


	//   ....[47]....
        /*07dc*/ 	.word	0x0000aa70
        /*07e0*/ 	.word	0x000000ff
        /*07e4*/ 	.word	0x00028c30
        /*07e8*/ 	.short	0x010a
        /*07ea*/ 	.byte	0x1a
	.zero		1


	//   ....[48]....
        /*07ec*/ 	.word	0x0000ae30
        /*07f0*/ 	.word	0x00000006
        /*07f4*/ 	.word	0x00000000
        /*07f8*/ 	.short	0x0101
        /*07fa*/ 	.byte	0x3f
	.zero		1


	//   ....[49]....
        /*07fc*/ 	.word	0x0000cd30
        /*0800*/ 	.word	0x000000ff
        /*0804*/ 	.word	0x00028c50
        /*0808*/ 	.short	0x010a
        /*080a*/ 	.byte	0x1a
	.zero		1


	//   ....[50]....
        /*080c*/ 	.word	0x0000cd70
        /*0810*/ 	.word	0x000000ff
        /*0814*/ 	.word	0x00028c50
        /*0818*/ 	.short	0x010a
        /*081a*/ 	.byte	0x1a
	.zero		1


	//   ....[51]....
        /*081c*/ 	.word	0x0000d000
        /*0820*/ 	.word	0x0000000f
        /*0824*/ 	.word	0x00000000
        /*0828*/ 	.short	0x0101
        /*082a*/ 	.byte	0x3f
	.zero		1


	//   ....[52]....
        /*082c*/ 	.word	0x0000f4c0
        /*0830*/ 	.word	0x000000ff
        /*0834*/ 	.word	0x00000000
        /*0838*/ 	.short	0x0101
        /*083a*/ 	.byte	0x04
	.zero		1


	//   ....[53]....
        /*083c*/ 	.word	0x00012250
        /*0840*/ 	.word	0x00000009
        /*0844*/ 	.word	0x00028c40
        /*0848*/ 	.short	0x010a
        /*084a*/ 	.byte	0x3f
	.zero		1


	//   ....[54]....
        /*084c*/ 	.word	0x00012640
        /*0850*/ 	.word	0x0000000a
        /*0854*/ 	.word	0x00028c20
        /*0858*/ 	.short	0x010a
        /*085a*/ 	.byte	0x3f
	.zero		1


	//   ....[55]....
        /*085c*/ 	.word	0x00012700
        /*0860*/ 	.word	0x00000006
        /*0864*/ 	.word	0x00028c60
        /*0868*/ 	.short	0x010a
        /*086a*/ 	.byte	0x3f
	.zero		1


	//   ....[56]....
        /*086c*/ 	.word	0x00012ea0
        /*0870*/ 	.word	0x00000002
        /*0874*/ 	.word	0x00028c40
        /*0878*/ 	.short	0x010a
        /*087a*/ 	.byte	0x3f
	.zero		1


	//   ....[57]....
        /*087c*/ 	.word	0x000130b0
        /*0880*/ 	.word	0x00000002
        /*0884*/ 	.word	0x00028c60
        /*0888*/ 	.short	0x010a
        /*088a*/ 	.byte	0x3f
	.zero		1


	//   ....[58]....
        /*088c*/ 	.word	0x00013790
        /*0890*/ 	.word	0x00000002
        /*0894*/ 	.word	0x00028c40
        /*0898*/ 	.short	0x010a
        /*089a*/ 	.byte	0x3f
	.zero		1


	//   ....[59]....
        /*089c*/ 	.word	0x00013990
        /*08a0*/ 	.word	0x00000002
        /*08a4*/ 	.word	0x00028c60
        /*08a8*/ 	.short	0x010a
        /*08aa*/ 	.byte	0x3f
	.zero		1


	//   ....[60]....
        /*08ac*/ 	.word	0x00013fe0
        /*08b0*/ 	.word	0x00000002
        /*08b4*/ 	.word	0x00028c40
        /*08b8*/ 	.short	0x010a
        /*08ba*/ 	.byte	0x3f
	.zero		1


	//   ....[61]....
        /*08bc*/ 	.word	0x000141f0
        /*08c0*/ 	.word	0x00000002
        /*08c4*/ 	.word	0x00028c60
        /*08c8*/ 	.short	0x010a
        /*08ca*/ 	.byte	0x3f
	.zero		1


	//   ....[62]....
        /*08cc*/ 	.word	0x000154c0
        /*08d0*/ 	.word	0x00000000
        /*08d4*/ 	.word	0x00028c20
        /*08d8*/ 	.short	0x010a
        /*08da*/ 	.byte	0x3f
	.zero		1


	//   ....[63]....
        /*08dc*/ 	.word	0x00015680
        /*08e0*/ 	.word	0x00000006
        /*08e4*/ 	.word	0x00000000
        /*08e8*/ 	.short	0x010a
        /*08ea*/ 	.byte	0x3f
	.zero		1


	//   ....[64]....
        /*08ec*/ 	.word	0x000156f0
        /*08f0*/ 	.word	0x00000007
        /*08f4*/ 	.word	0x00000000
        /*08f8*/ 	.short	0x010a
        /*08fa*/ 	.byte	0x3f
	.zero		1


	//   ....[65]....
        /*08fc*/ 	.word	0x00015760
        /*0900*/ 	.word	0x00000004
        /*0904*/ 	.word	0x00000000
        /*0908*/ 	.short	0x010a
        /*090a*/ 	.byte	0x3f
	.zero		1


	//   ....[66]....
        /*090c*/ 	.word	0x00015790
        /*0910*/ 	.word	0x00000003
        /*0914*/ 	.word	0x00000000
        /*0918*/ 	.short	0x010a
        /*091a*/ 	.byte	0x3f
	.zero		1


	//   ....[67]....
        /*091c*/ 	.word	0x00015800
        /*0920*/ 	.word	0x00000003
        /*0924*/ 	.word	0x00028c50
        /*0928*/ 	.short	0x010a
        /*092a*/ 	.byte	0x3f
	.zero		1


	//   ....[68]....
        /*092c*/ 	.word	0x00015860
        /*0930*/ 	.word	0x00000006
        /*0934*/ 	.word	0x00028c50
        /*0938*/ 	.short	0x010a
        /*093a*/ 	.byte	0x3f
	.zero		1


	//   ....[69]....
        /*093c*/ 	.word	0x000158c0
        /*0940*/ 	.word	0x00000003
        /*0944*/ 	.word	0x00028c00
        /*0948*/ 	.short	0x010a
        /*094a*/ 	.byte	0x3f
	.zero		1


	//   ....[70]....
        /*094c*/ 	.word	0x00015910
        /*0950*/ 	.word	0x00000008
        /*0954*/ 	.word	0x00028c30
        /*0958*/ 	.short	0x010a
        /*095a*/ 	.byte	0x3f
	.zero		1


	//   ....[71]....
        /*095c*/ 	.word	0x00015960
        /*0960*/ 	.word	0x00000008
        /*0964*/ 	.word	0x00028c50
        /*0968*/ 	.short	0x010a
        /*096a*/ 	.byte	0x3f
	.zero		1


	//   ....[72]....
        /*096c*/ 	.word	0x000159c0
        /*0970*/ 	.word	0x0000000f
        /*0974*/ 	.word	0x00028c30
        /*0978*/ 	.short	0x010a
        /*097a*/ 	.byte	0x3f
	.zero		1


	//   ....[73]....
        /*097c*/ 	.word	0x00015a10
        /*0980*/ 	.word	0x00000015
        /*0984*/ 	.word	0x00028c50
        /*0988*/ 	.short	0x010a
        /*098a*/ 	.byte	0x3f
	.zero		1


	//   ....[74]....
        /*098c*/ 	.word	0x00015a70
        /*0990*/ 	.word	0x00000006
        /*0994*/ 	.word	0x00028c30
        /*0998*/ 	.short	0x010a
        /*099a*/ 	.byte	0x3f
	.zero		1


	//   ....[75]....
        /*099c*/ 	.word	0x00015ac0
        /*09a0*/ 	.word	0x000000aa
        /*09a4*/ 	.word	0x00028c50
        /*09a8*/ 	.short	0x010a
        /*09aa*/ 	.byte	0x3f
	.zero		1


	//   ....[76]....
        /*09ac*/ 	.word	0x00015b20
        /*09b0*/ 	.word	0x00000007
        /*09b4*/ 	.word	0x00028c30
        /*09b8*/ 	.short	0x010a
        /*09ba*/ 	.byte	0x3f
	.zero		1


	//   ....[77]....
        /*09bc*/ 	.word	0x00015b70
        /*09c0*/ 	.word	0x0000000f
        /*09c4*/ 	.word	0x00028c50
        /*09c8*/ 	.short	0x010a
        /*09ca*/ 	.byte	0x3f
	.zero		1


	//   ....[78]....
        /*09cc*/ 	.word	0x00015d10
        /*09d0*/ 	.word	0x00000009
        /*09d4*/ 	.word	0x00028c40
        /*09d8*/ 	.short	0x010a
        /*09da*/ 	.byte	0x3f
	.zero		1


	//   ....[79]....
        /*09dc*/ 	.word	0x00015d90
        /*09e0*/ 	.word	0x00000009
        /*09e4*/ 	.word	0x00028c20
        /*09e8*/ 	.short	0x010a
        /*09ea*/ 	.byte	0x3f
	.zero		1


	//   ....[80]....
        /*09ec*/ 	.word	0x00015de0
        /*09f0*/ 	.word	0x00000006
        /*09f4*/ 	.word	0x00028c60
        /*09f8*/ 	.short	0x010a
        /*09fa*/ 	.byte	0x3f
	.zero		1


	//   ....[81]....
        /*09fc*/ 	.word	0x00015e30
        /*0a00*/ 	.word	0x00000002
        /*0a04*/ 	.word	0x00028c40
        /*0a08*/ 	.short	0x010a
        /*0a0a*/ 	.byte	0x3f
	.zero		1


	//   ....[82]....
        /*0a0c*/ 	.word	0x00015e80
        /*0a10*/ 	.word	0x00000002
        /*0a14*/ 	.word	0x00028c60
        /*0a18*/ 	.short	0x010a
        /*0a1a*/ 	.byte	0x3f
	.zero		1


	//   ....[83]....
        /*0a1c*/ 	.word	0x00015ed0
        /*0a20*/ 	.word	0x00000002
        /*0a24*/ 	.word	0x00028c40
        /*0a28*/ 	.short	0x010a
        /*0a2a*/ 	.byte	0x3f
	.zero		1


	//   ....[84]....
        /*0a2c*/ 	.word	0x00015f20
        /*0a30*/ 	.word	0x00000002
        /*0a34*/ 	.word	0x00028c60
        /*0a38*/ 	.short	0x010a
        /*0a3a*/ 	.byte	0x3f
	.zero		1


	//   ....[85]....
        /*0a3c*/ 	.word	0x00015f70
        /*0a40*/ 	.word	0x00000002
        /*0a44*/ 	.word	0x00028c40
        /*0a48*/ 	.short	0x010a
        /*0a4a*/ 	.byte	0x3f
	.zero		1


	//   ....[86]....
        /*0a4c*/ 	.word	0x00015fc0
        /*0a50*/ 	.word	0x00000002
        /*0a54*/ 	.word	0x00028c60
        /*0a58*/ 	.short	0x010a
        /*0a5a*/ 	.byte	0x3f
	.zero		1


	//   ....[87]....
        /*0a5c*/ 	.word	0x00016980
        /*0a60*/ 	.word	0x00000000
        /*0a64*/ 	.word	0x00028c20
        /*0a68*/ 	.short	0x010a
        /*0a6a*/ 	.byte	0x3f
	.zero		1


	//   ....[88]....
        /*0a6c*/ 	.word	0x00016b20
        /*0a70*/ 	.word	0x00000006
        /*0a74*/ 	.word	0x00000000
        /*0a78*/ 	.short	0x010a
        /*0a7a*/ 	.byte	0x3f
	.zero		1


	//   ....[89]....
        /*0a7c*/ 	.word	0x00016b70
        /*0a80*/ 	.word	0x00000007
        /*0a84*/ 	.word	0x00000000
        /*0a88*/ 	.short	0x010a
        /*0a8a*/ 	.byte	0x3f
	.zero		1


	//   ....[90]....
        /*0a8c*/ 	.word	0x00016bc0
        /*0a90*/ 	.word	0x00000004
        /*0a94*/ 	.word	0x00000000
        /*0a98*/ 	.short	0x010a
        /*0a9a*/ 	.byte	0x3f
	.zero		1


	//----- nvinfo : EIATTR_NUM_MBARRIERS
	.align		4
.L_857:
        /*0a9c*/ 	.byte	0x03, 0x38
        /*0a9e*/ 	.short	0x0016


	//----- nvinfo : EIATTR_EXIT_INSTR_OFFSETS
	.align		4
        /*0aa0*/ 	.byte	0x04, 0x1c
        /*0aa2*/ 	.short	(.L_859 - .L_858)


	//   ....[0]....
.L_858:
        /*0aa4*/ 	.word	0x00000a70


	//   ....[1]....
        /*0aa8*/ 	.word	0x00010450


	//   ....[2]....
        /*0aac*/ 	.word	0x000104b0


	//   ....[3]....
        /*0ab0*/ 	.word	0x000157e0


	//----- nvinfo : EIATTR_MAX_THREADS
	.align		4
.L_859:
        /*0ab4*/ 	.byte	0x04, 0x05
        /*0ab6*/ 	.short	(.L_861 - .L_860)
.L_860:
        /*0ab8*/ 	.word	0x00000180
        /*0abc*/ 	.word	0x00000001
        /*0ac0*/ 	.word	0x00000001


	//----- nvinfo : EIATTR_CRS_STACK_SIZE
	.align		4
.L_861:
        /*0ac4*/ 	.byte	0x04, 0x1e
        /*0ac6*/ 	.short	(.L_863 - .L_862)
.L_862:
        /*0ac8*/ 	.word	0x00000000


	//----- nvinfo : EIATTR_CBANK_PARAM_SIZE
	.align		4
.L_863:
        /*0acc*/ 	.byte	0x03, 0x19
        /*0ace*/ 	.short	0x0a70


	//----- nvinfo : EIATTR_PARAM_CBANK
	.align		4
        /*0ad0*/ 	.byte	0x04, 0x0a
        /*0ad2*/ 	.short	(.L_865 - .L_864)
	.align		4
.L_864:
        /*0ad4*/ 	.word	index@(.nv.constant0._ZN7cutlass13device_kernelIN5flash11enable_sm90INS1_16FlashAttnFwdSm90INS1_25CollectiveMainloopFwdSm90ILi2EN4cute5tupleIJNS5_1CILi1EEES8_S8_EEENS6_IJNS7_ILi64EEESA_SA_EEELi512ENS_10bfloat16_tEfNS_4arch4Sm90ELb0ELb1ELb1ELb1ELb0ELb0ELb0ELb0ELb0ELb0ELb0ELb0EEENS1_21CollectiveEpilogueFwdINS6_IJSA_NS7_ILi512EEESA_EEES9_SC_SE_Li256ELb1ELb0ELb0ELb0EEENS1_36VarlenDynamicPersistentTileSchedulerILi64ELi64ELi256ELi32ELb0ELb0ELb1ELb1ELb0ELb1EEEEEEEEEvNT_6ParamsE)
        /*0ad8*/ 	.short	0x0210
        /*0ada*/ 	.short	0x0a70


	//----- nvinfo : EIATTR_SW_WAR
	.align		4
.L_865:
        /*0adc*/ 	.byte	0x04, 0x36
        /*0ade*/ 	.short	(.L_867 - .L_866)
.L_866:
        /*0ae0*/ 	.word	0x00000008
.L_867:


//--------------------- .nv.info._ZN7cutlass13device_kernelIN5flash11enable_sm90INS1_16FlashAttnFwdSm90INS1_25CollectiveMainloopFwdSm90ILi2EN4cute5tupleIJNS5_1CILi1EEES8_S8_EEENS6_IJNS7_ILi64EEESA_SA_EEELi512ENS_10bfloat16_tEfNS_4arch4Sm90ELb0ELb1ELb1ELb1ELb0ELb1ELb0ELb0ELb0ELb0ELb0ELb0EEENS1_21CollectiveEpilogueFwdINS6_IJSA_NS7_ILi512EEESA_EEES9_SC_SE_Li256ELb1ELb0ELb0ELb0EEENS1_36VarlenDynamicPersistentTileSchedulerILi64ELi64ELi256ELi32ELb0ELb0ELb1ELb1ELb0ELb1EEEEEEEEEvNT_6ParamsE --------------------------
	.section	.nv.info._ZN7cutlass13device_kernelIN5flash11enable_sm90INS1_16FlashAttnFwdSm90INS1_25CollectiveMainloopFwdSm90ILi2EN4cute5tupleIJNS5_1CILi1EEES8_S8_EEENS6_IJNS7_ILi64EEESA_SA_EEELi512ENS_10bfloat16_tEfNS_4arch4Sm90ELb0ELb1ELb1ELb1ELb0ELb1ELb0ELb0ELb0ELb0ELb0ELb0EEENS1_21CollectiveEpilogueFwdINS6_IJSA_NS7_ILi512EEESA_EEES9_SC_SE_Li256ELb1ELb0ELb0ELb0EEENS1_36VarlenDynamicPersistentTileSchedulerILi64ELi64ELi256ELi32ELb0ELb0ELb1ELb1ELb0ELb1EEEEEEEEEvNT_6ParamsE,"",@"SHT_CUDA_INFO"
	.sectionflags	@""
	.align	4


	//----- nvinfo : EIATTR_CUDA_API_VERSION
	.align		4
        /*0000*/ 	.byte	0x04, 0x37
        /*0002*/ 	.short	(.L_869 - .L_868)
.L_868:
        /*0004*/ 	.word	0x00000082


	//----- nvinfo : EIATTR_KPARAM_INFO
	.align		4
.L_869:
        /*0008*/ 	.byte	0x04, 0x17
        /*000a*/ 	.short	(.L_871 - .L_870)
.L_870:
        /*000c*/ 	.word	0x00000000
        /*0010*/ 	.short	0x0000
        /*0012*/ 	.short	0x0070
        /*0014*/ 	.byte	0x00, 0xf0, 0x01, 0x28


	//----- nvinfo : EIATTR_SPARSE_MMA_MASK
	.align		4
.L_871:
        /*0018*/ 	.byte	0x03, 0x50
        /*001a*/ 	.short	0x0000


	//----- nvinfo : EIATTR_MAXREG_COUNT
	.align		4
        /*001c*/ 	.byte	0x03, 0x1b
        /*001e*/ 	.short	0x00a8


	//----- nvinfo : EIATTR_NUM_BARRIERS
	.align		4
        /*0020*/ 	.byte	0x02, 0x4c
        /*0022*/ 	.byte	0x10
	.zero		1


	//----- nvinfo : EIATTR_EXTERNS
	.align		4
        /*0024*/ 	.byte	0x04, 0x0f
        /*0026*/ 	.short	(.L_873 - .L_872)


	//   ....[0]....
	.align		4
.L_872:
        /*0028*/ 	.word	index@(__assertfail)


	//----- nvinfo : EIATTR_ANNOTATIONS
	.align		4
.L_873:
        /*002c*/ 	.byte	0x04, 0x55
        /*002e*/ 	.short	(.L_875 - .L_874)


	//   ....[0]....
.L_874:
        /* <DEDUP_REMOVED lines=37> */


	//----- nvinfo : EIATTR_MERCURY_ISA_VERSION
	.align		4
.L_875:
        /*0268*/ 	.byte	0x03, 0x5f
        /*026a*/ 	.short	0x0101


	//----- nvinfo : EIATTR_UNUSED_LOAD_BYTE_OFFSET
	.align		4
        /*026c*/ 	.byte	0x04, 0x44
        /*026e*/ 	.short	(.L_877 - .L_876)


	//   ....[0]....
.L_876:
        /*0270*/ 	.word	0x00000ab0
        /*0274*/ 	.word	0x0000fff0


	//   ....[1]....
        /*0278*/ 	.word	0x00014420
        /*027c*/ 	.word	0x0000fff0


	//----- nvinfo : EIATTR_INT_WARP_WIDE_INSTR_OFFSETS
	.align		4
.L_877:
        /*0280*/ 	.byte	0x04, 0x31
        /*0282*/ 	.short	(.L_879 - .L_878)


	//   ....[0]....
.L_878:
        /*0284*/ 	.word	0x000001c0


	//   ....[1]....
        /*0288*/ 	.word	0x00000200


	//   ....[2]....
        /*028c*/ 	.word	0x00000270


	//   ....[3]....
        /*0290*/ 	.word	0x00019480


	//   ....[4]....
        /*0294*/ 	.word	0x00019510


	//   ....[5]....
        /*0298*/ 	.word	0x00019a00


	//   ....[6]....
        /*029c*/ 	.word	0x00019a40


	//   ....[7]....
        /*02a0*/ 	.word	0x0001c2a0


	//   ....[8]....
        /*02a4*/ 	.word	0x0001c330


	//----- nvinfo : EIATTR_COOP_GROUP_MASK_REGIDS
	.align		4
.L_879:
        /*02a8*/ 	.byte	0x04, 0x29
        /*02aa*/ 	.short	(.L_881 - .L_880)


	//   ....[0]....
.L_880:
        /*02ac*/ 	.word	0xffffffff


	//   ....[1]....
        /*02b0*/ 	.word	0xffffffff


	//   ....[2]....
        /*02b4*/ 	.word	0xffffffff


	//   ....[3]....
        /*02b8*/ 	.word	0xffffffff


	//   ....[4]....
        /*02bc*/ 	.word	0xffffffff


	//   ....[5]....
        /*02c0*/ 	.word	0xffffffff


	//   ....[6]....
        /*02c4*/ 	.word	0xffffffff


	//   ....[7]....
        /*02c8*/ 	.word	0xffffffff


	//   ....[8]....
        /*02cc*/ 	.word	0xffffffff


	//   ....[9]....
        /*02d0*/ 	.word	0xffffffff


	//   ....[10]....
        /*02d4*/ 	.word	0xffffffff


	//   ....[11]....
        /*02d8*/ 	.word	0xffffffff


	//   ....[12]....
        /*02dc*/ 	.word	0xffffffff


	//   ....[13]....
        /*02e0*/ 	.word	0xffffffff


	//   ....[14]....
        /*02e4*/ 	.word	0xffffffff


	//   ....[15]....
        /*02e8*/ 	.word	0xffffffff


	//   ....[16]....
        /*02ec*/ 	.word	0xffffffff


	//   ....[17]....
        /*02f0*/ 	.word	0xffffffff


	//   ....[18]....
        /*02f4*/ 	.word	0xffffffff


	//   ....[19]....
        /*02f8*/ 	.word	0xffffffff


	//   ....[20]....
        /*02fc*/ 	.word	0xffffffff


	//   ....[21]....
        /*0300*/ 	.word	0xffffffff


	//   ....[22]....
        /*0304*/ 	.word	0xffffffff


	//   ....[23]....
        /*0308*/ 	.word	0xffffffff


	//   ....[24]....
        /*030c*/ 	.word	0xffffffff


	//   ....[25]....
        /*0310*/ 	.word	0xffffffff


	//   ....[26]....
        /*0314*/ 	.word	0xffffffff


	//   ....[27]....
        /*0318*/ 	.word	0xffffffff


	//   ....[28]....
        /*031c*/ 	.word	0xffffffff


	//   ....[29]....
        /*0320*/ 	.word	0xffffffff


	//   ....[30]....
        /*0324*/ 	.word	0xffffffff


	//   ....[31]....
        /*0328*/ 	.word	0xffffffff


	//   ....[32]....
        /*032c*/ 	.word	0xffffffff


	//   ....[33]....
        /*0330*/ 	.word	0xffffffff


	//   ....[34]....
        /*0334*/ 	.word	0xffffffff


	//   ....[35]....
        /*0338*/ 	.word	0xffffffff


	//   ....[36]....
        /*033c*/ 	.word	0xffffffff


	//   ....[37]....
        /*0340*/ 	.word	0xffffffff


	//   ....[38]....
        /*0344*/ 	.word	0xffffffff


	//   ....[39]....
        /*0348*/ 	.word	0xffffffff


	//   ....[40]....
        /*034c*/ 	.word	0xffffffff


	//   ....[41]....
        /*0350*/ 	.word	0xffffffff


	//   ....[42]....
        /*0354*/ 	.word	0xffffffff


	//   ....[43]....
        /*0358*/ 	.word	0xffffffff


	//   ....[44]....
        /*035c*/ 	.word	0xffffffff


	//   ....[45]....
        /*0360*/ 	.word	0xffffffff


	//   ....[46]....
        /*0364*/ 	.word	0xffffffff


	//   ....[47]....
        /*0368*/ 	.word	0xffffffff


	//   ....[48]....
        /*036c*/ 	.word	0xffffffff


	//   ....[49]....
        /*0370*/ 	.word	0xffffffff


	//   ....[50]....
        /*0374*/ 	.word	0xffffffff


	//   ....[51]....
        /*0378*/ 	.word	0xffffffff


	//   ....[52]....
        /*037c*/ 	.word	0xffffffff


	//   ....[53]....
        /*0380*/ 	.word	0xffffffff


	//   ....[54]....
        /*0384*/ 	.word	0xffffffff


	//   ....[55]....
        /*0388*/ 	.word	0xffffffff


	//   ....[56]....
        /*038c*/ 	.word	0xffffffff


	//   ....[57]....
        /*0390*/ 	.word	0xffffffff


	//   ....[58]....
        /*0394*/ 	.word	0xffffffff


	//   ....[59]....
        /*0398*/ 	.word	0xffffffff


	//   ....[60]....
        /*039c*/ 	.word	0xffffffff


	//   ....[61]....
        /*03a0*/ 	.word	0xffffffff


	//   ....[62]....
        /*03a4*/ 	.word	0xffffffff


	//   ....[63]....
        /*03a8*/ 	.word	0xffffffff


	//   ....[64]....
        /*03ac*/ 	.word	0xffffffff


	//   ....[65]....
        /*03b0*/ 	.word	0xffffffff


	//   ....[66]....
        /*03b4*/ 	.word	0xffffffff


	//   ....[67]....
        /*03b8*/ 	.word	0xffffffff


	//   ....[68]....
        /*03bc*/ 	.word	0x0500000f


	//   ....[69]....
        /*03c0*/ 	.word	0x0500000f


	//   ....[70]....
        /*03c4*/ 	.word	0x0500000f


	//   ....[71]....
        /*03c8*/ 	.word	0x0500000f


	//   ....[72]....
        /*03cc*/ 	.word	0x0500000f


	//   ....[73]....
        /*03d0*/ 	.word	0x0500000f


	//   ....[74]....
        /*03d4*/ 	.word	0x0500000f


	//   ....[75]....
        /*03d8*/ 	.word	0x0500000f


	//   ....[76]....
        /*03dc*/ 	.word	0x0500000f


	//   ....[77]....
        /*03e0*/ 	.word	0x0500000f


	//   ....[78]....
        /*03e4*/ 	.word	0x0500000f


	//   ....[79]....
        /*03e8*/ 	.word	0x0500000f


	//   ....[80]....
        /*03ec*/ 	.word	0x0500000f


	//   ....[81]....
        /*03f0*/ 	.word	0x0500000f


	//   ....[82]....
        /*03f4*/ 	.word	0x0500000f


	//   ....[83]....
        /*03f8*/ 	.word	0x0500000f


	//   ....[84]....
        /*03fc*/ 	.word	0x0500000f


	//   ....[85]....
        /*0400*/ 	.word	0x0500000f


	//   ....[86]....
        /*0404*/ 	.word	0x0500000f


	//   ....[87]....
        /*0408*/ 	.word	0x0500000f


	//   ....[88]....
        /*040c*/ 	.word	0x0500000f


	//   ....[89]....
        /*0410*/ 	.word	0x0500000f


	//   ....[90]....
        /*0414*/ 	.word	0x0500000f


	//   ....[91]....
        /*0418*/ 	.word	0x0500000f


	//   ....[92]....
        /*041c*/ 	.word	0x0500000f


	//   ....[93]....
        /*0420*/ 	.word	0x0500000f


	//   ....[94]....
        /*0424*/ 	.word	0x0500000f


	//   ....[95]....
        /*0428*/ 	.word	0x0500000f


	//   ....[96]....
        /*042c*/ 	.word	0x0500000f


	//   ....[97]....
        /*0430*/ 	.word	0x0500000f


	//   ....[98]....
        /*0434*/ 	.word	0x0500000f


	//   ....[99]....
        /*0438*/ 	.word	0x0500000f


	//   ....[100]....
        /*043c*/ 	.word	0x0500000f


	//   ....[101]....
        /*0440*/ 	.word	0x0500000f


	//   ....[102]....
        /*0444*/ 	.word	0x0500000f


	//   ....[103]....
        /*0448*/ 	.word	0x0500000f


	//----- nvinfo : EIATTR_COOP_GROUP_INSTR_OFFSETS
	.align		4
.L_881:
        /*044c*/ 	.byte	0x04, 0x28
        /*044e*/ 	.short	(.L_883 - .L_882)


	//   ....[0]....
.L_882:
        /*0450*/ 	.word	0x00000060


	//   ....[1]....
        /*0454*/ 	.word	0x000001d0


	//   ....[2]....
        /*0458*/ 	.word	0x00000220


	//   ....[3]....
        /*045c*/ 	.word	0x00000410


	//   ....[4]....
        /*0460*/ 	.word	0x00000570


	//   ....[5]....
        /*0464*/ 	.word	0x00000690


	//   ....[6]....
        /*0468*/ 	.word	0x000007f0


	//   ....[7]....
        /*046c*/ 	.word	0x00004d60


	//   ....[8]....
        /*0470*/ 	.word	0x00006f20


	//   ....[9]....
        /*0474*/ 	.word	0x0000b800


	//   ....[10]....
        /*0478*/ 	.word	0x0000b860


	//   ....[11]....
        /*047c*/ 	.word	0x0000bad0


	//   ....[12]....
        /*0480*/ 	.word	0x0000bb50


	//   ....[13]....
        /*0484*/ 	.word	0x0000c520


	//   ....[14]....
        /*0488*/ 	.word	0x0000d7d0


	//   ....[15]....
        /*048c*/ 	.word	0x0000d8b0


	//   ....[16]....
        /*0490*/ 	.word	0x0000dc90


	//   ....[17]....
        /*0494*/ 	.word	0x0000dd20


	//   ....[18]....
        /*0498*/ 	.word	0x0000ef30


	//   ....[19]....
        /*049c*/ 	.word	0x0000f9c0


	//   ....[20]....
        /*04a0*/ 	.word	0x0000fa30


	//   ....[21]....
        /*04a4*/ 	.word	0x0000fd40


	//   ....[22]....
        /*04a8*/ 	.word	0x0000ff00


	//   ....[23]....
        /*04ac*/ 	.word	0x00010fe0


	//   ....[24]....
        /*04b0*/ 	.word	0x00012180


	//   ....[25]....
        /*04b4*/ 	.word	0x00012280


	//   ....[26]....
        /*04b8*/ 	.word	0x00012640


	//   ....[27]....
        /*04bc*/ 	.word	0x000126a0


	//   ....[28]....
        /*04c0*/ 	.word	0x000138e0


	//   ....[29]....
        /*04c4*/ 	.word	0x00013930


	//   ....[30]....
        /*04c8*/ 	.word	0x00013960


	//   ....[31]....
        /*04cc*/ 	.word	0x00013a00


	//   ....[32]....
        /*04d0*/ 	.word	0x00013a20


	//   ....[33]....
        /*04d4*/ 	.word	0x000153b0


	//   ....[34]....
        /*04d8*/ 	.word	0x00016b40


	//   ....[35]....
        /*04dc*/ 	.word	0x00016cb0


	//   ....[36]....
        /*04e0*/ 	.word	0x00016ce0


	//   ....[37]....
        /*04e4*/ 	.word	0x00016d20


	//   ....[38]....
        /*04e8*/ 	.word	0x00016d90


	//   ....[39]....
        /*04ec*/ 	.word	0x00016df0


	//   ....[40]....
        /*04f0*/ 	.word	0x00016e30


	//   ....[41]....
        /*04f4*/ 	.word	0x00016fd0


	//   ....[42]....
        /*04f8*/ 	.word	0x00017030


	//   ....[43]....
        /*04fc*/ 	.word	0x00017070


	//   ....[44]....
        /*0500*/ 	.word	0x000170b0


	//   ....[45]....
        /*0504*/ 	.word	0x000170e0


	//   ....[46]....
        /*0508*/ 	.word	0x00017110


	//   ....[47]....
        /*050c*/ 	.word	0x000171a0


	//   ....[48]....
        /*0510*/ 	.word	0x00017200


	//   ....[49]....
        /*0514*/ 	.word	0x00017290


	//   ....[50]....
        /*0518*/ 	.word	0x0001c3c0


	//   ....[51]....
        /*051c*/ 	.word	0x0001c3d0


	//   ....[52]....
        /*0520*/ 	.word	0x0001c4e0


	//   ....[53]....
        /*0524*/ 	.word	0x0001c540


	//   ....[54]....
        /*0528*/ 	.word	0x0001c580


	//   ....[55]....
        /*052c*/ 	.word	0x0001c5c0


	//   ....[56]....
        /*0530*/ 	.word	0x0001c5f0


	//   ....[57]....
        /*0534*/ 	.word	0x0001c620


	//   ....[58]....
        /*0538*/ 	.word	0x0001c7b0


	//   ....[59]....
        /*053c*/ 	.word	0x0001c810


	//   ....[60]....
        /*0540*/ 	.word	0x0001c850


	//   ....[61]....
        /*0544*/ 	.word	0x0001c890


	//   ....[62]....
        /*0548*/ 	.word	0x0001c8c0


	//   ....[63]....
        /*054c*/ 	.word	0x0001c8f0


	//   ....[64]....
        /*0550*/ 	.word	0x0001c9b0


	//   ....[65]....
        /*0554*/ 	.word	0x0001c9d0


	//   ....[66]....
        /*0558*/ 	.word	0x0001ca40


	//   ....[67]....
        /*055c*/ 	.word	0x0001d0d0


	//   ....[68]....
        /*0560*/ 	.word	0x0001d5b0


	//   ....[69]....
        /*0564*/ 	.word	0x0001d650


	//   ....[70]....
        /*0568*/ 	.word	0x0001d6f0


	//   ....[71]....
        /*056c*/ 	.word	0x0001d790


	//   ....[72]....
        /*0570*/ 	.word	0x0001d830


	//   ....[73]....
        /*0574*/ 	.word	0x0001d8d0


	//   ....[74]....
        /*0578*/ 	.word	0x0001d970


	//   ....[75]....
        /*057c*/ 	.word	0x0001da10


	//   ....[76]....
        /*0580*/ 	.word	0x0001db00


	//   ....[77]....
        /*0584*/ 	.word	0x0001dba0


	//   ....[78]....
        /*0588*/ 	.word	0x0001dc40


	//   ....[79]....
        /*058c*/ 	.word	0x0001dce0


	//   ....[80]....
        /*0590*/ 	.word	0x0001dd80


	//   ....[81]....
        /*0594*/ 	.word	0x0001de20


	//   ....[82]....
        /*0598*/ 	.word	0x0001dec0


	//   ....[83]....
        /*059c*/ 	.word	0x0001df60


	//   ....[84]....
        /*05a0*/ 	.word	0x0001e300


	//   ....[85]....
        /*05a4*/ 	.word	0x0001e5e0


	//   ....[86]....
        /*05a8*/ 	.word	0x0001ea00


	//   ....[87]....
        /*05ac*/ 	.word	0x0001ea90


	//   ....[88]....
        /*05b0*/ 	.word	0x0001eb30


	//   ....[89]....
        /*05b4*/ 	.word	0x0001ebe0


	//   ....[90]....
        /*05b8*/ 	.word	0x0001ec60


	//   ....[91]....
        /*05bc*/ 	.word	0x0001ece0


	//   ....[92]....
        /*05c0*/ 	.word	0x0001ed60


	//   ....[93]....
        /*05c4*/ 	.word	0x0001ede0


	//   ....[94]....
        /*05c8*/ 	.word	0x0001ee70


	//   ....[95]....
        /*05cc*/ 	.word	0x0001ef20


	//   ....[96]....
        /*05d0*/ 	.word	0x0001efa0


	//   ....[97]....
        /*05d4*/ 	.word	0x0001f020


	//   ....[98]....
        /*05d8*/ 	.word	0x0001f0a0


	//   ....[99]....
        /*05dc*/ 	.word	0x0001f120


	//   ....[100]....
        /*05e0*/ 	.word	0x0001f190


	//   ....[101]....
        /*05e4*/ 	.word	0x0001f230


	//   ....[102]....
        /*05e8*/ 	.word	0x0001f2c0


	//   ....[103]....
        /*05ec*/ 	.word	0x0001f3f0


	//----- nvinfo : EIATTR_REG_RECONFIG
	.align		4
.L_883:
        /*05f0*/ 	.byte	0x01, 0x54
	.zero		2


	//----- nvinfo : EIATTR_SYSCALL_OFFSETS
	.align		4
        /*05f4*/ 	.byte	0x04, 0x46
        /*05f6*/ 	.short	(.L_885 - .L_884)


	//   ....[0]....
.L_884:
        /*05f8*/ 	.word	0x00001b40


	//   ....[1]....
        /*05fc*/ 	.word	0x00001c90


	//   ....[2]....
        /*0600*/ 	.word	0x000070e0


	//   ....[3]....
        /*0604*/ 	.word	0x00007580


	//   ....[4]....
        /*0608*/ 	.word	0x000196a0


	//   ....[5]....
        /*060c*/ 	.word	0x000197e0


	//   ....[6]....
        /*0610*/ 	.word	0x000198e0


	//----- nvinfo : EIATTR_MBARRIER_INSTR_OFFSETS
	.align		4
.L_885:
        /*0614*/ 	.byte	0x04, 0x39
        /*0616*/ 	.short	(.L_887 - .L_886)


	//   ....[0]....
.L_886:
        /*0618*/ 	.word	0x00000300
        /*061c*/ 	.word	0x000000ff
        /*0620*/ 	.word	0x00028c00
        /*0624*/ 	.short	0x0100
        /*0626*/ 	.byte	0x08
	.zero		1


	//   ....[1]....
        /*0628*/ 	.word	0x00000310
        /*062c*/ 	.word	0x000000ff
        /*0630*/ 	.word	0x00028c20
        /*0634*/ 	.short	0x0100
        /*0636*/ 	.byte	0x08
	.zero		1


	//   ....[2]....
        /*0638*/ 	.word	0x000003c0
        /*063c*/ 	.word	0x000000ff
        /*0640*/ 	.word	0x00028c30
        /*0644*/ 	.short	0x0100
        /*0646*/ 	.byte	0x06
	.zero		1


	//   ....[3]....
        /*0648*/ 	.word	0x000003d0
        /*064c*/ 	.word	0x000000ff
        /*0650*/ 	.word	0x00028c40
        /*0654*/ 	.short	0x0100
        /*0656*/ 	.byte	0x06
	.zero		1


	//   ....[4]....
        /*0658*/ 	.word	0x000003e0
        /*065c*/ 	.word	0x000000ff
        /*0660*/ 	.word	0x00028c38
        /*0664*/ 	.short	0x0100
        /*0666*/ 	.byte	0x06
	.zero		1


	//   ....[5]....
        /*0668*/ 	.word	0x000003f0
        /*066c*/ 	.word	0x000000ff
        /*0670*/ 	.word	0x00028c48
        /*0674*/ 	.short	0x0100
        /*0676*/ 	.byte	0x06
	.zero		1


	//   ....[6]....
        /*0678*/ 	.word	0x00000520
        /*067c*/ 	.word	0x000000ff
        /*0680*/ 	.word	0x00028c50
        /*0684*/ 	.short	0x0100
        /*0686*/ 	.byte	0x08
	.zero		1


	//   ....[7]....
        /*0688*/ 	.word	0x00000530
        /*068c*/ 	.word	0x000000ff
        /*0690*/ 	.word	0x00028c60
        /*0694*/ 	.short	0x0100
        /*0696*/ 	.byte	0x08
	.zero		1


	//   ....[8]....
        /*0698*/ 	.word	0x00000540
        /*069c*/ 	.word	0x000000ff
        /*06a0*/ 	.word	0x00028c58
        /*06a4*/ 	.short	0x0100
        /*06a6*/ 	.byte	0x08
	.zero		1


	//   ....[9]....
        /*06a8*/ 	.word	0x00000550
        /*06ac*/ 	.word	0x000000ff
        /*06b0*/ 	.word	0x00028c68
        /*06b4*/ 	.short	0x0100
        /*06b6*/ 	.byte	0x08
	.zero		1


	//   ....[10]....
        /*06b8*/ 	.word	0x00000640
        /*06bc*/ 	.word	0x000000ff
        /*06c0*/ 	.word	0x00028c70
        /*06c4*/ 	.short	0x0100
        /*06c6*/ 	.byte	0x06
	.zero		1


	//   ....[11]....
        /*06c8*/ 	.word	0x00000650
        /*06cc*/ 	.word	0x000000ff
        /*06d0*/ 	.word	0x00028c80
        /*06d4*/ 	.short	0x0100
        /*06d6*/ 	.byte	0x06
	.zero		1


	//   ....[12]....
        /*06d8*/ 	.word	0x00000660
        /*06dc*/ 	.word	0x000000ff
        /*06e0*/ 	.word	0x00028c78
        /*06e4*/ 	.short	0x0100
        /*06e6*/ 	.byte	0x06
	.zero		1


	//   ....[13]....
        /*06e8*/ 	.word	0x00000670
        /*06ec*/ 	.word	0x000000ff
        /*06f0*/ 	.word	0x00028c88
        /*06f4*/ 	.short	0x0100
        /*06f6*/ 	.byte	0x06
	.zero		1


	//   ....[14]....
        /*06f8*/ 	.word	0x000007a0
        /*06fc*/ 	.word	0x000000ff
        /*0700*/ 	.word	0x00028c90
        /*0704*/ 	.short	0x0100
        /*0706*/ 	.byte	0x08
	.zero		1


	//   ....[15]....
        /*0708*/ 	.word	0x000007b0
        /*070c*/ 	.word	0x000000ff
        /*0710*/ 	.word	0x00028ca0
        /*0714*/ 	.short	0x0100
        /*0716*/ 	.byte	0x08
	.zero		1


	//   ....[16]....
        /*0718*/ 	.word	0x000007c0
        /*071c*/ 	.word	0x000000ff
        /*0720*/ 	.word	0x00028c98
        /*0724*/ 	.short	0x0100
        /*0726*/ 	.byte	0x08
	.zero		1


	//   ....[17]....
        /*0728*/ 	.word	0x000007d0
        /*072c*/ 	.word	0x000000ff
        /*0730*/ 	.word	0x00028ca8
        /*0734*/ 	.short	0x0100
        /*0736*/ 	.byte	0x08
	.zero		1


	//   ....[18]....
        /*0738*/ 	.word	0x00000900
        /*073c*/ 	.word	0x000000ff
        /*0740*/ 	.word	0x00028cb0
        /*0744*/ 	.short	0x0100
        /*0746*/ 	.byte	0x08
	.zero		1


	//   ....[19]....
        /*0748*/ 	.word	0x00000910
        /*074c*/ 	.word	0x000000ff
        /*0750*/ 	.word	0x00028cc0
        /*0754*/ 	.short	0x0100
        /*0756*/ 	.byte	0x08
	.zero		1


	//   ....[20]....
        /*0758*/ 	.word	0x00000920
        /*075c*/ 	.word	0x000000ff
        /*0760*/ 	.word	0x00028cb8
        /*0764*/ 	.short	0x0100
        /*0766*/ 	.byte	0x08
	.zero		1


	//   ....[21]....
        /*0768*/ 	.word	0x00000930
        /*076c*/ 	.word	0x000000ff
        /*0770*/ 	.word	0x00028cc8
        /*0774*/ 	.short	0x0100
        /*0776*/ 	.byte	0x08
	.zero		1


	//   ....[22]....
        /*0778*/ 	.word	0x00002900
        /*077c*/ 	.word	0x00000046
        /*0780*/ 	.word	0x00028c90
        /*0784*/ 	.short	0x010a
        /*0786*/ 	.byte	0x3f
	.zero		1


	//   ....[23]....
        /*0788*/ 	.word	0x00003360
        /*078c*/ 	.word	0x00000046
        /*0790*/ 	.word	0x00028c90
        /*0794*/ 	.short	0x010a
        /*0796*/ 	.byte	0x3f
	.zero		1


	//   ....[24]....
        /*0798*/ 	.word	0x00003c70
        /*079c*/ 	.word	0x00000046
        /*07a0*/ 	.word	0x00028c90
        /*07a4*/ 	.short	0x010a
        /*07a6*/ 	.byte	0x3f
	.zero		1


	//   ....[25]....
        /*07a8*/ 	.word	0x00003e70
        /*07ac*/ 	.word	0x00000004
        /*07b0*/ 	.word	0x00000000
        /*07b4*/ 	.short	0x0101
        /*07b6*/ 	.byte	0x3f
	.zero		1


	//   ....[26]....
        /*07b8*/ 	.word	0x00003eb0
        /*07bc*/ 	.word	0x00000046
        /*07c0*/ 	.word	0x00028cb0
        /*07c4*/ 	.short	0x010a
        /*07c6*/ 	.byte	0x3f
	.zero		1


	//   ....[27]....
        /*07c8*/ 	.word	0x00004500
        /*07cc*/ 	.word	0x00000046
        /*07d0*/ 	.word	0x00000000
        /*07d4*/ 	.short	0x0101
        /*07d6*/ 	.byte	0x3f
	.zero		1


	//   ....[28]....
        /*07d8*/ 	.word	0x00004e80
        /*07dc*/ 	.word	0x00000098
        /*07e0*/ 	.word	0x00028c50
        /*07e4*/ 	.short	0x010a
        /*07e6*/ 	.byte	0x3f
	.zero		1


	//   ....[29]....
        /*07e8*/ 	.word	0x00005240
        /*07ec*/ 	.word	0x00000000
        /*07f0*/ 	.word	0x00000000
        /*07f4*/ 	.short	0x0101
        /*07f6*/ 	.byte	0x3f
	.zero		1


	//   ....[30]....
        /*07f8*/ 	.word	0x00005b60
        /*07fc*/ 	.word	0x00000000
        /*0800*/ 	.word	0x00028c50
        /*0804*/ 	.short	0x010a
        /*0806*/ 	.byte	0x3f
	.zero		1


	//   ....[31]....
        /*0808*/ 	.word	0x00005bb0
        /*080c*/ 	.word	0x00000000
        /*0810*/ 	.word	0x00028c50
        /*0814*/ 	.short	0x010a
        /*0816*/ 	.byte	0x3f
	.zero		1


	//   ....[32]....
        /*0818*/ 	.word	0x00005e70
        /*081c*/ 	.word	0x00000000
        /*0820*/ 	.word	0x00000000
        /*0824*/ 	.short	0x0101
        /*0826*/ 	.byte	0x3f
	.zero		1


	//   ....[33]....
        /*0828*/ 	.word	0x00007170
        /*082c*/ 	.word	0x00000002
        /*0830*/ 	.word	0x00028c00
        /*0834*/ 	.short	0x010a
        /*0836*/ 	.byte	0x3f
	.zero		1


	//   ....[34]....
        /*0838*/ 	.word	0x000071c0
        /*083c*/ 	.word	0x00000002
        /*0840*/ 	.word	0x00028c00
        /*0844*/ 	.short	0x010a
        /*0846*/ 	.byte	0x3f
	.zero		1


	//   ....[35]....
        /*0848*/ 	.word	0x00007df0
        /*084c*/ 	.word	0x00000002
        /*0850*/ 	.word	0x00028c00
        /*0854*/ 	.short	0x010a
        /*0856*/ 	.byte	0x3f
	.zero		1


	//   ....[36]....
        /*0858*/ 	.word	0x00009260
        /*085c*/ 	.word	0x00000002
        /*0860*/ 	.word	0x00028c00
        /*0864*/ 	.short	0x010a
        /*0866*/ 	.byte	0x3f
	.zero		1


	//   ....[37]....
        /*0868*/ 	.word	0x0000a270
        /*086c*/ 	.word	0x00000009
        /*0870*/ 	.word	0x00028c30
        /*0874*/ 	.short	0x010a
        /*0876*/ 	.byte	0x3f
	.zero		1


	//   ....[38]....
        /*0878*/ 	.word	0x0000a300
        /*087c*/ 	.word	0x00000009
        /*0880*/ 	.word	0x00028c30
        /*0884*/ 	.short	0x010a
        /*0886*/ 	.byte	0x3f
	.zero		1


	//   ....[39]....
        /*0888*/ 	.word	0x0000a950
        /*088c*/ 	.word	0x00000000
        /*0890*/ 	.word	0x00000000
        /*0894*/ 	.short	0x0101
        /*0896*/ 	.byte	0x3f
	.zero		1


	//   ....[40]....
        /*0898*/ 	.word	0x0000c1a0
        /*089c*/ 	.word	0x00000009
        /*08a0*/ 	.word	0x00028c50
        /*08a4*/ 	.short	0x010a
        /*08a6*/ 	.byte	0x3f
	.zero		1


	//   ....[41]....
        /*08a8*/ 	.word	0x0000c250
        /*08ac*/ 	.word	0x00000009
        /*08b0*/ 	.word	0x00028c50
        /*08b4*/ 	.short	0x010a
        /*08b6*/ 	.byte	0x3f
	.zero		1


	//   ....[42]....
        /*08b8*/ 	.word	0x0000c540
        /*08bc*/ 	.word	0x00000009
        /*08c0*/ 	.word	0x00000000
        /*08c4*/ 	.short	0x0101
        /*08c6*/ 	.byte	0x3f
	.zero		1


	//   ....[43]....
        /*08c8*/ 	.word	0x0000c7f0
        /*08cc*/ 	.word	0x000000d8
        /*08d0*/ 	.word	0x00028c30
        /*08d4*/ 	.short	0x010a
        /*08d6*/ 	.byte	0x3f
	.zero		1


	//   ....[44]....
        /*08d8*/ 	.word	0x0000c860
        /*08dc*/ 	.word	0x000000d8
        /*08e0*/ 	.word	0x00028c30
        /*08e4*/ 	.short	0x010a
        /*08e6*/ 	.byte	0x3f
	.zero		1


	//   ....[45]....
        /*08e8*/ 	.word	0x0000cd00
        /*08ec*/ 	.word	0x00000098
        /*08f0*/ 	.word	0x00000000
        /*08f4*/ 	.short	0x0101
        /*08f6*/ 	.byte	0x3f
	.zero		1


	//   ....[46]....
        /*08f8*/ 	.word	0x0000ec00
        /*08fc*/ 	.word	0x000000d8
        /*0900*/ 	.word	0x00028c50
        /*0904*/ 	.short	0x010a
        /*0906*/ 	.byte	0x3f
	.zero		1


	//   ....[47]....
        /*0908*/ 	.word	0x0000ec50
        /*090c*/ 	.word	0x000000d8
        /*0910*/ 	.word	0x00028c50
        /*0914*/ 	.short	0x010a
        /*0916*/ 	.byte	0x3f
	.zero		1


	//   ....[48]....
        /*0918*/ 	.word	0x0000ef50
        /*091c*/ 	.word	0x000000d8
        /*0920*/ 	.word	0x00000000
        /*0924*/ 	.short	0x0101
        /*0926*/ 	.byte	0x3f
	.zero		1


	//   ....[49]....
        /*0928*/ 	.word	0x0000f2e0
        /*092c*/ 	.word	0x00000009
        /*0930*/ 	.word	0x00028c30
        /*0934*/ 	.short	0x010a
        /*0936*/ 	.byte	0x3f
	.zero		1


	//   ....[50]....
        /*0938*/ 	.word	0x0000f350
        /*093c*/ 	.word	0x00000009
        /*0940*/ 	.word	0x00028c30
        /*0944*/ 	.short	0x010a
        /*0946*/ 	.byte	0x3f
	.zero		1


	//   ....[51]....
        /*0948*/ 	.word	0x00010220
        /*094c*/ 	.word	0x00000098
        /*0950*/ 	.word	0x00000000
        /*0954*/ 	.short	0x0101
        /*0956*/ 	.byte	0x3f
	.zero		1


	//   ....[52]....
        /*0958*/ 	.word	0x00010cd0
        /*095c*/ 	.word	0x00000009
        /*0960*/ 	.word	0x00028c50
        /*0964*/ 	.short	0x010a
        /*0966*/ 	.byte	0x3f
	.zero		1


	//   ....[53]....
        /*0968*/ 	.word	0x00010d20
        /*096c*/ 	.word	0x00000009
        /*0970*/ 	.word	0x00028c50
        /*0974*/ 	.short	0x010a
        /*0976*/ 	.byte	0x3f
	.zero		1


	//   ....[54]....
        /*0978*/ 	.word	0x00011000
        /*097c*/ 	.word	0x00000009
        /*0980*/ 	.word	0x00000000
        /*0984*/ 	.short	0x0101
        /*0986*/ 	.byte	0x3f
	.zero		1


	//   ....[55]....
        /*0988*/ 	.word	0x00011160
        /*098c*/ 	.word	0x000000bf
        /*0990*/ 	.word	0x00028c30
        /*0994*/ 	.short	0x010a
        /*0996*/ 	.byte	0x3f
	.zero		1


	//   ....[56]....
        /*0998*/ 	.word	0x000111d0
        /*099c*/ 	.word	0x000000bf
        /*09a0*/ 	.word	0x00028c30
        /*09a4*/ 	.short	0x010a
        /*09a6*/ 	.byte	0x3f
	.zero		1


	//   ....[57]....
        /*09a8*/ 	.word	0x00011660
        /*09ac*/ 	.word	0x00000014
        /*09b0*/ 	.word	0x00000000
        /*09b4*/ 	.short	0x0101
        /*09b6*/ 	.byte	0x3f
	.zero		1


	//   ....[58]....
        /*09b8*/ 	.word	0x000135b0
        /*09bc*/ 	.word	0x000000bf
        /*09c0*/ 	.word	0x00028c50
        /*09c4*/ 	.short	0x010a
        /*09c6*/ 	.byte	0x3f
	.zero		1


	//   ....[59]....
        /*09c8*/ 	.word	0x00013600
        /*09cc*/ 	.word	0x000000bf
        /*09d0*/ 	.word	0x00028c50
        /*09d4*/ 	.short	0x010a
        /*09d6*/ 	.byte	0x3f
	.zero		1


	//   ....[60]....
        /*09d8*/ 	.word	0x00013900
        /*09dc*/ 	.word	0x000000bf
        /*09e0*/ 	.word	0x00000000
        /*09e4*/ 	.short	0x0101
        /*09e6*/ 	.byte	0x3f
	.zero		1


	//   ....[61]....
        /*09e8*/ 	.word	0x00015c20
        /*09ec*/ 	.word	0x00000000
        /*09f0*/ 	.word	0x00000000
        /*09f4*/ 	.short	0x0101
        /*09f6*/ 	.byte	0x3f
	.zero		1


	//   ....[62]....
        /*09f8*/ 	.word	0x00018250
        /*09fc*/ 	.word	0x00000007
        /*0a00*/ 	.word	0x00028c20
        /*0a04*/ 	.short	0x010a
        /*0a06*/ 	.byte	0x3f
	.zero		1


	//   ....[63]....
        /*0a08*/ 	.word	0x000182e0
        /*0a0c*/ 	.word	0x00000008
        /*0a10*/ 	.word	0x00028ca0
        /*0a14*/ 	.short	0x010a
        /*0a16*/ 	.byte	0x3f
	.zero		1


	//   ....[64]....
        /*0a18*/ 	.word	0x000184c0
        /*0a1c*/ 	.word	0x00000008
        /*0a20*/ 	.word	0x00028cc0
        /*0a24*/ 	.short	0x010a
        /*0a26*/ 	.byte	0x3f
	.zero		1


	//   ....[65]....
        /*0a28*/ 	.word	0x00018a10
        /*0a2c*/ 	.word	0x00000009
        /*0a30*/ 	.word	0x00028ca0
        /*0a34*/ 	.short	0x010a
        /*0a36*/ 	.byte	0x3f
	.zero		1


	//   ....[66]....
        /*0a38*/ 	.word	0x00018bd0
        /*0a3c*/ 	.word	0x00000009
        /*0a40*/ 	.word	0x00028cc0
        /*0a44*/ 	.short	0x010a
        /*0a46*/ 	.byte	0x3f
	.zero		1


	//   ....[67]....
        /*0a48*/ 	.word	0x00019df0
        /*0a4c*/ 	.word	0x00000005
        /*0a50*/ 	.word	0x00028c40
        /*0a54*/ 	.short	0x010a
        /*0a56*/ 	.byte	0x3f
	.zero		1


	//   ....[68]....
        /*0a58*/ 	.word	0x0001a1e0
        /*0a5c*/ 	.word	0x00000007
        /*0a60*/ 	.word	0x00028c20
        /*0a64*/ 	.short	0x010a
        /*0a66*/ 	.byte	0x3f
	.zero		1


	//   ....[69]....
        /*0a68*/ 	.word	0x0001a2a0
        /*0a6c*/ 	.word	0x00000002
        /*0a70*/ 	.word	0x00028c60
        /*0a74*/ 	.short	0x010a
        /*0a76*/ 	.byte	0x3f
	.zero		1


	//   ....[70]....
        /*0a78*/ 	.word	0x0001aa30
        /*0a7c*/ 	.word	0x00000002
        /*0a80*/ 	.word	0x00028c40
        /*0a84*/ 	.short	0x010a
        /*0a86*/ 	.byte	0x3f
	.zero		1


	//   ....[71]....
        /*0a88*/ 	.word	0x0001ac40
        /*0a8c*/ 	.word	0x00000002
        /*0a90*/ 	.word	0x00028c60
        /*0a94*/ 	.short	0x010a
        /*0a96*/ 	.byte	0x3f
	.zero		1


	//   ....[72]....
        /*0a98*/ 	.word	0x0001b320
        /*0a9c*/ 	.word	0x00000002
        /*0aa0*/ 	.word	0x00028c40
        /*0aa4*/ 	.short	0x010a
        /*0aa6*/ 	.byte	0x3f
	.zero		1


	//   ....[73]....
        /*0aa8*/ 	.word	0x0001b520
        /*0aac*/ 	.word	0x00000002
        /*0ab0*/ 	.word	0x00028c60
        /*0ab4*/ 	.short	0x010a
        /*0ab6*/ 	.byte	0x3f
	.zero		1


	//   ....[74]....
        /*0ab8*/ 	.word	0x0001bb70
        /*0abc*/ 	.word	0x00000002
        /*0ac0*/ 	.word	0x00028c40
        /*0ac4*/ 	.short	0x010a
        /*0ac6*/ 	.byte	0x3f
	.zero		1


	//   ....[75]....
        /*0ac8*/ 	.word	0x0001bd80
        /*0acc*/ 	.word	0x00000002
        /*0ad0*/ 	.word	0x00028c60
        /*0ad4*/ 	.short	0x010a
        /*0ad6*/ 	.byte	0x3f
	.zero		1


	//   ....[76]....
        /*0ad8*/ 	.word	0x0001d050
        /*0adc*/ 	.word	0x00000000
        /*0ae0*/ 	.word	0x00028c20
        /*0ae4*/ 	.short	0x010a
        /*0ae6*/ 	.byte	0x3f
	.zero		1


	//   ....[77]....
        /*0ae8*/ 	.word	0x0001d200
        /*0aec*/ 	.word	0x00000006
        /*0af0*/ 	.word	0x00000000
        /*0af4*/ 	.short	0x010a
        /*0af6*/ 	.byte	0x3f
	.zero		1


	//   ....[78]....
        /*0af8*/ 	.word	0x0001d270
        /*0afc*/ 	.word	0x00000007
        /*0b00*/ 	.word	0x00000000
        /*0b04*/ 	.short	0x010a
        /*0b06*/ 	.byte	0x3f
	.zero		1


	//   ....[79]....
        /*0b08*/ 	.word	0x0001d2e0
        /*0b0c*/ 	.word	0x00000004
        /*0b10*/ 	.word	0x00000000
        /*0b14*/ 	.short	0x010a
        /*0b16*/ 	.byte	0x3f
	.zero		1


	//   ....[80]....
        /*0b18*/ 	.word	0x0001d310
        /*0b1c*/ 	.word	0x00000003
        /*0b20*/ 	.word	0x00000000
        /*0b24*/ 	.short	0x010a
        /*0b26*/ 	.byte	0x3f
	.zero		1


	//   ....[81]....
        /*0b28*/ 	.word	0x0001d370
        /*0b2c*/ 	.word	0x00000046
        /*0b30*/ 	.word	0x00028c90
        /*0b34*/ 	.short	0x010a
        /*0b36*/ 	.byte	0x3f
	.zero		1


	//   ....[82]....
        /*0b38*/ 	.word	0x0001d3c0
        /*0b3c*/ 	.word	0x00000046
        /*0b40*/ 	.word	0x00028c90
        /*0b44*/ 	.short	0x010a
        /*0b46*/ 	.byte	0x3f
	.zero		1


	//   ....[83]....
        /*0b48*/ 	.word	0x0001d410
        /*0b4c*/ 	.word	0x00000046
        /*0b50*/ 	.word	0x00028c90
        /*0b54*/ 	.short	0x010a
        /*0b56*/ 	.byte	0x3f
	.zero		1


	//   ....[84]....
        /*0b58*/ 	.word	0x0001d460
        /*0b5c*/ 	.word	0x00000046
        /*0b60*/ 	.word	0x00028cb0
        /*0b64*/ 	.short	0x010a
        /*0b66*/ 	.byte	0x3f
	.zero		1


	//   ....[85]....
        /*0b68*/ 	.word	0x0001d4b0
        /*0b6c*/ 	.word	0x00000098
        /*0b70*/ 	.word	0x00028c50
        /*0b74*/ 	.short	0x010a
        /*0b76*/ 	.byte	0x3f
	.zero		1


	//   ....[86]....
        /*0b78*/ 	.word	0x0001d500
        /*0b7c*/ 	.word	0x00000000
        /*0b80*/ 	.word	0x00028c50
        /*0b84*/ 	.short	0x010a
        /*0b86*/ 	.byte	0x3f
	.zero		1


	//   ....[87]....
        /*0b88*/ 	.word	0x0001da50
        /*0b8c*/ 	.word	0x00000002
        /*0b90*/ 	.word	0x00028c00
        /*0b94*/ 	.short	0x010a
        /*0b96*/ 	.byte	0x3f
	.zero		1


	//   ....[88]....
        /*0b98*/ 	.word	0x0001dfa0
        /*0b9c*/ 	.word	0x00000002
        /*0ba0*/ 	.word	0x00028c00
        /*0ba4*/ 	.short	0x010a
        /*0ba6*/ 	.byte	0x3f
	.zero		1


	//   ....[89]....
        /*0ba8*/ 	.word	0x0001dff0
        /*0bac*/ 	.word	0x00000009
        /*0bb0*/ 	.word	0x00028c30
        /*0bb4*/ 	.short	0x010a
        /*0bb6*/ 	.byte	0x3f
	.zero		1


	//   ....[90]....
        /*0bb8*/ 	.word	0x0001e040
        /*0bbc*/ 	.word	0x00000009
        /*0bc0*/ 	.word	0x00028c50
        /*0bc4*/ 	.short	0x010a
        /*0bc6*/ 	.byte	0x3f
	.zero		1


	//   ....[91]....
        /*0bc8*/ 	.word	0x0001e090
        /*0bcc*/ 	.word	0x000000d8
        /*0bd0*/ 	.word	0x00028c30
        /*0bd4*/ 	.short	0x010a
        /*0bd6*/ 	.byte	0x3f
	.zero		1


	//   ....[92]....
        /*0bd8*/ 	.word	0x0001e0e0
        /*0bdc*/ 	.word	0x000000d8
        /*0be0*/ 	.word	0x00028c50
        /*0be4*/ 	.short	0x010a
        /*0be6*/ 	.byte	0x3f
	.zero		1


	//   ....[93]....
        /*0be8*/ 	.word	0x0001e130
        /*0bec*/ 	.word	0x00000009
        /*0bf0*/ 	.word	0x00028c30
        /*0bf4*/ 	.short	0x010a
        /*0bf6*/ 	.byte	0x3f
	.zero		1


	//   ....[94]....
        /*0bf8*/ 	.word	0x0001e180
        /*0bfc*/ 	.word	0x00000009
        /*0c00*/ 	.word	0x00028c50
        /*0c04*/ 	.short	0x010a
        /*0c06*/ 	.byte	0x3f
	.zero		1


	//   ....[95]....
        /*0c08*/ 	.word	0x0001e1d0
        /*0c0c*/ 	.word	0x000000bf
        /*0c10*/ 	.word	0x00028c30
        /*0c14*/ 	.short	0x010a
        /*0c16*/ 	.byte	0x3f
	.zero		1


	//   ....[96]....
        /*0c18*/ 	.word	0x0001e220
        /*0c1c*/ 	.word	0x000000bf
        /*0c20*/ 	.word	0x00028c50
        /*0c24*/ 	.short	0x010a
        /*0c26*/ 	.byte	0x3f
	.zero		1


	//   ....[97]....
        /*0c28*/ 	.word	0x0001e3c0
        /*0c2c*/ 	.word	0x00000007
        /*0c30*/ 	.word	0x00028c20
        /*0c34*/ 	.short	0x010a
        /*0c36*/ 	.byte	0x3f
	.zero		1


	//   ....[98]....
        /*0c38*/ 	.word	0x0001e410
        /*0c3c*/ 	.word	0x00000008
        /*0c40*/ 	.word	0x00028ca0
        /*0c44*/ 	.short	0x010a
        /*0c46*/ 	.byte	0x3f
	.zero		1


	//   ....[99]....
        /*0c48*/ 	.word	0x0001e460
        /*0c4c*/ 	.word	0x00000008
        /*0c50*/ 	.word	0x00028cc0
        /*0c54*/ 	.short	0x010a
        /*0c56*/ 	.byte	0x3f
	.zero		1


	//   ....[100]....
        /*0c58*/ 	.word	0x0001e4b0
        /*0c5c*/ 	.word	0x00000009
        /*0c60*/ 	.word	0x00028ca0
        /*0c64*/ 	.short	0x010a
        /*0c66*/ 	.byte	0x3f
	.zero		1


	//   ....[101]....
        /*0c68*/ 	.word	0x0001e500
        /*0c6c*/ 	.word	0x00000009
        /*0c70*/ 	.word	0x00028cc0
        /*0c74*/ 	.short	0x010a
        /*0c76*/ 	.byte	0x3f
	.zero		1


	//   ....[102]....
        /*0c78*/ 	.word	0x0001e6a0
        /*0c7c*/ 	.word	0x00000005
        /*0c80*/ 	.word	0x00028c40
        /*0c84*/ 	.short	0x010a
        /*0c86*/ 	.byte	0x3f
	.zero		1


	//   ....[103]....
        /*0c88*/ 	.word	0x0001e720
        /*0c8c*/ 	.word	0x00000005
        /*0c90*/ 	.word	0x00028c20
        /*0c94*/ 	.short	0x010a
        /*0c96*/ 	.byte	0x3f
	.zero		1


	//   ....[104]....
        /*0c98*/ 	.word	0x0001e770
        /*0c9c*/ 	.word	0x00000002
        /*0ca0*/ 	.word	0x00028c60
        /*0ca4*/ 	.short	0x010a
        /*0ca6*/ 	.byte	0x3f
	.zero		1


	//   ....[105]....
        /*0ca8*/ 	.word	0x0001e7c0
        /*0cac*/ 	.word	0x00000002
        /*0cb0*/ 	.word	0x00028c40
        /*0cb4*/ 	.short	0x010a
        /*0cb6*/ 	.byte	0x3f
	.zero		1


	//   ....[106]....
        /*0cb8*/ 	.word	0x0001e810
        /*0cbc*/ 	.word	0x00000002
        /*0cc0*/ 	.word	0x00028c60
        /*0cc4*/ 	.short	0x010a
        /*0cc6*/ 	.byte	0x3f
	.zero		1


	//   ....[107]....
        /*0cc8*/ 	.word	0x0001e860
        /*0ccc*/ 	.word	0x00000002
        /*0cd0*/ 	.word	0x00028c40
        /*0cd4*/ 	.short	0x010a
        /*0cd6*/ 	.byte	0x3f
	.zero		1


	//   ....[108]....
        /*0cd8*/ 	.word	0x0001e8b0
        /*0cdc*/ 	.word	0x00000002
        /*0ce0*/ 	.word	0x00028c60
        /*0ce4*/ 	.short	0x010a
        /*0ce6*/ 	.byte	0x3f
	.zero		1


	//   ....[109]....
        /*0ce8*/ 	.word	0x0001e900
        /*0cec*/ 	.word	0x00000002
        /*0cf0*/ 	.word	0x00028c40
        /*0cf4*/ 	.short	0x010a
        /*0cf6*/ 	.byte	0x3f
	.zero		1


	//   ....[110]....
        /*0cf8*/ 	.word	0x0001e950
        /*0cfc*/ 	.word	0x00000002
        /*0d00*/ 	.word	0x00028c60
        /*0d04*/ 	.short	0x010a
        /*0d06*/ 	.byte	0x3f
	.zero		1


	//   ....[111]....
        /*0d08*/ 	.word	0x0001f310
        /*0d0c*/ 	.word	0x00000000
        /*0d10*/ 	.word	0x00028c20
        /*0d14*/ 	.short	0x010a
        /*0d16*/ 	.byte	0x3f
	.zero		1


	//   ....[112]....
        /*0d18*/ 	.word	0x0001f4b0
        /*0d1c*/ 	.word	0x00000006
        /*0d20*/ 	.word	0x00000000
        /*0d24*/ 	.short	0x010a
        /*0d26*/ 	.byte	0x3f
	.zero		1


	//   ....[113]....
        /*0d28*/ 	.word	0x0001f500
        /*0d2c*/ 	.word	0x00000007
        /*0d30*/ 	.word	0x00000000
        /*0d34*/ 	.short	0x010a
        /*0d36*/ 	.byte	0x3f
	.zero		1


	//   ....[114]....
        /*0d38*/ 	.word	0x0001f550
        /*0d3c*/ 	.word	0x00000004
        /*0d40*/ 	.word	0x00000000
        /*0d44*/ 	.short	0x010a
        /*0d46*/ 	.byte	0x3f
	.zero		1


	//----- nvinfo : EIATTR_NUM_MBARRIERS
	.align		4
.L_887:
        /*0d48*/ 	.byte	0x03, 0x38
        /*0d4a*/ 	.short	0x0016


	//----- nvinfo : EIATTR_EXIT_INSTR_OFFSETS
	.align		4
        /*0d4c*/ 	.byte	0x04, 0x1c
        /*0d4e*/ 	.short	(.L_889 - .L_888)


	//   ....[0]....
.L_888:
        /*0d50*/ 	.word	0x0001d360


	//----- nvinfo : EIATTR_MAX_THREADS
	.align		4
.L_889:
        /*0d54*/ 	.byte	0x04, 0x05
        /*0d56*/ 	.short	(.L_891 - .L_890)
.L_890:
        /*0d58*/ 	.word	0x00000180
        /*0d5c*/ 	.word	0x00000001
        /*0d60*/ 	.word	0x00000001


	//----- nvinfo : EIATTR_CRS_STACK_SIZE
	.align		4
.L_891:
        /*0d64*/ 	.byte	0x04, 0x1e
        /*0d66*/ 	.short	(.L_893 - .L_892)
.L_892:
        /*0d68*/ 	.word	0x00000000


	//----- nvinfo : EIATTR_CBANK_PARAM_SIZE
	.align		4
.L_893:
        /*0d6c*/ 	.byte	0x03, 0x19
        /*0d6e*/ 	.short	0x0a70


	//----- nvinfo : EIATTR_PARAM_CBANK
	.align		4
        /*0d70*/ 	.byte	0x04, 0x0a
        /*0d72*/ 	.short	(.L_895 - .L_894)
	.align		4
.L_894:
        /*0d74*/ 	.word	index@(.nv.constant0._ZN7cutlass13device_kernelIN5flash11enable_sm90INS1_16FlashAttnFwdSm90INS1_25CollectiveMainloopFwdSm90ILi2EN4cute5tupleIJNS5_1CILi1EEES8_S8_EEENS6_IJNS7_ILi64EEESA_SA_EEELi512ENS_10bfloat16_tEfNS_4arch4Sm90ELb0ELb1ELb1ELb1ELb0ELb1ELb0ELb0ELb0ELb0ELb0ELb0EEENS1_21CollectiveEpilogueFwdINS6_IJSA_NS7_ILi512EEESA_EEES9_SC_SE_Li256ELb1ELb0ELb0ELb0EEENS1_36VarlenDynamicPersistentTileSchedulerILi64ELi64ELi256ELi32ELb0ELb0ELb1ELb1ELb0ELb1EEEEEEEEEvNT_6ParamsE)
        /*0d78*/ 	.short	0x0210
        /*0d7a*/ 	.short	0x0a70


	//----- nvinfo : EIATTR_SW_WAR
	.align		4
.L_895:
        /*0d7c*/ 	.byte	0x04, 0x36
        /*0d7e*/ 	.short	(.L_897 - .L_896)
.L_896:
        /*0d80*/ 	.word	0x00000008
.L_897:


//--------------------- .nv.info._ZN7cutlass13device_kernelIN5flash11enable_sm90INS1_16FlashAttnFwdSm90INS1_25CollectiveMainloopFwdSm90ILi2EN4cute5tupleIJNS5_1CILi1EEES8_S8_EEENS6_IJNS7_ILi64EEESA_SA_EEELi512ENS_10bfloat16_tEfNS_4arch4Sm90ELb0ELb1ELb1ELb1ELb0ELb0ELb1ELb0ELb0ELb0ELb0ELb0EEENS1_21CollectiveEpilogueFwdINS6_IJSA_NS7_ILi512EEESA_EEES9_SC_SE_Li256ELb1ELb0ELb0ELb0EEENS1_36VarlenDynamicPersistentTileSchedulerILi64ELi64ELi256ELi32ELb0ELb0ELb1ELb1ELb0ELb1EEEEEEEEEvNT_6ParamsE --------------------------
	.section	.nv.info._ZN7cutlass13device_kernelIN5flash11enable_sm90INS1_16FlashAttnFwdSm90INS1_25CollectiveMainloopFwdSm90ILi2EN4cute5tupleIJNS5_1CILi1EEES8_S8_EEENS6_IJNS7_ILi64EEESA_SA_EEELi512ENS_10bfloat16_tEfNS_4arch4Sm90ELb0ELb1ELb1ELb1ELb0ELb0ELb1ELb0ELb0ELb0ELb0ELb0EEENS1_21CollectiveEpilogueFwdINS6_IJSA_NS7_ILi512EEESA_EEES9_SC_SE_Li256ELb1ELb0ELb0ELb0EEENS1_36VarlenDynamicPersistentTileSchedulerILi64ELi64ELi256ELi32ELb0ELb0ELb1ELb1ELb0ELb1EEEEEEEEEvNT_6ParamsE,"",@"SHT_CUDA_INFO"
	.sectionflags	@""
	.align	4


	//----- nvinfo : EIATTR_CUDA_API_VERSION
	.align		4
        /*0000*/ 	.byte	0x04, 0x37
        /*0002*/ 	.short	(.L_899 - .L_898)
.L_898:
        /*0004*/ 	.word	0x00000082


	//----- nvinfo : EIATTR_KPARAM_INFO
	.align		4
.L_899:
        /*0008*/ 	.byte	0x04, 0x17
        /*000a*/ 	.short	(.L_901 - .L_900)
.L_900:
        /*000c*/ 	.word	0x00000000
        /*0010*/ 	.short	0x0000
        /*0012*/ 	.short	0x0070
        /*0014*/ 	.byte	0x00, 0xf0, 0x01, 0x2c


	//----- nvinfo : EIATTR_SPARSE_MMA_MASK
	.align		4
.L_901:
        /*0018*/ 	.byte	0x03, 0x50
        /*001a*/ 	.short	0x0000


	//----- nvinfo : EIATTR_MAXREG_COUNT
	.align		4
        /*001c*/ 	.byte	0x03, 0x1b
        /*001e*/ 	.short	0x00a8


	//----- nvinfo : EIATTR_NUM_BARRIERS
	.align		4
        /*0020*/ 	.byte	0x02, 0x4c
        /*0022*/ 	.byte	0x10
	.zero		1


	//----- nvinfo : EIATTR_EXTERNS
	.align		4
        /*0024*/ 	.byte	0x04, 0x0f
        /*0026*/ 	.short	(.L_903 - .L_902)


	//   ....[0]....
	.align		4
.L_902:
        /*0028*/ 	.word	index@(__assertfail)


	//----- nvinfo : EIATTR_ANNOTATIONS
	.align		4
.L_903:
        /*002c*/ 	.byte	0x04, 0x55
        /*002e*/ 	.short	(.L_905 - .L_904)


	//   ....[0]....
.L_904:
        /* <DEDUP_REMOVED lines=31> */


	//----- nvinfo : EIATTR_MERCURY_ISA_VERSION
	.align		4
.L_905:
        /*0210*/ 	.byte	0x03, 0x5f
        /*0212*/ 	.short	0x0101


	//----- nvinfo : EIATTR_UNUSED_LOAD_BYTE_OFFSET
	.align		4
        /*0214*/ 	.byte	0x04, 0x44
        /*0216*/ 	.short	(.L_907 - .L_906)


	//   ....[0]....
.L_906:
        /*0218*/ 	.word	0x00000a90
        /*021c*/ 	.word	0x0000fff0


	//   ....[1]....
        /*0220*/ 	.word	0x00011bb0
        /*0224*/ 	.word	0x0000fff0


	//----- nvinfo : EIATTR_INT_WARP_WIDE_INSTR_OFFSETS
	.align		4
.L_907:
        /*0228*/ 	.byte	0x04, 0x31
        /*022a*/ 	.short	(.L_909 - .L_908)


	//   ....[0]....
.L_908:
        /*022c*/ 	.word	0x00000190


	//   ....[1]....
        /*0230*/ 	.word	0x000001d0


	//   ....[2]....
        /*0234*/ 	.word	0x00000240


	//   ....[3]....
        /*0238*/ 	.word	0x000002b0


	//   ....[4]....
        /*023c*/ 	.word	0x00015900


	//   ....[5]....
        /*0240*/ 	.word	0x000159c0


	//   ....[6]....
        /*0244*/ 	.word	0x00015ed0


	//   ....[7]....
        /*0248*/ 	.word	0x00015f50


	//   ....[8]....
        /*024c*/ 	.word	0x00018b80


	//   ....[9]....
        /*0250*/ 	.word	0x00018c40


	//----- nvinfo : EIATTR_COOP_GROUP_MASK_REGIDS
	.align		4
.L_909:
        /*0254*/ 	.byte	0x04, 0x29
        /*0256*/ 	.short	(.L_911 - .L_910)


	//   ....[0]....
.L_910:
        /*0258*/ 	.word	0xffffffff


	//   ....[1]....
        /*025c*/ 	.word	0xffffffff


	//   ....[2]....
        /*0260*/ 	.word	0xffffffff


	//   ....[3]....
        /*0264*/ 	.word	0xffffffff


	//   ....[4]....
        /*0268*/ 	.word	0xffffffff


	//   ....[5]....
        /*026c*/ 	.word	0xffffffff


	//   ....[6]....
        /*0270*/ 	.word	0xffffffff


	//   ....[7]....
        /*0274*/ 	.word	0xffffffff


	//   ....[8]....
        /*0278*/ 	.word	0xffffffff


	//   ....[9]....
        /*027c*/ 	.word	0xffffffff


	//   ....[10]....
        /*0280*/ 	.word	0xffffffff


	//   ....[11]....
        /*0284*/ 	.word	0xffffffff


	//   ....[12]....
        /*0288*/ 	.word	0xffffffff


	//   ....[13]....
        /*028c*/ 	.word	0xffffffff


	//   ....[14]....
        /*0290*/ 	.word	0xffffffff


	//   ....[15]....
        /*0294*/ 	.word	0xffffffff


	//   ....[16]....
        /*0298*/ 	.word	0xffffffff


	//   ....[17]....
        /*029c*/ 	.word	0xffffffff


	//   ....[18]....
        /*02a0*/ 	.word	0xffffffff


	//   ....[19]....
        /*02a4*/ 	.word	0xffffffff


	//   ....[20]....
        /*02a8*/ 	.word	0xffffffff


	//   ....[21]....
        /*02ac*/ 	.word	0xffffffff


	//   ....[22]....
        /*02b0*/ 	.word	0xffffffff


	//   ....[23]....
        /*02b4*/ 	.word	0xffffffff


	//   ....[24]....
        /*02b8*/ 	.word	0xffffffff


	//   ....[25]....
        /*02bc*/ 	.word	0xffffffff


	//   ....[26]....
        /*02c0*/ 	.word	0xffffffff


	//   ....[27]....
        /*02c4*/ 	.word	0xffffffff


	//   ....[28]....
        /*02c8*/ 	.word	0xffffffff


	//   ....[29]....
        /*02cc*/ 	.word	0xffffffff


	//   ....[30]....
        /*02d0*/ 	.word	0xffffffff


	//   ....[31]....
        /*02d4*/ 	.word	0xffffffff


	//   ....[32]....
        /*02d8*/ 	.word	0xffffffff


	//   ....[33]....
        /*02dc*/ 	.word	0xffffffff


	//   ....[34]....
        /*02e0*/ 	.word	0xffffffff


	//   ....[35]....
        /*02e4*/ 	.word	0xffffffff


	//   ....[36]....
        /*02e8*/ 	.word	0xffffffff


	//   ....[37]....
        /*02ec*/ 	.word	0xffffffff


	//   ....[38]....
        /*02f0*/ 	.word	0xffffffff


	//   ....[39]....
        /*02f4*/ 	.word	0xffffffff


	//   ....[40]....
        /*02f8*/ 	.word	0xffffffff


	//   ....[41]....
        /*02fc*/ 	.word	0xffffffff


	//   ....[42]....
        /*0300*/ 	.word	0xffffffff


	//   ....[43]....
        /*0304*/ 	.word	0xffffffff


	//   ....[44]....
        /*0308*/ 	.word	0xffffffff


	//   ....[45]....
        /*030c*/ 	.word	0xffffffff


	//   ....[46]....
        /*0310*/ 	.word	0xffffffff


	//   ....[47]....
        /*0314*/ 	.word	0xffffffff


	//   ....[48]....
        /*0318*/ 	.word	0xffffffff


	//   ....[49]....
        /*031c*/ 	.word	0xffffffff


	//   ....[50]....
        /*0320*/ 	.word	0xffffffff


	//   ....[51]....
        /*0324*/ 	.word	0xffffffff


	//   ....[52]....
        /*0328*/ 	.word	0xffffffff


	//   ....[53]....
        /*032c*/ 	.word	0xffffffff


	//   ....[54]....
        /*0330*/ 	.word	0xffffffff


	//   ....[55]....
        /*0334*/ 	.word	0xffffffff


	//   ....[56]....
        /*0338*/ 	.word	0xffffffff


	//   ....[57]....
        /*033c*/ 	.word	0xffffffff


	//   ....[58]....
        /*0340*/ 	.word	0xffffffff


	//   ....[59]....
        /*0344*/ 	.word	0xffffffff


	//   ....[60]....
        /*0348*/ 	.word	0xffffffff


	//   ....[61]....
        /*034c*/ 	.word	0xffffffff


	//   ....[62]....
        /*0350*/ 	.word	0xffffffff


	//   ....[63]....
        /*0354*/ 	.word	0xffffffff


	//   ....[64]....
        /*0358*/ 	.word	0xffffffff


	//   ....[65]....
        /*035c*/ 	.word	0xffffffff


	//   ....[66]....
        /*0360*/ 	.word	0xffffffff


	//   ....[67]....
        /*0364*/ 	.word	0xffffffff


	//   ....[68]....
        /*0368*/ 	.word	0xffffffff


	//   ....[69]....
        /*036c*/ 	.word	0xffffffff


	//   ....[70]....
        /*0370*/ 	.word	0xffffffff


	//   ....[71]....
        /*0374*/ 	.word	0xffffffff


	//   ....[72]....
        /*0378*/ 	.word	0x0500000f


	//   ....[73]....
        /*037c*/ 	.word	0x0500000f


	//   ....[74]....
        /*0380*/ 	.word	0x0500000f


	//   ....[75]....
        /*0384*/ 	.word	0x0500000f


	//   ....[76]....
        /*0388*/ 	.word	0x0500000f


	//   ....[77]....
        /*038c*/ 	.word	0x0500000f


	//   ....[78]....
        /*0390*/ 	.word	0x0500000f


	//   ....[79]....
        /*0394*/ 	.word	0x0500000f


	//   ....[80]....
        /*0398*/ 	.word	0x0500000f


	//   ....[81]....
        /*039c*/ 	.word	0x0500000f


	//   ....[82]....
        /*03a0*/ 	.word	0x0500000f


	//   ....[83]....
        /*03a4*/ 	.word	0x0500000f


	//   ....[84]....
        /*03a8*/ 	.word	0x0500000f


	//   ....[85]....
        /*03ac*/ 	.word	0x0500000f


	//   ....[86]....
        /*03b0*/ 	.word	0x0500000f


	//   ....[87]....
        /*03b4*/ 	.word	0x0500000f


	//   ....[88]....
        /*03b8*/ 	.word	0x0500000f


	//   ....[89]....
        /*03bc*/ 	.word	0x0500000f


	//   ....[90]....
        /*03c0*/ 	.word	0x0500000f


	//----- nvinfo : EIATTR_COOP_GROUP_INSTR_OFFSETS
	.align		4
.L_911:
        /*03c4*/ 	.byte	0x04, 0x28
        /*03c6*/ 	.short	(.L_913 - .L_912)


	//   ....[0]....
.L_912:
        /*03c8*/ 	.word	0x00000060


	//   ....[1]....
        /*03cc*/ 	.word	0x000001a0


	//   ....[2]....
        /*03d0*/ 	.word	0x000001e0


	//   ....[3]....
        /*03d4*/ 	.word	0x000003f0


	//   ....[4]....
        /*03d8*/ 	.word	0x00000550


	//   ....[5]....
        /*03dc*/ 	.word	0x00000670


	//   ....[6]....
        /*03e0*/ 	.word	0x000007d0


	//   ....[7]....
        /*03e4*/ 	.word	0x00001af0


	//   ....[8]....
        /*03e8*/ 	.word	0x000039b0


	//   ....[9]....
        /*03ec*/ 	.word	0x00004180


	//   ....[10]....
        /*03f0*/ 	.word	0x000061a0


	//   ....[11]....
        /*03f4*/ 	.word	0x00006300


	//   ....[12]....
        /*03f8*/ 	.word	0x000065c0


	//   ....[13]....
        /*03fc*/ 	.word	0x00006660


	//   ....[14]....
        /*0400*/ 	.word	0x00006e60


	//   ....[15]....
        /*0404*/ 	.word	0x000074c0


	//   ....[16]....
        /*0408*/ 	.word	0x000091f0


	//   ....[17]....
        /*040c*/ 	.word	0x000092f0


	//   ....[18]....
        /*0410*/ 	.word	0x000096c0


	//   ....[19]....
        /*0414*/ 	.word	0x00009760


	//   ....[20]....
        /*0418*/ 	.word	0x0000a830


	//   ....[21]....
        /*041c*/ 	.word	0x0000af10


	//   ....[22]....
        /*0420*/ 	.word	0x0000c310


	//   ....[23]....
        /*0424*/ 	.word	0x0000c380


	//   ....[24]....
        /*0428*/ 	.word	0x0000c690


	//   ....[25]....
        /*042c*/ 	.word	0x0000c780


	//   ....[26]....
        /*0430*/ 	.word	0x0000d820


	//   ....[27]....
        /*0434*/ 	.word	0x0000dd70


	//   ....[28]....
        /*0438*/ 	.word	0x0000fa30


	//   ....[29]....
        /*043c*/ 	.word	0x0000fb30


	//   ....[30]....
        /*0440*/ 	.word	0x0000ff10


	//   ....[31]....
        /*0444*/ 	.word	0x0000ffc0


	//   ....[32]....
        /*0448*/ 	.word	0x00011070


	//   ....[33]....
        /*044c*/ 	.word	0x000110b0


	//   ....[34]....
        /*0450*/ 	.word	0x000110e0


	//   ....[35]....
        /*0454*/ 	.word	0x00011160


	//   ....[36]....
        /*0458*/ 	.word	0x00011170


	//   ....[37]....
        /*045c*/ 	.word	0x00012b70


	//   ....[38]....
        /*0460*/ 	.word	0x000143b0


	//   ....[39]....
        /*0464*/ 	.word	0x00014540


	//   ....[40]....
        /*0468*/ 	.word	0x00014570


	//   ....[41]....
        /*046c*/ 	.word	0x000145b0


	//   ....[42]....
        /*0470*/ 	.word	0x00014620


	//   ....[43]....
        /*0474*/ 	.word	0x00014680


	//   ....[44]....
        /*0478*/ 	.word	0x000146c0


	//   ....[45]....
        /*047c*/ 	.word	0x00014870


	//   ....[46]....
        /*0480*/ 	.word	0x000148d0


	//   ....[47]....
        /*0484*/ 	.word	0x00014910


	//   ....[48]....
        /*0488*/ 	.word	0x00014950


	//   ....[49]....
        /*048c*/ 	.word	0x00014980


	//   ....[50]....
        /*0490*/ 	.word	0x000149b0


	//   ....[51]....
        /*0494*/ 	.word	0x00014a50


	//   ....[52]....
        /*0498*/ 	.word	0x00014ab0


	//   ....[53]....
        /*049c*/ 	.word	0x00014b40


	//   ....[54]....
        /*04a0*/ 	.word	0x00018cd0


	//   ....[55]....
        /*04a4*/ 	.word	0x00018ce0


	//   ....[56]....
        /*04a8*/ 	.word	0x00018e00


	//   ....[57]....
        /*04ac*/ 	.word	0x00018e60


	//   ....[58]....
        /*04b0*/ 	.word	0x00018ea0


	//   ....[59]....
        /*04b4*/ 	.word	0x00018ee0


	//   ....[60]....
        /*04b8*/ 	.word	0x00018f10


	//   ....[61]....
        /*04bc*/ 	.word	0x00018f40


	//   ....[62]....
        /*04c0*/ 	.word	0x000190e0


	//   ....[63]....
        /*04c4*/ 	.word	0x00019140


	//   ....[64]....
        /*04c8*/ 	.word	0x00019180


	//   ....[65]....
        /*04cc*/ 	.word	0x000191c0


	//   ....[66]....
        /*04d0*/ 	.word	0x000191f0


	//   ....[67]....
        /*04d4*/ 	.word	0x00019220


	//   ....[68]....
        /*04d8*/ 	.word	0x000192e0


	//   ....[69]....
        /*04dc*/ 	.word	0x00019300


	//   ....[70]....
        /*04e0*/ 	.word	0x00019370


	//   ....[71]....
        /*04e4*/ 	.word	0x00019a10


	//   ....[72]....
        /*04e8*/ 	.word	0x0001a0f0


	//   ....[73]....
        /*04ec*/ 	.word	0x0001a510


	//   ....[74]....
        /*04f0*/ 	.word	0x0001a5a0


	//   ....[75]....
        /*04f4*/ 	.word	0x0001a640


	//   ....[76]....
        /*04f8*/ 	.word	0x0001a6f0


	//   ....[77]....
        /*04fc*/ 	.word	0x0001a770


	//   ....[78]....
        /*0500*/ 	.word	0x0001a7f0


	//   ....[79]....
        /*0504*/ 	.word	0x0001a870


	//   ....[80]....
        /*0508*/ 	.word	0x0001a8f0


	//   ....[81]....
        /*050c*/ 	.word	0x0001a980


	//   ....[82]....
        /*0510*/ 	.word	0x0001aa30


	//   ....[83]....
        /*0514*/ 	.word	0x0001aab0


	//   ....[84]....
        /*0518*/ 	.word	0x0001ab30


	//   ....[85]....
        /*051c*/ 	.word	0x0001abb0


	//   ....[86]....
        /*0520*/ 	.word	0x0001ac30


	//   ....[87]....
        /*0524*/ 	.word	0x0001aca0


	//   ....[88]....
        /*0528*/ 	.word	0x0001ad40


	//   ....[89]....
        /*052c*/ 	.word	0x0001add0


	//   ....[90]....
        /*0530*/ 	.word	0x0001af00


	//----- nvinfo : EIATTR_REG_RECONFIG
	.align		4
.L_913:
        /*0534*/ 	.byte	0x01, 0x54
	.zero		2


	//----- nvinfo : EIATTR_SYSCALL_OFFSETS
	.align		4
        /*0538*/ 	.byte	0x04, 0x46
        /*053a*/ 	.short	(.L_915 - .L_914)


	//   ....[0]....
.L_914:
        /*053c*/ 	.word	0x00003b80


	//   ....[1]....
        /*0540*/ 	.word	0x00015b50


	//   ....[2]....
        /*0544*/ 	.word	0x00015c90


	//   ....[3]....
        /*0548*/ 	.word	0x00015d90


	//----- nvinfo : EIATTR_MBARRIER_INSTR_OFFSETS
	.align		4
.L_915:
        /*054c*/ 	.byte	0x04, 0x39
        /*054e*/ 	.short	(.L_917 - .L_916)


	//   ....[0]....
.L_916:
        /*0550*/ 	.word	0x000002d0
        /*0554*/ 	.word	0x000000ff
        /*0558*/ 	.word	0x00038800
        /*055c*/ 	.short	0x0100
        /*055e*/ 	.byte	0x08
	.zero		1


	//   ....[1]....
        /*0560*/ 	.word	0x000002e0
        /*0564*/ 	.word	0x000000ff
        /*0568*/ 	.word	0x00038810
        /*056c*/ 	.short	0x0100
        /*056e*/ 	.byte	0x08
	.zero		1


	//   ....[2]....
        /*0570*/ 	.word	0x000002f0
        /*0574*/ 	.word	0x000000ff
        /*0578*/ 	.word	0x00038820
        /*057c*/ 	.short	0x0100
        /*057e*/ 	.byte	0x08
	.zero		1


	//   ....[3]....
        /*0580*/ 	.word	0x000003a0
        /*0584*/ 	.word	0x000000ff
        /*0588*/ 	.word	0x00038830
        /*058c*/ 	.short	0x0100
        /*058e*/ 	.byte	0x06
	.zero		1


	//   ....[4]....
        /*0590*/ 	.word	0x000003b0
        /*0594*/ 	.word	0x000000ff
        /*0598*/ 	.word	0x00038840
        /*059c*/ 	.short	0x0100
        /*059e*/ 	.byte	0x06
	.zero		1


	//   ....[5]....
        /*05a0*/ 	.word	0x000003c0
        /*05a4*/ 	.word	0x000000ff
        /*05a8*/ 	.word	0x00038838
        /*05ac*/ 	.short	0x0100
        /*05ae*/ 	.byte	0x06
	.zero		1


	//   ....[6]....
        /*05b0*/ 	.word	0x000003d0
        /*05b4*/ 	.word	0x000000ff
        /*05b8*/ 	.word	0x00038848
        /*05bc*/ 	.short	0x0100
        /*05be*/ 	.byte	0x06
	.zero		1


	//   ....[7]....
        /*05c0*/ 	.word	0x00000500
        /*05c4*/ 	.word	0x000000ff
        /*05c8*/ 	.word	0x00038850
        /*05cc*/ 	.short	0x0100
        /*05ce*/ 	.byte	0x08
	.zero		1


	//   ....[8]....
        /*05d0*/ 	.word	0x00000510
        /*05d4*/ 	.word	0x000000ff
        /*05d8*/ 	.word	0x00038860
        /*05dc*/ 	.short	0x0100
        /*05de*/ 	.byte	0x08
	.zero		1


	//   ....[9]....
        /*05e0*/ 	.word	0x00000520
        /*05e4*/ 	.word	0x000000ff
        /*05e8*/ 	.word	0x00038858
        /*05ec*/ 	.short	0x0100
        /*05ee*/ 	.byte	0x08
	.zero		1


	//   ....[10]....
        /*05f0*/ 	.word	0x00000530
        /*05f4*/ 	.word	0x000000ff
        /*05f8*/ 	.word	0x00038868
        /*05fc*/ 	.short	0x0100
        /*05fe*/ 	.byte	0x08
	.zero		1


	//   ....[11]....
        /*0600*/ 	.word	0x00000620
        /*0604*/ 	.word	0x000000ff
        /*0608*/ 	.word	0x00038870
        /*060c*/ 	.short	0x0100
        /*060e*/ 	.byte	0x06
	.zero		1


	//   ....[12]....
        /*0610*/ 	.word	0x00000630
        /*0614*/ 	.word	0x000000ff
        /*0618*/ 	.word	0x00038880
        /*061c*/ 	.short	0x0100
        /*061e*/ 	.byte	0x06
	.zero		1


	//   ....[13]....
        /*0620*/ 	.word	0x00000640
        /*0624*/ 	.word	0x000000ff
        /*0628*/ 	.word	0x00038878
        /*062c*/ 	.short	0x0100
        /*062e*/ 	.byte	0x06
	.zero		1


	//   ....[14]....
        /*0630*/ 	.word	0x00000650
        /*0634*/ 	.word	0x000000ff
        /*0638*/ 	.word	0x00038888
        /*063c*/ 	.short	0x0100
        /*063e*/ 	.byte	0x06
	.zero		1


	//   ....[15]....
        /*0640*/ 	.word	0x00000780
        /*0644*/ 	.word	0x000000ff
        /*0648*/ 	.word	0x00038890
        /*064c*/ 	.short	0x0100
        /*064e*/ 	.byte	0x08
	.zero		1


	//   ....[16]....
        /*0650*/ 	.word	0x00000790
        /*0654*/ 	.word	0x000000ff
        /*0658*/ 	.word	0x000388a0
        /*065c*/ 	.short	0x0100
        /*065e*/ 	.byte	0x08
	.zero		1


	//   ....[17]....
        /*0660*/ 	.word	0x000007a0
        /*0664*/ 	.word	0x000000ff
        /*0668*/ 	.word	0x00038898
        /*066c*/ 	.short	0x0100
        /*066e*/ 	.byte	0x08
	.zero		1


	//   ....[18]....
        /*0670*/ 	.word	0x000007b0
        /*0674*/ 	.word	0x000000ff
        /*0678*/ 	.word	0x000388a8
        /*067c*/ 	.short	0x0100
        /*067e*/ 	.byte	0x08
	.zero		1


	//   ....[19]....
        /*0680*/ 	.word	0x000008e0
        /*0684*/ 	.word	0x000000ff
        /*0688*/ 	.word	0x000388b0
        /*068c*/ 	.short	0x0100
        /*068e*/ 	.byte	0x08
	.zero		1


	//   ....[20]....
        /*0690*/ 	.word	0x000008f0
        /*0694*/ 	.word	0x000000ff
        /*0698*/ 	.word	0x000388c0
        /*069c*/ 	.short	0x0100
        /*069e*/ 	.byte	0x08
	.zero		1


	//   ....[21]....
        /*06a0*/ 	.word	0x00000900
        /*06a4*/ 	.word	0x000000ff
        /*06a8*/ 	.word	0x000388b8
        /*06ac*/ 	.short	0x0100
        /*06ae*/ 	.byte	0x08
	.zero		1


	//   ....[22]....
        /*06b0*/ 	.word	0x00000910
        /*06b4*/ 	.word	0x000000ff
        /*06b8*/ 	.word	0x000388c8
        /*06bc*/ 	.short	0x0100
        /*06be*/ 	.byte	0x08
	.zero		1


	//   ....[23]....
        /*06c0*/ 	.word	0x00001e60
        /*06c4*/ 	.word	0x00000000
        /*06c8*/ 	.word	0x00000000
        /*06cc*/ 	.short	0x0101
        /*06ce*/ 	.byte	0x3f
	.zero		1


	//   ....[24]....
        /*06d0*/ 	.word	0x00002910
        /*06d4*/ 	.word	0x00000000
        /*06d8*/ 	.word	0x00000000
        /*06dc*/ 	.short	0x0101
        /*06de*/ 	.byte	0x3f
	.zero		1


	//   ....[25]....
        /*06e0*/ 	.word	0x00003be0
        /*06e4*/ 	.word	0x000000ff
        /*06e8*/ 	.word	0x00038800
        /*06ec*/ 	.short	0x010a
        /*06ee*/ 	.byte	0x25
	.zero		1


	//   ....[26]....
        /*06f0*/ 	.word	0x00003c50
        /*06f4*/ 	.word	0x00000004
        /*06f8*/ 	.word	0x00038830
        /*06fc*/ 	.short	0x010a
        /*06fe*/ 	.byte	0x3f
	.zero		1


	//   ....[27]....
        /*0700*/ 	.word	0x00003c90
        /*0704*/ 	.word	0x00000004
        /*0708*/ 	.word	0x00038830
        /*070c*/ 	.short	0x010a
        /*070e*/ 	.byte	0x3f
	.zero		1


	//   ....[28]....
        /*0710*/ 	.word	0x00003f10
        /*0714*/ 	.word	0x000000ff
        /*0718*/ 	.word	0x00038810
        /*071c*/ 	.short	0x010a
        /*071e*/ 	.byte	0x25
	.zero		1


	//   ....[29]....
        /*0720*/ 	.word	0x00003f50
        /*0724*/ 	.word	0x00000004
        /*0728*/ 	.word	0x00038850
        /*072c*/ 	.short	0x010a
        /*072e*/ 	.byte	0x3f
	.zero		1


	//   ....[30]....
        /*0730*/ 	.word	0x00003f90
        /*0734*/ 	.word	0x00000004
        /*0738*/ 	.word	0x00038850
        /*073c*/ 	.short	0x010a
        /*073e*/ 	.byte	0x3f
	.zero		1


	//   ....[31]....
        /*0740*/ 	.word	0x000053e0
        /*0744*/ 	.word	0x00000003
        /*0748*/ 	.word	0x00000000
        /*074c*/ 	.short	0x0101
        /*074e*/ 	.byte	0x3f
	.zero		1


	//   ....[32]....
        /*0750*/ 	.word	0x00006e80
        /*0754*/ 	.word	0x00000004
        /*0758*/ 	.word	0x00000000
        /*075c*/ 	.short	0x0101
        /*075e*/ 	.byte	0x3f
	.zero		1


	//   ....[33]....
        /*0760*/ 	.word	0x00007110
        /*0764*/ 	.word	0x000000ff
        /*0768*/ 	.word	0x00038830
        /*076c*/ 	.short	0x010a
        /*076e*/ 	.byte	0x07
	.zero		1


	//   ....[34]....
        /*0770*/ 	.word	0x00007150
        /*0774*/ 	.word	0x000000ff
        /*0778*/ 	.word	0x00038830
        /*077c*/ 	.short	0x010a
        /*077e*/ 	.byte	0x07
	.zero		1


	//   ....[35]....
        /*0780*/ 	.word	0x00007370
        /*0784*/ 	.word	0x000000ff
        /*0788*/ 	.word	0x00038850
        /*078c*/ 	.short	0x010a
        /*078e*/ 	.byte	0x07
	.zero		1


	//   ....[36]....
        /*0790*/ 	.word	0x000073b0
        /*0794*/ 	.word	0x000000ff
        /*0798*/ 	.word	0x00038850
        /*079c*/ 	.short	0x010a
        /*079e*/ 	.byte	0x07
	.zero		1


	//   ....[37]....
        /*07a0*/ 	.word	0x000086f0
        /*07a4*/ 	.word	0x0000000e
        /*07a8*/ 	.word	0x00000000
        /*07ac*/ 	.short	0x0101
        /*07ae*/ 	.byte	0x3f
	.zero		1


	//   ....[38]....
        /*07b0*/ 	.word	0x0000a850
        /*07b4*/ 	.word	0x0000000a
        /*07b8*/ 	.word	0x00000000
        /*07bc*/ 	.short	0x0101
        /*07be*/ 	.byte	0x3f
	.zero		1


	//   ....[39]....
        /*07c0*/ 	.word	0x0000ab70
        /*07c4*/ 	.word	0x000000ff
        /*07c8*/ 	.word	0x00038830
        /*07cc*/ 	.short	0x010a
        /*07ce*/ 	.byte	0x06
	.zero		1


	//   ....[40]....
        /*07d0*/ 	.word	0x0000abb0
        /*07d4*/ 	.word	0x000000ff
        /*07d8*/ 	.word	0x00038830
        /*07dc*/ 	.short	0x010a
        /*07de*/ 	.byte	0x06
	.zero		1


	//   ....[41]....
        /*07e0*/ 	.word	0x0000add0
        /*07e4*/ 	.word	0x000000ff
        /*07e8*/ 	.word	0x00038850
        /*07ec*/ 	.short	0x010a
        /*07ee*/ 	.byte	0x06
	.zero		1


	//   ....[42]....
        /*07f0*/ 	.word	0x0000ae10
        /*07f4*/ 	.word	0x000000ff
        /*07f8*/ 	.word	0x00038850
        /*07fc*/ 	.short	0x010a
        /*07fe*/ 	.byte	0x06
	.zero		1


	//   ....[43]....
        /*0800*/ 	.word	0x0000cae0
        /*0804*/ 	.word	0x00000098
        /*0808*/ 	.word	0x00000000
        /*080c*/ 	.short	0x0101
        /*080e*/ 	.byte	0x3f
	.zero		1


	//   ....[44]....
        /*0810*/ 	.word	0x0000d840
        /*0814*/ 	.word	0x000000b3
        /*0818*/ 	.word	0x00000000
        /*081c*/ 	.short	0x0101
        /*081e*/ 	.byte	0x3f
	.zero		1


	//   ....[45]....
        /*0820*/ 	.word	0x0000d990
        /*0824*/ 	.word	0x000000ff
        /*0828*/ 	.word	0x00038830
        /*082c*/ 	.short	0x010a
        /*082e*/ 	.byte	0x07
	.zero		1


	//   ....[46]....
        /*0830*/ 	.word	0x0000d9d0
        /*0834*/ 	.word	0x000000ff
        /*0838*/ 	.word	0x00038830
        /*083c*/ 	.short	0x010a
        /*083e*/ 	.byte	0x07
	.zero		1


	//   ....[47]....
        /*0840*/ 	.word	0x0000dbf0
        /*0844*/ 	.word	0x000000ff
        /*0848*/ 	.word	0x00038850
        /*084c*/ 	.short	0x010a
        /*084e*/ 	.byte	0x07
	.zero		1


	//   ....[48]....
        /*0850*/ 	.word	0x0000dc30
        /*0854*/ 	.word	0x000000ff
        /*0858*/ 	.word	0x00038850
        /*085c*/ 	.short	0x010a
        /*085e*/ 	.byte	0x07
	.zero		1


	//   ....[49]....
        /*0860*/ 	.word	0x0000ef50
        /*0864*/ 	.word	0x0000000e
        /*0868*/ 	.word	0x00000000
        /*086c*/ 	.short	0x0101
        /*086e*/ 	.byte	0x3f
	.zero		1


	//   ....[50]....
        /*0870*/ 	.word	0x00011090
        /*0874*/ 	.word	0x00000014
        /*0878*/ 	.word	0x00000000
        /*087c*/ 	.short	0x0101
        /*087e*/ 	.byte	0x3f
	.zero		1


	//   ....[51]....
        /*0880*/ 	.word	0x000133e0
        /*0884*/ 	.word	0x000000ff
        /*0888*/ 	.word	0x00000000
        /*088c*/ 	.short	0x0101
        /*088e*/ 	.byte	0x04
	.zero		1


	//   ....[52]....
        /*0890*/ 	.word	0x000162c0
        /*0894*/ 	.word	0x00000009
        /*0898*/ 	.word	0x00038840
        /*089c*/ 	.short	0x010a
        /*089e*/ 	.byte	0x3f
	.zero		1


	//   ....[53]....
        /*08a0*/ 	.word	0x00016ab0
        /*08a4*/ 	.word	0x0000000b
        /*08a8*/ 	.word	0x00038820
        /*08ac*/ 	.short	0x010a
        /*08ae*/ 	.byte	0x3f
	.zero		1


	//   ....[54]....
        /*08b0*/ 	.word	0x00016b80
        /*08b4*/ 	.word	0x00000006
        /*08b8*/ 	.word	0x00038860
        /*08bc*/ 	.short	0x010a
        /*08be*/ 	.byte	0x3f
	.zero		1


	//   ....[55]....
        /*08c0*/ 	.word	0x00017330
        /*08c4*/ 	.word	0x00000002
        /*08c8*/ 	.word	0x00038840
        /*08cc*/ 	.short	0x010a
        /*08ce*/ 	.byte	0x3f
	.zero		1


	//   ....[56]....
        /*08d0*/ 	.word	0x00017540
        /*08d4*/ 	.word	0x00000002
        /*08d8*/ 	.word	0x00038860
        /*08dc*/ 	.short	0x010a
        /*08de*/ 	.byte	0x3f
	.zero		1


	//   ....[57]....
        /*08e0*/ 	.word	0x00017c10
        /*08e4*/ 	.word	0x00000002
        /*08e8*/ 	.word	0x00038840
        /*08ec*/ 	.short	0x010a
        /*08ee*/ 	.byte	0x3f
	.zero		1


	//   ....[58]....
        /*08f0*/ 	.word	0x00017e10
        /*08f4*/ 	.word	0x00000002
        /*08f8*/ 	.word	0x00038860
        /*08fc*/ 	.short	0x010a
        /*08fe*/ 	.byte	0x3f
	.zero		1


	//   ....[59]....
        /*0900*/ 	.word	0x00018450
        /*0904*/ 	.word	0x00000002
        /*0908*/ 	.word	0x00038840
        /*090c*/ 	.short	0x010a
        /*090e*/ 	.byte	0x3f
	.zero		1


	//   ....[60]....
        /*0910*/ 	.word	0x00018660
        /*0914*/ 	.word	0x00000002
        /*0918*/ 	.word	0x00038860
        /*091c*/ 	.short	0x010a
        /*091e*/ 	.byte	0x3f
	.zero		1


	//   ....[61]....
        /*0920*/ 	.word	0x000199a0
        /*0924*/ 	.word	0x00000000
        /*0928*/ 	.word	0x00038820
        /*092c*/ 	.short	0x010a
        /*092e*/ 	.byte	0x3f
	.zero		1


	//   ....[62]....
        /*0930*/ 	.word	0x00019b50
        /*0934*/ 	.word	0x00000006
        /*0938*/ 	.word	0x00000000
        /*093c*/ 	.short	0x010a
        /*093e*/ 	.byte	0x3f
	.zero		1


	//   ....[63]....
        /*0940*/ 	.word	0x00019bc0
        /*0944*/ 	.word	0x00000007
        /*0948*/ 	.word	0x00000000
        /*094c*/ 	.short	0x010a
        /*094e*/ 	.byte	0x3f
	.zero		1


	//   ....[64]....
        /*0950*/ 	.word	0x00019c30
        /*0954*/ 	.word	0x00000004
        /*0958*/ 	.word	0x00000000
        /*095c*/ 	.short	0x010a
        /*095e*/ 	.byte	0x3f
	.zero		1


	//   ....[65]....
        /*0960*/ 	.word	0x00019c60
        /*0964*/ 	.word	0x00000003
        /*0968*/ 	.word	0x00000000
        /*096c*/ 	.short	0x010a
        /*096e*/ 	.byte	0x3f
	.zero		1


	//   ....[66]....
        /*0970*/ 	.word	0x00019cd0
        /*0974*/ 	.word	0x00000000
        /*0978*/ 	.word	0x00038800
        /*097c*/ 	.short	0x010a
        /*097e*/ 	.byte	0x3f
	.zero		1


	//   ....[67]....
        /*0980*/ 	.word	0x00019d20
        /*0984*/ 	.word	0x00000004
        /*0988*/ 	.word	0x00038830
        /*098c*/ 	.short	0x010a
        /*098e*/ 	.byte	0x3f
	.zero		1


	//   ....[68]....
        /*0990*/ 	.word	0x00019d80
        /*0994*/ 	.word	0x00000006
        /*0998*/ 	.word	0x00038810
        /*099c*/ 	.short	0x010a
        /*099e*/ 	.byte	0x3f
	.zero		1


	//   ....[69]....
        /*09a0*/ 	.word	0x00019dd0
        /*09a4*/ 	.word	0x00000004
        /*09a8*/ 	.word	0x00038850
        /*09ac*/ 	.short	0x010a
        /*09ae*/ 	.byte	0x3f
	.zero		1


	//   ....[70]....
        /*09b0*/ 	.word	0x00019e30
        /*09b4*/ 	.word	0x0000000f
        /*09b8*/ 	.word	0x00038830
        /*09bc*/ 	.short	0x010a
        /*09be*/ 	.byte	0x3f
	.zero		1


	//   ....[71]....
        /*09c0*/ 	.word	0x00019e90
        /*09c4*/ 	.word	0x0000000f
        /*09c8*/ 	.word	0x00038850
        /*09cc*/ 	.short	0x010a
        /*09ce*/ 	.byte	0x3f
	.zero		1


	//   ....[72]....
        /*09d0*/ 	.word	0x00019ef0
        /*09d4*/ 	.word	0x00000008
        /*09d8*/ 	.word	0x00038830
        /*09dc*/ 	.short	0x010a
        /*09de*/ 	.byte	0x3f
	.zero		1


	//   ....[73]....
        /*09e0*/ 	.word	0x00019f50
        /*09e4*/ 	.word	0x00000008
        /*09e8*/ 	.word	0x00038850
        /*09ec*/ 	.short	0x010a
        /*09ee*/ 	.byte	0x3f
	.zero		1


	//   ....[74]....
        /*09f0*/ 	.word	0x00019fb0
        /*09f4*/ 	.word	0x00000008
        /*09f8*/ 	.word	0x00038830
        /*09fc*/ 	.short	0x010a
        /*09fe*/ 	.byte	0x3f
	.zero		1


	//   ....[75]....
        /*0a00*/ 	.word	0x0001a010
        /*0a04*/ 	.word	0x00000008
        /*0a08*/ 	.word	0x00038850
        /*0a0c*/ 	.short	0x010a
        /*0a0e*/ 	.byte	0x3f
	.zero		1


	//   ....[76]....
        /*0a10*/ 	.word	0x0001a1b0
        /*0a14*/ 	.word	0x00000009
        /*0a18*/ 	.word	0x00038840
        /*0a1c*/ 	.short	0x010a
        /*0a1e*/ 	.byte	0x3f
	.zero		1


	//   ....[77]....
        /*0a20*/ 	.word	0x0001a230
        /*0a24*/ 	.word	0x00000009
        /*0a28*/ 	.word	0x00038820
        /*0a2c*/ 	.short	0x010a
        /*0a2e*/ 	.byte	0x3f
	.zero		1


	//   ....[78]....
        /*0a30*/ 	.word	0x0001a280
        /*0a34*/ 	.word	0x00000006
        /*0a38*/ 	.word	0x00038860
        /*0a3c*/ 	.short	0x010a
        /*0a3e*/ 	.byte	0x3f
	.zero		1


	//   ....[79]....
        /*0a40*/ 	.word	0x0001a2d0
        /*0a44*/ 	.word	0x00000002
        /*0a48*/ 	.word	0x00038840
        /*0a4c*/ 	.short	0x010a
        /*0a4e*/ 	.byte	0x3f
	.zero		1


	//   ....[80]....
        /*0a50*/ 	.word	0x0001a320
        /*0a54*/ 	.word	0x00000002
        /*0a58*/ 	.word	0x00038860
        /*0a5c*/ 	.short	0x010a
        /*0a5e*/ 	.byte	0x3f
	.zero		1


	//   ....[81]....
        /*0a60*/ 	.word	0x0001a370
        /*0a64*/ 	.word	0x00000002
        /*0a68*/ 	.word	0x00038840
        /*0a6c*/ 	.short	0x010a
        /*0a6e*/ 	.byte	0x3f
	.zero		1


	//   ....[82]....
        /*0a70*/ 	.word	0x0001a3c0
        /*0a74*/ 	.word	0x00000002
        /*0a78*/ 	.word	0x00038860
        /*0a7c*/ 	.short	0x010a
        /*0a7e*/ 	.byte	0x3f
	.zero		1


	//   ....[83]....
        /*0a80*/ 	.word	0x0001a410
        /*0a84*/ 	.word	0x00000002
        /*0a88*/ 	.word	0x00038840
        /*0a8c*/ 	.short	0x010a
        /*0a8e*/ 	.byte	0x3f
	.zero		1


	//   ....[84]....
        /*0a90*/ 	.word	0x0001a460
        /*0a94*/ 	.word	0x00000002
        /*0a98*/ 	.word	0x00038860
        /*0a9c*/ 	.short	0x010a
        /*0a9e*/ 	.byte	0x3f
	.zero		1


	//   ....[85]....
        /*0aa0*/ 	.word	0x0001ae20
        /*0aa4*/ 	.word	0x00000000
        /*0aa8*/ 	.word	0x00038820
        /*0aac*/ 	.short	0x010a
        /*0aae*/ 	.byte	0x3f
	.zero		1


	//   ....[86]....
        /*0ab0*/ 	.word	0x0001afc0
        /*0ab4*/ 	.word	0x00000006
        /*0ab8*/ 	.word	0x00000000
        /*0abc*/ 	.short	0x010a
        /*0abe*/ 	.byte	0x3f
	.zero		1


	//   ....[87]....
        /*0ac0*/ 	.word	0x0001b010
        /*0ac4*/ 	.word	0x00000007
        /*0ac8*/ 	.word	0x00000000
        /*0acc*/ 	.short	0x010a
        /*0ace*/ 	.byte	0x3f
	.zero		1


	//   ....[88]....
        /*0ad0*/ 	.word	0x0001b060
        /*0ad4*/ 	.word	0x00000004
        /*0ad8*/ 	.word	0x00000000
        /*0adc*/ 	.short	0x010a
        /*0ade*/ 	.byte	0x3f
	.zero		1


	//----- nvinfo : EIATTR_NUM_MBARRIERS
	.align		4
.L_917:
        /*0ae0*/ 	.byte	0x03, 0x38
        /*0ae2*/ 	.short	0x0017


	//----- nvinfo : EIATTR_EXIT_INSTR_OFFSETS
	.align		4
        /*0ae4*/ 	.byte	0x04, 0x1c
        /*0ae6*/ 	.short	(.L_919 - .L_918)


	//   ....[0]....
.L_918:
        /*0ae8*/ 	.word	0x00000ac0


	//   ....[1]....
        /*0aec*/ 	.word	0x00014370


	//   ....[2]....
        /*0af0*/ 	.word	0x000143d0


	//   ....[3]....
        /*0af4*/ 	.word	0x00019cb0


	//----- nvinfo : EIATTR_MAX_THREADS
	.align		4
.L_919:
        /*0af8*/ 	.byte	0x04, 0x05
        /*0afa*/ 	.short	(.L_921 - .L_920)
.L_920:
        /*0afc*/ 	.word	0x00000180
        /*0b00*/ 	.word	0x00000001
        /*0b04*/ 	.word	0x00000001


	//----- nvinfo : EIATTR_CRS_STACK_SIZE
	.align		4
.L_921:
        /*0b08*/ 	.byte	0x04, 0x1e
        /*0b0a*/ 	.short	(.L_923 - .L_922)
.L_922:
        /*0b0c*/ 	.word	0x00000000


	//----- nvinfo : EIATTR_CBANK_PARAM_SIZE
	.align		4
.L_923:
        /*0b10*/ 	.byte	0x03, 0x19
        /*0b12*/ 	.short	0x0b70


	//----- nvinfo : EIATTR_PARAM_CBANK
	.align		4
        /*0b14*/ 	.byte	0x04, 0x0a
        /*0b16*/ 	.short	(.L_925 - .L_924)
	.align		4
.L_924:
        /*0b18*/ 	.word	index@(.nv.constant0._ZN7cutlass13device_kernelIN5flash11enable_sm90INS1_16FlashAttnFwdSm90INS1_25CollectiveMainloopFwdSm90ILi2EN4cute5tupleIJNS5_1CILi1EEES8_S8_EEENS6_IJNS7_ILi64EEESA_SA_EEELi512ENS_10bfloat16_tEfNS_4arch4Sm90ELb0ELb1ELb1ELb1ELb0ELb0ELb1ELb0ELb0ELb0ELb0ELb0EEENS1_21CollectiveEpilogueFwdINS6_IJSA_NS7_ILi512EEESA_EEES9_SC_SE_Li256ELb1ELb0ELb0ELb0EEENS1_36VarlenDynamicPersistentTileSchedulerILi64ELi64ELi256ELi32ELb0ELb0ELb1ELb1ELb0ELb1EEEEEEEEEvNT_6ParamsE)
        /*0b1c*/ 	.short	0x0210
        /*0b1e*/ 	.short	0x0b70


	//----- nvinfo : EIATTR_SW_WAR
	.align		4
.L_925:
        /*0b20*/ 	.byte	0x04, 0x36
        /*0b22*/ 	.short	(.L_927 - .L_926)
.L_926:
        /*0b24*/ 	.word	0x00000008
.L_927:


//--------------------- .nv.info._ZN7cutlass13device_kernelIN5flash11enable_sm90INS1_16FlashAttnFwdSm90INS1_25CollectiveMainloopFwdSm90ILi2EN4cute5tupleIJNS5_1CILi1EEES8_S8_EEENS6_IJNS7_ILi64EEESA_SA_EEELi512ENS_10bfloat16_tEfNS_4arch4Sm90ELb0ELb1ELb1ELb1ELb0ELb1ELb1ELb0ELb0ELb0ELb0ELb0EEENS1_21CollectiveEpilogueFwdINS6_IJSA_NS7_ILi512EEESA_EEES9_SC_SE_Li256ELb1ELb0ELb0ELb0EEENS1_36VarlenDynamicPersistentTileSchedulerILi64ELi64ELi256ELi32ELb0ELb0ELb1ELb1ELb0ELb1EEEEEEEEEvNT_6ParamsE --------------------------
	.section	.nv.info._ZN7cutlass13device_kernelIN5flash11enable_sm90INS1_16FlashAttnFwdSm90INS1_25CollectiveMainloopFwdSm90ILi2EN4cute5tupleIJNS5_1CILi1EEES8_S8_EEENS6_IJNS7_ILi64EEESA_SA_EEELi512ENS_10bfloat16_tEfNS_4arch4Sm90ELb0ELb1ELb1ELb1ELb0ELb1ELb1ELb0ELb0ELb0ELb0ELb0EEENS1_21CollectiveEpilogueFwdINS6_IJSA_NS7_ILi512EEESA_EEES9_SC_SE_Li256ELb1ELb0ELb0ELb0EEENS1_36VarlenDynamicPersistentTileSchedulerILi64ELi64ELi256ELi32ELb0ELb0ELb1ELb1ELb0ELb1EEEEEEEEEvNT_6ParamsE,"",@"SHT_CUDA_INFO"
	.sectionflags	@""
	.align	4


	//----- nvinfo : EIATTR_CUDA_API_VERSION
	.align		4
        /*0000*/ 	.byte	0x04, 0x37
        /*0002*/ 	.short	(.L_929 - .L_928)
.L_928:
        /*0004*/ 	.word	0x00000082


	//----- nvinfo : EIATTR_KPARAM_INFO
	.align		4
.L_929:
        /*0008*/ 	.byte	0x04, 0x17
        /*000a*/ 	.short	(.L_931 - .L_930)
.L_930:
        /*000c*/ 	.word	0x00000000
        /*0010*/ 	.short	0x0000
        /*0012*/ 	.short	0x0070
        /*0014*/ 	.byte	0x00, 0xf0, 0x01, 0x2c


	//----- nvinfo : EIATTR_SPARSE_MMA_MASK
	.align		4
.L_931:
        /*0018*/ 	.byte	0x03, 0x50
        /*001a*/ 	.short	0x0000


	//----- nvinfo : EIATTR_MAXREG_COUNT
	.align		4
        /*001c*/ 	.byte	0x03, 0x1b
        /*001e*/ 	.short	0x00a8


	//----- nvinfo : EIATTR_NUM_BARRIERS
	.align		4
        /*0020*/ 	.byte	0x02, 0x4c
        /*0022*/ 	.byte	0x10
	.zero		1


	//----- nvinfo : EIATTR_EXTERNS
	.align		4
        /*0024*/ 	.byte	0x04, 0x0f
        /*0026*/ 	.short	(.L_933 - .L_932)


	//   ....[0]....
	.align		4
.L_932:
        /*0028*/ 	.word	index@(__assertfail)


	//----- nvinfo : EIATTR_ANNOTATIONS
	.align		4
.L_933:
        /*002c*/ 	.byte	0x04, 0x55
        /*002e*/ 	.short	(.L_935 - .L_934)


	//   ....[0]....
.L_934:
        /* <DEDUP_REMOVED lines=41> */


	//----- nvinfo : EIATTR_MERCURY_ISA_VERSION
	.align		4
.L_935:
        /*02a8*/ 	.byte	0x03, 0x5f
        /*02aa*/ 	.short	0x0101


	//----- nvinfo : EIATTR_UNUSED_LOAD_BYTE_OFFSET
	.align		4
        /*02ac*/ 	.byte	0x04, 0x44
        /*02ae*/ 	.short	(.L_937 - .L_936)


	//   ....[0]....
.L_936:
        /*02b0*/ 	.word	0x00000b50
        /*02b4*/ 	.word	0x0000fff0


	//   ....[1]....
        /*02b8*/ 	.word	0x0001a590
        /*02bc*/ 	.word	0x0000fff0


	//----- nvinfo : EIATTR_INT_WARP_WIDE_INSTR_OFFSETS
	.align		4
.L_937:
        /*02c0*/ 	.byte	0x04, 0x31
        /*02c2*/ 	.short	(.L_939 - .L_938)


	//   ....[0]....
.L_938:
        /*02c4*/ 	.word	0x00000200


	//   ....[1]....
        /*02c8*/ 	.word	0x00000240


	//   ....[2]....
        /*02cc*/ 	.word	0x000002a0


	//   ....[3]....
        /*02d0*/ 	.word	0x000002b0


	//   ....[4]....
        /*02d4*/ 	.word	0x0001f6c0


	//   ....[5]....
        /*02d8*/ 	.word	0x0001f770


	//   ....[6]....
        /*02dc*/ 	.word	0x0001fc80


	//   ....[7]....
        /*02e0*/ 	.word	0x0001fcf0


	//   ....[8]....
        /*02e4*/ 	.word	0x00022970


	//   ....[9]....
        /*02e8*/ 	.word	0x00022a20


	//----- nvinfo : EIATTR_COOP_GROUP_MASK_REGIDS
	.align		4
.L_939:
        /*02ec*/ 	.byte	0x04, 0x29
        /*02ee*/ 	.short	(.L_941 - .L_940)


	//   ....[0]....
.L_940:
        /*02f0*/ 	.word	0xffffffff


	//   ....[1]....
        /*02f4*/ 	.word	0xffffffff


	//   ....[2]....
        /*02f8*/ 	.word	0xffffffff


	//   ....[3]....
        /*02fc*/ 	.word	0xffffffff


	//   ....[4]....
        /*0300*/ 	.word	0xffffffff


	//   ....[5]....
        /*0304*/ 	.word	0xffffffff


	//   ....[6]....
        /*0308*/ 	.word	0xffffffff


	//   ....[7]....
        /*030c*/ 	.word	0xffffffff


	//   ....[8]....
        /*0310*/ 	.word	0xffffffff


	//   ....[9]....
        /*0314*/ 	.word	0xffffffff


	//   ....[10]....
        /*0318*/ 	.word	0xffffffff


	//   ....[11]....
        /*031c*/ 	.word	0xffffffff


	//   ....[12]....
        /*0320*/ 	.word	0xffffffff


	//   ....[13]....
        /*0324*/ 	.word	0xffffffff


	//   ....[14]....
        /*0328*/ 	.word	0xffffffff


	//   ....[15]....
        /*032c*/ 	.word	0xffffffff


	//   ....[16]....
        /*0330*/ 	.word	0xffffffff


	//   ....[17]....
        /*0334*/ 	.word	0xffffffff


	//   ....[18]....
        /*0338*/ 	.word	0xffffffff


	//   ....[19]....
        /*033c*/ 	.word	0xffffffff


	//   ....[20]....
        /*0340*/ 	.word	0xffffffff


	//   ....[21]....
        /*0344*/ 	.word	0xffffffff


	//   ....[22]....
        /*0348*/ 	.word	0xffffffff


	//   ....[23]....
        /*034c*/ 	.word	0xffffffff


	//   ....[24]....
        /*0350*/ 	.word	0xffffffff


	//   ....[25]....
        /*0354*/ 	.word	0xffffffff


	//   ....[26]....
        /*0358*/ 	.word	0xffffffff


	//   ....[27]....
        /*035c*/ 	.word	0xffffffff


	//   ....[28]....
        /*0360*/ 	.word	0xffffffff


	//   ....[29]....
        /*0364*/ 	.word	0xffffffff


	//   ....[30]....
        /*0368*/ 	.word	0xffffffff


	//   ....[31]....
        /*036c*/ 	.word	0xffffffff


	//   ....[32]....
        /*0370*/ 	.word	0xffffffff


	//   ....[33]....
        /*0374*/ 	.word	0xffffffff


	//   ....[34]....
        /*0378*/ 	.word	0xffffffff


	//   ....[35]....
        /*037c*/ 	.word	0xffffffff


	//   ....[36]....
        /*0380*/ 	.word	0xffffffff


	//   ....[37]....
        /*0384*/ 	.word	0xffffffff


	//   ....[38]....
        /*0388*/ 	.word	0xffffffff


	//   ....[39]....
        /*038c*/ 	.word	0xffffffff


	//   ....[40]....
        /*0390*/ 	.word	0xffffffff


	//   ....[41]....
        /*0394*/ 	.word	0xffffffff


	//   ....[42]....
        /*0398*/ 	.word	0xffffffff


	//   ....[43]....
        /*039c*/ 	.word	0xffffffff


	//   ....[44]....
        /*03a0*/ 	.word	0xffffffff


	//   ....[45]....
        /*03a4*/ 	.word	0xffffffff


	//   ....[46]....
        /*03a8*/ 	.word	0xffffffff


	//   ....[47]....
        /*03ac*/ 	.word	0xffffffff


	//   ....[48]....
        /*03b0*/ 	.word	0xffffffff


	//   ....[49]....
        /*03b4*/ 	.word	0xffffffff


	//   ....[50]....
        /*03b8*/ 	.word	0xffffffff


	//   ....[51]....
        /*03bc*/ 	.word	0xffffffff


	//   ....[52]....
        /*03c0*/ 	.word	0xffffffff


	//   ....[53]....
        /*03c4*/ 	.word	0xffffffff


	//   ....[54]....
        /*03c8*/ 	.word	0xffffffff


	//   ....[55]....
        /*03cc*/ 	.word	0xffffffff


	//   ....[56]....
        /*03d0*/ 	.word	0xffffffff


	//   ....[57]....
        /*03d4*/ 	.word	0xffffffff


	//   ....[58]....
        /*03d8*/ 	.word	0xffffffff


	//   ....[59]....
        /*03dc*/ 	.word	0xffffffff


	//   ....[60]....
        /*03e0*/ 	.word	0xffffffff


	//   ....[61]....
        /*03e4*/ 	.word	0xffffffff


	//   ....[62]....
        /*03e8*/ 	.word	0xffffffff


	//   ....[63]....
        /*03ec*/ 	.word	0xffffffff


	//   ....[64]....
        /*03f0*/ 	.word	0xffffffff


	//   ....[65]....
        /*03f4*/ 	.word	0xffffffff


	//   ....[66]....
        /*03f8*/ 	.word	0xffffffff


	//   ....[67]....
        /*03fc*/ 	.word	0xffffffff


	//   ....[68]....
        /*0400*/ 	.word	0xffffffff


	//   ....[69]....
        /*0404*/ 	.word	0xffffffff


	//   ....[70]....
        /*0408*/ 	.word	0xffffffff


	//   ....[71]....
        /*040c*/ 	.word	0xffffffff


	//   ....[72]....
        /*0410*/ 	.word	0x0500000f


	//   ....[73]....
        /*0414*/ 	.word	0x0500000f


	//   ....[74]....
        /*0418*/ 	.word	0x0500000f


	//   ....[75]....
        /*041c*/ 	.word	0x0500000f


	//   ....[76]....
        /*0420*/ 	.word	0x0500000f


	//   ....[77]....
        /*0424*/ 	.word	0x0500000f


	//   ....[78]....
        /*0428*/ 	.word	0x0500000f


	//   ....[79]....
        /*042c*/ 	.word	0x0500000f


	//   ....[80]....
        /*0430*/ 	.word	0x0500000f


	//   ....[81]....
        /*0434*/ 	.word	0x0500000f


	//   ....[82]....
        /*0438*/ 	.word	0x0500000f


	//   ....[83]....
        /*043c*/ 	.word	0x0500000f


	//   ....[84]....
        /*0440*/ 	.word	0x0500000f


	//   ....[85]....
        /*0444*/ 	.word	0x0500000f


	//   ....[86]....
        /*0448*/ 	.word	0x0500000f


	//   ....[87]....
        /*044c*/ 	.word	0x0500000f


	//   ....[88]....
        /*0450*/ 	.word	0x0500000f


	//   ....[89]....
        /*0454*/ 	.word	0x0500000f


	//   ....[90]....
        /*0458*/ 	.word	0x0500000f


	//   ....[91]....
        /*045c*/ 	.word	0x0500000f


	//   ....[92]....
        /*0460*/ 	.word	0x0500000f


	//   ....[93]....
        /*0464*/ 	.word	0x0500000f


	//   ....[94]....
        /*0468*/ 	.word	0x0500000f


	//   ....[95]....
        /*046c*/ 	.word	0x0500000f


	//   ....[96]....
        /*0470*/ 	.word	0x0500000f


	//   ....[97]....
        /*0474*/ 	.word	0x0500000f


	//   ....[98]....
        /*0478*/ 	.word	0x0500000f


	//   ....[99]....
        /*047c*/ 	.word	0x0500000f


	//   ....[100]....
        /*0480*/ 	.word	0x0500000f


	//   ....[101]....
        /*0484*/ 	.word	0x0500000f


	//   ....[102]....
        /*0488*/ 	.word	0x0500000f


	//   ....[103]....
        /*048c*/ 	.word	0x0500000f


	//   ....[104]....
        /*0490*/ 	.word	0x0500000f


	//   ....[105]....
        /*0494*/ 	.word	0x0500000f


	//   ....[106]....
        /*0498*/ 	.word	0x0500000f


	//   ....[107]....
        /*049c*/ 	.word	0x0500000f


	//----- nvinfo : EIATTR_COOP_GROUP_INSTR_OFFSETS
	.align		4
.L_941:
        /*04a0*/ 	.byte	0x04, 0x28
        /*04a2*/ 	.short	(.L_943 - .L_942)


	//   ....[0]....
.L_942:
        /*04a4*/ 	.word	0x00000070


	//   ....[1]....
        /*04a8*/ 	.word	0x000001f0


	//   ....[2]....
        /*04ac*/ 	.word	0x00000230


	//   ....[3]....
        /*04b0*/ 	.word	0x00000480


	//   ....[4]....
        /*04b4*/ 	.word	0x000005e0


	//   ....[5]....
        /*04b8*/ 	.word	0x00000700


	//   ....[6]....
        /*04bc*/ 	.word	0x00000860


	//   ....[7]....
        /*04c0*/ 	.word	0x00004e50


	//   ....[8]....
        /*04c4*/ 	.word	0x00006eb0


	//   ....[9]....
        /*04c8*/ 	.word	0x0000a8c0


	//   ....[10]....
        /*04cc*/ 	.word	0x0000d000


	//   ....[11]....
        /*04d0*/ 	.word	0x0000d120


	//   ....[12]....
        /*04d4*/ 	.word	0x0000d420


	//   ....[13]....
        /*04d8*/ 	.word	0x0000d4c0


	//   ....[14]....
        /*04dc*/ 	.word	0x0000dcf0


	//   ....[15]....
        /*04e0*/ 	.word	0x0000eee0


	//   ....[16]....
        /*04e4*/ 	.word	0x000109b0


	//   ....[17]....
        /*04e8*/ 	.word	0x00010ab0


	//   ....[18]....
        /*04ec*/ 	.word	0x00010e50


	//   ....[19]....
        /*04f0*/ 	.word	0x00010ee0


	//   ....[20]....
        /*04f4*/ 	.word	0x00012050


	//   ....[21]....
        /*04f8*/ 	.word	0x000128e0


	//   ....[22]....
        /*04fc*/ 	.word	0x00014420


	//   ....[23]....
        /*0500*/ 	.word	0x000144c0


	//   ....[24]....
        /*0504*/ 	.word	0x00014790


	//   ....[25]....
        /*0508*/ 	.word	0x00014950


	//   ....[26]....
        /*050c*/ 	.word	0x00015940


	//   ....[27]....
        /*0510*/ 	.word	0x00015fb0


	//   ....[28]....
        /*0514*/ 	.word	0x000183b0


	//   ....[29]....
        /*0518*/ 	.word	0x000184b0


	//   ....[30]....
        /*051c*/ 	.word	0x00018880


	//   ....[31]....
        /*0520*/ 	.word	0x00018930


	//   ....[32]....
        /*0524*/ 	.word	0x00019a50


	//   ....[33]....
        /*0528*/ 	.word	0x00019aa0


	//   ....[34]....
        /*052c*/ 	.word	0x00019ad0


	//   ....[35]....
        /*0530*/ 	.word	0x00019b40


	//   ....[36]....
        /*0534*/ 	.word	0x00019b50


	//   ....[37]....
        /*0538*/ 	.word	0x0001b520


	//   ....[38]....
        /*053c*/ 	.word	0x0001ccb0


	//   ....[39]....
        /*0540*/ 	.word	0x0001ce30


	//   ....[40]....
        /*0544*/ 	.word	0x0001ce60


	//   ....[41]....
        /*0548*/ 	.word	0x0001cea0


	//   ....[42]....
        /*054c*/ 	.word	0x0001cf00


	//   ....[43]....
        /*0550*/ 	.word	0x0001cf60


	//   ....[44]....
        /*0554*/ 	.word	0x0001cfa0


	//   ....[45]....
        /*0558*/ 	.word	0x0001d150


	//   ....[46]....
        /*055c*/ 	.word	0x0001d1b0


	//   ....[47]....
        /*0560*/ 	.word	0x0001d1f0


	//   ....[48]....
        /*0564*/ 	.word	0x0001d230


	//   ....[49]....
        /*0568*/ 	.word	0x0001d260


	//   ....[50]....
        /*056c*/ 	.word	0x0001d290


	//   ....[51]....
        /*0570*/ 	.word	0x0001d330


	//   ....[52]....
        /*0574*/ 	.word	0x0001d390


	//   ....[53]....
        /*0578*/ 	.word	0x0001d420


	//   ....[54]....
        /*057c*/ 	.word	0x00022ab0


	//   ....[55]....
        /*0580*/ 	.word	0x00022ac0


	//   ....[56]....
        /*0584*/ 	.word	0x00022bd0


	//   ....[57]....
        /*0588*/ 	.word	0x00022c30


	//   ....[58]....
        /*058c*/ 	.word	0x00022c70


	//   ....[59]....
        /*0590*/ 	.word	0x00022cb0


	//   ....[60]....
        /*0594*/ 	.word	0x00022ce0


	//   ....[61]....
        /*0598*/ 	.word	0x00022d10


	//   ....[62]....
        /*059c*/ 	.word	0x00022ea0


	//   ....[63]....
        /*05a0*/ 	.word	0x00022f00


	//   ....[64]....
        /*05a4*/ 	.word	0x00022f40


	//   ....[65]....
        /*05a8*/ 	.word	0x00022f80


	//   ....[66]....
        /*05ac*/ 	.word	0x00022fb0


	//   ....[67]....
        /*05b0*/ 	.word	0x00022fe0


	//   ....[68]....
        /*05b4*/ 	.word	0x000230a0


	//   ....[69]....
        /*05b8*/ 	.word	0x000230c0


	//   ....[70]....
        /*05bc*/ 	.word	0x00023130


	//   ....[71]....
        /*05c0*/ 	.word	0x000237c0


	//   ....[72]....
        /*05c4*/ 	.word	0x00023c20


	//   ....[73]....
        /*05c8*/ 	.word	0x00023cc0


	//   ....[74]....
        /*05cc*/ 	.word	0x00023d60


	//   ....[75]....
        /*05d0*/ 	.word	0x00023e00


	//   ....[76]....
        /*05d4*/ 	.word	0x00023ea0


	//   ....[77]....
        /*05d8*/ 	.word	0x00023f40


	//   ....[78]....
        /*05dc*/ 	.word	0x00023fe0


	//   ....[79]....
        /*05e0*/ 	.word	0x00024080


	//   ....[80]....
        /*05e4*/ 	.word	0x00024170


	//   ....[81]....
        /*05e8*/ 	.word	0x00024210


	//   ....[82]....
        /*05ec*/ 	.word	0x000242b0


	//   ....[83]....
        /*05f0*/ 	.word	0x00024350


	//   ....[84]....
        /*05f4*/ 	.word	0x000243f0


	//   ....[85]....
        /*05f8*/ 	.word	0x00024490


	//   ....[86]....
        /*05fc*/ 	.word	0x00024530


	//   ....[87]....
        /*0600*/ 	.word	0x000245d0


	//   ....[88]....
        /*0604*/ 	.word	0x000249c0


	//   ....[89]....
        /*0608*/ 	.word	0x00024ca0


	//   ....[90]....
        /*060c*/ 	.word	0x000250c0


	//   ....[91]....
        /*0610*/ 	.word	0x00025150


	//   ....[92]....
        /*0614*/ 	.word	0x000251f0


	//   ....[93]....
        /*0618*/ 	.word	0x000252a0


	//   ....[94]....
        /*061c*/ 	.word	0x00025320


	//   ....[95]....
        /*0620*/ 	.word	0x000253a0


	//   ....[96]....
        /*0624*/ 	.word	0x00025420


	//   ....[97]....
        /*0628*/ 	.word	0x000254a0


	//   ....[98]....
        /*062c*/ 	.word	0x00025530


	//   ....[99]....
        /*0630*/ 	.word	0x000255f0


	//   ....[100]....
        /*0634*/ 	.word	0x00025670


	//   ....[101]....
        /*0638*/ 	.word	0x000256f0


	//   ....[102]....
        /*063c*/ 	.word	0x00025770


	//   ....[103]....
        /*0640*/ 	.word	0x000257f0


	//   ....[104]....
        /*0644*/ 	.word	0x00025860


	//   ....[105]....
        /*0648*/ 	.word	0x00025900


	//   ....[106]....
        /*064c*/ 	.word	0x00025990


	//   ....[107]....
        /*0650*/ 	.word	0x00025ac0


	//----- nvinfo : EIATTR_REG_RECONFIG
	.align		4
.L_943:
        /*0654*/ 	.byte	0x01, 0x54
	.zero		2


	//----- nvinfo : EIATTR_SYSCALL_OFFSETS
	.align		4
        /*0658*/ 	.byte	0x04, 0x46
        /*065a*/ 	.short	(.L_945 - .L_944)


	//   ....[0]....
.L_944:
        /*065c*/ 	.word	0x00001c10


	//   ....[1]....
        /*0660*/ 	.word	0x00001d60


	//   ....[2]....
        /*0664*/ 	.word	0x00007070


	//   ....[3]....
        /*0668*/ 	.word	0x00007510


	//   ....[4]....
        /*066c*/ 	.word	0x0001f900


	//   ....[5]....
        /*0670*/ 	.word	0x0001fa40


	//   ....[6]....
        /*0674*/ 	.word	0x0001fb40


	//----- nvinfo : EIATTR_MBARRIER_INSTR_OFFSETS
	.align		4
.L_945:
        /*0678*/ 	.byte	0x04, 0x39
        /*067a*/ 	.short	(.L_947 - .L_946)


	//   ....[0]....
.L_946:
        /*067c*/ 	.word	0x00000360
        /*0680*/ 	.word	0x000000ff
        /*0684*/ 	.word	0x00038800
        /*0688*/ 	.short	0x0100
        /*068a*/ 	.byte	0x08
	.zero		1


	//   ....[1]....
        /*068c*/ 	.word	0x00000370
        /*0690*/ 	.word	0x000000ff
        /*0694*/ 	.word	0x00038810
        /*0698*/ 	.short	0x0100
        /*069a*/ 	.byte	0x08
	.zero		1


	//   ....[2]....
        /*069c*/ 	.word	0x00000380
        /*06a0*/ 	.word	0x000000ff
        /*06a4*/ 	.word	0x00038820
        /*06a8*/ 	.short	0x0100
        /*06aa*/ 	.byte	0x08
	.zero		1


	//   ....[3]....
        /*06ac*/ 	.word	0x00000430
        /*06b0*/ 	.word	0x000000ff
        /*06b4*/ 	.word	0x00038830
        /*06b8*/ 	.short	0x0100
        /*06ba*/ 	.byte	0x06
	.zero		1


	//   ....[4]....
        /*06bc*/ 	.word	0x00000440
        /*06c0*/ 	.word	0x000000ff
        /*06c4*/ 	.word	0x00038840
        /*06c8*/ 	.short	0x0100
        /*06ca*/ 	.byte	0x06
	.zero		1


	//   ....[5]....
        /*06cc*/ 	.word	0x00000450
        /*06d0*/ 	.word	0x000000ff
        /*06d4*/ 	.word	0x00038838
        /*06d8*/ 	.short	0x0100
        /*06da*/ 	.byte	0x06
	.zero		1


	//   ....[6]....
        /*06dc*/ 	.word	0x00000460
        /*06e0*/ 	.word	0x000000ff
        /*06e4*/ 	.word	0x00038848
        /*06e8*/ 	.short	0x0100
        /*06ea*/ 	.byte	0x06
	.zero		1


	//   ....[7]....
        /*06ec*/ 	.word	0x00000590
        /*06f0*/ 	.word	0x000000ff
        /*06f4*/ 	.word	0x00038850
        /*06f8*/ 	.short	0x0100
        /*06fa*/ 	.byte	0x08
	.zero		1


	//   ....[8]....
        /*06fc*/ 	.word	0x000005a0
        /*0700*/ 	.word	0x000000ff
        /*0704*/ 	.word	0x00038860
        /*0708*/ 	.short	0x0100
        /*070a*/ 	.byte	0x08
	.zero		1


	//   ....[9]....
        /*070c*/ 	.word	0x000005b0
        /*0710*/ 	.word	0x000000ff
        /*0714*/ 	.word	0x00038858
        /*0718*/ 	.short	0x0100
        /*071a*/ 	.byte	0x08
	.zero		1


	//   ....[10]....
        /*071c*/ 	.word	0x000005c0
        /*0720*/ 	.word	0x000000ff
        /*0724*/ 	.word	0x00038868
        /*0728*/ 	.short	0x0100
        /*072a*/ 	.byte	0x08
	.zero		1


	//   ....[11]....
        /*072c*/ 	.word	0x000006b0
        /*0730*/ 	.word	0x000000ff
        /*0734*/ 	.word	0x00038870
        /*0738*/ 	.short	0x0100
        /*073a*/ 	.byte	0x06
	.zero		1


	//   ....[12]....
        /*073c*/ 	.word	0x000006c0
        /*0740*/ 	.word	0x000000ff
        /*0744*/ 	.word	0x00038880
        /*0748*/ 	.short	0x0100
        /*074a*/ 	.byte	0x06
	.zero		1


	//   ....[13]....
        /*074c*/ 	.word	0x000006d0
        /*0750*/ 	.word	0x000000ff
        /*0754*/ 	.word	0x00038878
        /*0758*/ 	.short	0x0100
        /*075a*/ 	.byte	0x06
	.zero		1


	//   ....[14]....
        /*075c*/ 	.word	0x000006e0
        /*0760*/ 	.word	0x000000ff
        /*0764*/ 	.word	0x00038888
        /*0768*/ 	.short	0x0100
        /*076a*/ 	.byte	0x06
	.zero		1


	//   ....[15]....
        /*076c*/ 	.word	0x00000810
        /*0770*/ 	.word	0x000000ff
        /*0774*/ 	.word	0x00038890
        /*0778*/ 	.short	0x0100
        /*077a*/ 	.byte	0x08
	.zero		1


	//   ....[16]....
        /*077c*/ 	.word	0x00000820
        /*0780*/ 	.word	0x000000ff
        /*0784*/ 	.word	0x000388a0
        /*0788*/ 	.short	0x0100
        /*078a*/ 	.byte	0x08
	.zero		1


	//   ....[17]....
        /*078c*/ 	.word	0x00000830
        /*0790*/ 	.word	0x000000ff
        /*0794*/ 	.word	0x00038898
        /*0798*/ 	.short	0x0100
        /*079a*/ 	.byte	0x08
	.zero		1


	//   ....[18]....
        /*079c*/ 	.word	0x00000840
        /*07a0*/ 	.word	0x000000ff
        /*07a4*/ 	.word	0x000388a8
        /*07a8*/ 	.short	0x0100
        /*07aa*/ 	.byte	0x08
	.zero		1


	//   ....[19]....
        /*07ac*/ 	.word	0x00000970
        /*07b0*/ 	.word	0x000000ff
        /*07b4*/ 	.word	0x000388b0
        /*07b8*/ 	.short	0x0100
        /*07ba*/ 	.byte	0x08
	.zero		1


	//   ....[20]....
        /*07bc*/ 	.word	0x00000980
        /*07c0*/ 	.word	0x000000ff
        /*07c4*/ 	.word	0x000388c0
        /*07c8*/ 	.short	0x0100
        /*07ca*/ 	.byte	0x08
	.zero		1


	//   ....[21]....
        /*07cc*/ 	.word	0x00000990
        /*07d0*/ 	.word	0x000000ff
        /*07d4*/ 	.word	0x000388b8
        /*07d8*/ 	.short	0x0100
        /*07da*/ 	.byte	0x08
	.zero		1


	//   ....[22]....
        /*07dc*/ 	.word	0x000009a0
        /*07e0*/ 	.word	0x000000ff
        /*07e4*/ 	.word	0x000388c8
        /*07e8*/ 	.short	0x0100
        /*07ea*/ 	.byte	0x08
	.zero		1


	//   ....[23]....
        /*07ec*/ 	.word	0x000029e0
        /*07f0*/ 	.word	0x00000046
        /*07f4*/ 	.word	0x00038890
        /*07f8*/ 	.short	0x010a
        /*07fa*/ 	.byte	0x3f
	.zero		1


	//   ....[24]....
        /*07fc*/ 	.word	0x00003430
        /*0800*/ 	.word	0x00000046
        /*0804*/ 	.word	0x00038890
        /*0808*/ 	.short	0x010a
        /*080a*/ 	.byte	0x3f
	.zero		1


	//   ....[25]....
        /*080c*/ 	.word	0x00003d40
        /*0810*/ 	.word	0x00000046
        /*0814*/ 	.word	0x00038890
        /*0818*/ 	.short	0x010a
        /*081a*/ 	.byte	0x3f
	.zero		1


	//   ....[26]....
        /*081c*/ 	.word	0x00003f40
        /*0820*/ 	.word	0x00000004
        /*0824*/ 	.word	0x00000000
        /*0828*/ 	.short	0x0101
        /*082a*/ 	.byte	0x3f
	.zero		1


	//   ....[27]....
        /*082c*/ 	.word	0x00003f80
        /*0830*/ 	.word	0x00000046
        /*0834*/ 	.word	0x000388b0
        /*0838*/ 	.short	0x010a
        /*083a*/ 	.byte	0x3f
	.zero		1


	//   ....[28]....
        /*083c*/ 	.word	0x000045e0
        /*0840*/ 	.word	0x00000046
        /*0844*/ 	.word	0x00000000
        /*0848*/ 	.short	0x0101
        /*084a*/ 	.byte	0x3f
	.zero		1


	//   ....[29]....
        /*084c*/ 	.word	0x000052a0
        /*0850*/ 	.word	0x00000000
        /*0854*/ 	.word	0x00000000
        /*0858*/ 	.short	0x0101
        /*085a*/ 	.byte	0x3f
	.zero		1


	//   ....[30]....
        /*085c*/ 	.word	0x00005e10
        /*0860*/ 	.word	0x00000000
        /*0864*/ 	.word	0x00000000
        /*0868*/ 	.short	0x0101
        /*086a*/ 	.byte	0x3f
	.zero		1


	//   ....[31]....
        /*086c*/ 	.word	0x00007100
        /*0870*/ 	.word	0x00000012
        /*0874*/ 	.word	0x00038800
        /*0878*/ 	.short	0x010a
        /*087a*/ 	.byte	0x3f
	.zero		1


	//   ....[32]....
        /*087c*/ 	.word	0x00007150
        /*0880*/ 	.word	0x00000012
        /*0884*/ 	.word	0x00038800
        /*0888*/ 	.short	0x010a
        /*088a*/ 	.byte	0x3f
	.zero		1


	//   ....[33]....
        /*088c*/ 	.word	0x00007d80
        /*0890*/ 	.word	0x00000012
        /*0894*/ 	.word	0x00038800
        /*0898*/ 	.short	0x010a
        /*089a*/ 	.byte	0x3f
	.zero		1


	//   ....[34]....
        /*089c*/ 	.word	0x000091c0
        /*08a0*/ 	.word	0x00000012
        /*08a4*/ 	.word	0x00038800
        /*08a8*/ 	.short	0x010a
        /*08aa*/ 	.byte	0x3f
	.zero		1


	//   ....[35]....
        /*08ac*/ 	.word	0x0000a1c0
        /*08b0*/ 	.word	0x0000000e
        /*08b4*/ 	.word	0x00038830
        /*08b8*/ 	.short	0x010a
        /*08ba*/ 	.byte	0x3f
	.zero		1


	//   ....[36]....
        /*08bc*/ 	.word	0x0000a270
        /*08c0*/ 	.word	0x0000000e
        /*08c4*/ 	.word	0x00038830
        /*08c8*/ 	.short	0x010a
        /*08ca*/ 	.byte	0x3f
	.zero		1


	//   ....[37]....
        /*08cc*/ 	.word	0x0000a580
        /*08d0*/ 	.word	0x00000012
        /*08d4*/ 	.word	0x00038810
        /*08d8*/ 	.short	0x010a
        /*08da*/ 	.byte	0x3f
	.zero		1


	//   ....[38]....
        /*08dc*/ 	.word	0x0000a5d0
        /*08e0*/ 	.word	0x0000000e
        /*08e4*/ 	.word	0x00038850
        /*08e8*/ 	.short	0x010a
        /*08ea*/ 	.byte	0x3f
	.zero		1


	//   ....[39]....
        /*08ec*/ 	.word	0x0000a660
        /*08f0*/ 	.word	0x0000000e
        /*08f4*/ 	.word	0x00038850
        /*08f8*/ 	.short	0x010a
        /*08fa*/ 	.byte	0x3f
	.zero		1


	//   ....[40]....
        /*08fc*/ 	.word	0x0000c220
        /*0900*/ 	.word	0x00000000
        /*0904*/ 	.word	0x00000000
        /*0908*/ 	.short	0x0101
        /*090a*/ 	.byte	0x3f
	.zero		1


	//   ....[41]....
        /*090c*/ 	.word	0x0000dd10
        /*0910*/ 	.word	0x0000000e
        /*0914*/ 	.word	0x00000000
        /*0918*/ 	.short	0x0101
        /*091a*/ 	.byte	0x3f
	.zero		1


	//   ....[42]....
        /*091c*/ 	.word	0x0000e090
        /*0920*/ 	.word	0x000000c7
        /*0924*/ 	.word	0x00038830
        /*0928*/ 	.short	0x010a
        /*092a*/ 	.byte	0x3f
	.zero		1


	//   ....[43]....
        /*092c*/ 	.word	0x0000e100
        /*0930*/ 	.word	0x000000c7
        /*0934*/ 	.word	0x00038830
        /*0938*/ 	.short	0x010a
        /*093a*/ 	.byte	0x3f
	.zero		1


	//   ....[44]....
        /*093c*/ 	.word	0x0000e370
        /*0940*/ 	.word	0x000000c7
        /*0944*/ 	.word	0x00038850
        /*0948*/ 	.short	0x010a
        /*094a*/ 	.byte	0x3f
	.zero		1


	//   ....[45]....
        /*094c*/ 	.word	0x0000e3c0
        /*0950*/ 	.word	0x000000c7
        /*0954*/ 	.word	0x00038850
        /*0958*/ 	.short	0x010a
        /*095a*/ 	.byte	0x3f
	.zero		1


	//   ....[46]....
        /*095c*/ 	.word	0x0000fea0
        /*0960*/ 	.word	0x0000009a
        /*0964*/ 	.word	0x00000000
        /*0968*/ 	.short	0x0101
        /*096a*/ 	.byte	0x3f
	.zero		1


	//   ....[47]....
        /*096c*/ 	.word	0x00012070
        /*0970*/ 	.word	0x000000c7
        /*0974*/ 	.word	0x00000000
        /*0978*/ 	.short	0x0101
        /*097a*/ 	.byte	0x3f
	.zero		1


	//   ....[48]....
        /*097c*/ 	.word	0x00012400
        /*0980*/ 	.word	0x0000000e
        /*0984*/ 	.word	0x00038830
        /*0988*/ 	.short	0x010a
        /*098a*/ 	.byte	0x3f
	.zero		1


	//   ....[49]....
        /*098c*/ 	.word	0x00012470
        /*0990*/ 	.word	0x0000000e
        /*0994*/ 	.word	0x00038830
        /*0998*/ 	.short	0x010a
        /*099a*/ 	.byte	0x3f
	.zero		1


	//   ....[50]....
        /*099c*/ 	.word	0x000126e0
        /*09a0*/ 	.word	0x0000000e
        /*09a4*/ 	.word	0x00038850
        /*09a8*/ 	.short	0x010a
        /*09aa*/ 	.byte	0x3f
	.zero		1


	//   ....[51]....
        /*09ac*/ 	.word	0x00012730
        /*09b0*/ 	.word	0x0000000e
        /*09b4*/ 	.word	0x00038850
        /*09b8*/ 	.short	0x010a
        /*09ba*/ 	.byte	0x3f
	.zero		1


	//   ....[52]....
        /*09bc*/ 	.word	0x00014c70
        /*09c0*/ 	.word	0x0000009a
        /*09c4*/ 	.word	0x00000000
        /*09c8*/ 	.short	0x0101
        /*09ca*/ 	.byte	0x3f
	.zero		1


	//   ....[53]....
        /*09cc*/ 	.word	0x00015960
        /*09d0*/ 	.word	0x0000000e
        /*09d4*/ 	.word	0x00000000
        /*09d8*/ 	.short	0x0101
        /*09da*/ 	.byte	0x3f
	.zero		1


	//   ....[54]....
        /*09dc*/ 	.word	0x00015ac0
        /*09e0*/ 	.word	0x000000bf
        /*09e4*/ 	.word	0x00038830
        /*09e8*/ 	.short	0x010a
        /*09ea*/ 	.byte	0x3f
	.zero		1


	//   ....[55]....
        /*09ec*/ 	.word	0x00015b30
        /*09f0*/ 	.word	0x000000bf
        /*09f4*/ 	.word	0x00038830
        /*09f8*/ 	.short	0x010a
        /*09fa*/ 	.byte	0x3f
	.zero		1


	//   ....[56]....
        /*09fc*/ 	.word	0x00015da0
        /*0a00*/ 	.word	0x000000bf
        /*0a04*/ 	.word	0x00038850
        /*0a08*/ 	.short	0x010a
        /*0a0a*/ 	.byte	0x3f
	.zero		1


	//   ....[57]....
        /*0a0c*/ 	.word	0x00015df0
        /*0a10*/ 	.word	0x000000bf
        /*0a14*/ 	.word	0x00038850
        /*0a18*/ 	.short	0x010a
        /*0a1a*/ 	.byte	0x3f
	.zero		1


	//   ....[58]....
        /*0a1c*/ 	.word	0x000178b0
        /*0a20*/ 	.word	0x0000009a
        /*0a24*/ 	.word	0x00000000
        /*0a28*/ 	.short	0x0101
        /*0a2a*/ 	.byte	0x3f
	.zero		1


	//   ....[59]....
        /*0a2c*/ 	.word	0x00019a70
        /*0a30*/ 	.word	0x000000bf
        /*0a34*/ 	.word	0x00000000
        /*0a38*/ 	.short	0x0101
        /*0a3a*/ 	.byte	0x3f
	.zero		1


	//   ....[60]....
        /*0a3c*/ 	.word	0x0001bd90
        /*0a40*/ 	.word	0x00000000
        /*0a44*/ 	.word	0x00000000
        /*0a48*/ 	.short	0x0101
        /*0a4a*/ 	.byte	0x3f
	.zero		1


	//   ....[61]....
        /*0a4c*/ 	.word	0x0001e460
        /*0a50*/ 	.word	0x00000007
        /*0a54*/ 	.word	0x00038820
        /*0a58*/ 	.short	0x010a
        /*0a5a*/ 	.byte	0x3f
	.zero		1


	//   ....[62]....
        /*0a5c*/ 	.word	0x0001e4e0
        /*0a60*/ 	.word	0x00000008
        /*0a64*/ 	.word	0x000388a0
        /*0a68*/ 	.short	0x010a
        /*0a6a*/ 	.byte	0x3f
	.zero		1


	//   ....[63]....
        /*0a6c*/ 	.word	0x0001e6d0
        /*0a70*/ 	.word	0x00000008
        /*0a74*/ 	.word	0x000388c0
        /*0a78*/ 	.short	0x010a
        /*0a7a*/ 	.byte	0x3f
	.zero		1


	//   ....[64]....
        /*0a7c*/ 	.word	0x0001ec30
        /*0a80*/ 	.word	0x00000009
        /*0a84*/ 	.word	0x000388a0
        /*0a88*/ 	.short	0x010a
        /*0a8a*/ 	.byte	0x3f
	.zero		1


	//   ....[65]....
        /*0a8c*/ 	.word	0x0001ee00
        /*0a90*/ 	.word	0x00000009
        /*0a94*/ 	.word	0x000388c0
        /*0a98*/ 	.short	0x010a
        /*0a9a*/ 	.byte	0x3f
	.zero		1


	//   ....[66]....
        /*0a9c*/ 	.word	0x00020060
        /*0aa0*/ 	.word	0x00000005
        /*0aa4*/ 	.word	0x00038840
        /*0aa8*/ 	.short	0x010a
        /*0aaa*/ 	.byte	0x3f
	.zero		1


	//   ....[67]....
        /*0aac*/ 	.word	0x00020870
        /*0ab0*/ 	.word	0x00000009
        /*0ab4*/ 	.word	0x00038820
        /*0ab8*/ 	.short	0x010a
        /*0aba*/ 	.byte	0x3f
	.zero		1


	//   ....[68]....
        /*0abc*/ 	.word	0x00020940
        /*0ac0*/ 	.word	0x00000002
        /*0ac4*/ 	.word	0x00038860
        /*0ac8*/ 	.short	0x010a
        /*0aca*/ 	.byte	0x3f
	.zero		1


	//   ....[69]....
        /*0acc*/ 	.word	0x000210e0
        /*0ad0*/ 	.word	0x00000002
        /*0ad4*/ 	.word	0x00038840
        /*0ad8*/ 	.short	0x010a
        /*0ada*/ 	.byte	0x3f
	.zero		1


	//   ....[70]....
        /*0adc*/ 	.word	0x00021300
        /*0ae0*/ 	.word	0x00000002
        /*0ae4*/ 	.word	0x00038860
        /*0ae8*/ 	.short	0x010a
        /*0aea*/ 	.byte	0x3f
	.zero		1


	//   ....[71]....
        /*0aec*/ 	.word	0x000219d0
        /*0af0*/ 	.word	0x00000002
        /*0af4*/ 	.word	0x00038840
        /*0af8*/ 	.short	0x010a
        /*0afa*/ 	.byte	0x3f
	.zero		1


	//   ....[72]....
        /*0afc*/ 	.word	0x00021be0
        /*0b00*/ 	.word	0x00000002
        /*0b04*/ 	.word	0x00038860
        /*0b08*/ 	.short	0x010a
        /*0b0a*/ 	.byte	0x3f
	.zero		1


	//   ....[73]....
        /*0b0c*/ 	.word	0x00022220
        /*0b10*/ 	.word	0x00000002
        /*0b14*/ 	.word	0x00038840
        /*0b18*/ 	.short	0x010a
        /*0b1a*/ 	.byte	0x3f
	.zero		1


	//   ....[74]....
        /*0b1c*/ 	.word	0x00022440
        /*0b20*/ 	.word	0x00000002
        /*0b24*/ 	.word	0x00038860
        /*0b28*/ 	.short	0x010a
        /*0b2a*/ 	.byte	0x3f
	.zero		1


	//   ....[75]....
        /*0b2c*/ 	.word	0x00023750
        /*0b30*/ 	.word	0x00000000
        /*0b34*/ 	.word	0x00038820
        /*0b38*/ 	.short	0x010a
        /*0b3a*/ 	.byte	0x3f
	.zero		1


	//   ....[76]....
        /*0b3c*/ 	.word	0x00023910
        /*0b40*/ 	.word	0x00000006
        /*0b44*/ 	.word	0x00000000
        /*0b48*/ 	.short	0x010a
        /*0b4a*/ 	.byte	0x3f
	.zero		1


	//   ....[77]....
        /*0b4c*/ 	.word	0x00023980
        /*0b50*/ 	.word	0x00000007
        /*0b54*/ 	.word	0x00000000
        /*0b58*/ 	.short	0x010a
        /*0b5a*/ 	.byte	0x3f
	.zero		1


	//   ....[78]....
        /*0b5c*/ 	.word	0x000239f0
        /*0b60*/ 	.word	0x00000004
        /*0b64*/ 	.word	0x00000000
        /*0b68*/ 	.short	0x010a
        /*0b6a*/ 	.byte	0x3f
	.zero		1


	//   ....[79]....
        /*0b6c*/ 	.word	0x00023a20
        /*0b70*/ 	.word	0x00000003
        /*0b74*/ 	.word	0x00000000
        /*0b78*/ 	.short	0x010a
        /*0b7a*/ 	.byte	0x3f
	.zero		1


	//   ....[80]....
        /*0b7c*/ 	.word	0x00023a80
        /*0b80*/ 	.word	0x00000046
        /*0b84*/ 	.word	0x00038890
        /*0b88*/ 	.short	0x010a
        /*0b8a*/ 	.byte	0x3f
	.zero		1


	//   ....[81]....
        /*0b8c*/ 	.word	0x00023ad0
        /*0b90*/ 	.word	0x00000046
        /*0b94*/ 	.word	0x00038890
        /*0b98*/ 	.short	0x010a
        /*0b9a*/ 	.byte	0x3f
	.zero		1


	//   ....[82]....
        /*0b9c*/ 	.word	0x00023b20
        /*0ba0*/ 	.word	0x00000046
        /*0ba4*/ 	.word	0x00038890
        /*0ba8*/ 	.short	0x010a
        /*0baa*/ 	.byte	0x3f
	.zero		1


	//   ....[83]....
        /*0bac*/ 	.word	0x00023b70
        /*0bb0*/ 	.word	0x00000046
        /*0bb4*/ 	.word	0x000388b0
        /*0bb8*/ 	.short	0x010a
        /*0bba*/ 	.byte	0x3f
	.zero		1


	//   ....[84]....
        /*0bbc*/ 	.word	0x000240c0
        /*0bc0*/ 	.word	0x00000012
        /*0bc4*/ 	.word	0x00038800
        /*0bc8*/ 	.short	0x010a
        /*0bca*/ 	.byte	0x3f
	.zero		1


	//   ....[85]....
        /*0bcc*/ 	.word	0x00024610
        /*0bd0*/ 	.word	0x00000012
        /*0bd4*/ 	.word	0x00038800
        /*0bd8*/ 	.short	0x010a
        /*0bda*/ 	.byte	0x3f
	.zero		1


	//   ....[86]....
        /*0bdc*/ 	.word	0x00024660
        /*0be0*/ 	.word	0x0000000e
        /*0be4*/ 	.word	0x00038830
        /*0be8*/ 	.short	0x010a
        /*0bea*/ 	.byte	0x3f
	.zero		1


	//   ....[87]....
        /*0bec*/ 	.word	0x000246b0
        /*0bf0*/ 	.word	0x00000012
        /*0bf4*/ 	.word	0x00038810
        /*0bf8*/ 	.short	0x010a
        /*0bfa*/ 	.byte	0x3f
	.zero		1


	//   ....[88]....
        /*0bfc*/ 	.word	0x00024700
        /*0c00*/ 	.word	0x0000000e
        /*0c04*/ 	.word	0x00038850
        /*0c08*/ 	.short	0x010a
        /*0c0a*/ 	.byte	0x3f
	.zero		1


	//   ....[89]....
        /*0c0c*/ 	.word	0x00024750
        /*0c10*/ 	.word	0x000000c7
        /*0c14*/ 	.word	0x00038830
        /*0c18*/ 	.short	0x010a
        /*0c1a*/ 	.byte	0x3f
	.zero		1


	//   ....[90]....
        /*0c1c*/ 	.word	0x000247a0
        /*0c20*/ 	.word	0x000000c7
        /*0c24*/ 	.word	0x00038850
        /*0c28*/ 	.short	0x010a
        /*0c2a*/ 	.byte	0x3f
	.zero		1


	//   ....[91]....
        /*0c2c*/ 	.word	0x000247f0
        /*0c30*/ 	.word	0x0000000e
        /*0c34*/ 	.word	0x00038830
        /*0c38*/ 	.short	0x010a
        /*0c3a*/ 	.byte	0x3f
	.zero		1


	//   ....[92]....
        /*0c3c*/ 	.word	0x00024840
        /*0c40*/ 	.word	0x0000000e
        /*0c44*/ 	.word	0x00038850
        /*0c48*/ 	.short	0x010a
        /*0c4a*/ 	.byte	0x3f
	.zero		1


	//   ....[93]....
        /*0c4c*/ 	.word	0x00024890
        /*0c50*/ 	.word	0x000000bf
        /*0c54*/ 	.word	0x00038830
        /*0c58*/ 	.short	0x010a
        /*0c5a*/ 	.byte	0x3f
	.zero		1


	//   ....[94]....
        /*0c5c*/ 	.word	0x000248e0
        /*0c60*/ 	.word	0x000000bf
        /*0c64*/ 	.word	0x00038850
        /*0c68*/ 	.short	0x010a
        /*0c6a*/ 	.byte	0x3f
	.zero		1


	//   ....[95]....
        /*0c6c*/ 	.word	0x00024a80
        /*0c70*/ 	.word	0x00000007
        /*0c74*/ 	.word	0x00038820
        /*0c78*/ 	.short	0x010a
        /*0c7a*/ 	.byte	0x3f
	.zero		1


	//   ....[96]....
        /*0c7c*/ 	.word	0x00024ad0
        /*0c80*/ 	.word	0x00000008
        /*0c84*/ 	.word	0x000388a0
        /*0c88*/ 	.short	0x010a
        /*0c8a*/ 	.byte	0x3f
	.zero		1


	//   ....[97]....
        /*0c8c*/ 	.word	0x00024b20
        /*0c90*/ 	.word	0x00000008
        /*0c94*/ 	.word	0x000388c0
        /*0c98*/ 	.short	0x010a
        /*0c9a*/ 	.byte	0x3f
	.zero		1


	//   ....[98]....
        /*0c9c*/ 	.word	0x00024b70
        /*0ca0*/ 	.word	0x00000009
        /*0ca4*/ 	.word	0x000388a0
        /*0ca8*/ 	.short	0x010a
        /*0caa*/ 	.byte	0x3f
	.zero		1


	//   ....[99]....
        /*0cac*/ 	.word	0x00024bc0
        /*0cb0*/ 	.word	0x00000009
        /*0cb4*/ 	.word	0x000388c0
        /*0cb8*/ 	.short	0x010a
        /*0cba*/ 	.byte	0x3f
	.zero		1


	//   ....[100]....
        /*0cbc*/ 	.word	0x00024d60
        /*0cc0*/ 	.word	0x00000005
        /*0cc4*/ 	.word	0x00038840
        /*0cc8*/ 	.short	0x010a
        /*0cca*/ 	.byte	0x3f
	.zero		1


	//   ....[101]....
        /*0ccc*/ 	.word	0x00024de0
        /*0cd0*/ 	.word	0x00000005
        /*0cd4*/ 	.word	0x00038820
        /*0cd8*/ 	.short	0x010a
        /*0cda*/ 	.byte	0x3f
	.zero		1


	//   ....[102]....
        /*0cdc*/ 	.word	0x00024e30
        /*0ce0*/ 	.word	0x00000002
        /*0ce4*/ 	.word	0x00038860
        /*0ce8*/ 	.short	0x010a
        /*0cea*/ 	.byte	0x3f
	.zero		1


	//   ....[103]....
        /*0cec*/ 	.word	0x00024e80
        /*0cf0*/ 	.word	0x00000002
        /*0cf4*/ 	.word	0x00038840
        /*0cf8*/ 	.short	0x010a
        /*0cfa*/ 	.byte	0x3f
	.zero		1


	//   ....[104]....
        /*0cfc*/ 	.word	0x00024ed0
        /*0d00*/ 	.word	0x00000002
        /*0d04*/ 	.word	0x00038860
        /*0d08*/ 	.short	0x010a
        /*0d0a*/ 	.byte	0x3f
	.zero		1


	//   ....[105]....
        /*0d0c*/ 	.word	0x00024f20
        /*0d10*/ 	.word	0x00000002
        /*0d14*/ 	.word	0x00038840
        /*0d18*/ 	.short	0x010a
        /*0d1a*/ 	.byte	0x3f
	.zero		1


	//   ....[106]....
        /*0d1c*/ 	.word	0x00024f70
        /*0d20*/ 	.word	0x00000002
        /*0d24*/ 	.word	0x00038860
        /*0d28*/ 	.short	0x010a
        /*0d2a*/ 	.byte	0x3f
	.zero		1


	//   ....[107]....
        /*0d2c*/ 	.word	0x00024fc0
        /*0d30*/ 	.word	0x00000002
        /*0d34*/ 	.word	0x00038840
        /*0d38*/ 	.short	0x010a
        /*0d3a*/ 	.byte	0x3f
	.zero		1


	//   ....[108]....
        /*0d3c*/ 	.word	0x00025010
        /*0d40*/ 	.word	0x00000002
        /*0d44*/ 	.word	0x00038860
        /*0d48*/ 	.short	0x010a
        /*0d4a*/ 	.byte	0x3f
	.zero		1


	//   ....[109]....
        /*0d4c*/ 	.word	0x000259e0
        /*0d50*/ 	.word	0x00000000
        /*0d54*/ 	.word	0x00038820
        /*0d58*/ 	.short	0x010a
        /*0d5a*/ 	.byte	0x3f
	.zero		1


	//   ....[110]....
        /*0d5c*/ 	.word	0x00025b80
        /*0d60*/ 	.word	0x00000006
        /*0d64*/ 	.word	0x00000000
        /*0d68*/ 	.short	0x010a
        /*0d6a*/ 	.byte	0x3f
	.zero		1


	//   ....[111]....
        /*0d6c*/ 	.word	0x00025bd0
        /*0d70*/ 	.word	0x00000007
        /*0d74*/ 	.word	0x00000000
        /*0d78*/ 	.short	0x010a
        /*0d7a*/ 	.byte	0x3f
	.zero		1


	//   ....[112]....
        /*0d7c*/ 	.word	0x00025c20
        /*0d80*/ 	.word	0x00000004
        /*0d84*/ 	.word	0x00000000
        /*0d88*/ 	.short	0x010a
        /*0d8a*/ 	.byte	0x3f
	.zero		1


	//----- nvinfo : EIATTR_NUM_MBARRIERS
	.align		4
.L_947:
        /*0d8c*/ 	.byte	0x03, 0x38
        /*0d8e*/ 	.short	0x0017


	//----- nvinfo : EIATTR_EXIT_INSTR_OFFSETS
	.align		4
        /*0d90*/ 	.byte	0x04, 0x1c
        /*0d92*/ 	.short	(.L_949 - .L_948)


	//   ....[0]....
.L_948:
        /*0d94*/ 	.word	0x00023a70


	//----- nvinfo : EIATTR_MAX_THREADS
	.align		4
.L_949:
        /*0d98*/ 	.byte	0x04, 0x05
        /*0d9a*/ 	.short	(.L_951 - .L_950)
.L_950:
        /*0d9c*/ 	.word	0x00000180
        /*0da0*/ 	.word	0x00000001
        /*0da4*/ 	.word	0x00000001


	//----- nvinfo : EIATTR_CRS_STACK_SIZE
	.align		4
.L_951:
        /*0da8*/ 	.byte	0x04, 0x1e
        /*0daa*/ 	.short	(.L_953 - .L_952)
.L_952:
        /*0dac*/ 	.word	0x00000000


	//----- nvinfo : EIATTR_CBANK_PARAM_SIZE
	.align		4
.L_953:
        /*0db0*/ 	.byte	0x03, 0x19
        /*0db2*/ 	.short	0x0b70


	//----- nvinfo : EIATTR_PARAM_CBANK
	.align		4
        /*0db4*/ 	.byte	0x04, 0x0a
        /*0db6*/ 	.short	(.L_955 - .L_954)
	.align		4
.L_954:
        /*0db8*/ 	.word	index@(.nv.constant0._ZN7cutlass13device_kernelIN5flash11enable_sm90INS1_16FlashAttnFwdSm90INS1_25CollectiveMainloopFwdSm90ILi2EN4cute5tupleIJNS5_1CILi1EEES8_S8_EEENS6_IJNS7_ILi64EEESA_SA_EEELi512ENS_10bfloat16_tEfNS_4arch4Sm90ELb0ELb1ELb1ELb1ELb0ELb1ELb1ELb0ELb0ELb0ELb0ELb0EEENS1_21CollectiveEpilogueFwdINS6_IJSA_NS7_ILi512EEESA_EEES9_SC_SE_Li256ELb1ELb0ELb0ELb0EEENS1_36VarlenDynamicPersistentTileSchedulerILi64ELi64ELi256ELi32ELb0ELb0ELb1ELb1ELb0ELb1EEEEEEEEEvNT_6ParamsE)
        /*0dbc*/ 	.short	0x0210
        /*0dbe*/ 	.short	0x0b70


	//----- nvinfo : EIATTR_SW_WAR
	.align		4
.L_955:
        /*0dc0*/ 	.byte	0x04, 0x36
        /*0dc2*/ 	.short	(.L_957 - .L_956)
.L_956:
        /*0dc4*/ 	.word	0x00000008
.L_957:


//--------------------- .nv.info._ZN7cutlass13device_kernelIN5flash11enable_sm90INS1_16FlashAttnFwdSm90INS1_25CollectiveMainloopFwdSm90ILi2EN4cute5tupleIJNS5_1CILi1EEES8_S8_EEENS6_IJNS7_ILi64EEESA_SA_EEELi512ENS_10bfloat16_tEfNS_4arch4Sm90ELb1ELb0ELb1ELb0ELb0ELb0ELb0ELb0ELb0ELb0ELb0ELb0EEENS1_21CollectiveEpilogueFwdINS6_IJSA_NS7_ILi512EEESA_EEES9_SC_SE_Li256ELb0ELb0ELb0ELb0EEENS1_30DynamicPersistentTileSchedulerILi256ELi32ELb0ELb0ELb1EEEEEEEEEvNT_6ParamsE --------------------------
	.section	.nv.info._ZN7cutlass13device_kernelIN5flash11enable_sm90INS1_16FlashAttnFwdSm90INS1_25CollectiveMainloopFwdSm90ILi2EN4cute5tupleIJNS5_1CILi1EEES8_S8_EEENS6_IJNS7_ILi64EEESA_SA_EEELi512ENS_10bfloat16_tEfNS_4arch4Sm90ELb1ELb0ELb1ELb0ELb0ELb0ELb0ELb0ELb0ELb0ELb0ELb0EEENS1_21CollectiveEpilogueFwdINS6_IJSA_NS7_ILi512EEESA_EEES9_SC_SE_Li256ELb0ELb0ELb0ELb0EEENS1_30DynamicPersistentTileSchedulerILi256ELi32ELb0ELb0ELb1EEEEEEEEEvNT_6ParamsE,"",@"SHT_CUDA_INFO"
	.sectionflags	@""
	.align	4


	//----- nvinfo : EIATTR_CUDA_API_VERSION
	.align		4
        /*0000*/ 	.byte	0x04, 0x37
        /*0002*/ 	.short	(.L_959 - .L_958)
.L_958:
        /*0004*/ 	.word	0x00000082


	//----- nvinfo : EIATTR_KPARAM_INFO
	.align		4
.L_959:
        /*0008*/ 	.byte	0x04, 0x17
        /*000a*/ 	.short	(.L_961 - .L_960)
.L_960:
        /*000c*/ 	.word	0x00000000
        /*0010*/ 	.short	0x0000
        /*0012*/ 	.short	0x0070
        /*0014*/ 	.byte	0x00, 0xf0, 0x01, 0x2e


	//----- nvinfo : EIATTR_SPARSE_MMA_MASK
	.align		4
.L_961:
        /*0018*/ 	.byte	0x03, 0x50
        /*001a*/ 	.short	0x0000


	//----- nvinfo : EIATTR_MAXREG_COUNT
	.align		4
        /*001c*/ 	.byte	0x03, 0x1b
        /*001e*/ 	.short	0x00a8


	//----- nvinfo : EIATTR_NUM_BARRIERS
	.align		4
        /*0020*/ 	.byte	0x02, 0x4c
        /*0022*/ 	.byte	0x10
	.zero		1


	//----- nvinfo : EIATTR_EXTERNS
	.align		4
        /*0024*/ 	.byte	0x04, 0x0f
        /*0026*/ 	.short	(.L_963 - .L_962)


	//   ....[0]....
	.align		4
.L_962:
        /*0028*/ 	.word	index@(__assertfail)


	//----- nvinfo : EIATTR_MERCURY_ISA_VERSION
	.align		4
.L_963:
        /*002c*/ 	.byte	0x03, 0x5f
        /*002e*/ 	.short	0x0101


	//----- nvinfo : EIATTR_INT_WARP_WIDE_INSTR_OFFSETS
	.align		4
        /*0030*/ 	.byte	0x04, 0x31
        /*0032*/ 	.short	(.L_965 - .L_964)


	//   ....[0]....
.L_964:
        /*0034*/ 	.word	0x00000180


	//   ....[1]....
        /*0038*/ 	.word	0x000001b0


	//   ....[2]....
        /*003c*/ 	.word	0x000001c0


	//   ....[3]....
        /*0040*/ 	.word	0x0000b6c0


	//   ....[4]....
        /*0044*/ 	.word	0x0000b750


	//   ....[5]....
        /*0048*/ 	.word	0x0000bc40


	//   ....[6]....
        /*004c*/ 	.word	0x0000dd30


	//   ....[7]....
        /*0050*/ 	.word	0x0000ddc0


	//----- nvinfo : EIATTR_COOP_GROUP_MASK_REGIDS
	.align		4
.L_965:
        /*0054*/ 	.byte	0x04, 0x29
        /*0056*/ 	.short	(.L_967 - .L_966)


	//   ....[0]....
.L_966:
        /*0058*/ 	.word	0xffffffff


	//   ....[1]....
        /*005c*/ 	.word	0xffffffff


	//   ....[2]....
        /*0060*/ 	.word	0xffffffff


	//   ....[3]....
        /*0064*/ 	.word	0xffffffff


	//   ....[4]....
        /*0068*/ 	.word	0xffffffff


	//   ....[5]....
        /*006c*/ 	.word	0xffffffff


	//   ....[6]....
        /*0070*/ 	.word	0xffffffff


	//   ....[7]....
        /*0074*/ 	.word	0xffffffff


	//   ....[8]....
        /*0078*/ 	.word	0xffffffff


	//   ....[9]....
        /*007c*/ 	.word	0xffffffff


	//   ....[10]....
        /*0080*/ 	.word	0xffffffff


	//   ....[11]....
        /*0084*/ 	.word	0xffffffff


	//   ....[12]....
        /*0088*/ 	.word	0xffffffff


	//   ....[13]....
        /*008c*/ 	.word	0xffffffff


	//   ....[14]....
        /*0090*/ 	.word	0xffffffff


	//   ....[15]....
        /*0094*/ 	.word	0xffffffff


	//   ....[16]....
        /*0098*/ 	.word	0xffffffff


	//   ....[17]....
        /*009c*/ 	.word	0xffffffff


	//   ....[18]....
        /*00a0*/ 	.word	0xffffffff


	//   ....[19]....
        /*00a4*/ 	.word	0xffffffff


	//   ....[20]....
        /*00a8*/ 	.word	0xffffffff


	//   ....[21]....
        /*00ac*/ 	.word	0xffffffff


	//   ....[22]....
        /*00b0*/ 	.word	0xffffffff


	//   ....[23]....
        /*00b4*/ 	.word	0xffffffff


	//   ....[24]....
        /*00b8*/ 	.word	0xffffffff


	//   ....[25]....
        /*00bc*/ 	.word	0xffffffff


	//   ....[26]....
        /*00c0*/ 	.word	0xffffffff


	//   ....[27]....
        /*00c4*/ 	.word	0xffffffff


	//   ....[28]....
        /*00c8*/ 	.word	0xffffffff


	//   ....[29]....
        /*00cc*/ 	.word	0xffffffff


	//   ....[30]....
        /*00d0*/ 	.word	0xffffffff


	//   ....[31]....
        /*00d4*/ 	.word	0xffffffff


	//   ....[32]....
        /*00d8*/ 	.word	0xffffffff


	//   ....[33]....
        /*00dc*/ 	.word	0x0500000f


	//   ....[34]....
        /*00e0*/ 	.word	0x0500000f


	//----- nvinfo : EIATTR_COOP_GROUP_INSTR_OFFSETS
	.align		4
.L_967:
        /*00e4*/ 	.byte	0x04, 0x28
        /*00e6*/ 	.short	(.L_969 - .L_968)


	//   ....[0]....
.L_968:
        /*00e8*/ 	.word	0x00000050


	//   ....[1]....
        /*00ec*/ 	.word	0x00000190


	//   ....[2]....
        /*00f0*/ 	.word	0x000001e0


	//   ....[3]....
        /*00f4*/ 	.word	0x00000390


	//   ....[4]....
        /*00f8*/ 	.word	0x000004f0


	//   ....[5]....
        /*00fc*/ 	.word	0x00000610


	//   ....[6]....
        /*0100*/ 	.word	0x00000770


	//   ....[7]....
        /*0104*/ 	.word	0x00001730


	//   ....[8]....
        /*0108*/ 	.word	0x000030a0


	//   ....[9]....
        /*010c*/ 	.word	0x00003dd0


	//   ....[10]....
        /*0110*/ 	.word	0x00003ea0


	//   ....[11]....
        /*0114*/ 	.word	0x000042e0


	//   ....[12]....
        /*0118*/ 	.word	0x00004350


	//   ....[13]....
        /*011c*/ 	.word	0x00004ca0


	//   ....[14]....
        /*0120*/ 	.word	0x000056f0


	//   ....[15]....
        /*0124*/ 	.word	0x000057d0


	//   ....[16]....
        /*0128*/ 	.word	0x00005be0


	//   ....[17]....
        /*012c*/ 	.word	0x00005ca0


	//   ....[18]....
        /*0130*/ 	.word	0x00006ec0


	//   ....[19]....
        /*0134*/ 	.word	0x000075e0


	//   ....[20]....
        /*0138*/ 	.word	0x00007650


	//   ....[21]....
        /*013c*/ 	.word	0x00007940


	//   ....[22]....
        /*0140*/ 	.word	0x00007b00


	//   ....[23]....
        /*0144*/ 	.word	0x00008ba0


	//   ....[24]....
        /*0148*/ 	.word	0x00008be0


	//   ....[25]....
        /*014c*/ 	.word	0x00008c20


	//   ....[26]....
        /*0150*/ 	.word	0x00008ca0


	//   ....[27]....
        /*0154*/ 	.word	0x00008cc0


	//   ....[28]....
        /*0158*/ 	.word	0x00009720


	//   ....[29]....
        /*015c*/ 	.word	0x0000a4d0


	//   ....[30]....
        /*0160*/ 	.word	0x0000b150


	//   ....[31]....
        /*0164*/ 	.word	0x0000de40


	//   ....[32]....
        /*0168*/ 	.word	0x0000dff0


	//   ....[33]....
        /*016c*/ 	.word	0x0000e5f0


	//   ....[34]....
        /*0170*/ 	.word	0x0000e9d0


	//----- nvinfo : EIATTR_REG_RECONFIG
	.align		4
.L_969:
        /*0174*/ 	.byte	0x01, 0x54
	.zero		2


	//----- nvinfo : EIATTR_SYSCALL_OFFSETS
	.align		4
        /*0178*/ 	.byte	0x04, 0x46
        /*017a*/ 	.short	(.L_971 - .L_970)


	//   ....[0]....
.L_970:
        /*017c*/ 	.word	0x00003270


	//   ....[1]....
        /*0180*/ 	.word	0x0000b8e0


	//   ....[2]....
        /*0184*/ 	.word	0x0000ba20


	//   ....[3]....
        /*0188*/ 	.word	0x0000bb20


	//----- nvinfo : EIATTR_MBARRIER_INSTR_OFFSETS
	.align		4
.L_971:
        /*018c*/ 	.byte	0x04, 0x39
        /*018e*/ 	.short	(.L_973 - .L_972)


	//   ....[0]....
.L_972:
        /*0190*/ 	.word	0x00000280
        /*0194*/ 	.word	0x000000ff
        /*0198*/ 	.word	0x00028c00
        /*019c*/ 	.short	0x0100
        /*019e*/ 	.byte	0x06
	.zero		1


	//   ....[1]....
        /*01a0*/ 	.word	0x00000290
        /*01a4*/ 	.word	0x000000ff
        /*01a8*/ 	.word	0x00028c20
        /*01ac*/ 	.short	0x0100
        /*01ae*/ 	.byte	0x06
	.zero		1


	//   ....[2]....
        /*01b0*/ 	.word	0x00000340
        /*01b4*/ 	.word	0x000000ff
        /*01b8*/ 	.word	0x00028c30
        /*01bc*/ 	.short	0x0100
        /*01be*/ 	.byte	0x06
	.zero		1


	//   ....[3]....
        /*01c0*/ 	.word	0x00000350
        /*01c4*/ 	.word	0x000000ff
        /*01c8*/ 	.word	0x00028c40
        /*01cc*/ 	.short	0x0100
        /*01ce*/ 	.byte	0x06
	.zero		1


	//   ....[4]....
        /*01d0*/ 	.word	0x00000360
        /*01d4*/ 	.word	0x000000ff
        /*01d8*/ 	.word	0x00028c38
        /*01dc*/ 	.short	0x0100
        /*01de*/ 	.byte	0x06
	.zero		1


	//   ....[5]....
        /*01e0*/ 	.word	0x00000370
        /*01e4*/ 	.word	0x000000ff
        /*01e8*/ 	.word	0x00028c48
        /*01ec*/ 	.short	0x0100
        /*01ee*/ 	.byte	0x06
	.zero		1


	//   ....[6]....
        /*01f0*/ 	.word	0x000004a0
        /*01f4*/ 	.word	0x000000ff
        /*01f8*/ 	.word	0x00028c50
        /*01fc*/ 	.short	0x0100
        /*01fe*/ 	.byte	0x08
	.zero		1


	//   ....[7]....
        /*0200*/ 	.word	0x000004b0
        /*0204*/ 	.word	0x000000ff
        /*0208*/ 	.word	0x00028c60
        /*020c*/ 	.short	0x0100
        /*020e*/ 	.byte	0x08
	.zero		1


	//   ....[8]....
        /*0210*/ 	.word	0x000004c0
        /*0214*/ 	.word	0x000000ff
        /*0218*/ 	.word	0x00028c58
        /*021c*/ 	.short	0x0100
        /*021e*/ 	.byte	0x08
	.zero		1


	//   ....[9]....
        /*0220*/ 	.word	0x000004d0
        /*0224*/ 	.word	0x000000ff
        /*0228*/ 	.word	0x00028c68
        /*022c*/ 	.short	0x0100
        /*022e*/ 	.byte	0x08
	.zero		1


	//   ....[10]....
        /*0230*/ 	.word	0x000005c0
        /*0234*/ 	.word	0x000000ff
        /*0238*/ 	.word	0x00028c70
        /*023c*/ 	.short	0x0100
        /*023e*/ 	.byte	0x06
	.zero		1


	//   ....[11]....
        /*0240*/ 	.word	0x000005d0
        /*0244*/ 	.word	0x000000ff
        /*0248*/ 	.word	0x00028c80
        /*024c*/ 	.short	0x0100
        /*024e*/ 	.byte	0x06
	.zero		1


	//   ....[12]....
        /*0250*/ 	.word	0x000005e0
        /*0254*/ 	.word	0x000000ff
        /*0258*/ 	.word	0x00028c78
        /*025c*/ 	.short	0x0100
        /*025e*/ 	.byte	0x06
	.zero		1


	//   ....[13]....
        /*0260*/ 	.word	0x000005f0
        /*0264*/ 	.word	0x000000ff
        /*0268*/ 	.word	0x00028c88
        /*026c*/ 	.short	0x0100
        /*026e*/ 	.byte	0x06
	.zero		1


	//   ....[14]....
        /*0270*/ 	.word	0x00000720
        /*0274*/ 	.word	0x000000ff
        /*0278*/ 	.word	0x00028c90
        /*027c*/ 	.short	0x0100
        /*027e*/ 	.byte	0x08
	.zero		1


	//   ....[15]....
        /*0280*/ 	.word	0x00000730
        /*0284*/ 	.word	0x000000ff
        /*0288*/ 	.word	0x00028ca0
        /*028c*/ 	.short	0x0100
        /*028e*/ 	.byte	0x08
	.zero		1


	//   ....[16]....
        /*0290*/ 	.word	0x00000740
        /*0294*/ 	.word	0x000000ff
        /*0298*/ 	.word	0x00028c98
        /*029c*/ 	.short	0x0100
        /*029e*/ 	.byte	0x08
	.zero		1


	//   ....[17]....
        /*02a0*/ 	.word	0x00000750
        /*02a4*/ 	.word	0x000000ff
        /*02a8*/ 	.word	0x00028ca8
        /*02ac*/ 	.short	0x0100
        /*02ae*/ 	.byte	0x08
	.zero		1


	//   ....[18]....
        /*02b0*/ 	.word	0x00000880
        /*02b4*/ 	.word	0x000000ff
        /*02b8*/ 	.word	0x00028cb0
        /*02bc*/ 	.short	0x0100
        /*02be*/ 	.byte	0x08
	.zero		1


	//   ....[19]....
        /*02c0*/ 	.word	0x00000890
        /*02c4*/ 	.word	0x000000ff
        /*02c8*/ 	.word	0x00028cc0
        /*02cc*/ 	.short	0x0100
        /*02ce*/ 	.byte	0x08
	.zero		1


	//   ....[20]....
        /*02d0*/ 	.word	0x000008a0
        /*02d4*/ 	.word	0x000000ff
        /*02d8*/ 	.word	0x00028cb8
        /*02dc*/ 	.short	0x0100
        /*02de*/ 	.byte	0x08
	.zero		1


	//   ....[21]....
        /*02e0*/ 	.word	0x000008b0
        /*02e4*/ 	.word	0x000000ff
        /*02e8*/ 	.word	0x00028cc8
        /*02ec*/ 	.short	0x0100
        /*02ee*/ 	.byte	0x08
	.zero		1


	//   ....[22]....
        /*02f0*/ 	.word	0x00001840
        /*02f4*/ 	.word	0x000000ff
        /*02f8*/ 	.word	0x00028c50
        /*02fc*/ 	.short	0x010a
        /*02fe*/ 	.byte	0x10
	.zero		1


	//   ....[23]....
        /*0300*/ 	.word	0x00001b20
        /*0304*/ 	.word	0x00000000
        /*0308*/ 	.word	0x00000000
        /*030c*/ 	.short	0x0101
        /*030e*/ 	.byte	0x3f
	.zero		1


	//   ....[24]....
        /*0310*/ 	.word	0x000024b0
        /*0314*/ 	.word	0x000000ff
        /*0318*/ 	.word	0x00028c50
        /*031c*/ 	.short	0x010a
        /*031e*/ 	.byte	0x06
	.zero		1


	//   ....[25]....
        /*0320*/ 	.word	0x000024f0
        /*0324*/ 	.word	0x000000ff
        /*0328*/ 	.word	0x00028c50
        /*032c*/ 	.short	0x010a
        /*032e*/ 	.byte	0x06
	.zero		1


	//   ....[26]....
        /*0330*/ 	.word	0x00002740
        /*0334*/ 	.word	0x00000003
        /*0338*/ 	.word	0x00000000
        /*033c*/ 	.short	0x0101
        /*033e*/ 	.byte	0x3f
	.zero		1


	//   ....[27]....
        /*0340*/ 	.word	0x000032f0
        /*0344*/ 	.word	0x000000ff
        /*0348*/ 	.word	0x00028c00
        /*034c*/ 	.short	0x010a
        /*034e*/ 	.byte	0x30
	.zero		1


	//   ....[28]....
        /*0350*/ 	.word	0x00003370
        /*0354*/ 	.word	0x00000007
        /*0358*/ 	.word	0x00028c30
        /*035c*/ 	.short	0x010a
        /*035e*/ 	.byte	0x3f
	.zero		1


	//   ....[29]....
        /*0360*/ 	.word	0x000033b0
        /*0364*/ 	.word	0x00000007
        /*0368*/ 	.word	0x00028c30
        /*036c*/ 	.short	0x010a
        /*036e*/ 	.byte	0x3f
	.zero		1


	//   ....[30]....
        /*0370*/ 	.word	0x00004530
        /*0374*/ 	.word	0x00000005
        /*0378*/ 	.word	0x00000000
        /*037c*/ 	.short	0x0101
        /*037e*/ 	.byte	0x3f
	.zero		1


	//   ....[31]....
        /*0380*/ 	.word	0x000049a0
        /*0384*/ 	.word	0x00000007
        /*0388*/ 	.word	0x00028c50
        /*038c*/ 	.short	0x010a
        /*038e*/ 	.byte	0x3f
	.zero		1


	//   ....[32]....
        /*0390*/ 	.word	0x000049e0
        /*0394*/ 	.word	0x00000007
        /*0398*/ 	.word	0x00028c50
        /*039c*/ 	.short	0x010a
        /*039e*/ 	.byte	0x3f
	.zero		1


	//   ....[33]....
        /*03a0*/ 	.word	0x00004cc0
        /*03a4*/ 	.word	0x00000007
        /*03a8*/ 	.word	0x00000000
        /*03ac*/ 	.short	0x0101
        /*03ae*/ 	.byte	0x3f
	.zero		1


	//   ....[34]....
        /*03b0*/ 	.word	0x00004e10
        /*03b4*/ 	.word	0x000000ff
        /*03b8*/ 	.word	0x00028c30
        /*03bc*/ 	.short	0x010a
        /*03be*/ 	.byte	0x1e
	.zero		1


	//   ....[35]....
        /*03c0*/ 	.word	0x00004e50
        /*03c4*/ 	.word	0x000000ff
        /*03c8*/ 	.word	0x00028c30
        /*03cc*/ 	.short	0x010a
        /*03ce*/ 	.byte	0x1e
	.zero		1


	//   ....[36]....
        /*03d0*/ 	.word	0x00005fd0
        /*03d4*/ 	.word	0x0000009a
        /*03d8*/ 	.word	0x00000000
        /*03dc*/ 	.short	0x0101
        /*03de*/ 	.byte	0x3f
	.zero		1


	//   ....[37]....
        /*03e0*/ 	.word	0x00006c00
        /*03e4*/ 	.word	0x000000ff
        /*03e8*/ 	.word	0x00028c50
        /*03ec*/ 	.short	0x010a
        /*03ee*/ 	.byte	0x1e
	.zero		1


	//   ....[38]....
        /*03f0*/ 	.word	0x00006c40
        /*03f4*/ 	.word	0x000000ff
        /*03f8*/ 	.word	0x00028c50
        /*03fc*/ 	.short	0x010a
        /*03fe*/ 	.byte	0x1e
	.zero		1


	//   ....[39]....
        /*0400*/ 	.word	0x00006ee0
        /*0404*/ 	.word	0x000000aa
        /*0408*/ 	.word	0x00000000
        /*040c*/ 	.short	0x0101
        /*040e*/ 	.byte	0x3f
	.zero		1


	//   ....[40]....
        /*0410*/ 	.word	0x00007010
        /*0414*/ 	.word	0x000000ff
        /*0418*/ 	.word	0x00028c30
        /*041c*/ 	.short	0x010a
        /*041e*/ 	.byte	0x18
	.zero		1


	//   ....[41]....
        /*0420*/ 	.word	0x00007050
        /*0424*/ 	.word	0x000000ff
        /*0428*/ 	.word	0x00028c30
        /*042c*/ 	.short	0x010a
        /*042e*/ 	.byte	0x18
	.zero		1


	//   ....[42]....
        /*0430*/ 	.word	0x00007e90
        /*0434*/ 	.word	0x00000098
        /*0438*/ 	.word	0x00000000
        /*043c*/ 	.short	0x0101
        /*043e*/ 	.byte	0x3f
	.zero		1


	//   ....[43]....
        /*0440*/ 	.word	0x000088f0
        /*0444*/ 	.word	0x000000ff
        /*0448*/ 	.word	0x00028c50
        /*044c*/ 	.short	0x010a
        /*044e*/ 	.byte	0x18
	.zero		1


	//   ....[44]....
        /*0450*/ 	.word	0x00008930
        /*0454*/ 	.word	0x000000ff
        /*0458*/ 	.word	0x00028c50
        /*045c*/ 	.short	0x010a
        /*045e*/ 	.byte	0x18
	.zero		1


	//   ....[45]....
        /*0460*/ 	.word	0x00008bc0
        /*0464*/ 	.word	0x000000a8
        /*0468*/ 	.word	0x00000000
        /*046c*/ 	.short	0x0101
        /*046e*/ 	.byte	0x3f
	.zero		1


	//   ....[46]....
        /*0470*/ 	.word	0x0000a810
        /*0474*/ 	.word	0x000000ff
        /*0478*/ 	.word	0x00000000
        /*047c*/ 	.short	0x0101
        /*047e*/ 	.byte	0x05
	.zero		1


	//   ....[47]....
        /*0480*/ 	.word	0x0000bee0
        /*0484*/ 	.word	0x00000008
        /*0488*/ 	.word	0x00028c40
        /*048c*/ 	.short	0x010a
        /*048e*/ 	.byte	0x3f
	.zero		1


	//   ....[48]....
        /*0490*/ 	.word	0x0000c1c0
        /*0494*/ 	.word	0x000000ff
        /*0498*/ 	.word	0x00028c20
        /*049c*/ 	.short	0x010a
        /*049e*/ 	.byte	0x25
	.zero		1


	//   ....[49]....
        /*04a0*/ 	.word	0x0000c260
        /*04a4*/ 	.word	0x00000008
        /*04a8*/ 	.word	0x00028c60
        /*04ac*/ 	.short	0x010a
        /*04ae*/ 	.byte	0x3f
	.zero		1


	//   ....[50]....
        /*04b0*/ 	.word	0x0000c8c0
        /*04b4*/ 	.word	0x00000002
        /*04b8*/ 	.word	0x00028c40
        /*04bc*/ 	.short	0x010a
        /*04be*/ 	.byte	0x3f
	.zero		1


	//   ....[51]....
        /*04c0*/ 	.word	0x0000ca30
        /*04c4*/ 	.word	0x00000002
        /*04c8*/ 	.word	0x00028c60
        /*04cc*/ 	.short	0x010a
        /*04ce*/ 	.byte	0x3f
	.zero		1


	//   ....[52]....
        /*04d0*/ 	.word	0x0000d040
        /*04d4*/ 	.word	0x00000003
        /*04d8*/ 	.word	0x00028c40
        /*04dc*/ 	.short	0x010a
        /*04de*/ 	.byte	0x3f
	.zero		1


	//   ....[53]....
        /*04e0*/ 	.word	0x0000d1b0
        /*04e4*/ 	.word	0x00000003
        /*04e8*/ 	.word	0x00028c60
        /*04ec*/ 	.short	0x010a
        /*04ee*/ 	.byte	0x3f
	.zero		1


	//   ....[54]....
        /*04f0*/ 	.word	0x0000d760
        /*04f4*/ 	.word	0x00000002
        /*04f8*/ 	.word	0x00028c40
        /*04fc*/ 	.short	0x010a
        /*04fe*/ 	.byte	0x3f
	.zero		1


	//   ....[55]....
        /*0500*/ 	.word	0x0000d8d0
        /*0504*/ 	.word	0x00000002
        /*0508*/ 	.word	0x00028c60
        /*050c*/ 	.short	0x010a
        /*050e*/ 	.byte	0x3f
	.zero		1


	//   ....[56]....
        /*0510*/ 	.word	0x0000dfa0
        /*0514*/ 	.word	0x00000007
        /*0518*/ 	.word	0x00028c20
        /*051c*/ 	.short	0x010a
        /*051e*/ 	.byte	0x3f
	.zero		1


	//   ....[57]....
        /*0520*/ 	.word	0x0000e0f0
        /*0524*/ 	.word	0x00000005
        /*0528*/ 	.word	0x00000000
        /*052c*/ 	.short	0x010a
        /*052e*/ 	.byte	0x3f
	.zero		1


	//   ....[58]....
        /*0530*/ 	.word	0x0000e160
        /*0534*/ 	.word	0x00000003
        /*0538*/ 	.word	0x00000000
        /*053c*/ 	.short	0x010a
        /*053e*/ 	.byte	0x3f
	.zero		1


	//   ....[59]....
        /*0540*/ 	.word	0x0000e1c0
        /*0544*/ 	.word	0x00000005
        /*0548*/ 	.word	0x00000000
        /*054c*/ 	.short	0x010a
        /*054e*/ 	.byte	0x3f
	.zero		1


	//   ....[60]....
        /*0550*/ 	.word	0x0000e1f0
        /*0554*/ 	.word	0x00000003
        /*0558*/ 	.word	0x00000000
        /*055c*/ 	.short	0x010a
        /*055e*/ 	.byte	0x3f
	.zero		1


	//   ....[61]....
        /*0560*/ 	.word	0x0000e260
        /*0564*/ 	.word	0x00000003
        /*0568*/ 	.word	0x00028c50
        /*056c*/ 	.short	0x010a
        /*056e*/ 	.byte	0x3f
	.zero		1


	//   ....[62]....
        /*0570*/ 	.word	0x0000e2c0
        /*0574*/ 	.word	0x00000004
        /*0578*/ 	.word	0x00028c50
        /*057c*/ 	.short	0x010a
        /*057e*/ 	.byte	0x3f
	.zero		1


	//   ....[63]....
        /*0580*/ 	.word	0x0000e320
        /*0584*/ 	.word	0x00000003
        /*0588*/ 	.word	0x00028c00
        /*058c*/ 	.short	0x010a
        /*058e*/ 	.byte	0x3f
	.zero		1


	//   ....[64]....
        /*0590*/ 	.word	0x0000e370
        /*0594*/ 	.word	0x00000007
        /*0598*/ 	.word	0x00028c30
        /*059c*/ 	.short	0x010a
        /*059e*/ 	.byte	0x3f
	.zero		1


	//   ....[65]....
        /*05a0*/ 	.word	0x0000e3c0
        /*05a4*/ 	.word	0x00000007
        /*05a8*/ 	.word	0x00028c50
        /*05ac*/ 	.short	0x010a
        /*05ae*/ 	.byte	0x3f
	.zero		1


	//   ....[66]....
        /*05b0*/ 	.word	0x0000e420
        /*05b4*/ 	.word	0x00000004
        /*05b8*/ 	.word	0x00028c30
        /*05bc*/ 	.short	0x010a
        /*05be*/ 	.byte	0x3f
	.zero		1


	//   ....[67]....
        /*05c0*/ 	.word	0x0000e470
        /*05c4*/ 	.word	0x000000aa
        /*05c8*/ 	.word	0x00028c50
        /*05cc*/ 	.short	0x010a
        /*05ce*/ 	.byte	0x3f
	.zero		1


	//   ....[68]....
        /*05d0*/ 	.word	0x0000e4d0
        /*05d4*/ 	.word	0x00000004
        /*05d8*/ 	.word	0x00028c30
        /*05dc*/ 	.short	0x010a
        /*05de*/ 	.byte	0x3f
	.zero		1


	//   ....[69]....
        /*05e0*/ 	.word	0x0000e520
        /*05e4*/ 	.word	0x000000a8
        /*05e8*/ 	.word	0x00028c50
        /*05ec*/ 	.short	0x010a
        /*05ee*/ 	.byte	0x3f
	.zero		1


	//   ....[70]....
        /*05f0*/ 	.word	0x0000e6a0
        /*05f4*/ 	.word	0x00000008
        /*05f8*/ 	.word	0x00028c40
        /*05fc*/ 	.short	0x010a
        /*05fe*/ 	.byte	0x3f
	.zero		1


	//   ....[71]....
        /*0600*/ 	.word	0x0000e700
        /*0604*/ 	.word	0x00000008
        /*0608*/ 	.word	0x00028c20
        /*060c*/ 	.short	0x010a
        /*060e*/ 	.byte	0x3f
	.zero		1


	//   ....[72]....
        /*0610*/ 	.word	0x0000e750
        /*0614*/ 	.word	0x00000008
        /*0618*/ 	.word	0x00028c60
        /*061c*/ 	.short	0x010a
        /*061e*/ 	.byte	0x3f
	.zero		1


	//   ....[73]....
        /*0620*/ 	.word	0x0000e7a0
        /*0624*/ 	.word	0x00000002
        /*0628*/ 	.word	0x00028c40
        /*062c*/ 	.short	0x010a
        /*062e*/ 	.byte	0x3f
	.zero		1


	//   ....[74]....
        /*0630*/ 	.word	0x0000e7f0
        /*0634*/ 	.word	0x00000002
        /*0638*/ 	.word	0x00028c60
        /*063c*/ 	.short	0x010a
        /*063e*/ 	.byte	0x3f
	.zero		1


	//   ....[75]....
        /*0640*/ 	.word	0x0000e840
        /*0644*/ 	.word	0x00000003
        /*0648*/ 	.word	0x00028c40
        /*064c*/ 	.short	0x010a
        /*064e*/ 	.byte	0x3f
	.zero		1


	//   ....[76]....
        /*0650*/ 	.word	0x0000e890
        /*0654*/ 	.word	0x00000003
        /*0658*/ 	.word	0x00028c60
        /*065c*/ 	.short	0x010a
        /*065e*/ 	.byte	0x3f
	.zero		1


	//   ....[77]....
        /*0660*/ 	.word	0x0000e8e0
        /*0664*/ 	.word	0x00000002
        /*0668*/ 	.word	0x00028c40
        /*066c*/ 	.short	0x010a
        /*066e*/ 	.byte	0x3f
	.zero		1


	//   ....[78]....
        /*0670*/ 	.word	0x0000e930
        /*0674*/ 	.word	0x00000002
        /*0678*/ 	.word	0x00028c60
        /*067c*/ 	.short	0x010a
        /*067e*/ 	.byte	0x3f
	.zero		1


	//   ....[79]....
        /*0680*/ 	.word	0x0000ea10
        /*0684*/ 	.word	0x00000007
        /*0688*/ 	.word	0x00028c20
        /*068c*/ 	.short	0x010a
        /*068e*/ 	.byte	0x3f
	.zero		1


	//   ....[80]....
        /*0690*/ 	.word	0x0000ea60
        /*0694*/ 	.word	0x00000005
        /*0698*/ 	.word	0x00000000
        /*069c*/ 	.short	0x010a
        /*069e*/ 	.byte	0x3f
	.zero		1


	//   ....[81]....
        /*06a0*/ 	.word	0x0000eab0
        /*06a4*/ 	.word	0x00000003
        /*06a8*/ 	.word	0x00000000
        /*06ac*/ 	.short	0x010a
        /*06ae*/ 	.byte	0x3f
	.zero		1


	//   ....[82]....
        /*06b0*/ 	.word	0x0000eb00
        /*06b4*/ 	.word	0x00000005
        /*06b8*/ 	.word	0x00000000
        /*06bc*/ 	.short	0x010a
        /*06be*/ 	.byte	0x3f
	.zero		1


	//----- nvinfo : EIATTR_NUM_MBARRIERS
	.align		4
.L_973:
        /*06c0*/ 	.byte	0x03, 0x38
        /*06c2*/ 	.short	0x0016


	//----- nvinfo : EIATTR_EXIT_INSTR_OFFSETS
	.align		4
        /*06c4*/ 	.byte	0x04, 0x1c
        /*06c6*/ 	.short	(.L_975 - .L_974)


	//   ....[0]....
.L_974:
        /*06c8*/ 	.word	0x00000a20


	//   ....[1]....
        /*06cc*/ 	.word	0x0000b110


	//   ....[2]....
        /*06d0*/ 	.word	0x0000b170


	//   ....[3]....
        /*06d4*/ 	.word	0x0000e010


	//   ....[4]....
        /*06d8*/ 	.word	0x0000e240


	//----- nvinfo : EIATTR_MAX_THREADS
	.align		4
.L_975:
        /*06dc*/ 	.byte	0x04, 0x05
        /*06de*/ 	.short	(.L_977 - .L_976)
.L_976:
        /*06e0*/ 	.word	0x00000180
        /*06e4*/ 	.word	0x00000001
        /*06e8*/ 	.word	0x00000001


	//----- nvinfo : EIATTR_CRS_STACK_SIZE
	.align		4
.L_977:
        /*06ec*/ 	.byte	0x04, 0x1e
        /*06ee*/ 	.short	(.L_979 - .L_978)
.L_978:
        /*06f0*/ 	.word	0x00000000


	//----- nvinfo : EIATTR_CBANK_PARAM_SIZE
	.align		4
.L_979:
        /*06f4*/ 	.byte	0x03, 0x19
        /*06f6*/ 	.short	0x0bf0


	//----- nvinfo : EIATTR_PARAM_CBANK
	.align		4
        /*06f8*/ 	.byte	0x04, 0x0a
        /*06fa*/ 	.short	(.L_981 - .L_980)
	.align		4
.L_980:
        /*06fc*/ 	.word	index@(.nv.constant0._ZN7cutlass13device_kernelIN5flash11enable_sm90INS1_16FlashAttnFwdSm90INS1_25CollectiveMainloopFwdSm90ILi2EN4cute5tupleIJNS5_1CILi1EEES8_S8_EEENS6_IJNS7_ILi64EEESA_SA_EEELi512ENS_10bfloat16_tEfNS_4arch4Sm90ELb1ELb0ELb1ELb0ELb0ELb0ELb0ELb0ELb0ELb0ELb0ELb0EEENS1_21CollectiveEpilogueFwdINS6_IJSA_NS7_ILi512EEESA_EEES9_SC_SE_Li256ELb0ELb0ELb0ELb0EEENS1_30DynamicPersistentTileSchedulerILi256ELi32ELb0ELb0ELb1EEEEEEEEEvNT_6ParamsE)
        /*0700*/ 	.short	0x0210
        /*0702*/ 	.short	0x0bf0


	//----- nvinfo : EIATTR_SW_WAR
	.align		4
.L_981:
        /*0704*/ 	.byte	0x04, 0x36
        /*0706*/ 	.short	(.L_983 - .L_982)
.L_982:
        /*0708*/ 	.word	0x00000008
.L_983:


//--------------------- .nv.info._ZN7cutlass13device_kernelIN5flash11enable_sm90INS1_16FlashAttnFwdSm90INS1_25CollectiveMainloopFwdSm90ILi2EN4cute5tupleIJNS5_1CILi1EEES8_S8_EEENS6_IJNS7_ILi64EEESA_SA_EEELi512ENS_10bfloat16_tEfNS_4arch4Sm90ELb1ELb0ELb1ELb0ELb0ELb0ELb1ELb0ELb0ELb0ELb0ELb0EEENS1_21CollectiveEpilogueFwdINS6_IJSA_NS7_ILi512EEESA_EEES9_SC_SE_Li256ELb0ELb0ELb0ELb0EEENS1_30DynamicPersistentTileSchedulerILi256ELi32ELb0ELb0ELb1EEEEEEEEEvNT_6ParamsE --------------------------
	.section	.nv.info._ZN7cutlass13device_kernelIN5flash11enable_sm90INS1_16FlashAttnFwdSm90INS1_25CollectiveMainloopFwdSm90ILi2EN4cute5tupleIJNS5_1CILi1EEES8_S8_EEENS6_IJNS7_ILi64EEESA_SA_EEELi512ENS_10bfloat16_tEfNS_4arch4Sm90ELb1ELb0ELb1ELb0ELb0ELb0ELb1ELb0ELb0ELb0ELb0ELb0EEENS1_21CollectiveEpilogueFwdINS6_IJSA_NS7_ILi512EEESA_EEES9_SC_SE_Li256ELb0ELb0ELb0ELb0EEENS1_30DynamicPersistentTileSchedulerILi256ELi32ELb0ELb0ELb1EEEEEEEEEvNT_6ParamsE,"",@"SHT_CUDA_INFO"
	.sectionflags	@""
	.align	4


	//----- nvinfo : EIATTR_CUDA_API_VERSION
	.align		4
        /*0000*/ 	.byte	0x04, 0x37
        /*0002*/ 	.short	(.L_985 - .L_984)
.L_984:
        /*0004*/ 	.word	0x00000082


	//----- nvinfo : EIATTR_KPARAM_INFO
	.align		4
.L_985:
        /*0008*/ 	.byte	0x04, 0x17
        /*000a*/ 	.short	(.L_987 - .L_986)
.L_986:
        /*000c*/ 	.word	0x00000000
        /*0010*/ 	.short	0x0000
        /*0012*/ 	.short	0x0070
        /*0014*/ 	.byte	0x00, 0xf0, 0x01, 0x32


	//----- nvinfo : EIATTR_SPARSE_MMA_MASK
	.align		4
.L_987:
        /*0018*/ 	.byte	0x03, 0x50
        /*001a*/ 	.short	0x0000


	//----- nvinfo : EIATTR_MAXREG_COUNT
	.align		4
        /*001c*/ 	.byte	0x03, 0x1b
        /*001e*/ 	.short	0x00a8


	//----- nvinfo : EIATTR_NUM_BARRIERS
	.align		4
        /*0020*/ 	.byte	0x02, 0x4c
        /*0022*/ 	.byte	0x10
	.zero		1


	//----- nvinfo : EIATTR_EXTERNS
	.align		4
        /*0024*/ 	.byte	0x04, 0x0f
        /*0026*/ 	.short	(.L_989 - .L_988)


	//   ....[0]....
	.align		4
.L_988:
        /*0028*/ 	.word	index@(__assertfail)


	//----- nvinfo : EIATTR_ANNOTATIONS
	.align		4
.L_989:
        /*002c*/ 	.byte	0x04, 0x55
        /*002e*/ 	.short	(.L_991 - .L_990)


	//   ....[0]....
.L_990:
        /*0030*/ 	.word	0x00000001
        /*0034*/ 	.byte	0x90, 0x09, 0x00, 0x00, 0x01, 0x00, 0x00, 0x00, 0xb0, 0x0a, 0x00, 0x00, 0x01, 0x00, 0x00, 0x00
        /*0044*/ 	.byte	0xe0, 0x1f, 0x01, 0x00


	//----- nvinfo : EIATTR_MERCURY_ISA_VERSION
	.align		4
.L_991:
        /*0048*/ 	.byte	0x03, 0x5f
        /*004a*/ 	.short	0x0101


	//----- nvinfo : EIATTR_INT_WARP_WIDE_INSTR_OFFSETS
	.align		4
        /*004c*/ 	.byte	0x04, 0x31
        /*004e*/ 	.short	(.L_993 - .L_992)


	//   ....[0]....
.L_992:
        /*0050*/ 	.word	0x000001c0


	//   ....[1]....
        /*0054*/ 	.word	0x000001f0


	//   ....[2]....
        /*0058*/ 	.word	0x00000200


	//   ....[3]....
        /*005c*/ 	.word	0x00000270


	//   ....[4]....
        /*0060*/ 	.word	0x0000f300


	//   ....[5]....
        /*0064*/ 	.word	0x0000f390


	//   ....[6]....
        /*0068*/ 	.word	0x0000f880


	//   ....[7]....
        /*006c*/ 	.word	0x00011cc0


	//   ....[8]....
        /*0070*/ 	.word	0x00011d50


	//----- nvinfo : EIATTR_COOP_GROUP_MASK_REGIDS
	.align		4
.L_993:
        /*0074*/ 	.byte	0x04, 0x29
        /*0076*/ 	.short	(.L_995 - .L_994)


	//   ....[0]....
.L_994:
        /*0078*/ 	.word	0xffffffff


	//   ....[1]....
        /*007c*/ 	.word	0xffffffff


	//   ....[2]....
        /*0080*/ 	.word	0xffffffff


	//   ....[3]....
        /*0084*/ 	.word	0xffffffff


	//   ....[4]....
        /*0088*/ 	.word	0xffffffff


	//   ....[5]....
        /*008c*/ 	.word	0xffffffff


	//   ....[6]....
        /*0090*/ 	.word	0xffffffff


	//   ....[7]....
        /*0094*/ 	.word	0xffffffff


	//   ....[8]....
        /*0098*/ 	.word	0xffffffff


	//   ....[9]....
        /*009c*/ 	.word	0xffffffff


	//   ....[10]....
        /*00a0*/ 	.word	0xffffffff


	//   ....[11]....
        /*00a4*/ 	.word	0xffffffff


	//   ....[12]....
        /*00a8*/ 	.word	0xffffffff


	//   ....[13]....
        /*00ac*/ 	.word	0xffffffff


	//   ....[14]....
        /*00b0*/ 	.word	0xffffffff


	//   ....[15]....
        /*00b4*/ 	.word	0xffffffff


	//   ....[16]....
        /*00b8*/ 	.word	0xffffffff


	//   ....[17]....
        /*00bc*/ 	.word	0xffffffff


	//   ....[18]....
        /*00c0*/ 	.word	0xffffffff


	//   ....[19]....
        /*00c4*/ 	.word	0xffffffff


	//   ....[20]....
        /*00c8*/ 	.word	0xffffffff


	//   ....[21]....
        /*00cc*/ 	.word	0xffffffff


	//   ....[22]....
        /*00d0*/ 	.word	0xffffffff


	//   ....[23]....
        /*00d4*/ 	.word	0xffffffff


	//   ....[24]....
        /*00d8*/ 	.word	0xffffffff


	//   ....[25]....
        /*00dc*/ 	.word	0xffffffff


	//   ....[26]....
        /*00e0*/ 	.word	0xffffffff


	//   ....[27]....
        /*00e4*/ 	.word	0xffffffff


	//   ....[28]....
        /*00e8*/ 	.word	0xffffffff


	//   ....[29]....
        /*00ec*/ 	.word	0xffffffff


	//   ....[30]....
        /*00f0*/ 	.word	0xffffffff


	//   ....[31]....
        /*00f4*/ 	.word	0xffffffff


	//   ....[32]....
        /*00f8*/ 	.word	0xffffffff


	//   ....[33]....
        /*00fc*/ 	.word	0xffffffff


	//   ....[34]....
        /*0100*/ 	.word	0xffffffff


	//   ....[35]....
        /*0104*/ 	.word	0xffffffff


	//   ....[36]....
        /*0108*/ 	.word	0x0500000f


	//   ....[37]....
        /*010c*/ 	.word	0x0500000f


	//----- nvinfo : EIATTR_COOP_GROUP_INSTR_OFFSETS
	.align		4
.L_995:
        /*0110*/ 	.byte	0x04, 0x28
        /*0112*/ 	.short	(.L_997 - .L_996)


	//   ....[0]....
.L_996:
        /*0114*/ 	.word	0x00000070


	//   ....[1]....
        /*0118*/ 	.word	0x000001d0


	//   ....[2]....
        /*011c*/ 	.word	0x00000220


	//   ....[3]....
        /*0120*/ 	.word	0x000003f0


	//   ....[4]....
        /*0124*/ 	.word	0x00000550


	//   ....[5]....
        /*0128*/ 	.word	0x00000670


	//   ....[6]....
        /*012c*/ 	.word	0x000007d0


	//   ....[7]....
        /*0130*/ 	.word	0x000017e0


	//   ....[8]....
        /*0134*/ 	.word	0x00002f40


	//   ....[9]....
        /*0138*/ 	.word	0x00003f00


	//   ....[10]....
        /*013c*/ 	.word	0x00005290


	//   ....[11]....
        /*0140*/ 	.word	0x00005360


	//   ....[12]....
        /*0144*/ 	.word	0x00005790


	//   ....[13]....
        /*0148*/ 	.word	0x00005830


	//   ....[14]....
        /*014c*/ 	.word	0x00006050


	//   ....[15]....
        /*0150*/ 	.word	0x00006d00


	//   ....[16]....
        /*0154*/ 	.word	0x00007f10


	//   ....[17]....
        /*0158*/ 	.word	0x00007fa0


	//   ....[18]....
        /*015c*/ 	.word	0x000083a0


	//   ....[19]....
        /*0160*/ 	.word	0x000084f0


	//   ....[20]....
        /*0164*/ 	.word	0x00009690


	//   ....[21]....
        /*0168*/ 	.word	0x0000a340


	//   ....[22]....
        /*016c*/ 	.word	0x0000b2e0


	//   ....[23]....
        /*0170*/ 	.word	0x0000b350


	//   ....[24]....
        /*0174*/ 	.word	0x0000b6e0


	//   ....[25]....
        /*0178*/ 	.word	0x0000b8b0


	//   ....[26]....
        /*017c*/ 	.word	0x0000c7e0


	//   ....[27]....
        /*0180*/ 	.word	0x0000c840


	//   ....[28]....
        /*0184*/ 	.word	0x0000c880


	//   ....[29]....
        /*0188*/ 	.word	0x0000c8f0


	//   ....[30]....
        /*018c*/ 	.word	0x0000c910


	//   ....[31]....
        /*0190*/ 	.word	0x0000d370


	//   ....[32]....
        /*0194*/ 	.word	0x0000e120


	//   ....[33]....
        /*0198*/ 	.word	0x0000ed90


	//   ....[34]....
        /*019c*/ 	.word	0x00011dd0


	//   ....[35]....
        /*01a0*/ 	.word	0x00011f80


	//   ....[36]....
        /*01a4*/ 	.word	0x00012520


	//   ....[37]....
        /*01a8*/ 	.word	0x00012900


	//----- nvinfo : EIATTR_REG_RECONFIG
	.align		4
.L_997:
        /*01ac*/ 	.byte	0x01, 0x54
	.zero		2


	//----- nvinfo : EIATTR_SYSCALL_OFFSETS
	.align		4
        /*01b0*/ 	.byte	0x04, 0x46
        /*01b2*/ 	.short	(.L_999 - .L_998)


	//   ....[0]....
.L_998:
        /*01b4*/ 	.word	0x00003100


	//   ....[1]....
        /*01b8*/ 	.word	0x0000f520


	//   ....[2]....
        /*01bc*/ 	.word	0x0000f660


	//   ....[3]....
        /*01c0*/ 	.word	0x0000f760


	//----- nvinfo : EIATTR_MBARRIER_INSTR_OFFSETS
	.align		4
.L_999:
        /*01c4*/ 	.byte	0x04, 0x39
        /*01c6*/ 	.short	(.L_1001 - .L_1000)


	//   ....[0]....
.L_1000:
        /*01c8*/ 	.word	0x000002d0
        /*01cc*/ 	.word	0x000000ff
        /*01d0*/ 	.word	0x00038800
        /*01d4*/ 	.short	0x0100
        /*01d6*/ 	.byte	0x06
	.zero		1


	//   ....[1]....
        /*01d8*/ 	.word	0x000002e0
        /*01dc*/ 	.word	0x000000ff
        /*01e0*/ 	.word	0x00038810
        /*01e4*/ 	.short	0x0100
        /*01e6*/ 	.byte	0x06
	.zero		1


	//   ....[2]....
        /*01e8*/ 	.word	0x000002f0
        /*01ec*/ 	.word	0x000000ff
        /*01f0*/ 	.word	0x00038820
        /*01f4*/ 	.short	0x0100
        /*01f6*/ 	.byte	0x06
	.zero		1


	//   ....[3]....
        /*01f8*/ 	.word	0x000003a0
        /*01fc*/ 	.word	0x000000ff
        /*0200*/ 	.word	0x00038830
        /*0204*/ 	.short	0x0100
        /*0206*/ 	.byte	0x06
	.zero		1


	//   ....[4]....
        /*0208*/ 	.word	0x000003b0
        /*020c*/ 	.word	0x000000ff
        /*0210*/ 	.word	0x00038840
        /*0214*/ 	.short	0x0100
        /*0216*/ 	.byte	0x06
	.zero		1


	//   ....[5]....
        /*0218*/ 	.word	0x000003c0
        /*021c*/ 	.word	0x000000ff
        /*0220*/ 	.word	0x00038838
        /*0224*/ 	.short	0x0100
        /*0226*/ 	.byte	0x06
	.zero		1


	//   ....[6]....
        /*0228*/ 	.word	0x000003d0
        /*022c*/ 	.word	0x000000ff
        /*0230*/ 	.word	0x00038848
        /*0234*/ 	.short	0x0100
        /*0236*/ 	.byte	0x06
	.zero		1


	//   ....[7]....
        /*0238*/ 	.word	0x00000500
        /*023c*/ 	.word	0x000000ff
        /*0240*/ 	.word	0x00038850
        /*0244*/ 	.short	0x0100
        /*0246*/ 	.byte	0x08
	.zero		1


	//   ....[8]....
        /*0248*/ 	.word	0x00000510
        /*024c*/ 	.word	0x000000ff
        /*0250*/ 	.word	0x00038860
        /*0254*/ 	.short	0x0100
        /*0256*/ 	.byte	0x08
	.zero		1


	//   ....[9]....
        /*0258*/ 	.word	0x00000520
        /*025c*/ 	.word	0x000000ff
        /*0260*/ 	.word	0x00038858
        /*0264*/ 	.short	0x0100
        /*0266*/ 	.byte	0x08
	.zero		1


	//   ....[10]....
        /*0268*/ 	.word	0x00000530
        /*026c*/ 	.word	0x000000ff
        /*0270*/ 	.word	0x00038868
        /*0274*/ 	.short	0x0100
        /*0276*/ 	.byte	0x08
	.zero		1


	//   ....[11]....
        /*0278*/ 	.word	0x00000620
        /*027c*/ 	.word	0x000000ff
        /*0280*/ 	.word	0x00038870
        /*0284*/ 	.short	0x0100
        /*0286*/ 	.byte	0x06
	.zero		1


	//   ....[12]....
        /*0288*/ 	.word	0x00000630
        /*028c*/ 	.word	0x000000ff
        /*0290*/ 	.word	0x00038880
        /*0294*/ 	.short	0x0100
        /*0296*/ 	.byte	0x06
	.zero		1


	//   ....[13]....
        /*0298*/ 	.word	0x00000640
        /*029c*/ 	.word	0x000000ff
        /*02a0*/ 	.word	0x00038878
        /*02a4*/ 	.short	0x0100
        /*02a6*/ 	.byte	0x06
	.zero		1


	//   ....[14]....
        /*02a8*/ 	.word	0x00000650
        /*02ac*/ 	.word	0x000000ff
        /*02b0*/ 	.word	0x00038888
        /*02b4*/ 	.short	0x0100
        /*02b6*/ 	.byte	0x06
	.zero		1


	//   ....[15]....
        /*02b8*/ 	.word	0x00000780
        /*02bc*/ 	.word	0x000000ff
        /*02c0*/ 	.word	0x00038890
        /*02c4*/ 	.short	0x0100
        /*02c6*/ 	.byte	0x08
	.zero		1


	//   ....[16]....
        /*02c8*/ 	.word	0x00000790
        /*02cc*/ 	.word	0x000000ff
        /*02d0*/ 	.word	0x000388a0
        /*02d4*/ 	.short	0x0100
        /*02d6*/ 	.byte	0x08
	.zero		1


	//   ....[17]....
        /*02d8*/ 	.word	0x000007a0
        /*02dc*/ 	.word	0x000000ff
        /*02e0*/ 	.word	0x00038898
        /*02e4*/ 	.short	0x0100
        /*02e6*/ 	.byte	0x08
	.zero		1


	//   ....[18]....
        /*02e8*/ 	.word	0x000007b0
        /*02ec*/ 	.word	0x000000ff
        /*02f0*/ 	.word	0x000388a8
        /*02f4*/ 	.short	0x0100
        /*02f6*/ 	.byte	0x08
	.zero		1


	//   ....[19]....
        /*02f8*/ 	.word	0x000008e0
        /*02fc*/ 	.word	0x000000ff
        /*0300*/ 	.word	0x000388b0
        /*0304*/ 	.short	0x0100
        /*0306*/ 	.byte	0x08
	.zero		1


	//   ....[20]....
        /*0308*/ 	.word	0x000008f0
        /*030c*/ 	.word	0x000000ff
        /*0310*/ 	.word	0x000388c0
        /*0314*/ 	.short	0x0100
        /*0316*/ 	.byte	0x08
	.zero		1


	//   ....[21]....
        /*0318*/ 	.word	0x00000900
        /*031c*/ 	.word	0x000000ff
        /*0320*/ 	.word	0x000388b8
        /*0324*/ 	.short	0x0100
        /*0326*/ 	.byte	0x08
	.zero		1


	//   ....[22]....
        /*0328*/ 	.word	0x00000910
        /*032c*/ 	.word	0x000000ff
        /*0330*/ 	.word	0x000388c8
        /*0334*/ 	.short	0x0100
        /*0336*/ 	.byte	0x08
	.zero		1


	//   ....[23]....
        /*0338*/ 	.word	0x00001b50
        /*033c*/ 	.word	0x00000004
        /*0340*/ 	.word	0x00000000
        /*0344*/ 	.short	0x0101
        /*0346*/ 	.byte	0x3f
	.zero		1


	//   ....[24]....
        /*0348*/ 	.word	0x00002620
        /*034c*/ 	.word	0x00000004
        /*0350*/ 	.word	0x00000000
        /*0354*/ 	.short	0x0101
        /*0356*/ 	.byte	0x3f
	.zero		1


	//   ....[25]....
        /*0358*/ 	.word	0x00003180
        /*035c*/ 	.word	0x000000ff
        /*0360*/ 	.word	0x00038800
        /*0364*/ 	.short	0x010a
        /*0366*/ 	.byte	0x25
	.zero		1


	//   ....[26]....
        /*0368*/ 	.word	0x000031e0
        /*036c*/ 	.word	0x00000005
        /*0370*/ 	.word	0x00038830
        /*0374*/ 	.short	0x010a
        /*0376*/ 	.byte	0x3f
	.zero		1


	//   ....[27]....
        /*0378*/ 	.word	0x00003220
        /*037c*/ 	.word	0x00000005
        /*0380*/ 	.word	0x00038830
        /*0384*/ 	.short	0x010a
        /*0386*/ 	.byte	0x3f
	.zero		1


	//   ....[28]....
        /*0388*/ 	.word	0x000034a0
        /*038c*/ 	.word	0x000000ff
        /*0390*/ 	.word	0x00038810
        /*0394*/ 	.short	0x010a
        /*0396*/ 	.byte	0x25
	.zero		1


	//   ....[29]....
        /*0398*/ 	.word	0x000034e0
        /*039c*/ 	.word	0x00000005
        /*03a0*/ 	.word	0x00038850
        /*03a4*/ 	.short	0x010a
        /*03a6*/ 	.byte	0x3f
	.zero		1


	//   ....[30]....
        /*03a8*/ 	.word	0x000035c0
        /*03ac*/ 	.word	0x00000005
        /*03b0*/ 	.word	0x00038850
        /*03b4*/ 	.short	0x010a
        /*03b6*/ 	.byte	0x3f
	.zero		1


	//   ....[31]....
        /*03b8*/ 	.word	0x00005aa0
        /*03bc*/ 	.word	0x00000018
        /*03c0*/ 	.word	0x00000000
        /*03c4*/ 	.short	0x0101
        /*03c6*/ 	.byte	0x3f
	.zero		1


	//   ....[32]....
        /*03c8*/ 	.word	0x00006070
        /*03cc*/ 	.word	0x00000005
        /*03d0*/ 	.word	0x00000000
        /*03d4*/ 	.short	0x0101
        /*03d6*/ 	.byte	0x3f
	.zero		1


	//   ....[33]....
        /*03d8*/ 	.word	0x00006180
        /*03dc*/ 	.word	0x0000000a
        /*03e0*/ 	.word	0x00038830
        /*03e4*/ 	.short	0x010a
        /*03e6*/ 	.byte	0x3f
	.zero		1


	//   ....[34]....
        /*03e8*/ 	.word	0x000061d0
        /*03ec*/ 	.word	0x0000000a
        /*03f0*/ 	.word	0x00038830
        /*03f4*/ 	.short	0x010a
        /*03f6*/ 	.byte	0x3f
	.zero		1


	//   ....[35]....
        /*03f8*/ 	.word	0x00006350
        /*03fc*/ 	.word	0x0000000a
        /*0400*/ 	.word	0x00038850
        /*0404*/ 	.short	0x010a
        /*0406*/ 	.byte	0x3f
	.zero		1


	//   ....[36]....
        /*0408*/ 	.word	0x00006390
        /*040c*/ 	.word	0x0000000a
        /*0410*/ 	.word	0x00038850
        /*0414*/ 	.short	0x010a
        /*0416*/ 	.byte	0x3f
	.zero		1


	//   ....[37]....
        /*0418*/ 	.word	0x000087b0
        /*041c*/ 	.word	0x0000000e
        /*0420*/ 	.word	0x00000000
        /*0424*/ 	.short	0x0101
        /*0426*/ 	.byte	0x3f
	.zero		1


	//   ....[38]....
        /*0428*/ 	.word	0x000096b0
        /*042c*/ 	.word	0x0000000a
        /*0430*/ 	.word	0x00000000
        /*0434*/ 	.short	0x0101
        /*0436*/ 	.byte	0x3f
	.zero		1


	//   ....[39]....
        /*0438*/ 	.word	0x00009800
        /*043c*/ 	.word	0x00000009
        /*0440*/ 	.word	0x00038830
        /*0444*/ 	.short	0x010a
        /*0446*/ 	.byte	0x3f
	.zero		1


	//   ....[40]....
        /*0448*/ 	.word	0x00009850
        /*044c*/ 	.word	0x00000009
        /*0450*/ 	.word	0x00038830
        /*0454*/ 	.short	0x010a
        /*0456*/ 	.byte	0x3f
	.zero		1


	//   ....[41]....
        /*0458*/ 	.word	0x000099d0
        /*045c*/ 	.word	0x00000009
        /*0460*/ 	.word	0x00038850
        /*0464*/ 	.short	0x010a
        /*0466*/ 	.byte	0x3f
	.zero		1


	//   ....[42]....
        /*0468*/ 	.word	0x00009a10
        /*046c*/ 	.word	0x00000009
        /*0470*/ 	.word	0x00038850
        /*0474*/ 	.short	0x010a
        /*0476*/ 	.byte	0x3f
	.zero		1


	//   ....[43]....
        /*0478*/ 	.word	0x0000b620
        /*047c*/ 	.word	0x00000098
        /*0480*/ 	.word	0x00000000
        /*0484*/ 	.short	0x0101
        /*0486*/ 	.byte	0x3f
	.zero		1


	//   ....[44]....
        /*0488*/ 	.word	0x0000c800
        /*048c*/ 	.word	0x00000009
        /*0490*/ 	.word	0x00000000
        /*0494*/ 	.short	0x0101
        /*0496*/ 	.byte	0x3f
	.zero		1


	//   ....[45]....
        /*0498*/ 	.word	0x0000e460
        /*049c*/ 	.word	0x000000ff
        /*04a0*/ 	.word	0x00000000
        /*04a4*/ 	.short	0x0101
        /*04a6*/ 	.byte	0x05
	.zero		1


	//   ....[46]....
        /*04a8*/ 	.word	0x0000fb20
        /*04ac*/ 	.word	0x00000008
        /*04b0*/ 	.word	0x00038840
        /*04b4*/ 	.short	0x010a
        /*04b6*/ 	.byte	0x3f
	.zero		1


	//   ....[47]....
        /*04b8*/ 	.word	0x00010150
        /*04bc*/ 	.word	0x000000ff
        /*04c0*/ 	.word	0x00038820
        /*04c4*/ 	.short	0x010a
        /*04c6*/ 	.byte	0x26
	.zero		1


	//   ....[48]....
        /*04c8*/ 	.word	0x000101f0
        /*04cc*/ 	.word	0x00000005
        /*04d0*/ 	.word	0x00038860
        /*04d4*/ 	.short	0x010a
        /*04d6*/ 	.byte	0x3f
	.zero		1


	//   ....[49]....
        /*04d8*/ 	.word	0x00010850
        /*04dc*/ 	.word	0x00000002
        /*04e0*/ 	.word	0x00038840
        /*04e4*/ 	.short	0x010a
        /*04e6*/ 	.byte	0x3f
	.zero		1


	//   ....[50]....
        /*04e8*/ 	.word	0x000109c0
        /*04ec*/ 	.word	0x00000002
        /*04f0*/ 	.word	0x00038860
        /*04f4*/ 	.short	0x010a
        /*04f6*/ 	.byte	0x3f
	.zero		1


	//   ....[51]....
        /*04f8*/ 	.word	0x00010fd0
        /*04fc*/ 	.word	0x00000003
        /*0500*/ 	.word	0x00038840
        /*0504*/ 	.short	0x010a
        /*0506*/ 	.byte	0x3f
	.zero		1


	//   ....[52]....
        /*0508*/ 	.word	0x00011140
        /*050c*/ 	.word	0x00000003
        /*0510*/ 	.word	0x00038860
        /*0514*/ 	.short	0x010a
        /*0516*/ 	.byte	0x3f
	.zero		1


	//   ....[53]....
        /*0518*/ 	.word	0x000116f0
        /*051c*/ 	.word	0x00000002
        /*0520*/ 	.word	0x00038840
        /*0524*/ 	.short	0x010a
        /*0526*/ 	.byte	0x3f
	.zero		1


	//   ....[54]....
        /*0528*/ 	.word	0x00011860
        /*052c*/ 	.word	0x00000002
        /*0530*/ 	.word	0x00038860
        /*0534*/ 	.short	0x010a
        /*0536*/ 	.byte	0x3f
	.zero		1


	//   ....[55]....
        /*0538*/ 	.word	0x00011f30
        /*053c*/ 	.word	0x00000007
        /*0540*/ 	.word	0x00038820
        /*0544*/ 	.short	0x010a
        /*0546*/ 	.byte	0x3f
	.zero		1


	//   ....[56]....
        /*0548*/ 	.word	0x000120a0
        /*054c*/ 	.word	0x00000005
        /*0550*/ 	.word	0x00000000
        /*0554*/ 	.short	0x010a
        /*0556*/ 	.byte	0x3f
	.zero		1


	//   ....[57]....
        /*0558*/ 	.word	0x00012110
        /*055c*/ 	.word	0x00000003
        /*0560*/ 	.word	0x00000000
        /*0564*/ 	.short	0x010a
        /*0566*/ 	.byte	0x3f
	.zero		1


	//   ....[58]....
        /*0568*/ 	.word	0x00012170
        /*056c*/ 	.word	0x00000005
        /*0570*/ 	.word	0x00000000
        /*0574*/ 	.short	0x010a
        /*0576*/ 	.byte	0x3f
	.zero		1


	//   ....[59]....
        /*0578*/ 	.word	0x000121a0
        /*057c*/ 	.word	0x00000003
        /*0580*/ 	.word	0x00000000
        /*0584*/ 	.short	0x010a
        /*0586*/ 	.byte	0x3f
	.zero		1


	//   ....[60]....
        /*0588*/ 	.word	0x00012210
        /*058c*/ 	.word	0x00000000
        /*0590*/ 	.word	0x00038800
        /*0594*/ 	.short	0x010a
        /*0596*/ 	.byte	0x3f
	.zero		1


	//   ....[61]....
        /*0598*/ 	.word	0x00012260
        /*059c*/ 	.word	0x00000005
        /*05a0*/ 	.word	0x00038830
        /*05a4*/ 	.short	0x010a
        /*05a6*/ 	.byte	0x3f
	.zero		1


	//   ....[62]....
        /*05a8*/ 	.word	0x000122c0
        /*05ac*/ 	.word	0x00000004
        /*05b0*/ 	.word	0x00038810
        /*05b4*/ 	.short	0x010a
        /*05b6*/ 	.byte	0x3f
	.zero		1


	//   ....[63]....
        /*05b8*/ 	.word	0x00012310
        /*05bc*/ 	.word	0x00000005
        /*05c0*/ 	.word	0x00038850
        /*05c4*/ 	.short	0x010a
        /*05c6*/ 	.byte	0x3f
	.zero		1


	//   ....[64]....
        /*05c8*/ 	.word	0x00012360
        /*05cc*/ 	.word	0x0000000a
        /*05d0*/ 	.word	0x00038830
        /*05d4*/ 	.short	0x010a
        /*05d6*/ 	.byte	0x3f
	.zero		1


	//   ....[65]....
        /*05d8*/ 	.word	0x000123b0
        /*05dc*/ 	.word	0x0000000a
        /*05e0*/ 	.word	0x00038850
        /*05e4*/ 	.short	0x010a
        /*05e6*/ 	.byte	0x3f
	.zero		1


	//   ....[66]....
        /*05e8*/ 	.word	0x00012400
        /*05ec*/ 	.word	0x00000009
        /*05f0*/ 	.word	0x00038830
        /*05f4*/ 	.short	0x010a
        /*05f6*/ 	.byte	0x3f
	.zero		1


	//   ....[67]....
        /*05f8*/ 	.word	0x00012450
        /*05fc*/ 	.word	0x00000009
        /*0600*/ 	.word	0x00038850
        /*0604*/ 	.short	0x010a
        /*0606*/ 	.byte	0x3f
	.zero		1


	//   ....[68]....
        /*0608*/ 	.word	0x000125d0
        /*060c*/ 	.word	0x00000008
        /*0610*/ 	.word	0x00038840
        /*0614*/ 	.short	0x010a
        /*0616*/ 	.byte	0x3f
	.zero		1


	//   ....[69]....
        /*0618*/ 	.word	0x00012630
        /*061c*/ 	.word	0x00000008
        /*0620*/ 	.word	0x00038820
        /*0624*/ 	.short	0x010a
        /*0626*/ 	.byte	0x3f
	.zero		1


	//   ....[70]....
        /*0628*/ 	.word	0x00012680
        /*062c*/ 	.word	0x00000005
        /*0630*/ 	.word	0x00038860
        /*0634*/ 	.short	0x010a
        /*0636*/ 	.byte	0x3f
	.zero		1


	//   ....[71]....
        /*0638*/ 	.word	0x000126d0
        /*063c*/ 	.word	0x00000002
        /*0640*/ 	.word	0x00038840
        /*0644*/ 	.short	0x010a
        /*0646*/ 	.byte	0x3f
	.zero		1


	//   ....[72]....
        /*0648*/ 	.word	0x00012720
        /*064c*/ 	.word	0x00000002
        /*0650*/ 	.word	0x00038860
        /*0654*/ 	.short	0x010a
        /*0656*/ 	.byte	0x3f
	.zero		1


	//   ....[73]....
        /*0658*/ 	.word	0x00012770
        /*065c*/ 	.word	0x00000003
        /*0660*/ 	.word	0x00038840
        /*0664*/ 	.short	0x010a
        /*0666*/ 	.byte	0x3f
	.zero		1


	//   ....[74]....
        /*0668*/ 	.word	0x000127c0
        /*066c*/ 	.word	0x00000003
        /*0670*/ 	.word	0x00038860
        /*0674*/ 	.short	0x010a
        /*0676*/ 	.byte	0x3f
	.zero		1


	//   ....[75]....
        /*0678*/ 	.word	0x00012810
        /*067c*/ 	.word	0x00000002
        /*0680*/ 	.word	0x00038840
        /*0684*/ 	.short	0x010a
        /*0686*/ 	.byte	0x3f
	.zero		1


	//   ....[76]....
        /*0688*/ 	.word	0x00012860
        /*068c*/ 	.word	0x00000002
        /*0690*/ 	.word	0x00038860
        /*0694*/ 	.short	0x010a
        /*0696*/ 	.byte	0x3f
	.zero		1


	//   ....[77]....
        /*0698*/ 	.word	0x00012940
        /*069c*/ 	.word	0x00000007
        /*06a0*/ 	.word	0x00038820
        /*06a4*/ 	.short	0x010a
        /*06a6*/ 	.byte	0x3f
	.zero		1


	//   ....[78]....
        /*06a8*/ 	.word	0x00012990
        /*06ac*/ 	.word	0x00000005
        /*06b0*/ 	.word	0x00000000
        /*06b4*/ 	.short	0x010a
        /*06b6*/ 	.byte	0x3f
	.zero		1


	//   ....[79]....
        /*06b8*/ 	.word	0x000129e0
        /*06bc*/ 	.word	0x00000003
        /*06c0*/ 	.word	0x00000000
        /*06c4*/ 	.short	0x010a
        /*06c6*/ 	.byte	0x3f
	.zero		1


	//   ....[80]....
        /*06c8*/ 	.word	0x00012a30
        /*06cc*/ 	.word	0x00000005
        /*06d0*/ 	.word	0x00000000
        /*06d4*/ 	.short	0x010a
        /*06d6*/ 	.byte	0x3f
	.zero		1


	//----- nvinfo : EIATTR_NUM_MBARRIERS
	.align		4
.L_1001:
        /*06d8*/ 	.byte	0x03, 0x38
        /*06da*/ 	.short	0x0017


	//----- nvinfo : EIATTR_EXIT_INSTR_OFFSETS
	.align		4
        /*06dc*/ 	.byte	0x04, 0x1c
        /*06de*/ 	.short	(.L_1003 - .L_1002)


	//   ....[0]....
.L_1002:
        /*06e0*/ 	.word	0x00000aa0


	//   ....[1]....
        /*06e4*/ 	.word	0x0000ed50


	//   ....[2]....
        /*06e8*/ 	.word	0x0000edb0


	//   ....[3]....
        /*06ec*/ 	.word	0x00011fa0


	//   ....[4]....
        /*06f0*/ 	.word	0x000121f0


	//----- nvinfo : EIATTR_MAX_THREADS
	.align		4
.L_1003:
        /*06f4*/ 	.byte	0x04, 0x05
        /*06f6*/ 	.short	(.L_1005 - .L_1004)
.L_1004:
        /*06f8*/ 	.word	0x00000180
        /*06fc*/ 	.word	0x00000001
        /*0700*/ 	.word	0x00000001


	//----- nvinfo : EIATTR_CRS_STACK_SIZE
	.align		4
.L_1005:
        /*0704*/ 	.byte	0x04, 0x1e
        /*0706*/ 	.short	(.L_1007 - .L_1006)
.L_1006:
        /*0708*/ 	.word	0x00000000


	//----- nvinfo : EIATTR_CBANK_PARAM_SIZE
	.align		4
.L_1007:
        /*070c*/ 	.byte	0x03, 0x19
        /*070e*/ 	.short	0x0cf0


	//----- nvinfo : EIATTR_PARAM_CBANK
	.align		4
        /*0710*/ 	.byte	0x04, 0x0a
        /*0712*/ 	.short	(.L_1009 - .L_1008)
	.align		4
.L_1008:
        /*0714*/ 	.word	index@(.nv.constant0._ZN7cutlass13device_kernelIN5flash11enable_sm90INS1_16FlashAttnFwdSm90INS1_25CollectiveMainloopFwdSm90ILi2EN4cute5tupleIJNS5_1CILi1EEES8_S8_EEENS6_IJNS7_ILi64EEESA_SA_EEELi512ENS_10bfloat16_tEfNS_4arch4Sm90ELb1ELb0ELb1ELb0ELb0ELb0ELb1ELb0ELb0ELb0ELb0ELb0EEENS1_21CollectiveEpilogueFwdINS6_IJSA_NS7_ILi512EEESA_EEES9_SC_SE_Li256ELb0ELb0ELb0ELb0EEENS1_30DynamicPersistentTileSchedulerILi256ELi32ELb0ELb0ELb1EEEEEEEEEvNT_6ParamsE)
        /*0718*/ 	.short	0x0210
        /*071a*/ 	.short	0x0cf0


	//----- nvinfo : EIATTR_SW_WAR
	.align		4
.L_1009:
        /*071c*/ 	.byte	0x04, 0x36
        /*071e*/ 	.short	(.L_1011 - .L_1010)
.L_1010:
        /*0720*/ 	.word	0x00000008
.L_1011:


//--------------------- .nv.info._ZN7cutlass13device_kernelIN5flash11enable_sm90INS1_16FlashAttnFwdSm90INS1_25CollectiveMainloopFwdSm90ILi2EN4cute5tupleIJNS5_1CILi1EEES8_S8_EEENS6_IJNS7_ILi64EEESA_SA_EEELi512ENS_10bfloat16_tEfNS_4arch4Sm90ELb1ELb0ELb1ELb1ELb0ELb0ELb0ELb0ELb0ELb0ELb0ELb0EEENS1_21CollectiveEpilogueFwdINS6_IJSA_NS7_ILi512EEESA_EEES9_SC_SE_Li256ELb1ELb0ELb0ELb0EEENS1_36VarlenDynamicPersistentTileSchedulerILi64ELi64ELi256ELi32ELb0ELb0ELb1ELb1ELb1ELb1EEEEEEEEEvNT_6ParamsE --------------------------
	.section	.nv.info._ZN7cutlass13device_kernelIN5flash11enable_sm90INS1_16FlashAttnFwdSm90INS1_25CollectiveMainloopFwdSm90ILi2EN4cute5tupleIJNS5_1CILi1EEES8_S8_EEENS6_IJNS7_ILi64EEESA_SA_EEELi512ENS_10bfloat16_tEfNS_4arch4Sm90ELb1ELb0ELb1ELb1ELb0ELb0ELb0ELb0ELb0ELb0ELb0ELb0EEENS1_21CollectiveEpilogueFwdINS6_IJSA_NS7_ILi512EEESA_EEES9_SC_SE_Li256ELb1ELb0ELb0ELb0EEENS1_36VarlenDynamicPersistentTileSchedulerILi64ELi64ELi256ELi32ELb0ELb0ELb1ELb1ELb1ELb1EEEEEEEEEvNT_6ParamsE,"",@"SHT_CUDA_INFO"
	.sectionflags	@""
	.align	4


	//----- nvinfo : EIATTR_CUDA_API_VERSION
	.align		4
        /*0000*/ 	.byte	0x04, 0x37
        /*0002*/ 	.short	(.L_1013 - .L_1012)
.L_1012:
        /*0004*/ 	.word	0x00000082


	//----- nvinfo : EIATTR_KPARAM_INFO
	.align		4
.L_1013:
        /*0008*/ 	.byte	0x04, 0x17
        /*000a*/ 	.short	(.L_1015 - .L_1014)
.L_1014:
        /*000c*/ 	.word	0x00000000
        /*0010*/ 	.short	0x0000
        /*0012*/ 	.short	0x0070
        /*0014*/ 	.byte	0x00, 0xf0, 0x01, 0x28


	//----- nvinfo : EIATTR_SPARSE_MMA_MASK
	.align		4
.L_1015:
        /*0018*/ 	.byte	0x03, 0x50
        /*001a*/ 	.short	0x0000


	//----- nvinfo : EIATTR_MAXREG_COUNT
	.align		4
        /*001c*/ 	.byte	0x03, 0x1b
        /*001e*/ 	.short	0x00a8


	//----- nvinfo : EIATTR_NUM_BARRIERS
	.align		4
        /*0020*/ 	.byte	0x02, 0x4c
        /*0022*/ 	.byte	0x10
	.zero		1


	//----- nvinfo : EIATTR_EXTERNS
	.align		4
        /*0024*/ 	.byte	0x04, 0x0f
        /*0026*/ 	.short	(.L_1017 - .L_1016)


	//   ....[0]....
	.align		4
.L_1016:
        /*0028*/ 	.word	index@(__assertfail)


	//----- nvinfo : EIATTR_ANNOTATIONS
	.align		4
.L_1017:
        /*002c*/ 	.byte	0x04, 0x55
        /*002e*/ 	.short	(.L_1019 - .L_1018)


	//   ....[0]....
.L_1018:
        /* <DEDUP_REMOVED lines=28> */


	//----- nvinfo : EIATTR_MERCURY_ISA_VERSION
	.align		4
.L_1019:
        /*01e0*/ 	.byte	0x03, 0x5f
        /*01e2*/ 	.short	0x0101


	//----- nvinfo : EIATTR_UNUSED_LOAD_BYTE_OFFSET
	.align		4
        /*01e4*/ 	.byte	0x04, 0x44
        /*01e6*/ 	.short	(.L_1021 - .L_1020)


	//   ....[0]....
.L_1020:
        /*01e8*/ 	.word	0x00000a50
        /*01ec*/ 	.word	0x0000fff0


	//   ....[1]....
        /*01f0*/ 	.word	0x00009730
        /*01f4*/ 	.word	0x0000fff0


	//----- nvinfo : EIATTR_INT_WARP_WIDE_INSTR_OFFSETS
	.align		4
.L_1021:
        /*01f8*/ 	.byte	0x04, 0x31
        /*01fa*/ 	.short	(.L_1023 - .L_1022)


	//   ....[0]....
.L_1022:
        /*01fc*/ 	.word	0x00000160


	//   ....[1]....
        /*0200*/ 	.word	0x000001a0


	//   ....[2]....
        /*0204*/ 	.word	0x00000210


	//   ....[3]....
        /*0208*/ 	.word	0x0000d270


	//   ....[4]....
        /*020c*/ 	.word	0x0000d300


	//   ....[5]....
        /*0210*/ 	.word	0x0000d790


	//   ....[6]....
        /*0214*/ 	.word	0x0000d7c0


	//   ....[7]....
        /*0218*/ 	.word	0x00010060


	//   ....[8]....
        /*021c*/ 	.word	0x000100f0


	//----- nvinfo : EIATTR_COOP_GROUP_MASK_REGIDS
	.align		4
.L_1023:
        /*0220*/ 	.byte	0x04, 0x29
        /*0222*/ 	.short	(.L_1025 - .L_1024)


	//   ....[0]....
.L_1024:
        /*0224*/ 	.word	0xffffffff


	//   ....[1]....
        /*0228*/ 	.word	0xffffffff


	//   ....[2]....
        /*022c*/ 	.word	0xffffffff


	//   ....[3]....
        /*0230*/ 	.word	0xffffffff


	//   ....[4]....
        /*0234*/ 	.word	0xffffffff


	//   ....[5]....
        /*0238*/ 	.word	0xffffffff


	//   ....[6]....
        /*023c*/ 	.word	0xffffffff


	//   ....[7]....
        /*0240*/ 	.word	0xffffffff


	//   ....[8]....
        /*0244*/ 	.word	0xffffffff


	//   ....[9]....
        /*0248*/ 	.word	0xffffffff


	//   ....[10]....
        /*024c*/ 	.word	0xffffffff


	//   ....[11]....
        /*0250*/ 	.word	0xffffffff


	//   ....[12]....
        /*0254*/ 	.word	0xffffffff


	//   ....[13]....
        /*0258*/ 	.word	0xffffffff


	//   ....[14]....
        /*025c*/ 	.word	0xffffffff


	//   ....[15]....
        /*0260*/ 	.word	0xffffffff


	//   ....[16]....
        /*0264*/ 	.word	0xffffffff


	//   ....[17]....
        /*0268*/ 	.word	0xffffffff


	//   ....[18]....
        /*026c*/ 	.word	0xffffffff


	//   ....[19]....
        /*0270*/ 	.word	0xffffffff


	//   ....[20]....
        /*0274*/ 	.word	0xffffffff


	//   ....[21]....
        /*0278*/ 	.word	0xffffffff


	//   ....[22]....
        /*027c*/ 	.word	0xffffffff


	//   ....[23]....
        /*0280*/ 	.word	0xffffffff


	//   ....[24]....
        /*0284*/ 	.word	0xffffffff


	//   ....[25]....
        /*0288*/ 	.word	0xffffffff


	//   ....[26]....
        /*028c*/ 	.word	0xffffffff


	//   ....[27]....
        /*0290*/ 	.word	0xffffffff


	//   ....[28]....
        /*0294*/ 	.word	0xffffffff


	//   ....[29]....
        /*0298*/ 	.word	0xffffffff


	//   ....[30]....
        /*029c*/ 	.word	0xffffffff


	//   ....[31]....
        /*02a0*/ 	.word	0xffffffff


	//   ....[32]....
        /*02a4*/ 	.word	0xffffffff


	//   ....[33]....
        /*02a8*/ 	.word	0xffffffff


	//   ....[34]....
        /*02ac*/ 	.word	0xffffffff


	//   ....[35]....
        /*02b0*/ 	.word	0xffffffff


	//   ....[36]....
        /*02b4*/ 	.word	0xffffffff


	//   ....[37]....
        /*02b8*/ 	.word	0xffffffff


	//   ....[38]....
        /*02bc*/ 	.word	0xffffffff


	//   ....[39]....
        /*02c0*/ 	.word	0xffffffff


	//   ....[40]....
        /*02c4*/ 	.word	0xffffffff


	//   ....[41]....
        /*02c8*/ 	.word	0xffffffff


	//   ....[42]....
        /*02cc*/ 	.word	0xffffffff


	//   ....[43]....
        /*02d0*/ 	.word	0xffffffff


	//   ....[44]....
        /*02d4*/ 	.word	0xffffffff


	//   ....[45]....
        /*02d8*/ 	.word	0xffffffff


	//   ....[46]....
        /*02dc*/ 	.word	0xffffffff


	//   ....[47]....
        /*02e0*/ 	.word	0xffffffff


	//   ....[48]....
        /*02e4*/ 	.word	0xffffffff


	//   ....[49]....
        /*02e8*/ 	.word	0xffffffff


	//   ....[50]....
        /*02ec*/ 	.word	0xffffffff


	//   ....[51]....
        /*02f0*/ 	.word	0xffffffff


	//   ....[52]....
        /*02f4*/ 	.word	0xffffffff


	//   ....[53]....
        /*02f8*/ 	.word	0xffffffff


	//   ....[54]....
        /*02fc*/ 	.word	0xffffffff


	//   ....[55]....
        /*0300*/ 	.word	0xffffffff


	//   ....[56]....
        /*0304*/ 	.word	0xffffffff


	//   ....[57]....
        /*0308*/ 	.word	0xffffffff


	//   ....[58]....
        /*030c*/ 	.word	0xffffffff


	//   ....[59]....
        /*0310*/ 	.word	0xffffffff


	//   ....[60]....
        /*0314*/ 	.word	0xffffffff


	//   ....[61]....
        /*0318*/ 	.word	0xffffffff


	//   ....[62]....
        /*031c*/ 	.word	0xffffffff


	//   ....[63]....
        /*0320*/ 	.word	0x0500000f


	//   ....[64]....
        /*0324*/ 	.word	0x0500000f


	//   ....[65]....
        /*0328*/ 	.word	0x0500000f


	//   ....[66]....
        /*032c*/ 	.word	0x0500000f


	//   ....[67]....
        /*0330*/ 	.word	0x0500000f


	//   ....[68]....
        /*0334*/ 	.word	0x0500000f


	//   ....[69]....
        /*0338*/ 	.word	0x0500000f


	//   ....[70]....
        /*033c*/ 	.word	0x0500000f


	//   ....[71]....
        /*0340*/ 	.word	0x0500000f


	//   ....[72]....
        /*0344*/ 	.word	0x0500000f


	//   ....[73]....
        /*0348*/ 	.word	0x0500000f


	//   ....[74]....
        /*034c*/ 	.word	0x0500000f


	//   ....[75]....
        /*0350*/ 	.word	0x0500000f


	//   ....[76]....
        /*0354*/ 	.word	0x0500000f


	//   ....[77]....
        /*0358*/ 	.word	0x0500000f


	//   ....[78]....
        /*035c*/ 	.word	0x0500000f


	//   ....[79]....
        /*0360*/ 	.word	0x0500000f


	//   ....[80]....
        /*0364*/ 	.word	0x0500000f


	//   ....[81]....
        /*0368*/ 	.word	0x0500000f


	//----- nvinfo : EIATTR_COOP_GROUP_INSTR_OFFSETS
	.align		4
.L_1025:
        /*036c*/ 	.byte	0x04, 0x28
        /*036e*/ 	.short	(.L_1027 - .L_1026)


	//   ....[0]....
.L_1026:
        /*0370*/ 	.word	0x00000060


	//   ....[1]....
        /*0374*/ 	.word	0x00000170


	//   ....[2]....
        /*0378*/ 	.word	0x000001c0


	//   ....[3]....
        /*037c*/ 	.word	0x000003b0


	//   ....[4]....
        /*0380*/ 	.word	0x00000510


	//   ....[5]....
        /*0384*/ 	.word	0x00000630


	//   ....[6]....
        /*0388*/ 	.word	0x00000790


	//   ....[7]....
        /*038c*/ 	.word	0x00001920


	//   ....[8]....
        /*0390*/ 	.word	0x000031b0


	//   ....[9]....
        /*0394*/ 	.word	0x00003ec0


	//   ....[10]....
        /*0398*/ 	.word	0x00003f90


	//   ....[11]....
        /*039c*/ 	.word	0x000043d0


	//   ....[12]....
        /*03a0*/ 	.word	0x00004440


	//   ....[13]....
        /*03a4*/ 	.word	0x00004d90


	//   ....[14]....
        /*03a8*/ 	.word	0x00005700


	//   ....[15]....
        /*03ac*/ 	.word	0x00005760


	//   ....[16]....
        /*03b0*/ 	.word	0x00005c50


	//   ....[17]....
        /*03b4*/ 	.word	0x00005ce0


	//   ....[18]....
        /*03b8*/ 	.word	0x00006f20


	//   ....[19]....
        /*03bc*/ 	.word	0x00007630


	//   ....[20]....
        /*03c0*/ 	.word	0x000076b0


	//   ....[21]....
        /*03c4*/ 	.word	0x000079c0


	//   ....[22]....
        /*03c8*/ 	.word	0x00007b80


	//   ....[23]....
        /*03cc*/ 	.word	0x00008c00


	//   ....[24]....
        /*03d0*/ 	.word	0x00008c40


	//   ....[25]....
        /*03d4*/ 	.word	0x00008c80


	//   ....[26]....
        /*03d8*/ 	.word	0x00008cf0


	//   ....[27]....
        /*03dc*/ 	.word	0x00008d10


	//   ....[28]....
        /*03e0*/ 	.word	0x0000a680


	//   ....[29]....
        /*03e4*/ 	.word	0x0000c0a0


	//   ....[30]....
        /*03e8*/ 	.word	0x0000c220


	//   ....[31]....
        /*03ec*/ 	.word	0x0000c250


	//   ....[32]....
        /*03f0*/ 	.word	0x0000c290


	//   ....[33]....
        /*03f4*/ 	.word	0x0000c300


	//   ....[34]....
        /*03f8*/ 	.word	0x0000c360


	//   ....[35]....
        /*03fc*/ 	.word	0x0000c3a0


	//   ....[36]....
        /*0400*/ 	.word	0x0000c540


	//   ....[37]....
        /*0404*/ 	.word	0x0000c5a0


	//   ....[38]....
        /*0408*/ 	.word	0x0000c5e0


	//   ....[39]....
        /*040c*/ 	.word	0x0000c620


	//   ....[40]....
        /*0410*/ 	.word	0x0000c650


	//   ....[41]....
        /*0414*/ 	.word	0x0000c680


	//   ....[42]....
        /*0418*/ 	.word	0x0000c710


	//   ....[43]....
        /*041c*/ 	.word	0x0000c770


	//   ....[44]....
        /*0420*/ 	.word	0x0000c800


	//   ....[45]....
        /*0424*/ 	.word	0x00010180


	//   ....[46]....
        /*0428*/ 	.word	0x00010190


	//   ....[47]....
        /*042c*/ 	.word	0x000102a0


	//   ....[48]....
        /*0430*/ 	.word	0x00010300


	//   ....[49]....
        /*0434*/ 	.word	0x00010340


	//   ....[50]....
        /*0438*/ 	.word	0x00010380


	//   ....[51]....
        /*043c*/ 	.word	0x000103b0


	//   ....[52]....
        /*0440*/ 	.word	0x000103e0


	//   ....[53]....
        /*0444*/ 	.word	0x00010570


	//   ....[54]....
        /*0448*/ 	.word	0x000105d0


	//   ....[55]....
        /*044c*/ 	.word	0x00010610


	//   ....[56]....
        /*0450*/ 	.word	0x00010650


	//   ....[57]....
        /*0454*/ 	.word	0x00010680


	//   ....[58]....
        /*0458*/ 	.word	0x000106b0


	//   ....[59]....
        /*045c*/ 	.word	0x00010770


	//   ....[60]....
        /*0460*/ 	.word	0x00010790


	//   ....[61]....
        /*0464*/ 	.word	0x00010800


	//   ....[62]....
        /*0468*/ 	.word	0x00010e90


	//   ....[63]....
        /*046c*/ 	.word	0x000114f0


	//   ....[64]....
        /*0470*/ 	.word	0x00011910


	//   ....[65]....
        /*0474*/ 	.word	0x000119a0


	//   ....[66]....
        /*0478*/ 	.word	0x00011a40


	//   ....[67]....
        /*047c*/ 	.word	0x00011af0


	//   ....[68]....
        /*0480*/ 	.word	0x00011b70


	//   ....[69]....
        /*0484*/ 	.word	0x00011bf0


	//   ....[70]....
        /*0488*/ 	.word	0x00011c70


	//   ....[71]....
        /*048c*/ 	.word	0x00011cf0


	//   ....[72]....
        /*0490*/ 	.word	0x00011d80


	//   ....[73]....
        /*0494*/ 	.word	0x00011e30


	//   ....[74]....
        /*0498*/ 	.word	0x00011eb0


	//   ....[75]....
        /*049c*/ 	.word	0x00011f30


	//   ....[76]....
        /*04a0*/ 	.word	0x00011fb0


	//   ....[77]....
        /*04a4*/ 	.word	0x00012030


	//   ....[78]....
        /*04a8*/ 	.word	0x000120a0


	//   ....[79]....
        /*04ac*/ 	.word	0x00012140


	//   ....[80]....
        /*04b0*/ 	.word	0x000121d0


	//   ....[81]....
        /*04b4*/ 	.word	0x00012300


	//----- nvinfo : EIATTR_REG_RECONFIG
	.align		4
.L_1027:
        /*04b8*/ 	.byte	0x01, 0x54
	.zero		2


	//----- nvinfo : EIATTR_SYSCALL_OFFSETS
	.align		4
        /*04bc*/ 	.byte	0x04, 0x46
        /*04be*/ 	.short	(.L_1029 - .L_1028)


	//   ....[0]....
.L_1028:
        /*04c0*/ 	.word	0x00003380


	//   ....[1]....
        /*04c4*/ 	.word	0x0000d490


	//   ....[2]....
        /*04c8*/ 	.word	0x0000d5d0


	//   ....[3]....
        /*04cc*/ 	.word	0x0000d6d0


	//----- nvinfo : EIATTR_MBARRIER_INSTR_OFFSETS
	.align		4
.L_1029:
        /*04d0*/ 	.byte	0x04, 0x39
        /*04d2*/ 	.short	(.L_1031 - .L_1030)


	//   ....[0]....
.L_1030:
        /*04d4*/ 	.word	0x000002a0
        /*04d8*/ 	.word	0x000000ff
        /*04dc*/ 	.word	0x00028c00
        /*04e0*/ 	.short	0x0100
        /*04e2*/ 	.byte	0x08
	.zero		1


	//   ....[1]....
        /*04e4*/ 	.word	0x000002b0
        /*04e8*/ 	.word	0x000000ff
        /*04ec*/ 	.word	0x00028c20
        /*04f0*/ 	.short	0x0100
        /*04f2*/ 	.byte	0x08
	.zero		1


	//   ....[2]....
        /*04f4*/ 	.word	0x00000360
        /*04f8*/ 	.word	0x000000ff
        /*04fc*/ 	.word	0x00028c30
        /*0500*/ 	.short	0x0100
        /*0502*/ 	.byte	0x06
	.zero		1


	//   ....[3]....
        /*0504*/ 	.word	0x00000370
        /*0508*/ 	.word	0x000000ff
        /*050c*/ 	.word	0x00028c40
        /*0510*/ 	.short	0x0100
        /*0512*/ 	.byte	0x06
	.zero		1


	//   ....[4]....
        /*0514*/ 	.word	0x00000380
        /*0518*/ 	.word	0x000000ff
        /*051c*/ 	.word	0x00028c38
        /*0520*/ 	.short	0x0100
        /*0522*/ 	.byte	0x06
	.zero		1


	//   ....[5]....
        /*0524*/ 	.word	0x00000390
        /*0528*/ 	.word	0x000000ff
        /*052c*/ 	.word	0x00028c48
        /*0530*/ 	.short	0x0100
        /*0532*/ 	.byte	0x06
	.zero		1


	//   ....[6]....
        /*0534*/ 	.word	0x000004c0
        /*0538*/ 	.word	0x000000ff
        /*053c*/ 	.word	0x00028c50
        /*0540*/ 	.short	0x0100
        /*0542*/ 	.byte	0x08
	.zero		1


	//   ....[7]....
        /*0544*/ 	.word	0x000004d0
        /*0548*/ 	.word	0x000000ff
        /*054c*/ 	.word	0x00028c60
        /*0550*/ 	.short	0x0100
        /*0552*/ 	.byte	0x08
	.zero		1


	//   ....[8]....
        /*0554*/ 	.word	0x000004e0
        /*0558*/ 	.word	0x000000ff
        /*055c*/ 	.word	0x00028c58
        /*0560*/ 	.short	0x0100
        /*0562*/ 	.byte	0x08
	.zero		1


	//   ....[9]....
        /*0564*/ 	.word	0x000004f0
        /*0568*/ 	.word	0x000000ff
        /*056c*/ 	.word	0x00028c68
        /*0570*/ 	.short	0x0100
        /*0572*/ 	.byte	0x08
	.zero		1


	//   ....[10]....
        /*0574*/ 	.word	0x000005e0
        /*0578*/ 	.word	0x000000ff
        /*057c*/ 	.word	0x00028c70
        /*0580*/ 	.short	0x0100
        /*0582*/ 	.byte	0x06
	.zero		1


	//   ....[11]....
        /*0584*/ 	.word	0x000005f0
        /*0588*/ 	.word	0x000000ff
        /*058c*/ 	.word	0x00028c80
        /*0590*/ 	.short	0x0100
        /*0592*/ 	.byte	0x06
	.zero		1


	//   ....[12]....
        /*0594*/ 	.word	0x00000600
        /*0598*/ 	.word	0x000000ff
        /*059c*/ 	.word	0x00028c78
        /*05a0*/ 	.short	0x0100
        /*05a2*/ 	.byte	0x06
	.zero		1


	//   ....[13]....
        /*05a4*/ 	.word	0x00000610
        /*05a8*/ 	.word	0x000000ff
        /*05ac*/ 	.word	0x00028c88
        /*05b0*/ 	.short	0x0100
        /*05b2*/ 	.byte	0x06
	.zero		1


	//   ....[14]....
        /*05b4*/ 	.word	0x00000740
        /*05b8*/ 	.word	0x000000ff
        /*05bc*/ 	.word	0x00028c90
        /*05c0*/ 	.short	0x0100
        /*05c2*/ 	.byte	0x08
	.zero		1


	//   ....[15]....
        /*05c4*/ 	.word	0x00000750
        /*05c8*/ 	.word	0x000000ff
        /*05cc*/ 	.word	0x00028ca0
        /*05d0*/ 	.short	0x0100
        /*05d2*/ 	.byte	0x08
	.zero		1


	//   ....[16]....
        /*05d4*/ 	.word	0x00000760
        /*05d8*/ 	.word	0x000000ff
        /*05dc*/ 	.word	0x00028c98
        /*05e0*/ 	.short	0x0100
        /*05e2*/ 	.byte	0x08
	.zero		1


	//   ....[17]....
        /*05e4*/ 	.word	0x00000770
        /*05e8*/ 	.word	0x000000ff
        /*05ec*/ 	.word	0x00028ca8
        /*05f0*/ 	.short	0x0100
        /*05f2*/ 	.byte	0x08
	.zero		1


	//   ....[18]....
        /*05f4*/ 	.word	0x000008a0
        /*05f8*/ 	.word	0x000000ff
        /*05fc*/ 	.word	0x00028cb0
        /*0600*/ 	.short	0x0100
        /*0602*/ 	.byte	0x08
	.zero		1


	//   ....[19]....
        /*0604*/ 	.word	0x000008b0
        /*0608*/ 	.word	0x000000ff
        /*060c*/ 	.word	0x00028cc0
        /*0610*/ 	.short	0x0100
        /*0612*/ 	.byte	0x08
	.zero		1


	//   ....[20]....
        /*0614*/ 	.word	0x000008c0
        /*0618*/ 	.word	0x000000ff
        /*061c*/ 	.word	0x00028cb8
        /*0620*/ 	.short	0x0100
        /*0622*/ 	.byte	0x08
	.zero		1


	//   ....[21]....
        /*0624*/ 	.word	0x000008d0
        /*0628*/ 	.word	0x000000ff
        /*062c*/ 	.word	0x00028cc8
        /*0630*/ 	.short	0x0100
        /*0632*/ 	.byte	0x08
	.zero		1


	//   ....[22]....
        /*0634*/ 	.word	0x00001a30
        /*0638*/ 	.word	0x000000ff
        /*063c*/ 	.word	0x00028c50
        /*0640*/ 	.short	0x010a
        /*0642*/ 	.byte	0x15
	.zero		1


	//   ....[23]....
        /*0644*/ 	.word	0x00001d00
        /*0648*/ 	.word	0x00000004
        /*064c*/ 	.word	0x00000000
        /*0650*/ 	.short	0x0101
        /*0652*/ 	.byte	0x3f
	.zero		1


	//   ....[24]....
        /*0654*/ 	.word	0x00002660
        /*0658*/ 	.word	0x000000ff
        /*065c*/ 	.word	0x00028c50
        /*0660*/ 	.short	0x010a
        /*0662*/ 	.byte	0x15
	.zero		1


	//   ....[25]....
        /*0664*/ 	.word	0x000026a0
        /*0668*/ 	.word	0x000000ff
        /*066c*/ 	.word	0x00028c50
        /*0670*/ 	.short	0x010a
        /*0672*/ 	.byte	0x15
	.zero		1


	//   ....[26]....
        /*0674*/ 	.word	0x00002870
        /*0678*/ 	.word	0x00000005
        /*067c*/ 	.word	0x00000000
        /*0680*/ 	.short	0x0101
        /*0682*/ 	.byte	0x3f
	.zero		1


	//   ....[27]....
        /*0684*/ 	.word	0x00003400
        /*0688*/ 	.word	0x000000ff
        /*068c*/ 	.word	0x00028c00
        /*0690*/ 	.short	0x010a
        /*0692*/ 	.byte	0x28
	.zero		1


	//   ....[28]....
        /*0694*/ 	.word	0x00003480
        /*0698*/ 	.word	0x00000007
        /*069c*/ 	.word	0x00028c30
        /*06a0*/ 	.short	0x010a
        /*06a2*/ 	.byte	0x3f
	.zero		1


	//   ....[29]....
        /*06a4*/ 	.word	0x000034c0
        /*06a8*/ 	.word	0x00000007
        /*06ac*/ 	.word	0x00028c30
        /*06b0*/ 	.short	0x010a
        /*06b2*/ 	.byte	0x3f
	.zero		1


	//   ....[30]....
        /*06b4*/ 	.word	0x00004640
        /*06b8*/ 	.word	0x00000003
        /*06bc*/ 	.word	0x00000000
        /*06c0*/ 	.short	0x0101
        /*06c2*/ 	.byte	0x3f
	.zero		1


	//   ....[31]....
        /*06c4*/ 	.word	0x00004a90
        /*06c8*/ 	.word	0x00000007
        /*06cc*/ 	.word	0x00028c50
        /*06d0*/ 	.short	0x010a
        /*06d2*/ 	.byte	0x3f
	.zero		1


	//   ....[32]....
        /*06d4*/ 	.word	0x00004ad0
        /*06d8*/ 	.word	0x00000007
        /*06dc*/ 	.word	0x00028c50
        /*06e0*/ 	.short	0x010a
        /*06e2*/ 	.byte	0x3f
	.zero		1


	//   ....[33]....
        /*06e4*/ 	.word	0x00004db0
        /*06e8*/ 	.word	0x00000007
        /*06ec*/ 	.word	0x00000000
        /*06f0*/ 	.short	0x0101
        /*06f2*/ 	.byte	0x3f
	.zero		1


	//   ....[34]....
        /*06f4*/ 	.word	0x00004ec0
        /*06f8*/ 	.word	0x000000ff
        /*06fc*/ 	.word	0x00028c30
        /*0700*/ 	.short	0x010a
        /*0702*/ 	.byte	0x19
	.zero		1


	//   ....[35]....
        /*0704*/ 	.word	0x00004f00
        /*0708*/ 	.word	0x000000ff
        /*070c*/ 	.word	0x00028c30
        /*0710*/ 	.short	0x010a
        /*0712*/ 	.byte	0x19
	.zero		1


	//   ....[36]....
        /*0714*/ 	.word	0x00005f50
        /*0718*/ 	.word	0x00000098
        /*071c*/ 	.word	0x00000000
        /*0720*/ 	.short	0x0101
        /*0722*/ 	.byte	0x3f
	.zero		1


	//   ....[37]....
        /*0724*/ 	.word	0x00006c60
        /*0728*/ 	.word	0x000000ff
        /*072c*/ 	.word	0x00028c50
        /*0730*/ 	.short	0x010a
        /*0732*/ 	.byte	0x19
	.zero		1


	//   ....[38]....
        /*0734*/ 	.word	0x00006ca0
        /*0738*/ 	.word	0x000000ff
        /*073c*/ 	.word	0x00028c50
        /*0740*/ 	.short	0x010a
        /*0742*/ 	.byte	0x19
	.zero		1


	//   ....[39]....
        /*0744*/ 	.word	0x00006f40
        /*0748*/ 	.word	0x000000a8
        /*074c*/ 	.word	0x00000000
        /*0750*/ 	.short	0x0101
        /*0752*/ 	.byte	0x3f
	.zero		1


	//   ....[40]....
        /*0754*/ 	.word	0x00007070
        /*0758*/ 	.word	0x000000ff
        /*075c*/ 	.word	0x00028c30
        /*0760*/ 	.short	0x010a
        /*0762*/ 	.byte	0x18
	.zero		1


	//   ....[41]....
        /*0764*/ 	.word	0x000070b0
        /*0768*/ 	.word	0x000000ff
        /*076c*/ 	.word	0x00028c30
        /*0770*/ 	.short	0x010a
        /*0772*/ 	.byte	0x18
	.zero		1


	//   ....[42]....
        /*0774*/ 	.word	0x00007ea0
        /*0778*/ 	.word	0x00000098
        /*077c*/ 	.word	0x00000000
        /*0780*/ 	.short	0x0101
        /*0782*/ 	.byte	0x3f
	.zero		1


	//   ....[43]....
        /*0784*/ 	.word	0x00008950
        /*0788*/ 	.word	0x000000ff
        /*078c*/ 	.word	0x00028c50
        /*0790*/ 	.short	0x010a
        /*0792*/ 	.byte	0x18
	.zero		1


	//   ....[44]....
        /*0794*/ 	.word	0x00008990
        /*0798*/ 	.word	0x000000ff
        /*079c*/ 	.word	0x00028c50
        /*07a0*/ 	.short	0x010a
        /*07a2*/ 	.byte	0x18
	.zero		1


	//   ....[45]....
        /*07a4*/ 	.word	0x00008c20
        /*07a8*/ 	.word	0x000000a8
        /*07ac*/ 	.word	0x00000000
        /*07b0*/ 	.short	0x0101
        /*07b2*/ 	.byte	0x3f
	.zero		1


	//   ....[46]....
        /*07b4*/ 	.word	0x0000b0d0
        /*07b8*/ 	.word	0x000000ff
        /*07bc*/ 	.word	0x00000000
        /*07c0*/ 	.short	0x0101
        /*07c2*/ 	.byte	0x04
	.zero		1


	//   ....[47]....
        /*07c4*/ 	.word	0x0000dc00
        /*07c8*/ 	.word	0x00000008
        /*07cc*/ 	.word	0x00028c40
        /*07d0*/ 	.short	0x010a
        /*07d2*/ 	.byte	0x3f
	.zero		1


	//   ....[48]....
        /*07d4*/ 	.word	0x0000dff0
        /*07d8*/ 	.word	0x0000000a
        /*07dc*/ 	.word	0x00028c20
        /*07e0*/ 	.short	0x010a
        /*07e2*/ 	.byte	0x3f
	.zero		1


	//   ....[49]....
        /*07e4*/ 	.word	0x0000e0b0
        /*07e8*/ 	.word	0x0000000b
        /*07ec*/ 	.word	0x00028c60
        /*07f0*/ 	.short	0x010a
        /*07f2*/ 	.byte	0x3f
	.zero		1


	//   ....[50]....
        /*07f4*/ 	.word	0x0000e820
        /*07f8*/ 	.word	0x00000002
        /*07fc*/ 	.word	0x00028c40
        /*0800*/ 	.short	0x010a
        /*0802*/ 	.byte	0x3f
	.zero		1


	//   ....[51]....
        /*0804*/ 	.word	0x0000ea30
        /*0808*/ 	.word	0x00000002
        /*080c*/ 	.word	0x00028c60
        /*0810*/ 	.short	0x010a
        /*0812*/ 	.byte	0x3f
	.zero		1


	//   ....[52]....
        /*0814*/ 	.word	0x0000f0f0
        /*0818*/ 	.word	0x00000002
        /*081c*/ 	.word	0x00028c40
        /*0820*/ 	.short	0x010a
        /*0822*/ 	.byte	0x3f
	.zero		1


	//   ....[53]....
        /*0824*/ 	.word	0x0000f2f0
        /*0828*/ 	.word	0x00000002
        /*082c*/ 	.word	0x00028c60
        /*0830*/ 	.short	0x010a
        /*0832*/ 	.byte	0x3f
	.zero		1


	//   ....[54]....
        /*0834*/ 	.word	0x0000f930
        /*0838*/ 	.word	0x00000002
        /*083c*/ 	.word	0x00028c40
        /*0840*/ 	.short	0x010a
        /*0842*/ 	.byte	0x3f
	.zero		1


	//   ....[55]....
        /*0844*/ 	.word	0x0000fb40
        /*0848*/ 	.word	0x00000002
        /*084c*/ 	.word	0x00028c60
        /*0850*/ 	.short	0x010a
        /*0852*/ 	.byte	0x3f
	.zero		1


	//   ....[56]....
        /*0854*/ 	.word	0x00010e10
        /*0858*/ 	.word	0x00000000
        /*085c*/ 	.word	0x00028c20
        /*0860*/ 	.short	0x010a
        /*0862*/ 	.byte	0x3f
	.zero		1


	//   ....[57]....
        /*0864*/ 	.word	0x00010fd0
        /*0868*/ 	.word	0x00000006
        /*086c*/ 	.word	0x00000000
        /*0870*/ 	.short	0x010a
        /*0872*/ 	.byte	0x3f
	.zero		1


	//   ....[58]....
        /*0874*/ 	.word	0x00011040
        /*0878*/ 	.word	0x00000007
        /*087c*/ 	.word	0x00000000
        /*0880*/ 	.short	0x010a
        /*0882*/ 	.byte	0x3f
	.zero		1


	//   ....[59]....
        /*0884*/ 	.word	0x000110b0
        /*0888*/ 	.word	0x00000004
        /*088c*/ 	.word	0x00000000
        /*0890*/ 	.short	0x010a
        /*0892*/ 	.byte	0x3f
	.zero		1


	//   ....[60]....
        /*0894*/ 	.word	0x000110e0
        /*0898*/ 	.word	0x00000003
        /*089c*/ 	.word	0x00000000
        /*08a0*/ 	.short	0x010a
        /*08a2*/ 	.byte	0x3f
	.zero		1


	//   ....[61]....
        /*08a4*/ 	.word	0x00011150
        /*08a8*/ 	.word	0x00000005
        /*08ac*/ 	.word	0x00028c50
        /*08b0*/ 	.short	0x010a
        /*08b2*/ 	.byte	0x3f
	.zero		1


	//   ....[62]....
        /*08b4*/ 	.word	0x000111b0
        /*08b8*/ 	.word	0x00000006
        /*08bc*/ 	.word	0x00028c50
        /*08c0*/ 	.short	0x010a
        /*08c2*/ 	.byte	0x3f
	.zero		1


	//   ....[63]....
        /*08c4*/ 	.word	0x00011210
        /*08c8*/ 	.word	0x00000003
        /*08cc*/ 	.word	0x00028c00
        /*08d0*/ 	.short	0x010a
        /*08d2*/ 	.byte	0x3f
	.zero		1


	//   ....[64]....
        /*08d4*/ 	.word	0x00011260
        /*08d8*/ 	.word	0x00000007
        /*08dc*/ 	.word	0x00028c30
        /*08e0*/ 	.short	0x010a
        /*08e2*/ 	.byte	0x3f
	.zero		1


	//   ....[65]....
        /*08e4*/ 	.word	0x000112b0
        /*08e8*/ 	.word	0x00000007
        /*08ec*/ 	.word	0x00028c50
        /*08f0*/ 	.short	0x010a
        /*08f2*/ 	.byte	0x3f
	.zero		1


	//   ....[66]....
        /*08f4*/ 	.word	0x00011310
        /*08f8*/ 	.word	0x00000004
        /*08fc*/ 	.word	0x00028c30
        /*0900*/ 	.short	0x010a
        /*0902*/ 	.byte	0x3f
	.zero		1


	//   ....[67]....
        /*0904*/ 	.word	0x00011360
        /*0908*/ 	.word	0x000000a8
        /*090c*/ 	.word	0x00028c50
        /*0910*/ 	.short	0x010a
        /*0912*/ 	.byte	0x3f
	.zero		1


	//   ....[68]....
        /*0914*/ 	.word	0x000113c0
        /*0918*/ 	.word	0x00000004
        /*091c*/ 	.word	0x00028c30
        /*0920*/ 	.short	0x010a
        /*0922*/ 	.byte	0x3f
	.zero		1


	//   ....[69]....
        /*0924*/ 	.word	0x00011410
        /*0928*/ 	.word	0x000000a8
        /*092c*/ 	.word	0x00028c50
        /*0930*/ 	.short	0x010a
        /*0932*/ 	.byte	0x3f
	.zero		1


	//   ....[70]....
        /*0934*/ 	.word	0x000115b0
        /*0938*/ 	.word	0x00000008
        /*093c*/ 	.word	0x00028c40
        /*0940*/ 	.short	0x010a
        /*0942*/ 	.byte	0x3f
	.zero		1


	//   ....[71]....
        /*0944*/ 	.word	0x00011630
        /*0948*/ 	.word	0x00000008
        /*094c*/ 	.word	0x00028c20
        /*0950*/ 	.short	0x010a
        /*0952*/ 	.byte	0x3f
	.zero		1


	//   ....[72]....
        /*0954*/ 	.word	0x00011680
        /*0958*/ 	.word	0x0000000b
        /*095c*/ 	.word	0x00028c60
        /*0960*/ 	.short	0x010a
        /*0962*/ 	.byte	0x3f
	.zero		1


	//   ....[73]....
        /*0964*/ 	.word	0x000116d0
        /*0968*/ 	.word	0x00000002
        /*096c*/ 	.word	0x00028c40
        /*0970*/ 	.short	0x010a
        /*0972*/ 	.byte	0x3f
	.zero		1


	//   ....[74]....
        /*0974*/ 	.word	0x00011720
        /*0978*/ 	.word	0x00000002
        /*097c*/ 	.word	0x00028c60
        /*0980*/ 	.short	0x010a
        /*0982*/ 	.byte	0x3f
	.zero		1


	//   ....[75]....
        /*0984*/ 	.word	0x00011770
        /*0988*/ 	.word	0x00000002
        /*098c*/ 	.word	0x00028c40
        /*0990*/ 	.short	0x010a
        /*0992*/ 	.byte	0x3f
	.zero		1


	//   ....[76]....
        /*0994*/ 	.word	0x000117c0
        /*0998*/ 	.word	0x00000002
        /*099c*/ 	.word	0x00028c60
        /*09a0*/ 	.short	0x010a
        /*09a2*/ 	.byte	0x3f
	.zero		1


	//   ....[77]....
        /*09a4*/ 	.word	0x00011810
        /*09a8*/ 	.word	0x00000002
        /*09ac*/ 	.word	0x00028c40
        /*09b0*/ 	.short	0x010a
        /*09b2*/ 	.byte	0x3f
	.zero		1


	//   ....[78]....
        /*09b4*/ 	.word	0x00011860
        /*09b8*/ 	.word	0x00000002
        /*09bc*/ 	.word	0x00028c60
        /*09c0*/ 	.short	0x010a
        /*09c2*/ 	.byte	0x3f
	.zero		1


	//   ....[79]....
        /*09c4*/ 	.word	0x00012220
        /*09c8*/ 	.word	0x00000000
        /*09cc*/ 	.word	0x00028c20
        /*09d0*/ 	.short	0x010a
        /*09d2*/ 	.byte	0x3f
	.zero		1


	//   ....[80]....
        /*09d4*/ 	.word	0x000123c0
        /*09d8*/ 	.word	0x00000006
        /*09dc*/ 	.word	0x00000000
        /*09e0*/ 	.short	0x010a
        /*09e2*/ 	.byte	0x3f
	.zero		1


	//   ....[81]....
        /*09e4*/ 	.word	0x00012410
        /*09e8*/ 	.word	0x00000007
        /*09ec*/ 	.word	0x00000000
        /*09f0*/ 	.short	0x010a
        /*09f2*/ 	.byte	0x3f
	.zero		1


	//   ....[82]....
        /*09f4*/ 	.word	0x00012460
        /*09f8*/ 	.word	0x00000004
        /*09fc*/ 	.word	0x00000000
        /*0a00*/ 	.short	0x010a
        /*0a02*/ 	.byte	0x3f
	.zero		1


	//----- nvinfo : EIATTR_NUM_MBARRIERS
	.align		4
.L_1031:
        /*0a04*/ 	.byte	0x03, 0x38
        /*0a06*/ 	.short	0x0016


	//----- nvinfo : EIATTR_EXIT_INSTR_OFFSETS
	.align		4
        /*0a08*/ 	.byte	0x04, 0x1c
        /*0a0a*/ 	.short	(.L_1033 - .L_1032)


	//   ....[0]....
.L_1032:
        /*0a0c*/ 	.word	0x00000a80


	//   ....[1]....
        /*0a10*/ 	.word	0x0000c060


	//   ....[2]....
        /*0a14*/ 	.word	0x0000c0c0


	//   ....[3]....
        /*0a18*/ 	.word	0x00011130


	//----- nvinfo : EIATTR_MAX_THREADS
	.align		4
.L_1033:
        /*0a1c*/ 	.byte	0x04, 0x05
        /*0a1e*/ 	.short	(.L_1035 - .L_1034)
.L_1034:
        /*0a20*/ 	.word	0x00000180
        /*0a24*/ 	.word	0x00000001
        /*0a28*/ 	.word	0x00000001


	//----- nvinfo : EIATTR_CRS_STACK_SIZE
	.align		4
.L_1035:
        /*0a2c*/ 	.byte	0x04, 0x1e
        /*0a2e*/ 	.short	(.L_1037 - .L_1036)
.L_1036:
        /*0a30*/ 	.word	0x00000000


	//----- nvinfo : EIATTR_CBANK_PARAM_SIZE
	.align		4
.L_1037:
        /*0a34*/ 	.byte	0x03, 0x19
        /*0a36*/ 	.short	0x0a70


	//----- nvinfo : EIATTR_PARAM_CBANK
	.align		4
        /*0a38*/ 	.byte	0x04, 0x0a
        /*0a3a*/ 	.short	(.L_1039 - .L_1038)
	.align		4
.L_1038:
        /*0a3c*/ 	.word	index@(.nv.constant0._ZN7cutlass13device_kernelIN5flash11enable_sm90INS1_16FlashAttnFwdSm90INS1_25CollectiveMainloopFwdSm90ILi2EN4cute5tupleIJNS5_1CILi1EEES8_S8_EEENS6_IJNS7_ILi64EEESA_SA_EEELi512ENS_10bfloat16_tEfNS_4arch4Sm90ELb1ELb0ELb1ELb1ELb0ELb0ELb0ELb0ELb0ELb0ELb0ELb0EEENS1_21CollectiveEpilogueFwdINS6_IJSA_NS7_ILi512EEESA_EEES9_SC_SE_Li256ELb1ELb0ELb0ELb0EEENS1_36VarlenDynamicPersistentTileSchedulerILi64ELi64ELi256ELi32ELb0ELb0ELb1ELb1ELb1ELb1EEEEEEEEEvNT_6ParamsE)
        /*0a40*/ 	.short	0x0210
        /*0a42*/ 	.short	0x0a70


	//----- nvinfo : EIATTR_SW_WAR
	.align		4
.L_1039:
        /*0a44*/ 	.byte	0x04, 0x36
        /*0a46*/ 	.short	(.L_1041 - .L_1040)
.L_1040:
        /*0a48*/ 	.word	0x00000008
.L_1041:


//--------------------- .nv.info._ZN7cutlass13device_kernelIN5flash11enable_sm90INS1_16FlashAttnFwdSm90INS1_25CollectiveMainloopFwdSm90ILi2EN4cute5tupleIJNS5_1CILi1EEES8_S8_EEENS6_IJNS7_ILi64EEESA_SA_EEELi512ENS_10bfloat16_tEfNS_4arch4Sm90ELb1ELb0ELb1ELb1ELb0ELb1ELb0ELb0ELb0ELb0ELb0ELb0EEENS1_21CollectiveEpilogueFwdINS6_IJSA_NS7_ILi512EEESA_EEES9_SC_SE_Li256ELb1ELb0ELb0ELb0EEENS1_36VarlenDynamicPersistentTileSchedulerILi64ELi64ELi256ELi32ELb0ELb0ELb1ELb1ELb1ELb1EEEEEEEEEvNT_6ParamsE --------------------------
	.section	.nv.info._ZN7cutlass13device_kernelIN5flash11enable_sm90INS1_16FlashAttnFwdSm90INS1_25CollectiveMainloopFwdSm90ILi2EN4cute5tupleIJNS5_1CILi1EEES8_S8_EEENS6_IJNS7_ILi64EEESA_SA_EEELi512ENS_10bfloat16_tEfNS_4arch4Sm90ELb1ELb0ELb1ELb1ELb0ELb1ELb0ELb0ELb0ELb0ELb0ELb0EEENS1_21CollectiveEpilogueFwdINS6_IJSA_NS7_ILi512EEESA_EEES9_SC_SE_Li256ELb1ELb0ELb0ELb0EEENS1_36VarlenDynamicPersistentTileSchedulerILi64ELi64ELi256ELi32ELb0ELb0ELb1ELb1ELb1ELb1EEEEEEEEEvNT_6ParamsE,"",@"SHT_CUDA_INFO"
	.sectionflags	@""
	.align	4


	//----- nvinfo : EIATTR_CUDA_API_VERSION
	.align		4
        /*0000*/ 	.byte	0x04, 0x37
        /*0002*/ 	.short	(.L_1043 - .L_1042)
.L_1042:
        /*0004*/ 	.word	0x00000082


	//----- nvinfo : EIATTR_KPARAM_INFO
	.align		4
.L_1043:
        /*0008*/ 	.byte	0x04, 0x17
        /*000a*/ 	.short	(.L_1045 - .L_1044)
.L_1044:
        /*000c*/ 	.word	0x00000000
        /*0010*/ 	.short	0x0000
        /*0012*/ 	.short	0x0070
        /*0014*/ 	.byte	0x00, 0xf0, 0x01, 0x28


	//----- nvinfo : EIATTR_SPARSE_MMA_MASK
	.align		4
.L_1045:
        /*0018*/ 	.byte	0x03, 0x50
        /*001a*/ 	.short	0x0000


	//----- nvinfo : EIATTR_MAXREG_COUNT
	.align		4
        /*001c*/ 	.byte	0x03, 0x1b
        /*001e*/ 	.short	0x00a8


	//----- nvinfo : EIATTR_NUM_BARRIERS
	.align		4
        /*0020*/ 	.byte	0x02, 0x4c
        /*0022*/ 	.byte	0x10
	.zero		1


	//----- nvinfo : EIATTR_EXTERNS
	.align		4
        /*0024*/ 	.byte	0x04, 0x0f
        /*0026*/ 	.short	(.L_1047 - .L_1046)


	//   ....[0]....
	.align		4
.L_1046:
        /*0028*/ 	.word	index@(__assertfail)


	//----- nvinfo : EIATTR_ANNOTATIONS
	.align		4
.L_1047:
        /*002c*/ 	.byte	0x04, 0x55
        /*002e*/ 	.short	(.L_1049 - .L_1048)


	//   ....[0]....
.L_1048:
        /* <DEDUP_REMOVED lines=41> */


	//----- nvinfo : EIATTR_MERCURY_ISA_VERSION
	.align		4
.L_1049:
        /*02a8*/ 	.byte	0x03, 0x5f
        /*02aa*/ 	.short	0x0101


	//----- nvinfo : EIATTR_UNUSED_LOAD_BYTE_OFFSET
	.align		4
        /*02ac*/ 	.byte	0x04, 0x44
        /*02ae*/ 	.short	(.L_1051 - .L_1050)


	//   ....[0]....
.L_1050:
        /*02b0*/ 	.word	0x00000ae0
        /*02b4*/ 	.word	0x0000fff0


	//   ....[1]....
        /*02b8*/ 	.word	0x0000fba0
        /*02bc*/ 	.word	0x0000fff0


	//----- nvinfo : EIATTR_INT_WARP_WIDE_INSTR_OFFSETS
	.align		4
.L_1051:
        /*02c0*/ 	.byte	0x04, 0x31
        /*02c2*/ 	.short	(.L_1053 - .L_1052)


	//   ....[0]....
.L_1052:
        /*02c4*/ 	.word	0x000001c0


	//   ....[1]....
        /*02c8*/ 	.word	0x00000200


	//   ....[2]....
        /*02cc*/ 	.word	0x000002d0


	//   ....[3]....
        /*02d0*/ 	.word	0x00014640


	//   ....[4]....
        /*02d4*/ 	.word	0x000146d0


	//   ....[5]....
        /*02d8*/ 	.word	0x00014b50


	//   ....[6]....
        /*02dc*/ 	.word	0x00014b80


	//   ....[7]....
        /*02e0*/ 	.word	0x00017410


	//   ....[8]....
        /*02e4*/ 	.word	0x000174a0


	//----- nvinfo : EIATTR_COOP_GROUP_MASK_REGIDS
	.align		4
.L_1053:
        /*02e8*/ 	.byte	0x04, 0x29
        /*02ea*/ 	.short	(.L_1055 - .L_1054)


	//   ....[0]....
.L_1054:
        /*02ec*/ 	.word	0xffffffff


	//   ....[1]....
        /*02f0*/ 	.word	0xffffffff


	//   ....[2]....
        /*02f4*/ 	.word	0xffffffff


	//   ....[3]....
        /*02f8*/ 	.word	0xffffffff


	//   ....[4]....
        /*02fc*/ 	.word	0xffffffff


	//   ....[5]....
        /*0300*/ 	.word	0xffffffff


	//   ....[6]....
        /*0304*/ 	.word	0xffffffff


	//   ....[7]....
        /*0308*/ 	.word	0xffffffff


	//   ....[8]....
        /*030c*/ 	.word	0xffffffff


	//   ....[9]....
        /*0310*/ 	.word	0xffffffff


	//   ....[10]....
        /*0314*/ 	.word	0xffffffff


	//   ....[11]....
        /*0318*/ 	.word	0xffffffff


	//   ....[12]....
        /*031c*/ 	.word	0xffffffff


	//   ....[13]....
        /*0320*/ 	.word	0xffffffff


	//   ....[14]....
        /*0324*/ 	.word	0xffffffff


	//   ....[15]....
        /*0328*/ 	.word	0xffffffff


	//   ....[16]....
        /*032c*/ 	.word	0xffffffff


	//   ....[17]....
        /*0330*/ 	.word	0xffffffff


	//   ....[18]....
        /*0334*/ 	.word	0xffffffff


	//   ....[19]....
        /*0338*/ 	.word	0xffffffff


	//   ....[20]....
        /*033c*/ 	.word	0xffffffff


	//   ....[21]....
        /*0340*/ 	.word	0xffffffff


	//   ....[22]....
        /*0344*/ 	.word	0xffffffff


	//   ....[23]....
        /*0348*/ 	.word	0xffffffff


	//   ....[24]....
        /*034c*/ 	.word	0xffffffff


	//   ....[25]....
        /*0350*/ 	.word	0xffffffff


	//   ....[26]....
        /*0354*/ 	.word	0xffffffff


	//   ....[27]....
        /*0358*/ 	.word	0xffffffff


	//   ....[28]....
        /*035c*/ 	.word	0xffffffff


	//   ....[29]....
        /*0360*/ 	.word	0xffffffff


	//   ....[30]....
        /*0364*/ 	.word	0xffffffff


	//   ....[31]....
        /*0368*/ 	.word	0xffffffff


	//   ....[32]....
        /*036c*/ 	.word	0xffffffff


	//   ....[33]....
        /*0370*/ 	.word	0xffffffff


	//   ....[34]....
        /*0374*/ 	.word	0xffffffff


	//   ....[35]....
        /*0378*/ 	.word	0xffffffff


	//   ....[36]....
        /*037c*/ 	.word	0xffffffff


	//   ....[37]....
        /*0380*/ 	.word	0xffffffff


	//   ....[38]....
        /*0384*/ 	.word	0xffffffff


	//   ....[39]....
        /*0388*/ 	.word	0xffffffff


	//   ....[40]....
        /*038c*/ 	.word	0xffffffff


	//   ....[41]....
        /*0390*/ 	.word	0xffffffff


	//   ....[42]....
        /*0394*/ 	.word	0xffffffff


	//   ....[43]....
        /*0398*/ 	.word	0xffffffff


	//   ....[44]....
        /*039c*/ 	.word	0xffffffff


	//   ....[45]....
        /*03a0*/ 	.word	0xffffffff


	//   ....[46]....
        /*03a4*/ 	.word	0xffffffff


	//   ....[47]....
        /*03a8*/ 	.word	0xffffffff


	//   ....[48]....
        /*03ac*/ 	.word	0xffffffff


	//   ....[49]....
        /*03b0*/ 	.word	0xffffffff


	//   ....[50]....
        /*03b4*/ 	.word	0xffffffff


	//   ....[51]....
        /*03b8*/ 	.word	0xffffffff


	//   ....[52]....
        /*03bc*/ 	.word	0xffffffff


	//   ....[53]....
        /*03c0*/ 	.word	0xffffffff


	//   ....[54]....
        /*03c4*/ 	.word	0xffffffff


	//   ....[55]....
        /*03c8*/ 	.word	0xffffffff


	//   ....[56]....
        /*03cc*/ 	.word	0xffffffff


	//   ....[57]....
        /*03d0*/ 	.word	0xffffffff


	//   ....[58]....
        /*03d4*/ 	.word	0xffffffff


	//   ....[59]....
        /*03d8*/ 	.word	0xffffffff


	//   ....[60]....
        /*03dc*/ 	.word	0xffffffff


	//   ....[61]....
        /*03e0*/ 	.word	0xffffffff


	//   ....[62]....
        /*03e4*/ 	.word	0xffffffff


	//   ....[63]....
        /*03e8*/ 	.word	0x0500000f


	//   ....[64]....
        /*03ec*/ 	.word	0x0500000f


	//   ....[65]....
        /*03f0*/ 	.word	0x0500000f


	//   ....[66]....
        /*03f4*/ 	.word	0x0500000f


	//   ....[67]....
        /*03f8*/ 	.word	0x0500000f


	//   ....[68]....
        /*03fc*/ 	.word	0x0500000f


	//   ....[69]....
        /*0400*/ 	.word	0x0500000f


	//   ....[70]....
        /*0404*/ 	.word	0x0500000f


	//   ....[71]....
        /*0408*/ 	.word	0x0500000f


	//   ....[72]....
        /*040c*/ 	.word	0x0500000f


	//   ....[73]....
        /*0410*/ 	.word	0x0500000f


	//   ....[74]....
        /*0414*/ 	.word	0x0500000f


	//   ....[75]....
        /*0418*/ 	.word	0x0500000f


	//   ....[76]....
        /*041c*/ 	.word	0x0500000f


	//   ....[77]....
        /*0420*/ 	.word	0x0500000f


	//   ....[78]....
        /*0424*/ 	.word	0x0500000f


	//   ....[79]....
        /*0428*/ 	.word	0x0500000f


	//   ....[80]....
        /*042c*/ 	.word	0x0500000f


	//   ....[81]....
        /*0430*/ 	.word	0x0500000f


	//   ....[82]....
        /*0434*/ 	.word	0x0500000f


	//   ....[83]....
        /*0438*/ 	.word	0x0500000f


	//   ....[84]....
        /*043c*/ 	.word	0x0500000f


	//   ....[85]....
        /*0440*/ 	.word	0x0500000f


	//   ....[86]....
        /*0444*/ 	.word	0x0500000f


	//   ....[87]....
        /*0448*/ 	.word	0x0500000f


	//   ....[88]....
        /*044c*/ 	.word	0x0500000f


	//   ....[89]....
        /*0450*/ 	.word	0x0500000f


	//   ....[90]....
        /*0454*/ 	.word	0x0500000f


	//   ....[91]....
        /*0458*/ 	.word	0x0500000f


	//   ....[92]....
        /*045c*/ 	.word	0x0500000f


	//   ....[93]....
        /*0460*/ 	.word	0x0500000f


	//   ....[94]....
        /*0464*/ 	.word	0x0500000f


	//   ....[95]....
        /*0468*/ 	.word	0x0500000f


	//   ....[96]....
        /*046c*/ 	.word	0x0500000f


	//   ....[97]....
        /*0470*/ 	.word	0x0500000f


	//   ....[98]....
        /*0474*/ 	.word	0x0500000f


	//----- nvinfo : EIATTR_COOP_GROUP_INSTR_OFFSETS
	.align		4
.L_1055:
        /*0478*/ 	.byte	0x04, 0x28
        /*047a*/ 	.short	(.L_1057 - .L_1056)


	//   ....[0]....
.L_1056:
        /*047c*/ 	.word	0x00000060


	//   ....[1]....
        /*0480*/ 	.word	0x000001d0


	//   ....[2]....
        /*0484*/ 	.word	0x00000210


	//   ....[3]....
        /*0488*/ 	.word	0x00000400


	//   ....[4]....
        /*048c*/ 	.word	0x00000560


	//   ....[5]....
        /*0490*/ 	.word	0x00000680


	//   ....[6]....
        /*0494*/ 	.word	0x000007e0


	//   ....[7]....
        /*0498*/ 	.word	0x000047a0


	//   ....[8]....
        /*049c*/ 	.word	0x000061e0


	//   ....[9]....
        /*04a0*/ 	.word	0x00009fc0


	//   ....[10]....
        /*04a4*/ 	.word	0x0000a080


	//   ....[11]....
        /*04a8*/ 	.word	0x0000a4d0


	//   ....[12]....
        /*04ac*/ 	.word	0x0000a540


	//   ....[13]....
        /*04b0*/ 	.word	0x0000af40


	//   ....[14]....
        /*04b4*/ 	.word	0x0000b9d0


	//   ....[15]....
        /*04b8*/ 	.word	0x0000bac0


	//   ....[16]....
        /*04bc*/ 	.word	0x0000bee0


	//   ....[17]....
        /*04c0*/ 	.word	0x0000bf80


	//   ....[18]....
        /*04c4*/ 	.word	0x0000d210


	//   ....[19]....
        /*04c8*/ 	.word	0x0000da40


	//   ....[20]....
        /*04cc*/ 	.word	0x0000dab0


	//   ....[21]....
        /*04d0*/ 	.word	0x0000de20


	//   ....[22]....
        /*04d4*/ 	.word	0x0000dff0


	//   ....[23]....
        /*04d8*/ 	.word	0x0000f060


	//   ....[24]....
        /*04dc*/ 	.word	0x0000f0b0


	//   ....[25]....
        /*04e0*/ 	.word	0x0000f0e0


	//   ....[26]....
        /*04e4*/ 	.word	0x0000f160


	//   ....[27]....
        /*04e8*/ 	.word	0x0000f180


	//   ....[28]....
        /*04ec*/ 	.word	0x00010b40


	//   ....[29]....
        /*04f0*/ 	.word	0x000122c0


	//   ....[30]....
        /*04f4*/ 	.word	0x00012440


	//   ....[31]....
        /*04f8*/ 	.word	0x00012470


	//   ....[32]....
        /*04fc*/ 	.word	0x000124b0


	//   ....[33]....
        /*0500*/ 	.word	0x00012520


	//   ....[34]....
        /*0504*/ 	.word	0x00012580


	//   ....[35]....
        /*0508*/ 	.word	0x000125c0


	//   ....[36]....
        /*050c*/ 	.word	0x00012760


	//   ....[37]....
        /*0510*/ 	.word	0x000127c0


	//   ....[38]....
        /*0514*/ 	.word	0x00012800


	//   ....[39]....
        /*0518*/ 	.word	0x00012840


	//   ....[40]....
        /*051c*/ 	.word	0x00012870


	//   ....[41]....
        /*0520*/ 	.word	0x000128a0


	//   ....[42]....
        /*0524*/ 	.word	0x00012930


	//   ....[43]....
        /*0528*/ 	.word	0x00012990


	//   ....[44]....
        /*052c*/ 	.word	0x00012a20


	//   ....[45]....
        /*0530*/ 	.word	0x00017530


	//   ....[46]....
        /*0534*/ 	.word	0x00017540


	//   ....[47]....
        /*0538*/ 	.word	0x00017650


	//   ....[48]....
        /*053c*/ 	.word	0x000176b0


	//   ....[49]....
        /*0540*/ 	.word	0x000176f0


	//   ....[50]....
        /*0544*/ 	.word	0x00017730


	//   ....[51]....
        /*0548*/ 	.word	0x00017760


	//   ....[52]....
        /*054c*/ 	.word	0x00017790


	//   ....[53]....
        /*0550*/ 	.word	0x00017920


	//   ....[54]....
        /*0554*/ 	.word	0x00017980


	//   ....[55]....
        /*0558*/ 	.word	0x000179c0


	//   ....[56]....
        /*055c*/ 	.word	0x00017a00


	//   ....[57]....
        /*0560*/ 	.word	0x00017a30


	//   ....[58]....
        /*0564*/ 	.word	0x00017a60


	//   ....[59]....
        /*0568*/ 	.word	0x00017b20


	//   ....[60]....
        /*056c*/ 	.word	0x00017b40


	//   ....[61]....
        /*0570*/ 	.word	0x00017bb0


	//   ....[62]....
        /*0574*/ 	.word	0x00018240


	//   ....[63]....
        /*0578*/ 	.word	0x00018720


	//   ....[64]....
        /*057c*/ 	.word	0x000187c0


	//   ....[65]....
        /*0580*/ 	.word	0x00018860


	//   ....[66]....
        /*0584*/ 	.word	0x00018900


	//   ....[67]....
        /*0588*/ 	.word	0x000189a0


	//   ....[68]....
        /*058c*/ 	.word	0x00018a40


	//   ....[69]....
        /*0590*/ 	.word	0x00018ae0


	//   ....[70]....
        /*0594*/ 	.word	0x00018b80


	//   ....[71]....
        /*0598*/ 	.word	0x00018c70


	//   ....[72]....
        /*059c*/ 	.word	0x00018d10


	//   ....[73]....
        /*05a0*/ 	.word	0x00018db0


	//   ....[74]....
        /*05a4*/ 	.word	0x00018e50


	//   ....[75]....
        /*05a8*/ 	.word	0x00018ef0


	//   ....[76]....
        /*05ac*/ 	.word	0x00018f90


	//   ....[77]....
        /*05b0*/ 	.word	0x00019030


	//   ....[78]....
        /*05b4*/ 	.word	0x000190d0


	//   ....[79]....
        /*05b8*/ 	.word	0x000193d0


	//   ....[80]....
        /*05bc*/ 	.word	0x000196b0


	//   ....[81]....
        /*05c0*/ 	.word	0x00019ad0


	//   ....[82]....
        /*05c4*/ 	.word	0x00019b60


	//   ....[83]....
        /*05c8*/ 	.word	0x00019c00


	//   ....[84]....
        /*05cc*/ 	.word	0x00019cb0


	//   ....[85]....
        /*05d0*/ 	.word	0x00019d30


	//   ....[86]....
        /*05d4*/ 	.word	0x00019db0


	//   ....[87]....
        /*05d8*/ 	.word	0x00019e30


	//   ....[88]....
        /*05dc*/ 	.word	0x00019eb0


	//   ....[89]....
        /*05e0*/ 	.word	0x00019f40


	//   ....[90]....
        /*05e4*/ 	.word	0x00019ff0


	//   ....[91]....
        /*05e8*/ 	.word	0x0001a070


	//   ....[92]....
        /*05ec*/ 	.word	0x0001a0f0


	//   ....[93]....
        /*05f0*/ 	.word	0x0001a170


	//   ....[94]....
        /*05f4*/ 	.word	0x0001a1f0


	//   ....[95]....
        /*05f8*/ 	.word	0x0001a260


	//   ....[96]....
        /*05fc*/ 	.word	0x0001a300


	//   ....[97]....
        /*0600*/ 	.word	0x0001a390


	//   ....[98]....
        /*0604*/ 	.word	0x0001a4c0


	//----- nvinfo : EIATTR_REG_RECONFIG
	.align		4
.L_1057:
        /*0608*/ 	.byte	0x01, 0x54
	.zero		2


	//----- nvinfo : EIATTR_SYSCALL_OFFSETS
	.align		4
        /*060c*/ 	.byte	0x04, 0x46
        /*060e*/ 	.short	(.L_1059 - .L_1058)


	//   ....[0]....
.L_1058:
        /*0610*/ 	.word	0x000018c0


	//   ....[1]....
        /*0614*/ 	.word	0x00001a10


	//   ....[2]....
        /*0618*/ 	.word	0x000063a0


	//   ....[3]....
        /*061c*/ 	.word	0x00006840


	//   ....[4]....
        /*0620*/ 	.word	0x00014860


	//   ....[5]....
        /*0624*/ 	.word	0x000149a0


	//   ....[6]....
        /*0628*/ 	.word	0x00014aa0


	//----- nvinfo : EIATTR_MBARRIER_INSTR_OFFSETS
	.align		4
.L_1059:
        /*062c*/ 	.byte	0x04, 0x39
        /*062e*/ 	.short	(.L_1061 - .L_1060)


	//   ....[0]....
.L_1060:
        /*0630*/ 	.word	0x000002f0
        /*0634*/ 	.word	0x000000ff
        /*0638*/ 	.word	0x00028c00
        /*063c*/ 	.short	0x0100
        /*063e*/ 	.byte	0x08
	.zero		1


	//   ....[1]....
        /*0640*/ 	.word	0x00000300
        /*0644*/ 	.word	0x000000ff
        /*0648*/ 	.word	0x00028c20
        /*064c*/ 	.short	0x0100
        /*064e*/ 	.byte	0x08
	.zero		1


	//   ....[2]....
        /*0650*/ 	.word	0x000003b0
        /*0654*/ 	.word	0x000000ff
        /*0658*/ 	.word	0x00028c30
        /*065c*/ 	.short	0x0100
        /*065e*/ 	.byte	0x06
	.zero		1


	//   ....[3]....
        /*0660*/ 	.word	0x000003c0
        /*0664*/ 	.word	0x000000ff
        /*0668*/ 	.word	0x00028c40
        /*066c*/ 	.short	0x0100
        /*066e*/ 	.byte	0x06
	.zero		1


	//   ....[4]....
        /*0670*/ 	.word	0x000003d0
        /*0674*/ 	.word	0x000000ff
        /*0678*/ 	.word	0x00028c38
        /*067c*/ 	.short	0x0100
        /*067e*/ 	.byte	0x06
	.zero		1


	//   ....[5]....
        /*0680*/ 	.word	0x000003e0
        /*0684*/ 	.word	0x000000ff
        /*0688*/ 	.word	0x00028c48
        /*068c*/ 	.short	0x0100
        /*068e*/ 	.byte	0x06
	.zero		1


	//   ....[6]....
        /*0690*/ 	.word	0x00000510
        /*0694*/ 	.word	0x000000ff
        /*0698*/ 	.word	0x00028c50
        /*069c*/ 	.short	0x0100
        /*069e*/ 	.byte	0x08
	.zero		1


	//   ....[7]....
        /*06a0*/ 	.word	0x00000520
        /*06a4*/ 	.word	0x000000ff
        /*06a8*/ 	.word	0x00028c60
        /*06ac*/ 	.short	0x0100
        /*06ae*/ 	.byte	0x08
	.zero		1


	//   ....[8]....
        /*06b0*/ 	.word	0x00000530
        /*06b4*/ 	.word	0x000000ff
        /*06b8*/ 	.word	0x00028c58
        /*06bc*/ 	.short	0x0100
        /*06be*/ 	.byte	0x08
	.zero		1


	//   ....[9]....
        /*06c0*/ 	.word	0x00000540
        /*06c4*/ 	.word	0x000000ff
        /*06c8*/ 	.word	0x00028c68
        /*06cc*/ 	.short	0x0100
        /*06ce*/ 	.byte	0x08
	.zero		1


	//   ....[10]....
        /*06d0*/ 	.word	0x00000630
        /*06d4*/ 	.word	0x000000ff
        /*06d8*/ 	.word	0x00028c70
        /*06dc*/ 	.short	0x0100
        /*06de*/ 	.byte	0x06
	.zero		1


	//   ....[11]....
        /*06e0*/ 	.word	0x00000640
        /*06e4*/ 	.word	0x000000ff
        /*06e8*/ 	.word	0x00028c80
        /*06ec*/ 	.short	0x0100
        /*06ee*/ 	.byte	0x06
	.zero		1


	//   ....[12]....
        /*06f0*/ 	.word	0x00000650
        /*06f4*/ 	.word	0x000000ff
        /*06f8*/ 	.word	0x00028c78
        /*06fc*/ 	.short	0x0100
        /*06fe*/ 	.byte	0x06
	.zero		1


	//   ....[13]....
        /*0700*/ 	.word	0x00000660
        /*0704*/ 	.word	0x000000ff
        /*0708*/ 	.word	0x00028c88
        /*070c*/ 	.short	0x0100
        /*070e*/ 	.byte	0x06
	.zero		1


	//   ....[14]....
        /*0710*/ 	.word	0x00000790
        /*0714*/ 	.word	0x000000ff
        /*0718*/ 	.word	0x00028c90
        /*071c*/ 	.short	0x0100
        /*071e*/ 	.byte	0x08
	.zero		1


	//   ....[15]....
        /*0720*/ 	.word	0x000007a0
        /*0724*/ 	.word	0x000000ff
        /*0728*/ 	.word	0x00028ca0
        /*072c*/ 	.short	0x0100
        /*072e*/ 	.byte	0x08
	.zero		1


	//   ....[16]....
        /*0730*/ 	.word	0x000007b0
        /*0734*/ 	.word	0x000000ff
        /*0738*/ 	.word	0x00028c98
        /*073c*/ 	.short	0x0100
        /*073e*/ 	.byte	0x08
	.zero		1


	//   ....[17]....
        /*0740*/ 	.word	0x000007c0
        /*0744*/ 	.word	0x000000ff
        /*0748*/ 	.word	0x00028ca8
        /*074c*/ 	.short	0x0100
        /*074e*/ 	.byte	0x08
	.zero		1


	//   ....[18]....
        /*0750*/ 	.word	0x000008f0
        /*0754*/ 	.word	0x000000ff
        /*0758*/ 	.word	0x00028cb0
        /*075c*/ 	.short	0x0100
        /*075e*/ 	.byte	0x08
	.zero		1


	//   ....[19]....
        /*0760*/ 	.word	0x00000900
        /*0764*/ 	.word	0x000000ff
        /*0768*/ 	.word	0x00028cc0
        /*076c*/ 	.short	0x0100
        /*076e*/ 	.byte	0x08
	.zero		1


	//   ....[20]....
        /*0770*/ 	.word	0x00000910
        /*0774*/ 	.word	0x000000ff
        /*0778*/ 	.word	0x00028cb8
        /*077c*/ 	.short	0x0100
        /*077e*/ 	.byte	0x08
	.zero		1


	//   ....[21]....
        /*0780*/ 	.word	0x00000920
        /*0784*/ 	.word	0x000000ff
        /*0788*/ 	.word	0x00028cc8
        /*078c*/ 	.short	0x0100
        /*078e*/ 	.byte	0x08
	.zero		1


	//   ....[22]....
        /*0790*/ 	.word	0x00002670
        /*0794*/ 	.word	0x00000046
        /*0798*/ 	.word	0x00028c90
        /*079c*/ 	.short	0x010a
        /*079e*/ 	.byte	0x3f
	.zero		1


	//   ....[23]....
        /*07a0*/ 	.word	0x000030c0
        /*07a4*/ 	.word	0x00000046
        /*07a8*/ 	.word	0x00028c90
        /*07ac*/ 	.short	0x010a
        /*07ae*/ 	.byte	0x3f
	.zero		1


	//   ....[24]....
        /*07b0*/ 	.word	0x000039c0
        /*07b4*/ 	.word	0x00000046
        /*07b8*/ 	.word	0x00028c90
        /*07bc*/ 	.short	0x010a
        /*07be*/ 	.byte	0x3f
	.zero		1


	//   ....[25]....
        /*07c0*/ 	.word	0x00003bc0
        /*07c4*/ 	.word	0x00000004
        /*07c8*/ 	.word	0x00000000
        /*07cc*/ 	.short	0x0101
        /*07ce*/ 	.byte	0x3f
	.zero		1


	//   ....[26]....
        /*07d0*/ 	.word	0x00003c00
        /*07d4*/ 	.word	0x00000046
        /*07d8*/ 	.word	0x00028cb0
        /*07dc*/ 	.short	0x010a
        /*07de*/ 	.byte	0x3f
	.zero		1


	//   ....[27]....
        /*07e0*/ 	.word	0x00004250
        /*07e4*/ 	.word	0x00000046
        /*07e8*/ 	.word	0x00000000
        /*07ec*/ 	.short	0x0101
        /*07ee*/ 	.byte	0x3f
	.zero		1


	//   ....[28]....
        /*07f0*/ 	.word	0x000048b0
        /*07f4*/ 	.word	0x0000000e
        /*07f8*/ 	.word	0x00028c50
        /*07fc*/ 	.short	0x010a
        /*07fe*/ 	.byte	0x3f
	.zero		1


	//   ....[29]....
        /*0800*/ 	.word	0x00004c60
        /*0804*/ 	.word	0x00000000
        /*0808*/ 	.word	0x00000000
        /*080c*/ 	.short	0x0101
        /*080e*/ 	.byte	0x3f
	.zero		1


	//   ....[30]....
        /*0810*/ 	.word	0x00005590
        /*0814*/ 	.word	0x00000000
        /*0818*/ 	.word	0x00028c50
        /*081c*/ 	.short	0x010a
        /*081e*/ 	.byte	0x3f
	.zero		1


	//   ....[31]....
        /*0820*/ 	.word	0x000055e0
        /*0824*/ 	.word	0x00000000
        /*0828*/ 	.word	0x00028c50
        /*082c*/ 	.short	0x010a
        /*082e*/ 	.byte	0x3f
	.zero		1


	//   ....[32]....
        /*0830*/ 	.word	0x000058b0
        /*0834*/ 	.word	0x00000000
        /*0838*/ 	.word	0x00000000
        /*083c*/ 	.short	0x0101
        /*083e*/ 	.byte	0x3f
	.zero		1


	//   ....[33]....
        /*0840*/ 	.word	0x00006430
        /*0844*/ 	.word	0x00000002
        /*0848*/ 	.word	0x00028c00
        /*084c*/ 	.short	0x010a
        /*084e*/ 	.byte	0x3f
	.zero		1


	//   ....[34]....
        /*0850*/ 	.word	0x00006480
        /*0854*/ 	.word	0x00000002
        /*0858*/ 	.word	0x00028c00
        /*085c*/ 	.short	0x010a
        /*085e*/ 	.byte	0x3f
	.zero		1


	//   ....[35]....
        /*0860*/ 	.word	0x000070b0
        /*0864*/ 	.word	0x00000002
        /*0868*/ 	.word	0x00028c00
        /*086c*/ 	.short	0x010a
        /*086e*/ 	.byte	0x3f
	.zero		1


	//   ....[36]....
        /*0870*/ 	.word	0x000084d0
        /*0874*/ 	.word	0x00000002
        /*0878*/ 	.word	0x00028c00
        /*087c*/ 	.short	0x010a
        /*087e*/ 	.byte	0x3f
	.zero		1


	//   ....[37]....
        /*0880*/ 	.word	0x000094d0
        /*0884*/ 	.word	0x000000a9
        /*0888*/ 	.word	0x00028c30
        /*088c*/ 	.short	0x010a
        /*088e*/ 	.byte	0x3f
	.zero		1


	//   ....[38]....
        /*0890*/ 	.word	0x00009580
        /*0894*/ 	.word	0x000000a9
        /*0898*/ 	.word	0x00028c30
        /*089c*/ 	.short	0x010a
        /*089e*/ 	.byte	0x3f
	.zero		1


	//   ....[39]....
        /*08a0*/ 	.word	0x0000a7a0
        /*08a4*/ 	.word	0x00000000
        /*08a8*/ 	.word	0x00000000
        /*08ac*/ 	.short	0x0101
        /*08ae*/ 	.byte	0x3f
	.zero		1


	//   ....[40]....
        /*08b0*/ 	.word	0x0000aba0
        /*08b4*/ 	.word	0x000000a9
        /*08b8*/ 	.word	0x00028c50
        /*08bc*/ 	.short	0x010a
        /*08be*/ 	.byte	0x3f
	.zero		1


	//   ....[41]....
        /*08c0*/ 	.word	0x0000ac50
        /*08c4*/ 	.word	0x000000a9
        /*08c8*/ 	.word	0x00028c50
        /*08cc*/ 	.short	0x010a
        /*08ce*/ 	.byte	0x3f
	.zero		1


	//   ....[42]....
        /*08d0*/ 	.word	0x0000af60
        /*08d4*/ 	.word	0x000000a9
        /*08d8*/ 	.word	0x00000000
        /*08dc*/ 	.short	0x0101
        /*08de*/ 	.byte	0x3f
	.zero		1


	//   ....[43]....
        /*08e0*/ 	.word	0x0000b050
        /*08e4*/ 	.word	0x000000d5
        /*08e8*/ 	.word	0x00028c30
        /*08ec*/ 	.short	0x010a
        /*08ee*/ 	.byte	0x3f
	.zero		1


	//   ....[44]....
        /*08f0*/ 	.word	0x0000b0c0
        /*08f4*/ 	.word	0x000000d5
        /*08f8*/ 	.word	0x00028c30
        /*08fc*/ 	.short	0x010a
        /*08fe*/ 	.byte	0x3f
	.zero		1


	//   ....[45]....
        /*0900*/ 	.word	0x0000c170
        /*0904*/ 	.word	0x00000098
        /*0908*/ 	.word	0x00000000
        /*090c*/ 	.short	0x0101
        /*090e*/ 	.byte	0x3f
	.zero		1


	//   ....[46]....
        /*0910*/ 	.word	0x0000cee0
        /*0914*/ 	.word	0x000000d5
        /*0918*/ 	.word	0x00028c50
        /*091c*/ 	.short	0x010a
        /*091e*/ 	.byte	0x3f
	.zero		1


	//   ....[47]....
        /*0920*/ 	.word	0x0000cf30
        /*0924*/ 	.word	0x000000d5
        /*0928*/ 	.word	0x00028c50
        /*092c*/ 	.short	0x010a
        /*092e*/ 	.byte	0x3f
	.zero		1


	//   ....[48]....
        /*0930*/ 	.word	0x0000d230
        /*0934*/ 	.word	0x000000d5
        /*0938*/ 	.word	0x00000000
        /*093c*/ 	.short	0x0101
        /*093e*/ 	.byte	0x3f
	.zero		1


	//   ....[49]....
        /*0940*/ 	.word	0x0000d360
        /*0944*/ 	.word	0x000000b9
        /*0948*/ 	.word	0x00028c30
        /*094c*/ 	.short	0x010a
        /*094e*/ 	.byte	0x3f
	.zero		1


	//   ....[50]....
        /*0950*/ 	.word	0x0000d3d0
        /*0954*/ 	.word	0x000000b9
        /*0958*/ 	.word	0x00028c30
        /*095c*/ 	.short	0x010a
        /*095e*/ 	.byte	0x3f
	.zero		1


	//   ....[51]....
        /*0960*/ 	.word	0x0000e310
        /*0964*/ 	.word	0x000000b5
        /*0968*/ 	.word	0x00000000
        /*096c*/ 	.short	0x0101
        /*096e*/ 	.byte	0x3f
	.zero		1


	//   ....[52]....
        /*0970*/ 	.word	0x0000ed30
        /*0974*/ 	.word	0x000000b9
        /*0978*/ 	.word	0x00028c50
        /*097c*/ 	.short	0x010a
        /*097e*/ 	.byte	0x3f
	.zero		1


	//   ....[53]....
        /*0980*/ 	.word	0x0000ed80
        /*0984*/ 	.word	0x000000b9
        /*0988*/ 	.word	0x00028c50
        /*098c*/ 	.short	0x010a
        /*098e*/ 	.byte	0x3f
	.zero		1


	//   ....[54]....
        /*0990*/ 	.word	0x0000f080
        /*0994*/ 	.word	0x000000b9
        /*0998*/ 	.word	0x00000000
        /*099c*/ 	.short	0x0101
        /*099e*/ 	.byte	0x3f
	.zero		1


	//   ....[55]....
        /*09a0*/ 	.word	0x000113c0
        /*09a4*/ 	.word	0x00000000
        /*09a8*/ 	.word	0x00000000
        /*09ac*/ 	.short	0x0101
        /*09ae*/ 	.byte	0x3f
	.zero		1


	//   ....[56]....
        /*09b0*/ 	.word	0x00013750
        /*09b4*/ 	.word	0x00000009
        /*09b8*/ 	.word	0x00028c20
        /*09bc*/ 	.short	0x010a
        /*09be*/ 	.byte	0x3f
	.zero		1


	//   ....[57]....
        /*09c0*/ 	.word	0x000137e0
        /*09c4*/ 	.word	0x00000005
        /*09c8*/ 	.word	0x00028ca0
        /*09cc*/ 	.short	0x010a
        /*09ce*/ 	.byte	0x3f
	.zero		1


	//   ....[58]....
        /*09d0*/ 	.word	0x000139c0
        /*09d4*/ 	.word	0x00000005
        /*09d8*/ 	.word	0x00028cc0
        /*09dc*/ 	.short	0x010a
        /*09de*/ 	.byte	0x3f
	.zero		1


	//   ....[59]....
        /*09e0*/ 	.word	0x00013f10
        /*09e4*/ 	.word	0x00000006
        /*09e8*/ 	.word	0x00028ca0
        /*09ec*/ 	.short	0x010a
        /*09ee*/ 	.byte	0x3f
	.zero		1


	//   ....[60]....
        /*09f0*/ 	.word	0x000140d0
        /*09f4*/ 	.word	0x00000006
        /*09f8*/ 	.word	0x00028cc0
        /*09fc*/ 	.short	0x010a
        /*09fe*/ 	.byte	0x3f
	.zero		1


	//   ....[61]....
        /*0a00*/ 	.word	0x00014fe0
        /*0a04*/ 	.word	0x00000005
        /*0a08*/ 	.word	0x00028c40
        /*0a0c*/ 	.short	0x010a
        /*0a0e*/ 	.byte	0x3f
	.zero		1


	//   ....[62]....
        /*0a10*/ 	.word	0x000153d0
        /*0a14*/ 	.word	0x00000007
        /*0a18*/ 	.word	0x00028c20
        /*0a1c*/ 	.short	0x010a
        /*0a1e*/ 	.byte	0x3f
	.zero		1


	//   ....[63]....
        /*0a20*/ 	.word	0x00015490
        /*0a24*/ 	.word	0x00000002
        /*0a28*/ 	.word	0x00028c60
        /*0a2c*/ 	.short	0x010a
        /*0a2e*/ 	.byte	0x3f
	.zero		1


	//   ....[64]....
        /*0a30*/ 	.word	0x00015bf0
        /*0a34*/ 	.word	0x00000003
        /*0a38*/ 	.word	0x00028c40
        /*0a3c*/ 	.short	0x010a
        /*0a3e*/ 	.byte	0x3f
	.zero		1


	//   ....[65]....
        /*0a40*/ 	.word	0x00015e00
        /*0a44*/ 	.word	0x00000003
        /*0a48*/ 	.word	0x00028c60
        /*0a4c*/ 	.short	0x010a
        /*0a4e*/ 	.byte	0x3f
	.zero		1


	//   ....[66]....
        /*0a50*/ 	.word	0x000164b0
        /*0a54*/ 	.word	0x00000002
        /*0a58*/ 	.word	0x00028c40
        /*0a5c*/ 	.short	0x010a
        /*0a5e*/ 	.byte	0x3f
	.zero		1


	//   ....[67]....
        /*0a60*/ 	.word	0x000166b0
        /*0a64*/ 	.word	0x00000002
        /*0a68*/ 	.word	0x00028c60
        /*0a6c*/ 	.short	0x010a
        /*0a6e*/ 	.byte	0x3f
	.zero		1


	//   ....[68]....
        /*0a70*/ 	.word	0x00016cf0
        /*0a74*/ 	.word	0x00000002
        /*0a78*/ 	.word	0x00028c40
        /*0a7c*/ 	.short	0x010a
        /*0a7e*/ 	.byte	0x3f
	.zero		1


	//   ....[69]....
        /*0a80*/ 	.word	0x00016f00
        /*0a84*/ 	.word	0x00000002
        /*0a88*/ 	.word	0x00028c60
        /*0a8c*/ 	.short	0x010a
        /*0a8e*/ 	.byte	0x3f
	.zero		1


	//   ....[70]....
        /*0a90*/ 	.word	0x000181c0
        /*0a94*/ 	.word	0x00000000
        /*0a98*/ 	.word	0x00028c20
        /*0a9c*/ 	.short	0x010a
        /*0a9e*/ 	.byte	0x3f
	.zero		1


	//   ....[71]....
        /*0aa0*/ 	.word	0x00018370
        /*0aa4*/ 	.word	0x00000006
        /*0aa8*/ 	.word	0x00000000
        /*0aac*/ 	.short	0x010a
        /*0aae*/ 	.byte	0x3f
	.zero		1


	//   ....[72]....
        /*0ab0*/ 	.word	0x000183e0
        /*0ab4*/ 	.word	0x00000007
        /*0ab8*/ 	.word	0x00000000
        /*0abc*/ 	.short	0x010a
        /*0abe*/ 	.byte	0x3f
	.zero		1


	//   ....[73]....
        /*0ac0*/ 	.word	0x00018450
        /*0ac4*/ 	.word	0x00000004
        /*0ac8*/ 	.word	0x00000000
        /*0acc*/ 	.short	0x010a
        /*0ace*/ 	.byte	0x3f
	.zero		1


	//   ....[74]....
        /*0ad0*/ 	.word	0x00018480
        /*0ad4*/ 	.word	0x00000003
        /*0ad8*/ 	.word	0x00000000
        /*0adc*/ 	.short	0x010a
        /*0ade*/ 	.byte	0x3f
	.zero		1


	//   ....[75]....
        /*0ae0*/ 	.word	0x000184e0
        /*0ae4*/ 	.word	0x00000046
        /*0ae8*/ 	.word	0x00028c90
        /*0aec*/ 	.short	0x010a
        /*0aee*/ 	.byte	0x3f
	.zero		1


	//   ....[76]....
        /*0af0*/ 	.word	0x00018530
        /*0af4*/ 	.word	0x00000046
        /*0af8*/ 	.word	0x00028c90
        /*0afc*/ 	.short	0x010a
        /*0afe*/ 	.byte	0x3f
	.zero		1


	//   ....[77]....
        /*0b00*/ 	.word	0x00018580
        /*0b04*/ 	.word	0x00000046
        /*0b08*/ 	.word	0x00028c90
        /*0b0c*/ 	.short	0x010a
        /*0b0e*/ 	.byte	0x3f
	.zero		1


	//   ....[78]....
        /*0b10*/ 	.word	0x000185d0
        /*0b14*/ 	.word	0x00000046
        /*0b18*/ 	.word	0x00028cb0
        /*0b1c*/ 	.short	0x010a
        /*0b1e*/ 	.byte	0x3f
	.zero		1


	//   ....[79]....
        /*0b20*/ 	.word	0x00018620
        /*0b24*/ 	.word	0x0000000e
        /*0b28*/ 	.word	0x00028c50
        /*0b2c*/ 	.short	0x010a
        /*0b2e*/ 	.byte	0x3f
	.zero		1


	//   ....[80]....
        /*0b30*/ 	.word	0x00018670
        /*0b34*/ 	.word	0x00000000
        /*0b38*/ 	.word	0x00028c50
        /*0b3c*/ 	.short	0x010a
        /*0b3e*/ 	.byte	0x3f
	.zero		1


	//   ....[81]....
        /*0b40*/ 	.word	0x00018bc0
        /*0b44*/ 	.word	0x00000002
        /*0b48*/ 	.word	0x00028c00
        /*0b4c*/ 	.short	0x010a
        /*0b4e*/ 	.byte	0x3f
	.zero		1


	//   ....[82]....
        /*0b50*/ 	.word	0x00019110
        /*0b54*/ 	.word	0x00000002
        /*0b58*/ 	.word	0x00028c00
        /*0b5c*/ 	.short	0x010a
        /*0b5e*/ 	.byte	0x3f
	.zero		1


	//   ....[83]....
        /*0b60*/ 	.word	0x00019160
        /*0b64*/ 	.word	0x000000a9
        /*0b68*/ 	.word	0x00028c30
        /*0b6c*/ 	.short	0x010a
        /*0b6e*/ 	.byte	0x3f
	.zero		1


	//   ....[84]....
        /*0b70*/ 	.word	0x000191b0
        /*0b74*/ 	.word	0x000000a9
        /*0b78*/ 	.word	0x00028c50
        /*0b7c*/ 	.short	0x010a
        /*0b7e*/ 	.byte	0x3f
	.zero		1


	//   ....[85]....
        /*0b80*/ 	.word	0x00019200
        /*0b84*/ 	.word	0x000000d5
        /*0b88*/ 	.word	0x00028c30
        /*0b8c*/ 	.short	0x010a
        /*0b8e*/ 	.byte	0x3f
	.zero		1


	//   ....[86]....
        /*0b90*/ 	.word	0x00019250
        /*0b94*/ 	.word	0x000000d5
        /*0b98*/ 	.word	0x00028c50
        /*0b9c*/ 	.short	0x010a
        /*0b9e*/ 	.byte	0x3f
	.zero		1


	//   ....[87]....
        /*0ba0*/ 	.word	0x000192a0
        /*0ba4*/ 	.word	0x000000b9
        /*0ba8*/ 	.word	0x00028c30
        /*0bac*/ 	.short	0x010a
        /*0bae*/ 	.byte	0x3f
	.zero		1


	//   ....[88]....
        /*0bb0*/ 	.word	0x000192f0
        /*0bb4*/ 	.word	0x000000b9
        /*0bb8*/ 	.word	0x00028c50
        /*0bbc*/ 	.short	0x010a
        /*0bbe*/ 	.byte	0x3f
	.zero		1


	//   ....[89]....
        /*0bc0*/ 	.word	0x00019490
        /*0bc4*/ 	.word	0x00000009
        /*0bc8*/ 	.word	0x00028c20
        /*0bcc*/ 	.short	0x010a
        /*0bce*/ 	.byte	0x3f
	.zero		1


	//   ....[90]....
        /*0bd0*/ 	.word	0x000194e0
        /*0bd4*/ 	.word	0x00000005
        /*0bd8*/ 	.word	0x00028ca0
        /*0bdc*/ 	.short	0x010a
        /*0bde*/ 	.byte	0x3f
	.zero		1


	//   ....[91]....
        /*0be0*/ 	.word	0x00019530
        /*0be4*/ 	.word	0x00000005
        /*0be8*/ 	.word	0x00028cc0
        /*0bec*/ 	.short	0x010a
        /*0bee*/ 	.byte	0x3f
	.zero		1


	//   ....[92]....
        /*0bf0*/ 	.word	0x00019580
        /*0bf4*/ 	.word	0x00000006
        /*0bf8*/ 	.word	0x00028ca0
        /*0bfc*/ 	.short	0x010a
        /*0bfe*/ 	.byte	0x3f
	.zero		1


	//   ....[93]....
        /*0c00*/ 	.word	0x000195d0
        /*0c04*/ 	.word	0x00000006
        /*0c08*/ 	.word	0x00028cc0
        /*0c0c*/ 	.short	0x010a
        /*0c0e*/ 	.byte	0x3f
	.zero		1


	//   ....[94]....
        /*0c10*/ 	.word	0x00019770
        /*0c14*/ 	.word	0x00000005
        /*0c18*/ 	.word	0x00028c40
        /*0c1c*/ 	.short	0x010a
        /*0c1e*/ 	.byte	0x3f
	.zero		1


	//   ....[95]....
        /*0c20*/ 	.word	0x000197f0
        /*0c24*/ 	.word	0x00000005
        /*0c28*/ 	.word	0x00028c20
        /*0c2c*/ 	.short	0x010a
        /*0c2e*/ 	.byte	0x3f
	.zero		1


	//   ....[96]....
        /*0c30*/ 	.word	0x00019840
        /*0c34*/ 	.word	0x00000002
        /*0c38*/ 	.word	0x00028c60
        /*0c3c*/ 	.short	0x010a
        /*0c3e*/ 	.byte	0x3f
	.zero		1


	//   ....[97]....
        /*0c40*/ 	.word	0x00019890
        /*0c44*/ 	.word	0x00000003
        /*0c48*/ 	.word	0x00028c40
        /*0c4c*/ 	.short	0x010a
        /*0c4e*/ 	.byte	0x3f
	.zero		1


	//   ....[98]....
        /*0c50*/ 	.word	0x000198e0
        /*0c54*/ 	.word	0x00000003
        /*0c58*/ 	.word	0x00028c60
        /*0c5c*/ 	.short	0x010a
        /*0c5e*/ 	.byte	0x3f
	.zero		1


	//   ....[99]....
        /*0c60*/ 	.word	0x00019930
        /*0c64*/ 	.word	0x00000002
        /*0c68*/ 	.word	0x00028c40
        /*0c6c*/ 	.short	0x010a
        /*0c6e*/ 	.byte	0x3f
	.zero		1


	//   ....[100]....
        /*0c70*/ 	.word	0x00019980
        /*0c74*/ 	.word	0x00000002
        /*0c78*/ 	.word	0x00028c60
        /*0c7c*/ 	.short	0x010a
        /*0c7e*/ 	.byte	0x3f
	.zero		1


	//   ....[101]....
        /*0c80*/ 	.word	0x000199d0
        /*0c84*/ 	.word	0x00000002
        /*0c88*/ 	.word	0x00028c40
        /*0c8c*/ 	.short	0x010a
        /*0c8e*/ 	.byte	0x3f
	.zero		1


	//   ....[102]....
        /*0c90*/ 	.word	0x00019a20
        /*0c94*/ 	.word	0x00000002
        /*0c98*/ 	.word	0x00028c60
        /*0c9c*/ 	.short	0x010a
        /*0c9e*/ 	.byte	0x3f
	.zero		1


	//   ....[103]....
        /*0ca0*/ 	.word	0x0001a3e0
        /*0ca4*/ 	.word	0x00000000
        /*0ca8*/ 	.word	0x00028c20
        /*0cac*/ 	.short	0x010a
        /*0cae*/ 	.byte	0x3f
	.zero		1


	//   ....[104]....
        /*0cb0*/ 	.word	0x0001a580
        /*0cb4*/ 	.word	0x00000006
        /*0cb8*/ 	.word	0x00000000
        /*0cbc*/ 	.short	0x010a
        /*0cbe*/ 	.byte	0x3f
	.zero		1


	//   ....[105]....
        /*0cc0*/ 	.word	0x0001a5d0
        /*0cc4*/ 	.word	0x00000007
        /*0cc8*/ 	.word	0x00000000
        /*0ccc*/ 	.short	0x010a
        /*0cce*/ 	.byte	0x3f
	.zero		1


	//   ....[106]....
        /*0cd0*/ 	.word	0x0001a620
        /*0cd4*/ 	.word	0x00000004
        /*0cd8*/ 	.word	0x00000000
        /*0cdc*/ 	.short	0x010a
        /*0cde*/ 	.byte	0x3f
	.zero		1


	//----- nvinfo : EIATTR_NUM_MBARRIERS
	.align		4
.L_1061:
        /*0ce0*/ 	.byte	0x03, 0x38
        /*0ce2*/ 	.short	0x0016


	//----- nvinfo : EIATTR_EXIT_INSTR_OFFSETS
	.align		4
        /*0ce4*/ 	.byte	0x04, 0x1c
        /*0ce6*/ 	.short	(.L_1063 - .L_1062)


	//   ....[0]....
.L_1062:
        /*0ce8*/ 	.word	0x000184d0


	//----- nvinfo : EIATTR_MAX_THREADS
	.align		4
.L_1063:
        /*0cec*/ 	.byte	0x04, 0x05
        /*0cee*/ 	.short	(.L_1065 - .L_1064)
.L_1064:
        /*0cf0*/ 	.word	0x00000180
        /*0cf4*/ 	.word	0x00000001
        /*0cf8*/ 	.word	0x00000001


	//----- nvinfo : EIATTR_CRS_STACK_SIZE
	.align		4
.L_1065:
        /*0cfc*/ 	.byte	0x04, 0x1e
        /*0cfe*/ 	.short	(.L_1067 - .L_1066)
.L_1066:
        /*0d00*/ 	.word	0x00000000


	//----- nvinfo : EIATTR_CBANK_PARAM_SIZE
	.align		4
.L_1067:
        /*0d04*/ 	.byte	0x03, 0x19
        /*0d06*/ 	.short	0x0a70


	//----- nvinfo : EIATTR_PARAM_CBANK
	.align		4
        /*0d08*/ 	.byte	0x04, 0x0a
        /*0d0a*/ 	.short	(.L_1069 - .L_1068)
	.align		4
.L_1068:
        /*0d0c*/ 	.word	index@(.nv.constant0._ZN7cutlass13device_kernelIN5flash11enable_sm90INS1_16FlashAttnFwdSm90INS1_25CollectiveMainloopFwdSm90ILi2EN4cute5tupleIJNS5_1CILi1EEES8_S8_EEENS6_IJNS7_ILi64EEESA_SA_EEELi512ENS_10bfloat16_tEfNS_4arch4Sm90ELb1ELb0ELb1ELb1ELb0ELb1ELb0ELb0ELb0ELb0ELb0ELb0EEENS1_21CollectiveEpilogueFwdINS6_IJSA_NS7_ILi512EEESA_EEES9_SC_SE_Li256ELb1ELb0ELb0ELb0EEENS1_36VarlenDynamicPersistentTileSchedulerILi64ELi64ELi256ELi32ELb0ELb0ELb1ELb1ELb1ELb1EEEEEEEEEvNT_6ParamsE)
        /*0d10*/ 	.short	0x0210
        /*0d12*/ 	.short	0x0a70


	//----- nvinfo : EIATTR_SW_WAR
	.align		4
.L_1069:
        /*0d14*/ 	.byte	0x04, 0x36
        /*0d16*/ 	.short	(.L_1071 - .L_1070)
.L_1070:
        /*0d18*/ 	.word	0x00000008
.L_1071:


//--------------------- .nv.info._ZN7cutlass13device_kernelIN5flash11enable_sm90INS1_16FlashAttnFwdSm90INS1_25CollectiveMainloopFwdSm90ILi2EN4cute5tupleIJNS5_1CILi1EEES8_S8_EEENS6_IJNS7_ILi64EEESA_SA_EEELi512ENS_10bfloat16_tEfNS_4arch4Sm90ELb1ELb0ELb1ELb1ELb0ELb0ELb1ELb0ELb0ELb0ELb0ELb0EEENS1_21CollectiveEpilogueFwdINS6_IJSA_NS7_ILi512EEESA_EEES9_SC_SE_Li256ELb1ELb0ELb0ELb0EEENS1_36VarlenDynamicPersistentTileSchedulerILi64ELi64ELi256ELi32ELb0ELb0ELb1ELb1ELb1ELb1EEEEEEEEEvNT_6ParamsE --------------------------
	.section	.nv.info._ZN7cutlass13device_kernelIN5flash11enable_sm90INS1_16FlashAttnFwdSm90INS1_25CollectiveMainloopFwdSm90ILi2EN4cute5tupleIJNS5_1CILi1EEES8_S8_EEENS6_IJNS7_ILi64EEESA_SA_EEELi512ENS_10bfloat16_tEfNS_4arch4Sm90ELb1ELb0ELb1ELb1ELb0ELb0ELb1ELb0ELb0ELb0ELb0ELb0EEENS1_21CollectiveEpilogueFwdINS6_IJSA_NS7_ILi512EEESA_EEES9_SC_SE_Li256ELb1ELb0ELb0ELb0EEENS1_36VarlenDynamicPersistentTileSchedulerILi64ELi64ELi256ELi32ELb0ELb0ELb1ELb1ELb1ELb1EEEEEEEEEvNT_6ParamsE,"",@"SHT_CUDA_INFO"
	.sectionflags	@""
	.align	4


	//----- nvinfo : EIATTR_CUDA_API_VERSION
	.align		4
        /*0000*/ 	.byte	0x04, 0x37
        /*0002*/ 	.short	(.L_1073 - .L_1072)
.L_1072:
        /*0004*/ 	.word	0x00000082


	//----- nvinfo : EIATTR_KPARAM_INFO
	.align		4
.L_1073:
        /*0008*/ 	.byte	0x04, 0x17
        /*000a*/ 	.short	(.L_1075 - .L_1074)
.L_1074:
        /*000c*/ 	.word	0x00000000
        /*0010*/ 	.short	0x0000
        /*0012*/ 	.short	0x0070
        /*0014*/ 	.byte	0x00, 0xf0, 0x01, 0x2c


	//----- nvinfo : EIATTR_SPARSE_MMA_MASK
	.align		4
.L_1075:
        /*0018*/ 	.byte	0x03, 0x50
        /*001a*/ 	.short	0x0000


	//----- nvinfo : EIATTR_MAXREG_COUNT
	.align		4
        /*001c*/ 	.byte	0x03, 0x1b
        /*001e*/ 	.short	0x00a8


	//----- nvinfo : EIATTR_NUM_BARRIERS
	.align		4
        /*0020*/ 	.byte	0x02, 0x4c
        /*0022*/ 	.byte	0x10
	.zero		1


	//----- nvinfo : EIATTR_EXTERNS
	.align		4
        /*0024*/ 	.byte	0x04, 0x0f
        /*0026*/ 	.short	(.L_1077 - .L_1076)


	//   ....[0]....
	.align		4
.L_1076:
        /*0028*/ 	.word	index@(__assertfail)


	//----- nvinfo : EIATTR_ANNOTATIONS
	.align		4
.L_1077:
        /*002c*/ 	.byte	0x04, 0x55
        /*002e*/ 	.short	(.L_1079 - .L_1078)


	//   ....[0]....
.L_1078:
        /* <DEDUP_REMOVED lines=31> */


	//----- nvinfo : EIATTR_MERCURY_ISA_VERSION
	.align		4
.L_1079:
        /*0210*/ 	.byte	0x03, 0x5f
        /*0212*/ 	.short	0x0101


	//----- nvinfo : EIATTR_UNUSED_LOAD_BYTE_OFFSET
	.align		4
        /*0214*/ 	.byte	0x04, 0x44
        /*0216*/ 	.short	(.L_1081 - .L_1080)


	//   ....[0]....
.L_1080:
        /*0218*/ 	.word	0x00000ac0
        /*021c*/ 	.word	0x0000fff0


	//   ....[1]....
        /*0220*/ 	.word	0x0000d400
        /*0224*/ 	.word	0x0000fff0


	//----- nvinfo : EIATTR_INT_WARP_WIDE_INSTR_OFFSETS
	.align		4
.L_1081:
        /*0228*/ 	.byte	0x04, 0x31
        /*022a*/ 	.short	(.L_1083 - .L_1082)


	//   ....[0]....
.L_1082:
        /*022c*/ 	.word	0x00000190


	//   ....[1]....
        /*0230*/ 	.word	0x000001d0


	//   ....[2]....
        /*0234*/ 	.word	0x00000240


	//   ....[3]....
        /*0238*/ 	.word	0x00000250


	//   ....[4]....
        /*023c*/ 	.word	0x00011020


	//   ....[5]....
        /*0240*/ 	.word	0x000110e0


	//   ....[6]....
        /*0244*/ 	.word	0x00011580


	//   ....[7]....
        /*0248*/ 	.word	0x000115b0


	//   ....[8]....
        /*024c*/ 	.word	0x00014270


	//   ....[9]....
        /*0250*/ 	.word	0x00014330


	//----- nvinfo : EIATTR_COOP_GROUP_MASK_REGIDS
	.align		4
.L_1083:
        /*0254*/ 	.byte	0x04, 0x29
        /*0256*/ 	.short	(.L_1085 - .L_1084)


	//   ....[0]....
.L_1084:
        /*0258*/ 	.word	0xffffffff


	//   ....[1]....
        /*025c*/ 	.word	0xffffffff


	//   ....[2]....
        /*0260*/ 	.word	0xffffffff


	//   ....[3]....
        /*0264*/ 	.word	0xffffffff


	//   ....[4]....
        /*0268*/ 	.word	0xffffffff


	//   ....[5]....
        /*026c*/ 	.word	0xffffffff


	//   ....[6]....
        /*0270*/ 	.word	0xffffffff


	//   ....[7]....
        /*0274*/ 	.word	0xffffffff


	//   ....[8]....
        /*0278*/ 	.word	0xffffffff


	//   ....[9]....
        /*027c*/ 	.word	0xffffffff


	//   ....[10]....
        /*0280*/ 	.word	0xffffffff


	//   ....[11]....
        /*0284*/ 	.word	0xffffffff


	//   ....[12]....
        /*0288*/ 	.word	0xffffffff


	//   ....[13]....
        /*028c*/ 	.word	0xffffffff


	//   ....[14]....
        /*0290*/ 	.word	0xffffffff


	//   ....[15]....
        /*0294*/ 	.word	0xffffffff


	//   ....[16]....
        /*0298*/ 	.word	0xffffffff


	//   ....[17]....
        /*029c*/ 	.word	0xffffffff


	//   ....[18]....
        /*02a0*/ 	.word	0xffffffff


	//   ....[19]....
        /*02a4*/ 	.word	0xffffffff


	//   ....[20]....
        /*02a8*/ 	.word	0xffffffff


	//   ....[21]....
        /*02ac*/ 	.word	0xffffffff


	//   ....[22]....
        /*02b0*/ 	.word	0xffffffff


	//   ....[23]....
        /*02b4*/ 	.word	0xffffffff


	//   ....[24]....
        /*02b8*/ 	.word	0xffffffff


	//   ....[25]....
        /*02bc*/ 	.word	0xffffffff


	//   ....[26]....
        /*02c0*/ 	.word	0xffffffff


	//   ....[27]....
        /*02c4*/ 	.word	0xffffffff


	//   ....[28]....
        /*02c8*/ 	.word	0xffffffff


	//   ....[29]....
        /*02cc*/ 	.word	0xffffffff


	//   ....[30]....
        /*02d0*/ 	.word	0xffffffff


	//   ....[31]....
        /*02d4*/ 	.word	0xffffffff


	//   ....[32]....
        /*02d8*/ 	.word	0xffffffff


	//   ....[33]....
        /*02dc*/ 	.word	0xffffffff


	//   ....[34]....
        /*02e0*/ 	.word	0xffffffff


	//   ....[35]....
        /*02e4*/ 	.word	0xffffffff


	//   ....[36]....
        /*02e8*/ 	.word	0xffffffff


	//   ....[37]....
        /*02ec*/ 	.word	0xffffffff


	//   ....[38]....
        /*02f0*/ 	.word	0xffffffff


	//   ....[39]....
        /*02f4*/ 	.word	0xffffffff


	//   ....[40]....
        /*02f8*/ 	.word	0xffffffff


	//   ....[41]....
        /*02fc*/ 	.word	0xffffffff


	//   ....[42]....
        /*0300*/ 	.word	0xffffffff


	//   ....[43]....
        /*0304*/ 	.word	0xffffffff


	//   ....[44]....
        /*0308*/ 	.word	0xffffffff


	//   ....[45]....
        /*030c*/ 	.word	0xffffffff


	//   ....[46]....
        /*0310*/ 	.word	0xffffffff


	//   ....[47]....
        /*0314*/ 	.word	0xffffffff


	//   ....[48]....
        /*0318*/ 	.word	0xffffffff


	//   ....[49]....
        /*031c*/ 	.word	0xffffffff


	//   ....[50]....
        /*0320*/ 	.word	0xffffffff


	//   ....[51]....
        /*0324*/ 	.word	0xffffffff


	//   ....[52]....
        /*0328*/ 	.word	0xffffffff


	//   ....[53]....
        /*032c*/ 	.word	0xffffffff


	//   ....[54]....
        /*0330*/ 	.word	0xffffffff


	//   ....[55]....
        /*0334*/ 	.word	0xffffffff


	//   ....[56]....
        /*0338*/ 	.word	0xffffffff


	//   ....[57]....
        /*033c*/ 	.word	0xffffffff


	//   ....[58]....
        /*0340*/ 	.word	0xffffffff


	//   ....[59]....
        /*0344*/ 	.word	0xffffffff


	//   ....[60]....
        /*0348*/ 	.word	0xffffffff


	//   ....[61]....
        /*034c*/ 	.word	0xffffffff


	//   ....[62]....
        /*0350*/ 	.word	0xffffffff


	//   ....[63]....
        /*0354*/ 	.word	0xffffffff


	//   ....[64]....
        /*0358*/ 	.word	0xffffffff


	//   ....[65]....
        /*035c*/ 	.word	0xffffffff


	//   ....[66]....
        /*0360*/ 	.word	0x0500000f


	//   ....[67]....
        /*0364*/ 	.word	0x0500000f


	//   ....[68]....
        /*0368*/ 	.word	0x0500000f


	//   ....[69]....
        /*036c*/ 	.word	0x0500000f


	//   ....[70]....
        /*0370*/ 	.word	0x0500000f


	//   ....[71]....
        /*0374*/ 	.word	0x0500000f


	//   ....[72]....
        /*0378*/ 	.word	0x0500000f


	//   ....[73]....
        /*037c*/ 	.word	0x0500000f


	//   ....[74]....
        /*0380*/ 	.word	0x0500000f


	//   ....[75]....
        /*0384*/ 	.word	0x0500000f


	//   ....[76]....
        /*0388*/ 	.word	0x0500000f


	//   ....[77]....
        /*038c*/ 	.word	0x0500000f


	//   ....[78]....
        /*0390*/ 	.word	0x0500000f


	//   ....[79]....
        /*0394*/ 	.word	0x0500000f


	//   ....[80]....
        /*0398*/ 	.word	0x0500000f


	//   ....[81]....
        /*039c*/ 	.word	0x0500000f


	//   ....[82]....
        /*03a0*/ 	.word	0x0500000f


	//   ....[83]....
        /*03a4*/ 	.word	0x0500000f


	//   ....[84]....
        /*03a8*/ 	.word	0x0500000f


	//----- nvinfo : EIATTR_COOP_GROUP_INSTR_OFFSETS
	.align		4
.L_1085:
        /*03ac*/ 	.byte	0x04, 0x28
        /*03ae*/ 	.short	(.L_1087 - .L_1086)


	//   ....[0]....
.L_1086:
        /*03b0*/ 	.word	0x00000070


	//   ....[1]....
        /*03b4*/ 	.word	0x000001a0


	//   ....[2]....
        /*03b8*/ 	.word	0x000001f0


	//   ....[3]....
        /*03bc*/ 	.word	0x00000400


	//   ....[4]....
        /*03c0*/ 	.word	0x00000560


	//   ....[5]....
        /*03c4*/ 	.word	0x00000680


	//   ....[6]....
        /*03c8*/ 	.word	0x000007e0


	//   ....[7]....
        /*03cc*/ 	.word	0x00001970


	//   ....[8]....
        /*03d0*/ 	.word	0x00003110


	//   ....[9]....
        /*03d4*/ 	.word	0x000040d0


	//   ....[10]....
        /*03d8*/ 	.word	0x00005330


	//   ....[11]....
        /*03dc*/ 	.word	0x00005390


	//   ....[12]....
        /*03e0*/ 	.word	0x00005840


	//   ....[13]....
        /*03e4*/ 	.word	0x00005910


	//   ....[14]....
        /*03e8*/ 	.word	0x000061a0


	//   ....[15]....
        /*03ec*/ 	.word	0x00006df0


	//   ....[16]....
        /*03f0*/ 	.word	0x00008000


	//   ....[17]....
        /*03f4*/ 	.word	0x00008070


	//   ....[18]....
        /*03f8*/ 	.word	0x00008460


	//   ....[19]....
        /*03fc*/ 	.word	0x000085b0


	//   ....[20]....
        /*0400*/ 	.word	0x00009770


	//   ....[21]....
        /*0404*/ 	.word	0x0000a410


	//   ....[22]....
        /*0408*/ 	.word	0x0000b3b0


	//   ....[23]....
        /*040c*/ 	.word	0x0000b420


	//   ....[24]....
        /*0410*/ 	.word	0x0000b760


	//   ....[25]....
        /*0414*/ 	.word	0x0000b920


	//   ....[26]....
        /*0418*/ 	.word	0x0000c8b0


	//   ....[27]....
        /*041c*/ 	.word	0x0000c910


	//   ....[28]....
        /*0420*/ 	.word	0x0000c930


	//   ....[29]....
        /*0424*/ 	.word	0x0000c980


	//   ....[30]....
        /*0428*/ 	.word	0x0000c9a0


	//   ....[31]....
        /*042c*/ 	.word	0x0000e310


	//   ....[32]....
        /*0430*/ 	.word	0x0000fd60


	//   ....[33]....
        /*0434*/ 	.word	0x0000fef0


	//   ....[34]....
        /*0438*/ 	.word	0x0000ff20


	//   ....[35]....
        /*043c*/ 	.word	0x0000ff60


	//   ....[36]....
        /*0440*/ 	.word	0x0000ffd0


	//   ....[37]....
        /*0444*/ 	.word	0x00010030


	//   ....[38]....
        /*0448*/ 	.word	0x00010070


	//   ....[39]....
        /*044c*/ 	.word	0x00010220


	//   ....[40]....
        /*0450*/ 	.word	0x00010280


	//   ....[41]....
        /*0454*/ 	.word	0x000102c0


	//   ....[42]....
        /*0458*/ 	.word	0x00010300


	//   ....[43]....
        /*045c*/ 	.word	0x00010330


	//   ....[44]....
        /*0460*/ 	.word	0x00010360


	//   ....[45]....
        /*0464*/ 	.word	0x00010400


	//   ....[46]....
        /*0468*/ 	.word	0x00010460


	//   ....[47]....
        /*046c*/ 	.word	0x000104f0


	//   ....[48]....
        /*0470*/ 	.word	0x000143c0


	//   ....[49]....
        /*0474*/ 	.word	0x000143d0


	//   ....[50]....
        /*0478*/ 	.word	0x000144f0


	//   ....[51]....
        /*047c*/ 	.word	0x00014550


	//   ....[52]....
        /*0480*/ 	.word	0x00014590


	//   ....[53]....
        /*0484*/ 	.word	0x000145d0


	//   ....[54]....
        /*0488*/ 	.word	0x00014600


	//   ....[55]....
        /*048c*/ 	.word	0x00014630


	//   ....[56]....
        /*0490*/ 	.word	0x000147d0


	//   ....[57]....
        /*0494*/ 	.word	0x00014830


	//   ....[58]....
        /*0498*/ 	.word	0x00014870


	//   ....[59]....
        /*049c*/ 	.word	0x000148b0


	//   ....[60]....
        /*04a0*/ 	.word	0x000148e0


	//   ....[61]....
        /*04a4*/ 	.word	0x00014910


	//   ....[62]....
        /*04a8*/ 	.word	0x000149d0


	//   ....[63]....
        /*04ac*/ 	.word	0x000149f0


	//   ....[64]....
        /*04b0*/ 	.word	0x00014a60


	//   ....[65]....
        /*04b4*/ 	.word	0x000150f0


	//   ....[66]....
        /*04b8*/ 	.word	0x000156d0


	//   ....[67]....
        /*04bc*/ 	.word	0x00015af0


	//   ....[68]....
        /*04c0*/ 	.word	0x00015b80


	//   ....[69]....
        /*04c4*/ 	.word	0x00015c20


	//   ....[70]....
        /*04c8*/ 	.word	0x00015cd0


	//   ....[71]....
        /*04cc*/ 	.word	0x00015d50


	//   ....[72]....
        /*04d0*/ 	.word	0x00015dd0


	//   ....[73]....
        /*04d4*/ 	.word	0x00015e50


	//   ....[74]....
        /*04d8*/ 	.word	0x00015ed0


	//   ....[75]....
        /*04dc*/ 	.word	0x00015f60


	//   ....[76]....
        /*04e0*/ 	.word	0x00016010


	//   ....[77]....
        /*04e4*/ 	.word	0x00016090


	//   ....[78]....
        /*04e8*/ 	.word	0x00016110


	//   ....[79]....
        /*04ec*/ 	.word	0x00016190


	//   ....[80]....
        /*04f0*/ 	.word	0x00016210


	//   ....[81]....
        /*04f4*/ 	.word	0x00016280


	//   ....[82]....
        /*04f8*/ 	.word	0x00016320


	//   ....[83]....
        /*04fc*/ 	.word	0x000163b0


	//   ....[84]....
        /*0500*/ 	.word	0x000164e0


	//----- nvinfo : EIATTR_REG_RECONFIG
	.align		4
.L_1087:
        /*0504*/ 	.byte	0x01, 0x54
	.zero		2


	//----- nvinfo : EIATTR_SYSCALL_OFFSETS
	.align		4
        /*0508*/ 	.byte	0x04, 0x46
        /*050a*/ 	.short	(.L_1089 - .L_1088)


	//   ....[0]....
.L_1088:
        /*050c*/ 	.word	0x000032c0


	//   ....[1]....
        /*0510*/ 	.word	0x00011270


	//   ....[2]....
        /*0514*/ 	.word	0x000113b0


	//   ....[3]....
        /*0518*/ 	.word	0x000114b0


	//----- nvinfo : EIATTR_MBARRIER_INSTR_OFFSETS
	.align		4
.L_1089:
        /*051c*/ 	.byte	0x04, 0x39
        /*051e*/ 	.short	(.L_1091 - .L_1090)


	//   ....[0]....
.L_1090:
        /*0520*/ 	.word	0x000002e0
        /*0524*/ 	.word	0x000000ff
        /*0528*/ 	.word	0x00038800
        /*052c*/ 	.short	0x0100
        /*052e*/ 	.byte	0x08
	.zero		1


	//   ....[1]....
        /*0530*/ 	.word	0x000002f0
        /*0534*/ 	.word	0x000000ff
        /*0538*/ 	.word	0x00038810
        /*053c*/ 	.short	0x0100
        /*053e*/ 	.byte	0x08
	.zero		1


	//   ....[2]....
        /*0540*/ 	.word	0x00000300
        /*0544*/ 	.word	0x000000ff
        /*0548*/ 	.word	0x00038820
        /*054c*/ 	.short	0x0100
        /*054e*/ 	.byte	0x08
	.zero		1


	//   ....[3]....
        /*0550*/ 	.word	0x000003b0
        /*0554*/ 	.word	0x000000ff
        /*0558*/ 	.word	0x00038830
        /*055c*/ 	.short	0x0100
        /*055e*/ 	.byte	0x06
	.zero		1


	//   ....[4]....
        /*0560*/ 	.word	0x000003c0
        /*0564*/ 	.word	0x000000ff
        /*0568*/ 	.word	0x00038840
        /*056c*/ 	.short	0x0100
        /*056e*/ 	.byte	0x06
	.zero		1


	//   ....[5]....
        /*0570*/ 	.word	0x000003d0
        /*0574*/ 	.word	0x000000ff
        /*0578*/ 	.word	0x00038838
        /*057c*/ 	.short	0x0100
        /*057e*/ 	.byte	0x06
	.zero		1


	//   ....[6]....
        /*0580*/ 	.word	0x000003e0
        /*0584*/ 	.word	0x000000ff
        /*0588*/ 	.word	0x00038848
        /*058c*/ 	.short	0x0100
        /*058e*/ 	.byte	0x06
	.zero		1


	//   ....[7]....
        /*0590*/ 	.word	0x00000510
        /*0594*/ 	.word	0x000000ff
        /*0598*/ 	.word	0x00038850
        /*059c*/ 	.short	0x0100
        /*059e*/ 	.byte	0x08
	.zero		1


	//   ....[8]....
        /*05a0*/ 	.word	0x00000520
        /*05a4*/ 	.word	0x000000ff
        /*05a8*/ 	.word	0x00038860
        /*05ac*/ 	.short	0x0100
        /*05ae*/ 	.byte	0x08
	.zero		1


	//   ....[9]....
        /*05b0*/ 	.word	0x00000530
        /*05b4*/ 	.word	0x000000ff
        /*05b8*/ 	.word	0x00038858
        /*05bc*/ 	.short	0x0100
        /*05be*/ 	.byte	0x08
	.zero		1


	//   ....[10]....
        /*05c0*/ 	.word	0x00000540
        /*05c4*/ 	.word	0x000000ff
        /*05c8*/ 	.word	0x00038868
        /*05cc*/ 	.short	0x0100
        /*05ce*/ 	.byte	0x08
	.zero		1


	//   ....[11]....
        /*05d0*/ 	.word	0x00000630
        /*05d4*/ 	.word	0x000000ff
        /*05d8*/ 	.word	0x00038870
        /*05dc*/ 	.short	0x0100
        /*05de*/ 	.byte	0x06
	.zero		1


	//   ....[12]....
        /*05e0*/ 	.word	0x00000640
        /*05e4*/ 	.word	0x000000ff
        /*05e8*/ 	.word	0x00038880
        /*05ec*/ 	.short	0x0100
        /*05ee*/ 	.byte	0x06
	.zero		1


	//   ....[13]....
        /*05f0*/ 	.word	0x00000650
        /*05f4*/ 	.word	0x000000ff
        /*05f8*/ 	.word	0x00038878
        /*05fc*/ 	.short	0x0100
        /*05fe*/ 	.byte	0x06
	.zero		1


	//   ....[14]....
        /*0600*/ 	.word	0x00000660
        /*0604*/ 	.word	0x000000ff
        /*0608*/ 	.word	0x00038888
        /*060c*/ 	.short	0x0100
        /*060e*/ 	.byte	0x06
	.zero		1


	//   ....[15]....
        /*0610*/ 	.word	0x00000790
        /*0614*/ 	.word	0x000000ff
        /*0618*/ 	.word	0x00038890
        /*061c*/ 	.short	0x0100
        /*061e*/ 	.byte	0x08
	.zero		1


	//   ....[16]....
        /*0620*/ 	.word	0x000007a0
        /*0624*/ 	.word	0x000000ff
        /*0628*/ 	.word	0x000388a0
        /*062c*/ 	.short	0x0100
        /*062e*/ 	.byte	0x08
	.zero		1


	//   ....[17]....
        /*0630*/ 	.word	0x000007b0
        /*0634*/ 	.word	0x000000ff
        /*0638*/ 	.word	0x00038898
        /*063c*/ 	.short	0x0100
        /*063e*/ 	.byte	0x08
	.zero		1


	//   ....[18]....
        /*0640*/ 	.word	0x000007c0
        /*0644*/ 	.word	0x000000ff
        /*0648*/ 	.word	0x000388a8
        /*064c*/ 	.short	0x0100
        /*064e*/ 	.byte	0x08
	.zero		1


	//   ....[19]....
        /*0650*/ 	.word	0x000008f0
        /*0654*/ 	.word	0x000000ff
        /*0658*/ 	.word	0x000388b0
        /*065c*/ 	.short	0x0100
        /*065e*/ 	.byte	0x08
	.zero		1


	//   ....[20]....
        /*0660*/ 	.word	0x00000900
        /*0664*/ 	.word	0x000000ff
        /*0668*/ 	.word	0x000388c0
        /*066c*/ 	.short	0x0100
        /*066e*/ 	.byte	0x08
	.zero		1


	//   ....[21]....
        /*0670*/ 	.word	0x00000910
        /*0674*/ 	.word	0x000000ff
        /*0678*/ 	.word	0x000388b8
        /*067c*/ 	.short	0x0100
        /*067e*/ 	.byte	0x08
	.zero		1


	//   ....[22]....
        /*0680*/ 	.word	0x00000920
        /*0684*/ 	.word	0x000000ff
        /*0688*/ 	.word	0x000388c8
        /*068c*/ 	.short	0x0100
        /*068e*/ 	.byte	0x08
	.zero		1


	//   ....[23]....
        /*0690*/ 	.word	0x00001d20
        /*0694*/ 	.word	0x00000004
        /*0698*/ 	.word	0x00000000
        /*069c*/ 	.short	0x0101
        /*069e*/ 	.byte	0x3f
	.zero		1


	//   ....[24]....
        /*06a0*/ 	.word	0x000027f0
        /*06a4*/ 	.word	0x00000004
        /*06a8*/ 	.word	0x00000000
        /*06ac*/ 	.short	0x0101
        /*06ae*/ 	.byte	0x3f
	.zero		1


	//   ....[25]....
        /*06b0*/ 	.word	0x00003340
        /*06b4*/ 	.word	0x00000011
        /*06b8*/ 	.word	0x00038800
        /*06bc*/ 	.short	0x010a
        /*06be*/ 	.byte	0x3f
	.zero		1


	//   ....[26]....
        /*06c0*/ 	.word	0x000033a0
        /*06c4*/ 	.word	0x00000005
        /*06c8*/ 	.word	0x00038830
        /*06cc*/ 	.short	0x010a
        /*06ce*/ 	.byte	0x3f
	.zero		1


	//   ....[27]....
        /*06d0*/ 	.word	0x00003410
        /*06d4*/ 	.word	0x00000005
        /*06d8*/ 	.word	0x00038830
        /*06dc*/ 	.short	0x010a
        /*06de*/ 	.byte	0x3f
	.zero		1


	//   ....[28]....
        /*06e0*/ 	.word	0x00003690
        /*06e4*/ 	.word	0x00000011
        /*06e8*/ 	.word	0x00038810
        /*06ec*/ 	.short	0x010a
        /*06ee*/ 	.byte	0x3f
	.zero		1


	//   ....[29]....
        /*06f0*/ 	.word	0x000036d0
        /*06f4*/ 	.word	0x00000005
        /*06f8*/ 	.word	0x00038850
        /*06fc*/ 	.short	0x010a
        /*06fe*/ 	.byte	0x3f
	.zero		1


	//   ....[30]....
        /*0700*/ 	.word	0x000037a0
        /*0704*/ 	.word	0x00000005
        /*0708*/ 	.word	0x00038850
        /*070c*/ 	.short	0x010a
        /*070e*/ 	.byte	0x3f
	.zero		1


	//   ....[31]....
        /*0710*/ 	.word	0x00005bb0
        /*0714*/ 	.word	0x00000018
        /*0718*/ 	.word	0x00000000
        /*071c*/ 	.short	0x0101
        /*071e*/ 	.byte	0x3f
	.zero		1


	//   ....[32]....
        /*0720*/ 	.word	0x000061c0
        /*0724*/ 	.word	0x00000005
        /*0728*/ 	.word	0x00000000
        /*072c*/ 	.short	0x0101
        /*072e*/ 	.byte	0x3f
	.zero		1


	//   ....[33]....
        /*0730*/ 	.word	0x000062e0
        /*0734*/ 	.word	0x0000000a
        /*0738*/ 	.word	0x00038830
        /*073c*/ 	.short	0x010a
        /*073e*/ 	.byte	0x3f
	.zero		1


	//   ....[34]....
        /*0740*/ 	.word	0x00006330
        /*0744*/ 	.word	0x0000000a
        /*0748*/ 	.word	0x00038830
        /*074c*/ 	.short	0x010a
        /*074e*/ 	.byte	0x3f
	.zero		1


	//   ....[35]....
        /*0750*/ 	.word	0x000064b0
        /*0754*/ 	.word	0x0000000a
        /*0758*/ 	.word	0x00038850
        /*075c*/ 	.short	0x010a
        /*075e*/ 	.byte	0x3f
	.zero		1


	//   ....[36]....
        /*0760*/ 	.word	0x000064f0
        /*0764*/ 	.word	0x0000000a
        /*0768*/ 	.word	0x00038850
        /*076c*/ 	.short	0x010a
        /*076e*/ 	.byte	0x3f
	.zero		1


	//   ....[37]....
        /*0770*/ 	.word	0x000088d0
        /*0774*/ 	.word	0x0000000f
        /*0778*/ 	.word	0x00000000
        /*077c*/ 	.short	0x0101
        /*077e*/ 	.byte	0x3f
	.zero		1


	//   ....[38]....
        /*0780*/ 	.word	0x00009790
        /*0784*/ 	.word	0x0000000a
        /*0788*/ 	.word	0x00000000
        /*078c*/ 	.short	0x0101
        /*078e*/ 	.byte	0x3f
	.zero		1


	//   ....[39]....
        /*0790*/ 	.word	0x000098e0
        /*0794*/ 	.word	0x00000009
        /*0798*/ 	.word	0x00038830
        /*079c*/ 	.short	0x010a
        /*079e*/ 	.byte	0x3f
	.zero		1


	//   ....[40]....
        /*07a0*/ 	.word	0x00009930
        /*07a4*/ 	.word	0x00000009
        /*07a8*/ 	.word	0x00038830
        /*07ac*/ 	.short	0x010a
        /*07ae*/ 	.byte	0x3f
	.zero		1


	//   ....[41]....
        /*07b0*/ 	.word	0x00009ab0
        /*07b4*/ 	.word	0x00000009
        /*07b8*/ 	.word	0x00038850
        /*07bc*/ 	.short	0x010a
        /*07be*/ 	.byte	0x3f
	.zero		1


	//   ....[42]....
        /*07c0*/ 	.word	0x00009af0
        /*07c4*/ 	.word	0x00000009
        /*07c8*/ 	.word	0x00038850
        /*07cc*/ 	.short	0x010a
        /*07ce*/ 	.byte	0x3f
	.zero		1


	//   ....[43]....
        /*07d0*/ 	.word	0x0000b6f0
        /*07d4*/ 	.word	0x00000098
        /*07d8*/ 	.word	0x00000000
        /*07dc*/ 	.short	0x0101
        /*07de*/ 	.byte	0x3f
	.zero		1


	//   ....[44]....
        /*07e0*/ 	.word	0x0000c8d0
        /*07e4*/ 	.word	0x00000009
        /*07e8*/ 	.word	0x00000000
        /*07ec*/ 	.short	0x0101
        /*07ee*/ 	.byte	0x3f
	.zero		1


	//   ....[45]....
        /*07f0*/ 	.word	0x0000ed70
        /*07f4*/ 	.word	0x00000000
        /*07f8*/ 	.word	0x00000000
        /*07fc*/ 	.short	0x0101
        /*07fe*/ 	.byte	0x3f
	.zero		1


	//   ....[46]....
        /*0800*/ 	.word	0x00011a00
        /*0804*/ 	.word	0x00000008
        /*0808*/ 	.word	0x00038840
        /*080c*/ 	.short	0x010a
        /*080e*/ 	.byte	0x3f
	.zero		1


	//   ....[47]....
        /*0810*/ 	.word	0x000121f0
        /*0814*/ 	.word	0x0000000b
        /*0818*/ 	.word	0x00038820
        /*081c*/ 	.short	0x010a
        /*081e*/ 	.byte	0x3f
	.zero		1


	//   ....[48]....
        /*0820*/ 	.word	0x000122c0
        /*0824*/ 	.word	0x00000006
        /*0828*/ 	.word	0x00038860
        /*082c*/ 	.short	0x010a
        /*082e*/ 	.byte	0x3f
	.zero		1


	//   ....[49]....
        /*0830*/ 	.word	0x00012a40
        /*0834*/ 	.word	0x00000002
        /*0838*/ 	.word	0x00038840
        /*083c*/ 	.short	0x010a
        /*083e*/ 	.byte	0x3f
	.zero		1


	//   ....[50]....
        /*0840*/ 	.word	0x00012c50
        /*0844*/ 	.word	0x00000002
        /*0848*/ 	.word	0x00038860
        /*084c*/ 	.short	0x010a
        /*084e*/ 	.byte	0x3f
	.zero		1


	//   ....[51]....
        /*0850*/ 	.word	0x00013300
        /*0854*/ 	.word	0x00000002
        /*0858*/ 	.word	0x00038840
        /*085c*/ 	.short	0x010a
        /*085e*/ 	.byte	0x3f
	.zero		1


	//   ....[52]....
        /*0860*/ 	.word	0x00013500
        /*0864*/ 	.word	0x00000002
        /*0868*/ 	.word	0x00038860
        /*086c*/ 	.short	0x010a
        /*086e*/ 	.byte	0x3f
	.zero		1


	//   ....[53]....
        /*0870*/ 	.word	0x00013b40
        /*0874*/ 	.word	0x00000002
        /*0878*/ 	.word	0x00038840
        /*087c*/ 	.short	0x010a
        /*087e*/ 	.byte	0x3f
	.zero		1


	//   ....[54]....
        /*0880*/ 	.word	0x00013d50
        /*0884*/ 	.word	0x00000002
        /*0888*/ 	.word	0x00038860
        /*088c*/ 	.short	0x010a
        /*088e*/ 	.byte	0x3f
	.zero		1


	//   ....[55]....
        /*0890*/ 	.word	0x00015080
        /*0894*/ 	.word	0x00000000
        /*0898*/ 	.word	0x00038820
        /*089c*/ 	.short	0x010a
        /*089e*/ 	.byte	0x3f
	.zero		1


	//   ....[56]....
        /*08a0*/ 	.word	0x00015250
        /*08a4*/ 	.word	0x00000006
        /*08a8*/ 	.word	0x00000000
        /*08ac*/ 	.short	0x010a
        /*08ae*/ 	.byte	0x3f
	.zero		1


	//   ....[57]....
        /*08b0*/ 	.word	0x000152c0
        /*08b4*/ 	.word	0x00000007
        /*08b8*/ 	.word	0x00000000
        /*08bc*/ 	.short	0x010a
        /*08be*/ 	.byte	0x3f
	.zero		1


	//   ....[58]....
        /*08c0*/ 	.word	0x00015330
        /*08c4*/ 	.word	0x00000004
        /*08c8*/ 	.word	0x00000000
        /*08cc*/ 	.short	0x010a
        /*08ce*/ 	.byte	0x3f
	.zero		1


	//   ....[59]....
        /*08d0*/ 	.word	0x00015360
        /*08d4*/ 	.word	0x00000003
        /*08d8*/ 	.word	0x00000000
        /*08dc*/ 	.short	0x010a
        /*08de*/ 	.byte	0x3f
	.zero		1


	//   ....[60]....
        /*08e0*/ 	.word	0x000153c0
        /*08e4*/ 	.word	0x00000011
        /*08e8*/ 	.word	0x00038800
        /*08ec*/ 	.short	0x010a
        /*08ee*/ 	.byte	0x3f
	.zero		1


	//   ....[61]....
        /*08f0*/ 	.word	0x00015410
        /*08f4*/ 	.word	0x00000005
        /*08f8*/ 	.word	0x00038830
        /*08fc*/ 	.short	0x010a
        /*08fe*/ 	.byte	0x3f
	.zero		1


	//   ....[62]....
        /*0900*/ 	.word	0x00015460
        /*0904*/ 	.word	0x00000011
        /*0908*/ 	.word	0x00038810
        /*090c*/ 	.short	0x010a
        /*090e*/ 	.byte	0x3f
	.zero		1


	//   ....[63]....
        /*0910*/ 	.word	0x000154b0
        /*0914*/ 	.word	0x00000005
        /*0918*/ 	.word	0x00038850
        /*091c*/ 	.short	0x010a
        /*091e*/ 	.byte	0x3f
	.zero		1


	//   ....[64]....
        /*0920*/ 	.word	0x00015500
        /*0924*/ 	.word	0x0000000a
        /*0928*/ 	.word	0x00038830
        /*092c*/ 	.short	0x010a
        /*092e*/ 	.byte	0x3f
	.zero		1


	//   ....[65]....
        /*0930*/ 	.word	0x00015550
        /*0934*/ 	.word	0x0000000a
        /*0938*/ 	.word	0x00038850
        /*093c*/ 	.short	0x010a
        /*093e*/ 	.byte	0x3f
	.zero		1


	//   ....[66]....
        /*0940*/ 	.word	0x000155a0
        /*0944*/ 	.word	0x00000009
        /*0948*/ 	.word	0x00038830
        /*094c*/ 	.short	0x010a
        /*094e*/ 	.byte	0x3f
	.zero		1


	//   ....[67]....
        /*0950*/ 	.word	0x000155f0
        /*0954*/ 	.word	0x00000009
        /*0958*/ 	.word	0x00038850
        /*095c*/ 	.short	0x010a
        /*095e*/ 	.byte	0x3f
	.zero		1


	//   ....[68]....
        /*0960*/ 	.word	0x00015790
        /*0964*/ 	.word	0x00000008
        /*0968*/ 	.word	0x00038840
        /*096c*/ 	.short	0x010a
        /*096e*/ 	.byte	0x3f
	.zero		1


	//   ....[69]....
        /*0970*/ 	.word	0x00015810
        /*0974*/ 	.word	0x00000008
        /*0978*/ 	.word	0x00038820
        /*097c*/ 	.short	0x010a
        /*097e*/ 	.byte	0x3f
	.zero		1


	//   ....[70]....
        /*0980*/ 	.word	0x00015860
        /*0984*/ 	.word	0x00000006
        /*0988*/ 	.word	0x00038860
        /*098c*/ 	.short	0x010a
        /*098e*/ 	.byte	0x3f
	.zero		1


	//   ....[71]....
        /*0990*/ 	.word	0x000158b0
        /*0994*/ 	.word	0x00000002
        /*0998*/ 	.word	0x00038840
        /*099c*/ 	.short	0x010a
        /*099e*/ 	.byte	0x3f
	.zero		1


	//   ....[72]....
        /*09a0*/ 	.word	0x00015900
        /*09a4*/ 	.word	0x00000002
        /*09a8*/ 	.word	0x00038860
        /*09ac*/ 	.short	0x010a
        /*09ae*/ 	.byte	0x3f
	.zero		1


	//   ....[73]....
        /*09b0*/ 	.word	0x00015950
        /*09b4*/ 	.word	0x00000002
        /*09b8*/ 	.word	0x00038840
        /*09bc*/ 	.short	0x010a
        /*09be*/ 	.byte	0x3f
	.zero		1


	//   ....[74]....
        /*09c0*/ 	.word	0x000159a0
        /*09c4*/ 	.word	0x00000002
        /*09c8*/ 	.word	0x00038860
        /*09cc*/ 	.short	0x010a
        /*09ce*/ 	.byte	0x3f
	.zero		1


	//   ....[75]....
        /*09d0*/ 	.word	0x000159f0
        /*09d4*/ 	.word	0x00000002
        /*09d8*/ 	.word	0x00038840
        /*09dc*/ 	.short	0x010a
        /*09de*/ 	.byte	0x3f
	.zero		1


	//   ....[76]....
        /*09e0*/ 	.word	0x00015a40
        /*09e4*/ 	.word	0x00000002
        /*09e8*/ 	.word	0x00038860
        /*09ec*/ 	.short	0x010a
        /*09ee*/ 	.byte	0x3f
	.zero		1


	//   ....[77]....
        /*09f0*/ 	.word	0x00016400
        /*09f4*/ 	.word	0x00000000
        /*09f8*/ 	.word	0x00038820
        /*09fc*/ 	.short	0x010a
        /*09fe*/ 	.byte	0x3f
	.zero		1


	//   ....[78]....
        /*0a00*/ 	.word	0x000165a0
        /*0a04*/ 	.word	0x00000006
        /*0a08*/ 	.word	0x00000000
        /*0a0c*/ 	.short	0x010a
        /*0a0e*/ 	.byte	0x3f
	.zero		1


	//   ....[79]....
        /*0a10*/ 	.word	0x000165f0
        /*0a14*/ 	.word	0x00000007
        /*0a18*/ 	.word	0x00000000
        /*0a1c*/ 	.short	0x010a
        /*0a1e*/ 	.byte	0x3f
	.zero		1


	//   ....[80]....
        /*0a20*/ 	.word	0x00016640
        /*0a24*/ 	.word	0x00000004
        /*0a28*/ 	.word	0x00000000
        /*0a2c*/ 	.short	0x010a
        /*0a2e*/ 	.byte	0x3f
	.zero		1


	//----- nvinfo : EIATTR_NUM_MBARRIERS
	.align		4
.L_1091:
        /*0a30*/ 	.byte	0x03, 0x38
        /*0a32*/ 	.short	0x0017


	//----- nvinfo : EIATTR_EXIT_INSTR_OFFSETS
	.align		4
        /*0a34*/ 	.byte	0x04, 0x1c
        /*0a36*/ 	.short	(.L_1093 - .L_1092)


	//   ....[0]....
.L_1092:
        /*0a38*/ 	.word	0x00000af0


	//   ....[1]....
        /*0a3c*/ 	.word	0x0000fd20


	//   ....[2]....
        /*0a40*/ 	.word	0x0000fd80


	//   ....[3]....
        /*0a44*/ 	.word	0x000153b0


	//----- nvinfo : EIATTR_MAX_THREADS
	.align		4
.L_1093:
        /*0a48*/ 	.byte	0x04, 0x05
        /*0a4a*/ 	.short	(.L_1095 - .L_1094)
.L_1094:
        /*0a4c*/ 	.word	0x00000180
        /*0a50*/ 	.word	0x00000001
        /*0a54*/ 	.word	0x00000001


	//----- nvinfo : EIATTR_CRS_STACK_SIZE
	.align		4
.L_1095:
        /*0a58*/ 	.byte	0x04, 0x1e
        /*0a5a*/ 	.short	(.L_1097 - .L_1096)
.L_1096:
        /*0a5c*/ 	.word	0x00000000


	//----- nvinfo : EIATTR_CBANK_PARAM_SIZE
	.align		4
.L_1097:
        /*0a60*/ 	.byte	0x03, 0x19
        /*0a62*/ 	.short	0x0b70


	//----- nvinfo : EIATTR_PARAM_CBANK
	.align		4
        /*0a64*/ 	.byte	0x04, 0x0a
        /*0a66*/ 	.short	(.L_1099 - .L_1098)
	.align		4
.L_1098:
        /*0a68*/ 	.word	index@(.nv.constant0._ZN7cutlass13device_kernelIN5flash11enable_sm90INS1_16FlashAttnFwdSm90INS1_25CollectiveMainloopFwdSm90ILi2EN4cute5tupleIJNS5_1CILi1EEES8_S8_EEENS6_IJNS7_ILi64EEESA_SA_EEELi512ENS_10bfloat16_tEfNS_4arch4Sm90ELb1ELb0ELb1ELb1ELb0ELb0ELb1ELb0ELb0ELb0ELb0ELb0EEENS1_21CollectiveEpilogueFwdINS6_IJSA_NS7_ILi512EEESA_EEES9_SC_SE_Li256ELb1ELb0ELb0ELb0EEENS1_36VarlenDynamicPersistentTileSchedulerILi64ELi64ELi256ELi32ELb0ELb0ELb1ELb1ELb1ELb1EEEEEEEEEvNT_6ParamsE)
        /*0a6c*/ 	.short	0x0210
        /*0a6e*/ 	.short	0x0b70


	//----- nvinfo : EIATTR_SW_WAR
	.align		4
.L_1099:
        /*0a70*/ 	.byte	0x04, 0x36
        /*0a72*/ 	.short	(.L_1101 - .L_1100)
.L_1100:
        /*0a74*/ 	.word	0x00000008
.L_1101:


//--------------------- .nv.info._ZN7cutlass13device_kernelIN5flash11enable_sm90INS1_16FlashAttnFwdSm90INS1_25CollectiveMainloopFwdSm90ILi2EN4cute5tupleIJNS5_1CILi1EEES8_S8_EEENS6_IJNS7_ILi64EEESA_SA_EEELi512ENS_10bfloat16_tEfNS_4arch4Sm90ELb1ELb0ELb1ELb1ELb0ELb1ELb1ELb0ELb0ELb0ELb0ELb0EEENS1_21CollectiveEpilogueFwdINS6_IJSA_NS7_ILi512EEESA_EEES9_SC_SE_Li256ELb1ELb0ELb0ELb0EEENS1_36VarlenDynamicPersistentTileSchedulerILi64ELi64ELi256ELi32ELb0ELb0ELb1ELb1ELb1ELb1EEEEEEEEEvNT_6ParamsE --------------------------
	.section	.nv.info._ZN7cutlass13device_kernelIN5flash11enable_sm90INS1_16FlashAttnFwdSm90INS1_25CollectiveMainloopFwdSm90ILi2EN4cute5tupleIJNS5_1CILi1EEES8_S8_EEENS6_IJNS7_ILi64EEESA_SA_EEELi512ENS_10bfloat16_tEfNS_4arch4Sm90ELb1ELb0ELb1ELb1ELb0ELb1ELb1ELb0ELb0ELb0ELb0ELb0EEENS1_21CollectiveEpilogueFwdINS6_IJSA_NS7_ILi512EEESA_EEES9_SC_SE_Li256ELb1ELb0ELb0ELb0EEENS1_36VarlenDynamicPersistentTileSchedulerILi64ELi64ELi256ELi32ELb0ELb0ELb1ELb1ELb1ELb1EEEEEEEEEvNT_6ParamsE,"",@"SHT_CUDA_INFO"
	.sectionflags	@""
	.align	4


	//----- nvinfo : EIATTR_CUDA_API_VERSION
	.align		4
        /*0000*/ 	.byte	0x04, 0x37
        /*0002*/ 	.short	(.L_1103 - .L_1102)
.L_1102:
        /*0004*/ 	.word	0x00000082


	//----- nvinfo : EIATTR_KPARAM_INFO
	.align		4
.L_1103:
        /*0008*/ 	.byte	0x04, 0x17
        /*000a*/ 	.short	(.L_1105 - .L_1104)
.L_1104:
        /*000c*/ 	.word	0x00000000
        /*0010*/ 	.short	0x0000
        /*0012*/ 	.short	0x0070
        /*0014*/ 	.byte	0x00, 0xf0, 0x01, 0x2c


	//----- nvinfo : EIATTR_SPARSE_MMA_MASK
	.align		4
.L_1105:
        /*0018*/ 	.byte	0x03, 0x50
        /*001a*/ 	.short	0x0000


	//----- nvinfo : EIATTR_MAXREG_COUNT
	.align		4
        /*001c*/ 	.byte	0x03, 0x1b
        /*001e*/ 	.short	0x00a8


	//----- nvinfo : EIATTR_NUM_BARRIERS
	.align		4
        /*0020*/ 	.byte	0x02, 0x4c
        /*0022*/ 	.byte	0x10
	.zero		1


	//----- nvinfo : EIATTR_EXTERNS
	.align		4
        /*0024*/ 	.byte	0x04, 0x0f
        /*0026*/ 	.short	(.L_1107 - .L_1106)


	//   ....[0]....
	.align		4
.L_1106:
        /*0028*/ 	.word	index@(__assertfail)


	//----- nvinfo : EIATTR_ANNOTATIONS
	.align		4
.L_1107:
        /*002c*/ 	.byte	0x04, 0x55
        /*002e*/ 	.short	(.L_1109 - .L_1108)


	//   ....[0]....
.L_1108:
        /* <DEDUP_REMOVED lines=42> */


	//----- nvinfo : EIATTR_MERCURY_ISA_VERSION
	.align		4
.L_1109:
        /*02c0*/ 	.byte	0x03, 0x5f
        /*02c2*/ 	.short	0x0101


	//----- nvinfo : EIATTR_UNUSED_LOAD_BYTE_OFFSET
	.align		4
        /*02c4*/ 	.byte	0x04, 0x44
        /*02c6*/ 	.short	(.L_1111 - .L_1110)


	//   ....[0]....
.L_1110:
        /*02c8*/ 	.word	0x00000b30
        /*02cc*/ 	.word	0x0000fff0


	//   ....[1]....
        /*02d0*/ 	.word	0x00014500
        /*02d4*/ 	.word	0x0000fff0


	//----- nvinfo : EIATTR_INT_WARP_WIDE_INSTR_OFFSETS
	.align		4
.L_1111:
        /*02d8*/ 	.byte	0x04, 0x31
        /*02da*/ 	.short	(.L_1113 - .L_1112)


	//   ....[0]....
.L_1112:
        /*02dc*/ 	.word	0x000001f0


	//   ....[1]....
        /*02e0*/ 	.word	0x00000230


	//   ....[2]....
        /*02e4*/ 	.word	0x000002a0


	//   ....[3]....
        /*02e8*/ 	.word	0x00000310


	//   ....[4]....
        /*02ec*/ 	.word	0x00018fe0


	//   ....[5]....
        /*02f0*/ 	.word	0x00019090


	//   ....[6]....
        /*02f4*/ 	.word	0x00019520


	//   ....[7]....
        /*02f8*/ 	.word	0x00019550


	//   ....[8]....
        /*02fc*/ 	.word	0x0001c220


	//   ....[9]....
        /*0300*/ 	.word	0x0001c2d0


	//----- nvinfo : EIATTR_COOP_GROUP_MASK_REGIDS
	.align		4
.L_1113:
        /*0304*/ 	.byte	0x04, 0x29
        /*0306*/ 	.short	(.L_1115 - .L_1114)


	//   ....[0]....
.L_1114:
        /*0308*/ 	.word	0xffffffff


	//   ....[1]....
        /*030c*/ 	.word	0xffffffff


	//   ....[2]....
        /*0310*/ 	.word	0xffffffff


	//   ....[3]....
        /*0314*/ 	.word	0xffffffff


	//   ....[4]....
        /*0318*/ 	.word	0xffffffff


	//   ....[5]....
        /*031c*/ 	.word	0xffffffff


	//   ....[6]....
        /*0320*/ 	.word	0xffffffff


	//   ....[7]....
        /*0324*/ 	.word	0xffffffff


	//   ....[8]....
        /*0328*/ 	.word	0xffffffff


	//   ....[9]....
        /*032c*/ 	.word	0xffffffff


	//   ....[10]....
        /*0330*/ 	.word	0xffffffff


	//   ....[11]....
        /*0334*/ 	.word	0xffffffff


	//   ....[12]....
        /*0338*/ 	.word	0xffffffff


	//   ....[13]....
        /*033c*/ 	.word	0xffffffff


	//   ....[14]....
        /*0340*/ 	.word	0xffffffff


	//   ....[15]....
        /*0344*/ 	.word	0xffffffff


	//   ....[16]....
        /*0348*/ 	.word	0xffffffff


	//   ....[17]....
        /*034c*/ 	.word	0xffffffff


	//   ....[18]....
        /*0350*/ 	.word	0xffffffff


	//   ....[19]....
        /*0354*/ 	.word	0xffffffff


	//   ....[20]....
        /*0358*/ 	.word	0xffffffff


	//   ....[21]....
        /*035c*/ 	.word	0xffffffff


	//   ....[22]....
        /*0360*/ 	.word	0xffffffff


	//   ....[23]....
        /*0364*/ 	.word	0xffffffff


	//   ....[24]....
        /*0368*/ 	.word	0xffffffff


	//   ....[25]....
        /*036c*/ 	.word	0xffffffff


	//   ....[26]....
        /*0370*/ 	.word	0xffffffff


	//   ....[27]....
        /*0374*/ 	.word	0xffffffff


	//   ....[28]....
        /*0378*/ 	.word	0xffffffff


	//   ....[29]....
        /*037c*/ 	.word	0xffffffff


	//   ....[30]....
        /*0380*/ 	.word	0xffffffff


	//   ....[31]....
        /*0384*/ 	.word	0xffffffff


	//   ....[32]....
        /*0388*/ 	.word	0xffffffff


	//   ....[33]....
        /*038c*/ 	.word	0xffffffff


	//   ....[34]....
        /*0390*/ 	.word	0xffffffff


	//   ....[35]....
        /*0394*/ 	.word	0xffffffff


	//   ....[36]....
        /*0398*/ 	.word	0xffffffff


	//   ....[37]....
        /*039c*/ 	.word	0xffffffff


	//   ....[38]....
        /*03a0*/ 	.word	0xffffffff


	//   ....[39]....
        /*03a4*/ 	.word	0xffffffff


	//   ....[40]....
        /*03a8*/ 	.word	0xffffffff


	//   ....[41]....
        /*03ac*/ 	.word	0xffffffff


	//   ....[42]....
        /*03b0*/ 	.word	0xffffffff


	//   ....[43]....
        /*03b4*/ 	.word	0xffffffff


	//   ....[44]....
        /*03b8*/ 	.word	0xffffffff


	//   ....[45]....
        /*03bc*/ 	.word	0xffffffff


	//   ....[46]....
        /*03c0*/ 	.word	0xffffffff


	//   ....[47]....
        /*03c4*/ 	.word	0xffffffff


	//   ....[48]....
        /*03c8*/ 	.word	0xffffffff


	//   ....[49]....
        /*03cc*/ 	.word	0xffffffff


	//   ....[50]....
        /*03d0*/ 	.word	0xffffffff


	//   ....[51]....
        /*03d4*/ 	.word	0xffffffff


	//   ....[52]....
        /*03d8*/ 	.word	0xffffffff


	//   ....[53]....
        /*03dc*/ 	.word	0xffffffff


	//   ....[54]....
        /*03e0*/ 	.word	0xffffffff


	//   ....[55]....
        /*03e4*/ 	.word	0xffffffff


	//   ....[56]....
        /*03e8*/ 	.word	0xffffffff


	//   ....[57]....
        /*03ec*/ 	.word	0xffffffff


	//   ....[58]....
        /*03f0*/ 	.word	0xffffffff


	//   ....[59]....
        /*03f4*/ 	.word	0xffffffff


	//   ....[60]....
        /*03f8*/ 	.word	0xffffffff


	//   ....[61]....
        /*03fc*/ 	.word	0xffffffff


	//   ....[62]....
        /*0400*/ 	.word	0xffffffff


	//   ....[63]....
        /*0404*/ 	.word	0xffffffff


	//   ....[64]....
        /*0408*/ 	.word	0xffffffff


	//   ....[65]....
        /*040c*/ 	.word	0xffffffff


	//   ....[66]....
        /*0410*/ 	.word	0x0500000f


	//   ....[67]....
        /*0414*/ 	.word	0x0500000f


	//   ....[68]....
        /*0418*/ 	.word	0x0500000f


	//   ....[69]....
        /*041c*/ 	.word	0x0500000f


	//   ....[70]....
        /*0420*/ 	.word	0x0500000f


	//   ....[71]....
        /*0424*/ 	.word	0x0500000f


	//   ....[72]....
        /*0428*/ 	.word	0x0500000f


	//   ....[73]....
        /*042c*/ 	.word	0x0500000f


	//   ....[74]....
        /*0430*/ 	.word	0x0500000f


	//   ....[75]....
        /*0434*/ 	.word	0x0500000f


	//   ....[76]....
        /*0438*/ 	.word	0x0500000f


	//   ....[77]....
        /*043c*/ 	.word	0x0500000f


	//   ....[78]....
        /*0440*/ 	.word	0x0500000f


	//   ....[79]....
        /*0444*/ 	.word	0x0500000f


	//   ....[80]....
        /*0448*/ 	.word	0x0500000f


	//   ....[81]....
        /*044c*/ 	.word	0x0500000f


	//   ....[82]....
        /*0450*/ 	.word	0x0500000f


	//   ....[83]....
        /*0454*/ 	.word	0x0500000f


	//   ....[84]....
        /*0458*/ 	.word	0x0500000f


	//   ....[85]....
        /*045c*/ 	.word	0x0500000f


	//   ....[86]....
        /*0460*/ 	.word	0x0500000f


	//   ....[87]....
        /*0464*/ 	.word	0x0500000f


	//   ....[88]....
        /*0468*/ 	.word	0x0500000f


	//   ....[89]....
        /*046c*/ 	.word	0x0500000f


	//   ....[90]....
        /*0470*/ 	.word	0x0500000f


	//   ....[91]....
        /*0474*/ 	.word	0x0500000f


	//   ....[92]....
        /*0478*/ 	.word	0x0500000f


	//   ....[93]....
        /*047c*/ 	.word	0x0500000f


	//   ....[94]....
        /*0480*/ 	.word	0x0500000f


	//   ....[95]....
        /*0484*/ 	.word	0x0500000f


	//   ....[96]....
        /*0488*/ 	.word	0x0500000f


	//   ....[97]....
        /*048c*/ 	.word	0x0500000f


	//   ....[98]....
        /*0490*/ 	.word	0x0500000f


	//   ....[99]....
        /*0494*/ 	.word	0x0500000f


	//   ....[100]....
        /*0498*/ 	.word	0x0500000f


	//   ....[101]....
        /*049c*/ 	.word	0x0500000f


	//----- nvinfo : EIATTR_COOP_GROUP_INSTR_OFFSETS
	.align		4
.L_1115:
        /*04a0*/ 	.byte	0x04, 0x28
        /*04a2*/ 	.short	(.L_1117 - .L_1116)


	//   ....[0]....
.L_1116:
        /*04a4*/ 	.word	0x00000060


	//   ....[1]....
        /*04a8*/ 	.word	0x00000200


	//   ....[2]....
        /*04ac*/ 	.word	0x00000240


	//   ....[3]....
        /*04b0*/ 	.word	0x00000450


	//   ....[4]....
        /*04b4*/ 	.word	0x000005b0


	//   ....[5]....
        /*04b8*/ 	.word	0x000006d0


	//   ....[6]....
        /*04bc*/ 	.word	0x00000830


	//   ....[7]....
        /*04c0*/ 	.word	0x000047e0


	//   ....[8]....
        /*04c4*/ 	.word	0x000060f0


	//   ....[9]....
        /*04c8*/ 	.word	0x00009ae0


	//   ....[10]....
        /*04cc*/ 	.word	0x0000b8c0


	//   ....[11]....
        /*04d0*/ 	.word	0x0000b980


	//   ....[12]....
        /*04d4*/ 	.word	0x0000bd70


	//   ....[13]....
        /*04d8*/ 	.word	0x0000be20


	//   ....[14]....
        /*04dc*/ 	.word	0x0000c760


	//   ....[15]....
        /*04e0*/ 	.word	0x0000d6d0


	//   ....[16]....
        /*04e4*/ 	.word	0x0000eb70


	//   ....[17]....
        /*04e8*/ 	.word	0x0000ec20


	//   ....[18]....
        /*04ec*/ 	.word	0x0000f030


	//   ....[19]....
        /*04f0*/ 	.word	0x0000f0e0


	//   ....[20]....
        /*04f4*/ 	.word	0x000102a0


	//   ....[21]....
        /*04f8*/ 	.word	0x00011290


	//   ....[22]....
        /*04fc*/ 	.word	0x00012440


	//   ....[23]....
        /*0500*/ 	.word	0x00012500


	//   ....[24]....
        /*0504*/ 	.word	0x00012800


	//   ....[25]....
        /*0508*/ 	.word	0x000129c0


	//   ....[26]....
        /*050c*/ 	.word	0x000139a0


	//   ....[27]....
        /*0510*/ 	.word	0x00013a10


	//   ....[28]....
        /*0514*/ 	.word	0x00013a40


	//   ....[29]....
        /*0518*/ 	.word	0x00013ab0


	//   ....[30]....
        /*051c*/ 	.word	0x00013ac0


	//   ....[31]....
        /*0520*/ 	.word	0x000154a0


	//   ....[32]....
        /*0524*/ 	.word	0x00016c20


	//   ....[33]....
        /*0528*/ 	.word	0x00016da0


	//   ....[34]....
        /*052c*/ 	.word	0x00016dd0


	//   ....[35]....
        /*0530*/ 	.word	0x00016e10


	//   ....[36]....
        /*0534*/ 	.word	0x00016e80


	//   ....[37]....
        /*0538*/ 	.word	0x00016ee0


	//   ....[38]....
        /*053c*/ 	.word	0x00016f20


	//   ....[39]....
        /*0540*/ 	.word	0x000170c0


	//   ....[40]....
        /*0544*/ 	.word	0x00017120


	//   ....[41]....
        /*0548*/ 	.word	0x00017160


	//   ....[42]....
        /*054c*/ 	.word	0x000171a0


	//   ....[43]....
        /*0550*/ 	.word	0x000171d0


	//   ....[44]....
        /*0554*/ 	.word	0x00017200


	//   ....[45]....
        /*0558*/ 	.word	0x00017290


	//   ....[46]....
        /*055c*/ 	.word	0x000172f0


	//   ....[47]....
        /*0560*/ 	.word	0x00017380


	//   ....[48]....
        /*0564*/ 	.word	0x0001c360


	//   ....[49]....
        /*0568*/ 	.word	0x0001c370


	//   ....[50]....
        /*056c*/ 	.word	0x0001c480


	//   ....[51]....
        /*0570*/ 	.word	0x0001c4e0


	//   ....[52]....
        /*0574*/ 	.word	0x0001c520


	//   ....[53]....
        /*0578*/ 	.word	0x0001c560


	//   ....[54]....
        /*057c*/ 	.word	0x0001c590


	//   ....[55]....
        /*0580*/ 	.word	0x0001c5c0


	//   ....[56]....
        /*0584*/ 	.word	0x0001c750


	//   ....[57]....
        /*0588*/ 	.word	0x0001c7b0


	//   ....[58]....
        /*058c*/ 	.word	0x0001c7f0


	//   ....[59]....
        /*0590*/ 	.word	0x0001c830


	//   ....[60]....
        /*0594*/ 	.word	0x0001c860


	//   ....[61]....
        /*0598*/ 	.word	0x0001c890


	//   ....[62]....
        /*059c*/ 	.word	0x0001c950


	//   ....[63]....
        /*05a0*/ 	.word	0x0001c970


	//   ....[64]....
        /*05a4*/ 	.word	0x0001c9e0


	//   ....[65]....
        /*05a8*/ 	.word	0x0001d050


	//   ....[66]....
        /*05ac*/ 	.word	0x0001d490


	//   ....[67]....
        /*05b0*/ 	.word	0x0001d530


	//   ....[68]....
        /*05b4*/ 	.word	0x0001d5d0


	//   ....[69]....
        /*05b8*/ 	.word	0x0001d670


	//   ....[70]....
        /*05bc*/ 	.word	0x0001d710


	//   ....[71]....
        /*05c0*/ 	.word	0x0001d7b0


	//   ....[72]....
        /*05c4*/ 	.word	0x0001d850


	//   ....[73]....
        /*05c8*/ 	.word	0x0001d8f0


	//   ....[74]....
        /*05cc*/ 	.word	0x0001d9e0


	//   ....[75]....
        /*05d0*/ 	.word	0x0001da80


	//   ....[76]....
        /*05d4*/ 	.word	0x0001db20


	//   ....[77]....
        /*05d8*/ 	.word	0x0001dbc0


	//   ....[78]....
        /*05dc*/ 	.word	0x0001dc60


	//   ....[79]....
        /*05e0*/ 	.word	0x0001dd00


	//   ....[80]....
        /*05e4*/ 	.word	0x0001dda0


	//   ....[81]....
        /*05e8*/ 	.word	0x0001de40


	//   ....[82]....
        /*05ec*/ 	.word	0x0001e190


	//   ....[83]....
        /*05f0*/ 	.word	0x0001e470


	//   ....[84]....
        /*05f4*/ 	.word	0x0001e890


	//   ....[85]....
        /*05f8*/ 	.word	0x0001e920


	//   ....[86]....
        /*05fc*/ 	.word	0x0001e9c0


	//   ....[87]....
        /*0600*/ 	.word	0x0001ea70


	//   ....[88]....
        /*0604*/ 	.word	0x0001eaf0


	//   ....[89]....
        /*0608*/ 	.word	0x0001eb70


	//   ....[90]....
        /*060c*/ 	.word	0x0001ebf0


	//   ....[91]....
        /*0610*/ 	.word	0x0001ec70


	//   ....[92]....
        /*0614*/ 	.word	0x0001ed00


	//   ....[93]....
        /*0618*/ 	.word	0x0001edb0


	//   ....[94]....
        /*061c*/ 	.word	0x0001ee30


	//   ....[95]....
        /*0620*/ 	.word	0x0001eeb0


	//   ....[96]....
        /*0624*/ 	.word	0x0001ef30


	//   ....[97]....
        /*0628*/ 	.word	0x0001efb0


	//   ....[98]....
        /*062c*/ 	.word	0x0001f020


	//   ....[99]....
        /*0630*/ 	.word	0x0001f0c0


	//   ....[100]....
        /*0634*/ 	.word	0x0001f150


	//   ....[101]....
        /*0638*/ 	.word	0x0001f280


	//----- nvinfo : EIATTR_REG_RECONFIG
	.align		4
.L_1117:
        /*063c*/ 	.byte	0x01, 0x54
	.zero		2


	//----- nvinfo : EIATTR_SYSCALL_OFFSETS
	.align		4
        /*0640*/ 	.byte	0x04, 0x46
        /*0642*/ 	.short	(.L_1119 - .L_1118)


	//   ....[0]....
.L_1118:
        /*0644*/ 	.word	0x00001910


	//   ....[1]....
        /*0648*/ 	.word	0x00001a60


	//   ....[2]....
        /*064c*/ 	.word	0x000062b0


	//   ....[3]....
        /*0650*/ 	.word	0x00006750


	//   ....[4]....
        /*0654*/ 	.word	0x00019220


	//   ....[5]....
        /*0658*/ 	.word	0x00019360


	//   ....[6]....
        /*065c*/ 	.word	0x00019460


	//----- nvinfo : EIATTR_MBARRIER_INSTR_OFFSETS
	.align		4
.L_1119:
        /*0660*/ 	.byte	0x04, 0x39
        /*0662*/ 	.short	(.L_1121 - .L_1120)


	//   ....[0]....
.L_1120:
        /*0664*/ 	.word	0x00000330
        /*0668*/ 	.word	0x000000ff
        /*066c*/ 	.word	0x00038800
        /*0670*/ 	.short	0x0100
        /*0672*/ 	.byte	0x08
	.zero		1


	//   ....[1]....
        /*0674*/ 	.word	0x00000340
        /*0678*/ 	.word	0x000000ff
        /*067c*/ 	.word	0x00038810
        /*0680*/ 	.short	0x0100
        /*0682*/ 	.byte	0x08
	.zero		1


	//   ....[2]....
        /*0684*/ 	.word	0x00000350
        /*0688*/ 	.word	0x000000ff
        /*068c*/ 	.word	0x00038820
        /*0690*/ 	.short	0x0100
        /*0692*/ 	.byte	0x08
	.zero		1


	//   ....[3]....
        /*0694*/ 	.word	0x00000400
        /*0698*/ 	.word	0x000000ff
        /*069c*/ 	.word	0x00038830
        /*06a0*/ 	.short	0x0100
        /*06a2*/ 	.byte	0x06
	.zero		1


	//   ....[4]....
        /*06a4*/ 	.word	0x00000410
        /*06a8*/ 	.word	0x000000ff
        /*06ac*/ 	.word	0x00038840
        /*06b0*/ 	.short	0x0100
        /*06b2*/ 	.byte	0x06
	.zero		1


	//   ....[5]....
        /*06b4*/ 	.word	0x00000420
        /*06b8*/ 	.word	0x000000ff
        /*06bc*/ 	.word	0x00038838
        /*06c0*/ 	.short	0x0100
        /*06c2*/ 	.byte	0x06
	.zero		1


	//   ....[6]....
        /*06c4*/ 	.word	0x00000430
        /*06c8*/ 	.word	0x000000ff
        /*06cc*/ 	.word	0x00038848
        /*06d0*/ 	.short	0x0100
        /*06d2*/ 	.byte	0x06
	.zero		1


	//   ....[7]....
        /*06d4*/ 	.word	0x00000560
        /*06d8*/ 	.word	0x000000ff
        /*06dc*/ 	.word	0x00038850
        /*06e0*/ 	.short	0x0100
        /*06e2*/ 	.byte	0x08
	.zero		1


	//   ....[8]....
        /*06e4*/ 	.word	0x00000570
        /*06e8*/ 	.word	0x000000ff
        /*06ec*/ 	.word	0x00038860
        /*06f0*/ 	.short	0x0100
        /*06f2*/ 	.byte	0x08
	.zero		1


	//   ....[9]....
        /*06f4*/ 	.word	0x00000580
        /*06f8*/ 	.word	0x000000ff
        /*06fc*/ 	.word	0x00038858
        /*0700*/ 	.short	0x0100
        /*0702*/ 	.byte	0x08
	.zero		1


	//   ....[10]....
        /*0704*/ 	.word	0x00000590
        /*0708*/ 	.word	0x000000ff
        /*070c*/ 	.word	0x00038868
        /*0710*/ 	.short	0x0100
        /*0712*/ 	.byte	0x08
	.zero		1


	//   ....[11]....
        /*0714*/ 	.word	0x00000680
        /*0718*/ 	.word	0x000000ff
        /*071c*/ 	.word	0x00038870
        /*0720*/ 	.short	0x0100
        /*0722*/ 	.byte	0x06
	.zero		1


	//   ....[12]....
        /*0724*/ 	.word	0x00000690
        /*0728*/ 	.word	0x000000ff
        /*072c*/ 	.word	0x00038880
        /*0730*/ 	.short	0x0100
        /*0732*/ 	.byte	0x06
	.zero		1


	//   ....[13]....
        /*0734*/ 	.word	0x000006a0
        /*0738*/ 	.word	0x000000ff
        /*073c*/ 	.word	0x00038878
        /*0740*/ 	.short	0x0100
        /*0742*/ 	.byte	0x06
	.zero		1


	//   ....[14]....
        /*0744*/ 	.word	0x000006b0
        /*0748*/ 	.word	0x000000ff
        /*074c*/ 	.word	0x00038888
        /*0750*/ 	.short	0x0100
        /*0752*/ 	.byte	0x06
	.zero		1


	//   ....[15]....
        /*0754*/ 	.word	0x000007e0
        /*0758*/ 	.word	0x000000ff
        /*075c*/ 	.word	0x00038890
        /*0760*/ 	.short	0x0100
        /*0762*/ 	.byte	0x08
	.zero		1


	//   ....[16]....
        /*0764*/ 	.word	0x000007f0
        /*0768*/ 	.word	0x000000ff
        /*076c*/ 	.word	0x000388a0
        /*0770*/ 	.short	0x0100
        /*0772*/ 	.byte	0x08
	.zero		1


	//   ....[17]....
        /*0774*/ 	.word	0x00000800
        /*0778*/ 	.word	0x000000ff
        /*077c*/ 	.word	0x00038898
        /*0780*/ 	.short	0x0100
        /*0782*/ 	.byte	0x08
	.zero		1


	//   ....[18]....
        /*0784*/ 	.word	0x00000810
        /*0788*/ 	.word	0x000000ff
        /*078c*/ 	.word	0x000388a8
        /*0790*/ 	.short	0x0100
        /*0792*/ 	.byte	0x08
	.zero		1


	//   ....[19]....
        /*0794*/ 	.word	0x00000940
        /*0798*/ 	.word	0x000000ff
        /*079c*/ 	.word	0x000388b0
        /*07a0*/ 	.short	0x0100
        /*07a2*/ 	.byte	0x08
	.zero		1


	//   ....[20]....
        /*07a4*/ 	.word	0x00000950
        /*07a8*/ 	.word	0x000000ff
        /*07ac*/ 	.word	0x000388c0
        /*07b0*/ 	.short	0x0100
        /*07b2*/ 	.byte	0x08
	.zero		1


	//   ....[21]....
        /*07b4*/ 	.word	0x00000960
        /*07b8*/ 	.word	0x000000ff
        /*07bc*/ 	.word	0x000388b8
        /*07c0*/ 	.short	0x0100
        /*07c2*/ 	.byte	0x08
	.zero		1


	//   ....[22]....
        /*07c4*/ 	.word	0x00000970
        /*07c8*/ 	.word	0x000000ff
        /*07cc*/ 	.word	0x000388c8
        /*07d0*/ 	.short	0x0100
        /*07d2*/ 	.byte	0x08
	.zero		1


	//   ....[23]....
        /*07d4*/ 	.word	0x000026c0
        /*07d8*/ 	.word	0x00000046
        /*07dc*/ 	.word	0x00038890
        /*07e0*/ 	.short	0x010a
        /*07e2*/ 	.byte	0x3f
	.zero		1


	//   ....[24]....
        /*07e4*/ 	.word	0x00003110
        /*07e8*/ 	.word	0x00000046
        /*07ec*/ 	.word	0x00038890
        /*07f0*/ 	.short	0x010a
        /*07f2*/ 	.byte	0x3f
	.zero		1


	//   ....[25]....
        /*07f4*/ 	.word	0x00003a10
        /*07f8*/ 	.word	0x00000046
        /*07fc*/ 	.word	0x00038890
        /*0800*/ 	.short	0x010a
        /*0802*/ 	.byte	0x3f
	.zero		1


	//   ....[26]....
        /*0804*/ 	.word	0x00003c10
        /*0808*/ 	.word	0x00000004
        /*080c*/ 	.word	0x00000000
        /*0810*/ 	.short	0x0101
        /*0812*/ 	.byte	0x3f
	.zero		1


	//   ....[27]....
        /*0814*/ 	.word	0x00003c50
        /*0818*/ 	.word	0x00000046
        /*081c*/ 	.word	0x000388b0
        /*0820*/ 	.short	0x010a
        /*0822*/ 	.byte	0x3f
	.zero		1


	//   ....[28]....
        /*0824*/ 	.word	0x000042a0
        /*0828*/ 	.word	0x00000046
        /*082c*/ 	.word	0x00000000
        /*0830*/ 	.short	0x0101
        /*0832*/ 	.byte	0x3f
	.zero		1


	//   ....[29]....
        /*0834*/ 	.word	0x00004c30
        /*0838*/ 	.word	0x00000000
        /*083c*/ 	.word	0x00000000
        /*0840*/ 	.short	0x0101
        /*0842*/ 	.byte	0x3f
	.zero		1


	//   ....[30]....
        /*0844*/ 	.word	0x000057a0
        /*0848*/ 	.word	0x00000000
        /*084c*/ 	.word	0x00000000
        /*0850*/ 	.short	0x0101
        /*0852*/ 	.byte	0x3f
	.zero		1


	//   ....[31]....
        /*0854*/ 	.word	0x00006340
        /*0858*/ 	.word	0x00000002
        /*085c*/ 	.word	0x00038800
        /*0860*/ 	.short	0x010a
        /*0862*/ 	.byte	0x3f
	.zero		1


	//   ....[32]....
        /*0864*/ 	.word	0x00006390
        /*0868*/ 	.word	0x00000002
        /*086c*/ 	.word	0x00038800
        /*0870*/ 	.short	0x010a
        /*0872*/ 	.byte	0x3f
	.zero		1


	//   ....[33]....
        /*0874*/ 	.word	0x00006fc0
        /*0878*/ 	.word	0x00000002
        /*087c*/ 	.word	0x00038800
        /*0880*/ 	.short	0x010a
        /*0882*/ 	.byte	0x3f
	.zero		1


	//   ....[34]....
        /*0884*/ 	.word	0x000083e0
        /*0888*/ 	.word	0x00000002
        /*088c*/ 	.word	0x00038800
        /*0890*/ 	.short	0x010a
        /*0892*/ 	.byte	0x3f
	.zero		1


	//   ....[35]....
        /*0894*/ 	.word	0x000093e0
        /*0898*/ 	.word	0x000000ac
        /*089c*/ 	.word	0x00038830
        /*08a0*/ 	.short	0x010a
        /*08a2*/ 	.byte	0x3f
	.zero		1


	//   ....[36]....
        /*08a4*/ 	.word	0x00009490
        /*08a8*/ 	.word	0x000000ac
        /*08ac*/ 	.word	0x00038830
        /*08b0*/ 	.short	0x010a
        /*08b2*/ 	.byte	0x3f
	.zero		1


	//   ....[37]....
        /*08b4*/ 	.word	0x000097a0
        /*08b8*/ 	.word	0x00000002
        /*08bc*/ 	.word	0x00038810
        /*08c0*/ 	.short	0x010a
        /*08c2*/ 	.byte	0x3f
	.zero		1


	//   ....[38]....
        /*08c4*/ 	.word	0x000097f0
        /*08c8*/ 	.word	0x000000ac
        /*08cc*/ 	.word	0x00038850
        /*08d0*/ 	.short	0x010a
        /*08d2*/ 	.byte	0x3f
	.zero		1


	//   ....[39]....
        /*08d4*/ 	.word	0x000098b0
        /*08d8*/ 	.word	0x000000ac
        /*08dc*/ 	.word	0x00038850
        /*08e0*/ 	.short	0x010a
        /*08e2*/ 	.byte	0x3f
	.zero		1


	//   ....[40]....
        /*08e4*/ 	.word	0x0000c0a0
        /*08e8*/ 	.word	0x0000000f
        /*08ec*/ 	.word	0x00000000
        /*08f0*/ 	.short	0x0101
        /*08f2*/ 	.byte	0x3f
	.zero		1


	//   ....[41]....
        /*08f4*/ 	.word	0x0000c780
        /*08f8*/ 	.word	0x000000ac
        /*08fc*/ 	.word	0x00000000
        /*0900*/ 	.short	0x0101
        /*0902*/ 	.byte	0x3f
	.zero		1


	//   ....[42]....
        /*0904*/ 	.word	0x0000c870
        /*0908*/ 	.word	0x00000014
        /*090c*/ 	.word	0x00038830
        /*0910*/ 	.short	0x010a
        /*0912*/ 	.byte	0x3f
	.zero		1


	//   ....[43]....
        /*0914*/ 	.word	0x0000c8e0
        /*0918*/ 	.word	0x00000014
        /*091c*/ 	.word	0x00038830
        /*0920*/ 	.short	0x010a
        /*0922*/ 	.byte	0x3f
	.zero		1


	//   ....[44]....
        /*0924*/ 	.word	0x0000cb50
        /*0928*/ 	.word	0x00000014
        /*092c*/ 	.word	0x00038850
        /*0930*/ 	.short	0x010a
        /*0932*/ 	.byte	0x3f
	.zero		1


	//   ....[45]....
        /*0934*/ 	.word	0x0000cba0
        /*0938*/ 	.word	0x00000014
        /*093c*/ 	.word	0x00038850
        /*0940*/ 	.short	0x010a
        /*0942*/ 	.byte	0x3f
	.zero		1


	//   ....[46]....
        /*0944*/ 	.word	0x0000f2d0
        /*0948*/ 	.word	0x000000a0
        /*094c*/ 	.word	0x00000000
        /*0950*/ 	.short	0x0101
        /*0952*/ 	.byte	0x3f
	.zero		1


	//   ....[47]....
        /*0954*/ 	.word	0x000102c0
        /*0958*/ 	.word	0x00000014
        /*095c*/ 	.word	0x00000000
        /*0960*/ 	.short	0x0101
        /*0962*/ 	.byte	0x3f
	.zero		1


	//   ....[48]....
        /*0964*/ 	.word	0x00010420
        /*0968*/ 	.word	0x00000014
        /*096c*/ 	.word	0x00038830
        /*0970*/ 	.short	0x010a
        /*0972*/ 	.byte	0x3f
	.zero		1


	//   ....[49]....
        /*0974*/ 	.word	0x00010490
        /*0978*/ 	.word	0x00000014
        /*097c*/ 	.word	0x00038830
        /*0980*/ 	.short	0x010a
        /*0982*/ 	.byte	0x3f
	.zero		1


	//   ....[50]....
        /*0984*/ 	.word	0x00010700
        /*0988*/ 	.word	0x00000014
        /*098c*/ 	.word	0x00038850
        /*0990*/ 	.short	0x010a
        /*0992*/ 	.byte	0x3f
	.zero		1


	//   ....[51]....
        /*0994*/ 	.word	0x00010750
        /*0998*/ 	.word	0x00000014
        /*099c*/ 	.word	0x00038850
        /*09a0*/ 	.short	0x010a
        /*09a2*/ 	.byte	0x3f
	.zero		1


	//   ....[52]....
        /*09a4*/ 	.word	0x00012c80
        /*09a8*/ 	.word	0x0000009e
        /*09ac*/ 	.word	0x00000000
        /*09b0*/ 	.short	0x0101
        /*09b2*/ 	.byte	0x3f
	.zero		1


	//   ....[53]....
        /*09b4*/ 	.word	0x000139c0
        /*09b8*/ 	.word	0x00000014
        /*09bc*/ 	.word	0x00000000
        /*09c0*/ 	.short	0x0101
        /*09c2*/ 	.byte	0x3f
	.zero		1


	//   ....[54]....
        /*09c4*/ 	.word	0x00015d10
        /*09c8*/ 	.word	0x00000000
        /*09cc*/ 	.word	0x00000000
        /*09d0*/ 	.short	0x0101
        /*09d2*/ 	.byte	0x3f
	.zero		1


	//   ....[55]....
        /*09d4*/ 	.word	0x000180c0
        /*09d8*/ 	.word	0x00000009
        /*09dc*/ 	.word	0x00038820
        /*09e0*/ 	.short	0x010a
        /*09e2*/ 	.byte	0x3f
	.zero		1


	//   ....[56]....
        /*09e4*/ 	.word	0x00018140
        /*09e8*/ 	.word	0x00000005
        /*09ec*/ 	.word	0x000388a0
        /*09f0*/ 	.short	0x010a
        /*09f2*/ 	.byte	0x3f
	.zero		1


	//   ....[57]....
        /*09f4*/ 	.word	0x00018330
        /*09f8*/ 	.word	0x00000005
        /*09fc*/ 	.word	0x000388c0
        /*0a00*/ 	.short	0x010a
        /*0a02*/ 	.byte	0x3f
	.zero		1


	//   ....[58]....
        /*0a04*/ 	.word	0x00018890
        /*0a08*/ 	.word	0x00000006
        /*0a0c*/ 	.word	0x000388a0
        /*0a10*/ 	.short	0x010a
        /*0a12*/ 	.byte	0x3f
	.zero		1


	//   ....[59]....
        /*0a14*/ 	.word	0x00018a60
        /*0a18*/ 	.word	0x00000006
        /*0a1c*/ 	.word	0x000388c0
        /*0a20*/ 	.short	0x010a
        /*0a22*/ 	.byte	0x3f
	.zero		1


	//   ....[60]....
        /*0a24*/ 	.word	0x000199b0
        /*0a28*/ 	.word	0x00000009
        /*0a2c*/ 	.word	0x00038840
        /*0a30*/ 	.short	0x010a
        /*0a32*/ 	.byte	0x3f
	.zero		1


	//   ....[61]....
        /*0a34*/ 	.word	0x0001a190
        /*0a38*/ 	.word	0x0000000b
        /*0a3c*/ 	.word	0x00038820
        /*0a40*/ 	.short	0x010a
        /*0a42*/ 	.byte	0x3f
	.zero		1


	//   ....[62]....
        /*0a44*/ 	.word	0x0001a260
        /*0a48*/ 	.word	0x00000005
        /*0a4c*/ 	.word	0x00038860
        /*0a50*/ 	.short	0x010a
        /*0a52*/ 	.byte	0x3f
	.zero		1


	//   ....[63]....
        /*0a54*/ 	.word	0x0001a9e0
        /*0a58*/ 	.word	0x00000002
        /*0a5c*/ 	.word	0x00038840
        /*0a60*/ 	.short	0x010a
        /*0a62*/ 	.byte	0x3f
	.zero		1


	//   ....[64]....
        /*0a64*/ 	.word	0x0001ac00
        /*0a68*/ 	.word	0x00000002
        /*0a6c*/ 	.word	0x00038860
        /*0a70*/ 	.short	0x010a
        /*0a72*/ 	.byte	0x3f
	.zero		1


	//   ....[65]....
        /*0a74*/ 	.word	0x0001b2a0
        /*0a78*/ 	.word	0x00000002
        /*0a7c*/ 	.word	0x00038840
        /*0a80*/ 	.short	0x010a
        /*0a82*/ 	.byte	0x3f
	.zero		1


	//   ....[66]....
        /*0a84*/ 	.word	0x0001b4b0
        /*0a88*/ 	.word	0x00000002
        /*0a8c*/ 	.word	0x00038860
        /*0a90*/ 	.short	0x010a
        /*0a92*/ 	.byte	0x3f
	.zero		1


	//   ....[67]....
        /*0a94*/ 	.word	0x0001bae0
        /*0a98*/ 	.word	0x00000002
        /*0a9c*/ 	.word	0x00038840
        /*0aa0*/ 	.short	0x010a
        /*0aa2*/ 	.byte	0x3f
	.zero		1


	//   ....[68]....
        /*0aa4*/ 	.word	0x0001bd00
        /*0aa8*/ 	.word	0x00000002
        /*0aac*/ 	.word	0x00038860
        /*0ab0*/ 	.short	0x010a
        /*0ab2*/ 	.byte	0x3f
	.zero		1


	//   ....[69]....
        /*0ab4*/ 	.word	0x0001cfe0
        /*0ab8*/ 	.word	0x00000000
        /*0abc*/ 	.word	0x00038820
        /*0ac0*/ 	.short	0x010a
        /*0ac2*/ 	.byte	0x3f
	.zero		1


	//   ....[70]....
        /*0ac4*/ 	.word	0x0001d180
        /*0ac8*/ 	.word	0x00000006
        /*0acc*/ 	.word	0x00000000
        /*0ad0*/ 	.short	0x010a
        /*0ad2*/ 	.byte	0x3f
	.zero		1


	//   ....[71]....
        /*0ad4*/ 	.word	0x0001d1f0
        /*0ad8*/ 	.word	0x00000007
        /*0adc*/ 	.word	0x00000000
        /*0ae0*/ 	.short	0x010a
        /*0ae2*/ 	.byte	0x3f
	.zero		1


	//   ....[72]....
        /*0ae4*/ 	.word	0x0001d260
        /*0ae8*/ 	.word	0x00000004
        /*0aec*/ 	.word	0x00000000
        /*0af0*/ 	.short	0x010a
        /*0af2*/ 	.byte	0x3f
	.zero		1


	//   ....[73]....
        /*0af4*/ 	.word	0x0001d290
        /*0af8*/ 	.word	0x00000003
        /*0afc*/ 	.word	0x00000000
        /*0b00*/ 	.short	0x010a
        /*0b02*/ 	.byte	0x3f
	.zero		1


	//   ....[74]....
        /*0b04*/ 	.word	0x0001d2f0
        /*0b08*/ 	.word	0x00000046
        /*0b0c*/ 	.word	0x00038890
        /*0b10*/ 	.short	0x010a
        /*0b12*/ 	.byte	0x3f
	.zero		1


	//   ....[75]....
        /*0b14*/ 	.word	0x0001d340
        /*0b18*/ 	.word	0x00000046
        /*0b1c*/ 	.word	0x00038890
        /*0b20*/ 	.short	0x010a
        /*0b22*/ 	.byte	0x3f
	.zero		1


	//   ....[76]....
        /*0b24*/ 	.word	0x0001d390
        /*0b28*/ 	.word	0x00000046
        /*0b2c*/ 	.word	0x00038890
        /*0b30*/ 	.short	0x010a
        /*0b32*/ 	.byte	0x3f
	.zero		1


	//   ....[77]....
        /*0b34*/ 	.word	0x0001d3e0
        /*0b38*/ 	.word	0x00000046
        /*0b3c*/ 	.word	0x000388b0
        /*0b40*/ 	.short	0x010a
        /*0b42*/ 	.byte	0x3f
	.zero		1


	//   ....[78]....
        /*0b44*/ 	.word	0x0001d930
        /*0b48*/ 	.word	0x00000002
        /*0b4c*/ 	.word	0x00038800
        /*0b50*/ 	.short	0x010a
        /*0b52*/ 	.byte	0x3f
	.zero		1


	//   ....[79]....
        /*0b54*/ 	.word	0x0001de80
        /*0b58*/ 	.word	0x00000002
        /*0b5c*/ 	.word	0x00038800
        /*0b60*/ 	.short	0x010a
        /*0b62*/ 	.byte	0x3f
	.zero		1


	//   ....[80]....
        /*0b64*/ 	.word	0x0001ded0
        /*0b68*/ 	.word	0x000000ac
        /*0b6c*/ 	.word	0x00038830
        /*0b70*/ 	.short	0x010a
        /*0b72*/ 	.byte	0x3f
	.zero		1


	//   ....[81]....
        /*0b74*/ 	.word	0x0001df20
        /*0b78*/ 	.word	0x00000002
        /*0b7c*/ 	.word	0x00038810
        /*0b80*/ 	.short	0x010a
        /*0b82*/ 	.byte	0x3f
	.zero		1


	//   ....[82]....
        /*0b84*/ 	.word	0x0001df70
        /*0b88*/ 	.word	0x000000ac
        /*0b8c*/ 	.word	0x00038850
        /*0b90*/ 	.short	0x010a
        /*0b92*/ 	.byte	0x3f
	.zero		1


	//   ....[83]....
        /*0b94*/ 	.word	0x0001dfc0
        /*0b98*/ 	.word	0x00000014
        /*0b9c*/ 	.word	0x00038830
        /*0ba0*/ 	.short	0x010a
        /*0ba2*/ 	.byte	0x3f
	.zero		1


	//   ....[84]....
        /*0ba4*/ 	.word	0x0001e010
        /*0ba8*/ 	.word	0x00000014
        /*0bac*/ 	.word	0x00038850
        /*0bb0*/ 	.short	0x010a
        /*0bb2*/ 	.byte	0x3f
	.zero		1


	//   ....[85]....
        /*0bb4*/ 	.word	0x0001e060
        /*0bb8*/ 	.word	0x00000014
        /*0bbc*/ 	.word	0x00038830
        /*0bc0*/ 	.short	0x010a
        /*0bc2*/ 	.byte	0x3f
	.zero		1


	//   ....[86]....
        /*0bc4*/ 	.word	0x0001e0b0
        /*0bc8*/ 	.word	0x00000014
        /*0bcc*/ 	.word	0x00038850
        /*0bd0*/ 	.short	0x010a
        /*0bd2*/ 	.byte	0x3f
	.zero		1


	//   ....[87]....
        /*0bd4*/ 	.word	0x0001e250
        /*0bd8*/ 	.word	0x00000009
        /*0bdc*/ 	.word	0x00038820
        /*0be0*/ 	.short	0x010a
        /*0be2*/ 	.byte	0x3f
	.zero		1


	//   ....[88]....
        /*0be4*/ 	.word	0x0001e2a0
        /*0be8*/ 	.word	0x00000005
        /*0bec*/ 	.word	0x000388a0
        /*0bf0*/ 	.short	0x010a
        /*0bf2*/ 	.byte	0x3f
	.zero		1


	//   ....[89]....
        /*0bf4*/ 	.word	0x0001e2f0
        /*0bf8*/ 	.word	0x00000005
        /*0bfc*/ 	.word	0x000388c0
        /*0c00*/ 	.short	0x010a
        /*0c02*/ 	.byte	0x3f
	.zero		1


	//   ....[90]....
        /*0c04*/ 	.word	0x0001e340
        /*0c08*/ 	.word	0x00000006
        /*0c0c*/ 	.word	0x000388a0
        /*0c10*/ 	.short	0x010a
        /*0c12*/ 	.byte	0x3f
	.zero		1


	//   ....[91]....
        /*0c14*/ 	.word	0x0001e390
        /*0c18*/ 	.word	0x00000006
        /*0c1c*/ 	.word	0x000388c0
        /*0c20*/ 	.short	0x010a
        /*0c22*/ 	.byte	0x3f
	.zero		1


	//   ....[92]....
        /*0c24*/ 	.word	0x0001e530
        /*0c28*/ 	.word	0x00000009
        /*0c2c*/ 	.word	0x00038840
        /*0c30*/ 	.short	0x010a
        /*0c32*/ 	.byte	0x3f
	.zero		1


	//   ....[93]....
        /*0c34*/ 	.word	0x0001e5b0
        /*0c38*/ 	.word	0x00000009
        /*0c3c*/ 	.word	0x00038820
        /*0c40*/ 	.short	0x010a
        /*0c42*/ 	.byte	0x3f
	.zero		1


	//   ....[94]....
        /*0c44*/ 	.word	0x0001e600
        /*0c48*/ 	.word	0x00000005
        /*0c4c*/ 	.word	0x00038860
        /*0c50*/ 	.short	0x010a
        /*0c52*/ 	.byte	0x3f
	.zero		1


	//   ....[95]....
        /*0c54*/ 	.word	0x0001e650
        /*0c58*/ 	.word	0x00000002
        /*0c5c*/ 	.word	0x00038840
        /*0c60*/ 	.short	0x010a
        /*0c62*/ 	.byte	0x3f
	.zero		1


	//   ....[96]....
        /*0c64*/ 	.word	0x0001e6a0
        /*0c68*/ 	.word	0x00000002
        /*0c6c*/ 	.word	0x00038860
        /*0c70*/ 	.short	0x010a
        /*0c72*/ 	.byte	0x3f
	.zero		1


	//   ....[97]....
        /*0c74*/ 	.word	0x0001e6f0
        /*0c78*/ 	.word	0x00000002
        /*0c7c*/ 	.word	0x00038840
        /*0c80*/ 	.short	0x010a
        /*0c82*/ 	.byte	0x3f
	.zero		1


	//   ....[98]....
        /*0c84*/ 	.word	0x0001e740
        /*0c88*/ 	.word	0x00000002
        /*0c8c*/ 	.word	0x00038860
        /*0c90*/ 	.short	0x010a
        /*0c92*/ 	.byte	0x3f
	.zero		1


	//   ....[99]....
        /*0c94*/ 	.word	0x0001e790
        /*0c98*/ 	.word	0x00000002
        /*0c9c*/ 	.word	0x00038840
        /*0ca0*/ 	.short	0x010a
        /*0ca2*/ 	.byte	0x3f
	.zero		1


	//   ....[100]....
        /*0ca4*/ 	.word	0x0001e7e0
        /*0ca8*/ 	.word	0x00000002
        /*0cac*/ 	.word	0x00038860
        /*0cb0*/ 	.short	0x010a
        /*0cb2*/ 	.byte	0x3f
	.zero		1


	//   ....[101]....
        /*0cb4*/ 	.word	0x0001f1a0
        /*0cb8*/ 	.word	0x00000000
        /*0cbc*/ 	.word	0x00038820
        /*0cc0*/ 	.short	0x010a
        /*0cc2*/ 	.byte	0x3f
	.zero		1


	//   ....[102]....
        /*0cc4*/ 	.word	0x0001f340
        /*0cc8*/ 	.word	0x00000006
        /*0ccc*/ 	.word	0x00000000
        /*0cd0*/ 	.short	0x010a
        /*0cd2*/ 	.byte	0x3f
	.zero		1


	//   ....[103]....
        /*0cd4*/ 	.word	0x0001f390
        /*0cd8*/ 	.word	0x00000007
        /*0cdc*/ 	.word	0x00000000
        /*0ce0*/ 	.short	0x010a
        /*0ce2*/ 	.byte	0x3f
	.zero		1


	//   ....[104]....
        /*0ce4*/ 	.word	0x0001f3e0
        /*0ce8*/ 	.word	0x00000004
        /*0cec*/ 	.word	0x00000000
        /*0cf0*/ 	.short	0x010a
        /*0cf2*/ 	.byte	0x3f
	.zero		1


	//----- nvinfo : EIATTR_NUM_MBARRIERS
	.align		4
.L_1121:
        /*0cf4*/ 	.byte	0x03, 0x38
        /*0cf6*/ 	.short	0x0017


	//----- nvinfo : EIATTR_EXIT_INSTR_OFFSETS
	.align		4
        /*0cf8*/ 	.byte	0x04, 0x1c
        /*0cfa*/ 	.short	(.L_1123 - .L_1122)


	//   ....[0]....
.L_1122:
        /*0cfc*/ 	.word	0x0001d2e0


	//----- nvinfo : EIATTR_MAX_THREADS
	.align		4
.L_1123:
        /*0d00*/ 	.byte	0x04, 0x05
        /*0d02*/ 	.short	(.L_1125 - .L_1124)
.L_1124:
        /*0d04*/ 	.word	0x00000180
        /*0d08*/ 	.word	0x00000001
        /*0d0c*/ 	.word	0x00000001


	//----- nvinfo : EIATTR_CRS_STACK_SIZE
	.align		4
.L_1125:
        /*0d10*/ 	.byte	0x04, 0x1e
        /*0d12*/ 	.short	(.L_1127 - .L_1126)
.L_1126:
        /*0d14*/ 	.word	0x00000000


	//----- nvinfo : EIATTR_CBANK_PARAM_SIZE
	.align		4
.L_1127:
        /*0d18*/ 	.byte	0x03, 0x19
        /*0d1a*/ 	.short	0x0b70


	//----- nvinfo : EIATTR_PARAM_CBANK
	.align		4
        /*0d1c*/ 	.byte	0x04, 0x0a
        /*0d1e*/ 	.short	(.L_1129 - .L_1128)
	.align		4
.L_1128:
        /*0d20*/ 	.word	index@(.nv.constant0._ZN7cutlass13device_kernelIN5flash11enable_sm90INS1_16FlashAttnFwdSm90INS1_25CollectiveMainloopFwdSm90ILi2EN4cute5tupleIJNS5_1CILi1EEES8_S8_EEENS6_IJNS7_ILi64EEESA_SA_EEELi512ENS_10bfloat16_tEfNS_4arch4Sm90ELb1ELb0ELb1ELb1ELb0ELb1ELb1ELb0ELb0ELb0ELb0ELb0EEENS1_21CollectiveEpilogueFwdINS6_IJSA_NS7_ILi512EEESA_EEES9_SC_SE_Li256ELb1ELb0ELb0ELb0EEENS1_36VarlenDynamicPersistentTileSchedulerILi64ELi64ELi256ELi32ELb0ELb0ELb1ELb1ELb1ELb1EEEEEEEEEvNT_6ParamsE)
        /*0d24*/ 	.short	0x0210
        /*0d26*/ 	.short	0x0b70


	//----- nvinfo : EIATTR_SW_WAR
	.align		4
.L_1129:
        /*0d28*/ 	.byte	0x04, 0x36
        /*0d2a*/ 	.short	(.L_1131 - .L_1130)
.L_1130:
        /*0d2c*/ 	.word	0x00000008
.L_1131:


//--------------------- .nv.info._ZN7cutlass13device_kernelIN5flash11enable_sm90INS1_16FlashAttnFwdSm90INS1_25CollectiveMainloopFwdSm90ILi2EN4cute5tupleIJNS5_1CILi1EEES8_S8_EEENS6_IJNS7_ILi128EEENS7_ILi96EEENS7_ILi64EEEEEELi256ENS_10bfloat16_tEfNS_4arch4Sm90ELb0ELb0ELb1ELb0ELb0ELb0ELb0ELb1ELb0ELb0ELb0ELb0EEENS1_21CollectiveEpilogueFwdINS6_IJSA_NS7_ILi256EEESB_EEES9_SE_SG_Li256ELb0ELb0ELb0ELb0EEENS1_29StaticPersistentTileSchedulerILb0EEEEEEEEEvNT_6ParamsE --------------------------
	.section	.nv.info._ZN7cutlass13device_kernelIN5flash11enable_sm90INS1_16FlashAttnFwdSm90INS1_25CollectiveMainloopFwdSm90ILi2EN4cute5tupleIJNS5_1CILi1EEES8_S8_EEENS6_IJNS7_ILi128EEENS7_ILi96EEENS7_ILi64EEEEEELi256ENS_10bfloat16_tEfNS_4arch4Sm90ELb0ELb0ELb1ELb0ELb0ELb0ELb0ELb1ELb0ELb0ELb0ELb0EEENS1_21CollectiveEpilogueFwdINS6_IJSA_NS7_ILi256EEESB_EEES9_SE_SG_Li256ELb0ELb0ELb0ELb0EEENS1_29StaticPersistentTileSchedulerILb0EEEEEEEEEvNT_6ParamsE,"",@"SHT_CUDA_INFO"
	.sectionflags	@""
	.align	4


	//----- nvinfo : EIATTR_CUDA_API_VERSION
	.align		4
        /*0000*/ 	.byte	0x04, 0x37
        /*0002*/ 	.short	(.L_1133 - .L_1132)
.L_1132:
        /*0004*/ 	.word	0x00000082


	//----- nvinfo : EIATTR_KPARAM_INFO
	.align		4
.L_1133:
        /*0008*/ 	.byte	0x04, 0x17
        /*000a*/ 	.short	(.L_1135 - .L_1134)
.L_1134:
        /*000c*/ 	.word	0x00000000
        /*0010*/ 	.short	0x0000
        /*0012*/ 	.short	0x0070
        /*0014*/ 	.byte	0x00, 0xf0, 0x01, 0x2e


	//----- nvinfo : EIATTR_SPARSE_MMA_MASK
	.align		4
.L_1135:
        /*0018*/ 	.byte	0x03, 0x50
        /*001a*/ 	.short	0x0000


	//----- nvinfo : EIATTR_MAXREG_COUNT
	.align		4
        /*001c*/ 	.byte	0x03, 0x1b
        /*001e*/ 	.short	0x00a8


	//----- nvinfo : EIATTR_NUM_BARRIERS
	.align		4
        /*0020*/ 	.byte	0x02, 0x4c
        /*0022*/ 	.byte	0x10
	.zero		1


	//----- nvinfo : EIATTR_EXTERNS
	.align		4
        /*0024*/ 	.byte	0x04, 0x0f
        /*0026*/ 	.short	(.L_1137 - .L_1136)


	//   ....[0]....
	.align		4
.L_1136:
        /*0028*/ 	.word	index@(__assertfail)


	//----- nvinfo : EIATTR_ANNOTATIONS
	.align		4
.L_1137:
        /*002c*/ 	.byte	0x04, 0x55
        /*002e*/ 	.short	(.L_1139 - .L_1138)


	//   ....[0]....
.L_1138:
        /* <DEDUP_REMOVED lines=13> */


	//----- nvinfo : EIATTR_MERCURY_ISA_VERSION
	.align		4
.L_1139:
        /*00e8*/ 	.byte	0x03, 0x5f
        /*00ea*/ 	.short	0x0101


	//----- nvinfo : EIATTR_INT_WARP_WIDE_INSTR_OFFSETS
	.align		4
        /*00ec*/ 	.byte	0x04, 0x31
        /*00ee*/ 	.short	(.L_1141 - .L_1140)


	//   ....[0]....
.L_1140:
        /*00f0*/ 	.word	0x00000190


	//   ....[1]....
        /*00f4*/ 	.word	0x000001c0


	//   ....[2]....
        /*00f8*/ 	.word	0x000001d0


	//   ....[3]....
        /*00fc*/ 	.word	0x000076a0


	//   ....[4]....
        /*0100*/ 	.word	0x000076d0


	//----- nvinfo : EIATTR_COOP_GROUP_MASK_REGIDS
	.align		4
.L_1141:
        /*0104*/ 	.byte	0x04, 0x29
        /*0106*/ 	.short	(.L_1143 - .L_1142)


	//   ....[0]....
.L_1142:
        /*0108*/ 	.word	0xffffffff


	//   ....[1]....
        /*010c*/ 	.word	0xffffffff


	//   ....[2]....
        /*0110*/ 	.word	0xffffffff


	//   ....[3]....
        /*0114*/ 	.word	0xffffffff


	//   ....[4]....
        /*0118*/ 	.word	0xffffffff


	//   ....[5]....
        /*011c*/ 	.word	0xffffffff


	//   ....[6]....
        /*0120*/ 	.word	0xffffffff


	//   ....[7]....
        /*0124*/ 	.word	0xffffffff


	//   ....[8]....
        /*0128*/ 	.word	0xffffffff


	//   ....[9]....
        /*012c*/ 	.word	0xffffffff


	//   ....[10]....
        /*0130*/ 	.word	0xffffffff


	//   ....[11]....
        /*0134*/ 	.word	0xffffffff


	//   ....[12]....
        /*0138*/ 	.word	0xffffffff


	//   ....[13]....
        /*013c*/ 	.word	0xffffffff


	//   ....[14]....
        /*0140*/ 	.word	0xffffffff


	//   ....[15]....
        /*0144*/ 	.word	0xffffffff


	//   ....[16]....
        /*0148*/ 	.word	0xffffffff


	//   ....[17]....
        /*014c*/ 	.word	0xffffffff


	//   ....[18]....
        /*0150*/ 	.word	0xffffffff


	//   ....[19]....
        /*0154*/ 	.word	0xffffffff


	//   ....[20]....
        /*0158*/ 	.word	0xffffffff


	//   ....[21]....
        /*015c*/ 	.word	0xffffffff


	//   ....[22]....
        /*0160*/ 	.word	0xffffffff


	//   ....[23]....
        /*0164*/ 	.word	0x0500000f


	//   ....[24]....
        /*0168*/ 	.word	0x0500000f


	//----- nvinfo : EIATTR_COOP_GROUP_INSTR_OFFSETS
	.align		4
.L_1143:
        /*016c*/ 	.byte	0x04, 0x28
        /*016e*/ 	.short	(.L_1145 - .L_1144)


	//   ....[0]....
.L_1144:
        /*0170*/ 	.word	0x00000070


	//   ....[1]....
        /*0174*/ 	.word	0x000001a0


	//   ....[2]....
        /*0178*/ 	.word	0x000001f0


	//   ....[3]....
        /*017c*/ 	.word	0x000003e0


	//   ....[4]....
        /*0180*/ 	.word	0x00000540


	//   ....[5]....
        /*0184*/ 	.word	0x00000660


	//   ....[6]....
        /*0188*/ 	.word	0x000007c0


	//   ....[7]....
        /*018c*/ 	.word	0x00000d40


	//   ....[8]....
        /*0190*/ 	.word	0x00001fd0


	//   ....[9]....
        /*0194*/ 	.word	0x00002060


	//   ....[10]....
        /*0198*/ 	.word	0x00002480


	//   ....[11]....
        /*019c*/ 	.word	0x00002500


	//   ....[12]....
        /*01a0*/ 	.word	0x00003a10


	//   ....[13]....
        /*01a4*/ 	.word	0x00003a80


	//   ....[14]....
        /*01a8*/ 	.word	0x00003ef0


	//   ....[15]....
        /*01ac*/ 	.word	0x000040b0


	//   ....[16]....
        /*01b0*/ 	.word	0x00005430


	//   ....[17]....
        /*01b4*/ 	.word	0x00005470


	//   ....[18]....
        /*01b8*/ 	.word	0x00005600


	//   ....[19]....
        /*01bc*/ 	.word	0x00005640


	//   ....[20]....
        /*01c0*/ 	.word	0x00006870


	//   ....[21]....
        /*01c4*/ 	.word	0x00006ea0


	//   ....[22]....
        /*01c8*/ 	.word	0x00009870


	//   ....[23]....
        /*01cc*/ 	.word	0x00009d60


	//   ....[24]....
        /*01d0*/ 	.word	0x0000a200


	//----- nvinfo : EIATTR_REG_RECONFIG
	.align		4
.L_1145:
        /*01d4*/ 	.byte	0x01, 0x54
	.zero		2


	//----- nvinfo : EIATTR_SYSCALL_OFFSETS
	.align		4
        /*01d8*/ 	.byte	0x04, 0x46
        /*01da*/ 	.short	(.L_1147 - .L_1146)


	//   ....[0]....
.L_1146:
        /*01dc*/ 	.word	0x00001070


	//   ....[1]....
        /*01e0*/ 	.word	0x00007300


	//   ....[2]....
        /*01e4*/ 	.word	0x00007440


	//   ....[3]....
        /*01e8*/ 	.word	0x00007540


	//----- nvinfo : EIATTR_MBARRIER_INSTR_OFFSETS
	.align		4
.L_1147:
        /*01ec*/ 	.byte	0x04, 0x39
        /*01ee*/ 	.short	(.L_1149 - .L_1148)


	//   ....[0]....
.L_1148:
        /*01f0*/ 	.word	0x00000290
        /*01f4*/ 	.word	0x000000ff
        /*01f8*/ 	.word	0x00022800
        /*01fc*/ 	.short	0x0100
        /*01fe*/ 	.byte	0x06
	.zero		1


	//   ....[1]....
        /*0200*/ 	.word	0x000002a0
        /*0204*/ 	.word	0x000000ff
        /*0208*/ 	.word	0x00022820
        /*020c*/ 	.short	0x0100
        /*020e*/ 	.byte	0x06
	.zero		1


	//   ....[2]....
        /*0210*/ 	.word	0x00000390
        /*0214*/ 	.word	0x000000ff
        /*0218*/ 	.word	0x00022830
        /*021c*/ 	.short	0x0100
        /*021e*/ 	.byte	0x08
	.zero		1


	//   ....[3]....
        /*0220*/ 	.word	0x000003a0
        /*0224*/ 	.word	0x000000ff
        /*0228*/ 	.word	0x00022840
        /*022c*/ 	.short	0x0100
        /*022e*/ 	.byte	0x08
	.zero		1


	//   ....[4]....
        /*0230*/ 	.word	0x000003b0
        /*0234*/ 	.word	0x000000ff
        /*0238*/ 	.word	0x00022838
        /*023c*/ 	.short	0x0100
        /*023e*/ 	.byte	0x08
	.zero		1


	//   ....[5]....
        /*0240*/ 	.word	0x000003c0
        /*0244*/ 	.word	0x000000ff
        /*0248*/ 	.word	0x00022848
        /*024c*/ 	.short	0x0100
        /*024e*/ 	.byte	0x08
	.zero		1


	//   ....[6]....
        /*0250*/ 	.word	0x000004f0
        /*0254*/ 	.word	0x000000ff
        /*0258*/ 	.word	0x00022850
        /*025c*/ 	.short	0x0100
        /*025e*/ 	.byte	0x08
	.zero		1


	//   ....[7]....
        /*0260*/ 	.word	0x00000500
        /*0264*/ 	.word	0x000000ff
        /*0268*/ 	.word	0x00022860
        /*026c*/ 	.short	0x0100
        /*026e*/ 	.byte	0x08
	.zero		1


	//   ....[8]....
        /*0270*/ 	.word	0x00000510
        /*0274*/ 	.word	0x000000ff
        /*0278*/ 	.word	0x00022858
        /*027c*/ 	.short	0x0100
        /*027e*/ 	.byte	0x08
	.zero		1


	//   ....[9]....
        /*0280*/ 	.word	0x00000520
        /*0284*/ 	.word	0x000000ff
        /*0288*/ 	.word	0x00022868
        /*028c*/ 	.short	0x0100
        /*028e*/ 	.byte	0x08
	.zero		1


	//   ....[10]....
        /*0290*/ 	.word	0x00000610
        /*0294*/ 	.word	0x000000ff
        /*0298*/ 	.word	0x00022870
        /*029c*/ 	.short	0x0100
        /*029e*/ 	.byte	0x06
	.zero		1


	//   ....[11]....
        /*02a0*/ 	.word	0x00000620
        /*02a4*/ 	.word	0x000000ff
        /*02a8*/ 	.word	0x00022880
        /*02ac*/ 	.short	0x0100
        /*02ae*/ 	.byte	0x06
	.zero		1


	//   ....[12]....
        /*02b0*/ 	.word	0x00000630
        /*02b4*/ 	.word	0x000000ff
        /*02b8*/ 	.word	0x00022878
        /*02bc*/ 	.short	0x0100
        /*02be*/ 	.byte	0x06
	.zero		1


	//   ....[13]....
        /*02c0*/ 	.word	0x00000640
        /*02c4*/ 	.word	0x000000ff
        /*02c8*/ 	.word	0x00022888
        /*02cc*/ 	.short	0x0100
        /*02ce*/ 	.byte	0x06
	.zero		1


	//   ....[14]....
        /*02d0*/ 	.word	0x00000770
        /*02d4*/ 	.word	0x000000ff
        /*02d8*/ 	.word	0x00022890
        /*02dc*/ 	.short	0x0100
        /*02de*/ 	.byte	0x08
	.zero		1


	//   ....[15]....
        /*02e0*/ 	.word	0x00000780
        /*02e4*/ 	.word	0x000000ff
        /*02e8*/ 	.word	0x000228a0
        /*02ec*/ 	.short	0x0100
        /*02ee*/ 	.byte	0x08
	.zero		1


	//   ....[16]....
        /*02f0*/ 	.word	0x00000790
        /*02f4*/ 	.word	0x000000ff
        /*02f8*/ 	.word	0x00022898
        /*02fc*/ 	.short	0x0100
        /*02fe*/ 	.byte	0x08
	.zero		1


	//   ....[17]....
        /*0300*/ 	.word	0x000007a0
        /*0304*/ 	.word	0x000000ff
        /*0308*/ 	.word	0x000228a8
        /*030c*/ 	.short	0x0100
        /*030e*/ 	.byte	0x08
	.zero		1


	//   ....[18]....
        /*0310*/ 	.word	0x000008d0
        /*0314*/ 	.word	0x000000ff
        /*0318*/ 	.word	0x000228b0
        /*031c*/ 	.short	0x0100
        /*031e*/ 	.byte	0x08
	.zero		1


	//   ....[19]....
        /*0320*/ 	.word	0x000008e0
        /*0324*/ 	.word	0x000000ff
        /*0328*/ 	.word	0x000228c0
        /*032c*/ 	.short	0x0100
        /*032e*/ 	.byte	0x08
	.zero		1


	//   ....[20]....
        /*0330*/ 	.word	0x000008f0
        /*0334*/ 	.word	0x000000ff
        /*0338*/ 	.word	0x000228b8
        /*033c*/ 	.short	0x0100
        /*033e*/ 	.byte	0x08
	.zero		1


	//   ....[21]....
        /*0340*/ 	.word	0x00000900
        /*0344*/ 	.word	0x000000ff
        /*0348*/ 	.word	0x000228c8
        /*034c*/ 	.short	0x0100
        /*034e*/ 	.byte	0x08
	.zero		1


	//   ....[22]....
        /*0350*/ 	.word	0x000010c0
        /*0354*/ 	.word	0x000000ff
        /*0358*/ 	.word	0x00022800
        /*035c*/ 	.short	0x010a
        /*035e*/ 	.byte	0x2e
	.zero		1


	//   ....[23]....
        /*0360*/ 	.word	0x00001170
        /*0364*/ 	.word	0x000000ff
        /*0368*/ 	.word	0x00022830
        /*036c*/ 	.short	0x010a
        /*036e*/ 	.byte	0x15
	.zero		1


	//   ....[24]....
        /*0370*/ 	.word	0x000011b0
        /*0374*/ 	.word	0x000000ff
        /*0378*/ 	.word	0x00022830
        /*037c*/ 	.short	0x010a
        /*037e*/ 	.byte	0x15
	.zero		1


	//   ....[25]....
        /*0380*/ 	.word	0x00002960
        /*0384*/ 	.word	0x00000000
        /*0388*/ 	.word	0x00000000
        /*038c*/ 	.short	0x0101
        /*038e*/ 	.byte	0x3f
	.zero		1


	//   ....[26]....
        /*0390*/ 	.word	0x00002da0
        /*0394*/ 	.word	0x000000ff
        /*0398*/ 	.word	0x00022850
        /*039c*/ 	.short	0x010a
        /*039e*/ 	.byte	0x15
	.zero		1


	//   ....[27]....
        /*03a0*/ 	.word	0x00002de0
        /*03a4*/ 	.word	0x000000ff
        /*03a8*/ 	.word	0x00022850
        /*03ac*/ 	.short	0x010a
        /*03ae*/ 	.byte	0x15
	.zero		1


	//   ....[28]....
        /*03b0*/ 	.word	0x000030d0
        /*03b4*/ 	.word	0x0000000a
        /*03b8*/ 	.word	0x00000000
        /*03bc*/ 	.short	0x0101
        /*03be*/ 	.byte	0x3f
	.zero		1


	//   ....[29]....
        /*03c0*/ 	.word	0x00003230
        /*03c4*/ 	.word	0x000000ff
        /*03c8*/ 	.word	0x00022830
        /*03cc*/ 	.short	0x010a
        /*03ce*/ 	.byte	0x18
	.zero		1


	//   ....[30]....
        /*03d0*/ 	.word	0x00003280
        /*03d4*/ 	.word	0x000000ff
        /*03d8*/ 	.word	0x00022830
        /*03dc*/ 	.short	0x010a
        /*03de*/ 	.byte	0x18
	.zero		1


	//   ....[31]....
        /*03e0*/ 	.word	0x00004430
        /*03e4*/ 	.word	0x00000098
        /*03e8*/ 	.word	0x00000000
        /*03ec*/ 	.short	0x0101
        /*03ee*/ 	.byte	0x3f
	.zero		1


	//   ....[32]....
        /*03f0*/ 	.word	0x00005100
        /*03f4*/ 	.word	0x000000ff
        /*03f8*/ 	.word	0x00022850
        /*03fc*/ 	.short	0x010a
        /*03fe*/ 	.byte	0x18
	.zero		1


	//   ....[33]....
        /*0400*/ 	.word	0x00005150
        /*0404*/ 	.word	0x000000ff
        /*0408*/ 	.word	0x00022850
        /*040c*/ 	.short	0x010a
        /*040e*/ 	.byte	0x18
	.zero		1


	//   ....[34]....
        /*0410*/ 	.word	0x00005410
        /*0414*/ 	.word	0x000000c7
        /*0418*/ 	.word	0x00000000
        /*041c*/ 	.short	0x0101
        /*041e*/ 	.byte	0x3f
	.zero		1


	//   ....[35]....
        /*0420*/ 	.word	0x00006db0
        /*0424*/ 	.word	0x000000ff
        /*0428*/ 	.word	0x00000000
        /*042c*/ 	.short	0x0101
        /*042e*/ 	.byte	0x06
	.zero		1


	//   ....[36]....
        /*0430*/ 	.word	0x00007a20
        /*0434*/ 	.word	0x00000005
        /*0438*/ 	.word	0x00022840
        /*043c*/ 	.short	0x010a
        /*043e*/ 	.byte	0x3f
	.zero		1


	//   ....[37]....
        /*0440*/ 	.word	0x00007db0
        /*0444*/ 	.word	0x0000000a
        /*0448*/ 	.word	0x00022820
        /*044c*/ 	.short	0x010a
        /*044e*/ 	.byte	0x3f
	.zero		1


	//   ....[38]....
        /*0450*/ 	.word	0x00007e70
        /*0454*/ 	.word	0x00000008
        /*0458*/ 	.word	0x00022860
        /*045c*/ 	.short	0x010a
        /*045e*/ 	.byte	0x3f
	.zero		1


	//   ....[39]....
        /*0460*/ 	.word	0x00008430
        /*0464*/ 	.word	0x00000002
        /*0468*/ 	.word	0x00022840
        /*046c*/ 	.short	0x010a
        /*046e*/ 	.byte	0x3f
	.zero		1


	//   ....[40]....
        /*0470*/ 	.word	0x000085f0
        /*0474*/ 	.word	0x00000002
        /*0478*/ 	.word	0x00022860
        /*047c*/ 	.short	0x010a
        /*047e*/ 	.byte	0x3f
	.zero		1


	//   ....[41]....
        /*0480*/ 	.word	0x00008b40
        /*0484*/ 	.word	0x00000003
        /*0488*/ 	.word	0x00022840
        /*048c*/ 	.short	0x010a
        /*048e*/ 	.byte	0x3f
	.zero		1


	//   ....[42]....
        /*0490*/ 	.word	0x00008d00
        /*0494*/ 	.word	0x00000003
        /*0498*/ 	.word	0x00022860
        /*049c*/ 	.short	0x010a
        /*049e*/ 	.byte	0x3f
	.zero		1


	//   ....[43]....
        /*04a0*/ 	.word	0x000091f0
        /*04a4*/ 	.word	0x00000003
        /*04a8*/ 	.word	0x00022840
        /*04ac*/ 	.short	0x010a
        /*04ae*/ 	.byte	0x3f
	.zero		1


	//   ....[44]....
        /*04b0*/ 	.word	0x000093b0
        /*04b4*/ 	.word	0x00000003
        /*04b8*/ 	.word	0x00022860
        /*04bc*/ 	.short	0x010a
        /*04be*/ 	.byte	0x3f
	.zero		1


	//   ....[45]....
        /*04c0*/ 	.word	0x000097f0
        /*04c4*/ 	.word	0x00000000
        /*04c8*/ 	.word	0x00022820
        /*04cc*/ 	.short	0x010a
        /*04ce*/ 	.byte	0x3f
	.zero		1


	//   ....[46]....
        /*04d0*/ 	.word	0x00009990
        /*04d4*/ 	.word	0x00000006
        /*04d8*/ 	.word	0x00000000
        /*04dc*/ 	.short	0x010a
        /*04de*/ 	.byte	0x3f
	.zero		1


	//   ....[47]....
        /*04e0*/ 	.word	0x00009a00
        /*04e4*/ 	.word	0x00000003
        /*04e8*/ 	.word	0x00000000
        /*04ec*/ 	.short	0x010a
        /*04ee*/ 	.byte	0x3f
	.zero		1


	//   ....[48]....
        /*04f0*/ 	.word	0x00009a60
        /*04f4*/ 	.word	0x00000010
        /*04f8*/ 	.word	0x00000000
        /*04fc*/ 	.short	0x010a
        /*04fe*/ 	.byte	0x3f
	.zero		1


	//   ....[49]....
        /*0500*/ 	.word	0x00009a90
        /*0504*/ 	.word	0x00000003
        /*0508*/ 	.word	0x00000000
        /*050c*/ 	.short	0x010a
        /*050e*/ 	.byte	0x3f
	.zero		1


	//   ....[50]....
        /*0510*/ 	.word	0x00009b00
        /*0514*/ 	.word	0x00000003
        /*0518*/ 	.word	0x00022800
        /*051c*/ 	.short	0x010a
        /*051e*/ 	.byte	0x3f
	.zero		1


	//   ....[51]....
        /*0520*/ 	.word	0x00009b60
        /*0524*/ 	.word	0x00000000
        /*0528*/ 	.word	0x00022830
        /*052c*/ 	.short	0x010a
        /*052e*/ 	.byte	0x3f
	.zero		1


	//   ....[52]....
        /*0530*/ 	.word	0x00009bb0
        /*0534*/ 	.word	0x0000000a
        /*0538*/ 	.word	0x00022850
        /*053c*/ 	.short	0x010a
        /*053e*/ 	.byte	0x3f
	.zero		1


	//   ....[53]....
        /*0540*/ 	.word	0x00009c20
        /*0544*/ 	.word	0x00000004
        /*0548*/ 	.word	0x00022830
        /*054c*/ 	.short	0x010a
        /*054e*/ 	.byte	0x3f
	.zero		1


	//   ....[54]....
        /*0550*/ 	.word	0x00009c80
        /*0554*/ 	.word	0x000000c7
        /*0558*/ 	.word	0x00022850
        /*055c*/ 	.short	0x010a
        /*055e*/ 	.byte	0x3f
	.zero		1


	//   ....[55]....
        /*0560*/ 	.word	0x00009e20
        /*0564*/ 	.word	0x00000005
        /*0568*/ 	.word	0x00022840
        /*056c*/ 	.short	0x010a
        /*056e*/ 	.byte	0x3f
	.zero		1


	//   ....[56]....
        /*0570*/ 	.word	0x00009ea0
        /*0574*/ 	.word	0x00000008
        /*0578*/ 	.word	0x00022820
        /*057c*/ 	.short	0x010a
        /*057e*/ 	.byte	0x3f
	.zero		1


	//   ....[57]....
        /*0580*/ 	.word	0x00009ef0
        /*0584*/ 	.word	0x00000008
        /*0588*/ 	.word	0x00022860
        /*058c*/ 	.short	0x010a
        /*058e*/ 	.byte	0x3f
	.zero		1


	//   ....[58]....
        /*0590*/ 	.word	0x00009f40
        /*0594*/ 	.word	0x00000002
        /*0598*/ 	.word	0x00022840
        /*059c*/ 	.short	0x010a
        /*059e*/ 	.byte	0x3f
	.zero		1


	//   ....[59]....
        /*05a0*/ 	.word	0x00009f90
        /*05a4*/ 	.word	0x00000002
        /*05a8*/ 	.word	0x00022860
        /*05ac*/ 	.short	0x010a
        /*05ae*/ 	.byte	0x3f
	.zero		1


	//   ....[60]....
        /*05b0*/ 	.word	0x00009fe0
        /*05b4*/ 	.word	0x00000003
        /*05b8*/ 	.word	0x00022840
        /*05bc*/ 	.short	0x010a
        /*05be*/ 	.byte	0x3f
	.zero		1


	//   ....[61]....
        /*05c0*/ 	.word	0x0000a030
        /*05c4*/ 	.word	0x00000003
        /*05c8*/ 	.word	0x00022860
        /*05cc*/ 	.short	0x010a
        /*05ce*/ 	.byte	0x3f
	.zero		1


	//   ....[62]....
        /*05d0*/ 	.word	0x0000a080
        /*05d4*/ 	.word	0x00000003
        /*05d8*/ 	.word	0x00022840
        /*05dc*/ 	.short	0x010a
        /*05de*/ 	.byte	0x3f
	.zero		1


	//   ....[63]....
        /*05e0*/ 	.word	0x0000a0d0
        /*05e4*/ 	.word	0x00000003
        /*05e8*/ 	.word	0x00022860
        /*05ec*/ 	.short	0x010a
        /*05ee*/ 	.byte	0x3f
	.zero		1


	//   ....[64]....
        /*05f0*/ 	.word	0x0000a120
        /*05f4*/ 	.word	0x00000000
        /*05f8*/ 	.word	0x00022820
        /*05fc*/ 	.short	0x010a
        /*05fe*/ 	.byte	0x3f
	.zero		1


	//   ....[65]....
        /*0600*/ 	.word	0x0000a2c0
        /*0604*/ 	.word	0x00000006
        /*0608*/ 	.word	0x00000000
        /*060c*/ 	.short	0x010a
        /*060e*/ 	.byte	0x3f
	.zero		1


	//   ....[66]....
        /*0610*/ 	.word	0x0000a310
        /*0614*/ 	.word	0x00000003
        /*0618*/ 	.word	0x00000000
        /*061c*/ 	.short	0x010a
        /*061e*/ 	.byte	0x3f
	.zero		1


	//   ....[67]....
        /*0620*/ 	.word	0x0000a360
        /*0624*/ 	.word	0x00000010
        /*0628*/ 	.word	0x00000000
        /*062c*/ 	.short	0x010a
        /*062e*/ 	.byte	0x3f
	.zero		1


	//----- nvinfo : EIATTR_NUM_MBARRIERS
	.align		4
.L_1149:
        /*0630*/ 	.byte	0x03, 0x38
        /*0632*/ 	.short	0x0016


	//----- nvinfo : EIATTR_EXIT_INSTR_OFFSETS
	.align		4
        /*0634*/ 	.byte	0x04, 0x1c
        /*0636*/ 	.short	(.L_1151 - .L_1150)


	//   ....[0]....
.L_1150:
        /*0638*/ 	.word	0x00000a30


	//   ....[1]....
        /*063c*/ 	.word	0x00006e60


	//   ....[2]....
        /*0640*/ 	.word	0x00006ec0


	//   ....[3]....
        /*0644*/ 	.word	0x00009ae0


	//----- nvinfo : EIATTR_MAX_THREADS
	.align		4
.L_1151:
        /*0648*/ 	.byte	0x04, 0x05
        /*064a*/ 	.short	(.L_1153 - .L_1152)
.L_1152:
        /*064c*/ 	.word	0x00000180
        /*0650*/ 	.word	0x00000001
        /*0654*/ 	.word	0x00000001


	//----- nvinfo : EIATTR_CRS_STACK_SIZE
	.align		4
.L_1153:
        /*0658*/ 	.byte	0x04, 0x1e
        /*065a*/ 	.short	(.L_1155 - .L_1154)
.L_1154:
        /*065c*/ 	.word	0x00000000


	//----- nvinfo : EIATTR_CBANK_PARAM_SIZE
	.align		4
.L_1155:
        /*0660*/ 	.byte	0x03, 0x19
        /*0662*/ 	.short	0x0bf0


	//----- nvinfo : EIATTR_PARAM_CBANK
	.align		4
        /*0664*/ 	.byte	0x04, 0x0a
        /*0666*/ 	.short	(.L_1157 - .L_1156)
	.align		4
.L_1156:
        /*0668*/ 	.word	index@(.nv.constant0._ZN7cutlass13device_kernelIN5flash11enable_sm90INS1_16FlashAttnFwdSm90INS1_25CollectiveMainloopFwdSm90ILi2EN4cute5tupleIJNS5_1CILi1EEES8_S8_EEENS6_IJNS7_ILi128EEENS7_ILi96EEENS7_ILi64EEEEEELi256ENS_10bfloat16_tEfNS_4arch4Sm90ELb0ELb0ELb1ELb0ELb0ELb0ELb0ELb1ELb0ELb0ELb0ELb0EEENS1_21CollectiveEpilogueFwdINS6_IJSA_NS7_ILi256EEESB_EEES9_SE_SG_Li256ELb0ELb0ELb0ELb0EEENS1_29StaticPersistentTileSchedulerILb0EEEEEEEEEvNT_6ParamsE)
        /*066c*/ 	.short	0x0210
        /*066e*/ 	.short	0x0bf0


	//----- nvinfo : EIATTR_SW_WAR
	.align		4
.L_1157:
        /*0670*/ 	.byte	0x04, 0x36
        /*0672*/ 	.short	(.L_1159 - .L_1158)
.L_1158:
        /*0674*/ 	.word	0x00000008
.L_1159:


//--------------------- .nv.info._ZN7cutlass13device_kernelIN5flash11enable_sm90INS1_16FlashAttnFwdSm90INS1_25CollectiveMainloopFwdSm90ILi2EN4cute5tupleIJNS5_1CILi1EEES8_S8_EEENS6_IJNS7_ILi128EEENS7_ILi96EEENS7_ILi64EEEEEELi256ENS_10bfloat16_tEfNS_4arch4Sm90ELb0ELb0ELb1ELb0ELb0ELb0ELb1ELb1ELb0ELb0ELb0ELb0EEENS1_21CollectiveEpilogueFwdINS6_IJSA_NS7_ILi256EEESB_EEES9_SE_SG_Li256ELb0ELb0ELb0ELb0EEENS1_29StaticPersistentTileSchedulerILb0EEEEEEEEEvNT_6ParamsE --------------------------
	.section	.nv.info._ZN7cutlass13device_kernelIN5flash11enable_sm90INS1_16FlashAttnFwdSm90INS1_25CollectiveMainloopFwdSm90ILi2EN4cute5tupleIJNS5_1CILi1EEES8_S8_EEENS6_IJNS7_ILi128EEENS7_ILi96EEENS7_ILi64EEEEEELi256ENS_10bfloat16_tEfNS_4arch4Sm90ELb0ELb0ELb1ELb0ELb0ELb0ELb1ELb1ELb0ELb0ELb0ELb0EEENS1_21CollectiveEpilogueFwdINS6_IJSA_NS7_ILi256EEESB_EEES9_SE_SG_Li256ELb0ELb0ELb0ELb0EEENS1_29StaticPersistentTileSchedulerILb0EEEEEEEEEvNT_6ParamsE,"",@"SHT_CUDA_INFO"
	.sectionflags	@""
	.align	4


	//----- nvinfo : EIATTR_CUDA_API_VERSION
	.align		4
        /*0000*/ 	.byte	0x04, 0x37
        /*0002*/ 	.short	(.L_1161 - .L_1160)
.L_1160:
        /*0004*/ 	.word	0x00000082


	//----- nvinfo : EIATTR_KPARAM_INFO
	.align		4
.L_1161:
        /*0008*/ 	.byte	0x04, 0x17
        /*000a*/ 	.short	(.L_1163 - .L_1162)
.L_1162:
        /*000c*/ 	.word	0x00000000
        /*0010*/ 	.short	0x0000
        /*0012*/ 	.short	0x0070
        /*0014*/ 	.byte	0x00, 0xf0, 0x01, 0x32


	//----- nvinfo : EIATTR_SPARSE_MMA_MASK
	.align		4
.L_1163:
        /*0018*/ 	.byte	0x03, 0x50
        /*001a*/ 	.short	0x0000


	//----- nvinfo : EIATTR_MAXREG_COUNT
	.align		4
        /*001c*/ 	.byte	0x03, 0x1b
        /*001e*/ 	.short	0x00a8


	//----- nvinfo : EIATTR_NUM_BARRIERS
	.align		4
        /*0020*/ 	.byte	0x02, 0x4c
        /*0022*/ 	.byte	0x10
	.zero		1


	//----- nvinfo : EIATTR_EXTERNS
	.align		4
        /*0024*/ 	.byte	0x04, 0x0f
        /*0026*/ 	.short	(.L_1165 - .L_1164)


	//   ....[0]....
	.align		4
.L_1164:
        /*0028*/ 	.word	index@(__assertfail)


	//----- nvinfo : EIATTR_ANNOTATIONS
	.align		4
.L_1165:
        /*002c*/ 	.byte	0x04, 0x55
        /*002e*/ 	.short	(.L_1167 - .L_1166)


	//   ....[0]....
.L_1166:
        /* <DEDUP_REMOVED lines=13> */


	//----- nvinfo : EIATTR_MERCURY_ISA_VERSION
	.align		4
.L_1167:
        /*00e8*/ 	.byte	0x03, 0x5f
        /*00ea*/ 	.short	0x0101


	//----- nvinfo : EIATTR_INT_WARP_WIDE_INSTR_OFFSETS
	.align		4
        /*00ec*/ 	.byte	0x04, 0x31
        /*00ee*/ 	.short	(.L_1169 - .L_1168)


	//   ....[0]....
.L_1168:
        /*00f0*/ 	.word	0x000001c0


	//   ....[1]....
        /*00f4*/ 	.word	0x000001f0


	//   ....[2]....
        /*00f8*/ 	.word	0x00000200


	//   ....[3]....
        /*00fc*/ 	.word	0x00000270


	//   ....[4]....
        /*0100*/ 	.word	0x000084b0


	//   ....[5]....
        /*0104*/ 	.word	0x00008510


	//----- nvinfo : EIATTR_COOP_GROUP_MASK_REGIDS
	.align		4
.L_1169:
        /*0108*/ 	.byte	0x04, 0x29
        /*010a*/ 	.short	(.L_1171 - .L_1170)


	//   ....[0]....
.L_1170:
        /*010c*/ 	.word	0xffffffff


	//   ....[1]....
        /*0110*/ 	.word	0xffffffff


	//   ....[2]....
        /*0114*/ 	.word	0xffffffff


	//   ....[3]....
        /*0118*/ 	.word	0xffffffff


	//   ....[4]....
        /*011c*/ 	.word	0xffffffff


	//   ....[5]....
        /*0120*/ 	.word	0xffffffff


	//   ....[6]....
        /*0124*/ 	.word	0xffffffff


	//   ....[7]....
        /*0128*/ 	.word	0xffffffff


	//   ....[8]....
        /*012c*/ 	.word	0xffffffff


	//   ....[9]....
        /*0130*/ 	.word	0xffffffff


	//   ....[10]....
        /*0134*/ 	.word	0xffffffff


	//   ....[11]....
        /*0138*/ 	.word	0xffffffff


	//   ....[12]....
        /*013c*/ 	.word	0xffffffff


	//   ....[13]....
        /*0140*/ 	.word	0xffffffff


	//   ....[14]....
        /*0144*/ 	.word	0xffffffff


	//   ....[15]....
        /*0148*/ 	.word	0xffffffff


	//   ....[16]....
        /*014c*/ 	.word	0xffffffff


	//   ....[17]....
        /*0150*/ 	.word	0xffffffff


	//   ....[18]....
        /*0154*/ 	.word	0xffffffff


	//   ....[19]....
        /*0158*/ 	.word	0xffffffff


	//   ....[20]....
        /*015c*/ 	.word	0xffffffff


	//   ....[21]....
        /*0160*/ 	.word	0xffffffff


	//   ....[22]....
        /*0164*/ 	.word	0xffffffff


	//   ....[23]....
        /*0168*/ 	.word	0x0500000f


	//   ....[24]....
        /*016c*/ 	.word	0x0500000f


	//----- nvinfo : EIATTR_COOP_GROUP_INSTR_OFFSETS
	.align		4
.L_1171:
        /*0170*/ 	.byte	0x04, 0x28
        /*0172*/ 	.short	(.L_1173 - .L_1172)


	//   ....[0]....
.L_1172:
        /*0174*/ 	.word	0x00000070


	//   ....[1]....
        /*0178*/ 	.word	0x000001d0


	//   ....[2]....
        /*017c*/ 	.word	0x00000220


	//   ....[3]....
        /*0180*/ 	.word	0x00000430


	//   ....[4]....
        /*0184*/ 	.word	0x00000590


	//   ....[5]....
        /*0188*/ 	.word	0x000006b0


	//   ....[6]....
        /*018c*/ 	.word	0x00000810


	//   ....[7]....
        /*0190*/ 	.word	0x00000d90


	//   ....[8]....
        /*0194*/ 	.word	0x00002a40


	//   ....[9]....
        /*0198*/ 	.word	0x00002a90


	//   ....[10]....
        /*019c*/ 	.word	0x00002ab0


	//   ....[11]....
        /*01a0*/ 	.word	0x00002ad0


	//   ....[12]....
        /*01a4*/ 	.word	0x00004c10


	//   ....[13]....
        /*01a8*/ 	.word	0x00004c60


	//   ....[14]....
        /*01ac*/ 	.word	0x00004c80


	//   ....[15]....
        /*01b0*/ 	.word	0x00004ca0


	//   ....[16]....
        /*01b4*/ 	.word	0x00006260


	//   ....[17]....
        /*01b8*/ 	.word	0x000062a0


	//   ....[18]....
        /*01bc*/ 	.word	0x00006430


	//   ....[19]....
        /*01c0*/ 	.word	0x00006470


	//   ....[20]....
        /*01c4*/ 	.word	0x00007630


	//   ....[21]....
        /*01c8*/ 	.word	0x00007cd0


	//   ....[22]....
        /*01cc*/ 	.word	0x0000a8f0


	//   ....[23]....
        /*01d0*/ 	.word	0x0000ae40


	//   ....[24]....
        /*01d4*/ 	.word	0x0000b2e0


	//----- nvinfo : EIATTR_REG_RECONFIG
	.align		4
.L_1173:
        /*01d8*/ 	.byte	0x01, 0x54
	.zero		2


	//----- nvinfo : EIATTR_SYSCALL_OFFSETS
	.align		4
        /*01dc*/ 	.byte	0x04, 0x46
        /*01de*/ 	.short	(.L_1175 - .L_1174)


	//   ....[0]....
.L_1174:
        /*01e0*/ 	.word	0x000010d0


	//   ....[1]....
        /*01e4*/ 	.word	0x00008130


	//   ....[2]....
        /*01e8*/ 	.word	0x00008270


	//   ....[3]....
        /*01ec*/ 	.word	0x00008370


	//----- nvinfo : EIATTR_MBARRIER_INSTR_OFFSETS
	.align		4
.L_1175:
        /*01f0*/ 	.byte	0x04, 0x39
        /*01f2*/ 	.short	(.L_1177 - .L_1176)


	//   ....[0]....
.L_1176:
        /*01f4*/ 	.word	0x000002d0
        /*01f8*/ 	.word	0x000000ff
        /*01fc*/ 	.word	0x00032400
        /*0200*/ 	.short	0x0100
        /*0202*/ 	.byte	0x06
	.zero		1


	//   ....[1]....
        /*0204*/ 	.word	0x000002e0
        /*0208*/ 	.word	0x000000ff
        /*020c*/ 	.word	0x00032410
        /*0210*/ 	.short	0x0100
        /*0212*/ 	.byte	0x06
	.zero		1


	//   ....[2]....
        /*0214*/ 	.word	0x000002f0
        /*0218*/ 	.word	0x000000ff
        /*021c*/ 	.word	0x00032420
        /*0220*/ 	.short	0x0100
        /*0222*/ 	.byte	0x06
	.zero		1


	//   ....[3]....
        /*0224*/ 	.word	0x000003e0
        /*0228*/ 	.word	0x000000ff
        /*022c*/ 	.word	0x00032430
        /*0230*/ 	.short	0x0100
        /*0232*/ 	.byte	0x08
	.zero		1


	//   ....[4]....
        /*0234*/ 	.word	0x000003f0
        /*0238*/ 	.word	0x000000ff
        /*023c*/ 	.word	0x00032440
        /*0240*/ 	.short	0x0100
        /*0242*/ 	.byte	0x08
	.zero		1


	//   ....[5]....
        /*0244*/ 	.word	0x00000400
        /*0248*/ 	.word	0x000000ff
        /*024c*/ 	.word	0x00032438
        /*0250*/ 	.short	0x0100
        /*0252*/ 	.byte	0x08
	.zero		1


	//   ....[6]....
        /*0254*/ 	.word	0x00000410
        /*0258*/ 	.word	0x000000ff
        /*025c*/ 	.word	0x00032448
        /*0260*/ 	.short	0x0100
        /*0262*/ 	.byte	0x08
	.zero		1


	//   ....[7]....
        /*0264*/ 	.word	0x00000540
        /*0268*/ 	.word	0x000000ff
        /*026c*/ 	.word	0x00032450
        /*0270*/ 	.short	0x0100
        /*0272*/ 	.byte	0x08
	.zero		1


	//   ....[8]....
        /*0274*/ 	.word	0x00000550
        /*0278*/ 	.word	0x000000ff
        /*027c*/ 	.word	0x00032460
        /*0280*/ 	.short	0x0100
        /*0282*/ 	.byte	0x08
	.zero		1


	//   ....[9]....
        /*0284*/ 	.word	0x00000560
        /*0288*/ 	.word	0x000000ff
        /*028c*/ 	.word	0x00032458
        /*0290*/ 	.short	0x0100
        /*0292*/ 	.byte	0x08
	.zero		1


	//   ....[10]....
        /*0294*/ 	.word	0x00000570
        /*0298*/ 	.word	0x000000ff
        /*029c*/ 	.word	0x00032468
        /*02a0*/ 	.short	0x0100
        /*02a2*/ 	.byte	0x08
	.zero		1


	//   ....[11]....
        /*02a4*/ 	.word	0x00000660
        /*02a8*/ 	.word	0x000000ff
        /*02ac*/ 	.word	0x00032470
        /*02b0*/ 	.short	0x0100
        /*02b2*/ 	.byte	0x06
	.zero		1


	//   ....[12]....
        /*02b4*/ 	.word	0x00000670
        /*02b8*/ 	.word	0x000000ff
        /*02bc*/ 	.word	0x00032480
        /*02c0*/ 	.short	0x0100
        /*02c2*/ 	.byte	0x06
	.zero		1


	//   ....[13]....
        /*02c4*/ 	.word	0x00000680
        /*02c8*/ 	.word	0x000000ff
        /*02cc*/ 	.word	0x00032478
        /*02d0*/ 	.short	0x0100
        /*02d2*/ 	.byte	0x06
	.zero		1


	//   ....[14]....
        /*02d4*/ 	.word	0x00000690
        /*02d8*/ 	.word	0x000000ff
        /*02dc*/ 	.word	0x00032488
        /*02e0*/ 	.short	0x0100
        /*02e2*/ 	.byte	0x06
	.zero		1


	//   ....[15]....
        /*02e4*/ 	.word	0x000007c0
        /*02e8*/ 	.word	0x000000ff
        /*02ec*/ 	.word	0x00032490
        /*02f0*/ 	.short	0x0100
        /*02f2*/ 	.byte	0x08
	.zero		1


	//   ....[16]....
        /*02f4*/ 	.word	0x000007d0
        /*02f8*/ 	.word	0x000000ff
        /*02fc*/ 	.word	0x000324a0
        /*0300*/ 	.short	0x0100
        /*0302*/ 	.byte	0x08
	.zero		1


	//   ....[17]....
        /*0304*/ 	.word	0x000007e0
        /*0308*/ 	.word	0x000000ff
        /*030c*/ 	.word	0x00032498
        /*0310*/ 	.short	0x0100
        /*0312*/ 	.byte	0x08
	.zero		1


	//   ....[18]....
        /*0314*/ 	.word	0x000007f0
        /*0318*/ 	.word	0x000000ff
        /*031c*/ 	.word	0x000324a8
        /*0320*/ 	.short	0x0100
        /*0322*/ 	.byte	0x08
	.zero		1


	//   ....[19]....
        /*0324*/ 	.word	0x00000920
        /*0328*/ 	.word	0x000000ff
        /*032c*/ 	.word	0x000324b0
        /*0330*/ 	.short	0x0100
        /*0332*/ 	.byte	0x08
	.zero		1


	//   ....[20]....
        /*0334*/ 	.word	0x00000930
        /*0338*/ 	.word	0x000000ff
        /*033c*/ 	.word	0x000324c0
        /*0340*/ 	.short	0x0100
        /*0342*/ 	.byte	0x08
	.zero		1


	//   ....[21]....
        /*0344*/ 	.word	0x00000940
        /*0348*/ 	.word	0x000000ff
        /*034c*/ 	.word	0x000324b8
        /*0350*/ 	.short	0x0100
        /*0352*/ 	.byte	0x08
	.zero		1


	//   ....[22]....
        /*0354*/ 	.word	0x00000950
        /*0358*/ 	.word	0x000000ff
        /*035c*/ 	.word	0x000324c8
        /*0360*/ 	.short	0x0100
        /*0362*/ 	.byte	0x08
	.zero		1


	//   ....[23]....
        /*0364*/ 	.word	0x00001120
        /*0368*/ 	.word	0x000000ff
        /*036c*/ 	.word	0x00032400
        /*0370*/ 	.short	0x010a
        /*0372*/ 	.byte	0x29
	.zero		1


	//   ....[24]....
        /*0374*/ 	.word	0x000011d0
        /*0378*/ 	.word	0x000000ff
        /*037c*/ 	.word	0x00032430
        /*0380*/ 	.short	0x010a
        /*0382*/ 	.byte	0x1a
	.zero		1


	//   ....[25]....
        /*0384*/ 	.word	0x00001210
        /*0388*/ 	.word	0x000000ff
        /*038c*/ 	.word	0x00032430
        /*0390*/ 	.short	0x010a
        /*0392*/ 	.byte	0x1a
	.zero		1


	//   ....[26]....
        /*0394*/ 	.word	0x00001470
        /*0398*/ 	.word	0x000000ff
        /*039c*/ 	.word	0x00032410
        /*03a0*/ 	.short	0x010a
        /*03a2*/ 	.byte	0x29
	.zero		1


	//   ....[27]....
        /*03a4*/ 	.word	0x000014b0
        /*03a8*/ 	.word	0x000000ff
        /*03ac*/ 	.word	0x00032450
        /*03b0*/ 	.short	0x010a
        /*03b2*/ 	.byte	0x1a
	.zero		1


	//   ....[28]....
        /*03b4*/ 	.word	0x000014f0
        /*03b8*/ 	.word	0x000000ff
        /*03bc*/ 	.word	0x00032450
        /*03c0*/ 	.short	0x010a
        /*03c2*/ 	.byte	0x1a
	.zero		1


	//   ....[29]....
        /*03c4*/ 	.word	0x00002d30
        /*03c8*/ 	.word	0x00000018
        /*03cc*/ 	.word	0x00000000
        /*03d0*/ 	.short	0x0101
        /*03d2*/ 	.byte	0x3f
	.zero		1


	//   ....[30]....
        /*03d4*/ 	.word	0x00003850
        /*03d8*/ 	.word	0x0000000c
        /*03dc*/ 	.word	0x00000000
        /*03e0*/ 	.short	0x0101
        /*03e2*/ 	.byte	0x3f
	.zero		1


	//   ....[31]....
        /*03e4*/ 	.word	0x00003990
        /*03e8*/ 	.word	0x000000ff
        /*03ec*/ 	.word	0x00032430
        /*03f0*/ 	.short	0x010a
        /*03f2*/ 	.byte	0x1d
	.zero		1


	//   ....[32]....
        /*03f4*/ 	.word	0x000039d0
        /*03f8*/ 	.word	0x000000ff
        /*03fc*/ 	.word	0x00032430
        /*0400*/ 	.short	0x010a
        /*0402*/ 	.byte	0x1d
	.zero		1


	//   ....[33]....
        /*0404*/ 	.word	0x00003b50
        /*0408*/ 	.word	0x000000ff
        /*040c*/ 	.word	0x00032450
        /*0410*/ 	.short	0x010a
        /*0412*/ 	.byte	0x1d
	.zero		1


	//   ....[34]....
        /*0414*/ 	.word	0x00003b90
        /*0418*/ 	.word	0x000000ff
        /*041c*/ 	.word	0x00032450
        /*0420*/ 	.short	0x010a
        /*0422*/ 	.byte	0x1d
	.zero		1


	//   ....[35]....
        /*0424*/ 	.word	0x00004eb0
        /*0428*/ 	.word	0x00000098
        /*042c*/ 	.word	0x00000000
        /*0430*/ 	.short	0x0101
        /*0432*/ 	.byte	0x3f
	.zero		1


	//   ....[36]....
        /*0434*/ 	.word	0x00006240
        /*0438*/ 	.word	0x000000c4
        /*043c*/ 	.word	0x00000000
        /*0440*/ 	.short	0x0101
        /*0442*/ 	.byte	0x3f
	.zero		1


	//   ....[37]....
        /*0444*/ 	.word	0x00007be0
        /*0448*/ 	.word	0x000000ff
        /*044c*/ 	.word	0x00000000
        /*0450*/ 	.short	0x0101
        /*0452*/ 	.byte	0x06
	.zero		1


	//   ....[38]....
        /*0454*/ 	.word	0x00008870
        /*0458*/ 	.word	0x00000005
        /*045c*/ 	.word	0x00032440
        /*0460*/ 	.short	0x010a
        /*0462*/ 	.byte	0x3f
	.zero		1


	//   ....[39]....
        /*0464*/ 	.word	0x00008e50
        /*0468*/ 	.word	0x0000000a
        /*046c*/ 	.word	0x00032420
        /*0470*/ 	.short	0x010a
        /*0472*/ 	.byte	0x3f
	.zero		1


	//   ....[40]....
        /*0474*/ 	.word	0x00008f10
        /*0478*/ 	.word	0x00000008
        /*047c*/ 	.word	0x00032460
        /*0480*/ 	.short	0x010a
        /*0482*/ 	.byte	0x3f
	.zero		1


	//   ....[41]....
        /*0484*/ 	.word	0x000094c0
        /*0488*/ 	.word	0x00000002
        /*048c*/ 	.word	0x00032440
        /*0490*/ 	.short	0x010a
        /*0492*/ 	.byte	0x3f
	.zero		1


	//   ....[42]....
        /*0494*/ 	.word	0x00009690
        /*0498*/ 	.word	0x00000002
        /*049c*/ 	.word	0x00032460
        /*04a0*/ 	.short	0x010a
        /*04a2*/ 	.byte	0x3f
	.zero		1


	//   ....[43]....
        /*04a4*/ 	.word	0x00009bc0
        /*04a8*/ 	.word	0x00000003
        /*04ac*/ 	.word	0x00032440
        /*04b0*/ 	.short	0x010a
        /*04b2*/ 	.byte	0x3f
	.zero		1


	//   ....[44]....
        /*04b4*/ 	.word	0x00009d90
        /*04b8*/ 	.word	0x00000003
        /*04bc*/ 	.word	0x00032460
        /*04c0*/ 	.short	0x010a
        /*04c2*/ 	.byte	0x3f
	.zero		1


	//   ....[45]....
        /*04c4*/ 	.word	0x0000a260
        /*04c8*/ 	.word	0x00000003
        /*04cc*/ 	.word	0x00032440
        /*04d0*/ 	.short	0x010a
        /*04d2*/ 	.byte	0x3f
	.zero		1


	//   ....[46]....
        /*04d4*/ 	.word	0x0000a430
        /*04d8*/ 	.word	0x00000003
        /*04dc*/ 	.word	0x00032460
        /*04e0*/ 	.short	0x010a
        /*04e2*/ 	.byte	0x3f
	.zero		1


	//   ....[47]....
        /*04e4*/ 	.word	0x0000a870
        /*04e8*/ 	.word	0x00000000
        /*04ec*/ 	.word	0x00032420
        /*04f0*/ 	.short	0x010a
        /*04f2*/ 	.byte	0x3f
	.zero		1


	//   ....[48]....
        /*04f4*/ 	.word	0x0000aa10
        /*04f8*/ 	.word	0x00000006
        /*04fc*/ 	.word	0x00000000
        /*0500*/ 	.short	0x010a
        /*0502*/ 	.byte	0x3f
	.zero		1


	//   ....[49]....
        /*0504*/ 	.word	0x0000aa80
        /*0508*/ 	.word	0x00000003
        /*050c*/ 	.word	0x00000000
        /*0510*/ 	.short	0x010a
        /*0512*/ 	.byte	0x3f
	.zero		1


	//   ....[50]....
        /*0514*/ 	.word	0x0000aae0
        /*0518*/ 	.word	0x00000010
        /*051c*/ 	.word	0x00000000
        /*0520*/ 	.short	0x010a
        /*0522*/ 	.byte	0x3f
	.zero		1


	//   ....[51]....
        /*0524*/ 	.word	0x0000ab10
        /*0528*/ 	.word	0x00000003
        /*052c*/ 	.word	0x00000000
        /*0530*/ 	.short	0x010a
        /*0532*/ 	.byte	0x3f
	.zero		1


	//   ....[52]....
        /*0534*/ 	.word	0x0000ab80
        /*0538*/ 	.word	0x00000003
        /*053c*/ 	.word	0x00032400
        /*0540*/ 	.short	0x010a
        /*0542*/ 	.byte	0x3f
	.zero		1


	//   ....[53]....
        /*0544*/ 	.word	0x0000abe0
        /*0548*/ 	.word	0x00000004
        /*054c*/ 	.word	0x00032430
        /*0550*/ 	.short	0x010a
        /*0552*/ 	.byte	0x3f
	.zero		1


	//   ....[54]....
        /*0554*/ 	.word	0x0000ac40
        /*0558*/ 	.word	0x00000005
        /*055c*/ 	.word	0x00032410
        /*0560*/ 	.short	0x010a
        /*0562*/ 	.byte	0x3f
	.zero		1


	//   ....[55]....
        /*0564*/ 	.word	0x0000aca0
        /*0568*/ 	.word	0x00000000
        /*056c*/ 	.word	0x00032450
        /*0570*/ 	.short	0x010a
        /*0572*/ 	.byte	0x3f
	.zero		1


	//   ....[56]....
        /*0574*/ 	.word	0x0000ad00
        /*0578*/ 	.word	0x00000006
        /*057c*/ 	.word	0x00032430
        /*0580*/ 	.short	0x010a
        /*0582*/ 	.byte	0x3f
	.zero		1


	//   ....[57]....
        /*0584*/ 	.word	0x0000ad60
        /*0588*/ 	.word	0x00000006
        /*058c*/ 	.word	0x00032450
        /*0590*/ 	.short	0x010a
        /*0592*/ 	.byte	0x3f
	.zero		1


	//   ....[58]....
        /*0594*/ 	.word	0x0000af00
        /*0598*/ 	.word	0x00000005
        /*059c*/ 	.word	0x00032440
        /*05a0*/ 	.short	0x010a
        /*05a2*/ 	.byte	0x3f
	.zero		1


	//   ....[59]....
        /*05a4*/ 	.word	0x0000af80
        /*05a8*/ 	.word	0x00000008
        /*05ac*/ 	.word	0x00032420
        /*05b0*/ 	.short	0x010a
        /*05b2*/ 	.byte	0x3f
	.zero		1


	//   ....[60]....
        /*05b4*/ 	.word	0x0000afd0
        /*05b8*/ 	.word	0x00000008
        /*05bc*/ 	.word	0x00032460
        /*05c0*/ 	.short	0x010a
        /*05c2*/ 	.byte	0x3f
	.zero		1


	//   ....[61]....
        /*05c4*/ 	.word	0x0000b020
        /*05c8*/ 	.word	0x00000002
        /*05cc*/ 	.word	0x00032440
        /*05d0*/ 	.short	0x010a
        /*05d2*/ 	.byte	0x3f
	.zero		1


	//   ....[62]....
        /*05d4*/ 	.word	0x0000b070
        /*05d8*/ 	.word	0x00000002
        /*05dc*/ 	.word	0x00032460
        /*05e0*/ 	.short	0x010a
        /*05e2*/ 	.byte	0x3f
	.zero		1


	//   ....[63]....
        /*05e4*/ 	.word	0x0000b0c0
        /*05e8*/ 	.word	0x00000003
        /*05ec*/ 	.word	0x00032440
        /*05f0*/ 	.short	0x010a
        /*05f2*/ 	.byte	0x3f
	.zero		1


	//   ....[64]....
        /*05f4*/ 	.word	0x0000b110
        /*05f8*/ 	.word	0x00000003
        /*05fc*/ 	.word	0x00032460
        /*0600*/ 	.short	0x010a
        /*0602*/ 	.byte	0x3f
	.zero		1


	//   ....[65]....
        /*0604*/ 	.word	0x0000b160
        /*0608*/ 	.word	0x00000003
        /*060c*/ 	.word	0x00032440
        /*0610*/ 	.short	0x010a
        /*0612*/ 	.byte	0x3f
	.zero		1


	//   ....[66]....
        /*0614*/ 	.word	0x0000b1b0
        /*0618*/ 	.word	0x00000003
        /*061c*/ 	.word	0x00032460
        /*0620*/ 	.short	0x010a
        /*0622*/ 	.byte	0x3f
	.zero		1


	//   ....[67]....
        /*0624*/ 	.word	0x0000b200
        /*0628*/ 	.word	0x00000000
        /*062c*/ 	.word	0x00032420
        /*0630*/ 	.short	0x010a
        /*0632*/ 	.byte	0x3f
	.zero		1


	//   ....[68]....
        /*0634*/ 	.word	0x0000b3a0
        /*0638*/ 	.word	0x00000006
        /*063c*/ 	.word	0x00000000
        /*0640*/ 	.short	0x010a
        /*0642*/ 	.byte	0x3f
	.zero		1


	//   ....[69]....
        /*0644*/ 	.word	0x0000b3f0
        /*0648*/ 	.word	0x00000003
        /*064c*/ 	.word	0x00000000
        /*0650*/ 	.short	0x010a
        /*0652*/ 	.byte	0x3f
	.zero		1


	//   ....[70]....
        /*0654*/ 	.word	0x0000b440
        /*0658*/ 	.word	0x00000010
        /*065c*/ 	.word	0x00000000
        /*0660*/ 	.short	0x010a
        /*0662*/ 	.byte	0x3f
	.zero		1


	//----- nvinfo : EIATTR_NUM_MBARRIERS
	.align		4
.L_1177:
        /*0664*/ 	.byte	0x03, 0x38
        /*0666*/ 	.short	0x0017


	//----- nvinfo : EIATTR_EXIT_INSTR_OFFSETS
	.align		4
        /*0668*/ 	.byte	0x04, 0x1c
        /*066a*/ 	.short	(.L_1179 - .L_1178)


	//   ....[0]....
.L_1178:
        /*066c*/ 	.word	0x00000a80


	//   ....[1]....
        /*0670*/ 	.word	0x00007c90


	//   ....[2]....
        /*0674*/ 	.word	0x00007cf0


	//   ....[3]....
        /*0678*/ 	.word	0x0000ab60


	//----- nvinfo : EIATTR_MAX_THREADS
	.align		4
.L_1179:
        /*067c*/ 	.byte	0x04, 0x05
        /*067e*/ 	.short	(.L_1181 - .L_1180)
.L_1180:
        /*0680*/ 	.word	0x00000180
        /*0684*/ 	.word	0x00000001
        /*0688*/ 	.word	0x00000001


	//----- nvinfo : EIATTR_CRS_STACK_SIZE
	.align		4
.L_1181:
        /*068c*/ 	.byte	0x04, 0x1e
        /*068e*/ 	.short	(.L_1183 - .L_1182)
.L_1182:
        /*0690*/ 	.word	0x00000000


	//----- nvinfo : EIATTR_CBANK_PARAM_SIZE
	.align		4
.L_1183:
        /*0694*/ 	.byte	0x03, 0x19
        /*0696*/ 	.short	0x0cf0


	//----- nvinfo : EIATTR_PARAM_CBANK
	.align		4
        /*0698*/ 	.byte	0x04, 0x0a
        /*069a*/ 	.short	(.L_1185 - .L_1184)
	.align		4
.L_1184:
        /*069c*/ 	.word	index@(.nv.constant0._ZN7cutlass13device_kernelIN5flash11enable_sm90INS1_16FlashAttnFwdSm90INS1_25CollectiveMainloopFwdSm90ILi2EN4cute5tupleIJNS5_1CILi1EEES8_S8_EEENS6_IJNS7_ILi128EEENS7_ILi96EEENS7_ILi64EEEEEELi256ENS_10bfloat16_tEfNS_4arch4Sm90ELb0ELb0ELb1ELb0ELb0ELb0ELb1ELb1ELb0ELb0ELb0ELb0EEENS1_21CollectiveEpilogueFwdINS6_IJSA_NS7_ILi256EEESB_EEES9_SE_SG_Li256ELb0ELb0ELb0ELb0EEENS1_29StaticPersistentTileSchedulerILb0EEEEEEEEEvNT_6ParamsE)
        /*06a0*/ 	.short	0x0210
        /*06a2*/ 	.short	0x0cf0


	//----- nvinfo : EIATTR_SW_WAR
	.align		4
.L_1185:
        /*06a4*/ 	.byte	0x04, 0x36
        /*06a6*/ 	.short	(.L_1187 - .L_1186)
.L_1186:
        /*06a8*/ 	.word	0x00000008
.L_1187:


//--------------------- .nv.info._ZN7cutlass13device_kernelIN5flash11enable_sm90INS1_16FlashAttnFwdSm90INS1_25CollectiveMainloopFwdSm90ILi2EN4cute5tupleIJNS5_1CILi1EEES8_S8_EEENS6_IJNS7_ILi128EEENS7_ILi96EEENS7_ILi64EEEEEELi256ENS_10bfloat16_tEfNS_4arch4Sm90ELb0ELb0ELb1ELb1ELb0ELb0ELb0ELb1ELb0ELb0ELb0ELb0EEENS1_21CollectiveEpilogueFwdINS6_IJSA_NS7_ILi256EEESB_EEES9_SE_SG_Li256ELb1ELb0ELb0ELb0EEENS1_36VarlenDynamicPersistentTileSchedulerILi128ELi96ELi256ELi32ELb0ELb0ELb1ELb0ELb1ELb1EEEEEEEEEvNT_6ParamsE --------------------------
	.section	.nv.info._ZN7cutlass13device_kernelIN5flash11enable_sm90INS1_16FlashAttnFwdSm90INS1_25CollectiveMainloopFwdSm90ILi2EN4cute5tupleIJNS5_1CILi1EEES8_S8_EEENS6_IJNS7_ILi128EEENS7_ILi96EEENS7_ILi64EEEEEELi256ENS_10bfloat16_tEfNS_4arch4Sm90ELb0ELb0ELb1ELb1ELb0ELb0ELb0ELb1ELb0ELb0ELb0ELb0EEENS1_21CollectiveEpilogueFwdINS6_IJSA_NS7_ILi256EEESB_EEES9_SE_SG_Li256ELb1ELb0ELb0ELb0EEENS1_36VarlenDynamicPersistentTileSchedulerILi128ELi96ELi256ELi32ELb0ELb0ELb1ELb0ELb1ELb1EEEEEEEEEvNT_6ParamsE,"",@"SHT_CUDA_INFO"
	.sectionflags	@""
	.align	4


	//----- nvinfo : EIATTR_CUDA_API_VERSION
	.align		4
        /*0000*/ 	.byte	0x04, 0x37
        /*0002*/ 	.short	(.L_1189 - .L_1188)
.L_1188:
        /*0004*/ 	.word	0x00000082


	//----- nvinfo : EIATTR_KPARAM_INFO
	.align		4
.L_1189:
        /*0008*/ 	.byte	0x04, 0x17
        /*000a*/ 	.short	(.L_1191 - .L_1190)
.L_1190:
        /*000c*/ 	.word	0x00000000
        /*0010*/ 	.short	0x0000
        /*0012*/ 	.short	0x0070
        /*0014*/ 	.byte	0x00, 0xf0, 0x01, 0x28


	//----- nvinfo : EIATTR_SPARSE_MMA_MASK
	.align		4
.L_1191:
        /*0018*/ 	.byte	0x03, 0x50
        /*001a*/ 	.short	0x0000


	//----- nvinfo : EIATTR_MAXREG_COUNT
	.align		4
        /*001c*/ 	.byte	0x03, 0x1b
        /*001e*/ 	.short	0x00a8


	//----- nvinfo : EIATTR_NUM_BARRIERS
	.align		4
        /*0020*/ 	.byte	0x02, 0x4c
        /*0022*/ 	.byte	0x10
	.zero		1


	//----- nvinfo : EIATTR_EXTERNS
	.align		4
        /*0024*/ 	.byte	0x04, 0x0f
        /*0026*/ 	.short	(.L_1193 - .L_1192)


	//   ....[0]....
	.align		4
.L_1192:
        /*0028*/ 	.word	index@(__assertfail)


	//----- nvinfo : EIATTR_ANNOTATIONS
	.align		4
.L_1193:
        /*002c*/ 	.byte	0x04, 0x55
        /*002e*/ 	.short	(.L_1195 - .L_1194)


	//   ....[0]....
.L_1194:
        /* <DEDUP_REMOVED lines=31> */


	//----- nvinfo : EIATTR_MERCURY_ISA_VERSION
	.align		4
.L_1195:
        /*0210*/ 	.byte	0x03, 0x5f
        /*0212*/ 	.short	0x0101


	//----- nvinfo : EIATTR_UNUSED_LOAD_BYTE_OFFSET
	.align		4
        /*0214*/ 	.byte	0x04, 0x44
        /*0216*/ 	.short	(.L_1197 - .L_1196)


	//   ....[0]....
.L_1196:
        /*0218*/ 	.word	0x00000a50
        /*021c*/ 	.word	0x0000fff0


	//   ....[1]....
        /*0220*/ 	.word	0x00006600
        /*0224*/ 	.word	0x0000fff0


	//----- nvinfo : EIATTR_INT_WARP_WIDE_INSTR_OFFSETS
	.align		4
.L_1197:
        /*0228*/ 	.byte	0x04, 0x31
        /*022a*/ 	.short	(.L_1199 - .L_1198)


	//   ....[0]....
.L_1198:
        /*022c*/ 	.word	0x00000160


	//   ....[1]....
        /*0230*/ 	.word	0x000001a0


	//   ....[2]....
        /*0234*/ 	.word	0x00000210


	//   ....[3]....
        /*0238*/ 	.word	0x00009f20


	//   ....[4]....
        /*023c*/ 	.word	0x00009fb0


	//   ....[5]....
        /*0240*/ 	.word	0x0000a430


	//   ....[6]....
        /*0244*/ 	.word	0x0000a460


	//   ....[7]....
        /*0248*/ 	.word	0x0000c890


	//   ....[8]....
        /*024c*/ 	.word	0x0000c920


	//----- nvinfo : EIATTR_COOP_GROUP_MASK_REGIDS
	.align		4
.L_1199:
        /*0250*/ 	.byte	0x04, 0x29
        /*0252*/ 	.short	(.L_1201 - .L_1200)


	//   ....[0]....
.L_1200:
        /*0254*/ 	.word	0xffffffff


	//   ....[1]....
        /*0258*/ 	.word	0xffffffff


	//   ....[2]....
        /*025c*/ 	.word	0xffffffff


	//   ....[3]....
        /*0260*/ 	.word	0xffffffff


	//   ....[4]....
        /*0264*/ 	.word	0xffffffff


	//   ....[5]....
        /*0268*/ 	.word	0xffffffff


	//   ....[6]....
        /*026c*/ 	.word	0xffffffff


	//   ....[7]....
        /*0270*/ 	.word	0xffffffff


	//   ....[8]....
        /*0274*/ 	.word	0xffffffff


	//   ....[9]....
        /*0278*/ 	.word	0xffffffff


	//   ....[10]....
        /*027c*/ 	.word	0xffffffff


	//   ....[11]....
        /*0280*/ 	.word	0xffffffff


	//   ....[12]....
        /*0284*/ 	.word	0xffffffff


	//   ....[13]....
        /*0288*/ 	.word	0xffffffff


	//   ....[14]....
        /*028c*/ 	.word	0xffffffff


	//   ....[15]....
        /*0290*/ 	.word	0xffffffff


	//   ....[16]....
        /*0294*/ 	.word	0xffffffff


	//   ....[17]....
        /*0298*/ 	.word	0xffffffff


	//   ....[18]....
        /*029c*/ 	.word	0xffffffff


	//   ....[19]....
        /*02a0*/ 	.word	0xffffffff


	//   ....[20]....
        /*02a4*/ 	.word	0xffffffff


	//   ....[21]....
        /*02a8*/ 	.word	0xffffffff


	//   ....[22]....
        /*02ac*/ 	.word	0xffffffff


	//   ....[23]....
        /*02b0*/ 	.word	0xffffffff


	//   ....[24]....
        /*02b4*/ 	.word	0xffffffff


	//   ....[25]....
        /*02b8*/ 	.word	0xffffffff


	//   ....[26]....
        /*02bc*/ 	.word	0xffffffff


	//   ....[27]....
        /*02c0*/ 	.word	0xffffffff


	//   ....[28]....
        /*02c4*/ 	.word	0xffffffff


	//   ....[29]....
        /*02c8*/ 	.word	0xffffffff


	//   ....[30]....
        /*02cc*/ 	.word	0xffffffff


	//   ....[31]....
        /*02d0*/ 	.word	0xffffffff


	//   ....[32]....
        /*02d4*/ 	.word	0xffffffff


	//   ....[33]....
        /*02d8*/ 	.word	0xffffffff


	//   ....[34]....
        /*02dc*/ 	.word	0xffffffff


	//   ....[35]....
        /*02e0*/ 	.word	0xffffffff


	//   ....[36]....
        /*02e4*/ 	.word	0xffffffff


	//   ....[37]....
        /*02e8*/ 	.word	0xffffffff


	//   ....[38]....
        /*02ec*/ 	.word	0xffffffff


	//   ....[39]....
        /*02f0*/ 	.word	0xffffffff


	//   ....[40]....
        /*02f4*/ 	.word	0xffffffff


	//   ....[41]....
        /*02f8*/ 	.word	0xffffffff


	//   ....[42]....
        /*02fc*/ 	.word	0xffffffff


	//   ....[43]....
        /*0300*/ 	.word	0xffffffff


	//   ....[44]....
        /*0304*/ 	.word	0xffffffff


	//   ....[45]....
        /*0308*/ 	.word	0xffffffff


	//   ....[46]....
        /*030c*/ 	.word	0xffffffff


	//   ....[47]....
        /*0310*/ 	.word	0xffffffff


	//   ....[48]....
        /*0314*/ 	.word	0xffffffff


	//   ....[49]....
        /*0318*/ 	.word	0xffffffff


	//   ....[50]....
        /*031c*/ 	.word	0xffffffff


	//   ....[51]....
        /*0320*/ 	.word	0xffffffff


	//   ....[52]....
        /*0324*/ 	.word	0xffffffff


	//   ....[53]....
        /*0328*/ 	.word	0xffffffff


	//   ....[54]....
        /*032c*/ 	.word	0x0500000f


	//   ....[55]....
        /*0330*/ 	.word	0x0500000f


	//   ....[56]....
        /*0334*/ 	.word	0x0500000f


	//   ....[57]....
        /*0338*/ 	.word	0x0500000f


	//   ....[58]....
        /*033c*/ 	.word	0x0500000f


	//   ....[59]....
        /*0340*/ 	.word	0x0500000f


	//   ....[60]....
        /*0344*/ 	.word	0x0500000f


	//   ....[61]....
        /*0348*/ 	.word	0x0500000f


	//   ....[62]....
        /*034c*/ 	.word	0x0500000f


	//   ....[63]....
        /*0350*/ 	.word	0x0500000f


	//   ....[64]....
        /*0354*/ 	.word	0x0500000f


	//   ....[65]....
        /*0358*/ 	.word	0x0500000f


	//   ....[66]....
        /*035c*/ 	.word	0x0500000f


	//   ....[67]....
        /*0360*/ 	.word	0x0500000f


	//   ....[68]....
        /*0364*/ 	.word	0x0500000f


	//   ....[69]....
        /*0368*/ 	.word	0x0500000f


	//   ....[70]....
        /*036c*/ 	.word	0x0500000f


	//   ....[71]....
        /*0370*/ 	.word	0x0500000f


	//   ....[72]....
        /*0374*/ 	.word	0x0500000f


	//----- nvinfo : EIATTR_COOP_GROUP_INSTR_OFFSETS
	.align		4
.L_1201:
        /*0378*/ 	.byte	0x04, 0x28
        /*037a*/ 	.short	(.L_1203 - .L_1202)


	//   ....[0]....
.L_1202:
        /*037c*/ 	.word	0x00000070


	//   ....[1]....
        /*0380*/ 	.word	0x00000170


	//   ....[2]....
        /*0384*/ 	.word	0x000001c0


	//   ....[3]....
        /*0388*/ 	.word	0x000003f0


	//   ....[4]....
        /*038c*/ 	.word	0x00000550


	//   ....[5]....
        /*0390*/ 	.word	0x00000670


	//   ....[6]....
        /*0394*/ 	.word	0x000007d0


	//   ....[7]....
        /*0398*/ 	.word	0x00001560


	//   ....[8]....
        /*039c*/ 	.word	0x00002700


	//   ....[9]....
        /*03a0*/ 	.word	0x00002790


	//   ....[10]....
        /*03a4*/ 	.word	0x00002bd0


	//   ....[11]....
        /*03a8*/ 	.word	0x00002c40


	//   ....[12]....
        /*03ac*/ 	.word	0x00004170


	//   ....[13]....
        /*03b0*/ 	.word	0x000041e0


	//   ....[14]....
        /*03b4*/ 	.word	0x00004650


	//   ....[15]....
        /*03b8*/ 	.word	0x00004810


	//   ....[16]....
        /*03bc*/ 	.word	0x00005b90


	//   ....[17]....
        /*03c0*/ 	.word	0x00005c10


	//   ....[18]....
        /*03c4*/ 	.word	0x00005c60


	//   ....[19]....
        /*03c8*/ 	.word	0x00005c80


	//   ....[20]....
        /*03cc*/ 	.word	0x00009090


	//   ....[21]....
        /*03d0*/ 	.word	0x00009220


	//   ....[22]....
        /*03d4*/ 	.word	0x00009250


	//   ....[23]....
        /*03d8*/ 	.word	0x00009290


	//   ....[24]....
        /*03dc*/ 	.word	0x000092f0


	//   ....[25]....
        /*03e0*/ 	.word	0x00009350


	//   ....[26]....
        /*03e4*/ 	.word	0x00009390


	//   ....[27]....
        /*03e8*/ 	.word	0x00009540


	//   ....[28]....
        /*03ec*/ 	.word	0x000095a0


	//   ....[29]....
        /*03f0*/ 	.word	0x000095e0


	//   ....[30]....
        /*03f4*/ 	.word	0x00009620


	//   ....[31]....
        /*03f8*/ 	.word	0x00009650


	//   ....[32]....
        /*03fc*/ 	.word	0x00009680


	//   ....[33]....
        /*0400*/ 	.word	0x00009710


	//   ....[34]....
        /*0404*/ 	.word	0x00009740


	//   ....[35]....
        /*0408*/ 	.word	0x000097d0


	//   ....[36]....
        /*040c*/ 	.word	0x0000c9b0


	//   ....[37]....
        /*0410*/ 	.word	0x0000c9c0


	//   ....[38]....
        /*0414*/ 	.word	0x0000cad0


	//   ....[39]....
        /*0418*/ 	.word	0x0000cb30


	//   ....[40]....
        /*041c*/ 	.word	0x0000cb70


	//   ....[41]....
        /*0420*/ 	.word	0x0000cbb0


	//   ....[42]....
        /*0424*/ 	.word	0x0000cbe0


	//   ....[43]....
        /*0428*/ 	.word	0x0000cc10


	//   ....[44]....
        /*042c*/ 	.word	0x0000cda0


	//   ....[45]....
        /*0430*/ 	.word	0x0000ce00


	//   ....[46]....
        /*0434*/ 	.word	0x0000ce40


	//   ....[47]....
        /*0438*/ 	.word	0x0000ce80


	//   ....[48]....
        /*043c*/ 	.word	0x0000ceb0


	//   ....[49]....
        /*0440*/ 	.word	0x0000cee0


	//   ....[50]....
        /*0444*/ 	.word	0x0000cfa0


	//   ....[51]....
        /*0448*/ 	.word	0x0000cfc0


	//   ....[52]....
        /*044c*/ 	.word	0x0000d030


	//   ....[53]....
        /*0450*/ 	.word	0x0000d480


	//   ....[54]....
        /*0454*/ 	.word	0x0000d980


	//   ....[55]....
        /*0458*/ 	.word	0x0000dda0


	//   ....[56]....
        /*045c*/ 	.word	0x0000de30


	//   ....[57]....
        /*0460*/ 	.word	0x0000ded0


	//   ....[58]....
        /*0464*/ 	.word	0x0000df80


	//   ....[59]....
        /*0468*/ 	.word	0x0000e000


	//   ....[60]....
        /*046c*/ 	.word	0x0000e080


	//   ....[61]....
        /*0470*/ 	.word	0x0000e100


	//   ....[62]....
        /*0474*/ 	.word	0x0000e180


	//   ....[63]....
        /*0478*/ 	.word	0x0000e210


	//   ....[64]....
        /*047c*/ 	.word	0x0000e2c0


	//   ....[65]....
        /*0480*/ 	.word	0x0000e340


	//   ....[66]....
        /*0484*/ 	.word	0x0000e3c0


	//   ....[67]....
        /*0488*/ 	.word	0x0000e440


	//   ....[68]....
        /*048c*/ 	.word	0x0000e4c0


	//   ....[69]....
        /*0490*/ 	.word	0x0000e530


	//   ....[70]....
        /*0494*/ 	.word	0x0000e5d0


	//   ....[71]....
        /*0498*/ 	.word	0x0000e660


	//   ....[72]....
        /*049c*/ 	.word	0x0000e780


	//----- nvinfo : EIATTR_REG_RECONFIG
	.align		4
.L_1203:
        /*04a0*/ 	.byte	0x01, 0x54
	.zero		2


	//----- nvinfo : EIATTR_SYSCALL_OFFSETS
	.align		4
        /*04a4*/ 	.byte	0x04, 0x46
        /*04a6*/ 	.short	(.L_1205 - .L_1204)


	//   ....[0]....
.L_1204:
        /*04a8*/ 	.word	0x00001740


	//   ....[1]....
        /*04ac*/ 	.word	0x0000a140


	//   ....[2]....
        /*04b0*/ 	.word	0x0000a280


	//   ....[3]....
        /*04b4*/ 	.word	0x0000a380


	//----- nvinfo : EIATTR_MBARRIER_INSTR_OFFSETS
	.align		4
.L_1205:
        /*04b8*/ 	.byte	0x04, 0x39
        /*04ba*/ 	.short	(.L_1207 - .L_1206)


	//   ....[0]....
.L_1206:
        /*04bc*/ 	.word	0x000002a0
        /*04c0*/ 	.word	0x000000ff
        /*04c4*/ 	.word	0x00022800
        /*04c8*/ 	.short	0x0100
        /*04ca*/ 	.byte	0x08
	.zero		1


	//   ....[1]....
        /*04cc*/ 	.word	0x000002b0
        /*04d0*/ 	.word	0x000000ff
        /*04d4*/ 	.word	0x00022820
        /*04d8*/ 	.short	0x0100
        /*04da*/ 	.byte	0x08
	.zero		1


	//   ....[2]....
        /*04dc*/ 	.word	0x000003a0
        /*04e0*/ 	.word	0x000000ff
        /*04e4*/ 	.word	0x00022830
        /*04e8*/ 	.short	0x0100
        /*04ea*/ 	.byte	0x08
	.zero		1


	//   ....[3]....
        /*04ec*/ 	.word	0x000003b0
        /*04f0*/ 	.word	0x000000ff
        /*04f4*/ 	.word	0x00022840
        /*04f8*/ 	.short	0x0100
        /*04fa*/ 	.byte	0x08
	.zero		1


	//   ....[4]....
        /*04fc*/ 	.word	0x000003c0
        /*0500*/ 	.word	0x000000ff
        /*0504*/ 	.word	0x00022838
        /*0508*/ 	.short	0x0100
        /*050a*/ 	.byte	0x08
	.zero		1


	//   ....[5]....
        /*050c*/ 	.word	0x000003d0
        /*0510*/ 	.word	0x000000ff
        /*0514*/ 	.word	0x00022848
        /*0518*/ 	.short	0x0100
        /*051a*/ 	.byte	0x08
	.zero		1


	//   ....[6]....
        /*051c*/ 	.word	0x00000500
        /*0520*/ 	.word	0x000000ff
        /*0524*/ 	.word	0x00022850
        /*0528*/ 	.short	0x0100
        /*052a*/ 	.byte	0x08
	.zero		1


	//   ....[7]....
        /*052c*/ 	.word	0x00000510
        /*0530*/ 	.word	0x000000ff
        /*0534*/ 	.word	0x00022860
        /*0538*/ 	.short	0x0100
        /*053a*/ 	.byte	0x08
	.zero		1


	//   ....[8]....
        /*053c*/ 	.word	0x00000520
        /*0540*/ 	.word	0x000000ff
        /*0544*/ 	.word	0x00022858
        /*0548*/ 	.short	0x0100
        /*054a*/ 	.byte	0x08
	.zero		1


	//   ....[9]....
        /*054c*/ 	.word	0x00000530
        /*0550*/ 	.word	0x000000ff
        /*0554*/ 	.word	0x00022868
        /*0558*/ 	.short	0x0100
        /*055a*/ 	.byte	0x08
	.zero		1


	//   ....[10]....
        /*055c*/ 	.word	0x00000620
        /*0560*/ 	.word	0x000000ff
        /*0564*/ 	.word	0x00022870
        /*0568*/ 	.short	0x0100
        /*056a*/ 	.byte	0x06
	.zero		1


	//   ....[11]....
        /*056c*/ 	.word	0x00000630
        /*0570*/ 	.word	0x000000ff
        /*0574*/ 	.word	0x00022880
        /*0578*/ 	.short	0x0100
        /*057a*/ 	.byte	0x06
	.zero		1


	//   ....[12]....
        /*057c*/ 	.word	0x00000640
        /*0580*/ 	.word	0x000000ff
        /*0584*/ 	.word	0x00022878
        /*0588*/ 	.short	0x0100
        /*058a*/ 	.byte	0x06
	.zero		1


	//   ....[13]....
        /*058c*/ 	.word	0x00000650
        /*0590*/ 	.word	0x000000ff
        /*0594*/ 	.word	0x00022888
        /*0598*/ 	.short	0x0100
        /*059a*/ 	.byte	0x06
	.zero		1


	//   ....[14]....
        /*059c*/ 	.word	0x00000780
        /*05a0*/ 	.word	0x000000ff
        /*05a4*/ 	.word	0x00022890
        /*05a8*/ 	.short	0x0100
        /*05aa*/ 	.byte	0x08
	.zero		1


	//   ....[15]....
        /*05ac*/ 	.word	0x00000790
        /*05b0*/ 	.word	0x000000ff
        /*05b4*/ 	.word	0x000228a0
        /*05b8*/ 	.short	0x0100
        /*05ba*/ 	.byte	0x08
	.zero		1


	//   ....[16]....
        /*05bc*/ 	.word	0x000007a0
        /*05c0*/ 	.word	0x000000ff
        /*05c4*/ 	.word	0x00022898
        /*05c8*/ 	.short	0x0100
        /*05ca*/ 	.byte	0x08
	.zero		1


	//   ....[17]....
        /*05cc*/ 	.word	0x000007b0
        /*05d0*/ 	.word	0x000000ff
        /*05d4*/ 	.word	0x000228a8
        /*05d8*/ 	.short	0x0100
        /*05da*/ 	.byte	0x08
	.zero		1


	//   ....[18]....
        /*05dc*/ 	.word	0x000008e0
        /*05e0*/ 	.word	0x000000ff
        /*05e4*/ 	.word	0x000228b0
        /*05e8*/ 	.short	0x0100
        /*05ea*/ 	.byte	0x08
	.zero		1


	//   ....[19]....
        /*05ec*/ 	.word	0x000008f0
        /*05f0*/ 	.word	0x000000ff
        /*05f4*/ 	.word	0x000228c0
        /*05f8*/ 	.short	0x0100
        /*05fa*/ 	.byte	0x08
	.zero		1


	//   ....[20]....
        /*05fc*/ 	.word	0x00000900
        /*0600*/ 	.word	0x000000ff
        /*0604*/ 	.word	0x000228b8
        /*0608*/ 	.short	0x0100
        /*060a*/ 	.byte	0x08
	.zero		1


	//   ....[21]....
        /*060c*/ 	.word	0x00000910
        /*0610*/ 	.word	0x000000ff
        /*0614*/ 	.word	0x000228c8
        /*0618*/ 	.short	0x0100
        /*061a*/ 	.byte	0x08
	.zero		1


	//   ....[22]....
        /*061c*/ 	.word	0x000017e0
        /*0620*/ 	.word	0x00000006
        /*0624*/ 	.word	0x00022800
        /*0628*/ 	.short	0x010a
        /*062a*/ 	.byte	0x3f
	.zero		1


	//   ....[23]....
        /*062c*/ 	.word	0x000018a0
        /*0630*/ 	.word	0x00000005
        /*0634*/ 	.word	0x00022830
        /*0638*/ 	.short	0x010a
        /*063a*/ 	.byte	0x3f
	.zero		1


	//   ....[24]....
        /*063c*/ 	.word	0x000018e0
        /*0640*/ 	.word	0x00000005
        /*0644*/ 	.word	0x00022830
        /*0648*/ 	.short	0x010a
        /*064a*/ 	.byte	0x3f
	.zero		1


	//   ....[25]....
        /*064c*/ 	.word	0x00003060
        /*0650*/ 	.word	0x00000003
        /*0654*/ 	.word	0x00000000
        /*0658*/ 	.short	0x0101
        /*065a*/ 	.byte	0x3f
	.zero		1


	//   ....[26]....
        /*065c*/ 	.word	0x000034c0
        /*0660*/ 	.word	0x00000005
        /*0664*/ 	.word	0x00022850
        /*0668*/ 	.short	0x010a
        /*066a*/ 	.byte	0x3f
	.zero		1


	//   ....[27]....
        /*066c*/ 	.word	0x00003500
        /*0670*/ 	.word	0x00000005
        /*0674*/ 	.word	0x00022850
        /*0678*/ 	.short	0x010a
        /*067a*/ 	.byte	0x3f
	.zero		1


	//   ....[28]....
        /*067c*/ 	.word	0x00003800
        /*0680*/ 	.word	0x00000005
        /*0684*/ 	.word	0x00000000
        /*0688*/ 	.short	0x0101
        /*068a*/ 	.byte	0x3f
	.zero		1


	//   ....[29]....
        /*068c*/ 	.word	0x00003990
        /*0690*/ 	.word	0x000000ff
        /*0694*/ 	.word	0x00022830
        /*0698*/ 	.short	0x010a
        /*069a*/ 	.byte	0x17
	.zero		1


	//   ....[30]....
        /*069c*/ 	.word	0x000039e0
        /*06a0*/ 	.word	0x000000ff
        /*06a4*/ 	.word	0x00022830
        /*06a8*/ 	.short	0x010a
        /*06aa*/ 	.byte	0x17
	.zero		1


	//   ....[31]....
        /*06ac*/ 	.word	0x00005200
        /*06b0*/ 	.word	0x00000098
        /*06b4*/ 	.word	0x00000000
        /*06b8*/ 	.short	0x0101
        /*06ba*/ 	.byte	0x3f
	.zero		1


	//   ....[32]....
        /*06bc*/ 	.word	0x00005860
        /*06c0*/ 	.word	0x000000ff
        /*06c4*/ 	.word	0x00022850
        /*06c8*/ 	.short	0x010a
        /*06ca*/ 	.byte	0x17
	.zero		1


	//   ....[33]....
        /*06cc*/ 	.word	0x000058b0
        /*06d0*/ 	.word	0x000000ff
        /*06d4*/ 	.word	0x00022850
        /*06d8*/ 	.short	0x010a
        /*06da*/ 	.byte	0x17
	.zero		1


	//   ....[34]....
        /*06dc*/ 	.word	0x00005b70
        /*06e0*/ 	.word	0x000000c7
        /*06e4*/ 	.word	0x00000000
        /*06e8*/ 	.short	0x0101
        /*06ea*/ 	.byte	0x3f
	.zero		1


	//   ....[35]....
        /*06ec*/ 	.word	0x00007cf0
        /*06f0*/ 	.word	0x00000000
        /*06f4*/ 	.word	0x00000000
        /*06f8*/ 	.short	0x0101
        /*06fa*/ 	.byte	0x3f
	.zero		1


	//   ....[36]....
        /*06fc*/ 	.word	0x0000a8e0
        /*0700*/ 	.word	0x00000008
        /*0704*/ 	.word	0x00022840
        /*0708*/ 	.short	0x010a
        /*070a*/ 	.byte	0x3f
	.zero		1


	//   ....[37]....
        /*070c*/ 	.word	0x0000ace0
        /*0710*/ 	.word	0x0000000a
        /*0714*/ 	.word	0x00022820
        /*0718*/ 	.short	0x010a
        /*071a*/ 	.byte	0x3f
	.zero		1


	//   ....[38]....
        /*071c*/ 	.word	0x0000ada0
        /*0720*/ 	.word	0x00000008
        /*0724*/ 	.word	0x00022860
        /*0728*/ 	.short	0x010a
        /*072a*/ 	.byte	0x3f
	.zero		1


	//   ....[39]....
        /*072c*/ 	.word	0x0000b410
        /*0730*/ 	.word	0x00000003
        /*0734*/ 	.word	0x00022840
        /*0738*/ 	.short	0x010a
        /*073a*/ 	.byte	0x3f
	.zero		1


	//   ....[40]....
        /*073c*/ 	.word	0x0000b620
        /*0740*/ 	.word	0x00000003
        /*0744*/ 	.word	0x00022860
        /*0748*/ 	.short	0x010a
        /*074a*/ 	.byte	0x3f
	.zero		1


	//   ....[41]....
        /*074c*/ 	.word	0x0000bba0
        /*0750*/ 	.word	0x00000002
        /*0754*/ 	.word	0x00022840
        /*0758*/ 	.short	0x010a
        /*075a*/ 	.byte	0x3f
	.zero		1


	//   ....[42]....
        /*075c*/ 	.word	0x0000bda0
        /*0760*/ 	.word	0x00000002
        /*0764*/ 	.word	0x00022860
        /*0768*/ 	.short	0x010a
        /*076a*/ 	.byte	0x3f
	.zero		1


	//   ....[43]....
        /*076c*/ 	.word	0x0000c2a0
        /*0770*/ 	.word	0x00000002
        /*0774*/ 	.word	0x00022840
        /*0778*/ 	.short	0x010a
        /*077a*/ 	.byte	0x3f
	.zero		1


	//   ....[44]....
        /*077c*/ 	.word	0x0000c4b0
        /*0780*/ 	.word	0x00000002
        /*0784*/ 	.word	0x00022860
        /*0788*/ 	.short	0x010a
        /*078a*/ 	.byte	0x3f
	.zero		1


	//   ....[45]....
        /*078c*/ 	.word	0x0000d400
        /*0790*/ 	.word	0x00000000
        /*0794*/ 	.word	0x00022820
        /*0798*/ 	.short	0x010a
        /*079a*/ 	.byte	0x3f
	.zero		1


	//   ....[46]....
        /*079c*/ 	.word	0x0000d5c0
        /*07a0*/ 	.word	0x00000006
        /*07a4*/ 	.word	0x00000000
        /*07a8*/ 	.short	0x010a
        /*07aa*/ 	.byte	0x3f
	.zero		1


	//   ....[47]....
        /*07ac*/ 	.word	0x0000d630
        /*07b0*/ 	.word	0x00000007
        /*07b4*/ 	.word	0x00000000
        /*07b8*/ 	.short	0x010a
        /*07ba*/ 	.byte	0x3f
	.zero		1


	//   ....[48]....
        /*07bc*/ 	.word	0x0000d6a0
        /*07c0*/ 	.word	0x00000004
        /*07c4*/ 	.word	0x00000000
        /*07c8*/ 	.short	0x010a
        /*07ca*/ 	.byte	0x3f
	.zero		1


	//   ....[49]....
        /*07cc*/ 	.word	0x0000d6d0
        /*07d0*/ 	.word	0x00000003
        /*07d4*/ 	.word	0x00000000
        /*07d8*/ 	.short	0x010a
        /*07da*/ 	.byte	0x3f
	.zero		1


	//   ....[50]....
        /*07dc*/ 	.word	0x0000d730
        /*07e0*/ 	.word	0x00000006
        /*07e4*/ 	.word	0x00022800
        /*07e8*/ 	.short	0x010a
        /*07ea*/ 	.byte	0x3f
	.zero		1


	//   ....[51]....
        /*07ec*/ 	.word	0x0000d780
        /*07f0*/ 	.word	0x00000005
        /*07f4*/ 	.word	0x00022830
        /*07f8*/ 	.short	0x010a
        /*07fa*/ 	.byte	0x3f
	.zero		1


	//   ....[52]....
        /*07fc*/ 	.word	0x0000d7d0
        /*0800*/ 	.word	0x00000005
        /*0804*/ 	.word	0x00022850
        /*0808*/ 	.short	0x010a
        /*080a*/ 	.byte	0x3f
	.zero		1


	//   ....[53]....
        /*080c*/ 	.word	0x0000d840
        /*0810*/ 	.word	0x00000000
        /*0814*/ 	.word	0x00022830
        /*0818*/ 	.short	0x010a
        /*081a*/ 	.byte	0x3f
	.zero		1


	//   ....[54]....
        /*081c*/ 	.word	0x0000d8a0
        /*0820*/ 	.word	0x000000c7
        /*0824*/ 	.word	0x00022850
        /*0828*/ 	.short	0x010a
        /*082a*/ 	.byte	0x3f
	.zero		1


	//   ....[55]....
        /*082c*/ 	.word	0x0000da40
        /*0830*/ 	.word	0x00000008
        /*0834*/ 	.word	0x00022840
        /*0838*/ 	.short	0x010a
        /*083a*/ 	.byte	0x3f
	.zero		1


	//   ....[56]....
        /*083c*/ 	.word	0x0000dac0
        /*0840*/ 	.word	0x00000008
        /*0844*/ 	.word	0x00022820
        /*0848*/ 	.short	0x010a
        /*084a*/ 	.byte	0x3f
	.zero		1


	//   ....[57]....
        /*084c*/ 	.word	0x0000db10
        /*0850*/ 	.word	0x00000008
        /*0854*/ 	.word	0x00022860
        /*0858*/ 	.short	0x010a
        /*085a*/ 	.byte	0x3f
	.zero		1


	//   ....[58]....
        /*085c*/ 	.word	0x0000db60
        /*0860*/ 	.word	0x00000003
        /*0864*/ 	.word	0x00022840
        /*0868*/ 	.short	0x010a
        /*086a*/ 	.byte	0x3f
	.zero		1


	//   ....[59]....
        /*086c*/ 	.word	0x0000dbb0
        /*0870*/ 	.word	0x00000003
        /*0874*/ 	.word	0x00022860
        /*0878*/ 	.short	0x010a
        /*087a*/ 	.byte	0x3f
	.zero		1


	//   ....[60]....
        /*087c*/ 	.word	0x0000dc00
        /*0880*/ 	.word	0x00000002
        /*0884*/ 	.word	0x00022840
        /*0888*/ 	.short	0x010a
        /*088a*/ 	.byte	0x3f
	.zero		1


	//   ....[61]....
        /*088c*/ 	.word	0x0000dc50
        /*0890*/ 	.word	0x00000002
        /*0894*/ 	.word	0x00022860
        /*0898*/ 	.short	0x010a
        /*089a*/ 	.byte	0x3f
	.zero		1


	//   ....[62]....
        /*089c*/ 	.word	0x0000dca0
        /*08a0*/ 	.word	0x00000002
        /*08a4*/ 	.word	0x00022840
        /*08a8*/ 	.short	0x010a
        /*08aa*/ 	.byte	0x3f
	.zero		1


	//   ....[63]....
        /*08ac*/ 	.word	0x0000dcf0
        /*08b0*/ 	.word	0x00000002
        /*08b4*/ 	.word	0x00022860
        /*08b8*/ 	.short	0x010a
        /*08ba*/ 	.byte	0x3f
	.zero		1


	//   ....[64]....
        /*08bc*/ 	.word	0x0000e6a0
        /*08c0*/ 	.word	0x00000000
        /*08c4*/ 	.word	0x00022820
        /*08c8*/ 	.short	0x010a
        /*08ca*/ 	.byte	0x3f
	.zero		1


	//   ....[65]....
        /*08cc*/ 	.word	0x0000e840
        /*08d0*/ 	.word	0x00000006
        /*08d4*/ 	.word	0x00000000
        /*08d8*/ 	.short	0x010a
        /*08da*/ 	.byte	0x3f
	.zero		1


	//   ....[66]....
        /*08dc*/ 	.word	0x0000e890
        /*08e0*/ 	.word	0x00000007
        /*08e4*/ 	.word	0x00000000
        /*08e8*/ 	.short	0x010a
        /*08ea*/ 	.byte	0x3f
	.zero		1


	//   ....[67]....
        /*08ec*/ 	.word	0x0000e8e0
        /*08f0*/ 	.word	0x00000004
        /*08f4*/ 	.word	0x00000000
        /*08f8*/ 	.short	0x010a
        /*08fa*/ 	.byte	0x3f
	.zero		1


	//----- nvinfo : EIATTR_NUM_MBARRIERS
	.align		4
.L_1207:
        /*08fc*/ 	.byte	0x03, 0x38
        /*08fe*/ 	.short	0x0016


	//----- nvinfo : EIATTR_EXIT_INSTR_OFFSETS
	.align		4
        /*0900*/ 	.byte	0x04, 0x1c
        /*0902*/ 	.short	(.L_1209 - .L_1208)


	//   ....[0]....
.L_1208:
        /*0904*/ 	.word	0x00000a90


	//   ....[1]....
        /*0908*/ 	.word	0x00009050


	//   ....[2]....
        /*090c*/ 	.word	0x000090b0


	//   ....[3]....
        /*0910*/ 	.word	0x0000d720


	//----- nvinfo : EIATTR_MAX_THREADS
	.align		4
.L_1209:
        /*0914*/ 	.byte	0x04, 0x05
        /*0916*/ 	.short	(.L_1211 - .L_1210)
.L_1210:
        /*0918*/ 	.word	0x00000180
        /*091c*/ 	.word	0x00000001
        /*0920*/ 	.word	0x00000001


	//----- nvinfo : EIATTR_CRS_STACK_SIZE
	.align		4
.L_1211:
        /*0924*/ 	.byte	0x04, 0x1e
        /*0926*/ 	.short	(.L_1213 - .L_1212)
.L_1212:
        /*0928*/ 	.word	0x00000000


	//----- nvinfo : EIATTR_CBANK_PARAM_SIZE
	.align		4
.L_1213:
        /*092c*/ 	.byte	0x03, 0x19
        /*092e*/ 	.short	0x0a70


	//----- nvinfo : EIATTR_PARAM_CBANK
	.align		4
        /*0930*/ 	.byte	0x04, 0x0a
        /*0932*/ 	.short	(.L_1215 - .L_1214)
	.align		4
.L_1214:
        /*0934*/ 	.word	index@(.nv.constant0._ZN7cutlass13device_kernelIN5flash11enable_sm90INS1_16FlashAttnFwdSm90INS1_25CollectiveMainloopFwdSm90ILi2EN4cute5tupleIJNS5_1CILi1EEES8_S8_EEENS6_IJNS7_ILi128EEENS7_ILi96EEENS7_ILi64EEEEEELi256ENS_10bfloat16_tEfNS_4arch4Sm90ELb0ELb0ELb1ELb1ELb0ELb0ELb0ELb1ELb0ELb0ELb0ELb0EEENS1_21CollectiveEpilogueFwdINS6_IJSA_NS7_ILi256EEESB_EEES9_SE_SG_Li256ELb1ELb0ELb0ELb0EEENS1_36VarlenDynamicPersistentTileSchedulerILi128ELi96ELi256ELi32ELb0ELb0ELb1ELb0ELb1ELb1EEEEEEEEEvNT_6ParamsE)
        /*0938*/ 	.short	0x0210
        /*093a*/ 	.short	0x0a70


	//----- nvinfo : EIATTR_SW_WAR
	.align		4
.L_1215:
        /*093c*/ 	.byte	0x04, 0x36
        /*093e*/ 	.short	(.L_1217 - .L_1216)
.L_1216:
        /*0940*/ 	.word	0x00000008
.L_1217:


//--------------------- .nv.info._ZN7cutlass13device_kernelIN5flash11enable_sm90INS1_16FlashAttnFwdSm90INS1_25CollectiveMainloopFwdSm90ILi2EN4cute5tupleIJNS5_1CILi1EEES8_S8_EEENS6_IJNS7_ILi128EEENS7_ILi96EEENS7_ILi64EEEEEELi256ENS_10bfloat16_tEfNS_4arch4Sm90ELb0ELb0ELb1ELb1ELb0ELb1ELb0ELb1ELb0ELb0ELb0ELb0EEENS1_21CollectiveEpilogueFwdINS6_IJSA_NS7_ILi256EEESB_EEES9_SE_SG_Li256ELb1ELb0ELb0ELb0EEENS1_36VarlenDynamicPersistentTileSchedulerILi128ELi96ELi256ELi32ELb0ELb0ELb1ELb0ELb1ELb1EEEEEEEEEvNT_6ParamsE --------------------------
	.section	.nv.info._ZN7cutlass13device_kernelIN5flash11enable_sm90INS1_16FlashAttnFwdSm90INS1_25CollectiveMainloopFwdSm90ILi2EN4cute5tupleIJNS5_1CILi1EEES8_S8_EEENS6_IJNS7_ILi128EEENS7_ILi96EEENS7_ILi64EEEEEELi256ENS_10bfloat16_tEfNS_4arch4Sm90ELb0ELb0ELb1ELb1ELb0ELb1ELb0ELb1ELb0ELb0ELb0ELb0EEENS1_21CollectiveEpilogueFwdINS6_IJSA_NS7_ILi256EEESB_EEES9_SE_SG_Li256ELb1ELb0ELb0ELb0EEENS1_36VarlenDynamicPersistentTileSchedulerILi128ELi96ELi256ELi32ELb0ELb0ELb1ELb0ELb1ELb1EEEEEEEEEvNT_6ParamsE,"",@"SHT_CUDA_INFO"
	.sectionflags	@""
	.align	4


	//----- nvinfo : EIATTR_CUDA_API_VERSION
	.align		4
        /*0000*/ 	.byte	0x04, 0x37
        /*0002*/ 	.short	(.L_1219 - .L_1218)
.L_1218:
        /*0004*/ 	.word	0x00000082


	//----- nvinfo : EIATTR_KPARAM_INFO
	.align		4
.L_1219:
        /*0008*/ 	.byte	0x04, 0x17
        /*000a*/ 	.short	(.L_1221 - .L_1220)
.L_1220:
        /*000c*/ 	.word	0x00000000
        /*0010*/ 	.short	0x0000
        /*0012*/ 	.short	0x0070
        /*0014*/ 	.byte	0x00, 0xf0, 0x01, 0x28


	//----- nvinfo : EIATTR_SPARSE_MMA_MASK
	.align		4
.L_1221:
        /*0018*/ 	.byte	0x03, 0x50
        /*001a*/ 	.short	0x0000


	//----- nvinfo : EIATTR_MAXREG_COUNT
	.align		4
        /*001c*/ 	.byte	0x03, 0x1b
        /*001e*/ 	.short	0x00a8


	//----- nvinfo : EIATTR_NUM_BARRIERS
	.align		4
        /*0020*/ 	.byte	0x02, 0x4c
        /*0022*/ 	.byte	0x10
	.zero		1


	//----- nvinfo : EIATTR_EXTERNS
	.align		4
        /*0024*/ 	.byte	0x04, 0x0f
        /*0026*/ 	.short	(.L_1223 - .L_1222)


	//   ....[0]....
	.align		4
.L_1222:
        /*0028*/ 	.word	index@(__assertfail)


	//----- nvinfo : EIATTR_ANNOTATIONS
	.align		4
.L_1223:
        /*002c*/ 	.byte	0x04, 0x55
        /*002e*/ 	.short	(.L_1225 - .L_1224)


	//   ....[0]....
.L_1224:
        /* <DEDUP_REMOVED lines=41> */


	//----- nvinfo : EIATTR_MERCURY_ISA_VERSION
	.align		4
.L_1225:
        /*02b0*/ 	.byte	0x03, 0x5f
        /*02b2*/ 	.short	0x0101


	//----- nvinfo : EIATTR_UNUSED_LOAD_BYTE_OFFSET
	.align		4
        /*02b4*/ 	.byte	0x04, 0x44
        /*02b6*/ 	.short	(.L_1227 - .L_1226)


	//   ....[0]....
.L_1226:
        /*02b8*/ 	.word	0x00000b00
        /*02bc*/ 	.word	0x0000fff0


	//   ....[1]....
        /*02c0*/ 	.word	0x0000d300
        /*02c4*/ 	.word	0x0000fff0


	//----- nvinfo : EIATTR_INT_WARP_WIDE_INSTR_OFFSETS
	.align		4
.L_1227:
        /*02c8*/ 	.byte	0x04, 0x31
        /*02ca*/ 	.short	(.L_1229 - .L_1228)


	//   ....[0]....
.L_1228:
        /*02cc*/ 	.word	0x000001c0


	//   ....[1]....
        /*02d0*/ 	.word	0x00000200


	//   ....[2]....
        /*02d4*/ 	.word	0x00000270


	//   ....[3]....
        /*02d8*/ 	.word	0x00011a20


	//   ....[4]....
        /*02dc*/ 	.word	0x00011ab0


	//   ....[5]....
        /*02e0*/ 	.word	0x00011f30


	//   ....[6]....
        /*02e4*/ 	.word	0x00011f60


	//   ....[7]....
        /*02e8*/ 	.word	0x00014380


	//   ....[8]....
        /*02ec*/ 	.word	0x00014410


	//----- nvinfo : EIATTR_COOP_GROUP_MASK_REGIDS
	.align		4
.L_1229:
        /*02f0*/ 	.byte	0x04, 0x29
        /*02f2*/ 	.short	(.L_1231 - .L_1230)


	//   ....[0]....
.L_1230:
        /*02f4*/ 	.word	0xffffffff


	//   ....[1]....
        /*02f8*/ 	.word	0xffffffff


	//   ....[2]....
        /*02fc*/ 	.word	0xffffffff


	//   ....[3]....
        /*0300*/ 	.word	0xffffffff


	//   ....[4]....
        /*0304*/ 	.word	0xffffffff


	//   ....[5]....
        /*0308*/ 	.word	0xffffffff


	//   ....[6]....
        /*030c*/ 	.word	0xffffffff


	//   ....[7]....
        /*0310*/ 	.word	0xffffffff


	//   ....[8]....
        /*0314*/ 	.word	0xffffffff


	//   ....[9]....
        /*0318*/ 	.word	0xffffffff


	//   ....[10]....
        /*031c*/ 	.word	0xffffffff


	//   ....[11]....
        /*0320*/ 	.word	0xffffffff


	//   ....[12]....
        /*0324*/ 	.word	0xffffffff


	//   ....[13]....
        /*0328*/ 	.word	0xffffffff


	//   ....[14]....
        /*032c*/ 	.word	0xffffffff


	//   ....[15]....
        /*0330*/ 	.word	0xffffffff


	//   ....[16]....
        /*0334*/ 	.word	0xffffffff


	//   ....[17]....
        /*0338*/ 	.word	0xffffffff


	//   ....[18]....
        /*033c*/ 	.word	0xffffffff


	//   ....[19]....
        /*0340*/ 	.word	0xffffffff


	//   ....[20]....
        /*0344*/ 	.word	0xffffffff


	//   ....[21]....
        /*0348*/ 	.word	0xffffffff


	//   ....[22]....
        /*034c*/ 	.word	0xffffffff


	//   ....[23]....
        /*0350*/ 	.word	0xffffffff


	//   ....[24]....
        /*0354*/ 	.word	0xffffffff


	//   ....[25]....
        /*0358*/ 	.word	0xffffffff


	//   ....[26]....
        /*035c*/ 	.word	0xffffffff


	//   ....[27]....
        /*0360*/ 	.word	0xffffffff


	//   ....[28]....
        /*0364*/ 	.word	0xffffffff


	//   ....[29]....
        /*0368*/ 	.word	0xffffffff


	//   ....[30]....
        /*036c*/ 	.word	0xffffffff


	//   ....[31]....
        /*0370*/ 	.word	0xffffffff


	//   ....[32]....
        /*0374*/ 	.word	0xffffffff


	//   ....[33]....
        /*0378*/ 	.word	0xffffffff


	//   ....[34]....
        /*037c*/ 	.word	0xffffffff


	//   ....[35]....
        /*0380*/ 	.word	0xffffffff


	//   ....[36]....
        /*0384*/ 	.word	0xffffffff


	//   ....[37]....
        /*0388*/ 	.word	0xffffffff


	//   ....[38]....
        /*038c*/ 	.word	0xffffffff


	//   ....[39]....
        /*0390*/ 	.word	0xffffffff


	//   ....[40]....
        /*0394*/ 	.word	0xffffffff


	//   ....[41]....
        /*0398*/ 	.word	0xffffffff


	//   ....[42]....
        /*039c*/ 	.word	0xffffffff


	//   ....[43]....
        /*03a0*/ 	.word	0xffffffff


	//   ....[44]....
        /*03a4*/ 	.word	0xffffffff


	//   ....[45]....
        /*03a8*/ 	.word	0xffffffff


	//   ....[46]....
        /*03ac*/ 	.word	0xffffffff


	//   ....[47]....
        /*03b0*/ 	.word	0xffffffff


	//   ....[48]....
        /*03b4*/ 	.word	0xffffffff


	//   ....[49]....
        /*03b8*/ 	.word	0xffffffff


	//   ....[50]....
        /*03bc*/ 	.word	0xffffffff


	//   ....[51]....
        /*03c0*/ 	.word	0xffffffff


	//   ....[52]....
        /*03c4*/ 	.word	0xffffffff


	//   ....[53]....
        /*03c8*/ 	.word	0xffffffff


	//   ....[54]....
        /*03cc*/ 	.word	0x0500000f


	//   ....[55]....
        /*03d0*/ 	.word	0x0500000f


	//   ....[56]....
        /*03d4*/ 	.word	0x0500000f


	//   ....[57]....
        /*03d8*/ 	.word	0x0500000f


	//   ....[58]....
        /*03dc*/ 	.word	0x0500000f


	//   ....[59]....
        /*03e0*/ 	.word	0x0500000f


	//   ....[60]....
        /*03e4*/ 	.word	0x0500000f


	//   ....[61]....
        /*03e8*/ 	.word	0x0500000f


	//   ....[62]....
        /*03ec*/ 	.word	0x0500000f


	//   ....[63]....
        /*03f0*/ 	.word	0x0500000f


	//   ....[64]....
        /*03f4*/ 	.word	0x0500000f


	//   ....[65]....
        /*03f8*/ 	.word	0x0500000f


	//   ....[66]....
        /*03fc*/ 	.word	0x0500000f


	//   ....[67]....
        /*0400*/ 	.word	0x0500000f


	//   ....[68]....
        /*0404*/ 	.word	0x0500000f


	//   ....[69]....
        /*0408*/ 	.word	0x0500000f


	//   ....[70]....
        /*040c*/ 	.word	0x0500000f


	//   ....[71]....
        /*0410*/ 	.word	0x0500000f


	//   ....[72]....
        /*0414*/ 	.word	0x0500000f


	//   ....[73]....
        /*0418*/ 	.word	0x0500000f


	//   ....[74]....
        /*041c*/ 	.word	0x0500000f


	//   ....[75]....
        /*0420*/ 	.word	0x0500000f


	//   ....[76]....
        /*0424*/ 	.word	0x0500000f


	//   ....[77]....
        /*0428*/ 	.word	0x0500000f


	//   ....[78]....
        /*042c*/ 	.word	0x0500000f


	//   ....[79]....
        /*0430*/ 	.word	0x0500000f


	//   ....[80]....
        /*0434*/ 	.word	0x0500000f


	//   ....[81]....
        /*0438*/ 	.word	0x0500000f


	//   ....[82]....
        /*043c*/ 	.word	0x0500000f


	//----- nvinfo : EIATTR_COOP_GROUP_INSTR_OFFSETS
	.align		4
.L_1231:
        /*0440*/ 	.byte	0x04, 0x28
        /*0442*/ 	.short	(.L_1233 - .L_1232)


	//   ....[0]....
.L_1232:
        /*0444*/ 	.word	0x00000070


	//   ....[1]....
        /*0448*/ 	.word	0x000001d0


	//   ....[2]....
        /*044c*/ 	.word	0x00000220


	//   ....[3]....
        /*0450*/ 	.word	0x00000450


	//   ....[4]....
        /*0454*/ 	.word	0x000005b0


	//   ....[5]....
        /*0458*/ 	.word	0x000006d0


	//   ....[6]....
        /*045c*/ 	.word	0x00000830


	//   ....[7]....
        /*0460*/ 	.word	0x00005cd0


	//   ....[8]....
        /*0464*/ 	.word	0x00009190


	//   ....[9]....
        /*0468*/ 	.word	0x00009210


	//   ....[10]....
        /*046c*/ 	.word	0x00009600


	//   ....[11]....
        /*0470*/ 	.word	0x00009660


	//   ....[12]....
        /*0474*/ 	.word	0x0000ad60


	//   ....[13]....
        /*0478*/ 	.word	0x0000adc0


	//   ....[14]....
        /*047c*/ 	.word	0x0000b260


	//   ....[15]....
        /*0480*/ 	.word	0x0000b420


	//   ....[16]....
        /*0484*/ 	.word	0x0000c880


	//   ....[17]....
        /*0488*/ 	.word	0x0000c8f0


	//   ....[18]....
        /*048c*/ 	.word	0x0000c960


	//   ....[19]....
        /*0490*/ 	.word	0x0000c980


	//   ....[20]....
        /*0494*/ 	.word	0x0000fc40


	//   ....[21]....
        /*0498*/ 	.word	0x0000fdd0


	//   ....[22]....
        /*049c*/ 	.word	0x0000fe00


	//   ....[23]....
        /*04a0*/ 	.word	0x0000fe40


	//   ....[24]....
        /*04a4*/ 	.word	0x0000fea0


	//   ....[25]....
        /*04a8*/ 	.word	0x0000ff00


	//   ....[26]....
        /*04ac*/ 	.word	0x0000ff40


	//   ....[27]....
        /*04b0*/ 	.word	0x000100f0


	//   ....[28]....
        /*04b4*/ 	.word	0x00010150


	//   ....[29]....
        /*04b8*/ 	.word	0x00010190


	//   ....[30]....
        /*04bc*/ 	.word	0x000101d0


	//   ....[31]....
        /*04c0*/ 	.word	0x00010200


	//   ....[32]....
        /*04c4*/ 	.word	0x00010230


	//   ....[33]....
        /*04c8*/ 	.word	0x000102c0


	//   ....[34]....
        /*04cc*/ 	.word	0x000102f0


	//   ....[35]....
        /*04d0*/ 	.word	0x00010380


	//   ....[36]....
        /*04d4*/ 	.word	0x000144a0


	//   ....[37]....
        /*04d8*/ 	.word	0x000144b0


	//   ....[38]....
        /*04dc*/ 	.word	0x000145c0


	//   ....[39]....
        /*04e0*/ 	.word	0x00014620


	//   ....[40]....
        /*04e4*/ 	.word	0x00014660


	//   ....[41]....
        /*04e8*/ 	.word	0x000146a0


	//   ....[42]....
        /*04ec*/ 	.word	0x000146d0


	//   ....[43]....
        /*04f0*/ 	.word	0x00014700


	//   ....[44]....
        /*04f4*/ 	.word	0x00014890


	//   ....[45]....
        /*04f8*/ 	.word	0x000148f0


	//   ....[46]....
        /*04fc*/ 	.word	0x00014930


	//   ....[47]....
        /*0500*/ 	.word	0x00014970


	//   ....[48]....
        /*0504*/ 	.word	0x000149a0


	//   ....[49]....
        /*0508*/ 	.word	0x000149d0


	//   ....[50]....
        /*050c*/ 	.word	0x00014a90


	//   ....[51]....
        /*0510*/ 	.word	0x00014ab0


	//   ....[52]....
        /*0514*/ 	.word	0x00014b20


	//   ....[53]....
        /*0518*/ 	.word	0x00014f70


	//   ....[54]....
        /*051c*/ 	.word	0x000153b0


	//   ....[55]....
        /*0520*/ 	.word	0x00015450


	//   ....[56]....
        /*0524*/ 	.word	0x000154f0


	//   ....[57]....
        /*0528*/ 	.word	0x00015590


	//   ....[58]....
        /*052c*/ 	.word	0x00015630


	//   ....[59]....
        /*0530*/ 	.word	0x00015720


	//   ....[60]....
        /*0534*/ 	.word	0x000157c0


	//   ....[61]....
        /*0538*/ 	.word	0x00015860


	//   ....[62]....
        /*053c*/ 	.word	0x00015900


	//   ....[63]....
        /*0540*/ 	.word	0x00015b60


	//   ....[64]....
        /*0544*/ 	.word	0x00015e40


	//   ....[65]....
        /*0548*/ 	.word	0x00016260


	//   ....[66]....
        /*054c*/ 	.word	0x000162f0


	//   ....[67]....
        /*0550*/ 	.word	0x00016390


	//   ....[68]....
        /*0554*/ 	.word	0x00016440


	//   ....[69]....
        /*0558*/ 	.word	0x000164c0


	//   ....[70]....
        /*055c*/ 	.word	0x00016540


	//   ....[71]....
        /*0560*/ 	.word	0x000165c0


	//   ....[72]....
        /*0564*/ 	.word	0x00016640


	//   ....[73]....
        /*0568*/ 	.word	0x000166d0


	//   ....[74]....
        /*056c*/ 	.word	0x00016780


	//   ....[75]....
        /*0570*/ 	.word	0x00016800


	//   ....[76]....
        /*0574*/ 	.word	0x00016880


	//   ....[77]....
        /*0578*/ 	.word	0x00016900


	//   ....[78]....
        /*057c*/ 	.word	0x00016980


	//   ....[79]....
        /*0580*/ 	.word	0x000169f0


	//   ....[80]....
        /*0584*/ 	.word	0x00016a90


	//   ....[81]....
        /*0588*/ 	.word	0x00016b20


	//   ....[82]....
        /*058c*/ 	.word	0x00016c40


	//----- nvinfo : EIATTR_REG_RECONFIG
	.align		4
.L_1233:
        /*0590*/ 	.byte	0x01, 0x54
	.zero		2


	//----- nvinfo : EIATTR_SYSCALL_OFFSETS
	.align		4
        /*0594*/ 	.byte	0x04, 0x46
        /*0596*/ 	.short	(.L_1235 - .L_1234)


	//   ....[0]....
.L_1234:
        /*0598*/ 	.word	0x000016e0


	//   ....[1]....
        /*059c*/ 	.word	0x00001830


	//   ....[2]....
        /*05a0*/ 	.word	0x00005e70


	//   ....[3]....
        /*05a4*/ 	.word	0x00006300


	//   ....[4]....
        /*05a8*/ 	.word	0x00011c40


	//   ....[5]....
        /*05ac*/ 	.word	0x00011d80


	//   ....[6]....
        /*05b0*/ 	.word	0x00011e80


	//----- nvinfo : EIATTR_MBARRIER_INSTR_OFFSETS
	.align		4
.L_1235:
        /*05b4*/ 	.byte	0x04, 0x39
        /*05b6*/ 	.short	(.L_1237 - .L_1236)


	//   ....[0]....
.L_1236:
        /*05b8*/ 	.word	0x00000300
        /*05bc*/ 	.word	0x000000ff
        /*05c0*/ 	.word	0x00022800
        /*05c4*/ 	.short	0x0100
        /*05c6*/ 	.byte	0x08
	.zero		1


	//   ....[1]....
        /*05c8*/ 	.word	0x00000310
        /*05cc*/ 	.word	0x000000ff
        /*05d0*/ 	.word	0x00022820
        /*05d4*/ 	.short	0x0100
        /*05d6*/ 	.byte	0x08
	.zero		1


	//   ....[2]....
        /*05d8*/ 	.word	0x00000400
        /*05dc*/ 	.word	0x000000ff
        /*05e0*/ 	.word	0x00022830
        /*05e4*/ 	.short	0x0100
        /*05e6*/ 	.byte	0x08
	.zero		1


	//   ....[3]....
        /*05e8*/ 	.word	0x00000410
        /*05ec*/ 	.word	0x000000ff
        /*05f0*/ 	.word	0x00022840
        /*05f4*/ 	.short	0x0100
        /*05f6*/ 	.byte	0x08
	.zero		1


	//   ....[4]....
        /*05f8*/ 	.word	0x00000420
        /*05fc*/ 	.word	0x000000ff
        /*0600*/ 	.word	0x00022838
        /*0604*/ 	.short	0x0100
        /*0606*/ 	.byte	0x08
	.zero		1


	//   ....[5]....
        /*0608*/ 	.word	0x00000430
        /*060c*/ 	.word	0x000000ff
        /*0610*/ 	.word	0x00022848
        /*0614*/ 	.short	0x0100
        /*0616*/ 	.byte	0x08
	.zero		1


	//   ....[6]....
        /*0618*/ 	.word	0x00000560
        /*061c*/ 	.word	0x000000ff
        /*0620*/ 	.word	0x00022850
        /*0624*/ 	.short	0x0100
        /*0626*/ 	.byte	0x08
	.zero		1


	//   ....[7]....
        /*0628*/ 	.word	0x00000570
        /*062c*/ 	.word	0x000000ff
        /*0630*/ 	.word	0x00022860
        /*0634*/ 	.short	0x0100
        /*0636*/ 	.byte	0x08
	.zero		1


	//   ....[8]....
        /*0638*/ 	.word	0x00000580
        /*063c*/ 	.word	0x000000ff
        /*0640*/ 	.word	0x00022858
        /*0644*/ 	.short	0x0100
        /*0646*/ 	.byte	0x08
	.zero		1


	//   ....[9]....
        /*0648*/ 	.word	0x00000590
        /*064c*/ 	.word	0x000000ff
        /*0650*/ 	.word	0x00022868
        /*0654*/ 	.short	0x0100
        /*0656*/ 	.byte	0x08
	.zero		1


	//   ....[10]....
        /*0658*/ 	.word	0x00000680
        /*065c*/ 	.word	0x000000ff
        /*0660*/ 	.word	0x00022870
        /*0664*/ 	.short	0x0100
        /*0666*/ 	.byte	0x06
	.zero		1


	//   ....[11]....
        /*0668*/ 	.word	0x00000690
        /*066c*/ 	.word	0x000000ff
        /*0670*/ 	.word	0x00022880
        /*0674*/ 	.short	0x0100
        /*0676*/ 	.byte	0x06
	.zero		1


	//   ....[12]....
        /*0678*/ 	.word	0x000006a0
        /*067c*/ 	.word	0x000000ff
        /*0680*/ 	.word	0x00022878
        /*0684*/ 	.short	0x0100
        /*0686*/ 	.byte	0x06
	.zero		1


	//   ....[13]....
        /*0688*/ 	.word	0x000006b0
        /*068c*/ 	.word	0x000000ff
        /*0690*/ 	.word	0x00022888
        /*0694*/ 	.short	0x0100
        /*0696*/ 	.byte	0x06
	.zero		1


	//   ....[14]....
        /*0698*/ 	.word	0x000007e0
        /*069c*/ 	.word	0x000000ff
        /*06a0*/ 	.word	0x00022890
        /*06a4*/ 	.short	0x0100
        /*06a6*/ 	.byte	0x08
	.zero		1


	//   ....[15]....
        /*06a8*/ 	.word	0x000007f0
        /*06ac*/ 	.word	0x000000ff
        /*06b0*/ 	.word	0x000228a0
        /*06b4*/ 	.short	0x0100
        /*06b6*/ 	.byte	0x08
	.zero		1


	//   ....[16]....
        /*06b8*/ 	.word	0x00000800
        /*06bc*/ 	.word	0x000000ff
        /*06c0*/ 	.word	0x00022898
        /*06c4*/ 	.short	0x0100
        /*06c6*/ 	.byte	0x08
	.zero		1


	//   ....[17]....
        /*06c8*/ 	.word	0x00000810
        /*06cc*/ 	.word	0x000000ff
        /*06d0*/ 	.word	0x000228a8
        /*06d4*/ 	.short	0x0100
        /*06d6*/ 	.byte	0x08
	.zero		1


	//   ....[18]....
        /*06d8*/ 	.word	0x00000940
        /*06dc*/ 	.word	0x000000ff
        /*06e0*/ 	.word	0x000228b0
        /*06e4*/ 	.short	0x0100
        /*06e6*/ 	.byte	0x08
	.zero		1


	//   ....[19]....
        /*06e8*/ 	.word	0x00000950
        /*06ec*/ 	.word	0x000000ff
        /*06f0*/ 	.word	0x000228c0
        /*06f4*/ 	.short	0x0100
        /*06f6*/ 	.byte	0x08
	.zero		1


	//   ....[20]....
        /*06f8*/ 	.word	0x00000960
        /*06fc*/ 	.word	0x000000ff
        /*0700*/ 	.word	0x000228b8
        /*0704*/ 	.short	0x0100
        /*0706*/ 	.byte	0x08
	.zero		1


	//   ....[21]....
        /*0708*/ 	.word	0x00000970
        /*070c*/ 	.word	0x000000ff
        /*0710*/ 	.word	0x000228c8
        /*0714*/ 	.short	0x0100
        /*0716*/ 	.byte	0x08
	.zero		1


	//   ....[22]....
        /*0718*/ 	.word	0x00002b10
        /*071c*/ 	.word	0x0000005a
        /*0720*/ 	.word	0x00022890
        /*0724*/ 	.short	0x010a
        /*0726*/ 	.byte	0x3f
	.zero		1


	//   ....[23]....
        /*0728*/ 	.word	0x00003e10
        /*072c*/ 	.word	0x0000005a
        /*0730*/ 	.word	0x00022890
        /*0734*/ 	.short	0x010a
        /*0736*/ 	.byte	0x3f
	.zero		1


	//   ....[24]....
        /*0738*/ 	.word	0x00004f00
        /*073c*/ 	.word	0x0000005a
        /*0740*/ 	.word	0x00022890
        /*0744*/ 	.short	0x010a
        /*0746*/ 	.byte	0x3f
	.zero		1


	//   ....[25]....
        /*0748*/ 	.word	0x00005110
        /*074c*/ 	.word	0x00000004
        /*0750*/ 	.word	0x00000000
        /*0754*/ 	.short	0x0101
        /*0756*/ 	.byte	0x3f
	.zero		1


	//   ....[26]....
        /*0758*/ 	.word	0x00005150
        /*075c*/ 	.word	0x0000005a
        /*0760*/ 	.word	0x000228b0
        /*0764*/ 	.short	0x010a
        /*0766*/ 	.byte	0x3f
	.zero		1


	//   ....[27]....
        /*0768*/ 	.word	0x000057a0
        /*076c*/ 	.word	0x0000005a
        /*0770*/ 	.word	0x00000000
        /*0774*/ 	.short	0x0101
        /*0776*/ 	.byte	0x3f
	.zero		1


	//   ....[28]....
        /*0778*/ 	.word	0x00005f00
        /*077c*/ 	.word	0x00000012
        /*0780*/ 	.word	0x00022800
        /*0784*/ 	.short	0x010a
        /*0786*/ 	.byte	0x3f
	.zero		1


	//   ....[29]....
        /*0788*/ 	.word	0x00005f50
        /*078c*/ 	.word	0x00000012
        /*0790*/ 	.word	0x00022800
        /*0794*/ 	.short	0x010a
        /*0796*/ 	.byte	0x3f
	.zero		1


	//   ....[30]....
        /*0798*/ 	.word	0x000065f0
        /*079c*/ 	.word	0x00000012
        /*07a0*/ 	.word	0x00022800
        /*07a4*/ 	.short	0x010a
        /*07a6*/ 	.byte	0x3f
	.zero		1


	//   ....[31]....
        /*07a8*/ 	.word	0x00007420
        /*07ac*/ 	.word	0x00000012
        /*07b0*/ 	.word	0x00022800
        /*07b4*/ 	.short	0x010a
        /*07b6*/ 	.byte	0x3f
	.zero		1


	//   ....[32]....
        /*07b8*/ 	.word	0x00008210
        /*07bc*/ 	.word	0x00000003
        /*07c0*/ 	.word	0x00022830
        /*07c4*/ 	.short	0x010a
        /*07c6*/ 	.byte	0x3f
	.zero		1


	//   ....[33]....
        /*07c8*/ 	.word	0x000082b0
        /*07cc*/ 	.word	0x00000003
        /*07d0*/ 	.word	0x00022830
        /*07d4*/ 	.short	0x010a
        /*07d6*/ 	.byte	0x3f
	.zero		1


	//   ....[34]....
        /*07d8*/ 	.word	0x00009af0
        /*07dc*/ 	.word	0x0000000d
        /*07e0*/ 	.word	0x00000000
        /*07e4*/ 	.short	0x0101
        /*07e6*/ 	.byte	0x3f
	.zero		1


	//   ....[35]....
        /*07e8*/ 	.word	0x00009f40
        /*07ec*/ 	.word	0x00000003
        /*07f0*/ 	.word	0x00022850
        /*07f4*/ 	.short	0x010a
        /*07f6*/ 	.byte	0x3f
	.zero		1


	//   ....[36]....
        /*07f8*/ 	.word	0x00009f90
        /*07fc*/ 	.word	0x00000003
        /*0800*/ 	.word	0x00022850
        /*0804*/ 	.short	0x010a
        /*0806*/ 	.byte	0x3f
	.zero		1


	//   ....[37]....
        /*0808*/ 	.word	0x0000a370
        /*080c*/ 	.word	0x00000003
        /*0810*/ 	.word	0x00000000
        /*0814*/ 	.short	0x0101
        /*0816*/ 	.byte	0x3f
	.zero		1


	//   ....[38]....
        /*0818*/ 	.word	0x0000a480
        /*081c*/ 	.word	0x0000000c
        /*0820*/ 	.word	0x00022830
        /*0824*/ 	.short	0x010a
        /*0826*/ 	.byte	0x3f
	.zero		1


	//   ....[39]....
        /*0828*/ 	.word	0x0000a4e0
        /*082c*/ 	.word	0x0000000c
        /*0830*/ 	.word	0x00022830
        /*0834*/ 	.short	0x010a
        /*0836*/ 	.byte	0x3f
	.zero		1


	//   ....[40]....
        /*0838*/ 	.word	0x0000b7e0
        /*083c*/ 	.word	0x0000009a
        /*0840*/ 	.word	0x00000000
        /*0844*/ 	.short	0x0101
        /*0846*/ 	.byte	0x3f
	.zero		1


	//   ....[41]....
        /*0848*/ 	.word	0x0000c450
        /*084c*/ 	.word	0x0000000c
        /*0850*/ 	.word	0x00022850
        /*0854*/ 	.short	0x010a
        /*0856*/ 	.byte	0x3f
	.zero		1


	//   ....[42]....
        /*0858*/ 	.word	0x0000c4a0
        /*085c*/ 	.word	0x0000000c
        /*0860*/ 	.word	0x00022850
        /*0864*/ 	.short	0x010a
        /*0866*/ 	.byte	0x3f
	.zero		1


	//   ....[43]....
        /*0868*/ 	.word	0x0000c850
        /*086c*/ 	.word	0x0000000c
        /*0870*/ 	.word	0x00000000
        /*0874*/ 	.short	0x0101
        /*0876*/ 	.byte	0x3f
	.zero		1


	//   ....[44]....
        /*0878*/ 	.word	0x0000e970
        /*087c*/ 	.word	0x00000000
        /*0880*/ 	.word	0x00000000
        /*0884*/ 	.short	0x0101
        /*0886*/ 	.byte	0x3f
	.zero		1


	//   ....[45]....
        /*0888*/ 	.word	0x00010db0
        /*088c*/ 	.word	0x00000005
        /*0890*/ 	.word	0x00022820
        /*0894*/ 	.short	0x010a
        /*0896*/ 	.byte	0x3f
	.zero		1


	//   ....[46]....
        /*0898*/ 	.word	0x00010e40
        /*089c*/ 	.word	0x00000006
        /*08a0*/ 	.word	0x000228a0
        /*08a4*/ 	.short	0x010a
        /*08a6*/ 	.byte	0x3f
	.zero		1


	//   ....[47]....
        /*08a8*/ 	.word	0x00011020
        /*08ac*/ 	.word	0x00000006
        /*08b0*/ 	.word	0x000228c0
        /*08b4*/ 	.short	0x010a
        /*08b6*/ 	.byte	0x3f
	.zero		1


	//   ....[48]....
        /*08b8*/ 	.word	0x00011430
        /*08bc*/ 	.word	0x00000007
        /*08c0*/ 	.word	0x000228a0
        /*08c4*/ 	.short	0x010a
        /*08c6*/ 	.byte	0x3f
	.zero		1


	//   ....[49]....
        /*08c8*/ 	.word	0x000115f0
        /*08cc*/ 	.word	0x00000007
        /*08d0*/ 	.word	0x000228c0
        /*08d4*/ 	.short	0x010a
        /*08d6*/ 	.byte	0x3f
	.zero		1


	//   ....[50]....
        /*08d8*/ 	.word	0x000123e0
        /*08dc*/ 	.word	0x00000005
        /*08e0*/ 	.word	0x00022840
        /*08e4*/ 	.short	0x010a
        /*08e6*/ 	.byte	0x3f
	.zero		1


	//   ....[51]....
        /*08e8*/ 	.word	0x000127e0
        /*08ec*/ 	.word	0x00000007
        /*08f0*/ 	.word	0x00022820
        /*08f4*/ 	.short	0x010a
        /*08f6*/ 	.byte	0x3f
	.zero		1


	//   ....[52]....
        /*08f8*/ 	.word	0x000128a0
        /*08fc*/ 	.word	0x00000002
        /*0900*/ 	.word	0x00022860
        /*0904*/ 	.short	0x010a
        /*0906*/ 	.byte	0x3f
	.zero		1


	//   ....[53]....
        /*0908*/ 	.word	0x00012f10
        /*090c*/ 	.word	0x00000002
        /*0910*/ 	.word	0x00022840
        /*0914*/ 	.short	0x010a
        /*0916*/ 	.byte	0x3f
	.zero		1


	//   ....[54]....
        /*0918*/ 	.word	0x00013120
        /*091c*/ 	.word	0x00000002
        /*0920*/ 	.word	0x00022860
        /*0924*/ 	.short	0x010a
        /*0926*/ 	.byte	0x3f
	.zero		1


	//   ....[55]....
        /*0928*/ 	.word	0x000136a0
        /*092c*/ 	.word	0x00000003
        /*0930*/ 	.word	0x00022840
        /*0934*/ 	.short	0x010a
        /*0936*/ 	.byte	0x3f
	.zero		1


	//   ....[56]....
        /*0938*/ 	.word	0x000138a0
        /*093c*/ 	.word	0x00000003
        /*0940*/ 	.word	0x00022860
        /*0944*/ 	.short	0x010a
        /*0946*/ 	.byte	0x3f
	.zero		1


	//   ....[57]....
        /*0948*/ 	.word	0x00013da0
        /*094c*/ 	.word	0x00000003
        /*0950*/ 	.word	0x00022840
        /*0954*/ 	.short	0x010a
        /*0956*/ 	.byte	0x3f
	.zero		1


	//   ....[58]....
        /*0958*/ 	.word	0x00013fb0
        /*095c*/ 	.word	0x00000003
        /*0960*/ 	.word	0x00022860
        /*0964*/ 	.short	0x010a
        /*0966*/ 	.byte	0x3f
	.zero		1


	//   ....[59]....
        /*0968*/ 	.word	0x00014ef0
        /*096c*/ 	.word	0x00000000
        /*0970*/ 	.word	0x00022820
        /*0974*/ 	.short	0x010a
        /*0976*/ 	.byte	0x3f
	.zero		1


	//   ....[60]....
        /*0978*/ 	.word	0x000150a0
        /*097c*/ 	.word	0x00000006
        /*0980*/ 	.word	0x00000000
        /*0984*/ 	.short	0x010a
        /*0986*/ 	.byte	0x3f
	.zero		1


	//   ....[61]....
        /*0988*/ 	.word	0x00015110
        /*098c*/ 	.word	0x00000007
        /*0990*/ 	.word	0x00000000
        /*0994*/ 	.short	0x010a
        /*0996*/ 	.byte	0x3f
	.zero		1


	//   ....[62]....
        /*0998*/ 	.word	0x00015180
        /*099c*/ 	.word	0x00000004
        /*09a0*/ 	.word	0x00000000
        /*09a4*/ 	.short	0x010a
        /*09a6*/ 	.byte	0x3f
	.zero		1


	//   ....[63]....
        /*09a8*/ 	.word	0x000151b0
        /*09ac*/ 	.word	0x00000003
        /*09b0*/ 	.word	0x00000000
        /*09b4*/ 	.short	0x010a
        /*09b6*/ 	.byte	0x3f
	.zero		1


	//   ....[64]....
        /*09b8*/ 	.word	0x00015210
        /*09bc*/ 	.word	0x0000005a
        /*09c0*/ 	.word	0x00022890
        /*09c4*/ 	.short	0x010a
        /*09c6*/ 	.byte	0x3f
	.zero		1


	//   ....[65]....
        /*09c8*/ 	.word	0x00015260
        /*09cc*/ 	.word	0x0000005a
        /*09d0*/ 	.word	0x00022890
        /*09d4*/ 	.short	0x010a
        /*09d6*/ 	.byte	0x3f
	.zero		1


	//   ....[66]....
        /*09d8*/ 	.word	0x000152b0
        /*09dc*/ 	.word	0x0000005a
        /*09e0*/ 	.word	0x00022890
        /*09e4*/ 	.short	0x010a
        /*09e6*/ 	.byte	0x3f
	.zero		1


	//   ....[67]....
        /*09e8*/ 	.word	0x00015300
        /*09ec*/ 	.word	0x0000005a
        /*09f0*/ 	.word	0x000228b0
        /*09f4*/ 	.short	0x010a
        /*09f6*/ 	.byte	0x3f
	.zero		1


	//   ....[68]....
        /*09f8*/ 	.word	0x00015670
        /*09fc*/ 	.word	0x00000012
        /*0a00*/ 	.word	0x00022800
        /*0a04*/ 	.short	0x010a
        /*0a06*/ 	.byte	0x3f
	.zero		1


	//   ....[69]....
        /*0a08*/ 	.word	0x00015940
        /*0a0c*/ 	.word	0x00000012
        /*0a10*/ 	.word	0x00022800
        /*0a14*/ 	.short	0x010a
        /*0a16*/ 	.byte	0x3f
	.zero		1


	//   ....[70]....
        /*0a18*/ 	.word	0x00015990
        /*0a1c*/ 	.word	0x00000003
        /*0a20*/ 	.word	0x00022830
        /*0a24*/ 	.short	0x010a
        /*0a26*/ 	.byte	0x3f
	.zero		1


	//   ....[71]....
        /*0a28*/ 	.word	0x000159e0
        /*0a2c*/ 	.word	0x00000003
        /*0a30*/ 	.word	0x00022850
        /*0a34*/ 	.short	0x010a
        /*0a36*/ 	.byte	0x3f
	.zero		1


	//   ....[72]....
        /*0a38*/ 	.word	0x00015a30
        /*0a3c*/ 	.word	0x0000000c
        /*0a40*/ 	.word	0x00022830
        /*0a44*/ 	.short	0x010a
        /*0a46*/ 	.byte	0x3f
	.zero		1


	//   ....[73]....
        /*0a48*/ 	.word	0x00015a80
        /*0a4c*/ 	.word	0x0000000c
        /*0a50*/ 	.word	0x00022850
        /*0a54*/ 	.short	0x010a
        /*0a56*/ 	.byte	0x3f
	.zero		1


	//   ....[74]....
        /*0a58*/ 	.word	0x00015c20
        /*0a5c*/ 	.word	0x00000005
        /*0a60*/ 	.word	0x00022820
        /*0a64*/ 	.short	0x010a
        /*0a66*/ 	.byte	0x3f
	.zero		1


	//   ....[75]....
        /*0a68*/ 	.word	0x00015c70
        /*0a6c*/ 	.word	0x00000006
        /*0a70*/ 	.word	0x000228a0
        /*0a74*/ 	.short	0x010a
        /*0a76*/ 	.byte	0x3f
	.zero		1


	//   ....[76]....
        /*0a78*/ 	.word	0x00015cc0
        /*0a7c*/ 	.word	0x00000006
        /*0a80*/ 	.word	0x000228c0
        /*0a84*/ 	.short	0x010a
        /*0a86*/ 	.byte	0x3f
	.zero		1


	//   ....[77]....
        /*0a88*/ 	.word	0x00015d10
        /*0a8c*/ 	.word	0x00000007
        /*0a90*/ 	.word	0x000228a0
        /*0a94*/ 	.short	0x010a
        /*0a96*/ 	.byte	0x3f
	.zero		1


	//   ....[78]....
        /*0a98*/ 	.word	0x00015d60
        /*0a9c*/ 	.word	0x00000007
        /*0aa0*/ 	.word	0x000228c0
        /*0aa4*/ 	.short	0x010a
        /*0aa6*/ 	.byte	0x3f
	.zero		1


	//   ....[79]....
        /*0aa8*/ 	.word	0x00015f00
        /*0aac*/ 	.word	0x00000005
        /*0ab0*/ 	.word	0x00022840
        /*0ab4*/ 	.short	0x010a
        /*0ab6*/ 	.byte	0x3f
	.zero		1


	//   ....[80]....
        /*0ab8*/ 	.word	0x00015f80
        /*0abc*/ 	.word	0x00000005
        /*0ac0*/ 	.word	0x00022820
        /*0ac4*/ 	.short	0x010a
        /*0ac6*/ 	.byte	0x3f
	.zero		1


	//   ....[81]....
        /*0ac8*/ 	.word	0x00015fd0
        /*0acc*/ 	.word	0x00000002
        /*0ad0*/ 	.word	0x00022860
        /*0ad4*/ 	.short	0x010a
        /*0ad6*/ 	.byte	0x3f
	.zero		1


	//   ....[82]....
        /*0ad8*/ 	.word	0x00016020
        /*0adc*/ 	.word	0x00000002
        /*0ae0*/ 	.word	0x00022840
        /*0ae4*/ 	.short	0x010a
        /*0ae6*/ 	.byte	0x3f
	.zero		1


	//   ....[83]....
        /*0ae8*/ 	.word	0x00016070
        /*0aec*/ 	.word	0x00000002
        /*0af0*/ 	.word	0x00022860
        /*0af4*/ 	.short	0x010a
        /*0af6*/ 	.byte	0x3f
	.zero		1


	//   ....[84]....
        /*0af8*/ 	.word	0x000160c0
        /*0afc*/ 	.word	0x00000003
        /*0b00*/ 	.word	0x00022840
        /*0b04*/ 	.short	0x010a
        /*0b06*/ 	.byte	0x3f
	.zero		1


	//   ....[85]....
        /*0b08*/ 	.word	0x00016110
        /*0b0c*/ 	.word	0x00000003
        /*0b10*/ 	.word	0x00022860
        /*0b14*/ 	.short	0x010a
        /*0b16*/ 	.byte	0x3f
	.zero		1


	//   ....[86]....
        /*0b18*/ 	.word	0x00016160
        /*0b1c*/ 	.word	0x00000003
        /*0b20*/ 	.word	0x00022840
        /*0b24*/ 	.short	0x010a
        /*0b26*/ 	.byte	0x3f
	.zero		1


	//   ....[87]....
        /*0b28*/ 	.word	0x000161b0
        /*0b2c*/ 	.word	0x00000003
        /*0b30*/ 	.word	0x00022860
        /*0b34*/ 	.short	0x010a
        /*0b36*/ 	.byte	0x3f
	.zero		1


	//   ....[88]....
        /*0b38*/ 	.word	0x00016b60
        /*0b3c*/ 	.word	0x00000000
        /*0b40*/ 	.word	0x00022820
        /*0b44*/ 	.short	0x010a
        /*0b46*/ 	.byte	0x3f
	.zero		1


	//   ....[89]....
        /*0b48*/ 	.word	0x00016d00
        /*0b4c*/ 	.word	0x00000006
        /*0b50*/ 	.word	0x00000000
        /*0b54*/ 	.short	0x010a
        /*0b56*/ 	.byte	0x3f
	.zero		1


	//   ....[90]....
        /*0b58*/ 	.word	0x00016d50
        /*0b5c*/ 	.word	0x00000007
        /*0b60*/ 	.word	0x00000000
        /*0b64*/ 	.short	0x010a
        /*0b66*/ 	.byte	0x3f
	.zero		1


	//   ....[91]....
        /*0b68*/ 	.word	0x00016da0
        /*0b6c*/ 	.word	0x00000004
        /*0b70*/ 	.word	0x00000000
        /*0b74*/ 	.short	0x010a
        /*0b76*/ 	.byte	0x3f
	.zero		1


	//----- nvinfo : EIATTR_NUM_MBARRIERS
	.align		4
.L_1237:
        /*0b78*/ 	.byte	0x03, 0x38
        /*0b7a*/ 	.short	0x0016


	//----- nvinfo : EIATTR_EXIT_INSTR_OFFSETS
	.align		4
        /*0b7c*/ 	.byte	0x04, 0x1c
        /*0b7e*/ 	.short	(.L_1239 - .L_1238)


	//   ....[0]....
.L_1238:
        /*0b80*/ 	.word	0x00015200


	//----- nvinfo : EIATTR_MAX_THREADS
	.align		4
.L_1239:
        /*0b84*/ 	.byte	0x04, 0x05
        /*0b86*/ 	.short	(.L_1241 - .L_1240)
.L_1240:
        /*0b88*/ 	.word	0x00000180
        /*0b8c*/ 	.word	0x00000001
        /*0b90*/ 	.word	0x00000001


	//----- nvinfo : EIATTR_CRS_STACK_SIZE
	.align		4
.L_1241:
        /*0b94*/ 	.byte	0x04, 0x1e
        /*0b96*/ 	.short	(.L_1243 - .L_1242)
.L_1242:
        /*0b98*/ 	.word	0x00000000


	//----- nvinfo : EIATTR_CBANK_PARAM_SIZE
	.align		4
.L_1243:
        /*0b9c*/ 	.byte	0x03, 0x19
        /*0b9e*/ 	.short	0x0a70


	//----- nvinfo : EIATTR_PARAM_CBANK
	.align		4
        /*0ba0*/ 	.byte	0x04, 0x0a
        /*0ba2*/ 	.short	(.L_1245 - .L_1244)
	.align		4
.L_1244:
        /*0ba4*/ 	.word	index@(.nv.constant0._ZN7cutlass13device_kernelIN5flash11enable_sm90INS1_16FlashAttnFwdSm90INS1_25CollectiveMainloopFwdSm90ILi2EN4cute5tupleIJNS5_1CILi1EEES8_S8_EEENS6_IJNS7_ILi128EEENS7_ILi96EEENS7_ILi64EEEEEELi256ENS_10bfloat16_tEfNS_4arch4Sm90ELb0ELb0ELb1ELb1ELb0ELb1ELb0ELb1ELb0ELb0ELb0ELb0EEENS1_21CollectiveEpilogueFwdINS6_IJSA_NS7_ILi256EEESB_EEES9_SE_SG_Li256ELb1ELb0ELb0ELb0EEENS1_36VarlenDynamicPersistentTileSchedulerILi128ELi96ELi256ELi32ELb0ELb0ELb1ELb0ELb1ELb1EEEEEEEEEvNT_6ParamsE)
        /*0ba8*/ 	.short	0x0210
        /*0baa*/ 	.short	0x0a70


	//----- nvinfo : EIATTR_SW_WAR
	.align		4
.L_1245:
        /*0bac*/ 	.byte	0x04, 0x36
        /*0bae*/ 	.short	(.L_1247 - .L_1246)
.L_1246:
        /*0bb0*/ 	.word	0x00000008
.L_1247:


//--------------------- .nv.info._ZN7cutlass13device_kernelIN5flash11enable_sm90INS1_16FlashAttnFwdSm90INS1_25CollectiveMainloopFwdSm90ILi2EN4cute5tupleIJNS5_1CILi1EEES8_S8_EEENS6_IJNS7_ILi128EEENS7_ILi96EEENS7_ILi64EEEEEELi256ENS_10bfloat16_tEfNS_4arch4Sm90ELb0ELb0ELb1ELb1ELb0ELb0ELb1ELb1ELb0ELb0ELb0ELb0EEENS1_21CollectiveEpilogueFwdINS6_IJSA_NS7_ILi256EEESB_EEES9_SE_SG_Li256ELb1ELb0ELb0ELb0EEENS1_36VarlenDynamicPersistentTileSchedulerILi128ELi96ELi256ELi32ELb0ELb0ELb1ELb0ELb1ELb1EEEEEEEEEvNT_6ParamsE --------------------------
	.section	.nv.info._ZN7cutlass13device_kernelIN5flash11enable_sm90INS1_16FlashAttnFwdSm90INS1_25CollectiveMainloopFwdSm90ILi2EN4cute5tupleIJNS5_1CILi1EEES8_S8_EEENS6_IJNS7_ILi128EEENS7_ILi96EEENS7_ILi64EEEEEELi256ENS_10bfloat16_tEfNS_4arch4Sm90ELb0ELb0ELb1ELb1ELb0ELb0ELb1ELb1ELb0ELb0ELb0ELb0EEENS1_21CollectiveEpilogueFwdINS6_IJSA_NS7_ILi256EEESB_EEES9_SE_SG_Li256ELb1ELb0ELb0ELb0EEENS1_36VarlenDynamicPersistentTileSchedulerILi128ELi96ELi256ELi32ELb0ELb0ELb1ELb0ELb1ELb1EEEEEEEEEvNT_6ParamsE,"",@"SHT_CUDA_INFO"
	.sectionflags	@""
	.align	4


	//----- nvinfo : EIATTR_CUDA_API_VERSION
	.align		4
        /*0000*/ 	.byte	0x04, 0x37
        /*0002*/ 	.short	(.L_1249 - .L_1248)
.L_1248:
        /*0004*/ 	.word	0x00000082


	//----- nvinfo : EIATTR_KPARAM_INFO
	.align		4
.L_1249:
        /*0008*/ 	.byte	0x04, 0x17
        /*000a*/ 	.short	(.L_1251 - .L_1250)
.L_1250:
        /*000c*/ 	.word	0x00000000
        /*0010*/ 	.short	0x0000
        /*0012*/ 	.short	0x0070
        /*0014*/ 	.byte	0x00, 0xf0, 0x01, 0x2c


	//----- nvinfo : EIATTR_SPARSE_MMA_MASK
	.align		4
.L_1251:
        /*0018*/ 	.byte	0x03, 0x50
        /*001a*/ 	.short	0x0000


	//----- nvinfo : EIATTR_MAXREG_COUNT
	.align		4
        /*001c*/ 	.byte	0x03, 0x1b
        /*001e*/ 	.short	0x00a8


	//----- nvinfo : EIATTR_NUM_BARRIERS
	.align		4
        /*0020*/ 	.byte	0x02, 0x4c
        /*0022*/ 	.byte	0x10
	.zero		1


	//----- nvinfo : EIATTR_EXTERNS
	.align		4
        /*0024*/ 	.byte	0x04, 0x0f
        /*0026*/ 	.short	(.L_1253 - .L_1252)


	//   ....[0]....
	.align		4
.L_1252:
        /*0028*/ 	.word	index@(__assertfail)


	//----- nvinfo : EIATTR_ANNOTATIONS
	.align		4
.L_1253:
        /*002c*/ 	.byte	0x04, 0x55
        /*002e*/ 	.short	(.L_1255 - .L_1254)


	//   ....[0]....
.L_1254:
        /* <DEDUP_REMOVED lines=30> */


	//----- nvinfo : EIATTR_MERCURY_ISA_VERSION
	.align		4
.L_1255:
        /*0200*/ 	.byte	0x03, 0x5f
        /*0202*/ 	.short	0x0101


	//----- nvinfo : EIATTR_UNUSED_LOAD_BYTE_OFFSET
	.align		4
        /*0204*/ 	.byte	0x04, 0x44
        /*0206*/ 	.short	(.L_1257 - .L_1256)


	//   ....[0]....
.L_1256:
        /*0208*/ 	.word	0x00000ae0
        /*020c*/ 	.word	0x0000fff0


	//   ....[1]....
        /*0210*/ 	.word	0x000076b0
        /*0214*/ 	.word	0x0000fff0


	//----- nvinfo : EIATTR_INT_WARP_WIDE_INSTR_OFFSETS
	.align		4
.L_1257:
        /*0218*/ 	.byte	0x04, 0x31
        /*021a*/ 	.short	(.L_1259 - .L_1258)


	//   ....[0]....
.L_1258:
        /*021c*/ 	.word	0x00000190


	//   ....[1]....
        /*0220*/ 	.word	0x000001d0


	//   ....[2]....
        /*0224*/ 	.word	0x00000240


	//   ....[3]....
        /*0228*/ 	.word	0x00000250


	//   ....[4]....
        /*022c*/ 	.word	0x0000b090


	//   ....[5]....
        /*0230*/ 	.word	0x0000b120


	//   ....[6]....
        /*0234*/ 	.word	0x0000b5b0


	//   ....[7]....
        /*0238*/ 	.word	0x0000b5e0


	//   ....[8]....
        /*023c*/ 	.word	0x0000dc00


	//   ....[9]....
        /*0240*/ 	.word	0x0000dc90


	//----- nvinfo : EIATTR_COOP_GROUP_MASK_REGIDS
	.align		4
.L_1259:
        /*0244*/ 	.byte	0x04, 0x29
        /*0246*/ 	.short	(.L_1261 - .L_1260)


	//   ....[0]....
.L_1260:
        /*0248*/ 	.word	0xffffffff


	//   ....[1]....
        /*024c*/ 	.word	0xffffffff


	//   ....[2]....
        /*0250*/ 	.word	0xffffffff


	//   ....[3]....
        /*0254*/ 	.word	0xffffffff


	//   ....[4]....
        /*0258*/ 	.word	0xffffffff


	//   ....[5]....
        /*025c*/ 	.word	0xffffffff


	//   ....[6]....
        /*0260*/ 	.word	0xffffffff


	//   ....[7]....
        /*0264*/ 	.word	0xffffffff


	//   ....[8]....
        /*0268*/ 	.word	0xffffffff


	//   ....[9]....
        /*026c*/ 	.word	0xffffffff


	//   ....[10]....
        /*0270*/ 	.word	0xffffffff


	//   ....[11]....
        /*0274*/ 	.word	0xffffffff


	//   ....[12]....
        /*0278*/ 	.word	0xffffffff


	//   ....[13]....
        /*027c*/ 	.word	0xffffffff


	//   ....[14]....
        /*0280*/ 	.word	0xffffffff


	//   ....[15]....
        /*0284*/ 	.word	0xffffffff


	//   ....[16]....
        /*0288*/ 	.word	0xffffffff


	//   ....[17]....
        /*028c*/ 	.word	0xffffffff


	//   ....[18]....
        /*0290*/ 	.word	0xffffffff


	//   ....[19]....
        /*0294*/ 	.word	0xffffffff


	//   ....[20]....
        /*0298*/ 	.word	0xffffffff


	//   ....[21]....
        /*029c*/ 	.word	0xffffffff


	//   ....[22]....
        /*02a0*/ 	.word	0xffffffff


	//   ....[23]....
        /*02a4*/ 	.word	0xffffffff


	//   ....[24]....
        /*02a8*/ 	.word	0xffffffff


	//   ....[25]....
        /*02ac*/ 	.word	0xffffffff


	//   ....[26]....
        /*02b0*/ 	.word	0xffffffff


	//   ....[27]....
        /*02b4*/ 	.word	0xffffffff


	//   ....[28]....
        /*02b8*/ 	.word	0xffffffff


	//   ....[29]....
        /*02bc*/ 	.word	0xffffffff


	//   ....[30]....
        /*02c0*/ 	.word	0xffffffff


	//   ....[31]....
        /*02c4*/ 	.word	0xffffffff


	//   ....[32]....
        /*02c8*/ 	.word	0xffffffff


	//   ....[33]....
        /*02cc*/ 	.word	0xffffffff


	//   ....[34]....
        /*02d0*/ 	.word	0xffffffff


	//   ....[35]....
        /*02d4*/ 	.word	0xffffffff


	//   ....[36]....
        /*02d8*/ 	.word	0xffffffff


	//   ....[37]....
        /*02dc*/ 	.word	0xffffffff


	//   ....[38]....
        /*02e0*/ 	.word	0xffffffff


	//   ....[39]....
        /*02e4*/ 	.word	0xffffffff


	//   ....[40]....
        /*02e8*/ 	.word	0xffffffff


	//   ....[41]....
        /*02ec*/ 	.word	0xffffffff


	//   ....[42]....
        /*02f0*/ 	.word	0xffffffff


	//   ....[43]....
        /*02f4*/ 	.word	0xffffffff


	//   ....[44]....
        /*02f8*/ 	.word	0xffffffff


	//   ....[45]....
        /*02fc*/ 	.word	0xffffffff


	//   ....[46]....
        /*0300*/ 	.word	0xffffffff


	//   ....[47]....
        /*0304*/ 	.word	0xffffffff


	//   ....[48]....
        /*0308*/ 	.word	0xffffffff


	//   ....[49]....
        /*030c*/ 	.word	0xffffffff


	//   ....[50]....
        /*0310*/ 	.word	0xffffffff


	//   ....[51]....
        /*0314*/ 	.word	0xffffffff


	//   ....[52]....
        /*0318*/ 	.word	0xffffffff


	//   ....[53]....
        /*031c*/ 	.word	0xffffffff


	//   ....[54]....
        /*0320*/ 	.word	0x0500000f


	//   ....[55]....
        /*0324*/ 	.word	0x0500000f


	//   ....[56]....
        /*0328*/ 	.word	0x0500000f


	//   ....[57]....
        /*032c*/ 	.word	0x0500000f


	//   ....[58]....
        /*0330*/ 	.word	0x0500000f


	//   ....[59]....
        /*0334*/ 	.word	0x0500000f


	//   ....[60]....
        /*0338*/ 	.word	0x0500000f


	//   ....[61]....
        /*033c*/ 	.word	0x0500000f


	//   ....[62]....
        /*0340*/ 	.word	0x0500000f


	//   ....[63]....
        /*0344*/ 	.word	0x0500000f


	//   ....[64]....
        /*0348*/ 	.word	0x0500000f


	//   ....[65]....
        /*034c*/ 	.word	0x0500000f


	//   ....[66]....
        /*0350*/ 	.word	0x0500000f


	//   ....[67]....
        /*0354*/ 	.word	0x0500000f


	//   ....[68]....
        /*0358*/ 	.word	0x0500000f


	//   ....[69]....
        /*035c*/ 	.word	0x0500000f


	//   ....[70]....
        /*0360*/ 	.word	0x0500000f


	//   ....[71]....
        /*0364*/ 	.word	0x0500000f


	//   ....[72]....
        /*0368*/ 	.word	0x0500000f


	//----- nvinfo : EIATTR_COOP_GROUP_INSTR_OFFSETS
	.align		4
.L_1261:
        /*036c*/ 	.byte	0x04, 0x28
        /*036e*/ 	.short	(.L_1263 - .L_1262)


	//   ....[0]....
.L_1262:
        /*0370*/ 	.word	0x00000070


	//   ....[1]....
        /*0374*/ 	.word	0x000001a0


	//   ....[2]....
        /*0378*/ 	.word	0x000001f0


	//   ....[3]....
        /*037c*/ 	.word	0x00000440


	//   ....[4]....
        /*0380*/ 	.word	0x000005a0


	//   ....[5]....
        /*0384*/ 	.word	0x000006c0


	//   ....[6]....
        /*0388*/ 	.word	0x00000820


	//   ....[7]....
        /*038c*/ 	.word	0x000016b0


	//   ....[8]....
        /*0390*/ 	.word	0x000034d0


	//   ....[9]....
        /*0394*/ 	.word	0x00003520


	//   ....[10]....
        /*0398*/ 	.word	0x00003540


	//   ....[11]....
        /*039c*/ 	.word	0x00003560


	//   ....[12]....
        /*03a0*/ 	.word	0x00005590


	//   ....[13]....
        /*03a4*/ 	.word	0x000055e0


	//   ....[14]....
        /*03a8*/ 	.word	0x00005600


	//   ....[15]....
        /*03ac*/ 	.word	0x00005620


	//   ....[16]....
        /*03b0*/ 	.word	0x00006c10


	//   ....[17]....
        /*03b4*/ 	.word	0x00006c50


	//   ....[18]....
        /*03b8*/ 	.word	0x00006d20


	//   ....[19]....
        /*03bc*/ 	.word	0x00006d50


	//   ....[20]....
        /*03c0*/ 	.word	0x0000a200


	//   ....[21]....
        /*03c4*/ 	.word	0x0000a390


	//   ....[22]....
        /*03c8*/ 	.word	0x0000a3c0


	//   ....[23]....
        /*03cc*/ 	.word	0x0000a400


	//   ....[24]....
        /*03d0*/ 	.word	0x0000a460


	//   ....[25]....
        /*03d4*/ 	.word	0x0000a4c0


	//   ....[26]....
        /*03d8*/ 	.word	0x0000a500


	//   ....[27]....
        /*03dc*/ 	.word	0x0000a6b0


	//   ....[28]....
        /*03e0*/ 	.word	0x0000a710


	//   ....[29]....
        /*03e4*/ 	.word	0x0000a750


	//   ....[30]....
        /*03e8*/ 	.word	0x0000a790


	//   ....[31]....
        /*03ec*/ 	.word	0x0000a7c0


	//   ....[32]....
        /*03f0*/ 	.word	0x0000a7f0


	//   ....[33]....
        /*03f4*/ 	.word	0x0000a880


	//   ....[34]....
        /*03f8*/ 	.word	0x0000a8b0


	//   ....[35]....
        /*03fc*/ 	.word	0x0000a940


	//   ....[36]....
        /*0400*/ 	.word	0x0000dd20


	//   ....[37]....
        /*0404*/ 	.word	0x0000dd30


	//   ....[38]....
        /*0408*/ 	.word	0x0000de40


	//   ....[39]....
        /*040c*/ 	.word	0x0000dea0


	//   ....[40]....
        /*0410*/ 	.word	0x0000dee0


	//   ....[41]....
        /*0414*/ 	.word	0x0000df20


	//   ....[42]....
        /*0418*/ 	.word	0x0000df50


	//   ....[43]....
        /*041c*/ 	.word	0x0000df80


	//   ....[44]....
        /*0420*/ 	.word	0x0000e110


	//   ....[45]....
        /*0424*/ 	.word	0x0000e170


	//   ....[46]....
        /*0428*/ 	.word	0x0000e1b0


	//   ....[47]....
        /*042c*/ 	.word	0x0000e1f0


	//   ....[48]....
        /*0430*/ 	.word	0x0000e220


	//   ....[49]....
        /*0434*/ 	.word	0x0000e250


	//   ....[50]....
        /*0438*/ 	.word	0x0000e310


	//   ....[51]....
        /*043c*/ 	.word	0x0000e330


	//   ....[52]....
        /*0440*/ 	.word	0x0000e3a0


	//   ....[53]....
        /*0444*/ 	.word	0x0000e7d0


	//   ....[54]....
        /*0448*/ 	.word	0x0000ed30


	//   ....[55]....
        /*044c*/ 	.word	0x0000f150


	//   ....[56]....
        /*0450*/ 	.word	0x0000f1e0


	//   ....[57]....
        /*0454*/ 	.word	0x0000f280


	//   ....[58]....
        /*0458*/ 	.word	0x0000f330


	//   ....[59]....
        /*045c*/ 	.word	0x0000f3b0


	//   ....[60]....
        /*0460*/ 	.word	0x0000f430


	//   ....[61]....
        /*0464*/ 	.word	0x0000f4b0


	//   ....[62]....
        /*0468*/ 	.word	0x0000f530


	//   ....[63]....
        /*046c*/ 	.word	0x0000f5c0


	//   ....[64]....
        /*0470*/ 	.word	0x0000f670


	//   ....[65]....
        /*0474*/ 	.word	0x0000f6f0


	//   ....[66]....
        /*0478*/ 	.word	0x0000f770


	//   ....[67]....
        /*047c*/ 	.word	0x0000f7f0


	//   ....[68]....
        /*0480*/ 	.word	0x0000f870


	//   ....[69]....
        /*0484*/ 	.word	0x0000f8e0


	//   ....[70]....
        /*0488*/ 	.word	0x0000f980


	//   ....[71]....
        /*048c*/ 	.word	0x0000fa10


	//   ....[72]....
        /*0490*/ 	.word	0x0000fb30


	//----- nvinfo : EIATTR_REG_RECONFIG
	.align		4
.L_1263:
        /*0494*/ 	.byte	0x01, 0x54
	.zero		2


	//----- nvinfo : EIATTR_SYSCALL_OFFSETS
	.align		4
        /*0498*/ 	.byte	0x04, 0x46
        /*049a*/ 	.short	(.L_1265 - .L_1264)


	//   ....[0]....
.L_1264:
        /*049c*/ 	.word	0x00001820


	//   ....[1]....
        /*04a0*/ 	.word	0x0000b2b0


	//   ....[2]....
        /*04a4*/ 	.word	0x0000b3f0


	//   ....[3]....
        /*04a8*/ 	.word	0x0000b4f0


	//----- nvinfo : EIATTR_MBARRIER_INSTR_OFFSETS
	.align		4
.L_1265:
        /*04ac*/ 	.byte	0x04, 0x39
        /*04ae*/ 	.short	(.L_1267 - .L_1266)


	//   ....[0]....
.L_1266:
        /*04b0*/ 	.word	0x000002e0
        /*04b4*/ 	.word	0x000000ff
        /*04b8*/ 	.word	0x00032400
        /*04bc*/ 	.short	0x0100
        /*04be*/ 	.byte	0x08
	.zero		1


	//   ....[1]....
        /*04c0*/ 	.word	0x000002f0
        /*04c4*/ 	.word	0x000000ff
        /*04c8*/ 	.word	0x00032410
        /*04cc*/ 	.short	0x0100
        /*04ce*/ 	.byte	0x08
	.zero		1


	//   ....[2]....
        /*04d0*/ 	.word	0x00000300
        /*04d4*/ 	.word	0x000000ff
        /*04d8*/ 	.word	0x00032420
        /*04dc*/ 	.short	0x0100
        /*04de*/ 	.byte	0x08
	.zero		1


	//   ....[3]....
        /*04e0*/ 	.word	0x000003f0
        /*04e4*/ 	.word	0x000000ff
        /*04e8*/ 	.word	0x00032430
        /*04ec*/ 	.short	0x0100
        /*04ee*/ 	.byte	0x08
	.zero		1


	//   ....[4]....
        /*04f0*/ 	.word	0x00000400
        /*04f4*/ 	.word	0x000000ff
        /*04f8*/ 	.word	0x00032440
        /*04fc*/ 	.short	0x0100
        /*04fe*/ 	.byte	0x08
	.zero		1


	//   ....[5]....
        /*0500*/ 	.word	0x00000410
        /*0504*/ 	.word	0x000000ff
        /*0508*/ 	.word	0x00032438
        /*050c*/ 	.short	0x0100
        /*050e*/ 	.byte	0x08
	.zero		1


	//   ....[6]....
        /*0510*/ 	.word	0x00000420
        /*0514*/ 	.word	0x000000ff
        /*0518*/ 	.word	0x00032448
        /*051c*/ 	.short	0x0100
        /*051e*/ 	.byte	0x08
	.zero		1


	//   ....[7]....
        /*0520*/ 	.word	0x00000550
        /*0524*/ 	.word	0x000000ff
        /*0528*/ 	.word	0x00032450
        /*052c*/ 	.short	0x0100
        /*052e*/ 	.byte	0x08
	.zero		1


	//   ....[8]....
        /*0530*/ 	.word	0x00000560
        /*0534*/ 	.word	0x000000ff
        /*0538*/ 	.word	0x00032460
        /*053c*/ 	.short	0x0100
        /*053e*/ 	.byte	0x08
	.zero		1


	//   ....[9]....
        /*0540*/ 	.word	0x00000570
        /*0544*/ 	.word	0x000000ff
        /*0548*/ 	.word	0x00032458
        /*054c*/ 	.short	0x0100
        /*054e*/ 	.byte	0x08
	.zero		1


	//   ....[10]....
        /*0550*/ 	.word	0x00000580
        /*0554*/ 	.word	0x000000ff
        /*0558*/ 	.word	0x00032468
        /*055c*/ 	.short	0x0100
        /*055e*/ 	.byte	0x08
	.zero		1


	//   ....[11]....
        /*0560*/ 	.word	0x00000670
        /*0564*/ 	.word	0x000000ff
        /*0568*/ 	.word	0x00032470
        /*056c*/ 	.short	0x0100
        /*056e*/ 	.byte	0x06
	.zero		1


	//   ....[12]....
        /*0570*/ 	.word	0x00000680
        /*0574*/ 	.word	0x000000ff
        /*0578*/ 	.word	0x00032480
        /*057c*/ 	.short	0x0100
        /*057e*/ 	.byte	0x06
	.zero		1


	//   ....[13]....
        /*0580*/ 	.word	0x00000690
        /*0584*/ 	.word	0x000000ff
        /*0588*/ 	.word	0x00032478
        /*058c*/ 	.short	0x0100
        /*058e*/ 	.byte	0x06
	.zero		1


	//   ....[14]....
        /*0590*/ 	.word	0x000006a0
        /*0594*/ 	.word	0x000000ff
        /*0598*/ 	.word	0x00032488
        /*059c*/ 	.short	0x0100
        /*059e*/ 	.byte	0x06
	.zero		1


	//   ....[15]....
        /*05a0*/ 	.word	0x000007d0
        /*05a4*/ 	.word	0x000000ff
        /*05a8*/ 	.word	0x00032490
        /*05ac*/ 	.short	0x0100
        /*05ae*/ 	.byte	0x08
	.zero		1


	//   ....[16]....
        /*05b0*/ 	.word	0x000007e0
        /*05b4*/ 	.word	0x000000ff
        /*05b8*/ 	.word	0x000324a0
        /*05bc*/ 	.short	0x0100
        /*05be*/ 	.byte	0x08
	.zero		1


	//   ....[17]....
        /*05c0*/ 	.word	0x000007f0
        /*05c4*/ 	.word	0x000000ff
        /*05c8*/ 	.word	0x00032498
        /*05cc*/ 	.short	0x0100
        /*05ce*/ 	.byte	0x08
	.zero		1


	//   ....[18]....
        /*05d0*/ 	.word	0x00000800
        /*05d4*/ 	.word	0x000000ff
        /*05d8*/ 	.word	0x000324a8
        /*05dc*/ 	.short	0x0100
        /*05de*/ 	.byte	0x08
	.zero		1


	//   ....[19]....
        /*05e0*/ 	.word	0x00000930
        /*05e4*/ 	.word	0x000000ff
        /*05e8*/ 	.word	0x000324b0
        /*05ec*/ 	.short	0x0100
        /*05ee*/ 	.byte	0x08
	.zero		1


	//   ....[20]....
        /*05f0*/ 	.word	0x00000940
        /*05f4*/ 	.word	0x000000ff
        /*05f8*/ 	.word	0x000324c0
        /*05fc*/ 	.short	0x0100
        /*05fe*/ 	.byte	0x08
	.zero		1


	//   ....[21]....
        /*0600*/ 	.word	0x00000950
        /*0604*/ 	.word	0x000000ff
        /*0608*/ 	.word	0x000324b8
        /*060c*/ 	.short	0x0100
        /*060e*/ 	.byte	0x08
	.zero		1


	//   ....[22]....
        /*0610*/ 	.word	0x00000960
        /*0614*/ 	.word	0x000000ff
        /*0618*/ 	.word	0x000324c8
        /*061c*/ 	.short	0x0100
        /*061e*/ 	.byte	0x08
	.zero		1


	//   ....[23]....
        /*0620*/ 	.word	0x000018e0
        /*0624*/ 	.word	0x00000004
        /*0628*/ 	.word	0x00032400
        /*062c*/ 	.short	0x010a
        /*062e*/ 	.byte	0x3f
	.zero		1


	//   ....[24]....
        /*0630*/ 	.word	0x000019c0
        /*0634*/ 	.word	0x00000000
        /*0638*/ 	.word	0x00032430
        /*063c*/ 	.short	0x010a
        /*063e*/ 	.byte	0x3f
	.zero		1


	//   ....[25]....
        /*0640*/ 	.word	0x00001a10
        /*0644*/ 	.word	0x00000000
        /*0648*/ 	.word	0x00032430
        /*064c*/ 	.short	0x010a
        /*064e*/ 	.byte	0x3f
	.zero		1


	//   ....[26]....
        /*0650*/ 	.word	0x00001d80
        /*0654*/ 	.word	0x00000004
        /*0658*/ 	.word	0x00032410
        /*065c*/ 	.short	0x010a
        /*065e*/ 	.byte	0x3f
	.zero		1


	//   ....[27]....
        /*0660*/ 	.word	0x00001dc0
        /*0664*/ 	.word	0x00000000
        /*0668*/ 	.word	0x00032450
        /*066c*/ 	.short	0x010a
        /*066e*/ 	.byte	0x3f
	.zero		1


	//   ....[28]....
        /*0670*/ 	.word	0x00001e00
        /*0674*/ 	.word	0x00000000
        /*0678*/ 	.word	0x00032450
        /*067c*/ 	.short	0x010a
        /*067e*/ 	.byte	0x3f
	.zero		1


	//   ....[29]....
        /*0680*/ 	.word	0x000037c0
        /*0684*/ 	.word	0x00000018
        /*0688*/ 	.word	0x00000000
        /*068c*/ 	.short	0x0101
        /*068e*/ 	.byte	0x3f
	.zero		1


	//   ....[30]....
        /*0690*/ 	.word	0x000042a0
        /*0694*/ 	.word	0x00000000
        /*0698*/ 	.word	0x00000000
        /*069c*/ 	.short	0x0101
        /*069e*/ 	.byte	0x3f
	.zero		1


	//   ....[31]....
        /*06a0*/ 	.word	0x00004400
        /*06a4*/ 	.word	0x000000ff
        /*06a8*/ 	.word	0x00032430
        /*06ac*/ 	.short	0x010a
        /*06ae*/ 	.byte	0x05
	.zero		1


	//   ....[32]....
        /*06b0*/ 	.word	0x00004440
        /*06b4*/ 	.word	0x000000ff
        /*06b8*/ 	.word	0x00032430
        /*06bc*/ 	.short	0x010a
        /*06be*/ 	.byte	0x05
	.zero		1


	//   ....[33]....
        /*06c0*/ 	.word	0x00004650
        /*06c4*/ 	.word	0x000000ff
        /*06c8*/ 	.word	0x00032450
        /*06cc*/ 	.short	0x010a
        /*06ce*/ 	.byte	0x05
	.zero		1


	//   ....[34]....
        /*06d0*/ 	.word	0x00004690
        /*06d4*/ 	.word	0x000000ff
        /*06d8*/ 	.word	0x00032450
        /*06dc*/ 	.short	0x010a
        /*06de*/ 	.byte	0x05
	.zero		1


	//   ....[35]....
        /*06e0*/ 	.word	0x000058a0
        /*06e4*/ 	.word	0x00000098
        /*06e8*/ 	.word	0x00000000
        /*06ec*/ 	.short	0x0101
        /*06ee*/ 	.byte	0x3f
	.zero		1


	//   ....[36]....
        /*06f0*/ 	.word	0x00006bf0
        /*06f4*/ 	.word	0x000000d6
        /*06f8*/ 	.word	0x00000000
        /*06fc*/ 	.short	0x0101
        /*06fe*/ 	.byte	0x3f
	.zero		1


	//   ....[37]....
        /*0700*/ 	.word	0x00008e30
        /*0704*/ 	.word	0x00000097
        /*0708*/ 	.word	0x00000000
        /*070c*/ 	.short	0x0101
        /*070e*/ 	.byte	0x3f
	.zero		1


	//   ....[38]....
        /*0710*/ 	.word	0x0000ba50
        /*0714*/ 	.word	0x00000008
        /*0718*/ 	.word	0x00032440
        /*071c*/ 	.short	0x010a
        /*071e*/ 	.byte	0x3f
	.zero		1


	//   ....[39]....
        /*0720*/ 	.word	0x0000c070
        /*0724*/ 	.word	0x00000008
        /*0728*/ 	.word	0x00032420
        /*072c*/ 	.short	0x010a
        /*072e*/ 	.byte	0x3f
	.zero		1


	//   ....[40]....
        /*0730*/ 	.word	0x0000c140
        /*0734*/ 	.word	0x00000008
        /*0738*/ 	.word	0x00032460
        /*073c*/ 	.short	0x010a
        /*073e*/ 	.byte	0x3f
	.zero		1


	//   ....[41]....
        /*0740*/ 	.word	0x0000c7b0
        /*0744*/ 	.word	0x00000003
        /*0748*/ 	.word	0x00032440
        /*074c*/ 	.short	0x010a
        /*074e*/ 	.byte	0x3f
	.zero		1


	//   ....[42]....
        /*0750*/ 	.word	0x0000c9c0
        /*0754*/ 	.word	0x00000003
        /*0758*/ 	.word	0x00032460
        /*075c*/ 	.short	0x010a
        /*075e*/ 	.byte	0x3f
	.zero		1


	//   ....[43]....
        /*0760*/ 	.word	0x0000cf30
        /*0764*/ 	.word	0x00000002
        /*0768*/ 	.word	0x00032440
        /*076c*/ 	.short	0x010a
        /*076e*/ 	.byte	0x3f
	.zero		1


	//   ....[44]....
        /*0770*/ 	.word	0x0000d130
        /*0774*/ 	.word	0x00000002
        /*0778*/ 	.word	0x00032460
        /*077c*/ 	.short	0x010a
        /*077e*/ 	.byte	0x3f
	.zero		1


	//   ....[45]....
        /*0780*/ 	.word	0x0000d610
        /*0784*/ 	.word	0x00000002
        /*0788*/ 	.word	0x00032440
        /*078c*/ 	.short	0x010a
        /*078e*/ 	.byte	0x3f
	.zero		1


	//   ....[46]....
        /*0790*/ 	.word	0x0000d820
        /*0794*/ 	.word	0x00000002
        /*0798*/ 	.word	0x00032460
        /*079c*/ 	.short	0x010a
        /*079e*/ 	.byte	0x3f
	.zero		1


	//   ....[47]....
        /*07a0*/ 	.word	0x0000e760
        /*07a4*/ 	.word	0x00000000
        /*07a8*/ 	.word	0x00032420
        /*07ac*/ 	.short	0x010a
        /*07ae*/ 	.byte	0x3f
	.zero		1


	//   ....[48]....
        /*07b0*/ 	.word	0x0000e930
        /*07b4*/ 	.word	0x00000006
        /*07b8*/ 	.word	0x00000000
        /*07bc*/ 	.short	0x010a
        /*07be*/ 	.byte	0x3f
	.zero		1


	//   ....[49]....
        /*07c0*/ 	.word	0x0000e9a0
        /*07c4*/ 	.word	0x00000007
        /*07c8*/ 	.word	0x00000000
        /*07cc*/ 	.short	0x010a
        /*07ce*/ 	.byte	0x3f
	.zero		1


	//   ....[50]....
        /*07d0*/ 	.word	0x0000ea10
        /*07d4*/ 	.word	0x00000004
        /*07d8*/ 	.word	0x00000000
        /*07dc*/ 	.short	0x010a
        /*07de*/ 	.byte	0x3f
	.zero		1


	//   ....[51]....
        /*07e0*/ 	.word	0x0000ea40
        /*07e4*/ 	.word	0x00000003
        /*07e8*/ 	.word	0x00000000
        /*07ec*/ 	.short	0x010a
        /*07ee*/ 	.byte	0x3f
	.zero		1


	//   ....[52]....
        /*07f0*/ 	.word	0x0000eaa0
        /*07f4*/ 	.word	0x00000004
        /*07f8*/ 	.word	0x00032400
        /*07fc*/ 	.short	0x010a
        /*07fe*/ 	.byte	0x3f
	.zero		1


	//   ....[53]....
        /*0800*/ 	.word	0x0000eaf0
        /*0804*/ 	.word	0x00000000
        /*0808*/ 	.word	0x00032430
        /*080c*/ 	.short	0x010a
        /*080e*/ 	.byte	0x3f
	.zero		1


	//   ....[54]....
        /*0810*/ 	.word	0x0000eb40
        /*0814*/ 	.word	0x00000004
        /*0818*/ 	.word	0x00032410
        /*081c*/ 	.short	0x010a
        /*081e*/ 	.byte	0x3f
	.zero		1


	//   ....[55]....
        /*0820*/ 	.word	0x0000eb90
        /*0824*/ 	.word	0x00000000
        /*0828*/ 	.word	0x00032450
        /*082c*/ 	.short	0x010a
        /*082e*/ 	.byte	0x3f
	.zero		1


	//   ....[56]....
        /*0830*/ 	.word	0x0000ebf0
        /*0834*/ 	.word	0x00000099
        /*0838*/ 	.word	0x00032430
        /*083c*/ 	.short	0x010a
        /*083e*/ 	.byte	0x3f
	.zero		1


	//   ....[57]....
        /*0840*/ 	.word	0x0000ec50
        /*0844*/ 	.word	0x000000d1
        /*0848*/ 	.word	0x00032450
        /*084c*/ 	.short	0x010a
        /*084e*/ 	.byte	0x3f
	.zero		1


	//   ....[58]....
        /*0850*/ 	.word	0x0000edf0
        /*0854*/ 	.word	0x00000008
        /*0858*/ 	.word	0x00032440
        /*085c*/ 	.short	0x010a
        /*085e*/ 	.byte	0x3f
	.zero		1


	//   ....[59]....
        /*0860*/ 	.word	0x0000ee70
        /*0864*/ 	.word	0x00000008
        /*0868*/ 	.word	0x00032420
        /*086c*/ 	.short	0x010a
        /*086e*/ 	.byte	0x3f
	.zero		1


	//   ....[60]....
        /*0870*/ 	.word	0x0000eec0
        /*0874*/ 	.word	0x00000008
        /*0878*/ 	.word	0x00032460
        /*087c*/ 	.short	0x010a
        /*087e*/ 	.byte	0x3f
	.zero		1


	//   ....[61]....
        /*0880*/ 	.word	0x0000ef10
        /*0884*/ 	.word	0x00000003
        /*0888*/ 	.word	0x00032440
        /*088c*/ 	.short	0x010a
        /*088e*/ 	.byte	0x3f
	.zero		1


	//   ....[62]....
        /*0890*/ 	.word	0x0000ef60
        /*0894*/ 	.word	0x00000003
        /*0898*/ 	.word	0x00032460
        /*089c*/ 	.short	0x010a
        /*089e*/ 	.byte	0x3f
	.zero		1


	//   ....[63]....
        /*08a0*/ 	.word	0x0000efb0
        /*08a4*/ 	.word	0x00000002
        /*08a8*/ 	.word	0x00032440
        /*08ac*/ 	.short	0x010a
        /*08ae*/ 	.byte	0x3f
	.zero		1


	//   ....[64]....
        /*08b0*/ 	.word	0x0000f000
        /*08b4*/ 	.word	0x00000002
        /*08b8*/ 	.word	0x00032460
        /*08bc*/ 	.short	0x010a
        /*08be*/ 	.byte	0x3f
	.zero		1


	//   ....[65]....
        /*08c0*/ 	.word	0x0000f050
        /*08c4*/ 	.word	0x00000002
        /*08c8*/ 	.word	0x00032440
        /*08cc*/ 	.short	0x010a
        /*08ce*/ 	.byte	0x3f
	.zero		1


	//   ....[66]....
        /*08d0*/ 	.word	0x0000f0a0
        /*08d4*/ 	.word	0x00000002
        /*08d8*/ 	.word	0x00032460
        /*08dc*/ 	.short	0x010a
        /*08de*/ 	.byte	0x3f
	.zero		1


	//   ....[67]....
        /*08e0*/ 	.word	0x0000fa50
        /*08e4*/ 	.word	0x00000000
        /*08e8*/ 	.word	0x00032420
        /*08ec*/ 	.short	0x010a
        /*08ee*/ 	.byte	0x3f
	.zero		1


	//   ....[68]....
        /*08f0*/ 	.word	0x0000fbf0
        /*08f4*/ 	.word	0x00000006
        /*08f8*/ 	.word	0x00000000
        /*08fc*/ 	.short	0x010a
        /*08fe*/ 	.byte	0x3f
	.zero		1


	//   ....[69]....
        /*0900*/ 	.word	0x0000fc40
        /*0904*/ 	.word	0x00000007
        /*0908*/ 	.word	0x00000000
        /*090c*/ 	.short	0x010a
        /*090e*/ 	.byte	0x3f
	.zero		1


	//   ....[70]....
        /*0910*/ 	.word	0x0000fc90
        /*0914*/ 	.word	0x00000004
        /*0918*/ 	.word	0x00000000
        /*091c*/ 	.short	0x010a
        /*091e*/ 	.byte	0x3f
	.zero		1


	//----- nvinfo : EIATTR_NUM_MBARRIERS
	.align		4
.L_1267:
        /*0920*/ 	.byte	0x03, 0x38
        /*0922*/ 	.short	0x0017


	//----- nvinfo : EIATTR_EXIT_INSTR_OFFSETS
	.align		4
        /*0924*/ 	.byte	0x04, 0x1c
        /*0926*/ 	.short	(.L_1269 - .L_1268)


	//   ....[0]....
.L_1268:
        /*0928*/ 	.word	0x00000b20


	//   ....[1]....
        /*092c*/ 	.word	0x0000a1c0


	//   ....[2]....
        /*0930*/ 	.word	0x0000a220


	//   ....[3]....
        /*0934*/ 	.word	0x0000ea90


	//----- nvinfo : EIATTR_MAX_THREADS
	.align		4
.L_1269:
        /*0938*/ 	.byte	0x04, 0x05
        /*093a*/ 	.short	(.L_1271 - .L_1270)
.L_1270:
        /*093c*/ 	.word	0x00000180
        /*0940*/ 	.word	0x00000001
        /*0944*/ 	.word	0x00000001


	//----- nvinfo : EIATTR_CRS_STACK_SIZE
	.align		4
.L_1271:
        /*0948*/ 	.byte	0x04, 0x1e
        /*094a*/ 	.short	(.L_1273 - .L_1272)
.L_1272:
        /*094c*/ 	.word	0x00000000


	//----- nvinfo : EIATTR_CBANK_PARAM_SIZE
	.align		4
.L_1273:
        /*0950*/ 	.byte	0x03, 0x19
        /*0952*/ 	.short	0x0b70


	//----- nvinfo : EIATTR_PARAM_CBANK
	.align		4
        /*0954*/ 	.byte	0x04, 0x0a
        /*0956*/ 	.short	(.L_1275 - .L_1274)
	.align		4
.L_1274:
        /*0958*/ 	.word	index@(.nv.constant0._ZN7cutlass13device_kernelIN5flash11enable_sm90INS1_16FlashAttnFwdSm90INS1_25CollectiveMainloopFwdSm90ILi2EN4cute5tupleIJNS5_1CILi1EEES8_S8_EEENS6_IJNS7_ILi128EEENS7_ILi96EEENS7_ILi64EEEEEELi256ENS_10bfloat16_tEfNS_4arch4Sm90ELb0ELb0ELb1ELb1ELb0ELb0ELb1ELb1ELb0ELb0ELb0ELb0EEENS1_21CollectiveEpilogueFwdINS6_IJSA_NS7_ILi256EEESB_EEES9_SE_SG_Li256ELb1ELb0ELb0ELb0EEENS1_36VarlenDynamicPersistentTileSchedulerILi128ELi96ELi256ELi32ELb0ELb0ELb1ELb0ELb1ELb1EEEEEEEEEvNT_6ParamsE)
        /*095c*/ 	.short	0x0210
        /*095e*/ 	.short	0x0b70


	//----- nvinfo : EIATTR_SW_WAR
	.align		4
.L_1275:
        /*0960*/ 	.byte	0x04, 0x36
        /*0962*/ 	.short	(.L_1277 - .L_1276)
.L_1276:
        /*0964*/ 	.word	0x00000008
.L_1277:


//--------------------- .nv.info._ZN7cutlass13device_kernelIN5flash11enable_sm90INS1_16FlashAttnFwdSm90INS1_25CollectiveMainloopFwdSm90ILi2EN4cute5tupleIJNS5_1CILi1EEES8_S8_EEENS6_IJNS7_ILi128EEENS7_ILi96EEENS7_ILi64EEEEEELi256ENS_10bfloat16_tEfNS_4arch4Sm90ELb0ELb0ELb1ELb1ELb0ELb1ELb1ELb1ELb0ELb0ELb0ELb0EEENS1_21CollectiveEpilogueFwdINS6_IJSA_NS7_ILi256EEESB_EEES9_SE_SG_Li256ELb1ELb0ELb0ELb0EEENS1_36VarlenDynamicPersistentTileSchedulerILi128ELi96ELi256ELi32ELb0ELb0ELb1ELb0ELb1ELb1EEEEEEEEEvNT_6ParamsE --------------------------
	.section	.nv.info._ZN7cutlass13device_kernelIN5flash11enable_sm90INS1_16FlashAttnFwdSm90INS1_25CollectiveMainloopFwdSm90ILi2EN4cute5tupleIJNS5_1CILi1EEES8_S8_EEENS6_IJNS7_ILi128EEENS7_ILi96EEENS7_ILi64EEEEEELi256ENS_10bfloat16_tEfNS_4arch4Sm90ELb0ELb0ELb1ELb1ELb0ELb1ELb1ELb1ELb0ELb0ELb0ELb0EEENS1_21CollectiveEpilogueFwdINS6_IJSA_NS7_ILi256EEESB_EEES9_SE_SG_Li256ELb1ELb0ELb0ELb0EEENS1_36VarlenDynamicPersistentTileSchedulerILi128ELi96ELi256ELi32ELb0ELb0ELb1ELb0ELb1ELb1EEEEEEEEEvNT_6ParamsE,"",@"SHT_CUDA_INFO"
	.sectionflags	@""
	.align	4


	//----- nvinfo : EIATTR_CUDA_API_VERSION
	.align		4
        /*0000*/ 	.byte	0x04, 0x37
        /*0002*/ 	.short	(.L_1279 - .L_1278)
.L_1278:
        /*0004*/ 	.word	0x00000082


	//----- nvinfo : EIATTR_KPARAM_INFO
	.align		4
.L_1279:
        /*0008*/ 	.byte	0x04, 0x17
        /*000a*/ 	.short	(.L_1281 - .L_1280)
.L_1280:
        /*000c*/ 	.word	0x00000000
        /*0010*/ 	.short	0x0000
        /*0012*/ 	.short	0x0070
        /*0014*/ 	.byte	0x00, 0xf0, 0x01, 0x2c


	//----- nvinfo : EIATTR_SPARSE_MMA_MASK
	.align		4
.L_1281:
        /*0018*/ 	.byte	0x03, 0x50
        /*001a*/ 	.short	0x0000


	//----- nvinfo : EIATTR_MAXREG_COUNT
	.align		4
        /*001c*/ 	.byte	0x03, 0x1b
        /*001e*/ 	.short	0x00a8


	//----- nvinfo : EIATTR_NUM_BARRIERS
	.align		4
        /*0020*/ 	.byte	0x02, 0x4c
        /*0022*/ 	.byte	0x10
	.zero		1


	//----- nvinfo : EIATTR_EXTERNS
	.align		4
        /*0024*/ 	.byte	0x04, 0x0f
        /*0026*/ 	.short	(.L_1283 - .L_1282)


	//   ....[0]....
	.align		4
.L_1282:
        /*0028*/ 	.word	index@(__assertfail)


	//----- nvinfo : EIATTR_ANNOTATIONS
	.align		4
.L_1283:
        /*002c*/ 	.byte	0x04, 0x55
        /*002e*/ 	.short	(.L_1285 - .L_1284)


	//   ....[0]....
.L_1284:
        /* <DEDUP_REMOVED lines=66> */


	//----- nvinfo : EIATTR_MERCURY_ISA_VERSION
	.align		4
.L_1285:
        /*0438*/ 	.byte	0x03, 0x5f
        /*043a*/ 	.short	0x0101


	//----- nvinfo : EIATTR_UNUSED_LOAD_BYTE_OFFSET
	.align		4
        /*043c*/ 	.byte	0x04, 0x44
        /*043e*/ 	.short	(.L_1287 - .L_1286)


	//   ....[0]....
.L_1286:
        /*0440*/ 	.word	0x00000b70
        /*0444*/ 	.word	0x0000fff0


	//   ....[1]....
        /*0448*/ 	.word	0x0000ed40
        /*044c*/ 	.word	0x0000fff0


	//----- nvinfo : EIATTR_INT_WARP_WIDE_INSTR_OFFSETS
	.align		4
.L_1287:
        /*0450*/ 	.byte	0x04, 0x31
        /*0452*/ 	.short	(.L_1289 - .L_1288)


	//   ....[0]....
.L_1288:
        /*0454*/ 	.word	0x000001f0


	//   ....[1]....
        /*0458*/ 	.word	0x00000230


	//   ....[2]....
        /*045c*/ 	.word	0x000002a0


	//   ....[3]....
        /*0460*/ 	.word	0x000002b0


	//   ....[4]....
        /*0464*/ 	.word	0x000134f0


	//   ....[5]....
        /*0468*/ 	.word	0x00013580


	//   ....[6]....
        /*046c*/ 	.word	0x00013a00


	//   ....[7]....
        /*0470*/ 	.word	0x00013a30


	//   ....[8]....
        /*0474*/ 	.word	0x00016050


	//   ....[9]....
        /*0478*/ 	.word	0x000160e0


	//----- nvinfo : EIATTR_COOP_GROUP_MASK_REGIDS
	.align		4
.L_1289:
        /*047c*/ 	.byte	0x04, 0x29
        /*047e*/ 	.short	(.L_1291 - .L_1290)


	//   ....[0]....
.L_1290:
        /*0480*/ 	.word	0xffffffff


	//   ....[1]....
        /*0484*/ 	.word	0xffffffff


	//   ....[2]....
        /*0488*/ 	.word	0xffffffff


	//   ....[3]....
        /*048c*/ 	.word	0xffffffff


	//   ....[4]....
        /*0490*/ 	.word	0xffffffff


	//   ....[5]....
        /*0494*/ 	.word	0xffffffff


	//   ....[6]....
        /*0498*/ 	.word	0xffffffff


	//   ....[7]....
        /*049c*/ 	.word	0xffffffff


	//   ....[8]....
        /*04a0*/ 	.word	0xffffffff


	//   ....[9]....
        /*04a4*/ 	.word	0xffffffff


	//   ....[10]....
        /*04a8*/ 	.word	0xffffffff


	//   ....[11]....
        /*04ac*/ 	.word	0xffffffff


	//   ....[12]....
        /*04b0*/ 	.word	0xffffffff


	//   ....[13]....
        /*04b4*/ 	.word	0xffffffff


	//   ....[14]....
        /*04b8*/ 	.word	0xffffffff


	//   ....[15]....
        /*04bc*/ 	.word	0xffffffff


	//   ....[16]....
        /*04c0*/ 	.word	0xffffffff


	//   ....[17]....
        /*04c4*/ 	.word	0xffffffff


	//   ....[18]....
        /*04c8*/ 	.word	0xffffffff


	//   ....[19]....
        /*04cc*/ 	.word	0xffffffff


	//   ....[20]....
        /*04d0*/ 	.word	0xffffffff


	//   ....[21]....
        /*04d4*/ 	.word	0xffffffff


	//   ....[22]....
        /*04d8*/ 	.word	0xffffffff


	//   ....[23]....
        /*04dc*/ 	.word	0xffffffff


	//   ....[24]....
        /*04e0*/ 	.word	0xffffffff


	//   ....[25]....
        /*04e4*/ 	.word	0xffffffff


	//   ....[26]....
        /*04e8*/ 	.word	0xffffffff


	//   ....[27]....
        /*04ec*/ 	.word	0xffffffff


	//   ....[28]....
        /*04f0*/ 	.word	0xffffffff


	//   ....[29]....
        /*04f4*/ 	.word	0xffffffff


	//   ....[30]....
        /*04f8*/ 	.word	0xffffffff


	//   ....[31]....
        /*04fc*/ 	.word	0xffffffff


	//   ....[32]....
        /*0500*/ 	.word	0xffffffff


	//   ....[33]....
        /*0504*/ 	.word	0xffffffff


	//   ....[34]....
        /*0508*/ 	.word	0xffffffff


	//   ....[35]....
        /*050c*/ 	.word	0xffffffff


	//   ....[36]....
        /*0510*/ 	.word	0xffffffff


	//   ....[37]....
        /*0514*/ 	.word	0xffffffff


	//   ....[38]....
        /*0518*/ 	.word	0xffffffff


	//   ....[39]....
        /*051c*/ 	.word	0xffffffff


	//   ....[40]....
        /*0520*/ 	.word	0xffffffff


	//   ....[41]....
        /*0524*/ 	.word	0xffffffff


	//   ....[42]....
        /*0528*/ 	.word	0xffffffff


	//   ....[43]....
        /*052c*/ 	.word	0xffffffff


	//   ....[44]....
        /*0530*/ 	.word	0xffffffff


	//   ....[45]....
        /*0534*/ 	.word	0xffffffff


	//   ....[46]....
        /*0538*/ 	.word	0xffffffff


	//   ....[47]....
        /*053c*/ 	.word	0xffffffff


	//   ....[48]....
        /*0540*/ 	.word	0xffffffff


	//   ....[49]....
        /*0544*/ 	.word	0xffffffff


	//   ....[50]....
        /*0548*/ 	.word	0xffffffff


	//   ....[51]....
        /*054c*/ 	.word	0xffffffff


	//   ....[52]....
        /*0550*/ 	.word	0xffffffff


	//   ....[53]....
        /*0554*/ 	.word	0xffffffff


	//   ....[54]....
        /*0558*/ 	.word	0x0500000f


	//   ....[55]....
        /*055c*/ 	.word	0x0500000f


	//   ....[56]....
        /*0560*/ 	.word	0x0500000f


	//   ....[57]....
        /*0564*/ 	.word	0x0500000f


	//   ....[58]....
        /*0568*/ 	.word	0x0500000f


	//   ....[59]....
        /*056c*/ 	.word	0x0500000f


	//   ....[60]....
        /*0570*/ 	.word	0x0500000f


	//   ....[61]....
        /*0574*/ 	.word	0x0500000f


	//   ....[62]....
        /*0578*/ 	.word	0x0500000f


	//   ....[63]....
        /*057c*/ 	.word	0x0500000f


	//   ....[64]....
        /*0580*/ 	.word	0x0500000f


	//   ....[65]....
        /*0584*/ 	.word	0x0500000f


	//   ....[66]....
        /*0588*/ 	.word	0x0500000f


	//   ....[67]....
        /*058c*/ 	.word	0x0500000f


	//   ....[68]....
        /*0590*/ 	.word	0x0500000f


	//   ....[69]....
        /*0594*/ 	.word	0x0500000f


	//   ....[70]....
        /*0598*/ 	.word	0x0500000f


	//   ....[71]....
        /*059c*/ 	.word	0x0500000f


	//   ....[72]....
        /*05a0*/ 	.word	0x0500000f


	//   ....[73]....
        /*05a4*/ 	.word	0x0500000f


	//   ....[74]....
        /*05a8*/ 	.word	0x0500000f


	//   ....[75]....
        /*05ac*/ 	.word	0x0500000f


	//   ....[76]....
        /*05b0*/ 	.word	0x0500000f


	//   ....[77]....
        /*05b4*/ 	.word	0x0500000f


	//   ....[78]....
        /*05b8*/ 	.word	0x0500000f


	//   ....[79]....
        /*05bc*/ 	.word	0x0500000f


	//   ....[80]....
        /*05c0*/ 	.word	0x0500000f


	//   ....[81]....
        /*05c4*/ 	.word	0x0500000f


	//   ....[82]....
        /*05c8*/ 	.word	0x0500000f


	//----- nvinfo : EIATTR_COOP_GROUP_INSTR_OFFSETS
	.align		4
.L_1291:
        /*05cc*/ 	.byte	0x04, 0x28
        /*05ce*/ 	.short	(.L_1293 - .L_1292)


	//   ....[0]....
.L_1292:
        /*05d0*/ 	.word	0x00000070


	//   ....[1]....
        /*05d4*/ 	.word	0x00000200


	//   ....[2]....
        /*05d8*/ 	.word	0x00000250


	//   ....[3]....
        /*05dc*/ 	.word	0x000004a0


	//   ....[4]....
        /*05e0*/ 	.word	0x00000600


	//   ....[5]....
        /*05e4*/ 	.word	0x00000720


	//   ....[6]....
        /*05e8*/ 	.word	0x00000880


	//   ....[7]....
        /*05ec*/ 	.word	0x00005f90


	//   ....[8]....
        /*05f0*/ 	.word	0x0000a530


	//   ....[9]....
        /*05f4*/ 	.word	0x0000a550


	//   ....[10]....
        /*05f8*/ 	.word	0x0000a570


	//   ....[11]....
        /*05fc*/ 	.word	0x0000a590


	//   ....[12]....
        /*0600*/ 	.word	0x0000caa0


	//   ....[13]....
        /*0604*/ 	.word	0x0000cb70


	//   ....[14]....
        /*0608*/ 	.word	0x0000cb90


	//   ....[15]....
        /*060c*/ 	.word	0x0000cbd0


	//   ....[16]....
        /*0610*/ 	.word	0x0000e2a0


	//   ....[17]....
        /*0614*/ 	.word	0x0000e300


	//   ....[18]....
        /*0618*/ 	.word	0x0000e360


	//   ....[19]....
        /*061c*/ 	.word	0x0000e390


	//   ....[20]....
        /*0620*/ 	.word	0x00011730


	//   ....[21]....
        /*0624*/ 	.word	0x000118c0


	//   ....[22]....
        /*0628*/ 	.word	0x000118f0


	//   ....[23]....
        /*062c*/ 	.word	0x00011930


	//   ....[24]....
        /*0630*/ 	.word	0x00011990


	//   ....[25]....
        /*0634*/ 	.word	0x000119f0


	//   ....[26]....
        /*0638*/ 	.word	0x00011a30


	//   ....[27]....
        /*063c*/ 	.word	0x00011be0


	//   ....[28]....
        /*0640*/ 	.word	0x00011c40


	//   ....[29]....
        /*0644*/ 	.word	0x00011c80


	//   ....[30]....
        /*0648*/ 	.word	0x00011cc0


	//   ....[31]....
        /*064c*/ 	.word	0x00011cf0


	//   ....[32]....
        /*0650*/ 	.word	0x00011d20


	//   ....[33]....
        /*0654*/ 	.word	0x00011db0


	//   ....[34]....
        /*0658*/ 	.word	0x00011de0


	//   ....[35]....
        /*065c*/ 	.word	0x00011e70


	//   ....[36]....
        /*0660*/ 	.word	0x00016170


	//   ....[37]....
        /*0664*/ 	.word	0x00016180


	//   ....[38]....
        /*0668*/ 	.word	0x00016290


	//   ....[39]....
        /*066c*/ 	.word	0x000162f0


	//   ....[40]....
        /*0670*/ 	.word	0x00016330


	//   ....[41]....
        /*0674*/ 	.word	0x00016370


	//   ....[42]....
        /*0678*/ 	.word	0x000163a0


	//   ....[43]....
        /*067c*/ 	.word	0x000163d0


	//   ....[44]....
        /*0680*/ 	.word	0x00016560


	//   ....[45]....
        /*0684*/ 	.word	0x000165c0


	//   ....[46]....
        /*0688*/ 	.word	0x00016600


	//   ....[47]....
        /*068c*/ 	.word	0x00016640


	//   ....[48]....
        /*0690*/ 	.word	0x00016670


	//   ....[49]....
        /*0694*/ 	.word	0x000166a0


	//   ....[50]....
        /*0698*/ 	.word	0x00016760


	//   ....[51]....
        /*069c*/ 	.word	0x00016780


	//   ....[52]....
        /*06a0*/ 	.word	0x000167f0


	//   ....[53]....
        /*06a4*/ 	.word	0x00016c20


	//   ....[54]....
        /*06a8*/ 	.word	0x000170d0


	//   ....[55]....
        /*06ac*/ 	.word	0x00017170


	//   ....[56]....
        /*06b0*/ 	.word	0x00017210


	//   ....[57]....
        /*06b4*/ 	.word	0x000172b0


	//   ....[58]....
        /*06b8*/ 	.word	0x00017350


	//   ....[59]....
        /*06bc*/ 	.word	0x00017440


	//   ....[60]....
        /*06c0*/ 	.word	0x000174e0


	//   ....[61]....
        /*06c4*/ 	.word	0x00017580


	//   ....[62]....
        /*06c8*/ 	.word	0x00017620


	//   ....[63]....
        /*06cc*/ 	.word	0x000178d0


	//   ....[64]....
        /*06d0*/ 	.word	0x00017bb0


	//   ....[65]....
        /*06d4*/ 	.word	0x00017fd0


	//   ....[66]....
        /*06d8*/ 	.word	0x00018060


	//   ....[67]....
        /*06dc*/ 	.word	0x00018100


	//   ....[68]....
        /*06e0*/ 	.word	0x000181b0


	//   ....[69]....
        /*06e4*/ 	.word	0x00018230


	//   ....[70]....
        /*06e8*/ 	.word	0x000182b0


	//   ....[71]....
        /*06ec*/ 	.word	0x00018330


	//   ....[72]....
        /*06f0*/ 	.word	0x000183b0


	//   ....[73]....
        /*06f4*/ 	.word	0x00018440


	//   ....[74]....
        /*06f8*/ 	.word	0x000184f0


	//   ....[75]....
        /*06fc*/ 	.word	0x00018570


	//   ....[76]....
        /*0700*/ 	.word	0x000185f0


	//   ....[77]....
        /*0704*/ 	.word	0x00018670


	//   ....[78]....
        /*0708*/ 	.word	0x000186f0


	//   ....[79]....
        /*070c*/ 	.word	0x00018760


	//   ....[80]....
        /*0710*/ 	.word	0x00018800


	//   ....[81]....
        /*0714*/ 	.word	0x00018890


	//   ....[82]....
        /*0718*/ 	.word	0x000189b0


	//----- nvinfo : EIATTR_REG_RECONFIG
	.align		4
.L_1293:
        /*071c*/ 	.byte	0x01, 0x54
	.zero		2


	//----- nvinfo : EIATTR_SYSCALL_OFFSETS
	.align		4
        /*0720*/ 	.byte	0x04, 0x46
        /*0722*/ 	.short	(.L_1295 - .L_1294)


	//   ....[0]....
.L_1294:
        /*0724*/ 	.word	0x000017f0


	//   ....[1]....
        /*0728*/ 	.word	0x00001940


	//   ....[2]....
        /*072c*/ 	.word	0x00006100


	//   ....[3]....
        /*0730*/ 	.word	0x000065f0


	//   ....[4]....
        /*0734*/ 	.word	0x00013710


	//   ....[5]....
        /*0738*/ 	.word	0x00013850


	//   ....[6]....
        /*073c*/ 	.word	0x00013950


	//----- nvinfo : EIATTR_MBARRIER_INSTR_OFFSETS
	.align		4
.L_1295:
        /*0740*/ 	.byte	0x04, 0x39
        /*0742*/ 	.short	(.L_1297 - .L_1296)


	//   ....[0]....
.L_1296:
        /*0744*/ 	.word	0x00000340
        /*0748*/ 	.word	0x000000ff
        /*074c*/ 	.word	0x00032400
        /*0750*/ 	.short	0x0100
        /*0752*/ 	.byte	0x08
	.zero		1


	//   ....[1]....
        /*0754*/ 	.word	0x00000350
        /*0758*/ 	.word	0x000000ff
        /*075c*/ 	.word	0x00032410
        /*0760*/ 	.short	0x0100
        /*0762*/ 	.byte	0x08
	.zero		1


	//   ....[2]....
        /*0764*/ 	.word	0x00000360
        /*0768*/ 	.word	0x000000ff
        /*076c*/ 	.word	0x00032420
        /*0770*/ 	.short	0x0100
        /*0772*/ 	.byte	0x08
	.zero		1


	//   ....[3]....
        /*0774*/ 	.word	0x00000450
        /*0778*/ 	.word	0x000000ff
        /*077c*/ 	.word	0x00032430
        /*0780*/ 	.short	0x0100
        /*0782*/ 	.byte	0x08
	.zero		1


	//   ....[4]....
        /*0784*/ 	.word	0x00000460
        /*0788*/ 	.word	0x000000ff
        /*078c*/ 	.word	0x00032440
        /*0790*/ 	.short	0x0100
        /*0792*/ 	.byte	0x08
	.zero		1


	//   ....[5]....
        /*0794*/ 	.word	0x00000470
        /*0798*/ 	.word	0x000000ff
        /*079c*/ 	.word	0x00032438
        /*07a0*/ 	.short	0x0100
        /*07a2*/ 	.byte	0x08
	.zero		1


	//   ....[6]....
        /*07a4*/ 	.word	0x00000480
        /*07a8*/ 	.word	0x000000ff
        /*07ac*/ 	.word	0x00032448
        /*07b0*/ 	.short	0x0100
        /*07b2*/ 	.byte	0x08
	.zero		1


	//   ....[7]....
        /*07b4*/ 	.word	0x000005b0
        /*07b8*/ 	.word	0x000000ff
        /*07bc*/ 	.word	0x00032450
        /*07c0*/ 	.short	0x0100
        /*07c2*/ 	.byte	0x08
	.zero		1


	//   ....[8]....
        /*07c4*/ 	.word	0x000005c0
        /*07c8*/ 	.word	0x000000ff
        /*07cc*/ 	.word	0x00032460
        /*07d0*/ 	.short	0x0100
        /*07d2*/ 	.byte	0x08
	.zero		1


	//   ....[9]....
        /*07d4*/ 	.word	0x000005d0
        /*07d8*/ 	.word	0x000000ff
        /*07dc*/ 	.word	0x00032458
        /*07e0*/ 	.short	0x0100
        /*07e2*/ 	.byte	0x08
	.zero		1


	//   ....[10]....
        /*07e4*/ 	.word	0x000005e0
        /*07e8*/ 	.word	0x000000ff
        /*07ec*/ 	.word	0x00032468
        /*07f0*/ 	.short	0x0100
        /*07f2*/ 	.byte	0x08
	.zero		1


	//   ....[11]....
        /*07f4*/ 	.word	0x000006d0
        /*07f8*/ 	.word	0x000000ff
        /*07fc*/ 	.word	0x00032470
        /*0800*/ 	.short	0x0100
        /*0802*/ 	.byte	0x06
	.zero		1


	//   ....[12]....
        /*0804*/ 	.word	0x000006e0
        /*0808*/ 	.word	0x000000ff
        /*080c*/ 	.word	0x00032480
        /*0810*/ 	.short	0x0100
        /*0812*/ 	.byte	0x06
	.zero		1


	//   ....[13]....
        /*0814*/ 	.word	0x000006f0
        /*0818*/ 	.word	0x000000ff
        /*081c*/ 	.word	0x00032478
        /*0820*/ 	.short	0x0100
        /*0822*/ 	.byte	0x06
	.zero		1


	//   ....[14]....
        /*0824*/ 	.word	0x00000700
        /*0828*/ 	.word	0x000000ff
        /*082c*/ 	.word	0x00032488
        /*0830*/ 	.short	0x0100
        /*0832*/ 	.byte	0x06
	.zero		1


	//   ....[15]....
        /*0834*/ 	.word	0x00000830
        /*0838*/ 	.word	0x000000ff
        /*083c*/ 	.word	0x00032490
        /*0840*/ 	.short	0x0100
        /*0842*/ 	.byte	0x08
	.zero		1


	//   ....[16]....
        /*0844*/ 	.word	0x00000840
        /*0848*/ 	.word	0x000000ff
        /*084c*/ 	.word	0x000324a0
        /*0850*/ 	.short	0x0100
        /*0852*/ 	.byte	0x08
	.zero		1


	//   ....[17]....
        /*0854*/ 	.word	0x00000850
        /*0858*/ 	.word	0x000000ff
        /*085c*/ 	.word	0x00032498
        /*0860*/ 	.short	0x0100
        /*0862*/ 	.byte	0x08
	.zero		1


	//   ....[18]....
        /*0864*/ 	.word	0x00000860
        /*0868*/ 	.word	0x000000ff
        /*086c*/ 	.word	0x000324a8
        /*0870*/ 	.short	0x0100
        /*0872*/ 	.byte	0x08
	.zero		1


	//   ....[19]....
        /*0874*/ 	.word	0x00000990
        /*0878*/ 	.word	0x000000ff
        /*087c*/ 	.word	0x000324b0
        /*0880*/ 	.short	0x0100
        /*0882*/ 	.byte	0x08
	.zero		1


	//   ....[20]....
        /*0884*/ 	.word	0x000009a0
        /*0888*/ 	.word	0x000000ff
        /*088c*/ 	.word	0x000324c0
        /*0890*/ 	.short	0x0100
        /*0892*/ 	.byte	0x08
	.zero		1


	//   ....[21]....
        /*0894*/ 	.word	0x000009b0
        /*0898*/ 	.word	0x000000ff
        /*089c*/ 	.word	0x000324b8
        /*08a0*/ 	.short	0x0100
        /*08a2*/ 	.byte	0x08
	.zero		1


	//   ....[22]....
        /*08a4*/ 	.word	0x000009c0
        /*08a8*/ 	.word	0x000000ff
        /*08ac*/ 	.word	0x000324c8
        /*08b0*/ 	.short	0x0100
        /*08b2*/ 	.byte	0x08
	.zero		1


	//   ....[23]....
        /*08b4*/ 	.word	0x00002d00
        /*08b8*/ 	.word	0x0000005f
        /*08bc*/ 	.word	0x00032490
        /*08c0*/ 	.short	0x010a
        /*08c2*/ 	.byte	0x3f
	.zero		1


	//   ....[24]....
        /*08c4*/ 	.word	0x00004020
        /*08c8*/ 	.word	0x0000005f
        /*08cc*/ 	.word	0x00032490
        /*08d0*/ 	.short	0x010a
        /*08d2*/ 	.byte	0x3f
	.zero		1


	//   ....[25]....
        /*08d4*/ 	.word	0x00005130
        /*08d8*/ 	.word	0x0000005f
        /*08dc*/ 	.word	0x00032490
        /*08e0*/ 	.short	0x010a
        /*08e2*/ 	.byte	0x3f
	.zero		1


	//   ....[26]....
        /*08e4*/ 	.word	0x00005340
        /*08e8*/ 	.word	0x00000028
        /*08ec*/ 	.word	0x00000000
        /*08f0*/ 	.short	0x0101
        /*08f2*/ 	.byte	0x3f
	.zero		1


	//   ....[27]....
        /*08f4*/ 	.word	0x00005380
        /*08f8*/ 	.word	0x0000005f
        /*08fc*/ 	.word	0x000324b0
        /*0900*/ 	.short	0x010a
        /*0902*/ 	.byte	0x3f
	.zero		1


	//   ....[28]....
        /*0904*/ 	.word	0x000059e0
        /*0908*/ 	.word	0x0000005f
        /*090c*/ 	.word	0x00000000
        /*0910*/ 	.short	0x0101
        /*0912*/ 	.byte	0x3f
	.zero		1


	//   ....[29]....
        /*0914*/ 	.word	0x00006190
        /*0918*/ 	.word	0x00000012
        /*091c*/ 	.word	0x00032400
        /*0920*/ 	.short	0x010a
        /*0922*/ 	.byte	0x3f
	.zero		1


	//   ....[30]....
        /*0924*/ 	.word	0x000061e0
        /*0928*/ 	.word	0x00000012
        /*092c*/ 	.word	0x00032400
        /*0930*/ 	.short	0x010a
        /*0932*/ 	.byte	0x3f
	.zero		1


	//   ....[31]....
        /*0934*/ 	.word	0x000068f0
        /*0938*/ 	.word	0x00000012
        /*093c*/ 	.word	0x00032400
        /*0940*/ 	.short	0x010a
        /*0942*/ 	.byte	0x3f
	.zero		1


	//   ....[32]....
        /*0944*/ 	.word	0x00007720
        /*0948*/ 	.word	0x00000012
        /*094c*/ 	.word	0x00032400
        /*0950*/ 	.short	0x010a
        /*0952*/ 	.byte	0x3f
	.zero		1


	//   ....[33]....
        /*0954*/ 	.word	0x00008560
        /*0958*/ 	.word	0x00000000
        /*095c*/ 	.word	0x00032430
        /*0960*/ 	.short	0x010a
        /*0962*/ 	.byte	0x3f
	.zero		1


	//   ....[34]....
        /*0964*/ 	.word	0x000085d0
        /*0968*/ 	.word	0x00000000
        /*096c*/ 	.word	0x00032430
        /*0970*/ 	.short	0x010a
        /*0972*/ 	.byte	0x3f
	.zero		1


	//   ....[35]....
        /*0974*/ 	.word	0x000089c0
        /*0978*/ 	.word	0x00000012
        /*097c*/ 	.word	0x00032410
        /*0980*/ 	.short	0x010a
        /*0982*/ 	.byte	0x3f
	.zero		1


	//   ....[36]....
        /*0984*/ 	.word	0x00008a10
        /*0988*/ 	.word	0x00000000
        /*098c*/ 	.word	0x00032450
        /*0990*/ 	.short	0x010a
        /*0992*/ 	.byte	0x3f
	.zero		1


	//   ....[37]....
        /*0994*/ 	.word	0x00008a90
        /*0998*/ 	.word	0x00000000
        /*099c*/ 	.word	0x00032450
        /*09a0*/ 	.short	0x010a
        /*09a2*/ 	.byte	0x3f
	.zero		1


	//   ....[38]....
        /*09a4*/ 	.word	0x0000a6f0
        /*09a8*/ 	.word	0x00000018
        /*09ac*/ 	.word	0x00000000
        /*09b0*/ 	.short	0x0101
        /*09b2*/ 	.byte	0x3f
	.zero		1


	//   ....[39]....
        /*09b4*/ 	.word	0x0000b3d0
        /*09b8*/ 	.word	0x00000000
        /*09bc*/ 	.word	0x00000000
        /*09c0*/ 	.short	0x0101
        /*09c2*/ 	.byte	0x3f
	.zero		1


	//   ....[40]....
        /*09c4*/ 	.word	0x0000b4e0
        /*09c8*/ 	.word	0x00000003
        /*09cc*/ 	.word	0x00032430
        /*09d0*/ 	.short	0x010a
        /*09d2*/ 	.byte	0x3f
	.zero		1


	//   ....[41]....
        /*09d4*/ 	.word	0x0000b540
        /*09d8*/ 	.word	0x00000003
        /*09dc*/ 	.word	0x00032430
        /*09e0*/ 	.short	0x010a
        /*09e2*/ 	.byte	0x3f
	.zero		1


	//   ....[42]....
        /*09e4*/ 	.word	0x0000b7f0
        /*09e8*/ 	.word	0x00000003
        /*09ec*/ 	.word	0x00032450
        /*09f0*/ 	.short	0x010a
        /*09f2*/ 	.byte	0x3f
	.zero		1


	//   ....[43]....
        /*09f4*/ 	.word	0x0000b840
        /*09f8*/ 	.word	0x00000003
        /*09fc*/ 	.word	0x00032450
        /*0a00*/ 	.short	0x010a
        /*0a02*/ 	.byte	0x3f
	.zero		1


	//   ....[44]....
        /*0a04*/ 	.word	0x0000cd40
        /*0a08*/ 	.word	0x0000000a
        /*0a0c*/ 	.word	0x00000000
        /*0a10*/ 	.short	0x0101
        /*0a12*/ 	.byte	0x3f
	.zero		1


	//   ....[45]....
        /*0a14*/ 	.word	0x0000e270
        /*0a18*/ 	.word	0x00000003
        /*0a1c*/ 	.word	0x00000000
        /*0a20*/ 	.short	0x0101
        /*0a22*/ 	.byte	0x3f
	.zero		1


	//   ....[46]....
        /*0a24*/ 	.word	0x00010430
        /*0a28*/ 	.word	0x00000000
        /*0a2c*/ 	.word	0x00000000
        /*0a30*/ 	.short	0x0101
        /*0a32*/ 	.byte	0x3f
	.zero		1


	//   ....[47]....
        /*0a34*/ 	.word	0x00012890
        /*0a38*/ 	.word	0x00000005
        /*0a3c*/ 	.word	0x00032420
        /*0a40*/ 	.short	0x010a
        /*0a42*/ 	.byte	0x3f
	.zero		1


	//   ....[48]....
        /*0a44*/ 	.word	0x00012910
        /*0a48*/ 	.word	0x00000007
        /*0a4c*/ 	.word	0x000324a0
        /*0a50*/ 	.short	0x010a
        /*0a52*/ 	.byte	0x3f
	.zero		1


	//   ....[49]....
        /*0a54*/ 	.word	0x00012af0
        /*0a58*/ 	.word	0x00000007
        /*0a5c*/ 	.word	0x000324c0
        /*0a60*/ 	.short	0x010a
        /*0a62*/ 	.byte	0x3f
	.zero		1


	//   ....[50]....
        /*0a64*/ 	.word	0x00012f00
        /*0a68*/ 	.word	0x00000007
        /*0a6c*/ 	.word	0x000324a0
        /*0a70*/ 	.short	0x010a
        /*0a72*/ 	.byte	0x3f
	.zero		1


	//   ....[51]....
        /*0a74*/ 	.word	0x000130c0
        /*0a78*/ 	.word	0x00000007
        /*0a7c*/ 	.word	0x000324c0
        /*0a80*/ 	.short	0x010a
        /*0a82*/ 	.byte	0x3f
	.zero		1


	//   ....[52]....
        /*0a84*/ 	.word	0x00013eb0
        /*0a88*/ 	.word	0x00000005
        /*0a8c*/ 	.word	0x00032440
        /*0a90*/ 	.short	0x010a
        /*0a92*/ 	.byte	0x3f
	.zero		1


	//   ....[53]....
        /*0a94*/ 	.word	0x000144d0
        /*0a98*/ 	.word	0x00000005
        /*0a9c*/ 	.word	0x00032420
        /*0aa0*/ 	.short	0x010a
        /*0aa2*/ 	.byte	0x3f
	.zero		1


	//   ....[54]....
        /*0aa4*/ 	.word	0x000145a0
        /*0aa8*/ 	.word	0x00000002
        /*0aac*/ 	.word	0x00032460
        /*0ab0*/ 	.short	0x010a
        /*0ab2*/ 	.byte	0x3f
	.zero		1


	//   ....[55]....
        /*0ab4*/ 	.word	0x00014c10
        /*0ab8*/ 	.word	0x00000002
        /*0abc*/ 	.word	0x00032440
        /*0ac0*/ 	.short	0x010a
        /*0ac2*/ 	.byte	0x3f
	.zero		1


	//   ....[56]....
        /*0ac4*/ 	.word	0x00014e20
        /*0ac8*/ 	.word	0x00000002
        /*0acc*/ 	.word	0x00032460
        /*0ad0*/ 	.short	0x010a
        /*0ad2*/ 	.byte	0x3f
	.zero		1


	//   ....[57]....
        /*0ad4*/ 	.word	0x00015380
        /*0ad8*/ 	.word	0x00000003
        /*0adc*/ 	.word	0x00032440
        /*0ae0*/ 	.short	0x010a
        /*0ae2*/ 	.byte	0x3f
	.zero		1


	//   ....[58]....
        /*0ae4*/ 	.word	0x00015580
        /*0ae8*/ 	.word	0x00000003
        /*0aec*/ 	.word	0x00032460
        /*0af0*/ 	.short	0x010a
        /*0af2*/ 	.byte	0x3f
	.zero		1


	//   ....[59]....
        /*0af4*/ 	.word	0x00015a60
        /*0af8*/ 	.word	0x00000003
        /*0afc*/ 	.word	0x00032440
        /*0b00*/ 	.short	0x010a
        /*0b02*/ 	.byte	0x3f
	.zero		1


	//   ....[60]....
        /*0b04*/ 	.word	0x00015c70
        /*0b08*/ 	.word	0x00000003
        /*0b0c*/ 	.word	0x00032460
        /*0b10*/ 	.short	0x010a
        /*0b12*/ 	.byte	0x3f
	.zero		1


	//   ....[61]....
        /*0b14*/ 	.word	0x00016bb0
        /*0b18*/ 	.word	0x00000000
        /*0b1c*/ 	.word	0x00032420
        /*0b20*/ 	.short	0x010a
        /*0b22*/ 	.byte	0x3f
	.zero		1


	//   ....[62]....
        /*0b24*/ 	.word	0x00016d70
        /*0b28*/ 	.word	0x00000006
        /*0b2c*/ 	.word	0x00000000
        /*0b30*/ 	.short	0x010a
        /*0b32*/ 	.byte	0x3f
	.zero		1


	//   ....[63]....
        /*0b34*/ 	.word	0x00016de0
        /*0b38*/ 	.word	0x00000007
        /*0b3c*/ 	.word	0x00000000
        /*0b40*/ 	.short	0x010a
        /*0b42*/ 	.byte	0x3f
	.zero		1


	//   ....[64]....
        /*0b44*/ 	.word	0x00016e50
        /*0b48*/ 	.word	0x00000004
        /*0b4c*/ 	.word	0x00000000
        /*0b50*/ 	.short	0x010a
        /*0b52*/ 	.byte	0x3f
	.zero		1


	//   ....[65]....
        /*0b54*/ 	.word	0x00016e80
        /*0b58*/ 	.word	0x00000003
        /*0b5c*/ 	.word	0x00000000
        /*0b60*/ 	.short	0x010a
        /*0b62*/ 	.byte	0x3f
	.zero		1


	//   ....[66]....
        /*0b64*/ 	.word	0x00016ee0
        /*0b68*/ 	.word	0x0000005f
        /*0b6c*/ 	.word	0x00032490
        /*0b70*/ 	.short	0x010a
        /*0b72*/ 	.byte	0x3f
	.zero		1


	//   ....[67]....
        /*0b74*/ 	.word	0x00016f30
        /*0b78*/ 	.word	0x0000005f
        /*0b7c*/ 	.word	0x00032490
        /*0b80*/ 	.short	0x010a
        /*0b82*/ 	.byte	0x3f
	.zero		1


	//   ....[68]....
        /*0b84*/ 	.word	0x00016f80
        /*0b88*/ 	.word	0x0000005f
        /*0b8c*/ 	.word	0x00032490
        /*0b90*/ 	.short	0x010a
        /*0b92*/ 	.byte	0x3f
	.zero		1


	//   ....[69]....
        /*0b94*/ 	.word	0x00016fd0
        /*0b98*/ 	.word	0x0000005f
        /*0b9c*/ 	.word	0x000324b0
        /*0ba0*/ 	.short	0x010a
        /*0ba2*/ 	.byte	0x3f
	.zero		1


	//   ....[70]....
        /*0ba4*/ 	.word	0x00017390
        /*0ba8*/ 	.word	0x00000012
        /*0bac*/ 	.word	0x00032400
        /*0bb0*/ 	.short	0x010a
        /*0bb2*/ 	.byte	0x3f
	.zero		1


	//   ....[71]....
        /*0bb4*/ 	.word	0x00017660
        /*0bb8*/ 	.word	0x00000012
        /*0bbc*/ 	.word	0x00032400
        /*0bc0*/ 	.short	0x010a
        /*0bc2*/ 	.byte	0x3f
	.zero		1


	//   ....[72]....
        /*0bc4*/ 	.word	0x000176b0
        /*0bc8*/ 	.word	0x00000000
        /*0bcc*/ 	.word	0x00032430
        /*0bd0*/ 	.short	0x010a
        /*0bd2*/ 	.byte	0x3f
	.zero		1


	//   ....[73]....
        /*0bd4*/ 	.word	0x00017700
        /*0bd8*/ 	.word	0x00000012
        /*0bdc*/ 	.word	0x00032410
        /*0be0*/ 	.short	0x010a
        /*0be2*/ 	.byte	0x3f
	.zero		1


	//   ....[74]....
        /*0be4*/ 	.word	0x00017750
        /*0be8*/ 	.word	0x00000000
        /*0bec*/ 	.word	0x00032450
        /*0bf0*/ 	.short	0x010a
        /*0bf2*/ 	.byte	0x3f
	.zero		1


	//   ....[75]....
        /*0bf4*/ 	.word	0x000177a0
        /*0bf8*/ 	.word	0x00000003
        /*0bfc*/ 	.word	0x00032430
        /*0c00*/ 	.short	0x010a
        /*0c02*/ 	.byte	0x3f
	.zero		1


	//   ....[76]....
        /*0c04*/ 	.word	0x000177f0
        /*0c08*/ 	.word	0x00000003
        /*0c0c*/ 	.word	0x00032450
        /*0c10*/ 	.short	0x010a
        /*0c12*/ 	.byte	0x3f
	.zero		1


	//   ....[77]....
        /*0c14*/ 	.word	0x00017990
        /*0c18*/ 	.word	0x00000005
        /*0c1c*/ 	.word	0x00032420
        /*0c20*/ 	.short	0x010a
        /*0c22*/ 	.byte	0x3f
	.zero		1


	//   ....[78]....
        /*0c24*/ 	.word	0x000179e0
        /*0c28*/ 	.word	0x00000007
        /*0c2c*/ 	.word	0x000324a0
        /*0c30*/ 	.short	0x010a
        /*0c32*/ 	.byte	0x3f
	.zero		1


	//   ....[79]....
        /*0c34*/ 	.word	0x00017a30
        /*0c38*/ 	.word	0x00000007
        /*0c3c*/ 	.word	0x000324c0
        /*0c40*/ 	.short	0x010a
        /*0c42*/ 	.byte	0x3f
	.zero		1


	//   ....[80]....
        /*0c44*/ 	.word	0x00017a80
        /*0c48*/ 	.word	0x00000007
        /*0c4c*/ 	.word	0x000324a0
        /*0c50*/ 	.short	0x010a
        /*0c52*/ 	.byte	0x3f
	.zero		1


	//   ....[81]....
        /*0c54*/ 	.word	0x00017ad0
        /*0c58*/ 	.word	0x00000007
        /*0c5c*/ 	.word	0x000324c0
        /*0c60*/ 	.short	0x010a
        /*0c62*/ 	.byte	0x3f
	.zero		1


	//   ....[82]....
        /*0c64*/ 	.word	0x00017c70
        /*0c68*/ 	.word	0x00000005
        /*0c6c*/ 	.word	0x00032440
        /*0c70*/ 	.short	0x010a
        /*0c72*/ 	.byte	0x3f
	.zero		1


	//   ....[83]....
        /*0c74*/ 	.word	0x00017cf0
        /*0c78*/ 	.word	0x00000005
        /*0c7c*/ 	.word	0x00032420
        /*0c80*/ 	.short	0x010a
        /*0c82*/ 	.byte	0x3f
	.zero		1


	//   ....[84]....
        /*0c84*/ 	.word	0x00017d40
        /*0c88*/ 	.word	0x00000002
        /*0c8c*/ 	.word	0x00032460
        /*0c90*/ 	.short	0x010a
        /*0c92*/ 	.byte	0x3f
	.zero		1


	//   ....[85]....
        /*0c94*/ 	.word	0x00017d90
        /*0c98*/ 	.word	0x00000002
        /*0c9c*/ 	.word	0x00032440
        /*0ca0*/ 	.short	0x010a
        /*0ca2*/ 	.byte	0x3f
	.zero		1


	//   ....[86]....
        /*0ca4*/ 	.word	0x00017de0
        /*0ca8*/ 	.word	0x00000002
        /*0cac*/ 	.word	0x00032460
        /*0cb0*/ 	.short	0x010a
        /*0cb2*/ 	.byte	0x3f
	.zero		1


	//   ....[87]....
        /*0cb4*/ 	.word	0x00017e30
        /*0cb8*/ 	.word	0x00000003
        /*0cbc*/ 	.word	0x00032440
        /*0cc0*/ 	.short	0x010a
        /*0cc2*/ 	.byte	0x3f
	.zero		1


	//   ....[88]....
        /*0cc4*/ 	.word	0x00017e80
        /*0cc8*/ 	.word	0x00000003
        /*0ccc*/ 	.word	0x00032460
        /*0cd0*/ 	.short	0x010a
        /*0cd2*/ 	.byte	0x3f
	.zero		1


	//   ....[89]....
        /*0cd4*/ 	.word	0x00017ed0
        /*0cd8*/ 	.word	0x00000003
        /*0cdc*/ 	.word	0x00032440
        /*0ce0*/ 	.short	0x010a
        /*0ce2*/ 	.byte	0x3f
	.zero		1


	//   ....[90]....
        /*0ce4*/ 	.word	0x00017f20
        /*0ce8*/ 	.word	0x00000003
        /*0cec*/ 	.word	0x00032460
        /*0cf0*/ 	.short	0x010a
        /*0cf2*/ 	.byte	0x3f
	.zero		1


	//   ....[91]....
        /*0cf4*/ 	.word	0x000188d0
        /*0cf8*/ 	.word	0x00000000
        /*0cfc*/ 	.word	0x00032420
        /*0d00*/ 	.short	0x010a
        /*0d02*/ 	.byte	0x3f
	.zero		1


	//   ....[92]....
        /*0d04*/ 	.word	0x00018a70
        /*0d08*/ 	.word	0x00000006
        /*0d0c*/ 	.word	0x00000000
        /*0d10*/ 	.short	0x010a
        /*0d12*/ 	.byte	0x3f
	.zero		1


	//   ....[93]....
        /*0d14*/ 	.word	0x00018ac0
        /*0d18*/ 	.word	0x00000007
        /*0d1c*/ 	.word	0x00000000
        /*0d20*/ 	.short	0x010a
        /*0d22*/ 	.byte	0x3f
	.zero		1


	//   ....[94]....
        /*0d24*/ 	.word	0x00018b10
        /*0d28*/ 	.word	0x00000004
        /*0d2c*/ 	.word	0x00000000
        /*0d30*/ 	.short	0x010a
        /*0d32*/ 	.byte	0x3f
	.zero		1


	//----- nvinfo : EIATTR_NUM_MBARRIERS
	.align		4
.L_1297:
        /*0d34*/ 	.byte	0x03, 0x38
        /*0d36*/ 	.short	0x0017


	//----- nvinfo : EIATTR_EXIT_INSTR_OFFSETS
	.align		4
        /*0d38*/ 	.byte	0x04, 0x1c
        /*0d3a*/ 	.short	(.L_1299 - .L_1298)


	//   ....[0]....
.L_1298:
        /*0d3c*/ 	.word	0x00016ed0


	//----- nvinfo : EIATTR_MAX_THREADS
	.align		4
.L_1299:
        /*0d40*/ 	.byte	0x04, 0x05
        /*0d42*/ 	.short	(.L_1301 - .L_1300)
.L_1300:
        /*0d44*/ 	.word	0x00000180
        /*0d48*/ 	.word	0x00000001
        /*0d4c*/ 	.word	0x00000001


	//----- nvinfo : EIATTR_CRS_STACK_SIZE
	.align		4
.L_1301:
        /*0d50*/ 	.byte	0x04, 0x1e
        /*0d52*/ 	.short	(.L_1303 - .L_1302)
.L_1302:
        /*0d54*/ 	.word	0x00000000


	//----- nvinfo : EIATTR_CBANK_PARAM_SIZE
	.align		4
.L_1303:
        /*0d58*/ 	.byte	0x03, 0x19
        /*0d5a*/ 	.short	0x0b70


	//----- nvinfo : EIATTR_PARAM_CBANK
	.align		4
        /*0d5c*/ 	.byte	0x04, 0x0a
        /*0d5e*/ 	.short	(.L_1305 - .L_1304)
	.align		4
.L_1304:
        /*0d60*/ 	.word	index@(.nv.constant0._ZN7cutlass13device_kernelIN5flash11enable_sm90INS1_16FlashAttnFwdSm90INS1_25CollectiveMainloopFwdSm90ILi2EN4cute5tupleIJNS5_1CILi1EEES8_S8_EEENS6_IJNS7_ILi128EEENS7_ILi96EEENS7_ILi64EEEEEELi256ENS_10bfloat16_tEfNS_4arch4Sm90ELb0ELb0ELb1ELb1ELb0ELb1ELb1ELb1ELb0ELb0ELb0ELb0EEENS1_21CollectiveEpilogueFwdINS6_IJSA_NS7_ILi256EEESB_EEES9_SE_SG_Li256ELb1ELb0ELb0ELb0EEENS1_36VarlenDynamicPersistentTileSchedulerILi128ELi96ELi256ELi32ELb0ELb0ELb1ELb0ELb1ELb1EEEEEEEEEvNT_6ParamsE)
        /*0d64*/ 	.short	0x0210
        /*0d66*/ 	.short	0x0b70


	//----- nvinfo : EIATTR_SW_WAR
	.align		4
.L_1305:
        /*0d68*/ 	.byte	0x04, 0x36
        /*0d6a*/ 	.short	(.L_1307 - .L_1306)
.L_1306:
        /*0d6c*/ 	.word	0x00000008
.L_1307:


//--------------------- .nv.info._ZN7cutlass13device_kernelIN5flash11enable_sm90INS1_16FlashAttnFwdSm90INS1_25CollectiveMainloopFwdSm90ILi2EN4cute5tupleIJNS5_1CILi1EEES8_S8_EEENS6_IJNS7_ILi128EEENS7_ILi96EEENS7_ILi64EEEEEELi256ENS_10bfloat16_tEfNS_4arch4Sm90ELb0ELb1ELb1ELb0ELb0ELb0ELb0ELb1ELb0ELb0ELb0ELb0EEENS1_21CollectiveEpilogueFwdINS6_IJSA_NS7_ILi256EEESB_EEES9_SE_SG_Li256ELb0ELb0ELb0ELb0EEENS1_30DynamicPersistentTileSchedulerILi256ELi32ELb0ELb0ELb1EEEEEEEEEvNT_6ParamsE --------------------------
	.section	.nv.info._ZN7cutlass13device_kernelIN5flash11enable_sm90INS1_16FlashAttnFwdSm90INS1_25CollectiveMainloopFwdSm90ILi2EN4cute5tupleIJNS5_1CILi1EEES8_S8_EEENS6_IJNS7_ILi128EEENS7_ILi96EEENS7_ILi64EEEEEELi256ENS_10bfloat16_tEfNS_4arch4Sm90ELb0ELb1ELb1ELb0ELb0ELb0ELb0ELb1ELb0ELb0ELb0ELb0EEENS1_21CollectiveEpilogueFwdINS6_IJSA_NS7_ILi256EEESB_EEES9_SE_SG_Li256ELb0ELb0ELb0ELb0EEENS1_30DynamicPersistentTileSchedulerILi256ELi32ELb0ELb0ELb1EEEEEEEEEvNT_6ParamsE,"",@"SHT_CUDA_INFO"
	.sectionflags	@""
	.align	4


	//----- nvinfo : EIATTR_CUDA_API_VERSION
	.align		4
        /*0000*/ 	.byte	0x04, 0x37
        /*0002*/ 	.short	(.L_1309 - .L_1308)
.L_1308:
        /*0004*/ 	.word	0x00000082


	//----- nvinfo : EIATTR_KPARAM_INFO
	.align		4
.L_1309:
        /*0008*/ 	.byte	0x04, 0x17
        /*000a*/ 	.short	(.L_1311 - .L_1310)
.L_1310:
        /*000c*/ 	.word	0x00000000
        /*0010*/ 	.short	0x0000
        /*0012*/ 	.short	0x0070
        /*0014*/ 	.byte	0x00, 0xf0, 0x01, 0x2e


	//----- nvinfo : EIATTR_SPARSE_MMA_MASK
	.align		4
.L_1311:
        /*0018*/ 	.byte	0x03, 0x50
        /*001a*/ 	.short	0x0000


	//----- nvinfo : EIATTR_MAXREG_COUNT
	.align		4
        /*001c*/ 	.byte	0x03, 0x1b
        /*001e*/ 	.short	0x00a8


	//----- nvinfo : EIATTR_NUM_BARRIERS
	.align		4
        /*0020*/ 	.byte	0x02, 0x4c
        /*0022*/ 	.byte	0x10
	.zero		1


	//----- nvinfo : EIATTR_EXTERNS
	.align		4
        /*0024*/ 	.byte	0x04, 0x0f
        /*0026*/ 	.short	(.L_1313 - .L_1312)


	//   ....[0]....
	.align		4
.L_1312:
        /*0028*/ 	.word	index@(__assertfail)


	//----- nvinfo : EIATTR_MERCURY_ISA_VERSION
	.align		4
.L_1313:
        /*002c*/ 	.byte	0x03, 0x5f
        /*002e*/ 	.short	0x0101


	//----- nvinfo : EIATTR_INT_WARP_WIDE_INSTR_OFFSETS
	.align		4
        /*0030*/ 	.byte	0x04, 0x31
        /*0032*/ 	.short	(.L_1315 - .L_1314)


	//   ....[0]....
.L_1314:
        /*0034*/ 	.word	0x00000180


	//   ....[1]....
        /*0038*/ 	.word	0x000001b0


	//   ....[2]....
        /*003c*/ 	.word	0x000001c0


	//   ....[3]....
        /*0040*/ 	.word	0x00010760


	//   ....[4]....
        /*0044*/ 	.word	0x000107f0


	//   ....[5]....
        /*0048*/ 	.word	0x00010ce0


	//   ....[6]....
        /*004c*/ 	.word	0x00012900


	//   ....[7]....
        /*0050*/ 	.word	0x00012990


	//----- nvinfo : EIATTR_COOP_GROUP_MASK_REGIDS
	.align		4
.L_1315:
        /*0054*/ 	.byte	0x04, 0x29
        /*0056*/ 	.short	(.L_1317 - .L_1316)


	//   ....[0]....
.L_1316:
        /*0058*/ 	.word	0xffffffff


	//   ....[1]....
        /*005c*/ 	.word	0xffffffff


	//   ....[2]....
        /*0060*/ 	.word	0xffffffff


	//   ....[3]....
        /*0064*/ 	.word	0xffffffff


	//   ....[4]....
        /*0068*/ 	.word	0xffffffff


	//   ....[5]....
        /*006c*/ 	.word	0xffffffff


	//   ....[6]....
        /*0070*/ 	.word	0xffffffff


	//   ....[7]....
        /*0074*/ 	.word	0xffffffff


	//   ....[8]....
        /*0078*/ 	.word	0xffffffff


	//   ....[9]....
        /*007c*/ 	.word	0xffffffff


	//   ....[10]....
        /*0080*/ 	.word	0xffffffff


	//   ....[11]....
        /*0084*/ 	.word	0xffffffff


	//   ....[12]....
        /*0088*/ 	.word	0xffffffff


	//   ....[13]....
        /*008c*/ 	.word	0xffffffff


	//   ....[14]....
        /*0090*/ 	.word	0xffffffff


	//   ....[15]....
        /*0094*/ 	.word	0xffffffff


	//   ....[16]....
        /*0098*/ 	.word	0xffffffff


	//   ....[17]....
        /*009c*/ 	.word	0xffffffff


	//   ....[18]....
        /*00a0*/ 	.word	0xffffffff


	//   ....[19]....
        /*00a4*/ 	.word	0xffffffff


	//   ....[20]....
        /*00a8*/ 	.word	0xffffffff


	//   ....[21]....
        /*00ac*/ 	.word	0xffffffff


	//   ....[22]....
        /*00b0*/ 	.word	0xffffffff


	//   ....[23]....
        /*00b4*/ 	.word	0xffffffff


	//   ....[24]....
        /*00b8*/ 	.word	0xffffffff


	//   ....[25]....
        /*00bc*/ 	.word	0xffffffff


	//   ....[26]....
        /*00c0*/ 	.word	0xffffffff


	//   ....[27]....
        /*00c4*/ 	.word	0xffffffff


	//   ....[28]....
        /*00c8*/ 	.word	0xffffffff


	//   ....[29]....
        /*00cc*/ 	.word	0xffffffff


	//   ....[30]....
        /*00d0*/ 	.word	0xffffffff


	//   ....[31]....
        /*00d4*/ 	.word	0xffffffff


	//   ....[32]....
        /*00d8*/ 	.word	0x0500000f


	//   ....[33]....
        /*00dc*/ 	.word	0x0500000f


	//----- nvinfo : EIATTR_COOP_GROUP_INSTR_OFFSETS
	.align		4
.L_1317:
        /*00e0*/ 	.byte	0x04, 0x28
        /*00e2*/ 	.short	(.L_1319 - .L_1318)


	//   ....[0]....
.L_1318:
        /*00e4*/ 	.word	0x00000060


	//   ....[1]....
        /*00e8*/ 	.word	0x00000190


	//   ....[2]....
        /*00ec*/ 	.word	0x000001e0


	//   ....[3]....
        /*00f0*/ 	.word	0x000003d0


	//   ....[4]....
        /*00f4*/ 	.word	0x00000530


	//   ....[5]....
        /*00f8*/ 	.word	0x00000650


	//   ....[6]....
        /*00fc*/ 	.word	0x000007b0


	//   ....[7]....
        /*0100*/ 	.word	0x00001940


	//   ....[8]....
        /*0104*/ 	.word	0x00003400


	//   ....[9]....
        /*0108*/ 	.word	0x00003510


	//   ....[10]....
        /*010c*/ 	.word	0x00003b10


	//   ....[11]....
        /*0110*/ 	.word	0x00003b90


	//   ....[12]....
        /*0114*/ 	.word	0x00006280


	//   ....[13]....
        /*0118*/ 	.word	0x000063a0


	//   ....[14]....
        /*011c*/ 	.word	0x00006a00


	//   ....[15]....
        /*0120*/ 	.word	0x00006a90


	//   ....[16]....
        /*0124*/ 	.word	0x000089e0


	//   ....[17]....
        /*0128*/ 	.word	0x00008a80


	//   ....[18]....
        /*012c*/ 	.word	0x00008ed0


	//   ....[19]....
        /*0130*/ 	.word	0x00009050


	//   ....[20]....
        /*0134*/ 	.word	0x0000bd50


	//   ....[21]....
        /*0138*/ 	.word	0x0000be70


	//   ....[22]....
        /*013c*/ 	.word	0x0000c510


	//   ....[23]....
        /*0140*/ 	.word	0x0000c5f0


	//   ....[24]....
        /*0144*/ 	.word	0x0000d990


	//   ....[25]....
        /*0148*/ 	.word	0x0000d9d0


	//   ....[26]....
        /*014c*/ 	.word	0x0000da90


	//   ....[27]....
        /*0150*/ 	.word	0x0000dab0


	//   ....[28]....
        /*0154*/ 	.word	0x0000f190


	//   ....[29]....
        /*0158*/ 	.word	0x0000feb0


	//   ....[30]....
        /*015c*/ 	.word	0x00012a10


	//   ....[31]....
        /*0160*/ 	.word	0x00012bc0


	//   ....[32]....
        /*0164*/ 	.word	0x000131c0


	//   ....[33]....
        /*0168*/ 	.word	0x000135a0


	//----- nvinfo : EIATTR_REG_RECONFIG
	.align		4
.L_1319:
        /*016c*/ 	.byte	0x01, 0x54
	.zero		2


	//----- nvinfo : EIATTR_SYSCALL_OFFSETS
	.align		4
        /*0170*/ 	.byte	0x04, 0x46
        /*0172*/ 	.short	(.L_1321 - .L_1320)


	//   ....[0]....
.L_1320:
        /*0174*/ 	.word	0x00001ac0


	//   ....[1]....
        /*0178*/ 	.word	0x00010980


	//   ....[2]....
        /*017c*/ 	.word	0x00010ac0


	//   ....[3]....
        /*0180*/ 	.word	0x00010bc0


	//----- nvinfo : EIATTR_MBARRIER_INSTR_OFFSETS
	.align		4
.L_1321:
        /*0184*/ 	.byte	0x04, 0x39
        /*0186*/ 	.short	(.L_1323 - .L_1322)


	//   ....[0]....
.L_1322:
        /*0188*/ 	.word	0x00000280
        /*018c*/ 	.word	0x000000ff
        /*0190*/ 	.word	0x00022800
        /*0194*/ 	.short	0x0100
        /*0196*/ 	.byte	0x06
	.zero		1


	//   ....[1]....
        /*0198*/ 	.word	0x00000290
        /*019c*/ 	.word	0x000000ff
        /*01a0*/ 	.word	0x00022820
        /*01a4*/ 	.short	0x0100
        /*01a6*/ 	.byte	0x06
	.zero		1


	//   ....[2]....
        /*01a8*/ 	.word	0x00000380
        /*01ac*/ 	.word	0x000000ff
        /*01b0*/ 	.word	0x00022830
        /*01b4*/ 	.short	0x0100
        /*01b6*/ 	.byte	0x08
	.zero		1


	//   ....[3]....
        /*01b8*/ 	.word	0x00000390
        /*01bc*/ 	.word	0x000000ff
        /*01c0*/ 	.word	0x00022840
        /*01c4*/ 	.short	0x0100
        /*01c6*/ 	.byte	0x08
	.zero		1


	//   ....[4]....
        /*01c8*/ 	.word	0x000003a0
        /*01cc*/ 	.word	0x000000ff
        /*01d0*/ 	.word	0x00022838
        /*01d4*/ 	.short	0x0100
        /*01d6*/ 	.byte	0x08
	.zero		1


	//   ....[5]....
        /*01d8*/ 	.word	0x000003b0
        /*01dc*/ 	.word	0x000000ff
        /*01e0*/ 	.word	0x00022848
        /*01e4*/ 	.short	0x0100
        /*01e6*/ 	.byte	0x08
	.zero		1


	//   ....[6]....
        /*01e8*/ 	.word	0x000004e0
        /*01ec*/ 	.word	0x000000ff
        /*01f0*/ 	.word	0x00022850
        /*01f4*/ 	.short	0x0100
        /*01f6*/ 	.byte	0x08
	.zero		1


	//   ....[7]....
        /*01f8*/ 	.word	0x000004f0
        /*01fc*/ 	.word	0x000000ff
        /*0200*/ 	.word	0x00022860
        /*0204*/ 	.short	0x0100
        /*0206*/ 	.byte	0x08
	.zero		1


	//   ....[8]....
        /*0208*/ 	.word	0x00000500
        /*020c*/ 	.word	0x000000ff
        /*0210*/ 	.word	0x00022858
        /*0214*/ 	.short	0x0100
        /*0216*/ 	.byte	0x08
	.zero		1


	//   ....[9]....
        /*0218*/ 	.word	0x00000510
        /*021c*/ 	.word	0x000000ff
        /*0220*/ 	.word	0x00022868
        /*0224*/ 	.short	0x0100
        /*0226*/ 	.byte	0x08
	.zero		1


	//   ....[10]....
        /*0228*/ 	.word	0x00000600
        /*022c*/ 	.word	0x000000ff
        /*0230*/ 	.word	0x00022870
        /*0234*/ 	.short	0x0100
        /*0236*/ 	.byte	0x06
	.zero		1


	//   ....[11]....
        /*0238*/ 	.word	0x00000610
        /*023c*/ 	.word	0x000000ff
        /*0240*/ 	.word	0x00022880
        /*0244*/ 	.short	0x0100
        /*0246*/ 	.byte	0x06
	.zero		1


	//   ....[12]....
        /*0248*/ 	.word	0x00000620
        /*024c*/ 	.word	0x000000ff
        /*0250*/ 	.word	0x00022878
        /*0254*/ 	.short	0x0100
        /*0256*/ 	.byte	0x06
	.zero		1


	//   ....[13]....
        /*0258*/ 	.word	0x00000630
        /*025c*/ 	.word	0x000000ff
        /*0260*/ 	.word	0x00022888
        /*0264*/ 	.short	0x0100
        /*0266*/ 	.byte	0x06
	.zero		1


	//   ....[14]....
        /*0268*/ 	.word	0x00000760
        /*026c*/ 	.word	0x000000ff
        /*0270*/ 	.word	0x00022890
        /*0274*/ 	.short	0x0100
        /*0276*/ 	.byte	0x08
	.zero		1


	//   ....[15]....
        /*0278*/ 	.word	0x00000770
        /*027c*/ 	.word	0x000000ff
        /*0280*/ 	.word	0x000228a0
        /*0284*/ 	.short	0x0100
        /*0286*/ 	.byte	0x08
	.zero		1


	//   ....[16]....
        /*0288*/ 	.word	0x00000780
        /*028c*/ 	.word	0x000000ff
        /*0290*/ 	.word	0x00022898
        /*0294*/ 	.short	0x0100
        /*0296*/ 	.byte	0x08
	.zero		1


	//   ....[17]....
        /*0298*/ 	.word	0x00000790
        /*029c*/ 	.word	0x000000ff
        /*02a0*/ 	.word	0x000228a8
        /*02a4*/ 	.short	0x0100
        /*02a6*/ 	.byte	0x08
	.zero		1


	//   ....[18]....
        /*02a8*/ 	.word	0x000008c0
        /*02ac*/ 	.word	0x000000ff
        /*02b0*/ 	.word	0x000228b0
        /*02b4*/ 	.short	0x0100
        /*02b6*/ 	.byte	0x08
	.zero		1


	//   ....[19]....
        /*02b8*/ 	.word	0x000008d0
        /*02bc*/ 	.word	0x000000ff
        /*02c0*/ 	.word	0x000228c0
        /*02c4*/ 	.short	0x0100
        /*02c6*/ 	.byte	0x08
	.zero		1


	//   ....[20]....
        /*02c8*/ 	.word	0x000008e0
        /*02cc*/ 	.word	0x000000ff
        /*02d0*/ 	.word	0x000228b8
        /*02d4*/ 	.short	0x0100
        /*02d6*/ 	.byte	0x08
	.zero		1


	//   ....[21]....
        /*02d8*/ 	.word	0x000008f0
        /*02dc*/ 	.word	0x000000ff
        /*02e0*/ 	.word	0x000228c8
        /*02e4*/ 	.short	0x0100
        /*02e6*/ 	.byte	0x08
	.zero		1


	//   ....[22]....
        /*02e8*/ 	.word	0x00001b30
        /*02ec*/ 	.word	0x000000ff
        /*02f0*/ 	.word	0x00022800
        /*02f4*/ 	.short	0x010a
        /*02f6*/ 	.byte	0x2e
	.zero		1


	//   ....[23]....
        /*02f8*/ 	.word	0x00001be0
        /*02fc*/ 	.word	0x000000ff
        /*0300*/ 	.word	0x00022830
        /*0304*/ 	.short	0x010a
        /*0306*/ 	.byte	0x15
	.zero		1


	//   ....[24]....
        /*0308*/ 	.word	0x00001c20
        /*030c*/ 	.word	0x000000ff
        /*0310*/ 	.word	0x00022830
        /*0314*/ 	.short	0x010a
        /*0316*/ 	.byte	0x15
	.zero		1


	//   ....[25]....
        /*0318*/ 	.word	0x00002200
        /*031c*/ 	.word	0x00000000
        /*0320*/ 	.word	0x00000000
        /*0324*/ 	.short	0x0101
        /*0326*/ 	.byte	0x3f
	.zero		1


	//   ....[26]....
        /*0328*/ 	.word	0x00004450
        /*032c*/ 	.word	0x000000ff
        /*0330*/ 	.word	0x00022850
        /*0334*/ 	.short	0x010a
        /*0336*/ 	.byte	0x15
	.zero		1


	//   ....[27]....
        /*0338*/ 	.word	0x00004490
        /*033c*/ 	.word	0x000000ff
        /*0340*/ 	.word	0x00022850
        /*0344*/ 	.short	0x010a
        /*0346*/ 	.byte	0x15
	.zero		1


	//   ....[28]....
        /*0348*/ 	.word	0x000047b0
        /*034c*/ 	.word	0x00000007
        /*0350*/ 	.word	0x00000000
        /*0354*/ 	.short	0x0101
        /*0356*/ 	.byte	0x3f
	.zero		1


	//   ....[29]....
        /*0358*/ 	.word	0x00004a70
        /*035c*/ 	.word	0x000000ff
        /*0360*/ 	.word	0x00022830
        /*0364*/ 	.short	0x010a
        /*0366*/ 	.byte	0x1c
	.zero		1


	//   ....[30]....
        /*0368*/ 	.word	0x00004ab0
        /*036c*/ 	.word	0x000000ff
        /*0370*/ 	.word	0x00022830
        /*0374*/ 	.short	0x010a
        /*0376*/ 	.byte	0x1c
	.zero		1


	//   ....[31]....
        /*0378*/ 	.word	0x00004fa0
        /*037c*/ 	.word	0x0000000e
        /*0380*/ 	.word	0x00000000
        /*0384*/ 	.short	0x0101
        /*0386*/ 	.byte	0x3f
	.zero		1


	//   ....[32]....
        /*0388*/ 	.word	0x00007b70
        /*038c*/ 	.word	0x000000ff
        /*0390*/ 	.word	0x00022850
        /*0394*/ 	.short	0x010a
        /*0396*/ 	.byte	0x1c
	.zero		1


	//   ....[33]....
        /*0398*/ 	.word	0x00007bb0
        /*039c*/ 	.word	0x000000ff
        /*03a0*/ 	.word	0x00022850
        /*03a4*/ 	.short	0x010a
        /*03a6*/ 	.byte	0x1c
	.zero		1


	//   ....[34]....
        /*03a8*/ 	.word	0x00007e80
        /*03ac*/ 	.word	0x000000b1
        /*03b0*/ 	.word	0x00000000
        /*03b4*/ 	.short	0x0101
        /*03b6*/ 	.byte	0x3f
	.zero		1


	//   ....[35]....
        /*03b8*/ 	.word	0x00008200
        /*03bc*/ 	.word	0x000000ff
        /*03c0*/ 	.word	0x00022830
        /*03c4*/ 	.short	0x010a
        /*03c6*/ 	.byte	0x1a
	.zero		1


	//   ....[36]....
        /*03c8*/ 	.word	0x00008240
        /*03cc*/ 	.word	0x000000ff
        /*03d0*/ 	.word	0x00022830
        /*03d4*/ 	.short	0x010a
        /*03d6*/ 	.byte	0x1a
	.zero		1


	//   ....[37]....
        /*03d8*/ 	.word	0x000093d0
        /*03dc*/ 	.word	0x00000098
        /*03e0*/ 	.word	0x00000000
        /*03e4*/ 	.short	0x0101
        /*03e6*/ 	.byte	0x3f
	.zero		1


	//   ....[38]....
        /*03e8*/ 	.word	0x0000a0d0
        /*03ec*/ 	.word	0x000000ff
        /*03f0*/ 	.word	0x00022850
        /*03f4*/ 	.short	0x010a
        /*03f6*/ 	.byte	0x1a
	.zero		1


	//   ....[39]....
        /*03f8*/ 	.word	0x0000a110
        /*03fc*/ 	.word	0x000000ff
        /*0400*/ 	.word	0x00022850
        /*0404*/ 	.short	0x010a
        /*0406*/ 	.byte	0x1a
	.zero		1


	//   ....[40]....
        /*0408*/ 	.word	0x0000a3e0
        /*040c*/ 	.word	0x000000d2
        /*0410*/ 	.word	0x00000000
        /*0414*/ 	.short	0x0101
        /*0416*/ 	.byte	0x3f
	.zero		1


	//   ....[41]....
        /*0418*/ 	.word	0x0000a540
        /*041c*/ 	.word	0x000000ff
        /*0420*/ 	.word	0x00022830
        /*0424*/ 	.short	0x010a
        /*0426*/ 	.byte	0x1b
	.zero		1


	//   ....[42]....
        /*0428*/ 	.word	0x0000a580
        /*042c*/ 	.word	0x000000ff
        /*0430*/ 	.word	0x00022830
        /*0434*/ 	.short	0x010a
        /*0436*/ 	.byte	0x1b
	.zero		1


	//   ....[43]....
        /*0438*/ 	.word	0x0000aa70
        /*043c*/ 	.word	0x00000098
        /*0440*/ 	.word	0x00000000
        /*0444*/ 	.short	0x0101
        /*0446*/ 	.byte	0x3f
	.zero		1


	//   ....[44]....
        /*0448*/ 	.word	0x0000d640
        /*044c*/ 	.word	0x000000ff
        /*0450*/ 	.word	0x00022850
        /*0454*/ 	.short	0x010a
        /*0456*/ 	.byte	0x1b
	.zero		1


	//   ....[45]....
        /*0458*/ 	.word	0x0000d680
        /*045c*/ 	.word	0x000000ff
        /*0460*/ 	.word	0x00022850
        /*0464*/ 	.short	0x010a
        /*0466*/ 	.byte	0x1b
	.zero		1


	//   ....[46]....
        /*0468*/ 	.word	0x0000d950
        /*046c*/ 	.word	0x000000b1
        /*0470*/ 	.word	0x00000000
        /*0474*/ 	.short	0x0101
        /*0476*/ 	.byte	0x3f
	.zero		1


	//   ....[47]....
        /*0478*/ 	.word	0x0000f3d0
        /*047c*/ 	.word	0x000000ff
        /*0480*/ 	.word	0x00000000
        /*0484*/ 	.short	0x0101
        /*0486*/ 	.byte	0x05
	.zero		1


	//   ....[48]....
        /*0488*/ 	.word	0x00010f80
        /*048c*/ 	.word	0x00000008
        /*0490*/ 	.word	0x00022840
        /*0494*/ 	.short	0x010a
        /*0496*/ 	.byte	0x3f
	.zero		1


	//   ....[49]....
        /*0498*/ 	.word	0x00011260
        /*049c*/ 	.word	0x000000ff
        /*04a0*/ 	.word	0x00022820
        /*04a4*/ 	.short	0x010a
        /*04a6*/ 	.byte	0x25
	.zero		1


	//   ....[50]....
        /*04a8*/ 	.word	0x00011300
        /*04ac*/ 	.word	0x00000008
        /*04b0*/ 	.word	0x00022860
        /*04b4*/ 	.short	0x010a
        /*04b6*/ 	.byte	0x3f
	.zero		1


	//   ....[51]....
        /*04b8*/ 	.word	0x00011830
        /*04bc*/ 	.word	0x00000002
        /*04c0*/ 	.word	0x00022840
        /*04c4*/ 	.short	0x010a
        /*04c6*/ 	.byte	0x3f
	.zero		1


	//   ....[52]....
        /*04c8*/ 	.word	0x000119a0
        /*04cc*/ 	.word	0x00000002
        /*04d0*/ 	.word	0x00022860
        /*04d4*/ 	.short	0x010a
        /*04d6*/ 	.byte	0x3f
	.zero		1


	//   ....[53]....
        /*04d8*/ 	.word	0x00011e90
        /*04dc*/ 	.word	0x00000003
        /*04e0*/ 	.word	0x00022840
        /*04e4*/ 	.short	0x010a
        /*04e6*/ 	.byte	0x3f
	.zero		1


	//   ....[54]....
        /*04e8*/ 	.word	0x00012000
        /*04ec*/ 	.word	0x00000003
        /*04f0*/ 	.word	0x00022860
        /*04f4*/ 	.short	0x010a
        /*04f6*/ 	.byte	0x3f
	.zero		1


	//   ....[55]....
        /*04f8*/ 	.word	0x00012470
        /*04fc*/ 	.word	0x00000002
        /*0500*/ 	.word	0x00022840
        /*0504*/ 	.short	0x010a
        /*0506*/ 	.byte	0x3f
	.zero		1


	//   ....[56]....
        /*0508*/ 	.word	0x000125e0
        /*050c*/ 	.word	0x00000002
        /*0510*/ 	.word	0x00022860
        /*0514*/ 	.short	0x010a
        /*0516*/ 	.byte	0x3f
	.zero		1


	//   ....[57]....
        /*0518*/ 	.word	0x00012b70
        /*051c*/ 	.word	0x00000007
        /*0520*/ 	.word	0x00022820
        /*0524*/ 	.short	0x010a
        /*0526*/ 	.byte	0x3f
	.zero		1


	//   ....[58]....
        /*0528*/ 	.word	0x00012cc0
        /*052c*/ 	.word	0x00000005
        /*0530*/ 	.word	0x00000000
        /*0534*/ 	.short	0x010a
        /*0536*/ 	.byte	0x3f
	.zero		1


	//   ....[59]....
        /*0538*/ 	.word	0x00012d30
        /*053c*/ 	.word	0x00000003
        /*0540*/ 	.word	0x00000000
        /*0544*/ 	.short	0x010a
        /*0546*/ 	.byte	0x3f
	.zero		1


	//   ....[60]....
        /*0548*/ 	.word	0x00012d90
        /*054c*/ 	.word	0x00000005
        /*0550*/ 	.word	0x00000000
        /*0554*/ 	.short	0x010a
        /*0556*/ 	.byte	0x3f
	.zero		1


	//   ....[61]....
        /*0558*/ 	.word	0x00012dc0
        /*055c*/ 	.word	0x00000003
        /*0560*/ 	.word	0x00000000
        /*0564*/ 	.short	0x010a
        /*0566*/ 	.byte	0x3f
	.zero		1


	//   ....[62]....
        /*0568*/ 	.word	0x00012e30
        /*056c*/ 	.word	0x00000003
        /*0570*/ 	.word	0x00022800
        /*0574*/ 	.short	0x010a
        /*0576*/ 	.byte	0x3f
	.zero		1


	//   ....[63]....
        /*0578*/ 	.word	0x00012e90
        /*057c*/ 	.word	0x00000003
        /*0580*/ 	.word	0x00022830
        /*0584*/ 	.short	0x010a
        /*0586*/ 	.byte	0x3f
	.zero		1


	//   ....[64]....
        /*0588*/ 	.word	0x00012ee0
        /*058c*/ 	.word	0x00000007
        /*0590*/ 	.word	0x00022850
        /*0594*/ 	.short	0x010a
        /*0596*/ 	.byte	0x3f
	.zero		1


	//   ....[65]....
        /*0598*/ 	.word	0x00012f40
        /*059c*/ 	.word	0x0000000b
        /*05a0*/ 	.word	0x00022830
        /*05a4*/ 	.short	0x010a
        /*05a6*/ 	.byte	0x3f
	.zero		1


	//   ....[66]....
        /*05a8*/ 	.word	0x00012f90
        /*05ac*/ 	.word	0x000000b1
        /*05b0*/ 	.word	0x00022850
        /*05b4*/ 	.short	0x010a
        /*05b6*/ 	.byte	0x3f
	.zero		1


	//   ....[67]....
        /*05b8*/ 	.word	0x00012ff0
        /*05bc*/ 	.word	0x00000008
        /*05c0*/ 	.word	0x00022830
        /*05c4*/ 	.short	0x010a
        /*05c6*/ 	.byte	0x3f
	.zero		1


	//   ....[68]....
        /*05c8*/ 	.word	0x00013040
        /*05cc*/ 	.word	0x000000d2
        /*05d0*/ 	.word	0x00022850
        /*05d4*/ 	.short	0x010a
        /*05d6*/ 	.byte	0x3f
	.zero		1


	//   ....[69]....
        /*05d8*/ 	.word	0x000130a0
        /*05dc*/ 	.word	0x00000009
        /*05e0*/ 	.word	0x00022830
        /*05e4*/ 	.short	0x010a
        /*05e6*/ 	.byte	0x3f
	.zero		1


	//   ....[70]....
        /*05e8*/ 	.word	0x000130f0
        /*05ec*/ 	.word	0x000000b1
        /*05f0*/ 	.word	0x00022850
        /*05f4*/ 	.short	0x010a
        /*05f6*/ 	.byte	0x3f
	.zero		1


	//   ....[71]....
        /*05f8*/ 	.word	0x00013270
        /*05fc*/ 	.word	0x00000008
        /*0600*/ 	.word	0x00022840
        /*0604*/ 	.short	0x010a
        /*0606*/ 	.byte	0x3f
	.zero		1


	//   ....[72]....
        /*0608*/ 	.word	0x000132d0
        /*060c*/ 	.word	0x00000008
        /*0610*/ 	.word	0x00022820
        /*0614*/ 	.short	0x010a
        /*0616*/ 	.byte	0x3f
	.zero		1


	//   ....[73]....
        /*0618*/ 	.word	0x00013320
        /*061c*/ 	.word	0x00000008
        /*0620*/ 	.word	0x00022860
        /*0624*/ 	.short	0x010a
        /*0626*/ 	.byte	0x3f
	.zero		1


	//   ....[74]....
        /*0628*/ 	.word	0x00013370
        /*062c*/ 	.word	0x00000002
        /*0630*/ 	.word	0x00022840
        /*0634*/ 	.short	0x010a
        /*0636*/ 	.byte	0x3f
	.zero		1


	//   ....[75]....
        /*0638*/ 	.word	0x000133c0
        /*063c*/ 	.word	0x00000002
        /*0640*/ 	.word	0x00022860
        /*0644*/ 	.short	0x010a
        /*0646*/ 	.byte	0x3f
	.zero		1


	//   ....[76]....
        /*0648*/ 	.word	0x00013410
        /*064c*/ 	.word	0x00000003
        /*0650*/ 	.word	0x00022840
        /*0654*/ 	.short	0x010a
        /*0656*/ 	.byte	0x3f
	.zero		1


	//   ....[77]....
        /*0658*/ 	.word	0x00013460
        /*065c*/ 	.word	0x00000003
        /*0660*/ 	.word	0x00022860
        /*0664*/ 	.short	0x010a
        /*0666*/ 	.byte	0x3f
	.zero		1


	//   ....[78]....
        /*0668*/ 	.word	0x000134b0
        /*066c*/ 	.word	0x00000002
        /*0670*/ 	.word	0x00022840
        /*0674*/ 	.short	0x010a
        /*0676*/ 	.byte	0x3f
	.zero		1


	//   ....[79]....
        /*0678*/ 	.word	0x00013500
        /*067c*/ 	.word	0x00000002
        /*0680*/ 	.word	0x00022860
        /*0684*/ 	.short	0x010a
        /*0686*/ 	.byte	0x3f
	.zero		1


	//   ....[80]....
        /*0688*/ 	.word	0x000135e0
        /*068c*/ 	.word	0x00000007
        /*0690*/ 	.word	0x00022820
        /*0694*/ 	.short	0x010a
        /*0696*/ 	.byte	0x3f
	.zero		1


	//   ....[81]....
        /*0698*/ 	.word	0x00013630
        /*069c*/ 	.word	0x00000005
        /*06a0*/ 	.word	0x00000000
        /*06a4*/ 	.short	0x010a
        /*06a6*/ 	.byte	0x3f
	.zero		1


	//   ....[82]....
        /*06a8*/ 	.word	0x00013680
        /*06ac*/ 	.word	0x00000003
        /*06b0*/ 	.word	0x00000000
        /*06b4*/ 	.short	0x010a
        /*06b6*/ 	.byte	0x3f
	.zero		1


	//   ....[83]....
        /*06b8*/ 	.word	0x000136d0
        /*06bc*/ 	.word	0x00000005
        /*06c0*/ 	.word	0x00000000
        /*06c4*/ 	.short	0x010a
        /*06c6*/ 	.byte	0x3f
	.zero		1


	//----- nvinfo : EIATTR_NUM_MBARRIERS
	.align		4
.L_1323:
        /*06c8*/ 	.byte	0x03, 0x38
        /*06ca*/ 	.short	0x0016


	//----- nvinfo : EIATTR_EXIT_INSTR_OFFSETS
	.align		4
        /*06cc*/ 	.byte	0x04, 0x1c
        /*06ce*/ 	.short	(.L_1325 - .L_1324)


	//   ....[0]....
.L_1324:
        /*06d0*/ 	.word	0x00000a30


	//   ....[1]....
        /*06d4*/ 	.word	0x0000fe70


	//   ....[2]....
        /*06d8*/ 	.word	0x0000fed0


	//   ....[3]....
        /*06dc*/ 	.word	0x00012be0


	//   ....[4]....
        /*06e0*/ 	.word	0x00012e10


	//----- nvinfo : EIATTR_MAX_THREADS
	.align		4
.L_1325:
        /*06e4*/ 	.byte	0x04, 0x05
        /*06e6*/ 	.short	(.L_1327 - .L_1326)
.L_1326:
        /*06e8*/ 	.word	0x00000180
        /*06ec*/ 	.word	0x00000001
        /*06f0*/ 	.word	0x00000001


	//----- nvinfo : EIATTR_CRS_STACK_SIZE
	.align		4
.L_1327:
        /*06f4*/ 	.byte	0x04, 0x1e
        /*06f6*/ 	.short	(.L_1329 - .L_1328)
.L_1328:
        /*06f8*/ 	.word	0x00000000


	//----- nvinfo : EIATTR_CBANK_PARAM_SIZE
	.align		4
.L_1329:
        /*06fc*/ 	.byte	0x03, 0x19
        /*06fe*/ 	.short	0x0bf0


	//----- nvinfo : EIATTR_PARAM_CBANK
	.align		4
        /*0700*/ 	.byte	0x04, 0x0a
        /*0702*/ 	.short	(.L_1331 - .L_1330)
	.align		4
.L_1330:
        /*0704*/ 	.word	index@(.nv.constant0._ZN7cutlass13device_kernelIN5flash11enable_sm90INS1_16FlashAttnFwdSm90INS1_25CollectiveMainloopFwdSm90ILi2EN4cute5tupleIJNS5_1CILi1EEES8_S8_EEENS6_IJNS7_ILi128EEENS7_ILi96EEENS7_ILi64EEEEEELi256ENS_10bfloat16_tEfNS_4arch4Sm90ELb0ELb1ELb1ELb0ELb0ELb0ELb0ELb1ELb0ELb0ELb0ELb0EEENS1_21CollectiveEpilogueFwdINS6_IJSA_NS7_ILi256EEESB_EEES9_SE_SG_Li256ELb0ELb0ELb0ELb0EEENS1_30DynamicPersistentTileSchedulerILi256ELi32ELb0ELb0ELb1EEEEEEEEEvNT_6ParamsE)
        /*0708*/ 	.short	0x0210
        /*070a*/ 	.short	0x0bf0


	//----- nvinfo : EIATTR_SW_WAR
	.align		4
.L_1331:
        /*070c*/ 	.byte	0x04, 0x36
        /*070e*/ 	.short	(.L_1333 - .L_1332)
.L_1332:
        /*0710*/ 	.word	0x00000008
.L_1333:


//--------------------- .nv.info._ZN7cutlass13device_kernelIN5flash11enable_sm90INS1_16FlashAttnFwdSm90INS1_25CollectiveMainloopFwdSm90ILi2EN4cute5tupleIJNS5_1CILi1EEES8_S8_EEENS6_IJNS7_ILi128EEENS7_ILi96EEENS7_ILi64EEEEEELi256ENS_10bfloat16_tEfNS_4arch4Sm90ELb0ELb1ELb1ELb0ELb0ELb0ELb1ELb1ELb0ELb0ELb0ELb0EEENS1_21CollectiveEpilogueFwdINS6_IJSA_NS7_ILi256EEESB_EEES9_SE_SG_Li256ELb0ELb0ELb0ELb0EEENS1_30DynamicPersistentTileSchedulerILi256ELi32ELb0ELb0ELb1EEEEEEEEEvNT_6ParamsE --------------------------
	.section	.nv.info._ZN7cutlass13device_kernelIN5flash11enable_sm90INS1_16FlashAttnFwdSm90INS1_25CollectiveMainloopFwdSm90ILi2EN4cute5tupleIJNS5_1CILi1EEES8_S8_EEENS6_IJNS7_ILi128EEENS7_ILi96EEENS7_ILi64EEEEEELi256ENS_10bfloat16_tEfNS_4arch4Sm90ELb0ELb1ELb1ELb0ELb0ELb0ELb1ELb1ELb0ELb0ELb0ELb0EEENS1_21CollectiveEpilogueFwdINS6_IJSA_NS7_ILi256EEESB_EEES9_SE_SG_Li256ELb0ELb0ELb0ELb0EEENS1_30DynamicPersistentTileSchedulerILi256ELi32ELb0ELb0ELb1EEEEEEEEEvNT_6ParamsE,"",@"SHT_CUDA_INFO"
	.sectionflags	@""
	.align	4


	//----- nvinfo : EIATTR_CUDA_API_VERSION
	.align		4
        /*0000*/ 	.byte	0x04, 0x37
        /*0002*/ 	.short	(.L_1335 - .L_1334)
.L_1334:
        /*0004*/ 	.word	0x00000082


	//----- nvinfo : EIATTR_KPARAM_INFO
	.align		4
.L_1335:
        /*0008*/ 	.byte	0x04, 0x17
        /*000a*/ 	.short	(.L_1337 - .L_1336)
.L_1336:
        /*000c*/ 	.word	0x00000000
        /*0010*/ 	.short	0x0000
        /*0012*/ 	.short	0x0070
        /*0014*/ 	.byte	0x00, 0xf0, 0x01, 0x32


	//----- nvinfo : EIATTR_SPARSE_MMA_MASK
	.align		4
.L_1337:
        /*0018*/ 	.byte	0x03, 0x50
        /*001a*/ 	.short	0x0000


	//----- nvinfo : EIATTR_MAXREG_COUNT
	.align		4
        /*001c*/ 	.byte	0x03, 0x1b
        /*001e*/ 	.short	0x00a8


	//----- nvinfo : EIATTR_NUM_BARRIERS
	.align		4
        /*0020*/ 	.byte	0x02, 0x4c
        /*0022*/ 	.byte	0x10
	.zero		1


	//----- nvinfo : EIATTR_EXTERNS
	.align		4
        /*0024*/ 	.byte	0x04, 0x0f
        /*0026*/ 	.short	(.L_1339 - .L_1338)


	//   ....[0]....
	.align		4
.L_1338:
        /*0028*/ 	.word	index@(__assertfail)


	//----- nvinfo : EIATTR_ANNOTATIONS
	.align		4
.L_1339:
        /*002c*/ 	.byte	0x04, 0x55
        /*002e*/ 	.short	(.L_1341 - .L_1340)


	//   ....[0]....
.L_1340:
        /*0030*/ 	.word	0x00000001
        /*0034*/ 	.byte	0x00, 0x0a, 0x00, 0x00, 0x01, 0x00, 0x00, 0x00, 0x30, 0x0a, 0x00, 0x00, 0x01, 0x00, 0x00, 0x00
        /*0044*/ 	.byte	0x30, 0x16, 0x02, 0x00, 0x01, 0x00, 0x00, 0x00, 0xa0, 0x16, 0x02, 0x00, 0x01, 0x00, 0x00, 0x00
        /*0054*/ 	.byte	0xe0, 0x16, 0x02, 0x00, 0x01, 0x00, 0x00, 0x00, 0x00, 0x17, 0x02, 0x00, 0x01, 0x00, 0x00, 0x00
        /*0064*/ 	.byte	0x30, 0x28, 0x02, 0x00, 0x01, 0x00, 0x00, 0x00, 0x90, 0x28, 0x02, 0x00, 0x01, 0x00, 0x00, 0x00
        /*0074*/ 	.byte	0x80, 0x42, 0x02, 0x00, 0x01, 0x00, 0x00, 0x00, 0xb0, 0x43, 0x02, 0x00, 0x01, 0x00, 0x00, 0x00
        /*0084*/ 	.byte	0x80, 0x44, 0x02, 0x00, 0x01, 0x00, 0x00, 0x00, 0x20, 0x45, 0x02, 0x00, 0x01, 0x00, 0x00, 0x00
        /*0094*/ 	.byte	0xf0, 0x5d, 0x02, 0x00, 0x01, 0x00, 0x00, 0x00, 0x20, 0x5e, 0x02, 0x00


	//----- nvinfo : EIATTR_MERCURY_ISA_VERSION
	.align		4
.L_1341:
        /*00a0*/ 	.byte	0x03, 0x5f
        /*00a2*/ 	.short	0x0101


	//----- nvinfo : EIATTR_INT_WARP_WIDE_INSTR_OFFSETS
	.align		4
        /*00a4*/ 	.byte	0x04, 0x31
        /*00a6*/ 	.short	(.L_1343 - .L_1342)


	//   ....[0]....
.L_1342:
        /*00a8*/ 	.word	0x00000200


	//   ....[1]....
        /*00ac*/ 	.word	0x00000230


	//   ....[2]....
        /*00b0*/ 	.word	0x00000240


	//   ....[3]....
        /*00b4*/ 	.word	0x000002b0


	//   ....[4]....
        /*00b8*/ 	.word	0x00021e90


	//   ....[5]....
        /*00bc*/ 	.word	0x00021f20


	//   ....[6]....
        /*00c0*/ 	.word	0x00022410


	//   ....[7]....
        /*00c4*/ 	.word	0x00024300


	//   ....[8]....
        /*00c8*/ 	.word	0x00024390


	//----- nvinfo : EIATTR_COOP_GROUP_MASK_REGIDS
	.align		4
.L_1343:
        /*00cc*/ 	.byte	0x04, 0x29
        /*00ce*/ 	.short	(.L_1345 - .L_1344)


	//   ....[0]....
.L_1344:
        /*00d0*/ 	.word	0xffffffff


	//   ....[1]....
        /*00d4*/ 	.word	0xffffffff


	//   ....[2]....
        /*00d8*/ 	.word	0xffffffff


	//   ....[3]....
        /*00dc*/ 	.word	0xffffffff


	//   ....[4]....
        /*00e0*/ 	.word	0xffffffff


	//   ....[5]....
        /*00e4*/ 	.word	0xffffffff


	//   ....[6]....
        /*00e8*/ 	.word	0xffffffff


	//   ....[7]....
        /*00ec*/ 	.word	0xffffffff


	//   ....[8]....
        /*00f0*/ 	.word	0xffffffff


	//   ....[9]....
        /*00f4*/ 	.word	0xffffffff


	//   ....[10]....
        /*00f8*/ 	.word	0xffffffff


	//   ....[11]....
        /*00fc*/ 	.word	0xffffffff


	//   ....[12]....
        /*0100*/ 	.word	0xffffffff


	//   ....[13]....
        /*0104*/ 	.word	0xffffffff


	//   ....[14]....
        /*0108*/ 	.word	0xffffffff


	//   ....[15]....
        /*010c*/ 	.word	0xffffffff


	//   ....[16]....
        /*0110*/ 	.word	0xffffffff


	//   ....[17]....
        /*0114*/ 	.word	0xffffffff


	//   ....[18]....
        /*0118*/ 	.word	0xffffffff


	//   ....[19]....
        /*011c*/ 	.word	0xffffffff


	//   ....[20]....
        /*0120*/ 	.word	0xffffffff


	//   ....[21]....
        /*0124*/ 	.word	0xffffffff


	//   ....[22]....
        /*0128*/ 	.word	0xffffffff


	//   ....[23]....
        /*012c*/ 	.word	0xffffffff


	//   ....[24]....
        /*0130*/ 	.word	0xffffffff


	//   ....[25]....
        /*0134*/ 	.word	0xffffffff


	//   ....[26]....
        /*0138*/ 	.word	0xffffffff


	//   ....[27]....
        /*013c*/ 	.word	0xffffffff


	//   ....[28]....
        /*0140*/ 	.word	0x0500000f


	//   ....[29]....
        /*0144*/ 	.word	0x0500000f


	//   ....[30]....
        /*0148*/ 	.word	0xffffffff


	//   ....[31]....
        /*014c*/ 	.word	0xffffffff


	//   ....[32]....
        /*0150*/ 	.word	0xffffffff


	//   ....[33]....
        /*0154*/ 	.word	0xffffffff


	//----- nvinfo : EIATTR_COOP_GROUP_INSTR_OFFSETS
	.align		4
.L_1345:
        /*0158*/ 	.byte	0x04, 0x28
        /*015a*/ 	.short	(.L_1347 - .L_1346)


	//   ....[0]....
.L_1346:
        /*015c*/ 	.word	0x000000b0


	//   ....[1]....
        /*0160*/ 	.word	0x00000210


	//   ....[2]....
        /*0164*/ 	.word	0x00000260


	//   ....[3]....
        /*0168*/ 	.word	0x00000470


	//   ....[4]....
        /*016c*/ 	.word	0x000005d0


	//   ....[5]....
        /*0170*/ 	.word	0x000006f0


	//   ....[6]....
        /*0174*/ 	.word	0x00000850


	//   ....[7]....
        /*0178*/ 	.word	0x00001e10


	//   ....[8]....
        /*017c*/ 	.word	0x00005d80


	//   ....[9]....
        /*0180*/ 	.word	0x00005e10


	//   ....[10]....
        /*0184*/ 	.word	0x00006180


	//   ....[11]....
        /*0188*/ 	.word	0x000061b0


	//   ....[12]....
        /*018c*/ 	.word	0x0000b8a0


	//   ....[13]....
        /*0190*/ 	.word	0x0000b920


	//   ....[14]....
        /*0194*/ 	.word	0x0000bd60


	//   ....[15]....
        /*0198*/ 	.word	0x0000be60


	//   ....[16]....
        /*019c*/ 	.word	0x00016b60


	//   ....[17]....
        /*01a0*/ 	.word	0x00016ba0


	//   ....[18]....
        /*01a4*/ 	.word	0x00016ea0


	//   ....[19]....
        /*01a8*/ 	.word	0x00016f20


	//   ....[20]....
        /*01ac*/ 	.word	0x0001ed00


	//   ....[21]....
        /*01b0*/ 	.word	0x0001ed20


	//   ....[22]....
        /*01b4*/ 	.word	0x0001ed80


	//   ....[23]....
        /*01b8*/ 	.word	0x0001edc0


	//   ....[24]....
        /*01bc*/ 	.word	0x00020930


	//   ....[25]....
        /*01c0*/ 	.word	0x000215f0


	//   ....[26]....
        /*01c4*/ 	.word	0x00024420


	//   ....[27]....
        /*01c8*/ 	.word	0x00024600


	//   ....[28]....
        /*01cc*/ 	.word	0x00024b80


	//   ....[29]....
        /*01d0*/ 	.word	0x00024f50


	//   ....[30]....
        /*01d4*/ 	.word	0x00028dc0


	//   ....[31]....
        /*01d8*/ 	.word	0x00028e20


	//   ....[32]....
        /*01dc*/ 	.word	0x00028e80


	//   ....[33]....
        /*01e0*/ 	.word	0x00028ea0


	//----- nvinfo : EIATTR_REG_RECONFIG
	.align		4
.L_1347:
        /*01e4*/ 	.byte	0x01, 0x54
	.zero		2


	//----- nvinfo : EIATTR_SYSCALL_OFFSETS
	.align		4
        /*01e8*/ 	.byte	0x04, 0x46
        /*01ea*/ 	.short	(.L_1349 - .L_1348)


	//   ....[0]....
.L_1348:
        /*01ec*/ 	.word	0x00002360


	//   ....[1]....
        /*01f0*/ 	.word	0x000220a0


	//   ....[2]....
        /*01f4*/ 	.word	0x000221d0


	//   ....[3]....
        /*01f8*/ 	.word	0x000222d0


	//----- nvinfo : EIATTR_MBARRIER_INSTR_OFFSETS
	.align		4
.L_1349:
        /*01fc*/ 	.byte	0x04, 0x39
        /*01fe*/ 	.short	(.L_1351 - .L_1350)


	//   ....[0]....
.L_1350:
        /*0200*/ 	.word	0x00000310
        /*0204*/ 	.word	0x000000ff
        /*0208*/ 	.word	0x00032400
        /*020c*/ 	.short	0x0100
        /*020e*/ 	.byte	0x06
	.zero		1


	//   ....[1]....
        /*0210*/ 	.word	0x00000320
        /*0214*/ 	.word	0x000000ff
        /*0218*/ 	.word	0x00032410
        /*021c*/ 	.short	0x0100
        /*021e*/ 	.byte	0x06
	.zero		1


	//   ....[2]....
        /*0220*/ 	.word	0x00000330
        /*0224*/ 	.word	0x000000ff
        /*0228*/ 	.word	0x00032420
        /*022c*/ 	.short	0x0100
        /*022e*/ 	.byte	0x06
	.zero		1


	//   ....[3]....
        /*0230*/ 	.word	0x00000420
        /*0234*/ 	.word	0x000000ff
        /*0238*/ 	.word	0x00032430
        /*023c*/ 	.short	0x0100
        /*023e*/ 	.byte	0x08
	.zero		1


	//   ....[4]....
        /*0240*/ 	.word	0x00000430
        /*0244*/ 	.word	0x000000ff
        /*0248*/ 	.word	0x00032440
        /*024c*/ 	.short	0x0100
        /*024e*/ 	.byte	0x08
	.zero		1


	//   ....[5]....
        /*0250*/ 	.word	0x00000440
        /*0254*/ 	.word	0x000000ff
        /*0258*/ 	.word	0x00032438
        /*025c*/ 	.short	0x0100
        /*025e*/ 	.byte	0x08
	.zero		1


	//   ....[6]....
        /*0260*/ 	.word	0x00000450
        /*0264*/ 	.word	0x000000ff
        /*0268*/ 	.word	0x00032448
        /*026c*/ 	.short	0x0100
        /*026e*/ 	.byte	0x08
	.zero		1


	//   ....[7]....
        /*0270*/ 	.word	0x00000580
        /*0274*/ 	.word	0x000000ff
        /*0278*/ 	.word	0x00032450
        /*027c*/ 	.short	0x0100
        /*027e*/ 	.byte	0x08
	.zero		1


	//   ....[8]....
        /*0280*/ 	.word	0x00000590
        /*0284*/ 	.word	0x000000ff
        /*0288*/ 	.word	0x00032460
        /*028c*/ 	.short	0x0100
        /*028e*/ 	.byte	0x08
	.zero		1


	//   ....[9]....
        /*0290*/ 	.word	0x000005a0
        /*0294*/ 	.word	0x000000ff
        /*0298*/ 	.word	0x00032458
        /*029c*/ 	.short	0x0100
        /*029e*/ 	.byte	0x08
	.zero		1


	//   ....[10]....
        /*02a0*/ 	.word	0x000005b0
        /*02a4*/ 	.word	0x000000ff
        /*02a8*/ 	.word	0x00032468
        /*02ac*/ 	.short	0x0100
        /*02ae*/ 	.byte	0x08
	.zero		1


	//   ....[11]....
        /*02b0*/ 	.word	0x000006a0
        /*02b4*/ 	.word	0x000000ff
        /*02b8*/ 	.word	0x00032470
        /*02bc*/ 	.short	0x0100
        /*02be*/ 	.byte	0x06
	.zero		1


	//   ....[12]....
        /*02c0*/ 	.word	0x000006b0
        /*02c4*/ 	.word	0x000000ff
        /*02c8*/ 	.word	0x00032480
        /*02cc*/ 	.short	0x0100
        /*02ce*/ 	.byte	0x06
	.zero		1


	//   ....[13]....
        /*02d0*/ 	.word	0x000006c0
        /*02d4*/ 	.word	0x000000ff
        /*02d8*/ 	.word	0x00032478
        /*02dc*/ 	.short	0x0100
        /*02de*/ 	.byte	0x06
	.zero		1


	//   ....[14]....
        /*02e0*/ 	.word	0x000006d0
        /*02e4*/ 	.word	0x000000ff
        /*02e8*/ 	.word	0x00032488
        /*02ec*/ 	.short	0x0100
        /*02ee*/ 	.byte	0x06
	.zero		1


	//   ....[15]....
        /*02f0*/ 	.word	0x00000800
        /*02f4*/ 	.word	0x000000ff
        /*02f8*/ 	.word	0x00032490
        /*02fc*/ 	.short	0x0100
        /*02fe*/ 	.byte	0x08
	.zero		1


	//   ....[16]....
        /*0300*/ 	.word	0x00000810
        /*0304*/ 	.word	0x000000ff
        /*0308*/ 	.word	0x000324a0
        /*030c*/ 	.short	0x0100
        /*030e*/ 	.byte	0x08
	.zero		1


	//   ....[17]....
        /*0310*/ 	.word	0x00000820
        /*0314*/ 	.word	0x000000ff
        /*0318*/ 	.word	0x00032498
        /*031c*/ 	.short	0x0100
        /*031e*/ 	.byte	0x08
	.zero		1


	//   ....[18]....
        /*0320*/ 	.word	0x00000830
        /*0324*/ 	.word	0x000000ff
        /*0328*/ 	.word	0x000324a8
        /*032c*/ 	.short	0x0100
        /*032e*/ 	.byte	0x08
	.zero		1


	//   ....[19]....
        /*0330*/ 	.word	0x00000960
        /*0334*/ 	.word	0x000000ff
        /*0338*/ 	.word	0x000324b0
        /*033c*/ 	.short	0x0100
        /*033e*/ 	.byte	0x08
	.zero		1


	//   ....[20]....
        /*0340*/ 	.word	0x00000970
        /*0344*/ 	.word	0x000000ff
        /*0348*/ 	.word	0x000324c0
        /*034c*/ 	.short	0x0100
        /*034e*/ 	.byte	0x08
	.zero		1


	//   ....[21]....
        /*0350*/ 	.word	0x00000980
        /*0354*/ 	.word	0x000000ff
        /*0358*/ 	.word	0x000324b8
        /*035c*/ 	.short	0x0100
        /*035e*/ 	.byte	0x08
	.zero		1


	//   ....[22]....
        /*0360*/ 	.word	0x00000990
        /*0364*/ 	.word	0x000000ff
        /*0368*/ 	.word	0x000324c8
        /*036c*/ 	.short	0x0100
        /*036e*/ 	.byte	0x08
	.zero		1


	//   ....[23]....
        /*0370*/ 	.word	0x000025e0
        /*0374*/ 	.word	0x000000ff
        /*0378*/ 	.word	0x00032400
        /*037c*/ 	.short	0x010a
        /*037e*/ 	.byte	0x32
	.zero		1


	//   ....[24]....
        /*0380*/ 	.word	0x00002a40
        /*0384*/ 	.word	0x0000000c
        /*0388*/ 	.word	0x00000000
        /*038c*/ 	.short	0x010a
        /*038e*/ 	.byte	0x3f
	.zero		1


	//   ....[25]....
        /*0390*/ 	.word	0x00002aa0
        /*0394*/ 	.word	0x0000000c
        /*0398*/ 	.word	0x00000000
        /*039c*/ 	.short	0x010a
        /*039e*/ 	.byte	0x3f
	.zero		1


	//   ....[26]....
        /*03a0*/ 	.word	0x00002e50
        /*03a4*/ 	.word	0x000000ff
        /*03a8*/ 	.word	0x00032410
        /*03ac*/ 	.short	0x010a
        /*03ae*/ 	.byte	0x32
	.zero		1


	//   ....[27]....
        /*03b0*/ 	.word	0x00002f50
        /*03b4*/ 	.word	0x00000008
        /*03b8*/ 	.word	0x00000000
        /*03bc*/ 	.short	0x010a
        /*03be*/ 	.byte	0x3f
	.zero		1


	//   ....[28]....
        /*03c0*/ 	.word	0x00002fb0
        /*03c4*/ 	.word	0x00000008
        /*03c8*/ 	.word	0x00000000
        /*03cc*/ 	.short	0x010a
        /*03ce*/ 	.byte	0x3f
	.zero		1


	//   ....[29]....
        /*03d0*/ 	.word	0x00003c90
        /*03d4*/ 	.word	0x00000006
        /*03d8*/ 	.word	0x00000000
        /*03dc*/ 	.short	0x0101
        /*03de*/ 	.byte	0x3f
	.zero		1


	//   ....[30]....
        /*03e0*/ 	.word	0x00009450
        /*03e4*/ 	.word	0x00000015
        /*03e8*/ 	.word	0x00000000
        /*03ec*/ 	.short	0x0101
        /*03ee*/ 	.byte	0x3f
	.zero		1


	//   ....[31]....
        /*03f0*/ 	.word	0x00009af0
        /*03f4*/ 	.word	0x00000003
        /*03f8*/ 	.word	0x00000000
        /*03fc*/ 	.short	0x010a
        /*03fe*/ 	.byte	0x3f
	.zero		1


	//   ....[32]....
        /*0400*/ 	.word	0x00009bf0
        /*0404*/ 	.word	0x00000000
        /*0408*/ 	.word	0x00000000
        /*040c*/ 	.short	0x010a
        /*040e*/ 	.byte	0x3f
	.zero		1


	//   ....[33]....
        /*0410*/ 	.word	0x0000a020
        /*0414*/ 	.word	0x00000003
        /*0418*/ 	.word	0x00000000
        /*041c*/ 	.short	0x010a
        /*041e*/ 	.byte	0x3f
	.zero		1


	//   ....[34]....
        /*0420*/ 	.word	0x0000a0d0
        /*0424*/ 	.word	0x00000004
        /*0428*/ 	.word	0x00000000
        /*042c*/ 	.short	0x010a
        /*042e*/ 	.byte	0x3f
	.zero		1


	//   ....[35]....
        /*0430*/ 	.word	0x0000adc0
        /*0434*/ 	.word	0x00000003
        /*0438*/ 	.word	0x00000000
        /*043c*/ 	.short	0x0101
        /*043e*/ 	.byte	0x3f
	.zero		1


	//   ....[36]....
        /*0440*/ 	.word	0x000136e0
        /*0444*/ 	.word	0x00000000
        /*0448*/ 	.word	0x00000000
        /*044c*/ 	.short	0x0101
        /*044e*/ 	.byte	0x3f
	.zero		1


	//   ....[37]....
        /*0450*/ 	.word	0x000138e0
        /*0454*/ 	.word	0x00000005
        /*0458*/ 	.word	0x00000000
        /*045c*/ 	.short	0x010a
        /*045e*/ 	.byte	0x3f
	.zero		1


	//   ....[38]....
        /*0460*/ 	.word	0x000139e0
        /*0464*/ 	.word	0x00000000
        /*0468*/ 	.word	0x00000000
        /*046c*/ 	.short	0x010a
        /*046e*/ 	.byte	0x3f
	.zero		1


	//   ....[39]....
        /*0470*/ 	.word	0x00013e10
        /*0474*/ 	.word	0x00000005
        /*0478*/ 	.word	0x00000000
        /*047c*/ 	.short	0x010a
        /*047e*/ 	.byte	0x3f
	.zero		1


	//   ....[40]....
        /*0480*/ 	.word	0x00013ec0
        /*0484*/ 	.word	0x00000004
        /*0488*/ 	.word	0x00000000
        /*048c*/ 	.short	0x010a
        /*048e*/ 	.byte	0x3f
	.zero		1


	//   ....[41]....
        /*0490*/ 	.word	0x00014bb0
        /*0494*/ 	.word	0x00000004
        /*0498*/ 	.word	0x00000000
        /*049c*/ 	.short	0x0101
        /*049e*/ 	.byte	0x3f
	.zero		1


	//   ....[42]....
        /*04a0*/ 	.word	0x0001e890
        /*04a4*/ 	.word	0x00000000
        /*04a8*/ 	.word	0x00000000
        /*04ac*/ 	.short	0x0101
        /*04ae*/ 	.byte	0x3f
	.zero		1


	//   ....[43]....
        /*04b0*/ 	.word	0x00020b60
        /*04b4*/ 	.word	0x000000ff
        /*04b8*/ 	.word	0x00000000
        /*04bc*/ 	.short	0x0101
        /*04be*/ 	.byte	0x05
	.zero		1


	//   ....[44]....
        /*04c0*/ 	.word	0x00022690
        /*04c4*/ 	.word	0x0000000a
        /*04c8*/ 	.word	0x00032440
        /*04cc*/ 	.short	0x010a
        /*04ce*/ 	.byte	0x3f
	.zero		1


	//   ....[45]....
        /*04d0*/ 	.word	0x00022bc0
        /*04d4*/ 	.word	0x00000012
        /*04d8*/ 	.word	0x00032420
        /*04dc*/ 	.short	0x010a
        /*04de*/ 	.byte	0x3f
	.zero		1


	//   ....[46]....
        /*04e0*/ 	.word	0x00022c40
        /*04e4*/ 	.word	0x0000000a
        /*04e8*/ 	.word	0x00032460
        /*04ec*/ 	.short	0x010a
        /*04ee*/ 	.byte	0x3f
	.zero		1


	//   ....[47]....
        /*04f0*/ 	.word	0x00023180
        /*04f4*/ 	.word	0x00000002
        /*04f8*/ 	.word	0x00032440
        /*04fc*/ 	.short	0x010a
        /*04fe*/ 	.byte	0x3f
	.zero		1


	//   ....[48]....
        /*0500*/ 	.word	0x00023310
        /*0504*/ 	.word	0x00000002
        /*0508*/ 	.word	0x00032460
        /*050c*/ 	.short	0x010a
        /*050e*/ 	.byte	0x3f
	.zero		1


	//   ....[49]....
        /*0510*/ 	.word	0x00023800
        /*0514*/ 	.word	0x00000003
        /*0518*/ 	.word	0x00032440
        /*051c*/ 	.short	0x010a
        /*051e*/ 	.byte	0x3f
	.zero		1


	//   ....[50]....
        /*0520*/ 	.word	0x00023990
        /*0524*/ 	.word	0x00000003
        /*0528*/ 	.word	0x00032460
        /*052c*/ 	.short	0x010a
        /*052e*/ 	.byte	0x3f
	.zero		1


	//   ....[51]....
        /*0530*/ 	.word	0x00023e20
        /*0534*/ 	.word	0x00000002
        /*0538*/ 	.word	0x00032440
        /*053c*/ 	.short	0x010a
        /*053e*/ 	.byte	0x3f
	.zero		1


	//   ....[52]....
        /*0540*/ 	.word	0x00023fb0
        /*0544*/ 	.word	0x00000002
        /*0548*/ 	.word	0x00032460
        /*054c*/ 	.short	0x010a
        /*054e*/ 	.byte	0x3f
	.zero		1


	//   ....[53]....
        /*0550*/ 	.word	0x000245b0
        /*0554*/ 	.word	0x00000007
        /*0558*/ 	.word	0x00032420
        /*055c*/ 	.short	0x010a
        /*055e*/ 	.byte	0x3f
	.zero		1


	//   ....[54]....
        /*0560*/ 	.word	0x00024700
        /*0564*/ 	.word	0x00000005
        /*0568*/ 	.word	0x00000000
        /*056c*/ 	.short	0x010a
        /*056e*/ 	.byte	0x3f
	.zero		1


	//   ....[55]....
        /*0570*/ 	.word	0x00024770
        /*0574*/ 	.word	0x00000003
        /*0578*/ 	.word	0x00000000
        /*057c*/ 	.short	0x010a
        /*057e*/ 	.byte	0x3f
	.zero		1


	//   ....[56]....
        /*0580*/ 	.word	0x000247d0
        /*0584*/ 	.word	0x00000005
        /*0588*/ 	.word	0x00000000
        /*058c*/ 	.short	0x010a
        /*058e*/ 	.byte	0x3f
	.zero		1


	//   ....[57]....
        /*0590*/ 	.word	0x00024800
        /*0594*/ 	.word	0x00000003
        /*0598*/ 	.word	0x00000000
        /*059c*/ 	.short	0x010a
        /*059e*/ 	.byte	0x3f
	.zero		1


	//   ....[58]....
        /*05a0*/ 	.word	0x00024870
        /*05a4*/ 	.word	0x00000009
        /*05a8*/ 	.word	0x00032400
        /*05ac*/ 	.short	0x010a
        /*05ae*/ 	.byte	0x3f
	.zero		1


	//   ....[59]....
        /*05b0*/ 	.word	0x000248c0
        /*05b4*/ 	.word	0x0000000c
        /*05b8*/ 	.word	0x00000000
        /*05bc*/ 	.short	0x010a
        /*05be*/ 	.byte	0x3f
	.zero		1


	//   ....[60]....
        /*05c0*/ 	.word	0x00024920
        /*05c4*/ 	.word	0x00000009
        /*05c8*/ 	.word	0x00032410
        /*05cc*/ 	.short	0x010a
        /*05ce*/ 	.byte	0x3f
	.zero		1


	//   ....[61]....
        /*05d0*/ 	.word	0x00024970
        /*05d4*/ 	.word	0x00000008
        /*05d8*/ 	.word	0x00000000
        /*05dc*/ 	.short	0x010a
        /*05de*/ 	.byte	0x3f
	.zero		1


	//   ....[62]....
        /*05e0*/ 	.word	0x000249c0
        /*05e4*/ 	.word	0x00000000
        /*05e8*/ 	.word	0x00000000
        /*05ec*/ 	.short	0x010a
        /*05ee*/ 	.byte	0x3f
	.zero		1


	//   ....[63]....
        /*05f0*/ 	.word	0x00024a10
        /*05f4*/ 	.word	0x00000004
        /*05f8*/ 	.word	0x00000000
        /*05fc*/ 	.short	0x010a
        /*05fe*/ 	.byte	0x3f
	.zero		1


	//   ....[64]....
        /*0600*/ 	.word	0x00024a60
        /*0604*/ 	.word	0x00000000
        /*0608*/ 	.word	0x00000000
        /*060c*/ 	.short	0x010a
        /*060e*/ 	.byte	0x3f
	.zero		1


	//   ....[65]....
        /*0610*/ 	.word	0x00024ab0
        /*0614*/ 	.word	0x00000004
        /*0618*/ 	.word	0x00000000
        /*061c*/ 	.short	0x010a
        /*061e*/ 	.byte	0x3f
	.zero		1


	//   ....[66]....
        /*0620*/ 	.word	0x00024c30
        /*0624*/ 	.word	0x0000000a
        /*0628*/ 	.word	0x00032440
        /*062c*/ 	.short	0x010a
        /*062e*/ 	.byte	0x3f
	.zero		1


	//   ....[67]....
        /*0630*/ 	.word	0x00024c80
        /*0634*/ 	.word	0x00000012
        /*0638*/ 	.word	0x00032420
        /*063c*/ 	.short	0x010a
        /*063e*/ 	.byte	0x3f
	.zero		1


	//   ....[68]....
        /*0640*/ 	.word	0x00024cd0
        /*0644*/ 	.word	0x0000000a
        /*0648*/ 	.word	0x00032460
        /*064c*/ 	.short	0x010a
        /*064e*/ 	.byte	0x3f
	.zero		1


	//   ....[69]....
        /*0650*/ 	.word	0x00024d20
        /*0654*/ 	.word	0x00000002
        /*0658*/ 	.word	0x00032440
        /*065c*/ 	.short	0x010a
        /*065e*/ 	.byte	0x3f
	.zero		1


	//   ....[70]....
        /*0660*/ 	.word	0x00024d70
        /*0664*/ 	.word	0x00000002
        /*0668*/ 	.word	0x00032460
        /*066c*/ 	.short	0x010a
        /*066e*/ 	.byte	0x3f
	.zero		1


	//   ....[71]....
        /*0670*/ 	.word	0x00024dc0
        /*0674*/ 	.word	0x00000003
        /*0678*/ 	.word	0x00032440
        /*067c*/ 	.short	0x010a
        /*067e*/ 	.byte	0x3f
	.zero		1


	//   ....[72]....
        /*0680*/ 	.word	0x00024e10
        /*0684*/ 	.word	0x00000003
        /*0688*/ 	.word	0x00032460
        /*068c*/ 	.short	0x010a
        /*068e*/ 	.byte	0x3f
	.zero		1


	//   ....[73]....
        /*0690*/ 	.word	0x00024e60
        /*0694*/ 	.word	0x00000002
        /*0698*/ 	.word	0x00032440
        /*069c*/ 	.short	0x010a
        /*069e*/ 	.byte	0x3f
	.zero		1


	//   ....[74]....
        /*06a0*/ 	.word	0x00024eb0
        /*06a4*/ 	.word	0x00000002
        /*06a8*/ 	.word	0x00032460
        /*06ac*/ 	.short	0x010a
        /*06ae*/ 	.byte	0x3f
	.zero		1


	//   ....[75]....
        /*06b0*/ 	.word	0x00024f90
        /*06b4*/ 	.word	0x00000007
        /*06b8*/ 	.word	0x00032420
        /*06bc*/ 	.short	0x010a
        /*06be*/ 	.byte	0x3f
	.zero		1


	//   ....[76]....
        /*06c0*/ 	.word	0x00024fe0
        /*06c4*/ 	.word	0x00000005
        /*06c8*/ 	.word	0x00000000
        /*06cc*/ 	.short	0x010a
        /*06ce*/ 	.byte	0x3f
	.zero		1


	//   ....[77]....
        /*06d0*/ 	.word	0x00025030
        /*06d4*/ 	.word	0x00000003
        /*06d8*/ 	.word	0x00000000
        /*06dc*/ 	.short	0x010a
        /*06de*/ 	.byte	0x3f
	.zero		1


	//   ....[78]....
        /*06e0*/ 	.word	0x00025080
        /*06e4*/ 	.word	0x00000005
        /*06e8*/ 	.word	0x00000000
        /*06ec*/ 	.short	0x010a
        /*06ee*/ 	.byte	0x3f
	.zero		1


	//   ....[79]....
        /*06f0*/ 	.word	0x00025420
        /*06f4*/ 	.word	0x0000000c
        /*06f8*/ 	.word	0x00000000
        /*06fc*/ 	.short	0x010a
        /*06fe*/ 	.byte	0x3f
	.zero		1


	//   ....[80]....
        /*0700*/ 	.word	0x00025560
        /*0704*/ 	.word	0x00000002
        /*0708*/ 	.word	0x00000000
        /*070c*/ 	.short	0x010a
        /*070e*/ 	.byte	0x3f
	.zero		1


	//   ....[81]....
        /*0710*/ 	.word	0x00025bc0
        /*0714*/ 	.word	0x0000000b
        /*0718*/ 	.word	0x00000000
        /*071c*/ 	.short	0x010a
        /*071e*/ 	.byte	0x3f
	.zero		1


	//   ....[82]....
        /*0720*/ 	.word	0x00025d00
        /*0724*/ 	.word	0x00000008
        /*0728*/ 	.word	0x00000000
        /*072c*/ 	.short	0x010a
        /*072e*/ 	.byte	0x3f
	.zero		1


	//   ....[83]....
        /*0730*/ 	.word	0x00026ee0
        /*0734*/ 	.word	0x00000002
        /*0738*/ 	.word	0x00000000
        /*073c*/ 	.short	0x0101
        /*073e*/ 	.byte	0x3f
	.zero		1


	//   ....[84]....
        /*0740*/ 	.word	0x00040aa0
        /*0744*/ 	.word	0x00000004
        /*0748*/ 	.word	0x00000000
        /*074c*/ 	.short	0x0101
        /*074e*/ 	.byte	0x3f
	.zero		1


	//   ....[85]....
        /*0750*/ 	.word	0x00040ae0
        /*0754*/ 	.word	0x00000002
        /*0758*/ 	.word	0x00000000
        /*075c*/ 	.short	0x010a
        /*075e*/ 	.byte	0x3f
	.zero		1


	//   ....[86]....
        /*0760*/ 	.word	0x00040b30
        /*0764*/ 	.word	0x00000008
        /*0768*/ 	.word	0x00000000
        /*076c*/ 	.short	0x010a
        /*076e*/ 	.byte	0x3f
	.zero		1


	//----- nvinfo : EIATTR_NUM_MBARRIERS
	.align		4
.L_1351:
        /*0770*/ 	.byte	0x03, 0x38
        /*0772*/ 	.short	0x0017


	//----- nvinfo : EIATTR_EXIT_INSTR_OFFSETS
	.align		4
        /*0774*/ 	.byte	0x04, 0x1c
        /*0776*/ 	.short	(.L_1353 - .L_1352)


	//   ....[0]....
.L_1352:
        /*0778*/ 	.word	0x00000b80


	//   ....[1]....
        /*077c*/ 	.word	0x000215b0


	//   ....[2]....
        /*0780*/ 	.word	0x00021610


	//   ....[3]....
        /*0784*/ 	.word	0x00024620


	//   ....[4]....
        /*0788*/ 	.word	0x00024850


	//----- nvinfo : EIATTR_MAX_THREADS
	.align		4
.L_1353:
        /*078c*/ 	.byte	0x04, 0x05
        /*078e*/ 	.short	(.L_1355 - .L_1354)
.L_1354:
        /*0790*/ 	.word	0x00000180
        /*0794*/ 	.word	0x00000001
        /*0798*/ 	.word	0x00000001


	//----- nvinfo : EIATTR_CRS_STACK_SIZE
	.align		4
.L_1355:
        /*079c*/ 	.byte	0x04, 0x1e
        /*079e*/ 	.short	(.L_1357 - .L_1356)
.L_1356:
        /*07a0*/ 	.word	0x00000000


	//----- nvinfo : EIATTR_CBANK_PARAM_SIZE
	.align		4
.L_1357:
        /*07a4*/ 	.byte	0x03, 0x19
        /*07a6*/ 	.short	0x0cf0


	//----- nvinfo : EIATTR_PARAM_CBANK
	.align		4
        /*07a8*/ 	.byte	0x04, 0x0a
        /*07aa*/ 	.short	(.L_1359 - .L_1358)
	.align		4
.L_1358:
        /*07ac*/ 	.word	index@(.nv.constant0._ZN7cutlass13device_kernelIN5flash11enable_sm90INS1_16FlashAttnFwdSm90INS1_25CollectiveMainloopFwdSm90ILi2EN4cute5tupleIJNS5_1CILi1EEES8_S8_EEENS6_IJNS7_ILi128EEENS7_ILi96EEENS7_ILi64EEEEEELi256ENS_10bfloat16_tEfNS_4arch4Sm90ELb0ELb1ELb1ELb0ELb0ELb0ELb1ELb1ELb0ELb0ELb0ELb0EEENS1_21CollectiveEpilogueFwdINS6_IJSA_NS7_ILi256EEESB_EEES9_SE_SG_Li256ELb0ELb0ELb0ELb0EEENS1_30DynamicPersistentTileSchedulerILi256ELi32ELb0ELb0ELb1EEEEEEEEEvNT_6ParamsE)
        /*07b0*/ 	.short	0x0210
        /*07b2*/ 	.short	0x0cf0


	//----- nvinfo : EIATTR_SW_WAR
	.align		4
.L_1359:
        /*07b4*/ 	.byte	0x04, 0x36
        /*07b6*/ 	.short	(.L_1361 - .L_1360)
.L_1360:
        /*07b8*/ 	.word	0x00000008
.L_1361:


//--------------------- .nv.info._ZN7cutlass13device_kernelIN5flash11enable_sm90INS1_16FlashAttnFwdSm90INS1_25CollectiveMainloopFwdSm90ILi2EN4cute5tupleIJNS5_1CILi1EEES8_S8_EEENS6_IJNS7_ILi128EEENS7_ILi96EEENS7_ILi64EEEEEELi256ENS_10bfloat16_tEfNS_4arch4Sm90ELb0ELb1ELb1ELb1ELb0ELb0ELb0ELb1ELb0ELb0ELb0ELb0EEENS1_21CollectiveEpilogueFwdINS6_IJSA_NS7_ILi256EEESB_EEES9_SE_SG_Li256ELb1ELb0ELb0ELb0EEENS1_36VarlenDynamicPersistentTileSchedulerILi128ELi96ELi256ELi32ELb0ELb0ELb1ELb1ELb0ELb1EEEEEEEEEvNT_6ParamsE --------------------------
	.section	.nv.info._ZN7cutlass13device_kernelIN5flash11enable_sm90INS1_16FlashAttnFwdSm90INS1_25CollectiveMainloopFwdSm90ILi2EN4cute5tupleIJNS5_1CILi1EEES8_S8_EEENS6_IJNS7_ILi128EEENS7_ILi96EEENS7_ILi64EEEEEELi256ENS_10bfloat16_tEfNS_4arch4Sm90ELb0ELb1ELb1ELb1ELb0ELb0ELb0ELb1ELb0ELb0ELb0ELb0EEENS1_21CollectiveEpilogueFwdINS6_IJSA_NS7_ILi256EEESB_EEES9_SE_SG_Li256ELb1ELb0ELb0ELb0EEENS1_36VarlenDynamicPersistentTileSchedulerILi128ELi96ELi256ELi32ELb0ELb0ELb1ELb1ELb0ELb1EEEEEEEEEvNT_6ParamsE,"",@"SHT_CUDA_INFO"
	.sectionflags	@""
	.align	4


	//----- nvinfo : EIATTR_CUDA_API_VERSION
	.align		4
        /*0000*/ 	.byte	0x04, 0x37
        /*0002*/ 	.short	(.L_1363 - .L_1362)
.L_1362:
        /*0004*/ 	.word	0x00000082


	//----- nvinfo : EIATTR_KPARAM_INFO
	.align		4
.L_1363:
        /*0008*/ 	.byte	0x04, 0x17
        /*000a*/ 	.short	(.L_1365 - .L_1364)
.L_1364:
        /*000c*/ 	.word	0x00000000
        /*0010*/ 	.short	0x0000
        /*0012*/ 	.short	0x0070
        /*0014*/ 	.byte	0x00, 0xf0, 0x01, 0x28


	//----- nvinfo : EIATTR_SPARSE_MMA_MASK
	.align		4
.L_1365:
        /*0018*/ 	.byte	0x03, 0x50
        /*001a*/ 	.short	0x0000


	//----- nvinfo : EIATTR_MAXREG_COUNT
	.align		4
        /*001c*/ 	.byte	0x03, 0x1b
        /*001e*/ 	.short	0x00a8


	//----- nvinfo : EIATTR_NUM_BARRIERS
	.align		4
        /*0020*/ 	.byte	0x02, 0x4c
        /*0022*/ 	.byte	0x10
	.zero		1


	//----- nvinfo : EIATTR_EXTERNS
	.align		4
        /*0024*/ 	.byte	0x04, 0x0f
        /*0026*/ 	.short	(.L_1367 - .L_1366)


	//   ....[0]....
	.align		4
.L_1366:
        /*0028*/ 	.word	index@(__assertfail)


	//----- nvinfo : EIATTR_ANNOTATIONS
	.align		4
.L_1367:
        /*002c*/ 	.byte	0x04, 0x55
        /*002e*/ 	.short	(.L_1369 - .L_1368)


	//   ....[0]....
.L_1368:
        /* <DEDUP_REMOVED lines=27> */


	//----- nvinfo : EIATTR_MERCURY_ISA_VERSION
	.align		4
.L_1369:
        /*01d0*/ 	.byte	0x03, 0x5f
        /*01d2*/ 	.short	0x0101


	//----- nvinfo : EIATTR_UNUSED_LOAD_BYTE_OFFSET
	.align		4
        /*01d4*/ 	.byte	0x04, 0x44
        /*01d6*/ 	.short	(.L_1371 - .L_1370)


	//   ....[0]....
.L_1370:
        /*01d8*/ 	.word	0x00000a70
        /*01dc*/ 	.word	0x0000fff0


	//   ....[1]....
        /*01e0*/ 	.word	0x0000e6d0
        /*01e4*/ 	.word	0x0000fff0


	//----- nvinfo : EIATTR_INT_WARP_WIDE_INSTR_OFFSETS
	.align		4
.L_1371:
        /*01e8*/ 	.byte	0x04, 0x31
        /*01ea*/ 	.short	(.L_1373 - .L_1372)


	//   ....[0]....
.L_1372:
        /*01ec*/ 	.word	0x00000160


	//   ....[1]....
        /*01f0*/ 	.word	0x000001a0


	//   ....[2]....
        /*01f4*/ 	.word	0x00000210


	//   ....[3]....
        /*01f8*/ 	.word	0x00012600


	//   ....[4]....
        /*01fc*/ 	.word	0x00012690


	//   ....[5]....
        /*0200*/ 	.word	0x00012b90


	//   ....[6]....
        /*0204*/ 	.word	0x00012c10


	//   ....[7]....
        /*0208*/ 	.word	0x00014f30


	//   ....[8]....
        /*020c*/ 	.word	0x00014fc0


	//----- nvinfo : EIATTR_COOP_GROUP_MASK_REGIDS
	.align		4
.L_1373:
        /*0210*/ 	.byte	0x04, 0x29
        /*0212*/ 	.short	(.L_1375 - .L_1374)


	//   ....[0]....
.L_1374:
        /*0214*/ 	.word	0xffffffff


	//   ....[1]....
        /*0218*/ 	.word	0xffffffff


	//   ....[2]....
        /*021c*/ 	.word	0xffffffff


	//   ....[3]....
        /*0220*/ 	.word	0xffffffff


	//   ....[4]....
        /*0224*/ 	.word	0xffffffff


	//   ....[5]....
        /*0228*/ 	.word	0xffffffff


	//   ....[6]....
        /*022c*/ 	.word	0xffffffff


	//   ....[7]....
        /*0230*/ 	.word	0xffffffff


	//   ....[8]....
        /*0234*/ 	.word	0xffffffff


	//   ....[9]....
        /*0238*/ 	.word	0xffffffff


	//   ....[10]....
        /*023c*/ 	.word	0xffffffff


	//   ....[11]....
        /*0240*/ 	.word	0xffffffff


	//   ....[12]....
        /*0244*/ 	.word	0xffffffff


	//   ....[13]....
        /*0248*/ 	.word	0xffffffff


	//   ....[14]....
        /*024c*/ 	.word	0xffffffff


	//   ....[15]....
        /*0250*/ 	.word	0xffffffff


	//   ....[16]....
        /*0254*/ 	.word	0xffffffff


	//   ....[17]....
        /*0258*/ 	.word	0xffffffff


	//   ....[18]....
        /*025c*/ 	.word	0xffffffff


	//   ....[19]....
        /*0260*/ 	.word	0xffffffff


	//   ....[20]....
        /*0264*/ 	.word	0xffffffff


	//   ....[21]....
        /*0268*/ 	.word	0xffffffff


	//   ....[22]....
        /*026c*/ 	.word	0xffffffff


	//   ....[23]....
        /*0270*/ 	.word	0xffffffff


	//   ....[24]....
        /*0274*/ 	.word	0xffffffff


	//   ....[25]....
        /*0278*/ 	.word	0xffffffff


	//   ....[26]....
        /*027c*/ 	.word	0xffffffff


	//   ....[27]....
        /*0280*/ 	.word	0xffffffff


	//   ....[28]....
        /*0284*/ 	.word	0xffffffff


	//   ....[29]....
        /*0288*/ 	.word	0xffffffff


	//   ....[30]....
        /*028c*/ 	.word	0xffffffff


	//   ....[31]....
        /*0290*/ 	.word	0xffffffff


	//   ....[32]....
        /*0294*/ 	.word	0xffffffff


	//   ....[33]....
        /*0298*/ 	.word	0xffffffff


	//   ....[34]....
        /*029c*/ 	.word	0xffffffff


	//   ....[35]....
        /*02a0*/ 	.word	0xffffffff


	//   ....[36]....
        /*02a4*/ 	.word	0xffffffff


	//   ....[37]....
        /*02a8*/ 	.word	0xffffffff


	//   ....[38]....
        /*02ac*/ 	.word	0xffffffff


	//   ....[39]....
        /*02b0*/ 	.word	0xffffffff


	//   ....[40]....
        /*02b4*/ 	.word	0xffffffff


	//   ....[41]....
        /*02b8*/ 	.word	0xffffffff


	//   ....[42]....
        /*02bc*/ 	.word	0xffffffff


	//   ....[43]....
        /*02c0*/ 	.word	0xffffffff


	//   ....[44]....
        /*02c4*/ 	.word	0xffffffff


	//   ....[45]....
        /*02c8*/ 	.word	0xffffffff


	//   ....[46]....
        /*02cc*/ 	.word	0xffffffff


	//   ....[47]....
        /*02d0*/ 	.word	0xffffffff


	//   ....[48]....
        /*02d4*/ 	.word	0xffffffff


	//   ....[49]....
        /*02d8*/ 	.word	0xffffffff


	//   ....[50]....
        /*02dc*/ 	.word	0xffffffff


	//   ....[51]....
        /*02e0*/ 	.word	0xffffffff


	//   ....[52]....
        /*02e4*/ 	.word	0xffffffff


	//   ....[53]....
        /*02e8*/ 	.word	0xffffffff


	//   ....[54]....
        /*02ec*/ 	.word	0xffffffff


	//   ....[55]....
        /*02f0*/ 	.word	0xffffffff


	//   ....[56]....
        /*02f4*/ 	.word	0xffffffff


	//   ....[57]....
        /*02f8*/ 	.word	0xffffffff


	//   ....[58]....
        /*02fc*/ 	.word	0xffffffff


	//   ....[59]....
        /*0300*/ 	.word	0xffffffff


	//   ....[60]....
        /*0304*/ 	.word	0xffffffff


	//   ....[61]....
        /*0308*/ 	.word	0xffffffff


	//   ....[62]....
        /*030c*/ 	.word	0x0500000f


	//   ....[63]....
        /*0310*/ 	.word	0x0500000f


	//   ....[64]....
        /*0314*/ 	.word	0x0500000f


	//   ....[65]....
        /*0318*/ 	.word	0x0500000f


	//   ....[66]....
        /*031c*/ 	.word	0x0500000f


	//   ....[67]....
        /*0320*/ 	.word	0x0500000f


	//   ....[68]....
        /*0324*/ 	.word	0x0500000f


	//   ....[69]....
        /*0328*/ 	.word	0x0500000f


	//   ....[70]....
        /*032c*/ 	.word	0x0500000f


	//   ....[71]....
        /*0330*/ 	.word	0x0500000f


	//   ....[72]....
        /*0334*/ 	.word	0x0500000f


	//   ....[73]....
        /*0338*/ 	.word	0x0500000f


	//   ....[74]....
        /*033c*/ 	.word	0x0500000f


	//   ....[75]....
        /*0340*/ 	.word	0x0500000f


	//   ....[76]....
        /*0344*/ 	.word	0x0500000f


	//   ....[77]....
        /*0348*/ 	.word	0x0500000f


	//   ....[78]....
        /*034c*/ 	.word	0x0500000f


	//   ....[79]....
        /*0350*/ 	.word	0x0500000f


	//   ....[80]....
        /*0354*/ 	.word	0x0500000f


	//----- nvinfo : EIATTR_COOP_GROUP_INSTR_OFFSETS
	.align		4
.L_1375:
        /*0358*/ 	.byte	0x04, 0x28
        /*035a*/ 	.short	(.L_1377 - .L_1376)


	//   ....[0]....
.L_1376:
        /*035c*/ 	.word	0x00000070


	//   ....[1]....
        /*0360*/ 	.word	0x00000170


	//   ....[2]....
        /*0364*/ 	.word	0x000001c0


	//   ....[3]....
        /*0368*/ 	.word	0x000003f0


	//   ....[4]....
        /*036c*/ 	.word	0x00000550


	//   ....[5]....
        /*0370*/ 	.word	0x00000670


	//   ....[6]....
        /*0374*/ 	.word	0x000007d0


	//   ....[7]....
        /*0378*/ 	.word	0x000019e0


	//   ....[8]....
        /*037c*/ 	.word	0x00003610


	//   ....[9]....
        /*0380*/ 	.word	0x00003720


	//   ....[10]....
        /*0384*/ 	.word	0x00003c80


	//   ....[11]....
        /*0388*/ 	.word	0x00003ce0


	//   ....[12]....
        /*038c*/ 	.word	0x00006470


	//   ....[13]....
        /*0390*/ 	.word	0x00006580


	//   ....[14]....
        /*0394*/ 	.word	0x00006bf0


	//   ....[15]....
        /*0398*/ 	.word	0x00006d90


	//   ....[16]....
        /*039c*/ 	.word	0x00008c20


	//   ....[17]....
        /*03a0*/ 	.word	0x00008ca0


	//   ....[18]....
        /*03a4*/ 	.word	0x00009110


	//   ....[19]....
        /*03a8*/ 	.word	0x000092d0


	//   ....[20]....
        /*03ac*/ 	.word	0x0000bff0


	//   ....[21]....
        /*03b0*/ 	.word	0x0000c110


	//   ....[22]....
        /*03b4*/ 	.word	0x0000c8b0


	//   ....[23]....
        /*03b8*/ 	.word	0x0000ca80


	//   ....[24]....
        /*03bc*/ 	.word	0x0000dc50


	//   ....[25]....
        /*03c0*/ 	.word	0x0000dc90


	//   ....[26]....
        /*03c4*/ 	.word	0x0000dd60


	//   ....[27]....
        /*03c8*/ 	.word	0x0000dd70


	//   ....[28]....
        /*03cc*/ 	.word	0x00011190


	//   ....[29]....
        /*03d0*/ 	.word	0x00011310


	//   ....[30]....
        /*03d4*/ 	.word	0x00011340


	//   ....[31]....
        /*03d8*/ 	.word	0x00011380


	//   ....[32]....
        /*03dc*/ 	.word	0x000113f0


	//   ....[33]....
        /*03e0*/ 	.word	0x00011450


	//   ....[34]....
        /*03e4*/ 	.word	0x00011490


	//   ....[35]....
        /*03e8*/ 	.word	0x00011630


	//   ....[36]....
        /*03ec*/ 	.word	0x00011690


	//   ....[37]....
        /*03f0*/ 	.word	0x000116d0


	//   ....[38]....
        /*03f4*/ 	.word	0x00011710


	//   ....[39]....
        /*03f8*/ 	.word	0x00011740


	//   ....[40]....
        /*03fc*/ 	.word	0x00011770


	//   ....[41]....
        /*0400*/ 	.word	0x00011810


	//   ....[42]....
        /*0404*/ 	.word	0x00011870


	//   ....[43]....
        /*0408*/ 	.word	0x00011900


	//   ....[44]....
        /*040c*/ 	.word	0x00015050


	//   ....[45]....
        /*0410*/ 	.word	0x00015060


	//   ....[46]....
        /*0414*/ 	.word	0x00015170


	//   ....[47]....
        /*0418*/ 	.word	0x000151d0


	//   ....[48]....
        /*041c*/ 	.word	0x00015210


	//   ....[49]....
        /*0420*/ 	.word	0x00015250


	//   ....[50]....
        /*0424*/ 	.word	0x00015280


	//   ....[51]....
        /*0428*/ 	.word	0x000152b0


	//   ....[52]....
        /*042c*/ 	.word	0x00015440


	//   ....[53]....
        /*0430*/ 	.word	0x000154a0


	//   ....[54]....
        /*0434*/ 	.word	0x000154e0


	//   ....[55]....
        /*0438*/ 	.word	0x00015520


	//   ....[56]....
        /*043c*/ 	.word	0x00015550


	//   ....[57]....
        /*0440*/ 	.word	0x00015580


	//   ....[58]....
        /*0444*/ 	.word	0x00015640


	//   ....[59]....
        /*0448*/ 	.word	0x00015660


	//   ....[60]....
        /*044c*/ 	.word	0x000156d0


	//   ....[61]....
        /*0450*/ 	.word	0x00015d60


	//   ....[62]....
        /*0454*/ 	.word	0x000163a0


	//   ....[63]....
        /*0458*/ 	.word	0x000167c0


	//   ....[64]....
        /*045c*/ 	.word	0x00016850


	//   ....[65]....
        /*0460*/ 	.word	0x000168f0


	//   ....[66]....
        /*0464*/ 	.word	0x000169a0


	//   ....[67]....
        /*0468*/ 	.word	0x00016a20


	//   ....[68]....
        /*046c*/ 	.word	0x00016aa0


	//   ....[69]....
        /*0470*/ 	.word	0x00016b20


	//   ....[70]....
        /*0474*/ 	.word	0x00016ba0


	//   ....[71]....
        /*0478*/ 	.word	0x00016c30


	//   ....[72]....
        /*047c*/ 	.word	0x00016ce0


	//   ....[73]....
        /*0480*/ 	.word	0x00016d60


	//   ....[74]....
        /*0484*/ 	.word	0x00016de0


	//   ....[75]....
        /*0488*/ 	.word	0x00016e60


	//   ....[76]....
        /*048c*/ 	.word	0x00016ee0


	//   ....[77]....
        /*0490*/ 	.word	0x00016f50


	//   ....[78]....
        /*0494*/ 	.word	0x00016ff0


	//   ....[79]....
        /*0498*/ 	.word	0x00017080


	//   ....[80]....
        /*049c*/ 	.word	0x000171b0


	//----- nvinfo : EIATTR_REG_RECONFIG
	.align		4
.L_1377:
        /*04a0*/ 	.byte	0x01, 0x54
	.zero		2


	//----- nvinfo : EIATTR_SYSCALL_OFFSETS
	.align		4
        /*04a4*/ 	.byte	0x04, 0x46
        /*04a6*/ 	.short	(.L_1379 - .L_1378)


	//   ....[0]....
.L_1378:
        /*04a8*/ 	.word	0x00001bc0


	//   ....[1]....
        /*04ac*/ 	.word	0x00012820


	//   ....[2]....
        /*04b0*/ 	.word	0x00012960


	//   ....[3]....
        /*04b4*/ 	.word	0x00012a60


	//----- nvinfo : EIATTR_MBARRIER_INSTR_OFFSETS
	.align		4
.L_1379:
        /*04b8*/ 	.byte	0x04, 0x39
        /*04ba*/ 	.short	(.L_1381 - .L_1380)


	//   ....[0]....
.L_1380:
        /*04bc*/ 	.word	0x000002a0
        /*04c0*/ 	.word	0x000000ff
        /*04c4*/ 	.word	0x00022800
        /*04c8*/ 	.short	0x0100
        /*04ca*/ 	.byte	0x08
	.zero		1


	//   ....[1]....
        /*04cc*/ 	.word	0x000002b0
        /*04d0*/ 	.word	0x000000ff
        /*04d4*/ 	.word	0x00022820
        /*04d8*/ 	.short	0x0100
        /*04da*/ 	.byte	0x08
	.zero		1


	//   ....[2]....
        /*04dc*/ 	.word	0x000003a0
        /*04e0*/ 	.word	0x000000ff
        /*04e4*/ 	.word	0x00022830
        /*04e8*/ 	.short	0x0100
        /*04ea*/ 	.byte	0x08
	.zero		1


	//   ....[3]....
        /*04ec*/ 	.word	0x000003b0
        /*04f0*/ 	.word	0x000000ff
        /*04f4*/ 	.word	0x00022840
        /*04f8*/ 	.short	0x0100
        /*04fa*/ 	.byte	0x08
	.zero		1


	//   ....[4]....
        /*04fc*/ 	.word	0x000003c0
        /*0500*/ 	.word	0x000000ff
        /*0504*/ 	.word	0x00022838
        /*0508*/ 	.short	0x0100
        /*050a*/ 	.byte	0x08
	.zero		1


	//   ....[5]....
        /*050c*/ 	.word	0x000003d0
        /*0510*/ 	.word	0x000000ff
        /*0514*/ 	.word	0x00022848
        /*0518*/ 	.short	0x0100
        /*051a*/ 	.byte	0x08
	.zero		1


	//   ....[6]....
        /*051c*/ 	.word	0x00000500
        /*0520*/ 	.word	0x000000ff
        /*0524*/ 	.word	0x00022850
        /*0528*/ 	.short	0x0100
        /*052a*/ 	.byte	0x08
	.zero		1


	//   ....[7]....
        /*052c*/ 	.word	0x00000510
        /*0530*/ 	.word	0x000000ff
        /*0534*/ 	.word	0x00022860
        /*0538*/ 	.short	0x0100
        /*053a*/ 	.byte	0x08
	.zero		1


	//   ....[8]....
        /*053c*/ 	.word	0x00000520
        /*0540*/ 	.word	0x000000ff
        /*0544*/ 	.word	0x00022858
        /*0548*/ 	.short	0x0100
        /*054a*/ 	.byte	0x08
	.zero		1


	//   ....[9]....
        /*054c*/ 	.word	0x00000530
        /*0550*/ 	.word	0x000000ff
        /*0554*/ 	.word	0x00022868
        /*0558*/ 	.short	0x0100
        /*055a*/ 	.byte	0x08
	.zero		1


	//   ....[10]....
        /*055c*/ 	.word	0x00000620
        /*0560*/ 	.word	0x000000ff
        /*0564*/ 	.word	0x00022870
        /*0568*/ 	.short	0x0100
        /*056a*/ 	.byte	0x06
	.zero		1


	//   ....[11]....
        /*056c*/ 	.word	0x00000630
        /*0570*/ 	.word	0x000000ff
        /*0574*/ 	.word	0x00022880
        /*0578*/ 	.short	0x0100
        /*057a*/ 	.byte	0x06
	.zero		1


	//   ....[12]....
        /*057c*/ 	.word	0x00000640
        /*0580*/ 	.word	0x000000ff
        /*0584*/ 	.word	0x00022878
        /*0588*/ 	.short	0x0100
        /*058a*/ 	.byte	0x06
	.zero		1


	//   ....[13]....
        /*058c*/ 	.word	0x00000650
        /*0590*/ 	.word	0x000000ff
        /*0594*/ 	.word	0x00022888
        /*0598*/ 	.short	0x0100
        /*059a*/ 	.byte	0x06
	.zero		1


	//   ....[14]....
        /*059c*/ 	.word	0x00000780
        /*05a0*/ 	.word	0x000000ff
        /*05a4*/ 	.word	0x00022890
        /*05a8*/ 	.short	0x0100
        /*05aa*/ 	.byte	0x08
	.zero		1


	//   ....[15]....
        /*05ac*/ 	.word	0x00000790
        /*05b0*/ 	.word	0x000000ff
        /*05b4*/ 	.word	0x000228a0
        /*05b8*/ 	.short	0x0100
        /*05ba*/ 	.byte	0x08
	.zero		1


	//   ....[16]....
        /*05bc*/ 	.word	0x000007a0
        /*05c0*/ 	.word	0x000000ff
        /*05c4*/ 	.word	0x00022898
        /*05c8*/ 	.short	0x0100
        /*05ca*/ 	.byte	0x08
	.zero		1


	//   ....[17]....
        /*05cc*/ 	.word	0x000007b0
        /*05d0*/ 	.word	0x000000ff
        /*05d4*/ 	.word	0x000228a8
        /*05d8*/ 	.short	0x0100
        /*05da*/ 	.byte	0x08
	.zero		1


	//   ....[18]....
        /*05dc*/ 	.word	0x000008e0
        /*05e0*/ 	.word	0x000000ff
        /*05e4*/ 	.word	0x000228b0
        /*05e8*/ 	.short	0x0100
        /*05ea*/ 	.byte	0x08
	.zero		1


	//   ....[19]....
        /*05ec*/ 	.word	0x000008f0
        /*05f0*/ 	.word	0x000000ff
        /*05f4*/ 	.word	0x000228c0
        /*05f8*/ 	.short	0x0100
        /*05fa*/ 	.byte	0x08
	.zero		1


	//   ....[20]....
        /*05fc*/ 	.word	0x00000900
        /*0600*/ 	.word	0x000000ff
        /*0604*/ 	.word	0x000228b8
        /*0608*/ 	.short	0x0100
        /*060a*/ 	.byte	0x08
	.zero		1


	//   ....[21]....
        /*060c*/ 	.word	0x00000910
        /*0610*/ 	.word	0x000000ff
        /*0614*/ 	.word	0x000228c8
        /*0618*/ 	.short	0x0100
        /*061a*/ 	.byte	0x08
	.zero		1


	//   ....[22]....
        /*061c*/ 	.word	0x00001c70
        /*0620*/ 	.word	0x00000009
        /*0624*/ 	.word	0x00022800
        /*0628*/ 	.short	0x010a
        /*062a*/ 	.byte	0x3f
	.zero		1


	//   ....[23]....
        /*062c*/ 	.word	0x00001d40
        /*0630*/ 	.word	0x00000005
        /*0634*/ 	.word	0x00022830
        /*0638*/ 	.short	0x010a
        /*063a*/ 	.byte	0x3f
	.zero		1


	//   ....[24]....
        /*063c*/ 	.word	0x00001d80
        /*0640*/ 	.word	0x00000005
        /*0644*/ 	.word	0x00022830
        /*0648*/ 	.short	0x010a
        /*064a*/ 	.byte	0x3f
	.zero		1


	//   ....[25]....
        /*064c*/ 	.word	0x00002330
        /*0650*/ 	.word	0x00000000
        /*0654*/ 	.word	0x00000000
        /*0658*/ 	.short	0x0101
        /*065a*/ 	.byte	0x3f
	.zero		1


	//   ....[26]....
        /*065c*/ 	.word	0x000045c0
        /*0660*/ 	.word	0x00000005
        /*0664*/ 	.word	0x00022850
        /*0668*/ 	.short	0x010a
        /*066a*/ 	.byte	0x3f
	.zero		1


	//   ....[27]....
        /*066c*/ 	.word	0x00004600
        /*0670*/ 	.word	0x00000005
        /*0674*/ 	.word	0x00022850
        /*0678*/ 	.short	0x010a
        /*067a*/ 	.byte	0x3f
	.zero		1


	//   ....[28]....
        /*067c*/ 	.word	0x00004930
        /*0680*/ 	.word	0x00000005
        /*0684*/ 	.word	0x00000000
        /*0688*/ 	.short	0x0101
        /*068a*/ 	.byte	0x3f
	.zero		1


	//   ....[29]....
        /*068c*/ 	.word	0x00004c40
        /*0690*/ 	.word	0x000000ff
        /*0694*/ 	.word	0x00022830
        /*0698*/ 	.short	0x010a
        /*069a*/ 	.byte	0x1c
	.zero		1


	//   ....[30]....
        /*069c*/ 	.word	0x00004c80
        /*06a0*/ 	.word	0x000000ff
        /*06a4*/ 	.word	0x00022830
        /*06a8*/ 	.short	0x010a
        /*06aa*/ 	.byte	0x1c
	.zero		1


	//   ....[31]....
        /*06ac*/ 	.word	0x00005190
        /*06b0*/ 	.word	0x00000014
        /*06b4*/ 	.word	0x00000000
        /*06b8*/ 	.short	0x0101
        /*06ba*/ 	.byte	0x3f
	.zero		1


	//   ....[32]....
        /*06bc*/ 	.word	0x00007d30
        /*06c0*/ 	.word	0x000000ff
        /*06c4*/ 	.word	0x00022850
        /*06c8*/ 	.short	0x010a
        /*06ca*/ 	.byte	0x1c
	.zero		1


	//   ....[33]....
        /*06cc*/ 	.word	0x00007d70
        /*06d0*/ 	.word	0x000000ff
        /*06d4*/ 	.word	0x00022850
        /*06d8*/ 	.short	0x010a
        /*06da*/ 	.byte	0x1c
	.zero		1


	//   ....[34]....
        /*06dc*/ 	.word	0x00008070
        /*06e0*/ 	.word	0x000000b1
        /*06e4*/ 	.word	0x00000000
        /*06e8*/ 	.short	0x0101
        /*06ea*/ 	.byte	0x3f
	.zero		1


	//   ....[35]....
        /*06ec*/ 	.word	0x00008430
        /*06f0*/ 	.word	0x000000ff
        /*06f4*/ 	.word	0x00022830
        /*06f8*/ 	.short	0x010a
        /*06fa*/ 	.byte	0x19
	.zero		1


	//   ....[36]....
        /*06fc*/ 	.word	0x00008470
        /*0700*/ 	.word	0x000000ff
        /*0704*/ 	.word	0x00022830
        /*0708*/ 	.short	0x010a
        /*070a*/ 	.byte	0x19
	.zero		1


	//   ....[37]....
        /*070c*/ 	.word	0x000095d0
        /*0710*/ 	.word	0x00000099
        /*0714*/ 	.word	0x00000000
        /*0718*/ 	.short	0x0101
        /*071a*/ 	.byte	0x3f
	.zero		1


	//   ....[38]....
        /*071c*/ 	.word	0x0000a300
        /*0720*/ 	.word	0x000000ff
        /*0724*/ 	.word	0x00022850
        /*0728*/ 	.short	0x010a
        /*072a*/ 	.byte	0x19
	.zero		1


	//   ....[39]....
        /*072c*/ 	.word	0x0000a340
        /*0730*/ 	.word	0x000000ff
        /*0734*/ 	.word	0x00022850
        /*0738*/ 	.short	0x010a
        /*073a*/ 	.byte	0x19
	.zero		1


	//   ....[40]....
        /*073c*/ 	.word	0x0000a630
        /*0740*/ 	.word	0x000000d6
        /*0744*/ 	.word	0x00000000
        /*0748*/ 	.short	0x0101
        /*074a*/ 	.byte	0x3f
	.zero		1


	//   ....[41]....
        /*074c*/ 	.word	0x0000a7f0
        /*0750*/ 	.word	0x000000ff
        /*0754*/ 	.word	0x00022830
        /*0758*/ 	.short	0x010a
        /*075a*/ 	.byte	0x1b
	.zero		1


	//   ....[42]....
        /*075c*/ 	.word	0x0000a830
        /*0760*/ 	.word	0x000000ff
        /*0764*/ 	.word	0x00022830
        /*0768*/ 	.short	0x010a
        /*076a*/ 	.byte	0x1b
	.zero		1


	//   ....[43]....
        /*076c*/ 	.word	0x0000ad40
        /*0770*/ 	.word	0x00000006
        /*0774*/ 	.word	0x00000000
        /*0778*/ 	.short	0x0101
        /*077a*/ 	.byte	0x3f
	.zero		1


	//   ....[44]....
        /*077c*/ 	.word	0x0000d8e0
        /*0780*/ 	.word	0x000000ff
        /*0784*/ 	.word	0x00022850
        /*0788*/ 	.short	0x010a
        /*078a*/ 	.byte	0x1b
	.zero		1


	//   ....[45]....
        /*078c*/ 	.word	0x0000d920
        /*0790*/ 	.word	0x000000ff
        /*0794*/ 	.word	0x00022850
        /*0798*/ 	.short	0x010a
        /*079a*/ 	.byte	0x1b
	.zero		1


	//   ....[46]....
        /*079c*/ 	.word	0x0000dc10
        /*07a0*/ 	.word	0x000000b0
        /*07a4*/ 	.word	0x00000000
        /*07a8*/ 	.short	0x0101
        /*07aa*/ 	.byte	0x3f
	.zero		1


	//   ....[47]....
        /*07ac*/ 	.word	0x0000fe00
        /*07b0*/ 	.word	0x00000011
        /*07b4*/ 	.word	0x00000000
        /*07b8*/ 	.short	0x0101
        /*07ba*/ 	.byte	0x3f
	.zero		1


	//   ....[48]....
        /*07bc*/ 	.word	0x00012f70
        /*07c0*/ 	.word	0x00000009
        /*07c4*/ 	.word	0x00022840
        /*07c8*/ 	.short	0x010a
        /*07ca*/ 	.byte	0x3f
	.zero		1


	//   ....[49]....
        /*07cc*/ 	.word	0x00013360
        /*07d0*/ 	.word	0x0000000a
        /*07d4*/ 	.word	0x00022820
        /*07d8*/ 	.short	0x010a
        /*07da*/ 	.byte	0x3f
	.zero		1


	//   ....[50]....
        /*07dc*/ 	.word	0x00013420
        /*07e0*/ 	.word	0x00000006
        /*07e4*/ 	.word	0x00022860
        /*07e8*/ 	.short	0x010a
        /*07ea*/ 	.byte	0x3f
	.zero		1


	//   ....[51]....
        /*07ec*/ 	.word	0x00013a80
        /*07f0*/ 	.word	0x00000002
        /*07f4*/ 	.word	0x00022840
        /*07f8*/ 	.short	0x010a
        /*07fa*/ 	.byte	0x3f
	.zero		1


	//   ....[52]....
        /*07fc*/ 	.word	0x00013c90
        /*0800*/ 	.word	0x00000002
        /*0804*/ 	.word	0x00022860
        /*0808*/ 	.short	0x010a
        /*080a*/ 	.byte	0x3f
	.zero		1


	//   ....[53]....
        /*080c*/ 	.word	0x00014230
        /*0810*/ 	.word	0x00000002
        /*0814*/ 	.word	0x00022840
        /*0818*/ 	.short	0x010a
        /*081a*/ 	.byte	0x3f
	.zero		1


	//   ....[54]....
        /*081c*/ 	.word	0x00014430
        /*0820*/ 	.word	0x00000002
        /*0824*/ 	.word	0x00022860
        /*0828*/ 	.short	0x010a
        /*082a*/ 	.byte	0x3f
	.zero		1


	//   ....[55]....
        /*082c*/ 	.word	0x00014940
        /*0830*/ 	.word	0x00000002
        /*0834*/ 	.word	0x00022840
        /*0838*/ 	.short	0x010a
        /*083a*/ 	.byte	0x3f
	.zero		1


	//   ....[56]....
        /*083c*/ 	.word	0x00014b50
        /*0840*/ 	.word	0x00000002
        /*0844*/ 	.word	0x00022860
        /*0848*/ 	.short	0x010a
        /*084a*/ 	.byte	0x3f
	.zero		1


	//   ....[57]....
        /*084c*/ 	.word	0x00015ce0
        /*0850*/ 	.word	0x00000000
        /*0854*/ 	.word	0x00022820
        /*0858*/ 	.short	0x010a
        /*085a*/ 	.byte	0x3f
	.zero		1


	//   ....[58]....
        /*085c*/ 	.word	0x00015ea0
        /*0860*/ 	.word	0x00000006
        /*0864*/ 	.word	0x00000000
        /*0868*/ 	.short	0x010a
        /*086a*/ 	.byte	0x3f
	.zero		1


	//   ....[59]....
        /*086c*/ 	.word	0x00015f10
        /*0870*/ 	.word	0x00000007
        /*0874*/ 	.word	0x00000000
        /*0878*/ 	.short	0x010a
        /*087a*/ 	.byte	0x3f
	.zero		1


	//   ....[60]....
        /*087c*/ 	.word	0x00015f80
        /*0880*/ 	.word	0x00000004
        /*0884*/ 	.word	0x00000000
        /*0888*/ 	.short	0x010a
        /*088a*/ 	.byte	0x3f
	.zero		1


	//   ....[61]....
        /*088c*/ 	.word	0x00015fb0
        /*0890*/ 	.word	0x00000003
        /*0894*/ 	.word	0x00000000
        /*0898*/ 	.short	0x010a
        /*089a*/ 	.byte	0x3f
	.zero		1


	//   ....[62]....
        /*089c*/ 	.word	0x00016010
        /*08a0*/ 	.word	0x00000009
        /*08a4*/ 	.word	0x00022800
        /*08a8*/ 	.short	0x010a
        /*08aa*/ 	.byte	0x3f
	.zero		1


	//   ....[63]....
        /*08ac*/ 	.word	0x00016060
        /*08b0*/ 	.word	0x00000005
        /*08b4*/ 	.word	0x00022830
        /*08b8*/ 	.short	0x010a
        /*08ba*/ 	.byte	0x3f
	.zero		1


	//   ....[64]....
        /*08bc*/ 	.word	0x000160b0
        /*08c0*/ 	.word	0x00000005
        /*08c4*/ 	.word	0x00022850
        /*08c8*/ 	.short	0x010a
        /*08ca*/ 	.byte	0x3f
	.zero		1


	//   ....[65]....
        /*08cc*/ 	.word	0x00016110
        /*08d0*/ 	.word	0x00000015
        /*08d4*/ 	.word	0x00022830
        /*08d8*/ 	.short	0x010a
        /*08da*/ 	.byte	0x3f
	.zero		1


	//   ....[66]....
        /*08dc*/ 	.word	0x00016160
        /*08e0*/ 	.word	0x000000b1
        /*08e4*/ 	.word	0x00022850
        /*08e8*/ 	.short	0x010a
        /*08ea*/ 	.byte	0x3f
	.zero		1


	//   ....[67]....
        /*08ec*/ 	.word	0x000161c0
        /*08f0*/ 	.word	0x00000006
        /*08f4*/ 	.word	0x00022830
        /*08f8*/ 	.short	0x010a
        /*08fa*/ 	.byte	0x3f
	.zero		1


	//   ....[68]....
        /*08fc*/ 	.word	0x00016210
        /*0900*/ 	.word	0x000000d6
        /*0904*/ 	.word	0x00022850
        /*0908*/ 	.short	0x010a
        /*090a*/ 	.byte	0x3f
	.zero		1


	//   ....[69]....
        /*090c*/ 	.word	0x00016270
        /*0910*/ 	.word	0x00000006
        /*0914*/ 	.word	0x00022830
        /*0918*/ 	.short	0x010a
        /*091a*/ 	.byte	0x3f
	.zero		1


	//   ....[70]....
        /*091c*/ 	.word	0x000162c0
        /*0920*/ 	.word	0x000000b0
        /*0924*/ 	.word	0x00022850
        /*0928*/ 	.short	0x010a
        /*092a*/ 	.byte	0x3f
	.zero		1


	//   ....[71]....
        /*092c*/ 	.word	0x00016460
        /*0930*/ 	.word	0x00000009
        /*0934*/ 	.word	0x00022840
        /*0938*/ 	.short	0x010a
        /*093a*/ 	.byte	0x3f
	.zero		1


	//   ....[72]....
        /*093c*/ 	.word	0x000164e0
        /*0940*/ 	.word	0x00000009
        /*0944*/ 	.word	0x00022820
        /*0948*/ 	.short	0x010a
        /*094a*/ 	.byte	0x3f
	.zero		1


	//   ....[73]....
        /*094c*/ 	.word	0x00016530
        /*0950*/ 	.word	0x00000006
        /*0954*/ 	.word	0x00022860
        /*0958*/ 	.short	0x010a
        /*095a*/ 	.byte	0x3f
	.zero		1


	//   ....[74]....
        /*095c*/ 	.word	0x00016580
        /*0960*/ 	.word	0x00000002
        /*0964*/ 	.word	0x00022840
        /*0968*/ 	.short	0x010a
        /*096a*/ 	.byte	0x3f
	.zero		1


	//   ....[75]....
        /*096c*/ 	.word	0x000165d0
        /*0970*/ 	.word	0x00000002
        /*0974*/ 	.word	0x00022860
        /*0978*/ 	.short	0x010a
        /*097a*/ 	.byte	0x3f
	.zero		1


	//   ....[76]....
        /*097c*/ 	.word	0x00016620
        /*0980*/ 	.word	0x00000002
        /*0984*/ 	.word	0x00022840
        /*0988*/ 	.short	0x010a
        /*098a*/ 	.byte	0x3f
	.zero		1


	//   ....[77]....
        /*098c*/ 	.word	0x00016670
        /*0990*/ 	.word	0x00000002
        /*0994*/ 	.word	0x00022860
        /*0998*/ 	.short	0x010a
        /*099a*/ 	.byte	0x3f
	.zero		1


	//   ....[78]....
        /*099c*/ 	.word	0x000166c0
        /*09a0*/ 	.word	0x00000002
        /*09a4*/ 	.word	0x00022840
        /*09a8*/ 	.short	0x010a
        /*09aa*/ 	.byte	0x3f
	.zero		1


	//   ....[79]....
        /*09ac*/ 	.word	0x00016710
        /*09b0*/ 	.word	0x00000002
        /*09b4*/ 	.word	0x00022860
        /*09b8*/ 	.short	0x010a
        /*09ba*/ 	.byte	0x3f
	.zero		1


	//   ....[80]....
        /*09bc*/ 	.word	0x000170d0
        /*09c0*/ 	.word	0x00000000
        /*09c4*/ 	.word	0x00022820
        /*09c8*/ 	.short	0x010a
        /*09ca*/ 	.byte	0x3f
	.zero		1


	//   ....[81]....
        /*09cc*/ 	.word	0x00017270
        /*09d0*/ 	.word	0x00000006
        /*09d4*/ 	.word	0x00000000
        /*09d8*/ 	.short	0x010a
        /*09da*/ 	.byte	0x3f
	.zero		1


	//   ....[82]....
        /*09dc*/ 	.word	0x000172c0
        /*09e0*/ 	.word	0x00000007
        /*09e4*/ 	.word	0x00000000
        /*09e8*/ 	.short	0x010a
        /*09ea*/ 	.byte	0x3f
	.zero		1


	//   ....[83]....
        /*09ec*/ 	.word	0x00017310
        /*09f0*/ 	.word	0x00000004
        /*09f4*/ 	.word	0x00000000
        /*09f8*/ 	.short	0x010a
        /*09fa*/ 	.byte	0x3f
	.zero		1


	//----- nvinfo : EIATTR_NUM_MBARRIERS
	.align		4
.L_1381:
        /*09fc*/ 	.byte	0x03, 0x38
        /*09fe*/ 	.short	0x0016


	//----- nvinfo : EIATTR_EXIT_INSTR_OFFSETS
	.align		4
        /*0a00*/ 	.byte	0x04, 0x1c
        /*0a02*/ 	.short	(.L_1383 - .L_1382)


	//   ....[0]....
.L_1382:
        /*0a04*/ 	.word	0x00000ab0


	//   ....[1]....
        /*0a08*/ 	.word	0x00011150


	//   ....[2]....
        /*0a0c*/ 	.word	0x000111b0


	//   ....[3]....
        /*0a10*/ 	.word	0x00016000


	//----- nvinfo : EIATTR_MAX_THREADS
	.align		4
.L_1383:
        /*0a14*/ 	.byte	0x04, 0x05
        /*0a16*/ 	.short	(.L_1385 - .L_1384)
.L_1384:
        /*0a18*/ 	.word	0x00000180
        /*0a1c*/ 	.word	0x00000001
        /*0a20*/ 	.word	0x00000001


	//----- nvinfo : EIATTR_CRS_STACK_SIZE
	.align		4
.L_1385:
        /*0a24*/ 	.byte	0x04, 0x1e
        /*0a26*/ 	.short	(.L_1387 - .L_1386)
.L_1386:
        /*0a28*/ 	.word	0x00000000


	//----- nvinfo : EIATTR_CBANK_PARAM_SIZE
	.align		4
.L_1387:
        /*0a2c*/ 	.byte	0x03, 0x19
        /*0a2e*/ 	.short	0x0a70


	//----- nvinfo : EIATTR_PARAM_CBANK
	.align		4
        /*0a30*/ 	.byte	0x04, 0x0a
        /*0a32*/ 	.short	(.L_1389 - .L_1388)
	.align		4
.L_1388:
        /*0a34*/ 	.word	index@(.nv.constant0._ZN7cutlass13device_kernelIN5flash11enable_sm90INS1_16FlashAttnFwdSm90INS1_25CollectiveMainloopFwdSm90ILi2EN4cute5tupleIJNS5_1CILi1EEES8_S8_EEENS6_IJNS7_ILi128EEENS7_ILi96EEENS7_ILi64EEEEEELi256ENS_10bfloat16_tEfNS_4arch4Sm90ELb0ELb1ELb1ELb1ELb0ELb0ELb0ELb1ELb0ELb0ELb0ELb0EEENS1_21CollectiveEpilogueFwdINS6_IJSA_NS7_ILi256EEESB_EEES9_SE_SG_Li256ELb1ELb0ELb0ELb0EEENS1_36VarlenDynamicPersistentTileSchedulerILi128ELi96ELi256ELi32ELb0ELb0ELb1ELb1ELb0ELb1EEEEEEEEEvNT_6ParamsE)
        /*0a38*/ 	.short	0x0210
        /*0a3a*/ 	.short	0x0a70


	//----- nvinfo : EIATTR_SW_WAR
	.align		4
.L_1389:
        /*0a3c*/ 	.byte	0x04, 0x36
        /*0a3e*/ 	.short	(.L_1391 - .L_1390)
.L_1390:
        /*0a40*/ 	.word	0x00000008
.L_1391:


//--------------------- .nv.info._ZN7cutlass13device_kernelIN5flash11enable_sm90INS1_16FlashAttnFwdSm90INS1_25CollectiveMainloopFwdSm90ILi2EN4cute5tupleIJNS5_1CILi1EEES8_S8_EEENS6_IJNS7_ILi128EEENS7_ILi96EEENS7_ILi64EEEEEELi256ENS_10bfloat16_tEfNS_4arch4Sm90ELb0ELb1ELb1ELb1ELb0ELb1ELb0ELb1ELb0ELb0ELb0ELb0EEENS1_21CollectiveEpilogueFwdINS6_IJSA_NS7_ILi256EEESB_EEES9_SE_SG_Li256ELb1ELb0ELb0ELb0EEENS1_36VarlenDynamicPersistentTileSchedulerILi128ELi96ELi256ELi32ELb0ELb0ELb1ELb1ELb0ELb1EEEEEEEEEvNT_6ParamsE --------------------------
	.section	.nv.info._ZN7cutlass13device_kernelIN5flash11enable_sm90INS1_16FlashAttnFwdSm90INS1_25CollectiveMainloopFwdSm90ILi2EN4cute5tupleIJNS5_1CILi1EEES8_S8_EEENS6_IJNS7_ILi128EEENS7_ILi96EEENS7_ILi64EEEEEELi256ENS_10bfloat16_tEfNS_4arch4Sm90ELb0ELb1ELb1ELb1ELb0ELb1ELb0ELb1ELb0ELb0ELb0ELb0EEENS1_21CollectiveEpilogueFwdINS6_IJSA_NS7_ILi256EEESB_EEES9_SE_SG_Li256ELb1ELb0ELb0ELb0EEENS1_36VarlenDynamicPersistentTileSchedulerILi128ELi96ELi256ELi32ELb0ELb0ELb1ELb1ELb0ELb1EEEEEEEEEvNT_6ParamsE,"",@"SHT_CUDA_INFO"
	.sectionflags	@""
	.align	4


	//----- nvinfo : EIATTR_CUDA_API_VERSION
	.align		4
        /*0000*/ 	.byte	0x04, 0x37
        /*0002*/ 	.short	(.L_1393 - .L_1392)
.L_1392:
        /*0004*/ 	.word	0x00000082


	//----- nvinfo : EIATTR_KPARAM_INFO
	.align		4
.L_1393:
        /*0008*/ 	.byte	0x04, 0x17
        /*000a*/ 	.short	(.L_1395 - .L_1394)
.L_1394:
        /*000c*/ 	.word	0x00000000
        /*0010*/ 	.short	0x0000
        /*0012*/ 	.short	0x0070
        /*0014*/ 	.byte	0x00, 0xf0, 0x01, 0x28


	//----- nvinfo : EIATTR_SPARSE_MMA_MASK
	.align		4
.L_1395:
        /*0018*/ 	.byte	0x03, 0x50
        /*001a*/ 	.short	0x0000


	//----- nvinfo : EIATTR_MAXREG_COUNT
	.align		4
        /*001c*/ 	.byte	0x03, 0x1b
        /*001e*/ 	.short	0x00a8


	//----- nvinfo : EIATTR_NUM_BARRIERS
	.align		4
        /*0020*/ 	.byte	0x02, 0x4c
        /*0022*/ 	.byte	0x10
	.zero		1


	//----- nvinfo : EIATTR_EXTERNS
	.align		4
        /*0024*/ 	.byte	0x04, 0x0f
        /*0026*/ 	.short	(.L_1397 - .L_1396)


	//   ....[0]....
	.align		4
.L_1396:
        /*0028*/ 	.word	index@(__assertfail)


	//----- nvinfo : EIATTR_ANNOTATIONS
	.align		4
.L_1397:
        /*002c*/ 	.byte	0x04, 0x55
        /*002e*/ 	.short	(.L_1399 - .L_1398)


	//   ....[0]....
.L_1398:
        /* <DEDUP_REMOVED lines=42> */


	//----- nvinfo : EIATTR_MERCURY_ISA_VERSION
	.align		4
.L_1399:
        /*02b8*/ 	.byte	0x03, 0x5f
        /*02ba*/ 	.short	0x0101


	//----- nvinfo : EIATTR_UNUSED_LOAD_BYTE_OFFSET
	.align		4
        /*02bc*/ 	.byte	0x04, 0x44
        /*02be*/ 	.short	(.L_1401 - .L_1400)


	//   ....[0]....
.L_1400:
        /*02c0*/ 	.word	0x00000b00
        /*02c4*/ 	.word	0x0000fff0


	//   ....[1]....
        /*02c8*/ 	.word	0x00016740
        /*02cc*/ 	.word	0x0000fff0


	//----- nvinfo : EIATTR_INT_WARP_WIDE_INSTR_OFFSETS
	.align		4
.L_1401:
        /*02d0*/ 	.byte	0x04, 0x31
        /*02d2*/ 	.short	(.L_1403 - .L_1402)


	//   ....[0]....
.L_1402:
        /*02d4*/ 	.word	0x000001b0


	//   ....[1]....
        /*02d8*/ 	.word	0x00000250


	//   ....[2]....
        /*02dc*/ 	.word	0x000002c0


	//   ....[3]....
        /*02e0*/ 	.word	0x0001b7e0


	//   ....[4]....
        /*02e4*/ 	.word	0x0001b870


	//   ....[5]....
        /*02e8*/ 	.word	0x0001bd60


	//   ....[6]....
        /*02ec*/ 	.word	0x0001bda0


	//   ....[7]....
        /*02f0*/ 	.word	0x0001e100


	//   ....[8]....
        /*02f4*/ 	.word	0x0001e190


	//----- nvinfo : EIATTR_COOP_GROUP_MASK_REGIDS
	.align		4
.L_1403:
        /*02f8*/ 	.byte	0x04, 0x29
        /*02fa*/ 	.short	(.L_1405 - .L_1404)


	//   ....[0]....
.L_1404:
        /*02fc*/ 	.word	0xffffffff


	//   ....[1]....
        /*0300*/ 	.word	0xffffffff


	//   ....[2]....
        /*0304*/ 	.word	0xffffffff


	//   ....[3]....
        /*0308*/ 	.word	0xffffffff


	//   ....[4]....
        /*030c*/ 	.word	0xffffffff


	//   ....[5]....
        /*0310*/ 	.word	0xffffffff


	//   ....[6]....
        /*0314*/ 	.word	0xffffffff


	//   ....[7]....
        /*0318*/ 	.word	0xffffffff


	//   ....[8]....
        /*031c*/ 	.word	0xffffffff


	//   ....[9]....
        /*0320*/ 	.word	0xffffffff


	//   ....[10]....
        /*0324*/ 	.word	0xffffffff


	//   ....[11]....
        /*0328*/ 	.word	0xffffffff


	//   ....[12]....
        /*032c*/ 	.word	0xffffffff


	//   ....[13]....
        /*0330*/ 	.word	0xffffffff


	//   ....[14]....
        /*0334*/ 	.word	0xffffffff


	//   ....[15]....
        /*0338*/ 	.word	0xffffffff


	//   ....[16]....
        /*033c*/ 	.word	0xffffffff


	//   ....[17]....
        /*0340*/ 	.word	0xffffffff


	//   ....[18]....
        /*0344*/ 	.word	0xffffffff


	//   ....[19]....
        /*0348*/ 	.word	0xffffffff


	//   ....[20]....
        /*034c*/ 	.word	0xffffffff


	//   ....[21]....
        /*0350*/ 	.word	0xffffffff


	//   ....[22]....
        /*0354*/ 	.word	0xffffffff


	//   ....[23]....
        /*0358*/ 	.word	0xffffffff


	//   ....[24]....
        /*035c*/ 	.word	0xffffffff


	//   ....[25]....
        /*0360*/ 	.word	0xffffffff


	//   ....[26]....
        /*0364*/ 	.word	0xffffffff


	//   ....[27]....
        /*0368*/ 	.word	0xffffffff


	//   ....[28]....
        /*036c*/ 	.word	0xffffffff


	//   ....[29]....
        /*0370*/ 	.word	0xffffffff


	//   ....[30]....
        /*0374*/ 	.word	0xffffffff


	//   ....[31]....
        /*0378*/ 	.word	0xffffffff


	//   ....[32]....
        /*037c*/ 	.word	0xffffffff


	//   ....[33]....
        /*0380*/ 	.word	0xffffffff


	//   ....[34]....
        /*0384*/ 	.word	0xffffffff


	//   ....[35]....
        /*0388*/ 	.word	0xffffffff


	//   ....[36]....
        /*038c*/ 	.word	0xffffffff


	//   ....[37]....
        /*0390*/ 	.word	0xffffffff


	//   ....[38]....
        /*0394*/ 	.word	0xffffffff


	//   ....[39]....
        /*0398*/ 	.word	0xffffffff


	//   ....[40]....
        /*039c*/ 	.word	0xffffffff


	//   ....[41]....
        /*03a0*/ 	.word	0xffffffff


	//   ....[42]....
        /*03a4*/ 	.word	0xffffffff


	//   ....[43]....
        /*03a8*/ 	.word	0xffffffff


	//   ....[44]....
        /*03ac*/ 	.word	0xffffffff


	//   ....[45]....
        /*03b0*/ 	.word	0xffffffff


	//   ....[46]....
        /*03b4*/ 	.word	0xffffffff


	//   ....[47]....
        /*03b8*/ 	.word	0xffffffff


	//   ....[48]....
        /*03bc*/ 	.word	0xffffffff


	//   ....[49]....
        /*03c0*/ 	.word	0xffffffff


	//   ....[50]....
        /*03c4*/ 	.word	0xffffffff


	//   ....[51]....
        /*03c8*/ 	.word	0xffffffff


	//   ....[52]....
        /*03cc*/ 	.word	0xffffffff


	//   ....[53]....
        /*03d0*/ 	.word	0xffffffff


	//   ....[54]....
        /*03d4*/ 	.word	0xffffffff


	//   ....[55]....
        /*03d8*/ 	.word	0xffffffff


	//   ....[56]....
        /*03dc*/ 	.word	0xffffffff


	//   ....[57]....
        /*03e0*/ 	.word	0xffffffff


	//   ....[58]....
        /*03e4*/ 	.word	0xffffffff


	//   ....[59]....
        /*03e8*/ 	.word	0xffffffff


	//   ....[60]....
        /*03ec*/ 	.word	0xffffffff


	//   ....[61]....
        /*03f0*/ 	.word	0xffffffff


	//   ....[62]....
        /*03f4*/ 	.word	0x0500000f


	//   ....[63]....
        /*03f8*/ 	.word	0x0500000f


	//   ....[64]....
        /*03fc*/ 	.word	0x0500000f


	//   ....[65]....
        /*0400*/ 	.word	0x0500000f


	//   ....[66]....
        /*0404*/ 	.word	0x0500000f


	//   ....[67]....
        /*0408*/ 	.word	0x0500000f


	//   ....[68]....
        /*040c*/ 	.word	0x0500000f


	//   ....[69]....
        /*0410*/ 	.word	0x0500000f


	//   ....[70]....
        /*0414*/ 	.word	0x0500000f


	//   ....[71]....
        /*0418*/ 	.word	0x0500000f


	//   ....[72]....
        /*041c*/ 	.word	0x0500000f


	//   ....[73]....
        /*0420*/ 	.word	0x0500000f


	//   ....[74]....
        /*0424*/ 	.word	0x0500000f


	//   ....[75]....
        /*0428*/ 	.word	0x0500000f


	//   ....[76]....
        /*042c*/ 	.word	0x0500000f


	//   ....[77]....
        /*0430*/ 	.word	0x0500000f


	//   ....[78]....
        /*0434*/ 	.word	0x0500000f


	//   ....[79]....
        /*0438*/ 	.word	0x0500000f


	//   ....[80]....
        /*043c*/ 	.word	0x0500000f


	//   ....[81]....
        /*0440*/ 	.word	0x0500000f


	//   ....[82]....
        /*0444*/ 	.word	0x0500000f


	//   ....[83]....
        /*0448*/ 	.word	0x0500000f


	//   ....[84]....
        /*044c*/ 	.word	0x0500000f


	//   ....[85]....
        /*0450*/ 	.word	0x0500000f


	//   ....[86]....
        /*0454*/ 	.word	0x0500000f


	//   ....[87]....
        /*0458*/ 	.word	0x0500000f


	//   ....[88]....
        /*045c*/ 	.word	0x0500000f


	//   ....[89]....
        /*0460*/ 	.word	0x0500000f


	//   ....[90]....
        /*0464*/ 	.word	0x0500000f


	//   ....[91]....
        /*0468*/ 	.word	0x0500000f


	//   ....[92]....
        /*046c*/ 	.word	0x0500000f


	//   ....[93]....
        /*0470*/ 	.word	0x0500000f


	//   ....[94]....
        /*0474*/ 	.word	0x0500000f


	//   ....[95]....
        /*0478*/ 	.word	0x0500000f


	//   ....[96]....
        /*047c*/ 	.word	0x0500000f


	//   ....[97]....
        /*0480*/ 	.word	0x0500000f


	//   ....[98]....
        /*0484*/ 	.word	0x0500000f


	//----- nvinfo : EIATTR_COOP_GROUP_INSTR_OFFSETS
	.align		4
.L_1405:
        /*0488*/ 	.byte	0x04, 0x28
        /*048a*/ 	.short	(.L_1407 - .L_1406)


	//   ....[0]....
.L_1406:
        /*048c*/ 	.word	0x00000060


	//   ....[1]....
        /*0490*/ 	.word	0x000001c0


	//   ....[2]....
        /*0494*/ 	.word	0x00000270


	//   ....[3]....
        /*0498*/ 	.word	0x00000430


	//   ....[4]....
        /*049c*/ 	.word	0x00000590


	//   ....[5]....
        /*04a0*/ 	.word	0x000006b0


	//   ....[6]....
        /*04a4*/ 	.word	0x00000810


	//   ....[7]....
        /*04a8*/ 	.word	0x000063d0


	//   ....[8]....
        /*04ac*/ 	.word	0x0000b0d0


	//   ....[9]....
        /*04b0*/ 	.word	0x0000b1b0


	//   ....[10]....
        /*04b4*/ 	.word	0x0000b7e0


	//   ....[11]....
        /*04b8*/ 	.word	0x0000b890


	//   ....[12]....
        /*04bc*/ 	.word	0x0000e3c0


	//   ....[13]....
        /*04c0*/ 	.word	0x0000e410


	//   ....[14]....
        /*04c4*/ 	.word	0x0000ebc0


	//   ....[15]....
        /*04c8*/ 	.word	0x0000ed90


	//   ....[16]....
        /*04cc*/ 	.word	0x00010a50


	//   ....[17]....
        /*04d0*/ 	.word	0x00010ab0


	//   ....[18]....
        /*04d4*/ 	.word	0x00010f40


	//   ....[19]....
        /*04d8*/ 	.word	0x00011100


	//   ....[20]....
        /*04dc*/ 	.word	0x00013f70


	//   ....[21]....
        /*04e0*/ 	.word	0x000143b0


	//   ....[22]....
        /*04e4*/ 	.word	0x000146a0


	//   ....[23]....
        /*04e8*/ 	.word	0x00014700


	//   ....[24]....
        /*04ec*/ 	.word	0x00015cc0


	//   ....[25]....
        /*04f0*/ 	.word	0x00015d30


	//   ....[26]....
        /*04f4*/ 	.word	0x00015d80


	//   ....[27]....
        /*04f8*/ 	.word	0x00015db0


	//   ....[28]....
        /*04fc*/ 	.word	0x00019100


	//   ....[29]....
        /*0500*/ 	.word	0x00019270


	//   ....[30]....
        /*0504*/ 	.word	0x000192a0


	//   ....[31]....
        /*0508*/ 	.word	0x000192e0


	//   ....[32]....
        /*050c*/ 	.word	0x00019350


	//   ....[33]....
        /*0510*/ 	.word	0x000193b0


	//   ....[34]....
        /*0514*/ 	.word	0x000193f0


	//   ....[35]....
        /*0518*/ 	.word	0x00019590


	//   ....[36]....
        /*051c*/ 	.word	0x000195f0


	//   ....[37]....
        /*0520*/ 	.word	0x00019630


	//   ....[38]....
        /*0524*/ 	.word	0x00019670


	//   ....[39]....
        /*0528*/ 	.word	0x000196a0


	//   ....[40]....
        /*052c*/ 	.word	0x000196d0


	//   ....[41]....
        /*0530*/ 	.word	0x00019770


	//   ....[42]....
        /*0534*/ 	.word	0x000197d0


	//   ....[43]....
        /*0538*/ 	.word	0x00019860


	//   ....[44]....
        /*053c*/ 	.word	0x0001e220


	//   ....[45]....
        /*0540*/ 	.word	0x0001e230


	//   ....[46]....
        /*0544*/ 	.word	0x0001e340


	//   ....[47]....
        /*0548*/ 	.word	0x0001e3a0


	//   ....[48]....
        /*054c*/ 	.word	0x0001e3e0


	//   ....[49]....
        /*0550*/ 	.word	0x0001e420


	//   ....[50]....
        /*0554*/ 	.word	0x0001e450


	//   ....[51]....
        /*0558*/ 	.word	0x0001e480


	//   ....[52]....
        /*055c*/ 	.word	0x0001e610


	//   ....[53]....
        /*0560*/ 	.word	0x0001e670


	//   ....[54]....
        /*0564*/ 	.word	0x0001e6b0


	//   ....[55]....
        /*0568*/ 	.word	0x0001e6f0


	//   ....[56]....
        /*056c*/ 	.word	0x0001e720


	//   ....[57]....
        /*0570*/ 	.word	0x0001e750


	//   ....[58]....
        /*0574*/ 	.word	0x0001e810


	//   ....[59]....
        /*0578*/ 	.word	0x0001e830


	//   ....[60]....
        /*057c*/ 	.word	0x0001e8a0


	//   ....[61]....
        /*0580*/ 	.word	0x0001ef30


	//   ....[62]....
        /*0584*/ 	.word	0x0001f3c0


	//   ....[63]....
        /*0588*/ 	.word	0x0001f460


	//   ....[64]....
        /*058c*/ 	.word	0x0001f500


	//   ....[65]....
        /*0590*/ 	.word	0x0001f5a0


	//   ....[66]....
        /*0594*/ 	.word	0x0001f640


	//   ....[67]....
        /*0598*/ 	.word	0x0001f6e0


	//   ....[68]....
        /*059c*/ 	.word	0x0001f780


	//   ....[69]....
        /*05a0*/ 	.word	0x0001f820


	//   ....[70]....
        /*05a4*/ 	.word	0x0001f8c0


	//   ....[71]....
        /*05a8*/ 	.word	0x0001f9b0


	//   ....[72]....
        /*05ac*/ 	.word	0x0001fa50


	//   ....[73]....
        /*05b0*/ 	.word	0x0001faf0


	//   ....[74]....
        /*05b4*/ 	.word	0x0001fb90


	//   ....[75]....
        /*05b8*/ 	.word	0x0001fc30


	//   ....[76]....
        /*05bc*/ 	.word	0x0001fcd0


	//   ....[77]....
        /*05c0*/ 	.word	0x0001fd70


	//   ....[78]....
        /*05c4*/ 	.word	0x0001fe10


	//   ....[79]....
        /*05c8*/ 	.word	0x000201b0


	//   ....[80]....
        /*05cc*/ 	.word	0x00020490


	//   ....[81]....
        /*05d0*/ 	.word	0x000208b0


	//   ....[82]....
        /*05d4*/ 	.word	0x00020940


	//   ....[83]....
        /*05d8*/ 	.word	0x000209e0


	//   ....[84]....
        /*05dc*/ 	.word	0x00020a90


	//   ....[85]....
        /*05e0*/ 	.word	0x00020b10


	//   ....[86]....
        /*05e4*/ 	.word	0x00020b90


	//   ....[87]....
        /*05e8*/ 	.word	0x00020c10


	//   ....[88]....
        /*05ec*/ 	.word	0x00020c90


	//   ....[89]....
        /*05f0*/ 	.word	0x00020d20


	//   ....[90]....
        /*05f4*/ 	.word	0x00020dd0


	//   ....[91]....
        /*05f8*/ 	.word	0x00020e50


	//   ....[92]....
        /*05fc*/ 	.word	0x00020ed0


	//   ....[93]....
        /*0600*/ 	.word	0x00020f50


	//   ....[94]....
        /*0604*/ 	.word	0x00020fd0


	//   ....[95]....
        /*0608*/ 	.word	0x00021040


	//   ....[96]....
        /*060c*/ 	.word	0x000210e0


	//   ....[97]....
        /*0610*/ 	.word	0x00021170


	//   ....[98]....
        /*0614*/ 	.word	0x000212a0


	//----- nvinfo : EIATTR_REG_RECONFIG
	.align		4
.L_1407:
        /*0618*/ 	.byte	0x01, 0x54
	.zero		2


	//----- nvinfo : EIATTR_SYSCALL_OFFSETS
	.align		4
        /*061c*/ 	.byte	0x04, 0x46
        /*061e*/ 	.short	(.L_1409 - .L_1408)


	//   ....[0]....
.L_1408:
        /*0620*/ 	.word	0x00001a50


	//   ....[1]....
        /*0624*/ 	.word	0x00001ba0


	//   ....[2]....
        /*0628*/ 	.word	0x00006570


	//   ....[3]....
        /*062c*/ 	.word	0x00006a00


	//   ....[4]....
        /*0630*/ 	.word	0x0001ba00


	//   ....[5]....
        /*0634*/ 	.word	0x0001bb40


	//   ....[6]....
        /*0638*/ 	.word	0x0001bc40


	//----- nvinfo : EIATTR_MBARRIER_INSTR_OFFSETS
	.align		4
.L_1409:
        /*063c*/ 	.byte	0x04, 0x39
        /*063e*/ 	.short	(.L_1411 - .L_1410)


	//   ....[0]....
.L_1410:
        /*0640*/ 	.word	0x000002e0
        /*0644*/ 	.word	0x000000ff
        /*0648*/ 	.word	0x00022800
        /*064c*/ 	.short	0x0100
        /*064e*/ 	.byte	0x08
	.zero		1


	//   ....[1]....
        /*0650*/ 	.word	0x000002f0
        /*0654*/ 	.word	0x000000ff
        /*0658*/ 	.word	0x00022820
        /*065c*/ 	.short	0x0100
        /*065e*/ 	.byte	0x08
	.zero		1


	//   ....[2]....
        /*0660*/ 	.word	0x000003e0
        /*0664*/ 	.word	0x000000ff
        /*0668*/ 	.word	0x00022830
        /*066c*/ 	.short	0x0100
        /*066e*/ 	.byte	0x08
	.zero		1


	//   ....[3]....
        /*0670*/ 	.word	0x000003f0
        /*0674*/ 	.word	0x000000ff
        /*0678*/ 	.word	0x00022840
        /*067c*/ 	.short	0x0100
        /*067e*/ 	.byte	0x08
	.zero		1


	//   ....[4]....
        /*0680*/ 	.word	0x00000400
        /*0684*/ 	.word	0x000000ff
        /*0688*/ 	.word	0x00022838
        /*068c*/ 	.short	0x0100
        /*068e*/ 	.byte	0x08
	.zero		1


	//   ....[5]....
        /*0690*/ 	.word	0x00000410
        /*0694*/ 	.word	0x000000ff
        /*0698*/ 	.word	0x00022848
        /*069c*/ 	.short	0x0100
        /*069e*/ 	.byte	0x08
	.zero		1


	//   ....[6]....
        /*06a0*/ 	.word	0x00000540
        /*06a4*/ 	.word	0x000000ff
        /*06a8*/ 	.word	0x00022850
        /*06ac*/ 	.short	0x0100
        /*06ae*/ 	.byte	0x08
	.zero		1


	//   ....[7]....
        /*06b0*/ 	.word	0x00000550
        /*06b4*/ 	.word	0x000000ff
        /*06b8*/ 	.word	0x00022860
        /*06bc*/ 	.short	0x0100
        /*06be*/ 	.byte	0x08
	.zero		1


	//   ....[8]....
        /*06c0*/ 	.word	0x00000560
        /*06c4*/ 	.word	0x000000ff
        /*06c8*/ 	.word	0x00022858
        /*06cc*/ 	.short	0x0100
        /*06ce*/ 	.byte	0x08
	.zero		1


	//   ....[9]....
        /*06d0*/ 	.word	0x00000570
        /*06d4*/ 	.word	0x000000ff
        /*06d8*/ 	.word	0x00022868
        /*06dc*/ 	.short	0x0100
        /*06de*/ 	.byte	0x08
	.zero		1


	//   ....[10]....
        /*06e0*/ 	.word	0x00000660
        /*06e4*/ 	.word	0x000000ff
        /*06e8*/ 	.word	0x00022870
        /*06ec*/ 	.short	0x0100
        /*06ee*/ 	.byte	0x06
	.zero		1


	//   ....[11]....
        /*06f0*/ 	.word	0x00000670
        /*06f4*/ 	.word	0x000000ff
        /*06f8*/ 	.word	0x00022880
        /*06fc*/ 	.short	0x0100
        /*06fe*/ 	.byte	0x06
	.zero		1


	//   ....[12]....
        /*0700*/ 	.word	0x00000680
        /*0704*/ 	.word	0x000000ff
        /*0708*/ 	.word	0x00022878
        /*070c*/ 	.short	0x0100
        /*070e*/ 	.byte	0x06
	.zero		1


	//   ....[13]....
        /*0710*/ 	.word	0x00000690
        /*0714*/ 	.word	0x000000ff
        /*0718*/ 	.word	0x00022888
        /*071c*/ 	.short	0x0100
        /*071e*/ 	.byte	0x06
	.zero		1


	//   ....[14]....
        /*0720*/ 	.word	0x000007c0
        /*0724*/ 	.word	0x000000ff
        /*0728*/ 	.word	0x00022890
        /*072c*/ 	.short	0x0100
        /*072e*/ 	.byte	0x08
	.zero		1


	//   ....[15]....
        /*0730*/ 	.word	0x000007d0
        /*0734*/ 	.word	0x000000ff
        /*0738*/ 	.word	0x000228a0
        /*073c*/ 	.short	0x0100
        /*073e*/ 	.byte	0x08
	.zero		1


	//   ....[16]....
        /*0740*/ 	.word	0x000007e0
        /*0744*/ 	.word	0x000000ff
        /*0748*/ 	.word	0x00022898
        /*074c*/ 	.short	0x0100
        /*074e*/ 	.byte	0x08
	.zero		1


	//   ....[17]....
        /*0750*/ 	.word	0x000007f0
        /*0754*/ 	.word	0x000000ff
        /*0758*/ 	.word	0x000228a8
        /*075c*/ 	.short	0x0100
        /*075e*/ 	.byte	0x08
	.zero		1


	//   ....[18]....
        /*0760*/ 	.word	0x00000920
        /*0764*/ 	.word	0x000000ff
        /*0768*/ 	.word	0x000228b0
        /*076c*/ 	.short	0x0100
        /*076e*/ 	.byte	0x08
	.zero		1


	//   ....[19]....
        /*0770*/ 	.word	0x00000930
        /*0774*/ 	.word	0x000000ff
        /*0778*/ 	.word	0x000228c0
        /*077c*/ 	.short	0x0100
        /*077e*/ 	.byte	0x08
	.zero		1


	//   ....[20]....
        /*0780*/ 	.word	0x00000940
        /*0784*/ 	.word	0x000000ff
        /*0788*/ 	.word	0x000228b8
        /*078c*/ 	.short	0x0100
        /*078e*/ 	.byte	0x08
	.zero		1


	//   ....[21]....
        /*0790*/ 	.word	0x00000950
        /*0794*/ 	.word	0x000000ff
        /*0798*/ 	.word	0x000228c8
        /*079c*/ 	.short	0x0100
        /*079e*/ 	.byte	0x08
	.zero		1


	//   ....[22]....
        /*07a0*/ 	.word	0x00002e90
        /*07a4*/ 	.word	0x0000005c
        /*07a8*/ 	.word	0x00022890
        /*07ac*/ 	.short	0x010a
        /*07ae*/ 	.byte	0x3f
	.zero		1


	//   ....[23]....
        /*07b0*/ 	.word	0x00004180
        /*07b4*/ 	.word	0x0000005c
        /*07b8*/ 	.word	0x00022890
        /*07bc*/ 	.short	0x010a
        /*07be*/ 	.byte	0x3f
	.zero		1


	//   ....[24]....
        /*07c0*/ 	.word	0x00005280
        /*07c4*/ 	.word	0x0000005c
        /*07c8*/ 	.word	0x00022890
        /*07cc*/ 	.short	0x010a
        /*07ce*/ 	.byte	0x3f
	.zero		1


	//   ....[25]....
        /*07d0*/ 	.word	0x00005490
        /*07d4*/ 	.word	0x00000004
        /*07d8*/ 	.word	0x00000000
        /*07dc*/ 	.short	0x0101
        /*07de*/ 	.byte	0x3f
	.zero		1


	//   ....[26]....
        /*07e0*/ 	.word	0x000054d0
        /*07e4*/ 	.word	0x0000005c
        /*07e8*/ 	.word	0x000228b0
        /*07ec*/ 	.short	0x010a
        /*07ee*/ 	.byte	0x3f
	.zero		1


	//   ....[27]....
        /*07f0*/ 	.word	0x00005b20
        /*07f4*/ 	.word	0x0000005c
        /*07f8*/ 	.word	0x00000000
        /*07fc*/ 	.short	0x0101
        /*07fe*/ 	.byte	0x3f
	.zero		1


	//   ....[28]....
        /*0800*/ 	.word	0x00006600
        /*0804*/ 	.word	0x00000011
        /*0808*/ 	.word	0x00022800
        /*080c*/ 	.short	0x010a
        /*080e*/ 	.byte	0x3f
	.zero		1


	//   ....[29]....
        /*0810*/ 	.word	0x00006650
        /*0814*/ 	.word	0x00000011
        /*0818*/ 	.word	0x00022800
        /*081c*/ 	.short	0x010a
        /*081e*/ 	.byte	0x3f
	.zero		1


	//   ....[30]....
        /*0820*/ 	.word	0x00007270
        /*0824*/ 	.word	0x00000011
        /*0828*/ 	.word	0x00022800
        /*082c*/ 	.short	0x010a
        /*082e*/ 	.byte	0x3f
	.zero		1


	//   ....[31]....
        /*0830*/ 	.word	0x000086e0
        /*0834*/ 	.word	0x00000011
        /*0838*/ 	.word	0x00022800
        /*083c*/ 	.short	0x010a
        /*083e*/ 	.byte	0x3f
	.zero		1


	//   ....[32]....
        /*0840*/ 	.word	0x00009730
        /*0844*/ 	.word	0x00000005
        /*0848*/ 	.word	0x00022830
        /*084c*/ 	.short	0x010a
        /*084e*/ 	.byte	0x3f
	.zero		1


	//   ....[33]....
        /*0850*/ 	.word	0x000097d0
        /*0854*/ 	.word	0x00000005
        /*0858*/ 	.word	0x00022830
        /*085c*/ 	.short	0x010a
        /*085e*/ 	.byte	0x3f
	.zero		1


	//   ....[34]....
        /*0860*/ 	.word	0x00009f10
        /*0864*/ 	.word	0x00000000
        /*0868*/ 	.word	0x00000000
        /*086c*/ 	.short	0x0101
        /*086e*/ 	.byte	0x3f
	.zero		1


	//   ....[35]....
        /*0870*/ 	.word	0x0000c0a0
        /*0874*/ 	.word	0x00000005
        /*0878*/ 	.word	0x00022850
        /*087c*/ 	.short	0x010a
        /*087e*/ 	.byte	0x3f
	.zero		1


	//   ....[36]....
        /*0880*/ 	.word	0x0000c0f0
        /*0884*/ 	.word	0x00000005
        /*0888*/ 	.word	0x00022850
        /*088c*/ 	.short	0x010a
        /*088e*/ 	.byte	0x3f
	.zero		1


	//   ....[37]....
        /*0890*/ 	.word	0x0000c4c0
        /*0894*/ 	.word	0x00000005
        /*0898*/ 	.word	0x00000000
        /*089c*/ 	.short	0x0101
        /*089e*/ 	.byte	0x3f
	.zero		1


	//   ....[38]....
        /*08a0*/ 	.word	0x0000c7d0
        /*08a4*/ 	.word	0x000000d1
        /*08a8*/ 	.word	0x00022830
        /*08ac*/ 	.short	0x010a
        /*08ae*/ 	.byte	0x3f
	.zero		1


	//   ....[39]....
        /*08b0*/ 	.word	0x0000c830
        /*08b4*/ 	.word	0x000000d1
        /*08b8*/ 	.word	0x00022830
        /*08bc*/ 	.short	0x010a
        /*08be*/ 	.byte	0x3f
	.zero		1


	//   ....[40]....
        /*08c0*/ 	.word	0x0000cca0
        /*08c4*/ 	.word	0x000000a4
        /*08c8*/ 	.word	0x00000000
        /*08cc*/ 	.short	0x0101
        /*08ce*/ 	.byte	0x3f
	.zero		1


	//   ....[41]....
        /*08d0*/ 	.word	0x0000f9f0
        /*08d4*/ 	.word	0x000000d1
        /*08d8*/ 	.word	0x00022850
        /*08dc*/ 	.short	0x010a
        /*08de*/ 	.byte	0x3f
	.zero		1


	//   ....[42]....
        /*08e0*/ 	.word	0x0000fa40
        /*08e4*/ 	.word	0x000000d1
        /*08e8*/ 	.word	0x00022850
        /*08ec*/ 	.short	0x010a
        /*08ee*/ 	.byte	0x3f
	.zero		1


	//   ....[43]....
        /*08f0*/ 	.word	0x0000fe00
        /*08f4*/ 	.word	0x000000d1
        /*08f8*/ 	.word	0x00000000
        /*08fc*/ 	.short	0x0101
        /*08fe*/ 	.byte	0x3f
	.zero		1


	//   ....[44]....
        /*0900*/ 	.word	0x00010160
        /*0904*/ 	.word	0x000000cd
        /*0908*/ 	.word	0x00022830
        /*090c*/ 	.short	0x010a
        /*090e*/ 	.byte	0x3f
	.zero		1


	//   ....[45]....
        /*0910*/ 	.word	0x000101c0
        /*0914*/ 	.word	0x000000cd
        /*0918*/ 	.word	0x00022830
        /*091c*/ 	.short	0x010a
        /*091e*/ 	.byte	0x3f
	.zero		1


	//   ....[46]....
        /*0920*/ 	.word	0x000116d0
        /*0924*/ 	.word	0x000000a6
        /*0928*/ 	.word	0x00000000
        /*092c*/ 	.short	0x0101
        /*092e*/ 	.byte	0x3f
	.zero		1


	//   ....[47]....
        /*0930*/ 	.word	0x00012130
        /*0934*/ 	.word	0x000000cd
        /*0938*/ 	.word	0x00022850
        /*093c*/ 	.short	0x010a
        /*093e*/ 	.byte	0x3f
	.zero		1


	//   ....[48]....
        /*0940*/ 	.word	0x00012180
        /*0944*/ 	.word	0x000000cd
        /*0948*/ 	.word	0x00022850
        /*094c*/ 	.short	0x010a
        /*094e*/ 	.byte	0x3f
	.zero		1


	//   ....[49]....
        /*0950*/ 	.word	0x00012520
        /*0954*/ 	.word	0x000000cd
        /*0958*/ 	.word	0x00000000
        /*095c*/ 	.short	0x0101
        /*095e*/ 	.byte	0x3f
	.zero		1


	//   ....[50]....
        /*0960*/ 	.word	0x00012650
        /*0964*/ 	.word	0x000000cd
        /*0968*/ 	.word	0x00022830
        /*096c*/ 	.short	0x010a
        /*096e*/ 	.byte	0x3f
	.zero		1


	//   ....[51]....
        /*0970*/ 	.word	0x000126b0
        /*0974*/ 	.word	0x000000cd
        /*0978*/ 	.word	0x00022830
        /*097c*/ 	.short	0x010a
        /*097e*/ 	.byte	0x3f
	.zero		1


	//   ....[52]....
        /*0980*/ 	.word	0x00012b10
        /*0984*/ 	.word	0x000000a4
        /*0988*/ 	.word	0x00000000
        /*098c*/ 	.short	0x0101
        /*098e*/ 	.byte	0x3f
	.zero		1


	//   ....[53]....
        /*0990*/ 	.word	0x00015880
        /*0994*/ 	.word	0x000000cd
        /*0998*/ 	.word	0x00022850
        /*099c*/ 	.short	0x010a
        /*099e*/ 	.byte	0x3f
	.zero		1


	//   ....[54]....
        /*09a0*/ 	.word	0x000158d0
        /*09a4*/ 	.word	0x000000cd
        /*09a8*/ 	.word	0x00022850
        /*09ac*/ 	.short	0x010a
        /*09ae*/ 	.byte	0x3f
	.zero		1


	//   ....[55]....
        /*09b0*/ 	.word	0x00015c90
        /*09b4*/ 	.word	0x000000cd
        /*09b8*/ 	.word	0x00000000
        /*09bc*/ 	.short	0x0101
        /*09be*/ 	.byte	0x3f
	.zero		1


	//   ....[56]....
        /*09c0*/ 	.word	0x00017e30
        /*09c4*/ 	.word	0x00000000
        /*09c8*/ 	.word	0x00000000
        /*09cc*/ 	.short	0x0101
        /*09ce*/ 	.byte	0x3f
	.zero		1


	//   ....[57]....
        /*09d0*/ 	.word	0x0001a830
        /*09d4*/ 	.word	0x00000007
        /*09d8*/ 	.word	0x00022820
        /*09dc*/ 	.short	0x010a
        /*09de*/ 	.byte	0x3f
	.zero		1


	//   ....[58]....
        /*09e0*/ 	.word	0x0001a8c0
        /*09e4*/ 	.word	0x00000008
        /*09e8*/ 	.word	0x000228a0
        /*09ec*/ 	.short	0x010a
        /*09ee*/ 	.byte	0x3f
	.zero		1


	//   ....[59]....
        /*09f0*/ 	.word	0x0001aaa0
        /*09f4*/ 	.word	0x00000008
        /*09f8*/ 	.word	0x000228c0
        /*09fc*/ 	.short	0x010a
        /*09fe*/ 	.byte	0x3f
	.zero		1


	//   ....[60]....
        /*0a00*/ 	.word	0x0001aeb0
        /*0a04*/ 	.word	0x00000009
        /*0a08*/ 	.word	0x000228a0
        /*0a0c*/ 	.short	0x010a
        /*0a0e*/ 	.byte	0x3f
	.zero		1


	//   ....[61]....
        /*0a10*/ 	.word	0x0001b070
        /*0a14*/ 	.word	0x00000009
        /*0a18*/ 	.word	0x000228c0
        /*0a1c*/ 	.short	0x010a
        /*0a1e*/ 	.byte	0x3f
	.zero		1


	//   ....[62]....
        /*0a20*/ 	.word	0x0001c150
        /*0a24*/ 	.word	0x00000005
        /*0a28*/ 	.word	0x00022840
        /*0a2c*/ 	.short	0x010a
        /*0a2e*/ 	.byte	0x3f
	.zero		1


	//   ....[63]....
        /*0a30*/ 	.word	0x0001c540
        /*0a34*/ 	.word	0x00000007
        /*0a38*/ 	.word	0x00022820
        /*0a3c*/ 	.short	0x010a
        /*0a3e*/ 	.byte	0x3f
	.zero		1


	//   ....[64]....
        /*0a40*/ 	.word	0x0001c600
        /*0a44*/ 	.word	0x00000002
        /*0a48*/ 	.word	0x00022860
        /*0a4c*/ 	.short	0x010a
        /*0a4e*/ 	.byte	0x3f
	.zero		1


	//   ....[65]....
        /*0a50*/ 	.word	0x0001cc50
        /*0a54*/ 	.word	0x00000002
        /*0a58*/ 	.word	0x00022840
        /*0a5c*/ 	.short	0x010a
        /*0a5e*/ 	.byte	0x3f
	.zero		1


	//   ....[66]....
        /*0a60*/ 	.word	0x0001ce60
        /*0a64*/ 	.word	0x00000002
        /*0a68*/ 	.word	0x00022860
        /*0a6c*/ 	.short	0x010a
        /*0a6e*/ 	.byte	0x3f
	.zero		1


	//   ....[67]....
        /*0a70*/ 	.word	0x0001d400
        /*0a74*/ 	.word	0x00000002
        /*0a78*/ 	.word	0x00022840
        /*0a7c*/ 	.short	0x010a
        /*0a7e*/ 	.byte	0x3f
	.zero		1


	//   ....[68]....
        /*0a80*/ 	.word	0x0001d600
        /*0a84*/ 	.word	0x00000002
        /*0a88*/ 	.word	0x00022860
        /*0a8c*/ 	.short	0x010a
        /*0a8e*/ 	.byte	0x3f
	.zero		1


	//   ....[69]....
        /*0a90*/ 	.word	0x0001db10
        /*0a94*/ 	.word	0x00000002
        /*0a98*/ 	.word	0x00022840
        /*0a9c*/ 	.short	0x010a
        /*0a9e*/ 	.byte	0x3f
	.zero		1


	//   ....[70]....
        /*0aa0*/ 	.word	0x0001dd20
        /*0aa4*/ 	.word	0x00000002
        /*0aa8*/ 	.word	0x00022860
        /*0aac*/ 	.short	0x010a
        /*0aae*/ 	.byte	0x3f
	.zero		1


	//   ....[71]....
        /*0ab0*/ 	.word	0x0001eeb0
        /*0ab4*/ 	.word	0x00000000
        /*0ab8*/ 	.word	0x00022820
        /*0abc*/ 	.short	0x010a
        /*0abe*/ 	.byte	0x3f
	.zero		1


	//   ....[72]....
        /*0ac0*/ 	.word	0x0001f060
        /*0ac4*/ 	.word	0x00000006
        /*0ac8*/ 	.word	0x00000000
        /*0acc*/ 	.short	0x010a
        /*0ace*/ 	.byte	0x3f
	.zero		1


	//   ....[73]....
        /*0ad0*/ 	.word	0x0001f0d0
        /*0ad4*/ 	.word	0x00000007
        /*0ad8*/ 	.word	0x00000000
        /*0adc*/ 	.short	0x010a
        /*0ade*/ 	.byte	0x3f
	.zero		1


	//   ....[74]....
        /*0ae0*/ 	.word	0x0001f140
        /*0ae4*/ 	.word	0x00000004
        /*0ae8*/ 	.word	0x00000000
        /*0aec*/ 	.short	0x010a
        /*0aee*/ 	.byte	0x3f
	.zero		1


	//   ....[75]....
        /*0af0*/ 	.word	0x0001f170
        /*0af4*/ 	.word	0x00000003
        /*0af8*/ 	.word	0x00000000
        /*0afc*/ 	.short	0x010a
        /*0afe*/ 	.byte	0x3f
	.zero		1


	//   ....[76]....
        /*0b00*/ 	.word	0x0001f1d0
        /*0b04*/ 	.word	0x0000005c
        /*0b08*/ 	.word	0x00022890
        /*0b0c*/ 	.short	0x010a
        /*0b0e*/ 	.byte	0x3f
	.zero		1


	//   ....[77]....
        /*0b10*/ 	.word	0x0001f220
        /*0b14*/ 	.word	0x0000005c
        /*0b18*/ 	.word	0x00022890
        /*0b1c*/ 	.short	0x010a
        /*0b1e*/ 	.byte	0x3f
	.zero		1


	//   ....[78]....
        /*0b20*/ 	.word	0x0001f270
        /*0b24*/ 	.word	0x0000005c
        /*0b28*/ 	.word	0x00022890
        /*0b2c*/ 	.short	0x010a
        /*0b2e*/ 	.byte	0x3f
	.zero		1


	//   ....[79]....
        /*0b30*/ 	.word	0x0001f2c0
        /*0b34*/ 	.word	0x0000005c
        /*0b38*/ 	.word	0x000228b0
        /*0b3c*/ 	.short	0x010a
        /*0b3e*/ 	.byte	0x3f
	.zero		1


	//   ....[80]....
        /*0b40*/ 	.word	0x0001f900
        /*0b44*/ 	.word	0x00000011
        /*0b48*/ 	.word	0x00022800
        /*0b4c*/ 	.short	0x010a
        /*0b4e*/ 	.byte	0x3f
	.zero		1


	//   ....[81]....
        /*0b50*/ 	.word	0x0001fe50
        /*0b54*/ 	.word	0x00000011
        /*0b58*/ 	.word	0x00022800
        /*0b5c*/ 	.short	0x010a
        /*0b5e*/ 	.byte	0x3f
	.zero		1


	//   ....[82]....
        /*0b60*/ 	.word	0x0001fea0
        /*0b64*/ 	.word	0x00000005
        /*0b68*/ 	.word	0x00022830
        /*0b6c*/ 	.short	0x010a
        /*0b6e*/ 	.byte	0x3f
	.zero		1


	//   ....[83]....
        /*0b70*/ 	.word	0x0001fef0
        /*0b74*/ 	.word	0x00000005
        /*0b78*/ 	.word	0x00022850
        /*0b7c*/ 	.short	0x010a
        /*0b7e*/ 	.byte	0x3f
	.zero		1


	//   ....[84]....
        /*0b80*/ 	.word	0x0001ff40
        /*0b84*/ 	.word	0x000000d1
        /*0b88*/ 	.word	0x00022830
        /*0b8c*/ 	.short	0x010a
        /*0b8e*/ 	.byte	0x3f
	.zero		1


	//   ....[85]....
        /*0b90*/ 	.word	0x0001ff90
        /*0b94*/ 	.word	0x000000d1
        /*0b98*/ 	.word	0x00022850
        /*0b9c*/ 	.short	0x010a
        /*0b9e*/ 	.byte	0x3f
	.zero		1


	//   ....[86]....
        /*0ba0*/ 	.word	0x0001ffe0
        /*0ba4*/ 	.word	0x000000cd
        /*0ba8*/ 	.word	0x00022830
        /*0bac*/ 	.short	0x010a
        /*0bae*/ 	.byte	0x3f
	.zero		1


	//   ....[87]....
        /*0bb0*/ 	.word	0x00020030
        /*0bb4*/ 	.word	0x000000cd
        /*0bb8*/ 	.word	0x00022850
        /*0bbc*/ 	.short	0x010a
        /*0bbe*/ 	.byte	0x3f
	.zero		1


	//   ....[88]....
        /*0bc0*/ 	.word	0x00020080
        /*0bc4*/ 	.word	0x000000cd
        /*0bc8*/ 	.word	0x00022830
        /*0bcc*/ 	.short	0x010a
        /*0bce*/ 	.byte	0x3f
	.zero		1


	//   ....[89]....
        /*0bd0*/ 	.word	0x000200d0
        /*0bd4*/ 	.word	0x000000cd
        /*0bd8*/ 	.word	0x00022850
        /*0bdc*/ 	.short	0x010a
        /*0bde*/ 	.byte	0x3f
	.zero		1


	//   ....[90]....
        /*0be0*/ 	.word	0x00020270
        /*0be4*/ 	.word	0x00000007
        /*0be8*/ 	.word	0x00022820
        /*0bec*/ 	.short	0x010a
        /*0bee*/ 	.byte	0x3f
	.zero		1


	//   ....[91]....
        /*0bf0*/ 	.word	0x000202c0
        /*0bf4*/ 	.word	0x00000008
        /*0bf8*/ 	.word	0x000228a0
        /*0bfc*/ 	.short	0x010a
        /*0bfe*/ 	.byte	0x3f
	.zero		1


	//   ....[92]....
        /*0c00*/ 	.word	0x00020310
        /*0c04*/ 	.word	0x00000008
        /*0c08*/ 	.word	0x000228c0
        /*0c0c*/ 	.short	0x010a
        /*0c0e*/ 	.byte	0x3f
	.zero		1


	//   ....[93]....
        /*0c10*/ 	.word	0x00020360
        /*0c14*/ 	.word	0x00000009
        /*0c18*/ 	.word	0x000228a0
        /*0c1c*/ 	.short	0x010a
        /*0c1e*/ 	.byte	0x3f
	.zero		1


	//   ....[94]....
        /*0c20*/ 	.word	0x000203b0
        /*0c24*/ 	.word	0x00000009
        /*0c28*/ 	.word	0x000228c0
        /*0c2c*/ 	.short	0x010a
        /*0c2e*/ 	.byte	0x3f
	.zero		1


	//   ....[95]....
        /*0c30*/ 	.word	0x00020550
        /*0c34*/ 	.word	0x00000005
        /*0c38*/ 	.word	0x00022840
        /*0c3c*/ 	.short	0x010a
        /*0c3e*/ 	.byte	0x3f
	.zero		1


	//   ....[96]....
        /*0c40*/ 	.word	0x000205d0
        /*0c44*/ 	.word	0x00000005
        /*0c48*/ 	.word	0x00022820
        /*0c4c*/ 	.short	0x010a
        /*0c4e*/ 	.byte	0x3f
	.zero		1


	//   ....[97]....
        /*0c50*/ 	.word	0x00020620
        /*0c54*/ 	.word	0x00000002
        /*0c58*/ 	.word	0x00022860
        /*0c5c*/ 	.short	0x010a
        /*0c5e*/ 	.byte	0x3f
	.zero		1


	//   ....[98]....
        /*0c60*/ 	.word	0x00020670
        /*0c64*/ 	.word	0x00000002
        /*0c68*/ 	.word	0x00022840
        /*0c6c*/ 	.short	0x010a
        /*0c6e*/ 	.byte	0x3f
	.zero		1


	//   ....[99]....
        /*0c70*/ 	.word	0x000206c0
        /*0c74*/ 	.word	0x00000002
        /*0c78*/ 	.word	0x00022860
        /*0c7c*/ 	.short	0x010a
        /*0c7e*/ 	.byte	0x3f
	.zero		1


	//   ....[100]....
        /*0c80*/ 	.word	0x00020710
        /*0c84*/ 	.word	0x00000002
        /*0c88*/ 	.word	0x00022840
        /*0c8c*/ 	.short	0x010a
        /*0c8e*/ 	.byte	0x3f
	.zero		1


	//   ....[101]....
        /*0c90*/ 	.word	0x00020760
        /*0c94*/ 	.word	0x00000002
        /*0c98*/ 	.word	0x00022860
        /*0c9c*/ 	.short	0x010a
        /*0c9e*/ 	.byte	0x3f
	.zero		1


	//   ....[102]....
        /*0ca0*/ 	.word	0x000207b0
        /*0ca4*/ 	.word	0x00000002
        /*0ca8*/ 	.word	0x00022840
        /*0cac*/ 	.short	0x010a
        /*0cae*/ 	.byte	0x3f
	.zero		1


	//   ....[103]....
        /*0cb0*/ 	.word	0x00020800
        /*0cb4*/ 	.word	0x00000002
        /*0cb8*/ 	.word	0x00022860
        /*0cbc*/ 	.short	0x010a
        /*0cbe*/ 	.byte	0x3f
	.zero		1


	//   ....[104]....
        /*0cc0*/ 	.word	0x000211c0
        /*0cc4*/ 	.word	0x00000000
        /*0cc8*/ 	.word	0x00022820
        /*0ccc*/ 	.short	0x010a
        /*0cce*/ 	.byte	0x3f
	.zero		1


	//   ....[105]....
        /*0cd0*/ 	.word	0x00021360
        /*0cd4*/ 	.word	0x00000006
        /*0cd8*/ 	.word	0x00000000
        /*0cdc*/ 	.short	0x010a
        /*0cde*/ 	.byte	0x3f
	.zero		1


	//   ....[106]....
        /*0ce0*/ 	.word	0x000213b0
        /*0ce4*/ 	.word	0x00000007
        /*0ce8*/ 	.word	0x00000000
        /*0cec*/ 	.short	0x010a
        /*0cee*/ 	.byte	0x3f
	.zero		1


	//   ....[107]....
        /*0cf0*/ 	.word	0x00021400
        /*0cf4*/ 	.word	0x00000004
        /*0cf8*/ 	.word	0x00000000
        /*0cfc*/ 	.short	0x010a
        /*0cfe*/ 	.byte	0x3f
	.zero		1


	//----- nvinfo : EIATTR_NUM_MBARRIERS
	.align		4
.L_1411:
        /*0d00*/ 	.byte	0x03, 0x38
        /*0d02*/ 	.short	0x0016


	//----- nvinfo : EIATTR_EXIT_INSTR_OFFSETS
	.align		4
        /*0d04*/ 	.byte	0x04, 0x1c
        /*0d06*/ 	.short	(.L_1413 - .L_1412)


	//   ....[0]....
.L_1412:
        /*0d08*/ 	.word	0x0001f1c0


	//----- nvinfo : EIATTR_MAX_THREADS
	.align		4
.L_1413:
        /*0d0c*/ 	.byte	0x04, 0x05
        /*0d0e*/ 	.short	(.L_1415 - .L_1414)
.L_1414:
        /*0d10*/ 	.word	0x00000180
        /*0d14*/ 	.word	0x00000001
        /*0d18*/ 	.word	0x00000001


	//----- nvinfo : EIATTR_CRS_STACK_SIZE
	.align		4
.L_1415:
        /*0d1c*/ 	.byte	0x04, 0x1e
        /*0d1e*/ 	.short	(.L_1417 - .L_1416)
.L_1416:
        /*0d20*/ 	.word	0x00000000


	//----- nvinfo : EIATTR_CBANK_PARAM_SIZE
	.align		4
.L_1417:
        /*0d24*/ 	.byte	0x03, 0x19
        /*0d26*/ 	.short	0x0a70


	//----- nvinfo : EIATTR_PARAM_CBANK
	.align		4
        /*0d28*/ 	.byte	0x04, 0x0a
        /*0d2a*/ 	.short	(.L_1419 - .L_1418)
	.align		4
.L_1418:
        /*0d2c*/ 	.word	index@(.nv.constant0._ZN7cutlass13device_kernelIN5flash11enable_sm90INS1_16FlashAttnFwdSm90INS1_25CollectiveMainloopFwdSm90ILi2EN4cute5tupleIJNS5_1CILi1EEES8_S8_EEENS6_IJNS7_ILi128EEENS7_ILi96EEENS7_ILi64EEEEEELi256ENS_10bfloat16_tEfNS_4arch4Sm90ELb0ELb1ELb1ELb1ELb0ELb1ELb0ELb1ELb0ELb0ELb0ELb0EEENS1_21CollectiveEpilogueFwdINS6_IJSA_NS7_ILi256EEESB_EEES9_SE_SG_Li256ELb1ELb0ELb0ELb0EEENS1_36VarlenDynamicPersistentTileSchedulerILi128ELi96ELi256ELi32ELb0ELb0ELb1ELb1ELb0ELb1EEEEEEEEEvNT_6ParamsE)
        /*0d30*/ 	.short	0x0210
        /*0d32*/ 	.short	0x0a70


	//----- nvinfo : EIATTR_SW_WAR
	.align		4
.L_1419:
        /*0d34*/ 	.byte	0x04, 0x36
        /*0d36*/ 	.short	(.L_1421 - .L_1420)
.L_1420:
        /*0d38*/ 	.word	0x00000008
.L_1421:


//--------------------- .nv.info._ZN7cutlass13device_kernelIN5flash11enable_sm90INS1_16FlashAttnFwdSm90INS1_25CollectiveMainloopFwdSm90ILi2EN4cute5tupleIJNS5_1CILi1EEES8_S8_EEENS6_IJNS7_ILi128EEENS7_ILi96EEENS7_ILi64EEEEEELi256ENS_10bfloat16_tEfNS_4arch4Sm90ELb0ELb1ELb1ELb1ELb0ELb0ELb1ELb1ELb0ELb0ELb0ELb0EEENS1_21CollectiveEpilogueFwdINS6_IJSA_NS7_ILi256EEESB_EEES9_SE_SG_Li256ELb1ELb0ELb0ELb0EEENS1_36VarlenDynamicPersistentTileSchedulerILi128ELi96ELi256ELi32ELb0ELb0ELb1ELb1ELb0ELb1EEEEEEEEEvNT_6ParamsE --------------------------
	.section	.nv.info._ZN7cutlass13device_kernelIN5flash11enable_sm90INS1_16FlashAttnFwdSm90INS1_25CollectiveMainloopFwdSm90ILi2EN4cute5tupleIJNS5_1CILi1EEES8_S8_EEENS6_IJNS7_ILi128EEENS7_ILi96EEENS7_ILi64EEEEEELi256ENS_10bfloat16_tEfNS_4arch4Sm90ELb0ELb1ELb1ELb1ELb0ELb0ELb1ELb1ELb0ELb0ELb0ELb0EEENS1_21CollectiveEpilogueFwdINS6_IJSA_NS7_ILi256EEESB_EEES9_SE_SG_Li256ELb1ELb0ELb0ELb0EEENS1_36VarlenDynamicPersistentTileSchedulerILi128ELi96ELi256ELi32ELb0ELb0ELb1ELb1ELb0ELb1EEEEEEEEEvNT_6ParamsE,"",@"SHT_CUDA_INFO"
	.sectionflags	@""
	.align	4


	//----- nvinfo : EIATTR_CUDA_API_VERSION
	.align		4
        /*0000*/ 	.byte	0x04, 0x37
        /*0002*/ 	.short	(.L_1423 - .L_1422)
.L_1422:
        /*0004*/ 	.word	0x00000082


	//----- nvinfo : EIATTR_KPARAM_INFO
	.align		4
.L_1423:
        /*0008*/ 	.byte	0x04, 0x17
        /*000a*/ 	.short	(.L_1425 - .L_1424)
.L_1424:
        /*000c*/ 	.word	0x00000000
        /*0010*/ 	.short	0x0000
        /*0012*/ 	.short	0x0070
        /*0014*/ 	.byte	0x00, 0xf0, 0x01, 0x2c


	//----- nvinfo : EIATTR_SPARSE_MMA_MASK
	.align		4
.L_1425:
        /*0018*/ 	.byte	0x03, 0x50
        /*001a*/ 	.short	0x0000


	//----- nvinfo : EIATTR_MAXREG_COUNT
	.align		4
        /*001c*/ 	.byte	0x03, 0x1b
        /*001e*/ 	.short	0x00a8


	//----- nvinfo : EIATTR_NUM_BARRIERS
	.align		4
        /*0020*/ 	.byte	0x02, 0x4c
        /*0022*/ 	.byte	0x10
	.zero		1


	//----- nvinfo : EIATTR_EXTERNS
	.align		4
        /*0024*/ 	.byte	0x04, 0x0f
        /*0026*/ 	.short	(.L_1427 - .L_1426)


	//   ....[0]....
	.align		4
.L_1426:
        /*0028*/ 	.word	index@(__assertfail)


	//----- nvinfo : EIATTR_ANNOTATIONS
	.align		4
.L_1427:
        /*002c*/ 	.byte	0x04, 0x55
        /*002e*/ 	.short	(.L_1429 - .L_1428)


	//   ....[0]....
.L_1428:
        /* <DEDUP_REMOVED lines=29> */


	//----- nvinfo : EIATTR_MERCURY_ISA_VERSION
	.align		4
.L_1429:
        /*01e8*/ 	.byte	0x03, 0x5f
        /*01ea*/ 	.short	0x0101


	//----- nvinfo : EIATTR_UNUSED_LOAD_BYTE_OFFSET
	.align		4
        /*01ec*/ 	.byte	0x04, 0x44
        /*01ee*/ 	.short	(.L_1431 - .L_1430)


	//   ....[0]....
.L_1430:
        /*01f0*/ 	.word	0x00000ba0
        /*01f4*/ 	.word	0x0000fff0


	//   ....[1]....
        /*01f8*/ 	.word	0x00020030
        /*01fc*/ 	.word	0x0000fff0


	//----- nvinfo : EIATTR_INT_WARP_WIDE_INSTR_OFFSETS
	.align		4
.L_1431:
        /*0200*/ 	.byte	0x04, 0x31
        /*0202*/ 	.short	(.L_1433 - .L_1432)


	//   ....[0]....
.L_1432:
        /*0204*/ 	.word	0x000001d0


	//   ....[1]....
        /*0208*/ 	.word	0x00000210


	//   ....[2]....
        /*020c*/ 	.word	0x00000280


	//   ....[3]....
        /*0210*/ 	.word	0x00000290


	//   ....[4]....
        /*0214*/ 	.word	0x00023d30


	//   ....[5]....
        /*0218*/ 	.word	0x00023dc0


	//   ....[6]....
        /*021c*/ 	.word	0x000242c0


	//   ....[7]....
        /*0220*/ 	.word	0x00024340


	//   ....[8]....
        /*0224*/ 	.word	0x00026860


	//   ....[9]....
        /*0228*/ 	.word	0x000268f0


	//----- nvinfo : EIATTR_COOP_GROUP_MASK_REGIDS
	.align		4
.L_1433:
        /*022c*/ 	.byte	0x04, 0x29
        /*022e*/ 	.short	(.L_1435 - .L_1434)


	//   ....[0]....
.L_1434:
        /*0230*/ 	.word	0xffffffff


	//   ....[1]....
        /*0234*/ 	.word	0xffffffff


	//   ....[2]....
        /*0238*/ 	.word	0xffffffff


	//   ....[3]....
        /*023c*/ 	.word	0xffffffff


	//   ....[4]....
        /*0240*/ 	.word	0xffffffff


	//   ....[5]....
        /*0244*/ 	.word	0xffffffff


	//   ....[6]....
        /*0248*/ 	.word	0xffffffff


	//   ....[7]....
        /*024c*/ 	.word	0xffffffff


	//   ....[8]....
        /*0250*/ 	.word	0xffffffff


	//   ....[9]....
        /*0254*/ 	.word	0xffffffff


	//   ....[10]....
        /*0258*/ 	.word	0xffffffff


	//   ....[11]....
        /*025c*/ 	.word	0xffffffff


	//   ....[12]....
        /*0260*/ 	.word	0xffffffff


	//   ....[13]....
        /*0264*/ 	.word	0xffffffff


	//   ....[14]....
        /*0268*/ 	.word	0xffffffff


	//   ....[15]....
        /*026c*/ 	.word	0xffffffff


	//   ....[16]....
        /*0270*/ 	.word	0xffffffff


	//   ....[17]....
        /*0274*/ 	.word	0xffffffff


	//   ....[18]....
        /*0278*/ 	.word	0xffffffff


	//   ....[19]....
        /*027c*/ 	.word	0xffffffff


	//   ....[20]....
        /*0280*/ 	.word	0xffffffff


	//   ....[21]....
        /*0284*/ 	.word	0xffffffff


	//   ....[22]....
        /*0288*/ 	.word	0xffffffff


	//   ....[23]....
        /*028c*/ 	.word	0xffffffff


	//   ....[24]....
        /*0290*/ 	.word	0xffffffff


	//   ....[25]....
        /*0294*/ 	.word	0xffffffff


	//   ....[26]....
        /*0298*/ 	.word	0xffffffff


	//   ....[27]....
        /*029c*/ 	.word	0xffffffff


	//   ....[28]....
        /*02a0*/ 	.word	0xffffffff


	//   ....[29]....
        /*02a4*/ 	.word	0xffffffff


	//   ....[30]....
        /*02a8*/ 	.word	0xffffffff


	//   ....[31]....
        /*02ac*/ 	.word	0xffffffff


	//   ....[32]....
        /*02b0*/ 	.word	0xffffffff


	//   ....[33]....
        /*02b4*/ 	.word	0xffffffff


	//   ....[34]....
        /*02b8*/ 	.word	0xffffffff


	//   ....[35]....
        /*02bc*/ 	.word	0xffffffff


	//   ....[36]....
        /*02c0*/ 	.word	0xffffffff


	//   ....[37]....
        /*02c4*/ 	.word	0xffffffff


	//   ....[38]....
        /*02c8*/ 	.word	0xffffffff


	//   ....[39]....
        /*02cc*/ 	.word	0xffffffff


	//   ....[40]....
        /*02d0*/ 	.word	0xffffffff


	//   ....[41]....
        /*02d4*/ 	.word	0xffffffff


	//   ....[42]....
        /*02d8*/ 	.word	0xffffffff


	//   ....[43]....
        /*02dc*/ 	.word	0xffffffff


	//   ....[44]....
        /*02e0*/ 	.word	0xffffffff


	//   ....[45]....
        /*02e4*/ 	.word	0xffffffff


	//   ....[46]....
        /*02e8*/ 	.word	0xffffffff


	//   ....[47]....
        /*02ec*/ 	.word	0xffffffff


	//   ....[48]....
        /*02f0*/ 	.word	0xffffffff


	//   ....[49]....
        /*02f4*/ 	.word	0xffffffff


	//   ....[50]....
        /*02f8*/ 	.word	0xffffffff


	//   ....[51]....
        /*02fc*/ 	.word	0xffffffff


	//   ....[52]....
        /*0300*/ 	.word	0xffffffff


	//   ....[53]....
        /*0304*/ 	.word	0xffffffff


	//   ....[54]....
        /*0308*/ 	.word	0xffffffff


	//   ....[55]....
        /*030c*/ 	.word	0xffffffff


	//   ....[56]....
        /*0310*/ 	.word	0xffffffff


	//   ....[57]....
        /*0314*/ 	.word	0xffffffff


	//   ....[58]....
        /*0318*/ 	.word	0x0500000f


	//   ....[59]....
        /*031c*/ 	.word	0x0500000f


	//   ....[60]....
        /*0320*/ 	.word	0x0500000f


	//   ....[61]....
        /*0324*/ 	.word	0x0500000f


	//   ....[62]....
        /*0328*/ 	.word	0x0500000f


	//   ....[63]....
        /*032c*/ 	.word	0x0500000f


	//   ....[64]....
        /*0330*/ 	.word	0x0500000f


	//   ....[65]....
        /*0334*/ 	.word	0x0500000f


	//   ....[66]....
        /*0338*/ 	.word	0x0500000f


	//   ....[67]....
        /*033c*/ 	.word	0x0500000f


	//   ....[68]....
        /*0340*/ 	.word	0x0500000f


	//   ....[69]....
        /*0344*/ 	.word	0x0500000f


	//   ....[70]....
        /*0348*/ 	.word	0x0500000f


	//   ....[71]....
        /*034c*/ 	.word	0x0500000f


	//   ....[72]....
        /*0350*/ 	.word	0x0500000f


	//   ....[73]....
        /*0354*/ 	.word	0x0500000f


	//   ....[74]....
        /*0358*/ 	.word	0x0500000f


	//   ....[75]....
        /*035c*/ 	.word	0x0500000f


	//   ....[76]....
        /*0360*/ 	.word	0x0500000f


	//   ....[77]....
        /*0364*/ 	.word	0xffffffff


	//   ....[78]....
        /*0368*/ 	.word	0xffffffff


	//   ....[79]....
        /*036c*/ 	.word	0xffffffff


	//   ....[80]....
        /*0370*/ 	.word	0xffffffff


	//----- nvinfo : EIATTR_COOP_GROUP_INSTR_OFFSETS
	.align		4
.L_1435:
        /*0374*/ 	.byte	0x04, 0x28
        /*0376*/ 	.short	(.L_1437 - .L_1436)


	//   ....[0]....
.L_1436:
        /*0378*/ 	.word	0x000000b0


	//   ....[1]....
        /*037c*/ 	.word	0x000001e0


	//   ....[2]....
        /*0380*/ 	.word	0x00000230


	//   ....[3]....
        /*0384*/ 	.word	0x00000480


	//   ....[4]....
        /*0388*/ 	.word	0x000005e0


	//   ....[5]....
        /*038c*/ 	.word	0x00000700


	//   ....[6]....
        /*0390*/ 	.word	0x00000860


	//   ....[7]....
        /*0394*/ 	.word	0x00002240


	//   ....[8]....
        /*0398*/ 	.word	0x00006250


	//   ....[9]....
        /*039c*/ 	.word	0x000062d0


	//   ....[10]....
        /*03a0*/ 	.word	0x000065c0


	//   ....[11]....
        /*03a4*/ 	.word	0x000065e0


	//   ....[12]....
        /*03a8*/ 	.word	0x0000bda0


	//   ....[13]....
        /*03ac*/ 	.word	0x0000be20


	//   ....[14]....
        /*03b0*/ 	.word	0x0000c1c0


	//   ....[15]....
        /*03b4*/ 	.word	0x0000c1e0


	//   ....[16]....
        /*03b8*/ 	.word	0x00017020


	//   ....[17]....
        /*03bc*/ 	.word	0x000170c0


	//   ....[18]....
        /*03c0*/ 	.word	0x000172d0


	//   ....[19]....
        /*03c4*/ 	.word	0x00017350


	//   ....[20]....
        /*03c8*/ 	.word	0x0001f0b0


	//   ....[21]....
        /*03cc*/ 	.word	0x0001f0d0


	//   ....[22]....
        /*03d0*/ 	.word	0x0001f130


	//   ....[23]....
        /*03d4*/ 	.word	0x0001f170


	//   ....[24]....
        /*03d8*/ 	.word	0x000228b0


	//   ....[25]....
        /*03dc*/ 	.word	0x00022a40


	//   ....[26]....
        /*03e0*/ 	.word	0x00022a70


	//   ....[27]....
        /*03e4*/ 	.word	0x00022aa0


	//   ....[28]....
        /*03e8*/ 	.word	0x00022ae0


	//   ....[29]....
        /*03ec*/ 	.word	0x00022b30


	//   ....[30]....
        /*03f0*/ 	.word	0x00022b90


	//   ....[31]....
        /*03f4*/ 	.word	0x00022d70


	//   ....[32]....
        /*03f8*/ 	.word	0x00022dd0


	//   ....[33]....
        /*03fc*/ 	.word	0x00022e10


	//   ....[34]....
        /*0400*/ 	.word	0x00022e50


	//   ....[35]....
        /*0404*/ 	.word	0x00022e80


	//   ....[36]....
        /*0408*/ 	.word	0x00022eb0


	//   ....[37]....
        /*040c*/ 	.word	0x00022f40


	//   ....[38]....
        /*0410*/ 	.word	0x00022fa0


	//   ....[39]....
        /*0414*/ 	.word	0x00023030


	//   ....[40]....
        /*0418*/ 	.word	0x00026980


	//   ....[41]....
        /*041c*/ 	.word	0x00026990


	//   ....[42]....
        /*0420*/ 	.word	0x00026aa0


	//   ....[43]....
        /*0424*/ 	.word	0x00026b00


	//   ....[44]....
        /*0428*/ 	.word	0x00026b40


	//   ....[45]....
        /*042c*/ 	.word	0x00026b80


	//   ....[46]....
        /*0430*/ 	.word	0x00026bb0


	//   ....[47]....
        /*0434*/ 	.word	0x00026be0


	//   ....[48]....
        /*0438*/ 	.word	0x00026d70


	//   ....[49]....
        /*043c*/ 	.word	0x00026dd0


	//   ....[50]....
        /*0440*/ 	.word	0x00026e10


	//   ....[51]....
        /*0444*/ 	.word	0x00026e50


	//   ....[52]....
        /*0448*/ 	.word	0x00026e80


	//   ....[53]....
        /*044c*/ 	.word	0x00026eb0


	//   ....[54]....
        /*0450*/ 	.word	0x00026f70


	//   ....[55]....
        /*0454*/ 	.word	0x00026f90


	//   ....[56]....
        /*0458*/ 	.word	0x00027000


	//   ....[57]....
        /*045c*/ 	.word	0x00027670


	//   ....[58]....
        /*0460*/ 	.word	0x00027c50


	//   ....[59]....
        /*0464*/ 	.word	0x00028070


	//   ....[60]....
        /*0468*/ 	.word	0x00028100


	//   ....[61]....
        /*046c*/ 	.word	0x000281a0


	//   ....[62]....
        /*0470*/ 	.word	0x00028250


	//   ....[63]....
        /*0474*/ 	.word	0x000282d0


	//   ....[64]....
        /*0478*/ 	.word	0x00028350


	//   ....[65]....
        /*047c*/ 	.word	0x000283d0


	//   ....[66]....
        /*0480*/ 	.word	0x00028450


	//   ....[67]....
        /*0484*/ 	.word	0x000284e0


	//   ....[68]....
        /*0488*/ 	.word	0x00028590


	//   ....[69]....
        /*048c*/ 	.word	0x00028610


	//   ....[70]....
        /*0490*/ 	.word	0x00028690


	//   ....[71]....
        /*0494*/ 	.word	0x00028710


	//   ....[72]....
        /*0498*/ 	.word	0x00028790


	//   ....[73]....
        /*049c*/ 	.word	0x00028800


	//   ....[74]....
        /*04a0*/ 	.word	0x000288a0


	//   ....[75]....
        /*04a4*/ 	.word	0x00028930


	//   ....[76]....
        /*04a8*/ 	.word	0x00028a50


	//   ....[77]....
        /*04ac*/ 	.word	0x0002ca20


	//   ....[78]....
        /*04b0*/ 	.word	0x0002ca70


	//   ....[79]....
        /*04b4*/ 	.word	0x0002cad0


	//   ....[80]....
        /*04b8*/ 	.word	0x0002caf0


	//----- nvinfo : EIATTR_REG_RECONFIG
	.align		4
.L_1437:
        /*04bc*/ 	.byte	0x01, 0x54
	.zero		2


	//----- nvinfo : EIATTR_SYSCALL_OFFSETS
	.align		4
        /*04c0*/ 	.byte	0x04, 0x46
        /*04c2*/ 	.short	(.L_1439 - .L_1438)


	//   ....[0]....
.L_1438:
        /*04c4*/ 	.word	0x000027b0


	//   ....[1]....
        /*04c8*/ 	.word	0x00023f50


	//   ....[2]....
        /*04cc*/ 	.word	0x00024090


	//   ....[3]....
        /*04d0*/ 	.word	0x00024190


	//----- nvinfo : EIATTR_MBARRIER_INSTR_OFFSETS
	.align		4
.L_1439:
        /*04d4*/ 	.byte	0x04, 0x39
        /*04d6*/ 	.short	(.L_1441 - .L_1440)


	//   ....[0]....
.L_1440:
        /*04d8*/ 	.word	0x00000320
        /*04dc*/ 	.word	0x000000ff
        /*04e0*/ 	.word	0x00032400
        /*04e4*/ 	.short	0x0100
        /*04e6*/ 	.byte	0x08
	.zero		1


	//   ....[1]....
        /*04e8*/ 	.word	0x00000330
        /*04ec*/ 	.word	0x000000ff
        /*04f0*/ 	.word	0x00032410
        /*04f4*/ 	.short	0x0100
        /*04f6*/ 	.byte	0x08
	.zero		1


	//   ....[2]....
        /*04f8*/ 	.word	0x00000340
        /*04fc*/ 	.word	0x000000ff
        /*0500*/ 	.word	0x00032420
        /*0504*/ 	.short	0x0100
        /*0506*/ 	.byte	0x08
	.zero		1


	//   ....[3]....
        /*0508*/ 	.word	0x00000430
        /*050c*/ 	.word	0x000000ff
        /*0510*/ 	.word	0x00032430
        /*0514*/ 	.short	0x0100
        /*0516*/ 	.byte	0x08
	.zero		1


	//   ....[4]....
        /*0518*/ 	.word	0x00000440
        /*051c*/ 	.word	0x000000ff
        /*0520*/ 	.word	0x00032440
        /*0524*/ 	.short	0x0100
        /*0526*/ 	.byte	0x08
	.zero		1


	//   ....[5]....
        /*0528*/ 	.word	0x00000450
        /*052c*/ 	.word	0x000000ff
        /*0530*/ 	.word	0x00032438
        /*0534*/ 	.short	0x0100
        /*0536*/ 	.byte	0x08
	.zero		1


	//   ....[6]....
        /*0538*/ 	.word	0x00000460
        /*053c*/ 	.word	0x000000ff
        /*0540*/ 	.word	0x00032448
        /*0544*/ 	.short	0x0100
        /*0546*/ 	.byte	0x08
	.zero		1


	//   ....[7]....
        /*0548*/ 	.word	0x00000590
        /*054c*/ 	.word	0x000000ff
        /*0550*/ 	.word	0x00032450
        /*0554*/ 	.short	0x0100
        /*0556*/ 	.byte	0x08
	.zero		1


	//   ....[8]....
        /*0558*/ 	.word	0x000005a0
        /*055c*/ 	.word	0x000000ff
        /*0560*/ 	.word	0x00032460
        /*0564*/ 	.short	0x0100
        /*0566*/ 	.byte	0x08
	.zero		1


	//   ....[9]....
        /*0568*/ 	.word	0x000005b0
        /*056c*/ 	.word	0x000000ff
        /*0570*/ 	.word	0x00032458
        /*0574*/ 	.short	0x0100
        /*0576*/ 	.byte	0x08
	.zero		1


	//   ....[10]....
        /*0578*/ 	.word	0x000005c0
        /*057c*/ 	.word	0x000000ff
        /*0580*/ 	.word	0x00032468
        /*0584*/ 	.short	0x0100
        /*0586*/ 	.byte	0x08
	.zero		1


	//   ....[11]....
        /*0588*/ 	.word	0x000006b0
        /*058c*/ 	.word	0x000000ff
        /*0590*/ 	.word	0x00032470
        /*0594*/ 	.short	0x0100
        /*0596*/ 	.byte	0x06
	.zero		1


	//   ....[12]....
        /*0598*/ 	.word	0x000006c0
        /*059c*/ 	.word	0x000000ff
        /*05a0*/ 	.word	0x00032480
        /*05a4*/ 	.short	0x0100
        /*05a6*/ 	.byte	0x06
	.zero		1


	//   ....[13]....
        /*05a8*/ 	.word	0x000006d0
        /*05ac*/ 	.word	0x000000ff
        /*05b0*/ 	.word	0x00032478
        /*05b4*/ 	.short	0x0100
        /*05b6*/ 	.byte	0x06
	.zero		1


	//   ....[14]....
        /*05b8*/ 	.word	0x000006e0
        /*05bc*/ 	.word	0x000000ff
        /*05c0*/ 	.word	0x00032488
        /*05c4*/ 	.short	0x0100
        /*05c6*/ 	.byte	0x06
	.zero		1


	//   ....[15]....
        /*05c8*/ 	.word	0x00000810
        /*05cc*/ 	.word	0x000000ff
        /*05d0*/ 	.word	0x00032490
        /*05d4*/ 	.short	0x0100
        /*05d6*/ 	.byte	0x08
	.zero		1


	//   ....[16]....
        /*05d8*/ 	.word	0x00000820
        /*05dc*/ 	.word	0x000000ff
        /*05e0*/ 	.word	0x000324a0
        /*05e4*/ 	.short	0x0100
        /*05e6*/ 	.byte	0x08
	.zero		1


	//   ....[17]....
        /*05e8*/ 	.word	0x00000830
        /*05ec*/ 	.word	0x000000ff
        /*05f0*/ 	.word	0x00032498
        /*05f4*/ 	.short	0x0100
        /*05f6*/ 	.byte	0x08
	.zero		1


	//   ....[18]....
        /*05f8*/ 	.word	0x00000840
        /*05fc*/ 	.word	0x000000ff
        /*0600*/ 	.word	0x000324a8
        /*0604*/ 	.short	0x0100
        /*0606*/ 	.byte	0x08
	.zero		1


	//   ....[19]....
        /*0608*/ 	.word	0x00000970
        /*060c*/ 	.word	0x000000ff
        /*0610*/ 	.word	0x000324b0
        /*0614*/ 	.short	0x0100
        /*0616*/ 	.byte	0x08
	.zero		1


	//   ....[20]....
        /*0618*/ 	.word	0x00000980
        /*061c*/ 	.word	0x000000ff
        /*0620*/ 	.word	0x000324c0
        /*0624*/ 	.short	0x0100
        /*0626*/ 	.byte	0x08
	.zero		1


	//   ....[21]....
        /*0628*/ 	.word	0x00000990
        /*062c*/ 	.word	0x000000ff
        /*0630*/ 	.word	0x000324b8
        /*0634*/ 	.short	0x0100
        /*0636*/ 	.byte	0x08
	.zero		1


	//   ....[22]....
        /*0638*/ 	.word	0x000009a0
        /*063c*/ 	.word	0x000000ff
        /*0640*/ 	.word	0x000324c8
        /*0644*/ 	.short	0x0100
        /*0646*/ 	.byte	0x08
	.zero		1


	//   ....[23]....
        /*0648*/ 	.word	0x00002a30
        /*064c*/ 	.word	0x000000ff
        /*0650*/ 	.word	0x00032400
        /*0654*/ 	.short	0x010a
        /*0656*/ 	.byte	0x2c
	.zero		1


	//   ....[24]....
        /*0658*/ 	.word	0x00002e40
        /*065c*/ 	.word	0x00000014
        /*0660*/ 	.word	0x00000000
        /*0664*/ 	.short	0x010a
        /*0666*/ 	.byte	0x3f
	.zero		1


	//   ....[25]....
        /*0668*/ 	.word	0x00002ea0
        /*066c*/ 	.word	0x00000014
        /*0670*/ 	.word	0x00000000
        /*0674*/ 	.short	0x010a
        /*0676*/ 	.byte	0x3f
	.zero		1


	//   ....[26]....
        /*0678*/ 	.word	0x00003250
        /*067c*/ 	.word	0x000000ff
        /*0680*/ 	.word	0x00032410
        /*0684*/ 	.short	0x010a
        /*0686*/ 	.byte	0x2c
	.zero		1


	//   ....[27]....
        /*0688*/ 	.word	0x00003350
        /*068c*/ 	.word	0x00000008
        /*0690*/ 	.word	0x00000000
        /*0694*/ 	.short	0x010a
        /*0696*/ 	.byte	0x3f
	.zero		1


	//   ....[28]....
        /*0698*/ 	.word	0x000033b0
        /*069c*/ 	.word	0x00000008
        /*06a0*/ 	.word	0x00000000
        /*06a4*/ 	.short	0x010a
        /*06a6*/ 	.byte	0x3f
	.zero		1


	//   ....[29]....
        /*06a8*/ 	.word	0x000040a0
        /*06ac*/ 	.word	0x00000007
        /*06b0*/ 	.word	0x00000000
        /*06b4*/ 	.short	0x0101
        /*06b6*/ 	.byte	0x3f
	.zero		1


	//   ....[30]....
        /*06b8*/ 	.word	0x00009840
        /*06bc*/ 	.word	0x0000000d
        /*06c0*/ 	.word	0x00000000
        /*06c4*/ 	.short	0x0101
        /*06c6*/ 	.byte	0x3f
	.zero		1


	//   ....[31]....
        /*06c8*/ 	.word	0x00009ee0
        /*06cc*/ 	.word	0x00000003
        /*06d0*/ 	.word	0x00000000
        /*06d4*/ 	.short	0x010a
        /*06d6*/ 	.byte	0x3f
	.zero		1


	//   ....[32]....
        /*06d8*/ 	.word	0x00009fe0
        /*06dc*/ 	.word	0x00000000
        /*06e0*/ 	.word	0x00000000
        /*06e4*/ 	.short	0x010a
        /*06e6*/ 	.byte	0x3f
	.zero		1


	//   ....[33]....
        /*06e8*/ 	.word	0x0000a410
        /*06ec*/ 	.word	0x00000003
        /*06f0*/ 	.word	0x00000000
        /*06f4*/ 	.short	0x010a
        /*06f6*/ 	.byte	0x3f
	.zero		1


	//   ....[34]....
        /*06f8*/ 	.word	0x0000a4c0
        /*06fc*/ 	.word	0x00000004
        /*0700*/ 	.word	0x00000000
        /*0704*/ 	.short	0x010a
        /*0706*/ 	.byte	0x3f
	.zero		1


	//   ....[35]....
        /*0708*/ 	.word	0x0000b190
        /*070c*/ 	.word	0x00000003
        /*0710*/ 	.word	0x00000000
        /*0714*/ 	.short	0x0101
        /*0716*/ 	.byte	0x3f
	.zero		1


	//   ....[36]....
        /*0718*/ 	.word	0x00013ab0
        /*071c*/ 	.word	0x00000000
        /*0720*/ 	.word	0x00000000
        /*0724*/ 	.short	0x0101
        /*0726*/ 	.byte	0x3f
	.zero		1


	//   ....[37]....
        /*0728*/ 	.word	0x00013cb0
        /*072c*/ 	.word	0x00000005
        /*0730*/ 	.word	0x00000000
        /*0734*/ 	.short	0x010a
        /*0736*/ 	.byte	0x3f
	.zero		1


	//   ....[38]....
        /*0738*/ 	.word	0x00013db0
        /*073c*/ 	.word	0x00000000
        /*0740*/ 	.word	0x00000000
        /*0744*/ 	.short	0x010a
        /*0746*/ 	.byte	0x3f
	.zero		1


	//   ....[39]....
        /*0748*/ 	.word	0x000141e0
        /*074c*/ 	.word	0x00000005
        /*0750*/ 	.word	0x00000000
        /*0754*/ 	.short	0x010a
        /*0756*/ 	.byte	0x3f
	.zero		1


	//   ....[40]....
        /*0758*/ 	.word	0x00014290
        /*075c*/ 	.word	0x00000004
        /*0760*/ 	.word	0x00000000
        /*0764*/ 	.short	0x010a
        /*0766*/ 	.byte	0x3f
	.zero		1


	//   ....[41]....
        /*0768*/ 	.word	0x00014f60
        /*076c*/ 	.word	0x00000004
        /*0770*/ 	.word	0x00000000
        /*0774*/ 	.short	0x0101
        /*0776*/ 	.byte	0x3f
	.zero		1


	//   ....[42]....
        /*0778*/ 	.word	0x0001ec40
        /*077c*/ 	.word	0x00000000
        /*0780*/ 	.word	0x00000000
        /*0784*/ 	.short	0x0101
        /*0786*/ 	.byte	0x3f
	.zero		1


	//   ....[43]....
        /*0788*/ 	.word	0x00021520
        /*078c*/ 	.word	0x000000ff
        /*0790*/ 	.word	0x00000000
        /*0794*/ 	.short	0x0101
        /*0796*/ 	.byte	0x04
	.zero		1


	//   ....[44]....
        /*0798*/ 	.word	0x000246a0
        /*079c*/ 	.word	0x00000009
        /*07a0*/ 	.word	0x00032440
        /*07a4*/ 	.short	0x010a
        /*07a6*/ 	.byte	0x3f
	.zero		1


	//   ....[45]....
        /*07a8*/ 	.word	0x00024cb0
        /*07ac*/ 	.word	0x00000009
        /*07b0*/ 	.word	0x00032420
        /*07b4*/ 	.short	0x010a
        /*07b6*/ 	.byte	0x3f
	.zero		1


	//   ....[46]....
        /*07b8*/ 	.word	0x00024d80
        /*07bc*/ 	.word	0x00000009
        /*07c0*/ 	.word	0x00032460
        /*07c4*/ 	.short	0x010a
        /*07c6*/ 	.byte	0x3f
	.zero		1


	//   ....[47]....
        /*07c8*/ 	.word	0x000253e0
        /*07cc*/ 	.word	0x00000002
        /*07d0*/ 	.word	0x00032440
        /*07d4*/ 	.short	0x010a
        /*07d6*/ 	.byte	0x3f
	.zero		1


	//   ....[48]....
        /*07d8*/ 	.word	0x000255f0
        /*07dc*/ 	.word	0x00000002
        /*07e0*/ 	.word	0x00032460
        /*07e4*/ 	.short	0x010a
        /*07e6*/ 	.byte	0x3f
	.zero		1


	//   ....[49]....
        /*07e8*/ 	.word	0x00025b80
        /*07ec*/ 	.word	0x00000002
        /*07f0*/ 	.word	0x00032440
        /*07f4*/ 	.short	0x010a
        /*07f6*/ 	.byte	0x3f
	.zero		1


	//   ....[50]....
        /*07f8*/ 	.word	0x00025d80
        /*07fc*/ 	.word	0x00000002
        /*0800*/ 	.word	0x00032460
        /*0804*/ 	.short	0x010a
        /*0806*/ 	.byte	0x3f
	.zero		1


	//   ....[51]....
        /*0808*/ 	.word	0x00026270
        /*080c*/ 	.word	0x00000002
        /*0810*/ 	.word	0x00032440
        /*0814*/ 	.short	0x010a
        /*0816*/ 	.byte	0x3f
	.zero		1


	//   ....[52]....
        /*0818*/ 	.word	0x00026480
        /*081c*/ 	.word	0x00000002
        /*0820*/ 	.word	0x00032460
        /*0824*/ 	.short	0x010a
        /*0826*/ 	.byte	0x3f
	.zero		1


	//   ....[53]....
        /*0828*/ 	.word	0x00027600
        /*082c*/ 	.word	0x00000000
        /*0830*/ 	.word	0x00032420
        /*0834*/ 	.short	0x010a
        /*0836*/ 	.byte	0x3f
	.zero		1


	//   ....[54]....
        /*0838*/ 	.word	0x000277b0
        /*083c*/ 	.word	0x00000006
        /*0840*/ 	.word	0x00000000
        /*0844*/ 	.short	0x010a
        /*0846*/ 	.byte	0x3f
	.zero		1


	//   ....[55]....
        /*0848*/ 	.word	0x00027820
        /*084c*/ 	.word	0x00000007
        /*0850*/ 	.word	0x00000000
        /*0854*/ 	.short	0x010a
        /*0856*/ 	.byte	0x3f
	.zero		1


	//   ....[56]....
        /*0858*/ 	.word	0x00027890
        /*085c*/ 	.word	0x00000004
        /*0860*/ 	.word	0x00000000
        /*0864*/ 	.short	0x010a
        /*0866*/ 	.byte	0x3f
	.zero		1


	//   ....[57]....
        /*0868*/ 	.word	0x000278c0
        /*086c*/ 	.word	0x00000003
        /*0870*/ 	.word	0x00000000
        /*0874*/ 	.short	0x010a
        /*0876*/ 	.byte	0x3f
	.zero		1


	//   ....[58]....
        /*0878*/ 	.word	0x00027930
        /*087c*/ 	.word	0x00000007
        /*0880*/ 	.word	0x00032400
        /*0884*/ 	.short	0x010a
        /*0886*/ 	.byte	0x3f
	.zero		1


	//   ....[59]....
        /*0888*/ 	.word	0x00027980
        /*088c*/ 	.word	0x00000014
        /*0890*/ 	.word	0x00000000
        /*0894*/ 	.short	0x010a
        /*0896*/ 	.byte	0x3f
	.zero		1


	//   ....[60]....
        /*0898*/ 	.word	0x000279e0
        /*089c*/ 	.word	0x00000008
        /*08a0*/ 	.word	0x00032410
        /*08a4*/ 	.short	0x010a
        /*08a6*/ 	.byte	0x3f
	.zero		1


	//   ....[61]....
        /*08a8*/ 	.word	0x00027a30
        /*08ac*/ 	.word	0x00000008
        /*08b0*/ 	.word	0x00000000
        /*08b4*/ 	.short	0x010a
        /*08b6*/ 	.byte	0x3f
	.zero		1


	//   ....[62]....
        /*08b8*/ 	.word	0x00027a80
        /*08bc*/ 	.word	0x00000000
        /*08c0*/ 	.word	0x00000000
        /*08c4*/ 	.short	0x010a
        /*08c6*/ 	.byte	0x3f
	.zero		1


	//   ....[63]....
        /*08c8*/ 	.word	0x00027ad0
        /*08cc*/ 	.word	0x00000004
        /*08d0*/ 	.word	0x00000000
        /*08d4*/ 	.short	0x010a
        /*08d6*/ 	.byte	0x3f
	.zero		1


	//   ....[64]....
        /*08d8*/ 	.word	0x00027b20
        /*08dc*/ 	.word	0x00000000
        /*08e0*/ 	.word	0x00000000
        /*08e4*/ 	.short	0x010a
        /*08e6*/ 	.byte	0x3f
	.zero		1


	//   ....[65]....
        /*08e8*/ 	.word	0x00027b70
        /*08ec*/ 	.word	0x00000004
        /*08f0*/ 	.word	0x00000000
        /*08f4*/ 	.short	0x010a
        /*08f6*/ 	.byte	0x3f
	.zero		1


	//   ....[66]....
        /*08f8*/ 	.word	0x00027d10
        /*08fc*/ 	.word	0x00000009
        /*0900*/ 	.word	0x00032440
        /*0904*/ 	.short	0x010a
        /*0906*/ 	.byte	0x3f
	.zero		1


	//   ....[67]....
        /*0908*/ 	.word	0x00027d90
        /*090c*/ 	.word	0x00000009
        /*0910*/ 	.word	0x00032420
        /*0914*/ 	.short	0x010a
        /*0916*/ 	.byte	0x3f
	.zero		1


	//   ....[68]....
        /*0918*/ 	.word	0x00027de0
        /*091c*/ 	.word	0x00000009
        /*0920*/ 	.word	0x00032460
        /*0924*/ 	.short	0x010a
        /*0926*/ 	.byte	0x3f
	.zero		1


	//   ....[69]....
        /*0928*/ 	.word	0x00027e30
        /*092c*/ 	.word	0x00000002
        /*0930*/ 	.word	0x00032440
        /*0934*/ 	.short	0x010a
        /*0936*/ 	.byte	0x3f
	.zero		1


	//   ....[70]....
        /*0938*/ 	.word	0x00027e80
        /*093c*/ 	.word	0x00000002
        /*0940*/ 	.word	0x00032460
        /*0944*/ 	.short	0x010a
        /*0946*/ 	.byte	0x3f
	.zero		1


	//   ....[71]....
        /*0948*/ 	.word	0x00027ed0
        /*094c*/ 	.word	0x00000002
        /*0950*/ 	.word	0x00032440
        /*0954*/ 	.short	0x010a
        /*0956*/ 	.byte	0x3f
	.zero		1


	//   ....[72]....
        /*0958*/ 	.word	0x00027f20
        /*095c*/ 	.word	0x00000002
        /*0960*/ 	.word	0x00032460
        /*0964*/ 	.short	0x010a
        /*0966*/ 	.byte	0x3f
	.zero		1


	//   ....[73]....
        /*0968*/ 	.word	0x00027f70
        /*096c*/ 	.word	0x00000002
        /*0970*/ 	.word	0x00032440
        /*0974*/ 	.short	0x010a
        /*0976*/ 	.byte	0x3f
	.zero		1


	//   ....[74]....
        /*0978*/ 	.word	0x00027fc0
        /*097c*/ 	.word	0x00000002
        /*0980*/ 	.word	0x00032460
        /*0984*/ 	.short	0x010a
        /*0986*/ 	.byte	0x3f
	.zero		1


	//   ....[75]....
        /*0988*/ 	.word	0x00028970
        /*098c*/ 	.word	0x00000000
        /*0990*/ 	.word	0x00032420
        /*0994*/ 	.short	0x010a
        /*0996*/ 	.byte	0x3f
	.zero		1


	//   ....[76]....
        /*0998*/ 	.word	0x00028b10
        /*099c*/ 	.word	0x00000006
        /*09a0*/ 	.word	0x00000000
        /*09a4*/ 	.short	0x010a
        /*09a6*/ 	.byte	0x3f
	.zero		1


	//   ....[77]....
        /*09a8*/ 	.word	0x00028b60
        /*09ac*/ 	.word	0x00000007
        /*09b0*/ 	.word	0x00000000
        /*09b4*/ 	.short	0x010a
        /*09b6*/ 	.byte	0x3f
	.zero		1


	//   ....[78]....
        /*09b8*/ 	.word	0x00028bb0
        /*09bc*/ 	.word	0x00000004
        /*09c0*/ 	.word	0x00000000
        /*09c4*/ 	.short	0x010a
        /*09c6*/ 	.byte	0x3f
	.zero		1


	//   ....[79]....
        /*09c8*/ 	.word	0x00028f50
        /*09cc*/ 	.word	0x0000000c
        /*09d0*/ 	.word	0x00000000
        /*09d4*/ 	.short	0x010a
        /*09d6*/ 	.byte	0x3f
	.zero		1


	//   ....[80]....
        /*09d8*/ 	.word	0x00029090
        /*09dc*/ 	.word	0x00000002
        /*09e0*/ 	.word	0x00000000
        /*09e4*/ 	.short	0x010a
        /*09e6*/ 	.byte	0x3f
	.zero		1


	//   ....[81]....
        /*09e8*/ 	.word	0x000296f0
        /*09ec*/ 	.word	0x0000000b
        /*09f0*/ 	.word	0x00000000
        /*09f4*/ 	.short	0x010a
        /*09f6*/ 	.byte	0x3f
	.zero		1


	//   ....[82]....
        /*09f8*/ 	.word	0x00029830
        /*09fc*/ 	.word	0x00000008
        /*0a00*/ 	.word	0x00000000
        /*0a04*/ 	.short	0x010a
        /*0a06*/ 	.byte	0x3f
	.zero		1


	//   ....[83]....
        /*0a08*/ 	.word	0x0002aab0
        /*0a0c*/ 	.word	0x00000002
        /*0a10*/ 	.word	0x00000000
        /*0a14*/ 	.short	0x0101
        /*0a16*/ 	.byte	0x3f
	.zero		1


	//   ....[84]....
        /*0a18*/ 	.word	0x00044710
        /*0a1c*/ 	.word	0x00000004
        /*0a20*/ 	.word	0x00000000
        /*0a24*/ 	.short	0x0101
        /*0a26*/ 	.byte	0x3f
	.zero		1


	//   ....[85]....
        /*0a28*/ 	.word	0x00044740
        /*0a2c*/ 	.word	0x00000002
        /*0a30*/ 	.word	0x00000000
        /*0a34*/ 	.short	0x010a
        /*0a36*/ 	.byte	0x3f
	.zero		1


	//   ....[86]....
        /*0a38*/ 	.word	0x00044790
        /*0a3c*/ 	.word	0x00000008
        /*0a40*/ 	.word	0x00000000
        /*0a44*/ 	.short	0x010a
        /*0a46*/ 	.byte	0x3f
	.zero		1


	//----- nvinfo : EIATTR_NUM_MBARRIERS
	.align		4
.L_1441:
        /*0a48*/ 	.byte	0x03, 0x38
        /*0a4a*/ 	.short	0x0017


	//----- nvinfo : EIATTR_EXIT_INSTR_OFFSETS
	.align		4
        /*0a4c*/ 	.byte	0x04, 0x1c
        /*0a4e*/ 	.short	(.L_1443 - .L_1442)


	//   ....[0]....
.L_1442:
        /*0a50*/ 	.word	0x00000bd0


	//   ....[1]....
        /*0a54*/ 	.word	0x00022870


	//   ....[2]....
        /*0a58*/ 	.word	0x000228d0


	//   ....[3]....
        /*0a5c*/ 	.word	0x00027910


	//----- nvinfo : EIATTR_MAX_THREADS
	.align		4
.L_1443:
        /*0a60*/ 	.byte	0x04, 0x05
        /*0a62*/ 	.short	(.L_1445 - .L_1444)
.L_1444:
        /*0a64*/ 	.word	0x00000180
        /*0a68*/ 	.word	0x00000001
        /*0a6c*/ 	.word	0x00000001


	//----- nvinfo : EIATTR_CRS_STACK_SIZE
	.align		4
.L_1445:
        /*0a70*/ 	.byte	0x04, 0x1e
        /*0a72*/ 	.short	(.L_1447 - .L_1446)
.L_1446:
        /*0a74*/ 	.word	0x00000000


	//----- nvinfo : EIATTR_CBANK_PARAM_SIZE
	.align		4
.L_1447:
        /*0a78*/ 	.byte	0x03, 0x19
        /*0a7a*/ 	.short	0x0b70


	//----- nvinfo : EIATTR_PARAM_CBANK
	.align		4
        /*0a7c*/ 	.byte	0x04, 0x0a
        /*0a7e*/ 	.short	(.L_1449 - .L_1448)
	.align		4
.L_1448:
        /*0a80*/ 	.word	index@(.nv.constant0._ZN7cutlass13device_kernelIN5flash11enable_sm90INS1_16FlashAttnFwdSm90INS1_25CollectiveMainloopFwdSm90ILi2EN4cute5tupleIJNS5_1CILi1EEES8_S8_EEENS6_IJNS7_ILi128EEENS7_ILi96EEENS7_ILi64EEEEEELi256ENS_10bfloat16_tEfNS_4arch4Sm90ELb0ELb1ELb1ELb1ELb0ELb0ELb1ELb1ELb0ELb0ELb0ELb0EEENS1_21CollectiveEpilogueFwdINS6_IJSA_NS7_ILi256EEESB_EEES9_SE_SG_Li256ELb1ELb0ELb0ELb0EEENS1_36VarlenDynamicPersistentTileSchedulerILi128ELi96ELi256ELi32ELb0ELb0ELb1ELb1ELb0ELb1EEEEEEEEEvNT_6ParamsE)
        /*0a84*/ 	.short	0x0210
        /*0a86*/ 	.short	0x0b70


	//----- nvinfo : EIATTR_SW_WAR
	.align		4
.L_1449:
        /*0a88*/ 	.byte	0x04, 0x36
        /*0a8a*/ 	.short	(.L_1451 - .L_1450)
.L_1450:
        /*0a8c*/ 	.word	0x00000008
.L_1451:


//--------------------- .nv.info._ZN7cutlass13device_kernelIN5flash11enable_sm90INS1_16FlashAttnFwdSm90INS1_25CollectiveMainloopFwdSm90ILi2EN4cute5tupleIJNS5_1CILi1EEES8_S8_EEENS6_IJNS7_ILi128EEENS7_ILi96EEENS7_ILi64EEEEEELi256ENS_10bfloat16_tEfNS_4arch4Sm90ELb0ELb1ELb1ELb1ELb0ELb1ELb1ELb1ELb0ELb0ELb0ELb0EEENS1_21CollectiveEpilogueFwdINS6_IJSA_NS7_ILi256EEESB_EEES9_SE_SG_Li256ELb1ELb0ELb0ELb0EEENS1_36VarlenDynamicPersistentTileSchedulerILi128ELi96ELi256ELi32ELb0ELb0ELb1ELb1ELb0ELb1EEEEEEEEEvNT_6ParamsE --------------------------
	.section	.nv.info._ZN7cutlass13device_kernelIN5flash11enable_sm90INS1_16FlashAttnFwdSm90INS1_25CollectiveMainloopFwdSm90ILi2EN4cute5tupleIJNS5_1CILi1EEES8_S8_EEENS6_IJNS7_ILi128EEENS7_ILi96EEENS7_ILi64EEEEEELi256ENS_10bfloat16_tEfNS_4arch4Sm90ELb0ELb1ELb1ELb1ELb0ELb1ELb1ELb1ELb0ELb0ELb0ELb0EEENS1_21CollectiveEpilogueFwdINS6_IJSA_NS7_ILi256EEESB_EEES9_SE_SG_Li256ELb1ELb0ELb0ELb0EEENS1_36VarlenDynamicPersistentTileSchedulerILi128ELi96ELi256ELi32ELb0ELb0ELb1ELb1ELb0ELb1EEEEEEEEEvNT_6ParamsE,"",@"SHT_CUDA_INFO"
	.sectionflags	@""
	.align	4


	//----- nvinfo : EIATTR_CUDA_API_VERSION
	.align		4
        /*0000*/ 	.byte	0x04, 0x37
        /*0002*/ 	.short	(.L_1453 - .L_1452)
.L_1452:
        /*0004*/ 	.word	0x00000082


	//----- nvinfo : EIATTR_KPARAM_INFO
	.align		4
.L_1453:
        /*0008*/ 	.byte	0x04, 0x17
        /*000a*/ 	.short	(.L_1455 - .L_1454)
.L_1454:
        /*000c*/ 	.word	0x00000000
        /*0010*/ 	.short	0x0000
        /*0012*/ 	.short	0x0070
        /*0014*/ 	.byte	0x00, 0xf0, 0x01, 0x2c


	//----- nvinfo : EIATTR_SPARSE_MMA_MASK
	.align		4
.L_1455:
        /*0018*/ 	.byte	0x03, 0x50
        /*001a*/ 	.short	0x0000


	//----- nvinfo : EIATTR_MAXREG_COUNT
	.align		4
        /*001c*/ 	.byte	0x03, 0x1b
        /*001e*/ 	.short	0x00a8


	//----- nvinfo : EIATTR_NUM_BARRIERS
	.align		4
        /*0020*/ 	.byte	0x02, 0x4c
        /*0022*/ 	.byte	0x10
	.zero		1


	//----- nvinfo : EIATTR_EXTERNS
	.align		4
        /*0024*/ 	.byte	0x04, 0x0f
        /*0026*/ 	.short	(.L_1457 - .L_1456)


	//   ....[0]....
	.align		4
.L_1456:
        /*0028*/ 	.word	index@(__assertfail)


	//----- nvinfo : EIATTR_ANNOTATIONS
	.align		4
.L_1457:
        /*002c*/ 	.byte	0x04, 0x55
        /*002e*/ 	.short	(.L_1459 - .L_1458)


	//   ....[0]....
.L_1458:
        /* <DEDUP_REMOVED lines=37> */


	//----- nvinfo : EIATTR_MERCURY_ISA_VERSION
	.align		4
.L_1459:
        /*0268*/ 	.byte	0x03, 0x5f
        /*026a*/ 	.short	0x0101


	//----- nvinfo : EIATTR_UNUSED_LOAD_BYTE_OFFSET
	.align		4
        /*026c*/ 	.byte	0x04, 0x44
        /*026e*/ 	.short	(.L_1461 - .L_1460)


	//   ....[0]....
.L_1460:
        /*0270*/ 	.word	0x00000c40
        /*0274*/ 	.word	0x0000fff0


	//   ....[1]....
        /*0278*/ 	.word	0x0002bd20
        /*027c*/ 	.word	0x0000fff0


	//----- nvinfo : EIATTR_INT_WARP_WIDE_INSTR_OFFSETS
	.align		4
.L_1461:
        /*0280*/ 	.byte	0x04, 0x31
        /*0282*/ 	.short	(.L_1463 - .L_1462)


	//   ....[0]....
.L_1462:
        /*0284*/ 	.word	0x00000240


	//   ....[1]....
        /*0288*/ 	.word	0x00000280


	//   ....[2]....
        /*028c*/ 	.word	0x000002f0


	//   ....[3]....
        /*0290*/ 	.word	0x00000300


	//   ....[4]....
        /*0294*/ 	.word	0x00030f70


	//   ....[5]....
        /*0298*/ 	.word	0x00031000


	//   ....[6]....
        /*029c*/ 	.word	0x00031500


	//   ....[7]....
        /*02a0*/ 	.word	0x00031570


	//   ....[8]....
        /*02a4*/ 	.word	0x00033a80


	//   ....[9]....
        /*02a8*/ 	.word	0x00033b10


	//----- nvinfo : EIATTR_COOP_GROUP_MASK_REGIDS
	.align		4
.L_1463:
        /*02ac*/ 	.byte	0x04, 0x29
        /*02ae*/ 	.short	(.L_1465 - .L_1464)


	//   ....[0]....
.L_1464:
        /*02b0*/ 	.word	0xffffffff


	//   ....[1]....
        /*02b4*/ 	.word	0xffffffff


	//   ....[2]....
        /*02b8*/ 	.word	0xffffffff


	//   ....[3]....
        /*02bc*/ 	.word	0xffffffff


	//   ....[4]....
        /*02c0*/ 	.word	0xffffffff


	//   ....[5]....
        /*02c4*/ 	.word	0xffffffff


	//   ....[6]....
        /*02c8*/ 	.word	0xffffffff


	//   ....[7]....
        /*02cc*/ 	.word	0xffffffff


	//   ....[8]....
        /*02d0*/ 	.word	0xffffffff


	//   ....[9]....
        /*02d4*/ 	.word	0xffffffff


	//   ....[10]....
        /*02d8*/ 	.word	0xffffffff


	//   ....[11]....
        /*02dc*/ 	.word	0xffffffff


	//   ....[12]....
        /*02e0*/ 	.word	0xffffffff


	//   ....[13]....
        /*02e4*/ 	.word	0xffffffff


	//   ....[14]....
        /*02e8*/ 	.word	0xffffffff


	//   ....[15]....
        /*02ec*/ 	.word	0xffffffff


	//   ....[16]....
        /*02f0*/ 	.word	0xffffffff


	//   ....[17]....
        /*02f4*/ 	.word	0xffffffff


	//   ....[18]....
        /*02f8*/ 	.word	0xffffffff


	//   ....[19]....
        /*02fc*/ 	.word	0xffffffff


	//   ....[20]....
        /*0300*/ 	.word	0xffffffff


	//   ....[21]....
        /*0304*/ 	.word	0xffffffff


	//   ....[22]....
        /*0308*/ 	.word	0xffffffff


	//   ....[23]....
        /*030c*/ 	.word	0xffffffff


	//   ....[24]....
        /*0310*/ 	.word	0xffffffff


	//   ....[25]....
        /*0314*/ 	.word	0xffffffff


	//   ....[26]....
        /*0318*/ 	.word	0xffffffff


	//   ....[27]....
        /*031c*/ 	.word	0xffffffff


	//   ....[28]....
        /*0320*/ 	.word	0xffffffff


	//   ....[29]....
        /*0324*/ 	.word	0xffffffff


	//   ....[30]....
        /*0328*/ 	.word	0xffffffff


	//   ....[31]....
        /*032c*/ 	.word	0xffffffff


	//   ....[32]....
        /*0330*/ 	.word	0xffffffff


	//   ....[33]....
        /*0334*/ 	.word	0xffffffff


	//   ....[34]....
        /*0338*/ 	.word	0xffffffff


	//   ....[35]....
        /*033c*/ 	.word	0xffffffff


	//   ....[36]....
        /*0340*/ 	.word	0xffffffff


	//   ....[37]....
        /*0344*/ 	.word	0xffffffff


	//   ....[38]....
        /*0348*/ 	.word	0xffffffff


	//   ....[39]....
        /*034c*/ 	.word	0xffffffff


	//   ....[40]....
        /*0350*/ 	.word	0xffffffff


	//   ....[41]....
        /*0354*/ 	.word	0xffffffff


	//   ....[42]....
        /*0358*/ 	.word	0xffffffff


	//   ....[43]....
        /*035c*/ 	.word	0xffffffff


	//   ....[44]....
        /*0360*/ 	.word	0xffffffff


	//   ....[45]....
        /*0364*/ 	.word	0xffffffff


	//   ....[46]....
        /*0368*/ 	.word	0xffffffff


	//   ....[47]....
        /*036c*/ 	.word	0xffffffff


	//   ....[48]....
        /*0370*/ 	.word	0xffffffff


	//   ....[49]....
        /*0374*/ 	.word	0xffffffff


	//   ....[50]....
        /*0378*/ 	.word	0xffffffff


	//   ....[51]....
        /*037c*/ 	.word	0xffffffff


	//   ....[52]....
        /*0380*/ 	.word	0xffffffff


	//   ....[53]....
        /*0384*/ 	.word	0xffffffff


	//   ....[54]....
        /*0388*/ 	.word	0xffffffff


	//   ....[55]....
        /*038c*/ 	.word	0xffffffff


	//   ....[56]....
        /*0390*/ 	.word	0xffffffff


	//   ....[57]....
        /*0394*/ 	.word	0xffffffff


	//   ....[58]....
        /*0398*/ 	.word	0x0500000f


	//   ....[59]....
        /*039c*/ 	.word	0x0500000f


	//   ....[60]....
        /*03a0*/ 	.word	0x0500000f


	//   ....[61]....
        /*03a4*/ 	.word	0x0500000f


	//   ....[62]....
        /*03a8*/ 	.word	0x0500000f


	//   ....[63]....
        /*03ac*/ 	.word	0x0500000f


	//   ....[64]....
        /*03b0*/ 	.word	0x0500000f


	//   ....[65]....
        /*03b4*/ 	.word	0x0500000f


	//   ....[66]....
        /*03b8*/ 	.word	0x0500000f


	//   ....[67]....
        /*03bc*/ 	.word	0x0500000f


	//   ....[68]....
        /*03c0*/ 	.word	0x0500000f


	//   ....[69]....
        /*03c4*/ 	.word	0x0500000f


	//   ....[70]....
        /*03c8*/ 	.word	0x0500000f


	//   ....[71]....
        /*03cc*/ 	.word	0x0500000f


	//   ....[72]....
        /*03d0*/ 	.word	0x0500000f


	//   ....[73]....
        /*03d4*/ 	.word	0x0500000f


	//   ....[74]....
        /*03d8*/ 	.word	0x0500000f


	//   ....[75]....
        /*03dc*/ 	.word	0x0500000f


	//   ....[76]....
        /*03e0*/ 	.word	0x0500000f


	//   ....[77]....
        /*03e4*/ 	.word	0x0500000f


	//   ....[78]....
        /*03e8*/ 	.word	0x0500000f


	//   ....[79]....
        /*03ec*/ 	.word	0x0500000f


	//   ....[80]....
        /*03f0*/ 	.word	0x0500000f


	//   ....[81]....
        /*03f4*/ 	.word	0x0500000f


	//   ....[82]....
        /*03f8*/ 	.word	0x0500000f


	//   ....[83]....
        /*03fc*/ 	.word	0x0500000f


	//   ....[84]....
        /*0400*/ 	.word	0x0500000f


	//   ....[85]....
        /*0404*/ 	.word	0x0500000f


	//   ....[86]....
        /*0408*/ 	.word	0x0500000f


	//   ....[87]....
        /*040c*/ 	.word	0x0500000f


	//   ....[88]....
        /*0410*/ 	.word	0x0500000f


	//   ....[89]....
        /*0414*/ 	.word	0x0500000f


	//   ....[90]....
        /*0418*/ 	.word	0x0500000f


	//   ....[91]....
        /*041c*/ 	.word	0x0500000f


	//   ....[92]....
        /*0420*/ 	.word	0x0500000f


	//   ....[93]....
        /*0424*/ 	.word	0x0500000f


	//   ....[94]....
        /*0428*/ 	.word	0x0500000f


	//   ....[95]....
        /*042c*/ 	.word	0xffffffff


	//   ....[96]....
        /*0430*/ 	.word	0xffffffff


	//   ....[97]....
        /*0434*/ 	.word	0xffffffff


	//   ....[98]....
        /*0438*/ 	.word	0xffffffff


	//----- nvinfo : EIATTR_COOP_GROUP_INSTR_OFFSETS
	.align		4
.L_1465:
        /*043c*/ 	.byte	0x04, 0x28
        /*043e*/ 	.short	(.L_1467 - .L_1466)


	//   ....[0]....
.L_1466:
        /*0440*/ 	.word	0x000000c0


	//   ....[1]....
        /*0444*/ 	.word	0x00000250


	//   ....[2]....
        /*0448*/ 	.word	0x000002a0


	//   ....[3]....
        /*044c*/ 	.word	0x000004f0


	//   ....[4]....
        /*0450*/ 	.word	0x00000650


	//   ....[5]....
        /*0454*/ 	.word	0x00000770


	//   ....[6]....
        /*0458*/ 	.word	0x000008d0


	//   ....[7]....
        /*045c*/ 	.word	0x00006780


	//   ....[8]....
        /*0460*/ 	.word	0x0000d380


	//   ....[9]....
        /*0464*/ 	.word	0x0000d420


	//   ....[10]....
        /*0468*/ 	.word	0x0000d600


	//   ....[11]....
        /*046c*/ 	.word	0x0000d620


	//   ....[12]....
        /*0470*/ 	.word	0x000178e0


	//   ....[13]....
        /*0474*/ 	.word	0x00017990


	//   ....[14]....
        /*0478*/ 	.word	0x00017d50


	//   ....[15]....
        /*047c*/ 	.word	0x00017ec0


	//   ....[16]....
        /*0480*/ 	.word	0x000224c0


	//   ....[17]....
        /*0484*/ 	.word	0x00022560


	//   ....[18]....
        /*0488*/ 	.word	0x00022730


	//   ....[19]....
        /*048c*/ 	.word	0x00022750


	//   ....[20]....
        /*0490*/ 	.word	0x0002ad80


	//   ....[21]....
        /*0494*/ 	.word	0x0002ada0


	//   ....[22]....
        /*0498*/ 	.word	0x0002ae00


	//   ....[23]....
        /*049c*/ 	.word	0x0002ae40


	//   ....[24]....
        /*04a0*/ 	.word	0x0002e890


	//   ....[25]....
        /*04a4*/ 	.word	0x0002ea20


	//   ....[26]....
        /*04a8*/ 	.word	0x0002ea50


	//   ....[27]....
        /*04ac*/ 	.word	0x0002ea80


	//   ....[28]....
        /*04b0*/ 	.word	0x0002eac0


	//   ....[29]....
        /*04b4*/ 	.word	0x0002eb10


	//   ....[30]....
        /*04b8*/ 	.word	0x0002eb70


	//   ....[31]....
        /*04bc*/ 	.word	0x0002ed50


	//   ....[32]....
        /*04c0*/ 	.word	0x0002edb0


	//   ....[33]....
        /*04c4*/ 	.word	0x0002edf0


	//   ....[34]....
        /*04c8*/ 	.word	0x0002ee30


	//   ....[35]....
        /*04cc*/ 	.word	0x0002ee60


	//   ....[36]....
        /*04d0*/ 	.word	0x0002ee90


	//   ....[37]....
        /*04d4*/ 	.word	0x0002ef20


	//   ....[38]....
        /*04d8*/ 	.word	0x0002ef80


	//   ....[39]....
        /*04dc*/ 	.word	0x0002f010


	//   ....[40]....
        /*04e0*/ 	.word	0x00033ba0


	//   ....[41]....
        /*04e4*/ 	.word	0x00033bb0


	//   ....[42]....
        /*04e8*/ 	.word	0x00033cc0


	//   ....[43]....
        /*04ec*/ 	.word	0x00033d20


	//   ....[44]....
        /*04f0*/ 	.word	0x00033d60


	//   ....[45]....
        /*04f4*/ 	.word	0x00033da0


	//   ....[46]....
        /*04f8*/ 	.word	0x00033dd0


	//   ....[47]....
        /*04fc*/ 	.word	0x00033e00


	//   ....[48]....
        /*0500*/ 	.word	0x00033f90


	//   ....[49]....
        /*0504*/ 	.word	0x00033ff0


	//   ....[50]....
        /*0508*/ 	.word	0x00034030


	//   ....[51]....
        /*050c*/ 	.word	0x00034070


	//   ....[52]....
        /*0510*/ 	.word	0x000340a0


	//   ....[53]....
        /*0514*/ 	.word	0x000340d0


	//   ....[54]....
        /*0518*/ 	.word	0x00034190


	//   ....[55]....
        /*051c*/ 	.word	0x000341b0


	//   ....[56]....
        /*0520*/ 	.word	0x00034220


	//   ....[57]....
        /*0524*/ 	.word	0x00034890


	//   ....[58]....
        /*0528*/ 	.word	0x00034cd0


	//   ....[59]....
        /*052c*/ 	.word	0x00034d70


	//   ....[60]....
        /*0530*/ 	.word	0x00034e10


	//   ....[61]....
        /*0534*/ 	.word	0x00034eb0


	//   ....[62]....
        /*0538*/ 	.word	0x00034f50


	//   ....[63]....
        /*053c*/ 	.word	0x00034ff0


	//   ....[64]....
        /*0540*/ 	.word	0x00035090


	//   ....[65]....
        /*0544*/ 	.word	0x00035130


	//   ....[66]....
        /*0548*/ 	.word	0x000351d0


	//   ....[67]....
        /*054c*/ 	.word	0x000352c0


	//   ....[68]....
        /*0550*/ 	.word	0x00035360


	//   ....[69]....
        /*0554*/ 	.word	0x00035400


	//   ....[70]....
        /*0558*/ 	.word	0x000354a0


	//   ....[71]....
        /*055c*/ 	.word	0x00035540


	//   ....[72]....
        /*0560*/ 	.word	0x000355e0


	//   ....[73]....
        /*0564*/ 	.word	0x00035680


	//   ....[74]....
        /*0568*/ 	.word	0x00035720


	//   ....[75]....
        /*056c*/ 	.word	0x00035a20


	//   ....[76]....
        /*0570*/ 	.word	0x00035d00


	//   ....[77]....
        /*0574*/ 	.word	0x00036120


	//   ....[78]....
        /*0578*/ 	.word	0x000361b0


	//   ....[79]....
        /*057c*/ 	.word	0x00036250


	//   ....[80]....
        /*0580*/ 	.word	0x00036300


	//   ....[81]....
        /*0584*/ 	.word	0x00036380


	//   ....[82]....
        /*0588*/ 	.word	0x00036400


	//   ....[83]....
        /*058c*/ 	.word	0x00036480


	//   ....[84]....
        /*0590*/ 	.word	0x00036500


	//   ....[85]....
        /*0594*/ 	.word	0x00036590


	//   ....[86]....
        /*0598*/ 	.word	0x00036640


	//   ....[87]....
        /*059c*/ 	.word	0x000366c0


	//   ....[88]....
        /*05a0*/ 	.word	0x00036740


	//   ....[89]....
        /*05a4*/ 	.word	0x000367c0


	//   ....[90]....
        /*05a8*/ 	.word	0x00036840


	//   ....[91]....
        /*05ac*/ 	.word	0x000368b0


	//   ....[92]....
        /*05b0*/ 	.word	0x00036950


	//   ....[93]....
        /*05b4*/ 	.word	0x000369e0


	//   ....[94]....
        /*05b8*/ 	.word	0x00036b10


	//   ....[95]....
        /*05bc*/ 	.word	0x00039ea0


	//   ....[96]....
        /*05c0*/ 	.word	0x00039ed0


	//   ....[97]....
        /*05c4*/ 	.word	0x00039ef0


	//   ....[98]....
        /*05c8*/ 	.word	0x00039f00


	//----- nvinfo : EIATTR_REG_RECONFIG
	.align		4
.L_1467:
        /*05cc*/ 	.byte	0x01, 0x54
	.zero		2


	//----- nvinfo : EIATTR_SYSCALL_OFFSETS
	.align		4
        /*05d0*/ 	.byte	0x04, 0x46
        /*05d2*/ 	.short	(.L_1469 - .L_1468)


	//   ....[0]....
.L_1468:
        /*05d4*/ 	.word	0x00001b70


	//   ....[1]....
        /*05d8*/ 	.word	0x00001cc0


	//   ....[2]....
        /*05dc*/ 	.word	0x00006ba0


	//   ....[3]....
        /*05e0*/ 	.word	0x000072f0


	//   ....[4]....
        /*05e4*/ 	.word	0x00031190


	//   ....[5]....
        /*05e8*/ 	.word	0x000312d0


	//   ....[6]....
        /*05ec*/ 	.word	0x000313d0


	//----- nvinfo : EIATTR_MBARRIER_INSTR_OFFSETS
	.align		4
.L_1469:
        /*05f0*/ 	.byte	0x04, 0x39
        /*05f2*/ 	.short	(.L_1471 - .L_1470)


	//   ....[0]....
.L_1470:
        /*05f4*/ 	.word	0x00000390
        /*05f8*/ 	.word	0x000000ff
        /*05fc*/ 	.word	0x00032400
        /*0600*/ 	.short	0x0100
        /*0602*/ 	.byte	0x08
	.zero		1


	//   ....[1]....
        /*0604*/ 	.word	0x000003a0
        /*0608*/ 	.word	0x000000ff
        /*060c*/ 	.word	0x00032410
        /*0610*/ 	.short	0x0100
        /*0612*/ 	.byte	0x08
	.zero		1


	//   ....[2]....
        /*0614*/ 	.word	0x000003b0
        /*0618*/ 	.word	0x000000ff
        /*061c*/ 	.word	0x00032420
        /*0620*/ 	.short	0x0100
        /*0622*/ 	.byte	0x08
	.zero		1


	//   ....[3]....
        /*0624*/ 	.word	0x000004a0
        /*0628*/ 	.word	0x000000ff
        /*062c*/ 	.word	0x00032430
        /*0630*/ 	.short	0x0100
        /*0632*/ 	.byte	0x08
	.zero		1


	//   ....[4]....
        /*0634*/ 	.word	0x000004b0
        /*0638*/ 	.word	0x000000ff
        /*063c*/ 	.word	0x00032440
        /*0640*/ 	.short	0x0100
        /*0642*/ 	.byte	0x08
	.zero		1


	//   ....[5]....
        /*0644*/ 	.word	0x000004c0
        /*0648*/ 	.word	0x000000ff
        /*064c*/ 	.word	0x00032438
        /*0650*/ 	.short	0x0100
        /*0652*/ 	.byte	0x08
	.zero		1


	//   ....[6]....
        /*0654*/ 	.word	0x000004d0
        /*0658*/ 	.word	0x000000ff
        /*065c*/ 	.word	0x00032448
        /*0660*/ 	.short	0x0100
        /*0662*/ 	.byte	0x08
	.zero		1


	//   ....[7]....
        /*0664*/ 	.word	0x00000600
        /*0668*/ 	.word	0x000000ff
        /*066c*/ 	.word	0x00032450
        /*0670*/ 	.short	0x0100
        /*0672*/ 	.byte	0x08
	.zero		1


	//   ....[8]....
        /*0674*/ 	.word	0x00000610
        /*0678*/ 	.word	0x000000ff
        /*067c*/ 	.word	0x00032460
        /*0680*/ 	.short	0x0100
        /*0682*/ 	.byte	0x08
	.zero		1


	//   ....[9]....
        /*0684*/ 	.word	0x00000620
        /*0688*/ 	.word	0x000000ff
        /*068c*/ 	.word	0x00032458
        /*0690*/ 	.short	0x0100
        /*0692*/ 	.byte	0x08
	.zero		1


	//   ....[10]....
        /*0694*/ 	.word	0x00000630
        /*0698*/ 	.word	0x000000ff
        /*069c*/ 	.word	0x00032468
        /*06a0*/ 	.short	0x0100
        /*06a2*/ 	.byte	0x08
	.zero		1


	//   ....[11]....
        /*06a4*/ 	.word	0x00000720
        /*06a8*/ 	.word	0x000000ff
        /*06ac*/ 	.word	0x00032470
        /*06b0*/ 	.short	0x0100
        /*06b2*/ 	.byte	0x06
	.zero		1


	//   ....[12]....
        /*06b4*/ 	.word	0x00000730
        /*06b8*/ 	.word	0x000000ff
        /*06bc*/ 	.word	0x00032480
        /*06c0*/ 	.short	0x0100
        /*06c2*/ 	.byte	0x06
	.zero		1


	//   ....[13]....
        /*06c4*/ 	.word	0x00000740
        /*06c8*/ 	.word	0x000000ff
        /*06cc*/ 	.word	0x00032478
        /*06d0*/ 	.short	0x0100
        /*06d2*/ 	.byte	0x06
	.zero		1


	//   ....[14]....
        /*06d4*/ 	.word	0x00000750
        /*06d8*/ 	.word	0x000000ff
        /*06dc*/ 	.word	0x00032488
        /*06e0*/ 	.short	0x0100
        /*06e2*/ 	.byte	0x06
	.zero		1


	//   ....[15]....
        /*06e4*/ 	.word	0x00000880
        /*06e8*/ 	.word	0x000000ff
        /*06ec*/ 	.word	0x00032490
        /*06f0*/ 	.short	0x0100
        /*06f2*/ 	.byte	0x08
	.zero		1


	//   ....[16]....
        /*06f4*/ 	.word	0x00000890
        /*06f8*/ 	.word	0x000000ff
        /*06fc*/ 	.word	0x000324a0
        /*0700*/ 	.short	0x0100
        /*0702*/ 	.byte	0x08
	.zero		1


	//   ....[17]....
        /*0704*/ 	.word	0x000008a0
        /*0708*/ 	.word	0x000000ff
        /*070c*/ 	.word	0x00032498
        /*0710*/ 	.short	0x0100
        /*0712*/ 	.byte	0x08
	.zero		1


	//   ....[18]....
        /*0714*/ 	.word	0x000008b0
        /*0718*/ 	.word	0x000000ff
        /*071c*/ 	.word	0x000324a8
        /*0720*/ 	.short	0x0100
        /*0722*/ 	.byte	0x08
	.zero		1


	//   ....[19]....
        /*0724*/ 	.word	0x000009e0
        /*0728*/ 	.word	0x000000ff
        /*072c*/ 	.word	0x000324b0
        /*0730*/ 	.short	0x0100
        /*0732*/ 	.byte	0x08
	.zero		1


	//   ....[20]....
        /*0734*/ 	.word	0x000009f0
        /*0738*/ 	.word	0x000000ff
        /*073c*/ 	.word	0x000324c0
        /*0740*/ 	.short	0x0100
        /*0742*/ 	.byte	0x08
	.zero		1


	//   ....[21]....
        /*0744*/ 	.word	0x00000a00
        /*0748*/ 	.word	0x000000ff
        /*074c*/ 	.word	0x000324b8
        /*0750*/ 	.short	0x0100
        /*0752*/ 	.byte	0x08
	.zero		1


	//   ....[22]....
        /*0754*/ 	.word	0x00000a10
        /*0758*/ 	.word	0x000000ff
        /*075c*/ 	.word	0x000324c8
        /*0760*/ 	.short	0x0100
        /*0762*/ 	.byte	0x08
	.zero		1


	//   ....[23]....
        /*0764*/ 	.word	0x00002f90
        /*0768*/ 	.word	0x00000056
        /*076c*/ 	.word	0x00032490
        /*0770*/ 	.short	0x010a
        /*0772*/ 	.byte	0x3f
	.zero		1


	//   ....[24]....
        /*0774*/ 	.word	0x00004280
        /*0778*/ 	.word	0x00000056
        /*077c*/ 	.word	0x00032490
        /*0780*/ 	.short	0x010a
        /*0782*/ 	.byte	0x3f
	.zero		1


	//   ....[25]....
        /*0784*/ 	.word	0x00005370
        /*0788*/ 	.word	0x00000056
        /*078c*/ 	.word	0x00032490
        /*0790*/ 	.short	0x010a
        /*0792*/ 	.byte	0x3f
	.zero		1


	//   ....[26]....
        /*0794*/ 	.word	0x00005580
        /*0798*/ 	.word	0x00000004
        /*079c*/ 	.word	0x00000000
        /*07a0*/ 	.short	0x0101
        /*07a2*/ 	.byte	0x3f
	.zero		1


	//   ....[27]....
        /*07a4*/ 	.word	0x000055c0
        /*07a8*/ 	.word	0x00000056
        /*07ac*/ 	.word	0x000324b0
        /*07b0*/ 	.short	0x010a
        /*07b2*/ 	.byte	0x3f
	.zero		1


	//   ....[28]....
        /*07b4*/ 	.word	0x00005c10
        /*07b8*/ 	.word	0x00000056
        /*07bc*/ 	.word	0x00000000
        /*07c0*/ 	.short	0x0101
        /*07c2*/ 	.byte	0x3f
	.zero		1


	//   ....[29]....
        /*07c4*/ 	.word	0x00006ef0
        /*07c8*/ 	.word	0x00000091
        /*07cc*/ 	.word	0x00032400
        /*07d0*/ 	.short	0x010a
        /*07d2*/ 	.byte	0x3f
	.zero		1


	//   ....[30]....
        /*07d4*/ 	.word	0x00006f40
        /*07d8*/ 	.word	0x00000091
        /*07dc*/ 	.word	0x00032400
        /*07e0*/ 	.short	0x010a
        /*07e2*/ 	.byte	0x3f
	.zero		1


	//   ....[31]....
        /*07e4*/ 	.word	0x00007b30
        /*07e8*/ 	.word	0x00000091
        /*07ec*/ 	.word	0x00032400
        /*07f0*/ 	.short	0x010a
        /*07f2*/ 	.byte	0x3f
	.zero		1


	//   ....[32]....
        /*07f4*/ 	.word	0x00009050
        /*07f8*/ 	.word	0x00000091
        /*07fc*/ 	.word	0x00032400
        /*0800*/ 	.short	0x010a
        /*0802*/ 	.byte	0x3f
	.zero		1


	//   ....[33]....
        /*0804*/ 	.word	0x0000a6e0
        /*0808*/ 	.word	0x00000005
        /*080c*/ 	.word	0x00000000
        /*0810*/ 	.short	0x010a
        /*0812*/ 	.byte	0x3f
	.zero		1


	//   ....[34]....
        /*0814*/ 	.word	0x0000a7e0
        /*0818*/ 	.word	0x00000002
        /*081c*/ 	.word	0x00000000
        /*0820*/ 	.short	0x010a
        /*0822*/ 	.byte	0x3f
	.zero		1


	//   ....[35]....
        /*0824*/ 	.word	0x0000ac10
        /*0828*/ 	.word	0x00000005
        /*082c*/ 	.word	0x00000000
        /*0830*/ 	.short	0x010a
        /*0832*/ 	.byte	0x3f
	.zero		1


	//   ....[36]....
        /*0834*/ 	.word	0x0000acc0
        /*0838*/ 	.word	0x00000004
        /*083c*/ 	.word	0x00000000
        /*0840*/ 	.short	0x010a
        /*0842*/ 	.byte	0x3f
	.zero		1


	//   ....[37]....
        /*0844*/ 	.word	0x0000b9d0
        /*0848*/ 	.word	0x00000004
        /*084c*/ 	.word	0x00000000
        /*0850*/ 	.short	0x0101
        /*0852*/ 	.byte	0x3f
	.zero		1


	//   ....[38]....
        /*0854*/ 	.word	0x000155d0
        /*0858*/ 	.word	0x00000002
        /*085c*/ 	.word	0x00000000
        /*0860*/ 	.short	0x0101
        /*0862*/ 	.byte	0x3f
	.zero		1


	//   ....[39]....
        /*0864*/ 	.word	0x00015a20
        /*0868*/ 	.word	0x00000007
        /*086c*/ 	.word	0x00000000
        /*0870*/ 	.short	0x010a
        /*0872*/ 	.byte	0x3f
	.zero		1


	//   ....[40]....
        /*0874*/ 	.word	0x00015b20
        /*0878*/ 	.word	0x00000000
        /*087c*/ 	.word	0x00000000
        /*0880*/ 	.short	0x010a
        /*0882*/ 	.byte	0x3f
	.zero		1


	//   ....[41]....
        /*0884*/ 	.word	0x00015f50
        /*0888*/ 	.word	0x00000007
        /*088c*/ 	.word	0x00000000
        /*0890*/ 	.short	0x010a
        /*0892*/ 	.byte	0x3f
	.zero		1


	//   ....[42]....
        /*0894*/ 	.word	0x00016000
        /*0898*/ 	.word	0x00000006
        /*089c*/ 	.word	0x00000000
        /*08a0*/ 	.short	0x010a
        /*08a2*/ 	.byte	0x3f
	.zero		1


	//   ....[43]....
        /*08a4*/ 	.word	0x00016d10
        /*08a8*/ 	.word	0x00000006
        /*08ac*/ 	.word	0x00000000
        /*08b0*/ 	.short	0x0101
        /*08b2*/ 	.byte	0x3f
	.zero		1


	//   ....[44]....
        /*08b4*/ 	.word	0x0001f630
        /*08b8*/ 	.word	0x00000000
        /*08bc*/ 	.word	0x00000000
        /*08c0*/ 	.short	0x0101
        /*08c2*/ 	.byte	0x3f
	.zero		1


	//   ....[45]....
        /*08c4*/ 	.word	0x0001f840
        /*08c8*/ 	.word	0x00000005
        /*08cc*/ 	.word	0x00000000
        /*08d0*/ 	.short	0x010a
        /*08d2*/ 	.byte	0x3f
	.zero		1


	//   ....[46]....
        /*08d4*/ 	.word	0x0001f940
        /*08d8*/ 	.word	0x00000006
        /*08dc*/ 	.word	0x00000000
        /*08e0*/ 	.short	0x010a
        /*08e2*/ 	.byte	0x3f
	.zero		1


	//   ....[47]....
        /*08e4*/ 	.word	0x0001fd70
        /*08e8*/ 	.word	0x00000005
        /*08ec*/ 	.word	0x00000000
        /*08f0*/ 	.short	0x010a
        /*08f2*/ 	.byte	0x3f
	.zero		1


	//   ....[48]....
        /*08f4*/ 	.word	0x0001fe20
        /*08f8*/ 	.word	0x00000006
        /*08fc*/ 	.word	0x00000000
        /*0900*/ 	.short	0x010a
        /*0902*/ 	.byte	0x3f
	.zero		1


	//   ....[49]....
        /*0904*/ 	.word	0x00020b20
        /*0908*/ 	.word	0x00000005
        /*090c*/ 	.word	0x00000000
        /*0910*/ 	.short	0x0101
        /*0912*/ 	.byte	0x3f
	.zero		1


	//   ....[50]....
        /*0914*/ 	.word	0x0002a910
        /*0918*/ 	.word	0x00000004
        /*091c*/ 	.word	0x00000000
        /*0920*/ 	.short	0x0101
        /*0922*/ 	.byte	0x3f
	.zero		1


	//   ....[51]....
        /*0924*/ 	.word	0x0002d5c0
        /*0928*/ 	.word	0x00000000
        /*092c*/ 	.word	0x00000000
        /*0930*/ 	.short	0x0101
        /*0932*/ 	.byte	0x3f
	.zero		1


	//   ....[52]....
        /*0934*/ 	.word	0x0002ffd0
        /*0938*/ 	.word	0x00000007
        /*093c*/ 	.word	0x00032420
        /*0940*/ 	.short	0x010a
        /*0942*/ 	.byte	0x3f
	.zero		1


	//   ....[53]....
        /*0944*/ 	.word	0x00030050
        /*0948*/ 	.word	0x00000008
        /*094c*/ 	.word	0x000324a0
        /*0950*/ 	.short	0x010a
        /*0952*/ 	.byte	0x3f
	.zero		1


	//   ....[54]....
        /*0954*/ 	.word	0x00030230
        /*0958*/ 	.word	0x00000008
        /*095c*/ 	.word	0x000324c0
        /*0960*/ 	.short	0x010a
        /*0962*/ 	.byte	0x3f
	.zero		1


	//   ....[55]....
        /*0964*/ 	.word	0x00030640
        /*0968*/ 	.word	0x00000009
        /*096c*/ 	.word	0x000324a0
        /*0970*/ 	.short	0x010a
        /*0972*/ 	.byte	0x3f
	.zero		1


	//   ....[56]....
        /*0974*/ 	.word	0x00030800
        /*0978*/ 	.word	0x00000009
        /*097c*/ 	.word	0x000324c0
        /*0980*/ 	.short	0x010a
        /*0982*/ 	.byte	0x3f
	.zero		1


	//   ....[57]....
        /*0984*/ 	.word	0x000318e0
        /*0988*/ 	.word	0x00000005
        /*098c*/ 	.word	0x00032440
        /*0990*/ 	.short	0x010a
        /*0992*/ 	.byte	0x3f
	.zero		1


	//   ....[58]....
        /*0994*/ 	.word	0x00031ef0
        /*0998*/ 	.word	0x00000005
        /*099c*/ 	.word	0x00032420
        /*09a0*/ 	.short	0x010a
        /*09a2*/ 	.byte	0x3f
	.zero		1


	//   ....[59]....
        /*09a4*/ 	.word	0x00031fc0
        /*09a8*/ 	.word	0x00000002
        /*09ac*/ 	.word	0x00032460
        /*09b0*/ 	.short	0x010a
        /*09b2*/ 	.byte	0x3f
	.zero		1


	//   ....[60]....
        /*09b4*/ 	.word	0x00032610
        /*09b8*/ 	.word	0x00000002
        /*09bc*/ 	.word	0x00032440
        /*09c0*/ 	.short	0x010a
        /*09c2*/ 	.byte	0x3f
	.zero		1


	//   ....[61]....
        /*09c4*/ 	.word	0x00032820
        /*09c8*/ 	.word	0x00000002
        /*09cc*/ 	.word	0x00032460
        /*09d0*/ 	.short	0x010a
        /*09d2*/ 	.byte	0x3f
	.zero		1


	//   ....[62]....
        /*09d4*/ 	.word	0x00032da0
        /*09d8*/ 	.word	0x00000002
        /*09dc*/ 	.word	0x00032440
        /*09e0*/ 	.short	0x010a
        /*09e2*/ 	.byte	0x3f
	.zero		1


	//   ....[63]....
        /*09e4*/ 	.word	0x00032fa0
        /*09e8*/ 	.word	0x00000002
        /*09ec*/ 	.word	0x00032460
        /*09f0*/ 	.short	0x010a
        /*09f2*/ 	.byte	0x3f
	.zero		1


	//   ....[64]....
        /*09f4*/ 	.word	0x00033490
        /*09f8*/ 	.word	0x00000002
        /*09fc*/ 	.word	0x00032440
        /*0a00*/ 	.short	0x010a
        /*0a02*/ 	.byte	0x3f
	.zero		1


	//   ....[65]....
        /*0a04*/ 	.word	0x000336a0
        /*0a08*/ 	.word	0x00000002
        /*0a0c*/ 	.word	0x00032460
        /*0a10*/ 	.short	0x010a
        /*0a12*/ 	.byte	0x3f
	.zero		1


	//   ....[66]....
        /*0a14*/ 	.word	0x00034820
        /*0a18*/ 	.word	0x00000000
        /*0a1c*/ 	.word	0x00032420
        /*0a20*/ 	.short	0x010a
        /*0a22*/ 	.byte	0x3f
	.zero		1


	//   ....[67]....
        /*0a24*/ 	.word	0x000349c0
        /*0a28*/ 	.word	0x00000006
        /*0a2c*/ 	.word	0x00000000
        /*0a30*/ 	.short	0x010a
        /*0a32*/ 	.byte	0x3f
	.zero		1


	//   ....[68]....
        /*0a34*/ 	.word	0x00034a30
        /*0a38*/ 	.word	0x00000007
        /*0a3c*/ 	.word	0x00000000
        /*0a40*/ 	.short	0x010a
        /*0a42*/ 	.byte	0x3f
	.zero		1


	//   ....[69]....
        /*0a44*/ 	.word	0x00034aa0
        /*0a48*/ 	.word	0x00000004
        /*0a4c*/ 	.word	0x00000000
        /*0a50*/ 	.short	0x010a
        /*0a52*/ 	.byte	0x3f
	.zero		1


	//   ....[70]....
        /*0a54*/ 	.word	0x00034ad0
        /*0a58*/ 	.word	0x00000003
        /*0a5c*/ 	.word	0x00000000
        /*0a60*/ 	.short	0x010a
        /*0a62*/ 	.byte	0x3f
	.zero		1


	//   ....[71]....
        /*0a64*/ 	.word	0x00034b30
        /*0a68*/ 	.word	0x00000056
        /*0a6c*/ 	.word	0x00032490
        /*0a70*/ 	.short	0x010a
        /*0a72*/ 	.byte	0x3f
	.zero		1


	//   ....[72]....
        /*0a74*/ 	.word	0x00034b80
        /*0a78*/ 	.word	0x00000056
        /*0a7c*/ 	.word	0x00032490
        /*0a80*/ 	.short	0x010a
        /*0a82*/ 	.byte	0x3f
	.zero		1


	//   ....[73]....
        /*0a84*/ 	.word	0x00034bd0
        /*0a88*/ 	.word	0x00000056
        /*0a8c*/ 	.word	0x00032490
        /*0a90*/ 	.short	0x010a
        /*0a92*/ 	.byte	0x3f
	.zero		1


	//   ....[74]....
        /*0a94*/ 	.word	0x00034c20
        /*0a98*/ 	.word	0x00000056
        /*0a9c*/ 	.word	0x000324b0
        /*0aa0*/ 	.short	0x010a
        /*0aa2*/ 	.byte	0x3f
	.zero		1


	//   ....[75]....
        /*0aa4*/ 	.word	0x00035210
        /*0aa8*/ 	.word	0x00000091
        /*0aac*/ 	.word	0x00032400
        /*0ab0*/ 	.short	0x010a
        /*0ab2*/ 	.byte	0x3f
	.zero		1


	//   ....[76]....
        /*0ab4*/ 	.word	0x00035760
        /*0ab8*/ 	.word	0x00000091
        /*0abc*/ 	.word	0x00032400
        /*0ac0*/ 	.short	0x010a
        /*0ac2*/ 	.byte	0x3f
	.zero		1


	//   ....[77]....
        /*0ac4*/ 	.word	0x000357b0
        /*0ac8*/ 	.word	0x00000002
        /*0acc*/ 	.word	0x00000000
        /*0ad0*/ 	.short	0x010a
        /*0ad2*/ 	.byte	0x3f
	.zero		1


	//   ....[78]....
        /*0ad4*/ 	.word	0x00035800
        /*0ad8*/ 	.word	0x00000004
        /*0adc*/ 	.word	0x00000000
        /*0ae0*/ 	.short	0x010a
        /*0ae2*/ 	.byte	0x3f
	.zero		1


	//   ....[79]....
        /*0ae4*/ 	.word	0x00035850
        /*0ae8*/ 	.word	0x00000000
        /*0aec*/ 	.word	0x00000000
        /*0af0*/ 	.short	0x010a
        /*0af2*/ 	.byte	0x3f
	.zero		1


	//   ....[80]....
        /*0af4*/ 	.word	0x000358a0
        /*0af8*/ 	.word	0x00000006
        /*0afc*/ 	.word	0x00000000
        /*0b00*/ 	.short	0x010a
        /*0b02*/ 	.byte	0x3f
	.zero		1


	//   ....[81]....
        /*0b04*/ 	.word	0x000358f0
        /*0b08*/ 	.word	0x00000006
        /*0b0c*/ 	.word	0x00000000
        /*0b10*/ 	.short	0x010a
        /*0b12*/ 	.byte	0x3f
	.zero		1


	//   ....[82]....
        /*0b14*/ 	.word	0x00035940
        /*0b18*/ 	.word	0x00000006
        /*0b1c*/ 	.word	0x00000000
        /*0b20*/ 	.short	0x010a
        /*0b22*/ 	.byte	0x3f
	.zero		1


	//   ....[83]....
        /*0b24*/ 	.word	0x00035ae0
        /*0b28*/ 	.word	0x00000007
        /*0b2c*/ 	.word	0x00032420
        /*0b30*/ 	.short	0x010a
        /*0b32*/ 	.byte	0x3f
	.zero		1


	//   ....[84]....
        /*0b34*/ 	.word	0x00035b30
        /*0b38*/ 	.word	0x00000008
        /*0b3c*/ 	.word	0x000324a0
        /*0b40*/ 	.short	0x010a
        /*0b42*/ 	.byte	0x3f
	.zero		1


	//   ....[85]....
        /*0b44*/ 	.word	0x00035b80
        /*0b48*/ 	.word	0x00000008
        /*0b4c*/ 	.word	0x000324c0
        /*0b50*/ 	.short	0x010a
        /*0b52*/ 	.byte	0x3f
	.zero		1


	//   ....[86]....
        /*0b54*/ 	.word	0x00035bd0
        /*0b58*/ 	.word	0x00000009
        /*0b5c*/ 	.word	0x000324a0
        /*0b60*/ 	.short	0x010a
        /*0b62*/ 	.byte	0x3f
	.zero		1


	//   ....[87]....
        /*0b64*/ 	.word	0x00035c20
        /*0b68*/ 	.word	0x00000009
        /*0b6c*/ 	.word	0x000324c0
        /*0b70*/ 	.short	0x010a
        /*0b72*/ 	.byte	0x3f
	.zero		1


	//   ....[88]....
        /*0b74*/ 	.word	0x00035dc0
        /*0b78*/ 	.word	0x00000005
        /*0b7c*/ 	.word	0x00032440
        /*0b80*/ 	.short	0x010a
        /*0b82*/ 	.byte	0x3f
	.zero		1


	//   ....[89]....
        /*0b84*/ 	.word	0x00035e40
        /*0b88*/ 	.word	0x00000005
        /*0b8c*/ 	.word	0x00032420
        /*0b90*/ 	.short	0x010a
        /*0b92*/ 	.byte	0x3f
	.zero		1


	//   ....[90]....
        /*0b94*/ 	.word	0x00035e90
        /*0b98*/ 	.word	0x00000002
        /*0b9c*/ 	.word	0x00032460
        /*0ba0*/ 	.short	0x010a
        /*0ba2*/ 	.byte	0x3f
	.zero		1


	//   ....[91]....
        /*0ba4*/ 	.word	0x00035ee0
        /*0ba8*/ 	.word	0x00000002
        /*0bac*/ 	.word	0x00032440
        /*0bb0*/ 	.short	0x010a
        /*0bb2*/ 	.byte	0x3f
	.zero		1


	//   ....[92]....
        /*0bb4*/ 	.word	0x00035f30
        /*0bb8*/ 	.word	0x00000002
        /*0bbc*/ 	.word	0x00032460
        /*0bc0*/ 	.short	0x010a
        /*0bc2*/ 	.byte	0x3f
	.zero		1


	//   ....[93]....
        /*0bc4*/ 	.word	0x00035f80
        /*0bc8*/ 	.word	0x00000002
        /*0bcc*/ 	.word	0x00032440
        /*0bd0*/ 	.short	0x010a
        /*0bd2*/ 	.byte	0x3f
	.zero		1


	//   ....[94]....
        /*0bd4*/ 	.word	0x00035fd0
        /*0bd8*/ 	.word	0x00000002
        /*0bdc*/ 	.word	0x00032460
        /*0be0*/ 	.short	0x010a
        /*0be2*/ 	.byte	0x3f
	.zero		1


	//   ....[95]....
        /*0be4*/ 	.word	0x00036020
        /*0be8*/ 	.word	0x00000002
        /*0bec*/ 	.word	0x00032440
        /*0bf0*/ 	.short	0x010a
        /*0bf2*/ 	.byte	0x3f
	.zero		1


	//   ....[96]....
        /*0bf4*/ 	.word	0x00036070
        /*0bf8*/ 	.word	0x00000002
        /*0bfc*/ 	.word	0x00032460
        /*0c00*/ 	.short	0x010a
        /*0c02*/ 	.byte	0x3f
	.zero		1


	//   ....[97]....
        /*0c04*/ 	.word	0x00036a30
        /*0c08*/ 	.word	0x00000000
        /*0c0c*/ 	.word	0x00032420
        /*0c10*/ 	.short	0x010a
        /*0c12*/ 	.byte	0x3f
	.zero		1


	//   ....[98]....
        /*0c14*/ 	.word	0x00036bd0
        /*0c18*/ 	.word	0x00000006
        /*0c1c*/ 	.word	0x00000000
        /*0c20*/ 	.short	0x010a
        /*0c22*/ 	.byte	0x3f
	.zero		1


	//   ....[99]....
        /*0c24*/ 	.word	0x00036c20
        /*0c28*/ 	.word	0x00000007
        /*0c2c*/ 	.word	0x00000000
        /*0c30*/ 	.short	0x010a
        /*0c32*/ 	.byte	0x3f
	.zero		1


	//   ....[100]....
        /*0c34*/ 	.word	0x00036c70
        /*0c38*/ 	.word	0x00000004
        /*0c3c*/ 	.word	0x00000000
        /*0c40*/ 	.short	0x010a
        /*0c42*/ 	.byte	0x3f
	.zero		1


	//   ....[101]....
        /*0c44*/ 	.word	0x00036df0
        /*0c48*/ 	.word	0x00000003
        /*0c4c*/ 	.word	0x00000000
        /*0c50*/ 	.short	0x010a
        /*0c52*/ 	.byte	0x3f
	.zero		1


	//   ....[102]....
        /*0c54*/ 	.word	0x00036ef0
        /*0c58*/ 	.word	0x00000008
        /*0c5c*/ 	.word	0x00000000
        /*0c60*/ 	.short	0x010a
        /*0c62*/ 	.byte	0x3f
	.zero		1


	//   ....[103]....
        /*0c64*/ 	.word	0x00037310
        /*0c68*/ 	.word	0x00000004
        /*0c6c*/ 	.word	0x00032410
        /*0c70*/ 	.short	0x010a
        /*0c72*/ 	.byte	0x3f
	.zero		1


	//   ....[104]....
        /*0c74*/ 	.word	0x00037430
        /*0c78*/ 	.word	0x00000003
        /*0c7c*/ 	.word	0x00000000
        /*0c80*/ 	.short	0x010a
        /*0c82*/ 	.byte	0x3f
	.zero		1


	//   ....[105]....
        /*0c84*/ 	.word	0x00037530
        /*0c88*/ 	.word	0x00000008
        /*0c8c*/ 	.word	0x00000000
        /*0c90*/ 	.short	0x010a
        /*0c92*/ 	.byte	0x3f
	.zero		1


	//   ....[106]....
        /*0c94*/ 	.word	0x000381d0
        /*0c98*/ 	.word	0x0000000a
        /*0c9c*/ 	.word	0x00000000
        /*0ca0*/ 	.short	0x0101
        /*0ca2*/ 	.byte	0x3f
	.zero		1


	//   ....[107]....
        /*0ca4*/ 	.word	0x00042670
        /*0ca8*/ 	.word	0x00000000
        /*0cac*/ 	.word	0x00000000
        /*0cb0*/ 	.short	0x0101
        /*0cb2*/ 	.byte	0x3f
	.zero		1


	//   ....[108]....
        /*0cb4*/ 	.word	0x000426a0
        /*0cb8*/ 	.word	0x00000008
        /*0cbc*/ 	.word	0x00000000
        /*0cc0*/ 	.short	0x010a
        /*0cc2*/ 	.byte	0x3f
	.zero		1


	//   ....[109]....
        /*0cc4*/ 	.word	0x000426f0
        /*0cc8*/ 	.word	0x00000004
        /*0ccc*/ 	.word	0x00032410
        /*0cd0*/ 	.short	0x010a
        /*0cd2*/ 	.byte	0x3f
	.zero		1


	//   ....[110]....
        /*0cd4*/ 	.word	0x00042740
        /*0cd8*/ 	.word	0x00000008
        /*0cdc*/ 	.word	0x00000000
        /*0ce0*/ 	.short	0x010a
        /*0ce2*/ 	.byte	0x3f
	.zero		1


	//----- nvinfo : EIATTR_NUM_MBARRIERS
	.align		4
.L_1471:
        /*0ce4*/ 	.byte	0x03, 0x38
        /*0ce6*/ 	.short	0x0017


	//----- nvinfo : EIATTR_EXIT_INSTR_OFFSETS
	.align		4
        /*0ce8*/ 	.byte	0x04, 0x1c
        /*0cea*/ 	.short	(.L_1473 - .L_1472)


	//   ....[0]....
.L_1472:
        /*0cec*/ 	.word	0x00034b20


	//----- nvinfo : EIATTR_MAX_THREADS
	.align		4
.L_1473:
        /*0cf0*/ 	.byte	0x04, 0x05
        /*0cf2*/ 	.short	(.L_1475 - .L_1474)
.L_1474:
        /*0cf4*/ 	.word	0x00000180
        /*0cf8*/ 	.word	0x00000001
        /*0cfc*/ 	.word	0x00000001


	//----- nvinfo : EIATTR_CRS_STACK_SIZE
	.align		4
.L_1475:
        /*0d00*/ 	.byte	0x04, 0x1e
        /*0d02*/ 	.short	(.L_1477 - .L_1476)
.L_1476:
        /*0d04*/ 	.word	0x00000000


	//----- nvinfo : EIATTR_CBANK_PARAM_SIZE
	.align		4
.L_1477:
        /*0d08*/ 	.byte	0x03, 0x19
        /*0d0a*/ 	.short	0x0b70


	//----- nvinfo : EIATTR_PARAM_CBANK
	.align		4
        /*0d0c*/ 	.byte	0x04, 0x0a
        /*0d0e*/ 	.short	(.L_1479 - .L_1478)
	.align		4
.L_1478:
        /*0d10*/ 	.word	index@(.nv.constant0._ZN7cutlass13device_kernelIN5flash11enable_sm90INS1_16FlashAttnFwdSm90INS1_25CollectiveMainloopFwdSm90ILi2EN4cute5tupleIJNS5_1CILi1EEES8_S8_EEENS6_IJNS7_ILi128EEENS7_ILi96EEENS7_ILi64EEEEEELi256ENS_10bfloat16_tEfNS_4arch4Sm90ELb0ELb1ELb1ELb1ELb0ELb1ELb1ELb1ELb0ELb0ELb0ELb0EEENS1_21CollectiveEpilogueFwdINS6_IJSA_NS7_ILi256EEESB_EEES9_SE_SG_Li256ELb1ELb0ELb0ELb0EEENS1_36VarlenDynamicPersistentTileSchedulerILi128ELi96ELi256ELi32ELb0ELb0ELb1ELb1ELb0ELb1EEEEEEEEEvNT_6ParamsE)
        /*0d14*/ 	.short	0x0210
        /*0d16*/ 	.short	0x0b70


	//----- nvinfo : EIATTR_SW_WAR
	.align		4
.L_1479:
        /*0d18*/ 	.byte	0x04, 0x36
        /*0d1a*/ 	.short	(.L_1481 - .L_1480)
.L_1480:
        /*0d1c*/ 	.word	0x00000008
.L_1481:


//--------------------- .nv.info._ZN7cutlass13device_kernelIN5flash11enable_sm90INS1_16FlashAttnFwdSm90INS1_25CollectiveMainloopFwdSm90ILi2EN4cute5tupleIJNS5_1CILi1EEES8_S8_EEENS6_IJNS7_ILi128EEENS7_ILi96EEENS7_ILi64EEEEEELi256ENS_10bfloat16_tEfNS_4arch4Sm90ELb1ELb0ELb1ELb0ELb0ELb0ELb0ELb1ELb0ELb0ELb0ELb0EEENS1_21CollectiveEpilogueFwdINS6_IJSA_NS7_ILi256EEESB_EEES9_SE_SG_Li256ELb0ELb0ELb0ELb0EEENS1_30DynamicPersistentTileSchedulerILi256ELi32ELb0ELb0ELb1EEEEEEEEEvNT_6ParamsE --------------------------
	.section	.nv.info._ZN7cutlass13device_kernelIN5flash11enable_sm90INS1_16FlashAttnFwdSm90INS1_25CollectiveMainloopFwdSm90ILi2EN4cute5tupleIJNS5_1CILi1EEES8_S8_EEENS6_IJNS7_ILi128EEENS7_ILi96EEENS7_ILi64EEEEEELi256ENS_10bfloat16_tEfNS_4arch4Sm90ELb1ELb0ELb1ELb0ELb0ELb0ELb0ELb1ELb0ELb0ELb0ELb0EEENS1_21CollectiveEpilogueFwdINS6_IJSA_NS7_ILi256EEESB_EEES9_SE_SG_Li256ELb0ELb0ELb0ELb0EEENS1_30DynamicPersistentTileSchedulerILi256ELi32ELb0ELb0ELb1EEEEEEEEEvNT_6ParamsE,"",@"SHT_CUDA_INFO"
	.sectionflags	@""
	.align	4


	//----- nvinfo : EIATTR_CUDA_API_VERSION
	.align		4
        /*0000*/ 	.byte	0x04, 0x37
        /*0002*/ 	.short	(.L_1483 - .L_1482)
.L_1482:
        /*0004*/ 	.word	0x00000082


	//----- nvinfo : EIATTR_KPARAM_INFO
	.align		4
.L_1483:
        /*0008*/ 	.byte	0x04, 0x17
        /*000a*/ 	.short	(.L_1485 - .L_1484)
.L_1484:
        /*000c*/ 	.word	0x00000000
        /*0010*/ 	.short	0x0000
        /*0012*/ 	.short	0x0070
        /*0014*/ 	.byte	0x00, 0xf0, 0x01, 0x2e


	//----- nvinfo : EIATTR_SPARSE_MMA_MASK
	.align		4
.L_1485:
        /*0018*/ 	.byte	0x03, 0x50
        /*001a*/ 	.short	0x0000


	//----- nvinfo : EIATTR_MAXREG_COUNT
	.align		4
        /*001c*/ 	.byte	0x03, 0x1b
        /*001e*/ 	.short	0x00a8


	//----- nvinfo : EIATTR_NUM_BARRIERS
	.align		4
        /*0020*/ 	.byte	0x02, 0x4c
        /*0022*/ 	.byte	0x10
	.zero		1


	//----- nvinfo : EIATTR_EXTERNS
	.align		4
        /*0024*/ 	.byte	0x04, 0x0f
        /*0026*/ 	.short	(.L_1487 - .L_1486)


	//   ....[0]....
	.align		4
.L_1486:
        /*0028*/ 	.word	index@(__assertfail)


	//----- nvinfo : EIATTR_MERCURY_ISA_VERSION
	.align		4
.L_1487:
        /*002c*/ 	.byte	0x03, 0x5f
        /*002e*/ 	.short	0x0101


	//----- nvinfo : EIATTR_INT_WARP_WIDE_INSTR_OFFSETS
	.align		4
        /*0030*/ 	.byte	0x04, 0x31
        /*0032*/ 	.short	(.L_1489 - .L_1488)


	//   ....[0]....
.L_1488:
        /*0034*/ 	.word	0x00000180


	//   ....[1]....
        /*0038*/ 	.word	0x000001b0


	//   ....[2]....
        /*003c*/ 	.word	0x000001c0


	//   ....[3]....
        /*0040*/ 	.word	0x0000b170


	//   ....[4]....
        /*0044*/ 	.word	0x0000b200


	//   ....[5]....
        /*0048*/ 	.word	0x0000b6f0


	//   ....[6]....
        /*004c*/ 	.word	0x0000d2e0


	//   ....[7]....
        /*0050*/ 	.word	0x0000d370


	//----- nvinfo : EIATTR_COOP_GROUP_MASK_REGIDS
	.align		4
.L_1489:
        /*0054*/ 	.byte	0x04, 0x29
        /*0056*/ 	.short	(.L_1491 - .L_1490)


	//   ....[0]....
.L_1490:
        /*0058*/ 	.word	0xffffffff


	//   ....[1]....
        /*005c*/ 	.word	0xffffffff


	//   ....[2]....
        /*0060*/ 	.word	0xffffffff


	//   ....[3]....
        /*0064*/ 	.word	0xffffffff


	//   ....[4]....
        /*0068*/ 	.word	0xffffffff


	//   ....[5]....
        /*006c*/ 	.word	0xffffffff


	//   ....[6]....
        /*0070*/ 	.word	0xffffffff


	//   ....[7]....
        /*0074*/ 	.word	0xffffffff


	//   ....[8]....
        /*0078*/ 	.word	0xffffffff


	//   ....[9]....
        /*007c*/ 	.word	0xffffffff


	//   ....[10]....
        /*0080*/ 	.word	0xffffffff


	//   ....[11]....
        /*0084*/ 	.word	0xffffffff


	//   ....[12]....
        /*0088*/ 	.word	0xffffffff


	//   ....[13]....
        /*008c*/ 	.word	0xffffffff


	//   ....[14]....
        /*0090*/ 	.word	0xffffffff


	//   ....[15]....
        /*0094*/ 	.word	0xffffffff


	//   ....[16]....
        /*0098*/ 	.word	0xffffffff


	//   ....[17]....
        /*009c*/ 	.word	0xffffffff


	//   ....[18]....
        /*00a0*/ 	.word	0xffffffff


	//   ....[19]....
        /*00a4*/ 	.word	0xffffffff


	//   ....[20]....
        /*00a8*/ 	.word	0xffffffff


	//   ....[21]....
        /*00ac*/ 	.word	0xffffffff


	//   ....[22]....
        /*00b0*/ 	.word	0xffffffff


	//   ....[23]....
        /*00b4*/ 	.word	0xffffffff


	//   ....[24]....
        /*00b8*/ 	.word	0xffffffff


	//   ....[25]....
        /*00bc*/ 	.word	0xffffffff


	//   ....[26]....
        /*00c0*/ 	.word	0xffffffff


	//   ....[27]....
        /*00c4*/ 	.word	0xffffffff


	//   ....[28]....
        /*00c8*/ 	.word	0x0500000f


	//   ....[29]....
        /*00cc*/ 	.word	0x0500000f


	//----- nvinfo : EIATTR_COOP_GROUP_INSTR_OFFSETS
	.align		4
.L_1491:
        /*00d0*/ 	.byte	0x04, 0x28
        /*00d2*/ 	.short	(.L_1493 - .L_1492)


	//   ....[0]....
.L_1492:
        /*00d4*/ 	.word	0x00000060


	//   ....[1]....
        /*00d8*/ 	.word	0x00000190


	//   ....[2]....
        /*00dc*/ 	.word	0x000001e0


	//   ....[3]....
        /*00e0*/ 	.word	0x000003d0


	//   ....[4]....
        /*00e4*/ 	.word	0x00000530


	//   ....[5]....
        /*00e8*/ 	.word	0x00000650


	//   ....[6]....
        /*00ec*/ 	.word	0x000007b0


	//   ....[7]....
        /*00f0*/ 	.word	0x00001610


	//   ....[8]....
        /*00f4*/ 	.word	0x000025b0


	//   ....[9]....
        /*00f8*/ 	.word	0x00002640


	//   ....[10]....
        /*00fc*/ 	.word	0x00002d40


	//   ....[11]....
        /*0100*/ 	.word	0x00002db0


	//   ....[12]....
        /*0104*/ 	.word	0x00004760


	//   ....[13]....
        /*0108*/ 	.word	0x00004840


	//   ....[14]....
        /*010c*/ 	.word	0x00004f10


	//   ....[15]....
        /*0110*/ 	.word	0x00004f80


	//   ....[16]....
        /*0114*/ 	.word	0x00006d70


	//   ....[17]....
        /*0118*/ 	.word	0x00006e20


	//   ....[18]....
        /*011c*/ 	.word	0x00007240


	//   ....[19]....
        /*0120*/ 	.word	0x00007390


	//   ....[20]....
        /*0124*/ 	.word	0x00008790


	//   ....[21]....
        /*0128*/ 	.word	0x000087d0


	//   ....[22]....
        /*012c*/ 	.word	0x000088a0


	//   ....[23]....
        /*0130*/ 	.word	0x000088c0


	//   ....[24]....
        /*0134*/ 	.word	0x000098a0


	//   ....[25]....
        /*0138*/ 	.word	0x0000abf0


	//   ....[26]....
        /*013c*/ 	.word	0x0000d3f0


	//   ....[27]....
        /*0140*/ 	.word	0x0000d5a0


	//   ....[28]....
        /*0144*/ 	.word	0x0000daf0


	//   ....[29]....
        /*0148*/ 	.word	0x0000ded0


	//----- nvinfo : EIATTR_REG_RECONFIG
	.align		4
.L_1493:
        /*014c*/ 	.byte	0x01, 0x54
	.zero		2


	//----- nvinfo : EIATTR_SYSCALL_OFFSETS
	.align		4
        /*0150*/ 	.byte	0x04, 0x46
        /*0152*/ 	.short	(.L_1495 - .L_1494)


	//   ....[0]....
.L_1494:
        /*0154*/ 	.word	0x000017c0


	//   ....[1]....
        /*0158*/ 	.word	0x0000b390


	//   ....[2]....
        /*015c*/ 	.word	0x0000b4d0


	//   ....[3]....
        /*0160*/ 	.word	0x0000b5d0


	//----- nvinfo : EIATTR_MBARRIER_INSTR_OFFSETS
	.align		4
.L_1495:
        /*0164*/ 	.byte	0x04, 0x39
        /*0166*/ 	.short	(.L_1497 - .L_1496)


	//   ....[0]....
.L_1496:
        /*0168*/ 	.word	0x00000280
        /*016c*/ 	.word	0x000000ff
        /*0170*/ 	.word	0x00022800
        /*0174*/ 	.short	0x0100
        /*0176*/ 	.byte	0x06
	.zero		1


	//   ....[1]....
        /*0178*/ 	.word	0x00000290
        /*017c*/ 	.word	0x000000ff
        /*0180*/ 	.word	0x00022820
        /*0184*/ 	.short	0x0100
        /*0186*/ 	.byte	0x06
	.zero		1


	//   ....[2]....
        /*0188*/ 	.word	0x00000380
        /*018c*/ 	.word	0x000000ff
        /*0190*/ 	.word	0x00022830
        /*0194*/ 	.short	0x0100
        /*0196*/ 	.byte	0x08
	.zero		1


	//   ....[3]....
        /*0198*/ 	.word	0x00000390
        /*019c*/ 	.word	0x000000ff
        /*01a0*/ 	.word	0x00022840
        /*01a4*/ 	.short	0x0100
        /*01a6*/ 	.byte	0x08
	.zero		1


	//   ....[4]....
        /*01a8*/ 	.word	0x000003a0
        /*01ac*/ 	.word	0x000000ff
        /*01b0*/ 	.word	0x00022838
        /*01b4*/ 	.short	0x0100
        /*01b6*/ 	.byte	0x08
	.zero		1


	//   ....[5]....
        /*01b8*/ 	.word	0x000003b0
        /*01bc*/ 	.word	0x000000ff
        /*01c0*/ 	.word	0x00022848
        /*01c4*/ 	.short	0x0100
        /*01c6*/ 	.byte	0x08
	.zero		1


	//   ....[6]....
        /*01c8*/ 	.word	0x000004e0
        /*01cc*/ 	.word	0x000000ff
        /*01d0*/ 	.word	0x00022850
        /*01d4*/ 	.short	0x0100
        /*01d6*/ 	.byte	0x08
	.zero		1


	//   ....[7]....
        /*01d8*/ 	.word	0x000004f0
        /*01dc*/ 	.word	0x000000ff
        /*01e0*/ 	.word	0x00022860
        /*01e4*/ 	.short	0x0100
        /*01e6*/ 	.byte	0x08
	.zero		1


	//   ....[8]....
        /*01e8*/ 	.word	0x00000500
        /*01ec*/ 	.word	0x000000ff
        /*01f0*/ 	.word	0x00022858
        /*01f4*/ 	.short	0x0100
        /*01f6*/ 	.byte	0x08
	.zero		1


	//   ....[9]....
        /*01f8*/ 	.word	0x00000510
        /*01fc*/ 	.word	0x000000ff
        /*0200*/ 	.word	0x00022868
        /*0204*/ 	.short	0x0100
        /*0206*/ 	.byte	0x08
	.zero		1


	//   ....[10]....
        /*0208*/ 	.word	0x00000600
        /*020c*/ 	.word	0x000000ff
        /*0210*/ 	.word	0x00022870
        /*0214*/ 	.short	0x0100
        /*0216*/ 	.byte	0x06
	.zero		1


	//   ....[11]....
        /*0218*/ 	.word	0x00000610
        /*021c*/ 	.word	0x000000ff
        /*0220*/ 	.word	0x00022880
        /*0224*/ 	.short	0x0100
        /*0226*/ 	.byte	0x06
	.zero		1


	//   ....[12]....
        /*0228*/ 	.word	0x00000620
        /*022c*/ 	.word	0x000000ff
        /*0230*/ 	.word	0x00022878
        /*0234*/ 	.short	0x0100
        /*0236*/ 	.byte	0x06
	.zero		1


	//   ....[13]....
        /*0238*/ 	.word	0x00000630
        /*023c*/ 	.word	0x000000ff
        /*0240*/ 	.word	0x00022888
        /*0244*/ 	.short	0x0100
        /*0246*/ 	.byte	0x06
	.zero		1


	//   ....[14]....
        /*0248*/ 	.word	0x00000760
        /*024c*/ 	.word	0x000000ff
        /*0250*/ 	.word	0x00022890
        /*0254*/ 	.short	0x0100
        /*0256*/ 	.byte	0x08
	.zero		1


	//   ....[15]....
        /*0258*/ 	.word	0x00000770
        /*025c*/ 	.word	0x000000ff
        /*0260*/ 	.word	0x000228a0
        /*0264*/ 	.short	0x0100
        /*0266*/ 	.byte	0x08
	.zero		1


	//   ....[16]....
        /*0268*/ 	.word	0x00000780
        /*026c*/ 	.word	0x000000ff
        /*0270*/ 	.word	0x00022898
        /*0274*/ 	.short	0x0100
        /*0276*/ 	.byte	0x08
	.zero		1


	//   ....[17]....
        /*0278*/ 	.word	0x00000790
        /*027c*/ 	.word	0x000000ff
        /*0280*/ 	.word	0x000228a8
        /*0284*/ 	.short	0x0100
        /*0286*/ 	.byte	0x08
	.zero		1


	//   ....[18]....
        /*0288*/ 	.word	0x000008c0
        /*028c*/ 	.word	0x000000ff
        /*0290*/ 	.word	0x000228b0
        /*0294*/ 	.short	0x0100
        /*0296*/ 	.byte	0x08
	.zero		1


	//   ....[19]....
        /*0298*/ 	.word	0x000008d0
        /*029c*/ 	.word	0x000000ff
        /*02a0*/ 	.word	0x000228c0
        /*02a4*/ 	.short	0x0100
        /*02a6*/ 	.byte	0x08
	.zero		1


	//   ....[20]....
        /*02a8*/ 	.word	0x000008e0
        /*02ac*/ 	.word	0x000000ff
        /*02b0*/ 	.word	0x000228b8
        /*02b4*/ 	.short	0x0100
        /*02b6*/ 	.byte	0x08
	.zero		1


	//   ....[21]....
        /*02b8*/ 	.word	0x000008f0
        /*02bc*/ 	.word	0x000000ff
        /*02c0*/ 	.word	0x000228c8
        /*02c4*/ 	.short	0x0100
        /*02c6*/ 	.byte	0x08
	.zero		1


	//   ....[22]....
        /*02c8*/ 	.word	0x00001830
        /*02cc*/ 	.word	0x000000ff
        /*02d0*/ 	.word	0x00022800
        /*02d4*/ 	.short	0x010a
        /*02d6*/ 	.byte	0x31
	.zero		1


	//   ....[23]....
        /*02d8*/ 	.word	0x000018e0
        /*02dc*/ 	.word	0x000000ff
        /*02e0*/ 	.word	0x00022830
        /*02e4*/ 	.short	0x010a
        /*02e6*/ 	.byte	0x15
	.zero		1


	//   ....[24]....
        /*02e8*/ 	.word	0x00001920
        /*02ec*/ 	.word	0x000000ff
        /*02f0*/ 	.word	0x00022830
        /*02f4*/ 	.short	0x010a
        /*02f6*/ 	.byte	0x15
	.zero		1


	//   ....[25]....
        /*02f8*/ 	.word	0x000031d0
        /*02fc*/ 	.word	0x00000000
        /*0300*/ 	.word	0x00000000
        /*0304*/ 	.short	0x0101
        /*0306*/ 	.byte	0x3f
	.zero		1


	//   ....[26]....
        /*0308*/ 	.word	0x000036e0
        /*030c*/ 	.word	0x000000ff
        /*0310*/ 	.word	0x00022850
        /*0314*/ 	.short	0x010a
        /*0316*/ 	.byte	0x15
	.zero		1


	//   ....[27]....
        /*0318*/ 	.word	0x00003720
        /*031c*/ 	.word	0x000000ff
        /*0320*/ 	.word	0x00022850
        /*0324*/ 	.short	0x010a
        /*0326*/ 	.byte	0x15
	.zero		1


	//   ....[28]....
        /*0328*/ 	.word	0x00003a80
        /*032c*/ 	.word	0x00000008
        /*0330*/ 	.word	0x00000000
        /*0334*/ 	.short	0x0101
        /*0336*/ 	.byte	0x3f
	.zero		1


	//   ....[29]....
        /*0338*/ 	.word	0x00003bb0
        /*033c*/ 	.word	0x000000ff
        /*0340*/ 	.word	0x00022830
        /*0344*/ 	.short	0x010a
        /*0346*/ 	.byte	0x1e
	.zero		1


	//   ....[30]....
        /*0348*/ 	.word	0x00003bf0
        /*034c*/ 	.word	0x000000ff
        /*0350*/ 	.word	0x00022830
        /*0354*/ 	.short	0x010a
        /*0356*/ 	.byte	0x1e
	.zero		1


	//   ....[31]....
        /*0358*/ 	.word	0x00005540
        /*035c*/ 	.word	0x00000003
        /*0360*/ 	.word	0x00000000
        /*0364*/ 	.short	0x0101
        /*0366*/ 	.byte	0x3f
	.zero		1


	//   ....[32]....
        /*0368*/ 	.word	0x00006160
        /*036c*/ 	.word	0x000000ff
        /*0370*/ 	.word	0x00022850
        /*0374*/ 	.short	0x010a
        /*0376*/ 	.byte	0x1e
	.zero		1


	//   ....[33]....
        /*0378*/ 	.word	0x000061a0
        /*037c*/ 	.word	0x000000ff
        /*0380*/ 	.word	0x00022850
        /*0384*/ 	.short	0x010a
        /*0386*/ 	.byte	0x1e
	.zero		1


	//   ....[34]....
        /*0388*/ 	.word	0x00006490
        /*038c*/ 	.word	0x000000b9
        /*0390*/ 	.word	0x00000000
        /*0394*/ 	.short	0x0101
        /*0396*/ 	.byte	0x3f
	.zero		1


	//   ....[35]....
        /*0398*/ 	.word	0x000065b0
        /*039c*/ 	.word	0x000000ff
        /*03a0*/ 	.word	0x00022830
        /*03a4*/ 	.short	0x010a
        /*03a6*/ 	.byte	0x17
	.zero		1


	//   ....[36]....
        /*03a8*/ 	.word	0x000065f0
        /*03ac*/ 	.word	0x000000ff
        /*03b0*/ 	.word	0x00022830
        /*03b4*/ 	.short	0x010a
        /*03b6*/ 	.byte	0x17
	.zero		1


	//   ....[37]....
        /*03b8*/ 	.word	0x00007690
        /*03bc*/ 	.word	0x00000098
        /*03c0*/ 	.word	0x00000000
        /*03c4*/ 	.short	0x0101
        /*03c6*/ 	.byte	0x3f
	.zero		1


	//   ....[38]....
        /*03c8*/ 	.word	0x00008450
        /*03cc*/ 	.word	0x000000ff
        /*03d0*/ 	.word	0x00022850
        /*03d4*/ 	.short	0x010a
        /*03d6*/ 	.byte	0x17
	.zero		1


	//   ....[39]....
        /*03d8*/ 	.word	0x00008490
        /*03dc*/ 	.word	0x000000ff
        /*03e0*/ 	.word	0x00022850
        /*03e4*/ 	.short	0x010a
        /*03e6*/ 	.byte	0x17
	.zero		1


	//   ....[40]....
        /*03e8*/ 	.word	0x00008770
        /*03ec*/ 	.word	0x000000c7
        /*03f0*/ 	.word	0x00000000
        /*03f4*/ 	.short	0x0101
        /*03f6*/ 	.byte	0x3f
	.zero		1


	//   ....[41]....
        /*03f8*/ 	.word	0x0000a160
        /*03fc*/ 	.word	0x000000ff
        /*0400*/ 	.word	0x00000000
        /*0404*/ 	.short	0x0101
        /*0406*/ 	.byte	0x05
	.zero		1


	//   ....[42]....
        /*0408*/ 	.word	0x0000b990
        /*040c*/ 	.word	0x00000008
        /*0410*/ 	.word	0x00022840
        /*0414*/ 	.short	0x010a
        /*0416*/ 	.byte	0x3f
	.zero		1


	//   ....[43]....
        /*0418*/ 	.word	0x0000bc70
        /*041c*/ 	.word	0x000000ff
        /*0420*/ 	.word	0x00022820
        /*0424*/ 	.short	0x010a
        /*0426*/ 	.byte	0x25
	.zero		1


	//   ....[44]....
        /*0428*/ 	.word	0x0000bd10
        /*042c*/ 	.word	0x00000008
        /*0430*/ 	.word	0x00022860
        /*0434*/ 	.short	0x010a
        /*0436*/ 	.byte	0x3f
	.zero		1


	//   ....[45]....
        /*0438*/ 	.word	0x0000c230
        /*043c*/ 	.word	0x00000002
        /*0440*/ 	.word	0x00022840
        /*0444*/ 	.short	0x010a
        /*0446*/ 	.byte	0x3f
	.zero		1


	//   ....[46]....
        /*0448*/ 	.word	0x0000c3a0
        /*044c*/ 	.word	0x00000002
        /*0450*/ 	.word	0x00022860
        /*0454*/ 	.short	0x010a
        /*0456*/ 	.byte	0x3f
	.zero		1


	//   ....[47]....
        /*0458*/ 	.word	0x0000c870
        /*045c*/ 	.word	0x00000003
        /*0460*/ 	.word	0x00022840
        /*0464*/ 	.short	0x010a
        /*0466*/ 	.byte	0x3f
	.zero		1


	//   ....[48]....
        /*0468*/ 	.word	0x0000c9e0
        /*046c*/ 	.word	0x00000003
        /*0470*/ 	.word	0x00022860
        /*0474*/ 	.short	0x010a
        /*0476*/ 	.byte	0x3f
	.zero		1


	//   ....[49]....
        /*0478*/ 	.word	0x0000ce50
        /*047c*/ 	.word	0x00000002
        /*0480*/ 	.word	0x00022840
        /*0484*/ 	.short	0x010a
        /*0486*/ 	.byte	0x3f
	.zero		1


	//   ....[50]....
        /*0488*/ 	.word	0x0000cfc0
        /*048c*/ 	.word	0x00000002
        /*0490*/ 	.word	0x00022860
        /*0494*/ 	.short	0x010a
        /*0496*/ 	.byte	0x3f
	.zero		1


	//   ....[51]....
        /*0498*/ 	.word	0x0000d550
        /*049c*/ 	.word	0x00000007
        /*04a0*/ 	.word	0x00022820
        /*04a4*/ 	.short	0x010a
        /*04a6*/ 	.byte	0x3f
	.zero		1


	//   ....[52]....
        /*04a8*/ 	.word	0x0000d6a0
        /*04ac*/ 	.word	0x00000005
        /*04b0*/ 	.word	0x00000000
        /*04b4*/ 	.short	0x010a
        /*04b6*/ 	.byte	0x3f
	.zero		1


	//   ....[53]....
        /*04b8*/ 	.word	0x0000d710
        /*04bc*/ 	.word	0x00000003
        /*04c0*/ 	.word	0x00000000
        /*04c4*/ 	.short	0x010a
        /*04c6*/ 	.byte	0x3f
	.zero		1


	//   ....[54]....
        /*04c8*/ 	.word	0x0000d770
        /*04cc*/ 	.word	0x00000005
        /*04d0*/ 	.word	0x00000000
        /*04d4*/ 	.short	0x010a
        /*04d6*/ 	.byte	0x3f
	.zero		1


	//   ....[55]....
        /*04d8*/ 	.word	0x0000d7a0
        /*04dc*/ 	.word	0x00000003
        /*04e0*/ 	.word	0x00000000
        /*04e4*/ 	.short	0x010a
        /*04e6*/ 	.byte	0x3f
	.zero		1


	//   ....[56]....
        /*04e8*/ 	.word	0x0000d810
        /*04ec*/ 	.word	0x00000003
        /*04f0*/ 	.word	0x00022800
        /*04f4*/ 	.short	0x010a
        /*04f6*/ 	.byte	0x3f
	.zero		1


	//   ....[57]....
        /*04f8*/ 	.word	0x0000d870
        /*04fc*/ 	.word	0x00000000
        /*0500*/ 	.word	0x00022830
        /*0504*/ 	.short	0x010a
        /*0506*/ 	.byte	0x3f
	.zero		1


	//   ....[58]....
        /*0508*/ 	.word	0x0000d8c0
        /*050c*/ 	.word	0x00000008
        /*0510*/ 	.word	0x00022850
        /*0514*/ 	.short	0x010a
        /*0516*/ 	.byte	0x3f
	.zero		1


	//   ....[59]....
        /*0518*/ 	.word	0x0000d920
        /*051c*/ 	.word	0x00000005
        /*0520*/ 	.word	0x00022830
        /*0524*/ 	.short	0x010a
        /*0526*/ 	.byte	0x3f
	.zero		1


	//   ....[60]....
        /*0528*/ 	.word	0x0000d970
        /*052c*/ 	.word	0x000000b9
        /*0530*/ 	.word	0x00022850
        /*0534*/ 	.short	0x010a
        /*0536*/ 	.byte	0x3f
	.zero		1


	//   ....[61]....
        /*0538*/ 	.word	0x0000d9d0
        /*053c*/ 	.word	0x00000005
        /*0540*/ 	.word	0x00022830
        /*0544*/ 	.short	0x010a
        /*0546*/ 	.byte	0x3f
	.zero		1


	//   ....[62]....
        /*0548*/ 	.word	0x0000da20
        /*054c*/ 	.word	0x000000c7
        /*0550*/ 	.word	0x00022850
        /*0554*/ 	.short	0x010a
        /*0556*/ 	.byte	0x3f
	.zero		1


	//   ....[63]....
        /*0558*/ 	.word	0x0000dba0
        /*055c*/ 	.word	0x00000008
        /*0560*/ 	.word	0x00022840
        /*0564*/ 	.short	0x010a
        /*0566*/ 	.byte	0x3f
	.zero		1


	//   ....[64]....
        /*0568*/ 	.word	0x0000dc00
        /*056c*/ 	.word	0x00000008
        /*0570*/ 	.word	0x00022820
        /*0574*/ 	.short	0x010a
        /*0576*/ 	.byte	0x3f
	.zero		1


	//   ....[65]....
        /*0578*/ 	.word	0x0000dc50
        /*057c*/ 	.word	0x00000008
        /*0580*/ 	.word	0x00022860
        /*0584*/ 	.short	0x010a
        /*0586*/ 	.byte	0x3f
	.zero		1


	//   ....[66]....
        /*0588*/ 	.word	0x0000dca0
        /*058c*/ 	.word	0x00000002
        /*0590*/ 	.word	0x00022840
        /*0594*/ 	.short	0x010a
        /*0596*/ 	.byte	0x3f
	.zero		1


	//   ....[67]....
        /*0598*/ 	.word	0x0000dcf0
        /*059c*/ 	.word	0x00000002
        /*05a0*/ 	.word	0x00022860
        /*05a4*/ 	.short	0x010a
        /*05a6*/ 	.byte	0x3f
	.zero		1


	//   ....[68]....
        /*05a8*/ 	.word	0x0000dd40
        /*05ac*/ 	.word	0x00000003
        /*05b0*/ 	.word	0x00022840
        /*05b4*/ 	.short	0x010a
        /*05b6*/ 	.byte	0x3f
	.zero		1


	//   ....[69]....
        /*05b8*/ 	.word	0x0000dd90
        /*05bc*/ 	.word	0x00000003
        /*05c0*/ 	.word	0x00022860
        /*05c4*/ 	.short	0x010a
        /*05c6*/ 	.byte	0x3f
	.zero		1


	//   ....[70]....
        /*05c8*/ 	.word	0x0000dde0
        /*05cc*/ 	.word	0x00000002
        /*05d0*/ 	.word	0x00022840
        /*05d4*/ 	.short	0x010a
        /*05d6*/ 	.byte	0x3f
	.zero		1


	//   ....[71]....
        /*05d8*/ 	.word	0x0000de30
        /*05dc*/ 	.word	0x00000002
        /*05e0*/ 	.word	0x00022860
        /*05e4*/ 	.short	0x010a
        /*05e6*/ 	.byte	0x3f
	.zero		1


	//   ....[72]....
        /*05e8*/ 	.word	0x0000df10
        /*05ec*/ 	.word	0x00000007
        /*05f0*/ 	.word	0x00022820
        /*05f4*/ 	.short	0x010a
        /*05f6*/ 	.byte	0x3f
	.zero		1


	//   ....[73]....
        /*05f8*/ 	.word	0x0000df60
        /*05fc*/ 	.word	0x00000005
        /*0600*/ 	.word	0x00000000
        /*0604*/ 	.short	0x010a
        /*0606*/ 	.byte	0x3f
	.zero		1


	//   ....[74]....
        /*0608*/ 	.word	0x0000dfb0
        /*060c*/ 	.word	0x00000003
        /*0610*/ 	.word	0x00000000
        /*0614*/ 	.short	0x010a
        /*0616*/ 	.byte	0x3f
	.zero		1


	//   ....[75]....
        /*0618*/ 	.word	0x0000e000
        /*061c*/ 	.word	0x00000005
        /*0620*/ 	.word	0x00000000
        /*0624*/ 	.short	0x010a
        /*0626*/ 	.byte	0x3f
	.zero		1


	//----- nvinfo : EIATTR_NUM_MBARRIERS
	.align		4
.L_1497:
        /*0628*/ 	.byte	0x03, 0x38
        /*062a*/ 	.short	0x0016


	//----- nvinfo : EIATTR_EXIT_INSTR_OFFSETS
	.align		4
        /*062c*/ 	.byte	0x04, 0x1c
        /*062e*/ 	.short	(.L_1499 - .L_1498)


	//   ....[0]....
.L_1498:
        /*0630*/ 	.word	0x00000a30


	//   ....[1]....
        /*0634*/ 	.word	0x0000abb0


	//   ....[2]....
        /*0638*/ 	.word	0x0000ac10


	//   ....[3]....
        /*063c*/ 	.word	0x0000d5c0


	//   ....[4]....
        /*0640*/ 	.word	0x0000d7f0


	//----- nvinfo : EIATTR_MAX_THREADS
	.align		4
.L_1499:
        /*0644*/ 	.byte	0x04, 0x05
        /*0646*/ 	.short	(.L_1501 - .L_1500)
.L_1500:
        /*0648*/ 	.word	0x00000180
        /*064c*/ 	.word	0x00000001
        /*0650*/ 	.word	0x00000001


	//----- nvinfo : EIATTR_CRS_STACK_SIZE
	.align		4
.L_1501:
        /*0654*/ 	.byte	0x04, 0x1e
        /*0656*/ 	.short	(.L_1503 - .L_1502)
.L_1502:
        /*0658*/ 	.word	0x00000000


	//----- nvinfo : EIATTR_CBANK_PARAM_SIZE
	.align		4
.L_1503:
        /*065c*/ 	.byte	0x03, 0x19
        /*065e*/ 	.short	0x0bf0


	//----- nvinfo : EIATTR_PARAM_CBANK
	.align		4
        /*0660*/ 	.byte	0x04, 0x0a
        /*0662*/ 	.short	(.L_1505 - .L_1504)
	.align		4
.L_1504:
        /*0664*/ 	.word	index@(.nv.constant0._ZN7cutlass13device_kernelIN5flash11enable_sm90INS1_16FlashAttnFwdSm90INS1_25CollectiveMainloopFwdSm90ILi2EN4cute5tupleIJNS5_1CILi1EEES8_S8_EEENS6_IJNS7_ILi128EEENS7_ILi96EEENS7_ILi64EEEEEELi256ENS_10bfloat16_tEfNS_4arch4Sm90ELb1ELb0ELb1ELb0ELb0ELb0ELb0ELb1ELb0ELb0ELb0ELb0EEENS1_21CollectiveEpilogueFwdINS6_IJSA_NS7_ILi256EEESB_EEES9_SE_SG_Li256ELb0ELb0ELb0ELb0EEENS1_30DynamicPersistentTileSchedulerILi256ELi32ELb0ELb0ELb1EEEEEEEEEvNT_6ParamsE)
        /*0668*/ 	.short	0x0210
        /*066a*/ 	.short	0x0bf0


	//----- nvinfo : EIATTR_SW_WAR
	.align		4
.L_1505:
        /*066c*/ 	.byte	0x04, 0x36
        /*066e*/ 	.short	(.L_1507 - .L_1506)
.L_1506:
        /*0670*/ 	.word	0x00000008
.L_1507:


//--------------------- .nv.info._ZN7cutlass13device_kernelIN5flash11enable_sm90INS1_16FlashAttnFwdSm90INS1_25CollectiveMainloopFwdSm90ILi2EN4cute5tupleIJNS5_1CILi1EEES8_S8_EEENS6_IJNS7_ILi128EEENS7_ILi96EEENS7_ILi64EEEEEELi256ENS_10bfloat16_tEfNS_4arch4Sm90ELb1ELb0ELb1ELb0ELb0ELb0ELb1ELb1ELb0ELb0ELb0ELb0EEENS1_21CollectiveEpilogueFwdINS6_IJSA_NS7_ILi256EEESB_EEES9_SE_SG_Li256ELb0ELb0ELb0ELb0EEENS1_30DynamicPersistentTileSchedulerILi256ELi32ELb0ELb0ELb1EEEEEEEEEvNT_6ParamsE --------------------------
	.section	.nv.info._ZN7cutlass13device_kernelIN5flash11enable_sm90INS1_16FlashAttnFwdSm90INS1_25CollectiveMainloopFwdSm90ILi2EN4cute5tupleIJNS5_1CILi1EEES8_S8_EEENS6_IJNS7_ILi128EEENS7_ILi96EEENS7_ILi64EEEEEELi256ENS_10bfloat16_tEfNS_4arch4Sm90ELb1ELb0ELb1ELb0ELb0ELb0ELb1ELb1ELb0ELb0ELb0ELb0EEENS1_21CollectiveEpilogueFwdINS6_IJSA_NS7_ILi256EEESB_EEES9_SE_SG_Li256ELb0ELb0ELb0ELb0EEENS1_30DynamicPersistentTileSchedulerILi256ELi32ELb0ELb0ELb1EEEEEEEEEvNT_6ParamsE,"",@"SHT_CUDA_INFO"
	.sectionflags	@""
	.align	4


	//----- nvinfo : EIATTR_CUDA_API_VERSION
	.align		4
        /*0000*/ 	.byte	0x04, 0x37
        /*0002*/ 	.short	(.L_1509 - .L_1508)
.L_1508:
        /*0004*/ 	.word	0x00000082


	//----- nvinfo : EIATTR_KPARAM_INFO
	.align		4
.L_1509:
        /*0008*/ 	.byte	0x04, 0x17
        /*000a*/ 	.short	(.L_1511 - .L_1510)
.L_1510:
        /*000c*/ 	.word	0x00000000
        /*0010*/ 	.short	0x0000
        /*0012*/ 	.short	0x0070
        /*0014*/ 	.byte	0x00, 0xf0, 0x01, 0x32


	//----- nvinfo : EIATTR_SPARSE_MMA_MASK
	.align		4
.L_1511:
        /*0018*/ 	.byte	0x03, 0x50
        /*001a*/ 	.short	0x0000


	//----- nvinfo : EIATTR_MAXREG_COUNT
	.align		4
        /*001c*/ 	.byte	0x03, 0x1b
        /*001e*/ 	.short	0x00a8


	//----- nvinfo : EIATTR_NUM_BARRIERS
	.align		4
        /*0020*/ 	.byte	0x02, 0x4c
        /*0022*/ 	.byte	0x10
	.zero		1


	//----- nvinfo : EIATTR_EXTERNS
	.align		4
        /*0024*/ 	.byte	0x04, 0x0f
        /*0026*/ 	.short	(.L_1513 - .L_1512)


	//   ....[0]....
	.align		4
.L_1512:
        /*0028*/ 	.word	index@(__assertfail)


	//----- nvinfo : EIATTR_ANNOTATIONS
	.align		4
.L_1513:
        /*002c*/ 	.byte	0x04, 0x55
        /*002e*/ 	.short	(.L_1515 - .L_1514)


	//   ....[0]....
.L_1514:
        /*0030*/ 	.word	0x00000001
        /*0034*/ 	.byte	0xa0, 0x09, 0x00, 0x00, 0x01, 0x00, 0x00, 0x00, 0xb0, 0x0a, 0x00, 0x00, 0x01, 0x00, 0x00, 0x00
        /*0044*/ 	.byte	0xc0, 0xc3, 0x00, 0x00, 0x01, 0x00, 0x00, 0x00, 0x70, 0xc4, 0x00, 0x00, 0x01, 0x00, 0x00, 0x00
        /*0054*/ 	.byte	0x80, 0xc4, 0x00, 0x00, 0x01, 0x00, 0x00, 0x00, 0x90, 0xc4, 0x00, 0x00, 0x01, 0x00, 0x00, 0x00
        /*0064*/ 	.byte	0xb0, 0xd2, 0x00, 0x00, 0x01, 0x00, 0x00, 0x00, 0x10, 0xd3, 0x00, 0x00, 0x01, 0x00, 0x00, 0x00
        /*0074*/ 	.byte	0xb0, 0xec, 0x00, 0x00, 0x01, 0x00, 0x00, 0x00, 0xe0, 0xed, 0x00, 0x00, 0x01, 0x00, 0x00, 0x00
        /*0084*/ 	.byte	0xb0, 0xee, 0x00, 0x00, 0x01, 0x00, 0x00, 0x00, 0x50, 0xef, 0x00, 0x00, 0x01, 0x00, 0x00, 0x00
        /*0094*/ 	.byte	0x90, 0xf0, 0x00, 0x00


	//----- nvinfo : EIATTR_MERCURY_ISA_VERSION
	.align		4
.L_1515:
        /*0098*/ 	.byte	0x03, 0x5f
        /*009a*/ 	.short	0x0101


	//----- nvinfo : EIATTR_INT_WARP_WIDE_INSTR_OFFSETS
	.align		4
        /*009c*/ 	.byte	0x04, 0x31
        /*009e*/ 	.short	(.L_1517 - .L_1516)


	//   ....[0]....
.L_1516:
        /*00a0*/ 	.word	0x000001b0


	//   ....[1]....
        /*00a4*/ 	.word	0x000001e0


	//   ....[2]....
        /*00a8*/ 	.word	0x00000250


	//   ....[3]....
        /*00ac*/ 	.word	0x00000290


	//   ....[4]....
        /*00b0*/ 	.word	0x0000c910


	//   ....[5]....
        /*00b4*/ 	.word	0x0000c9a0


	//   ....[6]....
        /*00b8*/ 	.word	0x0000ce90


	//   ....[7]....
        /*00bc*/ 	.word	0x0000ed30


	//   ....[8]....
        /*00c0*/ 	.word	0x0000edc0


	//----- nvinfo : EIATTR_COOP_GROUP_MASK_REGIDS
	.align		4
.L_1517:
        /*00c4*/ 	.byte	0x04, 0x29
        /*00c6*/ 	.short	(.L_1519 - .L_1518)


	//   ....[0]....
.L_1518:
        /*00c8*/ 	.word	0xffffffff


	//   ....[1]....
        /*00cc*/ 	.word	0xffffffff


	//   ....[2]....
        /*00d0*/ 	.word	0xffffffff


	//   ....[3]....
        /*00d4*/ 	.word	0xffffffff


	//   ....[4]....
        /*00d8*/ 	.word	0xffffffff


	//   ....[5]....
        /*00dc*/ 	.word	0xffffffff


	//   ....[6]....
        /*00e0*/ 	.word	0xffffffff


	//   ....[7]....
        /*00e4*/ 	.word	0xffffffff


	//   ....[8]....
        /*00e8*/ 	.word	0xffffffff


	//   ....[9]....
        /*00ec*/ 	.word	0xffffffff


	//   ....[10]....
        /*00f0*/ 	.word	0xffffffff


	//   ....[11]....
        /*00f4*/ 	.word	0xffffffff


	//   ....[12]....
        /*00f8*/ 	.word	0xffffffff


	//   ....[13]....
        /*00fc*/ 	.word	0xffffffff


	//   ....[14]....
        /*0100*/ 	.word	0xffffffff


	//   ....[15]....
        /*0104*/ 	.word	0xffffffff


	//   ....[16]....
        /*0108*/ 	.word	0xffffffff


	//   ....[17]....
        /*010c*/ 	.word	0xffffffff


	//   ....[18]....
        /*0110*/ 	.word	0xffffffff


	//   ....[19]....
        /*0114*/ 	.word	0xffffffff


	//   ....[20]....
        /*0118*/ 	.word	0xffffffff


	//   ....[21]....
        /*011c*/ 	.word	0xffffffff


	//   ....[22]....
        /*0120*/ 	.word	0xffffffff


	//   ....[23]....
        /*0124*/ 	.word	0xffffffff


	//   ....[24]....
        /*0128*/ 	.word	0xffffffff


	//   ....[25]....
        /*012c*/ 	.word	0xffffffff


	//   ....[26]....
        /*0130*/ 	.word	0xffffffff


	//   ....[27]....
        /*0134*/ 	.word	0xffffffff


	//   ....[28]....
        /*0138*/ 	.word	0x0500000f


	//   ....[29]....
        /*013c*/ 	.word	0x0500000f


	//----- nvinfo : EIATTR_COOP_GROUP_INSTR_OFFSETS
	.align		4
.L_1519:
        /*0140*/ 	.byte	0x04, 0x28
        /*0142*/ 	.short	(.L_1521 - .L_1520)


	//   ....[0]....
.L_1520:
        /*0144*/ 	.word	0x00000060


	//   ....[1]....
        /*0148*/ 	.word	0x000001c0


	//   ....[2]....
        /*014c*/ 	.word	0x00000270


	//   ....[3]....
        /*0150*/ 	.word	0x00000410


	//   ....[4]....
        /*0154*/ 	.word	0x00000570


	//   ....[5]....
        /*0158*/ 	.word	0x00000690


	//   ....[6]....
        /*015c*/ 	.word	0x000007f0


	//   ....[7]....
        /*0160*/ 	.word	0x000016d0


	//   ....[8]....
        /*0164*/ 	.word	0x00003630


	//   ....[9]....
        /*0168*/ 	.word	0x000036f0


	//   ....[10]....
        /*016c*/ 	.word	0x00003720


	//   ....[11]....
        /*0170*/ 	.word	0x00003780


	//   ....[12]....
        /*0174*/ 	.word	0x00005ec0


	//   ....[13]....
        /*0178*/ 	.word	0x00005ee0


	//   ....[14]....
        /*017c*/ 	.word	0x00005f00


	//   ....[15]....
        /*0180*/ 	.word	0x00005f20


	//   ....[16]....
        /*0184*/ 	.word	0x00008790


	//   ....[17]....
        /*0188*/ 	.word	0x00008830


	//   ....[18]....
        /*018c*/ 	.word	0x000088a0


	//   ....[19]....
        /*0190*/ 	.word	0x00008a00


	//   ....[20]....
        /*0194*/ 	.word	0x00009eb0


	//   ....[21]....
        /*0198*/ 	.word	0x00009f30


	//   ....[22]....
        /*019c*/ 	.word	0x00009f80


	//   ....[23]....
        /*01a0*/ 	.word	0x00009fb0


	//   ....[24]....
        /*01a4*/ 	.word	0x0000b620


	//   ....[25]....
        /*01a8*/ 	.word	0x0000c380


	//   ....[26]....
        /*01ac*/ 	.word	0x0000ee50


	//   ....[27]....
        /*01b0*/ 	.word	0x0000f030


	//   ....[28]....
        /*01b4*/ 	.word	0x0000f610


	//   ....[29]....
        /*01b8*/ 	.word	0x0000f9e0


	//----- nvinfo : EIATTR_REG_RECONFIG
	.align		4
.L_1521:
        /*01bc*/ 	.byte	0x01, 0x54
	.zero		2


	//----- nvinfo : EIATTR_SYSCALL_OFFSETS
	.align		4
        /*01c0*/ 	.byte	0x04, 0x46
        /*01c2*/ 	.short	(.L_1523 - .L_1522)


	//   ....[0]....
.L_1522:
        /*01c4*/ 	.word	0x000018d0


	//   ....[1]....
        /*01c8*/ 	.word	0x0000cb20


	//   ....[2]....
        /*01cc*/ 	.word	0x0000cc50


	//   ....[3]....
        /*01d0*/ 	.word	0x0000cd50


	//----- nvinfo : EIATTR_MBARRIER_INSTR_OFFSETS
	.align		4
.L_1523:
        /*01d4*/ 	.byte	0x04, 0x39
        /*01d6*/ 	.short	(.L_1525 - .L_1524)


	//   ....[0]....
.L_1524:
        /*01d8*/ 	.word	0x000002b0
        /*01dc*/ 	.word	0x000000ff
        /*01e0*/ 	.word	0x00032400
        /*01e4*/ 	.short	0x0100
        /*01e6*/ 	.byte	0x06
	.zero		1


	//   ....[1]....
        /*01e8*/ 	.word	0x000002c0
        /*01ec*/ 	.word	0x000000ff
        /*01f0*/ 	.word	0x00032410
        /*01f4*/ 	.short	0x0100
        /*01f6*/ 	.byte	0x06
	.zero		1


	//   ....[2]....
        /*01f8*/ 	.word	0x000002d0
        /*01fc*/ 	.word	0x000000ff
        /*0200*/ 	.word	0x00032420
        /*0204*/ 	.short	0x0100
        /*0206*/ 	.byte	0x06
	.zero		1


	//   ....[3]....
        /*0208*/ 	.word	0x000003c0
        /*020c*/ 	.word	0x000000ff
        /*0210*/ 	.word	0x00032430
        /*0214*/ 	.short	0x0100
        /*0216*/ 	.byte	0x08
	.zero		1


	//   ....[4]....
        /*0218*/ 	.word	0x000003d0
        /*021c*/ 	.word	0x000000ff
        /*0220*/ 	.word	0x00032440
        /*0224*/ 	.short	0x0100
        /*0226*/ 	.byte	0x08
	.zero		1


	//   ....[5]....
        /*0228*/ 	.word	0x000003e0
        /*022c*/ 	.word	0x000000ff
        /*0230*/ 	.word	0x00032438
        /*0234*/ 	.short	0x0100
        /*0236*/ 	.byte	0x08
	.zero		1


	//   ....[6]....
        /*0238*/ 	.word	0x000003f0
        /*023c*/ 	.word	0x000000ff
        /*0240*/ 	.word	0x00032448
        /*0244*/ 	.short	0x0100
        /*0246*/ 	.byte	0x08
	.zero		1


	//   ....[7]....
        /*0248*/ 	.word	0x00000520
        /*024c*/ 	.word	0x000000ff
        /*0250*/ 	.word	0x00032450
        /*0254*/ 	.short	0x0100
        /*0256*/ 	.byte	0x08
	.zero		1


	//   ....[8]....
        /*0258*/ 	.word	0x00000530
        /*025c*/ 	.word	0x000000ff
        /*0260*/ 	.word	0x00032460
        /*0264*/ 	.short	0x0100
        /*0266*/ 	.byte	0x08
	.zero		1


	//   ....[9]....
        /*0268*/ 	.word	0x00000540
        /*026c*/ 	.word	0x000000ff
        /*0270*/ 	.word	0x00032458
        /*0274*/ 	.short	0x0100
        /*0276*/ 	.byte	0x08
	.zero		1


	//   ....[10]....
        /*0278*/ 	.word	0x00000550
        /*027c*/ 	.word	0x000000ff
        /*0280*/ 	.word	0x00032468
        /*0284*/ 	.short	0x0100
        /*0286*/ 	.byte	0x08
	.zero		1


	//   ....[11]....
        /*0288*/ 	.word	0x00000640
        /*028c*/ 	.word	0x000000ff
        /*0290*/ 	.word	0x00032470
        /*0294*/ 	.short	0x0100
        /*0296*/ 	.byte	0x06
	.zero		1


	//   ....[12]....
        /*0298*/ 	.word	0x00000650
        /*029c*/ 	.word	0x000000ff
        /*02a0*/ 	.word	0x00032480
        /*02a4*/ 	.short	0x0100
        /*02a6*/ 	.byte	0x06
	.zero		1


	//   ....[13]....
        /*02a8*/ 	.word	0x00000660
        /*02ac*/ 	.word	0x000000ff
        /*02b0*/ 	.word	0x00032478
        /*02b4*/ 	.short	0x0100
        /*02b6*/ 	.byte	0x06
	.zero		1


	//   ....[14]....
        /*02b8*/ 	.word	0x00000670
        /*02bc*/ 	.word	0x000000ff
        /*02c0*/ 	.word	0x00032488
        /*02c4*/ 	.short	0x0100
        /*02c6*/ 	.byte	0x06
	.zero		1


	//   ....[15]....
        /*02c8*/ 	.word	0x000007a0
        /*02cc*/ 	.word	0x000000ff
        /*02d0*/ 	.word	0x00032490
        /*02d4*/ 	.short	0x0100
        /*02d6*/ 	.byte	0x08
	.zero		1


	//   ....[16]....
        /*02d8*/ 	.word	0x000007b0
        /*02dc*/ 	.word	0x000000ff
        /*02e0*/ 	.word	0x000324a0
        /*02e4*/ 	.short	0x0100
        /*02e6*/ 	.byte	0x08
	.zero		1


	//   ....[17]....
        /*02e8*/ 	.word	0x000007c0
        /*02ec*/ 	.word	0x000000ff
        /*02f0*/ 	.word	0x00032498
        /*02f4*/ 	.short	0x0100
        /*02f6*/ 	.byte	0x08
	.zero		1


	//   ....[18]....
        /*02f8*/ 	.word	0x000007d0
        /*02fc*/ 	.word	0x000000ff
        /*0300*/ 	.word	0x000324a8
        /*0304*/ 	.short	0x0100
        /*0306*/ 	.byte	0x08
	.zero		1


	//   ....[19]....
        /*0308*/ 	.word	0x00000900
        /*030c*/ 	.word	0x000000ff
        /*0310*/ 	.word	0x000324b0
        /*0314*/ 	.short	0x0100
        /*0316*/ 	.byte	0x08
	.zero		1


	//   ....[20]....
        /*0318*/ 	.word	0x00000910
        /*031c*/ 	.word	0x000000ff
        /*0320*/ 	.word	0x000324c0
        /*0324*/ 	.short	0x0100
        /*0326*/ 	.byte	0x08
	.zero		1


	//   ....[21]....
        /*0328*/ 	.word	0x00000920
        /*032c*/ 	.word	0x000000ff
        /*0330*/ 	.word	0x000324b8
        /*0334*/ 	.short	0x0100
        /*0336*/ 	.byte	0x08
	.zero		1


	//   ....[22]....
        /*0338*/ 	.word	0x00000930
        /*033c*/ 	.word	0x000000ff
        /*0340*/ 	.word	0x000324c8
        /*0344*/ 	.short	0x0100
        /*0346*/ 	.byte	0x08
	.zero		1


	//   ....[23]....
        /*0348*/ 	.word	0x00001930
        /*034c*/ 	.word	0x000000ff
        /*0350*/ 	.word	0x00032400
        /*0354*/ 	.short	0x010a
        /*0356*/ 	.byte	0x27
	.zero		1


	//   ....[24]....
        /*0358*/ 	.word	0x000019f0
        /*035c*/ 	.word	0x000000ff
        /*0360*/ 	.word	0x00032430
        /*0364*/ 	.short	0x010a
        /*0366*/ 	.byte	0x07
	.zero		1


	//   ....[25]....
        /*0368*/ 	.word	0x00001a30
        /*036c*/ 	.word	0x000000ff
        /*0370*/ 	.word	0x00032430
        /*0374*/ 	.short	0x010a
        /*0376*/ 	.byte	0x07
	.zero		1


	//   ....[26]....
        /*0378*/ 	.word	0x00001d20
        /*037c*/ 	.word	0x000000ff
        /*0380*/ 	.word	0x00032410
        /*0384*/ 	.short	0x010a
        /*0386*/ 	.byte	0x27
	.zero		1


	//   ....[27]....
        /*0388*/ 	.word	0x00001d60
        /*038c*/ 	.word	0x000000ff
        /*0390*/ 	.word	0x00032450
        /*0394*/ 	.short	0x010a
        /*0396*/ 	.byte	0x07
	.zero		1


	//   ....[28]....
        /*0398*/ 	.word	0x00001da0
        /*039c*/ 	.word	0x000000ff
        /*03a0*/ 	.word	0x00032450
        /*03a4*/ 	.short	0x010a
        /*03a6*/ 	.byte	0x07
	.zero		1


	//   ....[29]....
        /*03a8*/ 	.word	0x00003a80
        /*03ac*/ 	.word	0x00000018
        /*03b0*/ 	.word	0x00000000
        /*03b4*/ 	.short	0x0101
        /*03b6*/ 	.byte	0x3f
	.zero		1


	//   ....[30]....
        /*03b8*/ 	.word	0x000044f0
        /*03bc*/ 	.word	0x000000a5
        /*03c0*/ 	.word	0x00000000
        /*03c4*/ 	.short	0x0101
        /*03c6*/ 	.byte	0x3f
	.zero		1


	//   ....[31]....
        /*03c8*/ 	.word	0x000045d0
        /*03cc*/ 	.word	0x000000ff
        /*03d0*/ 	.word	0x00032430
        /*03d4*/ 	.short	0x010a
        /*03d6*/ 	.byte	0x04
	.zero		1


	//   ....[32]....
        /*03d8*/ 	.word	0x00004610
        /*03dc*/ 	.word	0x000000ff
        /*03e0*/ 	.word	0x00032430
        /*03e4*/ 	.short	0x010a
        /*03e6*/ 	.byte	0x04
	.zero		1


	//   ....[33]....
        /*03e8*/ 	.word	0x00004820
        /*03ec*/ 	.word	0x000000ff
        /*03f0*/ 	.word	0x00032450
        /*03f4*/ 	.short	0x010a
        /*03f6*/ 	.byte	0x04
	.zero		1


	//   ....[34]....
        /*03f8*/ 	.word	0x00004860
        /*03fc*/ 	.word	0x000000ff
        /*0400*/ 	.word	0x00032450
        /*0404*/ 	.short	0x010a
        /*0406*/ 	.byte	0x04
	.zero		1


	//   ....[35]....
        /*0408*/ 	.word	0x00006180
        /*040c*/ 	.word	0x00000098
        /*0410*/ 	.word	0x00000000
        /*0414*/ 	.short	0x0101
        /*0416*/ 	.byte	0x3f
	.zero		1


	//   ....[36]....
        /*0418*/ 	.word	0x00007550
        /*041c*/ 	.word	0x000000a9
        /*0420*/ 	.word	0x00000000
        /*0424*/ 	.short	0x0101
        /*0426*/ 	.byte	0x3f
	.zero		1


	//   ....[37]....
        /*0428*/ 	.word	0x00007650
        /*042c*/ 	.word	0x000000ff
        /*0430*/ 	.word	0x00032430
        /*0434*/ 	.short	0x010a
        /*0436*/ 	.byte	0x04
	.zero		1


	//   ....[38]....
        /*0438*/ 	.word	0x00007690
        /*043c*/ 	.word	0x000000ff
        /*0440*/ 	.word	0x00032430
        /*0444*/ 	.short	0x010a
        /*0446*/ 	.byte	0x04
	.zero		1


	//   ....[39]....
        /*0448*/ 	.word	0x000078a0
        /*044c*/ 	.word	0x000000ff
        /*0450*/ 	.word	0x00032450
        /*0454*/ 	.short	0x010a
        /*0456*/ 	.byte	0x04
	.zero		1


	//   ....[40]....
        /*0458*/ 	.word	0x000078e0
        /*045c*/ 	.word	0x000000ff
        /*0460*/ 	.word	0x00032450
        /*0464*/ 	.short	0x010a
        /*0466*/ 	.byte	0x04
	.zero		1


	//   ....[41]....
        /*0468*/ 	.word	0x00008c00
        /*046c*/ 	.word	0x00000098
        /*0470*/ 	.word	0x00000000
        /*0474*/ 	.short	0x0101
        /*0476*/ 	.byte	0x3f
	.zero		1


	//   ....[42]....
        /*0478*/ 	.word	0x00009e90
        /*047c*/ 	.word	0x000000d6
        /*0480*/ 	.word	0x00000000
        /*0484*/ 	.short	0x0101
        /*0486*/ 	.byte	0x3f
	.zero		1


	//   ....[43]....
        /*0488*/ 	.word	0x0000b8d0
        /*048c*/ 	.word	0x000000ff
        /*0490*/ 	.word	0x00000000
        /*0494*/ 	.short	0x0101
        /*0496*/ 	.byte	0x05
	.zero		1


	//   ....[44]....
        /*0498*/ 	.word	0x0000d0e0
        /*049c*/ 	.word	0x0000000a
        /*04a0*/ 	.word	0x00032440
        /*04a4*/ 	.short	0x010a
        /*04a6*/ 	.byte	0x3f
	.zero		1


	//   ....[45]....
        /*04a8*/ 	.word	0x0000d640
        /*04ac*/ 	.word	0x00000012
        /*04b0*/ 	.word	0x00032420
        /*04b4*/ 	.short	0x010a
        /*04b6*/ 	.byte	0x3f
	.zero		1


	//   ....[46]....
        /*04b8*/ 	.word	0x0000d6c0
        /*04bc*/ 	.word	0x0000000a
        /*04c0*/ 	.word	0x00032460
        /*04c4*/ 	.short	0x010a
        /*04c6*/ 	.byte	0x3f
	.zero		1


	//   ....[47]....
        /*04c8*/ 	.word	0x0000dbe0
        /*04cc*/ 	.word	0x00000002
        /*04d0*/ 	.word	0x00032440
        /*04d4*/ 	.short	0x010a
        /*04d6*/ 	.byte	0x3f
	.zero		1


	//   ....[48]....
        /*04d8*/ 	.word	0x0000dd70
        /*04dc*/ 	.word	0x00000002
        /*04e0*/ 	.word	0x00032460
        /*04e4*/ 	.short	0x010a
        /*04e6*/ 	.byte	0x3f
	.zero		1


	//   ....[49]....
        /*04e8*/ 	.word	0x0000e240
        /*04ec*/ 	.word	0x00000003
        /*04f0*/ 	.word	0x00032440
        /*04f4*/ 	.short	0x010a
        /*04f6*/ 	.byte	0x3f
	.zero		1


	//   ....[50]....
        /*04f8*/ 	.word	0x0000e3d0
        /*04fc*/ 	.word	0x00000003
        /*0500*/ 	.word	0x00032460
        /*0504*/ 	.short	0x010a
        /*0506*/ 	.byte	0x3f
	.zero		1


	//   ....[51]....
        /*0508*/ 	.word	0x0000e850
        /*050c*/ 	.word	0x00000002
        /*0510*/ 	.word	0x00032440
        /*0514*/ 	.short	0x010a
        /*0516*/ 	.byte	0x3f
	.zero		1


	//   ....[52]....
        /*0518*/ 	.word	0x0000e9e0
        /*051c*/ 	.word	0x00000002
        /*0520*/ 	.word	0x00032460
        /*0524*/ 	.short	0x010a
        /*0526*/ 	.byte	0x3f
	.zero		1


	//   ....[53]....
        /*0528*/ 	.word	0x0000efe0
        /*052c*/ 	.word	0x00000007
        /*0530*/ 	.word	0x00032420
        /*0534*/ 	.short	0x010a
        /*0536*/ 	.byte	0x3f
	.zero		1


	//   ....[54]....
        /*0538*/ 	.word	0x0000f130
        /*053c*/ 	.word	0x00000005
        /*0540*/ 	.word	0x00000000
        /*0544*/ 	.short	0x010a
        /*0546*/ 	.byte	0x3f
	.zero		1


	//   ....[55]....
        /*0548*/ 	.word	0x0000f1a0
        /*054c*/ 	.word	0x00000003
        /*0550*/ 	.word	0x00000000
        /*0554*/ 	.short	0x010a
        /*0556*/ 	.byte	0x3f
	.zero		1


	//   ....[56]....
        /*0558*/ 	.word	0x0000f200
        /*055c*/ 	.word	0x00000005
        /*0560*/ 	.word	0x00000000
        /*0564*/ 	.short	0x010a
        /*0566*/ 	.byte	0x3f
	.zero		1


	//   ....[57]....
        /*0568*/ 	.word	0x0000f230
        /*056c*/ 	.word	0x00000003
        /*0570*/ 	.word	0x00000000
        /*0574*/ 	.short	0x010a
        /*0576*/ 	.byte	0x3f
	.zero		1


	//   ....[58]....
        /*0578*/ 	.word	0x0000f2a0
        /*057c*/ 	.word	0x00000003
        /*0580*/ 	.word	0x00032400
        /*0584*/ 	.short	0x010a
        /*0586*/ 	.byte	0x3f
	.zero		1


	//   ....[59]....
        /*0588*/ 	.word	0x0000f300
        /*058c*/ 	.word	0x00000003
        /*0590*/ 	.word	0x00032430
        /*0594*/ 	.short	0x010a
        /*0596*/ 	.byte	0x3f
	.zero		1


	//   ....[60]....
        /*0598*/ 	.word	0x0000f360
        /*059c*/ 	.word	0x00000003
        /*05a0*/ 	.word	0x00032410
        /*05a4*/ 	.short	0x010a
        /*05a6*/ 	.byte	0x3f
	.zero		1


	//   ....[61]....
        /*05a8*/ 	.word	0x0000f3c0
        /*05ac*/ 	.word	0x00000003
        /*05b0*/ 	.word	0x00032450
        /*05b4*/ 	.short	0x010a
        /*05b6*/ 	.byte	0x3f
	.zero		1


	//   ....[62]....
        /*05b8*/ 	.word	0x0000f420
        /*05bc*/ 	.word	0x00000098
        /*05c0*/ 	.word	0x00032430
        /*05c4*/ 	.short	0x010a
        /*05c6*/ 	.byte	0x3f
	.zero		1


	//   ....[63]....
        /*05c8*/ 	.word	0x0000f480
        /*05cc*/ 	.word	0x000000d2
        /*05d0*/ 	.word	0x00032450
        /*05d4*/ 	.short	0x010a
        /*05d6*/ 	.byte	0x3f
	.zero		1


	//   ....[64]....
        /*05d8*/ 	.word	0x0000f4e0
        /*05dc*/ 	.word	0x00000099
        /*05e0*/ 	.word	0x00032430
        /*05e4*/ 	.short	0x010a
        /*05e6*/ 	.byte	0x3f
	.zero		1


	//   ....[65]....
        /*05e8*/ 	.word	0x0000f540
        /*05ec*/ 	.word	0x000000d1
        /*05f0*/ 	.word	0x00032450
        /*05f4*/ 	.short	0x010a
        /*05f6*/ 	.byte	0x3f
	.zero		1


	//   ....[66]....
        /*05f8*/ 	.word	0x0000f6c0
        /*05fc*/ 	.word	0x0000000a
        /*0600*/ 	.word	0x00032440
        /*0604*/ 	.short	0x010a
        /*0606*/ 	.byte	0x3f
	.zero		1


	//   ....[67]....
        /*0608*/ 	.word	0x0000f710
        /*060c*/ 	.word	0x00000012
        /*0610*/ 	.word	0x00032420
        /*0614*/ 	.short	0x010a
        /*0616*/ 	.byte	0x3f
	.zero		1


	//   ....[68]....
        /*0618*/ 	.word	0x0000f760
        /*061c*/ 	.word	0x0000000a
        /*0620*/ 	.word	0x00032460
        /*0624*/ 	.short	0x010a
        /*0626*/ 	.byte	0x3f
	.zero		1


	//   ....[69]....
        /*0628*/ 	.word	0x0000f7b0
        /*062c*/ 	.word	0x00000002
        /*0630*/ 	.word	0x00032440
        /*0634*/ 	.short	0x010a
        /*0636*/ 	.byte	0x3f
	.zero		1


	//   ....[70]....
        /*0638*/ 	.word	0x0000f800
        /*063c*/ 	.word	0x00000002
        /*0640*/ 	.word	0x00032460
        /*0644*/ 	.short	0x010a
        /*0646*/ 	.byte	0x3f
	.zero		1


	//   ....[71]....
        /*0648*/ 	.word	0x0000f850
        /*064c*/ 	.word	0x00000003
        /*0650*/ 	.word	0x00032440
        /*0654*/ 	.short	0x010a
        /*0656*/ 	.byte	0x3f
	.zero		1


	//   ....[72]....
        /*0658*/ 	.word	0x0000f8a0
        /*065c*/ 	.word	0x00000003
        /*0660*/ 	.word	0x00032460
        /*0664*/ 	.short	0x010a
        /*0666*/ 	.byte	0x3f
	.zero		1


	//   ....[73]....
        /*0668*/ 	.word	0x0000f8f0
        /*066c*/ 	.word	0x00000002
        /*0670*/ 	.word	0x00032440
        /*0674*/ 	.short	0x010a
        /*0676*/ 	.byte	0x3f
	.zero		1


	//   ....[74]....
        /*0678*/ 	.word	0x0000f940
        /*067c*/ 	.word	0x00000002
        /*0680*/ 	.word	0x00032460
        /*0684*/ 	.short	0x010a
        /*0686*/ 	.byte	0x3f
	.zero		1


	//   ....[75]....
        /*0688*/ 	.word	0x0000fa20
        /*068c*/ 	.word	0x00000007
        /*0690*/ 	.word	0x00032420
        /*0694*/ 	.short	0x010a
        /*0696*/ 	.byte	0x3f
	.zero		1


	//   ....[76]....
        /*0698*/ 	.word	0x0000fa70
        /*069c*/ 	.word	0x00000005
        /*06a0*/ 	.word	0x00000000
        /*06a4*/ 	.short	0x010a
        /*06a6*/ 	.byte	0x3f
	.zero		1


	//   ....[77]....
        /*06a8*/ 	.word	0x0000fac0
        /*06ac*/ 	.word	0x00000003
        /*06b0*/ 	.word	0x00000000
        /*06b4*/ 	.short	0x010a
        /*06b6*/ 	.byte	0x3f
	.zero		1


	//   ....[78]....
        /*06b8*/ 	.word	0x0000fb10
        /*06bc*/ 	.word	0x00000005
        /*06c0*/ 	.word	0x00000000
        /*06c4*/ 	.short	0x010a
        /*06c6*/ 	.byte	0x3f
	.zero		1


	//----- nvinfo : EIATTR_NUM_MBARRIERS
	.align		4
.L_1525:
        /*06c8*/ 	.byte	0x03, 0x38
        /*06ca*/ 	.short	0x0017


	//----- nvinfo : EIATTR_EXIT_INSTR_OFFSETS
	.align		4
        /*06cc*/ 	.byte	0x04, 0x1c
        /*06ce*/ 	.short	(.L_1527 - .L_1526)


	//   ....[0]....
.L_1526:
        /*06d0*/ 	.word	0x00000aa0


	//   ....[1]....
        /*06d4*/ 	.word	0x0000c340


	//   ....[2]....
        /*06d8*/ 	.word	0x0000c3a0


	//   ....[3]....
        /*06dc*/ 	.word	0x0000f050


	//   ....[4]....
        /*06e0*/ 	.word	0x0000f280


	//----- nvinfo : EIATTR_MAX_THREADS
	.align		4
.L_1527:
        /*06e4*/ 	.byte	0x04, 0x05
        /*06e6*/ 	.short	(.L_1529 - .L_1528)
.L_1528:
        /*06e8*/ 	.word	0x00000180
        /*06ec*/ 	.word	0x00000001
        /*06f0*/ 	.word	0x00000001


	//----- nvinfo : EIATTR_CRS_STACK_SIZE
	.align		4
.L_1529:
        /*06f4*/ 	.byte	0x04, 0x1e
        /*06f6*/ 	.short	(.L_1531 - .L_1530)
.L_1530:
        /*06f8*/ 	.word	0x00000000


	//----- nvinfo : EIATTR_CBANK_PARAM_SIZE
	.align		4
.L_1531:
        /*06fc*/ 	.byte	0x03, 0x19
        /*06fe*/ 	.short	0x0cf0


	//----- nvinfo : EIATTR_PARAM_CBANK
	.align		4
        /*0700*/ 	.byte	0x04, 0x0a
        /*0702*/ 	.short	(.L_1533 - .L_1532)
	.align		4
.L_1532:
        /*0704*/ 	.word	index@(.nv.constant0._ZN7cutlass13device_kernelIN5flash11enable_sm90INS1_16FlashAttnFwdSm90INS1_25CollectiveMainloopFwdSm90ILi2EN4cute5tupleIJNS5_1CILi1EEES8_S8_EEENS6_IJNS7_ILi128EEENS7_ILi96EEENS7_ILi64EEEEEELi256ENS_10bfloat16_tEfNS_4arch4Sm90ELb1ELb0ELb1ELb0ELb0ELb0ELb1ELb1ELb0ELb0ELb0ELb0EEENS1_21CollectiveEpilogueFwdINS6_IJSA_NS7_ILi256EEESB_EEES9_SE_SG_Li256ELb0ELb0ELb0ELb0EEENS1_30DynamicPersistentTileSchedulerILi256ELi32ELb0ELb0ELb1EEEEEEEEEvNT_6ParamsE)
        /*0708*/ 	.short	0x0210
        /*070a*/ 	.short	0x0cf0


	//----- nvinfo : EIATTR_SW_WAR
	.align		4
.L_1533:
        /*070c*/ 	.byte	0x04, 0x36
        /*070e*/ 	.short	(.L_1535 - .L_1534)
.L_1534:
        /*0710*/ 	.word	0x00000008
.L_1535:


//--------------------- .nv.info._ZN7cutlass13device_kernelIN5flash11enable_sm90INS1_16FlashAttnFwdSm90INS1_25CollectiveMainloopFwdSm90ILi2EN4cute5tupleIJNS5_1CILi1EEES8_S8_EEENS6_IJNS7_ILi128EEENS7_ILi96EEENS7_ILi64EEEEEELi256ENS_10bfloat16_tEfNS_4arch4Sm90ELb1ELb0ELb1ELb1ELb0ELb0ELb0ELb1ELb0ELb0ELb0ELb0EEENS1_21CollectiveEpilogueFwdINS6_IJSA_NS7_ILi256EEESB_EEES9_SE_SG_Li256ELb1ELb0ELb0ELb0EEENS1_36VarlenDynamicPersistentTileSchedulerILi128ELi96ELi256ELi32ELb0ELb0ELb1ELb1ELb1ELb1EEEEEEEEEvNT_6ParamsE --------------------------
	.section	.nv.info._ZN7cutlass13device_kernelIN5flash11enable_sm90INS1_16FlashAttnFwdSm90INS1_25CollectiveMainloopFwdSm90ILi2EN4cute5tupleIJNS5_1CILi1EEES8_S8_EEENS6_IJNS7_ILi128EEENS7_ILi96EEENS7_ILi64EEEEEELi256ENS_10bfloat16_tEfNS_4arch4Sm90ELb1ELb0ELb1ELb1ELb0ELb0ELb0ELb1ELb0ELb0ELb0ELb0EEENS1_21CollectiveEpilogueFwdINS6_IJSA_NS7_ILi256EEESB_EEES9_SE_SG_Li256ELb1ELb0ELb0ELb0EEENS1_36VarlenDynamicPersistentTileSchedulerILi128ELi96ELi256ELi32ELb0ELb0ELb1ELb1ELb1ELb1EEEEEEEEEvNT_6ParamsE,"",@"SHT_CUDA_INFO"
	.sectionflags	@""
	.align	4


	//----- nvinfo : EIATTR_CUDA_API_VERSION
	.align		4
        /*0000*/ 	.byte	0x04, 0x37
        /*0002*/ 	.short	(.L_1537 - .L_1536)
.L_1536:
        /*0004*/ 	.word	0x00000082


	//----- nvinfo : EIATTR_KPARAM_INFO
	.align		4
.L_1537:
        /*0008*/ 	.byte	0x04, 0x17
        /*000a*/ 	.short	(.L_1539 - .L_1538)
.L_1538:
        /*000c*/ 	.word	0x00000000
        /*0010*/ 	.short	0x0000
        /*0012*/ 	.short	0x0070
        /*0014*/ 	.byte	0x00, 0xf0, 0x01, 0x28


	//----- nvinfo : EIATTR_SPARSE_MMA_MASK
	.align		4
.L_1539:
        /*0018*/ 	.byte	0x03, 0x50
        /*001a*/ 	.short	0x0000


	//----- nvinfo : EIATTR_MAXREG_COUNT
	.align		4
        /*001c*/ 	.byte	0x03, 0x1b
        /*001e*/ 	.short	0x00a8


	//----- nvinfo : EIATTR_NUM_BARRIERS
	.align		4
        /*0020*/ 	.byte	0x02, 0x4c
        /*0022*/ 	.byte	0x10
	.zero		1


	//----- nvinfo : EIATTR_EXTERNS
	.align		4
        /*0024*/ 	.byte	0x04, 0x0f
        /*0026*/ 	.short	(.L_1541 - .L_1540)


	//   ....[0]....
	.align		4
.L_1540:
        /*0028*/ 	.word	index@(__assertfail)


	//----- nvinfo : EIATTR_ANNOTATIONS
	.align		4
.L_1541:
        /*002c*/ 	.byte	0x04, 0x55
        /*002e*/ 	.short	(.L_1543 - .L_1542)


	//   ....[0]....
.L_1542:
        /* <DEDUP_REMOVED lines=28> */


	//----- nvinfo : EIATTR_MERCURY_ISA_VERSION
	.align		4
.L_1543:
        /*01e0*/ 	.byte	0x03, 0x5f
        /*01e2*/ 	.short	0x0101


	//----- nvinfo : EIATTR_UNUSED_LOAD_BYTE_OFFSET
	.align		4
        /*01e4*/ 	.byte	0x04, 0x44
        /*01e6*/ 	.short	(.L_1545 - .L_1544)


	//   ....[0]....
.L_1544:
        /*01e8*/ 	.word	0x00000a50
        /*01ec*/ 	.word	0x0000fff0


	//   ....[1]....
        /*01f0*/ 	.word	0x00009410
        /*01f4*/ 	.word	0x0000fff0


	//----- nvinfo : EIATTR_INT_WARP_WIDE_INSTR_OFFSETS
	.align		4
.L_1545:
        /*01f8*/ 	.byte	0x04, 0x31
        /*01fa*/ 	.short	(.L_1547 - .L_1546)


	//   ....[0]....
.L_1546:
        /*01fc*/ 	.word	0x00000160


	//   ....[1]....
        /*0200*/ 	.word	0x000001a0


	//   ....[2]....
        /*0204*/ 	.word	0x00000210


	//   ....[3]....
        /*0208*/ 	.word	0x0000d130


	//   ....[4]....
        /*020c*/ 	.word	0x0000d1c0


	//   ....[5]....
        /*0210*/ 	.word	0x0000d650


	//   ....[6]....
        /*0214*/ 	.word	0x0000d680


	//   ....[7]....
        /*0218*/ 	.word	0x0000fa20


	//   ....[8]....
        /*021c*/ 	.word	0x0000fab0


	//----- nvinfo : EIATTR_COOP_GROUP_MASK_REGIDS
	.align		4
.L_1547:
        /*0220*/ 	.byte	0x04, 0x29
        /*0222*/ 	.short	(.L_1549 - .L_1548)


	//   ....[0]....
.L_1548:
        /*0224*/ 	.word	0xffffffff


	//   ....[1]....
        /*0228*/ 	.word	0xffffffff


	//   ....[2]....
        /*022c*/ 	.word	0xffffffff


	//   ....[3]....
        /*0230*/ 	.word	0xffffffff


	//   ....[4]....
        /*0234*/ 	.word	0xffffffff


	//   ....[5]....
        /*0238*/ 	.word	0xffffffff


	//   ....[6]....
        /*023c*/ 	.word	0xffffffff


	//   ....[7]....
        /*0240*/ 	.word	0xffffffff


	//   ....[8]....
        /*0244*/ 	.word	0xffffffff


	//   ....[9]....
        /*0248*/ 	.word	0xffffffff


	//   ....[10]....
        /*024c*/ 	.word	0xffffffff


	//   ....[11]....
        /*0250*/ 	.word	0xffffffff


	//   ....[12]....
        /*0254*/ 	.word	0xffffffff


	//   ....[13]....
        /*0258*/ 	.word	0xffffffff


	//   ....[14]....
        /*025c*/ 	.word	0xffffffff


	//   ....[15]....
        /*0260*/ 	.word	0xffffffff


	//   ....[16]....
        /*0264*/ 	.word	0xffffffff


	//   ....[17]....
        /*0268*/ 	.word	0xffffffff


	//   ....[18]....
        /*026c*/ 	.word	0xffffffff


	//   ....[19]....
        /*0270*/ 	.word	0xffffffff


	//   ....[20]....
        /*0274*/ 	.word	0xffffffff


	//   ....[21]....
        /*0278*/ 	.word	0xffffffff


	//   ....[22]....
        /*027c*/ 	.word	0xffffffff


	//   ....[23]....
        /*0280*/ 	.word	0xffffffff


	//   ....[24]....
        /*0284*/ 	.word	0xffffffff


	//   ....[25]....
        /*0288*/ 	.word	0xffffffff


	//   ....[26]....
        /*028c*/ 	.word	0xffffffff


	//   ....[27]....
        /*0290*/ 	.word	0xffffffff


	//   ....[28]....
        /*0294*/ 	.word	0xffffffff


	//   ....[29]....
        /*0298*/ 	.word	0xffffffff


	//   ....[30]....
        /*029c*/ 	.word	0xffffffff


	//   ....[31]....
        /*02a0*/ 	.word	0xffffffff


	//   ....[32]....
        /*02a4*/ 	.word	0xffffffff


	//   ....[33]....
        /*02a8*/ 	.word	0xffffffff


	//   ....[34]....
        /*02ac*/ 	.word	0xffffffff


	//   ....[35]....
        /*02b0*/ 	.word	0xffffffff


	//   ....[36]....
        /*02b4*/ 	.word	0xffffffff


	//   ....[37]....
        /*02b8*/ 	.word	0xffffffff


	//   ....[38]....
        /*02bc*/ 	.word	0xffffffff


	//   ....[39]....
        /*02c0*/ 	.word	0xffffffff


	//   ....[40]....
        /*02c4*/ 	.word	0xffffffff


	//   ....[41]....
        /*02c8*/ 	.word	0xffffffff


	//   ....[42]....
        /*02cc*/ 	.word	0xffffffff


	//   ....[43]....
        /*02d0*/ 	.word	0xffffffff


	//   ....[44]....
        /*02d4*/ 	.word	0xffffffff


	//   ....[45]....
        /*02d8*/ 	.word	0xffffffff


	//   ....[46]....
        /*02dc*/ 	.word	0xffffffff


	//   ....[47]....
        /*02e0*/ 	.word	0xffffffff


	//   ....[48]....
        /*02e4*/ 	.word	0xffffffff


	//   ....[49]....
        /*02e8*/ 	.word	0xffffffff


	//   ....[50]....
        /*02ec*/ 	.word	0xffffffff


	//   ....[51]....
        /*02f0*/ 	.word	0xffffffff


	//   ....[52]....
        /*02f4*/ 	.word	0xffffffff


	//   ....[53]....
        /*02f8*/ 	.word	0xffffffff


	//   ....[54]....
        /*02fc*/ 	.word	0xffffffff


	//   ....[55]....
        /*0300*/ 	.word	0xffffffff


	//   ....[56]....
        /*0304*/ 	.word	0xffffffff


	//   ....[57]....
        /*0308*/ 	.word	0xffffffff


	//   ....[58]....
        /*030c*/ 	.word	0x0500000f


	//   ....[59]....
        /*0310*/ 	.word	0x0500000f


	//   ....[60]....
        /*0314*/ 	.word	0x0500000f


	//   ....[61]....
        /*0318*/ 	.word	0x0500000f


	//   ....[62]....
        /*031c*/ 	.word	0x0500000f


	//   ....[63]....
        /*0320*/ 	.word	0x0500000f


	//   ....[64]....
        /*0324*/ 	.word	0x0500000f


	//   ....[65]....
        /*0328*/ 	.word	0x0500000f


	//   ....[66]....
        /*032c*/ 	.word	0x0500000f


	//   ....[67]....
        /*0330*/ 	.word	0x0500000f


	//   ....[68]....
        /*0334*/ 	.word	0x0500000f


	//   ....[69]....
        /*0338*/ 	.word	0x0500000f


	//   ....[70]....
        /*033c*/ 	.word	0x0500000f


	//   ....[71]....
        /*0340*/ 	.word	0x0500000f


	//   ....[72]....
        /*0344*/ 	.word	0x0500000f


	//   ....[73]....
        /*0348*/ 	.word	0x0500000f


	//   ....[74]....
        /*034c*/ 	.word	0x0500000f


	//   ....[75]....
        /*0350*/ 	.word	0x0500000f


	//   ....[76]....
        /*0354*/ 	.word	0x0500000f


	//----- nvinfo : EIATTR_COOP_GROUP_INSTR_OFFSETS
	.align		4
.L_1549:
        /*0358*/ 	.byte	0x04, 0x28
        /*035a*/ 	.short	(.L_1551 - .L_1550)


	//   ....[0]....
.L_1550:
        /*035c*/ 	.word	0x00000070


	//   ....[1]....
        /*0360*/ 	.word	0x00000170


	//   ....[2]....
        /*0364*/ 	.word	0x000001c0


	//   ....[3]....
        /*0368*/ 	.word	0x000003f0


	//   ....[4]....
        /*036c*/ 	.word	0x00000550


	//   ....[5]....
        /*0370*/ 	.word	0x00000670


	//   ....[6]....
        /*0374*/ 	.word	0x000007d0


	//   ....[7]....
        /*0378*/ 	.word	0x00001760


	//   ....[8]....
        /*037c*/ 	.word	0x00002780


	//   ....[9]....
        /*0380*/ 	.word	0x00002810


	//   ....[10]....
        /*0384*/ 	.word	0x00002f00


	//   ....[11]....
        /*0388*/ 	.word	0x00002f70


	//   ....[12]....
        /*038c*/ 	.word	0x00004920


	//   ....[13]....
        /*0390*/ 	.word	0x000049f0


	//   ....[14]....
        /*0394*/ 	.word	0x000050d0


	//   ....[15]....
        /*0398*/ 	.word	0x00005170


	//   ....[16]....
        /*039c*/ 	.word	0x00006f70


	//   ....[17]....
        /*03a0*/ 	.word	0x00006ff0


	//   ....[18]....
        /*03a4*/ 	.word	0x00007430


	//   ....[19]....
        /*03a8*/ 	.word	0x000075f0


	//   ....[20]....
        /*03ac*/ 	.word	0x00008990


	//   ....[21]....
        /*03b0*/ 	.word	0x000089d0


	//   ....[22]....
        /*03b4*/ 	.word	0x00008a90


	//   ....[23]....
        /*03b8*/ 	.word	0x00008aa0


	//   ....[24]....
        /*03bc*/ 	.word	0x0000bf60


	//   ....[25]....
        /*03c0*/ 	.word	0x0000c0e0


	//   ....[26]....
        /*03c4*/ 	.word	0x0000c110


	//   ....[27]....
        /*03c8*/ 	.word	0x0000c150


	//   ....[28]....
        /*03cc*/ 	.word	0x0000c1c0


	//   ....[29]....
        /*03d0*/ 	.word	0x0000c220


	//   ....[30]....
        /*03d4*/ 	.word	0x0000c260


	//   ....[31]....
        /*03d8*/ 	.word	0x0000c400


	//   ....[32]....
        /*03dc*/ 	.word	0x0000c460


	//   ....[33]....
        /*03e0*/ 	.word	0x0000c4a0


	//   ....[34]....
        /*03e4*/ 	.word	0x0000c4e0


	//   ....[35]....
        /*03e8*/ 	.word	0x0000c510


	//   ....[36]....
        /*03ec*/ 	.word	0x0000c540


	//   ....[37]....
        /*03f0*/ 	.word	0x0000c5d0


	//   ....[38]....
        /*03f4*/ 	.word	0x0000c630


	//   ....[39]....
        /*03f8*/ 	.word	0x0000c6c0


	//   ....[40]....
        /*03fc*/ 	.word	0x0000fb40


	//   ....[41]....
        /*0400*/ 	.word	0x0000fb50


	//   ....[42]....
        /*0404*/ 	.word	0x0000fc60


	//   ....[43]....
        /*0408*/ 	.word	0x0000fcc0


	//   ....[44]....
        /*040c*/ 	.word	0x0000fd00


	//   ....[45]....
        /*0410*/ 	.word	0x0000fd40


	//   ....[46]....
        /*0414*/ 	.word	0x0000fd70


	//   ....[47]....
        /*0418*/ 	.word	0x0000fda0


	//   ....[48]....
        /*041c*/ 	.word	0x0000ff30


	//   ....[49]....
        /*0420*/ 	.word	0x0000ff90


	//   ....[50]....
        /*0424*/ 	.word	0x0000ffd0


	//   ....[51]....
        /*0428*/ 	.word	0x00010010


	//   ....[52]....
        /*042c*/ 	.word	0x00010040


	//   ....[53]....
        /*0430*/ 	.word	0x00010070


	//   ....[54]....
        /*0434*/ 	.word	0x00010130


	//   ....[55]....
        /*0438*/ 	.word	0x00010150


	//   ....[56]....
        /*043c*/ 	.word	0x000101c0


	//   ....[57]....
        /*0440*/ 	.word	0x00010850


	//   ....[58]....
        /*0444*/ 	.word	0x00010de0


	//   ....[59]....
        /*0448*/ 	.word	0x00011200


	//   ....[60]....
        /*044c*/ 	.word	0x00011290


	//   ....[61]....
        /*0450*/ 	.word	0x00011330


	//   ....[62]....
        /*0454*/ 	.word	0x000113e0


	//   ....[63]....
        /*0458*/ 	.word	0x00011460


	//   ....[64]....
        /*045c*/ 	.word	0x000114e0


	//   ....[65]....
        /*0460*/ 	.word	0x00011560


	//   ....[66]....
        /*0464*/ 	.word	0x000115e0


	//   ....[67]....
        /*0468*/ 	.word	0x00011670


	//   ....[68]....
        /*046c*/ 	.word	0x00011720


	//   ....[69]....
        /*0470*/ 	.word	0x000117a0


	//   ....[70]....
        /*0474*/ 	.word	0x00011820


	//   ....[71]....
        /*0478*/ 	.word	0x000118a0


	//   ....[72]....
        /*047c*/ 	.word	0x00011920


	//   ....[73]....
        /*0480*/ 	.word	0x00011990


	//   ....[74]....
        /*0484*/ 	.word	0x00011a30


	//   ....[75]....
        /*0488*/ 	.word	0x00011ac0


	//   ....[76]....
        /*048c*/ 	.word	0x00011bf0


	//----- nvinfo : EIATTR_REG_RECONFIG
	.align		4
.L_1551:
        /*0490*/ 	.byte	0x01, 0x54
	.zero		2


	//----- nvinfo : EIATTR_SYSCALL_OFFSETS
	.align		4
        /*0494*/ 	.byte	0x04, 0x46
        /*0496*/ 	.short	(.L_1553 - .L_1552)


	//   ....[0]....
.L_1552:
        /*0498*/ 	.word	0x00001940


	//   ....[1]....
        /*049c*/ 	.word	0x0000d350


	//   ....[2]....
        /*04a0*/ 	.word	0x0000d490


	//   ....[3]....
        /*04a4*/ 	.word	0x0000d590


	//----- nvinfo : EIATTR_MBARRIER_INSTR_OFFSETS
	.align		4
.L_1553:
        /*04a8*/ 	.byte	0x04, 0x39
        /*04aa*/ 	.short	(.L_1555 - .L_1554)


	//   ....[0]....
.L_1554:
        /*04ac*/ 	.word	0x000002a0
        /*04b0*/ 	.word	0x000000ff
        /*04b4*/ 	.word	0x00022800
        /*04b8*/ 	.short	0x0100
        /*04ba*/ 	.byte	0x08
	.zero		1


	//   ....[1]....
        /*04bc*/ 	.word	0x000002b0
        /*04c0*/ 	.word	0x000000ff
        /*04c4*/ 	.word	0x00022820
        /*04c8*/ 	.short	0x0100
        /*04ca*/ 	.byte	0x08
	.zero		1


	//   ....[2]....
        /*04cc*/ 	.word	0x000003a0
        /*04d0*/ 	.word	0x000000ff
        /*04d4*/ 	.word	0x00022830
        /*04d8*/ 	.short	0x0100
        /*04da*/ 	.byte	0x08
	.zero		1


	//   ....[3]....
        /*04dc*/ 	.word	0x000003b0
        /*04e0*/ 	.word	0x000000ff
        /*04e4*/ 	.word	0x00022840
        /*04e8*/ 	.short	0x0100
        /*04ea*/ 	.byte	0x08
	.zero		1


	//   ....[4]....
        /*04ec*/ 	.word	0x000003c0
        /*04f0*/ 	.word	0x000000ff
        /*04f4*/ 	.word	0x00022838
        /*04f8*/ 	.short	0x0100
        /*04fa*/ 	.byte	0x08
	.zero		1


	//   ....[5]....
        /*04fc*/ 	.word	0x000003d0
        /*0500*/ 	.word	0x000000ff
        /*0504*/ 	.word	0x00022848
        /*0508*/ 	.short	0x0100
        /*050a*/ 	.byte	0x08
	.zero		1


	//   ....[6]....
        /*050c*/ 	.word	0x00000500
        /*0510*/ 	.word	0x000000ff
        /*0514*/ 	.word	0x00022850
        /*0518*/ 	.short	0x0100
        /*051a*/ 	.byte	0x08
	.zero		1


	//   ....[7]....
        /*051c*/ 	.word	0x00000510
        /*0520*/ 	.word	0x000000ff
        /*0524*/ 	.word	0x00022860
        /*0528*/ 	.short	0x0100
        /*052a*/ 	.byte	0x08
	.zero		1


	//   ....[8]....
        /*052c*/ 	.word	0x00000520
        /*0530*/ 	.word	0x000000ff
        /*0534*/ 	.word	0x00022858
        /*0538*/ 	.short	0x0100
        /*053a*/ 	.byte	0x08
	.zero		1


	//   ....[9]....
        /*053c*/ 	.word	0x00000530
        /*0540*/ 	.word	0x000000ff
        /*0544*/ 	.word	0x00022868
        /*0548*/ 	.short	0x0100
        /*054a*/ 	.byte	0x08
	.zero		1


	//   ....[10]....
        /*054c*/ 	.word	0x00000620
        /*0550*/ 	.word	0x000000ff
        /*0554*/ 	.word	0x00022870
        /*0558*/ 	.short	0x0100
        /*055a*/ 	.byte	0x06
	.zero		1


	//   ....[11]....
        /*055c*/ 	.word	0x00000630
        /*0560*/ 	.word	0x000000ff
        /*0564*/ 	.word	0x00022880
        /*0568*/ 	.short	0x0100
        /*056a*/ 	.byte	0x06
	.zero		1


	//   ....[12]....
        /*056c*/ 	.word	0x00000640
        /*0570*/ 	.word	0x000000ff
        /*0574*/ 	.word	0x00022878
        /*0578*/ 	.short	0x0100
        /*057a*/ 	.byte	0x06
	.zero		1


	//   ....[13]....
        /*057c*/ 	.word	0x00000650
        /*0580*/ 	.word	0x000000ff
        /*0584*/ 	.word	0x00022888
        /*0588*/ 	.short	0x0100
        /*058a*/ 	.byte	0x06
	.zero		1


	//   ....[14]....
        /*058c*/ 	.word	0x00000780
        /*0590*/ 	.word	0x000000ff
        /*0594*/ 	.word	0x00022890
        /*0598*/ 	.short	0x0100
        /*059a*/ 	.byte	0x08
	.zero		1


	//   ....[15]....
        /*059c*/ 	.word	0x00000790
        /*05a0*/ 	.word	0x000000ff
        /*05a4*/ 	.word	0x000228a0
        /*05a8*/ 	.short	0x0100
        /*05aa*/ 	.byte	0x08
	.zero		1


	//   ....[16]....
        /*05ac*/ 	.word	0x000007a0
        /*05b0*/ 	.word	0x000000ff
        /*05b4*/ 	.word	0x00022898
        /*05b8*/ 	.short	0x0100
        /*05ba*/ 	.byte	0x08
	.zero		1


	//   ....[17]....
        /*05bc*/ 	.word	0x000007b0
        /*05c0*/ 	.word	0x000000ff
        /*05c4*/ 	.word	0x000228a8
        /*05c8*/ 	.short	0x0100
        /*05ca*/ 	.byte	0x08
	.zero		1


	//   ....[18]....
        /*05cc*/ 	.word	0x000008e0
        /*05d0*/ 	.word	0x000000ff
        /*05d4*/ 	.word	0x000228b0
        /*05d8*/ 	.short	0x0100
        /*05da*/ 	.byte	0x08
	.zero		1


	//   ....[19]....
        /*05dc*/ 	.word	0x000008f0
        /*05e0*/ 	.word	0x000000ff
        /*05e4*/ 	.word	0x000228c0
        /*05e8*/ 	.short	0x0100
        /*05ea*/ 	.byte	0x08
	.zero		1


	//   ....[20]....
        /*05ec*/ 	.word	0x00000900
        /*05f0*/ 	.word	0x000000ff
        /*05f4*/ 	.word	0x000228b8
        /*05f8*/ 	.short	0x0100
        /*05fa*/ 	.byte	0x08
	.zero		1


	//   ....[21]....
        /*05fc*/ 	.word	0x00000910
        /*0600*/ 	.word	0x000000ff
        /*0604*/ 	.word	0x000228c8
        /*0608*/ 	.short	0x0100
        /*060a*/ 	.byte	0x08
	.zero		1


	//   ....[22]....
        /*060c*/ 	.word	0x000019e0
        /*0610*/ 	.word	0x00000007
        /*0614*/ 	.word	0x00022800
        /*0618*/ 	.short	0x010a
        /*061a*/ 	.byte	0x3f
	.zero		1


	//   ....[23]....
        /*061c*/ 	.word	0x00001aa0
        /*0620*/ 	.word	0x00000006
        /*0624*/ 	.word	0x00022830
        /*0628*/ 	.short	0x010a
        /*062a*/ 	.byte	0x3f
	.zero		1


	//   ....[24]....
        /*062c*/ 	.word	0x00001ae0
        /*0630*/ 	.word	0x00000006
        /*0634*/ 	.word	0x00022830
        /*0638*/ 	.short	0x010a
        /*063a*/ 	.byte	0x3f
	.zero		1


	//   ....[25]....
        /*063c*/ 	.word	0x00003390
        /*0640*/ 	.word	0x00000000
        /*0644*/ 	.word	0x00000000
        /*0648*/ 	.short	0x0101
        /*064a*/ 	.byte	0x3f
	.zero		1


	//   ....[26]....
        /*064c*/ 	.word	0x000038a0
        /*0650*/ 	.word	0x00000006
        /*0654*/ 	.word	0x00022850
        /*0658*/ 	.short	0x010a
        /*065a*/ 	.byte	0x3f
	.zero		1


	//   ....[27]....
        /*065c*/ 	.word	0x000038e0
        /*0660*/ 	.word	0x00000006
        /*0664*/ 	.word	0x00022850
        /*0668*/ 	.short	0x010a
        /*066a*/ 	.byte	0x3f
	.zero		1


	//   ....[28]....
        /*066c*/ 	.word	0x00003c60
        /*0670*/ 	.word	0x00000006
        /*0674*/ 	.word	0x00000000
        /*0678*/ 	.short	0x0101
        /*067a*/ 	.byte	0x3f
	.zero		1


	//   ....[29]....
        /*067c*/ 	.word	0x00003d90
        /*0680*/ 	.word	0x000000ff
        /*0684*/ 	.word	0x00022830
        /*0688*/ 	.short	0x010a
        /*068a*/ 	.byte	0x1a
	.zero		1


	//   ....[30]....
        /*068c*/ 	.word	0x00003dd0
        /*0690*/ 	.word	0x000000ff
        /*0694*/ 	.word	0x00022830
        /*0698*/ 	.short	0x010a
        /*069a*/ 	.byte	0x1a
	.zero		1


	//   ....[31]....
        /*069c*/ 	.word	0x000056b0
        /*06a0*/ 	.word	0x00000003
        /*06a4*/ 	.word	0x00000000
        /*06a8*/ 	.short	0x0101
        /*06aa*/ 	.byte	0x3f
	.zero		1


	//   ....[32]....
        /*06ac*/ 	.word	0x00006320
        /*06b0*/ 	.word	0x000000ff
        /*06b4*/ 	.word	0x00022850
        /*06b8*/ 	.short	0x010a
        /*06ba*/ 	.byte	0x1a
	.zero		1


	//   ....[33]....
        /*06bc*/ 	.word	0x00006360
        /*06c0*/ 	.word	0x000000ff
        /*06c4*/ 	.word	0x00022850
        /*06c8*/ 	.short	0x010a
        /*06ca*/ 	.byte	0x1a
	.zero		1


	//   ....[34]....
        /*06cc*/ 	.word	0x00006650
        /*06d0*/ 	.word	0x000000b1
        /*06d4*/ 	.word	0x00000000
        /*06d8*/ 	.short	0x0101
        /*06da*/ 	.byte	0x3f
	.zero		1


	//   ....[35]....
        /*06dc*/ 	.word	0x000067a0
        /*06e0*/ 	.word	0x000000ff
        /*06e4*/ 	.word	0x00022830
        /*06e8*/ 	.short	0x010a
        /*06ea*/ 	.byte	0x19
	.zero		1


	//   ....[36]....
        /*06ec*/ 	.word	0x000067e0
        /*06f0*/ 	.word	0x000000ff
        /*06f4*/ 	.word	0x00022830
        /*06f8*/ 	.short	0x010a
        /*06fa*/ 	.byte	0x19
	.zero		1


	//   ....[37]....
        /*06fc*/ 	.word	0x00007900
        /*0700*/ 	.word	0x0000009c
        /*0704*/ 	.word	0x00000000
        /*0708*/ 	.short	0x0101
        /*070a*/ 	.byte	0x3f
	.zero		1


	//   ....[38]....
        /*070c*/ 	.word	0x00008650
        /*0710*/ 	.word	0x000000ff
        /*0714*/ 	.word	0x00022850
        /*0718*/ 	.short	0x010a
        /*071a*/ 	.byte	0x19
	.zero		1


	//   ....[39]....
        /*071c*/ 	.word	0x00008690
        /*0720*/ 	.word	0x000000ff
        /*0724*/ 	.word	0x00022850
        /*0728*/ 	.short	0x010a
        /*072a*/ 	.byte	0x19
	.zero		1


	//   ....[40]....
        /*072c*/ 	.word	0x00008970
        /*0730*/ 	.word	0x000000c5
        /*0734*/ 	.word	0x00000000
        /*0738*/ 	.short	0x0101
        /*073a*/ 	.byte	0x3f
	.zero		1


	//   ....[41]....
        /*073c*/ 	.word	0x0000ab50
        /*0740*/ 	.word	0x00000066
        /*0744*/ 	.word	0x00000000
        /*0748*/ 	.short	0x0101
        /*074a*/ 	.byte	0x3f
	.zero		1


	//   ....[42]....
        /*074c*/ 	.word	0x0000dac0
        /*0750*/ 	.word	0x00000008
        /*0754*/ 	.word	0x00022840
        /*0758*/ 	.short	0x010a
        /*075a*/ 	.byte	0x3f
	.zero		1


	//   ....[43]....
        /*075c*/ 	.word	0x0000deb0
        /*0760*/ 	.word	0x0000000a
        /*0764*/ 	.word	0x00022820
        /*0768*/ 	.short	0x010a
        /*076a*/ 	.byte	0x3f
	.zero		1


	//   ....[44]....
        /*076c*/ 	.word	0x0000df70
        /*0770*/ 	.word	0x0000000b
        /*0774*/ 	.word	0x00022860
        /*0778*/ 	.short	0x010a
        /*077a*/ 	.byte	0x3f
	.zero		1


	//   ....[45]....
        /*077c*/ 	.word	0x0000e5a0
        /*0780*/ 	.word	0x00000002
        /*0784*/ 	.word	0x00022840
        /*0788*/ 	.short	0x010a
        /*078a*/ 	.byte	0x3f
	.zero		1


	//   ....[46]....
        /*078c*/ 	.word	0x0000e7b0
        /*0790*/ 	.word	0x00000002
        /*0794*/ 	.word	0x00022860
        /*0798*/ 	.short	0x010a
        /*079a*/ 	.byte	0x3f
	.zero		1


	//   ....[47]....
        /*079c*/ 	.word	0x0000ed30
        /*07a0*/ 	.word	0x00000002
        /*07a4*/ 	.word	0x00022840
        /*07a8*/ 	.short	0x010a
        /*07aa*/ 	.byte	0x3f
	.zero		1


	//   ....[48]....
        /*07ac*/ 	.word	0x0000ef30
        /*07b0*/ 	.word	0x00000002
        /*07b4*/ 	.word	0x00022860
        /*07b8*/ 	.short	0x010a
        /*07ba*/ 	.byte	0x3f
	.zero		1


	//   ....[49]....
        /*07bc*/ 	.word	0x0000f430
        /*07c0*/ 	.word	0x00000002
        /*07c4*/ 	.word	0x00022840
        /*07c8*/ 	.short	0x010a
        /*07ca*/ 	.byte	0x3f
	.zero		1


	//   ....[50]....
        /*07cc*/ 	.word	0x0000f640
        /*07d0*/ 	.word	0x00000002
        /*07d4*/ 	.word	0x00022860
        /*07d8*/ 	.short	0x010a
        /*07da*/ 	.byte	0x3f
	.zero		1


	//   ....[51]....
        /*07dc*/ 	.word	0x000107d0
        /*07e0*/ 	.word	0x00000000
        /*07e4*/ 	.word	0x00022820
        /*07e8*/ 	.short	0x010a
        /*07ea*/ 	.byte	0x3f
	.zero		1


	//   ....[52]....
        /*07ec*/ 	.word	0x00010990
        /*07f0*/ 	.word	0x00000006
        /*07f4*/ 	.word	0x00000000
        /*07f8*/ 	.short	0x010a
        /*07fa*/ 	.byte	0x3f
	.zero		1


	//   ....[53]....
        /*07fc*/ 	.word	0x00010a00
        /*0800*/ 	.word	0x00000007
        /*0804*/ 	.word	0x00000000
        /*0808*/ 	.short	0x010a
        /*080a*/ 	.byte	0x3f
	.zero		1


	//   ....[54]....
        /*080c*/ 	.word	0x00010a70
        /*0810*/ 	.word	0x00000004
        /*0814*/ 	.word	0x00000000
        /*0818*/ 	.short	0x010a
        /*081a*/ 	.byte	0x3f
	.zero		1


	//   ....[55]....
        /*081c*/ 	.word	0x00010aa0
        /*0820*/ 	.word	0x00000003
        /*0824*/ 	.word	0x00000000
        /*0828*/ 	.short	0x010a
        /*082a*/ 	.byte	0x3f
	.zero		1


	//   ....[56]....
        /*082c*/ 	.word	0x00010b00
        /*0830*/ 	.word	0x00000007
        /*0834*/ 	.word	0x00022800
        /*0838*/ 	.short	0x010a
        /*083a*/ 	.byte	0x3f
	.zero		1


	//   ....[57]....
        /*083c*/ 	.word	0x00010b50
        /*0840*/ 	.word	0x00000006
        /*0844*/ 	.word	0x00022830
        /*0848*/ 	.short	0x010a
        /*084a*/ 	.byte	0x3f
	.zero		1


	//   ....[58]....
        /*084c*/ 	.word	0x00010ba0
        /*0850*/ 	.word	0x00000006
        /*0854*/ 	.word	0x00022850
        /*0858*/ 	.short	0x010a
        /*085a*/ 	.byte	0x3f
	.zero		1


	//   ....[59]....
        /*085c*/ 	.word	0x00010c00
        /*0860*/ 	.word	0x00000005
        /*0864*/ 	.word	0x00022830
        /*0868*/ 	.short	0x010a
        /*086a*/ 	.byte	0x3f
	.zero		1


	//   ....[60]....
        /*086c*/ 	.word	0x00010c50
        /*0870*/ 	.word	0x000000b1
        /*0874*/ 	.word	0x00022850
        /*0878*/ 	.short	0x010a
        /*087a*/ 	.byte	0x3f
	.zero		1


	//   ....[61]....
        /*087c*/ 	.word	0x00010cb0
        /*0880*/ 	.word	0x00000005
        /*0884*/ 	.word	0x00022830
        /*0888*/ 	.short	0x010a
        /*088a*/ 	.byte	0x3f
	.zero		1


	//   ....[62]....
        /*088c*/ 	.word	0x00010d00
        /*0890*/ 	.word	0x000000c5
        /*0894*/ 	.word	0x00022850
        /*0898*/ 	.short	0x010a
        /*089a*/ 	.byte	0x3f
	.zero		1


	//   ....[63]....
        /*089c*/ 	.word	0x00010ea0
        /*08a0*/ 	.word	0x00000008
        /*08a4*/ 	.word	0x00022840
        /*08a8*/ 	.short	0x010a
        /*08aa*/ 	.byte	0x3f
	.zero		1


	//   ....[64]....
        /*08ac*/ 	.word	0x00010f20
        /*08b0*/ 	.word	0x00000008
        /*08b4*/ 	.word	0x00022820
        /*08b8*/ 	.short	0x010a
        /*08ba*/ 	.byte	0x3f
	.zero		1


	//   ....[65]....
        /*08bc*/ 	.word	0x00010f70
        /*08c0*/ 	.word	0x0000000b
        /*08c4*/ 	.word	0x00022860
        /*08c8*/ 	.short	0x010a
        /*08ca*/ 	.byte	0x3f
	.zero		1


	//   ....[66]....
        /*08cc*/ 	.word	0x00010fc0
        /*08d0*/ 	.word	0x00000002
        /*08d4*/ 	.word	0x00022840
        /*08d8*/ 	.short	0x010a
        /*08da*/ 	.byte	0x3f
	.zero		1


	//   ....[67]....
        /*08dc*/ 	.word	0x00011010
        /*08e0*/ 	.word	0x00000002
        /*08e4*/ 	.word	0x00022860
        /*08e8*/ 	.short	0x010a
        /*08ea*/ 	.byte	0x3f
	.zero		1


	//   ....[68]....
        /*08ec*/ 	.word	0x00011060
        /*08f0*/ 	.word	0x00000002
        /*08f4*/ 	.word	0x00022840
        /*08f8*/ 	.short	0x010a
        /*08fa*/ 	.byte	0x3f
	.zero		1


	//   ....[69]....
        /*08fc*/ 	.word	0x000110b0
        /*0900*/ 	.word	0x00000002
        /*0904*/ 	.word	0x00022860
        /*0908*/ 	.short	0x010a
        /*090a*/ 	.byte	0x3f
	.zero		1


	//   ....[70]....
        /*090c*/ 	.word	0x00011100
        /*0910*/ 	.word	0x00000002
        /*0914*/ 	.word	0x00022840
        /*0918*/ 	.short	0x010a
        /*091a*/ 	.byte	0x3f
	.zero		1


	//   ....[71]....
        /*091c*/ 	.word	0x00011150
        /*0920*/ 	.word	0x00000002
        /*0924*/ 	.word	0x00022860
        /*0928*/ 	.short	0x010a
        /*092a*/ 	.byte	0x3f
	.zero		1


	//   ....[72]....
        /*092c*/ 	.word	0x00011b10
        /*0930*/ 	.word	0x00000000
        /*0934*/ 	.word	0x00022820
        /*0938*/ 	.short	0x010a
        /*093a*/ 	.byte	0x3f
	.zero		1


	//   ....[73]....
        /*093c*/ 	.word	0x00011cb0
        /*0940*/ 	.word	0x00000006
        /*0944*/ 	.word	0x00000000
        /*0948*/ 	.short	0x010a
        /*094a*/ 	.byte	0x3f
	.zero		1


	//   ....[74]....
        /*094c*/ 	.word	0x00011d00
        /*0950*/ 	.word	0x00000007
        /*0954*/ 	.word	0x00000000
        /*0958*/ 	.short	0x010a
        /*095a*/ 	.byte	0x3f
	.zero		1


	//   ....[75]....
        /*095c*/ 	.word	0x00011d50
        /*0960*/ 	.word	0x00000004
        /*0964*/ 	.word	0x00000000
        /*0968*/ 	.short	0x010a
        /*096a*/ 	.byte	0x3f
	.zero		1


	//----- nvinfo : EIATTR_NUM_MBARRIERS
	.align		4
.L_1555:
        /*096c*/ 	.byte	0x03, 0x38
        /*096e*/ 	.short	0x0016


	//----- nvinfo : EIATTR_EXIT_INSTR_OFFSETS
	.align		4
        /*0970*/ 	.byte	0x04, 0x1c
        /*0972*/ 	.short	(.L_1557 - .L_1556)


	//   ....[0]....
.L_1556:
        /*0974*/ 	.word	0x00000a90


	//   ....[1]....
        /*0978*/ 	.word	0x0000bf20


	//   ....[2]....
        /*097c*/ 	.word	0x0000bf80


	//   ....[3]....
        /*0980*/ 	.word	0x00010af0


	//----- nvinfo : EIATTR_MAX_THREADS
	.align		4
.L_1557:
        /*0984*/ 	.byte	0x04, 0x05
        /*0986*/ 	.short	(.L_1559 - .L_1558)
.L_1558:
        /*0988*/ 	.word	0x00000180
        /*098c*/ 	.word	0x00000001
        /*0990*/ 	.word	0x00000001


	//----- nvinfo : EIATTR_CRS_STACK_SIZE
	.align		4
.L_1559:
        /*0994*/ 	.byte	0x04, 0x1e
        /*0996*/ 	.short	(.L_1561 - .L_1560)
.L_1560:
        /*0998*/ 	.word	0x00000000


	//----- nvinfo : EIATTR_CBANK_PARAM_SIZE
	.align		4
.L_1561:
        /*099c*/ 	.byte	0x03, 0x19
        /*099e*/ 	.short	0x0a70


	//----- nvinfo : EIATTR_PARAM_CBANK
	.align		4
        /*09a0*/ 	.byte	0x04, 0x0a
        /*09a2*/ 	.short	(.L_1563 - .L_1562)
	.align		4
.L_1562:
        /*09a4*/ 	.word	index@(.nv.constant0._ZN7cutlass13device_kernelIN5flash11enable_sm90INS1_16FlashAttnFwdSm90INS1_25CollectiveMainloopFwdSm90ILi2EN4cute5tupleIJNS5_1CILi1EEES8_S8_EEENS6_IJNS7_ILi128EEENS7_ILi96EEENS7_ILi64EEEEEELi256ENS_10bfloat16_tEfNS_4arch4Sm90ELb1ELb0ELb1ELb1ELb0ELb0ELb0ELb1ELb0ELb0ELb0ELb0EEENS1_21CollectiveEpilogueFwdINS6_IJSA_NS7_ILi256EEESB_EEES9_SE_SG_Li256ELb1ELb0ELb0ELb0EEENS1_36VarlenDynamicPersistentTileSchedulerILi128ELi96ELi256ELi32ELb0ELb0ELb1ELb1ELb1ELb1EEEEEEEEEvNT_6ParamsE)
        /*09a8*/ 	.short	0x0210
        /*09aa*/ 	.short	0x0a70


	//----- nvinfo : EIATTR_SW_WAR
	.align		4
.L_1563:
        /*09ac*/ 	.byte	0x04, 0x36
        /*09ae*/ 	.short	(.L_1565 - .L_1564)
.L_1564:
        /*09b0*/ 	.word	0x00000008
.L_1565:


//--------------------- .nv.info._ZN7cutlass13device_kernelIN5flash11enable_sm90INS1_16FlashAttnFwdSm90INS1_25CollectiveMainloopFwdSm90ILi2EN4cute5tupleIJNS5_1CILi1EEES8_S8_EEENS6_IJNS7_ILi128EEENS7_ILi96EEENS7_ILi64EEEEEELi256ENS_10bfloat16_tEfNS_4arch4Sm90ELb1ELb0ELb1ELb1ELb0ELb1ELb0ELb1ELb0ELb0ELb0ELb0EEENS1_21CollectiveEpilogueFwdINS6_IJSA_NS7_ILi256EEESB_EEES9_SE_SG_Li256ELb1ELb0ELb0ELb0EEENS1_36VarlenDynamicPersistentTileSchedulerILi128ELi96ELi256ELi32ELb0ELb0ELb1ELb1ELb1ELb1EEEEEEEEEvNT_6ParamsE --------------------------
	.section	.nv.info._ZN7cutlass13device_kernelIN5flash11enable_sm90INS1_16FlashAttnFwdSm90INS1_25CollectiveMainloopFwdSm90ILi2EN4cute5tupleIJNS5_1CILi1EEES8_S8_EEENS6_IJNS7_ILi128EEENS7_ILi96EEENS7_ILi64EEEEEELi256ENS_10bfloat16_tEfNS_4arch4Sm90ELb1ELb0ELb1ELb1ELb0ELb1ELb0ELb1ELb0ELb0ELb0ELb0EEENS1_21CollectiveEpilogueFwdINS6_IJSA_NS7_ILi256EEESB_EEES9_SE_SG_Li256ELb1ELb0ELb0ELb0EEENS1_36VarlenDynamicPersistentTileSchedulerILi128ELi96ELi256ELi32ELb0ELb0ELb1ELb1ELb1ELb1EEEEEEEEEvNT_6ParamsE,"",@"SHT_CUDA_INFO"
	.sectionflags	@""
	.align	4


	//----- nvinfo : EIATTR_CUDA_API_VERSION
	.align		4
        /*0000*/ 	.byte	0x04, 0x37
        /*0002*/ 	.short	(.L_1567 - .L_1566)
.L_1566:
        /*0004*/ 	.word	0x00000082


	//----- nvinfo : EIATTR_KPARAM_INFO
	.align		4
.L_1567:
        /*0008*/ 	.byte	0x04, 0x17
        /*000a*/ 	.short	(.L_1569 - .L_1568)
.L_1568:
        /*000c*/ 	.word	0x00000000
        /*0010*/ 	.short	0x0000
        /*0012*/ 	.short	0x0070
        /*0014*/ 	.byte	0x00, 0xf0, 0x01, 0x28


	//----- nvinfo : EIATTR_SPARSE_MMA_MASK
	.align		4
.L_1569:
        /*0018*/ 	.byte	0x03, 0x50
        /*001a*/ 	.short	0x0000


	//----- nvinfo : EIATTR_MAXREG_COUNT
	.align		4
        /*001c*/ 	.byte	0x03, 0x1b
        /*001e*/ 	.short	0x00a8


	//----- nvinfo : EIATTR_NUM_BARRIERS
	.align		4
        /*0020*/ 	.byte	0x02, 0x4c
        /*0022*/ 	.byte	0x10
	.zero		1


	//----- nvinfo : EIATTR_EXTERNS
	.align		4
        /*0024*/ 	.byte	0x04, 0x0f
        /*0026*/ 	.short	(.L_1571 - .L_1570)


	//   ....[0]....
	.align		4
.L_1570:
        /*0028*/ 	.word	index@(__assertfail)


	//----- nvinfo : EIATTR_ANNOTATIONS
	.align		4
.L_1571:
        /*002c*/ 	.byte	0x04, 0x55
        /*002e*/ 	.short	(.L_1573 - .L_1572)


	//   ....[0]....
.L_1572:
        /* <DEDUP_REMOVED lines=40> */


	//----- nvinfo : EIATTR_MERCURY_ISA_VERSION
	.align		4
.L_1573:
        /*02a0*/ 	.byte	0x03, 0x5f
        /*02a2*/ 	.short	0x0101


	//----- nvinfo : EIATTR_UNUSED_LOAD_BYTE_OFFSET
	.align		4
        /*02a4*/ 	.byte	0x04, 0x44
        /*02a6*/ 	.short	(.L_1575 - .L_1574)


	//   ....[0]....
.L_1574:
        /*02a8*/ 	.word	0x00000b00
        /*02ac*/ 	.word	0x0000fff0


	//   ....[1]....
        /*02b0*/ 	.word	0x00011050
        /*02b4*/ 	.word	0x0000fff0


	//----- nvinfo : EIATTR_INT_WARP_WIDE_INSTR_OFFSETS
	.align		4
.L_1575:
        /*02b8*/ 	.byte	0x04, 0x31
        /*02ba*/ 	.short	(.L_1577 - .L_1576)


	//   ....[0]....
.L_1576:
        /*02bc*/ 	.word	0x000001c0


	//   ....[1]....
        /*02c0*/ 	.word	0x00000200


	//   ....[2]....
        /*02c4*/ 	.word	0x00000270


	//   ....[3]....
        /*02c8*/ 	.word	0x00015ae0


	//   ....[4]....
        /*02cc*/ 	.word	0x00015b70


	//   ....[5]....
        /*02d0*/ 	.word	0x00015ff0


	//   ....[6]....
        /*02d4*/ 	.word	0x00016020


	//   ....[7]....
        /*02d8*/ 	.word	0x000183c0


	//   ....[8]....
        /*02dc*/ 	.word	0x00018450


	//----- nvinfo : EIATTR_COOP_GROUP_MASK_REGIDS
	.align		4
.L_1577:
        /*02e0*/ 	.byte	0x04, 0x29
        /*02e2*/ 	.short	(.L_1579 - .L_1578)


	//   ....[0]....
.L_1578:
        /*02e4*/ 	.word	0xffffffff


	//   ....[1]....
        /*02e8*/ 	.word	0xffffffff


	//   ....[2]....
        /*02ec*/ 	.word	0xffffffff


	//   ....[3]....
        /*02f0*/ 	.word	0xffffffff


	//   ....[4]....
        /*02f4*/ 	.word	0xffffffff


	//   ....[5]....
        /*02f8*/ 	.word	0xffffffff


	//   ....[6]....
        /*02fc*/ 	.word	0xffffffff


	//   ....[7]....
        /*0300*/ 	.word	0xffffffff


	//   ....[8]....
        /*0304*/ 	.word	0xffffffff


	//   ....[9]....
        /*0308*/ 	.word	0xffffffff


	//   ....[10]....
        /*030c*/ 	.word	0xffffffff


	//   ....[11]....
        /*0310*/ 	.word	0xffffffff


	//   ....[12]....
        /*0314*/ 	.word	0xffffffff


	//   ....[13]....
        /*0318*/ 	.word	0xffffffff


	//   ....[14]....
        /*031c*/ 	.word	0xffffffff


	//   ....[15]....
        /*0320*/ 	.word	0xffffffff


	//   ....[16]....
        /*0324*/ 	.word	0xffffffff


	//   ....[17]....
        /*0328*/ 	.word	0xffffffff


	//   ....[18]....
        /*032c*/ 	.word	0xffffffff


	//   ....[19]....
        /*0330*/ 	.word	0xffffffff


	//   ....[20]....
        /*0334*/ 	.word	0xffffffff


	//   ....[21]....
        /*0338*/ 	.word	0xffffffff


	//   ....[22]....
        /*033c*/ 	.word	0xffffffff


	//   ....[23]....
        /*0340*/ 	.word	0xffffffff


	//   ....[24]....
        /*0344*/ 	.word	0xffffffff


	//   ....[25]....
        /*0348*/ 	.word	0xffffffff


	//   ....[26]....
        /*034c*/ 	.word	0xffffffff


	//   ....[27]....
        /*0350*/ 	.word	0xffffffff


	//   ....[28]....
        /*0354*/ 	.word	0xffffffff


	//   ....[29]....
        /*0358*/ 	.word	0xffffffff


	//   ....[30]....
        /*035c*/ 	.word	0xffffffff


	//   ....[31]....
        /*0360*/ 	.word	0xffffffff


	//   ....[32]....
        /*0364*/ 	.word	0xffffffff


	//   ....[33]....
        /*0368*/ 	.word	0xffffffff


	//   ....[34]....
        /*036c*/ 	.word	0xffffffff


	//   ....[35]....
        /*0370*/ 	.word	0xffffffff


	//   ....[36]....
        /*0374*/ 	.word	0xffffffff


	//   ....[37]....
        /*0378*/ 	.word	0xffffffff


	//   ....[38]....
        /*037c*/ 	.word	0xffffffff


	//   ....[39]....
        /*0380*/ 	.word	0xffffffff


	//   ....[40]....
        /*0384*/ 	.word	0xffffffff


	//   ....[41]....
        /*0388*/ 	.word	0xffffffff


	//   ....[42]....
        /*038c*/ 	.word	0xffffffff


	//   ....[43]....
        /*0390*/ 	.word	0xffffffff


	//   ....[44]....
        /*0394*/ 	.word	0xffffffff


	//   ....[45]....
        /*0398*/ 	.word	0xffffffff


	//   ....[46]....
        /*039c*/ 	.word	0xffffffff


	//   ....[47]....
        /*03a0*/ 	.word	0xffffffff


	//   ....[48]....
        /*03a4*/ 	.word	0xffffffff


	//   ....[49]....
        /*03a8*/ 	.word	0xffffffff


	//   ....[50]....
        /*03ac*/ 	.word	0xffffffff


	//   ....[51]....
        /*03b0*/ 	.word	0xffffffff


	//   ....[52]....
        /*03b4*/ 	.word	0xffffffff


	//   ....[53]....
        /*03b8*/ 	.word	0xffffffff


	//   ....[54]....
        /*03bc*/ 	.word	0xffffffff


	//   ....[55]....
        /*03c0*/ 	.word	0xffffffff


	//   ....[56]....
        /*03c4*/ 	.word	0xffffffff


	//   ....[57]....
        /*03c8*/ 	.word	0xffffffff


	//   ....[58]....
        /*03cc*/ 	.word	0x0500000f


	//   ....[59]....
        /*03d0*/ 	.word	0x0500000f


	//   ....[60]....
        /*03d4*/ 	.word	0x0500000f


	//   ....[61]....
        /*03d8*/ 	.word	0x0500000f


	//   ....[62]....
        /*03dc*/ 	.word	0x0500000f


	//   ....[63]....
        /*03e0*/ 	.word	0x0500000f


	//   ....[64]....
        /*03e4*/ 	.word	0x0500000f


	//   ....[65]....
        /*03e8*/ 	.word	0x0500000f


	//   ....[66]....
        /*03ec*/ 	.word	0x0500000f


	//   ....[67]....
        /*03f0*/ 	.word	0x0500000f


	//   ....[68]....
        /*03f4*/ 	.word	0x0500000f


	//   ....[69]....
        /*03f8*/ 	.word	0x0500000f


	//   ....[70]....
        /*03fc*/ 	.word	0x0500000f


	//   ....[71]....
        /*0400*/ 	.word	0x0500000f


	//   ....[72]....
        /*0404*/ 	.word	0x0500000f


	//   ....[73]....
        /*0408*/ 	.word	0x0500000f


	//   ....[74]....
        /*040c*/ 	.word	0x0500000f


	//   ....[75]....
        /*0410*/ 	.word	0x0500000f


	//   ....[76]....
        /*0414*/ 	.word	0x0500000f


	//   ....[77]....
        /*0418*/ 	.word	0x0500000f


	//   ....[78]....
        /*041c*/ 	.word	0x0500000f


	//   ....[79]....
        /*0420*/ 	.word	0x0500000f


	//   ....[80]....
        /*0424*/ 	.word	0x0500000f


	//   ....[81]....
        /*0428*/ 	.word	0x0500000f


	//   ....[82]....
        /*042c*/ 	.word	0x0500000f


	//   ....[83]....
        /*0430*/ 	.word	0x0500000f


	//   ....[84]....
        /*0434*/ 	.word	0x0500000f


	//   ....[85]....
        /*0438*/ 	.word	0x0500000f


	//   ....[86]....
        /*043c*/ 	.word	0x0500000f


	//   ....[87]....
        /*0440*/ 	.word	0x0500000f


	//   ....[88]....
        /*0444*/ 	.word	0x0500000f


	//   ....[89]....
        /*0448*/ 	.word	0x0500000f


	//   ....[90]....
        /*044c*/ 	.word	0x0500000f


	//   ....[91]....
        /*0450*/ 	.word	0x0500000f


	//   ....[92]....
        /*0454*/ 	.word	0x0500000f


	//   ....[93]....
        /*0458*/ 	.word	0x0500000f


	//   ....[94]....
        /*045c*/ 	.word	0x0500000f


	//----- nvinfo : EIATTR_COOP_GROUP_INSTR_OFFSETS
	.align		4
.L_1579:
        /*0460*/ 	.byte	0x04, 0x28
        /*0462*/ 	.short	(.L_1581 - .L_1580)


	//   ....[0]....
.L_1580:
        /*0464*/ 	.word	0x00000070


	//   ....[1]....
        /*0468*/ 	.word	0x000001d0


	//   ....[2]....
        /*046c*/ 	.word	0x00000220


	//   ....[3]....
        /*0470*/ 	.word	0x00000450


	//   ....[4]....
        /*0474*/ 	.word	0x000005b0


	//   ....[5]....
        /*0478*/ 	.word	0x000006d0


	//   ....[6]....
        /*047c*/ 	.word	0x00000830


	//   ....[7]....
        /*0480*/ 	.word	0x00005dd0


	//   ....[8]....
        /*0484*/ 	.word	0x00009f10


	//   ....[9]....
        /*0488*/ 	.word	0x00009fa0


	//   ....[10]....
        /*048c*/ 	.word	0x0000a6a0


	//   ....[11]....
        /*0490*/ 	.word	0x0000a6f0


	//   ....[12]....
        /*0494*/ 	.word	0x0000c1f0


	//   ....[13]....
        /*0498*/ 	.word	0x0000c300


	//   ....[14]....
        /*049c*/ 	.word	0x0000ce50


	//   ....[15]....
        /*04a0*/ 	.word	0x0000cfc0


	//   ....[16]....
        /*04a4*/ 	.word	0x0000eab0


	//   ....[17]....
        /*04a8*/ 	.word	0x0000eb10


	//   ....[18]....
        /*04ac*/ 	.word	0x0000efa0


	//   ....[19]....
        /*04b0*/ 	.word	0x0000f160


	//   ....[20]....
        /*04b4*/ 	.word	0x000105d0


	//   ....[21]....
        /*04b8*/ 	.word	0x00010630


	//   ....[22]....
        /*04bc*/ 	.word	0x000106a0


	//   ....[23]....
        /*04c0*/ 	.word	0x000106d0


	//   ....[24]....
        /*04c4*/ 	.word	0x000139d0


	//   ....[25]....
        /*04c8*/ 	.word	0x00013b50


	//   ....[26]....
        /*04cc*/ 	.word	0x00013b80


	//   ....[27]....
        /*04d0*/ 	.word	0x00013bc0


	//   ....[28]....
        /*04d4*/ 	.word	0x00013c30


	//   ....[29]....
        /*04d8*/ 	.word	0x00013c90


	//   ....[30]....
        /*04dc*/ 	.word	0x00013cd0


	//   ....[31]....
        /*04e0*/ 	.word	0x00013e70


	//   ....[32]....
        /*04e4*/ 	.word	0x00013ed0


	//   ....[33]....
        /*04e8*/ 	.word	0x00013f10


	//   ....[34]....
        /*04ec*/ 	.word	0x00013f50


	//   ....[35]....
        /*04f0*/ 	.word	0x00013f80


	//   ....[36]....
        /*04f4*/ 	.word	0x00013fb0


	//   ....[37]....
        /*04f8*/ 	.word	0x00014040


	//   ....[38]....
        /*04fc*/ 	.word	0x000140a0


	//   ....[39]....
        /*0500*/ 	.word	0x00014130


	//   ....[40]....
        /*0504*/ 	.word	0x000184e0


	//   ....[41]....
        /*0508*/ 	.word	0x000184f0


	//   ....[42]....
        /*050c*/ 	.word	0x00018600


	//   ....[43]....
        /*0510*/ 	.word	0x00018660


	//   ....[44]....
        /*0514*/ 	.word	0x000186a0


	//   ....[45]....
        /*0518*/ 	.word	0x000186e0


	//   ....[46]....
        /*051c*/ 	.word	0x00018710


	//   ....[47]....
        /*0520*/ 	.word	0x00018740


	//   ....[48]....
        /*0524*/ 	.word	0x000188d0


	//   ....[49]....
        /*0528*/ 	.word	0x00018930


	//   ....[50]....
        /*052c*/ 	.word	0x00018970


	//   ....[51]....
        /*0530*/ 	.word	0x000189b0


	//   ....[52]....
        /*0534*/ 	.word	0x000189e0


	//   ....[53]....
        /*0538*/ 	.word	0x00018a10


	//   ....[54]....
        /*053c*/ 	.word	0x00018ad0


	//   ....[55]....
        /*0540*/ 	.word	0x00018af0


	//   ....[56]....
        /*0544*/ 	.word	0x00018b60


	//   ....[57]....
        /*0548*/ 	.word	0x000191f0


	//   ....[58]....
        /*054c*/ 	.word	0x00019680


	//   ....[59]....
        /*0550*/ 	.word	0x00019720


	//   ....[60]....
        /*0554*/ 	.word	0x000197c0


	//   ....[61]....
        /*0558*/ 	.word	0x00019860


	//   ....[62]....
        /*055c*/ 	.word	0x00019900


	//   ....[63]....
        /*0560*/ 	.word	0x000199a0


	//   ....[64]....
        /*0564*/ 	.word	0x00019a40


	//   ....[65]....
        /*0568*/ 	.word	0x00019ae0


	//   ....[66]....
        /*056c*/ 	.word	0x00019b80


	//   ....[67]....
        /*0570*/ 	.word	0x00019c70


	//   ....[68]....
        /*0574*/ 	.word	0x00019d10


	//   ....[69]....
        /*0578*/ 	.word	0x00019db0


	//   ....[70]....
        /*057c*/ 	.word	0x00019e50


	//   ....[71]....
        /*0580*/ 	.word	0x00019ef0


	//   ....[72]....
        /*0584*/ 	.word	0x00019f90


	//   ....[73]....
        /*0588*/ 	.word	0x0001a030


	//   ....[74]....
        /*058c*/ 	.word	0x0001a0d0


	//   ....[75]....
        /*0590*/ 	.word	0x0001a3d0


	//   ....[76]....
        /*0594*/ 	.word	0x0001a6b0


	//   ....[77]....
        /*0598*/ 	.word	0x0001aad0


	//   ....[78]....
        /*059c*/ 	.word	0x0001ab60


	//   ....[79]....
        /*05a0*/ 	.word	0x0001ac00


	//   ....[80]....
        /*05a4*/ 	.word	0x0001acb0


	//   ....[81]....
        /*05a8*/ 	.word	0x0001ad30


	//   ....[82]....
        /*05ac*/ 	.word	0x0001adb0


	//   ....[83]....
        /*05b0*/ 	.word	0x0001ae30


	//   ....[84]....
        /*05b4*/ 	.word	0x0001aeb0


	//   ....[85]....
        /*05b8*/ 	.word	0x0001af40


	//   ....[86]....
        /*05bc*/ 	.word	0x0001aff0


	//   ....[87]....
        /*05c0*/ 	.word	0x0001b070


	//   ....[88]....
        /*05c4*/ 	.word	0x0001b0f0


	//   ....[89]....
        /*05c8*/ 	.word	0x0001b170


	//   ....[90]....
        /*05cc*/ 	.word	0x0001b1f0


	//   ....[91]....
        /*05d0*/ 	.word	0x0001b260


	//   ....[92]....
        /*05d4*/ 	.word	0x0001b300


	//   ....[93]....
        /*05d8*/ 	.word	0x0001b390


	//   ....[94]....
        /*05dc*/ 	.word	0x0001b4c0


	//----- nvinfo : EIATTR_REG_RECONFIG
	.align		4
.L_1581:
        /*05e0*/ 	.byte	0x01, 0x54
	.zero		2


	//----- nvinfo : EIATTR_SYSCALL_OFFSETS
	.align		4
        /*05e4*/ 	.byte	0x04, 0x46
        /*05e6*/ 	.short	(.L_1583 - .L_1582)


	//   ....[0]....
.L_1582:
        /*05e8*/ 	.word	0x00001770


	//   ....[1]....
        /*05ec*/ 	.word	0x000018c0


	//   ....[2]....
        /*05f0*/ 	.word	0x00005f70


	//   ....[3]....
        /*05f4*/ 	.word	0x00006400


	//   ....[4]....
        /*05f8*/ 	.word	0x00015d00


	//   ....[5]....
        /*05fc*/ 	.word	0x00015e40


	//   ....[6]....
        /*0600*/ 	.word	0x00015f40


	//----- nvinfo : EIATTR_MBARRIER_INSTR_OFFSETS
	.align		4
.L_1583:
        /*0604*/ 	.byte	0x04, 0x39
        /*0606*/ 	.short	(.L_1585 - .L_1584)


	//   ....[0]....
.L_1584:
        /*0608*/ 	.word	0x00000300
        /*060c*/ 	.word	0x000000ff
        /*0610*/ 	.word	0x00022800
        /*0614*/ 	.short	0x0100
        /*0616*/ 	.byte	0x08
	.zero		1


	//   ....[1]....
        /*0618*/ 	.word	0x00000310
        /*061c*/ 	.word	0x000000ff
        /*0620*/ 	.word	0x00022820
        /*0624*/ 	.short	0x0100
        /*0626*/ 	.byte	0x08
	.zero		1


	//   ....[2]....
        /*0628*/ 	.word	0x00000400
        /*062c*/ 	.word	0x000000ff
        /*0630*/ 	.word	0x00022830
        /*0634*/ 	.short	0x0100
        /*0636*/ 	.byte	0x08
	.zero		1


	//   ....[3]....
        /*0638*/ 	.word	0x00000410
        /*063c*/ 	.word	0x000000ff
        /*0640*/ 	.word	0x00022840
        /*0644*/ 	.short	0x0100
        /*0646*/ 	.byte	0x08
	.zero		1


	//   ....[4]....
        /*0648*/ 	.word	0x00000420
        /*064c*/ 	.word	0x000000ff
        /*0650*/ 	.word	0x00022838
        /*0654*/ 	.short	0x0100
        /*0656*/ 	.byte	0x08
	.zero		1


	//   ....[5]....
        /*0658*/ 	.word	0x00000430
        /*065c*/ 	.word	0x000000ff
        /*0660*/ 	.word	0x00022848
        /*0664*/ 	.short	0x0100
        /*0666*/ 	.byte	0x08
	.zero		1


	//   ....[6]....
        /*0668*/ 	.word	0x00000560
        /*066c*/ 	.word	0x000000ff
        /*0670*/ 	.word	0x00022850
        /*0674*/ 	.short	0x0100
        /*0676*/ 	.byte	0x08
	.zero		1


	//   ....[7]....
        /*0678*/ 	.word	0x00000570
        /*067c*/ 	.word	0x000000ff
        /*0680*/ 	.word	0x00022860
        /*0684*/ 	.short	0x0100
        /*0686*/ 	.byte	0x08
	.zero		1


	//   ....[8]....
        /*0688*/ 	.word	0x00000580
        /*068c*/ 	.word	0x000000ff
        /*0690*/ 	.word	0x00022858
        /*0694*/ 	.short	0x0100
        /*0696*/ 	.byte	0x08
	.zero		1


	//   ....[9]....
        /*0698*/ 	.word	0x00000590
        /*069c*/ 	.word	0x000000ff
        /*06a0*/ 	.word	0x00022868
        /*06a4*/ 	.short	0x0100
        /*06a6*/ 	.byte	0x08
	.zero		1


	//   ....[10]....
        /*06a8*/ 	.word	0x00000680
        /*06ac*/ 	.word	0x000000ff
        /*06b0*/ 	.word	0x00022870
        /*06b4*/ 	.short	0x0100
        /*06b6*/ 	.byte	0x06
	.zero		1


	//   ....[11]....
        /*06b8*/ 	.word	0x00000690
        /*06bc*/ 	.word	0x000000ff
        /*06c0*/ 	.word	0x00022880
        /*06c4*/ 	.short	0x0100
        /*06c6*/ 	.byte	0x06
	.zero		1


	//   ....[12]....
        /*06c8*/ 	.word	0x000006a0
        /*06cc*/ 	.word	0x000000ff
        /*06d0*/ 	.word	0x00022878
        /*06d4*/ 	.short	0x0100
        /*06d6*/ 	.byte	0x06
	.zero		1


	//   ....[13]....
        /*06d8*/ 	.word	0x000006b0
        /*06dc*/ 	.word	0x000000ff
        /*06e0*/ 	.word	0x00022888
        /*06e4*/ 	.short	0x0100
        /*06e6*/ 	.byte	0x06
	.zero		1


	//   ....[14]....
        /*06e8*/ 	.word	0x000007e0
        /*06ec*/ 	.word	0x000000ff
        /*06f0*/ 	.word	0x00022890
        /*06f4*/ 	.short	0x0100
        /*06f6*/ 	.byte	0x08
	.zero		1


	//   ....[15]....
        /*06f8*/ 	.word	0x000007f0
        /*06fc*/ 	.word	0x000000ff
        /*0700*/ 	.word	0x000228a0
        /*0704*/ 	.short	0x0100
        /*0706*/ 	.byte	0x08
	.zero		1


	//   ....[16]....
        /*0708*/ 	.word	0x00000800
        /*070c*/ 	.word	0x000000ff
        /*0710*/ 	.word	0x00022898
        /*0714*/ 	.short	0x0100
        /*0716*/ 	.byte	0x08
	.zero		1


	//   ....[17]....
        /*0718*/ 	.word	0x00000810
        /*071c*/ 	.word	0x000000ff
        /*0720*/ 	.word	0x000228a8
        /*0724*/ 	.short	0x0100
        /*0726*/ 	.byte	0x08
	.zero		1


	//   ....[18]....
        /*0728*/ 	.word	0x00000940
        /*072c*/ 	.word	0x000000ff
        /*0730*/ 	.word	0x000228b0
        /*0734*/ 	.short	0x0100
        /*0736*/ 	.byte	0x08
	.zero		1


	//   ....[19]....
        /*0738*/ 	.word	0x00000950
        /*073c*/ 	.word	0x000000ff
        /*0740*/ 	.word	0x000228c0
        /*0744*/ 	.short	0x0100
        /*0746*/ 	.byte	0x08
	.zero		1


	//   ....[20]....
        /*0748*/ 	.word	0x00000960
        /*074c*/ 	.word	0x000000ff
        /*0750*/ 	.word	0x000228b8
        /*0754*/ 	.short	0x0100
        /*0756*/ 	.byte	0x08
	.zero		1


	//   ....[21]....
        /*0758*/ 	.word	0x00000970
        /*075c*/ 	.word	0x000000ff
        /*0760*/ 	.word	0x000228c8
        /*0764*/ 	.short	0x0100
        /*0766*/ 	.byte	0x08
	.zero		1


	//   ....[22]....
        /*0768*/ 	.word	0x00002ba0
        /*076c*/ 	.word	0x00000058
        /*0770*/ 	.word	0x00022890
        /*0774*/ 	.short	0x010a
        /*0776*/ 	.byte	0x3f
	.zero		1


	//   ....[23]....
        /*0778*/ 	.word	0x00003ea0
        /*077c*/ 	.word	0x00000058
        /*0780*/ 	.word	0x00022890
        /*0784*/ 	.short	0x010a
        /*0786*/ 	.byte	0x3f
	.zero		1


	//   ....[24]....
        /*0788*/ 	.word	0x00004fb0
        /*078c*/ 	.word	0x00000058
        /*0790*/ 	.word	0x00022890
        /*0794*/ 	.short	0x010a
        /*0796*/ 	.byte	0x3f
	.zero		1


	//   ....[25]....
        /*0798*/ 	.word	0x000051c0
        /*079c*/ 	.word	0x00000004
        /*07a0*/ 	.word	0x00000000
        /*07a4*/ 	.short	0x0101
        /*07a6*/ 	.byte	0x3f
	.zero		1


	//   ....[26]....
        /*07a8*/ 	.word	0x00005200
        /*07ac*/ 	.word	0x00000058
        /*07b0*/ 	.word	0x000228b0
        /*07b4*/ 	.short	0x010a
        /*07b6*/ 	.byte	0x3f
	.zero		1


	//   ....[27]....
        /*07b8*/ 	.word	0x00005850
        /*07bc*/ 	.word	0x00000058
        /*07c0*/ 	.word	0x00000000
        /*07c4*/ 	.short	0x0101
        /*07c6*/ 	.byte	0x3f
	.zero		1


	//   ....[28]....
        /*07c8*/ 	.word	0x00006000
        /*07cc*/ 	.word	0x00000012
        /*07d0*/ 	.word	0x00022800
        /*07d4*/ 	.short	0x010a
        /*07d6*/ 	.byte	0x3f
	.zero		1


	//   ....[29]....
        /*07d8*/ 	.word	0x00006050
        /*07dc*/ 	.word	0x00000012
        /*07e0*/ 	.word	0x00022800
        /*07e4*/ 	.short	0x010a
        /*07e6*/ 	.byte	0x3f
	.zero		1


	//   ....[30]....
        /*07e8*/ 	.word	0x00006c70
        /*07ec*/ 	.word	0x00000012
        /*07f0*/ 	.word	0x00022800
        /*07f4*/ 	.short	0x010a
        /*07f6*/ 	.byte	0x3f
	.zero		1


	//   ....[31]....
        /*07f8*/ 	.word	0x000080e0
        /*07fc*/ 	.word	0x00000012
        /*0800*/ 	.word	0x00022800
        /*0804*/ 	.short	0x010a
        /*0806*/ 	.byte	0x3f
	.zero		1


	//   ....[32]....
        /*0808*/ 	.word	0x00009150
        /*080c*/ 	.word	0x0000000d
        /*0810*/ 	.word	0x00022830
        /*0814*/ 	.short	0x010a
        /*0816*/ 	.byte	0x3f
	.zero		1


	//   ....[33]....
        /*0818*/ 	.word	0x000091f0
        /*081c*/ 	.word	0x0000000d
        /*0820*/ 	.word	0x00022830
        /*0824*/ 	.short	0x010a
        /*0826*/ 	.byte	0x3f
	.zero		1


	//   ....[34]....
        /*0828*/ 	.word	0x0000abb0
        /*082c*/ 	.word	0x00000003
        /*0830*/ 	.word	0x00000000
        /*0834*/ 	.short	0x0101
        /*0836*/ 	.byte	0x3f
	.zero		1


	//   ....[35]....
        /*0838*/ 	.word	0x0000b060
        /*083c*/ 	.word	0x0000000d
        /*0840*/ 	.word	0x00022850
        /*0844*/ 	.short	0x010a
        /*0846*/ 	.byte	0x3f
	.zero		1


	//   ....[36]....
        /*0848*/ 	.word	0x0000b0b0
        /*084c*/ 	.word	0x0000000d
        /*0850*/ 	.word	0x00022850
        /*0854*/ 	.short	0x010a
        /*0856*/ 	.byte	0x3f
	.zero		1


	//   ....[37]....
        /*0858*/ 	.word	0x0000b510
        /*085c*/ 	.word	0x0000000d
        /*0860*/ 	.word	0x00000000
        /*0864*/ 	.short	0x0101
        /*0866*/ 	.byte	0x3f
	.zero		1


	//   ....[38]....
        /*0868*/ 	.word	0x0000b5f0
        /*086c*/ 	.word	0x0000000d
        /*0870*/ 	.word	0x00022830
        /*0874*/ 	.short	0x010a
        /*0876*/ 	.byte	0x3f
	.zero		1


	//   ....[39]....
        /*0878*/ 	.word	0x0000b650
        /*087c*/ 	.word	0x0000000d
        /*0880*/ 	.word	0x00022830
        /*0884*/ 	.short	0x010a
        /*0886*/ 	.byte	0x3f
	.zero		1


	//   ....[40]....
        /*0888*/ 	.word	0x0000d260
        /*088c*/ 	.word	0x0000009e
        /*0890*/ 	.word	0x00000000
        /*0894*/ 	.short	0x0101
        /*0896*/ 	.byte	0x3f
	.zero		1


	//   ....[41]....
        /*0898*/ 	.word	0x0000dc90
        /*089c*/ 	.word	0x0000000d
        /*08a0*/ 	.word	0x00022850
        /*08a4*/ 	.short	0x010a
        /*08a6*/ 	.byte	0x3f
	.zero		1


	//   ....[42]....
        /*08a8*/ 	.word	0x0000dce0
        /*08ac*/ 	.word	0x0000000d
        /*08b0*/ 	.word	0x00022850
        /*08b4*/ 	.short	0x010a
        /*08b6*/ 	.byte	0x3f
	.zero		1


	//   ....[43]....
        /*08b8*/ 	.word	0x0000e0b0
        /*08bc*/ 	.word	0x0000000d
        /*08c0*/ 	.word	0x00000000
        /*08c4*/ 	.short	0x0101
        /*08c6*/ 	.byte	0x3f
	.zero		1


	//   ....[44]....
        /*08c8*/ 	.word	0x0000e1b0
        /*08cc*/ 	.word	0x0000000d
        /*08d0*/ 	.word	0x00022830
        /*08d4*/ 	.short	0x010a
        /*08d6*/ 	.byte	0x3f
	.zero		1


	//   ....[45]....
        /*08d8*/ 	.word	0x0000e210
        /*08dc*/ 	.word	0x0000000d
        /*08e0*/ 	.word	0x00022830
        /*08e4*/ 	.short	0x010a
        /*08e6*/ 	.byte	0x3f
	.zero		1


	//   ....[46]....
        /*08e8*/ 	.word	0x0000f440
        /*08ec*/ 	.word	0x0000009a
        /*08f0*/ 	.word	0x00000000
        /*08f4*/ 	.short	0x0101
        /*08f6*/ 	.byte	0x3f
	.zero		1


	//   ....[47]....
        /*08f8*/ 	.word	0x00010180
        /*08fc*/ 	.word	0x0000000d
        /*0900*/ 	.word	0x00022850
        /*0904*/ 	.short	0x010a
        /*0906*/ 	.byte	0x3f
	.zero		1


	//   ....[48]....
        /*0908*/ 	.word	0x000101d0
        /*090c*/ 	.word	0x0000000d
        /*0910*/ 	.word	0x00022850
        /*0914*/ 	.short	0x010a
        /*0916*/ 	.byte	0x3f
	.zero		1


	//   ....[49]....
        /*0918*/ 	.word	0x000105a0
        /*091c*/ 	.word	0x0000000d
        /*0920*/ 	.word	0x00000000
        /*0924*/ 	.short	0x0101
        /*0926*/ 	.byte	0x3f
	.zero		1


	//   ....[50]....
        /*0928*/ 	.word	0x000126e0
        /*092c*/ 	.word	0x00000000
        /*0930*/ 	.word	0x00000000
        /*0934*/ 	.short	0x0101
        /*0936*/ 	.byte	0x3f
	.zero		1


	//   ....[51]....
        /*0938*/ 	.word	0x00014e70
        /*093c*/ 	.word	0x00000009
        /*0940*/ 	.word	0x00022820
        /*0944*/ 	.short	0x010a
        /*0946*/ 	.byte	0x3f
	.zero		1


	//   ....[52]....
        /*0948*/ 	.word	0x00014f00
        /*094c*/ 	.word	0x00000005
        /*0950*/ 	.word	0x000228a0
        /*0954*/ 	.short	0x010a
        /*0956*/ 	.byte	0x3f
	.zero		1


	//   ....[53]....
        /*0958*/ 	.word	0x000150e0
        /*095c*/ 	.word	0x00000005
        /*0960*/ 	.word	0x000228c0
        /*0964*/ 	.short	0x010a
        /*0966*/ 	.byte	0x3f
	.zero		1


	//   ....[54]....
        /*0968*/ 	.word	0x000154f0
        /*096c*/ 	.word	0x00000006
        /*0970*/ 	.word	0x000228a0
        /*0974*/ 	.short	0x010a
        /*0976*/ 	.byte	0x3f
	.zero		1


	//   ....[55]....
        /*0978*/ 	.word	0x000156b0
        /*097c*/ 	.word	0x00000006
        /*0980*/ 	.word	0x000228c0
        /*0984*/ 	.short	0x010a
        /*0986*/ 	.byte	0x3f
	.zero		1


	//   ....[56]....
        /*0988*/ 	.word	0x00016480
        /*098c*/ 	.word	0x00000005
        /*0990*/ 	.word	0x00022840
        /*0994*/ 	.short	0x010a
        /*0996*/ 	.byte	0x3f
	.zero		1


	//   ....[57]....
        /*0998*/ 	.word	0x00016870
        /*099c*/ 	.word	0x00000007
        /*09a0*/ 	.word	0x00022820
        /*09a4*/ 	.short	0x010a
        /*09a6*/ 	.byte	0x3f
	.zero		1


	//   ....[58]....
        /*09a8*/ 	.word	0x00016930
        /*09ac*/ 	.word	0x00000002
        /*09b0*/ 	.word	0x00022860
        /*09b4*/ 	.short	0x010a
        /*09b6*/ 	.byte	0x3f
	.zero		1


	//   ....[59]....
        /*09b8*/ 	.word	0x00016f50
        /*09bc*/ 	.word	0x00000003
        /*09c0*/ 	.word	0x00022840
        /*09c4*/ 	.short	0x010a
        /*09c6*/ 	.byte	0x3f
	.zero		1


	//   ....[60]....
        /*09c8*/ 	.word	0x00017160
        /*09cc*/ 	.word	0x00000003
        /*09d0*/ 	.word	0x00022860
        /*09d4*/ 	.short	0x010a
        /*09d6*/ 	.byte	0x3f
	.zero		1


	//   ....[61]....
        /*09d8*/ 	.word	0x000176d0
        /*09dc*/ 	.word	0x00000002
        /*09e0*/ 	.word	0x00022840
        /*09e4*/ 	.short	0x010a
        /*09e6*/ 	.byte	0x3f
	.zero		1


	//   ....[62]....
        /*09e8*/ 	.word	0x000178d0
        /*09ec*/ 	.word	0x00000002
        /*09f0*/ 	.word	0x00022860
        /*09f4*/ 	.short	0x010a
        /*09f6*/ 	.byte	0x3f
	.zero		1


	//   ....[63]....
        /*09f8*/ 	.word	0x00017dd0
        /*09fc*/ 	.word	0x00000002
        /*0a00*/ 	.word	0x00022840
        /*0a04*/ 	.short	0x010a
        /*0a06*/ 	.byte	0x3f
	.zero		1


	//   ....[64]....
        /*0a08*/ 	.word	0x00017fe0
        /*0a0c*/ 	.word	0x00000002
        /*0a10*/ 	.word	0x00022860
        /*0a14*/ 	.short	0x010a
        /*0a16*/ 	.byte	0x3f
	.zero		1


	//   ....[65]....
        /*0a18*/ 	.word	0x00019170
        /*0a1c*/ 	.word	0x00000000
        /*0a20*/ 	.word	0x00022820
        /*0a24*/ 	.short	0x010a
        /*0a26*/ 	.byte	0x3f
	.zero		1


	//   ....[66]....
        /*0a28*/ 	.word	0x00019320
        /*0a2c*/ 	.word	0x00000006
        /*0a30*/ 	.word	0x00000000
        /*0a34*/ 	.short	0x010a
        /*0a36*/ 	.byte	0x3f
	.zero		1


	//   ....[67]....
        /*0a38*/ 	.word	0x00019390
        /*0a3c*/ 	.word	0x00000007
        /*0a40*/ 	.word	0x00000000
        /*0a44*/ 	.short	0x010a
        /*0a46*/ 	.byte	0x3f
	.zero		1


	//   ....[68]....
        /*0a48*/ 	.word	0x00019400
        /*0a4c*/ 	.word	0x00000004
        /*0a50*/ 	.word	0x00000000
        /*0a54*/ 	.short	0x010a
        /*0a56*/ 	.byte	0x3f
	.zero		1


	//   ....[69]....
        /*0a58*/ 	.word	0x00019430
        /*0a5c*/ 	.word	0x00000003
        /*0a60*/ 	.word	0x00000000
        /*0a64*/ 	.short	0x010a
        /*0a66*/ 	.byte	0x3f
	.zero		1


	//   ....[70]....
        /*0a68*/ 	.word	0x00019490
        /*0a6c*/ 	.word	0x00000058
        /*0a70*/ 	.word	0x00022890
        /*0a74*/ 	.short	0x010a
        /*0a76*/ 	.byte	0x3f
	.zero		1


	//   ....[71]....
        /*0a78*/ 	.word	0x000194e0
        /*0a7c*/ 	.word	0x00000058
        /*0a80*/ 	.word	0x00022890
        /*0a84*/ 	.short	0x010a
        /*0a86*/ 	.byte	0x3f
	.zero		1


	//   ....[72]....
        /*0a88*/ 	.word	0x00019530
        /*0a8c*/ 	.word	0x00000058
        /*0a90*/ 	.word	0x00022890
        /*0a94*/ 	.short	0x010a
        /*0a96*/ 	.byte	0x3f
	.zero		1


	//   ....[73]....
        /*0a98*/ 	.word	0x00019580
        /*0a9c*/ 	.word	0x00000058
        /*0aa0*/ 	.word	0x000228b0
        /*0aa4*/ 	.short	0x010a
        /*0aa6*/ 	.byte	0x3f
	.zero		1


	//   ....[74]....
        /*0aa8*/ 	.word	0x00019bc0
        /*0aac*/ 	.word	0x00000012
        /*0ab0*/ 	.word	0x00022800
        /*0ab4*/ 	.short	0x010a
        /*0ab6*/ 	.byte	0x3f
	.zero		1


	//   ....[75]....
        /*0ab8*/ 	.word	0x0001a110
        /*0abc*/ 	.word	0x00000012
        /*0ac0*/ 	.word	0x00022800
        /*0ac4*/ 	.short	0x010a
        /*0ac6*/ 	.byte	0x3f
	.zero		1


	//   ....[76]....
        /*0ac8*/ 	.word	0x0001a160
        /*0acc*/ 	.word	0x0000000d
        /*0ad0*/ 	.word	0x00022830
        /*0ad4*/ 	.short	0x010a
        /*0ad6*/ 	.byte	0x3f
	.zero		1


	//   ....[77]....
        /*0ad8*/ 	.word	0x0001a1b0
        /*0adc*/ 	.word	0x0000000d
        /*0ae0*/ 	.word	0x00022850
        /*0ae4*/ 	.short	0x010a
        /*0ae6*/ 	.byte	0x3f
	.zero		1


	//   ....[78]....
        /*0ae8*/ 	.word	0x0001a200
        /*0aec*/ 	.word	0x0000000d
        /*0af0*/ 	.word	0x00022830
        /*0af4*/ 	.short	0x010a
        /*0af6*/ 	.byte	0x3f
	.zero		1


	//   ....[79]....
        /*0af8*/ 	.word	0x0001a250
        /*0afc*/ 	.word	0x0000000d
        /*0b00*/ 	.word	0x00022850
        /*0b04*/ 	.short	0x010a
        /*0b06*/ 	.byte	0x3f
	.zero		1


	//   ....[80]....
        /*0b08*/ 	.word	0x0001a2a0
        /*0b0c*/ 	.word	0x0000000d
        /*0b10*/ 	.word	0x00022830
        /*0b14*/ 	.short	0x010a
        /*0b16*/ 	.byte	0x3f
	.zero		1


	//   ....[81]....
        /*0b18*/ 	.word	0x0001a2f0
        /*0b1c*/ 	.word	0x0000000d
        /*0b20*/ 	.word	0x00022850
        /*0b24*/ 	.short	0x010a
        /*0b26*/ 	.byte	0x3f
	.zero		1


	//   ....[82]....
        /*0b28*/ 	.word	0x0001a490
        /*0b2c*/ 	.word	0x00000009
        /*0b30*/ 	.word	0x00022820
        /*0b34*/ 	.short	0x010a
        /*0b36*/ 	.byte	0x3f
	.zero		1


	//   ....[83]....
        /*0b38*/ 	.word	0x0001a4e0
        /*0b3c*/ 	.word	0x00000005
        /*0b40*/ 	.word	0x000228a0
        /*0b44*/ 	.short	0x010a
        /*0b46*/ 	.byte	0x3f
	.zero		1


	//   ....[84]....
        /*0b48*/ 	.word	0x0001a530
        /*0b4c*/ 	.word	0x00000005
        /*0b50*/ 	.word	0x000228c0
        /*0b54*/ 	.short	0x010a
        /*0b56*/ 	.byte	0x3f
	.zero		1


	//   ....[85]....
        /*0b58*/ 	.word	0x0001a580
        /*0b5c*/ 	.word	0x00000006
        /*0b60*/ 	.word	0x000228a0
        /*0b64*/ 	.short	0x010a
        /*0b66*/ 	.byte	0x3f
	.zero		1


	//   ....[86]....
        /*0b68*/ 	.word	0x0001a5d0
        /*0b6c*/ 	.word	0x00000006
        /*0b70*/ 	.word	0x000228c0
        /*0b74*/ 	.short	0x010a
        /*0b76*/ 	.byte	0x3f
	.zero		1


	//   ....[87]....
        /*0b78*/ 	.word	0x0001a770
        /*0b7c*/ 	.word	0x00000005
        /*0b80*/ 	.word	0x00022840
        /*0b84*/ 	.short	0x010a
        /*0b86*/ 	.byte	0x3f
	.zero		1


	//   ....[88]....
        /*0b88*/ 	.word	0x0001a7f0
        /*0b8c*/ 	.word	0x00000005
        /*0b90*/ 	.word	0x00022820
        /*0b94*/ 	.short	0x010a
        /*0b96*/ 	.byte	0x3f
	.zero		1


	//   ....[89]....
        /*0b98*/ 	.word	0x0001a840
        /*0b9c*/ 	.word	0x00000002
        /*0ba0*/ 	.word	0x00022860
        /*0ba4*/ 	.short	0x010a
        /*0ba6*/ 	.byte	0x3f
	.zero		1


	//   ....[90]....
        /*0ba8*/ 	.word	0x0001a890
        /*0bac*/ 	.word	0x00000003
        /*0bb0*/ 	.word	0x00022840
        /*0bb4*/ 	.short	0x010a
        /*0bb6*/ 	.byte	0x3f
	.zero		1


	//   ....[91]....
        /*0bb8*/ 	.word	0x0001a8e0
        /*0bbc*/ 	.word	0x00000003
        /*0bc0*/ 	.word	0x00022860
        /*0bc4*/ 	.short	0x010a
        /*0bc6*/ 	.byte	0x3f
	.zero		1


	//   ....[92]....
        /*0bc8*/ 	.word	0x0001a930
        /*0bcc*/ 	.word	0x00000002
        /*0bd0*/ 	.word	0x00022840
        /*0bd4*/ 	.short	0x010a
        /*0bd6*/ 	.byte	0x3f
	.zero		1


	//   ....[93]....
        /*0bd8*/ 	.word	0x0001a980
        /*0bdc*/ 	.word	0x00000002
        /*0be0*/ 	.word	0x00022860
        /*0be4*/ 	.short	0x010a
        /*0be6*/ 	.byte	0x3f
	.zero		1


	//   ....[94]....
        /*0be8*/ 	.word	0x0001a9d0
        /*0bec*/ 	.word	0x00000002
        /*0bf0*/ 	.word	0x00022840
        /*0bf4*/ 	.short	0x010a
        /*0bf6*/ 	.byte	0x3f
	.zero		1


	//   ....[95]....
        /*0bf8*/ 	.word	0x0001aa20
        /*0bfc*/ 	.word	0x00000002
        /*0c00*/ 	.word	0x00022860
        /*0c04*/ 	.short	0x010a
        /*0c06*/ 	.byte	0x3f
	.zero		1


	//   ....[96]....
        /*0c08*/ 	.word	0x0001b3e0
        /*0c0c*/ 	.word	0x00000000
        /*0c10*/ 	.word	0x00022820
        /*0c14*/ 	.short	0x010a
        /*0c16*/ 	.byte	0x3f
	.zero		1


	//   ....[97]....
        /*0c18*/ 	.word	0x0001b580
        /*0c1c*/ 	.word	0x00000006
        /*0c20*/ 	.word	0x00000000
        /*0c24*/ 	.short	0x010a
        /*0c26*/ 	.byte	0x3f
	.zero		1


	//   ....[98]....
        /*0c28*/ 	.word	0x0001b5d0
        /*0c2c*/ 	.word	0x00000007
        /*0c30*/ 	.word	0x00000000
        /*0c34*/ 	.short	0x010a
        /*0c36*/ 	.byte	0x3f
	.zero		1


	//   ....[99]....
        /*0c38*/ 	.word	0x0001b620
        /*0c3c*/ 	.word	0x00000004
        /*0c40*/ 	.word	0x00000000
        /*0c44*/ 	.short	0x010a
        /*0c46*/ 	.byte	0x3f
	.zero		1


	//----- nvinfo : EIATTR_NUM_MBARRIERS
	.align		4
.L_1585:
        /*0c48*/ 	.byte	0x03, 0x38
        /*0c4a*/ 	.short	0x0016


	//----- nvinfo : EIATTR_EXIT_INSTR_OFFSETS
	.align		4
        /*0c4c*/ 	.byte	0x04, 0x1c
        /*0c4e*/ 	.short	(.L_1587 - .L_1586)


	//   ....[0]....
.L_1586:
        /*0c50*/ 	.word	0x00019480


	//----- nvinfo : EIATTR_MAX_THREADS
	.align		4
.L_1587:
        /*0c54*/ 	.byte	0x04, 0x05
        /*0c56*/ 	.short	(.L_1589 - .L_1588)
.L_1588:
        /*0c58*/ 	.word	0x00000180
        /*0c5c*/ 	.word	0x00000001
        /*0c60*/ 	.word	0x00000001


	//----- nvinfo : EIATTR_CRS_STACK_SIZE
	.align		4
.L_1589:
        /*0c64*/ 	.byte	0x04, 0x1e
        /*0c66*/ 	.short	(.L_1591 - .L_1590)
.L_1590:
        /*0c68*/ 	.word	0x00000000


	//----- nvinfo : EIATTR_CBANK_PARAM_SIZE
	.align		4
.L_1591:
        /*0c6c*/ 	.byte	0x03, 0x19
        /*0c6e*/ 	.short	0x0a70


	//----- nvinfo : EIATTR_PARAM_CBANK
	.align		4
        /*0c70*/ 	.byte	0x04, 0x0a
        /*0c72*/ 	.short	(.L_1593 - .L_1592)
	.align		4
.L_1592:
        /*0c74*/ 	.word	index@(.nv.constant0._ZN7cutlass13device_kernelIN5flash11enable_sm90INS1_16FlashAttnFwdSm90INS1_25CollectiveMainloopFwdSm90ILi2EN4cute5tupleIJNS5_1CILi1EEES8_S8_EEENS6_IJNS7_ILi128EEENS7_ILi96EEENS7_ILi64EEEEEELi256ENS_10bfloat16_tEfNS_4arch4Sm90ELb1ELb0ELb1ELb1ELb0ELb1ELb0ELb1ELb0ELb0ELb0ELb0EEENS1_21CollectiveEpilogueFwdINS6_IJSA_NS7_ILi256EEESB_EEES9_SE_SG_Li256ELb1ELb0ELb0ELb0EEENS1_36VarlenDynamicPersistentTileSchedulerILi128ELi96ELi256ELi32ELb0ELb0ELb1ELb1ELb1ELb1EEEEEEEEEvNT_6ParamsE)
        /*0c78*/ 	.short	0x0210
        /*0c7a*/ 	.short	0x0a70


	//----- nvinfo : EIATTR_SW_WAR
	.align		4
.L_1593:
        /*0c7c*/ 	.byte	0x04, 0x36
        /*0c7e*/ 	.short	(.L_1595 - .L_1594)
.L_1594:
        /*0c80*/ 	.word	0x00000008
.L_1595:


//--------------------- .nv.info._ZN7cutlass13device_kernelIN5flash11enable_sm90INS1_16FlashAttnFwdSm90INS1_25CollectiveMainloopFwdSm90ILi2EN4cute5tupleIJNS5_1CILi1EEES8_S8_EEENS6_IJNS7_ILi128EEENS7_ILi96EEENS7_ILi64EEEEEELi256ENS_10bfloat16_tEfNS_4arch4Sm90ELb1ELb0ELb1ELb1ELb0ELb0ELb1ELb1ELb0ELb0ELb0ELb0EEENS1_21CollectiveEpilogueFwdINS6_IJSA_NS7_ILi256EEESB_EEES9_SE_SG_Li256ELb1ELb0ELb0ELb0EEENS1_36VarlenDynamicPersistentTileSchedulerILi128ELi96ELi256ELi32ELb0ELb0ELb1ELb1ELb1ELb1EEEEEEEEEvNT_6ParamsE --------------------------
	.section	.nv.info._ZN7cutlass13device_kernelIN5flash11enable_sm90INS1_16FlashAttnFwdSm90INS1_25CollectiveMainloopFwdSm90ILi2EN4cute5tupleIJNS5_1CILi1EEES8_S8_EEENS6_IJNS7_ILi128EEENS7_ILi96EEENS7_ILi64EEEEEELi256ENS_10bfloat16_tEfNS_4arch4Sm90ELb1ELb0ELb1ELb1ELb0ELb0ELb1ELb1ELb0ELb0ELb0ELb0EEENS1_21CollectiveEpilogueFwdINS6_IJSA_NS7_ILi256EEESB_EEES9_SE_SG_Li256ELb1ELb0ELb0ELb0EEENS1_36VarlenDynamicPersistentTileSchedulerILi128ELi96ELi256ELi32ELb0ELb0ELb1ELb1ELb1ELb1EEEEEEEEEvNT_6ParamsE,"",@"SHT_CUDA_INFO"
	.sectionflags	@""
	.align	4


	//----- nvinfo : EIATTR_CUDA_API_VERSION
	.align		4
        /*0000*/ 	.byte	0x04, 0x37
        /*0002*/ 	.short	(.L_1597 - .L_1596)
.L_1596:
        /*0004*/ 	.word	0x00000082


	//----- nvinfo : EIATTR_KPARAM_INFO
	.align		4
.L_1597:
        /*0008*/ 	.byte	0x04, 0x17
        /*000a*/ 	.short	(.L_1599 - .L_1598)
.L_1598:
        /*000c*/ 	.word	0x00000000
        /*0010*/ 	.short	0x0000
        /*0012*/ 	.short	0x0070
        /*0014*/ 	.byte	0x00, 0xf0, 0x01, 0x2c


	//----- nvinfo : EIATTR_SPARSE_MMA_MASK
	.align		4
.L_1599:
        /*0018*/ 	.byte	0x03, 0x50
        /*001a*/ 	.short	0x0000


	//----- nvinfo : EIATTR_MAXREG_COUNT
	.align		4
        /*001c*/ 	.byte	0x03, 0x1b
        /*001e*/ 	.short	0x00a8


	//----- nvinfo : EIATTR_NUM_BARRIERS
	.align		4
        /*0020*/ 	.byte	0x02, 0x4c
        /*0022*/ 	.byte	0x10
	.zero		1


	//----- nvinfo : EIATTR_EXTERNS
	.align		4
        /*0024*/ 	.byte	0x04, 0x0f
        /*0026*/ 	.short	(.L_1601 - .L_1600)


	//   ....[0]....
	.align		4
.L_1600:
        /*0028*/ 	.word	index@(__assertfail)


	//----- nvinfo : EIATTR_ANNOTATIONS
	.align		4
.L_1601:
        /*002c*/ 	.byte	0x04, 0x55
        /*002e*/ 	.short	(.L_1603 - .L_1602)


	//   ....[0]....
.L_1602:
        /* <DEDUP_REMOVED lines=27> */


	//----- nvinfo : EIATTR_MERCURY_ISA_VERSION
	.align		4
.L_1603:
        /*01d0*/ 	.byte	0x03, 0x5f
        /*01d2*/ 	.short	0x0101


	//----- nvinfo : EIATTR_UNUSED_LOAD_BYTE_OFFSET
	.align		4
        /*01d4*/ 	.byte	0x04, 0x44
        /*01d6*/ 	.short	(.L_1605 - .L_1604)


	//   ....[0]....
.L_1604:
        /*01d8*/ 	.word	0x00000ad0
        /*01dc*/ 	.word	0x0000fff0


	//   ....[1]....
        /*01e0*/ 	.word	0x0000aa60
        /*01e4*/ 	.word	0x0000fff0


	//----- nvinfo : EIATTR_INT_WARP_WIDE_INSTR_OFFSETS
	.align		4
.L_1605:
        /*01e8*/ 	.byte	0x04, 0x31
        /*01ea*/ 	.short	(.L_1607 - .L_1606)


	//   ....[0]....
.L_1606:
        /*01ec*/ 	.word	0x00000190


	//   ....[1]....
        /*01f0*/ 	.word	0x000001d0


	//   ....[2]....
        /*01f4*/ 	.word	0x00000240


	//   ....[3]....
        /*01f8*/ 	.word	0x00000250


	//   ....[4]....
        /*01fc*/ 	.word	0x0000e880


	//   ....[5]....
        /*0200*/ 	.word	0x0000e920


	//   ....[6]....
        /*0204*/ 	.word	0x0000edc0


	//   ....[7]....
        /*0208*/ 	.word	0x0000edf0


	//   ....[8]....
        /*020c*/ 	.word	0x000113d0


	//   ....[9]....
        /*0210*/ 	.word	0x00011470


	//----- nvinfo : EIATTR_COOP_GROUP_MASK_REGIDS
	.align		4
.L_1607:
        /*0214*/ 	.byte	0x04, 0x29
        /*0216*/ 	.short	(.L_1609 - .L_1608)


	//   ....[0]....
.L_1608:
        /*0218*/ 	.word	0xffffffff


	//   ....[1]....
        /*021c*/ 	.word	0xffffffff


	//   ....[2]....
        /*0220*/ 	.word	0xffffffff


	//   ....[3]....
        /*0224*/ 	.word	0xffffffff


	//   ....[4]....
        /*0228*/ 	.word	0xffffffff


	//   ....[5]....
        /*022c*/ 	.word	0xffffffff


	//   ....[6]....
        /*0230*/ 	.word	0xffffffff


	//   ....[7]....
        /*0234*/ 	.word	0xffffffff


	//   ....[8]....
        /*0238*/ 	.word	0xffffffff


	//   ....[9]....
        /*023c*/ 	.word	0xffffffff


	//   ....[10]....
        /*0240*/ 	.word	0xffffffff


	//   ....[11]....
        /*0244*/ 	.word	0xffffffff


	//   ....[12]....
        /*0248*/ 	.word	0xffffffff


	//   ....[13]....
        /*024c*/ 	.word	0xffffffff


	//   ....[14]....
        /*0250*/ 	.word	0xffffffff


	//   ....[15]....
        /*0254*/ 	.word	0xffffffff


	//   ....[16]....
        /*0258*/ 	.word	0xffffffff


	//   ....[17]....
        /*025c*/ 	.word	0xffffffff


	//   ....[18]....
        /*0260*/ 	.word	0xffffffff


	//   ....[19]....
        /*0264*/ 	.word	0xffffffff


	//   ....[20]....
        /*0268*/ 	.word	0xffffffff


	//   ....[21]....
        /*026c*/ 	.word	0xffffffff


	//   ....[22]....
        /*0270*/ 	.word	0xffffffff


	//   ....[23]....
        /*0274*/ 	.word	0xffffffff


	//   ....[24]....
        /*0278*/ 	.word	0xffffffff


	//   ....[25]....
        /*027c*/ 	.word	0xffffffff


	//   ....[26]....
        /*0280*/ 	.word	0xffffffff


	//   ....[27]....
        /*0284*/ 	.word	0xffffffff


	//   ....[28]....
        /*0288*/ 	.word	0xffffffff


	//   ....[29]....
        /*028c*/ 	.word	0xffffffff


	//   ....[30]....
        /*0290*/ 	.word	0xffffffff


	//   ....[31]....
        /*0294*/ 	.word	0xffffffff


	//   ....[32]....
        /*0298*/ 	.word	0xffffffff


	//   ....[33]....
        /*029c*/ 	.word	0xffffffff


	//   ....[34]....
        /*02a0*/ 	.word	0xffffffff


	//   ....[35]....
        /*02a4*/ 	.word	0xffffffff


	//   ....[36]....
        /*02a8*/ 	.word	0xffffffff


	//   ....[37]....
        /*02ac*/ 	.word	0xffffffff


	//   ....[38]....
        /*02b0*/ 	.word	0xffffffff


	//   ....[39]....
        /*02b4*/ 	.word	0xffffffff


	//   ....[40]....
        /*02b8*/ 	.word	0xffffffff


	//   ....[41]....
        /*02bc*/ 	.word	0xffffffff


	//   ....[42]....
        /*02c0*/ 	.word	0xffffffff


	//   ....[43]....
        /*02c4*/ 	.word	0xffffffff


	//   ....[44]....
        /*02c8*/ 	.word	0xffffffff


	//   ....[45]....
        /*02cc*/ 	.word	0xffffffff


	//   ....[46]....
        /*02d0*/ 	.word	0xffffffff


	//   ....[47]....
        /*02d4*/ 	.word	0xffffffff


	//   ....[48]....
        /*02d8*/ 	.word	0xffffffff


	//   ....[49]....
        /*02dc*/ 	.word	0xffffffff


	//   ....[50]....
        /*02e0*/ 	.word	0xffffffff


	//   ....[51]....
        /*02e4*/ 	.word	0xffffffff


	//   ....[52]....
        /*02e8*/ 	.word	0xffffffff


	//   ....[53]....
        /*02ec*/ 	.word	0xffffffff


	//   ....[54]....
        /*02f0*/ 	.word	0xffffffff


	//   ....[55]....
        /*02f4*/ 	.word	0xffffffff


	//   ....[56]....
        /*02f8*/ 	.word	0xffffffff


	//   ....[57]....
        /*02fc*/ 	.word	0xffffffff


	//   ....[58]....
        /*0300*/ 	.word	0x0500000f


	//   ....[59]....
        /*0304*/ 	.word	0x0500000f


	//   ....[60]....
        /*0308*/ 	.word	0x0500000f


	//   ....[61]....
        /*030c*/ 	.word	0x0500000f


	//   ....[62]....
        /*0310*/ 	.word	0x0500000f


	//   ....[63]....
        /*0314*/ 	.word	0x0500000f


	//   ....[64]....
        /*0318*/ 	.word	0x0500000f


	//   ....[65]....
        /*031c*/ 	.word	0x0500000f


	//   ....[66]....
        /*0320*/ 	.word	0x0500000f


	//   ....[67]....
        /*0324*/ 	.word	0x0500000f


	//   ....[68]....
        /*0328*/ 	.word	0x0500000f


	//   ....[69]....
        /*032c*/ 	.word	0x0500000f


	//   ....[70]....
        /*0330*/ 	.word	0x0500000f


	//   ....[71]....
        /*0334*/ 	.word	0x0500000f


	//   ....[72]....
        /*0338*/ 	.word	0x0500000f


	//   ....[73]....
        /*033c*/ 	.word	0x0500000f


	//   ....[74]....
        /*0340*/ 	.word	0x0500000f


	//   ....[75]....
        /*0344*/ 	.word	0x0500000f


	//   ....[76]....
        /*0348*/ 	.word	0x0500000f


	//----- nvinfo : EIATTR_COOP_GROUP_INSTR_OFFSETS
	.align		4
.L_1609:
        /*034c*/ 	.byte	0x04, 0x28
        /*034e*/ 	.short	(.L_1611 - .L_1610)


	//   ....[0]....
.L_1610:
        /*0350*/ 	.word	0x00000070


	//   ....[1]....
        /*0354*/ 	.word	0x000001a0


	//   ....[2]....
        /*0358*/ 	.word	0x000001f0


	//   ....[3]....
        /*035c*/ 	.word	0x00000440


	//   ....[4]....
        /*0360*/ 	.word	0x000005a0


	//   ....[5]....
        /*0364*/ 	.word	0x000006c0


	//   ....[6]....
        /*0368*/ 	.word	0x00000820


	//   ....[7]....
        /*036c*/ 	.word	0x000017c0


	//   ....[8]....
        /*0370*/ 	.word	0x00003760


	//   ....[9]....
        /*0374*/ 	.word	0x00003820


	//   ....[10]....
        /*0378*/ 	.word	0x00003870


	//   ....[11]....
        /*037c*/ 	.word	0x000038e0


	//   ....[12]....
        /*0380*/ 	.word	0x00005f90


	//   ....[13]....
        /*0384*/ 	.word	0x00006050


	//   ....[14]....
        /*0388*/ 	.word	0x00006060


	//   ....[15]....
        /*038c*/ 	.word	0x000060b0


	//   ....[16]....
        /*0390*/ 	.word	0x00008980


	//   ....[17]....
        /*0394*/ 	.word	0x00008a00


	//   ....[18]....
        /*0398*/ 	.word	0x00008a10


	//   ....[19]....
        /*039c*/ 	.word	0x00008a50


	//   ....[20]....
        /*03a0*/ 	.word	0x0000a000


	//   ....[21]....
        /*03a4*/ 	.word	0x0000a070


	//   ....[22]....
        /*03a8*/ 	.word	0x0000a0c0


	//   ....[23]....
        /*03ac*/ 	.word	0x0000a0f0


	//   ....[24]....
        /*03b0*/ 	.word	0x0000d620


	//   ....[25]....
        /*03b4*/ 	.word	0x0000d7b0


	//   ....[26]....
        /*03b8*/ 	.word	0x0000d7e0


	//   ....[27]....
        /*03bc*/ 	.word	0x0000d820


	//   ....[28]....
        /*03c0*/ 	.word	0x0000d890


	//   ....[29]....
        /*03c4*/ 	.word	0x0000d8f0


	//   ....[30]....
        /*03c8*/ 	.word	0x0000d930


	//   ....[31]....
        /*03cc*/ 	.word	0x0000dae0


	//   ....[32]....
        /*03d0*/ 	.word	0x0000db40


	//   ....[33]....
        /*03d4*/ 	.word	0x0000db80


	//   ....[34]....
        /*03d8*/ 	.word	0x0000dbc0


	//   ....[35]....
        /*03dc*/ 	.word	0x0000dbf0


	//   ....[36]....
        /*03e0*/ 	.word	0x0000dc20


	//   ....[37]....
        /*03e4*/ 	.word	0x0000dcc0


	//   ....[38]....
        /*03e8*/ 	.word	0x0000dd20


	//   ....[39]....
        /*03ec*/ 	.word	0x0000ddb0


	//   ....[40]....
        /*03f0*/ 	.word	0x00011500


	//   ....[41]....
        /*03f4*/ 	.word	0x00011510


	//   ....[42]....
        /*03f8*/ 	.word	0x00011630


	//   ....[43]....
        /*03fc*/ 	.word	0x00011690


	//   ....[44]....
        /*0400*/ 	.word	0x000116d0


	//   ....[45]....
        /*0404*/ 	.word	0x00011710


	//   ....[46]....
        /*0408*/ 	.word	0x00011740


	//   ....[47]....
        /*040c*/ 	.word	0x00011770


	//   ....[48]....
        /*0410*/ 	.word	0x00011910


	//   ....[49]....
        /*0414*/ 	.word	0x00011970


	//   ....[50]....
        /*0418*/ 	.word	0x000119b0


	//   ....[51]....
        /*041c*/ 	.word	0x000119f0


	//   ....[52]....
        /*0420*/ 	.word	0x00011a20


	//   ....[53]....
        /*0424*/ 	.word	0x00011a50


	//   ....[54]....
        /*0428*/ 	.word	0x00011b10


	//   ....[55]....
        /*042c*/ 	.word	0x00011b30


	//   ....[56]....
        /*0430*/ 	.word	0x00011ba0


	//   ....[57]....
        /*0434*/ 	.word	0x00012220


	//   ....[58]....
        /*0438*/ 	.word	0x00012840


	//   ....[59]....
        /*043c*/ 	.word	0x00012c60


	//   ....[60]....
        /*0440*/ 	.word	0x00012cf0


	//   ....[61]....
        /*0444*/ 	.word	0x00012d90


	//   ....[62]....
        /*0448*/ 	.word	0x00012e40


	//   ....[63]....
        /*044c*/ 	.word	0x00012ec0


	//   ....[64]....
        /*0450*/ 	.word	0x00012f40


	//   ....[65]....
        /*0454*/ 	.word	0x00012fc0


	//   ....[66]....
        /*0458*/ 	.word	0x00013040


	//   ....[67]....
        /*045c*/ 	.word	0x000130d0


	//   ....[68]....
        /*0460*/ 	.word	0x00013180


	//   ....[69]....
        /*0464*/ 	.word	0x00013200


	//   ....[70]....
        /*0468*/ 	.word	0x00013280


	//   ....[71]....
        /*046c*/ 	.word	0x00013300


	//   ....[72]....
        /*0470*/ 	.word	0x00013380


	//   ....[73]....
        /*0474*/ 	.word	0x000133f0


	//   ....[74]....
        /*0478*/ 	.word	0x00013490


	//   ....[75]....
        /*047c*/ 	.word	0x00013520


	//   ....[76]....
        /*0480*/ 	.word	0x00013650


	//----- nvinfo : EIATTR_REG_RECONFIG
	.align		4
.L_1611:
        /*0484*/ 	.byte	0x01, 0x54
	.zero		2


	//----- nvinfo : EIATTR_SYSCALL_OFFSETS
	.align		4
        /*0488*/ 	.byte	0x04, 0x46
        /*048a*/ 	.short	(.L_1613 - .L_1612)


	//   ....[0]....
.L_1612:
        /*048c*/ 	.word	0x00001a20


	//   ....[1]....
        /*0490*/ 	.word	0x0000eab0


	//   ....[2]....
        /*0494*/ 	.word	0x0000ebf0


	//   ....[3]....
        /*0498*/ 	.word	0x0000ecf0


	//----- nvinfo : EIATTR_MBARRIER_INSTR_OFFSETS
	.align		4
.L_1613:
        /*049c*/ 	.byte	0x04, 0x39
        /*049e*/ 	.short	(.L_1615 - .L_1614)


	//   ....[0]....
.L_1614:
        /*04a0*/ 	.word	0x000002e0
        /*04a4*/ 	.word	0x000000ff
        /*04a8*/ 	.word	0x00032400
        /*04ac*/ 	.short	0x0100
        /*04ae*/ 	.byte	0x08
	.zero		1


	//   ....[1]....
        /*04b0*/ 	.word	0x000002f0
        /*04b4*/ 	.word	0x000000ff
        /*04b8*/ 	.word	0x00032410
        /*04bc*/ 	.short	0x0100
        /*04be*/ 	.byte	0x08
	.zero		1


	//   ....[2]....
        /*04c0*/ 	.word	0x00000300
        /*04c4*/ 	.word	0x000000ff
        /*04c8*/ 	.word	0x00032420
        /*04cc*/ 	.short	0x0100
        /*04ce*/ 	.byte	0x08
	.zero		1


	//   ....[3]....
        /*04d0*/ 	.word	0x000003f0
        /*04d4*/ 	.word	0x000000ff
        /*04d8*/ 	.word	0x00032430
        /*04dc*/ 	.short	0x0100
        /*04de*/ 	.byte	0x08
	.zero		1


	//   ....[4]....
        /*04e0*/ 	.word	0x00000400
        /*04e4*/ 	.word	0x000000ff
        /*04e8*/ 	.word	0x00032440
        /*04ec*/ 	.short	0x0100
        /*04ee*/ 	.byte	0x08
	.zero		1


	//   ....[5]....
        /*04f0*/ 	.word	0x00000410
        /*04f4*/ 	.word	0x000000ff
        /*04f8*/ 	.word	0x00032438
        /*04fc*/ 	.short	0x0100
        /*04fe*/ 	.byte	0x08
	.zero		1


	//   ....[6]....
        /*0500*/ 	.word	0x00000420
        /*0504*/ 	.word	0x000000ff
        /*0508*/ 	.word	0x00032448
        /*050c*/ 	.short	0x0100
        /*050e*/ 	.byte	0x08
	.zero		1


	//   ....[7]....
        /*0510*/ 	.word	0x00000550
        /*0514*/ 	.word	0x000000ff
        /*0518*/ 	.word	0x00032450
        /*051c*/ 	.short	0x0100
        /*051e*/ 	.byte	0x08
	.zero		1


	//   ....[8]....
        /*0520*/ 	.word	0x00000560
        /*0524*/ 	.word	0x000000ff
        /*0528*/ 	.word	0x00032460
        /*052c*/ 	.short	0x0100
        /*052e*/ 	.byte	0x08
	.zero		1


	//   ....[9]....
        /*0530*/ 	.word	0x00000570
        /*0534*/ 	.word	0x000000ff
        /*0538*/ 	.word	0x00032458
        /*053c*/ 	.short	0x0100
        /*053e*/ 	.byte	0x08
	.zero		1


	//   ....[10]....
        /*0540*/ 	.word	0x00000580
        /*0544*/ 	.word	0x000000ff
        /*0548*/ 	.word	0x00032468
        /*054c*/ 	.short	0x0100
        /*054e*/ 	.byte	0x08
	.zero		1


	//   ....[11]....
        /*0550*/ 	.word	0x00000670
        /*0554*/ 	.word	0x000000ff
        /*0558*/ 	.word	0x00032470
        /*055c*/ 	.short	0x0100
        /*055e*/ 	.byte	0x06
	.zero		1


	//   ....[12]....
        /*0560*/ 	.word	0x00000680
        /*0564*/ 	.word	0x000000ff
        /*0568*/ 	.word	0x00032480
        /*056c*/ 	.short	0x0100
        /*056e*/ 	.byte	0x06
	.zero		1


	//   ....[13]....
        /*0570*/ 	.word	0x00000690
        /*0574*/ 	.word	0x000000ff
        /*0578*/ 	.word	0x00032478
        /*057c*/ 	.short	0x0100
        /*057e*/ 	.byte	0x06
	.zero		1


	//   ....[14]....
        /*0580*/ 	.word	0x000006a0
        /*0584*/ 	.word	0x000000ff
        /*0588*/ 	.word	0x00032488
        /*058c*/ 	.short	0x0100
        /*058e*/ 	.byte	0x06
	.zero		1


	//   ....[15]....
        /*0590*/ 	.word	0x000007d0
        /*0594*/ 	.word	0x000000ff
        /*0598*/ 	.word	0x00032490
        /*059c*/ 	.short	0x0100
        /*059e*/ 	.byte	0x08
	.zero		1


	//   ....[16]....
        /*05a0*/ 	.word	0x000007e0
        /*05a4*/ 	.word	0x000000ff
        /*05a8*/ 	.word	0x000324a0
        /*05ac*/ 	.short	0x0100
        /*05ae*/ 	.byte	0x08
	.zero		1


	//   ....[17]....
        /*05b0*/ 	.word	0x000007f0
        /*05b4*/ 	.word	0x000000ff
        /*05b8*/ 	.word	0x00032498
        /*05bc*/ 	.short	0x0100
        /*05be*/ 	.byte	0x08
	.zero		1


	//   ....[18]....
        /*05c0*/ 	.word	0x00000800
        /*05c4*/ 	.word	0x000000ff
        /*05c8*/ 	.word	0x000324a8
        /*05cc*/ 	.short	0x0100
        /*05ce*/ 	.byte	0x08
	.zero		1


	//   ....[19]....
        /*05d0*/ 	.word	0x00000930
        /*05d4*/ 	.word	0x000000ff
        /*05d8*/ 	.word	0x000324b0
        /*05dc*/ 	.short	0x0100
        /*05de*/ 	.byte	0x08
	.zero		1


	//   ....[20]....
        /*05e0*/ 	.word	0x00000940
        /*05e4*/ 	.word	0x000000ff
        /*05e8*/ 	.word	0x000324c0
        /*05ec*/ 	.short	0x0100
        /*05ee*/ 	.byte	0x08
	.zero		1


	//   ....[21]....
        /*05f0*/ 	.word	0x00000950
        /*05f4*/ 	.word	0x000000ff
        /*05f8*/ 	.word	0x000324b8
        /*05fc*/ 	.short	0x0100
        /*05fe*/ 	.byte	0x08
	.zero		1


	//   ....[22]....
        /*0600*/ 	.word	0x00000960
        /*0604*/ 	.word	0x000000ff
        /*0608*/ 	.word	0x000324c8
        /*060c*/ 	.short	0x0100
        /*060e*/ 	.byte	0x08
	.zero		1


	//   ....[23]....
        /*0610*/ 	.word	0x00001ac0
        /*0614*/ 	.word	0x00000005
        /*0618*/ 	.word	0x00032400
        /*061c*/ 	.short	0x010a
        /*061e*/ 	.byte	0x3f
	.zero		1


	//   ....[24]....
        /*0620*/ 	.word	0x00001ba0
        /*0624*/ 	.word	0x00000000
        /*0628*/ 	.word	0x00032430
        /*062c*/ 	.short	0x010a
        /*062e*/ 	.byte	0x3f
	.zero		1


	//   ....[25]....
        /*0630*/ 	.word	0x00001be0
        /*0634*/ 	.word	0x00000000
        /*0638*/ 	.word	0x00032430
        /*063c*/ 	.short	0x010a
        /*063e*/ 	.byte	0x3f
	.zero		1


	//   ....[26]....
        /*0640*/ 	.word	0x00001ee0
        /*0644*/ 	.word	0x00000005
        /*0648*/ 	.word	0x00032410
        /*064c*/ 	.short	0x010a
        /*064e*/ 	.byte	0x3f
	.zero		1


	//   ....[27]....
        /*0650*/ 	.word	0x00001f20
        /*0654*/ 	.word	0x00000000
        /*0658*/ 	.word	0x00032450
        /*065c*/ 	.short	0x010a
        /*065e*/ 	.byte	0x3f
	.zero		1


	//   ....[28]....
        /*0660*/ 	.word	0x00001f60
        /*0664*/ 	.word	0x00000000
        /*0668*/ 	.word	0x00032450
        /*066c*/ 	.short	0x010a
        /*066e*/ 	.byte	0x3f
	.zero		1


	//   ....[29]....
        /*0670*/ 	.word	0x00003b50
        /*0674*/ 	.word	0x00000018
        /*0678*/ 	.word	0x00000000
        /*067c*/ 	.short	0x0101
        /*067e*/ 	.byte	0x3f
	.zero		1


	//   ....[30]....
        /*0680*/ 	.word	0x00004650
        /*0684*/ 	.word	0x00000000
        /*0688*/ 	.word	0x00000000
        /*068c*/ 	.short	0x0101
        /*068e*/ 	.byte	0x3f
	.zero		1


	//   ....[31]....
        /*0690*/ 	.word	0x00004780
        /*0694*/ 	.word	0x000000ff
        /*0698*/ 	.word	0x00032430
        /*069c*/ 	.short	0x010a
        /*069e*/ 	.byte	0x04
	.zero		1


	//   ....[32]....
        /*06a0*/ 	.word	0x000047c0
        /*06a4*/ 	.word	0x000000ff
        /*06a8*/ 	.word	0x00032430
        /*06ac*/ 	.short	0x010a
        /*06ae*/ 	.byte	0x04
	.zero		1


	//   ....[33]....
        /*06b0*/ 	.word	0x000049d0
        /*06b4*/ 	.word	0x000000ff
        /*06b8*/ 	.word	0x00032450
        /*06bc*/ 	.short	0x010a
        /*06be*/ 	.byte	0x04
	.zero		1


	//   ....[34]....
        /*06c0*/ 	.word	0x00004a10
        /*06c4*/ 	.word	0x000000ff
        /*06c8*/ 	.word	0x00032450
        /*06cc*/ 	.short	0x010a
        /*06ce*/ 	.byte	0x04
	.zero		1


	//   ....[35]....
        /*06d0*/ 	.word	0x00006380
        /*06d4*/ 	.word	0x00000098
        /*06d8*/ 	.word	0x00000000
        /*06dc*/ 	.short	0x0101
        /*06de*/ 	.byte	0x3f
	.zero		1


	//   ....[36]....
        /*06e0*/ 	.word	0x00007690
        /*06e4*/ 	.word	0x000000af
        /*06e8*/ 	.word	0x00000000
        /*06ec*/ 	.short	0x0101
        /*06ee*/ 	.byte	0x3f
	.zero		1


	//   ....[37]....
        /*06f0*/ 	.word	0x000077d0
        /*06f4*/ 	.word	0x000000ff
        /*06f8*/ 	.word	0x00032430
        /*06fc*/ 	.short	0x010a
        /*06fe*/ 	.byte	0x05
	.zero		1


	//   ....[38]....
        /*0700*/ 	.word	0x00007810
        /*0704*/ 	.word	0x000000ff
        /*0708*/ 	.word	0x00032430
        /*070c*/ 	.short	0x010a
        /*070e*/ 	.byte	0x05
	.zero		1


	//   ....[39]....
        /*0710*/ 	.word	0x00007a20
        /*0714*/ 	.word	0x000000ff
        /*0718*/ 	.word	0x00032450
        /*071c*/ 	.short	0x010a
        /*071e*/ 	.byte	0x05
	.zero		1


	//   ....[40]....
        /*0720*/ 	.word	0x00007a60
        /*0724*/ 	.word	0x000000ff
        /*0728*/ 	.word	0x00032450
        /*072c*/ 	.short	0x010a
        /*072e*/ 	.byte	0x05
	.zero		1


	//   ....[41]....
        /*0730*/ 	.word	0x00008cb0
        /*0734*/ 	.word	0x00000098
        /*0738*/ 	.word	0x00000000
        /*073c*/ 	.short	0x0101
        /*073e*/ 	.byte	0x3f
	.zero		1


	//   ....[42]....
        /*0740*/ 	.word	0x00009e50
        /*0744*/ 	.word	0x000000d7
        /*0748*/ 	.word	0x00000000
        /*074c*/ 	.short	0x0101
        /*074e*/ 	.byte	0x3f
	.zero		1


	//   ....[43]....
        /*0750*/ 	.word	0x0000c1c0
        /*0754*/ 	.word	0x00000097
        /*0758*/ 	.word	0x00000000
        /*075c*/ 	.short	0x0101
        /*075e*/ 	.byte	0x3f
	.zero		1


	//   ....[44]....
        /*0760*/ 	.word	0x0000f240
        /*0764*/ 	.word	0x00000008
        /*0768*/ 	.word	0x00032440
        /*076c*/ 	.short	0x010a
        /*076e*/ 	.byte	0x3f
	.zero		1


	//   ....[45]....
        /*0770*/ 	.word	0x0000f850
        /*0774*/ 	.word	0x00000008
        /*0778*/ 	.word	0x00032420
        /*077c*/ 	.short	0x010a
        /*077e*/ 	.byte	0x3f
	.zero		1


	//   ....[46]....
        /*0780*/ 	.word	0x0000f920
        /*0784*/ 	.word	0x0000000b
        /*0788*/ 	.word	0x00032460
        /*078c*/ 	.short	0x010a
        /*078e*/ 	.byte	0x3f
	.zero		1


	//   ....[47]....
        /*0790*/ 	.word	0x0000ff60
        /*0794*/ 	.word	0x00000002
        /*0798*/ 	.word	0x00032440
        /*079c*/ 	.short	0x010a
        /*079e*/ 	.byte	0x3f
	.zero		1


	//   ....[48]....
        /*07a0*/ 	.word	0x00010170
        /*07a4*/ 	.word	0x00000002
        /*07a8*/ 	.word	0x00032460
        /*07ac*/ 	.short	0x010a
        /*07ae*/ 	.byte	0x3f
	.zero		1


	//   ....[49]....
        /*07b0*/ 	.word	0x000106e0
        /*07b4*/ 	.word	0x00000002
        /*07b8*/ 	.word	0x00032440
        /*07bc*/ 	.short	0x010a
        /*07be*/ 	.byte	0x3f
	.zero		1


	//   ....[50]....
        /*07c0*/ 	.word	0x000108e0
        /*07c4*/ 	.word	0x00000002
        /*07c8*/ 	.word	0x00032460
        /*07cc*/ 	.short	0x010a
        /*07ce*/ 	.byte	0x3f
	.zero		1


	//   ....[51]....
        /*07d0*/ 	.word	0x00010de0
        /*07d4*/ 	.word	0x00000002
        /*07d8*/ 	.word	0x00032440
        /*07dc*/ 	.short	0x010a
        /*07de*/ 	.byte	0x3f
	.zero		1


	//   ....[52]....
        /*07e0*/ 	.word	0x00010ff0
        /*07e4*/ 	.word	0x00000002
        /*07e8*/ 	.word	0x00032460
        /*07ec*/ 	.short	0x010a
        /*07ee*/ 	.byte	0x3f
	.zero		1


	//   ....[53]....
        /*07f0*/ 	.word	0x000121b0
        /*07f4*/ 	.word	0x00000000
        /*07f8*/ 	.word	0x00032420
        /*07fc*/ 	.short	0x010a
        /*07fe*/ 	.byte	0x3f
	.zero		1


	//   ....[54]....
        /*0800*/ 	.word	0x00012380
        /*0804*/ 	.word	0x00000006
        /*0808*/ 	.word	0x00000000
        /*080c*/ 	.short	0x010a
        /*080e*/ 	.byte	0x3f
	.zero		1


	//   ....[55]....
        /*0810*/ 	.word	0x000123f0
        /*0814*/ 	.word	0x00000007
        /*0818*/ 	.word	0x00000000
        /*081c*/ 	.short	0x010a
        /*081e*/ 	.byte	0x3f
	.zero		1


	//   ....[56]....
        /*0820*/ 	.word	0x00012460
        /*0824*/ 	.word	0x00000004
        /*0828*/ 	.word	0x00000000
        /*082c*/ 	.short	0x010a
        /*082e*/ 	.byte	0x3f
	.zero		1


	//   ....[57]....
        /*0830*/ 	.word	0x00012490
        /*0834*/ 	.word	0x00000003
        /*0838*/ 	.word	0x00000000
        /*083c*/ 	.short	0x010a
        /*083e*/ 	.byte	0x3f
	.zero		1


	//   ....[58]....
        /*0840*/ 	.word	0x000124f0
        /*0844*/ 	.word	0x00000005
        /*0848*/ 	.word	0x00032400
        /*084c*/ 	.short	0x010a
        /*084e*/ 	.byte	0x3f
	.zero		1


	//   ....[59]....
        /*0850*/ 	.word	0x00012540
        /*0854*/ 	.word	0x00000000
        /*0858*/ 	.word	0x00032430
        /*085c*/ 	.short	0x010a
        /*085e*/ 	.byte	0x3f
	.zero		1


	//   ....[60]....
        /*0860*/ 	.word	0x00012590
        /*0864*/ 	.word	0x00000005
        /*0868*/ 	.word	0x00032410
        /*086c*/ 	.short	0x010a
        /*086e*/ 	.byte	0x3f
	.zero		1


	//   ....[61]....
        /*0870*/ 	.word	0x000125e0
        /*0874*/ 	.word	0x00000000
        /*0878*/ 	.word	0x00032450
        /*087c*/ 	.short	0x010a
        /*087e*/ 	.byte	0x3f
	.zero		1


	//   ....[62]....
        /*0880*/ 	.word	0x00012640
        /*0884*/ 	.word	0x00000014
        /*0888*/ 	.word	0x00032430
        /*088c*/ 	.short	0x010a
        /*088e*/ 	.byte	0x3f
	.zero		1


	//   ....[63]....
        /*0890*/ 	.word	0x000126a0
        /*0894*/ 	.word	0x00000014
        /*0898*/ 	.word	0x00032450
        /*089c*/ 	.short	0x010a
        /*089e*/ 	.byte	0x3f
	.zero		1


	//   ....[64]....
        /*08a0*/ 	.word	0x00012700
        /*08a4*/ 	.word	0x00000014
        /*08a8*/ 	.word	0x00032430
        /*08ac*/ 	.short	0x010a
        /*08ae*/ 	.byte	0x3f
	.zero		1


	//   ....[65]....
        /*08b0*/ 	.word	0x00012760
        /*08b4*/ 	.word	0x00000014
        /*08b8*/ 	.word	0x00032450
        /*08bc*/ 	.short	0x010a
        /*08be*/ 	.byte	0x3f
	.zero		1


	//   ....[66]....
        /*08c0*/ 	.word	0x00012900
        /*08c4*/ 	.word	0x00000008
        /*08c8*/ 	.word	0x00032440
        /*08cc*/ 	.short	0x010a
        /*08ce*/ 	.byte	0x3f
	.zero		1


	//   ....[67]....
        /*08d0*/ 	.word	0x00012980
        /*08d4*/ 	.word	0x00000008
        /*08d8*/ 	.word	0x00032420
        /*08dc*/ 	.short	0x010a
        /*08de*/ 	.byte	0x3f
	.zero		1


	//   ....[68]....
        /*08e0*/ 	.word	0x000129d0
        /*08e4*/ 	.word	0x0000000b
        /*08e8*/ 	.word	0x00032460
        /*08ec*/ 	.short	0x010a
        /*08ee*/ 	.byte	0x3f
	.zero		1


	//   ....[69]....
        /*08f0*/ 	.word	0x00012a20
        /*08f4*/ 	.word	0x00000002
        /*08f8*/ 	.word	0x00032440
        /*08fc*/ 	.short	0x010a
        /*08fe*/ 	.byte	0x3f
	.zero		1


	//   ....[70]....
        /*0900*/ 	.word	0x00012a70
        /*0904*/ 	.word	0x00000002
        /*0908*/ 	.word	0x00032460
        /*090c*/ 	.short	0x010a
        /*090e*/ 	.byte	0x3f
	.zero		1


	//   ....[71]....
        /*0910*/ 	.word	0x00012ac0
        /*0914*/ 	.word	0x00000002
        /*0918*/ 	.word	0x00032440
        /*091c*/ 	.short	0x010a
        /*091e*/ 	.byte	0x3f
	.zero		1


	//   ....[72]....
        /*0920*/ 	.word	0x00012b10
        /*0924*/ 	.word	0x00000002
        /*0928*/ 	.word	0x00032460
        /*092c*/ 	.short	0x010a
        /*092e*/ 	.byte	0x3f
	.zero		1


	//   ....[73]....
        /*0930*/ 	.word	0x00012b60
        /*0934*/ 	.word	0x00000002
        /*0938*/ 	.word	0x00032440
        /*093c*/ 	.short	0x010a
        /*093e*/ 	.byte	0x3f
	.zero		1


	//   ....[74]....
        /*0940*/ 	.word	0x00012bb0
        /*0944*/ 	.word	0x00000002
        /*0948*/ 	.word	0x00032460
        /*094c*/ 	.short	0x010a
        /*094e*/ 	.byte	0x3f
	.zero		1


	//   ....[75]....
        /*0950*/ 	.word	0x00013570
        /*0954*/ 	.word	0x00000000
        /*0958*/ 	.word	0x00032420
        /*095c*/ 	.short	0x010a
        /*095e*/ 	.byte	0x3f
	.zero		1


	//   ....[76]....
        /*0960*/ 	.word	0x00013710
        /*0964*/ 	.word	0x00000006
        /*0968*/ 	.word	0x00000000
        /*096c*/ 	.short	0x010a
        /*096e*/ 	.byte	0x3f
	.zero		1


	//   ....[77]....
        /*0970*/ 	.word	0x00013760
        /*0974*/ 	.word	0x00000007
        /*0978*/ 	.word	0x00000000
        /*097c*/ 	.short	0x010a
        /*097e*/ 	.byte	0x3f
	.zero		1


	//   ....[78]....
        /*0980*/ 	.word	0x000137b0
        /*0984*/ 	.word	0x00000004
        /*0988*/ 	.word	0x00000000
        /*098c*/ 	.short	0x010a
        /*098e*/ 	.byte	0x3f
	.zero		1


	//----- nvinfo : EIATTR_NUM_MBARRIERS
	.align		4
.L_1615:
        /*0990*/ 	.byte	0x03, 0x38
        /*0992*/ 	.short	0x0017


	//----- nvinfo : EIATTR_EXIT_INSTR_OFFSETS
	.align		4
        /*0994*/ 	.byte	0x04, 0x1c
        /*0996*/ 	.short	(.L_1617 - .L_1616)


	//   ....[0]....
.L_1616:
        /*0998*/ 	.word	0x00000b10


	//   ....[1]....
        /*099c*/ 	.word	0x0000d5e0


	//   ....[2]....
        /*09a0*/ 	.word	0x0000d640


	//   ....[3]....
        /*09a4*/ 	.word	0x000124e0


	//----- nvinfo : EIATTR_MAX_THREADS
	.align		4
.L_1617:
        /*09a8*/ 	.byte	0x04, 0x05
        /*09aa*/ 	.short	(.L_1619 - .L_1618)
.L_1618:
        /*09ac*/ 	.word	0x00000180
        /*09b0*/ 	.word	0x00000001
        /*09b4*/ 	.word	0x00000001


	//----- nvinfo : EIATTR_CRS_STACK_SIZE
	.align		4
.L_1619:
        /*09b8*/ 	.byte	0x04, 0x1e
        /*09ba*/ 	.short	(.L_1621 - .L_1620)
.L_1620:
        /*09bc*/ 	.word	0x00000000


	//----- nvinfo : EIATTR_CBANK_PARAM_SIZE
	.align		4
.L_1621:
        /*09c0*/ 	.byte	0x03, 0x19
        /*09c2*/ 	.short	0x0b70


	//----- nvinfo : EIATTR_PARAM_CBANK
	.align		4
        /*09c4*/ 	.byte	0x04, 0x0a
        /*09c6*/ 	.short	(.L_1623 - .L_1622)
	.align		4
.L_1622:
        /*09c8*/ 	.word	index@(.nv.constant0._ZN7cutlass13device_kernelIN5flash11enable_sm90INS1_16FlashAttnFwdSm90INS1_25CollectiveMainloopFwdSm90ILi2EN4cute5tupleIJNS5_1CILi1EEES8_S8_EEENS6_IJNS7_ILi128EEENS7_ILi96EEENS7_ILi64EEEEEELi256ENS_10bfloat16_tEfNS_4arch4Sm90ELb1ELb0ELb1ELb1ELb0ELb0ELb1ELb1ELb0ELb0ELb0ELb0EEENS1_21CollectiveEpilogueFwdINS6_IJSA_NS7_ILi256EEESB_EEES9_SE_SG_Li256ELb1ELb0ELb0ELb0EEENS1_36VarlenDynamicPersistentTileSchedulerILi128ELi96ELi256ELi32ELb0ELb0ELb1ELb1ELb1ELb1EEEEEEEEEvNT_6ParamsE)
        /*09cc*/ 	.short	0x0210
        /*09ce*/ 	.short	0x0b70


	//----- nvinfo : EIATTR_SW_WAR
	.align		4
.L_1623:
        /*09d0*/ 	.byte	0x04, 0x36
        /*09d2*/ 	.short	(.L_1625 - .L_1624)
.L_1624:
        /*09d4*/ 	.word	0x00000008
.L_1625:


//--------------------- .nv.info._ZN7cutlass13device_kernelIN5flash11enable_sm90INS1_16FlashAttnFwdSm90INS1_25CollectiveMainloopFwdSm90ILi2EN4cute5tupleIJNS5_1CILi1EEES8_S8_EEENS6_IJNS7_ILi128EEENS7_ILi96EEENS7_ILi64EEEEEELi256ENS_10bfloat16_tEfNS_4arch4Sm90ELb1ELb0ELb1ELb1ELb0ELb1ELb1ELb1ELb0ELb0ELb0ELb0EEENS1_21CollectiveEpilogueFwdINS6_IJSA_NS7_ILi256EEESB_EEES9_SE_SG_Li256ELb1ELb0ELb0ELb0EEENS1_36VarlenDynamicPersistentTileSchedulerILi128ELi96ELi256ELi32ELb0ELb0ELb1ELb1ELb1ELb1EEEEEEEEEvNT_6ParamsE --------------------------
	.section	.nv.info._ZN7cutlass13device_kernelIN5flash11enable_sm90INS1_16FlashAttnFwdSm90INS1_25CollectiveMainloopFwdSm90ILi2EN4cute5tupleIJNS5_1CILi1EEES8_S8_EEENS6_IJNS7_ILi128EEENS7_ILi96EEENS7_ILi64EEEEEELi256ENS_10bfloat16_tEfNS_4arch4Sm90ELb1ELb0ELb1ELb1ELb0ELb1ELb1ELb1ELb0ELb0ELb0ELb0EEENS1_21CollectiveEpilogueFwdINS6_IJSA_NS7_ILi256EEESB_EEES9_SE_SG_Li256ELb1ELb0ELb0ELb0EEENS1_36VarlenDynamicPersistentTileSchedulerILi128ELi96ELi256ELi32ELb0ELb0ELb1ELb1ELb1ELb1EEEEEEEEEvNT_6ParamsE,"",@"SHT_CUDA_INFO"
	.sectionflags	@""
	.align	4


	//----- nvinfo : EIATTR_CUDA_API_VERSION
	.align		4
        /*0000*/ 	.byte	0x04, 0x37
        /*0002*/ 	.short	(.L_1627 - .L_1626)
.L_1626:
        /*0004*/ 	.word	0x00000082


	//----- nvinfo : EIATTR_KPARAM_INFO
	.align		4
.L_1627:
        /*0008*/ 	.byte	0x04, 0x17
        /*000a*/ 	.short	(.L_1629 - .L_1628)
.L_1628:
        /*000c*/ 	.word	0x00000000
        /*0010*/ 	.short	0x0000
        /*0012*/ 	.short	0x0070
        /*0014*/ 	.byte	0x00, 0xf0, 0x01, 0x2c


	//----- nvinfo : EIATTR_SPARSE_MMA_MASK
	.align		4
.L_1629:
        /*0018*/ 	.byte	0x03, 0x50
        /*001a*/ 	.short	0x0000


	//----- nvinfo : EIATTR_MAXREG_COUNT
	.align		4
        /*001c*/ 	.byte	0x03, 0x1b
        /*001e*/ 	.short	0x00a8


	//----- nvinfo : EIATTR_NUM_BARRIERS
	.align		4
        /*0020*/ 	.byte	0x02, 0x4c
        /*0022*/ 	.byte	0x10
	.zero		1


	//----- nvinfo : EIATTR_EXTERNS
	.align		4
        /*0024*/ 	.byte	0x04, 0x0f
        /*0026*/ 	.short	(.L_1631 - .L_1630)


	//   ....[0]....
	.align		4
.L_1630:
        /*0028*/ 	.word	index@(__assertfail)


	//----- nvinfo : EIATTR_ANNOTATIONS
	.align		4
.L_1631:
        /*002c*/ 	.byte	0x04, 0x55
        /*002e*/ 	.short	(.L_1633 - .L_1632)


	//   ....[0]....
.L_1632:
        /* <DEDUP_REMOVED lines=83> */


	//----- nvinfo : EIATTR_MERCURY_ISA_VERSION
	.align		4
.L_1633:
        /*0550*/ 	.byte	0x03, 0x5f
        /*0552*/ 	.short	0x0101


	//----- nvinfo : EIATTR_UNUSED_LOAD_BYTE_OFFSET
	.align		4
        /*0554*/ 	.byte	0x04, 0x44
        /*0556*/ 	.short	(.L_1635 - .L_1634)


	//   ....[0]....
.L_1634:
        /*0558*/ 	.word	0x00000b40
        /*055c*/ 	.word	0x0000fff0


	//   ....[1]....
        /*0560*/ 	.word	0x000134d0
        /*0564*/ 	.word	0x0000fff0


	//----- nvinfo : EIATTR_INT_WARP_WIDE_INSTR_OFFSETS
	.align		4
.L_1635:
        /*0568*/ 	.byte	0x04, 0x31
        /*056a*/ 	.short	(.L_1637 - .L_1636)


	//   ....[0]....
.L_1636:
        /*056c*/ 	.word	0x000001e0


	//   ....[1]....
        /*0570*/ 	.word	0x00000220


	//   ....[2]....
        /*0574*/ 	.word	0x00000290


	//   ....[3]....
        /*0578*/ 	.word	0x00000300


	//   ....[4]....
        /*057c*/ 	.word	0x00018110


	//   ....[5]....
        /*0580*/ 	.word	0x000181a0


	//   ....[6]....
        /*0584*/ 	.word	0x00018620


	//   ....[7]....
        /*0588*/ 	.word	0x00018650


	//   ....[8]....
        /*058c*/ 	.word	0x0001abf0


	//   ....[9]....
        /*0590*/ 	.word	0x0001ac80


	//----- nvinfo : EIATTR_COOP_GROUP_MASK_REGIDS
	.align		4
.L_1637:
        /*0594*/ 	.byte	0x04, 0x29
        /*0596*/ 	.short	(.L_1639 - .L_1638)


	//   ....[0]....
.L_1638:
        /*0598*/ 	.word	0xffffffff


	//   ....[1]....
        /*059c*/ 	.word	0xffffffff


	//   ....[2]....
        /*05a0*/ 	.word	0xffffffff


	//   ....[3]....
        /*05a4*/ 	.word	0xffffffff


	//   ....[4]....
        /*05a8*/ 	.word	0xffffffff


	//   ....[5]....
        /*05ac*/ 	.word	0xffffffff


	//   ....[6]....
        /*05b0*/ 	.word	0xffffffff


	//   ....[7]....
        /*05b4*/ 	.word	0xffffffff


	//   ....[8]....
        /*05b8*/ 	.word	0xffffffff


	//   ....[9]....
        /*05bc*/ 	.word	0xffffffff


	//   ....[10]....
        /*05c0*/ 	.word	0xffffffff


	//   ....[11]....
        /*05c4*/ 	.word	0xffffffff


	//   ....[12]....
        /*05c8*/ 	.word	0xffffffff


	//   ....[13]....
        /*05cc*/ 	.word	0xffffffff


	//   ....[14]....
        /*05d0*/ 	.word	0xffffffff


	//   ....[15]....
        /*05d4*/ 	.word	0xffffffff


	//   ....[16]....
        /*05d8*/ 	.word	0xffffffff


	//   ....[17]....
        /*05dc*/ 	.word	0xffffffff


	//   ....[18]....
        /*05e0*/ 	.word	0xffffffff


	//   ....[19]....
        /*05e4*/ 	.word	0xffffffff


	//   ....[20]....
        /*05e8*/ 	.word	0xffffffff


	//   ....[21]....
        /*05ec*/ 	.word	0xffffffff


	//   ....[22]....
        /*05f0*/ 	.word	0xffffffff


	//   ....[23]....
        /*05f4*/ 	.word	0xffffffff


	//   ....[24]....
        /*05f8*/ 	.word	0xffffffff


	//   ....[25]....
        /*05fc*/ 	.word	0xffffffff


	//   ....[26]....
        /*0600*/ 	.word	0xffffffff


	//   ....[27]....
        /*0604*/ 	.word	0xffffffff


	//   ....[28]....
        /*0608*/ 	.word	0xffffffff


	//   ....[29]....
        /*060c*/ 	.word	0xffffffff


	//   ....[30]....
        /*0610*/ 	.word	0xffffffff


	//   ....[31]....
        /*0614*/ 	.word	0xffffffff


	//   ....[32]....
        /*0618*/ 	.word	0xffffffff


	//   ....[33]....
        /*061c*/ 	.word	0xffffffff


	//   ....[34]....
        /*0620*/ 	.word	0xffffffff


	//   ....[35]....
        /*0624*/ 	.word	0xffffffff


	//   ....[36]....
        /*0628*/ 	.word	0xffffffff


	//   ....[37]....
        /*062c*/ 	.word	0xffffffff


	//   ....[38]....
        /*0630*/ 	.word	0xffffffff


	//   ....[39]....
        /*0634*/ 	.word	0xffffffff


	//   ....[40]....
        /*0638*/ 	.word	0xffffffff


	//   ....[41]....
        /*063c*/ 	.word	0xffffffff


	//   ....[42]....
        /*0640*/ 	.word	0xffffffff


	//   ....[43]....
        /*0644*/ 	.word	0xffffffff


	//   ....[44]....
        /*0648*/ 	.word	0xffffffff


	//   ....[45]....
        /*064c*/ 	.word	0xffffffff


	//   ....[46]....
        /*0650*/ 	.word	0xffffffff


	//   ....[47]....
        /*0654*/ 	.word	0xffffffff


	//   ....[48]....
        /*0658*/ 	.word	0xffffffff


	//   ....[49]....
        /*065c*/ 	.word	0xffffffff


	//   ....[50]....
        /*0660*/ 	.word	0xffffffff


	//   ....[51]....
        /*0664*/ 	.word	0xffffffff


	//   ....[52]....
        /*0668*/ 	.word	0xffffffff


	//   ....[53]....
        /*066c*/ 	.word	0xffffffff


	//   ....[54]....
        /*0670*/ 	.word	0xffffffff


	//   ....[55]....
        /*0674*/ 	.word	0xffffffff


	//   ....[56]....
        /*0678*/ 	.word	0xffffffff


	//   ....[57]....
        /*067c*/ 	.word	0xffffffff


	//   ....[58]....
        /*0680*/ 	.word	0x0500000f


	//   ....[59]....
        /*0684*/ 	.word	0x0500000f


	//   ....[60]....
        /*0688*/ 	.word	0x0500000f


	//   ....[61]....
        /*068c*/ 	.word	0x0500000f


	//   ....[62]....
        /*0690*/ 	.word	0x0500000f


	//   ....[63]....
        /*0694*/ 	.word	0x0500000f


	//   ....[64]....
        /*0698*/ 	.word	0x0500000f


	//   ....[65]....
        /*069c*/ 	.word	0x0500000f


	//   ....[66]....
        /*06a0*/ 	.word	0x0500000f


	//   ....[67]....
        /*06a4*/ 	.word	0x0500000f


	//   ....[68]....
        /*06a8*/ 	.word	0x0500000f


	//   ....[69]....
        /*06ac*/ 	.word	0x0500000f


	//   ....[70]....
        /*06b0*/ 	.word	0x0500000f


	//   ....[71]....
        /*06b4*/ 	.word	0x0500000f


	//   ....[72]....
        /*06b8*/ 	.word	0x0500000f


	//   ....[73]....
        /*06bc*/ 	.word	0x0500000f


	//   ....[74]....
        /*06c0*/ 	.word	0x0500000f


	//   ....[75]....
        /*06c4*/ 	.word	0x0500000f


	//   ....[76]....
        /*06c8*/ 	.word	0x0500000f


	//   ....[77]....
        /*06cc*/ 	.word	0x0500000f


	//   ....[78]....
        /*06d0*/ 	.word	0x0500000f


	//   ....[79]....
        /*06d4*/ 	.word	0x0500000f


	//   ....[80]....
        /*06d8*/ 	.word	0x0500000f


	//   ....[81]....
        /*06dc*/ 	.word	0x0500000f


	//   ....[82]....
        /*06e0*/ 	.word	0x0500000f


	//   ....[83]....
        /*06e4*/ 	.word	0x0500000f


	//   ....[84]....
        /*06e8*/ 	.word	0x0500000f


	//   ....[85]....
        /*06ec*/ 	.word	0x0500000f


	//   ....[86]....
        /*06f0*/ 	.word	0x0500000f


	//   ....[87]....
        /*06f4*/ 	.word	0x0500000f


	//   ....[88]....
        /*06f8*/ 	.word	0x0500000f


	//   ....[89]....
        /*06fc*/ 	.word	0x0500000f


	//   ....[90]....
        /*0700*/ 	.word	0x0500000f


	//   ....[91]....
        /*0704*/ 	.word	0x0500000f


	//   ....[92]....
        /*0708*/ 	.word	0x0500000f


	//   ....[93]....
        /*070c*/ 	.word	0x0500000f


	//   ....[94]....
        /*0710*/ 	.word	0x0500000f


	//----- nvinfo : EIATTR_COOP_GROUP_INSTR_OFFSETS
	.align		4
.L_1639:
        /*0714*/ 	.byte	0x04, 0x28
        /*0716*/ 	.short	(.L_1641 - .L_1640)


	//   ....[0]....
.L_1640:
        /*0718*/ 	.word	0x00000060


	//   ....[1]....
        /*071c*/ 	.word	0x000001f0


	//   ....[2]....
        /*0720*/ 	.word	0x000002b0


	//   ....[3]....
        /*0724*/ 	.word	0x00000480


	//   ....[4]....
        /*0728*/ 	.word	0x000005e0


	//   ....[5]....
        /*072c*/ 	.word	0x00000700


	//   ....[6]....
        /*0730*/ 	.word	0x00000860


	//   ....[7]....
        /*0734*/ 	.word	0x00006130


	//   ....[8]....
        /*0738*/ 	.word	0x0000aff0


	//   ....[9]....
        /*073c*/ 	.word	0x0000b040


	//   ....[10]....
        /*0740*/ 	.word	0x0000b830


	//   ....[11]....
        /*0744*/ 	.word	0x0000b850


	//   ....[12]....
        /*0748*/ 	.word	0x0000def0


	//   ....[13]....
        /*074c*/ 	.word	0x0000df10


	//   ....[14]....
        /*0750*/ 	.word	0x0000e6f0


	//   ....[15]....
        /*0754*/ 	.word	0x0000e710


	//   ....[16]....
        /*0758*/ 	.word	0x00010ea0


	//   ....[17]....
        /*075c*/ 	.word	0x00010f10


	//   ....[18]....
        /*0760*/ 	.word	0x00011580


	//   ....[19]....
        /*0764*/ 	.word	0x000115a0


	//   ....[20]....
        /*0768*/ 	.word	0x00012a40


	//   ....[21]....
        /*076c*/ 	.word	0x00012aa0


	//   ....[22]....
        /*0770*/ 	.word	0x00012af0


	//   ....[23]....
        /*0774*/ 	.word	0x00012b20


	//   ....[24]....
        /*0778*/ 	.word	0x00016020


	//   ....[25]....
        /*077c*/ 	.word	0x000161a0


	//   ....[26]....
        /*0780*/ 	.word	0x000161d0


	//   ....[27]....
        /*0784*/ 	.word	0x00016210


	//   ....[28]....
        /*0788*/ 	.word	0x00016280


	//   ....[29]....
        /*078c*/ 	.word	0x000162e0


	//   ....[30]....
        /*0790*/ 	.word	0x00016320


	//   ....[31]....
        /*0794*/ 	.word	0x000164c0


	//   ....[32]....
        /*0798*/ 	.word	0x00016520


	//   ....[33]....
        /*079c*/ 	.word	0x00016560


	//   ....[34]....
        /*07a0*/ 	.word	0x000165a0


	//   ....[35]....
        /*07a4*/ 	.word	0x000165d0


	//   ....[36]....
        /*07a8*/ 	.word	0x00016600


	//   ....[37]....
        /*07ac*/ 	.word	0x00016690


	//   ....[38]....
        /*07b0*/ 	.word	0x000166f0


	//   ....[39]....
        /*07b4*/ 	.word	0x00016780


	//   ....[40]....
        /*07b8*/ 	.word	0x0001ad10


	//   ....[41]....
        /*07bc*/ 	.word	0x0001ad20


	//   ....[42]....
        /*07c0*/ 	.word	0x0001ae30


	//   ....[43]....
        /*07c4*/ 	.word	0x0001ae90


	//   ....[44]....
        /*07c8*/ 	.word	0x0001aed0


	//   ....[45]....
        /*07cc*/ 	.word	0x0001af10


	//   ....[46]....
        /*07d0*/ 	.word	0x0001af40


	//   ....[47]....
        /*07d4*/ 	.word	0x0001af70


	//   ....[48]....
        /*07d8*/ 	.word	0x0001b100


	//   ....[49]....
        /*07dc*/ 	.word	0x0001b160


	//   ....[50]....
        /*07e0*/ 	.word	0x0001b1a0


	//   ....[51]....
        /*07e4*/ 	.word	0x0001b1e0


	//   ....[52]....
        /*07e8*/ 	.word	0x0001b210


	//   ....[53]....
        /*07ec*/ 	.word	0x0001b240


	//   ....[54]....
        /*07f0*/ 	.word	0x0001b300


	//   ....[55]....
        /*07f4*/ 	.word	0x0001b320


	//   ....[56]....
        /*07f8*/ 	.word	0x0001b390


	//   ....[57]....
        /*07fc*/ 	.word	0x0001ba00


	//   ....[58]....
        /*0800*/ 	.word	0x0001be90


	//   ....[59]....
        /*0804*/ 	.word	0x0001bf30


	//   ....[60]....
        /*0808*/ 	.word	0x0001bfd0


	//   ....[61]....
        /*080c*/ 	.word	0x0001c070


	//   ....[62]....
        /*0810*/ 	.word	0x0001c110


	//   ....[63]....
        /*0814*/ 	.word	0x0001c1b0


	//   ....[64]....
        /*0818*/ 	.word	0x0001c250


	//   ....[65]....
        /*081c*/ 	.word	0x0001c2f0


	//   ....[66]....
        /*0820*/ 	.word	0x0001c390


	//   ....[67]....
        /*0824*/ 	.word	0x0001c480


	//   ....[68]....
        /*0828*/ 	.word	0x0001c520


	//   ....[69]....
        /*082c*/ 	.word	0x0001c5c0


	//   ....[70]....
        /*0830*/ 	.word	0x0001c660


	//   ....[71]....
        /*0834*/ 	.word	0x0001c700


	//   ....[72]....
        /*0838*/ 	.word	0x0001c7a0


	//   ....[73]....
        /*083c*/ 	.word	0x0001c840


	//   ....[74]....
        /*0840*/ 	.word	0x0001c8e0


	//   ....[75]....
        /*0844*/ 	.word	0x0001cc30


	//   ....[76]....
        /*0848*/ 	.word	0x0001cf10


	//   ....[77]....
        /*084c*/ 	.word	0x0001d330


	//   ....[78]....
        /*0850*/ 	.word	0x0001d3c0


	//   ....[79]....
        /*0854*/ 	.word	0x0001d460


	//   ....[80]....
        /*0858*/ 	.word	0x0001d510


	//   ....[81]....
        /*085c*/ 	.word	0x0001d590


	//   ....[82]....
        /*0860*/ 	.word	0x0001d610


	//   ....[83]....
        /*0864*/ 	.word	0x0001d690


	//   ....[84]....
        /*0868*/ 	.word	0x0001d710


	//   ....[85]....
        /*086c*/ 	.word	0x0001d7a0


	//   ....[86]....
        /*0870*/ 	.word	0x0001d850


	//   ....[87]....
        /*0874*/ 	.word	0x0001d8d0


	//   ....[88]....
        /*0878*/ 	.word	0x0001d950


	//   ....[89]....
        /*087c*/ 	.word	0x0001d9d0


	//   ....[90]....
        /*0880*/ 	.word	0x0001da50


	//   ....[91]....
        /*0884*/ 	.word	0x0001dac0


	//   ....[92]....
        /*0888*/ 	.word	0x0001db60


	//   ....[93]....
        /*088c*/ 	.word	0x0001dbf0


	//   ....[94]....
        /*0890*/ 	.word	0x0001dd20


	//----- nvinfo : EIATTR_REG_RECONFIG
	.align		4
.L_1641:
        /*0894*/ 	.byte	0x01, 0x54
	.zero		2


	//----- nvinfo : EIATTR_SYSCALL_OFFSETS
	.align		4
        /*0898*/ 	.byte	0x04, 0x46
        /*089a*/ 	.short	(.L_1643 - .L_1642)


	//   ....[0]....
.L_1642:
        /*089c*/ 	.word	0x000018e0


	//   ....[1]....
        /*08a0*/ 	.word	0x00001a30


	//   ....[2]....
        /*08a4*/ 	.word	0x00006320


	//   ....[3]....
        /*08a8*/ 	.word	0x00006830


	//   ....[4]....
        /*08ac*/ 	.word	0x00018330


	//   ....[5]....
        /*08b0*/ 	.word	0x00018470


	//   ....[6]....
        /*08b4*/ 	.word	0x00018570


	//----- nvinfo : EIATTR_MBARRIER_INSTR_OFFSETS
	.align		4
.L_1643:
        /*08b8*/ 	.byte	0x04, 0x39
        /*08ba*/ 	.short	(.L_1645 - .L_1644)


	//   ....[0]....
.L_1644:
        /*08bc*/ 	.word	0x00000320
        /*08c0*/ 	.word	0x000000ff
        /*08c4*/ 	.word	0x00032400
        /*08c8*/ 	.short	0x0100
        /*08ca*/ 	.byte	0x08
	.zero		1


	//   ....[1]....
        /*08cc*/ 	.word	0x00000330
        /*08d0*/ 	.word	0x000000ff
        /*08d4*/ 	.word	0x00032410
        /*08d8*/ 	.short	0x0100
        /*08da*/ 	.byte	0x08
	.zero		1


	//   ....[2]....
        /*08dc*/ 	.word	0x00000340
        /*08e0*/ 	.word	0x000000ff
        /*08e4*/ 	.word	0x00032420
        /*08e8*/ 	.short	0x0100
        /*08ea*/ 	.byte	0x08
	.zero		1


	//   ....[3]....
        /*08ec*/ 	.word	0x00000430
        /*08f0*/ 	.word	0x000000ff
        /*08f4*/ 	.word	0x00032430
        /*08f8*/ 	.short	0x0100
        /*08fa*/ 	.byte	0x08
	.zero		1


	//   ....[4]....
        /*08fc*/ 	.word	0x00000440
        /*0900*/ 	.word	0x000000ff
        /*0904*/ 	.word	0x00032440
        /*0908*/ 	.short	0x0100
        /*090a*/ 	.byte	0x08
	.zero		1


	//   ....[5]....
        /*090c*/ 	.word	0x00000450
        /*0910*/ 	.word	0x000000ff
        /*0914*/ 	.word	0x00032438
        /*0918*/ 	.short	0x0100
        /*091a*/ 	.byte	0x08
	.zero		1


	//   ....[6]....
        /*091c*/ 	.word	0x00000460
        /*0920*/ 	.word	0x000000ff
        /*0924*/ 	.word	0x00032448
        /*0928*/ 	.short	0x0100
        /*092a*/ 	.byte	0x08
	.zero		1


	//   ....[7]....
        /*092c*/ 	.word	0x00000590
        /*0930*/ 	.word	0x000000ff
        /*0934*/ 	.word	0x00032450
        /*0938*/ 	.short	0x0100
        /*093a*/ 	.byte	0x08
	.zero		1


	//   ....[8]....
        /*093c*/ 	.word	0x000005a0
        /*0940*/ 	.word	0x000000ff
        /*0944*/ 	.word	0x00032460
        /*0948*/ 	.short	0x0100
        /*094a*/ 	.byte	0x08
	.zero		1


	//   ....[9]....
        /*094c*/ 	.word	0x000005b0
        /*0950*/ 	.word	0x000000ff
        /*0954*/ 	.word	0x00032458
        /*0958*/ 	.short	0x0100
        /*095a*/ 	.byte	0x08
	.zero		1


	//   ....[10]....
        /*095c*/ 	.word	0x000005c0
        /*0960*/ 	.word	0x000000ff
        /*0964*/ 	.word	0x00032468
        /*0968*/ 	.short	0x0100
        /*096a*/ 	.byte	0x08
	.zero		1


	//   ....[11]....
        /*096c*/ 	.word	0x000006b0
        /*0970*/ 	.word	0x000000ff
        /*0974*/ 	.word	0x00032470
        /*0978*/ 	.short	0x0100
        /*097a*/ 	.byte	0x06
	.zero		1


	//   ....[12]....
        /*097c*/ 	.word	0x000006c0
        /*0980*/ 	.word	0x000000ff
        /*0984*/ 	.word	0x00032480
        /*0988*/ 	.short	0x0100
        /*098a*/ 	.byte	0x06
	.zero		1


	//   ....[13]....
        /*098c*/ 	.word	0x000006d0
        /*0990*/ 	.word	0x000000ff
        /*0994*/ 	.word	0x00032478
        /*0998*/ 	.short	0x0100
        /*099a*/ 	.byte	0x06
	.zero		1


	//   ....[14]....
        /*099c*/ 	.word	0x000006e0
        /*09a0*/ 	.word	0x000000ff
        /*09a4*/ 	.word	0x00032488
        /*09a8*/ 	.short	0x0100
        /*09aa*/ 	.byte	0x06
	.zero		1


	//   ....[15]....
        /*09ac*/ 	.word	0x00000810
        /*09b0*/ 	.word	0x000000ff
        /*09b4*/ 	.word	0x00032490
        /*09b8*/ 	.short	0x0100
        /*09ba*/ 	.byte	0x08
	.zero		1


	//   ....[16]....
        /*09bc*/ 	.word	0x00000820
        /*09c0*/ 	.word	0x000000ff
        /*09c4*/ 	.word	0x000324a0
        /*09c8*/ 	.short	0x0100
        /*09ca*/ 	.byte	0x08
	.zero		1


	//   ....[17]....
        /*09cc*/ 	.word	0x00000830
        /*09d0*/ 	.word	0x000000ff
        /*09d4*/ 	.word	0x00032498
        /*09d8*/ 	.short	0x0100
        /*09da*/ 	.byte	0x08
	.zero		1


	//   ....[18]....
        /*09dc*/ 	.word	0x00000840
        /*09e0*/ 	.word	0x000000ff
        /*09e4*/ 	.word	0x000324a8
        /*09e8*/ 	.short	0x0100
        /*09ea*/ 	.byte	0x08
	.zero		1


	//   ....[19]....
        /*09ec*/ 	.word	0x00000970
        /*09f0*/ 	.word	0x000000ff
        /*09f4*/ 	.word	0x000324b0
        /*09f8*/ 	.short	0x0100
        /*09fa*/ 	.byte	0x08
	.zero		1


	//   ....[20]....
        /*09fc*/ 	.word	0x00000980
        /*0a00*/ 	.word	0x000000ff
        /*0a04*/ 	.word	0x000324c0
        /*0a08*/ 	.short	0x0100
        /*0a0a*/ 	.byte	0x08
	.zero		1


	//   ....[21]....
        /*0a0c*/ 	.word	0x00000990
        /*0a10*/ 	.word	0x000000ff
        /*0a14*/ 	.word	0x000324b8
        /*0a18*/ 	.short	0x0100
        /*0a1a*/ 	.byte	0x08
	.zero		1


	//   ....[22]....
        /*0a1c*/ 	.word	0x000009a0
        /*0a20*/ 	.word	0x000000ff
        /*0a24*/ 	.word	0x000324c8
        /*0a28*/ 	.short	0x0100
        /*0a2a*/ 	.byte	0x08
	.zero		1


	//   ....[23]....
        /*0a2c*/ 	.word	0x00002e50
        /*0a30*/ 	.word	0x0000005a
        /*0a34*/ 	.word	0x00032490
        /*0a38*/ 	.short	0x010a
        /*0a3a*/ 	.byte	0x3f
	.zero		1


	//   ....[24]....
        /*0a3c*/ 	.word	0x00004150
        /*0a40*/ 	.word	0x0000005a
        /*0a44*/ 	.word	0x00032490
        /*0a48*/ 	.short	0x010a
        /*0a4a*/ 	.byte	0x3f
	.zero		1


	//   ....[25]....
        /*0a4c*/ 	.word	0x000052f0
        /*0a50*/ 	.word	0x0000005a
        /*0a54*/ 	.word	0x00032490
        /*0a58*/ 	.short	0x010a
        /*0a5a*/ 	.byte	0x3f
	.zero		1


	//   ....[26]....
        /*0a5c*/ 	.word	0x00005510
        /*0a60*/ 	.word	0x00000004
        /*0a64*/ 	.word	0x00000000
        /*0a68*/ 	.short	0x0101
        /*0a6a*/ 	.byte	0x3f
	.zero		1


	//   ....[27]....
        /*0a6c*/ 	.word	0x00005550
        /*0a70*/ 	.word	0x0000005a
        /*0a74*/ 	.word	0x000324b0
        /*0a78*/ 	.short	0x010a
        /*0a7a*/ 	.byte	0x3f
	.zero		1


	//   ....[28]....
        /*0a7c*/ 	.word	0x00005bb0
        /*0a80*/ 	.word	0x0000005a
        /*0a84*/ 	.word	0x00000000
        /*0a88*/ 	.short	0x0101
        /*0a8a*/ 	.byte	0x3f
	.zero		1


	//   ....[29]....
        /*0a8c*/ 	.word	0x000063c0
        /*0a90*/ 	.word	0x00000011
        /*0a94*/ 	.word	0x00032400
        /*0a98*/ 	.short	0x010a
        /*0a9a*/ 	.byte	0x3f
	.zero		1


	//   ....[30]....
        /*0a9c*/ 	.word	0x00006410
        /*0aa0*/ 	.word	0x00000011
        /*0aa4*/ 	.word	0x00032400
        /*0aa8*/ 	.short	0x010a
        /*0aaa*/ 	.byte	0x3f
	.zero		1


	//   ....[31]....
        /*0aac*/ 	.word	0x00007100
        /*0ab0*/ 	.word	0x00000011
        /*0ab4*/ 	.word	0x00032400
        /*0ab8*/ 	.short	0x010a
        /*0aba*/ 	.byte	0x3f
	.zero		1


	//   ....[32]....
        /*0abc*/ 	.word	0x000085f0
        /*0ac0*/ 	.word	0x00000011
        /*0ac4*/ 	.word	0x00032400
        /*0ac8*/ 	.short	0x010a
        /*0aca*/ 	.byte	0x3f
	.zero		1


	//   ....[33]....
        /*0acc*/ 	.word	0x000096e0
        /*0ad0*/ 	.word	0x000000b3
        /*0ad4*/ 	.word	0x00032430
        /*0ad8*/ 	.short	0x010a
        /*0ada*/ 	.byte	0x3f
	.zero		1


	//   ....[34]....
        /*0adc*/ 	.word	0x00009770
        /*0ae0*/ 	.word	0x000000b3
        /*0ae4*/ 	.word	0x00032430
        /*0ae8*/ 	.short	0x010a
        /*0aea*/ 	.byte	0x3f
	.zero		1


	//   ....[35]....
        /*0aec*/ 	.word	0x00009a80
        /*0af0*/ 	.word	0x00000011
        /*0af4*/ 	.word	0x00032410
        /*0af8*/ 	.short	0x010a
        /*0afa*/ 	.byte	0x3f
	.zero		1


	//   ....[36]....
        /*0afc*/ 	.word	0x00009ad0
        /*0b00*/ 	.word	0x000000b3
        /*0b04*/ 	.word	0x00032450
        /*0b08*/ 	.short	0x010a
        /*0b0a*/ 	.byte	0x3f
	.zero		1


	//   ....[37]....
        /*0b0c*/ 	.word	0x00009b50
        /*0b10*/ 	.word	0x000000b3
        /*0b14*/ 	.word	0x00032450
        /*0b18*/ 	.short	0x010a
        /*0b1a*/ 	.byte	0x3f
	.zero		1


	//   ....[38]....
        /*0b1c*/ 	.word	0x0000bb80
        /*0b20*/ 	.word	0x00000018
        /*0b24*/ 	.word	0x00000000
        /*0b28*/ 	.short	0x0101
        /*0b2a*/ 	.byte	0x3f
	.zero		1


	//   ....[39]....
        /*0b2c*/ 	.word	0x0000c660
        /*0b30*/ 	.word	0x000000b3
        /*0b34*/ 	.word	0x00000000
        /*0b38*/ 	.short	0x0101
        /*0b3a*/ 	.byte	0x3f
	.zero		1


	//   ....[40]....
        /*0b3c*/ 	.word	0x0000c740
        /*0b40*/ 	.word	0x000000d3
        /*0b44*/ 	.word	0x00032430
        /*0b48*/ 	.short	0x010a
        /*0b4a*/ 	.byte	0x3f
	.zero		1


	//   ....[41]....
        /*0b4c*/ 	.word	0x0000c7b0
        /*0b50*/ 	.word	0x000000d3
        /*0b54*/ 	.word	0x00032430
        /*0b58*/ 	.short	0x010a
        /*0b5a*/ 	.byte	0x3f
	.zero		1


	//   ....[42]....
        /*0b5c*/ 	.word	0x0000ca30
        /*0b60*/ 	.word	0x000000d3
        /*0b64*/ 	.word	0x00032450
        /*0b68*/ 	.short	0x010a
        /*0b6a*/ 	.byte	0x3f
	.zero		1


	//   ....[43]....
        /*0b6c*/ 	.word	0x0000ca80
        /*0b70*/ 	.word	0x000000d3
        /*0b74*/ 	.word	0x00032450
        /*0b78*/ 	.short	0x010a
        /*0b7a*/ 	.byte	0x3f
	.zero		1


	//   ....[44]....
        /*0b7c*/ 	.word	0x0000f1d0
        /*0b80*/ 	.word	0x000000a3
        /*0b84*/ 	.word	0x00000000
        /*0b88*/ 	.short	0x0101
        /*0b8a*/ 	.byte	0x3f
	.zero		1


	//   ....[45]....
        /*0b8c*/ 	.word	0x0000fa80
        /*0b90*/ 	.word	0x000000d3
        /*0b94*/ 	.word	0x00000000
        /*0b98*/ 	.short	0x0101
        /*0b9a*/ 	.byte	0x3f
	.zero		1


	//   ....[46]....
        /*0b9c*/ 	.word	0x0000fcb0
        /*0ba0*/ 	.word	0x000000d3
        /*0ba4*/ 	.word	0x00032430
        /*0ba8*/ 	.short	0x010a
        /*0baa*/ 	.byte	0x3f
	.zero		1


	//   ....[47]....
        /*0bac*/ 	.word	0x0000fd20
        /*0bb0*/ 	.word	0x000000d3
        /*0bb4*/ 	.word	0x00032430
        /*0bb8*/ 	.short	0x010a
        /*0bba*/ 	.byte	0x3f
	.zero		1


	//   ....[48]....
        /*0bbc*/ 	.word	0x0000ffa0
        /*0bc0*/ 	.word	0x000000d3
        /*0bc4*/ 	.word	0x00032450
        /*0bc8*/ 	.short	0x010a
        /*0bca*/ 	.byte	0x3f
	.zero		1


	//   ....[49]....
        /*0bcc*/ 	.word	0x0000fff0
        /*0bd0*/ 	.word	0x000000d3
        /*0bd4*/ 	.word	0x00032450
        /*0bd8*/ 	.short	0x010a
        /*0bda*/ 	.byte	0x3f
	.zero		1


	//   ....[50]....
        /*0bdc*/ 	.word	0x00011fb0
        /*0be0*/ 	.word	0x000000b9
        /*0be4*/ 	.word	0x00000000
        /*0be8*/ 	.short	0x0101
        /*0bea*/ 	.byte	0x3f
	.zero		1


	//   ....[51]....
        /*0bec*/ 	.word	0x00012a00
        /*0bf0*/ 	.word	0x000000d3
        /*0bf4*/ 	.word	0x00000000
        /*0bf8*/ 	.short	0x0101
        /*0bfa*/ 	.byte	0x3f
	.zero		1


	//   ....[52]....
        /*0bfc*/ 	.word	0x00014cb0
        /*0c00*/ 	.word	0x00000000
        /*0c04*/ 	.word	0x00000000
        /*0c08*/ 	.short	0x0101
        /*0c0a*/ 	.byte	0x3f
	.zero		1


	//   ....[53]....
        /*0c0c*/ 	.word	0x000174b0
        /*0c10*/ 	.word	0x00000009
        /*0c14*/ 	.word	0x00032420
        /*0c18*/ 	.short	0x010a
        /*0c1a*/ 	.byte	0x3f
	.zero		1


	//   ....[54]....
        /*0c1c*/ 	.word	0x00017530
        /*0c20*/ 	.word	0x00000005
        /*0c24*/ 	.word	0x000324a0
        /*0c28*/ 	.short	0x010a
        /*0c2a*/ 	.byte	0x3f
	.zero		1


	//   ....[55]....
        /*0c2c*/ 	.word	0x00017710
        /*0c30*/ 	.word	0x00000005
        /*0c34*/ 	.word	0x000324c0
        /*0c38*/ 	.short	0x010a
        /*0c3a*/ 	.byte	0x3f
	.zero		1


	//   ....[56]....
        /*0c3c*/ 	.word	0x00017b20
        /*0c40*/ 	.word	0x00000006
        /*0c44*/ 	.word	0x000324a0
        /*0c48*/ 	.short	0x010a
        /*0c4a*/ 	.byte	0x3f
	.zero		1


	//   ....[57]....
        /*0c4c*/ 	.word	0x00017ce0
        /*0c50*/ 	.word	0x00000006
        /*0c54*/ 	.word	0x000324c0
        /*0c58*/ 	.short	0x010a
        /*0c5a*/ 	.byte	0x3f
	.zero		1


	//   ....[58]....
        /*0c5c*/ 	.word	0x00018ab0
        /*0c60*/ 	.word	0x00000009
        /*0c64*/ 	.word	0x00032440
        /*0c68*/ 	.short	0x010a
        /*0c6a*/ 	.byte	0x3f
	.zero		1


	//   ....[59]....
        /*0c6c*/ 	.word	0x000190d0
        /*0c70*/ 	.word	0x00000009
        /*0c74*/ 	.word	0x00032420
        /*0c78*/ 	.short	0x010a
        /*0c7a*/ 	.byte	0x3f
	.zero		1


	//   ....[60]....
        /*0c7c*/ 	.word	0x000191a0
        /*0c80*/ 	.word	0x00000005
        /*0c84*/ 	.word	0x00032460
        /*0c88*/ 	.short	0x010a
        /*0c8a*/ 	.byte	0x3f
	.zero		1


	//   ....[61]....
        /*0c8c*/ 	.word	0x000197d0
        /*0c90*/ 	.word	0x00000002
        /*0c94*/ 	.word	0x00032440
        /*0c98*/ 	.short	0x010a
        /*0c9a*/ 	.byte	0x3f
	.zero		1


	//   ....[62]....
        /*0c9c*/ 	.word	0x000199e0
        /*0ca0*/ 	.word	0x00000002
        /*0ca4*/ 	.word	0x00032460
        /*0ca8*/ 	.short	0x010a
        /*0caa*/ 	.byte	0x3f
	.zero		1


	//   ....[63]....
        /*0cac*/ 	.word	0x00019f30
        /*0cb0*/ 	.word	0x00000002
        /*0cb4*/ 	.word	0x00032440
        /*0cb8*/ 	.short	0x010a
        /*0cba*/ 	.byte	0x3f
	.zero		1


	//   ....[64]....
        /*0cbc*/ 	.word	0x0001a130
        /*0cc0*/ 	.word	0x00000002
        /*0cc4*/ 	.word	0x00032460
        /*0cc8*/ 	.short	0x010a
        /*0cca*/ 	.byte	0x3f
	.zero		1


	//   ....[65]....
        /*0ccc*/ 	.word	0x0001a610
        /*0cd0*/ 	.word	0x00000002
        /*0cd4*/ 	.word	0x00032440
        /*0cd8*/ 	.short	0x010a
        /*0cda*/ 	.byte	0x3f
	.zero		1


	//   ....[66]....
        /*0cdc*/ 	.word	0x0001a820
        /*0ce0*/ 	.word	0x00000002
        /*0ce4*/ 	.word	0x00032460
        /*0ce8*/ 	.short	0x010a
        /*0cea*/ 	.byte	0x3f
	.zero		1


	//   ....[67]....
        /*0cec*/ 	.word	0x0001b990
        /*0cf0*/ 	.word	0x00000000
        /*0cf4*/ 	.word	0x00032420
        /*0cf8*/ 	.short	0x010a
        /*0cfa*/ 	.byte	0x3f
	.zero		1


	//   ....[68]....
        /*0cfc*/ 	.word	0x0001bb30
        /*0d00*/ 	.word	0x00000006
        /*0d04*/ 	.word	0x00000000
        /*0d08*/ 	.short	0x010a
        /*0d0a*/ 	.byte	0x3f
	.zero		1


	//   ....[69]....
        /*0d0c*/ 	.word	0x0001bba0
        /*0d10*/ 	.word	0x00000007
        /*0d14*/ 	.word	0x00000000
        /*0d18*/ 	.short	0x010a
        /*0d1a*/ 	.byte	0x3f
	.zero		1


	//   ....[70]....
        /*0d1c*/ 	.word	0x0001bc10
        /*0d20*/ 	.word	0x00000004
        /*0d24*/ 	.word	0x00000000
        /*0d28*/ 	.short	0x010a
        /*0d2a*/ 	.byte	0x3f
	.zero		1


	//   ....[71]....
        /*0d2c*/ 	.word	0x0001bc40
        /*0d30*/ 	.word	0x00000003
        /*0d34*/ 	.word	0x00000000
        /*0d38*/ 	.short	0x010a
        /*0d3a*/ 	.byte	0x3f
	.zero		1


	//   ....[72]....
        /*0d3c*/ 	.word	0x0001bca0
        /*0d40*/ 	.word	0x0000005a
        /*0d44*/ 	.word	0x00032490
        /*0d48*/ 	.short	0x010a
        /*0d4a*/ 	.byte	0x3f
	.zero		1


	//   ....[73]....
        /*0d4c*/ 	.word	0x0001bcf0
        /*0d50*/ 	.word	0x0000005a
        /*0d54*/ 	.word	0x00032490
        /*0d58*/ 	.short	0x010a
        /*0d5a*/ 	.byte	0x3f
	.zero		1


	//   ....[74]....
        /*0d5c*/ 	.word	0x0001bd40
        /*0d60*/ 	.word	0x0000005a
        /*0d64*/ 	.word	0x00032490
        /*0d68*/ 	.short	0x010a
        /*0d6a*/ 	.byte	0x3f
	.zero		1


	//   ....[75]....
        /*0d6c*/ 	.word	0x0001bd90
        /*0d70*/ 	.word	0x0000005a
        /*0d74*/ 	.word	0x000324b0
        /*0d78*/ 	.short	0x010a
        /*0d7a*/ 	.byte	0x3f
	.zero		1


	//   ....[76]....
        /*0d7c*/ 	.word	0x0001c3d0
        /*0d80*/ 	.word	0x00000011
        /*0d84*/ 	.word	0x00032400
        /*0d88*/ 	.short	0x010a
        /*0d8a*/ 	.byte	0x3f
	.zero		1


	//   ....[77]....
        /*0d8c*/ 	.word	0x0001c920
        /*0d90*/ 	.word	0x00000011
        /*0d94*/ 	.word	0x00032400
        /*0d98*/ 	.short	0x010a
        /*0d9a*/ 	.byte	0x3f
	.zero		1


	//   ....[78]....
        /*0d9c*/ 	.word	0x0001c970
        /*0da0*/ 	.word	0x000000b3
        /*0da4*/ 	.word	0x00032430
        /*0da8*/ 	.short	0x010a
        /*0daa*/ 	.byte	0x3f
	.zero		1


	//   ....[79]....
        /*0dac*/ 	.word	0x0001c9c0
        /*0db0*/ 	.word	0x00000011
        /*0db4*/ 	.word	0x00032410
        /*0db8*/ 	.short	0x010a
        /*0dba*/ 	.byte	0x3f
	.zero		1


	//   ....[80]....
        /*0dbc*/ 	.word	0x0001ca10
        /*0dc0*/ 	.word	0x000000b3
        /*0dc4*/ 	.word	0x00032450
        /*0dc8*/ 	.short	0x010a
        /*0dca*/ 	.byte	0x3f
	.zero		1


	//   ....[81]....
        /*0dcc*/ 	.word	0x0001ca60
        /*0dd0*/ 	.word	0x000000d3
        /*0dd4*/ 	.word	0x00032430
        /*0dd8*/ 	.short	0x010a
        /*0dda*/ 	.byte	0x3f
	.zero		1


	//   ....[82]....
        /*0ddc*/ 	.word	0x0001cab0
        /*0de0*/ 	.word	0x000000d3
        /*0de4*/ 	.word	0x00032450
        /*0de8*/ 	.short	0x010a
        /*0dea*/ 	.byte	0x3f
	.zero		1


	//   ....[83]....
        /*0dec*/ 	.word	0x0001cb00
        /*0df0*/ 	.word	0x000000d3
        /*0df4*/ 	.word	0x00032430
        /*0df8*/ 	.short	0x010a
        /*0dfa*/ 	.byte	0x3f
	.zero		1


	//   ....[84]....
        /*0dfc*/ 	.word	0x0001cb50
        /*0e00*/ 	.word	0x000000d3
        /*0e04*/ 	.word	0x00032450
        /*0e08*/ 	.short	0x010a
        /*0e0a*/ 	.byte	0x3f
	.zero		1


	//   ....[85]....
        /*0e0c*/ 	.word	0x0001ccf0
        /*0e10*/ 	.word	0x00000009
        /*0e14*/ 	.word	0x00032420
        /*0e18*/ 	.short	0x010a
        /*0e1a*/ 	.byte	0x3f
	.zero		1


	//   ....[86]....
        /*0e1c*/ 	.word	0x0001cd40
        /*0e20*/ 	.word	0x00000005
        /*0e24*/ 	.word	0x000324a0
        /*0e28*/ 	.short	0x010a
        /*0e2a*/ 	.byte	0x3f
	.zero		1


	//   ....[87]....
        /*0e2c*/ 	.word	0x0001cd90
        /*0e30*/ 	.word	0x00000005
        /*0e34*/ 	.word	0x000324c0
        /*0e38*/ 	.short	0x010a
        /*0e3a*/ 	.byte	0x3f
	.zero		1


	//   ....[88]....
        /*0e3c*/ 	.word	0x0001cde0
        /*0e40*/ 	.word	0x00000006
        /*0e44*/ 	.word	0x000324a0
        /*0e48*/ 	.short	0x010a
        /*0e4a*/ 	.byte	0x3f
	.zero		1


	//   ....[89]....
        /*0e4c*/ 	.word	0x0001ce30
        /*0e50*/ 	.word	0x00000006
        /*0e54*/ 	.word	0x000324c0
        /*0e58*/ 	.short	0x010a
        /*0e5a*/ 	.byte	0x3f
	.zero		1


	//   ....[90]....
        /*0e5c*/ 	.word	0x0001cfd0
        /*0e60*/ 	.word	0x00000009
        /*0e64*/ 	.word	0x00032440
        /*0e68*/ 	.short	0x010a
        /*0e6a*/ 	.byte	0x3f
	.zero		1


	//   ....[91]....
        /*0e6c*/ 	.word	0x0001d050
        /*0e70*/ 	.word	0x00000009
        /*0e74*/ 	.word	0x00032420
        /*0e78*/ 	.short	0x010a
        /*0e7a*/ 	.byte	0x3f
	.zero		1


	//   ....[92]....
        /*0e7c*/ 	.word	0x0001d0a0
        /*0e80*/ 	.word	0x00000005
        /*0e84*/ 	.word	0x00032460
        /*0e88*/ 	.short	0x010a
        /*0e8a*/ 	.byte	0x3f
	.zero		1


	//   ....[93]....
        /*0e8c*/ 	.word	0x0001d0f0
        /*0e90*/ 	.word	0x00000002
        /*0e94*/ 	.word	0x00032440
        /*0e98*/ 	.short	0x010a
        /*0e9a*/ 	.byte	0x3f
	.zero		1


	//   ....[94]....
        /*0e9c*/ 	.word	0x0001d140
        /*0ea0*/ 	.word	0x00000002
        /*0ea4*/ 	.word	0x00032460
        /*0ea8*/ 	.short	0x010a
        /*0eaa*/ 	.byte	0x3f
	.zero		1


	//   ....[95]....
        /*0eac*/ 	.word	0x0001d190
        /*0eb0*/ 	.word	0x00000002
        /*0eb4*/ 	.word	0x00032440
        /*0eb8*/ 	.short	0x010a
        /*0eba*/ 	.byte	0x3f
	.zero		1


	//   ....[96]....
        /*0ebc*/ 	.word	0x0001d1e0
        /*0ec0*/ 	.word	0x00000002
        /*0ec4*/ 	.word	0x00032460
        /*0ec8*/ 	.short	0x010a
        /*0eca*/ 	.byte	0x3f
	.zero		1


	//   ....[97]....
        /*0ecc*/ 	.word	0x0001d230
        /*0ed0*/ 	.word	0x00000002
        /*0ed4*/ 	.word	0x00032440
        /*0ed8*/ 	.short	0x010a
        /*0eda*/ 	.byte	0x3f
	.zero		1


	//   ....[98]....
        /*0edc*/ 	.word	0x0001d280
        /*0ee0*/ 	.word	0x00000002
        /*0ee4*/ 	.word	0x00032460
        /*0ee8*/ 	.short	0x010a
        /*0eea*/ 	.byte	0x3f
	.zero		1


	//   ....[99]....
        /*0eec*/ 	.word	0x0001dc40
        /*0ef0*/ 	.word	0x00000000
        /*0ef4*/ 	.word	0x00032420
        /*0ef8*/ 	.short	0x010a
        /*0efa*/ 	.byte	0x3f
	.zero		1


	//   ....[100]....
        /*0efc*/ 	.word	0x0001dde0
        /*0f00*/ 	.word	0x00000006
        /*0f04*/ 	.word	0x00000000
        /*0f08*/ 	.short	0x010a
        /*0f0a*/ 	.byte	0x3f
	.zero		1


	//   ....[101]....
        /*0f0c*/ 	.word	0x0001de30
        /*0f10*/ 	.word	0x00000007
        /*0f14*/ 	.word	0x00000000
        /*0f18*/ 	.short	0x010a
        /*0f1a*/ 	.byte	0x3f
	.zero		1


	//   ....[102]....
        /*0f1c*/ 	.word	0x0001de80
        /*0f20*/ 	.word	0x00000004
        /*0f24*/ 	.word	0x00000000
        /*0f28*/ 	.short	0x010a
        /*0f2a*/ 	.byte	0x3f
	.zero		1


	//----- nvinfo : EIATTR_NUM_MBARRIERS
	.align		4
.L_1645:
        /*0f2c*/ 	.byte	0x03, 0x38
        /*0f2e*/ 	.short	0x0017


	//----- nvinfo : EIATTR_EXIT_INSTR_OFFSETS
	.align		4
        /*0f30*/ 	.byte	0x04, 0x1c
        /*0f32*/ 	.short	(.L_1647 - .L_1646)


	//   ....[0]....
.L_1646:
        /*0f34*/ 	.word	0x0001bc90


	//----- nvinfo : EIATTR_MAX_THREADS
	.align		4
.L_1647:
        /*0f38*/ 	.byte	0x04, 0x05
        /*0f3a*/ 	.short	(.L_1649 - .L_1648)
.L_1648:
        /*0f3c*/ 	.word	0x00000180
        /*0f40*/ 	.word	0x00000001
        /*0f44*/ 	.word	0x00000001


	//----- nvinfo : EIATTR_CRS_STACK_SIZE
	.align		4
.L_1649:
        /*0f48*/ 	.byte	0x04, 0x1e
        /*0f4a*/ 	.short	(.L_1651 - .L_1650)
.L_1650:
        /*0f4c*/ 	.word	0x00000000


	//----- nvinfo : EIATTR_CBANK_PARAM_SIZE
	.align		4
.L_1651:
        /*0f50*/ 	.byte	0x03, 0x19
        /*0f52*/ 	.short	0x0b70


	//----- nvinfo : EIATTR_PARAM_CBANK
	.align		4
        /*0f54*/ 	.byte	0x04, 0x0a
        /*0f56*/ 	.short	(.L_1653 - .L_1652)
	.align		4
.L_1652:
        /*0f58*/ 	.word	index@(.nv.constant0._ZN7cutlass13device_kernelIN5flash11enable_sm90INS1_16FlashAttnFwdSm90INS1_25CollectiveMainloopFwdSm90ILi2EN4cute5tupleIJNS5_1CILi1EEES8_S8_EEENS6_IJNS7_ILi128EEENS7_ILi96EEENS7_ILi64EEEEEELi256ENS_10bfloat16_tEfNS_4arch4Sm90ELb1ELb0ELb1ELb1ELb0ELb1ELb1ELb1ELb0ELb0ELb0ELb0EEENS1_21CollectiveEpilogueFwdINS6_IJSA_NS7_ILi256EEESB_EEES9_SE_SG_Li256ELb1ELb0ELb0ELb0EEENS1_36VarlenDynamicPersistentTileSchedulerILi128ELi96ELi256ELi32ELb0ELb0ELb1ELb1ELb1ELb1EEEEEEEEEvNT_6ParamsE)
        /*0f5c*/ 	.short	0x0210
        /*0f5e*/ 	.short	0x0b70


	//----- nvinfo : EIATTR_SW_WAR
	.align		4
.L_1653:
        /*0f60*/ 	.byte	0x04, 0x36
        /*0f62*/ 	.short	(.L_1655 - .L_1654)
.L_1654:
        /*0f64*/ 	.word	0x00000008
.L_1655:


//--------------------- .nv.callgraph             --------------------------
	.section	.nv.callgraph,"",@"SHT_CUDA_CALLGRAPH"
	.align	4
	.sectionentsize	8
	.align		4
        /*0000*/ 	.word	0x00000000
	.align		4
        /*0004*/ 	.word	0xffffffff
	.align		4
        /*0008*/ 	.word	index@(_ZN7cutlass13device_kernelIN5flash11enable_sm90INS1_16FlashAttnFwdSm90INS1_25CollectiveMainloopFwdSm90ILi2EN4cute5tupleIJNS5_1CILi1EEES8_S8_EEENS6_IJNS7_ILi128EEESA_NS7_ILi192EEEEEELi128ENS_10bfloat16_tEfNS_4arch4Sm90ELb0ELb0ELb1ELb0ELb0ELb0ELb0ELb1ELb1ELb0ELb0ELb0EEENS1_21CollectiveEpilogueFwdINS6_IJSA_SA_SA_EEES9_SD_SF_Li256ELb0ELb0ELb0ELb0EEENS1_29StaticPersistentTileSchedulerILb0EEEEEEEEEvNT_6ParamsE)
	.align		4
        /*000c*/ 	.word	index@(__assertfail)
	.align		4
        /*0010*/ 	.word	index@(_ZN7cutlass13device_kernelIN5flash11enable_sm90INS1_16FlashAttnFwdSm90INS1_25CollectiveMainloopFwdSm90ILi2EN4cute5tupleIJNS5_1CILi2EEENS7_ILi1EEES9_EEENS6_IJNS7_ILi128EEESB_NS7_ILi192EEEEEELi128ENS_10bfloat16_tEfNS_4arch4Sm90ELb0ELb0ELb1ELb0ELb0ELb0ELb0ELb1ELb1ELb0ELb0ELb0EEENS1_21CollectiveEpilogueFwdINS6_IJSB_SB_SB_EEESA_SE_SG_Li256ELb0ELb0ELb0ELb0EEENS1_29StaticPersistentTileSchedulerILb0EEEEEEEEEvNT_6ParamsE)
	.align		4
        /*0014*/ 	.word	index@(__assertfail)
	.align		4
        /*0018*/ 	.word	index@(_ZN7cutlass13device_kernelIN5flash11enable_sm90INS1_16FlashAttnFwdSm90INS1_25CollectiveMainloopFwdSm90ILi2EN4cute5tupleIJNS5_1CILi1EEES8_S8_EEENS6_IJNS7_ILi128EEESA_NS7_ILi192EEEEEELi128ENS_10bfloat16_tEfNS_4arch4Sm90ELb0ELb0ELb1ELb1ELb0ELb0ELb0ELb1ELb1ELb0ELb0ELb0EEENS1_21CollectiveEpilogueFwdINS6_IJSA_SA_SA_EEES9_SD_SF_Li256ELb1ELb0ELb0ELb0EEENS1_36VarlenDynamicPersistentTileSchedulerILi128ELi128ELi256ELi32ELb0ELb0ELb1ELb0ELb1ELb1EEEEEEEEEvNT_6ParamsE)
	.align		4
        /*001c*/ 	.word	index@(__assertfail)
	.align		4
        /*0020*/ 	.word	index@(_ZN7cutlass13device_kernelIN5flash11enable_sm90INS1_16FlashAttnFwdSm90INS1_25CollectiveMainloopFwdSm90ILi2EN4cute5tupleIJNS5_1CILi1EEES8_S8_EEENS6_IJNS7_ILi128EEESA_NS7_ILi192EEEEEELi128ENS_10bfloat16_tEfNS_4arch4Sm90ELb0ELb0ELb1ELb1ELb0ELb1ELb0ELb1ELb1ELb0ELb0ELb0EEENS1_21CollectiveEpilogueFwdINS6_IJSA_SA_SA_EEES9_SD_SF_Li256ELb1ELb0ELb0ELb0EEENS1_36VarlenDynamicPersistentTileSchedulerILi128ELi128ELi256ELi32ELb0ELb0ELb1ELb0ELb1ELb1EEEEEEEEEvNT_6ParamsE)
	.align		4
        /*0024*/ 	.word	index@(__assertfail)
	.align		4
        /*0028*/ 	.word	index@(_ZN7cutlass13device_kernelIN5flash11enable_sm90INS1_16FlashAttnFwdSm90INS1_25CollectiveMainloopFwdSm90ILi2EN4cute5tupleIJNS5_1CILi1EEES8_S8_EEENS6_IJNS7_ILi128EEENS7_ILi96EEENS7_ILi192EEEEEELi128ENS_10bfloat16_tEfNS_4arch4Sm90ELb0ELb1ELb1ELb0ELb0ELb0ELb0ELb1ELb1ELb0ELb0ELb0EEENS1_21CollectiveEpilogueFwdINS6_IJSA_SA_SB_EEES9_SE_SG_Li256ELb0ELb0ELb0ELb0EEENS1_30DynamicPersistentTileSchedulerILi256ELi32ELb0ELb0ELb1EEEEEEEEEvNT_6ParamsE)
	.align		4
        /*002c*/ 	.word	index@(__assertfail)
	.align		4
        /*0030*/ 	.word	index@(_ZN7cutlass13device_kernelIN5flash11enable_sm90INS1_16FlashAttnFwdSm90INS1_25CollectiveMainloopFwdSm90ILi2EN4cute5tupleIJNS5_1CILi1EEES8_S8_EEENS6_IJNS7_ILi128EEENS7_ILi96EEENS7_ILi192EEEEEELi128ENS_10bfloat16_tEfNS_4arch4Sm90ELb0ELb1ELb1ELb1ELb0ELb0ELb0ELb1ELb1ELb0ELb0ELb0EEENS1_21CollectiveEpilogueFwdINS6_IJSA_SA_SB_EEES9_SE_SG_Li256ELb1ELb0ELb0ELb0EEENS1_36VarlenDynamicPersistentTileSchedulerILi128ELi96ELi256ELi32ELb0ELb0ELb1ELb1ELb0ELb1EEEEEEEEEvNT_6ParamsE)
	.align		4
        /*0034*/ 	.word	index@(__assertfail)
	.align		4
        /*0038*/ 	.word	index@(_ZN7cutlass13device_kernelIN5flash11enable_sm90INS1_16FlashAttnFwdSm90INS1_25CollectiveMainloopFwdSm90ILi2EN4cute5tupleIJNS5_1CILi1EEES8_S8_EEENS6_IJNS7_ILi128EEENS7_ILi96EEENS7_ILi192EEEEEELi128ENS_10bfloat16_tEfNS_4arch4Sm90ELb0ELb1ELb1ELb1ELb0ELb1ELb0ELb1ELb1ELb0ELb0ELb0EEENS1_21CollectiveEpilogueFwdINS6_IJSA_SA_SB_EEES9_SE_SG_Li256ELb1ELb0ELb0ELb0EEENS1_36VarlenDynamicPersistentTileSchedulerILi128ELi96ELi256ELi32ELb0ELb0ELb1ELb1ELb0ELb1EEEEEEEEEvNT_6ParamsE)
	.align		4
        /*003c*/ 	.word	index@(__assertfail)
	.align		4
        /*0040*/ 	.word	index@(_ZN7cutlass13device_kernelIN5flash11enable_sm90INS1_16FlashAttnFwdSm90INS1_25CollectiveMainloopFwdSm90ILi2EN4cute5tupleIJNS5_1CILi1EEES8_S8_EEENS6_IJNS7_ILi128EEESA_NS7_ILi192EEEEEELi128ENS_10bfloat16_tEfNS_4arch4Sm90ELb1ELb0ELb1ELb0ELb0ELb0ELb0ELb1ELb1ELb0ELb0ELb0EEENS1_21CollectiveEpilogueFwdINS6_IJSA_SA_SA_EEES9_SD_SF_Li256ELb0ELb0ELb0ELb0EEENS1_30DynamicPersistentTileSchedulerILi256ELi32ELb0ELb0ELb1EEEEEEEEEvNT_6ParamsE)
	.align		4
        /*0044*/ 	.word	index@(__assertfail)
	.align		4
        /*0048*/ 	.word	index@(_ZN7cutlass13device_kernelIN5flash11enable_sm90INS1_16FlashAttnFwdSm90INS1_25CollectiveMainloopFwdSm90ILi2EN4cute5tupleIJNS5_1CILi1EEES8_S8_EEENS6_IJNS7_ILi128EEESA_NS7_ILi192EEEEEELi128ENS_10bfloat16_tEfNS_4arch4Sm90ELb1ELb0ELb1ELb1ELb0ELb0ELb0ELb1ELb1ELb0ELb0ELb0EEENS1_21CollectiveEpilogueFwdINS6_IJSA_SA_SA_EEES9_SD_SF_Li256ELb1ELb0ELb0ELb0EEENS1_36VarlenDynamicPersistentTileSchedulerILi128ELi128ELi256ELi32ELb0ELb0ELb1ELb1ELb1ELb1EEEEEEEEEvNT_6ParamsE)
	.align		4
        /*004c*/ 	.word	index@(__assertfail)
	.align		4
        /*0050*/ 	.word	index@(_ZN7cutlass13device_kernelIN5flash11enable_sm90INS1_16FlashAttnFwdSm90INS1_25CollectiveMainloopFwdSm90ILi2EN4cute5tupleIJNS5_1CILi1EEES8_S8_EEENS6_IJNS7_ILi128EEESA_NS7_ILi192EEEEEELi128ENS_10bfloat16_tEfNS_4arch4Sm90ELb1ELb0ELb1ELb1ELb0ELb1ELb0ELb1ELb1ELb0ELb0ELb0EEENS1_21CollectiveEpilogueFwdINS6_IJSA_SA_SA_EEES9_SD_SF_Li256ELb1ELb0ELb0ELb0EEENS1_36VarlenDynamicPersistentTileSchedulerILi128ELi128ELi256ELi32ELb0ELb0ELb1ELb1ELb1ELb1EEEEEEEEEvNT_6ParamsE)
	.align		4
        /*0054*/ 	.word	index@(__assertfail)
	.align		4
        /*0058*/ 	.word	index@(_ZN7cutlass13device_kernelIN5flash11enable_sm90INS1_16FlashAttnFwdSm90INS1_25CollectiveMainloopFwdSm90ILi2EN4cute5tupleIJNS5_1CILi1EEES8_S8_EEENS6_IJNS7_ILi64EEESA_SA_EEELi512ENS_10bfloat16_tEfNS_4arch4Sm90ELb0ELb0ELb1ELb0ELb0ELb0ELb0ELb0ELb0ELb0ELb0ELb0EEENS1_21CollectiveEpilogueFwdINS6_IJSA_NS7_ILi512EEESA_EEES9_SC_SE_Li256ELb0ELb0ELb0ELb0EEENS1_29StaticPersistentTileSchedulerILb0EEEEEEEEEvNT_6ParamsE)
	.align		4
        /*005c*/ 	.word	index@(__assertfail)
	.align		4
        /*0060*/ 	.word	index@(_ZN7cutlass13device_kernelIN5flash11enable_sm90INS1_16FlashAttnFwdSm90INS1_25CollectiveMainloopFwdSm90ILi2EN4cute5tupleIJNS5_1CILi1EEES8_S8_EEENS6_IJNS7_ILi64EEESA_SA_EEELi512ENS_10bfloat16_tEfNS_4arch4Sm90ELb0ELb0ELb1ELb0ELb0ELb0ELb1ELb0ELb0ELb0ELb0ELb0EEENS1_21CollectiveEpilogueFwdINS6_IJSA_NS7_ILi512EEESA_EEES9_SC_SE_Li256ELb0ELb0ELb0ELb0EEENS1_29StaticPersistentTileSchedulerILb0EEEEEEEEEvNT_6ParamsE)
	.align		4
        /*0064*/ 	.word	index@(__assertfail)
	.align		4
        /*0068*/ 	.word	index@(_ZN7cutlass13device_kernelIN5flash11enable_sm90INS1_16FlashAttnFwdSm90INS1_25CollectiveMainloopFwdSm90ILi2EN4cute5tupleIJNS5_1CILi1EEES8_S8_EEENS6_IJNS7_ILi64EEESA_SA_EEELi512ENS_10bfloat16_tEfNS_4arch4Sm90ELb0ELb0ELb1ELb1ELb0ELb0ELb0ELb0ELb0ELb0ELb0ELb0EEENS1_21CollectiveEpilogueFwdINS6_IJSA_NS7_ILi512EEESA_EEES9_SC_SE_Li256ELb1ELb0ELb0ELb0EEENS1_36VarlenDynamicPersistentTileSchedulerILi64ELi64ELi256ELi32ELb0ELb0ELb1ELb0ELb1ELb1EEEEEEEEEvNT_6ParamsE)
	.align		4
        /*006c*/ 	.word	index@(__assertfail)
	.align		4
        /*0070*/ 	.word	index@(_ZN7cutlass13device_kernelIN5flash11enable_sm90INS1_16FlashAttnFwdSm90INS1_25CollectiveMainloopFwdSm90ILi2EN4cute5tupleIJNS5_1CILi1EEES8_S8_EEENS6_IJNS7_ILi64EEESA_SA_EEELi512ENS_10bfloat16_tEfNS_4arch4Sm90ELb0ELb0ELb1ELb1ELb0ELb1ELb0ELb0ELb0ELb0ELb0ELb0EEENS1_21CollectiveEpilogueFwdINS6_IJSA_NS7_ILi512EEESA_EEES9_SC_SE_Li256ELb1ELb0ELb0ELb0EEENS1_36VarlenDynamicPersistentTileSchedulerILi64ELi64ELi256ELi32ELb0ELb0ELb1ELb0ELb1ELb1EEEEEEEEEvNT_6ParamsE)
	.align		4
        /*0074*/ 	.word	index@(__assertfail)
	.align		4
        /*0078*/ 	.word	index@(_ZN7cutlass13device_kernelIN5flash11enable_sm90INS1_16FlashAttnFwdSm90INS1_25CollectiveMainloopFwdSm90ILi2EN4cute5tupleIJNS5_1CILi1EEES8_S8_EEENS6_IJNS7_ILi64EEESA_SA_EEELi512ENS_10bfloat16_tEfNS_4arch4Sm90ELb0ELb0ELb1ELb1ELb0ELb0ELb1ELb0ELb0ELb0ELb0ELb0EEENS1_21CollectiveEpilogueFwdINS6_IJSA_NS7_ILi512EEESA_EEES9_SC_SE_Li256ELb1ELb0ELb0ELb0EEENS1_36VarlenDynamicPersistentTileSchedulerILi64ELi64ELi256ELi32ELb0ELb0ELb1ELb0ELb1ELb1EEEEEEEEEvNT_6ParamsE)
	.align		4
        /*007c*/ 	.word	index@(__assertfail)
	.align		4
        /*0080*/ 	.word	index@(_ZN7cutlass13device_kernelIN5flash11enable_sm90INS1_16FlashAttnFwdSm90INS1_25CollectiveMainloopFwdSm90ILi2EN4cute5tupleIJNS5_1CILi1EEES8_S8_EEENS6_IJNS7_ILi64EEESA_SA_EEELi512ENS_10bfloat16_tEfNS_4arch4Sm90ELb0ELb0ELb1ELb1ELb0ELb1ELb1ELb0ELb0ELb0ELb0ELb0EEENS1_21CollectiveEpilogueFwdINS6_IJSA_NS7_ILi512EEESA_EEES9_SC_SE_Li256ELb1ELb0ELb0ELb0EEENS1_36VarlenDynamicPersistentTileSchedulerILi64ELi64ELi256ELi32ELb0ELb0ELb1ELb0ELb1ELb1EEEEEEEEEvNT_6ParamsE)
	.align		4
        /*0084*/ 	.word	index@(__assertfail)
	.align		4
        /*0088*/ 	.word	index@(_ZN7cutlass13device_kernelIN5flash11enable_sm90INS1_16FlashAttnFwdSm90INS1_25CollectiveMainloopFwdSm90ILi2EN4cute5tupleIJNS5_1CILi1EEES8_S8_EEENS6_IJNS7_ILi64EEESA_SA_EEELi512ENS_10bfloat16_tEfNS_4arch4Sm90ELb0ELb1ELb1ELb0ELb0ELb0ELb0ELb0ELb0ELb0ELb0ELb0EEENS1_21CollectiveEpilogueFwdINS6_IJSA_NS7_ILi512EEESA_EEES9_SC_SE_Li256ELb0ELb0ELb0ELb0EEENS1_30DynamicPersistentTileSchedulerILi256ELi32ELb0ELb0ELb1EEEEEEEEEvNT_6ParamsE)
	.align		4
        /*008c*/ 	.word	index@(__assertfail)
	.align		4
        /*0090*/ 	.word	index@(_ZN7cutlass13device_kernelIN5flash11enable_sm90INS1_16FlashAttnFwdSm90INS1_25CollectiveMainloopFwdSm90ILi2EN4cute5tupleIJNS5_1CILi1EEES8_S8_EEENS6_IJNS7_ILi64EEESA_SA_EEELi512ENS_10bfloat16_tEfNS_4arch4Sm90ELb0ELb1ELb1ELb0ELb0ELb0ELb1ELb0ELb0ELb0ELb0ELb0EEENS1_21CollectiveEpilogueFwdINS6_IJSA_NS7_ILi512EEESA_EEES9_SC_SE_Li256ELb0ELb0ELb0ELb0EEENS1_30DynamicPersistentTileSchedulerILi256ELi32ELb0ELb0ELb1EEEEEEEEEvNT_6ParamsE)
	.align		4
        /*0094*/ 	.word	index@(__assertfail)
	.align		4
        /*0098*/ 	.word	index@(_ZN7cutlass13device_kernelIN5flash11enable_sm90INS1_16FlashAttnFwdSm90INS1_25CollectiveMainloopFwdSm90ILi2EN4cute5tupleIJNS5_1CILi1EEES8_S8_EEENS6_IJNS7_ILi64EEESA_SA_EEELi512ENS_10bfloat16_tEfNS_4arch4Sm90ELb0ELb1ELb1ELb1ELb0ELb0ELb0ELb0ELb0ELb0ELb0ELb0EEENS1_21CollectiveEpilogueFwdINS6_IJSA_NS7_ILi512EEESA_EEES9_SC_SE_Li256ELb1ELb0ELb0ELb0EEENS1_36VarlenDynamicPersistentTileSchedulerILi64ELi64ELi256ELi32ELb0ELb0ELb1ELb1ELb0ELb1EEEEEEEEEvNT_6ParamsE)
	.align		4
        /*009c*/ 	.word	index@(__assertfail)
	.align		4
        /*00a0*/ 	.word	index@(_ZN7cutlass13device_kernelIN5flash11enable_sm90INS1_16FlashAttnFwdSm90INS1_25CollectiveMainloopFwdSm90ILi2EN4cute5tupleIJNS5_1CILi1EEES8_S8_EEENS6_IJNS7_ILi64EEESA_SA_EEELi512ENS_10bfloat16_tEfNS_4arch4Sm90ELb0ELb1ELb1ELb1ELb0ELb1ELb0ELb0ELb0ELb0ELb0ELb0EEENS1_21CollectiveEpilogueFwdINS6_IJSA_NS7_ILi512EEESA_EEES9_SC_SE_Li256ELb1ELb0ELb0ELb0EEENS1_36VarlenDynamicPersistentTileSchedulerILi64ELi64ELi256ELi32ELb0ELb0ELb1ELb1ELb0ELb1EEEEEEEEEvNT_6ParamsE)
	.align		4
        /*00a4*/ 	.word	index@(__assertfail)
	.align		4
        /*00a8*/ 	.word	index@(_ZN7cutlass13device_kernelIN5flash11enable_sm90INS1_16FlashAttnFwdSm90INS1_25CollectiveMainloopFwdSm90ILi2EN4cute5tupleIJNS5_1CILi1EEES8_S8_EEENS6_IJNS7_ILi64EEESA_SA_EEELi512ENS_10bfloat16_tEfNS_4arch4Sm90ELb0ELb1ELb1ELb1ELb0ELb0ELb1ELb0ELb0ELb0ELb0ELb0EEENS1_21CollectiveEpilogueFwdINS6_IJSA_NS7_ILi512EEESA_EEES9_SC_SE_Li256ELb1ELb0ELb0ELb0EEENS1_36VarlenDynamicPersistentTileSchedulerILi64ELi64ELi256ELi32ELb0ELb0ELb1ELb1ELb0ELb1EEEEEEEEEvNT_6ParamsE)
	.align		4
        /*00ac*/ 	.word	index@(__assertfail)
	.align		4
        /*00b0*/ 	.word	index@(_ZN7cutlass13device_kernelIN5flash11enable_sm90INS1_16FlashAttnFwdSm90INS1_25CollectiveMainloopFwdSm90ILi2EN4cute5tupleIJNS5_1CILi1EEES8_S8_EEENS6_IJNS7_ILi64EEESA_SA_EEELi512ENS_10bfloat16_tEfNS_4arch4Sm90ELb0ELb1ELb1ELb1ELb0ELb1ELb1ELb0ELb0ELb0ELb0ELb0EEENS1_21CollectiveEpilogueFwdINS6_IJSA_NS7_ILi512EEESA_EEES9_SC_SE_Li256ELb1ELb0ELb0ELb0EEENS1_36VarlenDynamicPersistentTileSchedulerILi64ELi64ELi256ELi32ELb0ELb0ELb1ELb1ELb0ELb1EEEEEEEEEvNT_6ParamsE)
	.align		4
        /*00b4*/ 	.word	index@(__assertfail)
	.align		4
        /*00b8*/ 	.word	index@(_ZN7cutlass13device_kernelIN5flash11enable_sm90INS1_16FlashAttnFwdSm90INS1_25CollectiveMainloopFwdSm90ILi2EN4cute5tupleIJNS5_1CILi1EEES8_S8_EEENS6_IJNS7_ILi64EEESA_SA_EEELi512ENS_10bfloat16_tEfNS_4arch4Sm90ELb1ELb0ELb1ELb0ELb0ELb0ELb0ELb0ELb0ELb0ELb0ELb0EEENS1_21CollectiveEpilogueFwdINS6_IJSA_NS7_ILi512EEESA_EEES9_SC_SE_Li256ELb0ELb0ELb0ELb0EEENS1_30DynamicPersistentTileSchedulerILi256ELi32ELb0ELb0ELb1EEEEEEEEEvNT_6ParamsE)
	.align		4
        /*00bc*/ 	.word	index@(__assertfail)
	.align		4
        /*00c0*/ 	.word	index@(_ZN7cutlass13device_kernelIN5flash11enable_sm90INS1_16FlashAttnFwdSm90INS1_25CollectiveMainloopFwdSm90ILi2EN4cute5tupleIJNS5_1CILi1EEES8_S8_EEENS6_IJNS7_ILi64EEESA_SA_EEELi512ENS_10bfloat16_tEfNS_4arch4Sm90ELb1ELb0ELb1ELb0ELb0ELb0ELb1ELb0ELb0ELb0ELb0ELb0EEENS1_21CollectiveEpilogueFwdINS6_IJSA_NS7_ILi512EEESA_EEES9_SC_SE_Li256ELb0ELb0ELb0ELb0EEENS1_30DynamicPersistentTileSchedulerILi256ELi32ELb0ELb0ELb1EEEEEEEEEvNT_6ParamsE)
	.align		4
        /*00c4*/ 	.word	index@(__assertfail)
	.align		4
        /*00c8*/ 	.word	index@(_ZN7cutlass13device_kernelIN5flash11enable_sm90INS1_16FlashAttnFwdSm90INS1_25CollectiveMainloopFwdSm90ILi2EN4cute5tupleIJNS5_1CILi1EEES8_S8_EEENS6_IJNS7_ILi64EEESA_SA_EEELi512ENS_10bfloat16_tEfNS_4arch4Sm90ELb1ELb0ELb1ELb1ELb0ELb0ELb0ELb0ELb0ELb0ELb0ELb0EEENS1_21CollectiveEpilogueFwdINS6_IJSA_NS7_ILi512EEESA_EEES9_SC_SE_Li256ELb1ELb0ELb0ELb0EEENS1_36VarlenDynamicPersistentTileSchedulerILi64ELi64ELi256ELi32ELb0ELb0ELb1ELb1ELb1ELb1EEEEEEEEEvNT_6ParamsE)
	.align		4
        /*00cc*/ 	.word	index@(__assertfail)
	.align		4
        /*00d0*/ 	.word	index@(_ZN7cutlass13device_kernelIN5flash11enable_sm90INS1_16FlashAttnFwdSm90INS1_25CollectiveMainloopFwdSm90ILi2EN4cute5tupleIJNS5_1CILi1EEES8_S8_EEENS6_IJNS7_ILi64EEESA_SA_EEELi512ENS_10bfloat16_tEfNS_4arch4Sm90ELb1ELb0ELb1ELb1ELb0ELb1ELb0ELb0ELb0ELb0ELb0ELb0EEENS1_21CollectiveEpilogueFwdINS6_IJSA_NS7_ILi512EEESA_EEES9_SC_SE_Li256ELb1ELb0ELb0ELb0EEENS1_36VarlenDynamicPersistentTileSchedulerILi64ELi64ELi256ELi32ELb0ELb0ELb1ELb1ELb1ELb1EEEEEEEEEvNT_6ParamsE)
	.align		4
        /*00d4*/ 	.word	index@(__assertfail)
	.align		4
        /*00d8*/ 	.word	index@(_ZN7cutlass13device_kernelIN5flash11enable_sm90INS1_16FlashAttnFwdSm90INS1_25CollectiveMainloopFwdSm90ILi2EN4cute5tupleIJNS5_1CILi1EEES8_S8_EEENS6_IJNS7_ILi64EEESA_SA_EEELi512ENS_10bfloat16_tEfNS_4arch4Sm90ELb1ELb0ELb1ELb1ELb0ELb0ELb1ELb0ELb0ELb0ELb0ELb0EEENS1_21CollectiveEpilogueFwdINS6_IJSA_NS7_ILi512EEESA_EEES9_SC_SE_Li256ELb1ELb0ELb0ELb0EEENS1_36VarlenDynamicPersistentTileSchedulerILi64ELi64ELi256ELi32ELb0ELb0ELb1ELb1ELb1ELb1EEEEEEEEEvNT_6ParamsE)
	.align		4
        /*00dc*/ 	.word	index@(__assertfail)
	.align		4
        /*00e0*/ 	.word	index@(_ZN7cutlass13device_kernelIN5flash11enable_sm90INS1_16FlashAttnFwdSm90INS1_25CollectiveMainloopFwdSm90ILi2EN4cute5tupleIJNS5_1CILi1EEES8_S8_EEENS6_IJNS7_ILi64EEESA_SA_EEELi512ENS_10bfloat16_tEfNS_4arch4Sm90ELb1ELb0ELb1ELb1ELb0ELb1ELb1ELb0ELb0ELb0ELb0ELb0EEENS1_21CollectiveEpilogueFwdINS6_IJSA_NS7_ILi512EEESA_EEES9_SC_SE_Li256ELb1ELb0ELb0ELb0EEENS1_36VarlenDynamicPersistentTileSchedulerILi64ELi64ELi256ELi32ELb0ELb0ELb1ELb1ELb1ELb1EEEEEEEEEvNT_6ParamsE)
	.align		4
        /*00e4*/ 	.word	index@(__assertfail)
	.align		4
        /*00e8*/ 	.word	index@(_ZN7cutlass13device_kernelIN5flash11enable_sm90INS1_16FlashAttnFwdSm90INS1_25CollectiveMainloopFwdSm90ILi2EN4cute5tupleIJNS5_1CILi1EEES8_S8_EEENS6_IJNS7_ILi128EEENS7_ILi96EEENS7_ILi64EEEEEELi256ENS_10bfloat16_tEfNS_4arch4Sm90ELb0ELb0ELb1ELb0ELb0ELb0ELb0ELb1ELb0ELb0ELb0ELb0EEENS1_21CollectiveEpilogueFwdINS6_IJSA_NS7_ILi256EEESB_EEES9_SE_SG_Li256ELb0ELb0ELb0ELb0EEENS1_29StaticPersistentTileSchedulerILb0EEEEEEEEEvNT_6ParamsE)
	.align		4
        /*00ec*/ 	.word	index@(__assertfail)
	.align		4
        /*00f0*/ 	.word	index@(_ZN7cutlass13device_kernelIN5flash11enable_sm90INS1_16FlashAttnFwdSm90INS1_25CollectiveMainloopFwdSm90ILi2EN4cute5tupleIJNS5_1CILi1EEES8_S8_EEENS6_IJNS7_ILi128EEENS7_ILi96EEENS7_ILi64EEEEEELi256ENS_10bfloat16_tEfNS_4arch4Sm90ELb0ELb0ELb1ELb0ELb0ELb0ELb1ELb1ELb0ELb0ELb0ELb0EEENS1_21CollectiveEpilogueFwdINS6_IJSA_NS7_ILi256EEESB_EEES9_SE_SG_Li256ELb0ELb0ELb0ELb0EEENS1_29StaticPersistentTileSchedulerILb0EEEEEEEEEvNT_6ParamsE)
	.align		4
        /*00f4*/ 	.word	index@(__assertfail)
	.align		4
        /*00f8*/ 	.word	index@(_ZN7cutlass13device_kernelIN5flash11enable_sm90INS1_16FlashAttnFwdSm90INS1_25CollectiveMainloopFwdSm90ILi2EN4cute5tupleIJNS5_1CILi1EEES8_S8_EEENS6_IJNS7_ILi128EEENS7_ILi96EEENS7_ILi64EEEEEELi256ENS_10bfloat16_tEfNS_4arch4Sm90ELb0ELb0ELb1ELb1ELb0ELb0ELb0ELb1ELb0ELb0ELb0ELb0EEENS1_21CollectiveEpilogueFwdINS6_IJSA_NS7_ILi256EEESB_EEES9_SE_SG_Li256ELb1ELb0ELb0ELb0EEENS1_36VarlenDynamicPersistentTileSchedulerILi128ELi96ELi256ELi32ELb0ELb0ELb1ELb0ELb1ELb1EEEEEEEEEvNT_6ParamsE)
	.align		4
        /*00fc*/ 	.word	index@(__assertfail)
	.align		4
        /*0100*/ 	.word	index@(_ZN7cutlass13device_kernelIN5flash11enable_sm90INS1_16FlashAttnFwdSm90INS1_25CollectiveMainloopFwdSm90ILi2EN4cute5tupleIJNS5_1CILi1EEES8_S8_EEENS6_IJNS7_ILi128EEENS7_ILi96EEENS7_ILi64EEEEEELi256ENS_10bfloat16_tEfNS_4arch4Sm90ELb0ELb0ELb1ELb1ELb0ELb1ELb0ELb1ELb0ELb0ELb0ELb0EEENS1_21CollectiveEpilogueFwdINS6_IJSA_NS7_ILi256EEESB_EEES9_SE_SG_Li256ELb1ELb0ELb0ELb0EEENS1_36VarlenDynamicPersistentTileSchedulerILi128ELi96ELi256ELi32ELb0ELb0ELb1ELb0ELb1ELb1EEEEEEEEEvNT_6ParamsE)
	.align		4
        /*0104*/ 	.word	index@(__assertfail)
	.align		4
        /*0108*/ 	.word	index@(_ZN7cutlass13device_kernelIN5flash11enable_sm90INS1_16FlashAttnFwdSm90INS1_25CollectiveMainloopFwdSm90ILi2EN4cute5tupleIJNS5_1CILi1EEES8_S8_EEENS6_IJNS7_ILi128EEENS7_ILi96EEENS7_ILi64EEEEEELi256ENS_10bfloat16_tEfNS_4arch4Sm90ELb0ELb0ELb1ELb1ELb0ELb0ELb1ELb1ELb0ELb0ELb0ELb0EEENS1_21CollectiveEpilogueFwdINS6_IJSA_NS7_ILi256EEESB_EEES9_SE_SG_Li256ELb1ELb0ELb0ELb0EEENS1_36VarlenDynamicPersistentTileSchedulerILi128ELi96ELi256ELi32ELb0ELb0ELb1ELb0ELb1ELb1EEEEEEEEEvNT_6ParamsE)
	.align		4
        /*010c*/ 	.word	index@(__assertfail)
	.align		4
        /*0110*/ 	.word	index@(_ZN7cutlass13device_kernelIN5flash11enable_sm90INS1_16FlashAttnFwdSm90INS1_25CollectiveMainloopFwdSm90ILi2EN4cute5tupleIJNS5_1CILi1EEES8_S8_EEENS6_IJNS7_ILi128EEENS7_ILi96EEENS7_ILi64EEEEEELi256ENS_10bfloat16_tEfNS_4arch4Sm90ELb0ELb0ELb1ELb1ELb0ELb1ELb1ELb1ELb0ELb0ELb0ELb0EEENS1_21CollectiveEpilogueFwdINS6_IJSA_NS7_ILi256EEESB_EEES9_SE_SG_Li256ELb1ELb0ELb0ELb0EEENS1_36VarlenDynamicPersistentTileSchedulerILi128ELi96ELi256ELi32ELb0ELb0ELb1ELb0ELb1ELb1EEEEEEEEEvNT_6ParamsE)
	.align		4
        /*0114*/ 	.word	index@(__assertfail)
	.align		4
        /*0118*/ 	.word	index@(_ZN7cutlass13device_kernelIN5flash11enable_sm90INS1_16FlashAttnFwdSm90INS1_25CollectiveMainloopFwdSm90ILi2EN4cute5tupleIJNS5_1CILi1EEES8_S8_EEENS6_IJNS7_ILi128EEENS7_ILi96EEENS7_ILi64EEEEEELi256ENS_10bfloat16_tEfNS_4arch4Sm90ELb0ELb1ELb1ELb0ELb0ELb0ELb0ELb1ELb0ELb0ELb0ELb0EEENS1_21CollectiveEpilogueFwdINS6_IJSA_NS7_ILi256EEESB_EEES9_SE_SG_Li256ELb0ELb0ELb0ELb0EEENS1_30DynamicPersistentTileSchedulerILi256ELi32ELb0ELb0ELb1EEEEEEEEEvNT_6ParamsE)
	.align		4
        /*011c*/ 	.word	index@(__assertfail)
	.align		4
        /*0120*/ 	.word	index@(_ZN7cutlass13device_kernelIN5flash11enable_sm90INS1_16FlashAttnFwdSm90INS1_25CollectiveMainloopFwdSm90ILi2EN4cute5tupleIJNS5_1CILi1EEES8_S8_EEENS6_IJNS7_ILi128EEENS7_ILi96EEENS7_ILi64EEEEEELi256ENS_10bfloat16_tEfNS_4arch4Sm90ELb0ELb1ELb1ELb0ELb0ELb0ELb1ELb1ELb0ELb0ELb0ELb0EEENS1_21CollectiveEpilogueFwdINS6_IJSA_NS7_ILi256EEESB_EEES9_SE_SG_Li256ELb0ELb0ELb0ELb0EEENS1_30DynamicPersistentTileSchedulerILi256ELi32ELb0ELb0ELb1EEEEEEEEEvNT_6ParamsE)
	.align		4
        /*0124*/ 	.word	index@(__assertfail)
	.align		4
        /*0128*/ 	.word	index@(_ZN7cutlass13device_kernelIN5flash11enable_sm90INS1_16FlashAttnFwdSm90INS1_25CollectiveMainloopFwdSm90ILi2EN4cute5tupleIJNS5_1CILi1EEES8_S8_EEENS6_IJNS7_ILi128EEENS7_ILi96EEENS7_ILi64EEEEEELi256ENS_10bfloat16_tEfNS_4arch4Sm90ELb0ELb1ELb1ELb1ELb0ELb0ELb0ELb1ELb0ELb0ELb0ELb0EEENS1_21CollectiveEpilogueFwdINS6_IJSA_NS7_ILi256EEESB_EEES9_SE_SG_Li256ELb1ELb0ELb0ELb0EEENS1_36VarlenDynamicPersistentTileSchedulerILi128ELi96ELi256ELi32ELb0ELb0ELb1ELb1ELb0ELb1EEEEEEEEEvNT_6ParamsE)
	.align		4
        /*012c*/ 	.word	index@(__assertfail)
	.align		4
        /*0130*/ 	.word	index@(_ZN7cutlass13device_kernelIN5flash11enable_sm90INS1_16FlashAttnFwdSm90INS1_25CollectiveMainloopFwdSm90ILi2EN4cute5tupleIJNS5_1CILi1EEES8_S8_EEENS6_IJNS7_ILi128EEENS7_ILi96EEENS7_ILi64EEEEEELi256ENS_10bfloat16_tEfNS_4arch4Sm90ELb0ELb1ELb1ELb1ELb0ELb1ELb0ELb1ELb0ELb0ELb0ELb0EEENS1_21CollectiveEpilogueFwdINS6_IJSA_NS7_ILi256EEESB_EEES9_SE_SG_Li256ELb1ELb0ELb0ELb0EEENS1_36VarlenDynamicPersistentTileSchedulerILi128ELi96ELi256ELi32ELb0ELb0ELb1ELb1ELb0ELb1EEEEEEEEEvNT_6ParamsE)
	.align		4
        /*0134*/ 	.word	index@(__assertfail)
	.align		4
        /*0138*/ 	.word	index@(_ZN7cutlass13device_kernelIN5flash11enable_sm90INS1_16FlashAttnFwdSm90INS1_25CollectiveMainloopFwdSm90ILi2EN4cute5tupleIJNS5_1CILi1EEES8_S8_EEENS6_IJNS7_ILi128EEENS7_ILi96EEENS7_ILi64EEEEEELi256ENS_10bfloat16_tEfNS_4arch4Sm90ELb0ELb1ELb1ELb1ELb0ELb0ELb1ELb1ELb0ELb0ELb0ELb0EEENS1_21CollectiveEpilogueFwdINS6_IJSA_NS7_ILi256EEESB_EEES9_SE_SG_Li256ELb1ELb0ELb0ELb0EEENS1_36VarlenDynamicPersistentTileSchedulerILi128ELi96ELi256ELi32ELb0ELb0ELb1ELb1ELb0ELb1EEEEEEEEEvNT_6ParamsE)
	.align		4
        /*013c*/ 	.word	index@(__assertfail)
	.align		4
        /*0140*/ 	.word	index@(_ZN7cutlass13device_kernelIN5flash11enable_sm90INS1_16FlashAttnFwdSm90INS1_25CollectiveMainloopFwdSm90ILi2EN4cute5tupleIJNS5_1CILi1EEES8_S8_EEENS6_IJNS7_ILi128EEENS7_ILi96EEENS7_ILi64EEEEEELi256ENS_10bfloat16_tEfNS_4arch4Sm90ELb0ELb1ELb1ELb1ELb0ELb1ELb1ELb1ELb0ELb0ELb0ELb0EEENS1_21CollectiveEpilogueFwdINS6_IJSA_NS7_ILi256EEESB_EEES9_SE_SG_Li256ELb1ELb0ELb0ELb0EEENS1_36VarlenDynamicPersistentTileSchedulerILi128ELi96ELi256ELi32ELb0ELb0ELb1ELb1ELb0ELb1EEEEEEEEEvNT_6ParamsE)
	.align		4
        /*0144*/ 	.word	index@(__assertfail)
	.align		4
        /*0148*/ 	.word	index@(_ZN7cutlass13device_kernelIN5flash11enable_sm90INS1_16FlashAttnFwdSm90INS1_25CollectiveMainloopFwdSm90ILi2EN4cute5tupleIJNS5_1CILi1EEES8_S8_EEENS6_IJNS7_ILi128EEENS7_ILi96EEENS7_ILi64EEEEEELi256ENS_10bfloat16_tEfNS_4arch4Sm90ELb1ELb0ELb1ELb0ELb0ELb0ELb0ELb1ELb0ELb0ELb0ELb0EEENS1_21CollectiveEpilogueFwdINS6_IJSA_NS7_ILi256EEESB_EEES9_SE_SG_Li256ELb0ELb0ELb0ELb0EEENS1_30DynamicPersistentTileSchedulerILi256ELi32ELb0ELb0ELb1EEEEEEEEEvNT_6ParamsE)
	.align		4
        /*014c*/ 	.word	index@(__assertfail)
	.align		4
        /*0150*/ 	.word	index@(_ZN7cutlass13device_kernelIN5flash11enable_sm90INS1_16FlashAttnFwdSm90INS1_25CollectiveMainloopFwdSm90ILi2EN4cute5tupleIJNS5_1CILi1EEES8_S8_EEENS6_IJNS7_ILi128EEENS7_ILi96EEENS7_ILi64EEEEEELi256ENS_10bfloat16_tEfNS_4arch4Sm90ELb1ELb0ELb1ELb0ELb0ELb0ELb1ELb1ELb0ELb0ELb0ELb0EEENS1_21CollectiveEpilogueFwdINS6_IJSA_NS7_ILi256EEESB_EEES9_SE_SG_Li256ELb0ELb0ELb0ELb0EEENS1_30DynamicPersistentTileSchedulerILi256ELi32ELb0ELb0ELb1EEEEEEEEEvNT_6ParamsE)
	.align		4
        /*0154*/ 	.word	index@(__assertfail)
	.align		4
        /*0158*/ 	.word	index@(_ZN7cutlass13device_kernelIN5flash11enable_sm90INS1_16FlashAttnFwdSm90INS1_25CollectiveMainloopFwdSm90ILi2EN4cute5tupleIJNS5_1CILi1EEES8_S8_EEENS6_IJNS7_ILi128EEENS7_ILi96EEENS7_ILi64EEEEEELi256ENS_10bfloat16_tEfNS_4arch4Sm90ELb1ELb0ELb1ELb1ELb0ELb0ELb0ELb1ELb0ELb0ELb0ELb0EEENS1_21CollectiveEpilogueFwdINS6_IJSA_NS7_ILi256EEESB_EEES9_SE_SG_Li256ELb1ELb0ELb0ELb0EEENS1_36VarlenDynamicPersistentTileSchedulerILi128ELi96ELi256ELi32ELb0ELb0ELb1ELb1ELb1ELb1EEEEEEEEEvNT_6ParamsE)
	.align		4
        /*015c*/ 	.word	index@(__assertfail)
	.align		4
        /*0160*/ 	.word	index@(_ZN7cutlass13device_kernelIN5flash11enable_sm90INS1_16FlashAttnFwdSm90INS1_25CollectiveMainloopFwdSm90ILi2EN4cute5tupleIJNS5_1CILi1EEES8_S8_EEENS6_IJNS7_ILi128EEENS7_ILi96EEENS7_ILi64EEEEEELi256ENS_10bfloat16_tEfNS_4arch4Sm90ELb1ELb0ELb1ELb1ELb0ELb1ELb0ELb1ELb0ELb0ELb0ELb0EEENS1_21CollectiveEpilogueFwdINS6_IJSA_NS7_ILi256EEESB_EEES9_SE_SG_Li256ELb1ELb0ELb0ELb0EEENS1_36VarlenDynamicPersistentTileSchedulerILi128ELi96ELi256ELi32ELb0ELb0ELb1ELb1ELb1ELb1EEEEEEEEEvNT_6ParamsE)
	.align		4
        /*0164*/ 	.word	index@(__assertfail)
	.align		4
        /*0168*/ 	.word	index@(_ZN7cutlass13device_kernelIN5flash11enable_sm90INS1_16FlashAttnFwdSm90INS1_25CollectiveMainloopFwdSm90ILi2EN4cute5tupleIJNS5_1CILi1EEES8_S8_EEENS6_IJNS7_ILi128EEENS7_ILi96EEENS7_ILi64EEEEEELi256ENS_10bfloat16_tEfNS_4arch4Sm90ELb1ELb0ELb1ELb1ELb0ELb0ELb1ELb1ELb0ELb0ELb0ELb0EEENS1_21CollectiveEpilogueFwdINS6_IJSA_NS7_ILi256EEESB_EEES9_SE_SG_Li256ELb1ELb0ELb0ELb0EEENS1_36VarlenDynamicPersistentTileSchedulerILi128ELi96ELi256ELi32ELb0ELb0ELb1ELb1ELb1ELb1EEEEEEEEEvNT_6ParamsE)
	.align		4
        /*016c*/ 	.word	index@(__assertfail)
	.align		4
        /*0170*/ 	.word	index@(_ZN7cutlass13device_kernelIN5flash11enable_sm90INS1_16FlashAttnFwdSm90INS1_25CollectiveMainloopFwdSm90ILi2EN4cute5tupleIJNS5_1CILi1EEES8_S8_EEENS6_IJNS7_ILi128EEENS7_ILi96EEENS7_ILi64EEEEEELi256ENS_10bfloat16_tEfNS_4arch4Sm90ELb1ELb0ELb1ELb1ELb0ELb1ELb1ELb1ELb0ELb0ELb0ELb0EEENS1_21CollectiveEpilogueFwdINS6_IJSA_NS7_ILi256EEESB_EEES9_SE_SG_Li256ELb1ELb0ELb0ELb0EEENS1_36VarlenDynamicPersistentTileSchedulerILi128ELi96ELi256ELi32ELb0ELb0ELb1ELb1ELb1ELb1EEEEEEEEEvNT_6ParamsE)
	.align		4
        /*0174*/ 	.word	index@(__assertfail)
	.align		4
        /*0178*/ 	.word	0x00000000
	.align		4
        /*017c*/ 	.word	0xfffffffe
	.align		4
        /*0180*/ 	.word	0x00000000
	.align		4
        /*0184*/ 	.word	0xfffffffd
	.align		4
        /*0188*/ 	.word	0x00000000
	.align		4
        /*018c*/ 	.word	0xfffffffc


//--------------------- .nv.constant4             --------------------------
	.section	.nv.constant4,"a",@progbits
	.align	8
	.align		8
.nv.constant4:
        /*0000*/ 	.dword	__assertfail
	.align		8
        /*0008*/ 	.dword	__unnamed_1
	.align		8
        /*0010*/ 	.dword	__unnamed_2
	.align		8
        /*0018*/ 	.dword	__unnamed_3
	.align		8
        /*0020*/ 	.dword	__unnamed_4
	.align		8
        /*0028*/ 	.dword	__unnamed_5
	.align		8
        /*0030*/ 	.dword	__unnamed_6
	.align		8
        /*0038*/ 	.dword	__unnamed_7
	.align		8
        /*0040*/ 	.dword	__unnamed_8
	.align		8
        /*0048*/ 	.dword	__unnamed_9
	.align		8
        /*0050*/ 	.dword	__unnamed_10
	.align		8
        /*0058*/ 	.dword	__unnamed_11
	.align		8
        /*0060*/ 	.dword	__unnamed_12
	.align		8
        /*0068*/ 	.dword	__unnamed_13
	.align		8
        /*0070*/ 	.dword	__unnamed_14
	.align		8
        /*0078*/ 	.dword	__unnamed_15
	.align		8
        /*0080*/ 	.dword	__unnamed_16
	.align		8
        /*0088*/ 	.dword	__unnamed_17
	.align		8
        /*0090*/ 	.dword	__unnamed_18
	.align		8
        /*0098*/ 	.dword	__unnamed_19
	.align		8
        /*00a0*/ 	.dword	__unnamed_20
	.align		8
        /*00a8*/ 	.dword	__unnamed_21
	.align		8
        /*00b0*/ 	.dword	_ZN75_INTERNAL_905f0d3e_39_flash_fwd_hdimdiff_bf16_softcap_sm90_cu_8761d306_54554cuda3std3__45__cpo5beginE
	.align		8
        /*00b8*/ 	.dword	_ZN75_INTERNAL_905f0d3e_39_flash_fwd_hdimdiff_bf16_softcap_sm90_cu_8761d306_54554cuda3std3__45__cpo3endE
	.align		8
        /*00c0*/ 	.dword	_ZN75_INTERNAL_905f0d3e_39_flash_fwd_hdimdiff_bf16_softcap_sm90_cu_8761d306_54554cuda3std3__45__cpo6cbeginE
	.align		8
        /*00c8*/ 	.dword	_ZN75_INTERNAL_905f0d3e_39_flash_fwd_hdimdiff_bf16_softcap_sm90_cu_8761d306_54554cuda3std3__45__cpo4cendE
	.align		8
        /*00d0*/ 	.dword	_ZN75_INTERNAL_905f0d3e_39_flash_fwd_hdimdiff_bf16_softcap_sm90_cu_8761d306_54554cuda3std3__477_GLOBAL__N__905f0d3e_39_flash_fwd_hdimdiff_bf16_softcap_sm90_cu_8761d306_54556ignoreE
	.align		8
        /*00d8*/ 	.dword	_ZN75_INTERNAL_905f0d3e_39_flash_fwd_hdimdiff_bf16_softcap_sm90_cu_8761d306_54554cuda3std3__419piecewise_constructE
	.align		8
        /*00e0*/ 	.dword	_ZN75_INTERNAL_905f0d3e_39_flash_fwd_hdimdiff_bf16_softcap_sm90_cu_8761d306_54554cuda3std3__48in_placeE
	.align		8
        /*00e8*/ 	.dword	_ZN75_INTERNAL_905f0d3e_39_flash_fwd_hdimdiff_bf16_softcap_sm90_cu_8761d306_54554cuda3std6ranges3__45__cpo4swapE
	.align		8
        /*00f0*/ 	.dword	_ZN75_INTERNAL_905f0d3e_39_flash_fwd_hdimdiff_bf16_softcap_sm90_cu_8761d306_54554cuda3std6ranges3__45__cpo9iter_moveE
	.align		8
        /*00f8*/ 	.dword	_ZN75_INTERNAL_905f0d3e_39_flash_fwd_hdimdiff_bf16_softcap_sm90_cu_8761d306_54554cute7productE
	.align		8
        /*0100*/ 	.dword	_ZN75_INTERNAL_905f0d3e_39_flash_fwd_hdimdiff_bf16_softcap_sm90_cu_8761d306_54554cute1_E
	.align		8
        /*0108*/ 	.dword	$str$23
	.align		8
        /*0110*/ 	.dword	$str$24


//--------------------- .text._ZN7cutlass13device_kernelIN5flash11enable_sm90INS1_16FlashAttnFwdSm90INS1_25CollectiveMainloopFwdSm90ILi2EN4cute5tupleIJNS5_1CILi1EEES8_S8_EEENS6_IJNS7_ILi128EEESA_NS7_ILi192EEEEEELi128ENS_10bfloat16_tEfNS_4arch4Sm90ELb0ELb0ELb1ELb0ELb0ELb0ELb0ELb1ELb1ELb0ELb0ELb0EEENS1_21CollectiveEpilogueFwdINS6_IJSA_SA_SA_EEES9_SD_SF_Li256ELb0ELb0ELb0ELb0EEENS1_29StaticPersistentTileSchedulerILb0EEEEEEEEEvNT_6ParamsE --------------------------
	.section	.text._ZN7cutlass13device_kernelIN5flash11enable_sm90INS1_16FlashAttnFwdSm90INS1_25CollectiveMainloopFwdSm90ILi2EN4cute5tupleIJNS5_1CILi1EEES8_S8_EEENS6_IJNS7_ILi128EEESA_NS7_ILi192EEEEEELi128ENS_10bfloat16_tEfNS_4arch4Sm90ELb0ELb0ELb1ELb0ELb0ELb0ELb0ELb1ELb1ELb0ELb0ELb0EEENS1_21CollectiveEpilogueFwdINS6_IJSA_SA_SA_EEES9_SD_SF_Li256ELb0ELb0ELb0ELb0EEENS1_29StaticPersistentTileSchedulerILb0EEEEEEEEEvNT_6ParamsE,"ax",@progbits
	.align	128
.text._ZN7cutlass13device_kernelIN5flash11enable_sm90INS1_16FlashAttnFwdSm90INS1_25CollectiveMainloopFwdSm90ILi2EN4cute5tupleIJNS5_1CILi1EEES8_S8_EEENS6_IJNS7_ILi128EEESA_NS7_ILi192EEEEEELi128ENS_10bfloat16_tEfNS_4arch4Sm90ELb0ELb0ELb1ELb0ELb0ELb0ELb0ELb1ELb1ELb0ELb0ELb0EEENS1_21CollectiveEpilogueFwdINS6_IJSA_SA_SA_EEES9_SD_SF_Li256ELb0ELb0ELb0ELb0EEENS1_29StaticPersistentTileSchedulerILb0EEEEEEEEEvNT_6ParamsE:
        .type           _ZN7cutlass13device_kernelIN5flash11enable_sm90INS1_16FlashAttnFwdSm90INS1_25CollectiveMainloopFwdSm90ILi2EN4cute5tupleIJNS5_1CILi1EEES8_S8_EEENS6_IJNS7_ILi128EEESA_NS7_ILi192EEEEEELi128ENS_10bfloat16_tEfNS_4arch4Sm90ELb0ELb0ELb1ELb0ELb0ELb0ELb0ELb1ELb1ELb0ELb0ELb0EEENS1_21CollectiveEpilogueFwdINS6_IJSA_SA_SA_EEES9_SD_SF_Li256ELb0ELb0ELb0ELb0EEENS1_29StaticPersistentTileSchedulerILb0EEEEEEEEEvNT_6ParamsE,@function
        .size           _ZN7cutlass13device_kernelIN5flash11enable_sm90INS1_16FlashAttnFwdSm90INS1_25CollectiveMainloopFwdSm90ILi2EN4cute5tupleIJNS5_1CILi1EEES8_S8_EEENS6_IJNS7_ILi128EEESA_NS7_ILi192EEEEEELi128ENS_10bfloat16_tEfNS_4arch4Sm90ELb0ELb0ELb1ELb0ELb0ELb0ELb0ELb1ELb1ELb0ELb0ELb0EEENS1_21CollectiveEpilogueFwdINS6_IJSA_SA_SA_EEES9_SD_SF_Li256ELb0ELb0ELb0ELb0EEENS1_29StaticPersistentTileSchedulerILb0EEEEEEEEEvNT_6ParamsE,(.L_x_11931 - _ZN7cutlass13device_kernelIN5flash11enable_sm90INS1_16FlashAttnFwdSm90INS1_25CollectiveMainloopFwdSm90ILi2EN4cute5tupleIJNS5_1CILi1EEES8_S8_EEENS6_IJNS7_ILi128EEESA_NS7_ILi192EEEEEELi128ENS_10bfloat16_tEfNS_4arch4Sm90ELb0ELb0ELb1ELb0ELb0ELb0ELb0ELb1ELb1ELb0ELb0ELb0EEENS1_21CollectiveEpilogueFwdINS6_IJSA_SA_SA_EEES9_SD_SF_Li256ELb0ELb0ELb0ELb0EEENS1_29StaticPersistentTileSchedulerILb0EEEEEEEEEvNT_6ParamsE)
        .other          _ZN7cutlass13device_kernelIN5flash11enable_sm90INS1_16FlashAttnFwdSm90INS1_25CollectiveMainloopFwdSm90ILi2EN4cute5tupleIJNS5_1CILi1EEES8_S8_EEENS6_IJNS7_ILi128EEESA_NS7_ILi192EEEEEELi128ENS_10bfloat16_tEfNS_4arch4Sm90ELb0ELb0ELb1ELb0ELb0ELb0ELb0ELb1ELb1ELb0ELb0ELb0EEENS1_21CollectiveEpilogueFwdINS6_IJSA_SA_SA_EEES9_SD_SF_Li256ELb0ELb0ELb0ELb0EEENS1_29StaticPersistentTileSchedulerILb0EEEEEEEEEvNT_6ParamsE,@"STO_CUDA_ENTRY STV_DEFAULT"
_ZN7cutlass13device_kernelIN5flash11enable_sm90INS1_16FlashAttnFwdSm90INS1_25CollectiveMainloopFwdSm90ILi2EN4cute5tupleIJNS5_1CILi1EEES8_S8_EEENS6_IJNS7_ILi128EEESA_NS7_ILi192EEEEEELi128ENS_10bfloat16_tEfNS_4arch4Sm90ELb0ELb0ELb1ELb0ELb0ELb0ELb0ELb1ELb1ELb0ELb0ELb0EEENS1_21CollectiveEpilogueFwdINS6_IJSA_SA_SA_EEES9_SD_SF_Li256ELb0ELb0ELb0ELb0EEENS1_29StaticPersistentTileSchedulerILb0EEEEEEEEEvNT_6ParamsE:
[----:B------:R-:W1:Y:S02]  /*0000*/  LDC R1, c[0x0][0x28] ;  /* 0x00000a00ff017b82 */ /* 0x000e640000000800 */
[----:B-1----:R-:W-:Y:S01]  /*0010*/  VIADD R1, R1, 0xffffffe0 ;  /* 0xffffffe001017836 */ /* 0x002fe20000000000 */
[----:B------:R-:W1:Y:S01]  /*0020*/  S2R R3, SR_TID.X ;  /* 0x0000000000037919 */ /* 0x000e620000002100 */
[----:B------:R-:W-:Y:S01]  /*0030*/  ELECT P0, URZ, PT ;  /* 0x00000000003f782f */ /* 0x000fe20003800000 */
[----:B------:R-:W-:Y:S01]  /*0040*/  BSSY B0, `(.L_x_0) ;  /* 0x0000013000007945 */ /* 0x000fe20003800000 */
[----:B-1----:R-:W-:-:S05]  /*0050*/  SHF.R.U32.HI R0, RZ, 0x5, R3 ;  /* 0x00000005ff007819 */ /* 0x002fca0000011603 */
[----:B------:R-:W1:Y:S02]  /*0060*/  SHFL.IDX PT, R2, R0, RZ, 0x1f ;  /* 0x00001fff00027589 */ /* 0x000e6400000e0000 */
[----:B-1----:R-:W-:-:S13]  /*0070*/  ISETP.EQ.AND P0, PT, R2, RZ, P0 ;  /* 0x000000ff0200720c */ /* 0x002fda0000702270 */
[----:B------:R-:W-:Y:S05]  /*0080*/  @!P0 BRA `(.L_x_1) ;  /* 0x0000000000388947 */ /* 0x000fea0003800000 */
[----:B------:R-:W-:Y:S02]  /*0090*/  ULDC.64 UR4, c[0x0][0x198] ;  /* 0x0000660000047ab9 */ /* 0x000fe40000000a00 */
[----:B------:R-:W-:Y:S02]  /*00a0*/  UIADD3 UR6, UP0, UR4, 0x270, URZ ;  /* 0x0000027004067890 */ /* 0x000fe4000ff1e03f */
[----:B------:R-:W-:Y:S02]  /*00b0*/  UIADD3 UR8, UP1, UR4, 0x370, URZ ;  /* 0x0000037004087890 */ /* 0x000fe4000ff3e03f */
[----:B------:R-:W-:Y:S02]  /*00c0*/  UIADD3 UR10, UP2, UR4, 0x470, URZ ;  /* 0x00000470040a7890 */ /* 0x000fe4000ff5e03f */
[----:B------:R-:W-:Y:S02]  /*00d0*/  UIADD3 UR4, UP3, UR4, 0x9f0, URZ ;  /* 0x000009f004047890 */ /* 0x000fe4000ff7e03f */
[----:B------:R-:W-:-:S02]  /*00e0*/  UIADD3.X UR7, URZ, UR5, URZ, UP0, !UPT ;  /* 0x000000053f077290 */ /* 0x000fc400087fe43f */
[----:B------:R-:W-:Y:S02]  /*00f0*/  UIADD3.X UR9, URZ, UR5, URZ, UP1, !UPT ;  /* 0x000000053f097290 */ /* 0x000fe40008ffe43f */
[----:B------:R-:W-:Y:S02]  /*0100*/  UIADD3.X UR11, URZ, UR5, URZ, UP2, !UPT ;  /* 0x000000053f0b7290 */ /* 0x000fe400097fe43f */
[----:B------:R-:W-:-:S03]  /*0110*/  UIADD3.X UR5, URZ, UR5, URZ, UP3, !UPT ;  /* 0x000000053f057290 */ /* 0x000fc60009ffe43f */
[----:B------:R1:W-:Y:S02]  /*0120*/  UTMACCTL.PF [UR6] ;  /* 0x00000000060079b9 */ /* 0x0003e40008040000 */
[----:B------:R1:W-:Y:S02]  /*0130*/  UTMACCTL.PF [UR8] ;  /* 0x00000000080079b9 */ /* 0x0003e40008040000 */
[----:B------:R1:W-:Y:S02]  /*0140*/  UTMACCTL.PF [UR10] ;  /* 0x000000000a0079b9 */ /* 0x0003e40008040000 */
[----:B------:R1:W-:Y:S02]  /*0150*/  UTMACCTL.PF [UR4] ;  /* 0x00000000040079b9 */ /* 0x0003e40008040000 */
[----:B-1----:R-:W-:Y:S01]  /*0160*/  NOP ;  /* 0x0000000000007918 */ /* 0x002fe20000000000 */
.L_x_1:
[----:B------:R-:W-:Y:S05]  /*0170*/  BSYNC B0 ;  /* 0x0000000000007941 */ /* 0x000fea0003800000 */
.L_x_0:
[----:B------:R-:W-:Y:S01]  /*0180*/  VOTEU.ANY UP0, P0 ;  /* 0x00000000003f7886 */ /* 0x000fe20000000100 */
[----:B------:R-:W1:Y:S01]  /*0190*/  SHFL.IDX PT, R2, R0, RZ, 0x1f ;  /* 0x00001fff00027589 */ /* 0x000e6200000e0000 */
[----:B------:R-:W-:Y:S01]  /*01a0*/  UMOV UR4, 0x1 ;  /* 0x0000000100047882 */ /* 0x000fe20000000000 */
[----:B------:R-:W-:Y:S02]  /*01b0*/  VOTEU.ANY UP1, P0 ;  /* 0x00000000003f7886 */ /* 0x000fe40000020100 */
[----:B------:R-:W2:Y:S01]  /*01c0*/  @UP0 S2UR UR7, SR_CgaCtaId ;  /* 0x00000000000709c3 */ /* 0x000ea20000008800 */
[----:B------:R-:W-:Y:S01]  /*01d0*/  @UP0 UMOV UR6, 0x400 ;  /* 0x0000040000060882 */ /* 0x000fe20000000000 */
[----:B------:R-:W-:-:S04]  /*01e0*/  @UP0 UIADD3 UR4, -UR4, 0x100000, URZ ;  /* 0x0010000004040890 */ /* 0x000fc8000fffe13f */
[----:B------:R-:W-:Y:S02]  /*01f0*/  @UP0 USHF.L.U32 UR5, UR4, 0xb, URZ ;  /* 0x0000000b04050899 */ /* 0x000fe4000800063f */
[----:B------:R-:W-:Y:S01]  /*0200*/  @UP0 USHF.L.U32 UR4, UR4, 0x1, URZ ;  /* 0x0000000104040899 */ /* 0x000fe2000800063f */
[----:B-1----:R-:W-:Y:S02]  /*0210*/  ISETP.NE.AND P1, PT, R2, RZ, PT ;  /* 0x000000ff0200720c */ /* 0x002fe40003f25270 */
[----:B------:R-:W-:Y:S01]  /*0220*/  SHF.R.U32.HI R2, RZ, 0x7, R3 ;  /* 0x00000007ff027819 */ /* 0x000fe20000011603 */
[----:B--2---:R-:W-:Y:S01]  /*0230*/  @UP0 ULEA UR6, UR7, UR6, 0x18 ;  /* 0x0000000607060291 */ /* 0x004fe2000f8ec03f */
[----:B------:R-:W-:-:S04]  /*0240*/  VOTEU.ANY UP0, P0 ;  /* 0x00000000003f7886 */ /* 0x000fc80000000100 */
[----:B------:R-:W1:Y:S04]  /*0250*/  SHFL.IDX PT, R2, R2, RZ, 0x1f ;  /* 0x00001fff02027589 */ /* 0x000e6800000e0000 */
[----:B------:R-:W2:Y:S03]  /*0260*/  FENCE.VIEW.ASYNC.S ;  /* 0x00000000000073c6 */ /* 0x000ea60000000000 */
[----:B--2---:R2:W3:Y:S01]  /*0270*/  @UP0 SYNCS.EXCH.64 URZ, [UR6+0x34800], UR4 ;  /* 0x03480004063f05b2 */ /* 0x0044e20008000100 */
[----:B------:R2:W4:Y:S01]  /*0280*/  @UP1 SYNCS.EXCH.64 URZ, [UR6+0x34820], UR4 ;  /* 0x03482004063f15b2 */ /* 0x0005220008000100 */
[----:B------:R-:W-:Y:S05]  /*0290*/  @P1 BRA `(.L_x_2) ;  /* 0x0000000000481947 */ /* 0x000fea0003800000 */
[----:B--2---:R-:W2:Y:S01]  /*02a0*/  S2UR UR5, SR_CgaCtaId ;  /* 0x00000000000579c3 */ /* 0x004ea20000008800 */
[----:B------:R-:W-:Y:S01]  /*02b0*/  UMOV UR4, 0x400 ;  /* 0x0000040000047882 */ /* 0x000fe20000000000 */
[----:B------:R-:W-:Y:S01]  /*02c0*/  UMOV UR6, 0x1 ;  /* 0x0000000100067882 */ /* 0x000fe20000000000 */
[----:B------:R-:W-:Y:S01]  /*02d0*/  UMOV UR9, 0x2 ;  /* 0x0000000200097882 */ /* 0x000fe20000000000 */
[----:B------:R-:W-:-:S04]  /*02e0*/  UIADD3 UR6, -UR6, 0x100000, URZ ;  /* 0x0010000006067890 */ /* 0x000fc8000fffe13f */
[----:B------:R-:W-:Y:S02]  /*02f0*/  USHF.L.U32 UR7, UR6, 0xb, URZ ;  /* 0x0000000b06077899 */ /* 0x000fe4000800063f */
[----:B------:R-:W-:Y:S01]  /*0300*/  USHF.L.U32 UR6, UR6, 0x1, URZ ;  /* 0x0000000106067899 */ /* 0x000fe2000800063f */
[----:B------:R-:W-:Y:S01]  /*0310*/  ELECT P0, URZ, PT ;  /* 0x00000000003f782f */ /* 0x000fe20003800000 */
[----:B--2---:R-:W-:Y:S02]  /*0320*/  ULEA UR8, UR5, UR4, 0x18 ;  /* 0x0000000405087291 */ /* 0x004fe4000f8ec03f */
[----:B------:R-:W-:-:S04]  /*0330*/  UIADD3 UR4, -UR9, 0x100000, URZ ;  /* 0x0010000009047890 */ /* 0x000fc8000fffe13f */
[----:B------:R-:W-:Y:S02]  /*0340*/  USHF.L.U32 UR5, UR4, 0xb, URZ ;  /* 0x0000000b04057899 */ /* 0x000fe4000800063f */
[----:B------:R-:W-:Y:S01]  /*0350*/  USHF.L.U32 UR4, UR4, 0x1, URZ ;  /* 0x0000000104047899 */ /* 0x000fe2000800063f */
[----:B------:R-:W2:Y:S03]  /*0360*/  FENCE.VIEW.ASYNC.S ;  /* 0x00000000000073c6 */ /* 0x000ea60000000000 */
[----:B--2---:R2:W1:Y:S08]  /*0370*/  SYNCS.EXCH.64 URZ, [UR8+0x34830], UR6 ;  /* 0x03483006083f75b2 */ /* 0x0044700008000100 */
[----:B------:R2:W1:Y:S01]  /*0380*/  SYNCS.EXCH.64 URZ, [UR8+0x34840], UR4 ;  /* 0x03484004083f75b2 */ /* 0x0004620008000100 */
[----:B------:R2:W1:Y:S01]  /*0390*/  SYNCS.EXCH.64 URZ, [UR8+0x34838], UR6 ;  /* 0x03483806083f75b2 */ /* 0x0004620008000100 */
[----:B------:R2:W1:Y:S01]  /*03a0*/  SYNCS.EXCH.64 URZ, [UR8+0x34848], UR4 ;  /* 0x03484804083f75b2 */ /* 0x0004620008000100 */
[----:B------:R-:W-:Y:S01]  /*03b0*/  NOP ;  /* 0x0000000000007918 */ /* 0x000fe20000000000 */
.L_x_2:
[----:B------:R-:W5:Y:S01]  /*03c0*/  SHFL.IDX PT, R4, R0, RZ, 0x1f ;  /* 0x00001fff00047589 */ /* 0x000f6200000e0000 */
[----:B------:R-:W-:Y:S01]  /*03d0*/  NOP ;  /* 0x0000000000007918 */ /* 0x000fe20000000000 */
[----:B-----5:R-:W-:-:S13]  /*03e0*/  ISETP.NE.AND P0, PT, R4, RZ, PT ;  /* 0x000000ff0400720c */ /* 0x020fda0003f05270 */
[----:B------:R-:W-:Y:S05]  /*03f0*/  @P0 BRA `(.L_x_3) ;  /* 0x0000000000480947 */ /* 0x000fea0003800000 */
[----:B--2---:R-:W2:Y:S01]  /*0400*/  S2UR UR5, SR_CgaCtaId ;  /* 0x00000000000579c3 */ /* 0x004ea20000008800 */
[----:B------:R-:W-:Y:S01]  /*0410*/  UMOV UR4, 0x400 ;  /* 0x0000040000047882 */ /* 0x000fe20000000000 */
[----:B------:R-:W-:Y:S01]  /*0420*/  UMOV UR6, 0x1 ;  /* 0x0000000100067882 */ /* 0x000fe20000000000 */
[----:B------:R-:W-:Y:S01]  /*0430*/  UMOV UR7, 0x2 ;  /* 0x0000000200077882 */ /* 0x000fe20000000000 */
[----:B------:R-:W-:Y:S01]  /*0440*/  ELECT P0, URZ, PT ;  /* 0x00000000003f782f */ /* 0x000fe20003800000 */
[----:B--2---:R-:W-:Y:S02]  /*0450*/  ULEA UR8, UR5, UR4, 0x18 ;  /* 0x0000000405087291 */ /* 0x004fe4000f8ec03f */
[----:B------:R-:W-:-:S04]  /*0460*/  UIADD3 UR4, -UR6, 0x100000, URZ ;  /* 0x0010000006047890 */ /* 0x000fc8000fffe13f */
[----:B------:R-:W-:Y:S02]  /*0470*/  USHF.L.U32 UR5, UR4, 0xb, URZ ;  /* 0x0000000b04057899 */ /* 0x000fe4000800063f */
[----:B------:R-:W-:Y:S02]  /*0480*/  USHF.L.U32 UR4, UR4, 0x1, URZ ;  /* 0x0000000104047899 */ /* 0x000fe4000800063f */
        /* <DEDUP_REMOVED lines=9> */
.L_x_3:
[----:B------:R-:W5:Y:S01]  /*0520*/  SHFL.IDX PT, R4, R0, RZ, 0x1f ;  /* 0x00001fff00047589 */ /* 0x000f6200000e0000 */
[----:B------:R-:W-:Y:S01]  /*0530*/  NOP ;  /* 0x0000000000007918 */ /* 0x000fe20000000000 */
[----:B-----5:R-:W-:-:S13]  /*0540*/  ISETP.NE.AND P0, PT, R4, RZ, PT ;  /* 0x000000ff0400720c */ /* 0x020fda0003f05270 */
[----:B------:R-:W-:Y:S05]  /*0550*/  @P0 BRA `(.L_x_4) ;  /* 0x0000000000380947 */ /* 0x000fea0003800000 */
[----:B--2---:R-:W2:Y:S01]  /*0560*/  S2UR UR5, SR_CgaCtaId ;  /* 0x00000000000579c3 */ /* 0x004ea20000008800 */
[----:B------:R-:W-:Y:S01]  /*0570*/  UMOV UR4, 0x400 ;  /* 0x0000040000047882 */ /* 0x000fe20000000000 */
[----:B------:R-:W-:Y:S01]  /*0580*/  UMOV UR7, 0x1 ;  /* 0x0000000100077882 */ /* 0x000fe20000000000 */
[----:B------:R-:W-:Y:S01]  /*0590*/  ELECT P0, URZ, PT ;  /* 0x00000000003f782f */ /* 0x000fe20003800000 */
[----:B--2---:R-:W-:Y:S02]  /*05a0*/  ULEA UR6, UR5, UR4, 0x18 ;  /* 0x0000000405067291 */ /* 0x004fe4000f8ec03f */
[----:B------:R-:W-:-:S04]  /*05b0*/  UIADD3 UR4, -UR7, 0x100000, URZ ;  /* 0x0010000007047890 */ /* 0x000fc8000fffe13f */
[----:B------:R-:W-:Y:S02]  /*05c0*/  USHF.L.U32 UR5, UR4, 0xb, URZ ;  /* 0x0000000b04057899 */ /* 0x000fe4000800063f */
[----:B------:R-:W-:Y:S01]  /*05d0*/  USHF.L.U32 UR4, UR4, 0x1, URZ ;  /* 0x0000000104047899 */ /* 0x000fe2000800063f */
[----:B------:R-:W2:Y:S11]  /*05e0*/  FENCE.VIEW.ASYNC.S ;  /* 0x00000000000073c6 */ /* 0x000eb60000000000 */
[----:B--2---:R2:W1:Y:S01]  /*05f0*/  SYNCS.EXCH.64 URZ, [UR6+0x34870], UR4 ;  /* 0x03487004063f75b2 */ /* 0x0044620008000100 */
[----:B------:R2:W1:Y:S01]  /*0600*/  SYNCS.EXCH.64 URZ, [UR6+0x34880], UR4 ;  /* 0x03488004063f75b2 */ /* 0x0004620008000100 */
[----:B------:R2:W1:Y:S01]  /*0610*/  SYNCS.EXCH.64 URZ, [UR6+0x34878], UR4 ;  /* 0x03487804063f75b2 */ /* 0x0004620008000100 */
[----:B------:R2:W1:Y:S01]  /*0620*/  SYNCS.EXCH.64 URZ, [UR6+0x34888], UR4 ;  /* 0x03488804063f75b2 */ /* 0x0004620008000100 */
[----:B------:R-:W-:Y:S01]  /*0630*/  NOP ;  /* 0x0000000000007918 */ /* 0x000fe20000000000 */
.L_x_4:
        /* <DEDUP_REMOVED lines=22> */
.L_x_5:
        /* <DEDUP_REMOVED lines=22> */
.L_x_6:
[----:B-1----:R-:W-:Y:S01]  /*0900*/  ISETP.NE.AND P0, PT, R2, RZ, PT ;  /* 0x000000ff0200720c */ /* 0x002fe20003f05270 */
[----:B------:R-:W-:Y:S01]  /*0910*/  IMAD.MOV.U32 R2, RZ, RZ, 0x1 ;  /* 0x00000001ff027424 */ /* 0x000fe200078e00ff */
[----:B------:R-:W-:-:S04]  /*0920*/  NOP ;  /* 0x0000000000007918 */ /* 0x000fc80000000000 */
[----:B------:R-:W-:-:S05]  /*0930*/  SEL R2, R2, 0x2, !P0 ;  /* 0x0000000202027807 */ /* 0x000fca0004000000 */
[----:B------:R1:W-:Y:S01]  /*0940*/  STL [R1+0x1c], R2 ;  /* 0x00001c0201007387 */ /* 0x0003e20000100800 */
[----:B---34-:R-:W-:Y:S06]  /*0950*/  BAR.SYNC.DEFER_BLOCKING 0x0 ;  /* 0x0000000000007b1d */ /* 0x018fec0000010000 */
[----:B------:R-:W-:Y:S05]  /*0960*/  @!P0 BRA `(.L_x_7) ;  /* 0x0000007800108947 */ /* 0x000fea0003800000 */
.L_x_8:
[----:B------:R-:W-:-:S08]  /*0970*/  NOP ;  /* 0x0000000000007918 */ /* 0x000fd00000000000 */
[----:B------:R-:W3:Y:S02]  /*0980*/  USETMAXREG.TRY_ALLOC.CTAPOOL UP0, 0xf0 ;  /* 0x000000f0000079c8 */ /* 0x000ee40008000600 */
[----:B---3--:R-:W-:-:S13]  /*0990*/  PLOP3.LUT P0, PT, PT, PT, UP0, 0x80, 0x0 ;  /* 0x000000000000781c */ /* 0x008fda0003f0f008 */
[----:B------:R-:W-:Y:S05]  /*09a0*/  @!P0 BRA `(.L_x_8) ;  /* 0xfffffffc00f08947 */ /* 0x000fea000383ffff */
[----:B--2---:R-:W2:Y:S08]  /*09b0*/  S2UR UR7, SR_CTAID.X ;  /* 0x00000000000779c3 */ /* 0x004eb00000002500 */
[----:B------:R-:W-:Y:S08]  /*09c0*/  BAR.ARV 0x8, 0x120 ;  /* 0x0204800000007b1d */ /* 0x000ff00000002000 */
[----:B------:R-:W2:Y:S02]  /*09d0*/  LDC R0, c[0x0][0xda4] ;  /* 0x00036900ff007b82 */ /* 0x000ea40000000800 */
[----:B--2---:R-:W-:-:S13]  /*09e0*/  ISETP.LE.AND P0, PT, R0, UR7, PT ;  /* 0x0000000700007c0c */ /* 0x004fda000bf03270 */
[----:B------:R-:W-:Y:S05]  /*09f0*/  @P0 EXIT ;  /* 0x000000000000094d */ /* 0x000fea0003800000 */
[----:B------:R-:W2:Y:S01]  /*0a00*/  LDL.LU R8, [R1+0x1c] ;  /* 0x00001c0001087983 */ /* 0x000ea20000300800 */
[----:B------:R-:W-:Y:S01]  /*0a10*/  IADD3 R0, R3, -0x80, RZ ;  /* 0xffffff8003007810 */ /* 0x000fe20007ffe0ff */
[----:B------:R-:W3:Y:S01]  /*0a20*/  S2UR UR4, SR_CgaCtaId ;  /* 0x00000000000479c3 */ /* 0x000ee20000008800 */
[----:B------:R-:W-:Y:S01]  /*0a30*/  UMOV UR60, 0x400 ;  /* 0x00000400003c7882 */ /* 0x000fe20000000000 */
[----:B------:R-:W-:Y:S01]  /*0a40*/  MOV R18, UR7 ;  /* 0x0000000700127c02 */ /* 0x000fe20008000f00 */
[----:B------:R-:W-:Y:S01]  /*0a50*/  IMAD.MOV.U32 R19, RZ, RZ, RZ ;  /* 0x000000ffff137224 */ /* 0x000fe200078e00ff */
[----:B------:R-:W-:Y:S01]  /*0a60*/  SHF.R.S32.HI R3, RZ, 0x1f, R0 ;  /* 0x0000001fff037819 */ /* 0x000fe20000011400 */
[----:B------:R-:W-:Y:S01]  /*0a70*/  UMOV UR39, URZ ;  /* 0x0000003f00277c82 */ /* 0x000fe20008000000 */
[----:B------:R-:W-:Y:S02]  /*0a80*/  UMOV UR38, URZ ;  /* 0x0000003f00267c82 */ /* 0x000fe40008000000 */
[CC--:B------:R-:W-:Y:S01]  /*0a90*/  LEA.HI R5, R3.reuse, R0.reuse, RZ, 0x7 ;  /* 0x0000000003057211 */ /* 0x0c0fe200078f38ff */
[----:B------:R-:W4:Y:S01]  /*0aa0*/  S2UR UR6, SR_SWINHI ;  /* 0x00000000000679c3 */ /* 0x000f220000002f00 */
[----:B------:R-:W-:-:S02]  /*0ab0*/  LEA.HI R4, R3, R0, RZ, 0x4 ;  /* 0x0000000003047211 */ /* 0x000fc400078f20ff */
[----:B------:R-:W-:Y:S02]  /*0ac0*/  LOP3.LUT R7, R5, 0xffffff80, RZ, 0xc0, !PT ;  /* 0xffffff8005077812 */ /* 0x000fe400078ec0ff */
[----:B------:R-:W-:Y:S02]  /*0ad0*/  SHF.R.S32.HI R11, RZ, 0x4, R4 ;  /* 0x00000004ff0b7819 */ /* 0x000fe40000011404 */
[----:B------:R-:W-:Y:S01]  /*0ae0*/  LOP3.LUT R9, R4, 0x3fffff0, RZ, 0xc0, !PT ;  /* 0x03fffff004097812 */ /* 0x000fe200078ec0ff */
[----:B------:R-:W-:Y:S01]  /*0af0*/  IMAD.IADD R22, R0, 0x1, -R7 ;  /* 0x0000000100167824 */ /* 0x000fe200078e0a07 */
[----:B------:R-:W-:Y:S02]  /*0b00*/  LEA.HI R185, R3, R0, RZ, 0x5 ;  /* 0x0000000003b97211 */ /* 0x000fe400078f28ff */
[----:B------:R-:W-:Y:S01]  /*0b10*/  LEA.HI R4, R4, R11, RZ, 0x1 ;  /* 0x0000000b04047211 */ /* 0x000fe200078f08ff */
[----:B------:R-:W-:Y:S01]  /*0b20*/  IMAD.IADD R0, R0, 0x1, -R9 ;  /* 0x0000000100007824 */ /* 0x000fe200078e0a09 */
[----:B------:R-:W-:-:S02]  /*0b30*/  SHF.R.S32.HI R7, RZ, 0x1f, R22 ;  /* 0x0000001fff077819 */ /* 0x000fc40000011416 */
[----:B------:R-:W-:Y:S01]  /*0b40*/  LOP3.LUT R4, R4, 0x1ffffffe, RZ, 0xc0, !PT ;  /* 0x1ffffffe04047812 */ /* 0x000fe200078ec0ff */
[----:B---3--:R-:W-:Y:S01]  /*0b50*/  ULEA UR60, UR4, UR60, 0x18 ;  /* 0x0000003c043c7291 */ /* 0x008fe2000f8ec03f */
[----:B-1----:R-:W-:Y:S02]  /*0b60*/  LEA.HI R2, R7, R22, RZ, 0x2 ;  /* 0x0000001607027211 */ /* 0x002fe400078f10ff */
[----:B------:R-:W-:Y:S02]  /*0b70*/  SHF.R.S32.HI R185, RZ, 0x5, R185 ;  /* 0x00000005ffb97819 */ /* 0x000fe400000114b9 */
[--C-:B------:R-:W-:Y:S02]  /*0b80*/  SHF.R.S32.HI R3, RZ, 0x2, R2.reuse ;  /* 0x00000002ff037819 */ /* 0x100fe40000011402 */
[----:B------:R-:W-:Y:S01]  /*0b90*/  SHF.R.S32.HI R6, RZ, 0x1f, R2 ;  /* 0x0000001fff067819 */ /* 0x000fe20000011402 */
[----:B------:R-:W-:Y:S01]  /*0ba0*/  IMAD R9, R185, 0x10, R0 ;  /* 0x00000010b9097824 */ /* 0x000fe200078e0200 */
[----:B------:R-:W-:Y:S01]  /*0bb0*/  SHF.R.S32.HI R184, RZ, 0x7, R5 ;  /* 0x00000007ffb87819 */ /* 0x000fe20000011405 */
[----:B------:R-:W-:Y:S01]  /*0bc0*/  UMOV UR4, UR60 ;  /* 0x0000003c00047c82 */ /* 0x000fe20008000000 */
[----:B----4-:R-:W-:Y:S01]  /*0bd0*/  UMOV UR5, UR6 ;  /* 0x0000000600057c82 */ /* 0x010fe20008000000 */
[----:B------:R-:W-:Y:S01]  /*0be0*/  LEA.HI R6, R6, R3, RZ, 0x3 ;  /* 0x0000000306067211 */ /* 0x000fe200078f18ff */
[----:B------:R-:W-:Y:S01]  /*0bf0*/  IMAD.U32 R16, RZ, RZ, UR4 ;  /* 0x00000004ff107e24 */ /* 0x000fe2000f8e00ff */
[----:B------:R-:W-:-:S02]  /*0c00*/  IADD3 R4, R11, -R4, RZ ;  /* 0x800000040b047210 */ /* 0x000fc40007ffe0ff */
[----:B------:R-:W-:Y:S02]  /*0c10*/  LOP3.LUT R6, R6, 0xfffffff8, RZ, 0xc0, !PT ;  /* 0xfffffff806067812 */ /* 0x000fe400078ec0ff */
[----:B------:R-:W-:Y:S01]  /*0c20*/  LEA.HI R7, R7, R22, RZ, 0x5 ;  /* 0x0000001607077211 */ /* 0x000fe200078f28ff */
[----:B------:R-:W-:Y:S01]  /*0c30*/  IMAD R4, R9, 0x8, R4 ;  /* 0x0000000809047824 */ /* 0x000fe200078e0204 */
[----:B------:R-:W-:Y:S02]  /*0c40*/  LEA.HI R5, R5, R184, RZ, 0x1 ;  /* 0x000000b805057211 */ /* 0x000fe400078f08ff */
[----:B------:R-:W-:Y:S01]  /*0c50*/  IADD3 R9, R3, -R6, RZ ;  /* 0x8000000603097210 */ /* 0x000fe20007ffe0ff */
[----:B------:R-:W-:Y:S01]  /*0c60*/  IMAD.MOV.U32 R6, RZ, RZ, -0x2 ;  /* 0xfffffffeff067424 */ /* 0x000fe200078e00ff */
[----:B------:R-:W-:Y:S02]  /*0c70*/  LOP3.LUT R3, R2, 0x7ffffffc, RZ, 0xc0, !PT ;  /* 0x7ffffffc02037812 */ /* 0x000fe400078ec0ff */
[----:B------:R-:W-:Y:S01]  /*0c80*/  SHF.R.S32.HI R0, RZ, 0x5, R7 ;  /* 0x00000005ff007819 */ /* 0x000fe20000011407 */
[----:B------:R-:W-:Y:S01]  /*0c90*/  IMAD.SHL.U32 R7, R4, 0x8, RZ ;  /* 0x0000000804077824 */ /* 0x000fe200078e00ff */
[----:B------:R-:W-:Y:S01]  /*0ca0*/  LOP3.LUT R5, R5, 0x3fffffe, RZ, 0xc0, !PT ;  /* 0x03fffffe05057812 */ /* 0x000fe200078ec0ff */
[----:B------:R-:W-:Y:S01]  /*0cb0*/  IMAD.IADD R3, R22, 0x1, -R3 ;  /* 0x0000000116037824 */ /* 0x000fe200078e0a03 */
[----:B------:R-:W-:-:S02]  /*0cc0*/  MOV R17, UR5 ;  /* 0x0000000500117c02 */ /* 0x000fc40008000f00 */
[----:B------:R-:W-:Y:S01]  /*0cd0*/  LEA R0, R0, R9, 0x4 ;  /* 0x0000000900007211 */ /* 0x000fe200078e20ff */
[----:B------:R-:W-:Y:S02]  /*0ce0*/  IMAD.IADD R5, R184, 0x1, -R5 ;  /* 0x00000001b8057824 */ /* 0x000fe400078e0a05 */
[----:B------:R-:W-:Y:S02]  /*0cf0*/  IMAD R187, R3, R6, 0x80 ;  /* 0x0000008003bb7424 */ /* 0x000fe400078e0206 */
[----:B------:R-:W-:-:S04]  /*0d00*/  IMAD.WIDE R16, R7, 0x2, R16 ;  /* 0x0000000207107825 */ /* 0x000fc800078e0210 */
[----:B------:R-:W-:Y:S01]  /*0d10*/  IMAD R186, R5, 0x40, R0 ;  /* 0x0000004005ba7824 */ /* 0x000fe200078e0200 */
[----:B--2---:R-:W-:-:S07]  /*0d20*/  LOP3.LUT R2, R8, 0x1, RZ, 0xfc, !PT ;  /* 0x0000000108027812 */ /* 0x004fce00078efcff */
.L_x_31:
[----:B-1----:R-:W1:Y:S01]  /*0d30*/  SHFL.IDX PT, R0, R184, RZ, 0x1f ;  /* 0x00001fffb8007589 */ /* 0x002e6200000e0000 */
[----:B------:R-:W2:Y:S01]  /*0d40*/  LDC R88, c[0x0][0x2e0] ;  /* 0x0000b800ff587b82 */ /* 0x000ea20000000800 */
[----:B------:R-:W-:Y:S01]  /*0d50*/  ULDC UR4, c[0x0][0xda8] ;  /* 0x00036a0000047ab9 */ /* 0x000fe20000000800 */
[----:B------:R-:W-:Y:S01]  /*0d60*/  R2UR UR13, R18 ;  /* 0x00000000120d72ca */ /* 0x000fe200000e0000 */
[----:B------:R-:W-:Y:S01]  /*0d70*/  ULDC.64 UR8, c[0x0][0x3f8] ;  /* 0x0000fe0000087ab9 */ /* 0x000fe20000000a00 */
[----:B------:R-:W-:Y:S02]  /*0d80*/  UISETP.NE.AND UP1, UPT, UR4, 0x1, UPT ;  /* 0x000000010400788c */ /* 0x000fe4000bf25270 */
[----:B------:R-:W-:Y:S01]  /*0d90*/  UISETP.NE.U32.AND UP0, UPT, UR8, URZ, UPT ;  /* 0x0000003f0800728c */ /* 0x000fe2000bf05070 */
[----:B------:R-:W-:Y:S01]  /*0da0*/  ULDC UR4, c[0x0][0xdb4] ;  /* 0x00036d0000047ab9 */ /* 0x000fe20000000800 */
[----:B------:R-:W-:Y:S02]  /*0db0*/  ULDC UR6, c[0x0][0x404] ;  /* 0x0001010000067ab9 */ /* 0x000fe40000000800 */
[----:B------:R-:W-:-:S02]  /*0dc0*/  UISETP.NE.AND.EX UP0, UPT, UR9, URZ, UPT, UP0 ;  /* 0x0000003f0900728c */ /* 0x000fc4000bf05300 */
[----:B------:R-:W-:Y:S02]  /*0dd0*/  UIADD3 UR9, UR60, 0x10400, URZ ;  /* 0x000104003c097890 */ /* 0x000fe4000fffe03f */
[----:B------:R-:W-:Y:S02]  /*0de0*/  UISETP.NE.AND UP2, UPT, UR4, 0x1, UPT ;  /* 0x000000010400788c */ /* 0x000fe4000bf45270 */
[----:B------:R-:W-:Y:S01]  /*0df0*/  USEL UR6, UR6, 0x1, UP0 ;  /* 0x0000000106067887 */ /* 0x000fe20008000000 */
[----:B------:R-:W-:Y:S01]  /*0e00*/  @UP1 ULDC UR4, c[0x0][0xdac] ;  /* 0x00036b0000041ab9 */ /* 0x000fe20000000800 */
[----:B------:R-:W-:Y:S02]  /*0e10*/  ULOP3.LUT UP3, URZ, UR9, 0x3ff, URZ, 0xc0, !UPT ;  /* 0x000003ff093f7892 */ /* 0x000fe4000f86c03f */
[----:B------:R-:W-:Y:S01]  /*0e20*/  UIMAD.WIDE.U32 UR4, UR13, UR4, URZ ;  /* 0x000000040d0472a5 */ /* 0x000fe2000f8e003f */
[----:B-1----:R-:W-:Y:S01]  /*0e30*/  R2UR UR7, R0 ;  /* 0x00000000000772ca */ /* 0x002fe200000e0000 */
[----:B------:R-:W-:Y:S01]  /*0e40*/  @UP1 ULDC UR12, c[0x0][0xdb0] ;  /* 0x00036c00000c1ab9 */ /* 0x000fe20000000800 */
[----:B------:R-:W-:Y:S01]  /*0e50*/  UMOV UR61, UR13 ;  /* 0x0000000d003d7c82 */ /* 0x000fe20008000000 */
[----:B--2---:R-:W-:Y:S01]  /*0e60*/  IMAD R88, R88, UR6, RZ ;  /* 0x0000000658587c24 */ /* 0x004fe2000f8e02ff */
[----:B------:R-:W-:Y:S01]  /*0e70*/  @UP1 USHF.R.U32.HI UR61, URZ, UR12, UR5 ;  /* 0x0000000c3f3d1299 */ /* 0x000fe20008011605 */
[----:B------:R-:W-:Y:S01]  /*0e80*/  PLOP3.LUT P0, PT, PT, PT, UP3, 0x80, 0x0 ;  /* 0x000000000000781c */ /* 0x000fe20003f0f038 */
[----:B------:R-:W-:Y:S01]  /*0e90*/  @UP2 ULDC.64 UR10, c[0x0][0xdb8] ;  /* 0x00036e00000a2ab9 */ /* 0x000fe20000000a00 */
[----:B------:R-:W-:Y:S01]  /*0ea0*/  VIADD R0, R88, 0x7f ;  /* 0x0000007f58007836 */ /* 0x000fe20000000000 */
[----:B------:R-:W-:-:S03]  /*0eb0*/  UIMAD.WIDE.U32 UR4, UR61, UR10, URZ ;  /* 0x0000000a3d0472a5 */ /* 0x000fc6000f8e003f */
[----:B------:R-:W-:Y:S01]  /*0ec0*/  UMOV UR36, UR61 ;  /* 0x0000003d00247c82 */ /* 0x000fe20008000000 */
[----:B------:R-:W-:Y:S01]  /*0ed0*/  SHF.R.S32.HI R3, RZ, 0x1f, R0 ;  /* 0x0000001fff037819 */ /* 0x000fe20000011400 */
[----:B------:R-:W-:Y:S02]  /*0ee0*/  ULEA.HI UR8, UR7, UR7, URZ, 0x1 ;  /* 0x0000000707087291 */ /* 0x000fe4000f8f083f */
[----:B------:R-:W-:Y:S01]  /*0ef0*/  UMOV UR4, UR13 ;  /* 0x0000000d00047c82 */ /* 0x000fe20008000000 */
[----:B------:R-:W-:Y:S01]  /*0f00*/  LEA.HI R3, R3, R0, RZ, 0x7 ;  /* 0x0000000003037211 */ /* 0x000fe200078f38ff */
[----:B------:R-:W-:Y:S01]  /*0f10*/  ULOP3.LUT UR8, UR8, 0x1e, URZ, 0xc0, !UPT ;  /* 0x0000001e08087892 */ /* 0x000fe2000f8ec03f */
[----:B------:R-:W-:Y:S01]  /*0f20*/  MOV R23, UR4 ;  /* 0x0000000400177c02 */ /* 0x000fe20008000f00 */
[----:B------:R-:W-:Y:S01]  /*0f30*/  @UP2 USHF.R.U32.HI UR36, URZ, UR11, UR5 ;  /* 0x0000000b3f242299 */ /* 0x000fe20008011605 */
[----:B------:R-:W-:Y:S01]  /*0f40*/  SHF.R.S32.HI R188, RZ, 0x7, R3 ;  /* 0x00000007ffbc7819 */ /* 0x000fe20000011403 */
[----:B------:R-:W-:-:S04]  /*0f50*/  UIADD3 UR8, UR7, -UR8, URZ ;  /* 0x8000000807087290 */ /* 0x000fc8000fffe03f */
[----:B------:R-:W-:-:S04]  /*0f60*/  ULEA UR8, UR8, UR9, 0xd ;  /* 0x0000000908087291 */ /* 0x000fc8000f8e683f */
[----:B------:R-:W-:-:S04]  /*0f70*/  USHF.R.U32.HI UR8, URZ, 0x4, UR8 ;  /* 0x000000043f087899 */ /* 0x000fc80008011608 */
[----:B------:R-:W-:Y:S01]  /*0f80*/  ULOP3.LUT UR40, UR8, 0x3fff, URZ, 0xc0, !UPT ;  /* 0x00003fff08287892 */ /* 0x000fe2000f8ec03f */
[----:B------:R-:W-:Y:S11]  /*0f90*/  @!P0 BRA `(.L_x_9) ;  /* 0x0000000000408947 */ /* 0x000ff60003800000 */
[----:B------:R-:W-:Y:S01]  /*0fa0*/  MOV R0, 0x0 ;  /* 0x0000000000007802 */ /* 0x000fe20000000f00 */
[----:B------:R-:W-:Y:S01]  /*0fb0*/  ULDC.64 UR4, c[0x4][0x108] ;  /* 0x0100420000047ab9 */ /* 0x000fe20000000a00 */
[----:B------:R-:W-:Y:S01]  /*0fc0*/  ULDC.64 UR6, c[0x4][0x80] ;  /* 0x0100200000067ab9 */ /* 0x000fe20000000a00 */
[----:B------:R-:W-:Y:S01]  /*0fd0*/  IMAD.U32 R4, RZ, RZ, UR4 ;  /* 0x00000004ff047e24 */ /* 0x000fe2000f8e00ff */
[----:B------:R1:W2:Y:S01]  /*0fe0*/  LDC.64 R14, c[0x4][R0] ;  /* 0x01000000000e7b82 */ /* 0x0002a20000000a00 */
[----:B------:R-:W-:Y:S01]  /*0ff0*/  IMAD.U32 R5, RZ, RZ, UR5 ;  /* 0x00000005ff057e24 */ /* 0x000fe2000f8e00ff */
[----:B------:R-:W-:Y:S01]  /*1000*/  ULDC.64 UR4, c[0x4][0x110] ;  /* 0x0100440000047ab9 */ /* 0x000fe20000000a00 */
[----:B------:R-:W-:Y:S01]  /*1010*/  IMAD.U32 R10, RZ, RZ, UR6 ;  /* 0x00000006ff0a7e24 */ /* 0x000fe2000f8e00ff */
[----:B------:R-:W-:Y:S01]  /*1020*/  MOV R6, UR4 ;  /* 0x0000000400067c02 */ /* 0x000fe20008000f00 */
[----:B------:R-:W-:Y:S01]  /*1030*/  IMAD.U32 R7, RZ, RZ, UR5 ;  /* 0x00000005ff077e24 */ /* 0x000fe2000f8e00ff */
[----:B------:R-:W-:Y:S01]  /*1040*/  MOV R11, UR7 ;  /* 0x00000007000b7c02 */ /* 0x000fe20008000f00 */
[----:B------:R-:W-:Y:S01]  /*1050*/  IMAD.MOV.U32 R8, RZ, RZ, 0x70 ;  /* 0x00000070ff087424 */ /* 0x000fe200078e00ff */
[----:B------:R-:W-:Y:S01]  /*1060*/  MOV R13, RZ ;  /* 0x000000ff000d7202 */ /* 0x000fe20000000f00 */
[----:B-1----:R-:W-:-:S07]  /*1070*/  IMAD.MOV.U32 R12, RZ, RZ, 0x1 ;  /* 0x00000001ff0c7424 */ /* 0x002fce00078e00ff */
[----:B------:R-:W-:-:S07]  /*1080*/  LEPC R20, `(.L_x_9) ;  /* 0x000000001014794e */ /* 0x000fce0000000000 */
[----:B--2---:R-:W-:Y:S05]  /*1090*/  CALL.ABS.NOINC R14 ;  /* 0x000000000e007343 */ /* 0x004fea0003c00000 */
.L_x_9:
[----:B------:R-:W-:Y:S02]  /*10a0*/  LOP3.LUT R0, R19, 0x1, RZ, 0xc0, !PT ;  /* 0x0000000113007812 */ /* 0x000fe400078ec0ff */
[----:B------:R-:W-:Y:S02]  /*10b0*/  ISETP.NE.AND P0, PT, R2, 0x3, PT ;  /* 0x000000030200780c */ /* 0x000fe40003f05270 */
[----:B------:R-:W-:-:S04]  /*10c0*/  SHF.L.U32 R0, R0, 0x1f, RZ ;  /* 0x0000001f00007819 */ /* 0x000fc800000006ff */
[----:B------:R-:W1:Y:S02]  /*10d0*/  SYNCS.PHASECHK.TRANS64.TRYWAIT P1, [UR60+0x34800], R0 ;  /* 0x03480000ff0075a7 */ /* 0x000e64000802017c */
[----:B-1----:R-:W-:Y:S05]  /*10e0*/  @!P1 BRA `(.L_x_10) ;  /* 0x000000a0008c9947 */ /* 0x002fea0003800000 */
.L_x_89:
[----:B------:R-:W-:Y:S05]  /*10f0*/  @!P0 BRA `(.L_x_11) ;  /* 0x0000000000048947 */ /* 0x000fea0003800000 */
[----:B------:R-:W-:Y:S01]  /*1100*/  BPT.TRAP 0x1 ;  /* 0x000000040000795c */ /* 0x000fe20000300000 */
.L_x_11:
[----:B-1----:R-:W-:Y:S02]  /*1110*/  IMAD.U32 R0, RZ, RZ, UR38 ;  /* 0x00000026ff007e24 */ /* 0x002fe4000f8e00ff */
[----:B------:R-:W-:-:S03]  /*1120*/  IMAD.U32 R3, RZ, RZ, UR39 ;  /* 0x00000027ff037e24 */ /* 0x000fc6000f8e00ff */
[----:B------:R-:W-:Y:S02]  /*1130*/  LEA R0, R0, UR60, 0x3 ;  /* 0x0000003c00007c11 */ /* 0x000fe4000f8e18ff */
[----:B------:R-:W-:-:S04]  /*1140*/  SHF.L.U32 R3, R3, 0x1f, RZ ;  /* 0x0000001f03037819 */ /* 0x000fc800000006ff */
[----:B------:R1:W2:Y:S01]  /*1150*/  SYNCS.PHASECHK.TRANS64.TRYWAIT P2, [R0+URZ+0x34830], R3 ;  /* 0x03483003000075a7 */ /* 0x0002a2000804017f */
[----:B------:R-:W-:Y:S05]  /*1160*/  @!P0 BRA `(.L_x_12) ;  /* 0x0000000000048947 */ /* 0x000fea0003800000 */
[----:B------:R-:W-:Y:S01]  /*1170*/  BPT.TRAP 0x1 ;  /* 0x000000040000795c */ /* 0x000fe20000300000 */
.L_x_12:
[----:B------:R-:W3:Y:S01]  /*1180*/  S2R R4, SR_TID.X ;  /* 0x0000000000047919 */ /* 0x000ee20000002100 */
[----:B------:R-:W-:Y:S02]  /*1190*/  MOV R151, RZ ;  /* 0x000000ff00977202 */ /* 0x000fe40000000f00 */
[----:B---3--:R-:W-:-:S04]  /*11a0*/  LOP3.LUT R4, R4, 0x7f, RZ, 0xc0, !PT ;  /* 0x0000007f04047812 */ /* 0x008fc800078ec0ff */
[----:B------:R-:W-:Y:S01]  /*11b0*/  ISETP.NE.AND P1, PT, R4, RZ, PT ;  /* 0x000000ff0400720c */ /* 0x000fe20003f25270 */
[----:B--2---:R-:W-:-:S12]  /*11c0*/  @P2 BRA `(.L_x_13) ;  /* 0x0000000000082947 */ /* 0x004fd80003800000 */
[----:B------:R-:W2:Y:S02]  /*11d0*/  SYNCS.PHASECHK.TRANS64.TRYWAIT P2, [R0+URZ+0x34830], R3 ;  /* 0x03483003000075a7 */ /* 0x000ea4000804017f */
[----:B--2---:R-:W-:Y:S05]  /*11e0*/  @!P2 BRA `(.L_x_14) ;  /* 0x000000a00064a947 */ /* 0x004fea0003800000 */
.L_x_13:
[----:B------:R-:W-:Y:S05]  /*11f0*/  WARPSYNC.ALL ;  /* 0x0000000000007948 */ /* 0x000fea0003800000 */
[----:B------:R-:W-:Y:S01]  /*1200*/  UIADD3 UR4, UR60, 0x1c400, URZ ;  /* 0x0001c4003c047890 */ /* 0x000fe2000fffe03f */
[----:B------:R-:W-:Y:S01]  /*1210*/  WARPGROUP.ARRIVE ;  /* 0x00000000000079c5 */ /* 0x000fe20000000000 */
[----:B------:R-:W-:Y:S01]  /*1220*/  UMOV UR9, 0x40000040 ;  /* 0x4000004000097882 */ /* 0x000fe20000000000 */
[----:B------:R-:W-:Y:S01]  /*1230*/  UMOV UR11, 0x40000040 ;  /* 0x40000040000b7882 */ /* 0x000fe20000000000 */
[----:B------:R-:W-:Y:S01]  /*1240*/  USHF.R.U32.HI UR4, URZ, 0x4, UR4 ;  /* 0x000000043f047899 */ /* 0x000fe20008011604 */
[----:B------:R-:W-:Y:S01]  /*1250*/  IMAD.U32 R5, RZ, RZ, UR9 ;  /* 0x00000009ff057e24 */ /* 0x000fe2000f8e00ff */
[----:B------:R-:W-:Y:S01]  /*1260*/  UMOV UR57, 0x40000040 ;  /* 0x4000004000397882 */ /* 0x000fe20000000000 */
[----:B------:R-:W-:Y:S01]  /*1270*/  UMOV UR59, 0x40000040 ;  /* 0x40000040003b7882 */ /* 0x000fe20000000000 */
[----:B------:R-:W-:Y:S01]  /*1280*/  ULOP3.LUT UR4, UR4, 0x3fff, URZ, 0xc0, !UPT ;  /* 0x00003fff04047892 */ /* 0x000fe2000f8ec03f */
[----:B------:R-:W-:Y:S01]  /*1290*/  IADD3 R7, R187, R88, RZ ;  /* 0x00000058bb077210 */ /* 0x000fe20007ffe0ff */
[----:B------:R-:W-:Y:S01]  /*12a0*/  UMOV UR53, 0x40000040 ;  /* 0x4000004000357882 */ /* 0x000fe20000000000 */
[----:B------:R-:W-:Y:S01]  /*12b0*/  UMOV UR55, 0x40000040 ;  /* 0x4000004000377882 */ /* 0x000fe20000000000 */
[----:B------:R-:W-:Y:S01]  /*12c0*/  ULOP3.LUT UR37, UR4, 0x10000, URZ, 0xfc, !UPT ;  /* 0x0001000004257892 */ /* 0x000fe2000f8efc3f */
[----:B------:R-:W-:Y:S01]  /*12d0*/  P2R R9, PR, RZ, 0x1 ;  /* 0x00000001ff097803 */ /* 0x000fe20000000000 */
[----:B------:R-:W-:Y:S01]  /*12e0*/  ULOP3.LUT UR4, UR40, 0x10000, URZ, 0xfc, !UPT ;  /* 0x0001000028047892 */ /* 0x000fe2000f8efc3f */
[----:B------:R-:W-:Y:S01]  /*12f0*/  IMAD R7, R188, -0x80, R7 ;  /* 0xffffff80bc077824 */ /* 0x000fe200078e0207 */
[----:B------:R-:W-:Y:S01]  /*1300*/  UIMAD UR5, UR38, 0xc00, UR37 ;  /* 0x00000c00260578a4 */ /* 0x000fe2000f8e0225 */
[----:B-12---:R-:W-:Y:S01]  /*1310*/  @!P1 VIADD R0, R0, 0x34840 ;  /* 0x0003484000009836 */ /* 0x006fe20000000000 */
[----:B------:R-:W-:Y:S01]  /*1320*/  UIADD3 UR56, UR4, 0x2, URZ ;  /* 0x0000000204387890 */ /* 0x000fe2000fffe03f */
[--C-:B------:R-:W-:Y:S01]  /*1330*/  IMAD.MOV.U32 R150, RZ, RZ, R151.reuse ;  /* 0x000000ffff967224 */ /* 0x100fe200078e0097 */
[----:B------:R-:W-:Y:S01]  /*1340*/  UIADD3 UR58, UR5, 0x2, URZ ;  /* 0x00000002053a7890 */ /* 0x000fe2000fffe03f */
[C---:B------:R-:W-:Y:S01]  /*1350*/  ISETP.GT.AND P2, PT, R7.reuse, RZ, PT ;  /* 0x000000ff0700720c */ /* 0x040fe20003f44270 */
[----:B------:R-:W-:Y:S01]  /*1360*/  UMOV UR8, UR4 ;  /* 0x0000000400087c82 */ /* 0x000fe20008000000 */
[----:B------:R-:W-:Y:S01]  /*1370*/  UMOV UR10, UR5 ;  /* 0x00000005000a7c82 */ /* 0x000fe20008000000 */
[----:B------:R-:W-:Y:S01]  /*1380*/  UIADD3 UR52, UR4, 0x4, URZ ;  /* 0x0000000404347890 */ /* 0x000fe2000fffe03f */
[----:B------:R-:W-:Y:S01]  /*1390*/  HGMMA.64x128x16.F32.BF16 R24, gdesc[UR8], RZ, !UPT, gsb0 ;  /* 0x01e00000081879f0 */ /* 0x000fe2000c0018ff */
[----:B------:R-:W-:Y:S01]  /*13a0*/  UIADD3 UR54, UR5, 0x4, URZ ;  /* 0x0000000405367890 */ /* 0x000fe2000fffe03f */
[----:B------:R-:W-:Y:S01]  /*13b0*/  IMAD.U32 R4, RZ, RZ, UR8 ;  /* 0x00000008ff047e24 */ /* 0x000fe2000f8e00ff */
[----:B------:R-:W-:Y:S01]  /*13c0*/  UIADD3 UR48, UR4, 0x6, URZ ;  /* 0x0000000604307890 */ /* 0x000fe2000fffe03f */
[C---:B------:R-:W-:Y:S01]  /*13d0*/  ISETP.GT.AND P3, PT, R7.reuse, 0x1, PT ;  /* 0x000000010700780c */ /* 0x040fe20003f64270 */
[----:B------:R-:W-:Y:S01]  /*13e0*/  UIADD3 UR50, UR5, 0x6, URZ ;  /* 0x0000000605327890 */ /* 0x000fe2000fffe03f */
[C---:B------:R-:W-:Y:S01]  /*13f0*/  ISETP.GT.AND P6, PT, R7.reuse, 0x8, PT ;  /* 0x000000080700780c */ /* 0x040fe20003fc4270 */
[----:B------:R-:W-:Y:S01]  /*1400*/  UMOV UR49, 0x40000040 ;  /* 0x4000004000317882 */ /* 0x000fe20000000000 */
[----:B------:R-:W-:Y:S01]  /*1410*/  UMOV UR51, 0x40000040 ;  /* 0x4000004000337882 */ /* 0x000fe20000000000 */
[----:B------:R-:W-:Y:S01]  /*1420*/  UIADD3 UR8, UR4, 0x400, URZ ;  /* 0x0000040004087890 */ /* 0x000fe2000fffe03f */
[C---:B------:R-:W-:Y:S01]  /*1430*/  ISETP.GT.AND P5, PT, R7.reuse, 0x9, PT ;  /* 0x000000090700780c */ /* 0x040fe20003fa4270 */
[----:B------:R-:W-:Y:S01]  /*1440*/  UIADD3 UR10, UR5, 0x400, URZ ;  /* 0x00000400050a7890 */ /* 0x000fe2000fffe03f */
[----:B------:R-:W-:Y:S01]  /*1450*/  ISETP.GT.AND P4, PT, R7, 0x10, PT ;  /* 0x000000100700780c */ /* 0x000fe20003f84270 */
[----:B------:R-:W-:Y:S01]  /*1460*/  UMOV UR9, 0x40000040 ;  /* 0x4000004000097882 */ /* 0x000fe20000000000 */
[----:B------:R-:W-:Y:S01]  /*1470*/  UMOV UR11, 0x40000040 ;  /* 0x40000040000b7882 */ /* 0x000fe20000000000 */
[----:B------:R-:W-:Y:S01]  /*1480*/  UIADD3 UR12, UR4, 0x402, URZ ;  /* 0x00000402040c7890 */ /* 0x000fe2000fffe03f */
[----:B------:R-:W-:Y:S01]  /*1490*/  @!P1 PRMT R0, RZ, 0x654, R0 ;  /* 0x00000654ff009816 */ /* 0x000fe20000000000 */
[----:B------:R-:W-:Y:S01]  /*14a0*/  UIADD3 UR14, UR5, 0x402, URZ ;  /* 0x00000402050e7890 */ /* 0x000fe2000fffe03f */
[-C--:B------:R-:W-:Y:S01]  /*14b0*/  MOV R149, R151.reuse ;  /* 0x0000009700957202 */ /* 0x080fe20000000f00 */
[----:B------:R-:W-:Y:S01]  /*14c0*/  UMOV UR13, 0x40000040 ;  /* 0x40000040000d7882 */ /* 0x000fe20000000000 */
[----:B------:R-:W-:Y:S01]  /*14d0*/  UMOV UR15, 0x40000040 ;  /* 0x40000040000f7882 */ /* 0x000fe20000000000 */
[----:B------:R-:W-:Y:S01]  /*14e0*/  UIADD3 UR16, UR4, 0x404, URZ ;  /* 0x0000040404107890 */ /* 0x000fe2000fffe03f */
[--C-:B------:R-:W-:Y:S01]  /*14f0*/  IMAD.MOV.U32 R148, RZ, RZ, R151.reuse ;  /* 0x000000ffff947224 */ /* 0x100fe200078e0097 */
[----:B------:R-:W-:Y:S01]  /*1500*/  UIADD3 UR18, UR5, 0x404, URZ ;  /* 0x0000040405127890 */ /* 0x000fe2000fffe03f */
[--C-:B------:R-:W-:Y:S01]  /*1510*/  IMAD.MOV.U32 R147, RZ, RZ, R151.reuse ;  /* 0x000000ffff937224 */ /* 0x100fe200078e0097 */
[----:B------:R-:W-:Y:S01]  /*1520*/  UMOV UR17, 0x40000040 ;  /* 0x4000004000117882 */ /* 0x000fe20000000000 */
[----:B------:R-:W-:Y:S01]  /*1530*/  UMOV UR19, 0x40000040 ;  /* 0x4000004000137882 */ /* 0x000fe20000000000 */
[----:B------:R-:W-:Y:S01]  /*1540*/  UIADD3 UR20, UR4, 0x406, URZ ;  /* 0x0000040604147890 */ /* 0x000fe2000fffe03f */
[-C--:B------:R-:W-:Y:S01]  /*1550*/  MOV R146, R151.reuse ;  /* 0x0000009700927202 */ /* 0x080fe20000000f00 */
[----:B------:R-:W-:Y:S01]  /*1560*/  UIADD3 UR22, UR5, 0x406, URZ ;  /* 0x0000040605167890 */ /* 0x000fe2000fffe03f */
[--C-:B------:R-:W-:Y:S01]  /*1570*/  IMAD.MOV.U32 R145, RZ, RZ, R151.reuse ;  /* 0x000000ffff917224 */ /* 0x100fe200078e0097 */
[----:B------:R-:W-:Y:S01]  /*1580*/  UMOV UR21, 0x40000040 ;  /* 0x4000004000157882 */ /* 0x000fe20000000000 */
[----:B------:R-:W-:Y:S01]  /*1590*/  UMOV UR23, 0x40000040 ;  /* 0x4000004000177882 */ /* 0x000fe20000000000 */
[----:B------:R-:W-:Y:S01]  /*15a0*/  UIADD3 UR24, UR4, 0x800, URZ ;  /* 0x0000080004187890 */ /* 0x000fe2000fffe03f */
[--C-:B------:R-:W-:Y:S01]  /*15b0*/  IMAD.MOV.U32 R144, RZ, RZ, R151.reuse ;  /* 0x000000ffff907224 */ /* 0x100fe200078e0097 */
        /* <DEDUP_REMOVED lines=22> */
[----:B------:R-:W-:Y:S01]  /*1720*/  ULDC UR4, c[0x0][0x9d8] ;  /* 0x0002760000047ab9 */ /* 0x000fe20000000800 */
[----:B------:R-:W-:Y:S01]  /*1730*/  ULDC UR5, c[0x0][0x988] ;  /* 0x0002620000057ab9 */ /* 0x000fe20000000800 */
[--C-:B------:R-:W-:Y:S01]  /*1740*/  IMAD.MOV.U32 R136, RZ, RZ, R151.reuse ;  /* 0x000000ffff887224 */ /* 0x100fe200078e0097 */
[-C--:B------:R-:W-:Y:S01]  /*1750*/  MOV R134, R151.reuse ;  /* 0x0000009700867202 */ /* 0x080fe20000000f00 */
        /* <DEDUP_REMOVED lines=15> */
[----:B------:R-:W-:Y:S01]  /*1850*/  MOV R89, R151 ;  /* 0x0000009700597202 */ /* 0x000fe20000000f00 */
[----:B------:R-:W-:-:S02]  /*1860*/  IMAD.MOV.U32 R111, RZ, RZ, R151 ;  /* 0x000000ffff6f7224 */ /* 0x000fc400078e0097 */
[--C-:B------:R-:W-:Y:S02]  /*1870*/  IMAD.MOV.U32 R109, RZ, RZ, R151.reuse ;  /* 0x000000ffff6d7224 */ /* 0x100fe400078e0097 */
[--C-:B------:R-:W-:Y:S02]  /*1880*/  IMAD.MOV.U32 R105, RZ, RZ, R151.reuse ;  /* 0x000000ffff697224 */ /* 0x100fe400078e0097 */
[--C-:B------:R-:W-:Y:S02]  /*1890*/  IMAD.MOV.U32 R103, RZ, RZ, R151.reuse ;  /* 0x000000ffff677224 */ /* 0x100fe400078e0097 */
[--C-:B------:R-:W-:Y:S02]  /*18a0*/  IMAD.MOV.U32 R99, RZ, RZ, R151.reuse ;  /* 0x000000ffff637224 */ /* 0x100fe400078e0097 */
[--C-:B------:R-:W-:Y:S02]  /*18b0*/  IMAD.MOV.U32 R97, RZ, RZ, R151.reuse ;  /* 0x000000ffff617224 */ /* 0x100fe400078e0097 */
[----:B------:R-:W-:-:S02]  /*18c0*/  IMAD.MOV.U32 R93, RZ, RZ, R151 ;  /* 0x000000ffff5d7224 */ /* 0x000fc400078e0097 */
[----:B------:R-:W-:Y:S01]  /*18d0*/  IMAD.MOV.U32 R91, RZ, RZ, R151 ;  /* 0x000000ffff5b7224 */ /* 0x000fe200078e0097 */
[----:B------:R-:W-:Y:S02]  /*18e0*/  WARPGROUP.DEPBAR.LE gsb0, 0x0 ;  /* 0x00008000000079c5 */ /* 0x000fe40000010000 */
[----:B------:R-:W-:-:S06]  /*18f0*/  WARPGROUP.ARRIVE ;  /* 0x00000000000079c5 */ /* 0x000fcc0000000000 */
[----:B------:R-:W-:Y:S03]  /*1900*/  HGMMA.64x128x16.F32.BF16 R24, gdesc[UR56], R24, gsb0 ;  /* 0x01e00000381879f0 */ /* 0x000fe60008001818 */
[----:B------:R-:W-:Y:S02]  /*1910*/  WARPGROUP.DEPBAR.LE gsb0, 0x0 ;  /* 0x00008000000079c5 */ /* 0x000fe40000010000 */
[----:B------:R-:W-:-:S07]  /*1920*/  WARPGROUP.ARRIVE ;  /* 0x00000000000079c5 */ /* 0x000fce0000000000 */
        /* <DEDUP_REMOVED lines=29> */
[----:B------:R-:W-:Y:S01]  /*1b00*/  FMUL.FTZ R24, R24, UR4 ;  /* 0x0000000418187c20 */ /* 0x000fe20008410000 */
[----:B------:R-:W-:Y:S01]  /*1b10*/  FMUL.FTZ R25, R25, UR4 ;  /* 0x0000000419197c20 */ /* 0x000fe20008410000 */
[----:B------:R-:W-:Y:S01]  /*1b20*/  FMUL.FTZ R28, R28, UR4 ;  /* 0x000000041c1c7c20 */ /* 0x000fe20008410000 */
[----:B------:R-:W-:Y:S01]  /*1b30*/  FMUL.FTZ R29, R29, UR4 ;  /* 0x000000041d1d7c20 */ /* 0x000fe20008410000 */
[----:B------:R-:W-:Y:S01]  /*1b40*/  FMUL.FTZ R32, R32, UR4 ;  /* 0x0000000420207c20 */ /* 0x000fe20008410000 */
[----:B------:R-:W-:Y:S01]  /*1b50*/  FMUL.FTZ R26, R26, UR4 ;  /* 0x000000041a1a7c20 */ /* 0x000fe20008410000 */
[----:B------:R-:W1:Y:S01]  /*1b60*/  MUFU.TANH R24, R24 ;  /* 0x0000001800187308 */ /* 0x000e620000002400 */
[----:B------:R-:W-:Y:S01]  /*1b70*/  FMUL.FTZ R33, R33, UR4 ;  /* 0x0000000421217c20 */ /* 0x000fe20008410000 */
[----:B------:R-:W-:Y:S01]  /*1b80*/  FMUL.FTZ R27, R27, UR4 ;  /* 0x000000041b1b7c20 */ /* 0x000fe20008410000 */
[----:B------:R-:W-:Y:S01]  /*1b90*/  FMUL.FTZ R36, R36, UR4 ;  /* 0x0000000424247c20 */ /* 0x000fe20008410000 */
[----:B------:R-:W-:Y:S01]  /*1ba0*/  FMUL.FTZ R30, R30, UR4 ;  /* 0x000000041e1e7c20 */ /* 0x000fe20008410000 */
[----:B------:R-:W-:Y:S01]  /*1bb0*/  FMUL.FTZ R37, R37, UR4 ;  /* 0x0000000425257c20 */ /* 0x000fe20008410000 */
[----:B------:R-:W-:Y:S01]  /*1bc0*/  FMUL.FTZ R31, R31, UR4 ;  /* 0x000000041f1f7c20 */ /* 0x000fe20008410000 */
[----:B------:R-:W-:Y:S01]  /*1bd0*/  FMUL.FTZ R40, R40, UR4 ;  /* 0x0000000428287c20 */ /* 0x000fe20008410000 */
[----:B------:R-:W2:Y:S01]  /*1be0*/  MUFU.TANH R25, R25 ;  /* 0x0000001900197308 */ /* 0x000ea20000002400 */
[----:B------:R-:W-:Y:S01]  /*1bf0*/  FMUL.FTZ R34, R34, UR4 ;  /* 0x0000000422227c20 */ /* 0x000fe20008410000 */
[----:B------:R-:W-:Y:S01]  /*1c00*/  FMUL.FTZ R35, R35, UR4 ;  /* 0x0000000423237c20 */ /* 0x000fe20008410000 */
[----:B------:R-:W-:Y:S01]  /*1c10*/  FMUL.FTZ R41, R41, UR4 ;  /* 0x0000000429297c20 */ /* 0x000fe20008410000 */
[----:B------:R-:W-:Y:S01]  /*1c20*/  FMUL.FTZ R46, R46, UR4 ;  /* 0x000000042e2e7c20 */ /* 0x000fe20008410000 */
[----:B------:R-:W-:Y:S01]  /*1c30*/  FMUL.FTZ R44, R44, UR4 ;  /* 0x000000042c2c7c20 */ /* 0x000fe20008410000 */
[----:B------:R-:W-:Y:S01]  /*1c40*/  FMUL.FTZ R58, R58, UR4 ;  /* 0x000000043a3a7c20 */ /* 0x000fe20008410000 */
[----:B------:R-:W-:Y:S01]  /*1c50*/  FMUL.FTZ R38, R38, UR4 ;  /* 0x0000000426267c20 */ /* 0x000fe20008410000 */
[----:B------:R-:W3:Y:S01]  /*1c60*/  MUFU.TANH R28, R28 ;  /* 0x0000001c001c7308 */ /* 0x000ee20000002400 */
[----:B-1----:R-:W-:Y:S01]  /*1c70*/  FSEL R12, R24, -INF , P2 ;  /* 0xff800000180c7808 */ /* 0x002fe20001000000 */
[----:B------:R-:W-:Y:S01]  /*1c80*/  FMUL.FTZ R70, R70, UR4 ;  /* 0x0000000446467c20 */ /* 0x000fe20008410000 */
[----:B------:R-:W-:Y:S01]  /*1c90*/  FMUL.FTZ R39, R39, UR4 ;  /* 0x0000000427277c20 */ /* 0x000fe20008410000 */
[----:B------:R-:W-:Y:S01]  /*1ca0*/  FMUL.FTZ R45, R45, UR4 ;  /* 0x000000042d2d7c20 */ /* 0x000fe20008410000 */
[----:B------:R-:W-:Y:S01]  /*1cb0*/  FMUL.FTZ R48, R48, UR4 ;  /* 0x0000000430307c20 */ /* 0x000fe20008410000 */
[----:B------:R-:W-:Y:S01]  /*1cc0*/  FMUL.FTZ R42, R42, UR4 ;  /* 0x000000042a2a7c20 */ /* 0x000fe20008410000 */
[----:B------:R-:W-:Y:S01]  /*1cd0*/  FMUL.FTZ R43, R43, UR4 ;  /* 0x000000042b2b7c20 */ /* 0x000fe20008410000 */
[----:B------:R-:W1:Y:S01]  /*1ce0*/  MUFU.TANH R29, R29 ;  /* 0x0000001d001d7308 */ /* 0x000e620000002400 */
[----:B--2---:R-:W-:Y:S01]  /*1cf0*/  FSEL R25, R25, -INF , P3 ;  /* 0xff80000019197808 */ /* 0x004fe20001800000 */
[----:B------:R-:W-:Y:S01]  /*1d00*/  FMUL.FTZ R49, R49, UR4 ;  /* 0x0000000431317c20 */ /* 0x000fe20008410000 */
[----:B------:R-:W-:Y:S01]  /*1d10*/  FMUL.FTZ R52, R52, UR4 ;  /* 0x0000000434347c20 */ /* 0x000fe20008410000 */
[----:B------:R-:W-:Y:S01]  /*1d20*/  FMUL.FTZ R47, R47, UR4 ;  /* 0x000000042f2f7c20 */ /* 0x000fe20008410000 */
[----:B------:R-:W-:Y:S01]  /*1d30*/  FMNMX.FTZ R11, R12, R25, !PT ;  /* 0x000000190c0b7209 */ /* 0x000fe20007810000 */
[----:B------:R-:W-:Y:S01]  /*1d40*/  FMUL.FTZ R53, R53, UR4 ;  /* 0x0000000435357c20 */ /* 0x000fe20008410000 */
[----:B------:R-:W-:Y:S01]  /*1d50*/  FMUL.FTZ R56, R56, UR4 ;  /* 0x0000000438387c20 */ /* 0x000fe20008410000 */
[----:B------:R-:W2:Y:S01]  /*1d60*/  MUFU.TANH R6, R26 ;  /* 0x0000001a00067308 */ /* 0x000ea20000002400 */
[----:B---3--:R-:W-:Y:S01]  /*1d70*/  FSEL R90, R28, -INF , P6 ;  /* 0xff8000001c5a7808 */ /* 0x008fe20003000000 */
[----:B------:R-:W-:Y:S01]  /*1d80*/  FMUL.FTZ R50, R50, UR4 ;  /* 0x0000000432327c20 */ /* 0x000fe20008410000 */
[----:B------:R-:W-:Y:S01]  /*1d90*/  FMUL.FTZ R51, R51, UR4 ;  /* 0x0000000433337c20 */ /* 0x000fe20008410000 */
[----:B------:R-:W-:Y:S01]  /*1da0*/  FMUL.FTZ R57, R57, UR4 ;  /* 0x0000000439397c20 */ /* 0x000fe20008410000 */
[----:B------:R-:W-:Y:S01]  /*1db0*/  FMNMX.FTZ R11, R90, R11, !PT ;  /* 0x0000000b5a0b7209 */ /* 0x000fe20007810000 */
[----:B------:R-:W-:Y:S01]  /*1dc0*/  FMUL.FTZ R62, R62, UR4 ;  /* 0x000000043e3e7c20 */ /* 0x000fe20008410000 */
[----:B------:R-:W-:Y:S01]  /*1dd0*/  FMUL.FTZ R74, R74, UR4 ;  /* 0x000000044a4a7c20 */ /* 0x000fe20008410000 */
[----:B------:R-:W3:Y:S01]  /*1de0*/  MUFU.TANH R32, R32 ;  /* 0x0000002000207308 */ /* 0x000ee20000002400 */
[----:B-1----:R-:W-:Y:S01]  /*1df0*/  FSEL R92, R29, -INF , P5 ;  /* 0xff8000001d5c7808 */ /* 0x002fe20002800000 */
[----:B------:R-:W-:Y:S01]  /*1e00*/  FMUL.FTZ R60, R60, UR4 ;  /* 0x000000043c3c7c20 */ /* 0x000fe20008410000 */
[----:B------:R-:W-:Y:S01]  /*1e10*/  FMUL.FTZ R54, R54, UR4 ;  /* 0x0000000436367c20 */ /* 0x000fe20008410000 */
[----:B------:R-:W-:Y:S01]  /*1e20*/  FMUL.FTZ R55, R55, UR4 ;  /* 0x0000000437377c20 */ /* 0x000fe20008410000 */
[----:B------:R-:W-:Y:S01]  /*1e30*/  FMNMX.FTZ R11, R92, R11, !PT ;  /* 0x0000000b5c0b7209 */ /* 0x000fe20007810000 */
[----:B------:R-:W-:Y:S01]  /*1e40*/  FMUL.FTZ R61, R61, UR4 ;  /* 0x000000043d3d7c20 */ /* 0x000fe20008410000 */
[----:B------:R-:W-:Y:S01]  /*1e50*/  FMUL.FTZ R64, R64, UR4 ;  /* 0x0000000440407c20 */ /* 0x000fe20008410000 */
[----:B------:R-:W1:Y:S01]  /*1e60*/  MUFU.TANH R3, R27 ;  /* 0x0000001b00037308 */ /* 0x000e620000002400 */
[----:B--2---:R-:W-:Y:S01]  /*1e70*/  FSEL R6, R6, -INF , P2 ;  /* 0xff80000006067808 */ /* 0x004fe20001000000 */
[----:B------:R-:W-:Y:S01]  /*1e80*/  FMUL.FTZ R59, R59, UR4 ;  /* 0x000000043b3b7c20 */ /* 0x000fe20008410000 */
[----:B------:R-:W-:Y:S01]  /*1e90*/  ISETP.GT.AND P2, PT, R7, 0x11, PT ;  /* 0x000000110700780c */ /* 0x000fe20003f44270 */
[----:B------:R-:W-:Y:S01]  /*1ea0*/  FMUL.FTZ R65, R65, UR4 ;  /* 0x0000000441417c20 */ /* 0x000fe20008410000 */
[----:B------:R-:W-:Y:S01]  /*1eb0*/  FMUL.FTZ R68, R68, UR4 ;  /* 0x0000000444447c20 */ /* 0x000fe20008410000 */
        /* <DEDUP_REMOVED lines=13> */
[----:B------:R-:W-:Y:S01]  /*1f90*/  ISETP.GT.AND P3, PT, R7, 0x18, PT ;  /* 0x000000180700780c */ /* 0x000fe20003f64270 */
[----:B------:R-:W-:Y:S01]  /*1fa0*/  FMUL.FTZ R71, R71, UR4 ;  /* 0x0000000447477c20 */ /* 0x000fe20008410000 */
[----:B------:R-:W-:Y:S01]  /*1fb0*/  FMUL.FTZ R77, R77, UR4 ;  /* 0x000000044d4d7c20 */ /* 0x000fe20008410000 */
[----:B------:R-:W-:Y:S01]  /*1fc0*/  FMUL.FTZ R80, R80, UR4 ;  /* 0x0000000450507c20 */ /* 0x000fe20008410000 */
[----:B------:R-:W-:Y:S01]  /*1fd0*/  FMUL.FTZ R75, R75, UR4 ;  /* 0x000000044b4b7c20 */ /* 0x000fe20008410000 */
[----:B------:R-:W-:Y:S01]  /*1fe0*/  MUFU.TANH R36, R36 ;  /* 0x0000002400247308 */ /* 0x000fe20000002400 */
[----:B--2---:R-:W-:Y:S01]  /*1ff0*/  FSEL R96, R33, -INF , P2 ;  /* 0xff80000021607808 */ /* 0x004fe20001000000 */
[----:B------:R-:W-:Y:S01]  /*2000*/  FMUL.FTZ R81, R81, UR4 ;  /* 0x0000000451517c20 */ /* 0x000fe20008410000 */
[----:B------:R-:W-:Y:S01]  /*2010*/  FMUL.FTZ R84, R84, UR4 ;  /* 0x0000000454547c20 */ /* 0x000fe20008410000 */
[----:B------:R-:W-:Y:S01]  /*2020*/  FMUL.FTZ R85, R85, UR4 ;  /* 0x0000000455557c20 */ /* 0x000fe20008410000 */
[----:B------:R-:W-:Y:S01]  /*2030*/  FMNMX.FTZ R11, R96, R11, !PT ;  /* 0x0000000b600b7209 */ /* 0x000fe20007810000 */
[----:B------:R-:W-:Y:S01]  /*2040*/  FMUL.FTZ R79, R79, UR4 ;  /* 0x000000044f4f7c20 */ /* 0x000fe20008410000 */
[----:B------:R-:W-:Y:S01]  /*2050*/  FMUL.FTZ R82, R82, UR4 ;  /* 0x0000000452527c20 */ /* 0x000fe20008410000 */
[----:B------:R-:W1:Y:S01]  /*2060*/  MUFU.TANH R14, R31 ;  /* 0x0000001f000e7308 */ /* 0x000e620000002400 */
[----:B---3--:R-:W-:Y:S01]  /*2070*/  FSEL R8, R8, -INF , P6 ;  /* 0xff80000008087808 */ /* 0x008fe20003000000 */
[----:B------:R-:W-:Y:S01]  /*2080*/  FMUL.FTZ R83, R83, UR4 ;  /* 0x0000000453537c20 */ /* 0x000fe20008410000 */
[----:B------:R-:W-:Y:S01]  /*2090*/  ISETP.GT.AND P6, PT, R7, 0x19, PT ;  /* 0x000000190700780c */ /* 0x000fe20003fc4270 */
[----:B------:R-:W-:Y:S01]  /*20a0*/  FMUL.FTZ R86, R86, UR4 ;  /* 0x0000000456567c20 */ /* 0x000fe20008410000 */
[----:B------:R-:W-:Y:S01]  /*20b0*/  FMUL.FTZ R87, R87, UR4 ;  /* 0x0000000457577c20 */ /* 0x000fe20008410000 */
[----:B------:R2:W-:Y:S02]  /*20c0*/  @!P1 SYNCS.ARRIVE.TRANS64.RED.A1T0 RZ, [R0+URZ], RZ ;  /* 0x000000ff00ff99a7 */ /* 0x0005e4000810043f */
[----:B------:R-:W3:Y:S08]  /*20d0*/  MUFU.TANH R37, R37 ;  /* 0x0000002500257308 */ /* 0x000ef00000002400 */
[----:B------:R-:W4:Y:S01]  /*20e0*/  MUFU.TANH R20, R34 ;  /* 0x0000002200147308 */ /* 0x000f220000002400 */
[----:B-1----:R-:W-:-:S02]  /*20f0*/  FSEL R14, R14, -INF , P5 ;  /* 0xff8000000e0e7808 */ /* 0x002fc40002800000 */
[----:B------:R-:W-:-:S05]  /*2100*/  ISETP.GT.AND P5, PT, R7, 0x20, PT ;  /* 0x000000200700780c */ /* 0x000fca0003fa4270 */
[----:B------:R-:W1:Y:S01]  /*2110*/  MUFU.TANH R40, R40 ;  /* 0x0000002800287308 */ /* 0x000e620000002400 */
[----:B---3--:R-:W-:-:S07]  /*2120*/  FSEL R98, R37, -INF , P6 ;  /* 0xff80000025627808 */ /* 0x008fce0003000000 */
[----:B------:R-:W3:Y:S01]  /*2130*/  MUFU.TANH R35, R35 ;  /* 0x0000002300237308 */ /* 0x000ee20000002400 */
[----:B----4-:R-:W-:Y:S02]  /*2140*/  FSEL R20, R20, -INF , P4 ;  /* 0xff80000014147808 */ /* 0x010fe40002000000 */
[----:B------:R-:W-:-:S05]  /*2150*/  ISETP.GT.AND P4, PT, R7, 0x21, PT ;  /* 0x000000210700780c */ /* 0x000fca0003f84270 */
[----:B------:R-:W4:Y:S01]  /*2160*/  MUFU.TANH R41, R41 ;  /* 0x0000002900297308 */ /* 0x000f220000002400 */
[----:B-1----:R-:W-:-:S07]  /*2170*/  FSEL R100, R40, -INF , P5 ;  /* 0xff80000028647808 */ /* 0x002fce0002800000 */
[----:B------:R-:W1:Y:S01]  /*2180*/  MUFU.TANH R34, R46 ;  /* 0x0000002e00227308 */ /* 0x000e620000002400 */
[----:B---3--:R-:W-:Y:S02]  /*2190*/  FSEL R24, R35, -INF , P2 ;  /* 0xff80000023187808 */ /* 0x008fe40001000000 */
[----:B------:R-:W-:-:S05]  /*21a0*/  ISETP.GT.AND P2, PT, R7, 0x28, PT ;  /* 0x000000280700780c */ /* 0x000fca0003f44270 */
[----:B------:R-:W3:Y:S01]  /*21b0*/  MUFU.TANH R26, R38 ;  /* 0x00000026001a7308 */ /* 0x000ee20000002400 */
[----:B----4-:R-:W-:-:S07]  /*21c0*/  FSEL R102, R41, -INF , P4 ;  /* 0xff80000029667808 */ /* 0x010fce0002000000 */
[----:B------:R-:W-:Y:S01]  /*21d0*/  MUFU.TANH R46, R58 ;  /* 0x0000003a002e7308 */ /* 0x000fe20000002400 */
[----:B-1----:R-:W-:-:S07]  /*21e0*/  FSEL R34, R34, -INF , P2 ;  /* 0xff80000022227808 */ /* 0x002fce0001000000 */
[----:B------:R-:W1:Y:S01]  /*21f0*/  MUFU.TANH R44, R44 ;  /* 0x0000002c002c7308 */ /* 0x000e620000002400 */
[----:B---3--:R-:W-:-:S07]  /*2200*/  FSEL R26, R26, -INF , P3 ;  /* 0xff8000001a1a7808 */ /* 0x008fce0001800000 */
[----:B------:R3:W-:Y:S08]  /*2210*/  MUFU.TANH R58, R70 ;  /* 0x00000046003a7308 */ /* 0x0007f00000002400 */
[----:B------:R-:W4:Y:S01]  /*2220*/  MUFU.TANH R39, R39 ;  /* 0x0000002700277308 */ /* 0x000f220000002400 */
[----:B---3--:R-:W-:Y:S02]  /*2230*/  FSEL R70, R36, -INF , P3 ;  /* 0xff80000024467808 */ /* 0x008fe40001800000 */
[----:B------:R-:W-:-:S02]  /*2240*/  ISETP.GT.AND P3, PT, R7, 0x29, PT ;  /* 0x000000290700780c */ /* 0x000fc40003f64270 */
[----:B------:R-:W-:Y:S02]  /*2250*/  FMNMX.FTZ R11, R70, R11, !PT ;  /* 0x0000000b460b7209 */ /* 0x000fe40007810000 */
[----:B-1----:R-:W-:Y:S01]  /*2260*/  FSEL R104, R44, -INF , P2 ;  /* 0xff8000002c687808 */ /* 0x002fe20001000000 */
[----:B------:R-:W1:Y:S01]  /*2270*/  MUFU.TANH R45, R45 ;  /* 0x0000002d002d7308 */ /* 0x000e620000002400 */
[----:B------:R-:W-:Y:S02]  /*2280*/  FMNMX.FTZ R11, R98, R11, !PT ;  /* 0x0000000b620b7209 */ /* 0x000fe40007810000 */
[----:B------:R-:W-:Y:S02]  /*2290*/  ISETP.GT.AND P2, PT, R7, 0x39, PT ;  /* 0x000000390700780c */ /* 0x000fe40003f44270 */
[----:B------:R-:W-:-:S03]  /*22a0*/  FMNMX.FTZ R11, R100, R11, !PT ;  /* 0x0000000b640b7209 */ /* 0x000fc60007810000 */
[----:B------:R-:W3:Y:S01]  /*22b0*/  MUFU.TANH R30, R42 ;  /* 0x0000002a001e7308 */ /* 0x000ee20000002400 */
[----:B------:R-:W-:Y:S02]  /*22c0*/  FMNMX.FTZ R11, R102, R11, !PT ;  /* 0x0000000b660b7209 */ /* 0x000fe40007810000 */
[----:B----4-:R-:W-:Y:S02]  /*22d0*/  FSEL R28, R39, -INF , P6 ;  /* 0xff800000271c7808 */ /* 0x010fe40003000000 */
[----:B------:R-:W-:Y:S02]  /*22e0*/  ISETP.GT.AND P6, PT, R7, 0x30, PT ;  /* 0x000000300700780c */ /* 0x000fe40003fc4270 */
[----:B------:R-:W-:Y:S01]  /*22f0*/  FMNMX.FTZ R11, R104, R11, !PT ;  /* 0x0000000b680b7209 */ /* 0x000fe20007810000 */
[----:B------:R-:W4:Y:S01]  /*2300*/  MUFU.TANH R48, R48 ;  /* 0x0000003000307308 */ /* 0x000f220000002400 */
[----:B-1----:R-:W-:-:S04]  /*2310*/  FSEL R106, R45, -INF , P3 ;  /* 0xff8000002d6a7808 */ /* 0x002fc80001800000 */
[----:B------:R-:W-:-:S03]  /*2320*/  FMNMX.FTZ R11, R106, R11, !PT ;  /* 0x0000000b6a0b7209 */ /* 0x000fc60007810000 */
[----:B------:R-:W1:Y:S01]  /*2330*/  MUFU.TANH R43, R43 ;  /* 0x0000002b002b7308 */ /* 0x000e620000002400 */
[----:B---3--:R-:W-:Y:S02]  /*2340*/  FSEL R30, R30, -INF , P5 ;  /* 0xff8000001e1e7808 */ /* 0x008fe40002800000 */
[----:B------:R-:W-:-:S05]  /*2350*/  ISETP.GT.AND P5, PT, R7, 0x31, PT ;  /* 0x000000310700780c */ /* 0x000fca0003fa4270 */
[----:B------:R-:W-:Y:S01]  /*2360*/  MUFU.TANH R49, R49 ;  /* 0x0000003100317308 */ /* 0x000fe20000002400 */
[----:B----4-:R-:W-:-:S04]  /*2370*/  FSEL R108, R48, -INF , P6 ;  /* 0xff800000306c7808 */ /* 0x010fc80003000000 */
[----:B------:R-:W-:-:S03]  /*2380*/  FMNMX.FTZ R11, R108, R11, !PT ;  /* 0x0000000b6c0b7209 */ /* 0x000fc60007810000 */
[----:B------:R-:W3:Y:S01]  /*2390*/  MUFU.TANH R52, R52 ;  /* 0x0000003400347308 */ /* 0x000ee20000002400 */
[----:B-1----:R-:W-:Y:S02]  /*23a0*/  FSEL R32, R43, -INF , P4 ;  /* 0xff8000002b207808 */ /* 0x002fe40002000000 */
[----:B------:R-:W-:-:S05]  /*23b0*/  ISETP.GT.AND P4, PT, R7, 0x38, PT ;  /* 0x000000380700780c */ /* 0x000fca0003f84270 */
[----:B------:R-:W1:Y:S08]  /*23c0*/  MUFU.TANH R47, R47 ;  /* 0x0000002f002f7308 */ /* 0x000e700000002400 */
[----:B------:R-:W4:Y:S01]  /*23d0*/  MUFU.TANH R53, R53 ;  /* 0x0000003500357308 */ /* 0x000f220000002400 */
[----:B---3--:R-:W-:-:S07]  /*23e0*/  FSEL R110, R52, -INF , P4 ;  /* 0xff800000346e7808 */ /* 0x008fce0002000000 */
[----:B------:R-:W3:Y:S01]  /*23f0*/  MUFU.TANH R38, R50 ;  /* 0x0000003200267308 */ /* 0x000ee20000002400 */
[----:B-1----:R-:W-:Y:S02]  /*2400*/  FSEL R36, R47, -INF , P3 ;  /* 0xff8000002f247808 */ /* 0x002fe40001800000 */
[----:B------:R-:W-:-:S04]  /*2410*/  ISETP.GT.AND P3, PT, R7, 0x40, PT ;  /* 0x000000400700780c */ /* 0x000fc80003f64270 */
[----:B------:R-:W-:Y:S01]  /*2420*/  FSEL R46, R46, -INF , P3 ;  /* 0xff8000002e2e7808 */ /* 0x000fe20001800000 */
[----:B------:R-:W1:Y:S01]  /*2430*/  MUFU.TANH R56, R56 ;  /* 0x0000003800387308 */ /* 0x000e620000002400 */
[----:B----4-:R-:W-:-:S07]  /*2440*/  FSEL R112, R53, -INF , P2 ;  /* 0xff80000035707808 */ /* 0x010fce0001000000 */
[----:B------:R-:W4:Y:S01]  /*2450*/  MUFU.TANH R51, R51 ;  /* 0x0000003300337308 */ /* 0x000f220000002400 */
[----:B---3--:R-:W-:Y:S02]  /*2460*/  FSEL R38, R38, -INF , P6 ;  /* 0xff80000026267808 */ /* 0x008fe40003000000 */
[----:B------:R-:W-:-:S05]  /*2470*/  ISETP.GT.AND P6, PT, R7, 0x41, PT ;  /* 0x000000410700780c */ /* 0x000fca0003fc4270 */
[----:B------:R-:W-:Y:S01]  /*2480*/  MUFU.TANH R50, R62 ;  /* 0x0000003e00327308 */ /* 0x000fe20000002400 */
[----:B-1----:R-:W-:Y:S02]  /*2490*/  FSEL R114, R56, -INF , P3 ;  /* 0xff80000038727808 */ /* 0x002fe40001800000 */
[----:B------:R-:W-:-:S05]  /*24a0*/  ISETP.GT.AND P3, PT, R7, 0x51, PT ;  /* 0x000000510700780c */ /* 0x000fca0003f64270 */
[----:B------:R-:W1:Y:S01]  /*24b0*/  MUFU.TANH R57, R57 ;  /* 0x0000003900397308 */ /* 0x000e620000002400 */
[----:B----4-:R-:W-:-:S07]  /*24c0*/  FSEL R40, R51, -INF , P5 ;  /* 0xff80000033287808 */ /* 0x010fce0002800000 */
        /* <DEDUP_REMOVED lines=8> */
[----:B------:R-:W-:Y:S02]  /*2550*/  FSEL R50, R50, -INF , P5 ;  /* 0xff80000032327808 */ /* 0x000fe40002800000 */
[----:B------:R-:W-:-:S03]  /*2560*/  FMNMX.FTZ R11, R112, R11, !PT ;  /* 0x0000000b700b7209 */ /* 0x000fc60007810000 */
[----:B------:R-:W3:Y:S01]  /*2570*/  MUFU.TANH R55, R55 ;  /* 0x0000003700377308 */ /* 0x000ee20000002400 */
[----:B------:R-:W-:Y:S02]  /*2580*/  FMNMX.FTZ R11, R114, R11, !PT ;  /* 0x0000000b720b7209 */ /* 0x000fe40007810000 */
[----:B----4-:R-:W-:Y:S02]  /*2590*/  FSEL R42, R42, -INF , P4 ;  /* 0xff8000002a2a7808 */ /* 0x010fe40002000000 */
[C---:B------:R-:W-:Y:S02]  /*25a0*/  ISETP.GT.AND P4, PT, R7.reuse, 0x49, PT ;  /* 0x000000490700780c */ /* 0x040fe40003f84270 */
[----:B------:R-:W-:Y:S01]  /*25b0*/  FMNMX.FTZ R11, R116, R11, !PT ;  /* 0x0000000b740b7209 */ /* 0x000fe20007810000 */
[----:B------:R-:W4:Y:S01]  /*25c0*/  MUFU.TANH R61, R61 ;  /* 0x0000003d003d7308 */ /* 0x000f220000002400 */
[----:B-1----:R-:W-:Y:S02]  /*25d0*/  FSEL R118, R60, -INF , P5 ;  /* 0xff8000003c767808 */ /* 0x002fe40002800000 */
[----:B------:R-:W-:-:S02]  /*25e0*/  ISETP.GT.AND P5, PT, R7, 0x59, PT ;  /* 0x000000590700780c */ /* 0x000fc40003fa4270 */
[----:B------:R-:W-:-:S03]  /*25f0*/  FMNMX.FTZ R11, R118, R11, !PT ;  /* 0x0000000b760b7209 */ /* 0x000fc60007810000 */
[----:B------:R-:W1:Y:S01]  /*2600*/  MUFU.TANH R64, R64 ;  /* 0x0000004000407308 */ /* 0x000e620000002400 */
[----:B---3--:R-:W-:Y:S02]  /*2610*/  FSEL R44, R55, -INF , P2 ;  /* 0xff800000372c7808 */ /* 0x008fe40001000000 */
[----:B------:R-:W-:-:S05]  /*2620*/  ISETP.GT.AND P2, PT, R7, 0x50, PT ;  /* 0x000000500700780c */ /* 0x000fca0003f44270 */
[----:B------:R-:W3:Y:S01]  /*2630*/  MUFU.TANH R59, R59 ;  /* 0x0000003b003b7308 */ /* 0x000ee20000002400 */
[----:B----4-:R-:W-:-:S04]  /*2640*/  FSEL R120, R61, -INF , P4 ;  /* 0xff8000003d787808 */ /* 0x010fc80002000000 */
[----:B------:R-:W-:-:S03]  /*2650*/  FMNMX.FTZ R11, R120, R11, !PT ;  /* 0x0000000b780b7209 */ /* 0x000fc60007810000 */
[----:B------:R-:W-:Y:S01]  /*2660*/  MUFU.TANH R65, R65 ;  /* 0x0000004100417308 */ /* 0x000fe20000002400 */
[----:B-1----:R-:W-:-:S04]  /*2670*/  FSEL R122, R64, -INF , P2 ;  /* 0xff800000407a7808 */ /* 0x002fc80001000000 */
[----:B------:R-:W-:-:S03]  /*2680*/  FMNMX.FTZ R11, R122, R11, !PT ;  /* 0x0000000b7a0b7209 */ /* 0x000fc60007810000 */
[----:B------:R-:W1:Y:S01]  /*2690*/  MUFU.TANH R68, R68 ;  /* 0x0000004400447308 */ /* 0x000e620000002400 */
[----:B---3--:R-:W-:Y:S02]  /*26a0*/  FSEL R48, R59, -INF , P6 ;  /* 0xff8000003b307808 */ /* 0x008fe40003000000 */
[----:B------:R-:W-:-:S04]  /*26b0*/  ISETP.GT.AND P6, PT, R7, 0x58, PT ;  /* 0x000000580700780c */ /* 0x000fc80003fc4270 */
[----:B------:R-:W-:Y:S01]  /*26c0*/  FSEL R58, R58, -INF , P6 ;  /* 0xff8000003a3a7808 */ /* 0x000fe20003000000 */
[----:B------:R-:W3:Y:S08]  /*26d0*/  MUFU.TANH R63, R63 ;  /* 0x0000003f003f7308 */ /* 0x000ef00000002400 */
[----:B------:R-:W4:Y:S01]  /*26e0*/  MUFU.TANH R69, R69 ;  /* 0x0000004500457308 */ /* 0x000f220000002400 */
[----:B-1----:R-:W-:-:S02]  /*26f0*/  FSEL R68, R68, -INF , P6 ;  /* 0xff80000044447808 */ /* 0x002fc40003000000 */
[----:B------:R-:W-:-:S05]  /*2700*/  ISETP.GT.AND P6, PT, R7, 0x69, PT ;  /* 0x000000690700780c */ /* 0x000fca0003fc4270 */
[----:B------:R-:W1:Y:S01]  /*2710*/  MUFU.TANH R67, R67 ;  /* 0x0000004300437308 */ /* 0x000e620000002400 */
[----:B---3--:R-:W-:Y:S02]  /*2720*/  FSEL R52, R63, -INF , P4 ;  /* 0xff8000003f347808 */ /* 0x008fe40002000000 */
[----:B------:R-:W-:-:S04]  /*2730*/  ISETP.GT.AND P4, PT, R7, 0x60, PT ;  /* 0x000000600700780c */ /* 0x000fc80003f84270 */
[----:B------:R-:W-:Y:S01]  /*2740*/  FSEL R62, R62, -INF , P4 ;  /* 0xff8000003e3e7808 */ /* 0x000fe20002000000 */
[----:B------:R-:W3:Y:S01]  /*2750*/  MUFU.TANH R72, R72 ;  /* 0x0000004800487308 */ /* 0x000ee20000002400 */
[----:B----4-:R-:W-:-:S07]  /*2760*/  FSEL R124, R69, -INF , P5 ;  /* 0xff800000457c7808 */ /* 0x010fce0002800000 */
[----:B------:R-:W4:Y:S01]  /*2770*/  MUFU.TANH R54, R66 ;  /* 0x0000004200367308 */ /* 0x000f220000002400 */
[----:B-1----:R-:W-:-:S07]  /*2780*/  FSEL R56, R67, -INF , P3 ;  /* 0xff80000043387808 */ /* 0x002fce0001800000 */
[----:B------:R-:W1:Y:S01]  /*2790*/  MUFU.TANH R73, R73 ;  /* 0x0000004900497308 */ /* 0x000e620000002400 */
[----:B---3--:R-:W-:Y:S02]  /*27a0*/  FSEL R72, R72, -INF , P4 ;  /* 0xff80000048487808 */ /* 0x008fe40002000000 */
[----:B------:R-:W-:-:S05]  /*27b0*/  ISETP.GT.AND P4, PT, R7, 0x71, PT ;  /* 0x000000710700780c */ /* 0x000fca0003f84270 */
[----:B------:R3:W5:Y:S01]  /*27c0*/  MUFU.TANH R66, R78 ;  /* 0x0000004e00427308 */ /* 0x0007620000002400 */
[----:B----4-:R-:W-:Y:S02]  /*27d0*/  FSEL R54, R54, -INF , P2 ;  /* 0xff80000036367808 */ /* 0x010fe40001000000 */
[----:B------:R-:W-:-:S05]  /*27e0*/  ISETP.GT.AND P2, PT, R7, 0x68, PT ;  /* 0x000000680700780c */ /* 0x000fca0003f44270 */
[----:B------:R-:W4:Y:S01]  /*27f0*/  MUFU.TANH R76, R76 ;  /* 0x0000004c004c7308 */ /* 0x000f220000002400 */
[----:B---3--:R-:W-:Y:S02]  /*2800*/  FSEL R78, R65, -INF , P3 ;  /* 0xff800000414e7808 */ /* 0x008fe40001800000 */
[----:B------:R-:W-:Y:S02]  /*2810*/  ISETP.GT.AND P3, PT, R7, 0x61, PT ;  /* 0x000000610700780c */ /* 0x000fe40003f64270 */
[----:B------:R-:W-:Y:S02]  /*2820*/  FMNMX.FTZ R11, R78, R11, !PT ;  /* 0x0000000b4e0b7209 */ /* 0x000fe40007810000 */
[----:B-1----:R-:W-:Y:S01]  /*2830*/  FSEL R126, R73, -INF , P3 ;  /* 0xff800000497e7808 */ /* 0x002fe20001800000 */
[----:B------:R-:W1:Y:S01]  /*2840*/  MUFU.TANH R71, R71 ;  /* 0x0000004700477308 */ /* 0x000e620000002400 */
[----:B------:R-:W-:Y:S02]  /*2850*/  FMNMX.FTZ R11, R68, R11, !PT ;  /* 0x0000000b440b7209 */ /* 0x000fe40007810000 */
[----:B-----5:R-:W-:-:S02]  /*2860*/  FSEL R66, R66, -INF , P2 ;  /* 0xff80000042427808 */ /* 0x020fc40001000000 */
[----:B------:R-:W-:-:S03]  /*2870*/  FMNMX.FTZ R11, R124, R11, !PT ;  /* 0x0000000b7c0b7209 */ /* 0x000fc60007810000 */
[----:B------:R-:W3:Y:S01]  /*2880*/  MUFU.TANH R77, R77 ;  /* 0x0000004d004d7308 */ /* 0x000ee20000002400 */
[----:B------:R-:W-:Y:S02]  /*2890*/  FMNMX.FTZ R11, R72, R11, !PT ;  /* 0x0000000b480b7209 */ /* 0x000fe40007810000 */
[----:B----4-:R-:W-:Y:S02]  /*28a0*/  FSEL R76, R76, -INF , P2 ;  /* 0xff8000004c4c7808 */ /* 0x010fe40001000000 */
[----:B------:R-:W-:Y:S02]  /*28b0*/  FMNMX.FTZ R11, R126, R11, !PT ;  /* 0x0000000b7e0b7209 */ /* 0x000fe40007810000 */
[----:B------:R-:W-:Y:S01]  /*28c0*/  ISETP.GT.AND P2, PT, R7, 0x79, PT ;  /* 0x000000790700780c */ /* 0x000fe20003f44270 */
[----:B------:R-:W4:Y:S01]  /*28d0*/  MUFU.TANH R80, R80 ;  /* 0x0000005000507308 */ /* 0x000f220000002400 */
[----:B-1----:R-:W-:Y:S02]  /*28e0*/  FSEL R60, R71, -INF , P5 ;  /* 0xff800000473c7808 */ /* 0x002fe40002800000 */
[----:B------:R-:W-:-:S02]  /*28f0*/  ISETP.GT.AND P5, PT, R7, 0x70, PT ;  /* 0x000000700700780c */ /* 0x000fc40003fa4270 */
[----:B------:R-:W-:-:S03]  /*2900*/  FMNMX.FTZ R11, R76, R11, !PT ;  /* 0x0000000b4c0b7209 */ /* 0x000fc60007810000 */
[----:B------:R-:W1:Y:S01]  /*2910*/  MUFU.TANH R75, R75 ;  /* 0x0000004b004b7308 */ /* 0x000e620000002400 */
[----:B---3--:R-:W-:-:S04]  /*2920*/  FSEL R128, R77, -INF , P6 ;  /* 0xff8000004d807808 */ /* 0x008fc80003000000 */
[----:B------:R-:W-:-:S03]  /*2930*/  FMNMX.FTZ R11, R128, R11, !PT ;  /* 0x0000000b800b7209 */ /* 0x000fc60007810000 */
[----:B------:R-:W3:Y:S01]  /*2940*/  MUFU.TANH R81, R81 ;  /* 0x0000005100517308 */ /* 0x000ee20000002400 */
[----:B----4-:R-:W-:-:S04]  /*2950*/  FSEL R80, R80, -INF , P5 ;  /* 0xff80000050507808 */ /* 0x010fc80002800000 */
[----:B------:R-:W-:-:S03]  /*2960*/  FMNMX.FTZ R11, R80, R11, !PT ;  /* 0x0000000b500b7209 */ /* 0x000fc60007810000 */
[----:B------:R-:W4:Y:S01]  /*2970*/  MUFU.TANH R84, R84 ;  /* 0x0000005400547308 */ /* 0x000f220000002400 */
[----:B-1----:R-:W-:Y:S02]  /*2980*/  FSEL R64, R75, -INF , P3 ;  /* 0xff8000004b407808 */ /* 0x002fe40001800000 */
[----:B------:R-:W-:Y:S01]  /*2990*/  ISETP.GT.AND P3, PT, R7, 0x78, PT ;  /* 0x000000780700780c */ /* 0x000fe20003f64270 */
[----:B------:R-:W-:-:S04]  /*29a0*/  IMAD.U32 R7, RZ, RZ, UR5 ;  /* 0x00000005ff077e24 */ /* 0x000fc8000f8e00ff */
[----:B------:R-:W1:Y:S01]  /*29b0*/  MUFU.TANH R85, R85 ;  /* 0x0000005500557308 */ /* 0x000e620000002400 */
[----:B---3--:R-:W-:-:S04]  /*29c0*/  FSEL R130, R81, -INF , P4 ;  /* 0xff80000051827808 */ /* 0x008fc80002000000 */
[----:B------:R-:W-:-:S03]  /*29d0*/  FMNMX.FTZ R11, R130, R11, !PT ;  /* 0x0000000b820b7209 */ /* 0x000fc60007810000 */
[----:B------:R-:W-:Y:S01]  /*29e0*/  MUFU.TANH R79, R79 ;  /* 0x0000004f004f7308 */ /* 0x000fe20000002400 */
[----:B----4-:R-:W-:-:S04]  /*29f0*/  FSEL R84, R84, -INF , P3 ;  /* 0xff80000054547808 */ /* 0x010fc80001800000 */
[----:B------:R-:W-:-:S03]  /*2a00*/  FMNMX.FTZ R11, R84, R11, !PT ;  /* 0x0000000b540b7209 */ /* 0x000fc60007810000 */
[----:B------:R-:W3:Y:S01]  /*2a10*/  MUFU.TANH R82, R82 ;  /* 0x0000005200527308 */ /* 0x000ee20000002400 */
[----:B-1----:R-:W-:-:S04]  /*2a20*/  FSEL R132, R85, -INF , P2 ;  /* 0xff80000055847808 */ /* 0x002fc80001000000 */
[----:B------:R-:W-:-:S03]  /*2a30*/  FMNMX.FTZ R11, R132, R11, !PT ;  /* 0x0000000b840b7209 */ /* 0x000fc60007810000 */
[----:B------:R-:W-:Y:S02]  /*2a40*/  MUFU.TANH R83, R83 ;  /* 0x0000005300537308 */ /* 0x000fe40000002400 */
[----:B------:R-:W1:Y:S06]  /*2a50*/  SHFL.BFLY PT, R10, R11, 0x2, 0x1f ;  /* 0x0c401f000b0a7f89 */ /* 0x000e6c00000e0000 */
[----:B------:R-:W4:Y:S01]  /*2a60*/  MUFU.TANH R86, R86 ;  /* 0x0000005600567308 */ /* 0x000f220000002400 */
[----:B---3--:R-:W-:-:S07]  /*2a70*/  FSEL R82, R82, -INF , P5 ;  /* 0xff80000052527808 */ /* 0x008fce0002800000 */
[----:B------:R-:W3:Y:S01]  /*2a80*/  MUFU.TANH R87, R87 ;  /* 0x0000005700577308 */ /* 0x000ee20000002400 */
[----:B----4-:R-:W-:Y:S02]  /*2a90*/  FSEL R86, R86, -INF , P3 ;  /* 0xff80000056567808 */ /* 0x010fe40001800000 */
[----:B-1----:R-:W-:-:S05]  /*2aa0*/  FMNMX.FTZ R13, R11, R10, !PT ;  /* 0x0000000a0b0d7209 */ /* 0x002fca0007810000 */
[----:B------:R-:W1:Y:S02]  /*2ab0*/  SHFL.BFLY PT, R10, R13, 0x1, 0x1f ;  /* 0x0c201f000d0a7f89 */ /* 0x000e6400000e0000 */
[----:B-1----:R-:W-:Y:S02]  /*2ac0*/  FMNMX.FTZ R10, R13, R10, !PT ;  /* 0x0000000a0d0a7209 */ /* 0x002fe40007810000 */
[----:B------:R-:W-:Y:S02]  /*2ad0*/  FMNMX.FTZ R13, R6, R3, !PT ;  /* 0x00000003060d7209 */ /* 0x000fe40007810000 */
[C---:B------:R-:W-:Y:S01]  /*2ae0*/  FSETP.NEU.FTZ.AND P0, PT, R10.reuse, -INF , PT ;  /* 0xff8000000a00780b */ /* 0x040fe20003f1d000 */
[----:B------:R-:W-:Y:S01]  /*2af0*/  FMUL.FTZ R15, R10, R7 ;  /* 0x000000070a0f7220 */ /* 0x000fe20000410000 */
[----:B------:R-:W-:-:S04]  /*2b00*/  FMNMX.FTZ R13, R8, R13, !PT ;  /* 0x0000000d080d7209 */ /* 0x000fc80007810000 */
[----:B------:R-:W-:Y:S02]  /*2b10*/  FMNMX.FTZ R13, R14, R13, !PT ;  /* 0x0000000d0e0d7209 */ /* 0x000fe40007810000 */
[----:B------:R-:W-:Y:S02]  /*2b20*/  FSEL R37, R15, RZ, P0 ;  /* 0x000000ff0f257208 */ /* 0x000fe40000000000 */
[----:B------:R-:W-:Y:S02]  /*2b30*/  FMNMX.FTZ R13, R20, R13, !PT ;  /* 0x0000000d140d7209 */ /* 0x000fe40007810000 */
[----:B------:R-:W-:Y:S01]  /*2b40*/  ISETP.NE.AND P0, PT, R9, RZ, PT ;  /* 0x000000ff0900720c */ /* 0x000fe20003f05270 */
[--C-:B------:R-:W-:Y:S01]  /*2b50*/  FFMA.FTZ R9, R25, R7, -R37.reuse ;  /* 0x0000000719097223 */ /* 0x100fe20000010825 */
[----:B------:R-:W-:Y:S01]  /*2b60*/  FMNMX.FTZ R15, R24, R13, !PT ;  /* 0x0000000d180f7209 */ /* 0x000fe20007810000 */
[-CC-:B------:R-:W-:Y:S01]  /*2b70*/  FFMA.FTZ R178, R70, R7.reuse, -R37.reuse ;  /* 0x0000000746b27223 */ /* 0x180fe20000010825 */
[----:B------:R-:W-:Y:S01]  /*2b80*/  FSEL R70, R79, -INF , P6 ;  /* 0xff8000004f467808 */ /* 0x000fe20003000000 */
[--C-:B------:R-:W-:Y:S01]  /*2b90*/  FFMA.FTZ R74, R74, R7, -R37.reuse ;  /* 0x000000074a4a7223 */ /* 0x100fe20000010825 */
[----:B------:R-:W-:Y:S01]  /*2ba0*/  FMNMX.FTZ R15, R26, R15, !PT ;  /* 0x0000000f1a0f7209 */ /* 0x000fe20007810000 */
[-CC-:B------:R-:W-:Y:S01]  /*2bb0*/  FFMA.FTZ R182, R90, R7.reuse, -R37.reuse ;  /* 0x000000075ab67223 */ /* 0x180fe20000010825 */
[----:B---3--:R-:W-:Y:S01]  /*2bc0*/  FSEL R90, R87, -INF , P2 ;  /* 0xff800000575a7808 */ /* 0x008fe20001000000 */
[--C-:B------:R-:W-:Y:S01]  /*2bd0*/  FFMA.FTZ R180, R12, R7, -R37.reuse ;  /* 0x000000070cb47223 */ /* 0x100fe20000010825 */
[----:B------:R-:W-:Y:S01]  /*2be0*/  FMNMX.FTZ R15, R28, R15, !PT ;  /* 0x0000000f1c0f7209 */ /* 0x000fe20007810000 */
[----:B------:R-:W-:Y:S01]  /*2bf0*/  MUFU.EX2 R9, R9 ;  /* 0x0000000900097308 */ /* 0x000fe20000000800 */
[-CC-:B------:R-:W-:Y:S01]  /*2c00*/  FFMA.FTZ R11, R92, R7.reuse, -R37.reuse ;  /* 0x000000075c0b7223 */ /* 0x180fe20000010825 */
[--C-:B------:R-:W-:Y:S01]  /*2c10*/  FFMA.FTZ R176, R94, R7, -R37.reuse ;  /* 0x000000075eb07223 */ /* 0x100fe20000010825 */
[----:B------:R-:W-:Y:S01]  /*2c20*/  FMNMX.FTZ R15, R30, R15, !PT ;  /* 0x0000000f1e0f7209 */ /* 0x000fe20007810000 */
[-CC-:B------:R-:W-:Y:S01]  /*2c30*/  FFMA.FTZ R96, R96, R7.reuse, -R37.reuse ;  /* 0x0000000760607223 */ /* 0x180fe20000010825 */
[-CC-:B------:R-:W-:Y:S01]  /*2c40*/  FFMA.FTZ R98, R98, R7.reuse, -R37.reuse ;  /* 0x0000000762627223 */ /* 0x180fe20000010825 */
[--C-:B------:R-:W-:Y:S01]  /*2c50*/  FFMA.FTZ R172, R100, R7, -R37.reuse ;  /* 0x0000000764ac7223 */ /* 0x100fe20000010825 */
[----:B------:R-:W-:Y:S01]  /*2c60*/  FMNMX.FTZ R21, R32, R15, !PT ;  /* 0x0000000f20157209 */ /* 0x000fe20007810000 */
[----:B------:R-:W1:Y:S01]  /*2c70*/  MUFU.EX2 R180, R180 ;  /* 0x000000b400b47308 */ /* 0x000e620000000800 */
[-CC-:B------:R-:W-:Y:S01]  /*2c80*/  FFMA.FTZ R102, R102, R7.reuse, -R37.reuse ;  /* 0x0000000766667223 */ /* 0x180fe20000010825 */
[--C-:B------:R-:W-:Y:S01]  /*2c90*/  FFMA.FTZ R174, R104, R7, -R37.reuse ;  /* 0x0000000768ae7223 */ /* 0x100fe20000010825 */
[----:B------:R-:W-:Y:S01]  /*2ca0*/  FMNMX.FTZ R21, R34, R21, !PT ;  /* 0x0000001522157209 */ /* 0x000fe20007810000 */
[-CC-:B------:R-:W-:Y:S01]  /*2cb0*/  FFMA.FTZ R106, R106, R7.reuse, -R37.reuse ;  /* 0x000000076a6a7223 */ /* 0x180fe20000010825 */
[-CC-:B------:R-:W-:Y:S01]  /*2cc0*/  FFMA.FTZ R168, R108, R7.reuse, -R37.reuse ;  /* 0x000000076ca87223 */ /* 0x180fe20000010825 */
[--C-:B------:R-:W-:Y:S01]  /*2cd0*/  FFMA.FTZ R170, R110, R7, -R37.reuse ;  /* 0x000000076eaa7223 */ /* 0x100fe20000010825 */
[----:B------:R-:W-:Y:S01]  /*2ce0*/  FMNMX.FTZ R21, R36, R21, !PT ;  /* 0x0000001524157209 */ /* 0x000fe20007810000 */
[----:B------:R-:W3:Y:S01]  /*2cf0*/  MUFU.EX2 R182, R182 ;  /* 0x000000b600b67308 */ /* 0x000ee20000000800 */
[-CC-:B------:R-:W-:Y:S01]  /*2d00*/  FFMA.FTZ R112, R112, R7.reuse, -R37.reuse ;  /* 0x0000000770707223 */ /* 0x180fe20000010825 */
[--C-:B------:R-:W-:Y:S01]  /*2d10*/  FFMA.FTZ R152, R114, R7, -R37.reuse ;  /* 0x0000000772987223 */ /* 0x100fe20000010825 */
[----:B------:R-:W-:Y:S01]  /*2d20*/  FMNMX.FTZ R21, R38, R21, !PT ;  /* 0x0000001526157209 */ /* 0x000fe20007810000 */
[-CC-:B------:R-:W-:Y:S01]  /*2d30*/  FFMA.FTZ R116, R116, R7.reuse, -R37.reuse ;  /* 0x0000000774747223 */ /* 0x180fe20000010825 */
[-CC-:B------:R-:W-:Y:S01]  /*2d40*/  FFMA.FTZ R154, R118, R7.reuse, -R37.reuse ;  /* 0x00000007769a7223 */ /* 0x180fe20000010825 */
[--C-:B------:R-:W-:Y:S01]  /*2d50*/  FFMA.FTZ R120, R120, R7, -R37.reuse ;  /* 0x0000000778787223 */ /* 0x100fe20000010825 */
[----:B------:R-:W-:Y:S01]  /*2d60*/  FMNMX.FTZ R25, R40, R21, !PT ;  /* 0x0000001528197209 */ /* 0x000fe20007810000 */
[----:B------:R-:W4:Y:S01]  /*2d70*/  MUFU.EX2 R11, R11 ;  /* 0x0000000b000b7308 */ /* 0x000f220000000800 */
[-CC-:B------:R-:W-:Y:S01]  /*2d80*/  FFMA.FTZ R122, R122, R7.reuse, -R37.reuse ;  /* 0x000000077a7a7223 */ /* 0x180fe20000010825 */
[--C-:B------:R-:W-:Y:S01]  /*2d90*/  FFMA.FTZ R78, R78, R7, -R37.reuse ;  /* 0x000000074e4e7223 */ /* 0x100fe20000010825 */
[----:B------:R-:W-:Y:S01]  /*2da0*/  FMNMX.FTZ R25, R42, R25, !PT ;  /* 0x000000192a197209 */ /* 0x000fe20007810000 */
[-CC-:B------:R-:W-:Y:S01]  /*2db0*/  FFMA.FTZ R68, R68, R7.reuse, -R37.reuse ;  /* 0x0000000744447223 */ /* 0x180fe20000010825 */
[-CC-:B------:R-:W-:Y:S01]  /*2dc0*/  FFMA.FTZ R124, R124, R7.reuse, -R37.reuse ;  /* 0x000000077c7c7223 */ /* 0x180fe20000010825 */
[--C-:B------:R-:W-:Y:S01]  /*2dd0*/  FFMA.FTZ R72, R72, R7, -R37.reuse ;  /* 0x0000000748487223 */ /* 0x100fe20000010825 */
[----:B------:R-:W-:Y:S01]  /*2de0*/  FMNMX.FTZ R25, R44, R25, !PT ;  /* 0x000000192c197209 */ /* 0x000fe20007810000 */
[----:B------:R-:W5:Y:S01]  /*2df0*/  MUFU.EX2 R176, R176 ;  /* 0x000000b000b07308 */ /* 0x000f620000000800 */
[-CC-:B------:R-:W-:Y:S01]  /*2e00*/  FFMA.FTZ R126, R126, R7.reuse, -R37.reuse ;  /* 0x000000077e7e7223 */ /* 0x180fe20000010825 */
[--C-:B------:R-:W-:Y:S01]  /*2e10*/  FFMA.FTZ R76, R76, R7, -R37.reuse ;  /* 0x000000074c4c7223 */ /* 0x100fe20000010825 */
[----:B------:R-:W-:Y:S01]  /*2e20*/  FMNMX.FTZ R25, R46, R25, !PT ;  /* 0x000000192e197209 */ /* 0x000fe20007810000 */
[-CC-:B------:R-:W-:Y:S01]  /*2e30*/  FFMA.FTZ R128, R128, R7.reuse, -R37.reuse ;  /* 0x0000000780807223 */ /* 0x180fe20000010825 */
[-CC-:B------:R-:W-:Y:S01]  /*2e40*/  FFMA.FTZ R80, R80, R7.reuse, -R37.reuse ;  /* 0x0000000750507223 */ /* 0x180fe20000010825 */
[--C-:B------:R-:W-:Y:S01]  /*2e50*/  FFMA.FTZ R130, R130, R7, -R37.reuse ;  /* 0x0000000782827223 */ /* 0x100fe20000010825 */
[----:B------:R-:W-:Y:S01]  /*2e60*/  FMNMX.FTZ R27, R48, R25, !PT ;  /* 0x00000019301b7209 */ /* 0x000fe20007810000 */
[----:B------:R2:W5:Y:S01]  /*2e70*/  MUFU.EX2 R13, R96 ;  /* 0x00000060000d7308 */ /* 0x0005620000000800 */
[-CC-:B------:R-:W-:Y:S01]  /*2e80*/  FFMA.FTZ R84, R84, R7.reuse, -R37.reuse ;  /* 0x0000000754547223 */ /* 0x180fe20000010825 */
[----:B------:R-:W-:Y:S01]  /*2e90*/  FFMA.FTZ R37, R132, R7, -R37 ;  /* 0x0000000784257223 */ /* 0x000fe20000010825 */
[----:B------:R-:W-:Y:S01]  /*2ea0*/  FMNMX.FTZ R27, R50, R27, !PT ;  /* 0x0000001b321b7209 */ /* 0x000fe20007810000 */
[--C-:B------:R-:W-:Y:S01]  /*2eb0*/  IMAD.MOV.U32 R132, RZ, RZ, R151.reuse ;  /* 0x000000ffff847224 */ /* 0x100fe200078e0097 */
[----:B------:R-:W-:Y:S01]  /*2ec0*/  MOV R110, R151 ;  /* 0x00000097006e7202 */ /* 0x000fe20000000f00 */
[--C-:B------:R-:W-:Y:S01]  /*2ed0*/  IMAD.MOV.U32 R118, RZ, RZ, R151.reuse ;  /* 0x000000ffff767224 */ /* 0x100fe200078e0097 */
[----:B------:R-:W-:Y:S01]  /*2ee0*/  FMNMX.FTZ R27, R52, R27, !PT ;  /* 0x0000001b341b7209 */ /* 0x000fe20007810000 */
[----:B------:R-:W5:Y:S01]  /*2ef0*/  MUFU.EX2 R178, R178 ;  /* 0x000000b200b27308 */ /* 0x000f620000000800 */
[--C-:B------:R-:W-:Y:S01]  /*2f00*/  IMAD.MOV.U32 R114, RZ, RZ, R151.reuse ;  /* 0x000000ffff727224 */ /* 0x100fe200078e0097 */
[----:B------:R-:W-:Y:S01]  /*2f10*/  MOV R104, R151 ;  /* 0x0000009700687202 */ /* 0x000fe20000000f00 */
[--C-:B------:R-:W-:Y:S01]  /*2f20*/  IMAD.MOV.U32 R108, RZ, RZ, R151.reuse ;  /* 0x000000ffff6c7224 */ /* 0x100fe200078e0097 */
[----:B------:R-:W-:Y:S01]  /*2f30*/  FMNMX.FTZ R27, R54, R27, !PT ;  /* 0x0000001b361b7209 */ /* 0x000fe20007810000 */
[--C-:B------:R-:W-:Y:S01]  /*2f40*/  IMAD.MOV.U32 R100, RZ, RZ, R151.reuse ;  /* 0x000000ffff647224 */ /* 0x100fe200078e0097 */
[----:B------:R-:W-:Y:S01]  /*2f50*/  MOV R92, R151 ;  /* 0x00000097005c7202 */ /* 0x000fe20000000f00 */
[--C-:B--2---:R-:W-:Y:S01]  /*2f60*/  IMAD.MOV.U32 R96, RZ, RZ, R151.reuse ;  /* 0x000000ffff607224 */ /* 0x104fe200078e0097 */
[----:B------:R-:W-:Y:S01]  /*2f70*/  FMNMX.FTZ R29, R56, R27, !PT ;  /* 0x0000001b381d7209 */ /* 0x000fe20007810000 */
[----:B------:R2:W-:Y:S01]  /*2f80*/  MUFU.EX2 R15, R98 ;  /* 0x00000062000f7308 */ /* 0x0005e20000000800 */
[----:B------:R-:W-:-:S02]  /*2f90*/  IMAD.MOV.U32 R94, RZ, RZ, R151 ;  /* 0x000000ffff5e7224 */ /* 0x000fc400078e0097 */
[----:B------:R-:W-:-:S04]  /*2fa0*/  FMNMX.FTZ R29, R58, R29, !PT ;  /* 0x0000001d3a1d7209 */ /* 0x000fc80007810000 */
[----:B------:R-:W-:Y:S01]  /*2fb0*/  FMNMX.FTZ R29, R60, R29, !PT ;  /* 0x0000001d3c1d7209 */ /* 0x000fe20007810000 */
[----:B------:R1:W-:Y:S01]  /*2fc0*/  MUFU.EX2 R27, R74 ;  /* 0x0000004a001b7308 */ /* 0x0003e20000000800 */
[----:B--2---:R-:W-:Y:S02]  /*2fd0*/  MOV R98, R151 ;  /* 0x0000009700627202 */ /* 0x004fe40000000f00 */
[----:B------:R-:W-:-:S04]  /*2fe0*/  FMNMX.FTZ R29, R62, R29, !PT ;  /* 0x0000001d3e1d7209 */ /* 0x000fc80007810000 */
[----:B------:R-:W-:Y:S01]  /*2ff0*/  FMNMX.FTZ R31, R64, R29, !PT ;  /* 0x0000001d401f7209 */ /* 0x000fe20007810000 */
[----:B------:R-:W-:Y:S01]  /*3000*/  MUFU.EX2 R172, R172 ;  /* 0x000000ac00ac7308 */ /* 0x000fe20000000800 */
[----:B-1----:R-:W-:Y:S02]  /*3010*/  FSEL R74, R83, -INF , P4 ;  /* 0xff800000534a7808 */ /* 0x002fe40002000000 */
[----:B------:R-:W-:-:S04]  /*3020*/  FMNMX.FTZ R31, R66, R31, !PT ;  /* 0x0000001f421f7209 */ /* 0x000fc80007810000 */
[----:B------:R-:W-:Y:S01]  /*3030*/  FMNMX.FTZ R31, R70, R31, !PT ;  /* 0x0000001f461f7209 */ /* 0x000fe20007810000 */
[----:B------:R1:W-:Y:S03]  /*3040*/  MUFU.EX2 R21, R102 ;  /* 0x0000006600157308 */ /* 0x0003e60000000800 */
[----:B------:R-:W-:-:S04]  /*3050*/  FMNMX.FTZ R31, R82, R31, !PT ;  /* 0x0000001f521f7209 */ /* 0x000fc80007810000 */
[----:B------:R-:W-:Y:S01]  /*3060*/  FMNMX.FTZ R33, R74, R31, !PT ;  /* 0x0000001f4a217209 */ /* 0x000fe20007810000 */
[----:B------:R-:W-:Y:S01]  /*3070*/  MUFU.EX2 R174, R174 ;  /* 0x000000ae00ae7308 */ /* 0x000fe20000000800 */
[----:B-1----:R-:W-:Y:S02]  /*3080*/  IMAD.MOV.U32 R102, RZ, RZ, R151 ;  /* 0x000000ffff667224 */ /* 0x002fe400078e0097 */
[----:B------:R-:W-:-:S04]  /*3090*/  FMNMX.FTZ R33, R86, R33, !PT ;  /* 0x0000002156217209 */ /* 0x000fc80007810000 */
[----:B------:R-:W-:Y:S01]  /*30a0*/  FMNMX.FTZ R33, R90, R33, !PT ;  /* 0x000000215a217209 */ /* 0x000fe20007810000 */
[----:B------:R1:W-:Y:S04]  /*30b0*/  MUFU.EX2 R25, R106 ;  /* 0x0000006a00197308 */ /* 0x0003e80000000800 */
[----:B------:R-:W2:Y:S04]  /*30c0*/  SHFL.BFLY PT, R12, R33, 0x2, 0x1f ;  /* 0x0c401f00210c7f89 */ /* 0x000ea800000e0000 */
[----:B------:R-:W-:Y:S01]  /*30d0*/  MUFU.EX2 R168, R168 ;  /* 0x000000a800a87308 */ /* 0x000fe20000000800 */
[----:B-1----:R-:W-:-:S07]  /*30e0*/  IMAD.MOV.U32 R106, RZ, RZ, R151 ;  /* 0x000000ffff6a7224 */ /* 0x002fce00078e0097 */
[----:B------:R-:W-:Y:S08]  /*30f0*/  MUFU.EX2 R170, R170 ;  /* 0x000000aa00aa7308 */ /* 0x000ff00000000800 */
[----:B------:R1:W-:Y:S01]  /*3100*/  MUFU.EX2 R29, R112 ;  /* 0x00000070001d7308 */ /* 0x0003e20000000800 */
[----:B--2---:R-:W-:-:S07]  /*3110*/  FMNMX.FTZ R35, R33, R12, !PT ;  /* 0x0000000c21237209 */ /* 0x004fce0007810000 */
[----:B------:R-:W-:Y:S01]  /*3120*/  MUFU.EX2 R152, R152 ;  /* 0x0000009800987308 */ /* 0x000fe20000000800 */
[----:B------:R-:W2:Y:S01]  /*3130*/  SHFL.BFLY PT, R12, R35, 0x1, 0x1f ;  /* 0x0c201f00230c7f89 */ /* 0x000ea200000e0000 */
[----:B-1----:R-:W-:-:S06]  /*3140*/  IMAD.MOV.U32 R112, RZ, RZ, R151 ;  /* 0x000000ffff707224 */ /* 0x002fcc00078e0097 */
[----:B------:R1:W-:Y:S08]  /*3150*/  MUFU.EX2 R31, R116 ;  /* 0x00000074001f7308 */ /* 0x0003f00000000800 */
[----:B------:R-:W-:Y:S01]  /*3160*/  MUFU.EX2 R154, R154 ;  /* 0x0000009a009a7308 */ /* 0x000fe20000000800 */
[----:B-1----:R-:W-:-:S07]  /*3170*/  MOV R116, R151 ;  /* 0x0000009700747202 */ /* 0x002fce0000000f00 */
[----:B------:R1:W-:Y:S01]  /*3180*/  MUFU.EX2 R39, R120 ;  /* 0x0000007800277308 */ /* 0x0003e20000000800 */
[----:B--2---:R-:W-:-:S04]  /*3190*/  FMNMX.FTZ R12, R35, R12, !PT ;  /* 0x0000000c230c7209 */ /* 0x004fc80007810000 */
[C---:B------:R-:W-:Y:S01]  /*31a0*/  FSETP.NEU.FTZ.AND P2, PT, R12.reuse, -INF , PT ;  /* 0xff8000000c00780b */ /* 0x040fe20003f5d000 */
[-C--:B------:R-:W-:Y:S02]  /*31b0*/  FMUL.FTZ R47, R12, R7.reuse ;  /* 0x000000070c2f7220 */ /* 0x080fe40000410000 */
[----:B------:R-:W-:Y:S01]  /*31c0*/  MUFU.EX2 R122, R122 ;  /* 0x0000007a007a7308 */ /* 0x000fe20000000800 */
[--C-:B-1----:R-:W-:Y:S02]  /*31d0*/  IMAD.MOV.U32 R120, RZ, RZ, R151.reuse ;  /* 0x000000ffff787224 */ /* 0x102fe400078e0097 */
[----:B------:R-:W-:Y:S02]  /*31e0*/  FSEL R47, R47, RZ, P2 ;  /* 0x000000ff2f2f7208 */ /* 0x000fe40001000000 */
[----:B------:R-:W-:Y:S01]  /*31f0*/  ISETP.GE.AND P2, PT, R88, 0x81, PT ;  /* 0x000000815800780c */ /* 0x000fe20003f46270 */
[----:B------:R-:W-:Y:S02]  /*3200*/  IMAD.MOV.U32 R88, RZ, RZ, R151 ;  /* 0x000000ffff587224 */ /* 0x000fe400078e0097 */
[-CC-:B------:R-:W-:Y:S01]  /*3210*/  FFMA.FTZ R3, R3, R7.reuse, -R47.reuse ;  /* 0x0000000703037223 */ /* 0x180fe2000001082f */
[-CC-:B------:R-:W-:Y:S01]  /*3220*/  FFMA.FTZ R6, R6, R7.reuse, -R47.reuse ;  /* 0x0000000706067223 */ /* 0x180fe2000001082f */
[-CC-:B------:R-:W-:Y:S01]  /*3230*/  FFMA.FTZ R14, R14, R7.reuse, -R47.reuse ;  /* 0x000000070e0e7223 */ /* 0x180fe2000001082f */
[-CC-:B------:R-:W-:Y:S01]  /*3240*/  FFMA.FTZ R8, R8, R7.reuse, -R47.reuse ;  /* 0x0000000708087223 */ /* 0x180fe2000001082f */
[----:B------:R1:W-:Y:S01]  /*3250*/  MUFU.EX2 R181, R3 ;  /* 0x0000000300b57308 */ /* 0x0003e20000000800 */
[-CC-:B------:R-:W-:Y:S01]  /*3260*/  FFMA.FTZ R20, R20, R7.reuse, -R47.reuse ;  /* 0x0000000714147223 */ /* 0x180fe2000001082f */
[-CC-:B------:R-:W-:Y:S01]  /*3270*/  FFMA.FTZ R24, R24, R7.reuse, -R47.reuse ;  /* 0x0000000718187223 */ /* 0x180fe2000001082f */
[-CC-:B------:R-:W-:Y:S01]  /*3280*/  FFMA.FTZ R26, R26, R7.reuse, -R47.reuse ;  /* 0x000000071a1a7223 */ /* 0x180fe2000001082f */
[-CC-:B------:R-:W-:Y:S01]  /*3290*/  FFMA.FTZ R28, R28, R7.reuse, -R47.reuse ;  /* 0x000000071c1c7223 */ /* 0x180fe2000001082f */
[-CC-:B------:R-:W-:Y:S01]  /*32a0*/  FFMA.FTZ R30, R30, R7.reuse, -R47.reuse ;  /* 0x000000071e1e7223 */ /* 0x180fe2000001082f */
[-CC-:B------:R-:W-:Y:S01]  /*32b0*/  FFMA.FTZ R32, R32, R7.reuse, -R47.reuse ;  /* 0x0000000720207223 */ /* 0x180fe2000001082f */
[-C--:B------:R-:W-:Y:S01]  /*32c0*/  FFMA.FTZ R34, R34, R7.reuse, -R47 ;  /* 0x0000000722227223 */ /* 0x080fe2000001082f */
[----:B------:R3:W-:Y:S01]  /*32d0*/  MUFU.EX2 R183, R14 ;  /* 0x0000000e00b77308 */ /* 0x0007e20000000800 */
[----:B-1----:R-:W-:Y:S01]  /*32e0*/  FADD.FTZ R3, R180, R9 ;  /* 0x00000009b4037221 */ /* 0x002fe20000010000 */
[-CC-:B------:R-:W-:Y:S01]  /*32f0*/  FFMA.FTZ R36, R36, R7.reuse, -R47.reuse ;  /* 0x0000000724247223 */ /* 0x180fe2000001082f */
[-CC-:B------:R-:W-:Y:S01]  /*3300*/  FFMA.FTZ R38, R38, R7.reuse, -R47.reuse ;  /* 0x0000000726267223 */ /* 0x180fe2000001082f */
[-CC-:B------:R-:W-:Y:S01]  /*3310*/  FFMA.FTZ R40, R40, R7.reuse, -R47.reuse ;  /* 0x0000000728287223 */ /* 0x180fe2000001082f */
[-CC-:B------:R-:W-:Y:S01]  /*3320*/  FFMA.FTZ R42, R42, R7.reuse, -R47.reuse ;  /* 0x000000072a2a7223 */ /* 0x180fe2000001082f */
[-CC-:B------:R-:W-:Y:S01]  /*3330*/  FFMA.FTZ R44, R44, R7.reuse, -R47.reuse ;  /* 0x000000072c2c7223 */ /* 0x180fe2000001082f */
[-C--:B------:R-:W-:Y:S01]  /*3340*/  FFMA.FTZ R46, R46, R7.reuse, -R47 ;  /* 0x000000072e2e7223 */ /* 0x080fe2000001082f */
[----:B------:R-:W1:Y:S01]  /*3350*/  MUFU.EX2 R6, R6 ;  /* 0x0000000600067308 */ /* 0x000e620000000800 */
[----:B---3--:R-:W-:Y:S01]  /*3360*/  FADD.FTZ R14, R182, R3 ;  /* 0x00000003b60e7221 */ /* 0x008fe20000010000 */
[-CC-:B------:R-:W-:Y:S01]  /*3370*/  FFMA.FTZ R48, R48, R7.reuse, -R47.reuse ;  /* 0x0000000730307223 */ /* 0x180fe2000001082f */
[-CC-:B------:R-:W-:Y:S01]  /*3380*/  FFMA.FTZ R50, R50, R7.reuse, -R47.reuse ;  /* 0x0000000732327223 */ /* 0x180fe2000001082f */
[-CC-:B------:R-:W-:Y:S01]  /*3390*/  FFMA.FTZ R52, R52, R7.reuse, -R47.reuse ;  /* 0x0000000734347223 */ /* 0x180fe2000001082f */
[----:B----4-:R-:W-:Y:S01]  /*33a0*/  FADD.FTZ R3, R11, R14 ;  /* 0x0000000e0b037221 */ /* 0x010fe20000010000 */
[-CC-:B------:R-:W-:Y:S01]  /*33b0*/  FFMA.FTZ R54, R54, R7.reuse, -R47.reuse ;  /* 0x0000000736367223 */ /* 0x180fe2000001082f */
[-C--:B------:R-:W-:Y:S01]  /*33c0*/  FFMA.FTZ R56, R56, R7.reuse, -R47 ;  /* 0x0000000738387223 */ /* 0x080fe2000001082f */
[----:B------:R-:W2:Y:S01]  /*33d0*/  MUFU.EX2 R8, R8 ;  /* 0x0000000800087308 */ /* 0x000ea20000000800 */
[----:B-----5:R-:W-:Y:S01]  /*33e0*/  FADD.FTZ R14, R176, R3 ;  /* 0x00000003b00e7221 */ /* 0x020fe20000010000 */
[-CC-:B------:R-:W-:Y:S01]  /*33f0*/  FFMA.FTZ R58, R58, R7.reuse, -R47.reuse ;  /* 0x000000073a3a7223 */ /* 0x180fe2000001082f */
[----:B------:R-:W-:Y:S01]  /*3400*/  F2FP.BF16.F32.PACK_AB R180, R9, R180 ;  /* 0x000000b409b4723e */ /* 0x000fe200000010ff */
[-CC-:B------:R-:W-:Y:S01]  /*3410*/  FFMA.FTZ R60, R60, R7.reuse, -R47.reuse ;  /* 0x000000073c3c7223 */ /* 0x180fe2000001082f */
[----:B------:R-:W-:Y:S01]  /*3420*/  FADD.FTZ R3, R13, R14 ;  /* 0x0000000e0d037221 */ /* 0x000fe20000010000 */
[-CC-:B------:R-:W-:Y:S01]  /*3430*/  FFMA.FTZ R62, R62, R7.reuse, -R47.reuse ;  /* 0x000000073e3e7223 */ /* 0x180fe2000001082f */
[-C--:B------:R-:W-:Y:S01]  /*3440*/  FFMA.FTZ R64, R64, R7.reuse, -R47 ;  /* 0x0000000740407223 */ /* 0x080fe2000001082f */
[----:B------:R-:W3:Y:S01]  /*3450*/  MUFU.EX2 R20, R20 ;  /* 0x0000001400147308 */ /* 0x000ee20000000800 */
[----:B------:R-:W-:Y:S01]  /*3460*/  FADD.FTZ R14, R178, R3 ;  /* 0x00000003b20e7221 */ /* 0x000fe20000010000 */
[----:B-1----:R-:W-:Y:S01]  /*3470*/  FADD.FTZ R3, R6, R181 ;  /* 0x000000b506037221 */ /* 0x002fe20000010000 */
[-CC-:B------:R-:W-:Y:S01]  /*3480*/  FFMA.FTZ R66, R66, R7.reuse, -R47.reuse ;  /* 0x0000000742427223 */ /* 0x180fe2000001082f */
[-CC-:B------:R-:W-:Y:S01]  /*3490*/  FFMA.FTZ R70, R70, R7.reuse, -R47.reuse ;  /* 0x0000000746467223 */ /* 0x180fe2000001082f */
[----:B------:R-:W-:Y:S01]  /*34a0*/  FADD.FTZ R49, R15, R14 ;  /* 0x0000000e0f317221 */ /* 0x000fe20000010000 */
[-CC-:B------:R-:W-:Y:S01]  /*34b0*/  FFMA.FTZ R82, R82, R7.reuse, -R47.reuse ;  /* 0x0000000752527223 */ /* 0x180fe2000001082f */
[-C--:B------:R-:W-:Y:S01]  /*34c0*/  FFMA.FTZ R74, R74, R7.reuse, -R47 ;  /* 0x000000074a4a7223 */ /* 0x080fe2000001082f */
[----:B------:R1:W4:Y:S01]  /*34d0*/  MUFU.EX2 R177, R24 ;  /* 0x0000001800b17308 */ /* 0x0003220000000800 */
[----:B--2---:R-:W-:Y:S01]  /*34e0*/  FADD.FTZ R14, R8, R3 ;  /* 0x00000003080e7221 */ /* 0x004fe20000010000 */
[-CC-:B------:R-:W-:Y:S01]  /*34f0*/  FFMA.FTZ R86, R86, R7.reuse, -R47.reuse ;  /* 0x0000000756567223 */ /* 0x180fe2000001082f */
[----:B------:R-:W-:Y:S01]  /*3500*/  FFMA.FTZ R47, R90, R7, -R47 ;  /* 0x000000075a2f7223 */ /* 0x000fe2000001082f */
[----:B------:R-:W-:Y:S01]  /*3510*/  F2FP.BF16.F32.PACK_AB R181, R181, R6 ;  /* 0x00000006b5b5723e */ /* 0x000fe200000010ff */
[C---:B------:R-:W-:Y:S01]  /*3520*/  FADD.FTZ R3, R183.reuse, R14 ;  /* 0x0000000eb7037221 */ /* 0x040fe20000010000 */
[----:B------:R-:W-:Y:S01]  /*3530*/  F2FP.BF16.F32.PACK_AB R183, R183, R8 ;  /* 0x00000008b7b7723e */ /* 0x000fe200000010ff */
[----:B------:R-:W-:Y:S01]  /*3540*/  IMAD.MOV.U32 R8, RZ, RZ, 0x3f800000 ;  /* 0x3f800000ff087424 */ /* 0x000fe200078e00ff */
[----:B------:R-:W2:Y:S01]  /*3550*/  MUFU.EX2 R26, R26 ;  /* 0x0000001a001a7308 */ /* 0x000ea20000000800 */
[----:B-1----:R-:W-:Y:S01]  /*3560*/  FADD.FTZ R24, R172, R49 ;  /* 0x00000031ac187221 */ /* 0x002fe20000010000 */
[----:B---3--:R-:W-:Y:S01]  /*3570*/  FADD.FTZ R14, R20, R3 ;  /* 0x00000003140e7221 */ /* 0x008fe20000010000 */
[----:B------:R-:W-:Y:S01]  /*3580*/  F2FP.BF16.F32.PACK_AB R182, R11, R182 ;  /* 0x000000b60bb6723e */ /* 0x000fe200000010ff */
[----:B------:R-:W-:-:S02]  /*3590*/  IMAD.MOV.U32 R90, RZ, RZ, R151 ;  /* 0x000000ffff5a7224 */ /* 0x000fc400078e0097 */
[----:B------:R-:W-:Y:S01]  /*35a0*/  FADD.FTZ R49, R21, R24 ;  /* 0x0000001815317221 */ /* 0x000fe20000010000 */
[----:B------:R-:W-:Y:S01]  /*35b0*/  F2FP.BF16.F32.PACK_AB R176, R13, R176 ;  /* 0x000000b00db0723e */ /* 0x000fe200000010ff */
[----:B------:R-:W1:Y:S02]  /*35c0*/  MUFU.EX2 R179, R28 ;  /* 0x0000001c00b37308 */ /* 0x000e640000000800 */
[----:B------:R-:W-:Y:S01]  /*35d0*/  FADD.FTZ R24, R174, R49 ;  /* 0x00000031ae187221 */ /* 0x000fe20000010000 */
[----:B----4-:R-:W-:Y:S01]  /*35e0*/  FADD.FTZ R3, R177, R14 ;  /* 0x0000000eb1037221 */ /* 0x010fe20000010000 */
[----:B------:R-:W-:Y:S02]  /*35f0*/  F2FP.BF16.F32.PACK_AB R178, R15, R178 ;  /* 0x000000b20fb2723e */ /* 0x000fe400000010ff */
[----:B------:R-:W-:Y:S01]  /*3600*/  FADD.FTZ R49, R25, R24 ;  /* 0x0000001819317221 */ /* 0x000fe20000010000 */
[----:B------:R-:W-:Y:S01]  /*3610*/  F2FP.BF16.F32.PACK_AB R172, R21, R172 ;  /* 0x000000ac15ac723e */ /* 0x000fe200000010ff */
[----:B------:R-:W3:Y:S01]  /*3620*/  MUFU.EX2 R30, R30 ;  /* 0x0000001e001e7308 */ /* 0x000ee20000000800 */
[----:B--2---:R-:W-:Y:S01]  /*3630*/  FADD.FTZ R14, R26, R3 ;  /* 0x000000031a0e7221 */ /* 0x004fe20000010000 */
[----:B------:R-:W-:Y:S01]  /*3640*/  FADD.FTZ R24, R168, R49 ;  /* 0x00000031a8187221 */ /* 0x000fe20000010000 */
[----:B------:R-:W-:-:S02]  /*3650*/  F2FP.BF16.F32.PACK_AB R174, R25, R174 ;  /* 0x000000ae19ae723e */ /* 0x000fc400000010ff */
[C---:B------:R-:W-:Y:S01]  /*3660*/  F2FP.BF16.F32.PACK_AB R168, R27.reuse, R168 ;  /* 0x000000a81ba8723e */ /* 0x040fe200000010ff */
[----:B------:R-:W-:Y:S01]  /*3670*/  FADD.FTZ R49, R27, R24 ;  /* 0x000000181b317221 */ /* 0x000fe20000010000 */
[----:B------:R-:W-:Y:S01]  /*3680*/  F2FP.BF16.F32.PACK_AB R177, R177, R20 ;  /* 0x00000014b1b1723e */ /* 0x000fe200000010ff */
[----:B------:R-:W2:Y:S01]  /*3690*/  MUFU.EX2 R173, R32 ;  /* 0x0000002000ad7308 */ /* 0x000ea20000000800 */
[----:B-1----:R-:W-:Y:S01]  /*36a0*/  FADD.FTZ R3, R179, R14 ;  /* 0x0000000eb3037221 */ /* 0x002fe20000010000 */
[----:B------:R-:W-:Y:S01]  /*36b0*/  FADD.FTZ R24, R170, R49 ;  /* 0x00000031aa187221 */ /* 0x000fe20000010000 */
[----:B------:R-:W-:Y:S02]  /*36c0*/  F2FP.BF16.F32.PACK_AB R170, R29, R170 ;  /* 0x000000aa1daa723e */ /* 0x000fe400000010ff */
[----:B------:R-:W-:Y:S01]  /*36d0*/  F2FP.BF16.F32.PACK_AB R179, R179, R26 ;  /* 0x0000001ab3b3723e */ /* 0x000fe200000010ff */
[----:B------:R-:W-:Y:S01]  /*36e0*/  FADD.FTZ R49, R29, R24 ;  /* 0x000000181d317221 */ /* 0x000fe20000010000 */
[----:B------:R-:W-:Y:S01]  /*36f0*/  MOV R6, 0x3f800000 ;  /* 0x3f80000000067802 */ /* 0x000fe20000000f00 */
[----:B------:R-:W1:Y:S01]  /*3700*/  MUFU.EX2 R34, R34 ;  /* 0x0000002200227308 */ /* 0x000e620000000800 */
[----:B---3--:R-:W-:-:S07]  /*3710*/  FADD.FTZ R14, R30, R3 ;  /* 0x000000031e0e7221 */ /* 0x008fce0000010000 */
[----:B------:R-:W3:Y:S01]  /*3720*/  MUFU.EX2 R175, R36 ;  /* 0x0000002400af7308 */ /* 0x000ee20000000800 */
[----:B--2---:R-:W-:Y:S01]  /*3730*/  FADD.FTZ R3, R173, R14 ;  /* 0x0000000ead037221 */ /* 0x004fe20000010000 */
[----:B------:R-:W-:Y:S01]  /*3740*/  FADD.FTZ R14, R152, R49 ;  /* 0x00000031980e7221 */ /* 0x000fe20000010000 */
[----:B------:R-:W-:Y:S02]  /*3750*/  F2FP.BF16.F32.PACK_AB R152, R31, R152 ;  /* 0x000000981f98723e */ /* 0x000fe400000010ff */
[----:B------:R-:W-:Y:S01]  /*3760*/  F2FP.BF16.F32.PACK_AB R173, R173, R30 ;  /* 0x0000001eadad723e */ /* 0x000fe200000010ff */
[----:B------:R-:W-:Y:S02]  /*3770*/  FADD.FTZ R49, R31, R14 ;  /* 0x0000000e1f317221 */ /* 0x000fe40000010000 */
[----:B------:R-:W2:Y:S01]  /*3780*/  MUFU.EX2 R38, R38 ;  /* 0x0000002600267308 */ /* 0x000ea20000000800 */
[----:B-1----:R-:W-:Y:S01]  /*3790*/  FADD.FTZ R0, R34, R3 ;  /* 0x0000000322007221 */ /* 0x002fe20000010000 */
[----:B------:R-:W-:Y:S01]  /*37a0*/  FADD.FTZ R14, R154, R49 ;  /* 0x000000319a0e7221 */ /* 0x000fe20000010000 */
[----:B------:R-:W-:-:S03]  /*37b0*/  F2FP.BF16.F32.PACK_AB R154, R39, R154 ;  /* 0x0000009a279a723e */ /* 0x000fc600000010ff */
[----:B------:R-:W-:Y:S02]  /*37c0*/  FADD.FTZ R49, R39, R14 ;  /* 0x0000000e27317221 */ /* 0x000fe40000010000 */
[----:B------:R-:W1:Y:S01]  /*37d0*/  MUFU.EX2 R169, R40 ;  /* 0x0000002800a97308 */ /* 0x000e620000000800 */
[C---:B---3--:R-:W-:Y:S01]  /*37e0*/  FADD.FTZ R3, R175.reuse, R0 ;  /* 0x00000000af037221 */ /* 0x048fe20000010000 */
[----:B------:R-:W-:Y:S01]  /*37f0*/  FADD.FTZ R14, R122, R49 ;  /* 0x000000317a0e7221 */ /* 0x000fe20000010000 */
[----:B------:R-:W-:-:S05]  /*3800*/  F2FP.BF16.F32.PACK_AB R175, R175, R34 ;  /* 0x00000022afaf723e */ /* 0x000fca00000010ff */
[----:B------:R-:W3:Y:S01]  /*3810*/  MUFU.EX2 R42, R42 ;  /* 0x0000002a002a7308 */ /* 0x000ee20000000800 */
[----:B--2---:R-:W-:-:S07]  /*3820*/  FADD.FTZ R0, R38, R3 ;  /* 0x0000000326007221 */ /* 0x004fce0000010000 */
[----:B------:R-:W2:Y:S01]  /*3830*/  MUFU.EX2 R171, R44 ;  /* 0x0000002c00ab7308 */ /* 0x000ea20000000800 */
[C---:B-1----:R-:W-:Y:S01]  /*3840*/  FADD.FTZ R3, R169.reuse, R0 ;  /* 0x00000000a9037221 */ /* 0x042fe20000010000 */
[----:B------:R-:W-:-:S06]  /*3850*/  F2FP.BF16.F32.PACK_AB R169, R169, R38 ;  /* 0x00000026a9a9723e */ /* 0x000fcc00000010ff */
[----:B------:R-:W1:Y:S01]  /*3860*/  MUFU.EX2 R41, R78 ;  /* 0x0000004e00297308 */ /* 0x000e620000000800 */
[----:B---3--:R-:W-:-:S07]  /*3870*/  FADD.FTZ R0, R42, R3 ;  /* 0x000000032a007221 */ /* 0x008fce0000010000 */
[----:B------:R-:W3:Y:S01]  /*3880*/  MUFU.EX2 R46, R46 ;  /* 0x0000002e002e7308 */ /* 0x000ee20000000800 */
[C---:B--2---:R-:W-:Y:S01]  /*3890*/  FADD.FTZ R3, R171.reuse, R0 ;  /* 0x00000000ab037221 */ /* 0x044fe20000010000 */
[----:B------:R-:W-:-:S06]  /*38a0*/  F2FP.BF16.F32.PACK_AB R171, R171, R42 ;  /* 0x0000002aabab723e */ /* 0x000fcc00000010ff */
[----:B------:R-:W2:Y:S01]  /*38b0*/  MUFU.EX2 R68, R68 ;  /* 0x0000004400447308 */ /* 0x000ea20000000800 */
[C---:B-1----:R-:W-:Y:S01]  /*38c0*/  FADD.FTZ R49, R41.reuse, R14 ;  /* 0x0000000e29317221 */ /* 0x042fe20000010000 */
[----:B------:R-:W-:Y:S02]  /*38d0*/  F2FP.BF16.F32.PACK_AB R156, R41, R122 ;  /* 0x0000007a299c723e */ /* 0x000fe400000010ff */
[----:B------:R-:W-:-:S04]  /*38e0*/  MOV R122, R151 ;  /* 0x00000097007a7202 */ /* 0x000fc80000000f00 */
[----:B------:R-:W1:Y:S01]  /*38f0*/  MUFU.EX2 R153, R48 ;  /* 0x0000003000997308 */ /* 0x000e620000000800 */
[----:B---3--:R-:W-:-:S07]  /*3900*/  FADD.FTZ R0, R46, R3 ;  /* 0x000000032e007221 */ /* 0x008fce0000010000 */
[----:B------:R3:W4:Y:S01]  /*3910*/  MUFU.EX2 R43, R124 ;  /* 0x0000007c002b7308 */ /* 0x0007220000000800 */
[----:B--2---:R-:W-:-:S07]  /*3920*/  FADD.FTZ R14, R68, R49 ;  /* 0x00000031440e7221 */ /* 0x004fce0000010000 */
[----:B------:R-:W2:Y:S01]  /*3930*/  MUFU.EX2 R50, R50 ;  /* 0x0000003200327308 */ /* 0x000ea20000000800 */
[C---:B-1----:R-:W-:Y:S01]  /*3940*/  FADD.FTZ R3, R153.reuse, R0 ;  /* 0x0000000099037221 */ /* 0x042fe20000010000 */
[----:B------:R-:W-:Y:S01]  /*3950*/  F2FP.BF16.F32.PACK_AB R153, R153, R46 ;  /* 0x0000002e9999723e */ /* 0x000fe200000010ff */
[----:B---3--:R-:W-:-:S05]  /*3960*/  IMAD.MOV.U32 R124, RZ, RZ, R151 ;  /* 0x000000ffff7c7224 */ /* 0x008fca00078e0097 */
[----:B------:R-:W1:Y:S01]  /*3970*/  MUFU.EX2 R72, R72 ;  /* 0x0000004800487308 */ /* 0x000e620000000800 */
[C---:B----4-:R-:W-:Y:S01]  /*3980*/  FADD.FTZ R9, R43.reuse, R14 ;  /* 0x0000000e2b097221 */ /* 0x050fe20000010000 */
[----:B------:R-:W-:-:S06]  /*3990*/  F2FP.BF16.F32.PACK_AB R158, R43, R68 ;  /* 0x000000442b9e723e */ /* 0x000fcc00000010ff */
[----:B------:R-:W3:Y:S01]  /*39a0*/  MUFU.EX2 R155, R52 ;  /* 0x00000034009b7308 */ /* 0x000ee20000000800 */
[----:B--2---:R-:W-:-:S07]  /*39b0*/  FADD.FTZ R0, R50, R3 ;  /* 0x0000000332007221 */ /* 0x004fce0000010000 */
[----:B------:R2:W4:Y:S01]  /*39c0*/  MUFU.EX2 R33, R126 ;  /* 0x0000007e00217308 */ /* 0x0005220000000800 */
[----:B-1----:R-:W-:-:S07]  /*39d0*/  FADD.FTZ R14, R72, R9 ;  /* 0x00000009480e7221 */ /* 0x002fce0000010000 */
[----:B------:R-:W1:Y:S01]  /*39e0*/  MUFU.EX2 R54, R54 ;  /* 0x0000003600367308 */ /* 0x000e620000000800 */
[C---:B---3--:R-:W-:Y:S01]  /*39f0*/  FADD.FTZ R3, R155.reuse, R0 ;  /* 0x000000009b037221 */ /* 0x048fe20000010000 */
[----:B------:R-:W-:Y:S01]  /*3a00*/  F2FP.BF16.F32.PACK_AB R155, R155, R50 ;  /* 0x000000329b9b723e */ /* 0x000fe200000010ff */
[----:B--2---:R-:W-:-:S05]  /*3a10*/  IMAD.MOV.U32 R126, RZ, RZ, R151 ;  /* 0x000000ffff7e7224 */ /* 0x004fca00078e0097 */
[----:B------:R-:W2:Y:S01]  /*3a20*/  MUFU.EX2 R76, R76 ;  /* 0x0000004c004c7308 */ /* 0x000ea20000000800 */
[C---:B----4-:R-:W-:Y:S01]  /*3a30*/  FADD.FTZ R9, R33.reuse, R14 ;  /* 0x0000000e21097221 */ /* 0x050fe20000010000 */
[----:B------:R-:W-:-:S06]  /*3a40*/  F2FP.BF16.F32.PACK_AB R160, R33, R72 ;  /* 0x0000004821a0723e */ /* 0x000fcc00000010ff */
[----:B------:R-:W3:Y:S01]  /*3a50*/  MUFU.EX2 R157, R56 ;  /* 0x00000038009d7308 */ /* 0x000ee20000000800 */
[----:B-1----:R-:W-:-:S07]  /*3a60*/  FADD.FTZ R0, R54, R3 ;  /* 0x0000000336007221 */ /* 0x002fce0000010000 */
[----:B------:R1:W4:Y:S01]  /*3a70*/  MUFU.EX2 R45, R128 ;  /* 0x00000080002d7308 */ /* 0x0003220000000800 */
[----:B--2---:R-:W-:-:S07]  /*3a80*/  FADD.FTZ R14, R76, R9 ;  /* 0x000000094c0e7221 */ /* 0x004fce0000010000 */
[----:B------:R-:W2:Y:S01]  /*3a90*/  MUFU.EX2 R58, R58 ;  /* 0x0000003a003a7308 */ /* 0x000ea20000000800 */
[C---:B---3--:R-:W-:Y:S01]  /*3aa0*/  FADD.FTZ R3, R157.reuse, R0 ;  /* 0x000000009d037221 */ /* 0x048fe20000010000 */
[----:B------:R-:W-:Y:S02]  /*3ab0*/  F2FP.BF16.F32.PACK_AB R157, R157, R54 ;  /* 0x000000369d9d723e */ /* 0x000fe400000010ff */
[----:B-1----:R-:W-:-:S04]  /*3ac0*/  MOV R128, R151 ;  /* 0x0000009700807202 */ /* 0x002fc80000000f00 */
        /* <DEDUP_REMOVED lines=16> */
[----:B------:R-:W1:Y:S01]  /*3bd0*/  MUFU.EX2 R66, R66 ;  /* 0x0000004200427308 */ /* 0x000e620000000800 */
[----:B--2---:R-:W-:-:S07]  /*3be0*/  FADD.FTZ R14, R84, R9 ;  /* 0x00000009540e7221 */ /* 0x004fce0000010000 */
[----:B------:R-:W2:Y:S01]  /*3bf0*/  MUFU.EX2 R163, R70 ;  /* 0x0000004600a37308 */ /* 0x000ea20000000800 */
[C---:B---3--:R-:W-:Y:S01]  /*3c00*/  FADD.FTZ R9, R161.reuse, R0 ;  /* 0x00000000a1097221 */ /* 0x048fe20000010000 */
[----:B------:R-:W-:-:S06]  /*3c10*/  F2FP.BF16.F32.PACK_AB R161, R161, R62 ;  /* 0x0000003ea1a1723e */ /* 0x000fcc00000010ff */
[----:B------:R-:W3:Y:S01]  /*3c20*/  MUFU.EX2 R82, R82 ;  /* 0x0000005200527308 */ /* 0x000ee20000000800 */
[----:B-1----:R-:W-:-:S07]  /*3c30*/  FADD.FTZ R0, R66, R9 ;  /* 0x0000000942007221 */ /* 0x002fce0000010000 */
[----:B------:R-:W1:Y:S01]  /*3c40*/  MUFU.EX2 R165, R74 ;  /* 0x0000004a00a57308 */ /* 0x000e620000000800 */
[C---:B--2---:R-:W-:Y:S01]  /*3c50*/  FADD.FTZ R9, R163.reuse, R0 ;  /* 0x00000000a3097221 */ /* 0x044fe20000010000 */
[----:B------:R-:W-:-:S06]  /*3c60*/  F2FP.BF16.F32.PACK_AB R163, R163, R66 ;  /* 0x00000042a3a3723e */ /* 0x000fcc00000010ff */
[----:B------:R-:W2:Y:S01]  /*3c70*/  MUFU.EX2 R86, R86 ;  /* 0x0000005600567308 */ /* 0x000ea20000000800 */
[----:B---3--:R-:W-:-:S07]  /*3c80*/  FADD.FTZ R0, R82, R9 ;  /* 0x0000000952007221 */ /* 0x008fce0000010000 */
[----:B------:R-:W3:Y:S01]  /*3c90*/  MUFU.EX2 R37, R37 ;  /* 0x0000002500257308 */ /* 0x000ee20000000800 */
[C---:B-1----:R-:W-:Y:S01]  /*3ca0*/  FADD.FTZ R9, R165.reuse, R0 ;  /* 0x00000000a5097221 */ /* 0x042fe20000010000 */
[----:B------:R-:W-:-:S06]  /*3cb0*/  F2FP.BF16.F32.PACK_AB R165, R165, R82 ;  /* 0x00000052a5a5723e */ /* 0x000fcc00000010ff */
[----:B------:R-:W1:Y:S01]  /*3cc0*/  MUFU.EX2 R47, R47 ;  /* 0x0000002f002f7308 */ /* 0x000e620000000800 */
[----:B--2---:R-:W-:Y:S01]  /*3cd0*/  FADD.FTZ R0, R86, R9 ;  /* 0x0000000956007221 */ /* 0x004fe20000010000 */
[C---:B---3--:R-:W-:Y:S01]  /*3ce0*/  FADD.FTZ R3, R37.reuse, R14 ;  /* 0x0000000e25037221 */ /* 0x048fe20000010000 */
[----:B------:R-:W-:Y:S02]  /*3cf0*/  F2FP.BF16.F32.PACK_AB R166, R37, R84 ;  /* 0x0000005425a6723e */ /* 0x000fe400000010ff */
[C---:B-1----:R-:W-:Y:S01]  /*3d00*/  FADD.FTZ R0, R47.reuse, R0 ;  /* 0x000000002f007221 */ /* 0x042fe20000010000 */
[----:B------:R-:W-:Y:S01]  /*3d10*/  F2FP.BF16.F32.PACK_AB R167, R47, R86 ;  /* 0x000000562fa7723e */ /* 0x000fe200000010ff */
[----:B------:R-:W-:Y:S06]  /*3d20*/  @!P2 BRA `(.L_x_15) ;  /* 0x0000002800fca947 */ /* 0x000fec0003800000 */
[----:B------:R-:W-:Y:S01]  /*3d30*/  VIADD R188, R188, 0xfffffffe ;  /* 0xfffffffebcbc7836 */ /* 0x000fe20000000000 */
[----:B------:R-:W-:Y:S01]  /*3d40*/  MOV R9, R12 ;  /* 0x0000000c00097202 */ /* 0x000fe20000000f00 */
[----:B------:R-:W-:Y:S01]  /*3d50*/  IMAD.MOV.U32 R11, RZ, RZ, R10 ;  /* 0x000000ffff0b7224 */ /* 0x000fe200078e000a */
[----:B------:R-:W-:Y:S01]  /*3d60*/  CS2R R150, SRZ ;  /* 0x0000000000967805 */ /* 0x000fe2000001ff00 */
[----:B------:R-:W-:Y:S01]  /*3d70*/  IMAD.MOV.U32 R6, RZ, RZ, 0x3f800000 ;  /* 0x3f800000ff067424 */ /* 0x000fe200078e00ff */
[----:B------:R-:W-:Y:S02]  /*3d80*/  CS2R R146, SRZ ;  /* 0x0000000000927805 */ /* 0x000fe4000001ff00 */
[----:B------:R-:W-:Y:S02]  /*3d90*/  CS2R R142, SRZ ;  /* 0x00000000008e7805 */ /* 0x000fe4000001ff00 */
[----:B------:R-:W-:Y:S02]  /*3da0*/  CS2R R138, SRZ ;  /* 0x00000000008a7805 */ /* 0x000fe4000001ff00 */
[----:B------:R-:W-:-:S02]  /*3db0*/  CS2R R134, SRZ ;  /* 0x0000000000867805 */ /* 0x000fc4000001ff00 */
[----:B------:R-:W-:Y:S02]  /*3dc0*/  CS2R R130, SRZ ;  /* 0x0000000000827805 */ /* 0x000fe4000001ff00 */
[----:B------:R-:W-:Y:S02]  /*3dd0*/  CS2R R126, SRZ ;  /* 0x00000000007e7805 */ /* 0x000fe4000001ff00 */
        /* <DEDUP_REMOVED lines=24> */
[----:B------:R-:W-:Y:S01]  /*3f60*/  CS2R R88, SRZ ;  /* 0x0000000000587805 */ /* 0x000fe2000001ff00 */
[----:B------:R-:W-:Y:S01]  /*3f70*/  UMOV UR4, UR39 ;  /* 0x0000002700047c82 */ /* 0x000fe20008000000 */
[----:B------:R-:W-:Y:S01]  /*3f80*/  UMOV UR5, UR38 ;  /* 0x0000002600057c82 */ /* 0x000fe20008000000 */
[----:B------:R-:W-:-:S05]  /*3f90*/  ULDC UR6, c[0x0][0x9d8] ;  /* 0x0002760000067ab9 */ /* 0x000fca0000000800 */
.L_x_24:
[----:B------:R-:W-:-:S04]  /*3fa0*/  UIADD3 UR7, UR5, 0x1, URZ ;  /* 0x0000000105077890 */ /* 0x000fc8000fffe03f */
[----:B------:R-:W-:-:S04]  /*3fb0*/  UISETP.NE.AND UP0, UPT, UR7, 0x2, UPT ;  /* 0x000000020700788c */ /* 0x000fc8000bf05270 */
[----:B------:R-:W-:Y:S02]  /*3fc0*/  USEL UR39, URZ, 0x1, UP0 ;  /* 0x000000013f277887 */ /* 0x000fe40008000000 */
[----:B------:R-:W-:Y:S02]  /*3fd0*/  USEL UR38, UR7, URZ, UP0 ;  /* 0x0000003f07267287 */ /* 0x000fe40008000000 */
[----:B------:R-:W-:Y:S01]  /*3fe0*/  ULOP3.LUT UR39, UR4, UR39, URZ, 0x3c, !UPT ;  /* 0x0000002704277292 */ /* 0x000fe2000f8e3c3f */
[----:B------:R-:W-:Y:S11]  /*3ff0*/  @!P0 BRA `(.L_x_16) ;  /* 0x0000000000048947 */ /* 0x000ff60003800000 */
[----:B------:R-:W-:Y:S01]  /*4000*/  BPT.TRAP 0x1 ;  /* 0x000000040000795c */ /* 0x000fe20000300000 */
.L_x_16:
[----:B------:R-:W-:Y:S01]  /*4010*/  ULEA UR7, UR38, UR60, 0x3 ;  /* 0x0000003c26077291 */ /* 0x000fe2000f8e183f */
[----:B------:R-:W-:-:S04]  /*4020*/  MOV R7, UR39 ;  /* 0x0000002700077c02 */ /* 0x000fc80008000f00 */
[----:B------:R-:W-:-:S04]  /*4030*/  SHF.L.U32 R7, R7, 0x1f, RZ ;  /* 0x0000001f07077819 */ /* 0x000fc800000006ff */
[----:B------:R1:W2:Y:S01]  /*4040*/  SYNCS.PHASECHK.TRANS64.TRYWAIT P2, [UR7+0x34830], R7 ;  /* 0x03483007ff0075a7 */ /* 0x0002a20008040147 */
[----:B------:R-:W-:Y:S05]  /*4050*/  @!P0 BRA `(.L_x_17) ;  /* 0x0000000000048947 */ /* 0x000fea0003800000 */
[----:B------:R-:W-:Y:S01]  /*4060*/  BPT.TRAP 0x1 ;  /* 0x000000040000795c */ /* 0x000fe20000300000 */
.L_x_17:
[----:B--2---:R-:W-:Y:S05]  /*4070*/  @P2 BRA `(.L_x_18) ;  /* 0x0000000000082947 */ /* 0x004fea0003800000 */
[----:B------:R-:W2:Y:S02]  /*4080*/  SYNCS.PHASECHK.TRANS64.TRYWAIT P2, [UR7+0x34830], R7 ;  /* 0x03483007ff0075a7 */ /* 0x000ea40008040147 */
[----:B--2---:R-:W-:Y:S05]  /*4090*/  @!P2 BRA `(.L_x_19) ;  /* 0x0000007000cca947 */ /* 0x004fea0003800000 */
.L_x_18:
[----:B------:R-:W-:Y:S01]  /*40a0*/  R2UR UR40, R4 ;  /* 0x00000000042872ca */ /* 0x000fe200000e0000 */
[----:B------:R-:W-:Y:S01]  /*40b0*/  UIMAD UR10, UR38, 0xc00, UR37 ;  /* 0x00000c00260a78a4 */ /* 0x000fe2000f8e0225 */
[----:B------:R-:W-:Y:S01]  /*40c0*/  R2UR UR41, R5 ;  /* 0x00000000052972ca */ /* 0x000fe200000e0000 */
[----:B------:R-:W-:Y:S01]  /*40d0*/  WARPGROUP.ARRIVE ;  /* 0x00000000000079c5 */ /* 0x000fe20000000000 */
[----:B------:R-:W-:Y:S01]  /*40e0*/  UMOV UR43, 0x40000040 ;  /* 0x40000040002b7882 */ /* 0x000fe20000000000 */
[----:B------:R-:W-:Y:S01]  /*40f0*/  UIADD3 UR14, UR10, 0x402, URZ ;  /* 0x000004020a0e7890 */ /* 0x000fe2000fffe03f */
[-C--:B------:R-:W-:Y:S01]  /*4100*/  FMUL.FTZ R88, R88, R8.reuse ;  /* 0x0000000858587220 */ /* 0x080fe20000410000 */
[----:B------:R-:W-:Y:S01]  /*4110*/  UMOV UR15, 0x40000040 ;  /* 0x40000040000f7882 */ /* 0x000fe20000000000 */
[----:B------:R-:W-:Y:S01]  /*4120*/  UMOV UR42, UR10 ;  /* 0x0000000a002a7c82 */ /* 0x000fe20008000000 */
[----:B------:R-:W-:Y:S01]  /*4130*/  UIADD3 UR18, UR10, 0x404, URZ ;  /* 0x000004040a127890 */ /* 0x000fe2000fffe03f */
[-C--:B------:R-:W-:Y:S01]  /*4140*/  FMUL.FTZ R89, R89, R8.reuse ;  /* 0x0000000859597220 */ /* 0x080fe20000410000 */
[----:B------:R-:W-:Y:S01]  /*4150*/  UMOV UR19, 0x40000040 ;  /* 0x4000004000137882 */ /* 0x000fe20000000000 */
[----:B------:R-:W-:Y:S01]  /*4160*/  UIADD3 UR22, UR10, 0x406, URZ ;  /* 0x000004060a167890 */ /* 0x000fe2000fffe03f */
[-C--:B------:R-:W-:Y:S01]  /*4170*/  FMUL.FTZ R92, R92, R8.reuse ;  /* 0x000000085c5c7220 */ /* 0x080fe20000410000 */
[----:B------:R-:W-:Y:S01]  /*4180*/  UMOV UR23, 0x40000040 ;  /* 0x4000004000177882 */ /* 0x000fe20000000000 */
[----:B------:R-:W-:Y:S01]  /*4190*/  HGMMA.64x128x16.F32.BF16 R24, gdesc[UR40], RZ, !UPT, gsb0 ;  /* 0x01e00000281879f0 */ /* 0x000fe2000c0018ff */
[----:B------:R-:W-:Y:S01]  /*41a0*/  UIADD3 UR42, UR10, 0x2, URZ ;  /* 0x000000020a2a7890 */ /* 0x000fe2000fffe03f */
[-C--:B------:R-:W-:Y:S01]  /*41b0*/  FMUL.FTZ R93, R93, R8.reuse ;  /* 0x000000085d5d7220 */ /* 0x080fe20000410000 */
[----:B------:R-:W-:Y:S01]  /*41c0*/  UMOV UR40, UR56 ;  /* 0x0000003800287c82 */ /* 0x000fe20008000000 */
[----:B------:R-:W-:Y:S01]  /*41d0*/  UMOV UR41, UR57 ;  /* 0x0000003900297c82 */ /* 0x000fe20008000000 */
[----:B------:R-:W-:Y:S01]  /*41e0*/  UMOV UR43, 0x40000040 ;  /* 0x40000040002b7882 */ /* 0x000fe20000000000 */
[----:B------:R-:W-:Y:S01]  /*41f0*/  UIADD3 UR26, UR10, 0x800, URZ ;  /* 0x000008000a1a7890 */ /* 0x000fe2000fffe03f */
[-C--:B------:R-:W-:Y:S01]  /*4200*/  FMUL.FTZ R96, R96, R8.reuse ;  /* 0x0000000860607220 */ /* 0x080fe20000410000 */
[----:B------:R-:W-:Y:S01]  /*4210*/  UMOV UR27, 0x40000040 ;  /* 0x40000040001b7882 */ /* 0x000fe20000000000 */
[----:B------:R-:W-:Y:S01]  /*4220*/  UIADD3 UR30, UR10, 0x802, URZ ;  /* 0x000008020a1e7890 */ /* 0x000fe2000fffe03f */
[-C--:B------:R-:W-:Y:S01]  /*4230*/  FMUL.FTZ R97, R97, R8.reuse ;  /* 0x0000000861617220 */ /* 0x080fe20000410000 */
[----:B------:R-:W-:Y:S01]  /*4240*/  UMOV UR31, 0x40000040 ;  /* 0x40000040001f7882 */ /* 0x000fe20000000000 */
[----:B------:R-:W-:Y:S01]  /*4250*/  UIADD3 UR34, UR10, 0x804, URZ ;  /* 0x000008040a227890 */ /* 0x000fe2000fffe03f */
[-C--:B------:R-:W-:Y:S01]  /*4260*/  FMUL.FTZ R100, R100, R8.reuse ;  /* 0x0000000864647220 */ /* 0x080fe20000410000 */
[----:B------:R-:W-:Y:S01]  /*4270*/  UMOV UR35, 0x40000040 ;  /* 0x4000004000237882 */ /* 0x000fe20000000000 */
[-C--:B------:R-:W-:Y:S01]  /*4280*/  FMUL.FTZ R101, R101, R8.reuse ;  /* 0x0000000865657220 */ /* 0x080fe20000410000 */
        /* <DEDUP_REMOVED lines=23> */
[----:B------:R-:W-:Y:S01]  /*4400*/  FMUL.FTZ R149, R149, R8 ;  /* 0x0000000895957220 */ /* 0x000fe20000410000 */
        /* <DEDUP_REMOVED lines=32> */
[----:B------:R-:W-:-:S02]  /*4610*/  WARPGROUP.DEPBAR.LE gsb0, 0x0 ;  /* 0x00008000000079c5 */ /* 0x000fc40000010000 */
[----:B------:R-:W-:-:S06]  /*4620*/  WARPGROUP.ARRIVE ;  /* 0x00000000000079c5 */ /* 0x000fcc0000000000 */
[----:B------:R-:W-:Y:S01]  /*4630*/  HGMMA.64x128x16.F32.BF16 R24, gdesc[UR40], R24, gsb0 ;  /* 0x01e00000281879f0 */ /* 0x000fe20008001818 */
[----:B------:R-:W-:Y:S01]  /*4640*/  UIADD3 UR42, UR10, 0x4, URZ ;  /* 0x000000040a2a7890 */ /* 0x000fe2000fffe03f */
[----:B------:R-:W-:Y:S01]  /*4650*/  UMOV UR40, UR52 ;  /* 0x0000003400287c82 */ /* 0x000fe20008000000 */
[----:B------:R-:W-:Y:S01]  /*4660*/  UMOV UR41, UR53 ;  /* 0x0000003500297c82 */ /* 0x000fe20008000000 */
[----:B------:R-:W-:Y:S01]  /*4670*/  UMOV UR43, 0x40000040 ;  /* 0x40000040002b7882 */ /* 0x000fe20000000000 */
[----:B------:R-:W-:Y:S02]  /*4680*/  WARPGROUP.DEPBAR.LE gsb0, 0x0 ;  /* 0x00008000000079c5 */ /* 0x000fe40000010000 */
        /* <DEDUP_REMOVED lines=42> */
[----:B------:R-:W-:Y:S05]  /*4930*/  @!P0 BRA `(.L_x_20) ;  /* 0x0000000000048947 */ /* 0x000fea0003800000 */
[----:B------:R-:W-:Y:S01]  /*4940*/  BPT.TRAP 0x1 ;  /* 0x000000040000795c */ /* 0x000fe20000300000 */
.L_x_20:
[----:B------:R-:W-:Y:S01]  /*4950*/  ULEA UR11, UR5, UR60, 0x3 ;  /* 0x0000003c050b7291 */ /* 0x000fe2000f8e183f */
[----:B------:R-:W-:-:S05]  /*4960*/  IMAD.U32 R6, RZ, RZ, UR4 ;  /* 0x00000004ff067e24 */ /* 0x000fca000f8e00ff */
[----:B------:R-:W-:-:S04]  /*4970*/  SHF.L.U32 R6, R6, 0x1f, RZ ;  /* 0x0000001f06067819 */ /* 0x000fc800000006ff */
[----:B------:R3:W4:Y:S01]  /*4980*/  SYNCS.PHASECHK.TRANS64.TRYWAIT P2, [UR11+0x34850], R6 ;  /* 0x03485006ff0075a7 */ /* 0x000722000804014b */
[----:B------:R-:W-:Y:S05]  /*4990*/  @!P0 BRA `(.L_x_21) ;  /* 0x0000000000048947 */ /* 0x000fea0003800000 */
[----:B------:R-:W-:Y:S01]  /*49a0*/  BPT.TRAP 0x1 ;  /* 0x000000040000795c */ /* 0x000fe20000300000 */
.L_x_21:
[----:B----4-:R-:W-:Y:S05]  /*49b0*/  @P2 BRA `(.L_x_22) ;  /* 0x0000000000082947 */ /* 0x010fea0003800000 */
[----:B------:R-:W4:Y:S02]  /*49c0*/  SYNCS.PHASECHK.TRANS64.TRYWAIT P2, [UR11+0x34850], R6 ;  /* 0x03485006ff0075a7 */ /* 0x000f24000804014b */
[----:B----4-:R-:W-:Y:S05]  /*49d0*/  @!P2 BRA `(.L_x_23) ;  /* 0x000000680094a947 */ /* 0x010fea0003800000 */
.L_x_22:
[----:B------:R-:W-:Y:S01]  /*49e0*/  UIADD3 UR4, UR60, 0x400, URZ ;  /* 0x000004003c047890 */ /* 0x000fe2000fffe03f */
[----:B------:R-:W-:Y:S01]  /*49f0*/  WARPGROUP.ARRIVE ;  /* 0x00000000000079c5 */ /* 0x000fe20000000000 */
[----:B------:R-:W-:Y:S01]  /*4a00*/  UMOV UR15, 0x40000040 ;  /* 0x40000040000f7882 */ /* 0x000fe20000000000 */
[----:B-1-3--:R-:W-:Y:S01]  /*4a10*/  FMUL.FTZ R6, R24, UR6 ;  /* 0x0000000618067c20 */ /* 0x00afe20008410000 */
[----:B------:R-:W-:Y:S01]  /*4a20*/  USHF.R.U32.HI UR4, URZ, 0x4, UR4 ;  /* 0x000000043f047899 */ /* 0x000fe20008011604 */
[----:B------:R-:W-:Y:S01]  /*4a30*/  FMUL.FTZ R12, R25, UR6 ;  /* 0x00000006190c7c20 */ /* 0x000fe20008410000 */
[----:B------:R-:W-:Y:S01]  /*4a40*/  FMUL.FTZ R24, R28, UR6 ;  /* 0x000000061c187c20 */ /* 0x000fe20008410000 */
[----:B------:R-:W-:Y:S01]  /*4a50*/  FMUL.FTZ R190, R33, UR6 ;  /* 0x0000000621be7c20 */ /* 0x000fe20008410000 */
[----:B------:R-:W-:Y:S01]  /*4a60*/  ULOP3.LUT UR4, UR4, 0x3fff, URZ, 0xc0, !UPT ;  /* 0x00003fff04047892 */ /* 0x000fe2000f8ec03f */
[----:B------:R-:W2:Y:S01]  /*4a70*/  MUFU.TANH R6, R6 ;  /* 0x0000000600067308 */ /* 0x000ea20000002400 */
[----:B------:R-:W-:Y:S01]  /*4a80*/  FMUL.FTZ R192, R36, UR6 ;  /* 0x0000000624c07c20 */ /* 0x000fe20008410000 */
[----:B------:R-:W-:Y:S01]  /*4a90*/  FMUL.FTZ R194, R37, UR6 ;  /* 0x0000000625c27c20 */ /* 0x000fe20008410000 */
[----:B------:R-:W-:Y:S01]  /*4aa0*/  ULOP3.LUT UR4, UR4, 0x4000000, URZ, 0xfc, !UPT ;  /* 0x0400000004047892 */ /* 0x000fe2000f8efc3f */
[----:B------:R-:W-:Y:S01]  /*4ab0*/  FMUL.FTZ R196, R40, UR6 ;  /* 0x0000000628c47c20 */ /* 0x000fe20008410000 */
[----:B------:R-:W-:Y:S01]  /*4ac0*/  FMUL.FTZ R198, R41, UR6 ;  /* 0x0000000629c67c20 */ /* 0x000fe20008410000 */
[----:B------:R-:W-:Y:S01]  /*4ad0*/  FMUL.FTZ R200, R44, UR6 ;  /* 0x000000062cc87c20 */ /* 0x000fe20008410000 */
[----:B------:R-:W-:Y:S01]  /*4ae0*/  ULEA UR4, UR5, UR4, 0xb ;  /* 0x0000000405047291 */ /* 0x000fe2000f8e583f */
[----:B------:R-:W1:Y:S01]  /*4af0*/  MUFU.TANH R12, R12 ;  /* 0x0000000c000c7308 */ /* 0x000e620000002400 */
[----:B------:R-:W-:Y:S01]  /*4b00*/  FMUL.FTZ R202, R45, UR6 ;  /* 0x000000062dca7c20 */ /* 0x000fe20008410000 */
[----:B------:R-:W-:Y:S01]  /*4b10*/  FMUL.FTZ R204, R52, UR6 ;  /* 0x0000000634cc7c20 */ /* 0x000fe20008410000 */
[----:B------:R-:W-:Y:S01]  /*4b20*/  UIADD3 UR10, UR4, 0x80, URZ ;  /* 0x00000080040a7890 */ /* 0x000fe2000fffe03f */
[----:B------:R-:W-:Y:S01]  /*4b30*/  FMUL.FTZ R206, R53, UR6 ;  /* 0x0000000635ce7c20 */ /* 0x000fe20008410000 */
[----:B------:R-:W-:Y:S01]  /*4b40*/  FMUL.FTZ R208, R56, UR6 ;  /* 0x0000000638d07c20 */ /* 0x000fe20008410000 */
[----:B------:R-:W-:Y:S01]  /*4b50*/  UMOV UR14, UR4 ;  /* 0x00000004000e7c82 */ /* 0x000fe20008000000 */
[----:B------:R-:W-:Y:S01]  /*4b60*/  FMUL.FTZ R14, R26, UR6 ;  /* 0x000000061a0e7c20 */ /* 0x000fe20008410000 */
[----:B------:R-:W-:Y:S01]  /*4b70*/  HGMMA.64x128x16.F32.BF16 R88, R180, gdesc[UR12].tnspB, R88, gsb0 ;  /* 0x41e0000cb4587df0 */ /* 0x000fe20008001858 */
[----:B------:R-:W-:Y:S01]  /*4b80*/  UMOV UR15, 0x40000040 ;  /* 0x40000040000f7882 */ /* 0x000fe20000000000 */
[----:B------:R-:W-:Y:S01]  /*4b90*/  UMOV UR14, UR10 ;  /* 0x0000000a000e7c82 */ /* 0x000fe20008000000 */
[----:B------:R-:W-:Y:S01]  /*4ba0*/  UIADD3 UR10, UR4, 0x100, URZ ;  /* 0x00000100040a7890 */ /* 0x000fe2000fffe03f */
[----:B------:R-:W3:Y:S01]  /*4bb0*/  MUFU.TANH R24, R24 ;  /* 0x0000001800187308 */ /* 0x000ee20000002400 */
[----:B--2---:R-:W-:Y:S01]  /*4bc0*/  FMNMX.FTZ R7, R6, R11, !PT ;  /* 0x0000000b06077209 */ /* 0x004fe20007810000 */
[----:B------:R-:W-:Y:S01]  /*4bd0*/  FMUL.FTZ R210, R57, UR6 ;  /* 0x0000000639d27c20 */ /* 0x000fe20008410000 */
[----:B------:R-:W-:Y:S01]  /*4be0*/  FMUL.FTZ R20, R27, UR6 ;  /* 0x000000061b147c20 */ /* 0x000fe20008410000 */
[----:B------:R-:W-:Y:S01]  /*4bf0*/  FMUL.FTZ R212, R60, UR6 ;  /* 0x000000063cd47c20 */ /* 0x000fe20008410000 */
[----:B-1----:R-:W-:Y:S01]  /*4c00*/  FMNMX.FTZ R7, R12, R7, !PT ;  /* 0x000000070c077209 */ /* 0x002fe20007810000 */
[----:B------:R-:W-:Y:S01]  /*4c10*/  FMUL.FTZ R26, R30, UR6 ;  /* 0x000000061e1a7c20 */ /* 0x000fe20008410000 */
[----:B------:R-:W-:Y:S01]  /*4c20*/  FMUL.FTZ R214, R61, UR6 ;  /* 0x000000063dd67c20 */ /* 0x000fe20008410000 */
[----:B------:R-:W-:Y:S01]  /*4c30*/  MUFU.TANH R190, R190 ;  /* 0x000000be00be7308 */ /* 0x000fe20000002400 */
[----:B------:R-:W-:Y:S01]  /*4c40*/  FMUL.FTZ R28, R31, UR6 ;  /* 0x000000061f1c7c20 */ /* 0x000fe20008410000 */
[----:B------:R-:W-:Y:S01]  /*4c50*/  FMUL.FTZ R216, R64, UR6 ;  /* 0x0000000640d87c20 */ /* 0x000fe20008410000 */
[----:B------:R-:W-:Y:S01]  /*4c60*/  FMUL.FTZ R30, R34, UR6 ;  /* 0x00000006221e7c20 */ /* 0x000fe20008410000 */
[----:B------:R-:W-:Y:S01]  /*4c70*/  FMUL.FTZ R34, R38, UR6 ;  /* 0x0000000626227c20 */ /* 0x000fe20008410000 */
[----:B------:R-:W-:Y:S01]  /*4c80*/  FMUL.FTZ R218, R69, UR6 ;  /* 0x0000000645da7c20 */ /* 0x000fe20008410000 */
[----:B------:R-:W-:Y:S01]  /*4c90*/  FMUL.FTZ R36, R39, UR6 ;  /* 0x0000000627247c20 */ /* 0x000fe20008410000 */
[----:B------:R-:W-:Y:S01]  /*4ca0*/  FMUL.FTZ R72, R72, UR6 ;  /* 0x0000000648487c20 */ /* 0x000fe20008410000 */
[----:B------:R-:W-:Y:S01]  /*4cb0*/  MUFU.TANH R192, R192 ;  /* 0x000000c000c07308 */ /* 0x000fe20000002400 */
[----:B---3--:R-:W-:Y:S01]  /*4cc0*/  FMNMX.FTZ R7, R24, R7, !PT ;  /* 0x0000000718077209 */ /* 0x008fe20007810000 */
[----:B------:R-:W-:Y:S01]  /*4cd0*/  FMUL.FTZ R38, R42, UR6 ;  /* 0x000000062a267c20 */ /* 0x000fe20008410000 */
[----:B------:R-:W-:Y:S01]  /*4ce0*/  FMUL.FTZ R220, R73, UR6 ;  /* 0x0000000649dc7c20 */ /* 0x000fe20008410000 */
[----:B------:R-:W-:Y:S01]  /*4cf0*/  FMUL.FTZ R40, R43, UR6 ;  /* 0x000000062b287c20 */ /* 0x000fe20008410000 */
[----:B------:R-:W-:Y:S01]  /*4d00*/  FMUL.FTZ R76, R76, UR6 ;  /* 0x000000064c4c7c20 */ /* 0x000fe20008410000 */
        /* <DEDUP_REMOVED lines=27> */
[C---:B------:R-:W-:Y:S01]  /*4ec0*/  ISETP.GT.AND P2, PT, R188.reuse, RZ, PT ;  /* 0x000000ffbc00720c */ /* 0x040fe20003f44270 */
[----:B------:R-:W-:Y:S01]  /*4ed0*/  UMOV UR5, UR38 ;  /* 0x0000002600057c82 */ /* 0x000fe20008000000 */
[----:B------:R-:W-:-:S05]  /*4ee0*/  IADD3 R188, R188, -0x1, RZ ;  /* 0xffffffffbcbc7810 */ /* 0x000fca0007ffe0ff */
[----:B------:R-:W-:Y:S08]  /*4ef0*/  MUFU.TANH R202, R202 ;  /* 0x000000ca00ca7308 */ /* 0x000ff00000002400 */
[----:B------:R-:W-:Y:S08]  /*4f00*/  MUFU.TANH R204, R204 ;  /* 0x000000cc00cc7308 */ /* 0x000ff00000002400 */
[----:B------:R-:W-:Y:S08]  /*4f10*/  MUFU.TANH R206, R206 ;  /* 0x000000ce00ce7308 */ /* 0x000ff00000002400 */
[----:B------:R-:W-:Y:S08]  /*4f20*/  MUFU.TANH R208, R208 ;  /* 0x000000d000d07308 */ /* 0x000ff00000002400 */
[----:B------:R-:W1:Y:S08]  /*4f30*/  MUFU.TANH R14, R14 ;  /* 0x0000000e000e7308 */ /* 0x000e700000002400 */
[----:B------:R-:W-:Y:S08]  /*4f40*/  MUFU.TANH R210, R210 ;  /* 0x000000d200d27308 */ /* 0x000ff00000002400 */
[----:B------:R-:W2:Y:S01]  /*4f50*/  MUFU.TANH R20, R20 ;  /* 0x0000001400147308 */ /* 0x000ea20000002400 */
[----:B-1----:R-:W-:-:S07]  /*4f60*/  FMNMX.FTZ R21, R14, R9, !PT ;  /* 0x000000090e157209 */ /* 0x002fce0007810000 */
[----:B------:R-:W-:Y:S08]  /*4f70*/  MUFU.TANH R212, R212 ;  /* 0x000000d400d47308 */ /* 0x000ff00000002400 */
[----:B------:R-:W1:Y:S01]  /*4f80*/  MUFU.TANH R26, R26 ;  /* 0x0000001a001a7308 */ /* 0x000e620000002400 */
[----:B--2---:R-:W-:-:S07]  /*4f90*/  FMNMX.FTZ R21, R20, R21, !PT ;  /* 0x0000001514157209 */ /* 0x004fce0007810000 */
[----:B------:R-:W-:Y:S08]  /*4fa0*/  MUFU.TANH R214, R214 ;  /* 0x000000d600d67308 */ /* 0x000ff00000002400 */
[----:B------:R-:W2:Y:S01]  /*4fb0*/  MUFU.TANH R28, R28 ;  /* 0x0000001c001c7308 */ /* 0x000ea20000002400 */
[----:B-1----:R-:W-:Y:S01]  /*4fc0*/  FMNMX.FTZ R21, R26, R21, !PT ;  /* 0x000000151a157209 */ /* 0x002fe20007810000 */
[----:B------:R-:W-:-:S02]  /*4fd0*/  WARPGROUP.DEPBAR.LE gsb0, 0x0 ;  /* 0x00008000000079c5 */ /* 0x000fc40000010000 */
[----:B------:R-:W-:Y:S01]  /*4fe0*/  WARPGROUP.ARRIVE ;  /* 0x00000000000079c5 */ /* 0x000fe20000000000 */
[----:B------:R-:W-:Y:S01]  /*4ff0*/  FMUL.FTZ R180, R29, UR6 ;  /* 0x000000061db47c20 */ /* 0x000fe20008410000 */
[----:B------:R-:W-:Y:S01]  /*5000*/  FMUL.FTZ R182, R32, UR6 ;  /* 0x0000000620b67c20 */ /* 0x000fe20008410000 */
[----:B------:R-:W-:Y:S01]  /*5010*/  FMUL.FTZ R32, R35, UR6 ;  /* 0x0000000623207c20 */ /* 0x000fe20008410000 */
[----:B------:R-:W-:Y:S02]  /*5020*/  MUFU.TANH R216, R216 ;  /* 0x000000d800d87308 */ /* 0x000fe40000002400 */
[----:B------:R-:W-:Y:S01]  /*5030*/  HGMMA.64x128x16.F32.BF16 R88, R176, gdesc[UR12].tnspB, R88, gsb0 ;  /* 0x41e0000cb0587df0 */ /* 0x000fe20008001858 */
[----:B------:R-:W-:Y:S01]  /*5040*/  UMOV UR14, UR10 ;  /* 0x0000000a000e7c82 */ /* 0x000fe20008000000 */
[----:B------:R-:W-:Y:S01]  /*5050*/  UMOV UR15, 0x40000040 ;  /* 0x40000040000f7882 */ /* 0x000fe20000000000 */
[----:B------:R-:W-:-:S03]  /*5060*/  UIADD3 UR10, UR4, 0x180, URZ ;  /* 0x00000180040a7890 */ /* 0x000fc6000fffe03f */
[----:B------:R-:W1:Y:S01]  /*5070*/  MUFU.TANH R180, R180 ;  /* 0x000000b400b47308 */ /* 0x000e620000002400 */
[----:B--2---:R-:W-:-:S07]  /*5080*/  FMNMX.FTZ R21, R28, R21, !PT ;  /* 0x000000151c157209 */ /* 0x004fce0007810000 */
[----:B------:R-:W2:Y:S08]  /*5090*/  MUFU.TANH R182, R182 ;  /* 0x000000b600b67308 */ /* 0x000eb00000002400 */
[----:B------:R-:W3:Y:S01]  /*50a0*/  MUFU.TANH R30, R30 ;  /* 0x0000001e001e7308 */ /* 0x000ee20000002400 */
[----:B-1----:R-:W-:-:S07]  /*50b0*/  FMNMX.FTZ R7, R180, R7, !PT ;  /* 0x00000007b4077209 */ /* 0x002fce0007810000 */
[----:B------:R-:W1:Y:S01]  /*50c0*/  MUFU.TANH R32, R32 ;  /* 0x0000002000207308 */ /* 0x000e620000002400 */
[----:B--2---:R-:W-:-:S04]  /*50d0*/  FMNMX.FTZ R7, R182, R7, !PT ;  /* 0x00000007b6077209 */ /* 0x004fc80007810000 */
[----:B------:R-:W-:-:S03]  /*50e0*/  FMNMX.FTZ R7, R190, R7, !PT ;  /* 0x00000007be077209 */ /* 0x000fc60007810000 */
[----:B------:R-:W2:Y:S01]  /*50f0*/  MUFU.TANH R34, R34 ;  /* 0x0000002200227308 */ /* 0x000ea20000002400 */
[----:B------:R-:W-:Y:S02]  /*5100*/  FMNMX.FTZ R7, R192, R7, !PT ;  /* 0x00000007c0077209 */ /* 0x000fe40007810000 */
[----:B---3--:R-:W-:Y:S02]  /*5110*/  FMNMX.FTZ R25, R30, R21, !PT ;  /* 0x000000151e197209 */ /* 0x008fe40007810000 */
[----:B------:R-:W-:-:S03]  /*5120*/  FMNMX.FTZ R7, R194, R7, !PT ;  /* 0x00000007c2077209 */ /* 0x000fc60007810000 */
[----:B------:R-:W-:Y:S01]  /*5130*/  MUFU.TANH R218, R218 ;  /* 0x000000da00da7308 */ /* 0x000fe20000002400 */
[----:B------:R-:W-:Y:S02]  /*5140*/  FMNMX.FTZ R7, R196, R7, !PT ;  /* 0x00000007c4077209 */ /* 0x000fe40007810000 */
[----:B-1----:R-:W-:Y:S02]  /*5150*/  FMNMX.FTZ R25, R32, R25, !PT ;  /* 0x0000001920197209 */ /* 0x002fe40007810000 */
[----:B------:R-:W-:-:S03]  /*5160*/  FMNMX.FTZ R7, R198, R7, !PT ;  /* 0x00000007c6077209 */ /* 0x000fc60007810000 */
[----:B------:R-:W1:Y:S01]  /*5170*/  MUFU.TANH R36, R36 ;  /* 0x0000002400247308 */ /* 0x000e620000002400 */
[----:B------:R-:W-:Y:S02]  /*5180*/  FMNMX.FTZ R7, R200, R7, !PT ;  /* 0x00000007c8077209 */ /* 0x000fe40007810000 */
[----:B--2---:R-:W-:Y:S02]  /*5190*/  FMNMX.FTZ R25, R34, R25, !PT ;  /* 0x0000001922197209 */ /* 0x004fe40007810000 */
[----:B------:R-:W-:-:S03]  /*51a0*/  FMNMX.FTZ R7, R202, R7, !PT ;  /* 0x00000007ca077209 */ /* 0x000fc60007810000 */
        /* <DEDUP_REMOVED lines=24> */
[----:B------:R-:W-:Y:S01]  /*5330*/  UIADD3 UR10, UR4, 0x200, URZ ;  /* 0x00000200040a7890 */ /* 0x000fe2000fffe03f */
[----:B--2---:R-:W-:-:S02]  /*5340*/  FMNMX.FTZ R31, R46, R27, !PT ;  /* 0x0000001b2e1f7209 */ /* 0x004fc40007810000 */
[----:B------:R-:W1:Y:S08]  /*5350*/  MUFU.TANH R176, R176 ;  /* 0x000000b000b07308 */ /* 0x000e700000002400 */
[----:B------:R-:W2:Y:S08]  /*5360*/  MUFU.TANH R178, R178 ;  /* 0x000000b200b27308 */ /* 0x000eb00000002400 */
[----:B------:R-:W3:Y:S01]  /*5370*/  MUFU.TANH R48, R48 ;  /* 0x0000003000307308 */ /* 0x000ee20000002400 */
[----:B-1----:R-:W-:-:S07]  /*5380*/  FMNMX.FTZ R7, R176, R7, !PT ;  /* 0x00000007b0077209 */ /* 0x002fce0007810000 */
[----:B------:R-:W-:Y:S01]  /*5390*/  MUFU.TANH R228, R228 ;  /* 0x000000e400e47308 */ /* 0x000fe20000002400 */
[----:B--2---:R-:W-:-:S04]  /*53a0*/  FMNMX.FTZ R7, R178, R7, !PT ;  /* 0x00000007b2077209 */ /* 0x004fc80007810000 */
[----:B------:R-:W-:-:S03]  /*53b0*/  FMNMX.FTZ R7, R204, R7, !PT ;  /* 0x00000007cc077209 */ /* 0x000fc60007810000 */
[----:B------:R-:W1:Y:S01]  /*53c0*/  MUFU.TANH R50, R50 ;  /* 0x0000003200327308 */ /* 0x000e620000002400 */
[----:B------:R-:W-:Y:S02]  /*53d0*/  FMNMX.FTZ R7, R206, R7, !PT ;  /* 0x00000007ce077209 */ /* 0x000fe40007810000 */
[----:B---3--:R-:W-:Y:S02]  /*53e0*/  FMNMX.FTZ R31, R48, R31, !PT ;  /* 0x0000001f301f7209 */ /* 0x008fe40007810000 */
[----:B------:R-:W-:-:S03]  /*53f0*/  FMNMX.FTZ R7, R208, R7, !PT ;  /* 0x00000007d0077209 */ /* 0x000fc60007810000 */
[----:B------:R-:W-:Y:S01]  /*5400*/  MUFU.TANH R226, R226 ;  /* 0x000000e200e27308 */ /* 0x000fe20000002400 */
[----:B------:R-:W-:-:S04]  /*5410*/  FMNMX.FTZ R7, R210, R7, !PT ;  /* 0x00000007d2077209 */ /* 0x000fc80007810000 */
[----:B------:R-:W-:-:S03]  /*5420*/  FMNMX.FTZ R7, R212, R7, !PT ;  /* 0x00000007d4077209 */ /* 0x000fc60007810000 */
[----:B------:R-:W2:Y:S01]  /*5430*/  MUFU.TANH R52, R52 ;  /* 0x0000003400347308 */ /* 0x000ea20000002400 */
[----:B------:R-:W-:Y:S02]  /*5440*/  FMNMX.FTZ R7, R214, R7, !PT ;  /* 0x00000007d6077209 */ /* 0x000fe40007810000 */
[----:B-1----:R-:W-:Y:S02]  /*5450*/  FMNMX.FTZ R31, R50, R31, !PT ;  /* 0x0000001f321f7209 */ /* 0x002fe40007810000 */
[----:B------:R-:W-:-:S03]  /*5460*/  FMNMX.FTZ R7, R216, R7, !PT ;  /* 0x00000007d8077209 */ /* 0x000fc60007810000 */
[----:B------:R-:W1:Y:S08]  /*5470*/  MUFU.TANH R54, R54 ;  /* 0x0000003600367308 */ /* 0x000e700000002400 */
[----:B------:R-:W3:Y:S01]  /*5480*/  MUFU.TANH R56, R56 ;  /* 0x0000003800387308 */ /* 0x000ee20000002400 */
[----:B--2---:R-:W-:-:S07]  /*5490*/  FMNMX.FTZ R31, R52, R31, !PT ;  /* 0x0000001f341f7209 */ /* 0x004fce0007810000 */
[----:B------:R-:W2:Y:S01]  /*54a0*/  MUFU.TANH R58, R58 ;  /* 0x0000003a003a7308 */ /* 0x000ea20000002400 */
[----:B-1----:R-:W-:-:S07]  /*54b0*/  FMNMX.FTZ R33, R54, R31, !PT ;  /* 0x0000001f36217209 */ /* 0x002fce0007810000 */
[----:B------:R-:W1:Y:S01]  /*54c0*/  MUFU.TANH R60, R60 ;  /* 0x0000003c003c7308 */ /* 0x000e620000002400 */
[----:B---3--:R-:W-:-:S07]  /*54d0*/  FMNMX.FTZ R33, R56, R33, !PT ;  /* 0x0000002138217209 */ /* 0x008fce0007810000 */
[----:B------:R-:W3:Y:S01]  /*54e0*/  MUFU.TANH R62, R62 ;  /* 0x0000003e003e7308 */ /* 0x000ee20000002400 */
[----:B--2---:R-:W-:-:S07]  /*54f0*/  FMNMX.FTZ R33, R58, R33, !PT ;  /* 0x000000213a217209 */ /* 0x004fce0007810000 */
[----:B------:R-:W2:Y:S01]  /*5500*/  MUFU.TANH R64, R64 ;  /* 0x0000004000407308 */ /* 0x000ea20000002400 */
[----:B-1----:R-:W-:-:S07]  /*5510*/  FMNMX.FTZ R33, R60, R33, !PT ;  /* 0x000000213c217209 */ /* 0x002fce0007810000 */
[----:B------:R-:W1:Y:S01]  /*5520*/  MUFU.TANH R66, R66 ;  /* 0x0000004200427308 */ /* 0x000e620000002400 */
[----:B---3--:R-:W-:-:S07]  /*5530*/  FMNMX.FTZ R35, R62, R33, !PT ;  /* 0x000000213e237209 */ /* 0x008fce0007810000 */
[----:B------:R-:W-:Y:S01]  /*5540*/  MUFU.TANH R70, R70 ;  /* 0x0000004600467308 */ /* 0x000fe20000002400 */
[----:B--2---:R-:W-:-:S07]  /*5550*/  FMNMX.FTZ R35, R64, R35, !PT ;  /* 0x0000002340237209 */ /* 0x004fce0007810000 */
[----:B------:R-:W-:Y:S01]  /*5560*/  MUFU.TANH R74, R74 ;  /* 0x0000004a004a7308 */ /* 0x000fe20000002400 */
[----:B-1----:R-:W-:-:S07]  /*5570*/  FMNMX.FTZ R35, R66, R35, !PT ;  /* 0x0000002342237209 */ /* 0x002fce0007810000 */
[----:B------:R-:W-:Y:S01]  /*5580*/  MUFU.TANH R78, R78 ;  /* 0x0000004e004e7308 */ /* 0x000fe20000002400 */
[----:B------:R-:W-:Y:S02]  /*5590*/  WARPGROUP.DEPBAR.LE gsb0, 0x0 ;  /* 0x00008000000079c5 */ /* 0x000fe40000010000 */
[----:B------:R-:W-:Y:S01]  /*55a0*/  WARPGROUP.ARRIVE ;  /* 0x00000000000079c5 */ /* 0x000fe20000000000 */
[----:B------:R-:W-:Y:S01]  /*55b0*/  FMUL.FTZ R172, R65, UR6 ;  /* 0x0000000641ac7c20 */ /* 0x000fe20008410000 */
[----:B------:R-:W-:Y:S01]  /*55c0*/  FMUL.FTZ R174, R68, UR6 ;  /* 0x0000000644ae7c20 */ /* 0x000fe20008410000 */
[----:B------:R-:W-:Y:S02]  /*55d0*/  FMUL.FTZ R68, R71, UR6 ;  /* 0x0000000647447c20 */ /* 0x000fe40008410000 */
[----:B------:R-:W-:Y:S01]  /*55e0*/  MUFU.TANH R84, R84 ;  /* 0x0000005400547308 */ /* 0x000fe20000002400 */
[----:B------:R-:W-:Y:S01]  /*55f0*/  HGMMA.64x128x16.F32.BF16 R88, R168, gdesc[UR12].tnspB, R88, gsb0 ;  /* 0x41e0000ca8587df0 */ /* 0x000fe20008001858 */
[----:B------:R-:W-:Y:S01]  /*5600*/  UMOV UR14, UR10 ;  /* 0x0000000a000e7c82 */ /* 0x000fe20008000000 */
[----:B------:R-:W-:Y:S01]  /*5610*/  UMOV UR15, 0x40000040 ;  /* 0x40000040000f7882 */ /* 0x000fe20000000000 */
[----:B------:R-:W-:-:S04]  /*5620*/  UIADD3 UR10, UR4, 0x280, URZ ;  /* 0x00000280040a7890 */ /* 0x000fc8000fffe03f */
[----:B------:R-:W1:Y:S08]  /*5630*/  MUFU.TANH R172, R172 ;  /* 0x000000ac00ac7308 */ /* 0x000e700000002400 */
[----:B------:R-:W2:Y:S08]  /*5640*/  MUFU.TANH R174, R174 ;  /* 0x000000ae00ae7308 */ /* 0x000eb00000002400 */
[----:B------:R-:W3:Y:S01]  /*5650*/  MUFU.TANH R68, R68 ;  /* 0x0000004400447308 */ /* 0x000ee20000002400 */
[----:B-1----:R-:W-:-:S07]  /*5660*/  FMNMX.FTZ R7, R172, R7, !PT ;  /* 0x00000007ac077209 */ /* 0x002fce0007810000 */
[----:B------:R-:W1:Y:S01]  /*5670*/  MUFU.TANH R82, R82 ;  /* 0x0000005200527308 */ /* 0x000e620000002400 */
[----:B--2---:R-:W-:-:S04]  /*5680*/  FMNMX.FTZ R7, R174, R7, !PT ;  /* 0x00000007ae077209 */ /* 0x004fc80007810000 */
[----:B------:R-:W-:-:S03]  /*5690*/  FMNMX.FTZ R7, R218, R7, !PT ;  /* 0x00000007da077209 */ /* 0x000fc60007810000 */
[----:B------:R-:W-:Y:S01]  /*56a0*/  MUFU.TANH R86, R86 ;  /* 0x0000005600567308 */ /* 0x000fe20000002400 */
[----:B------:R-:W-:Y:S02]  /*56b0*/  FMNMX.FTZ R7, R72, R7, !PT ;  /* 0x0000000748077209 */ /* 0x000fe40007810000 */
[----:B---3--:R-:W-:Y:S02]  /*56c0*/  FMNMX.FTZ R35, R68, R35, !PT ;  /* 0x0000002344237209 */ /* 0x008fe40007810000 */
[----:B------:R-:W-:Y:S02]  /*56d0*/  FMNMX.FTZ R7, R220, R7, !PT ;  /* 0x00000007dc077209 */ /* 0x000fe40007810000 */
[----:B------:R-:W-:Y:S02]  /*56e0*/  FMNMX.FTZ R37, R70, R35, !PT ;  /* 0x0000002346257209 */ /* 0x000fe40007810000 */
[----:B------:R-:W-:Y:S02]  /*56f0*/  FMNMX.FTZ R7, R76, R7, !PT ;  /* 0x000000074c077209 */ /* 0x000fe40007810000 */
[----:B------:R-:W-:-:S02]  /*5700*/  FMNMX.FTZ R37, R74, R37, !PT ;  /* 0x000000254a257209 */ /* 0x000fc40007810000 */
[----:B------:R-:W-:Y:S02]  /*5710*/  FMNMX.FTZ R7, R222, R7, !PT ;  /* 0x00000007de077209 */ /* 0x000fe40007810000 */
[----:B------:R-:W-:Y:S02]  /*5720*/  FMNMX.FTZ R37, R78, R37, !PT ;  /* 0x000000254e257209 */ /* 0x000fe40007810000 */
[----:B------:R-:W-:Y:S02]  /*5730*/  FMNMX.FTZ R7, R80, R7, !PT ;  /* 0x0000000750077209 */ /* 0x000fe40007810000 */
[----:B------:R-:W-:Y:S02]  /*5740*/  FMNMX.FTZ R37, R84, R37, !PT ;  /* 0x0000002554257209 */ /* 0x000fe40007810000 */
[----:B------:R-:W-:Y:S02]  /*5750*/  FMNMX.FTZ R7, R224, R7, !PT ;  /* 0x00000007e0077209 */ /* 0x000fe40007810000 */
[----:B-1----:R-:W-:-:S02]  /*5760*/  FMNMX.FTZ R39, R82, R37, !PT ;  /* 0x0000002552277209 */ /* 0x002fc40007810000 */
[----:B------:R-:W-:-:S04]  /*5770*/  FMNMX.FTZ R7, R228, R7, !PT ;  /* 0x00000007e4077209 */ /* 0x000fc80007810000 */
[----:B------:R-:W-:-:S05]  /*5780*/  FMNMX.FTZ R7, R226, R7, !PT ;  /* 0x00000007e2077209 */ /* 0x000fca0007810000 */
[----:B------:R-:W1:Y:S02]  /*5790*/  SHFL.BFLY PT, R8, R7, 0x2, 0x1f ;  /* 0x0c401f0007087f89 */ /* 0x000e6400000e0000 */
[----:B-1----:R-:W-:Y:S02]  /*57a0*/  FMNMX.FTZ R8, R7, R8, !PT ;  /* 0x0000000807087209 */ /* 0x002fe40007810000 */
[----:B------:R-:W1:Y:S03]  /*57b0*/  LDC R7, c[0x0][0x988] ;  /* 0x00026200ff077b82 */ /* 0x000e660000000800 */
[----:B------:R-:W2:Y:S02]  /*57c0*/  SHFL.BFLY PT, R13, R8, 0x1, 0x1f ;  /* 0x0c201f00080d7f89 */ /* 0x000ea400000e0000 */
[----:B--2---:R-:W-:-:S05]  /*57d0*/  FMNMX.FTZ R10, R8, R13, !PT ;  /* 0x0000000d080a7209 */ /* 0x004fca0007810000 */
[C---:B-1----:R-:W-:Y:S01]  /*57e0*/  FMUL.FTZ R29, R10.reuse, R7 ;  /* 0x000000070a1d7220 */ /* 0x042fe20000410000 */
[----:B------:R-:W-:-:S03]  /*57f0*/  FADD.FTZ R8, -R10, R11 ;  /* 0x0000000b0a087221 */ /* 0x000fc60000010100 */
[-CC-:B------:R-:W-:Y:S01]  /*5800*/  FFMA.FTZ R11, R6, R7.reuse, -R29.reuse ;  /* 0x00000007060b7223 */ /* 0x180fe2000001081d */
[-CC-:B------:R-:W-:Y:S01]  /*5810*/  FFMA.FTZ R230, R12, R7.reuse, -R29.reuse ;  /* 0x000000070ce67223 */ /* 0x180fe2000001081d */
[-CC-:B------:R-:W-:Y:S01]  /*5820*/  FFMA.FTZ R192, R192, R7.reuse, -R29.reuse ;  /* 0x00000007c0c07223 */ /* 0x180fe2000001081d */
[-CC-:B------:R-:W-:Y:S01]  /*5830*/  FFMA.FTZ R196, R196, R7.reuse, -R29.reuse ;  /* 0x00000007c4c47223 */ /* 0x180fe2000001081d */
[-CC-:B------:R-:W-:Y:S01]  /*5840*/  FFMA.FTZ R200, R200, R7.reuse, -R29.reuse ;  /* 0x00000007c8c87223 */ /* 0x180fe2000001081d */
[-CC-:B------:R-:W-:Y:S01]  /*5850*/  FFMA.FTZ R13, R24, R7.reuse, -R29.reuse ;  /* 0x00000007180d7223 */ /* 0x180fe2000001081d */
[----:B------:R1:W-:Y:S01]  /*5860*/  MUFU.EX2 R21, R192 ;  /* 0x000000c000157308 */ /* 0x0003e20000000800 */
[-CC-:B------:R-:W-:Y:S01]  /*5870*/  FFMA.FTZ R43, R72, R7.reuse, -R29.reuse ;  /* 0x00000007482b7223 */ /* 0x180fe2000001081d */
[----:B------:R-:W-:Y:S02]  /*5880*/  WARPGROUP.DEPBAR.LE gsb0, 0x0 ;  /* 0x00008000000079c5 */ /* 0x000fe40000010000 */
[----:B------:R-:W-:Y:S01]  /*5890*/  WARPGROUP.ARRIVE ;  /* 0x00000000000079c5 */ /* 0x000fe20000000000 */
[----:B------:R-:W-:Y:S01]  /*58a0*/  FMUL.FTZ R168, R83, UR6 ;  /* 0x0000000653a87c20 */ /* 0x000fe20008410000 */
[----:B------:R-:W-:Y:S01]  /*58b0*/  FMUL.FTZ R170, R87, UR6 ;  /* 0x0000000657aa7c20 */ /* 0x000fe20008410000 */
[-CC-:B------:R-:W-:Y:S01]  /*58c0*/  FFMA.FTZ R47, R80, R7.reuse, -R29.reuse ;  /* 0x00000007502f7223 */ /* 0x180fe2000001081d */
[----:B------:R2:W-:Y:S01]  /*58d0*/  MUFU.EX2 R25, R196 ;  /* 0x000000c400197308 */ /* 0x0005e20000000800 */
[-CC-:B-1----:R-:W-:Y:S01]  /*58e0*/  FFMA.FTZ R192, R202, R7.reuse, -R29.reuse ;  /* 0x00000007cac07223 */ /* 0x182fe2000001081d */
[----:B------:R-:W-:Y:S01]  /*58f0*/  HGMMA.64x128x16.F32.BF16 R88, R152, gdesc[UR12].tnspB, R88, gsb0 ;  /* 0x41e0000c98587df0 */ /* 0x000fe20008001858 */
[----:B------:R-:W-:Y:S01]  /*5900*/  UMOV UR14, UR10 ;  /* 0x0000000a000e7c82 */ /* 0x000fe20008000000 */
[----:B------:R-:W-:Y:S01]  /*5910*/  UMOV UR15, 0x40000040 ;  /* 0x40000040000f7882 */ /* 0x000fe20000000000 */
[----:B------:R-:W-:Y:S01]  /*5920*/  UIADD3 UR10, UR4, 0x300, URZ ;  /* 0x00000300040a7890 */ /* 0x000fe2000fffe03f */
[-CC-:B------:R-:W-:Y:S01]  /*5930*/  FFMA.FTZ R24, R180, R7.reuse, -R29.reuse ;  /* 0x00000007b4187223 */ /* 0x180fe2000001081d */
[-CC-:B------:R-:W-:Y:S01]  /*5940*/  FFMA.FTZ R15, R182, R7.reuse, -R29.reuse ;  /* 0x00000007b60f7223 */ /* 0x180fe2000001081d */
[----:B------:R-:W1:Y:S01]  /*5950*/  MUFU.TANH R168, R168 ;  /* 0x000000a800a87308 */ /* 0x000e620000002400 */
[-CC-:B------:R-:W-:Y:S01]  /*5960*/  FFMA.FTZ R176, R176, R7.reuse, -R29.reuse ;  /* 0x00000007b0b07223 */ /* 0x180fe2000001081d */
[-CC-:B------:R-:W-:Y:S01]  /*5970*/  FFMA.FTZ R204, R204, R7.reuse, -R29.reuse ;  /* 0x00000007cccc7223 */ /* 0x180fe2000001081d */
[-CC-:B--2---:R-:W-:Y:S01]  /*5980*/  FFMA.FTZ R196, R206, R7.reuse, -R29.reuse ;  /* 0x00000007cec47223 */ /* 0x184fe2000001081d */
[-CC-:B------:R-:W-:Y:S01]  /*5990*/  FFMA.FTZ R208, R208, R7.reuse, -R29.reuse ;  /* 0x00000007d0d07223 */ /* 0x180fe2000001081d */
[-CC-:B------:R-:W-:Y:S01]  /*59a0*/  FFMA.FTZ R212, R212, R7.reuse, -R29.reuse ;  /* 0x00000007d4d47223 */ /* 0x180fe2000001081d */
[-CC-:B------:R-:W-:Y:S01]  /*59b0*/  FFMA.FTZ R41, R174, R7.reuse, -R29.reuse ;  /* 0x00000007ae297223 */ /* 0x180fe2000001081d */
[-CC-:B------:R-:W-:Y:S01]  /*59c0*/  FFMA.FTZ R72, R220, R7.reuse, -R29.reuse ;  /* 0x00000007dc487223 */ /* 0x180fe2000001081d */
[----:B------:R-:W2:Y:S01]  /*59d0*/  MUFU.TANH R170, R170 ;  /* 0x000000aa00aa7308 */ /* 0x000ea20000002400 */
[-CC-:B------:R-:W-:Y:S01]  /*59e0*/  FFMA.FTZ R80, R224, R7.reuse, -R29.reuse ;  /* 0x00000007e0507223 */ /* 0x180fe2000001081d */
[-CC-:B------:R-:W-:Y:S01]  /*59f0*/  FFMA.FTZ R49, R228, R7.reuse, -R29.reuse ;  /* 0x00000007e4317223 */ /* 0x180fe2000001081d */
[-C--:B------:R-:W-:Y:S01]  /*5a00*/  FFMA.FTZ R202, R226, R7.reuse, -R29 ;  /* 0x00000007e2ca7223 */ /* 0x080fe2000001081d */
[----:B------:R-:W-:Y:S01]  /*5a10*/  UIADD3 UR4, UR4, 0x380, URZ ;  /* 0x0000038004047890 */ /* 0x000fe2000fffe03f */
[----:B------:R-:W-:-:S03]  /*5a20*/  FMUL.FTZ R8, R8, R7 ;  /* 0x0000000708087220 */ /* 0x000fc60000410000 */
[----:B------:R3:W-:Y:S01]  /*5a30*/  MUFU.EX2 R27, R200 ;  /* 0x000000c8001b7308 */ /* 0x0007e20000000800 */
[----:B-1----:R-:W-:-:S04]  /*5a40*/  FMNMX.FTZ R39, R168, R39, !PT ;  /* 0x00000027a8277209 */ /* 0x002fc80007810000 */
[----:B------:R-:W-:-:S03]  /*5a50*/  FMNMX.FTZ R39, R86, R39, !PT ;  /* 0x0000002756277209 */ /* 0x000fc60007810000 */
[----:B------:R-:W-:Y:S01]  /*5a60*/  MUFU.EX2 R8, R8 ;  /* 0x0000000800087308 */ /* 0x000fe20000000800 */
[----:B--2---:R-:W-:Y:S01]  /*5a70*/  FMNMX.FTZ R6, R170, R39, !PT ;  /* 0x00000027aa067209 */ /* 0x004fe20007810000 */
[-CC-:B------:R-:W-:Y:S01]  /*5a80*/  FFMA.FTZ R39, R216, R7.reuse, -R29.reuse ;  /* 0x00000007d8277223 */ /* 0x180fe2000001081d */
[----:B---3--:R-:W-:-:S03]  /*5a90*/  FFMA.FTZ R200, R218, R7, -R29 ;  /* 0x00000007dac87223 */ /* 0x008fc6000001081d */
[----:B------:R-:W1:Y:S02]  /*5aa0*/  SHFL.BFLY PT, R45, R6, 0x2, 0x1f ;  /* 0x0c401f00062d7f89 */ /* 0x000e6400000e0000 */
[----:B------:R-:W2:Y:S08]  /*5ab0*/  MUFU.EX2 R11, R11 ;  /* 0x0000000b000b7308 */ /* 0x000eb00000000800 */
[----:B------:R-:W3:Y:S08]  /*5ac0*/  MUFU.EX2 R230, R230 ;  /* 0x000000e600e67308 */ /* 0x000ef00000000800 */
[----:B------:R-:W-:Y:S01]  /*5ad0*/  MUFU.EX2 R13, R13 ;  /* 0x0000000d000d7308 */ /* 0x000fe20000000800 */
[----:B--2---:R-:W-:Y:S01]  /*5ae0*/  FFMA.FTZ R3, R8, R3, R11 ;  /* 0x0000000308037223 */ /* 0x004fe2000001000b */
[----:B-1----:R-:W-:Y:S01]  /*5af0*/  FMNMX.FTZ R51, R6, R45, !PT ;  /* 0x0000002d06337209 */ /* 0x002fe20007810000 */
[-CC-:B------:R-:W-:Y:S01]  /*5b00*/  FFMA.FTZ R45, R76, R7.reuse, -R29.reuse ;  /* 0x000000074c2d7223 */ /* 0x180fe2000001081d */
[----:B------:R-:W-:-:S04]  /*5b10*/  FFMA.FTZ R76, R222, R7, -R29 ;  /* 0x00000007de4c7223 */ /* 0x000fc8000001081d */
[----:B------:R-:W1:Y:S01]  /*5b20*/  MUFU.EX2 R24, R24 ;  /* 0x0000001800187308 */ /* 0x000e620000000800 */
[----:B---3--:R-:W-:Y:S01]  /*5b30*/  F2FP.BF16.F32.PACK_AB R180, R230, R11 ;  /* 0x0000000be6b4723e */ /* 0x008fe200000010ff */
[----:B------:R-:W2:Y:S01]  /*5b40*/  SHFL.BFLY PT, R12, R51, 0x1, 0x1f ;  /* 0x0c201f00330c7f89 */ /* 0x000ea200000e0000 */
[----:B------:R-:W-:-:S05]  /*5b50*/  IMAD.MOV.U32 R11, RZ, RZ, R10 ;  /* 0x000000ffff0b7224 */ /* 0x000fca00078e000a */
[----:B------:R-:W-:Y:S08]  /*5b60*/  MUFU.EX2 R15, R15 ;  /* 0x0000000f000f7308 */ /* 0x000ff00000000800 */
[----:B------:R-:W3:Y:S01]  /*5b70*/  MUFU.EX2 R192, R192 ;  /* 0x000000c000c07308 */ /* 0x000ee20000000800 */
[----:B-1----:R-:W-:-:S07]  /*5b80*/  F2FP.BF16.F32.PACK_AB R182, R24, R13 ;  /* 0x0000000d18b6723e */ /* 0x002fce00000010ff */
[----:B------:R-:W-:Y:S01]  /*5b90*/  MUFU.EX2 R31, R176 ;  /* 0x000000b0001f7308 */ /* 0x000fe20000000800 */
[----:B--2---:R-:W-:-:S05]  /*5ba0*/  FMNMX.FTZ R12, R51, R12, !PT ;  /* 0x0000000c330c7209 */ /* 0x004fca0007810000 */
[----:B------:R-:W-:Y:S01]  /*5bb0*/  FADD.FTZ R6, -R12, R9 ;  /* 0x000000090c067221 */ /* 0x000fe20000010100 */
[----:B------:R-:W-:Y:S01]  /*5bc0*/  IMAD.U32 R9, RZ, RZ, UR7 ;  /* 0x00000007ff097e24 */ /* 0x000fe2000f8e00ff */
[----:B------:R-:W-:Y:S01]  /*5bd0*/  MUFU.EX2 R33, R204 ;  /* 0x000000cc00217308 */ /* 0x000fe20000000800 */
[----:B---3--:R-:W-:Y:S01]  /*5be0*/  F2FP.BF16.F32.PACK_AB R174, R192, R27 ;  /* 0x0000001bc0ae723e */ /* 0x008fe200000010ff */
[----:B------:R-:W-:Y:S02]  /*5bf0*/  FMUL.FTZ R6, R6, R7 ;  /* 0x0000000706067220 */ /* 0x000fe40000410000 */
[----:B------:R-:W-:-:S04]  /*5c00*/  @!P1 IADD3 R9, R9, 0x34840, RZ ;  /* 0x0003484009099810 */ /* 0x000fc80007ffe0ff */
[----:B------:R-:W-:Y:S01]  /*5c10*/  MUFU.EX2 R6, R6 ;  /* 0x0000000600067308 */ /* 0x000fe20000000800 */
[----:B------:R-:W-:-:S07]  /*5c20*/  @!P1 PRMT R9, RZ, 0x654, R9 ;  /* 0x00000654ff099816 */ /* 0x000fce0000000009 */
[----:B------:R-:W-:Y:S08]  /*5c30*/  MUFU.EX2 R196, R196 ;  /* 0x000000c400c47308 */ /* 0x000ff00000000800 */
[----:B------:R-:W-:Y:S08]  /*5c40*/  MUFU.EX2 R35, R208 ;  /* 0x000000d000237308 */ /* 0x000ff00000000800 */
[----:B------:R-:W-:Y:S08]  /*5c50*/  MUFU.EX2 R37, R212 ;  /* 0x000000d400257308 */ /* 0x000ff00000000800 */
[----:B------:R-:W-:Y:S01]  /*5c60*/  MUFU.EX2 R39, R39 ;  /* 0x0000002700277308 */ /* 0x000fe20000000800 */
[----:B------:R-:W-:-:S02]  /*5c70*/  WARPGROUP.DEPBAR.LE gsb0, 0x0 ;  /* 0x00008000000079c5 */ /* 0x000fc40000010000 */
[----:B------:R-:W-:Y:S01]  /*5c80*/  WARPGROUP.ARRIVE ;  /* 0x00000000000079c5 */ /* 0x000fe20000000000 */
[-CC-:B------:R-:W-:Y:S01]  /*5c90*/  FFMA.FTZ R152, R190, R7.reuse, -R29.reuse ;  /* 0x00000007be987223 */ /* 0x180fe2000001081d */
[-CC-:B------:R-:W-:Y:S01]  /*5ca0*/  FFMA.FTZ R154, R194, R7.reuse, -R29.reuse ;  /* 0x00000007c29a7223 */ /* 0x180fe2000001081d */
[-CC-:B------:R-:W-:Y:S01]  /*5cb0*/  FFMA.FTZ R190, R198, R7.reuse, -R29.reuse ;  /* 0x00000007c6be7223 */ /* 0x180fe2000001081d */
[-CC-:B------:R-:W-:Y:S01]  /*5cc0*/  FFMA.FTZ R194, R178, R7.reuse, -R29.reuse ;  /* 0x00000007b2c27223 */ /* 0x180fe2000001081d */
[----:B------:R-:W-:Y:S01]  /*5cd0*/  FFMA.FTZ R198, R172, R7, -R29 ;  /* 0x00000007acc67223 */ /* 0x000fe2000001081d */
[----:B------:R-:W-:Y:S01]  /*5ce0*/  HGMMA.64x128x16.F32.BF16 R88, R156, gdesc[UR12].tnspB, R88, gsb0 ;  /* 0x41e0000c9c587df0 */ /* 0x000fe20008001858 */
[----:B------:R-:W-:Y:S01]  /*5cf0*/  UMOV UR14, UR10 ;  /* 0x0000000a000e7c82 */ /* 0x000fe20008000000 */
[----:B------:R-:W-:Y:S01]  /*5d00*/  UMOV UR15, 0x40000040 ;  /* 0x40000040000f7882 */ /* 0x000fe20000000000 */
[----:B------:R-:W-:Y:S01]  /*5d10*/  UMOV UR10, UR4 ;  /* 0x00000004000a7c82 */ /* 0x000fe20008000000 */
[----:B------:R-:W1:Y:S01]  /*5d20*/  MUFU.EX2 R152, R152 ;  /* 0x0000009800987308 */ /* 0x000e620000000800 */
[----:B------:R-:W-:-:S07]  /*5d30*/  UMOV UR4, UR39 ;  /* 0x0000002700047c82 */ /* 0x000fce0008000000 */
[----:B------:R-:W2:Y:S08]  /*5d40*/  MUFU.EX2 R154, R154 ;  /* 0x0000009a009a7308 */ /* 0x000eb00000000800 */
[----:B------:R-:W3:Y:S01]  /*5d50*/  MUFU.EX2 R190, R190 ;  /* 0x000000be00be7308 */ /* 0x000ee20000000800 */
[----:B-1----:R-:W-:-:S07]  /*5d60*/  F2FP.BF16.F32.PACK_AB R176, R152, R15 ;  /* 0x0000000f98b0723e */ /* 0x002fce00000010ff */
[----:B------:R-:W-:Y:S01]  /*5d70*/  MUFU.EX2 R194, R194 ;  /* 0x000000c200c27308 */ /* 0x000fe20000000800 */
[----:B--2---:R-:W-:-:S07]  /*5d80*/  F2FP.BF16.F32.PACK_AB R178, R154, R21 ;  /* 0x000000159ab2723e */ /* 0x004fce00000010ff */
[----:B------:R-:W-:Y:S01]  /*5d90*/  MUFU.EX2 R198, R198 ;  /* 0x000000c600c67308 */ /* 0x000fe20000000800 */
[----:B---3--:R-:W-:-:S07]  /*5da0*/  F2FP.BF16.F32.PACK_AB R172, R190, R25 ;  /* 0x00000019beac723e */ /* 0x008fce00000010ff */
[----:B------:R-:W-:Y:S08]  /*5db0*/  MUFU.EX2 R41, R41 ;  /* 0x0000002900297308 */ /* 0x000ff00000000800 */
[----:B------:R-:W-:Y:S08]  /*5dc0*/  MUFU.EX2 R200, R200 ;  /* 0x000000c800c87308 */ /* 0x000ff00000000800 */
[----:B------:R-:W-:Y:S08]  /*5dd0*/  MUFU.EX2 R43, R43 ;  /* 0x0000002b002b7308 */ /* 0x000ff00000000800 */
[----:B------:R-:W-:Y:S08]  /*5de0*/  MUFU.EX2 R72, R72 ;  /* 0x0000004800487308 */ /* 0x000ff00000000800 */
[----:B------:R-:W-:Y:S08]  /*5df0*/  MUFU.EX2 R45, R45 ;  /* 0x0000002d002d7308 */ /* 0x000ff00000000800 */
[----:B------:R-:W-:Y:S08]  /*5e00*/  MUFU.EX2 R76, R76 ;  /* 0x0000004c004c7308 */ /* 0x000ff00000000800 */
[----:B------:R-:W-:Y:S08]  /*5e10*/  MUFU.EX2 R47, R47 ;  /* 0x0000002f002f7308 */ /* 0x000ff00000000800 */
[----:B------:R-:W1:Y:S08]  /*5e20*/  MUFU.EX2 R80, R80 ;  /* 0x0000005000507308 */ /* 0x000e700000000800 */
[----:B------:R-:W-:Y:S08]  /*5e30*/  MUFU.EX2 R49, R49 ;  /* 0x0000003100317308 */ /* 0x000ff00000000800 */
[----:B------:R-:W2:Y:S01]  /*5e40*/  MUFU.EX2 R202, R202 ;  /* 0x000000ca00ca7308 */ /* 0x000ea20000000800 */
[----:B------:R-:W-:-:S02]  /*5e50*/  WARPGROUP.DEPBAR.LE gsb0, 0x0 ;  /* 0x00008000000079c5 */ /* 0x000fc40000010000 */
[----:B------:R-:W-:Y:S01]  /*5e60*/  WARPGROUP.ARRIVE ;  /* 0x00000000000079c5 */ /* 0x000fe20000000000 */
[-CC-:B------:R-:W-:Y:S01]  /*5e70*/  FFMA.FTZ R156, R210, R7.reuse, -R29.reuse ;  /* 0x00000007d29c7223 */ /* 0x180fe2000001081d */
[-C--:B------:R-:W-:Y:S01]  /*5e80*/  FFMA.FTZ R158, R214, R7.reuse, -R29 ;  /* 0x00000007d69e7223 */ /* 0x080fe2000001081d */
[----:B------:R-:W-:-:S03]  /*5e90*/  FMUL.FTZ R29, R12, R7 ;  /* 0x000000070c1d7220 */ /* 0x000fc60000410000 */
[----:B------:R-:W-:Y:S01]  /*5ea0*/  HGMMA.64x128x16.F32.BF16 R88, R160, gdesc[UR12].tnspB, R88, gsb0 ;  /* 0x41e0000ca0587df0 */ /* 0x000fe20008001858 */
[-CC-:B------:R-:W-:Y:S01]  /*5eb0*/  FFMA.FTZ R177, R30, R7.reuse, -R29.reuse ;  /* 0x000000071eb17223 */ /* 0x180fe2000001081d */
[-CC-:B------:R-:W-:Y:S01]  /*5ec0*/  FFMA.FTZ R30, R36, R7.reuse, -R29.reuse ;  /* 0x00000007241e7223 */ /* 0x180fe2000001081d */
[----:B------:R-:W-:Y:S01]  /*5ed0*/  IMAD.U32 R36, RZ, RZ, UR11 ;  /* 0x0000000bff247e24 */ /* 0x000fe2000f8e00ff */
[----:B------:R-:W-:Y:S01]  /*5ee0*/  UMOV UR11, 0x40000040 ;  /* 0x40000040000b7882 */ /* 0x000fe20000000000 */
[-CC-:B------:R-:W-:Y:S01]  /*5ef0*/  FFMA.FTZ R181, R14, R7.reuse, -R29.reuse ;  /* 0x000000070eb57223 */ /* 0x180fe2000001081d */
[-CC-:B------:R-:W-:Y:S01]  /*5f00*/  FFMA.FTZ R183, R26, R7.reuse, -R29.reuse ;  /* 0x000000071ab77223 */ /* 0x180fe2000001081d */
[-CC-:B------:R-:W-:Y:S01]  /*5f10*/  FFMA.FTZ R28, R28, R7.reuse, -R29.reuse ;  /* 0x000000071c1c7223 */ /* 0x180fe2000001081d */
[----:B------:R-:W-:Y:S01]  /*5f20*/  @!P1 VIADD R36, R36, 0x34860 ;  /* 0x0003486024249836 */ /* 0x000fe20000000000 */
[----:B------:R-:W-:Y:S01]  /*5f30*/  MUFU.EX2 R177, R177 ;  /* 0x000000b100b17308 */ /* 0x000fe20000000800 */
[-CC-:B------:R-:W-:Y:S01]  /*5f40*/  FFMA.FTZ R179, R34, R7.reuse, -R29.reuse ;  /* 0x0000000722b37223 */ /* 0x180fe2000001081d */
[-CC-:B------:R-:W-:Y:S01]  /*5f50*/  FFMA.FTZ R173, R38, R7.reuse, -R29.reuse ;  /* 0x0000000726ad7223 */ /* 0x180fe2000001081d */
[-CC-:B------:R-:W-:Y:S01]  /*5f60*/  FFMA.FTZ R175, R42, R7.reuse, -R29.reuse ;  /* 0x000000072aaf7223 */ /* 0x180fe2000001081d */
[----:B------:R-:W-:Y:S01]  /*5f70*/  @!P1 PRMT R38, RZ, 0x654, R36 ;  /* 0x00000654ff269816 */ /* 0x000fe20000000024 */
[-CC-:B------:R-:W-:Y:S01]  /*5f80*/  FFMA.FTZ R26, R44, R7.reuse, -R29.reuse ;  /* 0x000000072c1a7223 */ /* 0x180fe2000001081d */
[-CC-:B------:R-:W-:Y:S01]  /*5f90*/  FFMA.FTZ R169, R46, R7.reuse, -R29.reuse ;  /* 0x000000072ea97223 */ /* 0x180fe2000001081d */
[-CC-:B------:R-:W-:Y:S01]  /*5fa0*/  FFMA.FTZ R14, R48, R7.reuse, -R29.reuse ;  /* 0x00000007300e7223 */ /* 0x180fe2000001081d */
[----:B------:R-:W3:Y:S01]  /*5fb0*/  MUFU.EX2 R181, R181 ;  /* 0x000000b500b57308 */ /* 0x000ee20000000800 */
[-CC-:B------:R-:W-:Y:S01]  /*5fc0*/  FFMA.FTZ R171, R50, R7.reuse, -R29.reuse ;  /* 0x0000000732ab7223 */ /* 0x180fe2000001081d */
[-CC-:B------:R-:W-:Y:S01]  /*5fd0*/  FFMA.FTZ R153, R54, R7.reuse, -R29.reuse ;  /* 0x0000000736997223 */ /* 0x180fe2000001081d */
[-CC-:B------:R-:W-:Y:S01]  /*5fe0*/  FFMA.FTZ R34, R56, R7.reuse, -R29.reuse ;  /* 0x0000000738227223 */ /* 0x180fe2000001081d */
[-CC-:B------:R-:W-:Y:S01]  /*5ff0*/  FFMA.FTZ R155, R58, R7.reuse, -R29.reuse ;  /* 0x000000073a9b7223 */ /* 0x180fe2000001081d */
[-CC-:B------:R-:W-:Y:S01]  /*6000*/  FFMA.FTZ R60, R60, R7.reuse, -R29.reuse ;  /* 0x000000073c3c7223 */ /* 0x180fe2000001081d */
[-CC-:B------:R-:W-:Y:S01]  /*6010*/  FFMA.FTZ R62, R62, R7.reuse, -R29.reuse ;  /* 0x000000073e3e7223 */ /* 0x180fe2000001081d */
[-CC-:B------:R-:W-:Y:S01]  /*6020*/  FFMA.FTZ R64, R64, R7.reuse, -R29.reuse ;  /* 0x0000000740407223 */ /* 0x180fe2000001081d */
[----:B------:R-:W-:Y:S01]  /*6030*/  MUFU.EX2 R183, R183 ;  /* 0x000000b700b77308 */ /* 0x000fe20000000800 */
        /* <DEDUP_REMOVED lines=8> */
[----:B------:R-:W-:-:S07]  /*60c0*/  FFMA.FTZ R86, R86, R7, -R29 ;  /* 0x0000000756567223 */ /* 0x000fce000001081d */
[----:B------:R-:W-:Y:S08]  /*60d0*/  MUFU.EX2 R179, R179 ;  /* 0x000000b300b37308 */ /* 0x000ff00000000800 */
        /* <DEDUP_REMOVED lines=17> */
[----:B------:R-:W-:Y:S01]  /*61f0*/  FFMA.FTZ R20, R52, R7, -R29 ;  /* 0x0000000734147223 */ /* 0x000fe2000001081d */
[----:B------:R-:W-:Y:S01]  /*6200*/  MUFU.EX2 R60, R60 ;  /* 0x0000003c003c7308 */ /* 0x000fe20000000800 */
[----:B------:R-:W-:Y:S07]  /*6210*/  HGMMA.64x128x16.F32.BF16 R88, R164, gdesc[UR8].tnspB, R88, gsb0 ;  /* 0x41e00008a4587df0 */ /* 0x000fee0008001858 */
[----:B------:R-:W4:Y:S08]  /*6220*/  MUFU.EX2 R160, R160 ;  /* 0x000000a000a07308 */ /* 0x000f300000000800 */
[----:B------:R-:W5:Y:S08]  /*6230*/  MUFU.EX2 R162, R162 ;  /* 0x000000a200a27308 */ /* 0x000f700000000800 */
        /* <DEDUP_REMOVED lines=9> */
[----:B------:R-:W5:Y:S01]  /*62d0*/  MUFU.EX2 R84, R84 ;  /* 0x0000005400547308 */ /* 0x000f620000000800 */
[----:B------:R-:W-:-:S02]  /*62e0*/  WARPGROUP.DEPBAR.LE gsb0, 0x0 ;  /* 0x00008000000079c5 */ /* 0x000fc40000010000 */
[----:B------:R3:W-:Y:S05]  /*62f0*/  @!P1 SYNCS.ARRIVE.TRANS64.RED.A1T0 RZ, [R9+URZ], RZ ;  /* 0x000000ff09ff99a7 */ /* 0x0007ea000810043f */
[----:B------:R-:W5:Y:S01]  /*6300*/  MUFU.EX2 R165, R82 ;  /* 0x0000005200a57308 */ /* 0x000f620000000800 */
[----:B-1----:R-:W-:Y:S02]  /*6310*/  F2FP.BF16.F32.PACK_AB R164, R80, R47 ;  /* 0x0000002f50a4723e */ /* 0x002fe400000010ff */
[----:B--2---:R-:W-:Y:S01]  /*6320*/  F2FP.BF16.F32.PACK_AB R166, R202, R49 ;  /* 0x00000031caa6723e */ /* 0x004fe200000010ff */
[----:B---3--:R-:W-:Y:S01]  /*6330*/  FFMA.FTZ R9, R6, R0, R181 ;  /* 0x0000000006097223 */ /* 0x008fe200000100b5 */
[----:B------:R-:W-:Y:S01]  /*6340*/  FADD.FTZ R0, R230, R3 ;  /* 0x00000003e6007221 */ /* 0x000fe20000010000 */
[----:B------:R1:W-:Y:S02]  /*6350*/  @!P1 SYNCS.ARRIVE.TRANS64.RED.A1T0 RZ, [R38+URZ], RZ ;  /* 0x000000ff26ff99a7 */ /* 0x0003e4000810043f */
[----:B------:R-:W-:Y:S01]  /*6360*/  MUFU.EX2 R167, R86 ;  /* 0x0000005600a77308 */ /* 0x000fe20000000800 */
[C---:B----4-:R-:W-:Y:S01]  /*6370*/  FADD.FTZ R36, R160.reuse, R9 ;  /* 0x00000009a0247221 */ /* 0x050fe20000010000 */
[----:B------:R-:W-:Y:S01]  /*6380*/  FADD.FTZ R3, R13, R0 ;  /* 0x000000000d037221 */ /* 0x000fe20000010000 */
[----:B------:R-:W-:-:S02]  /*6390*/  F2FP.BF16.F32.PACK_AB R181, R160, R181 ;  /* 0x000000b5a0b5723e */ /* 0x000fc400000010ff */
[----:B------:R-:W-:Y:S01]  /*63a0*/  FADD.FTZ R9, R183, R36 ;  /* 0x00000024b7097221 */ /* 0x000fe20000010000 */
[----:B------:R-:W-:Y:S01]  /*63b0*/  FADD.FTZ R0, R24, R3 ;  /* 0x0000000318007221 */ /* 0x000fe20000010000 */
[C---:B------:R-:W-:Y:S02]  /*63c0*/  F2FP.BF16.F32.PACK_AB R183, R28.reuse, R183 ;  /* 0x000000b71cb7723e */ /* 0x040fe400000010ff */
[----:B------:R-:W-:Y:S01]  /*63d0*/  FADD.FTZ R36, R28, R9 ;  /* 0x000000091c247221 */ /* 0x000fe20000010000 */
[----:B------:R-:W-:Y:S01]  /*63e0*/  FADD.FTZ R3, R15, R0 ;  /* 0x000000000f037221 */ /* 0x000fe20000010000 */
[----:B------:R-:W-:Y:S02]  /*63f0*/  F2FP.BF16.F32.PACK_AB R160, R72, R43 ;  /* 0x0000002b48a0723e */ /* 0x000fe400000010ff */
[----:B------:R-:W-:Y:S01]  /*6400*/  FADD.FTZ R9, R177, R36 ;  /* 0x00000024b1097221 */ /* 0x000fe20000010000 */
[----:B------:R-:W-:Y:S01]  /*6410*/  FADD.FTZ R0, R152, R3 ;  /* 0x0000000398007221 */ /* 0x000fe20000010000 */
[----:B-----5:R-:W-:-:S02]  /*6420*/  F2FP.BF16.F32.PACK_AB R177, R162, R177 ;  /* 0x000000b1a2b1723e */ /* 0x020fc400000010ff */
[----:B------:R-:W-:Y:S01]  /*6430*/  FADD.FTZ R36, R162, R9 ;  /* 0x00000009a2247221 */ /* 0x000fe20000010000 */
[----:B------:R-:W-:Y:S01]  /*6440*/  FADD.FTZ R3, R21, R0 ;  /* 0x0000000015037221 */ /* 0x000fe20000010000 */
[----:B------:R-:W-:Y:S02]  /*6450*/  F2FP.BF16.F32.PACK_AB R152, R156, R35 ;  /* 0x000000239c98723e */ /* 0x000fe400000010ff */
[----:B------:R-:W-:Y:S01]  /*6460*/  FADD.FTZ R9, R179, R36 ;  /* 0x00000024b3097221 */ /* 0x000fe20000010000 */
[----:B------:R-:W-:Y:S01]  /*6470*/  FADD.FTZ R0, R154, R3 ;  /* 0x000000039a007221 */ /* 0x000fe20000010000 */
[----:B------:R-:W-:Y:S02]  /*6480*/  F2FP.BF16.F32.PACK_AB R154, R158, R37 ;  /* 0x000000259e9a723e */ /* 0x000fe400000010ff */
[----:B------:R-:W-:Y:S01]  /*6490*/  FADD.FTZ R36, R30, R9 ;  /* 0x000000091e247221 */ /* 0x000fe20000010000 */
[----:B------:R-:W-:Y:S01]  /*64a0*/  FADD.FTZ R3, R25, R0 ;  /* 0x0000000019037221 */ /* 0x000fe20000010000 */
[-CC-:B------:R-:W-:Y:S01]  /*64b0*/  FFMA.FTZ R0, R168, R7.reuse, -R29.reuse ;  /* 0x00000007a8007223 */ /* 0x180fe2000001081d */
[----:B------:R-:W-:Y:S01]  /*64c0*/  FFMA.FTZ R29, R170, R7, -R29 ;  /* 0x00000007aa1d7223 */ /* 0x000fe2000001081d */
[----:B------:R-:W-:Y:S01]  /*64d0*/  FADD.FTZ R9, R173, R36 ;  /* 0x00000024ad097221 */ /* 0x000fe20000010000 */
[----:B------:R-:W-:Y:S01]  /*64e0*/  FADD.FTZ R36, R190, R3 ;  /* 0x00000003be247221 */ /* 0x000fe20000010000 */
[----:B------:R-:W-:-:S02]  /*64f0*/  F2FP.BF16.F32.PACK_AB R179, R30, R179 ;  /* 0x000000b31eb3723e */ /* 0x000fc400000010ff */
[C---:B-1----:R-:W-:Y:S01]  /*6500*/  FADD.FTZ R38, R32.reuse, R9 ;  /* 0x0000000920267221 */ /* 0x042fe20000010000 */
[----:B------:R-:W-:Y:S01]  /*6510*/  FADD.FTZ R3, R27, R36 ;  /* 0x000000241b037221 */ /* 0x000fe20000010000 */
[----:B------:R-:W-:Y:S01]  /*6520*/  MUFU.EX2 R29, R29 ;  /* 0x0000001d001d7308 */ /* 0x000fe20000000800 */
[----:B------:R-:W-:Y:S01]  /*6530*/  F2FP.BF16.F32.PACK_AB R173, R32, R173 ;  /* 0x000000ad20ad723e */ /* 0x000fe200000010ff */
[----:B------:R-:W-:Y:S01]  /*6540*/  FADD.FTZ R9, R175, R38 ;  /* 0x00000026af097221 */ /* 0x000fe20000010000 */
[----:B------:R-:W-:Y:S01]  /*6550*/  FADD.FTZ R36, R192, R3 ;  /* 0x00000003c0247221 */ /* 0x000fe20000010000 */
[C---:B------:R-:W-:Y:S02]  /*6560*/  F2FP.BF16.F32.PACK_AB R175, R26.reuse, R175 ;  /* 0x000000af1aaf723e */ /* 0x040fe400000010ff */
[----:B------:R-:W-:Y:S01]  /*6570*/  FADD.FTZ R38, R26, R9 ;  /* 0x000000091a267221 */ /* 0x000fe20000010000 */
[----:B------:R-:W-:Y:S01]  /*6580*/  FADD.FTZ R3, R31, R36 ;  /* 0x000000241f037221 */ /* 0x000fe20000010000 */
[----:B------:R-:W-:-:S02]  /*6590*/  F2FP.BF16.F32.PACK_AB R168, R194, R31 ;  /* 0x0000001fc2a8723e */ /* 0x000fc400000010ff */
[----:B------:R-:W-:Y:S01]  /*65a0*/  FADD.FTZ R9, R169, R38 ;  /* 0x00000026a9097221 */ /* 0x000fe20000010000 */
[----:B------:R-:W-:Y:S01]  /*65b0*/  FADD.FTZ R24, R194, R3 ;  /* 0x00000003c2187221 */ /* 0x000fe20000010000 */
[C---:B------:R-:W-:Y:S02]  /*65c0*/  F2FP.BF16.F32.PACK_AB R169, R14.reuse, R169 ;  /* 0x000000a90ea9723e */ /* 0x040fe400000010ff */
        /* <DEDUP_REMOVED lines=8> */
[----:B------:R-:W-:Y:S02]  /*6650*/  F2FP.BF16.F32.PACK_AB R162, R76, R45 ;  /* 0x0000002d4ca2723e */ /* 0x000fe400000010ff */
[----:B------:R-:W-:Y:S01]  /*6660*/  FADD.FTZ R9, R153, R28 ;  /* 0x0000001c99097221 */ /* 0x000fe20000010000 */
[----:B------:R-:W-:Y:S01]  /*6670*/  FADD.FTZ R24, R156, R3 ;  /* 0x000000039c187221 */ /* 0x000fe20000010000 */
[C---:B------:R-:W-:Y:S02]  /*6680*/  F2FP.BF16.F32.PACK_AB R153, R34.reuse, R153 ;  /* 0x000000992299723e */ /* 0x040fe400000010ff */
[----:B------:R-:W-:Y:S01]  /*6690*/  FADD.FTZ R28, R34, R9 ;  /* 0x00000009221c7221 */ /* 0x000fe20000010000 */
[----:B------:R-:W-:Y:S01]  /*66a0*/  FADD.FTZ R3, R37, R24 ;  /* 0x0000001825037221 */ /* 0x000fe20000010000 */
[----:B------:R1:W2:Y:S01]  /*66b0*/  MUFU.EX2 R9, R0 ;  /* 0x0000000000097308 */ /* 0x0002a20000000800 */
[----:B------:R-:W-:Y:S01]  /*66c0*/  F2FP.BF16.F32.PACK_AB R156, R198, R39 ;  /* 0x00000027c69c723e */ /* 0x000fe200000010ff */
        /* <DEDUP_REMOVED lines=10> */
[----:B------:R-:W-:-:S03]  /*6770*/  FADD.FTZ R3, R41, R14 ;  /* 0x0000000e29037221 */ /* 0x000fc60000010000 */
        /* <DEDUP_REMOVED lines=11> */
[----:B-1----:R-:W-:Y:S01]  /*6830*/  FADD.FTZ R0, R76, R3 ;  /* 0x000000034c007221 */ /* 0x002fe20000010000 */
[C---:B------:R-:W-:Y:S02]  /*6840*/  F2FP.BF16.F32.PACK_AB R163, R84.reuse, R163 ;  /* 0x000000a354a3723e */ /* 0x040fe400000010ff */
[----:B------:R-:W-:Y:S01]  /*6850*/  FADD.FTZ R28, R84, R28 ;  /* 0x0000001c541c7221 */ /* 0x000fe20000010000 */
[----:B------:R-:W-:-:S03]  /*6860*/  FADD.FTZ R3, R47, R0 ;  /* 0x000000002f037221 */ /* 0x000fc60000010000 */
[----:B------:R-:W-:Y:S01]  /*6870*/  FADD.FTZ R28, R165, R28 ;  /* 0x0000001ca51c7221 */ /* 0x000fe20000010000 */
[----:B------:R-:W-:Y:S01]  /*6880*/  FADD.FTZ R0, R80, R3 ;  /* 0x0000000350007221 */ /* 0x000fe20000010000 */
[C---:B--2---:R-:W-:Y:S02]  /*6890*/  F2FP.BF16.F32.PACK_AB R165, R9.reuse, R165 ;  /* 0x000000a509a5723e */ /* 0x044fe400000010ff */
[----:B------:R-:W-:Y:S01]  /*68a0*/  FADD.FTZ R28, R9, R28 ;  /* 0x0000001c091c7221 */ /* 0x000fe20000010000 */
[----:B------:R-:W-:Y:S01]  /*68b0*/  FADD.FTZ R3, R49, R0 ;  /* 0x0000000031037221 */ /* 0x000fe20000010000 */
[----:B------:R-:W-:Y:S02]  /*68c0*/  IMAD.MOV.U32 R9, RZ, RZ, R12 ;  /* 0x000000ffff097224 */ /* 0x000fe400078e000c */
[----:B------:R-:W-:Y:S01]  /*68d0*/  FADD.FTZ R28, R167, R28 ;  /* 0x0000001ca71c7221 */ /* 0x000fe20000010000 */
[----:B------:R-:W-:Y:S01]  /*68e0*/  FADD.FTZ R3, R202, R3 ;  /* 0x00000003ca037221 */ /* 0x000fe20000010000 */
[----:B------:R-:W-:-:S02]  /*68f0*/  F2FP.BF16.F32.PACK_AB R167, R29, R167 ;  /* 0x000000a71da7723e */ /* 0x000fc400000010ff */
[----:B------:R-:W-:Y:S01]  /*6900*/  FADD.FTZ R0, R29, R28 ;  /* 0x0000001c1d007221 */ /* 0x000fe20000010000 */
[----:B------:R-:W-:Y:S06]  /*6910*/  @P2 BRA `(.L_x_24) ;  /* 0xffffffd400a02947 */ /* 0x000fec000383ffff */
.L_x_15:
[----:B------:R-:W-:Y:S06]  /*6920*/  BAR.ARV 0x8, 0x120 ;  /* 0x0204800000007b1d */ /* 0x000fec0000002000 */
        /* <DEDUP_REMOVED lines=64> */
[----:B------:R-:W-:Y:S06]  /*6d30*/  @!P0 BRA `(.L_x_25) ;  /* 0x0000000000048947 */ /* 0x000fec0003800000 */
[----:B------:R-:W-:Y:S01]  /*6d40*/  BPT.TRAP 0x1 ;  /* 0x000000040000795c */ /* 0x000fe20000300000 */
.L_x_25:
[----:B------:R-:W-:Y:S01]  /*6d50*/  ULEA UR7, UR38, UR60, 0x3 ;  /* 0x0000003c26077291 */ /* 0x000fe2000f8e183f */
[----:B------:R-:W-:-:S04]  /*6d60*/  MOV R4, UR39 ;  /* 0x0000002700047c02 */ /* 0x000fc80008000f00 */
[----:B------:R-:W-:-:S04]  /*6d70*/  SHF.L.U32 R4, R4, 0x1f, RZ ;  /* 0x0000001f04047819 */ /* 0x000fc800000006ff */
[----:B------:R1:W2:Y:S01]  /*6d80*/  SYNCS.PHASECHK.TRANS64.TRYWAIT P2, [UR7+0x34850], R4 ;  /* 0x03485004ff0075a7 */ /* 0x0002a20008040147 */
[----:B------:R-:W-:Y:S05]  /*6d90*/  @!P0 BRA `(.L_x_26) ;  /* 0x0000000000048947 */ /* 0x000fea0003800000 */
[----:B------:R-:W-:Y:S01]  /*6da0*/  BPT.TRAP 0x1 ;  /* 0x000000040000795c */ /* 0x000fe20000300000 */
.L_x_26:
[----:B--2---:R-:W-:Y:S05]  /*6db0*/  @P2 BRA `(.L_x_27) ;  /* 0x0000000000082947 */ /* 0x004fea0003800000 */
[----:B------:R-:W2:Y:S02]  /*6dc0*/  SYNCS.PHASECHK.TRANS64.TRYWAIT P0, [UR7+0x34850], R4 ;  /* 0x03485004ff0075a7 */ /* 0x000ea40008000147 */
[----:B--2---:R-:W-:Y:S05]  /*6dd0*/  @!P0 BRA `(.L_x_28) ;  /* 0x0000004400ac8947 */ /* 0x004fea0003800000 */
.L_x_27:
[----:B------:R-:W-:Y:S01]  /*6de0*/  UIADD3 UR4, UR60, 0x400, URZ ;  /* 0x000004003c047890 */ /* 0x000fe2000fffe03f */
[----:B------:R-:W-:Y:S01]  /*6df0*/  WARPGROUP.ARRIVE ;  /* 0x00000000000079c5 */ /* 0x000fe20000000000 */
[----:B------:R-:W-:Y:S01]  /*6e00*/  UMOV UR11, 0x40000040 ;  /* 0x40000040000b7882 */ /* 0x000fe20000000000 */
[----:B------:R-:W3:Y:S01]  /*6e10*/  SHFL.BFLY PT, R9, R0, 0x2, 0x1f ;  /* 0x0c401f0000097f89 */ /* 0x000ee200000e0000 */
[----:B------:R-:W-:Y:S01]  /*6e20*/  USHF.R.U32.HI UR4, URZ, 0x4, UR4 ;  /* 0x000000043f047899 */ /* 0x000fe20008011604 */
[C---:B------:R-:W-:Y:S01]  /*6e30*/  IADD3 R93, P4, R16.reuse, 0x20, RZ ;  /* 0x00000020105d7810 */ /* 0x040fe20007f9e0ff */
[----:B------:R-:W-:Y:S01]  /*6e40*/  UIADD3 UR35, -UR36, URZ, URZ ;  /* 0x0000003f24237290 */ /* 0x000fe2000fffe13f */
[----:B-12---:R-:W1:Y:S01]  /*6e50*/  SHFL.BFLY PT, R4, R3, 0x2, 0x1f ;  /* 0x0c401f0003047f89 */ /* 0x006e6200000e0000 */
[----:B------:R-:W-:Y:S01]  /*6e60*/  ULOP3.LUT UR4, UR4, 0x3fff, URZ, 0xc0, !UPT ;  /* 0x00003fff04047892 */ /* 0x000fe2000f8ec03f */
[----:B------:R-:W-:Y:S01]  /*6e70*/  LOP3.LUT R92, R93, 0x380, RZ, 0xc0, !PT ;  /* 0x000003805d5c7812 */ /* 0x000fe200078ec0ff */
[----:B------:R-:W-:Y:S01]  /*6e80*/  UIADD3 UR34, -UR61, URZ, URZ ;  /* 0x0000003f3d227290 */ /* 0x000fe2000fffe13f */
[----:B------:R-:W-:Y:S01]  /*6e90*/  IADD3 R91, P5, R16, 0x40, RZ ;  /* 0x00000040105b7810 */ /* 0x000fe20007fbe0ff */
[----:B------:R-:W-:Y:S01]  /*6ea0*/  ULOP3.LUT UR4, UR4, 0x4000000, URZ, 0xfc, !UPT ;  /* 0x0400000004047892 */ /* 0x000fe2000f8efc3f */
[----:B------:R-:W-:Y:S01]  /*6eb0*/  SHF.R.U64 R92, R92, 0x3, RZ ;  /* 0x000000035c5c7819 */ /* 0x000fe200000012ff */
[----:B------:R-:W-:Y:S01]  /*6ec0*/  ULDC UR5, c[0x0][0xda8] ;  /* 0x00036a0000057ab9 */ /* 0x000fe20000000800 */
[----:B------:R-:W-:Y:S01]  /*6ed0*/  IADD3 R89, P6, R16, 0x60, RZ ;  /* 0x0000006010597810 */ /* 0x000fe20007fde0ff */
[----:B------:R-:W-:Y:S01]  /*6ee0*/  ULEA UR4, UR38, UR4, 0xb ;  /* 0x0000000426047291 */ /* 0x000fe2000f8e583f */
[----:B------:R-:W-:Y:S01]  /*6ef0*/  LOP3.LUT R92, R92, R93, RZ, 0x3c, !PT ;  /* 0x0000005d5c5c7212 */ /* 0x000fe200078e3cff */
[----:B------:R-:W-:Y:S01]  /*6f00*/  IMAD.X R93, RZ, RZ, R17, P4 ;  /* 0x000000ffff5d7224 */ /* 0x000fe200020e0611 */
[----:B------:R-:W-:Y:S01]  /*6f10*/  LOP3.LUT R90, R91, 0x380, RZ, 0xc0, !PT ;  /* 0x000003805b5a7812 */ /* 0x000fe200078ec0ff */
[----:B------:R-:W-:Y:S01]  /*6f20*/  UIADD3 UR6, UR4, 0x80, URZ ;  /* 0x0000008004067890 */ /* 0x000fe2000fffe03f */
[----:B------:R-:W-:Y:S01]  /*6f30*/  LOP3.LUT R88, R89, 0x380, RZ, 0xc0, !PT ;  /* 0x0000038059587812 */ /* 0x000fe200078ec0ff */
[----:B------:R-:W-:Y:S01]  /*6f40*/  ULDC.64 UR8, c[0x0][0xb70] ;  /* 0x0002dc0000087ab9 */ /* 0x000fe20000000a00 */
[----:B------:R-:W-:Y:S01]  /*6f50*/  UMOV UR10, UR4 ;  /* 0x00000004000a7c82 */ /* 0x000fe20008000000 */
[C---:B------:R-:W-:Y:S01]  /*6f60*/  IADD3 R11, P4, R16.reuse, 0x4060, RZ ;  /* 0x00004060100b7810 */ /* 0x040fe20007f9e0ff */
[----:B------:R-:W-:Y:S01]  /*6f70*/  HGMMA.64x128x16.F32.BF16 R24, R180, gdesc[UR8].tnspB, R24, gsb0 ;  /* 0x41e00008b4187df0 */ /* 0x000fe20008001818 */
[----:B------:R-:W-:Y:S01]  /*6f80*/  UMOV UR11, 0x40000040 ;  /* 0x40000040000b7882 */ /* 0x000fe20000000000 */
[----:B------:R-:W-:Y:S01]  /*6f90*/  UMOV UR10, UR6 ;  /* 0x00000006000a7c82 */ /* 0x000fe20008000000 */
[----:B------:R-:W-:Y:S01]  /*6fa0*/  UIADD3 UR6, UR4, 0x100, URZ ;  /* 0x0000010004067890 */ /* 0x000fe2000fffe03f */
[----:B---3--:R-:W-:Y:S01]  /*6fb0*/  FADD.FTZ R0, R9, R0 ;  /* 0x0000000009007221 */ /* 0x008fe20000010000 */
[----:B------:R-:W-:Y:S01]  /*6fc0*/  IADD3 R9, P3, R16, 0x4040, RZ ;  /* 0x0000404010097810 */ /* 0x000fe20007f7e0ff */
[----:B-1----:R-:W-:Y:S01]  /*6fd0*/  FADD.FTZ R5, R4, R3 ;  /* 0x0000000304057221 */ /* 0x002fe20000010000 */
[----:B------:R-:W-:-:S02]  /*6fe0*/  SHF.R.U64 R90, R90, 0x3, RZ ;  /* 0x000000035a5a7819 */ /* 0x000fc400000012ff */
[----:B------:R-:W1:Y:S01]  /*6ff0*/  SHFL.BFLY PT, R3, R0, 0x1, 0x1f ;  /* 0x0c201f0000037f89 */ /* 0x000e6200000e0000 */
[----:B------:R-:W-:Y:S02]  /*7000*/  LOP3.LUT R8, R9, 0x380, RZ, 0xc0, !PT ;  /* 0x0000038009087812 */ /* 0x000fe400078ec0ff */
[----:B------:R-:W-:Y:S01]  /*7010*/  SHF.R.U64 R88, R88, 0x3, RZ ;  /* 0x0000000358587819 */ /* 0x000fe200000012ff */
[----:B------:R-:W2:Y:S01]  /*7020*/  SHFL.BFLY PT, R6, R5, 0x1, 0x1f ;  /* 0x0c201f0005067f89 */ /* 0x000ea200000e0000 */
[----:B------:R-:W-:Y:S02]  /*7030*/  SHF.R.U64 R8, R8, 0x3, RZ ;  /* 0x0000000308087819 */ /* 0x000fe400000012ff */
[----:B------:R-:W-:Y:S02]  /*7040*/  LOP3.LUT R4, R11, 0x380, RZ, 0xc0, !PT ;  /* 0x000003800b047812 */ /* 0x000fe400078ec0ff */
[----:B------:R-:W-:Y:S01]  /*7050*/  LOP3.LUT R8, R8, R9, RZ, 0x3c, !PT ;  /* 0x0000000908087212 */ /* 0x000fe200078e3cff */
[----:B------:R-:W-:Y:S01]  /*7060*/  IMAD.X R9, RZ, RZ, R17, P3 ;  /* 0x000000ffff097224 */ /* 0x000fe200018e0611 */
[----:B------:R-:W-:-:S02]  /*7070*/  LOP3.LUT R90, R90, R91, RZ, 0x3c, !PT ;  /* 0x0000005b5a5a7212 */ /* 0x000fc400078e3cff */
[----:B------:R-:W-:Y:S01]  /*7080*/  LOP3.LUT R88, R88, R89, RZ, 0x3c, !PT ;  /* 0x0000005958587212 */ /* 0x000fe200078e3cff */
[----:B------:R-:W-:Y:S01]  /*7090*/  IMAD.X R89, RZ, RZ, R17, P6 ;  /* 0x000000ffff597224 */ /* 0x000fe200030e0611 */
[----:B------:R-:W-:Y:S02]  /*70a0*/  SHF.R.U64 R4, R4, 0x3, RZ ;  /* 0x0000000304047819 */ /* 0x000fe400000012ff */
[----:B------:R-:W-:Y:S02]  /*70b0*/  IADD3.X R91, RZ, R17, RZ, P5, !PT ;  /* 0x00000011ff5b7210 */ /* 0x000fe40002ffe4ff */
[----:B------:R-:W-:Y:S01]  /*70c0*/  R2UR UR12, R23 ;  /* 0x00000000170c72ca */ /* 0x000fe200000e0000 */
[----:B------:R-:W-:Y:S01]  /*70d0*/  IMAD.MOV.U32 R23, RZ, RZ, -0x800000 ;  /* 0xff800000ff177424 */ /* 0x000fe200078e00ff */
[----:B------:R-:W-:Y:S02]  /*70e0*/  MOV R93, R92 ;  /* 0x0000005c005d7202 */ /* 0x000fe40000000f00 */
[----:B------:R-:W-:Y:S01]  /*70f0*/  IADD3 R21, P0, R16, 0x4000, RZ ;  /* 0x0000400010157810 */ /* 0x000fe20007f1e0ff */
[----:B-1----:R-:W-:Y:S01]  /*7100*/  FADD.FTZ R13, R0, R3 ;  /* 0x00000003000d7221 */ /* 0x002fe20000010000 */
[----:B------:R-:W-:-:S02]  /*7110*/  LOP3.LUT R4, R4, R11, RZ, 0x3c, !PT ;  /* 0x0000000b04047212 */ /* 0x000fc400078e3cff */
[----:B------:R-:W-:Y:S01]  /*7120*/  MOV R92, R90 ;  /* 0x0000005a005c7202 */ /* 0x000fe20000000f00 */
[----:B--2---:R-:W-:Y:S01]  /*7130*/  FADD.FTZ R11, R5, R6 ;  /* 0x00000006050b7221 */ /* 0x004fe20000010000 */
[----:B------:R-:W-:Y:S02]  /*7140*/  FSETP.NE.FTZ.AND P3, PT, R13, RZ, PT ;  /* 0x000000ff0d00720b */ /* 0x000fe40003f75000 */
[----:B------:R-:W-:Y:S01]  /*7150*/  MOV R91, R88 ;  /* 0x00000058005b7202 */ /* 0x000fe20000000f00 */
[----:B------:R-:W-:Y:S01]  /*7160*/  UIMAD UR34, UR5, UR34, UR12 ;  /* 0x00000022052272a4 */ /* 0x000fe2000f8e020c */
[----:B------:R-:W-:Y:S01]  /*7170*/  MOV R88, R8 ;  /* 0x0000000800587202 */ /* 0x000fe20000000f00 */
[----:B------:R-:W-:Y:S01]  /*7180*/  IMAD.U32 R9, RZ, RZ, UR7 ;  /* 0x00000007ff097e24 */ /* 0x000fe2000f8e00ff */
[----:B------:R-:W-:Y:S01]  /*7190*/  LOP3.LUT R20, R21, 0x380, RZ, 0xc0, !PT ;  /* 0x0000038015147812 */ /* 0x000fe200078ec0ff */
[----:B------:R-:W-:Y:S01]  /*71a0*/  USHF.L.U32 UR34, UR34, 0x7, URZ ;  /* 0x0000000722227899 */ /* 0x000fe2000800063f */
[----:B------:R-:W-:Y:S01]  /*71b0*/  IADD3 R15, P2, R16, 0x4020, RZ ;  /* 0x00004020100f7810 */ /* 0x000fe20007f5e0ff */
[----:B------:R-:W-:Y:S01]  /*71c0*/  @!P1 VIADD R9, R9, 0x34860 ;  /* 0x0003486009099836 */ /* 0x000fe20000000000 */
[----:B------:R-:W-:Y:S01]  /*71d0*/  FSETP.NE.FTZ.AND P5, PT, R11, RZ, PT ;  /* 0x000000ff0b00720b */ /* 0x000fe20003fb5000 */
[----:B------:R-:W-:Y:S01]  /*71e0*/  ULDC UR7, c[0x0][0xa88] ;  /* 0x0002a20000077ab9 */ /* 0x000fe20000000800 */
[----:B------:R-:W-:Y:S01]  /*71f0*/  SHF.R.U64 R20, R20, 0x3, RZ ;  /* 0x0000000314147819 */ /* 0x000fe200000012ff */
[----:B------:R-:W-:Y:S01]  /*7200*/  @P3 MUFU.LG2 R8, R13 ;  /* 0x0000000d00083308 */ /* 0x000fe20000000c00 */
[----:B------:R-:W-:Y:S01]  /*7210*/  LOP3.LUT R14, R15, 0x380, RZ, 0xc0, !PT ;  /* 0x000003800f0e7812 */ /* 0x000fe200078ec0ff */
[----:B------:R-:W-:Y:S01]  /*7220*/  ULDC.64 UR12, c[0x0][0x208] ;  /* 0x00008200000c7ab9 */ /* 0x000fe20000000a00 */
[----:B------:R-:W-:Y:S01]  /*7230*/  LOP3.LUT R20, R20, R21, RZ, 0x3c, !PT ;  /* 0x0000001514147212 */ /* 0x000fe200078e3cff */
[----:B------:R-:W-:Y:S01]  /*7240*/  IMAD.X R21, RZ, RZ, R17, P0 ;  /* 0x000000ffff157224 */ /* 0x000fe200000e0611 */
[----:B------:R-:W-:-:S02]  /*7250*/  SHF.R.U64 R14, R14, 0x3, RZ ;  /* 0x000000030e0e7819 */ /* 0x000fc400000012ff */
[----:B------:R-:W-:Y:S02]  /*7260*/  IADD3.X R5, RZ, R17, RZ, P4, !PT ;  /* 0x00000011ff057210 */ /* 0x000fe400027fe4ff */
[----:B------:R-:W-:Y:S01]  /*7270*/  LOP3.LUT R14, R14, R15, RZ, 0x3c, !PT ;  /* 0x0000000f0e0e7212 */ /* 0x000fe200078e3cff */
[----:B------:R-:W-:Y:S01]  /*7280*/  IMAD.X R15, RZ, RZ, R17, P2 ;  /* 0x000000ffff0f7224 */ /* 0x000fe200010e0611 */
[----:B------:R-:W-:Y:S01]  /*7290*/  MOV R90, R20 ;  /* 0x00000014005a7202 */ /* 0x000fe20000000f00 */
[----:B------:R-:W-:Y:S01]  /*72a0*/  @P3 FMUL.FTZ R20, R7, 0.69314718246459960938 ;  /* 0x3f31721807143820 */ /* 0x000fe20000410000 */
[----:B------:R-:W-:Y:S01]  /*72b0*/  MOV R6, RZ ;  /* 0x000000ff00067202 */ /* 0x000fe20000000f00 */
[----:B------:R-:W1:Y:S01]  /*72c0*/  @P5 MUFU.LG2 R0, R11 ;  /* 0x0000000b00005308 */ /* 0x000e620000000c00 */
[----:B------:R-:W-:Y:S01]  /*72d0*/  MOV R89, R14 ;  /* 0x0000000e00597202 */ /* 0x000fe20000000f00 */
[----:B------:R-:W-:Y:S01]  /*72e0*/  IMAD.MOV.U32 R14, RZ, RZ, RZ ;  /* 0x000000ffff0e7224 */ /* 0x000fe200078e00ff */
[----:B------:R-:W-:-:S02]  /*72f0*/  LOP3.LUT R95, R16, 0x380, RZ, 0xc0, !PT ;  /* 0x00000380105f7812 */ /* 0x000fc400078ec0ff */
[----:B------:R-:W-:Y:S02]  /*7300*/  @!P1 PRMT R9, RZ, 0x654, R9 ;  /* 0x00000654ff099816 */ /* 0x000fe40000000009 */
[----:B------:R-:W-:Y:S01]  /*7310*/  SHF.R.U64 R95, R95, 0x3, RZ ;  /* 0x000000035f5f7819 */ /* 0x000fe200000012ff */
[----:B------:R2:W3:Y:S01]  /*7320*/  @P5 MUFU.RCP R6, R11 ;  /* 0x0000000b00065308 */ /* 0x0004e20000001000 */
[----:B------:R-:W-:Y:S02]  /*7330*/  MOV R3, 0xff800000 ;  /* 0xff80000000037802 */ /* 0x000fe40000000f00 */
[----:B------:R-:W-:Y:S01]  /*7340*/  LOP3.LUT R94, R95, R16, RZ, 0x3c, !PT ;  /* 0x000000105f5e7212 */ /* 0x000fe200078e3cff */
[----:B------:R-:W-:Y:S01]  /*7350*/  IMAD.MOV.U32 R95, RZ, RZ, R17 ;  /* 0x000000ffff5f7224 */ /* 0x000fe200078e0011 */
[----:B------:R-:W-:-:S03]  /*7360*/  LOP3.LUT P0, RZ, R22, 0x3, RZ, 0xc0, !PT ;  /* 0x0000000316ff7812 */ /* 0x000fc6000780c0ff */
[----:B------:R4:W5:Y:S01]  /*7370*/  @P3 MUFU.RCP R14, R13 ;  /* 0x0000000d000e3308 */ /* 0x0009620000001000 */
[----:B------:R-:W-:Y:S01]  /*7380*/  MOV R94, R94 ;  /* 0x0000005e005e7202 */ /* 0x000fe20000000f00 */
[----:B-1----:R-:W-:Y:S01]  /*7390*/  @P5 FMUL.FTZ R0, R0, 0.69314718246459960938 ;  /* 0x3f31721800005820 */ /* 0x002fe20000410000 */
[----:B------:R-:W-:-:S04]  /*73a0*/  IADD3 R95, R186, UR34, RZ ;  /* 0x00000022ba5f7c10 */ /* 0x000fc8000fffe0ff */
[----:B--2---:R-:W-:-:S04]  /*73b0*/  IADD3 R11, R95, 0x8, RZ ;  /* 0x000000085f0b7810 */ /* 0x004fc80007ffe0ff */
[----:B------:R-:W-:Y:S02]  /*73c0*/  ISETP.GE.OR P2, PT, R11, UR7, P0 ;  /* 0x000000070b007c0c */ /* 0x000fe40008746670 */
[----:B------:R-:W-:Y:S01]  /*73d0*/  ISETP.GE.OR P0, PT, R95, UR7, P0 ;  /* 0x000000075f007c0c */ /* 0x000fe20008706670 */
[----:B------:R-:W-:Y:S02]  /*73e0*/  WARPGROUP.DEPBAR.LE gsb0, 0x0 ;  /* 0x00008000000079c5 */ /* 0x000fe40000010000 */
[----:B------:R-:W-:-:S06]  /*73f0*/  WARPGROUP.ARRIVE ;  /* 0x00000000000079c5 */ /* 0x000fcc0000000000 */
[----:B------:R-:W-:Y:S01]  /*7400*/  HGMMA.64x128x16.F32.BF16 R24, R176, gdesc[UR8].tnspB, R24, gsb0 ;  /* 0x41e00008b0187df0 */ /* 0x000fe20008001818 */
[----:B------:R-:W-:Y:S01]  /*7410*/  UMOV UR10, UR6 ;  /* 0x00000006000a7c82 */ /* 0x000fe20008000000 */
[----:B------:R-:W-:Y:S01]  /*7420*/  UMOV UR11, 0x40000040 ;  /* 0x40000040000b7882 */ /* 0x000fe20000000000 */
[----:B------:R-:W-:Y:S01]  /*7430*/  UIADD3 UR6, UR4, 0x180, URZ ;  /* 0x0000018004067890 */ /* 0x000fe2000fffe03f */
        /* <DEDUP_REMOVED lines=17> */
[----:B------:R-:W-:Y:S02]  /*7550*/  UIADD3 UR6, UR4, 0x300, URZ ;  /* 0x0000030004067890 */ /* 0x000fe4000fffe03f */
[----:B------:R-:W-:Y:S01]  /*7560*/  UIADD3 UR4, UR4, 0x380, URZ ;  /* 0x0000038004047890 */ /* 0x000fe2000fffe03f */
[----:B------:R-:W-:Y:S02]  /*7570*/  WARPGROUP.DEPBAR.LE gsb0, 0x0 ;  /* 0x00008000000079c5 */ /* 0x000fe40000010000 */
[----:B------:R-:W-:-:S06]  /*7580*/  WARPGROUP.ARRIVE ;  /* 0x00000000000079c5 */ /* 0x000fcc0000000000 */
[----:B------:R-:W-:Y:S01]  /*7590*/  HGMMA.64x128x16.F32.BF16 R24, R156, gdesc[UR8].tnspB, R24, gsb0 ;  /* 0x41e000089c187df0 */ /* 0x000fe20008001818 */
[----:B------:R-:W-:Y:S01]  /*75a0*/  UMOV UR10, UR6 ;  /* 0x00000006000a7c82 */ /* 0x000fe20008000000 */
[----:B------:R-:W-:Y:S01]  /*75b0*/  UMOV UR11, 0x40000040 ;  /* 0x40000040000b7882 */ /* 0x000fe20000000000 */
[----:B------:R-:W-:Y:S02]  /*75c0*/  WARPGROUP.DEPBAR.LE gsb0, 0x0 ;  /* 0x00008000000079c5 */ /* 0x000fe40000010000 */
[----:B------:R-:W-:-:S07]  /*75d0*/  WARPGROUP.ARRIVE ;  /* 0x00000000000079c5 */ /* 0x000fce0000000000 */
[----:B------:R-:W-:Y:S01]  /*75e0*/  HGMMA.64x128x16.F32.BF16 R24, R160, gdesc[UR8].tnspB, R24, gsb0 ;  /* 0x41e00008a0187df0 */ /* 0x000fe20008001818 */
[----:B------:R-:W-:Y:S01]  /*75f0*/  UMOV UR10, UR4 ;  /* 0x00000004000a7c82 */ /* 0x000fe20008000000 */
[----:B------:R-:W-:Y:S01]  /*7600*/  UMOV UR11, 0x40000040 ;  /* 0x40000040000b7882 */ /* 0x000fe20000000000 */
[----:B------:R-:W-:Y:S02]  /*7610*/  ULDC UR4, c[0x0][0xdb4] ;  /* 0x00036d0000047ab9 */ /* 0x000fe40000000800 */
[----:B------:R-:W-:-:S04]  /*7620*/  UIMAD UR35, UR4, UR35, UR61 ;  /* 0x00000023042372a4 */ /* 0x000fc8000f8e023d */
[----:B------:R-:W-:-:S04]  /*7630*/  USHF.R.S32.HI UR4, URZ, 0x1f, UR35 ;  /* 0x0000001f3f047899 */ /* 0x000fc80008011423 */
[----:B------:R-:W-:Y:S02]  /*7640*/  UIMAD UR6, UR4, UR8, URZ ;  /* 0x00000008040672a4 */ /* 0x000fe4000f8e023f */
[----:B------:R-:W-:Y:S02]  /*7650*/  UIMAD.WIDE.U32 UR4, UR35, UR8, URZ ;  /* 0x00000008230472a5 */ /* 0x000fe4000f8e003f */
[----:B------:R-:W-:Y:S01]  /*7660*/  UIMAD UR6, UR35, UR9, UR6 ;  /* 0x00000009230672a4 */ /* 0x000fe2000f8e0206 */
[----:B------:R-:W-:Y:S02]  /*7670*/  WARPGROUP.DEPBAR.LE gsb0, 0x0 ;  /* 0x00008000000079c5 */ /* 0x000fe40000010000 */
[----:B------:R-:W-:-:S06]  /*7680*/  WARPGROUP.ARRIVE ;  /* 0x00000000000079c5 */ /* 0x000fcc0000000000 */
[----:B------:R-:W-:Y:S01]  /*7690*/  HGMMA.64x128x16.F32.BF16 R24, R164, gdesc[UR8].tnspB, R24, gsb0 ;  /* 0x41e00008a4187df0 */ /* 0x000fe20008001818 */
[----:B------:R-:W-:Y:S02]  /*76a0*/  R2UR UR10, R18 ;  /* 0x00000000120a72ca */ /* 0x000fe400000e0000 */
[----:B------:R-:W-:Y:S01]  /*76b0*/  MOV R18, R4 ;  /* 0x0000000400127202 */ /* 0x000fe20000000f00 */
[----:B------:R-:W-:Y:S02]  /*76c0*/  IMAD.U32 R5, RZ, RZ, UR5 ;  /* 0x00000005ff057e24 */ /* 0x000fe4000f8e00ff */
[----:B------:R-:W-:Y:S01]  /*76d0*/  @P5 FMUL.FTZ R5, R7, 0.69314718246459960938 ;  /* 0x3f31721807055820 */ /* 0x000fe20000410000 */
[----:B------:R-:W-:Y:S01]  /*76e0*/  @P3 FMUL.FTZ R7, R8, 0.69314718246459960938 ;  /* 0x3f31721808073820 */ /* 0x000fe20000410000 */
[----:B------:R-:W-:Y:S01]  /*76f0*/  IMAD.U32 R4, RZ, RZ, UR4 ;  /* 0x00000004ff047e24 */ /* 0x000fe2000f8e00ff */
[----:B------:R-:W-:Y:S01]  /*7700*/  UIADD3 UR4, UR5, UR6, URZ ;  /* 0x0000000605047290 */ /* 0x000fe2000fffe03f */
[----:B------:R-:W-:Y:S01]  /*7710*/  @P5 FFMA.FTZ R3, R5, R10, R0 ;  /* 0x0000000a05035223 */ /* 0x000fe20000010000 */
[----:B------:R-:W-:Y:S01]  /*7720*/  @P3 FFMA.FTZ R23, R20, R12, R7 ;  /* 0x0000000c14173223 */ /* 0x000fe20000010007 */
[----:B------:R-:W-:Y:S01]  /*7730*/  IMAD.MOV.U32 R12, RZ, RZ, R4 ;  /* 0x000000ffff0c7224 */ /* 0x000fe200078e0004 */
[----:B------:R-:W1:Y:S02]  /*7740*/  LDC.64 R20, c[0x0][0xb78] ;  /* 0x0002de00ff147b82 */ /* 0x000e640000000a00 */
[----:B----4-:R-:W-:Y:S01]  /*7750*/  IMAD.U32 R13, RZ, RZ, UR4 ;  /* 0x00000004ff0d7e24 */ /* 0x010fe2000f8e00ff */
[----:B------:R-:W-:-:S06]  /*7760*/  USHF.R.S32.HI UR4, URZ, 0x1f, UR36 ;  /* 0x0000001f3f047899 */ /* 0x000fcc0008011424 */
[----:B-1----:R-:W-:Y:S01]  /*7770*/  IMAD R0, R20, UR4, RZ ;  /* 0x0000000414007c24 */ /* 0x002fe2000f8e02ff */
[----:B------:R-:W-:Y:S01]  /*7780*/  ULDC.64 UR4, c[0x0][0xb40] ;  /* 0x0002d00000047ab9 */ /* 0x000fe20000000a00 */
[----:B------:R-:W-:Y:S02]  /*7790*/  WARPGROUP.DEPBAR.LE gsb0, 0x0 ;  /* 0x00008000000079c5 */ /* 0x000fe40000010000 */
[----:B------:R1:W-:Y:S01]  /*77a0*/  @!P1 SYNCS.ARRIVE.TRANS64.RED.A1T0 RZ, [R9+URZ], RZ ;  /* 0x000000ff09ff99a7 */ /* 0x0003e2000810043f */
[-C--:B---3--:R-:W-:Y:S01]  /*77b0*/  FMUL.FTZ R4, R25, R6.reuse ;  /* 0x0000000619047220 */ /* 0x088fe20000410000 */
[----:B------:R-:W-:Y:S01]  /*77c0*/  FMUL.FTZ R5, R24, R6 ;  /* 0x0000000618057220 */ /* 0x000fe20000410000 */
[-C--:B-----5:R-:W-:Y:S01]  /*77d0*/  FMUL.FTZ R27, R27, R14.reuse ;  /* 0x0000000e1b1b7220 */ /* 0x0a0fe20000410000 */
[----:B------:R-:W-:Y:S01]  /*77e0*/  FMUL.FTZ R26, R26, R14 ;  /* 0x0000000e1a1a7220 */ /* 0x000fe20000410000 */
[-C--:B------:R-:W-:Y:S01]  /*77f0*/  FMUL.FTZ R29, R29, R6.reuse ;  /* 0x000000061d1d7220 */ /* 0x080fe20000410000 */
[----:B------:R-:W-:Y:S01]  /*7800*/  FMUL.FTZ R28, R28, R6 ;  /* 0x000000061c1c7220 */ /* 0x000fe20000410000 */
[-C--:B------:R-:W-:Y:S01]  /*7810*/  FMUL.FTZ R7, R31, R14.reuse ;  /* 0x0000000e1f077220 */ /* 0x080fe20000410000 */
[----:B------:R-:W-:Y:S01]  /*7820*/  FMUL.FTZ R30, R30, R14 ;  /* 0x0000000e1e1e7220 */ /* 0x000fe20000410000 */
[-C--:B------:R-:W-:Y:S01]  /*7830*/  FMUL.FTZ R8, R33, R6.reuse ;  /* 0x0000000621087220 */ /* 0x080fe20000410000 */
[-C--:B-1----:R-:W-:Y:S01]  /*7840*/  FMUL.FTZ R9, R32, R6.reuse ;  /* 0x0000000620097220 */ /* 0x082fe20000410000 */
[-C--:B------:R-:W-:Y:S01]  /*7850*/  FMUL.FTZ R10, R37, R6.reuse ;  /* 0x00000006250a7220 */ /* 0x080fe20000410000 */
[----:B------:R-:W-:Y:S01]  /*7860*/  FMUL.FTZ R11, R36, R6 ;  /* 0x00000006240b7220 */ /* 0x000fe20000410000 */
[----:B------:R-:W-:Y:S01]  /*7870*/  F2FP.BF16.F32.PACK_AB R4, R4, R5 ;  /* 0x000000050404723e */ /* 0x000fe200000010ff */
        /* <DEDUP_REMOVED lines=28> */
[----:B------:R-:W-:Y:S01]  /*7a40*/  F2FP.BF16.F32.PACK_AB R5, R27, R26 ;  /* 0x0000001a1b05723e */ /* 0x000fe200000010ff */
        /* <DEDUP_REMOVED lines=8> */
[-C--:B------:R-:W-:Y:S01]  /*7ad0*/  FMUL.FTZ R54, R54, R14.reuse ;  /* 0x0000000e36367220 */ /* 0x080fe20000410000 */
[-C--:B------:R-:W-:Y:S01]  /*7ae0*/  FMUL.FTZ R59, R59, R14.reuse ;  /* 0x0000000e3b3b7220 */ /* 0x080fe20000410000 */
[----:B------:R-:W-:Y:S01]  /*7af0*/  FMUL.FTZ R58, R58, R14 ;  /* 0x0000000e3a3a7220 */ /* 0x000fe20000410000 */
[----:B------:R-:W-:Y:S01]  /*7b00*/  F2FP.BF16.F32.PACK_AB R7, R7, R30 ;  /* 0x0000001e0707723e */ /* 0x000fe200000010ff */
[----:B------:R-:W-:Y:S01]  /*7b10*/  BAR.SYNC.DEFER_BLOCKING 0x1, 0x100 ;  /* 0x0044000000007b1d */ /* 0x000fe20000010000 */
[-C--:B------:R-:W-:Y:S01]  /*7b20*/  FMUL.FTZ R63, R63, R14.reuse ;  /* 0x0000000e3f3f7220 */ /* 0x080fe20000410000 */
[-C--:B------:R-:W-:Y:S01]  /*7b30*/  FMUL.FTZ R62, R62, R14.reuse ;  /* 0x0000000e3e3e7220 */ /* 0x080fe20000410000 */
[-C--:B------:R-:W-:Y:S01]  /*7b40*/  FMUL.FTZ R67, R67, R14.reuse ;  /* 0x0000000e43437220 */ /* 0x080fe20000410000 */
[-C--:B------:R-:W-:Y:S01]  /*7b50*/  FMUL.FTZ R66, R66, R14.reuse ;  /* 0x0000000e42427220 */ /* 0x080fe20000410000 */
[----:B------:R-:W-:Y:S01]  /*7b60*/  IMAD R28, R21, UR36, R0 ;  /* 0x00000024151c7c24 */ /* 0x000fe2000f8e0200 */
[----:B------:R-:W-:Y:S01]  /*7b70*/  F2FP.BF16.F32.PACK_AB R8, R8, R9 ;  /* 0x000000090808723e */ /* 0x000fe200000010ff */
[-C--:B------:R-:W-:Y:S01]  /*7b80*/  FMUL.FTZ R71, R71, R14.reuse ;  /* 0x0000000e47477220 */ /* 0x080fe20000410000 */
[----:B------:R-:W-:Y:S01]  /*7b90*/  F2FP.BF16.F32.PACK_AB R10, R10, R11 ;  /* 0x0000000b0a0a723e */ /* 0x000fe200000010ff */
[-C--:B------:R-:W-:Y:S01]  /*7ba0*/  FMUL.FTZ R70, R70, R14.reuse ;  /* 0x0000000e46467220 */ /* 0x080fe20000410000 */
[-C--:B------:R-:W-:Y:S01]  /*7bb0*/  FMUL.FTZ R75, R75, R14.reuse ;  /* 0x0000000e4b4b7220 */ /* 0x080fe20000410000 */
[----:B------:R-:W-:Y:S01]  /*7bc0*/  FMUL.FTZ R74, R74, R14 ;  /* 0x0000000e4a4a7220 */ /* 0x000fe20000410000 */
[----:B------:R-:W-:Y:S01]  /*7bd0*/  IMAD.WIDE.U32 R20, R20, UR36, R12 ;  /* 0x0000002414147c25 */ /* 0x000fe2000f8e000c */
[----:B------:R-:W-:-:S03]  /*7be0*/  F2FP.BF16.F32.PACK_AB R9, R35, R34 ;  /* 0x000000222309723e */ /* 0x000fc600000010ff */
[----:B------:R-:W-:Y:S01]  /*7bf0*/  FMUL.FTZ R79, R79, R14 ;  /* 0x0000000e4f4f7220 */ /* 0x000fe20000410000 */
[----:B------:R-:W-:Y:S01]  /*7c00*/  F2FP.BF16.F32.PACK_AB R11, R39, R38 ;  /* 0x00000026270b723e */ /* 0x000fe200000010ff */
[-C--:B------:R-:W-:Y:S01]  /*7c10*/  FMUL.FTZ R78, R78, R14.reuse ;  /* 0x0000000e4e4e7220 */ /* 0x080fe20000410000 */
[-C--:B------:R-:W-:Y:S01]  /*7c20*/  FMUL.FTZ R83, R83, R14.reuse ;  /* 0x0000000e53537220 */ /* 0x080fe20000410000 */
[-C--:B------:R-:W-:Y:S01]  /*7c30*/  FMUL.FTZ R82, R82, R14.reuse ;  /* 0x0000000e52527220 */ /* 0x080fe20000410000 */
[-C--:B------:R-:W-:Y:S01]  /*7c40*/  FMUL.FTZ R87, R87, R14.reuse ;  /* 0x0000000e57577220 */ /* 0x080fe20000410000 */
[----:B------:R-:W-:Y:S01]  /*7c50*/  FMUL.FTZ R86, R86, R14 ;  /* 0x0000000e56567220 */ /* 0x000fe20000410000 */
[----:B------:R-:W-:Y:S02]  /*7c60*/  F2FP.BF16.F32.PACK_AB R12, R41, R40 ;  /* 0x00000028290c723e */ /* 0x000fe400000010ff */
[----:B------:R-:W-:Y:S01]  /*7c70*/  F2FP.BF16.F32.PACK_AB R13, R43, R42 ;  /* 0x0000002a2b0d723e */ /* 0x000fe200000010ff */
[----:B------:R1:W-:Y:S01]  /*7c80*/  STSM.16.M88.4 [R94], R4 ;  /* 0x000000045e007844 */ /* 0x0003e20000000200 */
[----:B------:R-:W-:-:S02]  /*7c90*/  F2FP.BF16.F32.PACK_AB R14, R45, R44 ;  /* 0x0000002c2d0e723e */ /* 0x000fc400000010ff */
[----:B------:R-:W-:Y:S01]  /*7ca0*/  F2FP.BF16.F32.PACK_AB R15, R15, R46 ;  /* 0x0000002e0f0f723e */ /* 0x000fe200000010ff */
[----:B------:R-:W-:Y:S01]  /*7cb0*/  STSM.16.M88.4 [R93], R8 ;  /* 0x000000085d007844 */ /* 0x000fe20000000200 */
[----:B------:R-:W-:Y:S02]  /*7cc0*/  F2FP.BF16.F32.PACK_AB R24, R24, R25 ;  /* 0x000000191818723e */ /* 0x000fe400000010ff */
[----:B------:R-:W-:Y:S01]  /*7cd0*/  F2FP.BF16.F32.PACK_AB R56, R57, R56 ;  /* 0x000000383938723e */ /* 0x000fe200000010ff */
[----:B------:R-:W-:Y:S01]  /*7ce0*/  STSM.16.M88.4 [R92], R12 ;  /* 0x0000000c5c007844 */ /* 0x000fe20000000200 */
[----:B------:R-:W-:Y:S02]  /*7cf0*/  F2FP.BF16.F32.PACK_AB R25, R51, R50 ;  /* 0x000000323319723e */ /* 0x000fe400000010ff */
[----:B------:R-:W-:Y:S02]  /*7d00*/  F2FP.BF16.F32.PACK_AB R26, R53, R52 ;  /* 0x00000034351a723e */ /* 0x000fe400000010ff */
[----:B------:R-:W-:-:S02]  /*7d10*/  F2FP.BF16.F32.PACK_AB R27, R27, R54 ;  /* 0x000000361b1b723e */ /* 0x000fc400000010ff */
[----:B------:R-:W-:Y:S02]  /*7d20*/  F2FP.BF16.F32.PACK_AB R57, R59, R58 ;  /* 0x0000003a3b39723e */ /* 0x000fe400000010ff */
[----:B------:R-:W-:Y:S01]  /*7d30*/  F2FP.BF16.F32.PACK_AB R64, R65, R64 ;  /* 0x000000404140723e */ /* 0x000fe200000010ff */
[----:B------:R-:W-:Y:S01]  /*7d40*/  STSM.16.M88.4 [R91], R24 ;  /* 0x000000185b007844 */ /* 0x000fe20000000200 */
[----:B------:R-:W-:Y:S02]  /*7d50*/  F2FP.BF16.F32.PACK_AB R58, R61, R60 ;  /* 0x0000003c3d3a723e */ /* 0x000fe400000010ff */
[----:B------:R-:W-:Y:S02]  /*7d60*/  F2FP.BF16.F32.PACK_AB R59, R63, R62 ;  /* 0x0000003e3f3b723e */ /* 0x000fe400000010ff */
[----:B------:R-:W-:Y:S02]  /*7d70*/  F2FP.BF16.F32.PACK_AB R65, R67, R66 ;  /* 0x000000424341723e */ /* 0x000fe400000010ff */
[----:B------:R-:W-:Y:S01]  /*7d80*/  F2FP.BF16.F32.PACK_AB R72, R73, R72 ;  /* 0x000000484948723e */ /* 0x000fe200000010ff */
[----:B------:R-:W-:Y:S01]  /*7d90*/  STSM.16.M88.4 [R90], R56 ;  /* 0x000000385a007844 */ /* 0x000fe20000000200 */
[----:B-1----:R-:W-:-:S02]  /*7da0*/  SHF.R.S32.HI R5, RZ, 0x1f, R95 ;  /* 0x0000001fff057819 */ /* 0x002fc4000001145f */
[----:B------:R-:W-:Y:S02]  /*7db0*/  IADD3 R0, P1, R95, R20, RZ ;  /* 0x000000145f007210 */ /* 0x000fe40007f3e0ff */
[----:B------:R-:W-:Y:S02]  /*7dc0*/  F2FP.BF16.F32.PACK_AB R66, R69, R68 ;  /* 0x000000444542723e */ /* 0x000fe400000010ff */
[----:B------:R-:W-:Y:S02]  /*7dd0*/  F2FP.BF16.F32.PACK_AB R67, R71, R70 ;  /* 0x000000464743723e */ /* 0x000fe400000010ff */
[----:B------:R-:W-:Y:S02]  /*7de0*/  F2FP.BF16.F32.PACK_AB R73, R75, R74 ;  /* 0x0000004a4b49723e */ /* 0x000fe400000010ff */
[----:B------:R-:W-:Y:S01]  /*7df0*/  F2FP.BF16.F32.PACK_AB R80, R81, R80 ;  /* 0x000000505150723e */ /* 0x000fe200000010ff */
[----:B------:R-:W-:Y:S01]  /*7e00*/  STSM.16.M88.4 [R89], R64 ;  /* 0x0000004059007844 */ /* 0x000fe20000000200 */
[----:B------:R-:W-:-:S02]  /*7e10*/  F2FP.BF16.F32.PACK_AB R74, R77, R76 ;  /* 0x0000004c4d4a723e */ /* 0x000fc400000010ff */
[----:B------:R-:W-:Y:S02]  /*7e20*/  F2FP.BF16.F32.PACK_AB R75, R79, R78 ;  /* 0x0000004e4f4b723e */ /* 0x000fe400000010ff */
[----:B------:R-:W-:Y:S02]  /*7e30*/  F2FP.BF16.F32.PACK_AB R81, R83, R82 ;  /* 0x000000525351723e */ /* 0x000fe400000010ff */
[----:B------:R-:W-:Y:S01]  /*7e40*/  F2FP.BF16.F32.PACK_AB R82, R85, R84 ;  /* 0x000000545552723e */ /* 0x000fe200000010ff */
[----:B------:R-:W-:Y:S01]  /*7e50*/  STSM.16.M88.4 [R88], R72 ;  /* 0x0000004858007844 */ /* 0x000fe20000000200 */
[----:B------:R-:W-:Y:S02]  /*7e60*/  F2FP.BF16.F32.PACK_AB R83, R87, R86 ;  /* 0x000000565753723e */ /* 0x000fe400000010ff */
[----:B------:R-:W-:Y:S02]  /*7e70*/  IADD3.X R5, R5, R21, R28, P1, !PT ;  /* 0x0000001505057210 */ /* 0x000fe40000ffe41c */
[----:B------:R-:W-:Y:S01]  /*7e80*/  LEA R4, P1, R0, UR4, 0x2 ;  /* 0x0000000400047c11 */ /* 0x000fe2000f8210ff */
[----:B------:R1:W-:Y:S01]  /*7e90*/  STSM.16.M88.4 [R18], R80 ;  /* 0x0000005012007844 */ /* 0x0003e20000000200 */
[----:B------:R-:W-:-:S02]  /*7ea0*/  ULDC UR4, c[0x0][0xc] ;  /* 0x0000030000047ab9 */ /* 0x000fc40000000800 */
[----:B------:R-:W-:Y:S01]  /*7eb0*/  LEA.HI.X R5, R0, UR5, R5, 0x2, P1 ;  /* 0x0000000500057c11 */ /* 0x000fe200088f1405 */
[----:B------:R-:W-:Y:S01]  /*7ec0*/  @!PT LDS RZ, [RZ] ;  /* 0x00000000fffff984 */ /* 0x000fe20000000800 */
[----:B------:R-:W-:Y:S01]  /*7ed0*/  @!PT LDS RZ, [RZ] ;  /* 0x00000000fffff984 */ /* 0x000fe20000000800 */
[----:B------:R-:W-:Y:S01]  /*7ee0*/  @!PT LDS RZ, [RZ] ;  /* 0x00000000fffff984 */ /* 0x000fe20000000800 */
[----:B------:R-:W-:Y:S01]  /*7ef0*/  @!PT LDS RZ, [RZ] ;  /* 0x00000000fffff984 */ /* 0x000fe20000000800 */
[----:B------:R2:W-:Y:S06]  /*7f00*/  MEMBAR.ALL.CTA ;  /* 0x0000000000007992 */ /* 0x0005ec0000008000 */
[----:B--2---:R-:W2:Y:S01]  /*7f10*/  FENCE.VIEW.ASYNC.S ;  /* 0x00000000000073c6 */ /* 0x004ea20000000000 */
[----:B------:R-:W-:-:S03]  /*7f20*/  UIADD3 UR10, UR4, UR10, URZ ;  /* 0x0000000a040a7290 */ /* 0x000fc6000fffe03f */
[----:B--2---:R-:W2:Y:S03]  /*7f30*/  SHFL.IDX PT, R0, R185, RZ, 0x1f ;  /* 0x00001fffb9007589 */ /* 0x004ea600000e0000 */
[----:B-1----:R-:W-:Y:S01]  /*7f40*/  MOV R18, UR10 ;  /* 0x0000000a00127c02 */ /* 0x002fe20008000f00 */
[----:B------:R-:W-:Y:S06]  /*7f50*/  BAR.ARV 0x1, 0x120 ;  /* 0x0044800000007b1d */ /* 0x000fec0000002000 */
[----:B------:R1:W-:Y:S01]  /*7f60*/  @!P0 STG.E desc[UR12][R4.64], R3 ;  /* 0x0000000304008986 */ /* 0x0003e2000c10190c */
[----:B--2---:R-:W-:-:S03]  /*7f70*/  ISETP.NE.AND P0, PT, R0, 0x7, PT ;  /* 0x000000070000780c */ /* 0x004fc60003f05270 */
[----:B------:R1:W-:Y:S10]  /*7f80*/  @!P2 STG.E desc[UR12][R4.64+0x20], R23 ;  /* 0x000020170400a986 */ /* 0x0003f4000c10190c */
[----:B------:R-:W-:Y:S05]  /*7f90*/  @P0 BRA `(.L_x_29) ;  /* 0x0000000000580947 */ /* 0x000fea0003800000 */
[----:B------:R-:W-:Y:S01]  /*7fa0*/  BAR.SYNC.DEFER_BLOCKING 0x1, 0x120 ;  /* 0x0044800000007b1d */ /* 0x000fe20000010000 */
[----:B------:R-:W-:-:S05]  /*7fb0*/  ELECT P0, URZ, PT ;  /* 0x00000000003f782f */ /* 0x000fca0003800000 */
[----:B------:R-:W-:Y:S08]  /*7fc0*/  BSSY B0, `(.L_x_29) ;  /* 0x0000013000007945 */ /* 0x000ff00003800000 */
[----:B------:R-:W-:Y:S05]  /*7fd0*/  @!P0 BRA `(.L_x_30) ;  /* 0x0000000000448947 */ /* 0x000fea0003800000 */
[----:B------:R-:W-:Y:S01]  /*7fe0*/  ULDC.64 UR6, c[0x0][0x198] ;  /* 0x0000660000067ab9 */ /* 0x000fe20000000a00 */
[----:B------:R-:W-:Y:S01]  /*7ff0*/  UMOV UR33, URZ ;  /* 0x0000003f00217c82 */ /* 0x000fe20008000000 */
[----:B------:R-:W-:Y:S02]  /*8000*/  UIADD3 UR4, UP0, UR6, 0x9f0, URZ ;  /* 0x000009f006047890 */ /* 0x000fe4000ff1e03f */
[----:B------:R-:W-:Y:S02]  /*8010*/  UIADD3 UR6, UR60, 0x4000, URZ ;  /* 0x000040003c067890 */ /* 0x000fe4000fffe03f */
[----:B------:R-:W-:Y:S01]  /*8020*/  UIADD3.X UR5, URZ, UR7, URZ, UP0, !UPT ;  /* 0x000000073f057290 */ /* 0x000fe200087fe43f */
[----:B------:R-:W-:Y:S01]  /*8030*/  UMOV UR37, URZ ;  /* 0x0000003f00257c82 */ /* 0x000fe20008000000 */
[----:B------:R-:W-:Y:S01]  /*8040*/  UMOV UR32, UR60 ;  /* 0x0000003c00207c82 */ /* 0x000fe20008000000 */
[----:B------:R-:W-:-:S06]  /*8050*/  UMOV UR7, 0x40 ;  /* 0x0000004000077882 */ /* 0x000fcc0000000000 */
[----:B------:R2:W-:Y:S02]  /*8060*/  UTMASTG.5D [UR32], [UR4] ;  /* 0x00000020040073b5 */ /* 0x0005e40008020000 */
[----:B--2---:R-:W-:Y:S01]  /*8070*/  UMOV UR32, UR6 ;  /* 0x0000000600207c82 */ /* 0x004fe20008000000 */
[----:B------:R-:W-:Y:S01]  /*8080*/  UMOV UR33, UR7 ;  /* 0x0000000700217c82 */ /* 0x000fe20008000000 */
[----:B------:R-:W-:Y:S01]  /*8090*/  UIADD3 UR6, UR60, 0x34820, URZ ;  /* 0x000348203c067890 */ /* 0x000fe2000fffe03f */
[----:B------:R2:W-:Y:S03]  /*80a0*/  UTMASTG.5D [UR32], [UR4] ;  /* 0x00000020040073b5 */ /* 0x0005e60008020000 */
[----:B------:R-:W-:Y:S01]  /*80b0*/  UPRMT UR6, URZ, 0x654, UR6 ;  /* 0x000006543f067896 */ /* 0x000fe20008000006 */
[----:B------:R0:W-:Y:S01]  /*80c0*/  UTMACMDFLUSH ;  /* 0x00000000000079b7 */ /* 0x0001e20000000000 */
[----:B------:R-:W-:-:S07]  /*80d0*/  DEPBAR.LE SB0, 0x0 ;  /* 0x000080000000791a */ /* 0x000fce0000000000 */
[----:B--2---:R-:W-:Y:S03]  /*80e0*/  SYNCS.ARRIVE.TRANS64.RED.A1T0 RZ, [UR6], RZ ;  /* 0x000000ffffff79a7 */ /* 0x004fe60008100406 */
.L_x_30:
[----:B------:R-:W-:Y:S05]  /*80f0*/  BSYNC B0 ;  /* 0x0000000000007941 */ /* 0x000fea0003800000 */
.L_x_29:
[----:B------:R-:W2:Y:S01]  /*8100*/  LDC R0, c[0x0][0xda4] ;  /* 0x00036900ff007b82 */ /* 0x000ea20000000800 */
[----:B------:R-:W-:Y:S01]  /*8110*/  R2UR UR5, R18 ;  /* 0x00000000120572ca */ /* 0x000fe200000e0000 */
[----:B------:R-:W-:Y:S01]  /*8120*/  UIADD3 UR38, UR38, 0x1, URZ ;  /* 0x0000000126267890 */ /* 0x000fe2000fffe03f */
[----:B------:R-:W-:-:S03]  /*8130*/  VIADD R19, R19, 0x1 ;  /* 0x0000000113137836 */ /* 0x000fc60000000000 */
[----:B------:R-:W-:-:S04]  /*8140*/  UISETP.NE.AND UP0, UPT, UR38, 0x2, UPT ;  /* 0x000000022600788c */ /* 0x000fc8000bf05270 */
[----:B------:R-:W-:Y:S02]  /*8150*/  USEL UR4, URZ, 0x1, UP0 ;  /* 0x000000013f047887 */ /* 0x000fe40008000000 */
[----:B------:R-:W-:Y:S02]  /*8160*/  USEL UR38, UR38, URZ, UP0 ;  /* 0x0000003f26267287 */ /* 0x000fe40008000000 */
[----:B------:R-:W-:Y:S01]  /*8170*/  ULOP3.LUT UR39, UR39, UR4, URZ, 0x3c, !UPT ;  /* 0x0000000427277292 */ /* 0x000fe2000f8e3c3f */
[----:B--2---:R-:W-:-:S13]  /*8180*/  ISETP.LE.AND P0, PT, R0, UR5, PT ;  /* 0x0000000500007c0c */ /* 0x004fda000bf03270 */
[----:B------:R-:W-:Y:S05]  /*8190*/  @!P0 BRA `(.L_x_31) ;  /* 0xffffff8800e48947 */ /* 0x000fea000383ffff */
[----:B------:R-:W-:Y:S05]  /*81a0*/  EXIT ;  /* 0x000000000000794d */ /* 0x000fea0003800000 */
.L_x_7:
[----:B------:R-:W-:-:S08]  /*81b0*/  NOP ;  /* 0x0000000000007918 */ /* 0x000fd00000000000 */
[----:B-1----:R-:W1:-:S00]  /*81c0*/  USETMAXREG.DEALLOC.CTAPOOL 0x18 ;  /* 0x00000018000079c8 */ /* 0x002e4000080e0500 */
[----:B-1----:R-:W-:-:S06]  /*81d0*/  LOP3.LUT R0, R0, 0x3, RZ, 0xc0, !PT ;  /* 0x0000000300007812 */ /* 0x002fcc00078ec0ff */
[----:B------:R-:W1:Y:S02]  /*81e0*/  SHFL.IDX PT, R0, R0, RZ, 0x1f ;  /* 0x00001fff00007589 */ /* 0x000e6400000e0000 */
[----:B-1----:R-:W-:-:S13]  /*81f0*/  ISETP.NE.AND P0, PT, R0, RZ, PT ;  /* 0x000000ff0000720c */ /* 0x002fda0003f05270 */
[----:B--2---:R-:W-:Y:S05]  /*8200*/  @P0 EXIT ;  /* 0x000000000000094d */ /* 0x004fea0003800000 */
[----:B------:R-:W1:Y:S01]  /*8210*/  S2UR UR4, SR_CTAID.X ;  /* 0x00000000000479c3 */ /* 0x000e620000002500 */
[----:B------:R-:W-:Y:S01]  /*8220*/  IMAD.MOV.U32 R16, RZ, RZ, RZ ;  /* 0x000000ffff107224 */ /* 0x000fe200078e00ff */
[----:B------:R-:W-:Y:S01]  /*8230*/  MOV R2, 0x1 ;  /* 0x0000000100027802 */ /* 0x000fe20000000f00 */
[----:B------:R-:W-:-:S05]  /*8240*/  IMAD.MOV.U32 R17, RZ, RZ, 0x1 ;  /* 0x00000001ff117424 */ /* 0x000fca00078e00ff */
[----:B------:R-:W1:Y:S02]  /*8250*/  LDC R0, c[0x0][0xda4] ;  /* 0x00036900ff007b82 */ /* 0x000e640000000800 */
[----:B-1----:R-:W-:-:S13]  /*8260*/  ISETP.LE.AND P0, PT, R0, UR4, PT ;  /* 0x0000000400007c0c */ /* 0x002fda000bf03270 */
[----:B------:R-:W-:Y:S05]  /*8270*/  @P0 BRA `(.L_x_32) ;  /* 0x0000002c00540947 */ /* 0x000fea0003800000 */
[----:B------:R-:W-:Y:S01]  /*8280*/  IMAD.U32 R0, RZ, RZ, UR4 ;  /* 0x00000004ff007e24 */ /* 0x000fe2000f8e00ff */
[----:B------:R-:W-:Y:S01]  /*8290*/  MOV R16, RZ ;  /* 0x000000ff00107202 */ /* 0x000fe20000000f00 */
[----:B------:R-:W-:Y:S01]  /*82a0*/  IMAD.MOV.U32 R17, RZ, RZ, 0x1 ;  /* 0x00000001ff117424 */ /* 0x000fe200078e00ff */
[----:B------:R-:W-:Y:S01]  /*82b0*/  ULDC.64 UR36, c[0x0][0x198] ;  /* 0x0000660000247ab9 */ /* 0x000fe20000000a00 */
[----:B------:R-:W-:Y:S01]  /*82c0*/  ULDC UR38, c[0x0][0xc] ;  /* 0x0000030000267ab9 */ /* 0x000fe20000000800 */
[----:B------:R1:W-:Y:S04]  /*82d0*/  STL [R1+0x10], R0 ;  /* 0x0000100001007387 */ /* 0x0003e80000100800 */
[----:B------:R1:W-:Y:S02]  /*82e0*/  STL [R1+0x18], RZ ;  /* 0x000018ff01007387 */ /* 0x0003e40000100800 */
.L_x_76:
[----:B-1----:R-:W2:Y:S01]  /*82f0*/  LDL R6, [R1+0x10] ;  /* 0x0000100001067983 */ /* 0x002ea20000100800 */
[----:B------:R-:W3:Y:S01]  /*8300*/  LDC R2, c[0x0][0xda8] ;  /* 0x00036a00ff027b82 */ /* 0x000ee20000000800 */
[----:B------:R-:W-:Y:S05]  /*8310*/  YIELD ;  /* 0x0000000000007946 */ /* 0x000fea0003800000 */
[----:B------:R-:W-:Y:S02]  /*8320*/  ULDC.64 UR4, c[0x0][0x3f8] ;  /* 0x0000fe0000047ab9 */ /* 0x000fe40000000a00 */
[----:B-1----:R-:W1:Y:S01]  /*8330*/  LDC R0, c[0x0][0xdb4] ;  /* 0x00036d00ff007b82 */ /* 0x002e620000000800 */
[----:B------:R-:W-:-:S03]  /*8340*/  UISETP.NE.U32.AND UP0, UPT, UR4, URZ, UPT ;  /* 0x0000003f0400728c */ /* 0x000fc6000bf05070 */
[----:B------:R-:W-:Y:S01]  /*8350*/  ULDC UR4, c[0x0][0x404] ;  /* 0x0001010000047ab9 */ /* 0x000fe20000000800 */
[----:B------:R-:W-:-:S04]  /*8360*/  UISETP.NE.AND.EX UP0, UPT, UR5, URZ, UPT, UP0 ;  /* 0x0000003f0500728c */ /* 0x000fc8000bf05300 */
[----:B------:R-:W-:Y:S01]  /*8370*/  USEL UR4, UR4, 0x1, UP0 ;  /* 0x0000000104047887 */ /* 0x000fe20008000000 */
[----:B---3--:R-:W-:Y:S02]  /*8380*/  ISETP.NE.AND P0, PT, R2, 0x1, PT ;  /* 0x000000010200780c */ /* 0x008fe40003f05270 */
[----:B-1----:R-:W-:-:S11]  /*8390*/  ISETP.NE.AND P1, PT, R0, 0x1, PT ;  /* 0x000000010000780c */ /* 0x002fd60003f25270 */
[----:B------:R-:W2:Y:S08]  /*83a0*/  @P0 LDC R4, c[0x0][0xdac] ;  /* 0x00036b00ff040b82 */ /* 0x000eb00000000800 */
[----:B------:R-:W1:Y:S08]  /*83b0*/  @P0 LDC R5, c[0x0][0xdb0] ;  /* 0x00036c00ff050b82 */ /* 0x000e700000000800 */
[----:B------:R-:W3:Y:S01]  /*83c0*/  @P1 LDC.64 R2, c[0x0][0xdb8] ;  /* 0x00036e00ff021b82 */ /* 0x000ee20000000a00 */
[----:B--2---:R-:W-:-:S05]  /*83d0*/  @P0 IMAD.HI.U32 R4, R6, R4, RZ ;  /* 0x0000000406040227 */ /* 0x004fca00078e00ff */
[----:B-1----:R-:W-:Y:S02]  /*83e0*/  @P0 SHF.R.U32.HI R6, RZ, R5, R4 ;  /* 0x00000005ff060219 */ /* 0x002fe40000011604 */
[----:B------:R-:W1:Y:S03]  /*83f0*/  S2R R4, SR_CgaCtaId ;  /* 0x0000000000047919 */ /* 0x000e660000008800 */
[----:B---3--:R-:W-:Y:S01]  /*8400*/  @P1 IMAD.HI.U32 R2, R6, R2, RZ ;  /* 0x0000000206021227 */ /* 0x008fe200078e00ff */
[----:B------:R2:W-:Y:S03]  /*8410*/  STL [R1+0x8], R6 ;  /* 0x0000080601007387 */ /* 0x0005e60000100800 */
[----:B------:R-:W-:Y:S01]  /*8420*/  IMAD.MOV.U32 R19, RZ, RZ, R6 ;  /* 0x000000ffff137224 */ /* 0x000fe200078e0006 */
[----:B------:R-:W-:-:S02]  /*8430*/  @P1 SHF.R.U32.HI R19, RZ, R3, R2 ;  /* 0x00000003ff131219 */ /* 0x000fc40000011602 */
[----:B------:R-:W3:Y:S01]  /*8440*/  LDC R2, c[0x0][0x2e0] ;  /* 0x0000b800ff027b82 */ /* 0x000ee20000000800 */
[----:B------:R-:W-:-:S04]  /*8450*/  MOV R3, 0x400 ;  /* 0x0000040000037802 */ /* 0x000fc80000000f00 */
[----:B-1----:R-:W-:Y:S01]  /*8460*/  LEA R8, R4, R3, 0x18 ;  /* 0x0000000304087211 */ /* 0x002fe200078ec0ff */
[----:B---3--:R-:W-:-:S03]  /*8470*/  IMAD R7, R2, UR4, RZ ;  /* 0x0000000402077c24 */ /* 0x008fc6000f8e02ff */
[----:B------:R-:W-:Y:S01]  /*8480*/  IADD3 R2, R8, 0x1c400, RZ ;  /* 0x0001c40008027810 */ /* 0x000fe20007ffe0ff */
[----:B------:R2:W-:Y:S03]  /*8490*/  STL [R1+0x4], R8 ;  /* 0x0000040801007387 */ /* 0x0005e60000100800 */
[----:B------:R-:W-:Y:S01]  /*84a0*/  LOP3.LUT P0, RZ, R2, 0x3ff, RZ, 0xc0, !PT ;  /* 0x000003ff02ff7812 */ /* 0x000fe2000780c0ff */
[----:B------:R-:W-:Y:S01]  /*84b0*/  VIADD R2, R7, 0x7f ;  /* 0x0000007f07027836 */ /* 0x000fe20000000000 */
[----:B------:R2:W-:Y:S04]  /*84c0*/  STL [R1+0x14], R7 ;  /* 0x0000140701007387 */ /* 0x0005e80000100800 */
[----:B------:R-:W-:-:S04]  /*84d0*/  SHF.R.S32.HI R3, RZ, 0x1f, R2 ;  /* 0x0000001fff037819 */ /* 0x000fc80000011402 */
[----:B------:R-:W-:Y:S01]  /*84e0*/  LEA.HI R2, R3, R2, RZ, 0x7 ;  /* 0x0000000203027211 */ /* 0x000fe200078f38ff */
[----:B------:R-:W-:-:S04]  /*84f0*/  IMAD.MOV R3, RZ, RZ, -R19 ;  /* 0x000000ffff037224 */ /* 0x000fc800078e0a13 */
[----:B------:R-:W-:Y:S01]  /*8500*/  IMAD R3, R0, R3, R6 ;  /* 0x0000000300037224 */ /* 0x000fe200078e0206 */
[----:B------:R-:W-:-:S05]  /*8510*/  SHF.R.S32.HI R0, RZ, 0x7, R2 ;  /* 0x00000007ff007819 */ /* 0x000fca0000011402 */
[----:B------:R2:W-:Y:S04]  /*8520*/  STL [R1+0xc], R0 ;  /* 0x00000c0001007387 */ /* 0x0005e80000100800 */
[----:B------:R2:W-:Y:S01]  /*8530*/  STL [R1], R3 ;  /* 0x0000000301007387 */ /* 0x0005e20000100800 */
[----:B------:R-:W-:Y:S05]  /*8540*/  @!P0 BRA `(.L_x_33) ;  /* 0x0000000000408947 */ /* 0x000fea0003800000 */
[----:B------:R-:W-:Y:S01]  /*8550*/  MOV R2, 0x0 ;  /* 0x0000000000027802 */ /* 0x000fe20000000f00 */
[----:B------:R-:W-:Y:S01]  /*8560*/  ULDC.64 UR6, c[0x4][0x108] ;  /* 0x0100420000067ab9 */ /* 0x000fe20000000a00 */
[----:B------:R-:W-:Y:S01]  /*8570*/  ULDC.64 UR8, c[0x4][0x110] ;  /* 0x0100440000087ab9 */ /* 0x000fe20000000a00 */
[----:B------:R-:W-:Y:S01]  /*8580*/  ULDC.64 UR4, c[0x4][0x60] ;  /* 0x0100180000047ab9 */ /* 0x000fe20000000a00 */
[----:B------:R-:W-:Y:S01]  /*8590*/  MOV R4, UR6 ;  /* 0x0000000600047c02 */ /* 0x000fe20008000f00 */
[----:B------:R-:W-:Y:S01]  /*85a0*/  IMAD.U32 R5, RZ, RZ, UR7 ;  /* 0x00000007ff057e24 */ /* 0x000fe2000f8e00ff */
[----:B--2---:R-:W1:Y:S01]  /*85b0*/  LDC.64 R2, c[0x4][R2] ;  /* 0x0100000002027b82 */ /* 0x004e620000000a00 */
[----:B------:R-:W-:Y:S01]  /*85c0*/  IMAD.U32 R6, RZ, RZ, UR8 ;  /* 0x00000008ff067e24 */ /* 0x000fe2000f8e00ff */
[----:B------:R-:W-:Y:S01]  /*85d0*/  MOV R7, UR9 ;  /* 0x0000000900077c02 */ /* 0x000fe20008000f00 */
[----:B------:R-:W-:Y:S01]  /*85e0*/  IMAD.U32 R10, RZ, RZ, UR4 ;  /* 0x00000004ff0a7e24 */ /* 0x000fe2000f8e00ff */
[----:B------:R-:W-:Y:S01]  /*85f0*/  MOV R8, 0x70 ;  /* 0x0000007000087802 */ /* 0x000fe20000000f00 */
[----:B------:R-:W-:-:S02]  /*8600*/  IMAD.U32 R11, RZ, RZ, UR5 ;  /* 0x00000005ff0b7e24 */ /* 0x000fc4000f8e00ff */
[----:B------:R-:W-:Y:S02]  /*8610*/  IMAD.MOV.U32 R12, RZ, RZ, 0x1 ;  /* 0x00000001ff0c7424 */ /* 0x000fe400078e00ff */
[----:B------:R-:W-:-:S07]  /*8620*/  IMAD.MOV.U32 R13, RZ, RZ, RZ ;  /* 0x000000ffff0d7224 */ /* 0x000fce00078e00ff */
[----:B------:R-:W-:-:S07]  /*8630*/  LEPC R20, `(.L_x_33) ;  /* 0x000000001014794e */ /* 0x000fce0000000000 */
[----:B-1----:R-:W-:Y:S05]  /*8640*/  CALL.ABS.NOINC R2 ;  /* 0x0000000002007343 */ /* 0x002fea0003c00000 */
.L_x_33:
[----:B------:R-:W2:Y:S02]  /*8650*/  LDL R2, [R1+0x4] ;  /* 0x0000040001027983 */ /* 0x000ea40000100800 */
[----:B--2---:R-:W-:-:S04]  /*8660*/  IADD3 R0, R2, 0x400, RZ ;  /* 0x0000040002007810 */ /* 0x004fc80007ffe0ff */
[----:B------:R-:W-:-:S13]  /*8670*/  LOP3.LUT P0, RZ, R0, 0x3ff, RZ, 0xc0, !PT ;  /* 0x000003ff00ff7812 */ /* 0x000fda000780c0ff */
[----:B------:R-:W-:Y:S05]  /*8680*/  @!P0 BRA `(.L_x_34) ;  /* 0x0000000000808947 */ /* 0x000fea0003800000 */
[----:B------:R-:W-:Y:S01]  /*8690*/  MOV R0, 0x0 ;  /* 0x0000000000007802 */ /* 0x000fe20000000f00 */
[----:B------:R-:W-:Y:S01]  /*86a0*/  ULDC.64 UR6, c[0x4][0x108] ;  /* 0x0100420000067ab9 */ /* 0x000fe20000000a00 */
[----:B------:R-:W-:Y:S01]  /*86b0*/  ULDC.64 UR8, c[0x4][0x110] ;  /* 0x0100440000087ab9 */ /* 0x000fe20000000a00 */
[----:B------:R-:W-:Y:S01]  /*86c0*/  ULDC.64 UR4, c[0x4][0x68] ;  /* 0x01001a0000047ab9 */ /* 0x000fe20000000a00 */
[----:B------:R1:W2:Y:S01]  /*86d0*/  LDC.64 R2, c[0x4][R0] ;  /* 0x0100000000027b82 */ /* 0x0002a20000000a00 */
[----:B------:R-:W-:Y:S01]  /*86e0*/  IMAD.U32 R4, RZ, RZ, UR6 ;  /* 0x00000006ff047e24 */ /* 0x000fe2000f8e00ff */
[----:B------:R-:W-:Y:S01]  /*86f0*/  MOV R6, UR8 ;  /* 0x0000000800067c02 */ /* 0x000fe20008000f00 */
[----:B------:R-:W-:Y:S01]  /*8700*/  IMAD.U32 R5, RZ, RZ, UR7 ;  /* 0x00000007ff057e24 */ /* 0x000fe2000f8e00ff */
[----:B------:R-:W-:Y:S01]  /*8710*/  MOV R11, UR5 ;  /* 0x00000005000b7c02 */ /* 0x000fe20008000f00 */
[----:B------:R-:W-:Y:S01]  /*8720*/  IMAD.U32 R7, RZ, RZ, UR9 ;  /* 0x00000009ff077e24 */ /* 0x000fe2000f8e00ff */
[----:B------:R-:W-:Y:S01]  /*8730*/  MOV R13, RZ ;  /* 0x000000ff000d7202 */ /* 0x000fe20000000f00 */
[----:B------:R-:W-:-:S02]  /*8740*/  IMAD.U32 R10, RZ, RZ, UR4 ;  /* 0x00000004ff0a7e24 */ /* 0x000fc4000f8e00ff */
[----:B------:R-:W-:Y:S02]  /*8750*/  IMAD.MOV.U32 R8, RZ, RZ, 0x70 ;  /* 0x00000070ff087424 */ /* 0x000fe400078e00ff */
[----:B-1----:R-:W-:-:S07]  /*8760*/  IMAD.MOV.U32 R12, RZ, RZ, 0x1 ;  /* 0x00000001ff0c7424 */ /* 0x002fce00078e00ff */
[----:B------:R-:W-:-:S07]  /*8770*/  LEPC R20, `(.L_x_35) ;  /* 0x000000001014794e */ /* 0x000fce0000000000 */
[----:B--2---:R-:W-:Y:S05]  /*8780*/  CALL.ABS.NOINC R2 ;  /* 0x0000000002007343 */ /* 0x004fea0003c00000 */
.L_x_35:
[----:B------:R-:W-:Y:S01]  /*8790*/  MOV R2, 0x0 ;  /* 0x0000000000027802 */ /* 0x000fe20000000f00 */
[----:B------:R-:W-:Y:S01]  /*87a0*/  ULDC.64 UR6, c[0x4][0x108] ;  /* 0x0100420000067ab9 */ /* 0x000fe20000000a00 */
[----:B------:R-:W-:Y:S01]  /*87b0*/  ULDC.64 UR8, c[0x4][0x110] ;  /* 0x0100440000087ab9 */ /* 0x000fe20000000a00 */
[----:B------:R-:W-:Y:S01]  /*87c0*/  ULDC.64 UR4, c[0x4][0x70] ;  /* 0x01001c0000047ab9 */ /* 0x000fe20000000a00 */
[----:B------:R-:W-:Y:S01]  /*87d0*/  IMAD.U32 R4, RZ, RZ, UR6 ;  /* 0x00000006ff047e24 */ /* 0x000fe2000f8e00ff */
[----:B------:R-:W-:Y:S01]  /*87e0*/  MOV R6, UR8 ;  /* 0x0000000800067c02 */ /* 0x000fe20008000f00 */
[----:B------:R-:W1:Y:S01]  /*87f0*/  LDC.64 R2, c[0x4][R2] ;  /* 0x0100000002027b82 */ /* 0x000e620000000a00 */
[----:B------:R-:W-:Y:S01]  /*8800*/  IMAD.U32 R5, RZ, RZ, UR7 ;  /* 0x00000007ff057e24 */ /* 0x000fe2000f8e00ff */
[----:B------:R-:W-:Y:S01]  /*8810*/  MOV R11, UR5 ;  /* 0x00000005000b7c02 */ /* 0x000fe20008000f00 */
[----:B------:R-:W-:Y:S01]  /*8820*/  IMAD.U32 R7, RZ, RZ, UR9 ;  /* 0x00000009ff077e24 */ /* 0x000fe2000f8e00ff */
[----:B------:R-:W-:Y:S01]  /*8830*/  MOV R13, RZ ;  /* 0x000000ff000d7202 */ /* 0x000fe20000000f00 */
[----:B------:R-:W-:-:S02]  /*8840*/  IMAD.U32 R10, RZ, RZ, UR4 ;  /* 0x00000004ff0a7e24 */ /* 0x000fc4000f8e00ff */
[----:B------:R-:W-:Y:S02]  /*8850*/  IMAD.MOV.U32 R8, RZ, RZ, 0x70 ;  /* 0x00000070ff087424 */ /* 0x000fe400078e00ff */
[----:B------:R-:W-:-:S07]  /*8860*/  IMAD.MOV.U32 R12, RZ, RZ, 0x1 ;  /* 0x00000001ff0c7424 */ /* 0x000fce00078e00ff */
[----:B------:R-:W-:-:S07]  /*8870*/  LEPC R20, `(.L_x_34) ;  /* 0x000000001014794e */ /* 0x000fce0000000000 */
[----:B-1----:R-:W-:Y:S05]  /*8880*/  CALL.ABS.NOINC R2 ;  /* 0x0000000002007343 */ /* 0x002fea0003c00000 */
.L_x_34:
[----:B------:R-:W2:Y:S01]  /*8890*/  LDL R2, [R1] ;  /* 0x0000000001027983 */ /* 0x000ea20000100800 */
[----:B------:R-:W1:Y:S01]  /*88a0*/  LDC R0, c[0x0][0x428] ;  /* 0x00010a00ff007b82 */ /* 0x000e620000000800 */
[----:B------:R-:W-:Y:S02]  /*88b0*/  ULDC.64 UR4, c[0x0][0x9f8] ;  /* 0x00027e0000047ab9 */ /* 0x000fe40000000a00 */
[----:B------:R-:W3:Y:S01]  /*88c0*/  LDL.LU R6, [R1+0x8] ;  /* 0x0000080001067983 */ /* 0x000ee20000300800 */
[----:B-1----:R-:W-:-:S03]  /*88d0*/  ISETP.NE.AND P1, PT, R0, 0x1, PT ;  /* 0x000000010000780c */ /* 0x002fc60003f25270 */
[----:B------:R-:W4:Y:S01]  /*88e0*/  LDL R5, [R1+0x10] ;  /* 0x0000100001057983 */ /* 0x000f220000100800 */
[----:B------:R-:W-:Y:S01]  /*88f0*/  ISETP.NE.U32.AND P0, PT, RZ, UR4, PT ;  /* 0x00000004ff007c0c */ /* 0x000fe2000bf05070 */
[----:B------:R-:W-:Y:S01]  /*8900*/  ULDC.64 UR6, c[0x0][0x208] ;  /* 0x0000820000067ab9 */ /* 0x000fe20000000a00 */
[----:B------:R-:W-:Y:S01]  /*8910*/  ULDC UR4, c[0x0][0xda8] ;  /* 0x00036a0000047ab9 */ /* 0x000fe20000000800 */
[----:B------:R-:W1:Y:S01]  /*8920*/  S2R R7, SR_TID.X ;  /* 0x0000000000077919 */ /* 0x000e620000002100 */
[----:B------:R-:W-:-:S05]  /*8930*/  ISETP.NE.AND.EX P0, PT, RZ, UR5, PT, P0 ;  /* 0x00000005ff007c0c */ /* 0x000fca000bf05300 */
[----:B------:R-:W2:Y:S08]  /*8940*/  @P1 LDC R0, c[0x0][0x42c] ;  /* 0x00010b00ff001b82 */ /* 0x000eb00000000800 */
[----:B------:R-:W2:Y:S01]  /*8950*/  @P1 LDC R3, c[0x0][0x430] ;  /* 0x00010c00ff031b82 */ /* 0x000ea20000000800 */
[----:B-1----:R-:W-:Y:S01]  /*8960*/  LOP3.LUT R7, R7, 0x1f, RZ, 0xc0, !PT ;  /* 0x0000001f07077812 */ /* 0x002fe200078ec0ff */
[----:B--2---:R-:W-:-:S04]  /*8970*/  @P1 IMAD.HI.U32 R0, R2, R0, RZ ;  /* 0x0000000002001227 */ /* 0x004fc800078e00ff */
[----:B------:R-:W-:Y:S01]  /*8980*/  IMAD.MOV.U32 R4, RZ, RZ, R2 ;  /* 0x000000ffff047224 */ /* 0x000fe200078e0002 */
[----:B------:R-:W-:Y:S01]  /*8990*/  @P1 SHF.R.U32.HI R4, RZ, R3, R0 ;  /* 0x00000003ff041219 */ /* 0x000fe20000011600 */
[----:B------:R-:W-:Y:S01]  /*89a0*/  IMAD.MOV.U32 R0, RZ, RZ, R19 ;  /* 0x000000ffff007224 */ /* 0x000fe200078e0013 */
[----:B------:R-:W1:Y:S02]  /*89b0*/  @P0 LDC.64 R2, c[0x0][0x9f8] ;  /* 0x00027e00ff020b82 */ /* 0x000e640000000a00 */
[----:B-1----:R-:W-:-:S05]  /*89c0*/  @P0 IMAD.WIDE R2, R19, 0x4, R2 ;  /* 0x0000000413020825 */ /* 0x002fca00078e0202 */
[----:B------:R1:W5:Y:S01]  /*89d0*/  @P0 LDG.E R0, desc[UR6][R2.64] ;  /* 0x0000000602000981 */ /* 0x000362000c1e1900 */
[----:B------:R-:W-:Y:S02]  /*89e0*/  ISETP.NE.AND P1, PT, R7, RZ, PT ;  /* 0x000000ff0700720c */ /* 0x000fe40003f25270 */
[----:B---3--:R-:W-:Y:S02]  /*89f0*/  IADD3 R8, -R6, RZ, RZ ;  /* 0x000000ff06087210 */ /* 0x008fe40007ffe1ff */
[----:B------:R-:W-:-:S03]  /*8a00*/  PLOP3.LUT P2, PT, P1, PT, PT, 0x8, 0x0 ;  /* 0x000000000000781c */ /* 0x000fc60000f4e170 */
[----:B----4-:R-:W-:-:S04]  /*8a10*/  IMAD R8, R8, UR4, R5 ;  /* 0x0000000408087c24 */ /* 0x010fc8000f8e0205 */
[----:B------:R-:W-:Y:S02]  /*8a20*/  IMAD.SHL.U32 R8, R8, 0x80, RZ ;  /* 0x0000008008087824 */ /* 0x000fe400078e00ff */
[----:B------:R-:W-:-:S05]  /*8a30*/  VOTEU.ALL UP1, P1 ;  /* 0x00000000003f7886 */ /* 0x000fca0000820000 */
[----:B------:R-:W-:-:S04]  /*8a40*/  @!UP1 UIADD3 UR8, UP0, UR36, 0x270, URZ ;  /* 0x0000027024089890 */ /* 0x000fc8000ff1e03f */
[----:B------:R-:W-:-:S03]  /*8a50*/  @!UP1 UIADD3.X UR9, URZ, UR37, URZ, UP0, !UPT ;  /* 0x000000253f099290 */ /* 0x000fc600087fe43f */
[----:B-1----:R-:W-:-:S09]  /*8a60*/  VOTEU.ALL UP0, P1 ;  /* 0x00000000003f7886 */ /* 0x002fd20000800000 */
.L_x_36:
[----:B------:R-:W2:Y:S01]  /*8a70*/  LDL R2, [R1] ;  /* 0x0000000001027983 */ /* 0x000ea20000100800 */
[----:B------:R-:W-:Y:S02]  /*8a80*/  PLOP3.LUT P0, PT, P0, P2, PT, 0xa2, 0x0 ;  /* 0x000000000000781c */ /* 0x000fe40000705472 */
[----:B------:R-:W-:Y:S01]  /*8a90*/  @P2 R2UR P0, UR7, R19 ;  /* 0x00000000130722ca */ /* 0x000fe20000000000 */
[----:B------:R-:W-:-:S07]  /*8aa0*/  UMOV UR4, URZ ;  /* 0x0000003f00047c82 */ /* 0x000fce0008000000 */
[----:B------:R-:W-:Y:S02]  /*8ab0*/  PLOP3.LUT P0, PT, P0, P2, PT, 0xa2, 0x0 ;  /* 0x000000000000781c */ /* 0x000fe40000705472 */
[----:B--2---:R-:W-:-:S08]  /*8ac0*/  @P2 R2UR.OR P0, UR6, R2 ;  /* 0x00000000020622ca */ /* 0x004fd00000100000 */
[----:B------:R-:W-:Y:S02]  /*8ad0*/  PLOP3.LUT P0, PT, P0, P2, PT, 0xa2, 0x0 ;  /* 0x000000000000781c */ /* 0x000fe40000705472 */
[----:B------:R-:W-:-:S08]  /*8ae0*/  @P2 R2UR.OR P0, UR5, R8 ;  /* 0x00000000080522ca */ /* 0x000fd00000100000 */
[----:B------:R-:W-:-:S05]  /*8af0*/  @P2 PLOP3.LUT P2, PT, P0, PT, PT, 0x80, 0x0 ;  /* 0x000000000000281c */ /* 0x000fca000074f070 */
[----:B------:R1:W-:Y:S08]  /*8b00*/  @!UP0 UTMAPF.L2.4D [UR4], [UR8] ;  /* 0x00000004080085b8 */ /* 0x0003f00008018000 */
[----:B-1----:R-:W-:Y:S05]  /*8b10*/  @P2 BRA.U.ANY `(.L_x_36) ;  /* 0xfffffffd00d42947 */ /* 0x002fea000393ffff */
[----:B------:R-:W-:Y:S01]  /*8b20*/  PLOP3.LUT P2, PT, P1, PT, PT, 0x8, 0x0 ;  /* 0x000000000000781c */ /* 0x000fe20000f4e170 */
[----:B------:R-:W-:Y:S01]  /*8b30*/  VOTEU.ALL UP0, P1 ;  /* 0x00000000003f7886 */ /* 0x000fe20000800000 */
[----:B------:R-:W-:-:S11]  /*8b40*/  UMOV UR4, 0x40 ;  /* 0x0000004000047882 */ /* 0x000fd60000000000 */
.L_x_37:
[----:B------:R-:W2:Y:S01]  /*8b50*/  LDL R2, [R1] ;  /* 0x0000000001027983 */ /* 0x000ea20000100800 */
[----:B------:R-:W-:Y:S02]  /*8b60*/  PLOP3.LUT P0, PT, P0, P2, PT, 0xa2, 0x0 ;  /* 0x000000000000781c */ /* 0x000fe40000705472 */
[----:B------:R-:W-:-:S08]  /*8b70*/  @P2 R2UR P0, UR7, R19 ;  /* 0x00000000130722ca */ /* 0x000fd00000000000 */
        /* <DEDUP_REMOVED lines=10> */
.L_x_38:
        /* <DEDUP_REMOVED lines=10> */
[----:B------:R-:W1:Y:S01]  /*8cc0*/  LDC.64 R2, c[0x0][0x3f8] ;  /* 0x0000fe00ff027b82 */ /* 0x000e620000000a00 */
[----:B------:R-:W-:Y:S01]  /*8cd0*/  UMOV UR4, 0xffffffff ;  /* 0xffffffff00047882 */ /* 0x000fe20000000000 */
[----:B-1----:R-:W-:-:S04]  /*8ce0*/  ISETP.NE.U32.AND P0, PT, R2, RZ, PT ;  /* 0x000000ff0200720c */ /* 0x002fc80003f05070 */
[----:B------:R-:W-:-:S04]  /*8cf0*/  ISETP.NE.AND.EX P0, PT, R3, RZ, PT, P0 ;  /* 0x000000ff0300720c */ /* 0x000fc80003f05300 */
[----:B-----5:R-:W-:Y:S01]  /*8d00*/  SEL R5, R0, RZ, !P0 ;  /* 0x000000ff00057207 */ /* 0x020fe20004000000 */
[----:B------:R-:W-:Y:S08]  /*8d10*/  BRA.DIV UR4, `(.L_x_39) ;  /* 0x0000002604f47947 */ /* 0x000ff0000b800000 */
.L_x_92:
[----:B------:R-:W2:Y:S01]  /*8d20*/  LDL R6, [R1+0xc] ;  /* 0x00000c0001067983 */ /* 0x000ea20000100800 */
[----:B------:R-:W-:Y:S01]  /*8d30*/  UMOV UR4, 0xffffffff ;  /* 0xffffffff00047882 */ /* 0x000fe20000000000 */
[----:B------:R-:W-:Y:S01]  /*8d40*/  SHF.R.S32.HI R11, RZ, 0x1f, R0 ;  /* 0x0000001fff0b7819 */ /* 0x000fe20000011400 */
[----:B--2---:R-:W-:Y:S01]  /*8d50*/  VIADD R10, R6, 0xffffffff ;  /* 0xffffffff060a7836 */ /* 0x004fe20000000000 */
[----:B------:R-:W-:Y:S06]  /*8d60*/  BRA.DIV UR4, `(.L_x_40) ;  /* 0x0000002a04147947 */ /* 0x000fec000b800000 */
[----:B------:R-:W-:-:S13]  /*8d70*/  ELECT P6, URZ, PT ;  /* 0x00000000003f782f */ /* 0x000fda00038c0000 */
.L_x_95:
[----:B------:R-:W-:Y:S05]  /*8d80*/  @!P6 BRA `(.L_x_41) ;  /* 0x000000040018e947 */ /* 0x000fea0003800000 */
[----:B------:R-:W-:Y:S01]  /*8d90*/  MOV R18, R10 ;  /* 0x0000000a00127202 */ /* 0x000fe20000000f00 */
[----:B------:R-:W-:Y:S01]  /*8da0*/  IMAD.MOV.U32 R5, RZ, RZ, R0 ;  /* 0x000000ffff057224 */ /* 0x000fe200078e0000 */
[----:B------:R-:W-:Y:S06]  /*8db0*/  @!P0 BRA `(.L_x_42) ;  /* 0x00000000004c8947 */ /* 0x000fec0003800000 */
[----:B------:R-:W1:Y:S01]  /*8dc0*/  LDC R9, c[0x0][0x41c] ;  /* 0x00010700ff097b82 */ /* 0x000e620000000800 */
[----:B------:R-:W-:Y:S01]  /*8dd0*/  IMAD.MOV.U32 R5, RZ, RZ, R10 ;  /* 0x000000ffff057224 */ /* 0x000fe200078e000a */
[----:B------:R-:W-:Y:S01]  /*8de0*/  ULDC.64 UR4, c[0x0][0x408] ;  /* 0x0001020000047ab9 */ /* 0x000fe20000000a00 */
[----:B------:R-:W-:Y:S01]  /*8df0*/  ULDC.64 UR6, c[0x0][0x208] ;  /* 0x0000820000067ab9 */ /* 0x000fe20000000a00 */
[----:B-1----:R-:W-:-:S13]  /*8e00*/  ISETP.NE.AND P1, PT, R9, 0x1, PT ;  /* 0x000000010900780c */ /* 0x002fda0003f25270 */
[----:B------:R-:W1:Y:S02]  /*8e10*/  @P1 LDC.64 R6, c[0x0][0x420] ;  /* 0x00010800ff061b82 */ /* 0x000e640000000a00 */
[----:B-1----:R-:W-:-:S05]  /*8e20*/  @P1 IMAD.HI.U32 R6, R10, R6, RZ ;  /* 0x000000060a061227 */ /* 0x002fca00078e00ff */
[----:B------:R-:W-:Y:S01]  /*8e30*/  @P1 SHF.R.U32.HI R5, RZ, R7, R6 ;  /* 0x00000007ff051219 */ /* 0x000fe20000011606 */
[----:B------:R-:W-:-:S03]  /*8e40*/  IMAD R6, R11, UR4, RZ ;  /* 0x000000040b067c24 */ /* 0x000fc6000f8e02ff */
[----:B------:R-:W-:Y:S02]  /*8e50*/  IADD3 R18, -R5, RZ, RZ ;  /* 0x000000ff05127210 */ /* 0x000fe40007ffe1ff */
[----:B------:R-:W-:-:S03]  /*8e60*/  SHF.R.S32.HI R7, RZ, 0x1f, R5 ;  /* 0x0000001fff077819 */ /* 0x000fc60000011405 */
[----:B------:R-:W-:Y:S02]  /*8e70*/  IMAD R18, R9, R18, R10 ;  /* 0x0000001209127224 */ /* 0x000fe400078e020a */
[----:B------:R-:W-:Y:S02]  /*8e80*/  IMAD R9, R0, UR5, R6 ;  /* 0x0000000500097c24 */ /* 0x000fe4000f8e0206 */
[----:B------:R-:W-:-:S04]  /*8e90*/  IMAD.MOV.U32 R6, RZ, RZ, R5 ;  /* 0x000000ffff067224 */ /* 0x000fc800078e0005 */
[----:B------:R-:W-:-:S04]  /*8ea0*/  IMAD.WIDE.U32 R6, R0, UR4, R6 ;  /* 0x0000000400067c25 */ /* 0x000fc8000f8e0006 */
[----:B------:R-:W-:Y:S01]  /*8eb0*/  IMAD.IADD R5, R7, 0x1, R9 ;  /* 0x0000000107057824 */ /* 0x000fe200078e0209 */
[----:B------:R-:W-:-:S04]  /*8ec0*/  LEA R12, P1, R6, R2, 0x2 ;  /* 0x00000002060c7211 */ /* 0x000fc800078210ff */
[----:B------:R-:W-:-:S05]  /*8ed0*/  LEA.HI.X R13, R6, R3, R5, 0x2, P1 ;  /* 0x00000003060d7211 */ /* 0x000fca00008f1405 */
[----:B------:R1:W5:Y:S04]  /*8ee0*/  LDG.E R5, desc[UR6][R12.64] ;  /* 0x000000060c057981 */ /* 0x000368000c1e1900 */
.L_x_42:
[----:B------:R-:W2:Y:S01]  /*8ef0*/  S2R R7, SR_CgaCtaId ;  /* 0x0000000000077919 */ /* 0x000ea20000008800 */
[----:B------:R-:W-:-:S04]  /*8f00*/  MOV R6, 0x400 ;  /* 0x0000040000067802 */ /* 0x000fc80000000f00 */
[----:B--2---:R-:W-:Y:S02]  /*8f10*/  LEA R6, R7, R6, 0x18 ;  /* 0x0000000607067211 */ /* 0x004fe400078ec0ff */
[----:B------:R-:W-:Y:S02]  /*8f20*/  SHF.L.U32 R7, R17, 0x1f, RZ ;  /* 0x0000001f11077819 */ /* 0x000fe400000006ff */
[----:B------:R-:W-:-:S04]  /*8f30*/  LEA R6, R16, R6, 0x3 ;  /* 0x0000000610067211 */ /* 0x000fc800078e18ff */
[----:B------:R-:W2:Y:S02]  /*8f40*/  SYNCS.PHASECHK.TRANS64.TRYWAIT P1, [R6+URZ+0x34840], R7 ;  /* 0x03484007060075a7 */ /* 0x000ea4000802017f */
[----:B--2---:R-:W-:Y:S05]  /*8f50*/  @!P1 BRA `(.L_x_43) ;  /* 0x0000002400b89947 */ /* 0x004fea0003800000 */
.L_x_96:
[----:B------:R-:W3:Y:S02]  /*8f60*/  S2R R9, SR_TID.X ;  /* 0x0000000000097919 */ /* 0x000ee40000002100 */
[----:B---3--:R-:W-:-:S04]  /*8f70*/  LOP3.LUT R9, R9, 0x7f, RZ, 0xc0, !PT ;  /* 0x0000007f09097812 */ /* 0x008fc800078ec0ff */
[----:B------:R-:W-:-:S13]  /*8f80*/  ISETP.NE.AND P1, PT, R9, RZ, PT ;  /* 0x000000ff0900720c */ /* 0x000fda0003f25270 */
[----:B------:R-:W-:Y:S05]  /*8f90*/  @P1 BRA `(.L_x_44) ;  /* 0x00000000001c1947 */ /* 0x000fea0003800000 */
[----:B------:R-:W3:Y:S01]  /*8fa0*/  S2R R9, SR_TID.X ;  /* 0x0000000000097919 */ /* 0x000ee20000002100 */
[----:B--2---:R-:W-:-:S04]  /*8fb0*/  IMAD.MOV.U32 R7, RZ, RZ, 0xc000 ;  /* 0x0000c000ff077424 */ /* 0x004fc800078e00ff */
[----:B------:R4:W-:Y:S01]  /*8fc0*/  SYNCS.ARRIVE.TRANS64 RZ, [R6+URZ+0x34830], R7 ;  /* 0x0348300706ff79a7 */ /* 0x0009e2000800003f */
[----:B---3--:R-:W-:-:S04]  /*8fd0*/  LOP3.LUT R9, R9, 0x1f, RZ, 0xc0, !PT ;  /* 0x0000001f09097812 */ /* 0x008fc800078ec0ff */
[----:B------:R-:W-:-:S13]  /*8fe0*/  ISETP.NE.AND P1, PT, R9, RZ, PT ;  /* 0x000000ff0900720c */ /* 0x000fda0003f25270 */
[----:B----4-:R-:W-:Y:S05]  /*8ff0*/  @!P1 BRA `(.L_x_44) ;  /* 0x0000000000049947 */ /* 0x010fea0003800000 */
[----:B------:R-:W-:Y:S01]  /*9000*/  BPT.TRAP 0x1 ;  /* 0x000000040000795c */ /* 0x000fe20000300000 */
.L_x_44:
[----:B------:R-:W3:Y:S01]  /*9010*/  S2R R9, SR_CgaCtaId ;  /* 0x0000000000097919 */ /* 0x000ee20000008800 */
[----:B--2---:R-:W-:Y:S01]  /*9020*/  MOV R7, 0x400 ;  /* 0x0000040000077802 */ /* 0x004fe20000000f00 */
[----:B------:R-:W-:Y:S01]  /*9030*/  UIADD3 UR4, UP0, UR36, 0x370, URZ ;  /* 0x0000037024047890 */ /* 0x000fe2000ff1e03f */
[----:B------:R-:W-:Y:S01]  /*9040*/  R2UR UR9, R6 ;  /* 0x00000000060972ca */ /* 0x000fe200000e0000 */
[----:B------:R-:W-:Y:S01]  /*9050*/  UMOV UR10, URZ ;  /* 0x0000003f000a7c82 */ /* 0x000fe20008000000 */
[----:B------:R-:W-:Y:S01]  /*9060*/  R2UR UR11, R18 ;  /* 0x00000000120b72ca */ /* 0x000fe200000e0000 */
[----:B------:R-:W-:Y:S01]  /*9070*/  UIADD3.X UR5, URZ, UR37, URZ, UP0, !UPT ;  /* 0x000000253f057290 */ /* 0x000fe200087fe43f */
[----:B------:R-:W-:Y:S01]  /*9080*/  R2UR UR12, R4 ;  /* 0x00000000040c72ca */ /* 0x000fe200000e0000 */
[----:B------:R-:W-:Y:S01]  /*9090*/  UMOV UR6, 0x0 ;  /* 0x0000000000067882 */ /* 0x000fe20000000000 */
[----:B-----5:R-:W-:Y:S01]  /*90a0*/  R2UR UR13, R5 ;  /* 0x00000000050d72ca */ /* 0x020fe200000e0000 */
[----:B------:R-:W-:Y:S01]  /*90b0*/  UMOV UR7, 0x14f00000 ;  /* 0x14f0000000077882 */ /* 0x000fe20000000000 */
[----:B------:R-:W-:-:S05]  /*90c0*/  UMOV UR16, 0x40 ;  /* 0x0000004000107882 */ /* 0x000fca0000000000 */
[----:B------:R-:W-:Y:S02]  /*90d0*/  UIADD3 UR9, UR9, 0x34830, URZ ;  /* 0x0003483009097890 */ /* 0x000fe4000fffe03f */
[----:B------:R-:W-:Y:S01]  /*90e0*/  USHF.L.U32 UR11, UR11, 0x7, URZ ;  /* 0x000000070b0b7899 */ /* 0x000fe2000800063f */
[----:B---3--:R-:W-:-:S05]  /*90f0*/  LEA R7, R9, R7, 0x18 ;  /* 0x0000000709077211 */ /* 0x008fca00078ec0ff */
[----:B------:R-:W-:-:S05]  /*9100*/  IMAD R6, R16, 0xc000, R7 ;  /* 0x0000c00010067824 */ /* 0x000fca00078e0207 */
[----:B------:R-:W-:-:S13]  /*9110*/  R2UR UR8, R6 ;  /* 0x00000000060872ca */ /* 0x000fda00000e0000 */
[----:B------:R-:W-:Y:S02]  /*9120*/  UIADD3 UR14, UR8, 0x1c400, URZ ;  /* 0x0001c400080e7890 */ /* 0x000fe4000fffe03f */
[----:B------:R-:W-:Y:S02]  /*9130*/  UIADD3 UR15, UR8, 0x20400, URZ ;  /* 0x00020400080f7890 */ /* 0x000fe4000fffe03f */
[----:B------:R-:W-:-:S03]  /*9140*/  UIADD3 UR17, UR8, 0x24400, URZ ;  /* 0x0002440008117890 */ /* 0x000fc6000fffe03f */
[----:B------:R-:W-:Y:S01]  /*9150*/  UMOV UR8, UR14 ;  /* 0x0000000e00087c82 */ /* 0x000fe20008000000 */
[----:B------:R-:W-:Y:S01]  /*9160*/  UMOV UR14, 0x80 ;  /* 0x00000080000e7882 */ /* 0x000fe20000000000 */
[----:B------:R2:W-:Y:S02]  /*9170*/  UTMALDG.4D [UR8], [UR4], desc[UR6] ;  /* 0x00000608040075b4 */ /* 0x0005e40008019000 */
[----:B--2---:R-:W-:Y:S01]  /*9180*/  UMOV UR8, UR15 ;  /* 0x0000000f00087c82 */ /* 0x004fe20008000000 */
[----:B------:R-:W-:Y:S02]  /*9190*/  UMOV UR10, UR16 ;  /* 0x00000010000a7c82 */ /* 0x000fe40008000000 */
[----:B------:R2:W-:Y:S02]  /*91a0*/  UTMALDG.4D [UR8], [UR4], desc[UR6] ;  /* 0x00000608040075b4 */ /* 0x0005e40008019000 */
[----:B--2---:R-:W-:Y:S01]  /*91b0*/  UMOV UR8, UR17 ;  /* 0x0000001100087c82 */ /* 0x004fe20008000000 */
[----:B------:R-:W-:-:S02]  /*91c0*/  UMOV UR10, UR14 ;  /* 0x0000000e000a7c82 */ /* 0x000fc40008000000 */
[----:B------:R2:W-:Y:S02]  /*91d0*/  UTMALDG.4D [UR8], [UR4], desc[UR6] ;  /* 0x00000608040075b4 */ /* 0x0005e40008019000 */
[----:B--2---:R-:W-:Y:S01]  /*91e0*/  NOP ;  /* 0x0000000000007918 */ /* 0x004fe20000000000 */
.L_x_41:
[----:B------:R-:W2:Y:S04]  /*91f0*/  LDL.LU R14, [R1] ;  /* 0x00000000010e7983 */ /* 0x000ea80000300800 */
[----:B-1----:R-:W3:Y:S01]  /*9200*/  LDL R13, [R1+0x18] ;  /* 0x00001800010d7983 */ /* 0x002ee20000100800 */
[----:B------:R-:W-:-:S03]  /*9210*/  MOV R9, 0x400 ;  /* 0x0000040000097802 */ /* 0x000fc60000000f00 */
[----:B------:R-:W4:Y:S01]  /*9220*/  LDL.LU R7, [R1+0x14] ;  /* 0x0000140001077983 */ /* 0x000f220000300800 */
[----:B------:R-:W1:Y:S01]  /*9230*/  S2R R12, SR_CgaCtaId ;  /* 0x00000000000c7919 */ /* 0x000e620000008800 */
[----:B------:R-:W-:Y:S05]  /*9240*/  WARPSYNC.ALL ;  /* 0x0000000000007948 */ /* 0x000fea0003800000 */
[----:B------:R-:W-:-:S13]  /*9250*/  ELECT P1, URZ, PT ;  /* 0x00000000003f782f */ /* 0x000fda0003820000 */
[----:B------:R-:W-:Y:S01]  /*9260*/  @P1 R2UR UR13, R19 ;  /* 0x00000000130d12ca */ /* 0x000fe200000e0000 */
[----:B------:R-:W-:Y:S01]  /*9270*/  UIADD3 UR4, UP0, UR36, 0x270, URZ ;  /* 0x0000027024047890 */ /* 0x000fe2000ff1e03f */
[----:B------:R-:W-:-:S03]  /*9280*/  @P1 R2UR UR11, R8 ;  /* 0x00000000080b12ca */ /* 0x000fc600000e0000 */
[----:B------:R-:W-:Y:S01]  /*9290*/  UIADD3.X UR5, URZ, UR37, URZ, UP0, !UPT ;  /* 0x000000253f057290 */ /* 0x000fe200087fe43f */
[----:B-1----:R-:W-:-:S04]  /*92a0*/  LEA R9, R12, R9, 0x18 ;  /* 0x000000090c097211 */ /* 0x002fc800078ec0ff */
[----:B------:R-:W-:Y:S01]  /*92b0*/  R2UR UR24, R9 ;  /* 0x00000000091872ca */ /* 0x000fe200000e0000 */
[----:B------:R-:W-:Y:S01]  /*92c0*/  @P1 IMAD.MOV.U32 R6, RZ, RZ, 0xc000 ;  /* 0x0000c000ff061424 */ /* 0x000fe200078e00ff */
[----:B------:R-:W-:Y:S01]  /*92d0*/  BAR.SYNC.DEFER_BLOCKING 0x8, 0x120 ;  /* 0x0204800000007b1d */ /* 0x000fe20000010000 */
[----:B------:R-:W-:-:S10]  /*92e0*/  @P1 R2UR UR21, R19 ;  /* 0x00000000131512ca */ /* 0x000fd400000e0000 */
[----:B------:R-:W-:Y:S02]  /*92f0*/  UIADD3 UR8, UR24, 0x10400, URZ ;  /* 0x0001040018087890 */ /* 0x000fe4000fffe03f */
[----:B------:R-:W-:Y:S01]  /*9300*/  UIADD3 UR9, UR24, 0x34800, URZ ;  /* 0x0003480018097890 */ /* 0x000fe2000fffe03f */
[----:B------:R-:W-:Y:S01]  /*9310*/  UMOV UR6, 0x0 ;  /* 0x0000000000067882 */ /* 0x000fe20000000000 */
[----:B------:R-:W-:Y:S01]  /*9320*/  UMOV UR7, 0x12f00000 ;  /* 0x12f0000000077882 */ /* 0x000fe20000000000 */
[----:B------:R-:W-:Y:S01]  /*9330*/  UMOV UR10, URZ ;  /* 0x0000003f000a7c82 */ /* 0x000fe20008000000 */
[----:B------:R-:W-:Y:S01]  /*9340*/  @P1 R2UR UR19, R8 ;  /* 0x00000000081312ca */ /* 0x000fe200000e0000 */
[----:B------:R-:W-:Y:S01]  /*9350*/  UIADD3 UR16, UR24, 0x14400, URZ ;  /* 0x0001440018107890 */ /* 0x000fe2000fffe03f */
[----:B------:R3:W-:Y:S01]  /*9360*/  @P1 SYNCS.ARRIVE.TRANS64 RZ, [R9+URZ+0x34800], R6 ;  /* 0x0348000609ff19a7 */ /* 0x0007e2000800003f */
[----:B------:R-:W-:Y:S01]  /*9370*/  UMOV UR14, 0x0 ;  /* 0x00000000000e7882 */ /* 0x000fe20000000000 */
[----:B------:R-:W-:Y:S01]  /*9380*/  UMOV UR15, 0x12f00000 ;  /* 0x12f00000000f7882 */ /* 0x000fe20000000000 */
[----:B------:R-:W-:Y:S01]  /*9390*/  UMOV UR18, 0x40 ;  /* 0x0000004000127882 */ /* 0x000fe20000000000 */
[----:B------:R-:W-:Y:S01]  /*93a0*/  UMOV UR17, UR9 ;  /* 0x0000000900117c82 */ /* 0x000fe20008000000 */
[----:B------:R-:W-:Y:S01]  /*93b0*/  UMOV UR22, 0x0 ;  /* 0x0000000000167882 */ /* 0x000fe20000000000 */
[----:B------:R-:W-:Y:S01]  /*93c0*/  UMOV UR23, 0x12f00000 ;  /* 0x12f0000000177882 */ /* 0x000fe20000000000 */
[----:B------:R-:W-:Y:S01]  /*93d0*/  BSSY B0, `(.L_x_45) ;  /* 0x0000010000007945 */ /* 0x000fe20003800000 */
[----:B--2---:R-:W-:-:S02]  /*93e0*/  @P1 R2UR UR12, R14 ;  /* 0x000000000e0c12ca */ /* 0x004fc400000e0000 */
[----:B------:R-:W-:Y:S02]  /*93f0*/  @P1 R2UR UR20, R14 ;  /* 0x000000000e1412ca */ /* 0x000fe400000e0000 */
[----:B---3--:R-:W-:-:S09]  /*9400*/  LOP3.LUT R6, R13, 0x1, RZ, 0xc, !PT ;  /* 0x000000010d067812 */ /* 0x008fd200078e0cff */
[----:B------:R1:W-:Y:S01]  /*9410*/  UTMALDG.4D [UR8], [UR4], desc[UR6] ;  /* 0x00000608040075b4 */ /* 0x0003e20008019000 */
[----:B------:R-:W-:Y:S01]  /*9420*/  SHF.L.U32 R6, R6, 0x1f, RZ ;  /* 0x0000001f06067819 */ /* 0x000fe200000006ff */
[----:B------:R2:W-:Y:S01]  /*9430*/  UTMALDG.4D [UR16], [UR4], desc[UR14] ;  /* 0x00000e10040075b4 */ /* 0x0005e20008019000 */
[----:B-1----:R-:W-:Y:S02]  /*9440*/  @P1 R2UR UR13, R19 ;  /* 0x00000000130d12ca */ /* 0x002fe400000e0000 */
[----:B------:R-:W-:Y:S02]  /*9450*/  @P1 R2UR UR12, R14 ;  /* 0x000000000e0c12ca */ /* 0x000fe400000e0000 */
[----:B------:R-:W-:Y:S01]  /*9460*/  @P1 R2UR UR11, R8 ;  /* 0x00000000080b12ca */ /* 0x000fe200000e0000 */
[----:B------:R-:W-:Y:S01]  /*9470*/  UIADD3 UR8, UR24, 0x18400, URZ ;  /* 0x0001840018087890 */ /* 0x000fe2000fffe03f */
[----:B------:R-:W-:-:S11]  /*9480*/  UMOV UR10, 0x80 ;  /* 0x00000080000a7882 */ /* 0x000fd60000000000 */
[----:B------:R2:W-:Y:S01]  /*9490*/  UTMALDG.4D [UR8], [UR4], desc[UR22] ;  /* 0x00001608040075b4 */ /* 0x0005e20008019000 */
[----:B------:R-:W1:Y:S01]  /*94a0*/  SYNCS.PHASECHK.TRANS64.TRYWAIT P1, [R9+URZ+0x34820], R6 ;  /* 0x03482006090075a7 */ /* 0x000e62000802017f */
[----:B----4-:R-:W-:Y:S01]  /*94b0*/  ISETP.GE.AND P2, PT, R7, 0x81, PT ;  /* 0x000000810700780c */ /* 0x010fe20003f46270 */
[----:B-12---:R-:W-:-:S12]  /*94c0*/  @!P1 BRA `(.L_x_46) ;  /* 0x0000002000709947 */ /* 0x006fd80003800000 */
.L_x_97:
[----:B------:R-:W-:Y:S05]  /*94d0*/  BSYNC B0 ;  /* 0x0000000000007941 */ /* 0x000fea0003800000 */
.L_x_45:
[----:B------:R-:W-:Y:S05]  /*94e0*/  @!P2 BRA `(.L_x_47) ;  /* 0x0000001400c8a947 */ /* 0x000fea0003800000 */
[----:B-1----:R-:W2:Y:S01]  /*94f0*/  LDL R7, [R1+0xc] ;  /* 0x00000c0001077983 */ /* 0x002ea20000100800 */
[----:B------:R-:W-:Y:S01]  /*9500*/  IMAD.MOV.U32 R6, RZ, RZ, 0x1 ;  /* 0x00000001ff067424 */ /* 0x000fe200078e00ff */
[----:B--2---:R-:W-:-:S04]  /*9510*/  IADD3 R13, -R7, RZ, RZ ;  /* 0x000000ff070d7210 */ /* 0x004fc80007ffe1ff */
[----:B------:R-:W-:-:S05]  /*9520*/  VIADDMNMX R13, R13, R6, 0xffffffff, !PT ;  /* 0xffffffff0d0d7446 */ /* 0x000fca0007800106 */
[----:B------:R-:W-:-:S05]  /*9530*/  IMAD.IADD R6, R7, 0x1, R13 ;  /* 0x0000000107067824 */ /* 0x000fca00078e020d */
[----:B------:R-:W-:-:S04]  /*9540*/  LOP3.LUT R6, R6, 0x1, RZ, 0xc0, !PT ;  /* 0x0000000106067812 */ /* 0x000fc800078ec0ff */
[----:B------:R-:W-:Y:S02]  /*9550*/  ISETP.NE.U32.AND P1, PT, R6, 0x1, PT ;  /* 0x000000010600780c */ /* 0x000fe40003f25070 */
[----:B------:R-:W-:-:S11]  /*9560*/  IADD3 R6, R7, -0x2, RZ ;  /* 0xfffffffe07067810 */ /* 0x000fd60007ffe0ff */
[----:B------:R-:W-:Y:S05]  /*9570*/  @P1 BRA `(.L_x_48) ;  /* 0x0000000400e81947 */ /* 0x000fea0003800000 */
[----:B------:R-:W-:Y:S01]  /*9580*/  VIADD R7, R16, 0x1 ;  /* 0x0000000110077836 */ /* 0x000fe20000000000 */
[----:B------:R-:W-:Y:S04]  /*9590*/  BSSY B0, `(.L_x_49) ;  /* 0x0000074000007945 */ /* 0x000fe80003800000 */
[----:B------:R-:W-:-:S04]  /*95a0*/  ISETP.NE.AND P1, PT, R7, 0x2, PT ;  /* 0x000000020700780c */ /* 0x000fc80003f25270 */
[----:B------:R-:W-:Y:S02]  /*95b0*/  SEL R12, RZ, 0x1, P1 ;  /* 0x00000001ff0c7807 */ /* 0x000fe40000800000 */
[----:B------:R-:W-:Y:S02]  /*95c0*/  SEL R7, R7, RZ, P1 ;  /* 0x000000ff07077207 */ /* 0x000fe40000800000 */
[----:B------:R-:W-:Y:S01]  /*95d0*/  LOP3.LUT R12, R17, R12, RZ, 0x3c, !PT ;  /* 0x0000000c110c7212 */ /* 0x000fe200078e3cff */
[----:B------:R-:W-:Y:S06]  /*95e0*/  @!P6 BRA `(.L_x_50) ;  /* 0x0000000400b8e947 */ /* 0x000fec0003800000 */
[----:B------:R-:W-:Y:S01]  /*95f0*/  IMAD.MOV.U32 R8, RZ, RZ, R5 ;  /* 0x000000ffff087224 */ /* 0x000fe200078e0005 */
[----:B------:R-:W-:Y:S06]  /*9600*/  @!P0 BRA `(.L_x_51) ;  /* 0x0000000000488947 */ /* 0x000fec0003800000 */
[----:B------:R-:W1:Y:S01]  /*9610*/  LDC R15, c[0x0][0x41c] ;  /* 0x00010700ff0f7b82 */ /* 0x000e620000000800 */
[----:B------:R-:W-:Y:S01]  /*9620*/  ULDC.64 UR4, c[0x0][0x408] ;  /* 0x0001020000047ab9 */ /* 0x000fe20000000a00 */
[----:B------:R-:W-:Y:S01]  /*9630*/  ULDC.64 UR6, c[0x0][0x208] ;  /* 0x0000820000067ab9 */ /* 0x000fe20000000a00 */
[----:B-1----:R-:W-:-:S13]  /*9640*/  ISETP.NE.AND P1, PT, R15, 0x1, PT ;  /* 0x000000010f00780c */ /* 0x002fda0003f25270 */
[----:B------:R-:W1:Y:S02]  /*9650*/  @P1 LDC.64 R8, c[0x0][0x420] ;  /* 0x00010800ff081b82 */ /* 0x000e640000000a00 */
[----:B-1----:R-:W-:Y:S01]  /*9660*/  @P1 IMAD.HI.U32 R14, R6, R8, RZ ;  /* 0x00000008060e1227 */ /* 0x002fe200078e00ff */
[----:B------:R-:W-:-:S04]  /*9670*/  MOV R8, R6 ;  /* 0x0000000600087202 */ /* 0x000fc80000000f00 */
[----:B------:R-:W-:Y:S01]  /*9680*/  @P1 SHF.R.U32.HI R8, RZ, R9, R14 ;  /* 0x00000009ff081219 */ /* 0x000fe2000001160e */
[----:B------:R-:W-:-:S04]  /*9690*/  IMAD R14, R11, UR4, RZ ;  /* 0x000000040b0e7c24 */ /* 0x000fc8000f8e02ff */
[----:B------:R-:W-:Y:S02]  /*96a0*/  IMAD.MOV R9, RZ, RZ, -R8 ;  /* 0x000000ffff097224 */ /* 0x000fe400078e0a08 */
[----:B------:R-:W-:Y:S02]  /*96b0*/  IMAD R14, R0, UR5, R14 ;  /* 0x00000005000e7c24 */ /* 0x000fe4000f8e020e */
[----:B------:R-:W-:Y:S01]  /*96c0*/  IMAD R6, R15, R9, R6 ;  /* 0x000000090f067224 */ /* 0x000fe200078e0206 */
[----:B------:R-:W-:-:S03]  /*96d0*/  SHF.R.S32.HI R9, RZ, 0x1f, R8 ;  /* 0x0000001fff097819 */ /* 0x000fc60000011408 */
[----:B------:R-:W-:-:S04]  /*96e0*/  IMAD.WIDE.U32 R8, R0, UR4, R8 ;  /* 0x0000000400087c25 */ /* 0x000fc8000f8e0008 */
[----:B------:R-:W-:Y:S01]  /*96f0*/  IMAD.IADD R9, R14, 0x1, R9 ;  /* 0x000000010e097824 */ /* 0x000fe200078e0209 */
[----:B------:R-:W-:-:S04]  /*9700*/  LEA R2, P1, R8, R2, 0x2 ;  /* 0x0000000208027211 */ /* 0x000fc800078210ff */
[----:B------:R-:W-:-:S05]  /*9710*/  LEA.HI.X R3, R8, R3, R9, 0x2, P1 ;  /* 0x0000000308037211 */ /* 0x000fca00008f1409 */
[----:B------:R1:W5:Y:S04]  /*9720*/  LDG.E R8, desc[UR6][R2.64] ;  /* 0x0000000602087981 */ /* 0x000368000c1e1900 */
.L_x_51:
[----:B-1----:R-:W1:Y:S01]  /*9730*/  S2R R3, SR_CgaCtaId ;  /* 0x0000000000037919 */ /* 0x002e620000008800 */
[----:B------:R-:W-:-:S04]  /*9740*/  MOV R2, 0x400 ;  /* 0x0000040000027802 */ /* 0x000fc80000000f00 */
[----:B-1----:R-:W-:Y:S02]  /*9750*/  LEA R2, R3, R2, 0x18 ;  /* 0x0000000203027211 */ /* 0x002fe400078ec0ff */
[----:B------:R-:W-:Y:S02]  /*9760*/  SHF.L.U32 R3, R12, 0x1f, RZ ;  /* 0x0000001f0c037819 */ /* 0x000fe400000006ff */
[----:B------:R-:W-:-:S04]  /*9770*/  LEA R2, R7, R2, 0x3 ;  /* 0x0000000207027211 */ /* 0x000fc800078e18ff */
[----:B------:R-:W1:Y:S02]  /*9780*/  SYNCS.PHASECHK.TRANS64.TRYWAIT P1, [R2+URZ+0x34840], R3 ;  /* 0x03484003020075a7 */ /* 0x000e64000802017f */
[----:B-1----:R-:W-:Y:S05]  /*9790*/  @!P1 BRA `(.L_x_52) ;  /* 0x0000001c00dc9947 */ /* 0x002fea0003800000 */
.L_x_98:
[----:B------:R-:W2:Y:S02]  /*97a0*/  S2R R9, SR_TID.X ;  /* 0x0000000000097919 */ /* 0x000ea40000002100 */
[----:B--2---:R-:W-:-:S04]  /*97b0*/  LOP3.LUT R9, R9, 0x7f, RZ, 0xc0, !PT ;  /* 0x0000007f09097812 */ /* 0x004fc800078ec0ff */
[----:B------:R-:W-:-:S13]  /*97c0*/  ISETP.NE.AND P2, PT, R9, RZ, PT ;  /* 0x000000ff0900720c */ /* 0x000fda0003f45270 */
[----:B------:R-:W-:Y:S05]  /*97d0*/  @P2 BRA `(.L_x_53) ;  /* 0x00000000001c2947 */ /* 0x000fea0003800000 */
[----:B------:R-:W2:Y:S01]  /*97e0*/  S2R R9, SR_TID.X ;  /* 0x0000000000097919 */ /* 0x000ea20000002100 */
[----:B-1----:R-:W-:-:S04]  /*97f0*/  IMAD.MOV.U32 R3, RZ, RZ, 0xc000 ;  /* 0x0000c000ff037424 */ /* 0x002fc800078e00ff */
[----:B------:R3:W-:Y:S01]  /*9800*/  SYNCS.ARRIVE.TRANS64 RZ, [R2+URZ+0x34830], R3 ;  /* 0x0348300302ff79a7 */ /* 0x0007e2000800003f */
[----:B--2---:R-:W-:-:S04]  /*9810*/  LOP3.LUT R9, R9, 0x1f, RZ, 0xc0, !PT ;  /* 0x0000001f09097812 */ /* 0x004fc800078ec0ff */
[----:B------:R-:W-:-:S13]  /*9820*/  ISETP.NE.AND P1, PT, R9, RZ, PT ;  /* 0x000000ff0900720c */ /* 0x000fda0003f25270 */
[----:B---3--:R-:W-:Y:S05]  /*9830*/  @!P1 BRA `(.L_x_53) ;  /* 0x0000000000049947 */ /* 0x008fea0003800000 */
[----:B------:R-:W-:Y:S01]  /*9840*/  BPT.TRAP 0x1 ;  /* 0x000000040000795c */ /* 0x000fe20000300000 */
.L_x_53:
[----:B------:R-:W2:Y:S01]  /*9850*/  S2R R14, SR_CgaCtaId ;  /* 0x00000000000e7919 */ /* 0x000ea20000008800 */
[----:B------:R-:W-:Y:S01]  /*9860*/  MOV R9, 0x400 ;  /* 0x0000040000097802 */ /* 0x000fe20000000f00 */
        /* <DEDUP_REMOVED lines=9> */
[----:B------:R-:W-:Y:S01]  /*9900*/  UMOV UR17, 0x40 ;  /* 0x0000004000117882 */ /* 0x000fe20000000000 */
[----:B------:R-:W-:Y:S01]  /*9910*/  UMOV UR16, 0x80 ;  /* 0x0000008000107882 */ /* 0x000fe20000000000 */
[----:B-1----:R-:W-:-:S03]  /*9920*/  SHF.L.U32 R3, R17, 0x1f, RZ ;  /* 0x0000001f11037819 */ /* 0x002fc600000006ff */
[----:B------:R-:W-:Y:S02]  /*9930*/  UIADD3 UR9, UR9, 0x34830, URZ ;  /* 0x0003483009097890 */ /* 0x000fe4000fffe03f */
[----:B------:R-:W-:Y:S01]  /*9940*/  USHF.L.U32 UR11, UR11, 0x7, URZ ;  /* 0x000000070b0b7899 */ /* 0x000fe2000800063f */
[----:B--2---:R-:W-:-:S05]  /*9950*/  LEA R9, R14, R9, 0x18 ;  /* 0x000000090e097211 */ /* 0x004fca00078ec0ff */
[----:B------:R-:W-:-:S05]  /*9960*/  IMAD R2, R7, 0xc000, R9 ;  /* 0x0000c00007027824 */ /* 0x000fca00078e0209 */
[----:B------:R-:W-:Y:S01]  /*9970*/  R2UR UR14, R2 ;  /* 0x00000000020e72ca */ /* 0x000fe200000e0000 */
[----:B------:R-:W-:-:S05]  /*9980*/  VIADD R2, R9, 0x34800 ;  /* 0x0003480009027836 */ /* 0x000fca0000000000 */
[----:B------:R-:W-:-:S07]  /*9990*/  LEA R2, R16, R2, 0x3 ;  /* 0x0000000210027211 */ /* 0x000fce00078e18ff */
[----:B------:R-:W-:Y:S02]  /*99a0*/  UIADD3 UR8, UR14, 0x1c400, URZ ;  /* 0x0001c4000e087890 */ /* 0x000fe4000fffe03f */
[----:B------:R-:W-:Y:S02]  /*99b0*/  UIADD3 UR15, UR14, 0x20400, URZ ;  /* 0x000204000e0f7890 */ /* 0x000fe4000fffe03f */
[----:B------:R-:W-:-:S05]  /*99c0*/  UIADD3 UR14, UR14, 0x24400, URZ ;  /* 0x000244000e0e7890 */ /* 0x000fca000fffe03f */
[----:B------:R1:W-:Y:S02]  /*99d0*/  UTMALDG.4D [UR8], [UR4], desc[UR6] ;  /* 0x00000608040075b4 */ /* 0x0003e40008019000 */
[----:B-1----:R-:W-:Y:S01]  /*99e0*/  UMOV UR8, UR15 ;  /* 0x0000000f00087c82 */ /* 0x002fe20008000000 */
[----:B------:R-:W-:Y:S02]  /*99f0*/  UMOV UR10, UR17 ;  /* 0x00000011000a7c82 */ /* 0x000fe40008000000 */
[----:B------:R1:W-:Y:S02]  /*9a00*/  UTMALDG.4D [UR8], [UR4], desc[UR6] ;  /* 0x00000608040075b4 */ /* 0x0003e40008019000 */
[----:B-1----:R-:W-:Y:S01]  /*9a10*/  UMOV UR8, UR14 ;  /* 0x0000000e00087c82 */ /* 0x002fe20008000000 */
[----:B------:R-:W-:Y:S02]  /*9a20*/  UMOV UR10, UR16 ;  /* 0x00000010000a7c82 */ /* 0x000fe40008000000 */
[----:B------:R1:W-:Y:S01]  /*9a30*/  UTMALDG.4D [UR8], [UR4], desc[UR6] ;  /* 0x00000608040075b4 */ /* 0x0003e20008019000 */
[----:B------:R-:W2:Y:S02]  /*9a40*/  SYNCS.PHASECHK.TRANS64.TRYWAIT P1, [R2+URZ+0x60], R3 ;  /* 0x00006003020075a7 */ /* 0x000ea4000802017f */
[----:B-12---:R-:W-:Y:S05]  /*9a50*/  @!P1 BRA `(.L_x_54) ;  /* 0x0000001c00409947 */ /* 0x006fea0003800000 */
.L_x_99:
[----:B------:R-:W-:Y:S05]  /*9a60*/  @P2 BRA `(.L_x_55) ;  /* 0x00000000002c2947 */ /* 0x000fea0003800000 */
[----:B------:R-:W2:Y:S01]  /*9a70*/  S2R R9, SR_TID.X ;  /* 0x0000000000097919 */ /* 0x000ea20000002100 */
[----:B------:R-:W-:Y:S01]  /*9a80*/  MOV R14, 0x400 ;  /* 0x00000400000e7802 */ /* 0x000fe20000000f00 */
[----:B-1----:R-:W-:Y:S01]  /*9a90*/  IMAD.MOV.U32 R3, RZ, RZ, 0x8000 ;  /* 0x00008000ff037424 */ /* 0x002fe200078e00ff */
[----:B------:R-:W1:Y:S01]  /*9aa0*/  S2R R15, SR_CgaCtaId ;  /* 0x00000000000f7919 */ /* 0x000e620000008800 */
[----:B--2---:R-:W-:-:S04]  /*9ab0*/  LOP3.LUT R9, R9, 0x1f, RZ, 0xc0, !PT ;  /* 0x0000001f09097812 */ /* 0x004fc800078ec0ff */
[----:B------:R-:W-:Y:S02]  /*9ac0*/  ISETP.NE.AND P1, PT, R9, RZ, PT ;  /* 0x000000ff0900720c */ /* 0x000fe40003f25270 */
[----:B-1----:R-:W-:-:S05]  /*9ad0*/  LEA R14, R15, R14, 0x18 ;  /* 0x0000000e0f0e7211 */ /* 0x002fca00078ec0ff */
[----:B------:R-:W-:-:S04]  /*9ae0*/  IMAD R2, R16, 0x8, R14 ;  /* 0x0000000810027824 */ /* 0x000fc800078e020e */
[----:B------:R2:W-:Y:S02]  /*9af0*/  SYNCS.ARRIVE.TRANS64 RZ, [R2+URZ+0x34850], R3 ;  /* 0x0348500302ff79a7 */ /* 0x0005e4000800003f */
[----:B------:R-:W-:Y:S05]  /*9b00*/  @!P1 BRA `(.L_x_55) ;  /* 0x0000000000049947 */ /* 0x000fea0003800000 */
[----:B------:R-:W-:Y:S01]  /*9b10*/  BPT.TRAP 0x1 ;  /* 0x000000040000795c */ /* 0x000fe20000300000 */
.L_x_55:
[----:B------:R-:W3:Y:S01]  /*9b20*/  S2R R9, SR_CgaCtaId ;  /* 0x0000000000097919 */ /* 0x000ee20000008800 */
[----:B-12---:R-:W-:Y:S01]  /*9b30*/  MOV R3, 0x400 ;  /* 0x0000040000037802 */ /* 0x006fe20000000f00 */
[----:B------:R-:W-:Y:S01]  /*9b40*/  UIADD3 UR4, UP0, UR36, 0x470, URZ ;  /* 0x0000047024047890 */ /* 0x000fe2000ff1e03f */
[----:B------:R-:W-:Y:S01]  /*9b50*/  R2UR UR11, R18 ;  /* 0x00000000120b72ca */ /* 0x000fe200000e0000 */
[----:B------:R-:W-:Y:S01]  /*9b60*/  UMOV UR10, URZ ;  /* 0x0000003f000a7c82 */ /* 0x000fe20008000000 */
[----:B------:R-:W-:Y:S01]  /*9b70*/  R2UR UR13, R5 ;  /* 0x00000000050d72ca */ /* 0x000fe200000e0000 */
[----:B------:R-:W-:Y:S01]  /*9b80*/  UIADD3.X UR5, URZ, UR37, URZ, UP0, !UPT ;  /* 0x000000253f057290 */ /* 0x000fe200087fe43f */
[----:B------:R-:W-:Y:S01]  /*9b90*/  R2UR UR12, R4 ;  /* 0x00000000040c72ca */ /* 0x000fe200000e0000 */
[----:B------:R-:W-:Y:S01]  /*9ba0*/  UMOV UR7, 0x14f00000 ;  /* 0x14f0000000077882 */ /* 0x000fe20000000000 */
[----:B------:R-:W-:Y:S01]  /*9bb0*/  UMOV UR15, 0x40 ;  /* 0x00000040000f7882 */ /* 0x000fe20000000000 */
[----:B------:R-:W-:Y:S01]  /*9bc0*/  IMAD.MOV.U32 R5, RZ, RZ, R8 ;  /* 0x000000ffff057224 */ /* 0x000fe200078e0008 */
[----:B------:R-:W-:-:S05]  /*9bd0*/  MOV R18, R6 ;  /* 0x0000000600127202 */ /* 0x000fca0000000f00 */
[----:B------:R-:W-:Y:S01]  /*9be0*/  USHF.L.U32 UR11, UR11, 0x7, URZ ;  /* 0x000000070b0b7899 */ /* 0x000fe2000800063f */
[----:B---3--:R-:W-:-:S04]  /*9bf0*/  LEA R3, R9, R3, 0x18 ;  /* 0x0000000309037211 */ /* 0x008fc800078ec0ff */
[----:B------:R-:W-:-:S04]  /*9c00*/  LEA R2, R16, R3, 0x3 ;  /* 0x0000000310027211 */ /* 0x000fc800078e18ff */
[----:B------:R-:W-:Y:S01]  /*9c10*/  R2UR UR9, R2 ;  /* 0x00000000020972ca */ /* 0x000fe200000e0000 */
[----:B------:R-:W-:-:S05]  /*9c20*/  IMAD R2, R16, 0x8000, R3 ;  /* 0x0000800010027824 */ /* 0x000fca00078e0203 */
[----:B------:R-:W-:-:S07]  /*9c30*/  R2UR UR6, R2 ;  /* 0x00000000020672ca */ /* 0x000fce00000e0000 */
[----:B------:R-:W-:-:S06]  /*9c40*/  UIADD3 UR9, UR9, 0x34850, URZ ;  /* 0x0003485009097890 */ /* 0x000fcc000fffe03f */
[----:B------:R-:W-:Y:S02]  /*9c50*/  UIADD3 UR8, UR6, 0x400, URZ ;  /* 0x0000040006087890 */ /* 0x000fe4000fffe03f */
[----:B------:R-:W-:-:S03]  /*9c60*/  UIADD3 UR14, UR6, 0x4400, URZ ;  /* 0x00004400060e7890 */ /* 0x000fc6000fffe03f */
[----:B------:R-:W-:-:S04]  /*9c70*/  UMOV UR6, 0x0 ;  /* 0x0000000000067882 */ /* 0x000fc80000000000 */
[----:B------:R1:W-:Y:S02]  /*9c80*/  UTMALDG.4D [UR8], [UR4], desc[UR6] ;  /* 0x00000608040075b4 */ /* 0x0003e40008019000 */
[----:B-1----:R-:W-:Y:S01]  /*9c90*/  UMOV UR8, UR14 ;  /* 0x0000000e00087c82 */ /* 0x002fe20008000000 */
[----:B------:R-:W-:Y:S02]  /*9ca0*/  UMOV UR10, UR15 ;  /* 0x0000000f000a7c82 */ /* 0x000fe40008000000 */
[----:B------:R1:W-:Y:S02]  /*9cb0*/  UTMALDG.4D [UR8], [UR4], desc[UR6] ;  /* 0x00000608040075b4 */ /* 0x0003e40008019000 */
[----:B-1----:R-:W-:Y:S01]  /*9cc0*/  NOP ;  /* 0x0000000000007918 */ /* 0x002fe20000000000 */
.L_x_50:
[----:B------:R-:W-:Y:S05]  /*9cd0*/  BSYNC B0 ;  /* 0x0000000000007941 */ /* 0x000fea0003800000 */
.L_x_49:
[----:B------:R-:W2:Y:S01]  /*9ce0*/  LDL.LU R2, [R1+0xc] ;  /* 0x00000c0001027983 */ /* 0x000ea20000300800 */
[----:B------:R-:W-:Y:S01]  /*9cf0*/  IMAD.MOV.U32 R16, RZ, RZ, R7 ;  /* 0x000000ffff107224 */ /* 0x000fe200078e0007 */
[----:B------:R-:W-:Y:S01]  /*9d00*/  MOV R17, R12 ;  /* 0x0000000c00117202 */ /* 0x000fe20000000f00 */
[----:B--2---:R-:W-:-:S07]  /*9d10*/  VIADD R6, R2, 0xfffffffd ;  /* 0xfffffffd02067836 */ /* 0x004fce0000000000 */
.L_x_48:
[----:B------:R-:W-:Y:S01]  /*9d20*/  IMAD.MOV R13, RZ, RZ, -R13 ;  /* 0x000000ffff0d7224 */ /* 0x000fe200078e0a0d */
[----:B------:R-:W-:Y:S04]  /*9d30*/  BSSY B0, `(.L_x_47) ;  /* 0x00000ed000007945 */ /* 0x000fe80003800000 */
[----:B------:R-:W-:-:S13]  /*9d40*/  ISETP.NE.AND P1, PT, R10, R13, PT ;  /* 0x0000000d0a00720c */ /* 0x000fda0003f25270 */
[----:B------:R-:W-:Y:S05]  /*9d50*/  @!P1 BRA `(.L_x_56) ;  /* 0x0000000c00a89947 */ /* 0x000fea0003800000 */
[----:B------:R-:W-:-:S07]  /*9d60*/  IMAD.MOV.U32 R8, RZ, RZ, R5 ;  /* 0x000000ffff087224 */ /* 0x000fce00078e0005 */
.L_x_71:
[----:B------:R-:W-:Y:S01]  /*9d70*/  IADD3 R7, R16, 0x1, RZ ;  /* 0x0000000110077810 */ /* 0x000fe20007ffe0ff */
[----:B------:R-:W-:Y:S03]  /*9d80*/  BSSY B1, `(.L_x_57) ;  /* 0x0000070000017945 */ /* 0x000fe60003800000 */
        /* <DEDUP_REMOVED lines=10> */
[----:B------:R-:W-:-:S04]  /*9e30*/  IMAD R13, R11, UR4, RZ ;  /* 0x000000040b0d7c24 */ /* 0x000fc8000f8e02ff */
[----:B------:R-:W-:Y:S01]  /*9e40*/  IMAD R13, R0, UR5, R13 ;  /* 0x00000005000d7c24 */ /* 0x000fe2000f8e020d */
[----:B-1----:R-:W-:-:S13]  /*9e50*/  ISETP.NE.AND P1, PT, R9, 0x1, PT ;  /* 0x000000010900780c */ /* 0x002fda0003f25270 */
[----:B------:R-:W1:Y:S02]  /*9e60*/  @P1 LDC.64 R2, c[0x0][0x420] ;  /* 0x00010800ff021b82 */ /* 0x000e640000000a00 */
[----:B-1----:R-:W-:-:S04]  /*9e70*/  @P1 IMAD.HI.U32 R8, R6, R2, RZ ;  /* 0x0000000206081227 */ /* 0x002fc800078e00ff */
[----:B------:R-:W-:Y:S01]  /*9e80*/  IMAD.MOV.U32 R2, RZ, RZ, R6 ;  /* 0x000000ffff027224 */ /* 0x000fe200078e0006 */
[----:B------:R-:W-:-:S04]  /*9e90*/  @P1 SHF.R.U32.HI R2, RZ, R3, R8 ;  /* 0x00000003ff021219 */ /* 0x000fc80000011608 */
[----:B------:R-:W-:Y:S02]  /*9ea0*/  IADD3 R12, -R2, RZ, RZ ;  /* 0x000000ff020c7210 */ /* 0x000fe40007ffe1ff */
[----:B------:R-:W-:-:S03]  /*9eb0*/  SHF.R.S32.HI R3, RZ, 0x1f, R2 ;  /* 0x0000001fff037819 */ /* 0x000fc60000011402 */
[----:B------:R-:W-:Y:S02]  /*9ec0*/  IMAD R12, R9, R12, R6 ;  /* 0x0000000c090c7224 */ /* 0x000fe400078e0206 */
[----:B------:R-:W1:Y:S01]  /*9ed0*/  LDC.64 R8, c[0x0][0x3f8] ;  /* 0x0000fe00ff087b82 */ /* 0x000e620000000a00 */
[----:B------:R-:W-:-:S04]  /*9ee0*/  IMAD.WIDE.U32 R2, R0, UR4, R2 ;  /* 0x0000000400027c25 */ /* 0x000fc8000f8e0002 */
[----:B------:R-:W-:Y:S01]  /*9ef0*/  IMAD.IADD R13, R13, 0x1, R3 ;  /* 0x000000010d0d7824 */ /* 0x000fe200078e0203 */
[----:B-1----:R-:W-:-:S04]  /*9f00*/  LEA R8, P1, R2, R8, 0x2 ;  /* 0x0000000802087211 */ /* 0x002fc800078210ff */
[----:B------:R-:W-:-:S05]  /*9f10*/  LEA.HI.X R9, R2, R9, R13, 0x2, P1 ;  /* 0x0000000902097211 */ /* 0x000fca00008f140d */
[----:B------:R1:W5:Y:S04]  /*9f20*/  LDG.E R8, desc[UR6][R8.64] ;  /* 0x0000000608087981 */ /* 0x000368000c1e1900 */
.L_x_59:
[----:B------:R-:W2:Y:S01]  /*9f30*/  S2R R3, SR_CgaCtaId ;  /* 0x0000000000037919 */ /* 0x000ea20000008800 */
[----:B------:R-:W-:-:S04]  /*9f40*/  MOV R2, 0x400 ;  /* 0x0000040000027802 */ /* 0x000fc80000000f00 */
[----:B--2---:R-:W-:Y:S02]  /*9f50*/  LEA R2, R3, R2, 0x18 ;  /* 0x0000000203027211 */ /* 0x004fe400078ec0ff */
[----:B------:R-:W-:-:S03]  /*9f60*/  SHF.L.U32 R3, R10, 0x1f, RZ ;  /* 0x0000001f0a037819 */ /* 0x000fc600000006ff */
[----:B------:R-:W-:-:S04]  /*9f70*/  IMAD R2, R7, 0x8, R2 ;  /* 0x0000000807027824 */ /* 0x000fc800078e0202 */
[----:B------:R-:W2:Y:S02]  /*9f80*/  SYNCS.PHASECHK.TRANS64.TRYWAIT P1, [R2+URZ+0x34840], R3 ;  /* 0x03484003020075a7 */ /* 0x000ea4000802017f */
[----:B--2---:R-:W-:Y:S05]  /*9f90*/  @!P1 BRA `(.L_x_60) ;  /* 0x0000001800049947 */ /* 0x004fea0003800000 */
.L_x_100:
[----:B-1----:R-:W1:Y:S02]  /*9fa0*/  S2R R9, SR_TID.X ;  /* 0x0000000000097919 */ /* 0x002e640000002100 */
[----:B-1----:R-:W-:-:S04]  /*9fb0*/  LOP3.LUT R9, R9, 0x7f, RZ, 0xc0, !PT ;  /* 0x0000007f09097812 */ /* 0x002fc800078ec0ff */
[----:B------:R-:W-:-:S13]  /*9fc0*/  ISETP.NE.AND P2, PT, R9, RZ, PT ;  /* 0x000000ff0900720c */ /* 0x000fda0003f45270 */
[----:B------:R-:W-:Y:S05]  /*9fd0*/  @P2 BRA `(.L_x_61) ;  /* 0x00000000001c2947 */ /* 0x000fea0003800000 */
[----:B------:R-:W1:Y:S01]  /*9fe0*/  S2R R9, SR_TID.X ;  /* 0x0000000000097919 */ /* 0x000e620000002100 */
[----:B--2---:R-:W-:-:S04]  /*9ff0*/  MOV R3, 0xc000 ;  /* 0x0000c00000037802 */ /* 0x004fc80000000f00 */
[----:B------:R3:W-:Y:S01]  /*a000*/  SYNCS.ARRIVE.TRANS64 RZ, [R2+URZ+0x34830], R3 ;  /* 0x0348300302ff79a7 */ /* 0x0007e2000800003f */
[----:B-1----:R-:W-:-:S04]  /*a010*/  LOP3.LUT R9, R9, 0x1f, RZ, 0xc0, !PT ;  /* 0x0000001f09097812 */ /* 0x002fc800078ec0ff */
[----:B------:R-:W-:-:S13]  /*a020*/  ISETP.NE.AND P1, PT, R9, RZ, PT ;  /* 0x000000ff0900720c */ /* 0x000fda0003f25270 */
[----:B---3--:R-:W-:Y:S05]  /*a030*/  @!P1 BRA `(.L_x_61) ;  /* 0x0000000000049947 */ /* 0x008fea0003800000 */
[----:B------:R-:W-:Y:S01]  /*a040*/  BPT.TRAP 0x1 ;  /* 0x000000040000795c */ /* 0x000fe20000300000 */
.L_x_61:
[----:B------:R-:W1:Y:S01]  /*a050*/  S2R R9, SR_CgaCtaId ;  /* 0x0000000000097919 */ /* 0x000e620000008800 */
        /* <DEDUP_REMOVED lines=12> */
[----:B------:R-:W-:-:S03]  /*a120*/  SHF.L.U32 R17, R17, 0x1f, RZ ;  /* 0x0000001f11117819 */ /* 0x000fc600000006ff */
[----:B------:R-:W-:Y:S02]  /*a130*/  UIADD3 UR9, UR9, 0x34830, URZ ;  /* 0x0003483009097890 */ /* 0x000fe4000fffe03f */
[----:B------:R-:W-:Y:S01]  /*a140*/  USHF.L.U32 UR11, UR11, 0x7, URZ ;  /* 0x000000070b0b7899 */ /* 0x000fe2000800063f */
[----:B-1----:R-:W-:-:S05]  /*a150*/  LEA R3, R9, R3, 0x18 ;  /* 0x0000000309037211 */ /* 0x002fca00078ec0ff */
[----:B------:R-:W-:Y:S02]  /*a160*/  IMAD R2, R7, 0xc000, R3 ;  /* 0x0000c00007027824 */ /* 0x000fe400078e0203 */
[----:B------:R-:W-:-:S03]  /*a170*/  VIADD R3, R3, 0x34800 ;  /* 0x0003480003037836 */ /* 0x000fc60000000000 */
[----:B------:R-:W-:Y:S01]  /*a180*/  R2UR UR14, R2 ;  /* 0x00000000020e72ca */ /* 0x000fe200000e0000 */
[----:B------:R-:W-:-:S12]  /*a190*/  IMAD R2, R16, 0x8, R3 ;  /* 0x0000000810027824 */ /* 0x000fd800078e0203 */
        /* <DEDUP_REMOVED lines=12> */
.L_x_101:
[----:B------:R-:W-:Y:S05]  /*a260*/  @P2 BRA `(.L_x_63) ;  /* 0x00000000001c2947 */ /* 0x000fea0003800000 */
[----:B------:R-:W2:Y:S01]  /*a270*/  S2R R9, SR_TID.X ;  /* 0x0000000000097919 */ /* 0x000ea20000002100 */
[----:B------:R-:W-:-:S04]  /*a280*/  MOV R3, 0x8000 ;  /* 0x0000800000037802 */ /* 0x000fc80000000f00 */
[----:B------:R3:W-:Y:S01]  /*a290*/  SYNCS.ARRIVE.TRANS64 RZ, [R2+URZ+0x50], R3 ;  /* 0x0000500302ff79a7 */ /* 0x0007e2000800003f */
[----:B--2---:R-:W-:-:S04]  /*a2a0*/  LOP3.LUT R9, R9, 0x1f, RZ, 0xc0, !PT ;  /* 0x0000001f09097812 */ /* 0x004fc800078ec0ff */
[----:B------:R-:W-:-:S13]  /*a2b0*/  ISETP.NE.AND P1, PT, R9, RZ, PT ;  /* 0x000000ff0900720c */ /* 0x000fda0003f25270 */
[----:B---3--:R-:W-:Y:S05]  /*a2c0*/  @!P1 BRA `(.L_x_63) ;  /* 0x0000000000049947 */ /* 0x008fea0003800000 */
[----:B------:R-:W-:Y:S01]  /*a2d0*/  BPT.TRAP 0x1 ;  /* 0x000000040000795c */ /* 0x000fe20000300000 */
.L_x_63:
        /* <DEDUP_REMOVED lines=9> */
[----:B------:R-:W-:Y:S01]  /*a370*/  R2UR UR12, R4 ;  /* 0x00000000040c72ca */ /* 0x000fe200000e0000 */
[----:B------:R-:W-:Y:S01]  /*a380*/  UMOV UR15, 0x40 ;  /* 0x00000040000f7882 */ /* 0x000fe20000000000 */
[----:B------:R-:W-:Y:S01]  /*a390*/  IMAD.MOV.U32 R18, RZ, RZ, R12 ;  /* 0x000000ffff127224 */ /* 0x000fe200078e000c */
[----:B------:R-:W-:-:S04]  /*a3a0*/  MOV R5, R8 ;  /* 0x0000000800057202 */ /* 0x000fc80000000f00 */
[----:B------:R-:W-:Y:S02]  /*a3b0*/  USHF.L.U32 UR11, UR11, 0x7, URZ ;  /* 0x000000070b0b7899 */ /* 0x000fe4000800063f */
[----:B------:R-:W-:Y:S01]  /*a3c0*/  UIADD3 UR9, UR9, 0x50, URZ ;  /* 0x0000005009097890 */ /* 0x000fe2000fffe03f */
[----:B--2---:R-:W-:-:S05]  /*a3d0*/  LEA R3, R9, R3, 0x18 ;  /* 0x0000000309037211 */ /* 0x004fca00078ec0ff */
[----:B------:R-:W-:-:S05]  /*a3e0*/  IMAD R16, R16, 0x8000, R3 ;  /* 0x0000800010107824 */ /* 0x000fca00078e0203 */
[----:B------:R-:W-:-:S13]  /*a3f0*/  R2UR UR6, R16 ;  /* 0x00000000100672ca */ /* 0x000fda00000e0000 */
[----:B------:R-:W-:Y:S02]  /*a400*/  UIADD3 UR8, UR6, 0x400, URZ ;  /* 0x0000040006087890 */ /* 0x000fe4000fffe03f */
[----:B------:R-:W-:-:S03]  /*a410*/  UIADD3 UR14, UR6, 0x4400, URZ ;  /* 0x00004400060e7890 */ /* 0x000fc6000fffe03f */
[----:B------:R-:W-:-:S04]  /*a420*/  UMOV UR6, 0x0 ;  /* 0x0000000000067882 */ /* 0x000fc80000000000 */
[----:B------:R2:W-:Y:S02]  /*a430*/  UTMALDG.4D [UR8], [UR4], desc[UR6] ;  /* 0x00000608040075b4 */ /* 0x0005e40008019000 */
[----:B--2---:R-:W-:Y:S01]  /*a440*/  UMOV UR8, UR14 ;  /* 0x0000000e00087c82 */ /* 0x004fe20008000000 */
[----:B------:R-:W-:Y:S02]  /*a450*/  UMOV UR10, UR15 ;  /* 0x0000000f000a7c82 */ /* 0x000fe40008000000 */
[----:B------:R2:W-:Y:S02]  /*a460*/  UTMALDG.4D [UR8], [UR4], desc[UR6] ;  /* 0x00000608040075b4 */ /* 0x0005e40008019000 */
[----:B--2---:R-:W-:Y:S01]  /*a470*/  NOP ;  /* 0x0000000000007918 */ /* 0x004fe20000000000 */
.L_x_58:
[----:B------:R-:W-:Y:S05]  /*a480*/  BSYNC B1 ;  /* 0x0000000000017941 */ /* 0x000fea0003800000 */
.L_x_57:
[----:B------:R-:W-:Y:S01]  /*a490*/  VIADD R16, R7, 0x1 ;  /* 0x0000000107107836 */ /* 0x000fe20000000000 */
[----:B------:R-:W-:Y:S04]  /*a4a0*/  BSSY B1, `(.L_x_64) ;  /* 0x0000072000017945 */ /* 0x000fe80003800000 */
[----:B------:R-:W-:-:S04]  /*a4b0*/  ISETP.NE.AND P1, PT, R16, 0x2, PT ;  /* 0x000000021000780c */ /* 0x000fc80003f25270 */
[----:B-1----:R-:W-:Y:S02]  /*a4c0*/  SEL R17, RZ, 0x1, P1 ;  /* 0x00000001ff117807 */ /* 0x002fe40000800000 */
[----:B------:R-:W-:Y:S02]  /*a4d0*/  SEL R16, R16, RZ, P1 ;  /* 0x000000ff10107207 */ /* 0x000fe40000800000 */
[----:B------:R-:W-:Y:S01]  /*a4e0*/  LOP3.LUT R17, R10, R17, RZ, 0x3c, !PT ;  /* 0x000000110a117212 */ /* 0x000fe200078e3cff */
[----:B------:R-:W-:Y:S06]  /*a4f0*/  @!P6 BRA `(.L_x_65) ;  /* 0x0000000400b0e947 */ /* 0x000fec0003800000 */
[----:B------:R-:W-:Y:S01]  /*a500*/  VIADD R12, R6, 0xffffffff ;  /* 0xffffffff060c7836 */ /* 0x000fe20000000000 */
        /* <DEDUP_REMOVED lines=8> */
[----:B-1----:R-:W-:Y:S01]  /*a590*/  @P1 IMAD.HI.U32 R9, R12, R2, RZ ;  /* 0x000000020c091227 */ /* 0x002fe200078e00ff */
[----:B------:R-:W-:-:S04]  /*a5a0*/  MOV R2, R12 ;  /* 0x0000000c00027202 */ /* 0x000fc80000000f00 */
[----:B------:R-:W-:-:S05]  /*a5b0*/  @P1 SHF.R.U32.HI R2, RZ, R3, R9 ;  /* 0x00000003ff021219 */ /* 0x000fca0000011609 */
[----:B------:R-:W-:-:S04]  /*a5c0*/  IMAD.MOV R3, RZ, RZ, -R2 ;  /* 0x000000ffff037224 */ /* 0x000fc800078e0a02 */
[----:B------:R-:W-:Y:S01]  /*a5d0*/  IMAD R12, R8, R3, R12 ;  /* 0x00000003080c7224 */ /* 0x000fe200078e020c */
[--C-:B------:R-:W-:Y:S01]  /*a5e0*/  SHF.R.S32.HI R3, RZ, 0x1f, R2.reuse ;  /* 0x0000001fff037819 */ /* 0x100fe20000011402 */
[----:B------:R-:W1:Y:S02]  /*a5f0*/  LDC.64 R8, c[0x0][0x3f8] ;  /* 0x0000fe00ff087b82 */ /* 0x000e640000000a00 */
[----:B------:R-:W-:-:S04]  /*a600*/  IMAD.WIDE.U32 R2, R0, UR4, R2 ;  /* 0x0000000400027c25 */ /* 0x000fc8000f8e0002 */
[----:B------:R-:W-:Y:S01]  /*a610*/  IMAD.IADD R13, R13, 0x1, R3 ;  /* 0x000000010d0d7824 */ /* 0x000fe200078e0203 */
[----:B-1----:R-:W-:-:S04]  /*a620*/  LEA R8, P1, R2, R8, 0x2 ;  /* 0x0000000802087211 */ /* 0x002fc800078210ff */
[----:B------:R-:W-:-:S05]  /*a630*/  LEA.HI.X R9, R2, R9, R13, 0x2, P1 ;  /* 0x0000000902097211 */ /* 0x000fca00008f140d */
[----:B------:R1:W5:Y:S04]  /*a640*/  LDG.E R8, desc[UR6][R8.64] ;  /* 0x0000000608087981 */ /* 0x000368000c1e1900 */
.L_x_66:
[----:B------:R-:W2:Y:S01]  /*a650*/  S2R R3, SR_CgaCtaId ;  /* 0x0000000000037919 */ /* 0x000ea20000008800 */
[----:B------:R-:W-:-:S04]  /*a660*/  MOV R2, 0x400 ;  /* 0x0000040000027802 */ /* 0x000fc80000000f00 */
[----:B--2---:R-:W-:Y:S02]  /*a670*/  LEA R2, R3, R2, 0x18 ;  /* 0x0000000203027211 */ /* 0x004fe400078ec0ff */
[----:B------:R-:W-:Y:S02]  /*a680*/  SHF.L.U32 R3, R17, 0x1f, RZ ;  /* 0x0000001f11037819 */ /* 0x000fe400000006ff */
[----:B------:R-:W-:-:S04]  /*a690*/  LEA R2, R16, R2, 0x3 ;  /* 0x0000000210027211 */ /* 0x000fc800078e18ff */
[----:B------:R-:W2:Y:S02]  /*a6a0*/  SYNCS.PHASECHK.TRANS64.TRYWAIT P1, [R2+URZ+0x34840], R3 ;  /* 0x03484003020075a7 */ /* 0x000ea4000802017f */
[----:B--2---:R-:W-:Y:S05]  /*a6b0*/  @!P1 BRA `(.L_x_67) ;  /* 0x0000001000649947 */ /* 0x004fea0003800000 */
.L_x_102:
[----:B-1----:R-:W1:Y:S02]  /*a6c0*/  S2R R9, SR_TID.X ;  /* 0x0000000000097919 */ /* 0x002e640000002100 */
[----:B-1----:R-:W-:-:S04]  /*a6d0*/  LOP3.LUT R9, R9, 0x7f, RZ, 0xc0, !PT ;  /* 0x0000007f09097812 */ /* 0x002fc800078ec0ff */
[----:B------:R-:W-:-:S13]  /*a6e0*/  ISETP.NE.AND P2, PT, R9, RZ, PT ;  /* 0x000000ff0900720c */ /* 0x000fda0003f45270 */
[----:B------:R-:W-:Y:S05]  /*a6f0*/  @P2 BRA `(.L_x_68) ;  /* 0x00000000001c2947 */ /* 0x000fea0003800000 */
[----:B------:R-:W1:Y:S01]  /*a700*/  S2R R9, SR_TID.X ;  /* 0x0000000000097919 */ /* 0x000e620000002100 */
[----:B--2---:R-:W-:-:S04]  /*a710*/  IMAD.MOV.U32 R3, RZ, RZ, 0xc000 ;  /* 0x0000c000ff037424 */ /* 0x004fc800078e00ff */
[----:B------:R3:W-:Y:S01]  /*a720*/  SYNCS.ARRIVE.TRANS64 RZ, [R2+URZ+0x34830], R3 ;  /* 0x0348300302ff79a7 */ /* 0x0007e2000800003f */
[----:B-1----:R-:W-:-:S04]  /*a730*/  LOP3.LUT R9, R9, 0x1f, RZ, 0xc0, !PT ;  /* 0x0000001f09097812 */ /* 0x002fc800078ec0ff */
[----:B------:R-:W-:-:S13]  /*a740*/  ISETP.NE.AND P1, PT, R9, RZ, PT ;  /* 0x000000ff0900720c */ /* 0x000fda0003f25270 */
[----:B---3--:R-:W-:Y:S05]  /*a750*/  @!P1 BRA `(.L_x_68) ;  /* 0x0000000000049947 */ /* 0x008fea0003800000 */
[----:B------:R-:W-:Y:S01]  /*a760*/  BPT.TRAP 0x1 ;  /* 0x000000040000795c */ /* 0x000fe20000300000 */
.L_x_68:
[----:B------:R-:W1:Y:S01]  /*a770*/  S2R R13, SR_CgaCtaId ;  /* 0x00000000000d7919 */ /* 0x000e620000008800 */
[----:B------:R-:W-:Y:S01]  /*a780*/  MOV R9, 0x400 ;  /* 0x0000040000097802 */ /* 0x000fe20000000f00 */
[----:B------:R-:W-:Y:S01]  /*a790*/  UIADD3 UR4, UP0, UR36, 0x370, URZ ;  /* 0x0000037024047890 */ /* 0x000fe2000ff1e03f */
[----:B------:R-:W-:Y:S01]  /*a7a0*/  R2UR UR11, R12 ;  /* 0x000000000c0b72ca */ /* 0x000fe200000e0000 */
[----:B------:R-:W-:Y:S01]  /*a7b0*/  UMOV UR10, URZ ;  /* 0x0000003f000a7c82 */ /* 0x000fe20008000000 */
[----:B------:R-:W-:Y:S01]  /*a7c0*/  R2UR UR12, R4 ;  /* 0x00000000040c72ca */ /* 0x000fe200000e0000 */
[----:B------:R-:W-:Y:S01]  /*a7d0*/  UIADD3.X UR5, URZ, UR37, URZ, UP0, !UPT ;  /* 0x000000253f057290 */ /* 0x000fe200087fe43f */
[----:B-----5:R-:W-:Y:S01]  /*a7e0*/  R2UR UR13, R8 ;  /* 0x00000000080d72ca */ /* 0x020fe200000e0000 */
[----:B------:R-:W-:Y:S01]  /*a7f0*/  UMOV UR6, 0x0 ;  /* 0x0000000000067882 */ /* 0x000fe20000000000 */
[----:B------:R-:W-:Y:S01]  /*a800*/  UMOV UR7, 0x14f00000 ;  /* 0x14f0000000077882 */ /* 0x000fe20000000000 */
[----:B------:R-:W-:Y:S01]  /*a810*/  UMOV UR18, 0x40 ;  /* 0x0000004000127882 */ /* 0x000fe20000000000 */
[----:B------:R-:W-:-:S05]  /*a820*/  UMOV UR17, 0x80 ;  /* 0x0000008000117882 */ /* 0x000fca0000000000 */
[----:B------:R-:W-:Y:S01]  /*a830*/  USHF.L.U32 UR11, UR11, 0x7, URZ ;  /* 0x000000070b0b7899 */ /* 0x000fe2000800063f */
[----:B-1----:R-:W-:-:S05]  /*a840*/  LEA R9, R13, R9, 0x18 ;  /* 0x000000090d097211 */ /* 0x002fca00078ec0ff */
[----:B--2---:R-:W-:-:S05]  /*a850*/  VIADD R2, R9, 0x34800 ;  /* 0x0003480009027836 */ /* 0x004fca0000000000 */
[----:B------:R-:W-:Y:S01]  /*a860*/  LEA R3, R16, R2, 0x3 ;  /* 0x0000000210037211 */ /* 0x000fe200078e18ff */
[----:B------:R-:W-:-:S03]  /*a870*/  IMAD R2, R7, 0x8, R2 ;  /* 0x0000000807027824 */ /* 0x000fc600078e0202 */
[----:B------:R-:W-:Y:S01]  /*a880*/  R2UR UR9, R3 ;  /* 0x00000000030972ca */ /* 0x000fe200000e0000 */
[----:B------:R-:W-:-:S05]  /*a890*/  IMAD R3, R16, 0xc000, R9 ;  /* 0x0000c00010037824 */ /* 0x000fca00078e0209 */
[----:B------:R-:W-:Y:S02]  /*a8a0*/  R2UR UR8, R3 ;  /* 0x00000000030872ca */ /* 0x000fe400000e0000 */
[----:B------:R-:W-:-:S05]  /*a8b0*/  SHF.L.U32 R3, R10, 0x1f, RZ ;  /* 0x0000001f0a037819 */ /* 0x000fca00000006ff */
[----:B------:R-:W-:-:S06]  /*a8c0*/  UIADD3 UR9, UR9, 0x30, URZ ;  /* 0x0000003009097890 */ /* 0x000fcc000fffe03f */
[----:B------:R-:W-:Y:S02]  /*a8d0*/  UIADD3 UR14, UR8, 0x1c400, URZ ;  /* 0x0001c400080e7890 */ /* 0x000fe4000fffe03f */
[----:B------:R-:W-:Y:S02]  /*a8e0*/  UIADD3 UR15, UR8, 0x20400, URZ ;  /* 0x00020400080f7890 */ /* 0x000fe4000fffe03f */
[----:B------:R-:W-:-:S03]  /*a8f0*/  UIADD3 UR16, UR8, 0x24400, URZ ;  /* 0x0002440008107890 */ /* 0x000fc6000fffe03f */
[----:B------:R-:W-:Y:S02]  /*a900*/  UMOV UR8, UR14 ;  /* 0x0000000e00087c82 */ /* 0x000fe40008000000 */
[----:B------:R1:W-:Y:S02]  /*a910*/  UTMALDG.4D [UR8], [UR4], desc[UR6] ;  /* 0x00000608040075b4 */ /* 0x0003e40008019000 */
[----:B-1----:R-:W-:Y:S01]  /*a920*/  UMOV UR8, UR15 ;  /* 0x0000000f00087c82 */ /* 0x002fe20008000000 */
[----:B------:R-:W-:Y:S02]  /*a930*/  UMOV UR10, UR18 ;  /* 0x00000012000a7c82 */ /* 0x000fe40008000000 */
[----:B------:R1:W-:Y:S02]  /*a940*/  UTMALDG.4D [UR8], [UR4], desc[UR6] ;  /* 0x00000608040075b4 */ /* 0x0003e40008019000 */
[----:B-1----:R-:W-:Y:S01]  /*a950*/  UMOV UR8, UR16 ;  /* 0x0000001000087c82 */ /* 0x002fe20008000000 */
[----:B------:R-:W-:-:S02]  /*a960*/  UMOV UR10, UR17 ;  /* 0x00000011000a7c82 */ /* 0x000fc40008000000 */
[----:B------:R1:W-:Y:S01]  /*a970*/  UTMALDG.4D [UR8], [UR4], desc[UR6] ;  /* 0x00000608040075b4 */ /* 0x0003e20008019000 */
[----:B------:R-:W2:Y:S02]  /*a980*/  SYNCS.PHASECHK.TRANS64.TRYWAIT P1, [R2+URZ+0x60], R3 ;  /* 0x00006003020075a7 */ /* 0x000ea4000802017f */
[----:B-12---:R-:W-:Y:S05]  /*a990*/  @!P1 BRA `(.L_x_69) ;  /* 0x0000000c00c09947 */ /* 0x006fea0003800000 */
.L_x_103:
        /* <DEDUP_REMOVED lines=8> */
.L_x_70:
[----:B------:R-:W2:Y:S01]  /*aa20*/  S2R R9, SR_CgaCtaId ;  /* 0x0000000000097919 */ /* 0x000ea20000008800 */
[----:B-1----:R-:W-:Y:S01]  /*aa30*/  MOV R3, 0x400 ;  /* 0x0000040000037802 */ /* 0x002fe20000000f00 */
        /* <DEDUP_REMOVED lines=9> */
[----:B------:R-:W-:-:S02]  /*aad0*/  IMAD.MOV.U32 R18, RZ, RZ, R12 ;  /* 0x000000ffff127224 */ /* 0x000fc400078e000c */
[----:B------:R-:W-:-:S03]  /*aae0*/  IMAD.MOV.U32 R5, RZ, RZ, R8 ;  /* 0x000000ffff057224 */ /* 0x000fc600078e0008 */
[----:B------:R-:W-:Y:S02]  /*aaf0*/  USHF.L.U32 UR11, UR11, 0x7, URZ ;  /* 0x000000070b0b7899 */ /* 0x000fe4000800063f */
[----:B------:R-:W-:Y:S01]  /*ab00*/  UIADD3 UR9, UR9, 0x50, URZ ;  /* 0x0000005009097890 */ /* 0x000fe2000fffe03f */
[----:B--2---:R-:W-:-:S04]  /*ab10*/  LEA R3, R9, R3, 0x18 ;  /* 0x0000000309037211 */ /* 0x004fc800078ec0ff */
[----:B------:R-:W-:-:S04]  /*ab20*/  LEA R7, R7, R3, 0xf ;  /* 0x0000000307077211 */ /* 0x000fc800078e78ff */
[----:B------:R-:W-:-:S13]  /*ab30*/  R2UR UR6, R7 ;  /* 0x00000000070672ca */ /* 0x000fda00000e0000 */
        /* <DEDUP_REMOVED lines=8> */
.L_x_65:
[----:B------:R-:W-:Y:S05]  /*abc0*/  BSYNC B1 ;  /* 0x0000000000017941 */ /* 0x000fea0003800000 */
.L_x_64:
[C---:B------:R-:W-:Y:S02]  /*abd0*/  ISETP.GT.AND P1, PT, R6.reuse, 0x1, PT ;  /* 0x000000010600780c */ /* 0x040fe40003f24270 */
[----:B------:R-:W-:-:S11]  /*abe0*/  IADD3 R6, R6, -0x2, RZ ;  /* 0xfffffffe06067810 */ /* 0x000fd60007ffe0ff */
[----:B------:R-:W-:Y:S05]  /*abf0*/  @P1 BRA `(.L_x_71) ;  /* 0xfffffff0005c1947 */ /* 0x000fea000383ffff */
.L_x_56:
[----:B------:R-:W-:Y:S05]  /*ac00*/  BSYNC B0 ;  /* 0x0000000000007941 */ /* 0x000fea0003800000 */
.L_x_47:
[----:B------:R-:W-:Y:S04]  /*ac10*/  BSSY B0, `(.L_x_72) ;  /* 0x000002c000007945 */ /* 0x000fe80003800000 */
[----:B------:R-:W-:Y:S05]  /*ac20*/  @!P6 BRA `(.L_x_73) ;  /* 0x0000000000a8e947 */ /* 0x000fea0003800000 */
[----:B------:R-:W2:Y:S01]  /*ac30*/  S2R R3, SR_CgaCtaId ;  /* 0x0000000000037919 */ /* 0x000ea20000008800 */
[----:B------:R-:W-:Y:S01]  /*ac40*/  MOV R0, 0x400 ;  /* 0x0000040000007802 */ /* 0x000fe20000000f00 */
[----:B------:R-:W3:Y:S03]  /*ac50*/  S2R R2, SR_TID.X ;  /* 0x0000000000027919 */ /* 0x000ee60000002100 */
[----:B--2---:R-:W-:Y:S02]  /*ac60*/  LEA R0, R3, R0, 0x18 ;  /* 0x0000000003007211 */ /* 0x004fe400078ec0ff */
[----:B---3--:R-:W-:-:S03]  /*ac70*/  LOP3.LUT R2, R2, 0x7f, RZ, 0xc0, !PT ;  /* 0x0000007f02027812 */ /* 0x008fc600078ec0ff */
[----:B------:R-:W-:Y:S01]  /*ac80*/  IMAD R3, R16, 0x8, R0 ;  /* 0x0000000810037824 */ /* 0x000fe200078e0200 */
[----:B------:R-:W-:Y:S02]  /*ac90*/  SHF.L.U32 R0, R17, 0x1f, RZ ;  /* 0x0000001f11007819 */ /* 0x000fe400000006ff */
[----:B------:R-:W-:Y:S02]  /*aca0*/  ISETP.NE.AND P1, PT, R2, RZ, PT ;  /* 0x000000ff0200720c */ /* 0x000fe40003f25270 */
[----:B------:R-:W2:Y:S02]  /*acb0*/  SYNCS.PHASECHK.TRANS64.TRYWAIT P0, [R3+URZ+0x34860], R0 ;  /* 0x03486000030075a7 */ /* 0x000ea4000800017f */
[----:B--2---:R-:W-:Y:S09]  /*acc0*/  @!P0 BRA `(.L_x_74) ;  /* 0x0000000c00088947 */ /* 0x004ff20003800000 */
.L_x_104:
        /* <DEDUP_REMOVED lines=8> */
.L_x_75:
        /* <DEDUP_REMOVED lines=10> */
[----:B------:R-:W-:-:S06]  /*adf0*/  UMOV UR15, 0x40 ;  /* 0x00000040000f7882 */ /* 0x000fcc0000000000 */
[----:B------:R-:W-:Y:S02]  /*ae00*/  UIADD3 UR9, UR9, 0x34850, URZ ;  /* 0x0003485009097890 */ /* 0x000fe4000fffe03f */
[----:B------:R-:W-:Y:S01]  /*ae10*/  USHF.L.U32 UR11, UR11, 0x7, URZ ;  /* 0x000000070b0b7899 */ /* 0x000fe2000800063f */
[----:B---3--:R-:W-:-:S04]  /*ae20*/  LEA R0, R2, R0, 0x18 ;  /* 0x0000000002007211 */ /* 0x008fc800078ec0ff */
[----:B------:R-:W-:-:S04]  /*ae30*/  LEA R0, R16, R0, 0xf ;  /* 0x0000000010007211 */ /* 0x000fc800078e78ff */
        /* <DEDUP_REMOVED lines=9> */
.L_x_73:
[----:B------:R-:W-:Y:S05]  /*aed0*/  BSYNC B0 ;  /* 0x0000000000007941 */ /* 0x000fea0003800000 */
.L_x_72:
[----:B------:R-:W2:Y:S01]  /*aee0*/  LDL.LU R0, [R1+0x10] ;  /* 0x0000100001007983 */ /* 0x000ea20000300800 */
[----:B------:R-:W-:-:S03]  /*aef0*/  ULDC UR4, c[0x0][0xda4] ;  /* 0x0003690000047ab9 */ /* 0x000fc60000000800 */
[----:B------:R-:W3:Y:S01]  /*af00*/  LDL.LU R2, [R1+0x18] ;  /* 0x0000180001027983 */ /* 0x000ee20000300800 */
[----:B------:R-:W-:-:S05]  /*af10*/  VIADD R16, R16, 0x1 ;  /* 0x0000000110107836 */ /* 0x000fca0000000000 */
[----:B------:R-:W-:-:S04]  /*af20*/  ISETP.NE.AND P0, PT, R16, 0x2, PT ;  /* 0x000000021000780c */ /* 0x000fc80003f05270 */
[----:B------:R-:W-:Y:S01]  /*af30*/  SEL R16, R16, RZ, P0 ;  /* 0x000000ff10107207 */ /* 0x000fe20000000000 */
[----:B--2---:R-:W-:Y:S01]  /*af40*/  VIADD R0, R0, UR38 ;  /* 0x0000002600007c36 */ /* 0x004fe20008000000 */
[----:B---3--:R-:W-:-:S04]  /*af50*/  IADD3 R2, R2, 0x1, RZ ;  /* 0x0000000102027810 */ /* 0x008fc80007ffe0ff */
[----:B------:R2:W-:Y:S01]  /*af60*/  STL [R1+0x10], R0 ;  /* 0x0000100001007387 */ /* 0x0005e20000100800 */
[----:B------:R-:W-:-:S03]  /*af70*/  ISETP.GE.AND P1, PT, R0, UR4, PT ;  /* 0x0000000400007c0c */ /* 0x000fc6000bf26270 */
[----:B------:R3:W-:Y:S01]  /*af80*/  STL [R1+0x18], R2 ;  /* 0x0000180201007387 */ /* 0x0007e20000100800 */
[----:B--2---:R-:W-:-:S04]  /*af90*/  SEL R0, RZ, 0x1, P0 ;  /* 0x00000001ff007807 */ /* 0x004fc80000000000 */
[----:B------:R-:W-:-:S05]  /*afa0*/  LOP3.LUT R17, R17, R0, RZ, 0x3c, !PT ;  /* 0x0000000011117212 */ /* 0x000fca00078e3cff */
[----:B---3--:R-:W-:Y:S05]  /*afb0*/  @!P1 BRA `(.L_x_76) ;  /* 0xffffffd000cc9947 */ /* 0x008fea000383ffff */
[----:B------:R-:W-:-:S07]  /*afc0*/  LOP3.LUT R2, R2, 0x1, RZ, 0xc, !PT ;  /* 0x0000000102027812 */ /* 0x000fce00078e0cff */
.L_x_32:
[----:B------:R-:W2:Y:S01]  /*afd0*/  S2R R3, SR_CgaCtaId ;  /* 0x0000000000037919 */ /* 0x000ea20000008800 */
[----:B------:R-:W-:Y:S01]  /*afe0*/  MOV R0, 0x400 ;  /* 0x0000040000007802 */ /* 0x000fe20000000f00 */
[----:B------:R-:W-:Y:S03]  /*aff0*/  BSSY B0, `(.L_x_77) ;  /* 0x0000005000007945 */ /* 0x000fe60003800000 */
[----:B--2---:R-:W-:Y:S02]  /*b000*/  LEA R0, R3, R0, 0x18 ;  /* 0x0000000003007211 */ /* 0x004fe400078ec0ff */
[----:B------:R-:W-:-:S04]  /*b010*/  SHF.L.U32 R3, R2, 0x1f, RZ ;  /* 0x0000001f02037819 */ /* 0x000fc800000006ff */
[----:B------:R-:W2:Y:S02]  /*b020*/  SYNCS.PHASECHK.TRANS64.TRYWAIT P0, [R0+URZ+0x34820], R3 ;  /* 0x03482003000075a7 */ /* 0x000ea4000800017f */
[----:B--2---:R-:W-:Y:S05]  /*b030*/  @!P0 BRA `(.L_x_78) ;  /* 0x0000000800408947 */ /* 0x004fea0003800000 */
.L_x_105:
[----:B------:R-:W-:Y:S05]  /*b040*/  BSYNC B0 ;  /* 0x0000000000007941 */ /* 0x000fea0003800000 */
.L_x_77:
[----:B------:R-:W-:-:S03]  /*b050*/  UMOV UR4, 0xffffffff ;  /* 0xffffffff00047882 */ /* 0x000fc60000000000 */
[----:B------:R-:W-:Y:S05]  /*b060*/  BRA.DIV UR4, `(.L_x_79) ;  /* 0x0000000a04487947 */ /* 0x000fea000b800000 */
[----:B------:R-:W3:Y:S02]  /*b070*/  S2R R2, SR_TID.X ;  /* 0x0000000000027919 */ /* 0x000ee40000002100 */
[----:B---3--:R-:W-:-:S04]  /*b080*/  SHF.R.U32.HI R2, RZ, 0x5, R2 ;  /* 0x00000005ff027819 */ /* 0x008fc80000011602 */
[----:B------:R-:W-:-:S05]  /*b090*/  LOP3.LUT R2, R2, 0x3, RZ, 0xc0, !PT ;  /* 0x0000000302027812 */ /* 0x000fca00078ec0ff */
[----:B------:R3:W4:Y:S02]  /*b0a0*/  SHFL.IDX PT, R14, R2, RZ, 0x1f ;  /* 0x00001fff020e7589 */ /* 0x00072400000e0000 */
.L_x_108:
[----:B----4-:R-:W-:Y:S01]  /*b0b0*/  ISETP.NE.AND P0, PT, R14, RZ, PT ;  /* 0x000000ff0e00720c */ /* 0x010fe20003f05270 */
[----:B------:R-:W-:-:S12]  /*b0c0*/  BSSY B0, `(.L_x_80) ;  /* 0x0000024000007945 */ /* 0x000fd80003800000 */
[----:B------:R-:W-:Y:S05]  /*b0d0*/  @P0 BRA `(.L_x_81) ;  /* 0x0000000000880947 */ /* 0x000fea0003800000 */
[----:B------:R-:W-:-:S03]  /*b0e0*/  UMOV UR4, 0xffffffff ;  /* 0xffffffff00047882 */ /* 0x000fc60000000000 */
[----:B------:R-:W-:Y:S05]  /*b0f0*/  BRA.DIV UR4, `(.L_x_82) ;  /* 0x0000000a04587947 */ /* 0x000fea000b800000 */
[----:B------:R-:W-:-:S13]  /*b100*/  ELECT P6, URZ, PT ;  /* 0x00000000003f782f */ /* 0x000fda00038c0000 */
.L_x_111:
[----:B------:R-:W-:Y:S05]  /*b110*/  @!P6 BRA `(.L_x_81) ;  /* 0x000000000078e947 */ /* 0x000fea0003800000 */
[----:B---3--:R-:W3:Y:S02]  /*b120*/  LDL.LU R2, [R1+0x1c] ;  /* 0x00001c0001027983 */ /* 0x008ee40000300800 */
[----:B---3--:R-:W-:-:S04]  /*b130*/  LOP3.LUT R2, R2, 0x2, RZ, 0xfc, !PT ;  /* 0x0000000202027812 */ /* 0x008fc800078efcff */
[----:B------:R-:W-:-:S13]  /*b140*/  ISETP.NE.AND P2, PT, R2, 0x3, PT ;  /* 0x000000030200780c */ /* 0x000fda0003f45270 */
[----:B------:R-:W-:Y:S05]  /*b150*/  @!P2 BRA `(.L_x_83) ;  /* 0x000000000004a947 */ /* 0x000fea0003800000 */
[----:B------:R-:W-:Y:S01]  /*b160*/  BPT.TRAP 0x1 ;  /* 0x000000040000795c */ /* 0x000fe20000300000 */
.L_x_83:
[----:B--2---:R-:W-:Y:S01]  /*b170*/  VIADD R3, R0, 0x34840 ;  /* 0x0003484000037836 */ /* 0x004fe20000000000 */
[----:B------:R-:W-:Y:S02]  /*b180*/  SHF.L.U32 R5, R17, 0x1f, RZ ;  /* 0x0000001f11057819 */ /* 0x000fe400000006ff */
[C---:B------:R-:W-:Y:S01]  /*b190*/  IADD3 R2, R16.reuse, 0x1, RZ ;  /* 0x0000000110027810 */ /* 0x040fe20007ffe0ff */
[----:B-1----:R-:W-:-:S03]  /*b1a0*/  IMAD R6, R16, 0x8, R3 ;  /* 0x0000000810067824 */ /* 0x002fc600078e0203 */
[----:B------:R-:W-:Y:S01]  /*b1b0*/  ISETP.NE.AND P1, PT, R2, 0x2, PT ;  /* 0x000000020200780c */ /* 0x000fe20003f25270 */
[----:B------:R-:W1:Y:S03]  /*b1c0*/  SYNCS.PHASECHK.TRANS64.TRYWAIT P0, [R6+URZ], R5 ;  /* 0x00000005060075a7 */ /* 0x000e66000800017f */
[----:B------:R-:W-:-:S04]  /*b1d0*/  SEL R4, RZ, 0x1, P1 ;  /* 0x00000001ff047807 */ /* 0x000fc80000800000 */
[----:B------:R-:W-:Y:S02]  /*b1e0*/  LOP3.LUT R17, R17, R4, RZ, 0x3c, !PT ;  /* 0x0000000411117212 */ /* 0x000fe400078e3cff */
[----:B------:R-:W-:Y:S02]  /*b1f0*/  SEL R4, R2, RZ, P1 ;  /* 0x000000ff02047207 */ /* 0x000fe40000800000 */
[----:B------:R-:W-:-:S03]  /*b200*/  SHF.L.U32 R2, R17, 0x1f, RZ ;  /* 0x0000001f11027819 */ /* 0x000fc600000006ff */
[----:B------:R-:W-:Y:S01]  /*b210*/  IMAD R3, R4, 0x8, R3 ;  /* 0x0000000804037824 */ /* 0x000fe200078e0203 */
[----:B-1----:R-:W-:Y:S06]  /*b220*/  @!P0 BRA `(.L_x_84) ;  /* 0x00000008002c8947 */ /* 0x002fec0003800000 */
.L_x_112:
[----:B------:R-:W2:Y:S02]  /*b230*/  SYNCS.PHASECHK.TRANS64.TRYWAIT P0, [R3+URZ], R2 ;  /* 0x00000002030075a7 */ /* 0x000ea4000800017f */
[----:B--2---:R-:W-:Y:S05]  /*b240*/  @!P0 BRA `(.L_x_85) ;  /* 0x0000000800388947 */ /* 0x004fea0003800000 */
.L_x_113:
[----:B------:R-:W-:Y:S05]  /*b250*/  @!P2 BRA `(.L_x_86) ;  /* 0x000000000004a947 */ /* 0x000fea0003800000 */
[----:B------:R-:W-:Y:S01]  /*b260*/  BPT.TRAP 0x1 ;  /* 0x000000040000795c */ /* 0x000fe20000300000 */
.L_x_86:
[----:B--2---:R-:W-:-:S05]  /*b270*/  IADD3 R3, R0, 0x34860, RZ ;  /* 0x0003486000037810 */ /* 0x004fca0007ffe0ff */
[----:B------:R-:W-:-:S04]  /*b280*/  IMAD R16, R16, 0x8, R3 ;  /* 0x0000000810107824 */ /* 0x000fc800078e0203 */
[----:B------:R-:W2:Y:S02]  /*b290*/  SYNCS.PHASECHK.TRANS64.TRYWAIT P0, [R16+URZ], R5 ;  /* 0x00000005100075a7 */ /* 0x000ea4000800017f */
[----:B--2---:R-:W-:Y:S05]  /*b2a0*/  @!P0 BRA `(.L_x_87) ;  /* 0x0000000800348947 */ /* 0x004fea0003800000 */
.L_x_114:
[----:B------:R-:W-:-:S07]  /*b2b0*/  LEA R3, R4, R3, 0x3 ;  /* 0x0000000304037211 */ /* 0x000fce00078e18ff */
.L_x_88:
[----:B---3--:R3:W4:Y:S02]  /*b2c0*/  SYNCS.PHASECHK.TRANS64.TRYWAIT P0, [R3+URZ], R2 ;  /* 0x00000002030075a7 */ /* 0x008724000800017f */
[----:B----4-:R-:W-:Y:S05]  /*b2d0*/  @!P0 NANOSLEEP.SYNCS 0x989680 ;  /* 0x009896800000895d */ /* 0x010fea0003900000 */
[----:B------:R-:W4:Y:S02]  /*b2e0*/  @!P0 SYNCS.PHASECHK.TRANS64 P0, [R3+URZ], R2 ;  /* 0x00000002030085a7 */ /* 0x000f24000800007f */
[----:B----4-:R-:W-:Y:S05]  /*b2f0*/  @!P0 BRA `(.L_x_88) ;  /* 0xfffffffc00f08947 */ /* 0x010fea000383ffff */
.L_x_81:
[----:B------:R-:W-:Y:S05]  /*b300*/  BSYNC B0 ;  /* 0x0000000000007941 */ /* 0x000fea0003800000 */
.L_x_80:
[----:B------:R-:W-:Y:S05]  /*b310*/  EXIT ;  /* 0x000000000000794d */ /* 0x000fea0003800000 */
.L_x_10:
[----:B-1----:R-:W-:-:S04]  /*b320*/  IMAD.U32 R3, RZ, RZ, UR60 ;  /* 0x0000003cff037e24 */ /* 0x002fc8000f8e00ff */
[----:B------:R1:W2:Y:S03]  /*b330*/  SYNCS.PHASECHK.TRANS64.TRYWAIT P1, [R3+URZ+0x34800], R0 ;  /* 0x03480000030075a7 */ /* 0x0002a6000802017f */
[----:B--2---:R-:W-:Y:S05]  /*b340*/  @!P1 NANOSLEEP.SYNCS 0x989680 ;  /* 0x009896800000995d */ /* 0x004fea0003900000 */
[----:B------:R-:W2:Y:S02]  /*b350*/  @!P1 SYNCS.PHASECHK.TRANS64 P1, [R3+URZ+0x34800], R0 ;  /* 0x03480000030095a7 */ /* 0x000ea4000802007f */
[----:B--2---:R-:W-:Y:S05]  /*b360*/  @!P1 BRA `(.L_x_10) ;  /* 0xfffffffc00ec9947 */ /* 0x004fea000383ffff */
[----:B------:R-:W-:Y:S05]  /*b370*/  BRA `(.L_x_89) ;  /* 0xffffff5c005c7947 */ /* 0x000fea000383ffff */
.L_x_14:
[----:B--2---:R2:W3:Y:S02]  /*b380*/  SYNCS.PHASECHK.TRANS64.TRYWAIT P2, [R0+URZ+0x34830], R3 ;  /* 0x03483003000075a7 */ /* 0x0044e4000804017f */
[----:B---3--:R-:W-:Y:S05]  /*b390*/  @!P2 NANOSLEEP.SYNCS 0x989680 ;  /* 0x009896800000a95d */ /* 0x008fea0003900000 */
[----:B------:R-:W3:Y:S02]  /*b3a0*/  @!P2 SYNCS.PHASECHK.TRANS64 P2, [R0+URZ+0x34830], R3 ;  /* 0x034830030000a5a7 */ /* 0x000ee4000804007f */
[----:B---3--:R-:W-:Y:S05]  /*b3b0*/  @!P2 BRA `(.L_x_14) ;  /* 0xfffffffc00f0a947 */ /* 0x008fea000383ffff */
[----:B------:R-:W-:Y:S05]  /*b3c0*/  BRA `(.L_x_13) ;  /* 0xffffff5c00887947 */ /* 0x000fea000383ffff */
.L_x_19:
[----:B--2---:R-:W-:-:S04]  /*b3d0*/  MOV R10, UR7 ;  /* 0x00000007000a7c02 */ /* 0x004fc80008000f00 */
[----:B------:R2:W3:Y:S03]  /*b3e0*/  SYNCS.PHASECHK.TRANS64.TRYWAIT P2, [R10+URZ+0x34830], R7 ;  /* 0x034830070a0075a7 */ /* 0x0004e6000804017f */
[----:B---3--:R-:W-:Y:S05]  /*b3f0*/  @!P2 NANOSLEEP.SYNCS 0x989680 ;  /* 0x009896800000a95d */ /* 0x008fea0003900000 */
[----:B------:R-:W3:Y:S02]  /*b400*/  @!P2 SYNCS.PHASECHK.TRANS64 P2, [R10+URZ+0x34830], R7 ;  /* 0x034830070a00a5a7 */ /* 0x000ee4000804007f */
[----:B---3--:R-:W-:Y:S05]  /*b410*/  @!P2 BRA `(.L_x_19) ;  /* 0xfffffffc00eca947 */ /* 0x008fea000383ffff */
[----:B------:R-:W-:Y:S05]  /*b420*/  BRA `(.L_x_18) ;  /* 0xffffff8c001c7947 */ /* 0x000fea000383ffff */
.L_x_23:
[----:B-12---:R-:W-:-:S04]  /*b430*/  IMAD.U32 R7, RZ, RZ, UR11 ;  /* 0x0000000bff077e24 */ /* 0x006fc8000f8e00ff */
[----:B------:R1:W2:Y:S03]  /*b440*/  SYNCS.PHASECHK.TRANS64.TRYWAIT P2, [R7+URZ+0x34850], R6 ;  /* 0x03485006070075a7 */ /* 0x0002a6000804017f */
[----:B--2---:R-:W-:Y:S05]  /*b450*/  @!P2 NANOSLEEP.SYNCS 0x989680 ;  /* 0x009896800000a95d */ /* 0x004fea0003900000 */
[----:B------:R-:W2:Y:S02]  /*b460*/  @!P2 SYNCS.PHASECHK.TRANS64 P2, [R7+URZ+0x34850], R6 ;  /* 0x034850060700a5a7 */ /* 0x000ea4000804007f */
[----:B--2---:R-:W-:Y:S05]  /*b470*/  @!P2 BRA `(.L_x_23) ;  /* 0xfffffffc00eca947 */ /* 0x004fea000383ffff */
[----:B------:R-:W-:Y:S05]  /*b480*/  BRA `(.L_x_22) ;  /* 0xffffff9400547947 */ /* 0x000fea000383ffff */
.L_x_28:
[----:B--2---:R-:W-:-:S04]  /*b490*/  MOV R5, UR7 ;  /* 0x0000000700057c02 */ /* 0x004fc80008000f00 */
[----:B------:R2:W3:Y:S03]  /*b4a0*/  SYNCS.PHASECHK.TRANS64.TRYWAIT P0, [R5+URZ+0x34850], R4 ;  /* 0x03485004050075a7 */ /* 0x0004e6000800017f */
[----:B---3--:R-:W-:Y:S05]  /*b4b0*/  @!P0 NANOSLEEP.SYNCS 0x989680 ;  /* 0x009896800000895d */ /* 0x008fea0003900000 */
[----:B------:R-:W3:Y:S02]  /*b4c0*/  @!P0 SYNCS.PHASECHK.TRANS64 P0, [R5+URZ+0x34850], R4 ;  /* 0x03485004050085a7 */ /* 0x000ee4000800007f */
[----:B---3--:R-:W-:Y:S05]  /*b4d0*/  @!P0 BRA `(.L_x_28) ;  /* 0xfffffffc00ec8947 */ /* 0x008fea000383ffff */
[----:B------:R-:W-:Y:S05]  /*b4e0*/  BRA `(.L_x_27) ;  /* 0xffffffb8003c7947 */ /* 0x000fea000383ffff */
.L_x_39:
[----:B------:R-:W1:Y:S01]  /*b4f0*/  S2R R6, SR_TID.X ;  /* 0x0000000000067919 */ /* 0x000e620000002100 */
[----:B------:R-:W-:Y:S01]  /*b500*/  BSSY B0, `(.L_x_90) ;  /* 0x000000a000007945 */ /* 0x000fe20003800000 */
[----:B------:R-:W-:Y:S01]  /*b510*/  MOV R12, RZ ;  /* 0x000000ff000c7202 */ /* 0x000fe20000000f00 */
[----:B------:R-:W-:Y:S01]  /*b520*/  IMAD.MOV.U32 R11, RZ, RZ, 0x1f ;  /* 0x0000001fff0b7424 */ /* 0x000fe200078e00ff */
[----:B------:R-:W-:Y:S02]  /*b530*/  MOV R15, 0xffffffff ;  /* 0xffffffff000f7802 */ /* 0x000fe40000000f00 */
[----:B-1----:R-:W-:-:S04]  /*b540*/  SHF.R.U32.HI R6, RZ, 0x5, R6 ;  /* 0x00000005ff067819 */ /* 0x002fc80000011606 */
[----:B------:R-:W-:-:S05]  /*b550*/  LOP3.LUT R6, R6, 0x3, RZ, 0xc0, !PT ;  /* 0x0000000306067812 */ /* 0x000fca00078ec0ff */
[----:B------:R-:W-:-:S07]  /*b560*/  IMAD.MOV.U32 R13, RZ, RZ, R6 ;  /* 0x000000ffff0d7224 */ /* 0x000fce00078e0006 */
[----:B------:R-:W-:Y:S05]  /*b570*/  WARPSYNC.COLLECTIVE R15, `(.L_x_91) ;  /* 0x000000000f087348 */ /* 0x000fea0003c00000 */
[----:B------:R1:W2:Y:S02]  /*b580*/  SHFL.IDX P6, R14, R13, R12, R11 ;  /* 0x0000000c0d0e7389 */ /* 0x0002a400000c000b */
[----:B-12---:R-:W-:Y:S01]  /*b590*/  ENDCOLLECTIVE ;  /* 0x000000000000791b */ /* 0x006fe20003800000 */
.L_x_91:
[----:B------:R-:W-:Y:S05]  /*b5a0*/  BSYNC B0 ;  /* 0x0000000000007941 */ /* 0x000fea0003800000 */
.L_x_90:
[----:B------:R-:W-:Y:S05]  /*b5b0*/  BRA `(.L_x_92) ;  /* 0xffffffd400d87947 */ /* 0x000fea000383ffff */
.L_x_40:
[----:B------:R-:W-:Y:S01]  /*b5c0*/  BSSY B0, `(.L_x_93) ;  /* 0x0000006000007945 */ /* 0x000fe20003800000 */
[----:B------:R-:W-:-:S07]  /*b5d0*/  IMAD.MOV.U32 R15, RZ, RZ, -0x1 ;  /* 0xffffffffff0f7424 */ /* 0x000fce00078e00ff */
[----:B------:R-:W-:Y:S05]  /*b5e0*/  WARPSYNC.COLLECTIVE R15, `(.L_x_94) ;  /* 0x000000000f0c7348 */ /* 0x000fea0003c00000 */
[----:B------:R-:W-:Y:S02]  /*b5f0*/  ELECT P6, UR62, PT ;  /* 0x00000000003e782f */ /* 0x000fe400038c0000 */
[----:B------:R-:W-:Y:S01]  /*b600*/  MOV R14, UR62 ;  /* 0x0000003e000e7c02 */ /* 0x000fe20008000f00 */
[----:B------:R-:W-:Y:S10]  /*b610*/  ENDCOLLECTIVE ;  /* 0x000000000000791b */ /* 0x000ff40003800000 */
.L_x_94:
[----:B------:R-:W-:Y:S05]  /*b620*/  BSYNC B0 ;  /* 0x0000000000007941 */ /* 0x000fea0003800000 */
.L_x_93:
[----:B------:R-:W-:Y:S05]  /*b630*/  BRA `(.L_x_95) ;  /* 0xffffffd400d07947 */ /* 0x000fea000383ffff */
.L_x_43:
[----:B--2---:R2:W3:Y:S02]  /*b640*/  SYNCS.PHASECHK.TRANS64.TRYWAIT P1, [R6+URZ+0x34840], R7 ;  /* 0x03484007060075a7 */ /* 0x0044e4000802017f */
[----:B---3--:R-:W-:Y:S05]  /*b650*/  @!P1 NANOSLEEP.SYNCS 0x989680 ;  /* 0x009896800000995d */ /* 0x008fea0003900000 */
[----:B------:R-:W3:Y:S02]  /*b660*/  @!P1 SYNCS.PHASECHK.TRANS64 P1, [R6+URZ+0x34840], R7 ;  /* 0x03484007060095a7 */ /* 0x000ee4000802007f */
[----:B---3--:R-:W-:Y:S05]  /*b670*/  @!P1 BRA `(.L_x_43) ;  /* 0xfffffffc00f09947 */ /* 0x008fea000383ffff */
[----:B------:R-:W-:Y:S05]  /*b680*/  BRA `(.L_x_96) ;  /* 0xffffffd800347947 */ /* 0x000fea000383ffff */
.L_x_46:
[----:B-1----:R-:W1:Y:S01]  /*b690*/  S2R R8, SR_CgaCtaId ;  /* 0x0000000000087919 */ /* 0x002e620000008800 */
[----:B------:R-:W-:-:S04]  /*b6a0*/  MOV R7, 0x400 ;  /* 0x0000040000077802 */ /* 0x000fc80000000f00 */
[----:B-1----:R-:W-:-:S04]  /*b6b0*/  LEA R7, R8, R7, 0x18 ;  /* 0x0000000708077211 */ /* 0x002fc800078ec0ff */
[----:B------:R1:W2:Y:S03]  /*b6c0*/  SYNCS.PHASECHK.TRANS64.TRYWAIT P1, [R7+URZ+0x34820], R6 ;  /* 0x03482006070075a7 */ /* 0x0002a6000802017f */
[----:B--2---:R-:W-:Y:S05]  /*b6d0*/  @!P1 NANOSLEEP.SYNCS 0x989680 ;  /* 0x009896800000995d */ /* 0x004fea0003900000 */
[----:B------:R-:W2:Y:S02]  /*b6e0*/  @!P1 SYNCS.PHASECHK.TRANS64 P1, [R7+URZ+0x34820], R6 ;  /* 0x03482006070095a7 */ /* 0x000ea4000802007f */
[----:B--2---:R-:W-:Y:S05]  /*b6f0*/  @!P1 BRA `(.L_x_46) ;  /* 0xfffffffc00e49947 */ /* 0x004fea000383ffff */
[----:B------:R-:W-:Y:S05]  /*b700*/  BRA `(.L_x_97) ;  /* 0xffffffdc00707947 */ /* 0x000fea000383ffff */
.L_x_52:
[----:B-1----:R1:W2:Y:S02]  /*b710*/  SYNCS.PHASECHK.TRANS64.TRYWAIT P1, [R2+URZ+0x34840], R3 ;  /* 0x03484003020075a7 */ /* 0x0022a4000802017f */
[----:B--2---:R-:W-:Y:S05]  /*b720*/  @!P1 NANOSLEEP.SYNCS 0x989680 ;  /* 0x009896800000995d */ /* 0x004fea0003900000 */
[----:B------:R-:W2:Y:S02]  /*b730*/  @!P1 SYNCS.PHASECHK.TRANS64 P1, [R2+URZ+0x34840], R3 ;  /* 0x03484003020095a7 */ /* 0x000ea4000802007f */
[----:B--2---:R-:W-:Y:S05]  /*b740*/  @!P1 BRA `(.L_x_52) ;  /* 0xfffffffc00f09947 */ /* 0x004fea000383ffff */
[----:B------:R-:W-:Y:S05]  /*b750*/  BRA `(.L_x_98) ;  /* 0xffffffe000107947 */ /* 0x000fea000383ffff */
.L_x_54:
[----:B-1----:R1:W2:Y:S02]  /*b760*/  SYNCS.PHASECHK.TRANS64.TRYWAIT P1, [R2+URZ+0x60], R3 ;  /* 0x00006003020075a7 */ /* 0x0022a4000802017f */
[----:B--2---:R-:W-:Y:S05]  /*b770*/  @!P1 NANOSLEEP.SYNCS 0x989680 ;  /* 0x009896800000995d */ /* 0x004fea0003900000 */
[----:B------:R-:W2:Y:S02]  /*b780*/  @!P1 SYNCS.PHASECHK.TRANS64 P1, [R2+URZ+0x60], R3 ;  /* 0x00006003020095a7 */ /* 0x000ea4000802007f */
[----:B--2---:R-:W-:Y:S05]  /*b790*/  @!P1 BRA `(.L_x_54) ;  /* 0xfffffffc00f09947 */ /* 0x004fea000383ffff */
[----:B------:R-:W-:Y:S05]  /*b7a0*/  BRA `(.L_x_99) ;  /* 0xffffffe000ac7947 */ /* 0x000fea000383ffff */
.L_x_60:
[----:B--2---:R2:W3:Y:S02]  /*b7b0*/  SYNCS.PHASECHK.TRANS64.TRYWAIT P1, [R2+URZ+0x34840], R3 ;  /* 0x03484003020075a7 */ /* 0x0044e4000802017f */
[----:B---3--:R-:W-:Y:S05]  /*b7c0*/  @!P1 NANOSLEEP.SYNCS 0x989680 ;  /* 0x009896800000995d */ /* 0x008fea0003900000 */
[----:B------:R-:W3:Y:S02]  /*b7d0*/  @!P1 SYNCS.PHASECHK.TRANS64 P1, [R2+URZ+0x34840], R3 ;  /* 0x03484003020095a7 */ /* 0x000ee4000802007f */
[----:B---3--:R-:W-:Y:S05]  /*b7e0*/  @!P1 BRA `(.L_x_60) ;  /* 0xfffffffc00f09947 */ /* 0x008fea000383ffff */
[----:B------:R-:W-:Y:S05]  /*b7f0*/  BRA `(.L_x_100) ;  /* 0xffffffe400e87947 */ /* 0x000fea000383ffff */
.L_x_62:
[----:B-1----:R1:W2:Y:S02]  /*b800*/  SYNCS.PHASECHK.TRANS64.TRYWAIT P1, [R2+URZ+0x60], R17 ;  /* 0x00006011020075a7 */ /* 0x0022a4000802017f */
[----:B--2---:R-:W-:Y:S05]  /*b810*/  @!P1 NANOSLEEP.SYNCS 0x989680 ;  /* 0x009896800000995d */ /* 0x004fea0003900000 */
[----:B------:R-:W2:Y:S02]  /*b820*/  @!P1 SYNCS.PHASECHK.TRANS64 P1, [R2+URZ+0x60], R17 ;  /* 0x00006011020095a7 */ /* 0x000ea4000802007f */
[----:B--2---:R-:W-:Y:S05]  /*b830*/  @!P1 BRA `(.L_x_62) ;  /* 0xfffffffc00f09947 */ /* 0x004fea000383ffff */
[----:B------:R-:W-:Y:S05]  /*b840*/  BRA `(.L_x_101) ;  /* 0xffffffe800847947 */ /* 0x000fea000383ffff */
.L_x_67:
[----:B--2---:R2:W3:Y:S02]  /*b850*/  SYNCS.PHASECHK.TRANS64.TRYWAIT P1, [R2+URZ+0x34840], R3 ;  /* 0x03484003020075a7 */ /* 0x0044e4000802017f */
[----:B---3--:R-:W-:Y:S05]  /*b860*/  @!P1 NANOSLEEP.SYNCS 0x989680 ;  /* 0x009896800000995d */ /* 0x008fea0003900000 */
[----:B------:R-:W3:Y:S02]  /*b870*/  @!P1 SYNCS.PHASECHK.TRANS64 P1, [R2+URZ+0x34840], R3 ;  /* 0x03484003020095a7 */ /* 0x000ee4000802007f */
[----:B---3--:R-:W-:Y:S05]  /*b880*/  @!P1 BRA `(.L_x_67) ;  /* 0xfffffffc00f09947 */ /* 0x008fea000383ffff */
[----:B------:R-:W-:Y:S05]  /*b890*/  BRA `(.L_x_102) ;  /* 0xffffffec00887947 */ /* 0x000fea000383ffff */
.L_x_69:
[----:B-1----:R1:W2:Y:S02]  /*b8a0*/  SYNCS.PHASECHK.TRANS64.TRYWAIT P1, [R2+URZ+0x60], R3 ;  /* 0x00006003020075a7 */ /* 0x0022a4000802017f */
[----:B--2---:R-:W-:Y:S05]  /*b8b0*/  @!P1 NANOSLEEP.SYNCS 0x989680 ;  /* 0x009896800000995d */ /* 0x004fea0003900000 */
[----:B------:R-:W2:Y:S02]  /*b8c0*/  @!P1 SYNCS.PHASECHK.TRANS64 P1, [R2+URZ+0x60], R3 ;  /* 0x00006003020095a7 */ /* 0x000ea4000802007f */
[----:B--2---:R-:W-:Y:S05]  /*b8d0*/  @!P1 BRA `(.L_x_69) ;  /* 0xfffffffc00f09947 */ /* 0x004fea000383ffff */
[----:B------:R-:W-:Y:S05]  /*b8e0*/  BRA `(.L_x_103) ;  /* 0xfffffff0002c7947 */ /* 0x000fea000383ffff */
.L_x_74:
[----:B--2---:R2:W3:Y:S02]  /*b8f0*/  SYNCS.PHASECHK.TRANS64.TRYWAIT P0, [R3+URZ+0x34860], R0 ;  /* 0x03486000030075a7 */ /* 0x0044e4000800017f */
[----:B---3--:R-:W-:Y:S05]  /*b900*/  @!P0 NANOSLEEP.SYNCS 0x989680 ;  /* 0x009896800000895d */ /* 0x008fea0003900000 */
[----:B------:R-:W3:Y:S02]  /*b910*/  @!P0 SYNCS.PHASECHK.TRANS64 P0, [R3+URZ+0x34860], R0 ;  /* 0x03486000030085a7 */ /* 0x000ee4000800007f */
[----:B---3--:R-:W-:Y:S05]  /*b920*/  @!P0 BRA `(.L_x_74) ;  /* 0xfffffffc00f08947 */ /* 0x008fea000383ffff */
[----:B------:R-:W-:Y:S05]  /*b930*/  BRA `(.L_x_104) ;  /* 0xfffffff000e47947 */ /* 0x000fea000383ffff */
.L_x_78:
[----:B--2---:R2:W3:Y:S02]  /*b940*/  SYNCS.PHASECHK.TRANS64.TRYWAIT P0, [R0+URZ+0x34820], R3 ;  /* 0x03482003000075a7 */ /* 0x0044e4000800017f */
[----:B---3--:R-:W-:Y:S05]  /*b950*/  @!P0 NANOSLEEP.SYNCS 0x989680 ;  /* 0x009896800000895d */ /* 0x008fea0003900000 */
[----:B------:R-:W3:Y:S02]  /*b960*/  @!P0 SYNCS.PHASECHK.TRANS64 P0, [R0+URZ+0x34820], R3 ;  /* 0x03482003000085a7 */ /* 0x000ee4000800007f */
[----:B---3--:R-:W-:Y:S05]  /*b970*/  @!P0 BRA `(.L_x_78) ;  /* 0xfffffffc00f08947 */ /* 0x008fea000383ffff */
[----:B------:R-:W-:Y:S05]  /*b980*/  BRA `(.L_x_105) ;  /* 0xfffffff400ac7947 */ /* 0x000fea000383ffff */
.L_x_79:
[----:B------:R-:W3:Y:S01]  /*b990*/  S2R R2, SR_TID.X ;  /* 0x0000000000027919 */ /* 0x000ee20000002100 */
[----:B------:R-:W-:Y:S01]  /*b9a0*/  BSSY B0, `(.L_x_106) ;  /* 0x000000a000007945 */ /* 0x000fe20003800000 */
[----:B------:R-:W-:Y:S01]  /*b9b0*/  IMAD.MOV.U32 R12, RZ, RZ, RZ ;  /* 0x000000ffff0c7224 */ /* 0x000fe200078e00ff */
[----:B------:R-:W-:Y:S01]  /*b9c0*/  MOV R11, 0x1f ;  /* 0x0000001f000b7802 */ /* 0x000fe20000000f00 */
[----:B------:R-:W-:Y:S01]  /*b9d0*/  IMAD.MOV.U32 R15, RZ, RZ, -0x1 ;  /* 0xffffffffff0f7424 */ /* 0x000fe200078e00ff */
[----:B---3--:R-:W-:-:S04]  /*b9e0*/  SHF.R.U32.HI R2, RZ, 0x5, R2 ;  /* 0x00000005ff027819 */ /* 0x008fc80000011602 */
[----:B------:R-:W-:-:S04]  /*b9f0*/  LOP3.LUT R2, R2, 0x3, RZ, 0xc0, !PT ;  /* 0x0000000302027812 */ /* 0x000fc800078ec0ff */
[----:B------:R-:W-:-:S07]  /*ba00*/  MOV R13, R2 ;  /* 0x00000002000d7202 */ /* 0x000fce0000000f00 */
[----:B-12---:R-:W-:Y:S05]  /*ba10*/  WARPSYNC.COLLECTIVE R15, `(.L_x_107) ;  /* 0x000000000f087348 */ /* 0x006fea0003c00000 */
[----:B------:R3:W4:Y:S02]  /*ba20*/  SHFL.IDX P6, R14, R13, R12, R11 ;  /* 0x0000000c0d0e7389 */ /* 0x00072400000c000b */
[----:B-1234-:R-:W-:Y:S01]  /*ba30*/  ENDCOLLECTIVE ;  /* 0x000000000000791b */ /* 0x01efe20003800000 */
.L_x_107:
[----:B------:R-:W-:Y:S05]  /*ba40*/  BSYNC B0 ;  /* 0x0000000000007941 */ /* 0x000fea0003800000 */
.L_x_106:
[----:B------:R-:W-:Y:S05]  /*ba50*/  BRA `(.L_x_108) ;  /* 0xfffffff400947947 */ /* 0x000fea000383ffff */
.L_x_82:
[----:B------:R-:W-:Y:S01]  /*ba60*/  BSSY B1, `(.L_x_109) ;  /* 0x0000006000017945 */ /* 0x000fe20003800000 */
[----:B------:R-:W-:-:S07]  /*ba70*/  MOV R15, 0xffffffff ;  /* 0xffffffff000f7802 */ /* 0x000fce0000000f00 */
[----:B-123--:R-:W-:Y:S05]  /*ba80*/  WARPSYNC.COLLECTIVE R15, `(.L_x_110) ;  /* 0x000000000f0c7348 */ /* 0x00efea0003c00000 */
[----:B------:R-:W-:Y:S02]  /*ba90*/  ELECT P6, UR62, PT ;  /* 0x00000000003e782f */ /* 0x000fe400038c0000 */
[----:B------:R-:W-:Y:S01]  /*baa0*/  MOV R14, UR62 ;  /* 0x0000003e000e7c02 */ /* 0x000fe20008000f00 */
[----:B-123--:R-:W-:Y:S10]  /*bab0*/  ENDCOLLECTIVE ;  /* 0x000000000000791b */ /* 0x00eff40003800000 */
.L_x_110:
[----:B------:R-:W-:Y:S05]  /*bac0*/  BSYNC B1 ;  /* 0x0000000000017941 */ /* 0x000fea0003800000 */
.L_x_109:
[----:B------:R-:W-:Y:S05]  /*bad0*/  BRA `(.L_x_111) ;  /* 0xfffffff4008c7947 */ /* 0x000fea000383ffff */
.L_x_84:
[----:B-1----:R1:W2:Y:S02]  /*bae0*/  SYNCS.PHASECHK.TRANS64.TRYWAIT P0, [R6+URZ], R5 ;  /* 0x00000005060075a7 */ /* 0x0022a4000800017f */
[----:B--2---:R-:W-:Y:S05]  /*baf0*/  @!P0 NANOSLEEP.SYNCS 0x989680 ;  /* 0x009896800000895d */ /* 0x004fea0003900000 */
[----:B------:R-:W2:Y:S02]  /*bb00*/  @!P0 SYNCS.PHASECHK.TRANS64 P0, [R6+URZ], R5 ;  /* 0x00000005060085a7 */ /* 0x000ea4000800007f */
[----:B--2---:R-:W-:Y:S05]  /*bb10*/  @!P0 BRA `(.L_x_84) ;  /* 0xfffffffc00f08947 */ /* 0x004fea000383ffff */
[----:B------:R-:W-:Y:S05]  /*bb20*/  BRA `(.L_x_112) ;  /* 0xfffffff400c07947 */ /* 0x000fea000383ffff */
.L_x_85:
[----:B--2---:R2:W3:Y:S02]  /*bb30*/  SYNCS.PHASECHK.TRANS64.TRYWAIT P0, [R3+URZ], R2 ;  /* 0x00000002030075a7 */ /* 0x0044e4000800017f */
[----:B---3--:R-:W-:Y:S05]  /*bb40*/  @!P0 NANOSLEEP.SYNCS 0x989680 ;  /* 0x009896800000895d */ /* 0x008fea0003900000 */
[----:B------:R-:W3:Y:S02]  /*bb50*/  @!P0 SYNCS.PHASECHK.TRANS64 P0, [R3+URZ], R2 ;  /* 0x00000002030085a7 */ /* 0x000ee4000800007f */
[----:B---3--:R-:W-:Y:S05]  /*bb60*/  @!P0 BRA `(.L_x_85) ;  /* 0xfffffffc00f08947 */ /* 0x008fea000383ffff */
[----:B------:R-:W-:Y:S05]  /*bb70*/  BRA `(.L_x_113) ;  /* 0xfffffff400b47947 */ /* 0x000fea000383ffff */
.L_x_87:
[----:B--2---:R2:W3:Y:S02]  /*bb80*/  SYNCS.PHASECHK.TRANS64.TRYWAIT P0, [R16+URZ], R5 ;  /* 0x00000005100075a7 */ /* 0x0044e4000800017f */
[----:B---3--:R-:W-:Y:S05]  /*bb90*/  @!P0 NANOSLEEP.SYNCS 0x989680 ;  /* 0x009896800000895d */ /* 0x008fea0003900000 */
[----:B------:R-:W3:Y:S02]  /*bba0*/  @!P0 SYNCS.PHASECHK.TRANS64 P0, [R16+URZ], R5 ;  /* 0x00000005100085a7 */ /* 0x000ee4000800007f */
[----:B---3--:R-:W-:Y:S05]  /*bbb0*/  @!P0 BRA `(.L_x_87) ;  /* 0xfffffffc00f08947 */ /* 0x008fea000383ffff */
[----:B------:R-:W-:Y:S05]  /*bbc0*/  BRA `(.L_x_114) ;  /* 0xfffffff400b87947 */ /* 0x000fea000383ffff */
.L_x_115:
[----:B------:R-:W-:-:S00]  /*bbd0*/  BRA `(.L_x_115) ;  /* 0xfffffffc00fc7947 */ /* 0x000fc0000383ffff */
[----:B------:R-:W-:-:S00]  /*bbe0*/  NOP ;  /* 0x0000000000007918 */ /* 0x000fc00000000000 */
        /* <DEDUP_REMOVED lines=9> */
.L_x_11931:


//--------------------- .text._ZN7cutlass13device_kernelIN5flash11enable_sm90INS1_16FlashAttnFwdSm90INS1_25CollectiveMainloopFwdSm90ILi2EN4cute5tupleIJNS5_1CILi2EEENS7_ILi1EEES9_EEENS6_IJNS7_ILi128EEESB_NS7_ILi192EEEEEELi128ENS_10bfloat16_tEfNS_4arch4Sm90ELb0ELb0ELb1ELb0ELb0ELb0ELb0ELb1ELb1ELb0ELb0ELb0EEENS1_21CollectiveEpilogueFwdINS6_IJSB_SB_SB_EEESA_SE_SG_Li256ELb0ELb0ELb0ELb0EEENS1_29StaticPersistentTileSchedulerILb0EEEEEEEEEvNT_6ParamsE --------------------------
	.section	.text._ZN7cutlass13device_kernelIN5flash11enable_sm90INS1_16FlashAttnFwdSm90INS1_25CollectiveMainloopFwdSm90ILi2EN4cute5tupleIJNS5_1CILi2EEENS7_ILi1EEES9_EEENS6_IJNS7_ILi128EEESB_NS7_ILi192EEEEEELi128ENS_10bfloat16_tEfNS_4arch4Sm90ELb0ELb0ELb1ELb0ELb0ELb0ELb0ELb1ELb1ELb0ELb0ELb0EEENS1_21CollectiveEpilogueFwdINS6_IJSB_SB_SB_EEESA_SE_SG_Li256ELb0ELb0ELb0ELb0EEENS1_29StaticPersistentTileSchedulerILb0EEEEEEEEEvNT_6ParamsE,"ax",@progbits
	.align	128
.text._ZN7cutlass13device_kernelIN5flash11enable_sm90INS1_16FlashAttnFwdSm90INS1_25CollectiveMainloopFwdSm90ILi2EN4cute5tupleIJNS5_1CILi2EEENS7_ILi1EEES9_EEENS6_IJNS7_ILi128EEESB_NS7_ILi192EEEEEELi128ENS_10bfloat16_tEfNS_4arch4Sm90ELb0ELb0ELb1ELb0ELb0ELb0ELb0ELb1ELb1ELb0ELb0ELb0EEENS1_21CollectiveEpilogueFwdINS6_IJSB_SB_SB_EEESA_SE_SG_Li256ELb0ELb0ELb0ELb0EEENS1_29StaticPersistentTileSchedulerILb0EEEEEEEEEvNT_6ParamsE:
        .type           _ZN7cutlass13device_kernelIN5flash11enable_sm90INS1_16FlashAttnFwdSm90INS1_25CollectiveMainloopFwdSm90ILi2EN4cute5tupleIJNS5_1CILi2EEENS7_ILi1EEES9_EEENS6_IJNS7_ILi128EEESB_NS7_ILi192EEEEEELi128ENS_10bfloat16_tEfNS_4arch4Sm90ELb0ELb0ELb1ELb0ELb0ELb0ELb0ELb1ELb1ELb0ELb0ELb0EEENS1_21CollectiveEpilogueFwdINS6_IJSB_SB_SB_EEESA_SE_SG_Li256ELb0ELb0ELb0ELb0EEENS1_29StaticPersistentTileSchedulerILb0EEEEEEEEEvNT_6ParamsE,@function
        .size           _ZN7cutlass13device_kernelIN5flash11enable_sm90INS1_16FlashAttnFwdSm90INS1_25CollectiveMainloopFwdSm90ILi2EN4cute5tupleIJNS5_1CILi2EEENS7_ILi1EEES9_EEENS6_IJNS7_ILi128EEESB_NS7_ILi192EEEEEELi128ENS_10bfloat16_tEfNS_4arch4Sm90ELb0ELb0ELb1ELb0ELb0ELb0ELb0ELb1ELb1ELb0ELb0ELb0EEENS1_21CollectiveEpilogueFwdINS6_IJSB_SB_SB_EEESA_SE_SG_Li256ELb0ELb0ELb0ELb0EEENS1_29StaticPersistentTileSchedulerILb0EEEEEEEEEvNT_6ParamsE,(.L_x_11932 - _ZN7cutlass13device_kernelIN5flash11enable_sm90INS1_16FlashAttnFwdSm90INS1_25CollectiveMainloopFwdSm90ILi2EN4cute5tupleIJNS5_1CILi2EEENS7_ILi1EEES9_EEENS6_IJNS7_ILi128EEESB_NS7_ILi192EEEEEELi128ENS_10bfloat16_tEfNS_4arch4Sm90ELb0ELb0ELb1ELb0ELb0ELb0ELb0ELb1ELb1ELb0ELb0ELb0EEENS1_21CollectiveEpilogueFwdINS6_IJSB_SB_SB_EEESA_SE_SG_Li256ELb0ELb0ELb0ELb0EEENS1_29StaticPersistentTileSchedulerILb0EEEEEEEEEvNT_6ParamsE)
        .other          _ZN7cutlass13device_kernelIN5flash11enable_sm90INS1_16FlashAttnFwdSm90INS1_25CollectiveMainloopFwdSm90ILi2EN4cute5tupleIJNS5_1CILi2EEENS7_ILi1EEES9_EEENS6_IJNS7_ILi128EEESB_NS7_ILi192EEEEEELi128ENS_10bfloat16_tEfNS_4arch4Sm90ELb0ELb0ELb1ELb0ELb0ELb0ELb0ELb1ELb1ELb0ELb0ELb0EEENS1_21CollectiveEpilogueFwdINS6_IJSB_SB_SB_EEESA_SE_SG_Li256ELb0ELb0ELb0ELb0EEENS1_29StaticPersistentTileSchedulerILb0EEEEEEEEEvNT_6ParamsE,@"STO_CUDA_ENTRY STV_DEFAULT"
_ZN7cutlass13device_kernelIN5flash11enable_sm90INS1_16FlashAttnFwdSm90INS1_25CollectiveMainloopFwdSm90ILi2EN4cute5tupleIJNS5_1CILi2EEENS7_ILi1EEES9_EEENS6_IJNS7_ILi128EEESB_NS7_ILi192EEEEEELi128ENS_10bfloat16_tEfNS_4arch4Sm90ELb0ELb0ELb1ELb0ELb0ELb0ELb0ELb1ELb1ELb0ELb0ELb0EEENS1_21CollectiveEpilogueFwdINS6_IJSB_SB_SB_EEESA_SE_SG_Li256ELb0ELb0ELb0ELb0EEENS1_29StaticPersistentTileSchedulerILb0EEEEEEEEEvNT_6ParamsE:
[----:B------:R-:W1:Y:S02]  /*0000*/  LDC R1, c[0x0][0x28] ;  /* 0x00000a00ff017b82 */ /* 0x000e640000000800 */
[----:B-1----:R-:W-:Y:S01]  /*0010*/  VIADD R1, R1, 0xffffffd8 ;  /* 0xffffffd801017836 */ /* 0x002fe20000000000 */
[----:B------:R-:W1:Y:S01]  /*0020*/  S2R R8, SR_TID.X ;  /* 0x0000000000087919 */ /* 0x000e620000002100 */
[----:B------:R-:W-:Y:S01]  /*0030*/  ELECT P0, URZ, PT ;  /* 0x00000000003f782f */ /* 0x000fe20003800000 */
[----:B------:R-:W-:Y:S01]  /*0040*/  BSSY B0, `(.L_x_116) ;  /* 0x0000014000007945 */ /* 0x000fe20003800000 */
[----:B-1----:R-:W-:-:S05]  /*0050*/  SHF.R.U32.HI R0, RZ, 0x5, R8 ;  /* 0x00000005ff007819 */ /* 0x002fca0000011608 */
[----:B------:R-:W1:Y:S02]  /*0060*/  SHFL.IDX PT, R2, R0, RZ, 0x1f ;  /* 0x00001fff00027589 */ /* 0x000e6400000e0000 */
[----:B-1----:R-:W-:Y:S02]  /*0070*/  ISETP.EQ.AND P0, PT, R2, RZ, P0 ;  /* 0x000000ff0200720c */ /* 0x002fe40000702270 */
[----:B------:R-:W-:-:S11]  /*0080*/  SHF.R.U32.HI R2, RZ, 0x7, R8 ;  /* 0x00000007ff027819 */ /* 0x000fd60000011608 */
        /* <DEDUP_REMOVED lines=15> */
.L_x_117:
[----:B------:R-:W-:Y:S05]  /*0180*/  BSYNC B0 ;  /* 0x0000000000007941 */ /* 0x000fea0003800000 */
.L_x_116:
[----:B------:R-:W-:Y:S01]  /*0190*/  VOTEU.ANY UP0, P0 ;  /* 0x00000000003f7886 */ /* 0x000fe20000000100 */
[----:B------:R-:W1:Y:S01]  /*01a0*/  SHFL.IDX PT, R2, R2, RZ, 0x1f ;  /* 0x00001fff02027589 */ /* 0x000e6200000e0000 */
[----:B------:R-:W-:Y:S01]  /*01b0*/  UMOV UR4, 0x1 ;  /* 0x0000000100047882 */ /* 0x000fe20000000000 */
[----:B------:R-:W-:Y:S01]  /*01c0*/  UMOV UR7, 0x2 ;  /* 0x0000000200077882 */ /* 0x000fe20000000000 */
[----:B------:R-:W-:Y:S01]  /*01d0*/  VOTEU.ANY UP1, P0 ;  /* 0x00000000003f7886 */ /* 0x000fe20000020100 */
[----:B------:R-:W2:Y:S01]  /*01e0*/  @UP0 S2UR UR8, SR_CgaCtaId ;  /* 0x00000000000809c3 */ /* 0x000ea20000008800 */
[----:B------:R-:W3:Y:S01]  /*01f0*/  SHFL.IDX PT, R3, R0, RZ, 0x1f ;  /* 0x00001fff00037589 */ /* 0x000ee200000e0000 */
[----:B------:R-:W-:Y:S01]  /*0200*/  @UP0 UMOV UR6, 0x400 ;  /* 0x0000040000060882 */ /* 0x000fe20000000000 */
[----:B------:R-:W-:-:S04]  /*0210*/  @UP0 UIADD3 UR4, -UR4, 0x100000, URZ ;  /* 0x0010000004040890 */ /* 0x000fc8000fffe13f */
[----:B------:R-:W-:Y:S02]  /*0220*/  @UP0 USHF.L.U32 UR5, UR4, 0xb, URZ ;  /* 0x0000000b04050899 */ /* 0x000fe4000800063f */
[----:B------:R-:W-:Y:S01]  /*0230*/  @UP0 USHF.L.U32 UR4, UR4, 0x1, URZ ;  /* 0x0000000104040899 */ /* 0x000fe2000800063f */
[----:B------:R-:W-:Y:S01]  /*0240*/  VOTEU.ANY UP2, P0 ;  /* 0x00000000003f7886 */ /* 0x000fe20000040100 */
[----:B-1----:R-:W-:Y:S01]  /*0250*/  R2UR UR9, R2 ;  /* 0x00000000020972ca */ /* 0x002fe200000e0000 */
[----:B--2---:R-:W-:Y:S01]  /*0260*/  @UP0 ULEA UR8, UR8, UR6, 0x18 ;  /* 0x0000000608080291 */ /* 0x004fe2000f8ec03f */
[----:B---3--:R-:W-:Y:S01]  /*0270*/  ISETP.NE.AND P1, PT, R3, RZ, PT ;  /* 0x000000ff0300720c */ /* 0x008fe20003f25270 */
[----:B------:R-:W-:-:S04]  /*0280*/  @UP0 UIADD3 UR6, -UR7, 0x100000, URZ ;  /* 0x0010000007060890 */ /* 0x000fc8000fffe13f */
[----:B------:R-:W-:Y:S02]  /*0290*/  @UP0 USHF.L.U32 UR7, UR6, 0xb, URZ ;  /* 0x0000000b06070899 */ /* 0x000fe4000800063f */
[----:B------:R-:W-:-:S04]  /*02a0*/  @UP0 USHF.L.U32 UR6, UR6, 0x1, URZ ;  /* 0x0000000106060899 */ /* 0x000fc8000800063f */
[----:B------:R-:W-:Y:S01]  /*02b0*/  UISETP.NE.AND UP0, UPT, UR9, URZ, UPT ;  /* 0x0000003f0900728c */ /* 0x000fe2000bf05270 */
[----:B------:R-:W1:Y:S02]  /*02c0*/  FENCE.VIEW.ASYNC.S ;  /* 0x00000000000073c6 */ /* 0x000e640000000000 */
[----:B-1----:R1:W2:Y:S05]  /*02d0*/  @UP1 SYNCS.EXCH.64 URZ, [UR8+0x34800], UR4 ;  /* 0x03480004083f15b2 */ /* 0x0022aa0008000100 */
[----:B------:R1:W3:Y:S01]  /*02e0*/  @UP2 SYNCS.EXCH.64 URZ, [UR8+0x34820], UR6 ;  /* 0x03482006083f25b2 */ /* 0x0002e20008000100 */
[----:B------:R-:W-:Y:S05]  /*02f0*/  @P1 BRA `(.L_x_118) ;  /* 0x0000000000481947 */ /* 0x000fea0003800000 */
[----:B-1----:R-:W1:Y:S01]  /*0300*/  S2UR UR5, SR_CgaCtaId ;  /* 0x00000000000579c3 */ /* 0x002e620000008800 */
[----:B------:R-:W-:Y:S01]  /*0310*/  UMOV UR4, 0x400 ;  /* 0x0000040000047882 */ /* 0x000fe20000000000 */
[----:B------:R-:W-:Y:S01]  /*0320*/  UMOV UR6, 0x1 ;  /* 0x0000000100067882 */ /* 0x000fe20000000000 */
[----:B------:R-:W-:Y:S01]  /*0330*/  UMOV UR9, 0x4 ;  /* 0x0000000400097882 */ /* 0x000fe20000000000 */
[----:B------:R-:W-:-:S04]  /*0340*/  UIADD3 UR6, -UR6, 0x100000, URZ ;  /* 0x0010000006067890 */ /* 0x000fc8000fffe13f */
[----:B------:R-:W-:Y:S02]  /*0350*/  USHF.L.U32 UR7, UR6, 0xb, URZ ;  /* 0x0000000b06077899 */ /* 0x000fe4000800063f */
[----:B------:R-:W-:Y:S01]  /*0360*/  USHF.L.U32 UR6, UR6, 0x1, URZ ;  /* 0x0000000106067899 */ /* 0x000fe2000800063f */
[----:B------:R-:W-:Y:S01]  /*0370*/  ELECT P0, URZ, PT ;  /* 0x00000000003f782f */ /* 0x000fe20003800000 */
[----:B-1----:R-:W-:Y:S02]  /*0380*/  ULEA UR8, UR5, UR4, 0x18 ;  /* 0x0000000405087291 */ /* 0x002fe4000f8ec03f */
[----:B------:R-:W-:-:S04]  /*0390*/  UIADD3 UR4, -UR9, 0x100000, URZ ;  /* 0x0010000009047890 */ /* 0x000fc8000fffe13f */
[----:B------:R-:W-:Y:S02]  /*03a0*/  USHF.L.U32 UR5, UR4, 0xb, URZ ;  /* 0x0000000b04057899 */ /* 0x000fe4000800063f */
[----:B------:R-:W-:Y:S01]  /*03b0*/  USHF.L.U32 UR4, UR4, 0x1, URZ ;  /* 0x0000000104047899 */ /* 0x000fe2000800063f */
[----:B------:R-:W1:Y:S03]  /*03c0*/  FENCE.VIEW.ASYNC.S ;  /* 0x00000000000073c6 */ /* 0x000e660000000000 */
[----:B-1----:R4:W1:Y:S08]  /*03d0*/  SYNCS.EXCH.64 URZ, [UR8+0x34830], UR6 ;  /* 0x03483006083f75b2 */ /* 0x0028700008000100 */
[----:B------:R4:W1:Y:S01]  /*03e0*/  SYNCS.EXCH.64 URZ, [UR8+0x34840], UR4 ;  /* 0x03484004083f75b2 */ /* 0x0008620008000100 */
[----:B------:R4:W1:Y:S01]  /*03f0*/  SYNCS.EXCH.64 URZ, [UR8+0x34838], UR6 ;  /* 0x03483806083f75b2 */ /* 0x0008620008000100 */
[----:B------:R4:W1:Y:S02]  /*0400*/  SYNCS.EXCH.64 URZ, [UR8+0x34848], UR4 ;  /* 0x03484804083f75b2 */ /* 0x0008640008000100 */
[----:B----4-:R-:W-:Y:S01]  /*0410*/  NOP ;  /* 0x0000000000007918 */ /* 0x010fe20000000000 */
.L_x_118:
[----:B-1----:R-:W1:Y:S01]  /*0420*/  S2UR UR4, SR_CTAID.Y ;  /* 0x00000000000479c3 */ /* 0x002e620000002600 */
[----:B------:R-:W4:Y:S01]  /*0430*/  SHFL.IDX PT, R7, R0, RZ, 0x1f ;  /* 0x00001fff00077589 */ /* 0x000f2200000e0000 */
[----:B------:R-:W-:Y:S01]  /*0440*/  ULDC UR5, c[0x0][0x154] ;  /* 0x0000550000057ab9 */ /* 0x000fe20000000800 */
[----:B------:R-:W-:-:S05]  /*0450*/  NOP ;  /* 0x0000000000007918 */ /* 0x000fca0000000000 */
[----:B------:R-:W5:Y:S08]  /*0460*/  S2UR UR6, SR_CTAID.X ;  /* 0x00000000000679c3 */ /* 0x000f700000002500 */
[----:B------:R-:W2:Y:S01]  /*0470*/  LDC R6, c[0x0][0x148] ;  /* 0x00005200ff067b82 */ /* 0x000ea20000000800 */
[----:B-1----:R-:W-:Y:S02]  /*0480*/  I2FP.F32.U32 R2, UR4 ;  /* 0x0000000400027c45 */ /* 0x002fe40008201000 */
[----:B----4-:R-:W-:-:S03]  /*0490*/  ISETP.NE.AND P0, PT, R7, RZ, PT ;  /* 0x000000ff0700720c */ /* 0x010fc60003f05270 */
[----:B------:R-:W-:Y:S01]  /*04a0*/  FMUL R5, R2, UR5 ;  /* 0x0000000502057c20 */ /* 0x000fe20008400000 */
[----:B------:R-:W-:Y:S02]  /*04b0*/  SHF.R.S32.HI R2, RZ, 0x1f, R8 ;  /* 0x0000001fff027819 */ /* 0x000fe40000011408 */
[----:B-----5:R-:W-:Y:S02]  /*04c0*/  I2FP.F32.U32 R4, UR6 ;  /* 0x0000000600047c45 */ /* 0x020fe40008201000 */
[----:B------:R-:W-:Y:S01]  /*04d0*/  LEA.HI R2, R2, R8, RZ, 0x7 ;  /* 0x0000000802027211 */ /* 0x000fe200078f38ff */
[----:B------:R-:W1:Y:S02]  /*04e0*/  F2I.U32.TRUNC.NTZ R5, R5 ;  /* 0x0000000500057305 */ /* 0x000e64000020f000 */
[----:B-1----:R-:W-:-:S04]  /*04f0*/  IMAD.MOV R11, RZ, RZ, -R5 ;  /* 0x000000ffff0b7224 */ /* 0x002fc800078e0a05 */
[----:B--2---:R-:W-:Y:S01]  /*0500*/  IMAD R11, R6, R11, UR4 ;  /* 0x00000004060b7e24 */ /* 0x004fe2000f8e020b */
[----:B------:R-:W-:Y:S02]  /*0510*/  ULDC UR4, c[0x0][0x150] ;  /* 0x0000540000047ab9 */ /* 0x000fe40000000800 */
[----:B------:R-:W-:Y:S01]  /*0520*/  FMUL R9, R4, UR4 ;  /* 0x0000000404097c20 */ /* 0x000fe20008400000 */
[----:B------:R-:W-:Y:S06]  /*0530*/  @P0 BRA `(.L_x_119) ;  /* 0x0000000000480947 */ /* 0x000fec0003800000 */
[----:B------:R-:W1:Y:S01]  /*0540*/  S2UR UR5, SR_CgaCtaId ;  /* 0x00000000000579c3 */ /* 0x000e620000008800 */
[----:B------:R-:W-:Y:S01]  /*0550*/  UMOV UR4, 0x400 ;  /* 0x0000040000047882 */ /* 0x000fe20000000000 */
[----:B------:R-:W-:Y:S01]  /*0560*/  UMOV UR6, 0x1 ;  /* 0x0000000100067882 */ /* 0x000fe20000000000 */
[----:B------:R-:W-:Y:S01]  /*0570*/  UMOV UR7, 0x4 ;  /* 0x0000000400077882 */ /* 0x000fe20000000000 */
[----:B------:R-:W-:Y:S01]  /*0580*/  ELECT P0, URZ, PT ;  /* 0x00000000003f782f */ /* 0x000fe20003800000 */
[----:B-1----:R-:W-:Y:S02]  /*0590*/  ULEA UR8, UR5, UR4, 0x18 ;  /* 0x0000000405087291 */ /* 0x002fe4000f8ec03f */
[----:B------:R-:W-:-:S04]  /*05a0*/  UIADD3 UR4, -UR6, 0x100000, URZ ;  /* 0x0010000006047890 */ /* 0x000fc8000fffe13f */
[----:B------:R-:W-:Y:S02]  /*05b0*/  USHF.L.U32 UR5, UR4, 0xb, URZ ;  /* 0x0000000b04057899 */ /* 0x000fe4000800063f */
[----:B------:R-:W-:Y:S02]  /*05c0*/  USHF.L.U32 UR4, UR4, 0x1, URZ ;  /* 0x0000000104047899 */ /* 0x000fe4000800063f */
[----:B------:R-:W-:-:S04]  /*05d0*/  UIADD3 UR6, -UR7, 0x100000, URZ ;  /* 0x0010000007067890 */ /* 0x000fc8000fffe13f */
[----:B------:R-:W-:Y:S02]  /*05e0*/  USHF.L.U32 UR7, UR6, 0xb, URZ ;  /* 0x0000000b06077899 */ /* 0x000fe4000800063f */
[----:B------:R-:W-:Y:S01]  /*05f0*/  USHF.L.U32 UR6, UR6, 0x1, URZ ;  /* 0x0000000106067899 */ /* 0x000fe2000800063f */
[----:B------:R-:W1:Y:S03]  /*0600*/  FENCE.VIEW.ASYNC.S ;  /* 0x00000000000073c6 */ /* 0x000e660000000000 */
[----:B-1----:R1:W2:Y:S08]  /*0610*/  SYNCS.EXCH.64 URZ, [UR8+0x34850], UR4 ;  /* 0x03485004083f75b2 */ /* 0x0022b00008000100 */
[----:B------:R1:W4:Y:S01]  /*0620*/  SYNCS.EXCH.64 URZ, [UR8+0x34860], UR6 ;  /* 0x03486006083f75b2 */ /* 0x0003220008000100 */
[----:B------:R1:W1:Y:S01]  /*0630*/  SYNCS.EXCH.64 URZ, [UR8+0x34858], UR4 ;  /* 0x03485804083f75b2 */ /* 0x0002620008000100 */
[----:B------:R1:W1:Y:S01]  /*0640*/  SYNCS.EXCH.64 URZ, [UR8+0x34868], UR6 ;  /* 0x03486806083f75b2 */ /* 0x0002620008000100 */
[----:B------:R-:W-:Y:S01]  /*0650*/  NOP ;  /* 0x0000000000007918 */ /* 0x000fe20000000000 */
.L_x_119:
[----:B------:R-:W5:Y:S01]  /*0660*/  SHFL.IDX PT, R6, R0, RZ, 0x1f ;  /* 0x00001fff00067589 */ /* 0x000f6200000e0000 */
[----:B------:R-:W-:Y:S01]  /*0670*/  LOP3.LUT R2, R2, 0xffffff80, RZ, 0xc0, !PT ;  /* 0xffffff8002027812 */ /* 0x000fe200078ec0ff */
[----:B------:R-:W1:Y:S01]  /*0680*/  LDC R10, c[0x0][0x144] ;  /* 0x00005100ff0a7b82 */ /* 0x000e620000000800 */
[----:B------:R-:W1:Y:S01]  /*0690*/  F2I.U32.TRUNC.NTZ R9, R9 ;  /* 0x0000000900097305 */ /* 0x000e62000020f000 */
[----:B------:R-:W-:Y:S02]  /*06a0*/  NOP ;  /* 0x0000000000007918 */ /* 0x000fe40000000000 */
[----:B------:R-:W-:Y:S01]  /*06b0*/  IMAD.IADD R2, R8, 0x1, -R2 ;  /* 0x0000000108027824 */ /* 0x000fe200078e0a02 */
[----:B------:R-:W-:-:S04]  /*06c0*/  SHF.R.S32.HI R8, RZ, 0x1f, R7 ;  /* 0x0000001fff087819 */ /* 0x000fc80000011407 */
[----:B------:R-:W-:-:S04]  /*06d0*/  SHF.R.S32.HI R5, RZ, 0x1f, R2 ;  /* 0x0000001fff057819 */ /* 0x000fc80000011402 */
[----:B------:R-:W-:-:S04]  /*06e0*/  LEA.HI R5, R5, R2, RZ, 0x3 ;  /* 0x0000000205057211 */ /* 0x000fc800078f18ff */
[--C-:B------:R-:W-:Y:S02]  /*06f0*/  SHF.R.S32.HI R4, RZ, 0x3, R5.reuse ;  /* 0x00000003ff047819 */ /* 0x100fe40000011405 */
[----:B------:R-:W-:Y:S02]  /*0700*/  SHF.R.S32.HI R5, RZ, 0x1f, R5 ;  /* 0x0000001fff057819 */ /* 0x000fe40000011405 */
[----:B-----5:R-:W-:Y:S02]  /*0710*/  ISETP.NE.AND P0, PT, R6, RZ, PT ;  /* 0x000000ff0600720c */ /* 0x020fe40003f05270 */
[----:B------:R-:W-:Y:S02]  /*0720*/  LEA.HI R5, R5, R4, RZ, 0x2 ;  /* 0x0000000405057211 */ /* 0x000fe400078f10ff */
[----:B------:R-:W-:Y:S02]  /*0730*/  SHF.R.S32.HI R6, RZ, 0x1f, R3 ;  /* 0x0000001fff067819 */ /* 0x000fe40000011403 */
[----:B------:R-:W-:-:S02]  /*0740*/  LOP3.LUT R5, R5, 0xfffffffc, RZ, 0xc0, !PT ;  /* 0xfffffffc05057812 */ /* 0x000fc400078ec0ff */
[----:B------:R-:W-:-:S05]  /*0750*/  LEA.HI R6, R6, R3, RZ, 0x2 ;  /* 0x0000000306067211 */ /* 0x000fca00078f10ff */
[----:B------:R-:W-:Y:S05]  /*0760*/  @P0 BRA `(.L_x_120) ;  /* 0x0000000000480947 */ /* 0x000fea0003800000 */
[----:B-1----:R-:W1:Y:S01]  /*0770*/  S2UR UR5, SR_CgaCtaId ;  /* 0x00000000000579c3 */ /* 0x002e620000008800 */
        /* <DEDUP_REMOVED lines=12> */
[----:B-1----:R1:W1:Y:S08]  /*0840*/  SYNCS.EXCH.64 URZ, [UR8+0x34870], UR4 ;  /* 0x03487004083f75b2 */ /* 0x0022700008000100 */
[----:B------:R1:W1:Y:S01]  /*0850*/  SYNCS.EXCH.64 URZ, [UR8+0x34880], UR6 ;  /* 0x03488006083f75b2 */ /* 0x0002620008000100 */
[----:B------:R1:W1:Y:S01]  /*0860*/  SYNCS.EXCH.64 URZ, [UR8+0x34878], UR4 ;  /* 0x03487804083f75b2 */ /* 0x0002620008000100 */
[----:B------:R1:W1:Y:S01]  /*0870*/  SYNCS.EXCH.64 URZ, [UR8+0x34888], UR6 ;  /* 0x03488806083f75b2 */ /* 0x0002620008000100 */
[----:B------:R-:W-:Y:S01]  /*0880*/  NOP ;  /* 0x0000000000007918 */ /* 0x000fe20000000000 */
.L_x_120:
[----:B------:R-:W5:Y:S01]  /*0890*/  SHFL.IDX PT, R12, R0, RZ, 0x1f ;  /* 0x00001fff000c7589 */ /* 0x000f6200000e0000 */
[----:B-1----:R-:W1:Y:S01]  /*08a0*/  S2UR UR4, SR_CTAID.X ;  /* 0x00000000000479c3 */ /* 0x002e620000002500 */
[----:B------:R-:W-:Y:S01]  /*08b0*/  LOP3.LUT R6, R6, 0x3ffffffc, RZ, 0xc0, !PT ;  /* 0x3ffffffc06067812 */ /* 0x000fe200078ec0ff */
[----:B------:R-:W-:Y:S01]  /*08c0*/  IMAD.IADD R5, R4, 0x1, -R5 ;  /* 0x0000000104057824 */ /* 0x000fe200078e0a05 */
[----:B------:R-:W-:Y:S01]  /*08d0*/  LEA.HI R8, R8, R7, RZ, 0x2 ;  /* 0x0000000708087211 */ /* 0x000fe200078f10ff */
[----:B------:R-:W-:Y:S01]  /*08e0*/  IMAD.MOV R9, RZ, RZ, -R9 ;  /* 0x000000ffff097224 */ /* 0x000fe200078e0a09 */
[----:B------:R-:W-:Y:S01]  /*08f0*/  IADD3 R6, R3, -R6, RZ ;  /* 0x8000000603067210 */ /* 0x000fe20007ffe0ff */
[----:B------:R-:W-:Y:S01]  /*0900*/  NOP ;  /* 0x0000000000007918 */ /* 0x000fe20000000000 */
[----:B------:R-:W-:-:S03]  /*0910*/  LOP3.LUT R8, R8, 0x3ffffffc, RZ, 0xc0, !PT ;  /* 0x3ffffffc08087812 */ /* 0x000fc600078ec0ff */
[--C-:B------:R-:W-:Y:S02]  /*0920*/  IMAD R6, R6, 0x4, R5.reuse ;  /* 0x0000000406067824 */ /* 0x100fe400078e0205 */
[----:B------:R-:W-:Y:S02]  /*0930*/  IMAD.IADD R8, R7, 0x1, -R8 ;  /* 0x0000000107087824 */ /* 0x000fe400078e0a08 */
[----:B------:R-:W2:Y:S01]  /*0940*/  LDC R7, c[0x0][0x140] ;  /* 0x00005000ff077b82 */ /* 0x000ea20000000800 */
[----:B------:R-:W-:Y:S01]  /*0950*/  LEA.HI R3, R6, R6, RZ, 0x1 ;  /* 0x0000000606037211 */ /* 0x000fe200078f08ff */
[----:B------:R-:W-:-:S03]  /*0960*/  IMAD R8, R8, 0x4, R5 ;  /* 0x0000000408087824 */ /* 0x000fc600078e0205 */
[----:B------:R-:W-:Y:S02]  /*0970*/  LOP3.LUT R3, R3, 0xfffffffe, RZ, 0xc0, !PT ;  /* 0xfffffffe03037812 */ /* 0x000fe400078ec0ff */
[----:B------:R-:W-:Y:S02]  /*0980*/  LEA.HI R4, R8, R8, RZ, 0x1 ;  /* 0x0000000808047211 */ /* 0x000fe400078f08ff */
[----:B-----5:R-:W-:Y:S01]  /*0990*/  ISETP.NE.AND P0, PT, R12, RZ, PT ;  /* 0x000000ff0c00720c */ /* 0x020fe20003f05270 */
[----:B-1----:R-:W-:Y:S01]  /*09a0*/  IMAD R10, R10, R9, UR4 ;  /* 0x000000040a0a7e24 */ /* 0x002fe2000f8e0209 */
[----:B------:R-:W-:-:S04]  /*09b0*/  IADD3 R3, R6, -R3, RZ ;  /* 0x8000000306037210 */ /* 0x000fc80007ffe0ff */
[----:B------:R-:W-:Y:S02]  /*09c0*/  ISETP.NE.AND P6, PT, R3, R10, PT ;  /* 0x0000000a0300720c */ /* 0x000fe40003fc5270 */
[----:B------:R-:W-:-:S05]  /*09d0*/  LOP3.LUT R3, R4, 0xfffffffe, RZ, 0xc0, !PT ;  /* 0xfffffffe04037812 */ /* 0x000fca00078ec0ff */
[----:B------:R-:W-:Y:S01]  /*09e0*/  IMAD.IADD R3, R8, 0x1, -R3 ;  /* 0x0000000108037824 */ /* 0x000fe200078e0a03 */
        /* <DEDUP_REMOVED lines=19> */
.L_x_121:
[----:B------:R-:W5:Y:S01]  /*0b20*/  SHFL.IDX PT, R5, R0, RZ, 0x1f ;  /* 0x00001fff00057589 */ /* 0x000f6200000e0000 */
[----:B------:R-:W-:Y:S01]  /*0b30*/  ISETP.NE.AND P4, PT, R3, R10, PT ;  /* 0x0000000a0300720c */ /* 0x000fe20003f85270 */
[----:B------:R-:W-:Y:S01]  /*0b40*/  IMAD.SHL.U32 R3, R6, 0x4, RZ ;  /* 0x0000000406037824 */ /* 0x000fe200078e00ff */
[----:B------:R-:W-:Y:S01]  /*0b50*/  LOP3.LUT P0, RZ, R2, 0x7, RZ, 0xc0, !PT ;  /* 0x0000000702ff7812 */ /* 0x000fe2000780c0ff */
[----:B------:R-:W-:Y:S01]  /*0b60*/  IMAD.SHL.U32 R19, R8, 0x4, RZ ;  /* 0x0000000408137824 */ /* 0x000fe200078e00ff */
[----:B------:R-:W-:Y:S01]  /*0b70*/  MOV R2, 0x1 ;  /* 0x0000000100027802 */ /* 0x000fe20000000f00 */
[----:B------:R-:W-:Y:S01]  /*0b80*/  IMAD.MOV.U32 R18, RZ, RZ, 0x1 ;  /* 0x00000001ff127424 */ /* 0x000fe200078e00ff */
[----:B------:R-:W-:Y:S01]  /*0b90*/  LOP3.LUT R22, R6, 0xc, R3, 0x78, !PT ;  /* 0x0000000c06167812 */ /* 0x000fe200078e7803 */
[----:B------:R-:W-:Y:S01]  /*0ba0*/  NOP ;  /* 0x0000000000007918 */ /* 0x000fe20000000000 */
[----:B------:R-:W-:Y:S02]  /*0bb0*/  LOP3.LUT R19, R8, 0xc, R19, 0x78, !PT ;  /* 0x0000000c08137812 */ /* 0x000fe400078e7813 */
[----:B------:R-:W-:-:S02]  /*0bc0*/  @P6 LEA.HI R3, R22, R22, RZ, 0x1 ;  /* 0x0000001616036211 */ /* 0x000fc400078f08ff */
[----:B------:R-:W-:Y:S02]  /*0bd0*/  ISETP.LT.U32.AND P2, PT, R22, 0x2, !P0 ;  /* 0x000000021600780c */ /* 0x000fe40004741070 */
[----:B------:R-:W-:Y:S02]  /*0be0*/  @P6 SHF.R.S32.HI R3, RZ, 0x1, R3 ;  /* 0x00000001ff036819 */ /* 0x000fe40000011403 */
[----:B------:R-:W-:Y:S02]  /*0bf0*/  @P4 LEA.HI R4, R19, R19, RZ, 0x1 ;  /* 0x0000001313044211 */ /* 0x000fe400078f08ff */
[----:B------:R-:W-:Y:S02]  /*0c00*/  @P6 ISETP.NE.AND P5, PT, R3, R11, PT ;  /* 0x0000000b0300620c */ /* 0x000fe40003fa5270 */
[----:B------:R-:W-:Y:S02]  /*0c10*/  SEL R3, RZ, 0x1, !P2 ;  /* 0x00000001ff037807 */ /* 0x000fe40005000000 */
[----:B------:R-:W-:-:S02]  /*0c20*/  @P4 SHF.R.S32.HI R4, RZ, 0x1, R4 ;  /* 0x00000001ff044819 */ /* 0x000fc40000011404 */
[----:B-----5:R-:W-:Y:S02]  /*0c30*/  ISETP.NE.AND P2, PT, R5, RZ, PT ;  /* 0x000000ff0500720c */ /* 0x020fe40003f45270 */
[----:B------:R-:W-:Y:S02]  /*0c40*/  @P4 ISETP.NE.AND P3, PT, R4, R11, PT ;  /* 0x0000000b0400420c */ /* 0x000fe40003f65270 */
[----:B------:R-:W-:Y:S02]  /*0c50*/  ISETP.LT.U32.AND P0, PT, R19, 0x2, !P0 ;  /* 0x000000021300780c */ /* 0x000fe40004701070 */
[----:B--2---:R-:W-:Y:S02]  /*0c60*/  ISETP.EQ.U32.AND P1, PT, R7, 0x1, PT ;  /* 0x000000010700780c */ /* 0x004fe40003f22070 */
[----:B------:R-:W-:Y:S02]  /*0c70*/  @P6 SEL R18, RZ, 0x1, P5 ;  /* 0x00000001ff126807 */ /* 0x000fe40002800000 */
[----:B------:R-:W-:-:S02]  /*0c80*/  SEL R5, RZ, 0x1, !P0 ;  /* 0x00000001ff057807 */ /* 0x000fc40004000000 */
[----:B------:R-:W-:Y:S01]  /*0c90*/  @P4 SEL R2, RZ, 0x1, P3 ;  /* 0x00000001ff024807 */ /* 0x000fe20001800000 */
[----:B------:R-:W-:Y:S06]  /*0ca0*/  @P2 BRA `(.L_x_122) ;  /* 0x0000000000482947 */ /* 0x000fec0003800000 */
        /* <DEDUP_REMOVED lines=17> */
[----:B--2---:R-:W-:Y:S01]  /*0dc0*/  NOP ;  /* 0x0000000000007918 */ /* 0x004fe20000000000 */
.L_x_122:
[----:B------:R-:W-:Y:S01]  /*0dd0*/  LOP3.LUT R18, R18, R3, RZ, 0xc0, !PT ;  /* 0x0000000312127212 */ /* 0x000fe200078ec0ff */
[----:B------:R-:W-:Y:S01]  /*0de0*/  NOP ;  /* 0x0000000000007918 */ /* 0x000fe20000000000 */
[----:B------:R-:W-:Y:S01]  /*0df0*/  LOP3.LUT R2, R2, R5, RZ, 0xc0, !PT ;  /* 0x0000000502027212 */ /* 0x000fe200078ec0ff */
[----:B------:R-:W-:Y:S06]  /*0e00*/  @!P1 BRA `(.L_x_123) ;  /* 0x0000000000089947 */ /* 0x000fec0003800000 */
[----:B-1-34-:R-:W-:Y:S01]  /*0e10*/  UCGABAR_ARV ;  /* 0x00000000000079c7 */ /* 0x01afe20008000000 */
[----:B------:R-:W-:Y:S05]  /*0e20*/  BRA `(.L_x_124) ;  /* 0x0000000000047947 */ /* 0x000fea0003800000 */
.L_x_123:
[----:B-1-34-:R-:W-:Y:S01]  /*0e30*/  NOP ;  /* 0x0000000000007918 */ /* 0x01afe20000000000 */
.L_x_124:
[----:B------:R-:W-:Y:S05]  /*0e40*/  @!P1 BRA `(.L_x_125) ;  /* 0x00000000000c9947 */ /* 0x000fea0003800000 */
[----:B------:R-:W-:Y:S01]  /*0e50*/  UCGABAR_WAIT ;  /* 0x0000000000007dc7 */ /* 0x000fe20008000000 */
[----:B------:R-:W-:Y:S01]  /*0e60*/  CCTL.IVALL ;  /* 0x00000000ff00798f */ /* 0x000fe20002000000 */
[----:B------:R-:W-:Y:S05]  /*0e70*/  BRA `(.L_x_126) ;  /* 0x0000000000047947 */ /* 0x000fea0003800000 */
.L_x_125:
[----:B------:R-:W-:Y:S06]  /*0e80*/  BAR.SYNC.DEFER_BLOCKING 0x0 ;  /* 0x0000000000007b1d */ /* 0x000fec0000010000 */
.L_x_126:
[----:B------:R-:W-:Y:S01]  /*0e90*/  UMOV UR4, 0x1 ;  /* 0x0000000100047882 */ /* 0x000fe20000000000 */
[----:B------:R-:W-:Y:S01]  /*0ea0*/  PLOP3.LUT P0, PT, PT, PT, UP0, 0x80, 0x0 ;  /* 0x000000000000781c */ /* 0x000fe20003f0f008 */
[----:B------:R-:W-:-:S06]  /*0eb0*/  USEL UR4, UR4, 0x2, !UP0 ;  /* 0x0000000204047887 */ /* 0x000fcc000c000000 */
[----:B------:R-:W-:-:S05]  /*0ec0*/  IMAD.U32 R3, RZ, RZ, UR4 ;  /* 0x00000004ff037e24 */ /* 0x000fca000f8e00ff */
[----:B------:R1:W-:Y:S01]  /*0ed0*/  STL [R1+0x24], R3 ;  /* 0x0000240301007387 */ /* 0x0003e20000100800 */
[----:B------:R-:W-:Y:S05]  /*0ee0*/  @!P0 BRA `(.L_x_127) ;  /* 0x00000074001c8947 */ /* 0x000fea0003800000 */
.L_x_128:
[----:B------:R-:W-:-:S08]  /*0ef0*/  NOP ;  /* 0x0000000000007918 */ /* 0x000fd00000000000 */
[----:B------:R-:W2:Y:S02]  /*0f00*/  USETMAXREG.TRY_ALLOC.CTAPOOL UP0, 0xf0 ;  /* 0x000000f0000079c8 */ /* 0x000ea40008000600 */
[----:B--2---:R-:W-:-:S13]  /*0f10*/  PLOP3.LUT P0, PT, PT, PT, UP0, 0x80, 0x0 ;  /* 0x000000000000781c */ /* 0x004fda0003f0f008 */
[----:B------:R-:W-:Y:S05]  /*0f20*/  @!P0 BRA `(.L_x_128) ;  /* 0xfffffffc00f08947 */ /* 0x000fea000383ffff */
[----:B------:R-:W2:Y:S08]  /*0f30*/  S2UR UR7, SR_CTAID.X ;  /* 0x00000000000779c3 */ /* 0x000eb00000002500 */
[----:B------:R-:W-:Y:S08]  /*0f40*/  BAR.ARV 0x8, 0x120 ;  /* 0x0204800000007b1d */ /* 0x000ff00000002000 */
[----:B------:R-:W2:Y:S02]  /*0f50*/  LDC R0, c[0x0][0xda4] ;  /* 0x00036900ff007b82 */ /* 0x000ea40000000800 */
[----:B--2---:R-:W-:-:S13]  /*0f60*/  ISETP.LE.AND P0, PT, R0, UR7, PT ;  /* 0x0000000700007c0c */ /* 0x004fda000bf03270 */
[----:B------:R-:W-:Y:S05]  /*0f70*/  @P0 EXIT ;  /* 0x000000000000094d */ /* 0x000fea0003800000 */
[----:B------:R-:W2:Y:S01]  /*0f80*/  LDL R4, [R1+0x24] ;  /* 0x0000240001047983 */ /* 0x000ea20000100800 */
[----:B------:R-:W3:Y:S01]  /*0f90*/  S2UR UR4, SR_CgaCtaId ;  /* 0x00000000000479c3 */ /* 0x000ee20000008800 */
[----:B------:R-:W-:Y:S01]  /*0fa0*/  UMOV UR60, 0x400 ;  /* 0x00000400003c7882 */ /* 0x000fe20000000000 */
[----:B------:R-:W-:Y:S01]  /*0fb0*/  IMAD.U32 R23, RZ, RZ, UR7 ;  /* 0x00000007ff177e24 */ /* 0x000fe2000f8e00ff */
[----:B-1----:R-:W1:Y:S01]  /*0fc0*/  S2R R3, SR_TID.X ;  /* 0x0000000000037919 */ /* 0x002e620000002100 */
[----:B------:R-:W-:Y:S01]  /*0fd0*/  IMAD.MOV.U32 R184, RZ, RZ, RZ ;  /* 0x000000ffffb87224 */ /* 0x000fe200078e00ff */
[----:B------:R-:W-:Y:S01]  /*0fe0*/  UMOV UR39, URZ ;  /* 0x0000003f00277c82 */ /* 0x000fe20008000000 */
[----:B------:R-:W-:Y:S02]  /*0ff0*/  UMOV UR38, URZ ;  /* 0x0000003f00267c82 */ /* 0x000fe40008000000 */
[----:B------:R-:W4:Y:S01]  /*1000*/  S2UR UR6, SR_SWINHI ;  /* 0x00000000000679c3 */ /* 0x000f220000002f00 */
[----:B---3--:R-:W-:-:S07]  /*1010*/  ULEA UR60, UR4, UR60, 0x18 ;  /* 0x0000003c043c7291 */ /* 0x008fce000f8ec03f */
[----:B------:R-:W-:Y:S01]  /*1020*/  UMOV UR4, UR60 ;  /* 0x0000003c00047c82 */ /* 0x000fe20008000000 */
[----:B----4-:R-:W-:Y:S01]  /*1030*/  UMOV UR5, UR6 ;  /* 0x0000000600057c82 */ /* 0x010fe20008000000 */
[----:B------:R-:W-:Y:S02]  /*1040*/  IMAD.U32 R16, RZ, RZ, UR4 ;  /* 0x00000004ff107e24 */ /* 0x000fe4000f8e00ff */
[----:B-1----:R-:W-:Y:S02]  /*1050*/  VIADD R0, R3, 0xffffff80 ;  /* 0xffffff8003007836 */ /* 0x002fe40000000000 */
[----:B------:R-:W-:-:S03]  /*1060*/  IMAD.U32 R17, RZ, RZ, UR5 ;  /* 0x00000005ff117e24 */ /* 0x000fc6000f8e00ff */
[----:B------:R-:W-:-:S04]  /*1070*/  SHF.R.S32.HI R3, RZ, 0x1f, R0 ;  /* 0x0000001fff037819 */ /* 0x000fc80000011400 */
[CC--:B------:R-:W-:Y:S02]  /*1080*/  LEA.HI R7, R3.reuse, R0.reuse, RZ, 0x4 ;  /* 0x0000000003077211 */ /* 0x0c0fe400078f20ff */
[CC--:B------:R-:W-:Y:S02]  /*1090*/  LEA.HI R188, R3.reuse, R0.reuse, RZ, 0x5 ;  /* 0x0000000003bc7211 */ /* 0x0c0fe400078f28ff */
[----:B------:R-:W-:Y:S02]  /*10a0*/  SHF.R.S32.HI R8, RZ, 0x4, R7 ;  /* 0x00000004ff087819 */ /* 0x000fe40000011407 */
[----:B------:R-:W-:Y:S02]  /*10b0*/  SHF.R.S32.HI R188, RZ, 0x5, R188 ;  /* 0x00000005ffbc7819 */ /* 0x000fe400000114bc */
[----:B--2---:R-:W-:Y:S02]  /*10c0*/  R2UR UR8, R4 ;  /* 0x00000000040872ca */ /* 0x004fe400000e0000 */
[----:B------:R-:W-:-:S02]  /*10d0*/  LEA.HI R4, R3, R0, RZ, 0x7 ;  /* 0x0000000003047211 */ /* 0x000fc400078f38ff */
[C---:B------:R-:W-:Y:S02]  /*10e0*/  LEA.HI R3, R7.reuse, R8, RZ, 0x1 ;  /* 0x0000000807037211 */ /* 0x040fe400078f08ff */
[----:B------:R-:W-:Y:S02]  /*10f0*/  LOP3.LUT R185, R4, 0xffffff80, RZ, 0xc0, !PT ;  /* 0xffffff8004b97812 */ /* 0x000fe400078ec0ff */
[----:B------:R-:W-:Y:S02]  /*1100*/  LOP3.LUT R7, R7, 0x3fffff0, RZ, 0xc0, !PT ;  /* 0x03fffff007077812 */ /* 0x000fe400078ec0ff */
[----:B------:R-:W-:Y:S01]  /*1110*/  LOP3.LUT R3, R3, 0x1ffffffe, RZ, 0xc0, !PT ;  /* 0x1ffffffe03037812 */ /* 0x000fe200078ec0ff */
[C---:B------:R-:W-:Y:S01]  /*1120*/  IMAD.IADD R185, R0.reuse, 0x1, -R185 ;  /* 0x0000000100b97824 */ /* 0x040fe200078e0ab9 */
[----:B------:R-:W-:Y:S01]  /*1130*/  SHF.R.S32.HI R187, RZ, 0x7, R4 ;  /* 0x00000007ffbb7819 */ /* 0x000fe20000011404 */
[----:B------:R-:W-:Y:S01]  /*1140*/  IMAD.IADD R7, R0, 0x1, -R7 ;  /* 0x0000000100077824 */ /* 0x000fe200078e0a07 */
[----:B------:R-:W-:Y:S01]  /*1150*/  IADD3 R3, R8, -R3, RZ ;  /* 0x8000000308037210 */ /* 0x000fe20007ffe0ff */
[----:B------:R-:W-:Y:S01]  /*1160*/  ULOP3.LUT UR4, UR8, 0x1, URZ, 0xfc, !UPT ;  /* 0x0000000108047892 */ /* 0x000fe2000f8efc3f */
[----:B------:R-:W-:Y:S01]  /*1170*/  SHF.R.S32.HI R6, RZ, 0x1f, R185 ;  /* 0x0000001fff067819 */ /* 0x000fe200000114b9 */
[----:B------:R-:W-:Y:S01]  /*1180*/  IMAD R0, R188, 0x10, R7 ;  /* 0x00000010bc007824 */ /* 0x000fe200078e0207 */
[----:B------:R-:W-:Y:S01]  /*1190*/  LEA.HI R4, R4, R187, RZ, 0x1 ;  /* 0x000000bb04047211 */ /* 0x000fe200078f08ff */
[----:B------:R-:W-:Y:S01]  /*11a0*/  IMAD.MOV.U32 R7, RZ, RZ, -0x2 ;  /* 0xfffffffeff077424 */ /* 0x000fe200078e00ff */
[-C--:B------:R-:W-:Y:S01]  /*11b0*/  LEA.HI R5, R6, R185.reuse, RZ, 0x2 ;  /* 0x000000b906057211 */ /* 0x080fe200078f10ff */
[----:B------:R-:W-:Y:S01]  /*11c0*/  IMAD R3, R0, 0x8, R3 ;  /* 0x0000000800037824 */ /* 0x000fe200078e0203 */
[----:B------:R-:W-:Y:S01]  /*11d0*/  LEA.HI R6, R6, R185, RZ, 0x5 ;  /* 0x000000b906067211 */ /* 0x000fe200078f28ff */
[----:B------:R-:W-:Y:S01]  /*11e0*/  IMAD.U32 R191, RZ, RZ, UR4 ;  /* 0x00000004ffbf7e24 */ /* 0x000fe2000f8e00ff */
[--C-:B------:R-:W-:Y:S01]  /*11f0*/  SHF.R.S32.HI R9, RZ, 0x2, R5.reuse ;  /* 0x00000002ff097819 */ /* 0x100fe20000011405 */
[----:B------:R-:W-:Y:S01]  /*1200*/  IMAD.SHL.U32 R3, R3, 0x8, RZ ;  /* 0x0000000803037824 */ /* 0x000fe200078e00ff */
[----:B------:R-:W-:-:S02]  /*1210*/  SHF.R.S32.HI R10, RZ, 0x1f, R5 ;  /* 0x0000001fff0a7819 */ /* 0x000fc40000011405 */
[----:B------:R-:W-:Y:S01]  /*1220*/  LOP3.LUT R0, R5, 0x7ffffffc, RZ, 0xc0, !PT ;  /* 0x7ffffffc05007812 */ /* 0x000fe200078ec0ff */
[----:B------:R-:W-:Y:S01]  /*1230*/  IMAD.WIDE R16, R3, 0x2, R16 ;  /* 0x0000000203107825 */ /* 0x000fe200078e0210 */
[----:B------:R-:W-:Y:S02]  /*1240*/  LEA.HI R10, R10, R9, RZ, 0x3 ;  /* 0x000000090a0a7211 */ /* 0x000fe400078f18ff */
[----:B------:R-:W-:Y:S02]  /*1250*/  LOP3.LUT R4, R4, 0x3fffffe, RZ, 0xc0, !PT ;  /* 0x03fffffe04047812 */ /* 0x000fe400078ec0ff */
[----:B------:R-:W-:Y:S02]  /*1260*/  LOP3.LUT R10, R10, 0xfffffff8, RZ, 0xc0, !PT ;  /* 0xfffffff80a0a7812 */ /* 0x000fe400078ec0ff */
[----:B------:R-:W-:Y:S02]  /*1270*/  SHF.R.S32.HI R6, RZ, 0x5, R6 ;  /* 0x00000005ff067819 */ /* 0x000fe40000011406 */
[----:B------:R-:W-:Y:S01]  /*1280*/  IADD3 R0, R185, -R0, RZ ;  /* 0x80000000b9007210 */ /* 0x000fe20007ffe0ff */
[----:B------:R-:W-:Y:S01]  /*1290*/  IMAD.IADD R9, R9, 0x1, -R10 ;  /* 0x0000000109097824 */ /* 0x000fe200078e0a0a */
[----:B------:R-:W-:-:S03]  /*12a0*/  IADD3 R4, R187, -R4, RZ ;  /* 0x80000004bb047210 */ /* 0x000fc60007ffe0ff */
[----:B------:R-:W-:Y:S02]  /*12b0*/  IMAD R9, R6, 0x10, R9 ;  /* 0x0000001006097824 */ /* 0x000fe400078e0209 */
[----:B------:R-:W-:Y:S02]  /*12c0*/  IMAD R190, R0, R7, 0x80 ;  /* 0x0000008000be7424 */ /* 0x000fe400078e0207 */
[----:B------:R-:W-:-:S07]  /*12d0*/  IMAD R189, R4, 0x40, R9 ;  /* 0x0000004004bd7824 */ /* 0x000fce00078e0209 */
.L_x_155:
[----:B------:R-:W1:Y:S01]  /*12e0*/  SHFL.IDX PT, R0, R187, RZ, 0x1f ;  /* 0x00001fffbb007589 */ /* 0x000e6200000e0000 */
        /* <DEDUP_REMOVED lines=21> */
[----:B------:R-:W-:-:S02]  /*1440*/  @UP2 ULDC.64 UR10, c[0x0][0xdb8] ;  /* 0x00036e00000a2ab9 */ /* 0x000fc40000000a00 */
[----:B------:R-:W-:Y:S01]  /*1450*/  UIMAD.WIDE.U32 UR4, UR61, UR10, URZ ;  /* 0x0000000a3d0472a5 */ /* 0x000fe2000f8e003f */
[----:B------:R-:W-:Y:S02]  /*1460*/  IADD3 R0, R89, 0x7f, RZ ;  /* 0x0000007f59007810 */ /* 0x000fe40007ffe0ff */
[----:B------:R-:W-:Y:S01]  /*1470*/  UMOV UR36, UR61 ;  /* 0x0000003d00247c82 */ /* 0x000fe20008000000 */
[----:B------:R-:W-:Y:S01]  /*1480*/  @UP2 USHF.R.U32.HI UR36, URZ, UR11, UR5 ;  /* 0x0000000b3f242299 */ /* 0x000fe20008011605 */
[----:B------:R-:W-:Y:S01]  /*1490*/  SHF.R.S32.HI R3, RZ, 0x1f, R0 ;  /* 0x0000001fff037819 */ /* 0x000fe20000011400 */
[----:B------:R-:W-:Y:S01]  /*14a0*/  ULEA.HI UR8, UR7, UR7, URZ, 0x1 ;  /* 0x0000000707087291 */ /* 0x000fe2000f8f083f */
[----:B------:R-:W-:Y:S02]  /*14b0*/  UMOV UR4, UR13 ;  /* 0x0000000d00047c82 */ /* 0x000fe40008000000 */
[----:B------:R-:W-:Y:S01]  /*14c0*/  LEA.HI R3, R3, R0, RZ, 0x7 ;  /* 0x0000000003037211 */ /* 0x000fe200078f38ff */
[----:B------:R-:W-:Y:S01]  /*14d0*/  ULOP3.LUT UR8, UR8, 0x1e, URZ, 0xc0, !UPT ;  /* 0x0000001e08087892 */ /* 0x000fe2000f8ec03f */
[----:B------:R-:W-:-:S02]  /*14e0*/  IMAD.U32 R186, RZ, RZ, UR4 ;  /* 0x00000004ffba7e24 */ /* 0x000fc4000f8e00ff */
        /* <DEDUP_REMOVED lines=22> */
.L_x_129:
[----:B------:R-:W-:Y:S02]  /*1650*/  LOP3.LUT R0, R184, 0x1, RZ, 0xc0, !PT ;  /* 0x00000001b8007812 */ /* 0x000fe400078ec0ff */
[----:B------:R-:W-:Y:S02]  /*1660*/  R2UR UR4, R191 ;  /* 0x00000000bf0472ca */ /* 0x000fe400000e0000 */
[----:B------:R-:W-:-:S04]  /*1670*/  SHF.L.U32 R0, R0, 0x1f, RZ ;  /* 0x0000001f00007819 */ /* 0x000fc800000006ff */
[----:B------:R-:W1:Y:S07]  /*1680*/  SYNCS.PHASECHK.TRANS64.TRYWAIT P1, [UR60+0x34800], R0 ;  /* 0x03480000ff0075a7 */ /* 0x000e6e000802017c */
[----:B------:R-:W-:-:S05]  /*1690*/  IMAD.U32 R3, RZ, RZ, UR4 ;  /* 0x00000004ff037e24 */ /* 0x000fca000f8e00ff */
[----:B------:R-:W-:Y:S01]  /*16a0*/  ISETP.NE.AND P0, PT, R3, 0x3, PT ;  /* 0x000000030300780c */ /* 0x000fe20003f05270 */
[----:B-1----:R-:W-:-:S12]  /*16b0*/  @!P1 BRA `(.L_x_130) ;  /* 0x000000a000449947 */ /* 0x002fd80003800000 */
.L_x_221:
[----:B------:R-:W-:Y:S05]  /*16c0*/  @!P0 BRA `(.L_x_131) ;  /* 0x0000000000048947 */ /* 0x000fea0003800000 */
[----:B------:R-:W-:Y:S01]  /*16d0*/  BPT.TRAP 0x1 ;  /* 0x000000040000795c */ /* 0x000fe20000300000 */
.L_x_131:
[----:B-1----:R-:W-:Y:S02]  /*16e0*/  IMAD.U32 R0, RZ, RZ, UR38 ;  /* 0x00000026ff007e24 */ /* 0x002fe4000f8e00ff */
[----:B------:R-:W-:-:S03]  /*16f0*/  IMAD.U32 R3, RZ, RZ, UR39 ;  /* 0x00000027ff037e24 */ /* 0x000fc6000f8e00ff */
[----:B------:R-:W-:Y:S02]  /*1700*/  LEA R0, R0, UR60, 0x3 ;  /* 0x0000003c00007c11 */ /* 0x000fe4000f8e18ff */
[----:B------:R-:W-:-:S04]  /*1710*/  SHF.L.U32 R3, R3, 0x1f, RZ ;  /* 0x0000001f03037819 */ /* 0x000fc800000006ff */
[----:B------:R1:W2:Y:S01]  /*1720*/  SYNCS.PHASECHK.TRANS64.TRYWAIT P1, [R0+URZ+0x34830], R3 ;  /* 0x03483003000075a7 */ /* 0x0002a2000802017f */
[----:B------:R-:W-:Y:S05]  /*1730*/  @!P0 BRA `(.L_x_132) ;  /* 0x0000000000048947 */ /* 0x000fea0003800000 */
[----:B------:R-:W-:Y:S01]  /*1740*/  BPT.TRAP 0x1 ;  /* 0x000000040000795c */ /* 0x000fe20000300000 */
.L_x_132:
[----:B--2---:R-:W-:Y:S05]  /*1750*/  @P1 BRA `(.L_x_133) ;  /* 0x0000000000081947 */ /* 0x004fea0003800000 */
[----:B------:R-:W2:Y:S02]  /*1760*/  SYNCS.PHASECHK.TRANS64.TRYWAIT P1, [R0+URZ+0x34830], R3 ;  /* 0x03483003000075a7 */ /* 0x000ea4000802017f */
[----:B--2---:R-:W-:Y:S05]  /*1770*/  @!P1 BRA `(.L_x_134) ;  /* 0x000000a0002c9947 */ /* 0x004fea0003800000 */
.L_x_133:
[----:B------:R-:W-:Y:S05]  /*1780*/  WARPSYNC.ALL ;  /* 0x0000000000007948 */ /* 0x000fea0003800000 */
[----:B------:R-:W-:Y:S01]  /*1790*/  UIADD3 UR4, UR60, 0x1c400, URZ ;  /* 0x0001c4003c047890 */ /* 0x000fe2000fffe03f */
[----:B------:R-:W-:Y:S01]  /*17a0*/  WARPGROUP.ARRIVE ;  /* 0x00000000000079c5 */ /* 0x000fe20000000000 */
[----:B------:R-:W-:Y:S01]  /*17b0*/  UMOV UR9, 0x40000040 ;  /* 0x4000004000097882 */ /* 0x000fe20000000000 */
[----:B------:R-:W-:Y:S01]  /*17c0*/  UMOV UR11, 0x40000040 ;  /* 0x40000040000b7882 */ /* 0x000fe20000000000 */
[----:B------:R-:W-:Y:S01]  /*17d0*/  USHF.R.U32.HI UR4, URZ, 0x4, UR4 ;  /* 0x000000043f047899 */ /* 0x000fe20008011604 */
[----:B------:R-:W-:Y:S01]  /*17e0*/  MOV R5, UR9 ;  /* 0x0000000900057c02 */ /* 0x000fe20008000f00 */
[----:B------:R-:W-:Y:S01]  /*17f0*/  UMOV UR57, 0x40000040 ;  /* 0x4000004000397882 */ /* 0x000fe20000000000 */
[----:B------:R-:W-:Y:S01]  /*1800*/  UMOV UR59, 0x40000040 ;  /* 0x40000040003b7882 */ /* 0x000fe20000000000 */
[----:B------:R-:W-:Y:S01]  /*1810*/  ULOP3.LUT UR4, UR4, 0x3fff, URZ, 0xc0, !UPT ;  /* 0x00003fff04047892 */ /* 0x000fe2000f8ec03f */
[----:B------:R-:W-:Y:S01]  /*1820*/  UMOV UR53, 0x40000040 ;  /* 0x4000004000357882 */ /* 0x000fe20000000000 */
[----:B------:R-:W-:-:S02]  /*1830*/  UMOV UR55, 0x40000040 ;  /* 0x4000004000377882 */ /* 0x000fc40000000000 */
[----:B------:R-:W-:Y:S02]  /*1840*/  ULOP3.LUT UR37, UR4, 0x10000, URZ, 0xfc, !UPT ;  /* 0x0001000004257892 */ /* 0x000fe4000f8efc3f */
[----:B------:R-:W-:Y:S02]  /*1850*/  ULOP3.LUT UR4, UR40, 0x10000, URZ, 0xfc, !UPT ;  /* 0x0001000028047892 */ /* 0x000fe4000f8efc3f */
[----:B------:R-:W-:Y:S02]  /*1860*/  UIMAD UR5, UR38, 0xc00, UR37 ;  /* 0x00000c00260578a4 */ /* 0x000fe4000f8e0225 */
[----:B------:R-:W-:Y:S02]  /*1870*/  UIADD3 UR56, UR4, 0x2, URZ ;  /* 0x0000000204387890 */ /* 0x000fe4000fffe03f */
[----:B------:R-:W-:Y:S01]  /*1880*/  UIADD3 UR58, UR5, 0x2, URZ ;  /* 0x00000002053a7890 */ /* 0x000fe2000fffe03f */
[----:B------:R-:W-:Y:S02]  /*1890*/  UMOV UR8, UR4 ;  /* 0x0000000400087c82 */ /* 0x000fe40008000000 */
[----:B------:R-:W-:Y:S01]  /*18a0*/  UMOV UR10, UR5 ;  /* 0x00000005000a7c82 */ /* 0x000fe20008000000 */
[----:B------:R-:W-:Y:S01]  /*18b0*/  UIADD3 UR52, UR4, 0x4, URZ ;  /* 0x0000000404347890 */ /* 0x000fe2000fffe03f */
[----:B------:R-:W-:Y:S01]  /*18c0*/  HGMMA.64x128x16.F32.BF16 R24, gdesc[UR8], RZ, !UPT, gsb0 ;  /* 0x01e00000081879f0 */ /* 0x000fe2000c0018ff */
[----:B------:R-:W-:Y:S01]  /*18d0*/  UIADD3 UR54, UR5, 0x4, URZ ;  /* 0x0000000405367890 */ /* 0x000fe2000fffe03f */
[----:B------:R-:W-:Y:S01]  /*18e0*/  IMAD.U32 R4, RZ, RZ, UR8 ;  /* 0x00000008ff047e24 */ /* 0x000fe2000f8e00ff */
[----:B------:R-:W-:-:S02]  /*18f0*/  UIADD3 UR48, UR4, 0x6, URZ ;  /* 0x0000000604307890 */ /* 0x000fc4000fffe03f */
[----:B------:R-:W-:Y:S01]  /*1900*/  UIADD3 UR50, UR5, 0x6, URZ ;  /* 0x0000000605327890 */ /* 0x000fe2000fffe03f */
[----:B------:R-:W-:Y:S01]  /*1910*/  UMOV UR49, 0x40000040 ;  /* 0x4000004000317882 */ /* 0x000fe20000000000 */
[----:B------:R-:W-:Y:S01]  /*1920*/  UMOV UR51, 0x40000040 ;  /* 0x4000004000337882 */ /* 0x000fe20000000000 */
[----:B------:R-:W-:Y:S02]  /*1930*/  UIADD3 UR8, UR4, 0x400, URZ ;  /* 0x0000040004087890 */ /* 0x000fe4000fffe03f */
[----:B------:R-:W-:Y:S01]  /*1940*/  UIADD3 UR10, UR5, 0x400, URZ ;  /* 0x00000400050a7890 */ /* 0x000fe2000fffe03f */
[----:B------:R-:W-:Y:S01]  /*1950*/  UMOV UR9, 0x40000040 ;  /* 0x4000004000097882 */ /* 0x000fe20000000000 */
[----:B------:R-:W-:Y:S01]  /*1960*/  UMOV UR11, 0x40000040 ;  /* 0x40000040000b7882 */ /* 0x000fe20000000000 */
[----:B------:R-:W-:Y:S02]  /*1970*/  UIADD3 UR12, UR4, 0x402, URZ ;  /* 0x00000402040c7890 */ /* 0x000fe4000fffe03f */
[----:B------:R-:W-:Y:S01]  /*1980*/  UIADD3 UR14, UR5, 0x402, URZ ;  /* 0x00000402050e7890 */ /* 0x000fe2000fffe03f */
[----:B------:R-:W-:Y:S01]  /*1990*/  UMOV UR13, 0x40000040 ;  /* 0x40000040000d7882 */ /* 0x000fe20000000000 */
[----:B------:R-:W-:Y:S01]  /*19a0*/  UMOV UR15, 0x40000040 ;  /* 0x40000040000f7882 */ /* 0x000fe20000000000 */
        /* <DEDUP_REMOVED lines=24> */
[----:B------:R-:W-:-:S02]  /*1b30*/  WARPGROUP.DEPBAR.LE gsb0, 0x0 ;  /* 0x00008000000079c5 */ /* 0x000fc40000010000 */
        /* <DEDUP_REMOVED lines=35> */
.L_x_135:
[----:B------:R-:W-:Y:S01]  /*1d70*/  ULDC UR4, c[0x0][0x9d8] ;  /* 0x0002760000047ab9 */ /* 0x000fe20000000800 */
[----:B------:R-:W-:Y:S02]  /*1d80*/  IMAD.IADD R7, R190, 0x1, R89 ;  /* 0x00000001be077824 */ /* 0x000fe400078e0259 */
[----:B------:R-:W-:Y:S01]  /*1d90*/  FMUL.FTZ R24, R24, UR4 ;  /* 0x0000000418187c20 */ /* 0x000fe20008410000 */
[----:B------:R-:W-:Y:S01]  /*1da0*/  FMUL.FTZ R25, R25, UR4 ;  /* 0x0000000419197c20 */ /* 0x000fe20008410000 */
[----:B------:R-:W-:Y:S01]  /*1db0*/  FMUL.FTZ R28, R28, UR4 ;  /* 0x000000041c1c7c20 */ /* 0x000fe20008410000 */
[----:B------:R-:W-:Y:S01]  /*1dc0*/  FMUL.FTZ R29, R29, UR4 ;  /* 0x000000041d1d7c20 */ /* 0x000fe20008410000 */
[----:B------:R-:W-:Y:S01]  /*1dd0*/  FMUL.FTZ R32, R32, UR4 ;  /* 0x0000000420207c20 */ /* 0x000fe20008410000 */
[----:B------:R-:W-:Y:S01]  /*1de0*/  IMAD R7, R192, -0x80, R7 ;  /* 0xffffff80c0077824 */ /* 0x000fe200078e0207 */
[----:B------:R-:W3:Y:S01]  /*1df0*/  MUFU.TANH R24, R24 ;  /* 0x0000001800187308 */ /* 0x000ee20000002400 */
[----:B------:R-:W-:Y:S01]  /*1e00*/  FMUL.FTZ R33, R33, UR4 ;  /* 0x0000000421217c20 */ /* 0x000fe20008410000 */
[----:B------:R-:W-:Y:S01]  /*1e10*/  FMUL.FTZ R26, R26, UR4 ;  /* 0x000000041a1a7c20 */ /* 0x000fe20008410000 */
[----:B------:R-:W-:Y:S01]  /*1e20*/  FMUL.FTZ R31, R31, UR4 ;  /* 0x000000041f1f7c20 */ /* 0x000fe20008410000 */
[----:B------:R-:W-:Y:S01]  /*1e30*/  FMUL.FTZ R43, R43, UR4 ;  /* 0x000000042b2b7c20 */ /* 0x000fe20008410000 */
[C---:B------:R-:W-:Y:S01]  /*1e40*/  ISETP.GT.AND P2, PT, R7.reuse, RZ, PT ;  /* 0x000000ff0700720c */ /* 0x040fe20003f44270 */
[----:B------:R-:W-:Y:S01]  /*1e50*/  FMUL.FTZ R36, R36, UR4 ;  /* 0x0000000424247c20 */ /* 0x000fe20008410000 */
[----:B------:R-:W-:Y:S01]  /*1e60*/  ISETP.GT.AND P1, PT, R7, 0x1, PT ;  /* 0x000000010700780c */ /* 0x000fe20003f24270 */
[----:B------:R-:W4:Y:S01]  /*1e70*/  MUFU.TANH R25, R25 ;  /* 0x0000001900197308 */ /* 0x000f220000002400 */
[----:B------:R-:W-:Y:S01]  /*1e80*/  FMUL.FTZ R55, R55, UR4 ;  /* 0x0000000437377c20 */ /* 0x000fe20008410000 */
[----:B------:R-:W-:Y:S01]  /*1e90*/  FMUL.FTZ R27, R27, UR4 ;  /* 0x000000041b1b7c20 */ /* 0x000fe20008410000 */
[----:B------:R-:W-:Y:S01]  /*1ea0*/  FMUL.FTZ R35, R35, UR4 ;  /* 0x0000000423237c20 */ /* 0x000fe20008410000 */
[----:B------:R-:W-:Y:S01]  /*1eb0*/  FMUL.FTZ R67, R67, UR4 ;  /* 0x0000000443437c20 */ /* 0x000fe20008410000 */
[----:B------:R-:W-:Y:S01]  /*1ec0*/  FMUL.FTZ R47, R47, UR4 ;  /* 0x000000042f2f7c20 */ /* 0x000fe20008410000 */
[----:B------:R-:W-:Y:S01]  /*1ed0*/  ISETP.GT.AND P6, PT, R7, 0x8, PT ;  /* 0x000000080700780c */ /* 0x000fe20003fc4270 */
[----:B------:R-:W-:Y:S01]  /*1ee0*/  FMUL.FTZ R37, R37, UR4 ;  /* 0x0000000425257c20 */ /* 0x000fe20008410000 */
[----:B------:R-:W-:Y:S01]  /*1ef0*/  MUFU.TANH R28, R28 ;  /* 0x0000001c001c7308 */ /* 0x000fe20000002400 */
[----:B---3--:R-:W-:Y:S01]  /*1f00*/  FSEL R9, R24, -INF , P2 ;  /* 0xff80000018097808 */ /* 0x008fe20001000000 */
[----:B------:R-:W-:Y:S01]  /*1f10*/  FMUL.FTZ R59, R59, UR4 ;  /* 0x000000043b3b7c20 */ /* 0x000fe20008410000 */
[----:B------:R-:W-:Y:S01]  /*1f20*/  FMUL.FTZ R30, R30, UR4 ;  /* 0x000000041e1e7c20 */ /* 0x000fe20008410000 */
[----:B------:R-:W-:Y:S01]  /*1f30*/  FMUL.FTZ R39, R39, UR4 ;  /* 0x0000000427277c20 */ /* 0x000fe20008410000 */
[----:B------:R-:W-:Y:S01]  /*1f40*/  FMUL.FTZ R71, R71, UR4 ;  /* 0x0000000447477c20 */ /* 0x000fe20008410000 */
[----:B------:R-:W-:Y:S01]  /*1f50*/  FMUL.FTZ R51, R51, UR4 ;  /* 0x0000000433337c20 */ /* 0x000fe20008410000 */
[----:B------:R-:W-:Y:S01]  /*1f60*/  ISETP.GT.AND P5, PT, R7, 0x9, PT ;  /* 0x000000090700780c */ /* 0x000fe20003fa4270 */
[----:B------:R-:W-:Y:S01]  /*1f70*/  MUFU.TANH R29, R29 ;  /* 0x0000001d001d7308 */ /* 0x000fe20000002400 */
[----:B----4-:R-:W-:Y:S01]  /*1f80*/  FSEL R10, R25, -INF , P1 ;  /* 0xff800000190a7808 */ /* 0x010fe20000800000 */
[----:B------:R-:W-:Y:S01]  /*1f90*/  FMUL.FTZ R40, R40, UR4 ;  /* 0x0000000428287c20 */ /* 0x000fe20008410000 */
[----:B------:R-:W-:Y:S01]  /*1fa0*/  FMUL.FTZ R63, R63, UR4 ;  /* 0x000000043f3f7c20 */ /* 0x000fe20008410000 */
[----:B------:R-:W-:Y:S01]  /*1fb0*/  FMUL.FTZ R75, R75, UR4 ;  /* 0x000000044b4b7c20 */ /* 0x000fe20008410000 */
[----:B------:R-:W-:Y:S01]  /*1fc0*/  FMNMX.FTZ R8, R9, R10, !PT ;  /* 0x0000000a09087209 */ /* 0x000fe20007810000 */
[----:B------:R-:W-:Y:S01]  /*1fd0*/  FMUL.FTZ R41, R41, UR4 ;  /* 0x0000000429297c20 */ /* 0x000fe20008410000 */
[C---:B------:R-:W-:Y:S01]  /*1fe0*/  ISETP.GT.AND P4, PT, R7.reuse, 0x10, PT ;  /* 0x000000100700780c */ /* 0x040fe20003f84270 */
[----:B------:R-:W-:Y:S01]  /*1ff0*/  MUFU.TANH R32, R32 ;  /* 0x0000002000207308 */ /* 0x000fe20000002400 */
[----:B------:R-:W-:Y:S01]  /*2000*/  FMUL.FTZ R34, R34, UR4 ;  /* 0x0000000422227c20 */ /* 0x000fe20008410000 */
[----:B------:R-:W-:Y:S01]  /*2010*/  ISETP.GT.AND P3, PT, R7, 0x11, PT ;  /* 0x000000110700780c */ /* 0x000fe20003f64270 */
[----:B------:R-:W-:Y:S01]  /*2020*/  FMUL.FTZ R44, R44, UR4 ;  /* 0x000000042c2c7c20 */ /* 0x000fe20008410000 */
[----:B------:R-:W-:Y:S01]  /*2030*/  FMUL.FTZ R38, R38, UR4 ;  /* 0x0000000426267c20 */ /* 0x000fe20008410000 */
[----:B------:R-:W-:Y:S01]  /*2040*/  FMUL.FTZ R45, R45, UR4 ;  /* 0x000000042d2d7c20 */ /* 0x000fe20008410000 */
[----:B------:R-:W-:Y:S01]  /*2050*/  FMUL.FTZ R48, R48, UR4 ;  /* 0x0000000430307c20 */ /* 0x000fe20008410000 */
[----:B------:R-:W-:Y:S01]  /*2060*/  FMUL.FTZ R42, R42, UR4 ;  /* 0x000000042a2a7c20 */ /* 0x000fe20008410000 */
[----:B-12---:R-:W1:Y:S01]  /*2070*/  MUFU.TANH R3, R26 ;  /* 0x0000001a00037308 */ /* 0x006e620000002400 */
        /* <DEDUP_REMOVED lines=28> */
[----:B------:R-:W-:Y:S01]  /*2240*/  FMUL.FTZ R80, R80, UR4 ;  /* 0x0000000450507c20 */ /* 0x000fe20008410000 */
[----:B------:R-:W-:Y:S01]  /*2250*/  FMUL.FTZ R74, R74, UR4 ;  /* 0x000000044a4a7c20 */ /* 0x000fe20008410000 */
[----:B------:R-:W-:Y:S01]  /*2260*/  FMUL.FTZ R81, R81, UR4 ;  /* 0x0000000451517c20 */ /* 0x000fe20008410000 */
[----:B------:R-:W1:Y:S01]  /*2270*/  MUFU.TANH R6, R27 ;  /* 0x0000001b00067308 */ /* 0x000e620000002400 */
[----:B---3--:R-:W-:Y:S01]  /*2280*/  FSEL R13, R13, -INF , P5 ;  /* 0xff8000000d0d7808 */ /* 0x008fe20002800000 */
[----:B------:R-:W-:Y:S01]  /*2290*/  FMUL.FTZ R84, R84, UR4 ;  /* 0x0000000454547c20 */ /* 0x000fe20008410000 */
[----:B------:R-:W-:Y:S01]  /*22a0*/  FMUL.FTZ R85, R85, UR4 ;  /* 0x0000000455557c20 */ /* 0x000fe20008410000 */
[----:B------:R-:W-:Y:S01]  /*22b0*/  ULDC UR5, c[0x0][0x988] ;  /* 0x0002620000057ab9 */ /* 0x000fe20000000800 */
[----:B------:R-:W-:Y:S01]  /*22c0*/  P2R R12, PR, RZ, 0x1 ;  /* 0x00000001ff0c7803 */ /* 0x000fe20000000000 */
[----:B------:R-:W-:Y:S01]  /*22d0*/  FMUL.FTZ R78, R78, UR4 ;  /* 0x000000044e4e7c20 */ /* 0x000fe20008410000 */
[----:B------:R-:W-:Y:S01]  /*22e0*/  FMUL.FTZ R79, R79, UR4 ;  /* 0x000000044f4f7c20 */ /* 0x000fe20008410000 */
[----:B------:R-:W-:Y:S01]  /*22f0*/  MUFU.TANH R43, R55 ;  /* 0x00000037002b7308 */ /* 0x000fe20000002400 */
[----:B------:R-:W-:Y:S01]  /*2300*/  FMUL.FTZ R82, R82, UR4 ;  /* 0x0000000452527c20 */ /* 0x000fe20008410000 */
[----:B------:R-:W-:Y:S01]  /*2310*/  FMUL.FTZ R83, R83, UR4 ;  /* 0x0000000453537c20 */ /* 0x000fe20008410000 */
[----:B------:R-:W-:Y:S01]  /*2320*/  FMUL.FTZ R86, R86, UR4 ;  /* 0x0000000456567c20 */ /* 0x000fe20008410000 */
[----:B------:R-:W-:Y:S01]  /*2330*/  FMUL.FTZ R87, R87, UR4 ;  /* 0x0000000457577c20 */ /* 0x000fe20008410000 */
[----:B------:R-:W-:-:S02]  /*2340*/  CS2R R150, SRZ ;  /* 0x0000000000967805 */ /* 0x000fc4000001ff00 */
[----:B------:R-:W-:Y:S02]  /*2350*/  CS2R R148, SRZ ;  /* 0x0000000000947805 */ /* 0x000fe4000001ff00 */
[----:B------:R-:W-:Y:S01]  /*2360*/  CS2R R146, SRZ ;  /* 0x0000000000927805 */ /* 0x000fe2000001ff00 */
[----:B------:R-:W2:Y:S01]  /*2370*/  MUFU.TANH R36, R36 ;  /* 0x0000002400247308 */ /* 0x000ea20000002400 */
[----:B-1----:R-:W-:Y:S02]  /*2380*/  FSEL R6, R6, -INF , P1 ;  /* 0xff80000006067808 */ /* 0x002fe40000800000 */
[----:B------:R-:W-:Y:S02]  /*2390*/  CS2R R144, SRZ ;  /* 0x0000000000907805 */ /* 0x000fe4000001ff00 */
[----:B------:R-:W-:-:S03]  /*23a0*/  ISETP.GT.AND P1, PT, R7, 0x19, PT ;  /* 0x000000190700780c */ /* 0x000fc60003f24270 */
[----:B------:R1:W-:Y:S08]  /*23b0*/  MUFU.TANH R55, R67 ;  /* 0x0000004300377308 */ /* 0x0003f00000002400 */
[----:B------:R-:W3:Y:S01]  /*23c0*/  MUFU.TANH R21, R35 ;  /* 0x0000002300157308 */ /* 0x000ee20000002400 */
[----:B-1----:R-:W-:Y:S02]  /*23d0*/  FSEL R67, R28, -INF , P6 ;  /* 0xff8000001c437808 */ /* 0x002fe40003000000 */
[----:B--2---:R-:W-:-:S02]  /*23e0*/  FSEL R93, R36, -INF , P2 ;  /* 0xff800000245d7808 */ /* 0x004fc40001000000 */
[----:B------:R-:W-:-:S03]  /*23f0*/  FMNMX.FTZ R8, R67, R8, !PT ;  /* 0x0000000843087209 */ /* 0x000fc60007810000 */
[----:B------:R-:W1:Y:S08]  /*2400*/  MUFU.TANH R35, R47 ;  /* 0x0000002f00237308 */ /* 0x000e700000002400 */
[----:B------:R-:W2:Y:S01]  /*2410*/  MUFU.TANH R11, R30 ;  /* 0x0000001e000b7308 */ /* 0x000ea20000002400 */
[----:B---3--:R-:W-:Y:S02]  /*2420*/  FSEL R21, R21, -INF , P3 ;  /* 0xff80000015157808 */ /* 0x008fe40001800000 */
[----:B------:R-:W-:-:S05]  /*2430*/  ISETP.GT.AND P3, PT, R7, 0x29, PT ;  /* 0x000000290700780c */ /* 0x000fca0003f64270 */
[----:B------:R-:W-:Y:S01]  /*2440*/  MUFU.TANH R47, R59 ;  /* 0x0000003b002f7308 */ /* 0x000fe20000002400 */
[----:B-1----:R-:W-:-:S07]  /*2450*/  FSEL R35, R35, -INF , P3 ;  /* 0xff80000023237808 */ /* 0x002fce0001800000 */
[----:B------:R-:W1:Y:S01]  /*2460*/  MUFU.TANH R37, R37 ;  /* 0x0000002500257308 */ /* 0x000e620000002400 */
[----:B--2---:R-:W-:Y:S02]  /*2470*/  FSEL R11, R11, -INF , P6 ;  /* 0xff8000000b0b7808 */ /* 0x004fe40003000000 */
[----:B------:R-:W-:-:S05]  /*2480*/  ISETP.GT.AND P6, PT, R7, 0x20, PT ;  /* 0x000000200700780c */ /* 0x000fca0003fc4270 */
[----:B------:R2:W-:Y:S08]  /*2490*/  MUFU.TANH R59, R71 ;  /* 0x00000047003b7308 */ /* 0x0005f00000002400 */
[----:B------:R-:W3:Y:S01]  /*24a0*/  MUFU.TANH R27, R39 ;  /* 0x00000027001b7308 */ /* 0x000ee20000002400 */
[----:B--2---:R-:W-:Y:S02]  /*24b0*/  FSEL R71, R29, -INF , P5 ;  /* 0xff8000001d477808 */ /* 0x004fe40002800000 */
[----:B-1----:R-:W-:-:S02]  /*24c0*/  FSEL R95, R37, -INF , P1 ;  /* 0xff800000255f7808 */ /* 0x002fc40000800000 */
[----:B------:R-:W-:Y:S02]  /*24d0*/  FMNMX.FTZ R8, R71, R8, !PT ;  /* 0x0000000847087209 */ /* 0x000fe40007810000 */
[----:B------:R-:W-:Y:S01]  /*24e0*/  ISETP.GT.AND P5, PT, R7, 0x21, PT ;  /* 0x000000210700780c */ /* 0x000fe20003fa4270 */
[----:B------:R-:W1:Y:S03]  /*24f0*/  MUFU.TANH R39, R51 ;  /* 0x0000003300277308 */ /* 0x000e660000002400 */
[----:B------:R-:W-:-:S05]  /*2500*/  FSEL R31, R31, -INF , P5 ;  /* 0xff8000001f1f7808 */ /* 0x000fca0002800000 */
[----:B------:R-:W-:Y:S01]  /*2510*/  MUFU.TANH R51, R63 ;  /* 0x0000003f00337308 */ /* 0x000fe20000002400 */
[----:B---3--:R-:W-:Y:S02]  /*2520*/  FSEL R27, R27, -INF , P1 ;  /* 0xff8000001b1b7808 */ /* 0x008fe40000800000 */
[----:B------:R-:W-:-:S05]  /*2530*/  ISETP.GT.AND P1, PT, R7, 0x31, PT ;  /* 0x000000310700780c */ /* 0x000fca0003f24270 */
[----:B------:R-:W2:Y:S01]  /*2540*/  MUFU.TANH R40, R40 ;  /* 0x0000002800287308 */ /* 0x000ea20000002400 */
[----:B-1----:R-:W-:-:S07]  /*2550*/  FSEL R39, R39, -INF , P1 ;  /* 0xff80000027277808 */ /* 0x002fce0000800000 */
[----:B------:R1:W-:Y:S08]  /*2560*/  MUFU.TANH R63, R75 ;  /* 0x0000004b003f7308 */ /* 0x0003f00000002400 */
[----:B------:R-:W3:Y:S01]  /*2570*/  MUFU.TANH R15, R34 ;  /* 0x00000022000f7308 */ /* 0x000ee20000002400 */
[----:B-1----:R-:W-:Y:S02]  /*2580*/  FSEL R75, R32, -INF , P4 ;  /* 0xff800000204b7808 */ /* 0x002fe40002000000 */
[----:B--2---:R-:W-:-:S02]  /*2590*/  FSEL R97, R40, -INF , P6 ;  /* 0xff80000028617808 */ /* 0x004fc40003000000 */
[----:B------:R-:W-:-:S03]  /*25a0*/  FMNMX.FTZ R8, R75, R8, !PT ;  /* 0x000000084b087209 */ /* 0x000fc60007810000 */
[----:B------:R-:W1:Y:S01]  /*25b0*/  MUFU.TANH R41, R41 ;  /* 0x0000002900297308 */ /* 0x000e620000002400 */
[----:B------:R-:W-:-:S04]  /*25c0*/  FMNMX.FTZ R8, R91, R8, !PT ;  /* 0x000000085b087209 */ /* 0x000fc80007810000 */
[----:B------:R-:W-:-:S03]  /*25d0*/  FMNMX.FTZ R8, R93, R8, !PT ;  /* 0x000000085d087209 */ /* 0x000fc60007810000 */
[----:B------:R-:W2:Y:S01]  /*25e0*/  MUFU.TANH R44, R44 ;  /* 0x0000002c002c7308 */ /* 0x000ea20000002400 */
[----:B------:R-:W-:Y:S02]  /*25f0*/  FMNMX.FTZ R8, R95, R8, !PT ;  /* 0x000000085f087209 */ /* 0x000fe40007810000 */
[----:B---3--:R-:W-:Y:S02]  /*2600*/  FSEL R15, R15, -INF , P4 ;  /* 0xff8000000f0f7808 */ /* 0x008fe40002000000 */
[----:B------:R-:W-:Y:S02]  /*2610*/  ISETP.GT.AND P4, PT, R7, 0x28, PT ;  /* 0x000000280700780c */ /* 0x000fe40003f84270 */
[----:B------:R-:W-:Y:S01]  /*2620*/  FMNMX.FTZ R8, R97, R8, !PT ;  /* 0x0000000861087209 */ /* 0x000fe20007810000 */
[----:B------:R-:W3:Y:S01]  /*2630*/  MUFU.TANH R38, R38 ;  /* 0x0000002600267308 */ /* 0x000ee20000002400 */
[----:B-1----:R-:W-:Y:S02]  /*2640*/  FSEL R99, R41, -INF , P5 ;  /* 0xff80000029637808 */ /* 0x002fe40002800000 */
[----:B------:R-:W-:-:S02]  /*2650*/  ISETP.GT.AND P5, PT, R7, 0x39, PT ;  /* 0x000000390700780c */ /* 0x000fc40003fa4270 */
[----:B------:R-:W-:Y:S02]  /*2660*/  FMNMX.FTZ R8, R99, R8, !PT ;  /* 0x0000000863087209 */ /* 0x000fe40007810000 */
[----:B------:R-:W-:Y:S01]  /*2670*/  FSEL R43, R43, -INF , P5 ;  /* 0xff8000002b2b7808 */ /* 0x000fe20002800000 */
[----:B------:R-:W1:Y:S01]  /*2680*/  MUFU.TANH R45, R45 ;  /* 0x0000002d002d7308 */ /* 0x000e620000002400 */
[----:B--2---:R-:W-:-:S04]  /*2690*/  FSEL R101, R44, -INF , P4 ;  /* 0xff8000002c657808 */ /* 0x004fc80002000000 */
[----:B------:R-:W-:-:S03]  /*26a0*/  FMNMX.FTZ R8, R101, R8, !PT ;  /* 0x0000000865087209 */ /* 0x000fc60007810000 */
[----:B------:R-:W2:Y:S01]  /*26b0*/  MUFU.TANH R48, R48 ;  /* 0x0000003000307308 */ /* 0x000ea20000002400 */
[----:B---3--:R-:W-:Y:S02]  /*26c0*/  FSEL R25, R38, -INF , P2 ;  /* 0xff80000026197808 */ /* 0x008fe40001000000 */
[----:B------:R-:W-:-:S05]  /*26d0*/  ISETP.GT.AND P2, PT, R7, 0x30, PT ;  /* 0x000000300700780c */ /* 0x000fca0003f44270 */
[----:B------:R-:W3:Y:S01]  /*26e0*/  MUFU.TANH R42, R42 ;  /* 0x0000002a002a7308 */ /* 0x000ee20000002400 */
[----:B-1----:R-:W-:Y:S02]  /*26f0*/  FSEL R103, R45, -INF , P3 ;  /* 0xff8000002d677808 */ /* 0x002fe40001800000 */
[----:B------:R-:W-:Y:S02]  /*2700*/  ISETP.GT.AND P3, PT, R7, 0x41, PT ;  /* 0x000000410700780c */ /* 0x000fe40003f64270 */
        /* <DEDUP_REMOVED lines=55> */
[----:B------:R-:W-:-:S03]  /*2a80*/  FMNMX.FTZ R8, R123, R8, !PT ;  /* 0x000000087b087209 */ /* 0x000fc60007810000 */
        /* <DEDUP_REMOVED lines=27> */
[----:B-1----:R-:W-:-:S04]  /*2c40*/  FSEL R135, R77, -INF , P5 ;  /* 0xff8000004d877808 */ /* 0x002fc80002800000 */
        /* <DEDUP_REMOVED lines=13> */
[----:B------:R-:W-:Y:S01]  /*2d20*/  MUFU.TANH R79, R79 ;  /* 0x0000004f004f7308 */ /* 0x000fe20000002400 */
[----:B---3--:R-:W-:-:S04]  /*2d30*/  FSEL R143, R85, -INF , P1 ;  /* 0xff800000558f7808 */ /* 0x008fc80000800000 */
[----:B------:R-:W-:Y:S01]  /*2d40*/  FMNMX.FTZ R14, R143, R8, !PT ;  /* 0x000000088f0e7209 */ /* 0x000fe20007810000 */
[----:B------:R-:W-:Y:S02]  /*2d50*/  IMAD.U32 R8, RZ, RZ, UR5 ;  /* 0x00000005ff087e24 */ /* 0x000fe4000f8e00ff */
[----:B------:R-:W-:Y:S01]  /*2d60*/  MUFU.TANH R82, R82 ;  /* 0x0000005200527308 */ /* 0x000fe20000002400 */
[----:B-1----:R-:W-:Y:S01]  /*2d70*/  FSEL R85, R78, -INF , P6 ;  /* 0xff8000004e557808 */ /* 0x002fe20003000000 */
[----:B------:R-:W1:Y:S06]  /*2d80*/  SHFL.BFLY PT, R7, R14, 0x2, 0x1f ;  /* 0x0c401f000e077f89 */ /* 0x000e6c00000e0000 */
[----:B------:R-:W-:Y:S08]  /*2d90*/  MUFU.TANH R83, R83 ;  /* 0x0000005300537308 */ /* 0x000ff00000002400 */
[----:B------:R-:W-:Y:S08]  /*2da0*/  MUFU.TANH R86, R86 ;  /* 0x0000005600567308 */ /* 0x000ff00000002400 */
[----:B------:R-:W2:Y:S01]  /*2db0*/  MUFU.TANH R87, R87 ;  /* 0x0000005700577308 */ /* 0x000ea20000002400 */
[----:B-1----:R-:W-:-:S05]  /*2dc0*/  FMNMX.FTZ R20, R14, R7, !PT ;  /* 0x000000070e147209 */ /* 0x002fca0007810000 */
[----:B------:R-:W1:Y:S01]  /*2dd0*/  SHFL.BFLY PT, R7, R20, 0x1, 0x1f ;  /* 0x0c201f0014077f89 */ /* 0x000e6200000e0000 */
[----:B--2---:R-:W-:Y:S02]  /*2de0*/  FSEL R87, R87, -INF , P1 ;  /* 0xff80000057577808 */ /* 0x004fe40000800000 */
[----:B-1----:R-:W-:-:S04]  /*2df0*/  FMNMX.FTZ R7, R20, R7, !PT ;  /* 0x0000000714077209 */ /* 0x002fc80007810000 */
[C---:B------:R-:W-:Y:S01]  /*2e00*/  FSETP.NEU.FTZ.AND P0, PT, R7.reuse, -INF , PT ;  /* 0xff8000000700780b */ /* 0x040fe20003f1d000 */
[----:B------:R-:W-:-:S05]  /*2e10*/  FMUL.FTZ R24, R7, R8 ;  /* 0x0000000807187220 */ /* 0x000fca0000410000 */
[----:B------:R-:W-:Y:S02]  /*2e20*/  FSEL R24, R24, RZ, P0 ;  /* 0x000000ff18187208 */ /* 0x000fe40000000000 */
[----:B------:R-:W-:-:S03]  /*2e30*/  ISETP.NE.AND P0, PT, R12, RZ, PT ;  /* 0x000000ff0c00720c */ /* 0x000fc60003f05270 */
[--C-:B------:R-:W-:Y:S01]  /*2e40*/  FFMA.FTZ R65, R10, R8, -R24.reuse ;  /* 0x000000080a417223 */ /* 0x100fe20000010818 */
[----:B------:R-:W-:Y:S01]  /*2e50*/  FMNMX.FTZ R10, R3, R6, !PT ;  /* 0x00000006030a7209 */ /* 0x000fe20007810000 */
[-CC-:B------:R-:W-:Y:S01]  /*2e60*/  FFMA.FTZ R69, R91, R8.reuse, -R24.reuse ;  /* 0x000000085b457223 */ /* 0x180fe20000010818 */
[----:B------:R-:W-:Y:S01]  /*2e70*/  FSEL R91, R79, -INF , P5 ;  /* 0xff8000004f5b7808 */ /* 0x000fe20002800000 */
        /* <DEDUP_REMOVED lines=10> */
[--C-:B------:R-:W-:Y:S01]  /*2f20*/  FFMA.FTZ R180, R9, R8, -R24.reuse ;  /* 0x0000000809b47223 */ /* 0x100fe20000010818 */
[----:B------:R-:W-:Y:S01]  /*2f30*/  FSEL R97, R86, -INF , P2 ;  /* 0xff80000056617808 */ /* 0x000fe20001000000 */
[----:B------:R-:W-:Y:S01]  /*2f40*/  MUFU.EX2 R65, R65 ;  /* 0x0000004100417308 */ /* 0x000fe20000000800 */
[----:B------:R-:W-:Y:S01]  /*2f50*/  FMNMX.FTZ R10, R21, R10, !PT ;  /* 0x0000000a150a7209 */ /* 0x000fe20007810000 */
[-CC-:B------:R-:W-:Y:S01]  /*2f60*/  FFMA.FTZ R176, R75, R8.reuse, -R24.reuse ;  /* 0x000000084bb07223 */ /* 0x180fe20000010818 */
[-CC-:B------:R-:W-:Y:S01]  /*2f70*/  FFMA.FTZ R73, R99, R8.reuse, -R24.reuse ;  /* 0x0000000863497223 */ /* 0x180fe20000010818 */
[--C-:B------:R-:W-:Y:S01]  /*2f80*/  FFMA.FTZ R174, R101, R8, -R24.reuse ;  /* 0x0000000865ae7223 */ /* 0x100fe20000010818 */
[----:B------:R-:W-:Y:S01]  /*2f90*/  FMNMX.FTZ R10, R25, R10, !PT ;  /* 0x0000000a190a7209 */ /* 0x000fe20007810000 */
[-CC-:B------:R-:W-:Y:S01]  /*2fa0*/  FFMA.FTZ R75, R103, R8.reuse, -R24.reuse ;  /* 0x00000008674b7223 */ /* 0x180fe20000010818 */
[--C-:B------:R-:W-:Y:S01]  /*2fb0*/  FFMA.FTZ R168, R105, R8, -R24.reuse ;  /* 0x0000000869a87223 */ /* 0x100fe20000010818 */
[----:B------:R-:W1:Y:S01]  /*2fc0*/  MUFU.EX2 R180, R180 ;  /* 0x000000b400b47308 */ /* 0x000e620000000800 */
[----:B------:R-:W-:Y:S01]  /*2fd0*/  FMNMX.FTZ R10, R27, R10, !PT ;  /* 0x0000000a1b0a7209 */ /* 0x000fe20007810000 */
[-CC-:B------:R-:W-:Y:S01]  /*2fe0*/  FFMA.FTZ R77, R107, R8.reuse, -R24.reuse ;  /* 0x000000086b4d7223 */ /* 0x180fe20000010818 */
[-CC-:B------:R-:W-:Y:S01]  /*2ff0*/  FFMA.FTZ R170, R109, R8.reuse, -R24.reuse ;  /* 0x000000086daa7223 */ /* 0x180fe20000010818 */
[--C-:B------:R-:W-:Y:S01]  /*3000*/  FFMA.FTZ R111, R111, R8, -R24.reuse ;  /* 0x000000086f6f7223 */ /* 0x100fe20000010818 */
[----:B------:R-:W-:Y:S01]  /*3010*/  FMNMX.FTZ R10, R29, R10, !PT ;  /* 0x0000000a1d0a7209 */ /* 0x000fe20007810000 */
[-CC-:B------:R-:W-:Y:S01]  /*3020*/  FFMA.FTZ R152, R113, R8.reuse, -R24.reuse ;  /* 0x0000000871987223 */ /* 0x180fe20000010818 */
[--C-:B------:R-:W-:Y:S01]  /*3030*/  FFMA.FTZ R81, R115, R8, -R24.reuse ;  /* 0x0000000873517223 */ /* 0x100fe20000010818 */
[----:B------:R-:W2:Y:S01]  /*3040*/  MUFU.EX2 R182, R182 ;  /* 0x000000b600b67308 */ /* 0x000ea20000000800 */
[----:B------:R-:W-:Y:S01]  /*3050*/  FMNMX.FTZ R10, R31, R10, !PT ;  /* 0x0000000a1f0a7209 */ /* 0x000fe20007810000 */
[-CC-:B------:R-:W-:Y:S01]  /*3060*/  FFMA.FTZ R154, R117, R8.reuse, -R24.reuse ;  /* 0x00000008759a7223 */ /* 0x180fe20000010818 */
[-CC-:B------:R-:W-:Y:S01]  /*3070*/  FFMA.FTZ R83, R119, R8.reuse, -R24.reuse ;  /* 0x0000000877537223 */ /* 0x180fe20000010818 */
[--C-:B------:R-:W-:Y:S01]  /*3080*/  FFMA.FTZ R156, R121, R8, -R24.reuse ;  /* 0x00000008799c7223 */ /* 0x100fe20000010818 */
[----:B------:R-:W-:Y:S01]  /*3090*/  FMNMX.FTZ R10, R33, R10, !PT ;  /* 0x0000000a210a7209 */ /* 0x000fe20007810000 */
[-CC-:B------:R-:W-:Y:S01]  /*30a0*/  FFMA.FTZ R123, R123, R8.reuse, -R24.reuse ;  /* 0x000000087b7b7223 */ /* 0x180fe20000010818 */
[--C-:B------:R-:W-:Y:S01]  /*30b0*/  FFMA.FTZ R125, R125, R8, -R24.reuse ;  /* 0x000000087d7d7223 */ /* 0x100fe20000010818 */
[----:B------:R-:W3:Y:S01]  /*30c0*/  MUFU.EX2 R67, R67 ;  /* 0x0000004300437308 */ /* 0x000ee20000000800 */
[----:B------:R-:W-:Y:S01]  /*30d0*/  FMNMX.FTZ R10, R35, R10, !PT ;  /* 0x0000000a230a7209 */ /* 0x000fe20007810000 */
[-CC-:B------:R-:W-:Y:S01]  /*30e0*/  FFMA.FTZ R127, R127, R8.reuse, -R24.reuse ;  /* 0x000000087f7f7223 */ /* 0x180fe20000010818 */
[-CC-:B------:R-:W-:Y:S01]  /*30f0*/  FFMA.FTZ R129, R129, R8.reuse, -R24.reuse ;  /* 0x0000000881817223 */ /* 0x180fe20000010818 */
[--C-:B------:R-:W-:Y:S01]  /*3100*/  FFMA.FTZ R131, R131, R8, -R24.reuse ;  /* 0x0000000883837223 */ /* 0x100fe20000010818 */
[----:B------:R-:W-:Y:S01]  /*3110*/  FMNMX.FTZ R10, R37, R10, !PT ;  /* 0x0000000a250a7209 */ /* 0x000fe20007810000 */
[-CC-:B------:R-:W-:Y:S01]  /*3120*/  FFMA.FTZ R133, R133, R8.reuse, -R24.reuse ;  /* 0x0000000885857223 */ /* 0x180fe20000010818 */
[--C-:B------:R-:W-:Y:S01]  /*3130*/  FFMA.FTZ R135, R135, R8, -R24.reuse ;  /* 0x0000000887877223 */ /* 0x100fe20000010818 */
[----:B------:R-:W4:Y:S01]  /*3140*/  MUFU.EX2 R176, R176 ;  /* 0x000000b000b07308 */ /* 0x000f220000000800 */
[----:B------:R-:W-:Y:S01]  /*3150*/  FMNMX.FTZ R10, R39, R10, !PT ;  /* 0x0000000a270a7209 */ /* 0x000fe20007810000 */
[-CC-:B------:R-:W-:Y:S01]  /*3160*/  FFMA.FTZ R137, R137, R8.reuse, -R24.reuse ;  /* 0x0000000889897223 */ /* 0x180fe20000010818 */
[-CC-:B------:R-:W-:Y:S01]  /*3170*/  FFMA.FTZ R139, R139, R8.reuse, -R24.reuse ;  /* 0x000000088b8b7223 */ /* 0x180fe20000010818 */
[--C-:B------:R-:W-:Y:S01]  /*3180*/  FFMA.FTZ R141, R141, R8, -R24.reuse ;  /* 0x000000088d8d7223 */ /* 0x100fe20000010818 */
[----:B------:R-:W-:Y:S01]  /*3190*/  FMNMX.FTZ R10, R41, R10, !PT ;  /* 0x0000000a290a7209 */ /* 0x000fe20007810000 */
[----:B------:R-:W-:Y:S01]  /*31a0*/  FFMA.FTZ R24, R143, R8, -R24 ;  /* 0x000000088f187223 */ /* 0x000fe20000010818 */
[----:B------:R-:W-:Y:S01]  /*31b0*/  ISETP.GE.AND P2, PT, R89, 0x81, PT ;  /* 0x000000815900780c */ /* 0x000fe20003f46270 */
[----:B------:R-:W5:Y:S01]  /*31c0*/  MUFU.EX2 R69, R69 ;  /* 0x0000004500457308 */ /* 0x000f620000000800 */
[----:B------:R-:W-:-:S02]  /*31d0*/  FMNMX.FTZ R10, R43, R10, !PT ;  /* 0x0000000a2b0a7209 */ /* 0x000fc40007810000 */
[----:B------:R-:W-:Y:S02]  /*31e0*/  CS2R R142, SRZ ;  /* 0x00000000008e7805 */ /* 0x000fe4000001ff00 */
[----:B------:R-:W-:Y:S02]  /*31f0*/  CS2R R120, SRZ ;  /* 0x0000000000787805 */ /* 0x000fe4000001ff00 */
[----:B------:R-:W-:Y:S02]  /*3200*/  CS2R R118, SRZ ;  /* 0x0000000000767805 */ /* 0x000fe4000001ff00 */
[----:B------:R-:W-:Y:S02]  /*3210*/  FMNMX.FTZ R10, R45, R10, !PT ;  /* 0x0000000a2d0a7209 */ /* 0x000fe40007810000 */
[----:B------:R-:W-:Y:S02]  /*3220*/  CS2R R116, SRZ ;  /* 0x0000000000747805 */ /* 0x000fe4000001ff00 */
[----:B------:R-:W-:Y:S01]  /*3230*/  CS2R R114, SRZ ;  /* 0x0000000000727805 */ /* 0x000fe2000001ff00 */
[----:B------:R-:W-:Y:S01]  /*3240*/  MUFU.EX2 R178, R178 ;  /* 0x000000b200b27308 */ /* 0x000fe20000000800 */
        /* <DEDUP_REMOVED lines=12> */
[----:B------:R-:W-:Y:S01]  /*3310*/  FMNMX.FTZ R10, R53, R10, !PT ;  /* 0x0000000a350a7209 */ /* 0x000fe20007810000 */
[----:B------:R-:W-:Y:S03]  /*3320*/  MUFU.EX2 R172, R172 ;  /* 0x000000ac00ac7308 */ /* 0x000fe60000000800 */
[----:B------:R-:W-:-:S04]  /*3330*/  FMNMX.FTZ R10, R55, R10, !PT ;  /* 0x0000000a370a7209 */ /* 0x000fc80007810000 */
        /* <DEDUP_REMOVED lines=14> */
[----:B------:R-:W-:-:S05]  /*3420*/  FMNMX.FTZ R10, R87, R10, !PT ;  /* 0x0000000a570a7209 */ /* 0x000fca0007810000 */
[----:B------:R-:W1:Y:S01]  /*3430*/  SHFL.BFLY PT, R9, R10, 0x2, 0x1f ;  /* 0x0c401f000a097f89 */ /* 0x000e6200000e0000 */
[----:B------:R-:W-:Y:S08]  /*3440*/  MUFU.EX2 R170, R170 ;  /* 0x000000aa00aa7308 */ /* 0x000ff00000000800 */
[----:B------:R2:W-:Y:S08]  /*3450*/  MUFU.EX2 R79, R111 ;  /* 0x0000006f004f7308 */ /* 0x0005f00000000800 */
[----:B------:R-:W-:Y:S01]  /*3460*/  MUFU.EX2 R152, R152 ;  /* 0x0000009800987308 */ /* 0x000fe20000000800 */
[----:B--2---:R-:W-:-:S02]  /*3470*/  CS2R R110, SRZ ;  /* 0x00000000006e7805 */ /* 0x004fc4000001ff00 */
[----:B-1----:R-:W-:-:S05]  /*3480*/  FMNMX.FTZ R12, R10, R9, !PT ;  /* 0x000000090a0c7209 */ /* 0x002fca0007810000 */
[----:B------:R-:W-:Y:S01]  /*3490*/  MUFU.EX2 R81, R81 ;  /* 0x0000005100517308 */ /* 0x000fe20000000800 */
[----:B------:R-:W1:Y:S07]  /*34a0*/  SHFL.BFLY PT, R9, R12, 0x1, 0x1f ;  /* 0x0c201f000c097f89 */ /* 0x000e6e00000e0000 */
[----:B------:R-:W-:Y:S08]  /*34b0*/  MUFU.EX2 R154, R154 ;  /* 0x0000009a009a7308 */ /* 0x000ff00000000800 */
[----:B------:R-:W-:Y:S08]  /*34c0*/  MUFU.EX2 R83, R83 ;  /* 0x0000005300537308 */ /* 0x000ff00000000800 */
[----:B------:R-:W-:Y:S01]  /*34d0*/  MUFU.EX2 R156, R156 ;  /* 0x0000009c009c7308 */ /* 0x000fe20000000800 */
[----:B-1----:R-:W-:-:S04]  /*34e0*/  FMNMX.FTZ R9, R12, R9, !PT ;  /* 0x000000090c097209 */ /* 0x002fc80007810000 */
[C---:B------:R-:W-:Y:S01]  /*34f0*/  FSETP.NEU.FTZ.AND P1, PT, R9.reuse, -INF , PT ;  /* 0xff8000000900780b */ /* 0x040fe20003f3d000 */
[----:B------:R-:W-:Y:S02]  /*3500*/  FMUL.FTZ R10, R9, R8 ;  /* 0x00000008090a7220 */ /* 0x000fe40000410000 */
[----:B------:R-:W-:Y:S03]  /*3510*/  MUFU.EX2 R123, R123 ;  /* 0x0000007b007b7308 */ /* 0x000fe60000000800 */
[----:B------:R-:W-:Y:S02]  /*3520*/  FSEL R10, R10, RZ, P1 ;  /* 0x000000ff0a0a7208 */ /* 0x000fe40000800000 */
[----:B------:R-:W-:-:S03]  /*3530*/  ISETP.NE.AND P1, PT, R18, RZ, PT ;  /* 0x000000ff1200720c */ /* 0x000fc60003f25270 */
        /* <DEDUP_REMOVED lines=15> */
[-CC-:B------:R-:W-:Y:S01]  /*3630*/  FFMA.FTZ R39, R39, R8.reuse, -R10.reuse ;  /* 0x0000000827277223 */ /* 0x180fe2000001080a */
[----:B------:R-:W2:Y:S01]  /*3640*/  MUFU.EX2 R6, R6 ;  /* 0x0000000600067308 */ /* 0x000ea20000000800 */
[----:B-1----:R-:W-:Y:S01]  /*3650*/  FADD.FTZ R3, R180, R65 ;  /* 0x00000041b4037221 */ /* 0x002fe20000010000 */
[-CC-:B------:R-:W-:Y:S01]  /*3660*/  FFMA.FTZ R41, R41, R8.reuse, -R10.reuse ;  /* 0x0000000829297223 */ /* 0x180fe2000001080a */
[-CC-:B------:R-:W-:Y:S01]  /*3670*/  FFMA.FTZ R43, R43, R8.reuse, -R10.reuse ;  /* 0x000000082b2b7223 */ /* 0x180fe2000001080a */
[-CC-:B------:R-:W-:Y:S01]  /*3680*/  FFMA.FTZ R45, R45, R8.reuse, -R10.reuse ;  /* 0x000000082d2d7223 */ /* 0x180fe2000001080a */
[----:B------:R-:W-:Y:S01]  /*3690*/  FADD.FTZ R34, R182, R3 ;  /* 0x00000003b6227221 */ /* 0x000fe20000010000 */
        /* <DEDUP_REMOVED lines=10> */
[----:B------:R3:W4:Y:S01]  /*3740*/  MUFU.EX2 R12, R13 ;  /* 0x0000000d000c7308 */ /* 0x0007220000000800 */
[----:B-----5:R-:W-:Y:S01]  /*3750*/  FADD.FTZ R3, R69, R36 ;  /* 0x0000002445037221 */ /* 0x020fe20000010000 */
[----:B--2---:R-:W-:Y:S01]  /*3760*/  FADD.FTZ R36, R181, R6 ;  /* 0x00000006b5247221 */ /* 0x004fe20000010000 */
[-CC-:B------:R-:W-:Y:S01]  /*3770*/  FFMA.FTZ R61, R61, R8.reuse, -R10.reuse ;  /* 0x000000083d3d7223 */ /* 0x180fe2000001080a */
[-CC-:B------:R-:W-:Y:S01]  /*3780*/  FFMA.FTZ R63, R63, R8.reuse, -R10.reuse ;  /* 0x000000083f3f7223 */ /* 0x180fe2000001080a */
[----:B------:R-:W-:Y:S01]  /*3790*/  FADD.FTZ R38, R178, R3 ;  /* 0x00000003b2267221 */ /* 0x000fe20000010000 */
[-CC-:B------:R-:W-:Y:S01]  /*37a0*/  FFMA.FTZ R85, R85, R8.reuse, -R10.reuse ;  /* 0x0000000855557223 */ /* 0x180fe2000001080a */
[-C--:B------:R-:W-:Y:S01]  /*37b0*/  FFMA.FTZ R91, R91, R8.reuse, -R10 ;  /* 0x000000085b5b7223 */ /* 0x080fe2000001080a */
[----:B------:R-:W2:Y:S01]  /*37c0*/  MUFU.EX2 R15, R15 ;  /* 0x0000000f000f7308 */ /* 0x000ea20000000800 */
[----:B---3--:R-:W-:Y:S01]  /*37d0*/  FADD.FTZ R13, R71, R38 ;  /* 0x00000026470d7221 */ /* 0x008fe20000010000 */
[----:B-1----:R-:W-:Y:S01]  /*37e0*/  FADD.FTZ R3, R11, R36 ;  /* 0x000000240b037221 */ /* 0x002fe20000010000 */
[-CC-:B------:R-:W-:Y:S01]  /*37f0*/  FFMA.FTZ R93, R93, R8.reuse, -R10.reuse ;  /* 0x000000085d5d7223 */ /* 0x180fe2000001080a */
[-CC-:B------:R-:W-:Y:S01]  /*3800*/  FFMA.FTZ R95, R95, R8.reuse, -R10.reuse ;  /* 0x000000085f5f7223 */ /* 0x180fe2000001080a */
[----:B------:R-:W-:Y:S01]  /*3810*/  FADD.FTZ R40, R172, R13 ;  /* 0x0000000dac287221 */ /* 0x000fe20000010000 */
[-CC-:B------:R-:W-:Y:S01]  /*3820*/  FFMA.FTZ R97, R97, R8.reuse, -R10.reuse ;  /* 0x0000000861617223 */ /* 0x180fe2000001080a */
[----:B------:R-:W-:Y:S01]  /*3830*/  FFMA.FTZ R87, R87, R8, -R10 ;  /* 0x0000000857577223 */ /* 0x000fe2000001080a */
[----:B------:R-:W1:Y:S01]  /*3840*/  MUFU.EX2 R14, R21 ;  /* 0x00000015000e7308 */ /* 0x000e620000000800 */
[----:B----4-:R-:W-:Y:S01]  /*3850*/  FADD.FTZ R38, R12, R3 ;  /* 0x000000030c267221 */ /* 0x010fe20000010000 */
[----:B------:R-:W-:Y:S01]  /*3860*/  FADD.FTZ R13, R73, R40 ;  /* 0x00000028490d7221 */ /* 0x000fe20000010000 */
[----:B------:R-:W-:-:S02]  /*3870*/  F2FP.BF16.F32.PACK_AB R181, R6, R181 ;  /* 0x000000b506b5723e */ /* 0x000fc400000010ff */
[----:B------:R-:W-:Y:S01]  /*3880*/  F2FP.BF16.F32.PACK_AB R183, R12, R11 ;  /* 0x0000000b0cb7723e */ /* 0x000fe200000010ff */
[----:B------:R-:W-:Y:S01]  /*3890*/  FADD.FTZ R40, R174, R13 ;  /* 0x0000000dae287221 */ /* 0x000fe20000010000 */
[----:B------:R-:W-:Y:S01]  /*38a0*/  F2FP.BF16.F32.PACK_AB R180, R65, R180 ;  /* 0x000000b441b4723e */ /* 0x000fe200000010ff */
[----:B------:R-:W3:Y:S01]  /*38b0*/  MUFU.EX2 R25, R25 ;  /* 0x0000001900197308 */ /* 0x000ee20000000800 */
[----:B--2---:R-:W-:Y:S01]  /*38c0*/  FADD.FTZ R3, R15, R38 ;  /* 0x000000260f037221 */ /* 0x004fe20000010000 */
[----:B------:R-:W-:Y:S02]  /*38d0*/  F2FP.BF16.F32.PACK_AB R182, R67, R182 ;  /* 0x000000b643b6723e */ /* 0x000fe400000010ff */
[----:B------:R-:W-:Y:S02]  /*38e0*/  F2FP.BF16.F32.PACK_AB R176, R69, R176 ;  /* 0x000000b045b0723e */ /* 0x000fe400000010ff */
[----:B------:R-:W-:Y:S02]  /*38f0*/  F2FP.BF16.F32.PACK_AB R178, R71, R178 ;  /* 0x000000b247b2723e */ /* 0x000fe400000010ff */
[----:B------:R-:W2:Y:S01]  /*3900*/  MUFU.EX2 R20, R27 ;  /* 0x0000001b00147308 */ /* 0x000ea20000000800 */
[----:B-1----:R-:W-:Y:S01]  /*3910*/  FADD.FTZ R38, R14, R3 ;  /* 0x000000030e267221 */ /* 0x002fe20000010000 */
[----:B------:R-:W-:Y:S01]  /*3920*/  FADD.FTZ R3, R75, R40 ;  /* 0x000000284b037221 */ /* 0x000fe20000010000 */
[----:B------:R-:W-:-:S02]  /*3930*/  F2FP.BF16.F32.PACK_AB R172, R73, R172 ;  /* 0x000000ac49ac723e */ /* 0x000fc400000010ff */
[----:B------:R-:W-:Y:S01]  /*3940*/  F2FP.BF16.F32.PACK_AB R174, R75, R174 ;  /* 0x000000ae4bae723e */ /* 0x000fe200000010ff */
[----:B------:R-:W-:Y:S01]  /*3950*/  FADD.FTZ R40, R168, R3 ;  /* 0x00000003a8287221 */ /* 0x000fe20000010000 */
[----:B------:R-:W-:Y:S01]  /*3960*/  @P1 VIADD R3, R0, 0x34840 ;  /* 0x0003484000031836 */ /* 0x000fe20000000000 */
[----:B------:R-:W1:Y:S01]  /*3970*/  MUFU.EX2 R29, R29 ;  /* 0x0000001d001d7308 */ /* 0x000e620000000800 */
[----:B---3--:R-:W-:Y:S01]  /*3980*/  FADD.FTZ R13, R25, R38 ;  /* 0x00000026190d7221 */ /* 0x008fe20000010000 */
[C---:B------:R-:W-:Y:S01]  /*3990*/  FADD.FTZ R21, R77.reuse, R40 ;  /* 0x000000284d157221 */ /* 0x040fe20000010000 */
[----:B------:R-:W-:Y:S02]  /*39a0*/  F2FP.BF16.F32.PACK_AB R168, R77, R168 ;  /* 0x000000a84da8723e */ /* 0x000fe400000010ff */
[----:B------:R-:W-:Y:S01]  /*39b0*/  @P1 PRMT R3, R22, 0x654, R3 ;  /* 0x0000065416031816 */ /* 0x000fe20000000003 */
[----:B------:R-:W-:Y:S01]  /*39c0*/  FADD.FTZ R40, R170, R21 ;  /* 0x00000015aa287221 */ /* 0x000fe20000010000 */
[----:B------:R-:W-:Y:S01]  /*39d0*/  F2FP.BF16.F32.PACK_AB R170, R79, R170 ;  /* 0x000000aa4faa723e */ /* 0x000fe200000010ff */
[----:B------:R-:W3:Y:S01]  /*39e0*/  MUFU.EX2 R26, R31 ;  /* 0x0000001f001a7308 */ /* 0x000ee20000000800 */
[----:B--2---:R-:W-:Y:S01]  /*39f0*/  FADD.FTZ R38, R20, R13 ;  /* 0x0000000d14267221 */ /* 0x004fe20000010000 */
[----:B------:R2:W-:Y:S01]  /*3a00*/  @P1 SYNCS.ARRIVE.TRANS64.RED.A1T0 RZ, [R3+URZ], RZ ;  /* 0x000000ff03ff19a7 */ /* 0x0005e2000810043f */
[----:B------:R-:W-:-:S02]  /*3a10*/  F2FP.BF16.F32.PACK_AB R177, R14, R15 ;  /* 0x0000000f0eb1723e */ /* 0x000fc400000010ff */
[----:B------:R-:W-:-:S03]  /*3a20*/  F2FP.BF16.F32.PACK_AB R179, R20, R25 ;  /* 0x0000001914b3723e */ /* 0x000fc600000010ff */
[----:B------:R-:W2:Y:S01]  /*3a30*/  MUFU.EX2 R33, R33 ;  /* 0x0000002100217308 */ /* 0x000ea20000000800 */
[----:B-1----:R-:W-:-:S07]  /*3a40*/  FADD.FTZ R13, R29, R38 ;  /* 0x000000261d0d7221 */ /* 0x002fce0000010000 */
[----:B------:R-:W1:Y:S01]  /*3a50*/  MUFU.EX2 R28, R35 ;  /* 0x00000023001c7308 */ /* 0x000e620000000800 */
[C---:B---3--:R-:W-:Y:S01]  /*3a60*/  FADD.FTZ R38, R26.reuse, R13 ;  /* 0x0000000d1a267221 */ /* 0x048fe20000010000 */
[----:B------:R-:W-:Y:S01]  /*3a70*/  FADD.FTZ R13, R79, R40 ;  /* 0x000000284f0d7221 */ /* 0x000fe20000010000 */
[----:B------:R-:W-:-:S03]  /*3a80*/  F2FP.BF16.F32.PACK_AB R173, R26, R29 ;  /* 0x0000001d1aad723e */ /* 0x000fc600000010ff */
[----:B------:R-:W-:Y:S01]  /*3a90*/  FADD.FTZ R42, R152, R13 ;  /* 0x0000000d982a7221 */ /* 0x000fe20000010000 */
[----:B------:R-:W-:Y:S01]  /*3aa0*/  F2FP.BF16.F32.PACK_AB R152, R81, R152 ;  /* 0x000000985198723e */ /* 0x000fe200000010ff */
[----:B------:R-:W3:Y:S01]  /*3ab0*/  MUFU.EX2 R37, R37 ;  /* 0x0000002500257308 */ /* 0x000ee20000000800 */
[----:B--2---:R-:W-:Y:S01]  /*3ac0*/  FADD.FTZ R3, R33, R38 ;  /* 0x0000002621037221 */ /* 0x004fe20000010000 */
[----:B------:R-:W-:-:S04]  /*3ad0*/  FADD.FTZ R13, R81, R42 ;  /* 0x0000002a510d7221 */ /* 0x000fc80000010000 */
[----:B------:R-:W-:Y:S01]  /*3ae0*/  FADD.FTZ R42, R154, R13 ;  /* 0x0000000d9a2a7221 */ /* 0x000fe20000010000 */
[C---:B------:R-:W-:Y:S01]  /*3af0*/  F2FP.BF16.F32.PACK_AB R154, R83.reuse, R154 ;  /* 0x0000009a539a723e */ /* 0x040fe200000010ff */
[----:B------:R-:W2:Y:S01]  /*3b00*/  MUFU.EX2 R30, R39 ;  /* 0x00000027001e7308 */ /* 0x000ea20000000800 */
[C---:B-1----:R-:W-:Y:S01]  /*3b10*/  FADD.FTZ R40, R28.reuse, R3 ;  /* 0x000000031c287221 */ /* 0x042fe20000010000 */
[----:B------:R-:W-:Y:S01]  /*3b20*/  FADD.FTZ R13, R83, R42 ;  /* 0x0000002a530d7221 */ /* 0x000fe20000010000 */
[----:B------:R-:W-:-:S03]  /*3b30*/  F2FP.BF16.F32.PACK_AB R175, R28, R33 ;  /* 0x000000211caf723e */ /* 0x000fc600000010ff */
[----:B------:R-:W-:Y:S01]  /*3b40*/  FADD.FTZ R42, R156, R13 ;  /* 0x0000000d9c2a7221 */ /* 0x000fe20000010000 */
[----:B------:R-:W-:Y:S01]  /*3b50*/  F2FP.BF16.F32.PACK_AB R156, R123, R156 ;  /* 0x0000009c7b9c723e */ /* 0x000fe200000010ff */
[----:B------:R-:W1:Y:S01]  /*3b60*/  MUFU.EX2 R41, R41 ;  /* 0x0000002900297308 */ /* 0x000e620000000800 */
[----:B---3--:R-:W-:Y:S01]  /*3b70*/  FADD.FTZ R3, R37, R40 ;  /* 0x0000002825037221 */ /* 0x008fe20000010000 */
[----:B------:R-:W-:Y:S01]  /*3b80*/  FADD.FTZ R42, R123, R42 ;  /* 0x0000002a7b2a7221 */ /* 0x000fe20000010000 */
[----:B------:R-:W-:-:S03]  /*3b90*/  CS2R R122, SRZ ;  /* 0x00000000007a7805 */ /* 0x000fc6000001ff00 */
[----:B------:R-:W-:Y:S02]  /*3ba0*/  FADD.FTZ R13, R125, R42 ;  /* 0x0000002a7d0d7221 */ /* 0x000fe40000010000 */
[----:B------:R-:W3:Y:S01]  /*3bb0*/  MUFU.EX2 R32, R43 ;  /* 0x0000002b00207308 */ /* 0x000ee20000000800 */
[C---:B--2---:R-:W-:Y:S01]  /*3bc0*/  FADD.FTZ R40, R30.reuse, R3 ;  /* 0x000000031e287221 */ /* 0x044fe20000010000 */
[----:B------:R-:W-:-:S06]  /*3bd0*/  F2FP.BF16.F32.PACK_AB R169, R30, R37 ;  /* 0x000000251ea9723e */ /* 0x000fcc00000010ff */
[----:B------:R-:W2:Y:S01]  /*3be0*/  MUFU.EX2 R45, R45 ;  /* 0x0000002d002d7308 */ /* 0x000ea20000000800 */
[----:B-1----:R-:W-:-:S07]  /*3bf0*/  FADD.FTZ R3, R41, R40 ;  /* 0x0000002829037221 */ /* 0x002fce0000010000 */
[----:B------:R-:W1:Y:S01]  /*3c00*/  MUFU.EX2 R34, R47 ;  /* 0x0000002f00227308 */ /* 0x000e620000000800 */
[C---:B---3--:R-:W-:Y:S01]  /*3c10*/  FADD.FTZ R40, R32.reuse, R3 ;  /* 0x0000000320287221 */ /* 0x048fe20000010000 */
[----:B------:R-:W-:-:S06]  /*3c20*/  F2FP.BF16.F32.PACK_AB R171, R32, R41 ;  /* 0x0000002920ab723e */ /* 0x000fcc00000010ff */
[----:B------:R3:W4:Y:S01]  /*3c30*/  MUFU.EX2 R158, R127 ;  /* 0x0000007f009e7308 */ /* 0x0007220000000800 */
[----:B--2---:R-:W-:-:S07]  /*3c40*/  FADD.FTZ R3, R45, R40 ;  /* 0x000000282d037221 */ /* 0x004fce0000010000 */
[----:B------:R-:W2:Y:S01]  /*3c50*/  MUFU.EX2 R49, R49 ;  /* 0x0000003100317308 */ /* 0x000ea20000000800 */
[C---:B-1----:R-:W-:Y:S01]  /*3c60*/  FADD.FTZ R40, R34.reuse, R3 ;  /* 0x0000000322287221 */ /* 0x042fe20000010000 */
[----:B------:R-:W-:Y:S02]  /*3c70*/  F2FP.BF16.F32.PACK_AB R153, R34, R45 ;  /* 0x0000002d2299723e */ /* 0x000fe400000010ff */
[----:B---3--:R-:W-:-:S04]  /*3c80*/  CS2R R126, SRZ ;  /* 0x00000000007e7805 */ /* 0x008fc8000001ff00 */
[----:B------:R-:W1:Y:S01]  /*3c90*/  MUFU.EX2 R129, R129 ;  /* 0x0000008100817308 */ /* 0x000e620000000800 */
[C---:B----4-:R-:W-:Y:S01]  /*3ca0*/  FADD.FTZ R42, R158.reuse, R13 ;  /* 0x0000000d9e2a7221 */ /* 0x050fe20000010000 */
[----:B------:R-:W-:Y:S02]  /*3cb0*/  F2FP.BF16.F32.PACK_AB R158, R158, R125 ;  /* 0x0000007d9e9e723e */ /* 0x000fe400000010ff */
[----:B------:R-:W-:-:S04]  /*3cc0*/  CS2R R124, SRZ ;  /* 0x00000000007c7805 */ /* 0x000fc8000001ff00 */
[----:B------:R-:W3:Y:S01]  /*3cd0*/  MUFU.EX2 R36, R51 ;  /* 0x0000003300247308 */ /* 0x000ee20000000800 */
[----:B--2---:R-:W-:-:S07]  /*3ce0*/  FADD.FTZ R3, R49, R40 ;  /* 0x0000002831037221 */ /* 0x004fce0000010000 */
[----:B------:R2:W4:Y:S01]  /*3cf0*/  MUFU.EX2 R160, R131 ;  /* 0x0000008300a07308 */ /* 0x0005220000000800 */
[----:B-1----:R-:W-:-:S07]  /*3d00*/  FADD.FTZ R13, R129, R42 ;  /* 0x0000002a810d7221 */ /* 0x002fce0000010000 */
[----:B------:R-:W1:Y:S01]  /*3d10*/  MUFU.EX2 R53, R53 ;  /* 0x0000003500357308 */ /* 0x000e620000000800 */
[C---:B---3--:R-:W-:Y:S01]  /*3d20*/  FADD.FTZ R42, R36.reuse, R3 ;  /* 0x00000003242a7221 */ /* 0x048fe20000010000 */
[----:B------:R-:W-:Y:S02]  /*3d30*/  F2FP.BF16.F32.PACK_AB R155, R36, R49 ;  /* 0x00000031249b723e */ /* 0x000fe400000010ff */
[----:B--2---:R-:W-:-:S04]  /*3d40*/  CS2R R130, SRZ ;  /* 0x0000000000827805 */ /* 0x004fc8000001ff00 */
[----:B------:R-:W2:Y:S01]  /*3d50*/  MUFU.EX2 R133, R133 ;  /* 0x0000008500857308 */ /* 0x000ea20000000800 */
[C---:B----4-:R-:W-:Y:S01]  /*3d60*/  FADD.FTZ R44, R160.reuse, R13 ;  /* 0x0000000da02c7221 */ /* 0x050fe20000010000 */
[----:B------:R-:W-:Y:S02]  /*3d70*/  F2FP.BF16.F32.PACK_AB R160, R160, R129 ;  /* 0x00000081a0a0723e */ /* 0x000fe400000010ff */
[----:B------:R-:W-:-:S04]  /*3d80*/  CS2R R128, SRZ ;  /* 0x0000000000807805 */ /* 0x000fc8000001ff00 */
[----:B------:R-:W3:Y:S01]  /*3d90*/  MUFU.EX2 R0, R55 ;  /* 0x0000003700007308 */ /* 0x000ee20000000800 */
[----:B-1----:R-:W-:-:S07]  /*3da0*/  FADD.FTZ R3, R53, R42 ;  /* 0x0000002a35037221 */ /* 0x002fce0000010000 */
[----:B------:R1:W4:Y:S01]  /*3db0*/  MUFU.EX2 R162, R135 ;  /* 0x0000008700a27308 */ /* 0x0003220000000800 */
[----:B--2---:R-:W-:-:S07]  /*3dc0*/  FADD.FTZ R13, R133, R44 ;  /* 0x0000002c850d7221 */ /* 0x004fce0000010000 */
[----:B------:R-:W2:Y:S01]  /*3dd0*/  MUFU.EX2 R57, R57 ;  /* 0x0000003900397308 */ /* 0x000ea20000000800 */
[C---:B---3--:R-:W-:Y:S01]  /*3de0*/  FADD.FTZ R42, R0.reuse, R3 ;  /* 0x00000003002a7221 */ /* 0x048fe20000010000 */
[----:B------:R-:W-:Y:S02]  /*3df0*/  F2FP.BF16.F32.PACK_AB R157, R0, R53 ;  /* 0x00000035009d723e */ /* 0x000fe400000010ff */
[----:B-1----:R-:W-:-:S04]  /*3e00*/  CS2R R134, SRZ ;  /* 0x0000000000867805 */ /* 0x002fc8000001ff00 */
        /* <DEDUP_REMOVED lines=18> */
[----:B------:R-:W1:Y:S01]  /*3f30*/  MUFU.EX2 R24, R24 ;  /* 0x0000001800187308 */ /* 0x000e620000000800 */
[----:B--2---:R-:W-:-:S07]  /*3f40*/  FADD.FTZ R13, R141, R46 ;  /* 0x0000002e8d0d7221 */ /* 0x004fce0000010000 */
[----:B------:R-:W2:Y:S01]  /*3f50*/  MUFU.EX2 R85, R85 ;  /* 0x0000005500557308 */ /* 0x000ea20000000800 */
[C---:B---3--:R-:W-:Y:S01]  /*3f60*/  FADD.FTZ R44, R10.reuse, R3 ;  /* 0x000000030a2c7221 */ /* 0x048fe20000010000 */
[----:B------:R-:W-:Y:S02]  /*3f70*/  F2FP.BF16.F32.PACK_AB R161, R10, R61 ;  /* 0x0000003d0aa1723e */ /* 0x000fe400000010ff */
[----:B------:R-:W-:-:S04]  /*3f80*/  MOV R10, 0x3f800000 ;  /* 0x3f800000000a7802 */ /* 0x000fc80000000f00 */
[----:B------:R3:W4:Y:S01]  /*3f90*/  MUFU.EX2 R40, R91 ;  /* 0x0000005b00287308 */ /* 0x0007220000000800 */
[C---:B-1----:R-:W-:Y:S01]  /*3fa0*/  FADD.FTZ R3, R24.reuse, R13 ;  /* 0x0000000d18037221 */ /* 0x042fe20000010000 */
[----:B------:R-:W-:Y:S02]  /*3fb0*/  F2FP.BF16.F32.PACK_AB R166, R24, R141 ;  /* 0x0000008d18a6723e */ /* 0x000fe400000010ff */
[----:B------:R-:W-:-:S04]  /*3fc0*/  CS2R R140, SRZ ;  /* 0x00000000008c7805 */ /* 0x000fc8000001ff00 */
[----:B------:R-:W1:Y:S01]  /*3fd0*/  MUFU.EX2 R93, R93 ;  /* 0x0000005d005d7308 */ /* 0x000e620000000800 */
[----:B--2---:R-:W-:Y:S01]  /*3fe0*/  FADD.FTZ R13, R85, R44 ;  /* 0x0000002c550d7221 */ /* 0x004fe20000010000 */
[----:B---3--:R-:W-:-:S06]  /*3ff0*/  CS2R R90, SRZ ;  /* 0x00000000005a7805 */ /* 0x008fcc000001ff00 */
[----:B------:R2:W3:Y:S01]  /*4000*/  MUFU.EX2 R42, R95 ;  /* 0x0000005f002a7308 */ /* 0x0004e20000000800 */
[C---:B----4-:R-:W-:Y:S01]  /*4010*/  FADD.FTZ R12, R40.reuse, R13 ;  /* 0x0000000d280c7221 */ /* 0x050fe20000010000 */
[----:B------:R-:W-:-:S06]  /*4020*/  F2FP.BF16.F32.PACK_AB R163, R40, R85 ;  /* 0x0000005528a3723e */ /* 0x000fcc00000010ff */
[----:B------:R-:W4:Y:S01]  /*4030*/  MUFU.EX2 R97, R97 ;  /* 0x0000006100617308 */ /* 0x000f220000000800 */
[----:B-1----:R-:W-:Y:S01]  /*4040*/  FADD.FTZ R11, R93, R12 ;  /* 0x0000000c5d0b7221 */ /* 0x002fe20000010000 */
[----:B--2---:R-:W-:-:S06]  /*4050*/  CS2R R94, SRZ ;  /* 0x00000000005e7805 */ /* 0x004fcc000001ff00 */
[----:B------:R-:W1:Y:S01]  /*4060*/  MUFU.EX2 R6, R87 ;  /* 0x0000005700067308 */ /* 0x000e620000000800 */
[C---:B---3--:R-:W-:Y:S01]  /*4070*/  FADD.FTZ R12, R42.reuse, R11 ;  /* 0x0000000b2a0c7221 */ /* 0x048fe20000010000 */
[----:B------:R-:W-:Y:S02]  /*4080*/  F2FP.BF16.F32.PACK_AB R165, R42, R93 ;  /* 0x0000005d2aa5723e */ /* 0x000fe400000010ff */
[----:B------:R-:W-:Y:S01]  /*4090*/  CS2R R92, SRZ ;  /* 0x00000000005c7805 */ /* 0x000fe2000001ff00 */
[----:B----4-:R-:W-:-:S04]  /*40a0*/  FADD.FTZ R11, R97, R12 ;  /* 0x0000000c610b7221 */ /* 0x010fc80000010000 */
[C---:B-1----:R-:W-:Y:S01]  /*40b0*/  FADD.FTZ R0, R6.reuse, R11 ;  /* 0x0000000b06007221 */ /* 0x042fe20000010000 */
[----:B------:R-:W-:Y:S01]  /*40c0*/  F2FP.BF16.F32.PACK_AB R167, R6, R97 ;  /* 0x0000006106a7723e */ /* 0x000fe200000010ff */
[----:B------:R-:W-:Y:S01]  /*40d0*/  IMAD.MOV.U32 R6, RZ, RZ, 0x3f800000 ;  /* 0x3f800000ff067424 */ /* 0x000fe200078e00ff */
[----:B------:R-:W-:Y:S01]  /*40e0*/  CS2R R96, SRZ ;  /* 0x0000000000607805 */ /* 0x000fe2000001ff00 */
[----:B------:R-:W-:Y:S06]  /*40f0*/  @!P2 BRA `(.L_x_136) ;  /* 0x00000028007ca947 */ /* 0x000fec0003800000 */
[----:B------:R-:W-:Y:S01]  /*4100*/  VIADD R192, R192, 0xfffffffe ;  /* 0xfffffffec0c07836 */ /* 0x000fe20000000000 */
[----:B------:R-:W-:Y:S01]  /*4110*/  MOV R151, RZ ;  /* 0x000000ff00977202 */ /* 0x000fe20000000f00 */
[----:B------:R-:W-:Y:S01]  /*4120*/  IMAD.MOV.U32 R14, RZ, RZ, R9 ;  /* 0x000000ffff0e7224 */ /* 0x000fe200078e0009 */
[----:B------:R-:W-:Y:S01]  /*4130*/  UMOV UR4, UR39 ;  /* 0x0000002700047c82 */ /* 0x000fe20008000000 */
[----:B------:R-:W-:Y:S01]  /*4140*/  IMAD.MOV.U32 R12, RZ, RZ, R7 ;  /* 0x000000ffff0c7224 */ /* 0x000fe200078e0007 */
[----:B------:R-:W-:Y:S01]  /*4150*/  UMOV UR5, UR38 ;  /* 0x0000002600057c82 */ /* 0x000fe20008000000 */
[----:B------:R-:W-:Y:S01]  /*4160*/  IMAD.MOV.U32 R6, RZ, RZ, 0x3f800000 ;  /* 0x3f800000ff067424 */ /* 0x000fe200078e00ff */
[----:B------:R-:W-:-:S06]  /*4170*/  ULDC UR6, c[0x0][0x9d8] ;  /* 0x0002760000067ab9 */ /* 0x000fcc0000000800 */
.L_x_147:
[----:B------:R-:W-:-:S04]  /*4180*/  UIADD3 UR7, UR5, 0x1, URZ ;  /* 0x0000000105077890 */ /* 0x000fc8000fffe03f */
[----:B------:R-:W-:-:S04]  /*4190*/  UISETP.NE.AND UP0, UPT, UR7, 0x2, UPT ;  /* 0x000000020700788c */ /* 0x000fc8000bf05270 */
[----:B------:R-:W-:Y:S02]  /*41a0*/  USEL UR39, URZ, 0x1, UP0 ;  /* 0x000000013f277887 */ /* 0x000fe40008000000 */
[----:B------:R-:W-:Y:S02]  /*41b0*/  USEL UR38, UR7, URZ, UP0 ;  /* 0x0000003f07267287 */ /* 0x000fe40008000000 */
[----:B------:R-:W-:Y:S01]  /*41c0*/  ULOP3.LUT UR39, UR4, UR39, URZ, 0x3c, !UPT ;  /* 0x0000002704277292 */ /* 0x000fe2000f8e3c3f */
[----:B------:R-:W-:Y:S11]  /*41d0*/  @!P0 BRA `(.L_x_137) ;  /* 0x0000000000048947 */ /* 0x000ff60003800000 */
[----:B------:R-:W-:Y:S01]  /*41e0*/  BPT.TRAP 0x1 ;  /* 0x000000040000795c */ /* 0x000fe20000300000 */
.L_x_137:
[----:B------:R-:W-:Y:S01]  /*41f0*/  ULEA UR7, UR38, UR60, 0x3 ;  /* 0x0000003c26077291 */ /* 0x000fe2000f8e183f */
[----:B------:R-:W-:-:S05]  /*4200*/  IMAD.U32 R7, RZ, RZ, UR39 ;  /* 0x00000027ff077e24 */ /* 0x000fca000f8e00ff */
[----:B------:R-:W-:-:S04]  /*4210*/  SHF.L.U32 R7, R7, 0x1f, RZ ;  /* 0x0000001f07077819 */ /* 0x000fc800000006ff */
[----:B------:R1:W2:Y:S01]  /*4220*/  SYNCS.PHASECHK.TRANS64.TRYWAIT P1, [UR7+0x34830], R7 ;  /* 0x03483007ff0075a7 */ /* 0x0002a20008020147 */
[----:B------:R-:W-:Y:S05]  /*4230*/  @!P0 BRA `(.L_x_138) ;  /* 0x0000000000048947 */ /* 0x000fea0003800000 */
[----:B------:R-:W-:Y:S01]  /*4240*/  BPT.TRAP 0x1 ;  /* 0x000000040000795c */ /* 0x000fe20000300000 */
.L_x_138:
[----:B--2---:R-:W-:Y:S05]  /*4250*/  @P1 BRA `(.L_x_139) ;  /* 0x0000000000081947 */ /* 0x004fea0003800000 */
[----:B------:R-:W2:Y:S02]  /*4260*/  SYNCS.PHASECHK.TRANS64.TRYWAIT P1, [UR7+0x34830], R7 ;  /* 0x03483007ff0075a7 */ /* 0x000ea40008020147 */
[----:B--2---:R-:W-:Y:S05]  /*4270*/  @!P1 BRA `(.L_x_140) ;  /* 0x0000007400809947 */ /* 0x004fea0003800000 */
.L_x_139:
        /* <DEDUP_REMOVED lines=139> */
.L_x_141:
[----:B------:R-:W-:Y:S01]  /*4b30*/  ULEA UR10, UR5, UR60, 0x3 ;  /* 0x0000003c050a7291 */ /* 0x000fe2000f8e183f */
[----:B------:R-:W-:-:S05]  /*4b40*/  IMAD.U32 R6, RZ, RZ, UR4 ;  /* 0x00000004ff067e24 */ /* 0x000fca000f8e00ff */
[----:B------:R-:W-:-:S04]  /*4b50*/  SHF.L.U32 R6, R6, 0x1f, RZ ;  /* 0x0000001f06067819 */ /* 0x000fc800000006ff */
[----:B------:R3:W4:Y:S01]  /*4b60*/  SYNCS.PHASECHK.TRANS64.TRYWAIT P1, [UR10+0x34850], R6 ;  /* 0x03485006ff0075a7 */ /* 0x000722000802014a */
[----:B------:R-:W-:Y:S05]  /*4b70*/  @!P0 BRA `(.L_x_142) ;  /* 0x0000000000048947 */ /* 0x000fea0003800000 */
[----:B------:R-:W-:Y:S01]  /*4b80*/  BPT.TRAP 0x1 ;  /* 0x000000040000795c */ /* 0x000fe20000300000 */
.L_x_142:
[----:B----4-:R-:W-:Y:S05]  /*4b90*/  @P1 BRA `(.L_x_143) ;  /* 0x0000000000081947 */ /* 0x010fea0003800000 */
[----:B------:R-:W4:Y:S02]  /*4ba0*/  SYNCS.PHASECHK.TRANS64.TRYWAIT P1, [UR10+0x34850], R6 ;  /* 0x03485006ff0075a7 */ /* 0x000f24000802014a */
[----:B----4-:R-:W-:Y:S05]  /*4bb0*/  @!P1 BRA `(.L_x_144) ;  /* 0x0000006c00489947 */ /* 0x010fea0003800000 */
.L_x_143:
[----:B------:R-:W-:Y:S01]  /*4bc0*/  UIADD3 UR4, UR60, 0x400, URZ ;  /* 0x000004003c047890 */ /* 0x000fe2000fffe03f */
[----:B------:R-:W-:Y:S01]  /*4bd0*/  WARPGROUP.ARRIVE ;  /* 0x00000000000079c5 */ /* 0x000fe20000000000 */
[----:B------:R-:W-:Y:S02]  /*4be0*/  UMOV UR15, 0x40000040 ;  /* 0x40000040000f7882 */ /* 0x000fe40000000000 */
[----:B------:R-:W-:-:S04]  /*4bf0*/  USHF.R.U32.HI UR4, URZ, 0x4, UR4 ;  /* 0x000000043f047899 */ /* 0x000fc80008011604 */
[----:B------:R-:W-:-:S04]  /*4c00*/  ULOP3.LUT UR4, UR4, 0x3fff, URZ, 0xc0, !UPT ;  /* 0x00003fff04047892 */ /* 0x000fc8000f8ec03f */
[----:B------:R-:W-:-:S04]  /*4c10*/  ULOP3.LUT UR4, UR4, 0x4000000, URZ, 0xfc, !UPT ;  /* 0x0400000004047892 */ /* 0x000fc8000f8efc3f */
[----:B------:R-:W-:-:S07]  /*4c20*/  ULEA UR4, UR5, UR4, 0xb ;  /* 0x0000000405047291 */ /* 0x000fce000f8e583f */
[----:B------:R-:W-:Y:S02]  /*4c30*/  UMOV UR14, UR4 ;  /* 0x00000004000e7c82 */ /* 0x000fe40008000000 */
[----:B------:R-:W-:Y:S01]  /*4c40*/  HGMMA.64x128x16.F32.BF16 R88, R180, gdesc[UR12].tnspB, R88, gsb0 ;  /* 0x41e0000cb4587df0 */ /* 0x000fe20008001858 */
[----:B------:R-:W-:Y:S01]  /*4c50*/  UIADD3 UR14, UR4, 0x80, URZ ;  /* 0x00000080040e7890 */ /* 0x000fe2000fffe03f */
[----:B------:R-:W-:Y:S01]  /*4c60*/  UMOV UR15, 0x40000040 ;  /* 0x40000040000f7882 */ /* 0x000fe20000000000 */
[----:B------:R-:W-:Y:S02]  /*4c70*/  WARPGROUP.DEPBAR.LE gsb0, 0x0 ;  /* 0x00008000000079c5 */ /* 0x000fe40000010000 */
[----:B------:R-:W-:-:S07]  /*4c80*/  WARPGROUP.ARRIVE ;  /* 0x00000000000079c5 */ /* 0x000fce0000000000 */
        /* <DEDUP_REMOVED lines=30> */
[----:B------:R-:W-:Y:S03]  /*4e70*/  HGMMA.64x128x16.F32.BF16 R88, R164, gdesc[UR12].tnspB, R88, gsb0 ;  /* 0x41e0000ca4587df0 */ /* 0x000fe60008001858 */
[----:B------:R-:W-:Y:S02]  /*4e80*/  WARPGROUP.DEPBAR.LE gsb0, 0x0 ;  /* 0x00008000000079c5 */ /* 0x000fe40000010000 */
[----:B------:R-:W-:Y:S05]  /*4e90*/  @!P0 BRA `(.L_x_145) ;  /* 0x0000000000048947 */ /* 0x000fea0003800000 */
[----:B------:R-:W-:Y:S01]  /*4ea0*/  BPT.TRAP 0x1 ;  /* 0x000000040000795c */ /* 0x000fe20000300000 */
.L_x_145:
        /* <DEDUP_REMOVED lines=14> */
[----:B------:R-:W4:Y:S01]  /*4f90*/  MUFU.TANH R155, R155 ;  /* 0x0000009b009b7308 */ /* 0x000f220000002400 */
        /* <DEDUP_REMOVED lines=8> */
[----:B-1-3--:R-:W-:Y:S01]  /*5020*/  FMNMX.FTZ R6, R153, R12, !PT ;  /* 0x0000000c99067209 */ /* 0x00afe20007810000 */
[----:B------:R-:W-:Y:S01]  /*5030*/  FMUL.FTZ R35, R43, UR6 ;  /* 0x000000062b237c20 */ /* 0x000fe20008410000 */
[----:B------:R-:W-:Y:S01]  /*5040*/  FMUL.FTZ R175, R45, UR6 ;  /* 0x000000062daf7c20 */ /* 0x000fe20008410000 */
[----:B------:R-:W-:Y:S01]  /*5050*/  FMUL.FTZ R37, R46, UR6 ;  /* 0x000000062e257c20 */ /* 0x000fe20008410000 */
[----:B------:R-:W-:Y:S01]  /*5060*/  FMUL.FTZ R177, R48, UR6 ;  /* 0x0000000630b17c20 */ /* 0x000fe20008410000 */
[----:B------:R-:W-:Y:S01]  /*5070*/  FMUL.FTZ R39, R47, UR6 ;  /* 0x000000062f277c20 */ /* 0x000fe20008410000 */
[----:B------:R-:W-:Y:S01]  /*5080*/  FMUL.FTZ R179, R49, UR6 ;  /* 0x0000000631b37c20 */ /* 0x000fe20008410000 */
[----:B------:R-:W1:Y:S01]  /*5090*/  MUFU.TANH R157, R157 ;  /* 0x0000009d009d7308 */ /* 0x000e620000002400 */
[----:B----4-:R-:W-:Y:S01]  /*50a0*/  FMNMX.FTZ R6, R155, R6, !PT ;  /* 0x000000069b067209 */ /* 0x010fe20007810000 */
[----:B------:R-:W-:Y:S01]  /*50b0*/  FMUL.FTZ R41, R50, UR6 ;  /* 0x0000000632297c20 */ /* 0x000fe20008410000 */
[----:B------:R-:W-:Y:S01]  /*50c0*/  FMUL.FTZ R181, R52, UR6 ;  /* 0x0000000634b57c20 */ /* 0x000fe20008410000 */
[----:B------:R-:W-:Y:S01]  /*50d0*/  FMUL.FTZ R43, R51, UR6 ;  /* 0x00000006332b7c20 */ /* 0x000fe20008410000 */
[----:B------:R-:W-:Y:S01]  /*50e0*/  FMUL.FTZ R183, R53, UR6 ;  /* 0x0000000635b77c20 */ /* 0x000fe20008410000 */
[----:B------:R-:W-:Y:S01]  /*50f0*/  FMUL.FTZ R45, R54, UR6 ;  /* 0x00000006362d7c20 */ /* 0x000fe20008410000 */
[----:B------:R-:W-:Y:S01]  /*5100*/  FMUL.FTZ R193, R56, UR6 ;  /* 0x0000000638c17c20 */ /* 0x000fe20008410000 */
[----:B------:R-:W3:Y:S01]  /*5110*/  MUFU.TANH R13, R13 ;  /* 0x0000000d000d7308 */ /* 0x000ee20000002400 */
[----:B--2---:R-:W-:Y:S01]  /*5120*/  FMNMX.FTZ R8, R11, R14, !PT ;  /* 0x0000000e0b087209 */ /* 0x004fe20007810000 */
[----:B------:R-:W-:Y:S01]  /*5130*/  FMUL.FTZ R47, R55, UR6 ;  /* 0x00000006372f7c20 */ /* 0x000fe20008410000 */
[----:B------:R-:W-:Y:S01]  /*5140*/  FMUL.FTZ R195, R57, UR6 ;  /* 0x0000000639c37c20 */ /* 0x000fe20008410000 */
[----:B------:R-:W-:Y:S01]  /*5150*/  FMUL.FTZ R49, R58, UR6 ;  /* 0x000000063a317c20 */ /* 0x000fe20008410000 */
[----:B------:R-:W-:Y:S01]  /*5160*/  FMUL.FTZ R197, R60, UR6 ;  /* 0x000000063cc57c20 */ /* 0x000fe20008410000 */
[----:B------:R-:W-:Y:S01]  /*5170*/  FMUL.FTZ R51, R59, UR6 ;  /* 0x000000063b337c20 */ /* 0x000fe20008410000 */
[----:B------:R-:W-:Y:S01]  /*5180*/  FMUL.FTZ R199, R61, UR6 ;  /* 0x000000063dc77c20 */ /* 0x000fe20008410000 */
[----:B------:R-:W2:Y:S01]  /*5190*/  MUFU.TANH R159, R159 ;  /* 0x0000009f009f7308 */ /* 0x000ea20000002400 */
[----:B-1----:R-:W-:Y:S01]  /*51a0*/  FMNMX.FTZ R6, R157, R6, !PT ;  /* 0x000000069d067209 */ /* 0x002fe20007810000 */
[----:B------:R-:W-:Y:S01]  /*51b0*/  FMUL.FTZ R53, R62, UR6 ;  /* 0x000000063e357c20 */ /* 0x000fe20008410000 */
[----:B------:R-:W-:Y:S01]  /*51c0*/  FMUL.FTZ R201, R64, UR6 ;  /* 0x0000000640c97c20 */ /* 0x000fe20008410000 */
[----:B------:R-:W-:Y:S01]  /*51d0*/  FMUL.FTZ R55, R63, UR6 ;  /* 0x000000063f377c20 */ /* 0x000fe20008410000 */
[----:B------:R-:W-:Y:S01]  /*51e0*/  FMUL.FTZ R203, R65, UR6 ;  /* 0x0000000641cb7c20 */ /* 0x000fe20008410000 */
[----:B------:R-:W-:Y:S01]  /*51f0*/  FMUL.FTZ R57, R66, UR6 ;  /* 0x0000000642397c20 */ /* 0x000fe20008410000 */
[----:B------:R-:W-:Y:S01]  /*5200*/  FMUL.FTZ R205, R68, UR6 ;  /* 0x0000000644cd7c20 */ /* 0x000fe20008410000 */
[----:B------:R-:W1:Y:S01]  /*5210*/  MUFU.TANH R15, R15 ;  /* 0x0000000f000f7308 */ /* 0x000e620000002400 */
[----:B---3--:R-:W-:Y:S01]  /*5220*/  FMNMX.FTZ R8, R13, R8, !PT ;  /* 0x000000080d087209 */ /* 0x008fe20007810000 */
        /* <DEDUP_REMOVED lines=26> */
[----:B------:R-:W-:-:S04]  /*53d0*/  ISETP.NE.AND P1, PT, R18, RZ, PT ;  /* 0x000000ff1200720c */ /* 0x000fc80003f25270 */
        /* <DEDUP_REMOVED lines=107> */
[----:B---3--:R-:W-:-:S05]  /*5a90*/  FMNMX.FTZ R6, R217, R6, !PT ;  /* 0x00000006d9067209 */ /* 0x008fca0007810000 */
[----:B------:R-:W3:Y:S01]  /*5aa0*/  SHFL.BFLY PT, R7, R6, 0x2, 0x1f ;  /* 0x0c401f0006077f89 */ /* 0x000ee200000e0000 */
[----:B--2---:R-:W-:-:S04]  /*5ab0*/  FMNMX.FTZ R8, R83, R8, !PT ;  /* 0x0000000853087209 */ /* 0x004fc80007810000 */
[----:B-1----:R-:W-:Y:S02]  /*5ac0*/  FMNMX.FTZ R10, R85, R8, !PT ;  /* 0x00000008550a7209 */ /* 0x002fe40007810000 */
[----:B------:R-:W1:Y:S03]  /*5ad0*/  LDC R8, c[0x0][0x988] ;  /* 0x00026200ff087b82 */ /* 0x000e660000000800 */
[----:B------:R-:W2:Y:S01]  /*5ae0*/  SHFL.BFLY PT, R9, R10, 0x2, 0x1f ;  /* 0x0c401f000a097f89 */ /* 0x000ea200000e0000 */
[----:B---3--:R-:W-:-:S05]  /*5af0*/  FMNMX.FTZ R20, R6, R7, !PT ;  /* 0x0000000706147209 */ /* 0x008fca0007810000 */
[----:B------:R-:W3:Y:S01]  /*5b00*/  SHFL.BFLY PT, R7, R20, 0x1, 0x1f ;  /* 0x0c201f0014077f89 */ /* 0x000ee200000e0000 */
[----:B--2---:R-:W-:-:S05]  /*5b10*/  FMNMX.FTZ R24, R10, R9, !PT ;  /* 0x000000090a187209 */ /* 0x004fca0007810000 */
[----:B------:R-:W2:Y:S01]  /*5b20*/  SHFL.BFLY PT, R9, R24, 0x1, 0x1f ;  /* 0x0c201f0018097f89 */ /* 0x000ea200000e0000 */
[----:B---3--:R-:W-:-:S05]  /*5b30*/  FMNMX.FTZ R7, R20, R7, !PT ;  /* 0x0000000714077209 */ /* 0x008fca0007810000 */
[----:B------:R-:W-:-:S04]  /*5b40*/  FADD.FTZ R87, -R7, R12 ;  /* 0x0000000c07577221 */ /* 0x000fc80000010100 */
[----:B-1----:R-:W-:-:S04]  /*5b50*/  FMUL.FTZ R12, R87, R8 ;  /* 0x00000008570c7220 */ /* 0x002fc80000410000 */
[----:B------:R1:W-:Y:S01]  /*5b60*/  MUFU.EX2 R10, R12 ;  /* 0x0000000c000a7308 */ /* 0x0003e20000000800 */
[----:B--2---:R-:W-:-:S05]  /*5b70*/  FMNMX.FTZ R9, R24, R9, !PT ;  /* 0x0000000918097209 */ /* 0x004fca0007810000 */
[----:B------:R-:W-:Y:S01]  /*5b80*/  FADD.FTZ R87, -R9, R14 ;  /* 0x0000000e09577221 */ /* 0x000fe20000010100 */
[-C--:B------:R-:W-:Y:S01]  /*5b90*/  FMUL.FTZ R14, R7, R8.reuse ;  /* 0x00000008070e7220 */ /* 0x080fe20000410000 */
[-C--:B-1----:R-:W-:Y:S02]  /*5ba0*/  FMUL.FTZ R12, R9, R8.reuse ;  /* 0x00000008090c7220 */ /* 0x082fe40000410000 */
[-C--:B------:R-:W-:Y:S01]  /*5bb0*/  FMUL.FTZ R6, R87, R8.reuse ;  /* 0x0000000857067220 */ /* 0x080fe20000410000 */
[-CC-:B------:R-:W-:Y:S01]  /*5bc0*/  FFMA.FTZ R87, R153, R8.reuse, -R14.reuse ;  /* 0x0000000899577223 */ /* 0x180fe2000001080e */
[-CC-:B------:R-:W-:Y:S01]  /*5bd0*/  FFMA.FTZ R170, R181, R8.reuse, -R14.reuse ;  /* 0x00000008b5aa7223 */ /* 0x180fe2000001080e */
[-C--:B------:R-:W-:Y:S01]  /*5be0*/  FFMA.FTZ R182, R157, R8.reuse, -R14 ;  /* 0x000000089db67223 */ /* 0x080fe2000001080e */
[-C--:B------:R-:W-:Y:S01]  /*5bf0*/  FFMA.FTZ R181, R11, R8.reuse, -R12 ;  /* 0x000000080bb57223 */ /* 0x080fe2000001080c */
[-CC-:B------:R-:W-:Y:S01]  /*5c00*/  FFMA.FTZ R180, R155, R8.reuse, -R14.reuse ;  /* 0x000000089bb47223 */ /* 0x180fe2000001080e */
        /* <DEDUP_REMOVED lines=27> */
[-C--:B------:R-:W-:Y:S01]  /*5dc0*/  FFMA.FTZ R199, R217, R8.reuse, -R14 ;  /* 0x00000008d9c77223 */ /* 0x080fe2000001080e */
[-CC-:B------:R-:W-:Y:S01]  /*5dd0*/  FFMA.FTZ R14, R13, R8.reuse, -R12.reuse ;  /* 0x000000080d0e7223 */ /* 0x180fe2000001080c */
[----:B------:R-:W1:Y:S01]  /*5de0*/  MUFU.EX2 R87, R87 ;  /* 0x0000005700577308 */ /* 0x000e620000000800 */
        /* <DEDUP_REMOVED lines=16> */
[----:B-1----:R-:W-:Y:S01]  /*5ef0*/  FFMA.FTZ R3, R10, R3, R87 ;  /* 0x000000030a037223 */ /* 0x002fe20000010057 */
[-CC-:B------:R-:W-:Y:S01]  /*5f00*/  FFMA.FTZ R11, R49, R8.reuse, -R12.reuse ;  /* 0x00000008310b7223 */ /* 0x180fe2000001080c */
[-CC-:B------:R-:W-:Y:S01]  /*5f10*/  FFMA.FTZ R36, R51, R8.reuse, -R12.reuse ;  /* 0x0000000833247223 */ /* 0x180fe2000001080c */
[-CC-:B------:R-:W-:Y:S01]  /*5f20*/  FFMA.FTZ R13, R53, R8.reuse, -R12.reuse ;  /* 0x00000008350d7223 */ /* 0x180fe2000001080c */
[-CC-:B------:R-:W-:Y:S01]  /*5f30*/  FFMA.FTZ R38, R55, R8.reuse, -R12.reuse ;  /* 0x0000000837267223 */ /* 0x180fe2000001080c */
[-CC-:B------:R-:W-:Y:S01]  /*5f40*/  FFMA.FTZ R67, R67, R8.reuse, -R12.reuse ;  /* 0x0000000843437223 */ /* 0x180fe2000001080c */
[-CC-:B------:R-:W-:Y:S01]  /*5f50*/  FFMA.FTZ R71, R71, R8.reuse, -R12.reuse ;  /* 0x0000000847477223 */ /* 0x180fe2000001080c */
[----:B------:R-:W1:Y:S01]  /*5f60*/  MUFU.EX2 R180, R180 ;  /* 0x000000b400b47308 */ /* 0x000e620000000800 */
[-CC-:B------:R-:W-:Y:S01]  /*5f70*/  FFMA.FTZ R75, R75, R8.reuse, -R12.reuse ;  /* 0x000000084b4b7223 */ /* 0x180fe2000001080c */
[-CC-:B------:R-:W-:Y:S01]  /*5f80*/  FFMA.FTZ R77, R77, R8.reuse, -R12.reuse ;  /* 0x000000084d4d7223 */ /* 0x180fe2000001080c */
[-CC-:B------:R-:W-:Y:S01]  /*5f90*/  FFMA.FTZ R79, R79, R8.reuse, -R12.reuse ;  /* 0x000000084f4f7223 */ /* 0x180fe2000001080c */
[----:B------:R-:W-:-:S04]  /*5fa0*/  FFMA.FTZ R83, R83, R8, -R12 ;  /* 0x0000000853537223 */ /* 0x000fc8000001080c */
[----:B------:R-:W3:Y:S01]  /*5fb0*/  MUFU.EX2 R14, R14 ;  /* 0x0000000e000e7308 */ /* 0x000ee20000000800 */
[----:B--2---:R-:W-:-:S07]  /*5fc0*/  FFMA.FTZ R15, R6, R0, R181 ;  /* 0x00000000060f7223 */ /* 0x004fce00000100b5 */
[----:B------:R-:W2:Y:S01]  /*5fd0*/  MUFU.EX2 R182, R182 ;  /* 0x000000b600b67308 */ /* 0x000ea20000000800 */
[----:B-1----:R-:W-:-:S07]  /*5fe0*/  FADD.FTZ R3, R180, R3 ;  /* 0x00000003b4037221 */ /* 0x002fce0000010000 */
[----:B------:R-:W1:Y:S01]  /*5ff0*/  MUFU.EX2 R183, R183 ;  /* 0x000000b700b77308 */ /* 0x000e620000000800 */
[----:B---3--:R-:W-:Y:S01]  /*6000*/  FADD.FTZ R0, R14, R15 ;  /* 0x0000000f0e007221 */ /* 0x008fe20000010000 */
[----:B------:R-:W-:-:S06]  /*6010*/  FFMA.FTZ R15, R57, R8, -R12 ;  /* 0x00000008390f7223 */ /* 0x000fcc000001080c */
[----:B------:R-:W3:Y:S01]  /*6020*/  MUFU.EX2 R153, R153 ;  /* 0x0000009900997308 */ /* 0x000ee20000000800 */
[----:B--2---:R-:W-:-:S07]  /*6030*/  FADD.FTZ R40, R182, R3 ;  /* 0x00000003b6287221 */ /* 0x004fce0000010000 */
[----:B------:R-:W2:Y:S01]  /*6040*/  MUFU.EX2 R20, R20 ;  /* 0x0000001400147308 */ /* 0x000ea20000000800 */
[----:B-1----:R-:W-:-:S07]  /*6050*/  FADD.FTZ R3, R183, R0 ;  /* 0x00000000b7037221 */ /* 0x002fce0000010000 */
[----:B------:R-:W1:Y:S01]  /*6060*/  MUFU.EX2 R176, R176 ;  /* 0x000000b000b07308 */ /* 0x000e620000000800 */
[----:B---3--:R-:W-:-:S07]  /*6070*/  FADD.FTZ R21, R153, R40 ;  /* 0x0000002899157221 */ /* 0x008fce0000010000 */
[----:B------:R-:W3:Y:S01]  /*6080*/  MUFU.EX2 R177, R177 ;  /* 0x000000b100b17308 */ /* 0x000ee20000000800 */
[----:B--2---:R-:W-:-:S07]  /*6090*/  FADD.FTZ R0, R20, R3 ;  /* 0x0000000314007221 */ /* 0x004fce0000010000 */
[----:B------:R-:W2:Y:S01]  /*60a0*/  MUFU.EX2 R155, R155 ;  /* 0x0000009b009b7308 */ /* 0x000ea20000000800 */
[----:B-1----:R-:W-:-:S07]  /*60b0*/  FADD.FTZ R40, R176, R21 ;  /* 0x00000015b0287221 */ /* 0x002fce0000010000 */
[----:B------:R-:W1:Y:S01]  /*60c0*/  MUFU.EX2 R24, R24 ;  /* 0x0000001800187308 */ /* 0x000e620000000800 */
[----:B---3--:R-:W-:-:S07]  /*60d0*/  FADD.FTZ R3, R177, R0 ;  /* 0x00000000b1037221 */ /* 0x008fce0000010000 */
[----:B------:R-:W3:Y:S01]  /*60e0*/  MUFU.EX2 R178, R178 ;  /* 0x000000b200b27308 */ /* 0x000ee20000000800 */
[----:B--2---:R-:W-:Y:S01]  /*60f0*/  FADD.FTZ R21, R155, R40 ;  /* 0x000000289b157221 */ /* 0x004fe20000010000 */
[----:B------:R-:W-:-:S06]  /*6100*/  FFMA.FTZ R40, R59, R8, -R12 ;  /* 0x000000083b287223 */ /* 0x000fcc000001080c */
        /* <DEDUP_REMOVED lines=21> */
[----:B-1----:R-:W-:Y:S01]  /*6260*/  FADD.FTZ R44, R174, R25 ;  /* 0x00000019ae2c7221 */ /* 0x002fe20000010000 */
[-CC-:B------:R-:W-:Y:S01]  /*6270*/  FFMA.FTZ R25, R65, R8.reuse, -R12.reuse ;  /* 0x0000000841197223 */ /* 0x180fe2000001080c */
[----:B------:R-:W-:-:S05]  /*6280*/  FFMA.FTZ R12, R85, R8, -R12 ;  /* 0x00000008550c7223 */ /* 0x000fca000001080c */
        /* <DEDUP_REMOVED lines=53> */
[----:B-1----:R-:W-:Y:S01]  /*65e0*/  FADD.FTZ R0, R42, R3 ;  /* 0x000000032a007221 */ /* 0x002fe20000010000 */
[----:B------:R-:W-:-:S04]  /*65f0*/  IMAD.U32 R3, RZ, RZ, UR7 ;  /* 0x00000007ff037e24 */ /* 0x000fc8000f8e00ff */
[----:B------:R-:W-:Y:S02]  /*6600*/  @P1 VIADD R3, R3, 0x34840 ;  /* 0x0003484003031836 */ /* 0x000fe40000000000 */
[----:B------:R-:W1:Y:S01]  /*6610*/  MUFU.EX2 R73, R73 ;  /* 0x0000004900497308 */ /* 0x000e620000000800 */
[----:B---3--:R-:W-:Y:S02]  /*6620*/  FADD.FTZ R44, R160, R27 ;  /* 0x0000001ba02c7221 */ /* 0x008fe40000010000 */
[----:B------:R-:W-:-:S04]  /*6630*/  @P1 PRMT R3, R22, 0x654, R3 ;  /* 0x0000065416031816 */ /* 0x000fc80000000003 */
[----:B------:R3:W-:Y:S01]  /*6640*/  @P1 SYNCS.ARRIVE.TRANS64.RED.A1T0 RZ, [R3+URZ], RZ ;  /* 0x000000ff03ff19a7 */ /* 0x0007e2000810043f */
[----:B------:R-:W4:Y:S01]  /*6650*/  MUFU.EX2 R67, R67 ;  /* 0x0000004300437308 */ /* 0x000f220000000800 */
[----:B--2---:R-:W-:-:S07]  /*6660*/  FADD.FTZ R0, R25, R0 ;  /* 0x0000000019007221 */ /* 0x004fce0000010000 */
[----:B------:R-:W2:Y:S01]  /*6670*/  MUFU.EX2 R162, R162 ;  /* 0x000000a200a27308 */ /* 0x000ea20000000800 */
[----:B-1----:R-:W-:-:S07]  /*6680*/  FADD.FTZ R27, R73, R44 ;  /* 0x0000002c491b7221 */ /* 0x002fce0000010000 */
[----:B------:R-:W1:Y:S01]  /*6690*/  MUFU.EX2 R71, R71 ;  /* 0x0000004700477308 */ /* 0x000e620000000800 */
[----:B----4-:R-:W-:-:S07]  /*66a0*/  FADD.FTZ R0, R67, R0 ;  /* 0x0000000043007221 */ /* 0x010fce0000010000 */
        /* <DEDUP_REMOVED lines=20> */
[----:B-1----:R-:W-:-:S03]  /*67f0*/  FADD.FTZ R3, R199, R44 ;  /* 0x0000002cc7037221 */ /* 0x002fc60000010000 */
[----:B---3--:R-:W-:Y:S01]  /*6800*/  FADD.FTZ R0, R27, R0 ;  /* 0x000000001b007221 */ /* 0x008fe20000010000 */
[----:B------:R-:W-:Y:S06]  /*6810*/  @!P0 BRA `(.L_x_146) ;  /* 0x0000000000048947 */ /* 0x000fec0003800000 */
[----:B------:R-:W-:Y:S01]  /*6820*/  BPT.TRAP 0x1 ;  /* 0x000000040000795c */ /* 0x000fe20000300000 */
.L_x_146:
[----:B------:R-:W-:Y:S01]  /*6830*/  ISETP.NE.AND P1, PT, R2, RZ, PT ;  /* 0x000000ff0200720c */ /* 0x000fe20003f25270 */
[----:B------:R-:W-:Y:S01]  /*6840*/  UMOV UR4, UR39 ;  /* 0x0000002700047c82 */ /* 0x000fe20008000000 */
[----:B------:R-:W-:Y:S01]  /*6850*/  MOV R12, UR10 ;  /* 0x0000000a000c7c02 */ /* 0x000fe20008000f00 */
[----:B------:R-:W-:Y:S01]  /*6860*/  UMOV UR5, UR38 ;  /* 0x0000002600057c82 */ /* 0x000fe20008000000 */
[----:B------:R-:W-:Y:S01]  /*6870*/  F2FP.BF16.F32.PACK_AB R181, R14, R181 ;  /* 0x000000b50eb5723e */ /* 0x000fe200000010ff */
[----:B------:R-:W-:Y:S01]  /*6880*/  IMAD.MOV.U32 R14, RZ, RZ, R9 ;  /* 0x000000ffff0e7224 */ /* 0x000fe200078e0009 */
[----:B------:R-:W-:Y:S02]  /*6890*/  F2FP.BF16.F32.PACK_AB R182, R153, R182 ;  /* 0x000000b699b6723e */ /* 0x000fe400000010ff */
[----:B------:R-:W-:Y:S02]  /*68a0*/  F2FP.BF16.F32.PACK_AB R176, R155, R176 ;  /* 0x000000b09bb0723e */ /* 0x000fe400000010ff */
[----:B------:R-:W-:-:S02]  /*68b0*/  F2FP.BF16.F32.PACK_AB R178, R157, R178 ;  /* 0x000000b29db2723e */ /* 0x000fc400000010ff */
[----:B------:R-:W-:Y:S01]  /*68c0*/  F2FP.BF16.F32.PACK_AB R172, R159, R172 ;  /* 0x000000ac9fac723e */ /* 0x000fe200000010ff */
[----:B------:R-:W-:Y:S01]  /*68d0*/  @P1 VIADD R12, R12, 0x34860 ;  /* 0x000348600c0c1836 */ /* 0x000fe20000000000 */
[----:B------:R-:W-:Y:S02]  /*68e0*/  F2FP.BF16.F32.PACK_AB R174, R161, R174 ;  /* 0x000000aea1ae723e */ /* 0x000fe400000010ff */
[----:B------:R-:W-:Y:S02]  /*68f0*/  F2FP.BF16.F32.PACK_AB R168, R163, R168 ;  /* 0x000000a8a3a8723e */ /* 0x000fe400000010ff */
[----:B------:R-:W-:Y:S02]  /*6900*/  @P1 PRMT R12, R19, 0x654, R12 ;  /* 0x00000654130c1816 */ /* 0x000fe4000000000c */
[----:B------:R-:W-:Y:S02]  /*6910*/  F2FP.BF16.F32.PACK_AB R170, R165, R170 ;  /* 0x000000aaa5aa723e */ /* 0x000fe400000010ff */
[----:B------:R1:W-:Y:S01]  /*6920*/  @P1 SYNCS.ARRIVE.TRANS64.RED.A1T0 RZ, [R12+URZ], RZ ;  /* 0x000000ff0cff19a7 */ /* 0x0003e2000810043f */
[C---:B------:R-:W-:Y:S01]  /*6930*/  ISETP.GT.AND P1, PT, R192.reuse, RZ, PT ;  /* 0x000000ffc000720c */ /* 0x040fe20003f24270 */
[----:B------:R-:W-:Y:S01]  /*6940*/  VIADD R192, R192, 0xffffffff ;  /* 0xffffffffc0c07836 */ /* 0x000fe20000000000 */
[----:B------:R-:W-:-:S02]  /*6950*/  F2FP.BF16.F32.PACK_AB R152, R167, R152 ;  /* 0x00000098a798723e */ /* 0x000fc400000010ff */
[----:B------:R-:W-:Y:S02]  /*6960*/  F2FP.BF16.F32.PACK_AB R180, R180, R87 ;  /* 0x00000057b4b4723e */ /* 0x000fe400000010ff */
[----:B------:R-:W-:Y:S01]  /*6970*/  F2FP.BF16.F32.PACK_AB R183, R20, R183 ;  /* 0x000000b714b7723e */ /* 0x000fe200000010ff */
[----:B-1----:R-:W-:Y:S01]  /*6980*/  IMAD.MOV.U32 R12, RZ, RZ, R7 ;  /* 0x000000ffff0c7224 */ /* 0x002fe200078e0007 */
[----:B------:R-:W-:Y:S02]  /*6990*/  F2FP.BF16.F32.PACK_AB R177, R24, R177 ;  /* 0x000000b118b1723e */ /* 0x000fe400000010ff */
[----:B------:R-:W-:Y:S02]  /*69a0*/  F2FP.BF16.F32.PACK_AB R179, R26, R179 ;  /* 0x000000b31ab3723e */ /* 0x000fe400000010ff */
[----:B------:R-:W-:Y:S02]  /*69b0*/  F2FP.BF16.F32.PACK_AB R173, R28, R173 ;  /* 0x000000ad1cad723e */ /* 0x000fe400000010ff */
[----:B------:R-:W-:-:S02]  /*69c0*/  F2FP.BF16.F32.PACK_AB R175, R30, R175 ;  /* 0x000000af1eaf723e */ /* 0x000fc400000010ff */
[----:B------:R-:W-:Y:S02]  /*69d0*/  F2FP.BF16.F32.PACK_AB R169, R32, R169 ;  /* 0x000000a920a9723e */ /* 0x000fe400000010ff */
[----:B------:R-:W-:Y:S02]  /*69e0*/  F2FP.BF16.F32.PACK_AB R171, R34, R171 ;  /* 0x000000ab22ab723e */ /* 0x000fe400000010ff */
        /* <DEDUP_REMOVED lines=14> */
[----:B------:R-:W-:Y:S01]  /*6ad0*/  F2FP.BF16.F32.PACK_AB R167, R27, R83 ;  /* 0x000000531ba7723e */ /* 0x000fe200000010ff */
[----:B------:R-:W-:Y:S06]  /*6ae0*/  @P1 BRA `(.L_x_147) ;  /* 0xffffffd400a41947 */ /* 0x000fec000383ffff */
.L_x_136:
        /* <DEDUP_REMOVED lines=67> */
.L_x_148:
[----:B------:R-:W-:Y:S01]  /*6f20*/  ULEA UR5, UR38, UR60, 0x3 ;  /* 0x0000003c26057291 */ /* 0x000fe2000f8e183f */
[----:B------:R-:W-:-:S04]  /*6f30*/  MOV R4, UR39 ;  /* 0x0000002700047c02 */ /* 0x000fc80008000f00 */
[----:B------:R-:W-:-:S04]  /*6f40*/  SHF.L.U32 R4, R4, 0x1f, RZ ;  /* 0x0000001f04047819 */ /* 0x000fc800000006ff */
[----:B------:R1:W2:Y:S01]  /*6f50*/  SYNCS.PHASECHK.TRANS64.TRYWAIT P1, [UR5+0x34850], R4 ;  /* 0x03485004ff0075a7 */ /* 0x0002a20008020145 */
[----:B------:R-:W-:Y:S05]  /*6f60*/  @!P0 BRA `(.L_x_149) ;  /* 0x0000000000048947 */ /* 0x000fea0003800000 */
[----:B------:R-:W-:Y:S01]  /*6f70*/  BPT.TRAP 0x1 ;  /* 0x000000040000795c */ /* 0x000fe20000300000 */
.L_x_149:
[----:B--2---:R-:W-:Y:S05]  /*6f80*/  @P1 BRA `(.L_x_150) ;  /* 0x0000000000081947 */ /* 0x004fea0003800000 */
[----:B------:R-:W2:Y:S02]  /*6f90*/  SYNCS.PHASECHK.TRANS64.TRYWAIT P1, [UR5+0x34850], R4 ;  /* 0x03485004ff0075a7 */ /* 0x000ea40008020145 */
[----:B--2---:R-:W-:Y:S05]  /*6fa0*/  @!P1 BRA `(.L_x_151) ;  /* 0x0000004800649947 */ /* 0x004fea0003800000 */
.L_x_150:
[----:B------:R-:W-:Y:S01]  /*6fb0*/  UIADD3 UR4, UR60, 0x400, URZ ;  /* 0x000004003c047890 */ /* 0x000fe2000fffe03f */
[----:B------:R-:W-:Y:S01]  /*6fc0*/  WARPGROUP.ARRIVE ;  /* 0x00000000000079c5 */ /* 0x000fe20000000000 */
[----:B------:R-:W-:Y:S01]  /*6fd0*/  UMOV UR7, 0x40000040 ;  /* 0x4000004000077882 */ /* 0x000fe20000000000 */
[----:B-12---:R-:W1:Y:S01]  /*6fe0*/  SHFL.BFLY PT, R4, R3, 0x2, 0x1f ;  /* 0x0c401f0003047f89 */ /* 0x006e6200000e0000 */
[----:B------:R-:W-:Y:S01]  /*6ff0*/  USHF.R.U32.HI UR4, URZ, 0x4, UR4 ;  /* 0x000000043f047899 */ /* 0x000fe20008011604 */
[----:B------:R-:W-:Y:S02]  /*7000*/  IMAD.MOV.U32 R12, RZ, RZ, RZ ;  /* 0x000000ffff0c7224 */ /* 0x000fe400078e00ff */
[----:B------:R-:W2:Y:S01]  /*7010*/  SHFL.BFLY PT, R5, R0, 0x2, 0x1f ;  /* 0x0c401f0000057f89 */ /* 0x000ea200000e0000 */
[----:B------:R-:W-:-:S04]  /*7020*/  ULOP3.LUT UR4, UR4, 0x3fff, URZ, 0xc0, !UPT ;  /* 0x00003fff04047892 */ /* 0x000fc8000f8ec03f */
[----:B------:R-:W-:-:S04]  /*7030*/  ULOP3.LUT UR4, UR4, 0x4000000, URZ, 0xfc, !UPT ;  /* 0x0400000004047892 */ /* 0x000fc8000f8efc3f */
[----:B------:R-:W-:-:S07]  /*7040*/  ULEA UR4, UR38, UR4, 0xb ;  /* 0x0000000426047291 */ /* 0x000fce000f8e583f */
[----:B------:R-:W-:Y:S02]  /*7050*/  UMOV UR6, UR4 ;  /* 0x0000000400067c82 */ /* 0x000fe40008000000 */
[----:B------:R-:W-:Y:S01]  /*7060*/  HGMMA.64x128x16.F32.BF16 R24, R180, gdesc[UR4].tnspB, R24, gsb0 ;  /* 0x41e00004b4187df0 */ /* 0x000fe20008001818 */
[----:B------:R-:W-:Y:S01]  /*7070*/  UIADD3 UR6, UR4, 0x80, URZ ;  /* 0x0000008004067890 */ /* 0x000fe2000fffe03f */
[----:B-1----:R-:W-:Y:S01]  /*7080*/  FADD.FTZ R4, R4, R3 ;  /* 0x0000000304047221 */ /* 0x002fe20000010000 */
[----:B------:R-:W-:Y:S01]  /*7090*/  UMOV UR7, 0x40000040 ;  /* 0x4000004000077882 */ /* 0x000fe20000000000 */
[----:B------:R-:W-:Y:S02]  /*70a0*/  IMAD.MOV.U32 R3, RZ, RZ, -0x800000 ;  /* 0xff800000ff037424 */ /* 0x000fe400078e00ff */
[----:B--2---:R-:W-:Y:S01]  /*70b0*/  FADD.FTZ R6, R5, R0 ;  /* 0x0000000005067221 */ /* 0x004fe20000010000 */
[----:B------:R-:W-:Y:S01]  /*70c0*/  IMAD.MOV.U32 R0, RZ, RZ, -0x800000 ;  /* 0xff800000ff007424 */ /* 0x000fe200078e00ff */
[----:B------:R-:W1:Y:S04]  /*70d0*/  SHFL.BFLY PT, R5, R4, 0x1, 0x1f ;  /* 0x0c201f0004057f89 */ /* 0x000e6800000e0000 */
[----:B------:R-:W2:Y:S01]  /*70e0*/  SHFL.BFLY PT, R11, R6, 0x1, 0x1f ;  /* 0x0c201f00060b7f89 */ /* 0x000ea200000e0000 */
[----:B-1----:R-:W-:Y:S01]  /*70f0*/  FADD.FTZ R14, R4, R5 ;  /* 0x00000005040e7221 */ /* 0x002fe20000010000 */
[----:B------:R-:W-:-:S02]  /*7100*/  IMAD.MOV.U32 R5, RZ, RZ, RZ ;  /* 0x000000ffff057224 */ /* 0x000fc400078e00ff */
[----:B--2---:R-:W-:Y:S02]  /*7110*/  FADD.FTZ R15, R6, R11 ;  /* 0x0000000b060f7221 */ /* 0x004fe40000010000 */
[----:B------:R-:W-:-:S03]  /*7120*/  FSETP.NE.FTZ.AND P1, PT, R14, RZ, PT ;  /* 0x000000ff0e00720b */ /* 0x000fc60003f35000 */
[----:B------:R-:W-:-:S10]  /*7130*/  FSETP.NE.FTZ.AND P2, PT, R15, RZ, PT ;  /* 0x000000ff0f00720b */ /* 0x000fd40003f55000 */
[----:B------:R-:W1:Y:S01]  /*7140*/  @P1 MUFU.LG2 R10, R14 ;  /* 0x0000000e000a1308 */ /* 0x000e620000000c00 */
[C---:B------:R-:W-:Y:S02]  /*7150*/  @P1 FMUL.FTZ R4, R8.reuse, 0.69314718246459960938 ;  /* 0x3f31721808041820 */ /* 0x040fe40000410000 */
[----:B------:R-:W-:-:S05]  /*7160*/  @P2 FMUL.FTZ R21, R8, 0.69314718246459960938 ;  /* 0x3f31721808152820 */ /* 0x000fca0000410000 */
[----:B------:R-:W2:Y:S08]  /*7170*/  @P2 MUFU.LG2 R13, R15 ;  /* 0x0000000f000d2308 */ /* 0x000eb00000000c00 */
[----:B------:R3:W4:Y:S01]  /*7180*/  @P1 MUFU.RCP R5, R14 ;  /* 0x0000000e00051308 */ /* 0x0007220000001000 */
[----:B-1----:R-:W-:-:S04]  /*7190*/  @P1 FMUL.FTZ R11, R10, 0.69314718246459960938 ;  /* 0x3f3172180a0b1820 */ /* 0x002fc80000410000 */
[----:B------:R-:W-:-:S03]  /*71a0*/  @P1 FFMA.FTZ R3, R4, R7, R11 ;  /* 0x0000000704031223 */ /* 0x000fc6000001000b */
[----:B------:R3:W1:Y:S01]  /*71b0*/  @P2 MUFU.RCP R12, R15 ;  /* 0x0000000f000c2308 */ /* 0x0006620000001000 */
[----:B--2---:R-:W-:-:S04]  /*71c0*/  @P2 FMUL.FTZ R6, R13, 0.69314718246459960938 ;  /* 0x3f3172180d062820 */ /* 0x004fc80000410000 */
[----:B------:R-:W-:Y:S01]  /*71d0*/  @P2 FFMA.FTZ R0, R21, R9, R6 ;  /* 0x0000000915002223 */ /* 0x000fe20000010006 */
[----:B------:R-:W-:Y:S02]  /*71e0*/  WARPGROUP.DEPBAR.LE gsb0, 0x0 ;  /* 0x00008000000079c5 */ /* 0x000fe40000010000 */
[----:B------:R-:W-:-:S06]  /*71f0*/  WARPGROUP.ARRIVE ;  /* 0x00000000000079c5 */ /* 0x000fcc0000000000 */
        /* <DEDUP_REMOVED lines=31> */
[----:B------:R-:W-:Y:S03]  /*73f0*/  HGMMA.64x128x16.F32.BF16 R24, R164, gdesc[UR4].tnspB, R24, gsb0 ;  /* 0x41e00004a4187df0 */ /* 0x000fe60008001818 */
[----:B------:R-:W-:Y:S02]  /*7400*/  WARPGROUP.DEPBAR.LE gsb0, 0x0 ;  /* 0x00008000000079c5 */ /* 0x000fe40000010000 */
[----:B-1-34-:R-:W-:Y:S05]  /*7410*/  @!P0 BRA `(.L_x_152) ;  /* 0x0000000000048947 */ /* 0x01afea0003800000 */
[----:B------:R-:W-:Y:S01]  /*7420*/  BPT.TRAP 0x1 ;  /* 0x000000040000795c */ /* 0x000fe20000300000 */
.L_x_152:
[----:B------:R-:W-:Y:S01]  /*7430*/  ISETP.NE.AND P3, PT, R2, RZ, PT ;  /* 0x000000ff0200720c */ /* 0x000fe20003f65270 */
        /* <DEDUP_REMOVED lines=32> */
[----:B------:R-:W-:Y:S01]  /*7640*/  IADD3 R5, P0, R16, 0x20, RZ ;  /* 0x0000002010057810 */ /* 0x000fe20007f1e0ff */
[-C--:B------:R-:W-:Y:S01]  /*7650*/  FMUL.FTZ R8, R26, R12.reuse ;  /* 0x0000000c1a087220 */ /* 0x080fe20000410000 */
[----:B------:R-:W-:Y:S01]  /*7660*/  MOV R4, UR5 ;  /* 0x0000000500047c02 */ /* 0x000fe20008000f00 */
[-C--:B------:R-:W-:Y:S01]  /*7670*/  FMUL.FTZ R27, R27, R12.reuse ;  /* 0x0000000c1b1b7220 */ /* 0x080fe20000410000 */
[----:B------:R-:W-:Y:S01]  /*7680*/  LOP3.LUT R26, R5, 0x380, RZ, 0xc0, !PT ;  /* 0x00000380051a7812 */ /* 0x000fe200078ec0ff */
[----:B------:R-:W-:Y:S01]  /*7690*/  UIADD3 UR35, -UR36, URZ, URZ ;  /* 0x0000003f24237290 */ /* 0x000fe2000fffe13f */
[----:B------:R-:W-:Y:S01]  /*76a0*/  IADD3 R9, P1, R16, 0x40, RZ ;  /* 0x0000004010097810 */ /* 0x000fe20007f3e0ff */
[----:B------:R-:W-:Y:S01]  /*76b0*/  @P3 VIADD R4, R4, 0x34860 ;  /* 0x0003486004043836 */ /* 0x000fe20000000000 */
[----:B------:R-:W-:Y:S01]  /*76c0*/  SHF.R.U64 R26, R26, 0x3, RZ ;  /* 0x000000031a1a7819 */ /* 0x000fe200000012ff */
[----:B------:R-:W-:Y:S01]  /*76d0*/  ULDC UR4, c[0x0][0xdb4] ;  /* 0x00036d0000047ab9 */ /* 0x000fe20000000800 */
[----:B------:R-:W-:Y:S01]  /*76e0*/  IADD3 R15, P6, R16, 0x4000, RZ ;  /* 0x00004000100f7810 */ /* 0x000fe20007fde0ff */
[----:B------:R-:W-:Y:S01]  /*76f0*/  UIMAD UR35, UR4, UR35, UR61 ;  /* 0x00000023042372a4 */ /* 0x000fe2000f8e023d */
[----:B------:R-:W-:Y:S01]  /*7700*/  LOP3.LUT R26, R26, R5, RZ, 0x3c, !PT ;  /* 0x000000051a1a7212 */ /* 0x000fe200078e3cff */
[----:B------:R-:W-:Y:S01]  /*7710*/  UIADD3 UR34, -UR61, URZ, URZ ;  /* 0x0000003f3d227290 */ /* 0x000fe2000fffe13f */
[----:B------:R-:W-:Y:S01]  /*7720*/  LOP3.LUT R5, R16, 0x380, RZ, 0xc0, !PT ;  /* 0x0000038010057812 */ /* 0x000fe200078ec0ff */
[-C--:B------:R-:W-:Y:S01]  /*7730*/  FMUL.FTZ R7, R31, R12.reuse ;  /* 0x0000000c1f077220 */ /* 0x080fe20000410000 */
[----:B------:R-:W-:Y:S01]  /*7740*/  @P3 PRMT R4, R19, 0x654, R4 ;  /* 0x0000065413043816 */ /* 0x000fe20000000004 */
[-C--:B------:R-:W-:Y:S01]  /*7750*/  FMUL.FTZ R30, R30, R12.reuse ;  /* 0x0000000c1e1e7220 */ /* 0x080fe20000410000 */
[----:B------:R-:W-:Y:S01]  /*7760*/  SHF.R.U64 R5, R5, 0x3, RZ ;  /* 0x0000000305057819 */ /* 0x000fe200000012ff */
[----:B------:R-:W-:Y:S01]  /*7770*/  ULDC UR5, c[0x0][0xda8] ;  /* 0x00036a0000057ab9 */ /* 0x000fe20000000800 */
[----:B------:R-:W-:Y:S01]  /*7780*/  LOP3.LUT R24, R9, 0x380, RZ, 0xc0, !PT ;  /* 0x0000038009187812 */ /* 0x000fe200078ec0ff */
[----:B------:R1:W-:Y:S01]  /*7790*/  @P3 SYNCS.ARRIVE.TRANS64.RED.A1T0 RZ, [R4+URZ], RZ ;  /* 0x000000ff04ff39a7 */ /* 0x0003e2000810043f */
[----:B------:R-:W-:Y:S01]  /*77a0*/  LOP3.LUT R14, R15, 0x380, RZ, 0xc0, !PT ;  /* 0x000003800f0e7812 */ /* 0x000fe200078ec0ff */
[----:B------:R-:W-:Y:S01]  /*77b0*/  USHF.R.S32.HI UR4, URZ, 0x1f, UR35 ;  /* 0x0000001f3f047899 */ /* 0x000fe20008011423 */
[----:B------:R-:W-:Y:S01]  /*77c0*/  SHF.R.U64 R24, R24, 0x3, RZ ;  /* 0x0000000318187819 */ /* 0x000fe200000012ff */
[----:B------:R-:W-:Y:S01]  /*77d0*/  ULDC.64 UR8, c[0x0][0xb70] ;  /* 0x0002dc0000087ab9 */ /* 0x000fe20000000a00 */
[----:B------:R-:W-:Y:S01]  /*77e0*/  SHF.R.U64 R14, R14, 0x3, RZ ;  /* 0x000000030e0e7819 */ /* 0x000fe200000012ff */
[-C--:B------:R-:W-:Y:S01]  /*77f0*/  FMUL.FTZ R35, R35, R12.reuse ;  /* 0x0000000c23237220 */ /* 0x080fe20000410000 */
[----:B------:R-:W-:Y:S01]  /*7800*/  LOP3.LUT R24, R24, R9, RZ, 0x3c, !PT ;  /* 0x0000000918187212 */ /* 0x000fe200078e3cff */
[----:B------:R-:W-:Y:S01]  /*7810*/  FMUL.FTZ R34, R34, R12 ;  /* 0x0000000c22227220 */ /* 0x000fe20000410000 */
[----:B-1----:R-:W-:Y:S01]  /*7820*/  LOP3.LUT R4, R5, R16, RZ, 0x3c, !PT ;  /* 0x0000001005047212 */ /* 0x002fe200078e3cff */
[--C-:B------:R-:W-:Y:S01]  /*7830*/  IMAD.MOV.U32 R5, RZ, RZ, R17.reuse ;  /* 0x000000ffff057224 */ /* 0x100fe200078e0011 */
[----:B------:R-:W-:Y:S01]  /*7840*/  IADD3 R21, P2, R16, 0x60, RZ ;  /* 0x0000006010157810 */ /* 0x000fe20007f5e0ff */
[----:B------:R-:W-:Y:S01]  /*7850*/  FMUL.FTZ R39, R39, R12 ;  /* 0x0000000c27277220 */ /* 0x000fe20000410000 */
[----:B------:R-:W-:Y:S01]  /*7860*/  LOP3.LUT R14, R14, R15, RZ, 0x3c, !PT ;  /* 0x0000000f0e0e7212 */ /* 0x000fe200078e3cff */
[--C-:B------:R-:W-:Y:S01]  /*7870*/  IMAD.X R15, RZ, RZ, R17.reuse, P6 ;  /* 0x000000ffff0f7224 */ /* 0x100fe200030e0611 */
[----:B------:R-:W-:Y:S01]  /*7880*/  MOV R9, R4 ;  /* 0x0000000400097202 */ /* 0x000fe20000000f00 */
[----:B------:R-:W-:Y:S01]  /*7890*/  FMUL.FTZ R38, R38, R12 ;  /* 0x0000000c26267220 */ /* 0x000fe20000410000 */
[----:B------:R-:W-:Y:S01]  /*78a0*/  F2FP.BF16.F32.PACK_AB R5, R27, R8 ;  /* 0x000000081b05723e */ /* 0x000fe200000010ff */
[--C-:B------:R-:W-:Y:S01]  /*78b0*/  IMAD.X R27, RZ, RZ, R17.reuse, P0 ;  /* 0x000000ffff1b7224 */ /* 0x100fe200000e0611 */
[----:B------:R-:W-:Y:S01]  /*78c0*/  R2UR UR6, R186 ;  /* 0x00000000ba0672ca */ /* 0x000fe200000e0000 */
[----:B------:R-:W-:Y:S01]  /*78d0*/  FMUL.FTZ R43, R43, R12 ;  /* 0x0000000c2b2b7220 */ /* 0x000fe20000410000 */
[----:B------:R-:W-:Y:S01]  /*78e0*/  F2FP.BF16.F32.PACK_AB R4, R25, R6 ;  /* 0x000000061904723e */ /* 0x000fe200000010ff */
[-C--:B------:R-:W-:Y:S01]  /*78f0*/  FMUL.FTZ R42, R42, R12.reuse ;  /* 0x0000000c2a2a7220 */ /* 0x080fe20000410000 */
[----:B------:R-:W-:Y:S01]  /*7900*/  LOP3.LUT R20, R21, 0x380, RZ, 0xc0, !PT ;  /* 0x0000038015147812 */ /* 0x000fe200078ec0ff */
[-C--:B------:R-:W-:Y:S01]  /*7910*/  FMUL.FTZ R47, R47, R12.reuse ;  /* 0x0000000c2f2f7220 */ /* 0x080fe20000410000 */
[----:B------:R-:W-:Y:S01]  /*7920*/  IADD3 R11, P4, R16, 0x4040, RZ ;  /* 0x00004040100b7810 */ /* 0x000fe20007f9e0ff */
[----:B------:R-:W-:Y:S01]  /*7930*/  FMUL.FTZ R46, R46, R12 ;  /* 0x0000000c2e2e7220 */ /* 0x000fe20000410000 */
[----:B------:R-:W-:Y:S01]  /*7940*/  F2FP.BF16.F32.PACK_AB R6, R29, R28 ;  /* 0x0000001c1d06723e */ /* 0x000fe200000010ff */
[----:B------:R-:W-:Y:S01]  /*7950*/  FMUL.FTZ R51, R51, R12 ;  /* 0x0000000c33337220 */ /* 0x000fe20000410000 */
[----:B------:R-:W-:Y:S01]  /*7960*/  MOV R29, R26 ;  /* 0x0000001a001d7202 */ /* 0x000fe20000000f00 */
[----:B------:R-:W-:Y:S01]  /*7970*/  FMUL.FTZ R50, R50, R12 ;  /* 0x0000000c32327220 */ /* 0x000fe20000410000 */
[----:B------:R-:W-:Y:S01]  /*7980*/  MOV R26, R14 ;  /* 0x0000000e001a7202 */ /* 0x000fe20000000f00 */
[----:B------:R-:W-:Y:S01]  /*7990*/  UIMAD UR34, UR5, UR34, UR6 ;  /* 0x00000022052272a4 */ /* 0x000fe2000f8e0206 */
[----:B------:R-:W1:Y:S01]  /*79a0*/  LDC.64 R14, c[0x0][0xb78] ;  /* 0x0002de00ff0e7b82 */ /* 0x000e620000000a00 */
[----:B------:R-:W-:Y:S01]  /*79b0*/  SHF.R.U64 R20, R20, 0x3, RZ ;  /* 0x0000000314147819 */ /* 0x000fe200000012ff */
[----:B------:R-:W-:Y:S01]  /*79c0*/  UIMAD UR6, UR4, UR8, URZ ;  /* 0x00000008040672a4 */ /* 0x000fe2000f8e023f */
[----:B------:R-:W-:Y:S01]  /*79d0*/  LOP3.LUT R10, R11, 0x380, RZ, 0xc0, !PT ;  /* 0x000003800b0a7812 */ /* 0x000fe200078ec0ff */
[----:B------:R-:W-:Y:S01]  /*79e0*/  USHF.L.U32 UR34, UR34, 0x7, URZ ;  /* 0x0000000722227899 */ /* 0x000fe2000800063f */
[----:B------:R-:W-:Y:S01]  /*79f0*/  LOP3.LUT R20, R20, R21, RZ, 0x3c, !PT ;  /* 0x0000001514147212 */ /* 0x000fe200078e3cff */
[-C--:B------:R-:W-:Y:S01]  /*7a00*/  FMUL.FTZ R55, R55, R12.reuse ;  /* 0x0000000c37377220 */ /* 0x080fe20000410000 */
[----:B------:R-:W-:Y:S01]  /*7a10*/  SHF.R.U64 R10, R10, 0x3, RZ ;  /* 0x000000030a0a7819 */ /* 0x000fe200000012ff */
[-C--:B------:R-:W-:Y:S01]  /*7a20*/  FMUL.FTZ R54, R54, R12.reuse ;  /* 0x0000000c36367220 */ /* 0x080fe20000410000 */
[----:B------:R-:W-:Y:S01]  /*7a30*/  IADD3 R21, P3, R16, 0x4060, RZ ;  /* 0x0000406010157810 */ /* 0x000fe20007f7e0ff */
[-C--:B------:R-:W-:Y:S01]  /*7a40*/  FMUL.FTZ R59, R59, R12.reuse ;  /* 0x0000000c3b3b7220 */ /* 0x080fe20000410000 */
[----:B------:R-:W-:Y:S01]  /*7a50*/  LOP3.LUT R10, R10, R11, RZ, 0x3c, !PT ;  /* 0x0000000b0a0a7212 */ /* 0x000fe200078e3cff */
[-C--:B------:R-:W-:Y:S01]  /*7a60*/  FMUL.FTZ R58, R58, R12.reuse ;  /* 0x0000000c3a3a7220 */ /* 0x080fe20000410000 */
[----:B------:R-:W-:Y:S01]  /*7a70*/  LOP3.LUT R11, R21, 0x380, RZ, 0xc0, !PT ;  /* 0x00000380150b7812 */ /* 0x000fe200078ec0ff */
[-C--:B------:R-:W-:Y:S01]  /*7a80*/  FMUL.FTZ R63, R63, R12.reuse ;  /* 0x0000000c3f3f7220 */ /* 0x080fe20000410000 */
[----:B------:R-:W-:Y:S01]  /*7a90*/  IADD3 R13, P5, R16, 0x4020, RZ ;  /* 0x00004020100d7810 */ /* 0x000fe20007fbe0ff */
[----:B------:R-:W-:Y:S01]  /*7aa0*/  FMUL.FTZ R62, R62, R12 ;  /* 0x0000000c3e3e7220 */ /* 0x000fe20000410000 */
[----:B------:R-:W-:Y:S01]  /*7ab0*/  F2FP.BF16.F32.PACK_AB R7, R7, R30 ;  /* 0x0000001e0707723e */ /* 0x000fe200000010ff */
[----:B------:R-:W-:Y:S01]  /*7ac0*/  BAR.SYNC.DEFER_BLOCKING 0x1, 0x100 ;  /* 0x0044000000007b1d */ /* 0x000fe20000010000 */
        /* <DEDUP_REMOVED lines=12> */
[----:B------:R-:W-:Y:S01]  /*7b90*/  SHF.R.U64 R8, R11, 0x3, RZ ;  /* 0x000000030b087819 */ /* 0x000fe200000012ff */
[----:B------:R-:W-:Y:S01]  /*7ba0*/  UIMAD.WIDE.U32 UR4, UR35, UR8, URZ ;  /* 0x00000008230472a5 */ /* 0x000fe2000f8e003f */
[----:B------:R-:W-:Y:S01]  /*7bb0*/  LOP3.LUT R12, R13, 0x380, RZ, 0xc0, !PT ;  /* 0x000003800d0c7812 */ /* 0x000fe200078ec0ff */
[----:B------:R-:W-:Y:S01]  /*7bc0*/  UIMAD UR6, UR35, UR9, UR6 ;  /* 0x00000009230672a4 */ /* 0x000fe2000f8e0206 */
[----:B------:R-:W-:Y:S01]  /*7bd0*/  LOP3.LUT R8, R8, R21, RZ, 0x3c, !PT ;  /* 0x0000001508087212 */ /* 0x000fe200078e3cff */
[----:B------:R-:W-:Y:S01]  /*7be0*/  USHF.R.S32.HI UR7, URZ, 0x1f, UR36 ;  /* 0x0000001f3f077899 */ /* 0x000fe20008011424 */
[----:B------:R-:W-:Y:S01]  /*7bf0*/  IADD3 R31, R189, UR34, RZ ;  /* 0x00000022bd1f7c10 */ /* 0x000fe2000fffe0ff */
[----:B------:R-:W-:Y:S01]  /*7c00*/  UIADD3 UR6, UR5, UR6, URZ ;  /* 0x0000000605067290 */ /* 0x000fe2000fffe03f */
[----:B------:R-:W-:Y:S01]  /*7c10*/  SHF.R.U64 R12, R12, 0x3, RZ ;  /* 0x000000030c0c7819 */ /* 0x000fe200000012ff */
[--C-:B------:R-:W-:Y:S01]  /*7c20*/  IMAD.X R25, RZ, RZ, R17.reuse, P1 ;  /* 0x000000ffff197224 */ /* 0x100fe200008e0611 */
[----:B------:R-:W-:Y:S01]  /*7c30*/  IADD3.X R21, RZ, R17, RZ, P2, !PT ;  /* 0x00000011ff157210 */ /* 0x000fe200017fe4ff */
[----:B------:R2:W-:Y:S01]  /*7c40*/  STSM.16.M88.4 [R9], R4 ;  /* 0x0000000409007844 */ /* 0x0005e20000000200 */
[----:B------:R-:W-:Y:S01]  /*7c50*/  R2UR UR10, R23 ;  /* 0x00000000170a72ca */ /* 0x000fe200000e0000 */
[--C-:B------:R-:W-:Y:S01]  /*7c60*/  IMAD.X R11, RZ, RZ, R17.reuse, P4 ;  /* 0x000000ffff0b7224 */ /* 0x100fe200020e0611 */
[----:B------:R-:W-:Y:S01]  /*7c70*/  LOP3.LUT R12, R12, R13, RZ, 0x3c, !PT ;  /* 0x0000000d0c0c7212 */ /* 0x000fe200078e3cff */
[----:B------:R-:W-:Y:S01]  /*7c80*/  IMAD.X R13, RZ, RZ, R17, P5 ;  /* 0x000000ffff0d7224 */ /* 0x000fe200028e0611 */
[----:B------:R-:W-:Y:S01]  /*7c90*/  MOV R27, R20 ;  /* 0x00000014001b7202 */ /* 0x000fe20000000f00 */
[----:B------:R-:W-:Y:S01]  /*7ca0*/  IMAD.U32 R21, RZ, RZ, UR5 ;  /* 0x00000005ff157e24 */ /* 0x000fe2000f8e00ff */
[----:B------:R-:W-:Y:S01]  /*7cb0*/  LOP3.LUT P0, RZ, R185, 0x3, RZ, 0xc0, !PT ;  /* 0x00000003b9ff7812 */ /* 0x000fe2000780c0ff */
[----:B------:R-:W-:Y:S01]  /*7cc0*/  IMAD.U32 R20, RZ, RZ, UR4 ;  /* 0x00000004ff147e24 */ /* 0x000fe2000f8e00ff */
[----:B------:R-:W-:Y:S01]  /*7cd0*/  ULDC UR4, c[0x0][0xa88] ;  /* 0x0002a20000047ab9 */ /* 0x000fe20000000800 */
[----:B------:R-:W-:Y:S01]  /*7ce0*/  IMAD.U32 R21, RZ, RZ, UR6 ;  /* 0x00000006ff157e24 */ /* 0x000fe2000f8e00ff */
[----:B------:R-:W-:Y:S01]  /*7cf0*/  MOV R28, R24 ;  /* 0x00000018001c7202 */ /* 0x000fe20000000f00 */
[----:B------:R-:W-:Y:S01]  /*7d00*/  ULDC.64 UR12, c[0x0][0x208] ;  /* 0x00008200000c7ab9 */ /* 0x000fe20000000a00 */
[----:B------:R-:W-:Y:S01]  /*7d10*/  MOV R24, R10 ;  /* 0x0000000a00187202 */ /* 0x000fe20000000f00 */
[----:B-1----:R-:W-:Y:S01]  /*7d20*/  IMAD.WIDE.U32 R20, R14, UR36, R20 ;  /* 0x000000240e147c25 */ /* 0x002fe2000f8e0014 */
[----:B------:R-:W-:-:S02]  /*7d30*/  MOV R25, R12 ;  /* 0x0000000c00197202 */ /* 0x000fc40000000f00 */
[----:B--2---:R-:W-:Y:S01]  /*7d40*/  F2FP.BF16.F32.PACK_AB R4, R33, R32 ;  /* 0x000000202104723e */ /* 0x004fe200000010ff */
[----:B------:R-:W-:Y:S01]  /*7d50*/  IMAD.X R9, RZ, RZ, R17, P3 ;  /* 0x000000ffff097224 */ /* 0x000fe200018e0611 */
[----:B------:R-:W-:Y:S02]  /*7d60*/  F2FP.BF16.F32.PACK_AB R5, R35, R34 ;  /* 0x000000222305723e */ /* 0x000fe400000010ff */
[----:B------:R-:W-:Y:S02]  /*7d70*/  F2FP.BF16.F32.PACK_AB R6, R37, R36 ;  /* 0x000000242506723e */ /* 0x000fe400000010ff */
[----:B------:R-:W-:Y:S01]  /*7d80*/  MOV R23, R8 ;  /* 0x0000000800177202 */ /* 0x000fe20000000f00 */
[----:B------:R-:W-:Y:S01]  /*7d90*/  VIADD R9, R31, 0x8 ;  /* 0x000000081f097836 */ /* 0x000fe20000000000 */
[----:B------:R-:W-:Y:S01]  /*7da0*/  F2FP.BF16.F32.PACK_AB R7, R39, R38 ;  /* 0x000000262707723e */ /* 0x000fe200000010ff */
[----:B------:R-:W-:Y:S01]  /*7db0*/  IMAD R8, R14, UR7, RZ ;  /* 0x000000070e087c24 */ /* 0x000fe2000f8e02ff */
[----:B------:R-:W-:-:S02]  /*7dc0*/  F2FP.BF16.F32.PACK_AB R10, R45, R44 ;  /* 0x0000002c2d0a723e */ /* 0x000fc400000010ff */
[----:B------:R-:W-:Y:S01]  /*7dd0*/  ISETP.GE.OR P1, PT, R9, UR4, P0 ;  /* 0x0000000409007c0c */ /* 0x000fe20008726670 */
[----:B------:R-:W-:Y:S01]  /*7de0*/  IMAD R30, R15, UR36, R8 ;  /* 0x000000240f1e7c24 */ /* 0x000fe2000f8e0208 */
[----:B------:R-:W-:Y:S01]  /*7df0*/  F2FP.BF16.F32.PACK_AB R8, R41, R40 ;  /* 0x000000282908723e */ /* 0x000fe200000010ff */
[----:B------:R1:W-:Y:S01]  /*7e00*/  STSM.16.M88.4 [R29], R4 ;  /* 0x000000041d007844 */ /* 0x0003e20000000200 */
        /* <DEDUP_REMOVED lines=10> */
[----:B-1----:R-:W-:Y:S02]  /*7eb0*/  F2FP.BF16.F32.PACK_AB R4, R57, R56 ;  /* 0x000000383904723e */ /* 0x002fe400000010ff */
[----:B------:R-:W-:Y:S02]  /*7ec0*/  F2FP.BF16.F32.PACK_AB R5, R59, R58 ;  /* 0x0000003a3b05723e */ /* 0x000fe400000010ff */
[----:B------:R-:W-:-:S02]  /*7ed0*/  F2FP.BF16.F32.PACK_AB R6, R61, R60 ;  /* 0x0000003c3d06723e */ /* 0x000fc400000010ff */
[----:B------:R-:W-:Y:S02]  /*7ee0*/  F2FP.BF16.F32.PACK_AB R7, R63, R62 ;  /* 0x0000003e3f07723e */ /* 0x000fe400000010ff */
[----:B------:R-:W-:Y:S02]  /*7ef0*/  F2FP.BF16.F32.PACK_AB R72, R73, R72 ;  /* 0x000000484948723e */ /* 0x000fe400000010ff */
[----:B------:R-:W-:Y:S01]  /*7f00*/  F2FP.BF16.F32.PACK_AB R66, R69, R68 ;  /* 0x000000444542723e */ /* 0x000fe200000010ff */
[----:B------:R1:W-:Y:S01]  /*7f10*/  STSM.16.M88.4 [R26], R4 ;  /* 0x000000041a007844 */ /* 0x0003e20000000200 */
[----:B------:R-:W-:Y:S02]  /*7f20*/  F2FP.BF16.F32.PACK_AB R67, R71, R70 ;  /* 0x000000464743723e */ /* 0x000fe400000010ff */
[----:B------:R-:W-:Y:S01]  /*7f30*/  F2FP.BF16.F32.PACK_AB R73, R75, R74 ;  /* 0x0000004a4b49723e */ /* 0x000fe200000010ff */
[----:B------:R-:W2:Y:S01]  /*7f40*/  SHFL.IDX PT, R6, R188, RZ, 0x1f ;  /* 0x00001fffbc067589 */ /* 0x000ea200000e0000 */
[----:B------:R-:W-:-:S02]  /*7f50*/  F2FP.BF16.F32.PACK_AB R80, R81, R80 ;  /* 0x000000505150723e */ /* 0x000fc400000010ff */
[----:B------:R-:W-:Y:S01]  /*7f60*/  F2FP.BF16.F32.PACK_AB R74, R77, R76 ;  /* 0x0000004c4d4a723e */ /* 0x000fe200000010ff */
[----:B------:R-:W-:Y:S01]  /*7f70*/  STSM.16.M88.4 [R25], R64 ;  /* 0x0000004019007844 */ /* 0x000fe20000000200 */
[----:B------:R-:W-:Y:S02]  /*7f80*/  F2FP.BF16.F32.PACK_AB R75, R79, R78 ;  /* 0x0000004e4f4b723e */ /* 0x000fe400000010ff */
[----:B------:R-:W-:Y:S02]  /*7f90*/  F2FP.BF16.F32.PACK_AB R81, R83, R82 ;  /* 0x000000525351723e */ /* 0x000fe400000010ff */
[----:B------:R-:W-:Y:S01]  /*7fa0*/  F2FP.BF16.F32.PACK_AB R82, R85, R84 ;  /* 0x000000545552723e */ /* 0x000fe200000010ff */
[----:B------:R-:W-:Y:S01]  /*7fb0*/  STSM.16.M88.4 [R24], R72 ;  /* 0x0000004818007844 */ /* 0x000fe20000000200 */
[----:B------:R-:W-:Y:S02]  /*7fc0*/  F2FP.BF16.F32.PACK_AB R83, R87, R86 ;  /* 0x000000565753723e */ /* 0x000fe400000010ff */
[----:B------:R-:W-:-:S02]  /*7fd0*/  SHF.R.S32.HI R29, RZ, 0x1f, R31 ;  /* 0x0000001fff1d7819 */ /* 0x000fc4000001141f */
[C---:B------:R-:W-:Y:S01]  /*7fe0*/  IADD3 R20, P2, R31.reuse, R20, RZ ;  /* 0x000000141f147210 */ /* 0x040fe20007f5e0ff */
[----:B------:R3:W-:Y:S01]  /*7ff0*/  STSM.16.M88.4 [R23], R80 ;  /* 0x0000005017007844 */ /* 0x0007e20000000200 */
[----:B------:R-:W-:Y:S01]  /*8000*/  ISETP.GE.OR P0, PT, R31, UR4, P0 ;  /* 0x000000041f007c0c */ /* 0x000fe20008706670 */
[----:B------:R-:W-:Y:S01]  /*8010*/  ULDC.64 UR4, c[0x0][0xb40] ;  /* 0x0002d00000047ab9 */ /* 0x000fe20000000a00 */
[----:B------:R-:W-:Y:S01]  /*8020*/  IADD3.X R29, R29, R21, R30, P2, !PT ;  /* 0x000000151d1d7210 */ /* 0x000fe200017fe41e */
[----:B------:R-:W-:Y:S01]  /*8030*/  @!PT LDS RZ, [RZ] ;  /* 0x00000000fffff984 */ /* 0x000fe20000000800 */
[----:B------:R-:W-:Y:S01]  /*8040*/  @!PT LDS RZ, [RZ] ;  /* 0x00000000fffff984 */ /* 0x000fe20000000800 */
[----:B------:R-:W-:Y:S01]  /*8050*/  @!PT LDS RZ, [RZ] ;  /* 0x00000000fffff984 */ /* 0x000fe20000000800 */
[----:B------:R4:W-:Y:S06]  /*8060*/  MEMBAR.ALL.CTA ;  /* 0x0000000000007992 */ /* 0x0009ec0000008000 */
[----:B----4-:R-:W4:Y:S02]  /*8070*/  FENCE.VIEW.ASYNC.S ;  /* 0x00000000000073c6 */ /* 0x010f240000000000 */
[----:B----4-:R-:W-:Y:S06]  /*8080*/  BAR.ARV 0x1, 0x120 ;  /* 0x0044800000007b1d */ /* 0x010fec0000002000 */
[----:B-1----:R-:W-:Y:S01]  /*8090*/  LEA R4, P2, R20, UR4, 0x2 ;  /* 0x0000000414047c11 */ /* 0x002fe2000f8410ff */
[----:B------:R-:W-:-:S02]  /*80a0*/  ULDC UR4, c[0x0][0xc] ;  /* 0x0000030000047ab9 */ /* 0x000fc40000000800 */
[----:B------:R-:W-:Y:S01]  /*80b0*/  UIADD3 UR10, UR4, UR10, URZ ;  /* 0x0000000a040a7290 */ /* 0x000fe2000fffe03f */
[----:B------:R-:W-:-:S05]  /*80c0*/  LEA.HI.X R5, R20, UR5, R29, 0x2, P2 ;  /* 0x0000000514057c11 */ /* 0x000fca00090f141d */
[----:B------:R1:W-:Y:S01]  /*80d0*/  @!P0 STG.E desc[UR12][R4.64], R3 ;  /* 0x0000000304008986 */ /* 0x0003e2000c10190c */
[----:B--2---:R-:W-:Y:S02]  /*80e0*/  ISETP.NE.AND P0, PT, R6, 0x7, PT ;  /* 0x000000070600780c */ /* 0x004fe40003f05270 */
[----:B---3--:R-:W-:Y:S01]  /*80f0*/  MOV R23, UR10 ;  /* 0x0000000a00177c02 */ /* 0x008fe20008000f00 */
        /* <DEDUP_REMOVED lines=13> */
[----:B------:R-:W-:Y:S01]  /*81d0*/  UMOV UR7, 0x40 ;  /* 0x0000004000077882 */ /* 0x000fe20000000000 */
[----:B------:R-:W-:-:S05]  /*81e0*/  UMOV UR8, 0x1 ;  /* 0x0000000100087882 */ /* 0x000fca0000000000 */
[----:B------:R2:W-:Y:S02]  /*81f0*/  UTMASTG.5D [UR32], [UR4] ;  /* 0x00000020040073b5 */ /* 0x0005e40008020000 */
[----:B--2---:R-:W-:Y:S01]  /*8200*/  UMOV UR32, UR6 ;  /* 0x0000000600207c82 */ /* 0x004fe20008000000 */
[----:B------:R-:W-:Y:S01]  /*8210*/  UMOV UR33, UR7 ;  /* 0x0000000700217c82 */ /* 0x000fe20008000000 */
[----:B------:R-:W-:Y:S01]  /*8220*/  UIADD3 UR6, UR60, 0x34820, URZ ;  /* 0x000348203c067890 */ /* 0x000fe2000fffe03f */
[----:B------:R2:W-:Y:S03]  /*8230*/  UTMASTG.5D [UR32], [UR4] ;  /* 0x00000020040073b5 */ /* 0x0005e60008020000 */
[----:B------:R-:W-:Y:S02]  /*8240*/  UPRMT UR7, URZ, 0x654, UR6 ;  /* 0x000006543f077896 */ /* 0x000fe40008000006 */
[----:B------:R-:W-:Y:S01]  /*8250*/  UPRMT UR6, UR8, 0x654, UR6 ;  /* 0x0000065408067896 */ /* 0x000fe20008000006 */
[----:B------:R0:W-:Y:S01]  /*8260*/  UTMACMDFLUSH ;  /* 0x00000000000079b7 */ /* 0x0001e20000000000 */
[----:B------:R-:W-:-:S05]  /*8270*/  DEPBAR.LE SB0, 0x0 ;  /* 0x000080000000791a */ /* 0x000fca0000000000 */
[----:B------:R-:W-:Y:S02]  /*8280*/  SYNCS.ARRIVE.TRANS64.RED.A1T0 RZ, [UR7], RZ ;  /* 0x000000ffffff79a7 */ /* 0x000fe40008100407 */
[----:B--2---:R-:W-:Y:S03]  /*8290*/  SYNCS.ARRIVE.TRANS64.RED.A1T0 RZ, [UR6], RZ ;  /* 0x000000ffffff79a7 */ /* 0x004fe60008100406 */
.L_x_154:
[----:B------:R-:W-:Y:S05]  /*82a0*/  BSYNC B0 ;  /* 0x0000000000007941 */ /* 0x000fea0003800000 */
.L_x_153:
[----:B-1----:R-:W1:Y:S01]  /*82b0*/  LDC R0, c[0x0][0xda4] ;  /* 0x00036900ff007b82 */ /* 0x002e620000000800 */
[----:B------:R-:W-:Y:S01]  /*82c0*/  R2UR UR5, R23 ;  /* 0x00000000170572ca */ /* 0x000fe200000e0000 */
[----:B------:R-:W-:Y:S01]  /*82d0*/  UIADD3 UR38, UR38, 0x1, URZ ;  /* 0x0000000126267890 */ /* 0x000fe2000fffe03f */
[----:B------:R-:W-:-:S03]  /*82e0*/  VIADD R184, R184, 0x1 ;  /* 0x00000001b8b87836 */ /* 0x000fc60000000000 */
[----:B------:R-:W-:-:S04]  /*82f0*/  UISETP.NE.AND UP0, UPT, UR38, 0x2, UPT ;  /* 0x000000022600788c */ /* 0x000fc8000bf05270 */
[----:B------:R-:W-:Y:S02]  /*8300*/  USEL UR4, URZ, 0x1, UP0 ;  /* 0x000000013f047887 */ /* 0x000fe40008000000 */
[----:B------:R-:W-:Y:S02]  /*8310*/  USEL UR38, UR38, URZ, UP0 ;  /* 0x0000003f26267287 */ /* 0x000fe40008000000 */
[----:B------:R-:W-:Y:S01]  /*8320*/  ULOP3.LUT UR39, UR39, UR4, URZ, 0x3c, !UPT ;  /* 0x0000000427277292 */ /* 0x000fe2000f8e3c3f */
[----:B-1----:R-:W-:-:S13]  /*8330*/  ISETP.LE.AND P0, PT, R0, UR5, PT ;  /* 0x0000000500007c0c */ /* 0x002fda000bf03270 */
[----:B------:R-:W-:Y:S05]  /*8340*/  @!P0 BRA `(.L_x_155) ;  /* 0xffffff8c00e48947 */ /* 0x000fea000383ffff */
[----:B------:R-:W-:Y:S05]  /*8350*/  EXIT ;  /* 0x000000000000794d */ /* 0x000fea0003800000 */
.L_x_127:
[----:B------:R-:W-:-:S08]  /*8360*/  NOP ;  /* 0x0000000000007918 */ /* 0x000fd00000000000 */
[----:B-1----:R-:W1:-:S00]  /*8370*/  USETMAXREG.DEALLOC.CTAPOOL 0x18 ;  /* 0x00000018000079c8 */ /* 0x002e4000080e0500 */
[----:B-1----:R-:W-:-:S06]  /*8380*/  LOP3.LUT R0, R0, 0x3, RZ, 0xc0, !PT ;  /* 0x0000000300007812 */ /* 0x002fcc00078ec0ff */
[----:B------:R-:W1:Y:S02]  /*8390*/  SHFL.IDX PT, R0, R0, RZ, 0x1f ;  /* 0x00001fff00007589 */ /* 0x000e6400000e0000 */
[----:B-1----:R-:W-:-:S13]  /*83a0*/  ISETP.NE.AND P0, PT, R0, RZ, PT ;  /* 0x000000ff0000720c */ /* 0x002fda0003f05270 */
[----:B------:R-:W-:Y:S05]  /*83b0*/  @P0 EXIT ;  /* 0x000000000000094d */ /* 0x000fea0003800000 */
[----:B------:R-:W1:Y:S01]  /*83c0*/  S2UR UR4, SR_CTAID.X ;  /* 0x00000000000479c3 */ /* 0x000e620000002500 */
[----:B------:R-:W-:Y:S02]  /*83d0*/  IMAD.MOV.U32 R16, RZ, RZ, RZ ;  /* 0x000000ffff107224 */ /* 0x000fe400078e00ff */
[----:B------:R-:W-:Y:S02]  /*83e0*/  IMAD.MOV.U32 R2, RZ, RZ, 0x1 ;  /* 0x00000001ff027424 */ /* 0x000fe400078e00ff */
[----:B------:R-:W-:-:S03]  /*83f0*/  IMAD.MOV.U32 R17, RZ, RZ, 0x1 ;  /* 0x00000001ff117424 */ /* 0x000fc600078e00ff */
[----:B------:R-:W1:Y:S02]  /*8400*/  LDC R0, c[0x0][0xda4] ;  /* 0x00036900ff007b82 */ /* 0x000e640000000800 */
[----:B-1----:R-:W-:-:S13]  /*8410*/  ISETP.LE.AND P0, PT, R0, UR4, PT ;  /* 0x0000000400007c0c */ /* 0x002fda000bf03270 */
[----:B------:R-:W-:Y:S05]  /*8420*/  @P0 BRA `(.L_x_156) ;  /* 0x00000030000c0947 */ /* 0x000fea0003800000 */
[----:B------:R-:W2:Y:S01]  /*8430*/  LDL R4, [R1+0x24] ;  /* 0x0000240001047983 */ /* 0x000ea20000100800 */
[----:B------:R-:W1:Y:S01]  /*8440*/  S2UR UR4, SR_CTAID.X ;  /* 0x00000000000479c3 */ /* 0x000e620000002500 */
[----:B------:R-:W-:Y:S01]  /*8450*/  IMAD.MOV.U32 R16, RZ, RZ, RZ ;  /* 0x000000ffff107224 */ /* 0x000fe200078e00ff */
[----:B------:R-:W-:Y:S01]  /*8460*/  ULDC.64 UR36, c[0x0][0x198] ;  /* 0x0000660000247ab9 */ /* 0x000fe20000000a00 */
[----:B------:R-:W3:Y:S01]  /*8470*/  S2R R3, SR_TID.X ;  /* 0x0000000000037919 */ /* 0x000ee20000002100 */
[----:B------:R-:W-:Y:S01]  /*8480*/  IMAD.MOV.U32 R17, RZ, RZ, 0x1 ;  /* 0x00000001ff117424 */ /* 0x000fe200078e00ff */
[----:B------:R-:W-:Y:S01]  /*8490*/  ULDC UR39, c[0x0][0xc] ;  /* 0x0000030000277ab9 */ /* 0x000fe20000000800 */
[C---:B---3--:R-:W-:Y:S02]  /*84a0*/  LOP3.LUT P0, R0, R3.reuse, 0x1f, RZ, 0xc0, !PT ;  /* 0x0000001f03007812 */ /* 0x048fe4000780c0ff */
[----:B------:R-:W-:-:S03]  /*84b0*/  LOP3.LUT P1, RZ, R3, 0x7f, RZ, 0xc0, !PT ;  /* 0x0000007f03ff7812 */ /* 0x000fc6000782c0ff */
[----:B------:R1:W-:Y:S01]  /*84c0*/  STL [R1+0x20], R0 ;  /* 0x0000200001007387 */ /* 0x0003e20000100800 */
[----:B------:R-:W-:-:S04]  /*84d0*/  PLOP3.LUT P0, PT, P0, P1, PT, 0x8a, 0x0 ;  /* 0x000000000000781c */ /* 0x000fc80000703172 */
[----:B------:R-:W-:Y:S02]  /*84e0*/  P2R R19, PR, RZ, 0x1 ;  /* 0x00000001ff137803 */ /* 0x000fe40000000000 */
[----:B-1----:R-:W-:-:S05]  /*84f0*/  MOV R0, UR4 ;  /* 0x0000000400007c02 */ /* 0x002fca0008000f00 */
[----:B------:R1:W-:Y:S04]  /*8500*/  STL [R1+0x14], R0 ;  /* 0x0000140001007387 */ /* 0x0003e80000100800 */
[----:B------:R1:W-:Y:S01]  /*8510*/  STL [R1+0x1c], RZ ;  /* 0x00001cff01007387 */ /* 0x0003e20000100800 */
[----:B--2---:R-:W-:-:S13]  /*8520*/  R2UR UR5, R4 ;  /* 0x00000000040572ca */ /* 0x004fda00000e0000 */
[----:B-1----:R-:W-:-:S12]  /*8530*/  ULOP3.LUT UR38, UR5, 0x2, URZ, 0xfc, !UPT ;  /* 0x0000000205267892 */ /* 0x002fd8000f8efc3f */
.L_x_208:
[----:B------:R-:W2:Y:S01]  /*8540*/  LDL R6, [R1+0x14] ;  /* 0x0000140001067983 */ /* 0x000ea20000100800 */
[----:B------:R-:W1:Y:S01]  /*8550*/  LDC R2, c[0x0][0xda8] ;  /* 0x00036a00ff027b82 */ /* 0x000e620000000800 */
[----:B------:R-:W-:Y:S05]  /*8560*/  YIELD ;  /* 0x0000000000007946 */ /* 0x000fea0003800000 */
[----:B------:R-:W-:Y:S02]  /*8570*/  ULDC.64 UR4, c[0x0][0x3f8] ;  /* 0x0000fe0000047ab9 */ /* 0x000fe40000000a00 */
[----:B------:R-:W3:Y:S01]  /*8580*/  LDC R0, c[0x0][0xdb4] ;  /* 0x00036d00ff007b82 */ /* 0x000ee20000000800 */
[----:B------:R-:W-:-:S03]  /*8590*/  UISETP.NE.U32.AND UP0, UPT, UR4, URZ, UPT ;  /* 0x0000003f0400728c */ /* 0x000fc6000bf05070 */
[----:B------:R-:W-:Y:S01]  /*85a0*/  ULDC UR4, c[0x0][0x404] ;  /* 0x0001010000047ab9 */ /* 0x000fe20000000800 */
[----:B------:R-:W-:-:S04]  /*85b0*/  UISETP.NE.AND.EX UP0, UPT, UR5, URZ, UPT, UP0 ;  /* 0x0000003f0500728c */ /* 0x000fc8000bf05300 */
[----:B------:R-:W-:Y:S01]  /*85c0*/  USEL UR4, UR4, 0x1, UP0 ;  /* 0x0000000104047887 */ /* 0x000fe20008000000 */
[----:B-1----:R-:W-:Y:S02]  /*85d0*/  ISETP.NE.AND P0, PT, R2, 0x1, PT ;  /* 0x000000010200780c */ /* 0x002fe40003f05270 */
[----:B---3--:R-:W-:-:S11]  /*85e0*/  ISETP.NE.AND P1, PT, R0, 0x1, PT ;  /* 0x000000010000780c */ /* 0x008fd60003f25270 */
        /* <DEDUP_REMOVED lines=11> */
[----:B------:R-:W-:Y:S02]  /*86a0*/  MOV R3, 0x400 ;  /* 0x0000040000037802 */ /* 0x000fe40000000f00 */
[----:B------:R2:W-:Y:S02]  /*86b0*/  STL [R1], R7 ;  /* 0x0000000701007387 */ /* 0x0005e40000100800 */
[----:B-1----:R-:W-:Y:S01]  /*86c0*/  LEA R9, R4, R3, 0x18 ;  /* 0x0000000304097211 */ /* 0x002fe200078ec0ff */
[----:B---3--:R-:W-:-:S04]  /*86d0*/  IMAD R8, R2, UR4, RZ ;  /* 0x0000000402087c24 */ /* 0x008fc8000f8e02ff */
[----:B------:R-:W-:Y:S01]  /*86e0*/  VIADD R2, R9, 0x1c400 ;  /* 0x0001c40009027836 */ /* 0x000fe20000000000 */
[----:B------:R2:W-:Y:S04]  /*86f0*/  STL [R1+0x8], R9 ;  /* 0x0000080901007387 */ /* 0x0005e80000100800 */
[----:B------:R-:W-:Y:S01]  /*8700*/  LOP3.LUT P0, RZ, R2, 0x3ff, RZ, 0xc0, !PT ;  /* 0x000003ff02ff7812 */ /* 0x000fe2000780c0ff */
[----:B------:R2:W-:Y:S01]  /*8710*/  STL [R1+0x18], R8 ;  /* 0x0000180801007387 */ /* 0x0005e20000100800 */
[----:B------:R-:W-:-:S04]  /*8720*/  IADD3 R2, R8, 0x7f, RZ ;  /* 0x0000007f08027810 */ /* 0x000fc80007ffe0ff */
[----:B------:R-:W-:-:S04]  /*8730*/  SHF.R.S32.HI R3, RZ, 0x1f, R2 ;  /* 0x0000001fff037819 */ /* 0x000fc80000011402 */
[----:B------:R-:W-:Y:S01]  /*8740*/  LEA.HI R2, R3, R2, RZ, 0x7 ;  /* 0x0000000203027211 */ /* 0x000fe200078f38ff */
[----:B------:R-:W-:-:S04]  /*8750*/  IMAD.MOV R3, RZ, RZ, -R7 ;  /* 0x000000ffff037224 */ /* 0x000fc800078e0a07 */
[----:B------:R-:W-:Y:S01]  /*8760*/  IMAD R3, R0, R3, R6 ;  /* 0x0000000300037224 */ /* 0x000fe200078e0206 */
[----:B------:R-:W-:-:S05]  /*8770*/  SHF.R.S32.HI R0, RZ, 0x7, R2 ;  /* 0x00000007ff007819 */ /* 0x000fca0000011402 */
[----:B------:R2:W-:Y:S04]  /*8780*/  STL [R1+0x10], R0 ;  /* 0x0000100001007387 */ /* 0x0005e80000100800 */
[----:B------:R2:W-:Y:S01]  /*8790*/  STL [R1+0x4], R3 ;  /* 0x0000040301007387 */ /* 0x0005e20000100800 */
[----:B------:R-:W-:Y:S05]  /*87a0*/  @!P0 BRA `(.L_x_157) ;  /* 0x0000000000408947 */ /* 0x000fea0003800000 */
[----:B------:R-:W-:Y:S01]  /*87b0*/  MOV R2, 0x0 ;  /* 0x0000000000027802 */ /* 0x000fe20000000f00 */
[----:B------:R-:W-:Y:S01]  /*87c0*/  ULDC.64 UR6, c[0x4][0x108] ;  /* 0x0100420000067ab9 */ /* 0x000fe20000000a00 */
[----:B------:R-:W-:Y:S01]  /*87d0*/  ULDC.64 UR8, c[0x4][0x110] ;  /* 0x0100440000087ab9 */ /* 0x000fe20000000a00 */
[----:B------:R-:W-:Y:S01]  /*87e0*/  ULDC.64 UR4, c[0x4][0x60] ;  /* 0x0100180000047ab9 */ /* 0x000fe20000000a00 */
[----:B------:R-:W-:Y:S01]  /*87f0*/  IMAD.U32 R4, RZ, RZ, UR6 ;  /* 0x00000006ff047e24 */ /* 0x000fe2000f8e00ff */
[----:B--2---:R-:W-:Y:S01]  /*8800*/  MOV R7, UR9 ;  /* 0x0000000900077c02 */ /* 0x004fe20008000f00 */
[----:B------:R-:W1:Y:S01]  /*8810*/  LDC.64 R2, c[0x4][R2] ;  /* 0x0100000002027b82 */ /* 0x000e620000000a00 */
[----:B------:R-:W-:Y:S01]  /*8820*/  IMAD.U32 R5, RZ, RZ, UR7 ;  /* 0x00000007ff057e24 */ /* 0x000fe2000f8e00ff */
[----:B------:R-:W-:Y:S01]  /*8830*/  MOV R13, RZ ;  /* 0x000000ff000d7202 */ /* 0x000fe20000000f00 */
[----:B------:R-:W-:Y:S02]  /*8840*/  IMAD.U32 R6, RZ, RZ, UR8 ;  /* 0x00000008ff067e24 */ /* 0x000fe4000f8e00ff */
[----:B------:R-:W-:-:S02]  /*8850*/  IMAD.U32 R10, RZ, RZ, UR4 ;  /* 0x00000004ff0a7e24 */ /* 0x000fc4000f8e00ff */
[----:B------:R-:W-:Y:S02]  /*8860*/  IMAD.U32 R11, RZ, RZ, UR5 ;  /* 0x00000005ff0b7e24 */ /* 0x000fe4000f8e00ff */
[----:B------:R-:W-:Y:S02]  /*8870*/  IMAD.MOV.U32 R8, RZ, RZ, 0x70 ;  /* 0x00000070ff087424 */ /* 0x000fe400078e00ff */
[----:B------:R-:W-:-:S07]  /*8880*/  IMAD.MOV.U32 R12, RZ, RZ, 0x1 ;  /* 0x00000001ff0c7424 */ /* 0x000fce00078e00ff */
[----:B------:R-:W-:-:S07]  /*8890*/  LEPC R20, `(.L_x_157) ;  /* 0x000000001014794e */ /* 0x000fce0000000000 */
[----:B-1----:R-:W-:Y:S05]  /*88a0*/  CALL.ABS.NOINC R2 ;  /* 0x0000000002007343 */ /* 0x002fea0003c00000 */
.L_x_157:
[----:B------:R-:W2:Y:S02]  /*88b0*/  LDL R2, [R1+0x8] ;  /* 0x0000080001027983 */ /* 0x000ea40000100800 */
[----:B--2---:R-:W-:-:S05]  /*88c0*/  VIADD R0, R2, 0x400 ;  /* 0x0000040002007836 */ /* 0x004fca0000000000 */
        /* <DEDUP_REMOVED lines=10> */
[----:B------:R-:W-:Y:S01]  /*8970*/  MOV R13, RZ ;  /* 0x000000ff000d7202 */ /* 0x000fe20000000f00 */
[----:B------:R-:W-:Y:S02]  /*8980*/  IMAD.U32 R6, RZ, RZ, UR8 ;  /* 0x00000008ff067e24 */ /* 0x000fe4000f8e00ff */
[----:B------:R-:W-:-:S02]  /*8990*/  IMAD.U32 R10, RZ, RZ, UR4 ;  /* 0x00000004ff0a7e24 */ /* 0x000fc4000f8e00ff */
[----:B------:R-:W-:Y:S02]  /*89a0*/  IMAD.U32 R11, RZ, RZ, UR5 ;  /* 0x00000005ff0b7e24 */ /* 0x000fe4000f8e00ff */
[----:B------:R-:W-:Y:S02]  /*89b0*/  IMAD.MOV.U32 R8, RZ, RZ, 0x70 ;  /* 0x00000070ff087424 */ /* 0x000fe400078e00ff */
[----:B-1----:R-:W-:-:S07]  /*89c0*/  IMAD.MOV.U32 R12, RZ, RZ, 0x1 ;  /* 0x00000001ff0c7424 */ /* 0x002fce00078e00ff */
[----:B------:R-:W-:-:S07]  /*89d0*/  LEPC R20, `(.L_x_159) ;  /* 0x000000001014794e */ /* 0x000fce0000000000 */
[----:B--2---:R-:W-:Y:S05]  /*89e0*/  CALL.ABS.NOINC R2 ;  /* 0x0000000002007343 */ /* 0x004fea0003c00000 */
.L_x_159:
[----:B------:R-:W-:Y:S01]  /*89f0*/  MOV R2, 0x0 ;  /* 0x0000000000027802 */ /* 0x000fe20000000f00 */
[----:B------:R-:W-:Y:S01]  /*8a00*/  ULDC.64 UR6, c[0x4][0x108] ;  /* 0x0100420000067ab9 */ /* 0x000fe20000000a00 */
[----:B------:R-:W-:Y:S01]  /*8a10*/  ULDC.64 UR8, c[0x4][0x110] ;  /* 0x0100440000087ab9 */ /* 0x000fe20000000a00 */
[----:B------:R-:W-:Y:S01]  /*8a20*/  ULDC.64 UR4, c[0x4][0x70] ;  /* 0x01001c0000047ab9 */ /* 0x000fe20000000a00 */
[----:B------:R-:W-:Y:S01]  /*8a30*/  IMAD.U32 R4, RZ, RZ, UR6 ;  /* 0x00000006ff047e24 */ /* 0x000fe2000f8e00ff */
[----:B------:R-:W-:Y:S01]  /*8a40*/  MOV R10, UR4 ;  /* 0x00000004000a7c02 */ /* 0x000fe20008000f00 */
[----:B------:R-:W1:Y:S01]  /*8a50*/  LDC.64 R2, c[0x4][R2] ;  /* 0x0100000002027b82 */ /* 0x000e620000000a00 */
[----:B------:R-:W-:Y:S02]  /*8a60*/  IMAD.U32 R5, RZ, RZ, UR7 ;  /* 0x00000007ff057e24 */ /* 0x000fe4000f8e00ff */
[----:B------:R-:W-:Y:S02]  /*8a70*/  IMAD.U32 R6, RZ, RZ, UR8 ;  /* 0x00000008ff067e24 */ /* 0x000fe4000f8e00ff */
[----:B------:R-:W-:-:S02]  /*8a80*/  IMAD.U32 R7, RZ, RZ, UR9 ;  /* 0x00000009ff077e24 */ /* 0x000fc4000f8e00ff */
[----:B------:R-:W-:Y:S02]  /*8a90*/  IMAD.U32 R11, RZ, RZ, UR5 ;  /* 0x00000005ff0b7e24 */ /* 0x000fe4000f8e00ff */
[----:B------:R-:W-:Y:S02]  /*8aa0*/  IMAD.MOV.U32 R8, RZ, RZ, 0x70 ;  /* 0x00000070ff087424 */ /* 0x000fe400078e00ff */
[----:B------:R-:W-:Y:S02]  /*8ab0*/  IMAD.MOV.U32 R12, RZ, RZ, 0x1 ;  /* 0x00000001ff0c7424 */ /* 0x000fe400078e00ff */
[----:B------:R-:W-:-:S07]  /*8ac0*/  IMAD.MOV.U32 R13, RZ, RZ, RZ ;  /* 0x000000ffff0d7224 */ /* 0x000fce00078e00ff */
[----:B------:R-:W-:-:S07]  /*8ad0*/  LEPC R20, `(.L_x_158) ;  /* 0x000000001014794e */ /* 0x000fce0000000000 */
[----:B-1----:R-:W-:Y:S05]  /*8ae0*/  CALL.ABS.NOINC R2 ;  /* 0x0000000002007343 */ /* 0x002fea0003c00000 */
.L_x_158:
[----:B------:R-:W2:Y:S01]  /*8af0*/  LDL R7, [R1] ;  /* 0x0000000001077983 */ /* 0x000ea20000100800 */
[----:B------:R-:W-:Y:S01]  /*8b00*/  ULDC.64 UR4, c[0x0][0x9f8] ;  /* 0x00027e0000047ab9 */ /* 0x000fe20000000a00 */
[----:B------:R-:W1:Y:S01]  /*8b10*/  LDC R0, c[0x0][0x428] ;  /* 0x00010a00ff007b82 */ /* 0x000e620000000800 */
[----:B------:R-:W-:Y:S01]  /*8b20*/  ISETP.NE.U32.AND P0, PT, RZ, UR4, PT ;  /* 0x00000004ff007c0c */ /* 0x000fe2000bf05070 */
[----:B------:R-:W3:Y:S04]  /*8b30*/  LDL R10, [R1+0x4] ;  /* 0x00000400010a7983 */ /* 0x000ee80000100800 */
[----:B------:R-:W4:Y:S01]  /*8b40*/  LDL R9, [R1+0x20] ;  /* 0x0000200001097983 */ /* 0x000f220000100800 */
[----:B------:R-:W-:Y:S01]  /*8b50*/  ISETP.NE.AND.EX P0, PT, RZ, UR5, PT, P0 ;  /* 0x00000005ff007c0c */ /* 0x000fe2000bf05300 */
[----:B------:R-:W-:Y:S01]  /*8b60*/  ULDC.64 UR6, c[0x0][0x208] ;  /* 0x0000820000067ab9 */ /* 0x000fe20000000a00 */
[----:B------:R-:W-:Y:S01]  /*8b70*/  ULDC UR4, c[0x0][0xda8] ;  /* 0x00036a0000047ab9 */ /* 0x000fe20000000800 */
[----:B------:R-:W4:Y:S04]  /*8b80*/  LDL.LU R6, [R1+0xc] ;  /* 0x00000c0001067983 */ /* 0x000f280000300800 */
[----:B------:R-:W4:Y:S06]  /*8b90*/  LDL R8, [R1+0x14] ;  /* 0x0000140001087983 */ /* 0x000f2c0000100800 */
[----:B------:R-:W2:Y:S01]  /*8ba0*/  @P0 LDC.64 R2, c[0x0][0x9f8] ;  /* 0x00027e00ff020b82 */ /* 0x000ea20000000a00 */
[----:B-1----:R-:W-:-:S13]  /*8bb0*/  ISETP.NE.AND P1, PT, R0, 0x1, PT ;  /* 0x000000010000780c */ /* 0x002fda0003f25270 */
[----:B------:R-:W3:Y:S08]  /*8bc0*/  @P1 LDC R5, c[0x0][0x42c] ;  /* 0x00010b00ff051b82 */ /* 0x000ef00000000800 */
[----:B------:R-:W1:Y:S01]  /*8bd0*/  @P1 LDC R4, c[0x0][0x430] ;  /* 0x00010c00ff041b82 */ /* 0x000e620000000800 */
[----:B--2---:R-:W-:-:S05]  /*8be0*/  @P0 IMAD.WIDE R2, R7, 0x4, R2 ;  /* 0x0000000407020825 */ /* 0x004fca00078e0202 */
[----:B------:R2:W5:Y:S01]  /*8bf0*/  @P0 LDG.E R7, desc[UR6][R2.64] ;  /* 0x0000000602070981 */ /* 0x000562000c1e1900 */
[----:B---3--:R-:W-:Y:S01]  /*8c00*/  @P1 IMAD.HI.U32 R5, R10, R5, RZ ;  /* 0x000000050a051227 */ /* 0x008fe200078e00ff */
[----:B------:R-:W-:-:S04]  /*8c10*/  MOV R0, R10 ;  /* 0x0000000a00007202 */ /* 0x000fc80000000f00 */
[----:B-1----:R-:W-:Y:S02]  /*8c20*/  @P1 SHF.R.U32.HI R0, RZ, R4, R5 ;  /* 0x00000004ff001219 */ /* 0x002fe40000011605 */
[----:B----4-:R-:W-:Y:S01]  /*8c30*/  ISETP.NE.AND P1, PT, R9, RZ, PT ;  /* 0x000000ff0900720c */ /* 0x010fe20003f25270 */
[----:B------:R-:W1:Y:S01]  /*8c40*/  S2R R4, SR_CgaCtaId ;  /* 0x0000000000047919 */ /* 0x000e620000008800 */
[----:B------:R-:W-:-:S04]  /*8c50*/  IMAD.MOV R6, RZ, RZ, -R6 ;  /* 0x000000ffff067224 */ /* 0x000fc800078e0a06 */
[----:B------:R-:W-:-:S07]  /*8c60*/  IMAD R6, R6, UR4, R8 ;  /* 0x0000000406067c24 */ /* 0x000fce000f8e0208 */
[----:B------:R-:W-:Y:S01]  /*8c70*/  VOTEU.ALL UP1, P1 ;  /* 0x00000000003f7886 */ /* 0x000fe20000820000 */
[----:B------:R-:W-:-:S04]  /*8c80*/  PLOP3.LUT P2, PT, P1, PT, PT, 0x8, 0x0 ;  /* 0x000000000000781c */ /* 0x000fc80000f4e170 */
[----:B------:R-:W-:Y:S01]  /*8c90*/  @!UP1 UIADD3 UR8, UP0, UR36, 0x270, URZ ;  /* 0x0000027024089890 */ /* 0x000fe2000ff1e03f */
[----:B------:R-:W-:-:S03]  /*8ca0*/  IMAD.SHL.U32 R6, R6, 0x80, RZ ;  /* 0x0000008006067824 */ /* 0x000fc600078e00ff */
[----:B------:R-:W-:-:S03]  /*8cb0*/  @!UP1 UIADD3.X UR9, URZ, UR37, URZ, UP0, !UPT ;  /* 0x000000253f099290 */ /* 0x000fc600087fe43f */
[----:B--2---:R-:W-:-:S09]  /*8cc0*/  VOTEU.ALL UP0, P1 ;  /* 0x00000000003f7886 */ /* 0x004fd20000800000 */
.L_x_160:
[----:B------:R-:W2:Y:S04]  /*8cd0*/  LDL R3, [R1] ;  /* 0x0000000001037983 */ /* 0x000ea80000100800 */
[----:B------:R-:W3:Y:S01]  /*8ce0*/  LDL R2, [R1+0x4] ;  /* 0x0000040001027983 */ /* 0x000ee20000100800 */
[----:B------:R-:W-:Y:S01]  /*8cf0*/  UMOV UR4, URZ ;  /* 0x0000003f00047c82 */ /* 0x000fe20008000000 */
[----:B------:R-:W-:Y:S02]  /*8d00*/  PLOP3.LUT P0, PT, P0, P2, PT, 0xa2, 0x0 ;  /* 0x000000000000781c */ /* 0x000fe40000705472 */
[----:B--2---:R-:W-:-:S08]  /*8d10*/  @P2 R2UR P0, UR7, R3 ;  /* 0x00000000030722ca */ /* 0x004fd00000000000 */
[----:B------:R-:W-:Y:S02]  /*8d20*/  PLOP3.LUT P0, PT, P0, P2, PT, 0xa2, 0x0 ;  /* 0x000000000000781c */ /* 0x000fe40000705472 */
[----:B---3--:R-:W-:-:S08]  /*8d30*/  @P2 R2UR.OR P0, UR6, R2 ;  /* 0x00000000020622ca */ /* 0x008fd00000100000 */
[----:B------:R-:W-:Y:S02]  /*8d40*/  PLOP3.LUT P0, PT, P0, P2, PT, 0xa2, 0x0 ;  /* 0x000000000000781c */ /* 0x000fe40000705472 */
[----:B------:R-:W-:-:S08]  /*8d50*/  @P2 R2UR.OR P0, UR5, R6 ;  /* 0x00000000060522ca */ /* 0x000fd00000100000 */
[----:B------:R-:W-:-:S05]  /*8d60*/  @P2 PLOP3.LUT P2, PT, P0, PT, PT, 0x80, 0x0 ;  /* 0x000000000000281c */ /* 0x000fca000074f070 */
[----:B------:R2:W-:Y:S08]  /*8d70*/  @!UP0 UTMAPF.L2.4D [UR4], [UR8] ;  /* 0x00000004080085b8 */ /* 0x0005f00008018000 */
[----:B--2---:R-:W-:Y:S05]  /*8d80*/  @P2 BRA.U.ANY `(.L_x_160) ;  /* 0xfffffffd00d02947 */ /* 0x004fea000393ffff */
[----:B------:R-:W-:Y:S01]  /*8d90*/  PLOP3.LUT P2, PT, P1, PT, PT, 0x8, 0x0 ;  /* 0x000000000000781c */ /* 0x000fe20000f4e170 */
[----:B------:R-:W-:Y:S01]  /*8da0*/  VOTEU.ALL UP0, P1 ;  /* 0x00000000003f7886 */ /* 0x000fe20000800000 */
[----:B------:R-:W-:-:S11]  /*8db0*/  UMOV UR4, 0x40 ;  /* 0x0000004000047882 */ /* 0x000fd60000000000 */
.L_x_161:
[----:B------:R-:W2:Y:S04]  /*8dc0*/  LDL R3, [R1] ;  /* 0x0000000001037983 */ /* 0x000ea80000100800 */
[----:B------:R-:W3:Y:S01]  /*8dd0*/  LDL R2, [R1+0x4] ;  /* 0x0000040001027983 */ /* 0x000ee20000100800 */
        /* <DEDUP_REMOVED lines=12> */
.L_x_162:
        /* <DEDUP_REMOVED lines=11> */
[----:B------:R-:W2:Y:S01]  /*8f50*/  LDC.64 R2, c[0x0][0x3f8] ;  /* 0x0000fe00ff027b82 */ /* 0x000ea20000000a00 */
[C---:B-1----:R-:W-:Y:S01]  /*8f60*/  IMAD.SHL.U32 R20, R4.reuse, 0x40, RZ ;  /* 0x0000004004147824 */ /* 0x042fe200078e00ff */
[----:B------:R-:W-:Y:S01]  /*8f70*/  UMOV UR4, 0xffffffff ;  /* 0xffffffff00047882 */ /* 0x000fe20000000000 */
[----:B------:R-:W-:-:S03]  /*8f80*/  IMAD.SHL.U32 R21, R4, 0x1000, RZ ;  /* 0x0000100004157824 */ /* 0x000fc600078e00ff */
[----:B------:R-:W-:Y:S02]  /*8f90*/  LOP3.LUT R20, R20, 0x40, RZ, 0xc0, !PT ;  /* 0x0000004014147812 */ /* 0x000fe400078ec0ff */
[----:B------:R-:W-:Y:S02]  /*8fa0*/  LOP3.LUT R21, R21, 0x1000, RZ, 0xc0, !PT ;  /* 0x0000100015157812 */ /* 0x000fe400078ec0ff */
[----:B--2---:R-:W-:-:S04]  /*8fb0*/  ISETP.NE.U32.AND P0, PT, R2, RZ, PT ;  /* 0x000000ff0200720c */ /* 0x004fc80003f05070 */
[----:B------:R-:W-:-:S04]  /*8fc0*/  ISETP.NE.AND.EX P0, PT, R3, RZ, PT, P0 ;  /* 0x000000ff0300720c */ /* 0x000fc80003f05300 */
[----:B-----5:R-:W-:Y:S01]  /*8fd0*/  SEL R5, R7, RZ, !P0 ;  /* 0x000000ff07057207 */ /* 0x020fe20004000000 */
[----:B------:R-:W-:Y:S08]  /*8fe0*/  BRA.DIV UR4, `(.L_x_163) ;  /* 0x0000002a046c7947 */ /* 0x000ff0000b800000 */
.L_x_224:
[----:B------:R-:W2:Y:S01]  /*8ff0*/  LDL R8, [R1+0x10] ;  /* 0x0000100001087983 */ /* 0x000ea20000100800 */
[----:B------:R-:W-:Y:S01]  /*9000*/  UMOV UR4, 0xffffffff ;  /* 0xffffffff00047882 */ /* 0x000fe20000000000 */
[----:B------:R-:W-:Y:S02]  /*9010*/  SHF.R.S32.HI R12, RZ, 0x1f, R7 ;  /* 0x0000001fff0c7819 */ /* 0x000fe40000011407 */
[----:B------:R-:W-:Y:S01]  /*9020*/  MOV R4, R7 ;  /* 0x0000000700047202 */ /* 0x000fe20000000f00 */
[----:B--2---:R-:W-:Y:S01]  /*9030*/  VIADD R8, R8, 0xffffffff ;  /* 0xffffffff08087836 */ /* 0x004fe20000000000 */
[----:B------:R-:W-:Y:S06]  /*9040*/  BRA.DIV UR4, `(.L_x_164) ;  /* 0x0000002a04887947 */ /* 0x000fec000b800000 */
[----:B------:R-:W-:-:S13]  /*9050*/  ELECT P6, URZ, PT ;  /* 0x00000000003f782f */ /* 0x000fda00038c0000 */
.L_x_227:
[----:B------:R-:W-:Y:S05]  /*9060*/  @!P6 BRA `(.L_x_165) ;  /* 0x000000040028e947 */ /* 0x000fea0003800000 */
        /* <DEDUP_REMOVED lines=9> */
[----:B------:R-:W-:-:S04]  /*9100*/  @P1 SHF.R.U32.HI R5, RZ, R11, R10 ;  /* 0x0000000bff051219 */ /* 0x000fc8000001160a */
[--C-:B------:R-:W-:Y:S01]  /*9110*/  SHF.R.S32.HI R11, RZ, 0x1f, R5.reuse ;  /* 0x0000001fff0b7819 */ /* 0x100fe20000011405 */
[----:B------:R-:W-:Y:S01]  /*9120*/  IMAD.MOV R18, RZ, RZ, -R5 ;  /* 0x000000ffff127224 */ /* 0x000fe200078e0a05 */
[----:B------:R-:W-:-:S03]  /*9130*/  MOV R10, R5 ;  /* 0x00000005000a7202 */ /* 0x000fc60000000f00 */
[----:B------:R-:W-:Y:S02]  /*9140*/  IMAD R18, R9, R18, R8 ;  /* 0x0000001209127224 */ /* 0x000fe400078e0208 */
[----:B------:R-:W-:Y:S02]  /*9150*/  IMAD R9, R12, UR4, RZ ;  /* 0x000000040c097c24 */ /* 0x000fe4000f8e02ff */
[----:B------:R-:W-:-:S04]  /*9160*/  IMAD.WIDE.U32 R10, R7, UR4, R10 ;  /* 0x00000004070a7c25 */ /* 0x000fc8000f8e000a */
[----:B------:R-:W-:Y:S01]  /*9170*/  IMAD R5, R7, UR5, R9 ;  /* 0x0000000507057c24 */ /* 0x000fe2000f8e0209 */
[----:B------:R-:W-:-:S03]  /*9180*/  LEA R14, P1, R10, R2, 0x2 ;  /* 0x000000020a0e7211 */ /* 0x000fc600078210ff */
[----:B------:R-:W-:-:S05]  /*9190*/  IMAD.IADD R5, R11, 0x1, R5 ;  /* 0x000000010b057824 */ /* 0x000fca00078e0205 */
[----:B------:R-:W-:-:S05]  /*91a0*/  LEA.HI.X R15, R10, R3, R5, 0x2, P1 ;  /* 0x000000030a0f7211 */ /* 0x000fca00008f1405 */
[----:B------:R1:W5:Y:S02]  /*91b0*/  LDG.E R7, desc[UR6][R14.64] ;  /* 0x000000060e077981 */ /* 0x000364000c1e1900 */
.L_x_166:
[----:B------:R-:W2:Y:S01]  /*91c0*/  S2R R9, SR_CgaCtaId ;  /* 0x0000000000097919 */ /* 0x000ea20000008800 */
[----:B------:R-:W-:-:S04]  /*91d0*/  MOV R5, 0x400 ;  /* 0x0000040000057802 */ /* 0x000fc80000000f00 */
[----:B--2---:R-:W-:Y:S02]  /*91e0*/  LEA R5, R9, R5, 0x18 ;  /* 0x0000000509057211 */ /* 0x004fe400078ec0ff */
[----:B------:R-:W-:-:S03]  /*91f0*/  SHF.L.U32 R9, R17, 0x1f, RZ ;  /* 0x0000001f11097819 */ /* 0x000fc600000006ff */
[----:B------:R-:W-:-:S04]  /*9200*/  IMAD R5, R16, 0x8, R5 ;  /* 0x0000000810057824 */ /* 0x000fc800078e0205 */
[----:B------:R-:W2:Y:S02]  /*9210*/  SYNCS.PHASECHK.TRANS64.TRYWAIT P1, [R5+URZ+0x34840], R9 ;  /* 0x03484009050075a7 */ /* 0x000ea4000802017f */
[----:B--2---:R-:W-:Y:S05]  /*9220*/  @!P1 BRA `(.L_x_167) ;  /* 0x0000002800309947 */ /* 0x004fea0003800000 */
.L_x_228:
[----:B------:R-:W3:Y:S01]  /*9230*/  S2R R10, SR_TID.X ;  /* 0x00000000000a7919 */ /* 0x000ee20000002100 */
[----:B------:R-:W-:-:S04]  /*9240*/  UPRMT UR4, UR38, 0x9910, URZ ;  /* 0x0000991026047896 */ /* 0x000fc8000800003f */
[----:B------:R-:W-:Y:S01]  /*9250*/  UISETP.NE.AND UP0, UPT, UR4, 0x2, UPT ;  /* 0x000000020400788c */ /* 0x000fe2000bf05270 */
[----:B---3--:R-:W-:-:S13]  /*9260*/  LOP3.LUT P1, RZ, R10, 0x7f, RZ, 0xc0, !PT ;  /* 0x0000007f0aff7812 */ /* 0x008fda000782c0ff */
[----:B--2---:R-:W-:-:S04]  /*9270*/  @!P1 IMAD.MOV.U32 R9, RZ, RZ, 0xc000 ;  /* 0x0000c000ff099424 */ /* 0x004fc800078e00ff */
[----:B------:R2:W-:Y:S01]  /*9280*/  @!P1 SYNCS.ARRIVE.TRANS64 RZ, [R5+URZ+0x34830], R9 ;  /* 0x0348300905ff99a7 */ /* 0x0005e2000800003f */
[----:B------:R-:W-:-:S13]  /*9290*/  PLOP3.LUT P1, PT, PT, PT, UP0, 0x80, 0x0 ;  /* 0x000000000000781c */ /* 0x000fda0003f2f008 */
[----:B--2---:R-:W-:Y:S05]  /*92a0*/  @P1 BRA `(.L_x_168) ;  /* 0x0000000000041947 */ /* 0x004fea0003800000 */
[----:B------:R-:W-:Y:S01]  /*92b0*/  BPT.TRAP 0x1 ;  /* 0x000000040000795c */ /* 0x000fe20000300000 */
.L_x_168:
[----:B------:R-:W-:-:S13]  /*92c0*/  ISETP.NE.AND P1, PT, R19, RZ, PT ;  /* 0x000000ff1300720c */ /* 0x000fda0003f25270 */
[----:B------:R-:W-:Y:S05]  /*92d0*/  @P1 BRA `(.L_x_169) ;  /* 0x0000000000041947 */ /* 0x000fea0003800000 */
[----:B------:R-:W-:Y:S01]  /*92e0*/  BPT.TRAP 0x1 ;  /* 0x000000040000795c */ /* 0x000fe20000300000 */
.L_x_169:
[----:B------:R-:W2:Y:S01]  /*92f0*/  S2R R10, SR_CgaCtaId ;  /* 0x00000000000a7919 */ /* 0x000ea20000008800 */
[----:B------:R-:W-:Y:S01]  /*9300*/  MOV R9, 0x400 ;  /* 0x0000040000097802 */ /* 0x000fe20000000f00 */
[----:B------:R-:W-:Y:S01]  /*9310*/  UIADD3 UR4, UP0, UR36, 0x370, URZ ;  /* 0x0000037024047890 */ /* 0x000fe2000ff1e03f */
[----:B------:R-:W-:Y:S01]  /*9320*/  R2UR UR9, R5 ;  /* 0x00000000050972ca */ /* 0x000fe200000e0000 */
[----:B------:R-:W-:Y:S01]  /*9330*/  IMAD R5, R16, 0x6000, R21 ;  /* 0x0000600010057824 */ /* 0x000fe200078e0215 */
[----:B------:R-:W-:Y:S01]  /*9340*/  R2UR UR11, R18 ;  /* 0x00000000120b72ca */ /* 0x000fe200000e0000 */
[----:B------:R-:W-:Y:S01]  /*9350*/  UMOV UR10, URZ ;  /* 0x0000003f000a7c82 */ /* 0x000fe20008000000 */
[----:B------:R-:W-:Y:S01]  /*9360*/  R2UR UR5, R20 ;  /* 0x00000000140572ca */ /* 0x000fe200000e0000 */
[----:B------:R-:W-:Y:S01]  /*9370*/  UMOV UR18, 0x30000 ;  /* 0x0003000000127882 */ /* 0x000fe20000000000 */
[----:B------:R-:W-:Y:S01]  /*9380*/  R2UR UR12, R0 ;  /* 0x00000000000c72ca */ /* 0x000fe200000e0000 */
[----:B------:R-:W-:Y:S01]  /*9390*/  UMOV UR6, 0x0 ;  /* 0x0000000000067882 */ /* 0x000fe20000000000 */
[----:B-----5:R-:W-:Y:S01]  /*93a0*/  R2UR UR13, R7 ;  /* 0x00000000070d72ca */ /* 0x020fe200000e0000 */
[----:B------:R-:W-:Y:S01]  /*93b0*/  UMOV UR7, 0x14f00000 ;  /* 0x14f0000000077882 */ /* 0x000fe20000000000 */
[----:B------:R-:W-:-:S03]  /*93c0*/  UMOV UR16, 0x40 ;  /* 0x0000004000107882 */ /* 0x000fc60000000000 */
[----:B------:R-:W-:-:S04]  /*93d0*/  UIADD3 UR9, UR9, 0x34830, URZ ;  /* 0x0003483009097890 */ /* 0x000fc8000fffe03f */
[----:B------:R-:W-:Y:S02]  /*93e0*/  ULEA UR11, UR11, UR5, 0x7 ;  /* 0x000000050b0b7291 */ /* 0x000fe4000f8e383f */
[----:B------:R-:W-:Y:S01]  /*93f0*/  UIADD3.X UR5, URZ, UR37, URZ, UP0, !UPT ;  /* 0x000000253f057290 */ /* 0x000fe200087fe43f */
[----:B--2---:R-:W-:-:S05]  /*9400*/  LEA R9, R10, R9, 0x18 ;  /* 0x000000090a097211 */ /* 0x004fca00078ec0ff */
[----:B------:R-:W-:-:S05]  /*9410*/  IMAD R5, R5, 0x2, R9 ;  /* 0x0000000205057824 */ /* 0x000fca00078e0209 */
[----:B------:R-:W-:Y:S02]  /*9420*/  R2UR UR8, R5 ;  /* 0x00000000050872ca */ /* 0x000fe400000e0000 */
[----:B------:R-:W-:-:S11]  /*9430*/  MOV R5, R7 ;  /* 0x0000000700057202 */ /* 0x000fd60000000f00 */
[----:B------:R-:W-:Y:S02]  /*9440*/  UIADD3 UR14, UR8, 0x1c400, URZ ;  /* 0x0001c400080e7890 */ /* 0x000fe4000fffe03f */
[----:B------:R-:W-:Y:S02]  /*9450*/  UIADD3 UR15, UR8, 0x20400, URZ ;  /* 0x00020400080f7890 */ /* 0x000fe4000fffe03f */
[----:B------:R-:W-:-:S03]  /*9460*/  UIADD3 UR17, UR8, 0x24400, URZ ;  /* 0x0002440008117890 */ /* 0x000fc6000fffe03f */
[----:B------:R-:W-:Y:S01]  /*9470*/  UMOV UR8, UR14 ;  /* 0x0000000e00087c82 */ /* 0x000fe20008000000 */
[----:B------:R-:W-:Y:S01]  /*9480*/  UMOV UR14, 0x80 ;  /* 0x00000080000e7882 */ /* 0x000fe20000000000 */
[----:B------:R2:W-:Y:S02]  /*9490*/  UTMALDG.4D.MULTICAST [UR8], [UR4], UR18, desc[UR6] ;  /* 0x00000608040073b4 */ /* 0x0005e40008019812 */
[----:B--2---:R-:W-:Y:S01]  /*94a0*/  UMOV UR8, UR15 ;  /* 0x0000000f00087c82 */ /* 0x004fe20008000000 */
[----:B------:R-:W-:Y:S02]  /*94b0*/  UMOV UR10, UR16 ;  /* 0x00000010000a7c82 */ /* 0x000fe40008000000 */
[----:B------:R2:W-:Y:S02]  /*94c0*/  UTMALDG.4D.MULTICAST [UR8], [UR4], UR18, desc[UR6] ;  /* 0x00000608040073b4 */ /* 0x0005e40008019812 */
[----:B--2---:R-:W-:Y:S01]  /*94d0*/  UMOV UR8, UR17 ;  /* 0x0000001100087c82 */ /* 0x004fe20008000000 */
[----:B------:R-:W-:-:S02]  /*94e0*/  UMOV UR10, UR14 ;  /* 0x0000000e000a7c82 */ /* 0x000fc40008000000 */
[----:B------:R2:W-:Y:S02]  /*94f0*/  UTMALDG.4D.MULTICAST [UR8], [UR4], UR18, desc[UR6] ;  /* 0x00000608040073b4 */ /* 0x0005e40008019812 */
[----:B--2---:R-:W-:Y:S01]  /*9500*/  NOP ;  /* 0x0000000000007918 */ /* 0x004fe20000000000 */
.L_x_165:
[----:B-1----:R-:W2:Y:S04]  /*9510*/  LDL.LU R15, [R1] ;  /* 0x00000000010f7983 */ /* 0x002ea80000300800 */
[----:B------:R-:W3:Y:S04]  /*9520*/  LDL.LU R14, [R1+0x4] ;  /* 0x00000400010e7983 */ /* 0x000ee80000300800 */
[----:B------:R-:W4:Y:S01]  /*9530*/  LDL R13, [R1+0x1c] ;  /* 0x00001c00010d7983 */ /* 0x000f220000100800 */
[----:B------:R-:W-:-:S03]  /*9540*/  MOV R10, 0x400 ;  /* 0x00000400000a7802 */ /* 0x000fc60000000f00 */
[----:B------:R-:W5:Y:S01]  /*9550*/  LDL.LU R9, [R1+0x18] ;  /* 0x0000180001097983 */ /* 0x000f620000300800 */
[----:B------:R-:W1:Y:S01]  /*9560*/  S2R R11, SR_CgaCtaId ;  /* 0x00000000000b7919 */ /* 0x000e620000008800 */
[----:B------:R-:W-:Y:S05]  /*9570*/  WARPSYNC.ALL ;  /* 0x0000000000007948 */ /* 0x000fea0003800000 */
[----:B------:R-:W-:-:S13]  /*9580*/  ELECT P1, URZ, PT ;  /* 0x00000000003f782f */ /* 0x000fda0003820000 */
[----:B------:R-:W-:Y:S01]  /*9590*/  @P1 R2UR UR11, R6 ;  /* 0x00000000060b12ca */ /* 0x000fe200000e0000 */
[----:B------:R-:W-:-:S04]  /*95a0*/  UIADD3 UR4, UP0, UR36, 0x270, URZ ;  /* 0x0000027024047890 */ /* 0x000fc8000ff1e03f */
        /* <DEDUP_REMOVED lines=21> */
[C---:B---3--:R-:W-:Y:S02]  /*9700*/  @P1 R2UR UR12, R14.reuse ;  /* 0x000000000e0c12ca */ /* 0x048fe400000e0000 */
[----:B------:R-:W-:Y:S02]  /*9710*/  @P1 R2UR UR21, R15 ;  /* 0x000000000f1512ca */ /* 0x000fe400000e0000 */
[----:B------:R-:W-:-:S09]  /*9720*/  @P1 R2UR UR20, R14 ;  /* 0x000000000e1412ca */ /* 0x000fd200000e0000 */
[----:B------:R2:W-:Y:S04]  /*9730*/  UTMALDG.4D [UR8], [UR4], desc[UR6] ;  /* 0x00000608040075b4 */ /* 0x0005e80008019000 */
[----:B------:R1:W-:Y:S01]  /*9740*/  UTMALDG.4D [UR16], [UR4], desc[UR14] ;  /* 0x00000e10040075b4 */ /* 0x0003e20008019000 */
[----:B--2---:R-:W-:Y:S02]  /*9750*/  @P1 R2UR UR13, R15 ;  /* 0x000000000f0d12ca */ /* 0x004fe400000e0000 */
[----:B------:R-:W-:Y:S02]  /*9760*/  @P1 R2UR UR12, R14 ;  /* 0x000000000e0c12ca */ /* 0x000fe400000e0000 */
[----:B------:R-:W-:Y:S01]  /*9770*/  @P1 R2UR UR11, R6 ;  /* 0x00000000060b12ca */ /* 0x000fe200000e0000 */
[----:B------:R-:W-:Y:S01]  /*9780*/  UIADD3 UR8, UR24, 0x18400, URZ ;  /* 0x0001840018087890 */ /* 0x000fe2000fffe03f */
[----:B----4-:R-:W-:Y:S01]  /*9790*/  LOP3.LUT R6, R13, 0x1, RZ, 0xc, !PT ;  /* 0x000000010d067812 */ /* 0x010fe200078e0cff */
[----:B------:R-:W-:-:S03]  /*97a0*/  UMOV UR10, 0x80 ;  /* 0x00000080000a7882 */ /* 0x000fc60000000000 */
[----:B------:R-:W-:-:S07]  /*97b0*/  SHF.L.U32 R6, R6, 0x1f, RZ ;  /* 0x0000001f06067819 */ /* 0x000fce00000006ff */
[----:B------:R1:W-:Y:S01]  /*97c0*/  UTMALDG.4D [UR8], [UR4], desc[UR22] ;  /* 0x00001608040075b4 */ /* 0x0003e20008019000 */
[----:B------:R-:W2:Y:S01]  /*97d0*/  SYNCS.PHASECHK.TRANS64.TRYWAIT P1, [R10+URZ+0x34820], R6 ;  /* 0x034820060a0075a7 */ /* 0x000ea2000802017f */
[----:B-----5:R-:W-:Y:S01]  /*97e0*/  ISETP.GE.AND P2, PT, R9, 0x81, PT ;  /* 0x000000810900780c */ /* 0x020fe20003f46270 */
[----:B-12---:R-:W-:-:S12]  /*97f0*/  @!P1 BRA `(.L_x_171) ;  /* 0x0000002000d09947 */ /* 0x006fd80003800000 */
.L_x_229:
[----:B------:R-:W-:Y:S05]  /*9800*/  BSYNC B0 ;  /* 0x0000000000007941 */ /* 0x000fea0003800000 */
.L_x_170:
[----:B------:R-:W-:Y:S05]  /*9810*/  @!P2 BRA `(.L_x_172) ;  /* 0x000000180010a947 */ /* 0x000fea0003800000 */
[----:B-1----:R-:W2:Y:S01]  /*9820*/  LDL R7, [R1+0x10] ;  /* 0x0000100001077983 */ /* 0x002ea20000100800 */
[----:B------:R-:W-:Y:S02]  /*9830*/  IMAD.MOV.U32 R6, RZ, RZ, 0x1 ;  /* 0x00000001ff067424 */ /* 0x000fe400078e00ff */
[----:B--2---:R-:W-:-:S05]  /*9840*/  IMAD.MOV R14, RZ, RZ, -R7 ;  /* 0x000000ffff0e7224 */ /* 0x004fca00078e0a07 */
[----:B------:R-:W-:-:S04]  /*9850*/  VIADDMNMX R14, R14, R6, 0xffffffff, !PT ;  /* 0xffffffff0e0e7446 */ /* 0x000fc80007800106 */
[----:B------:R-:W-:-:S04]  /*9860*/  IADD3 R6, R7, R14, RZ ;  /* 0x0000000e07067210 */ /* 0x000fc80007ffe0ff */
[----:B------:R-:W-:-:S04]  /*9870*/  LOP3.LUT R6, R6, 0x1, RZ, 0xc0, !PT ;  /* 0x0000000106067812 */ /* 0x000fc800078ec0ff */
[----:B------:R-:W-:Y:S01]  /*9880*/  ISETP.NE.U32.AND P1, PT, R6, 0x1, PT ;  /* 0x000000010600780c */ /* 0x000fe20003f25070 */
[----:B------:R-:W-:-:S12]  /*9890*/  VIADD R6, R7, 0xfffffffe ;  /* 0xfffffffe07067836 */ /* 0x000fd80000000000 */
        /* <DEDUP_REMOVED lines=11> */
[----:B------:R-:W-:Y:S01]  /*9950*/  MOV R7, R6 ;  /* 0x0000000600077202 */ /* 0x000fe20000000f00 */
[----:B------:R-:W-:Y:S01]  /*9960*/  ULDC.64 UR4, c[0x0][0x408] ;  /* 0x0001020000047ab9 */ /* 0x000fe20000000a00 */
[----:B------:R-:W-:Y:S01]  /*9970*/  ULDC.64 UR6, c[0x0][0x208] ;  /* 0x0000820000067ab9 */ /* 0x000fe20000000a00 */
[----:B-1----:R-:W-:-:S13]  /*9980*/  ISETP.NE.AND P1, PT, R15, 0x1, PT ;  /* 0x000000010f00780c */ /* 0x002fda0003f25270 */
[----:B------:R-:W1:Y:S02]  /*9990*/  @P1 LDC.64 R10, c[0x0][0x420] ;  /* 0x00010800ff0a1b82 */ /* 0x000e640000000a00 */
[----:B-1----:R-:W-:-:S05]  /*99a0*/  @P1 IMAD.HI.U32 R10, R6, R10, RZ ;  /* 0x0000000a060a1227 */ /* 0x002fca00078e00ff */
[----:B------:R-:W-:-:S04]  /*99b0*/  @P1 SHF.R.U32.HI R7, RZ, R11, R10 ;  /* 0x0000000bff071219 */ /* 0x000fc8000001160a */
[--C-:B------:R-:W-:Y:S01]  /*99c0*/  SHF.R.S32.HI R11, RZ, 0x1f, R7.reuse ;  /* 0x0000001fff0b7819 */ /* 0x100fe20000011407 */
[----:B------:R-:W-:-:S04]  /*99d0*/  IMAD.MOV R10, RZ, RZ, -R7 ;  /* 0x000000ffff0a7224 */ /* 0x000fc800078e0a07 */
[----:B------:R-:W-:Y:S02]  /*99e0*/  IMAD R6, R15, R10, R6 ;  /* 0x0000000a0f067224 */ /* 0x000fe400078e0206 */
[----:B------:R-:W-:Y:S02]  /*99f0*/  IMAD R15, R12, UR4, RZ ;  /* 0x000000040c0f7c24 */ /* 0x000fe4000f8e02ff */
[----:B------:R-:W-:Y:S02]  /*9a00*/  IMAD.MOV.U32 R10, RZ, RZ, R7 ;  /* 0x000000ffff0a7224 */ /* 0x000fe400078e0007 */
[C---:B------:R-:W-:Y:S02]  /*9a10*/  IMAD R7, R4.reuse, UR5, R15 ;  /* 0x0000000504077c24 */ /* 0x040fe4000f8e020f */
[----:B------:R-:W-:-:S04]  /*9a20*/  IMAD.WIDE.U32 R10, R4, UR4, R10 ;  /* 0x00000004040a7c25 */ /* 0x000fc8000f8e000a */
[----:B------:R-:W-:Y:S01]  /*9a30*/  IMAD.IADD R7, R7, 0x1, R11 ;  /* 0x0000000107077824 */ /* 0x000fe200078e020b */
[----:B------:R-:W-:-:S04]  /*9a40*/  LEA R2, P1, R10, R2, 0x2 ;  /* 0x000000020a027211 */ /* 0x000fc800078210ff */
[----:B------:R-:W-:-:S05]  /*9a50*/  LEA.HI.X R3, R10, R3, R7, 0x2, P1 ;  /* 0x000000030a037211 */ /* 0x000fca00008f1407 */
[----:B------:R1:W5:Y:S04]  /*9a60*/  LDG.E R7, desc[UR6][R2.64] ;  /* 0x0000000602077981 */ /* 0x000368000c1e1900 */
.L_x_176:
[----:B-1----:R-:W1:Y:S01]  /*9a70*/  S2R R3, SR_CgaCtaId ;  /* 0x0000000000037919 */ /* 0x002e620000008800 */
[----:B------:R-:W-:-:S04]  /*9a80*/  MOV R2, 0x400 ;  /* 0x0000040000027802 */ /* 0x000fc80000000f00 */
[----:B-1----:R-:W-:Y:S02]  /*9a90*/  LEA R2, R3, R2, 0x18 ;  /* 0x0000000203027211 */ /* 0x002fe400078ec0ff */
[----:B------:R-:W-:Y:S02]  /*9aa0*/  SHF.L.U32 R3, R13, 0x1f, RZ ;  /* 0x0000001f0d037819 */ /* 0x000fe400000006ff */
[----:B------:R-:W-:-:S04]  /*9ab0*/  LEA R2, R9, R2, 0x3 ;  /* 0x0000000209027211 */ /* 0x000fc800078e18ff */
[----:B------:R-:W1:Y:S02]  /*9ac0*/  SYNCS.PHASECHK.TRANS64.TRYWAIT P1, [R2+URZ+0x34840], R3 ;  /* 0x03484003020075a7 */ /* 0x000e64000802017f */
[----:B-1----:R-:W-:Y:S05]  /*9ad0*/  @!P1 BRA `(.L_x_177) ;  /* 0x0000002000389947 */ /* 0x002fea0003800000 */
.L_x_230:
[----:B------:R-:W2:Y:S01]  /*9ae0*/  S2R R10, SR_TID.X ;  /* 0x00000000000a7919 */ /* 0x000ea20000002100 */
[----:B------:R-:W-:Y:S01]  /*9af0*/  UPRMT UR4, UR38, 0x9910, URZ ;  /* 0x0000991026047896 */ /* 0x000fe2000800003f */
[----:B--2---:R-:W-:-:S13]  /*9b00*/  LOP3.LUT P1, RZ, R10, 0x7f, RZ, 0xc0, !PT ;  /* 0x0000007f0aff7812 */ /* 0x004fda000782c0ff */
[----:B-1----:R-:W-:-:S04]  /*9b10*/  @!P1 IMAD.MOV.U32 R3, RZ, RZ, 0xc000 ;  /* 0x0000c000ff039424 */ /* 0x002fc800078e00ff */
[----:B------:R1:W-:Y:S02]  /*9b20*/  @!P1 SYNCS.ARRIVE.TRANS64 RZ, [R2+URZ+0x34830], R3 ;  /* 0x0348300302ff99a7 */ /* 0x0003e4000800003f */
[----:B-1----:R-:W-:-:S05]  /*9b30*/  IMAD.U32 R3, RZ, RZ, UR4 ;  /* 0x00000004ff037e24 */ /* 0x002fca000f8e00ff */
[----:B------:R-:W-:-:S13]  /*9b40*/  ISETP.NE.AND P2, PT, R3, 0x2, PT ;  /* 0x000000020300780c */ /* 0x000fda0003f45270 */
[----:B------:R-:W-:Y:S05]  /*9b50*/  @P2 BRA `(.L_x_178) ;  /* 0x0000000000042947 */ /* 0x000fea0003800000 */
[----:B------:R-:W-:Y:S01]  /*9b60*/  BPT.TRAP 0x1 ;  /* 0x000000040000795c */ /* 0x000fe20000300000 */
.L_x_178:
[----:B------:R-:W-:-:S13]  /*9b70*/  ISETP.NE.AND P1, PT, R19, RZ, PT ;  /* 0x000000ff1300720c */ /* 0x000fda0003f25270 */
[----:B------:R-:W-:Y:S05]  /*9b80*/  @P1 BRA `(.L_x_179) ;  /* 0x0000000000041947 */ /* 0x000fea0003800000 */
[----:B------:R-:W-:Y:S01]  /*9b90*/  BPT.TRAP 0x1 ;  /* 0x000000040000795c */ /* 0x000fe20000300000 */
.L_x_179:
[----:B------:R-:W1:Y:S01]  /*9ba0*/  S2R R11, SR_CgaCtaId ;  /* 0x00000000000b7919 */ /* 0x000e620000008800 */
        /* <DEDUP_REMOVED lines=12> */
[----:B------:R-:W-:Y:S01]  /*9c70*/  UMOV UR18, 0x40 ;  /* 0x0000004000127882 */ /* 0x000fe20000000000 */
[----:B------:R-:W-:Y:S01]  /*9c80*/  UMOV UR17, 0x80 ;  /* 0x0000008000117882 */ /* 0x000fe20000000000 */
[----:B------:R-:W-:Y:S01]  /*9c90*/  SHF.L.U32 R3, R17, 0x1f, RZ ;  /* 0x0000001f11037819 */ /* 0x000fe200000006ff */
[----:B------:R-:W-:-:S04]  /*9ca0*/  UIADD3 UR9, UR9, 0x34830, URZ ;  /* 0x0003483009097890 */ /* 0x000fc8000fffe03f */
[----:B------:R-:W-:Y:S02]  /*9cb0*/  ULEA UR11, UR11, UR5, 0x7 ;  /* 0x000000050b0b7291 */ /* 0x000fe4000f8e383f */
[----:B------:R-:W-:Y:S01]  /*9cc0*/  UIADD3.X UR5, URZ, UR37, URZ, UP0, !UPT ;  /* 0x000000253f057290 */ /* 0x000fe200087fe43f */
[----:B-1----:R-:W-:-:S05]  /*9cd0*/  LEA R10, R11, R10, 0x18 ;  /* 0x0000000a0b0a7211 */ /* 0x002fca00078ec0ff */
[----:B------:R-:W-:-:S05]  /*9ce0*/  IMAD R2, R2, 0x2, R10 ;  /* 0x0000000202027824 */ /* 0x000fca00078e020a */
[----:B------:R-:W-:Y:S02]  /*9cf0*/  R2UR UR8, R2 ;  /* 0x00000000020872ca */ /* 0x000fe400000e0000 */
[----:B------:R-:W-:-:S11]  /*9d00*/  LEA R2, R16, R10, 0x3 ;  /* 0x0000000a10027211 */ /* 0x000fd600078e18ff */
[----:B------:R-:W-:Y:S02]  /*9d10*/  UIADD3 UR14, UR8, 0x1c400, URZ ;  /* 0x0001c400080e7890 */ /* 0x000fe4000fffe03f */
[----:B------:R-:W-:Y:S02]  /*9d20*/  UIADD3 UR15, UR8, 0x20400, URZ ;  /* 0x00020400080f7890 */ /* 0x000fe4000fffe03f */
[----:B------:R-:W-:-:S03]  /*9d30*/  UIADD3 UR16, UR8, 0x24400, URZ ;  /* 0x0002440008107890 */ /* 0x000fc6000fffe03f */
[----:B------:R-:W-:Y:S02]  /*9d40*/  UMOV UR8, UR14 ;  /* 0x0000000e00087c82 */ /* 0x000fe40008000000 */
[----:B------:R1:W-:Y:S02]  /*9d50*/  UTMALDG.4D.MULTICAST [UR8], [UR4], UR19, desc[UR6] ;  /* 0x00000608040073b4 */ /* 0x0003e40008019813 */
[----:B-1----:R-:W-:Y:S01]  /*9d60*/  UMOV UR8, UR15 ;  /* 0x0000000f00087c82 */ /* 0x002fe20008000000 */
[----:B------:R-:W-:Y:S02]  /*9d70*/  UMOV UR10, UR18 ;  /* 0x00000012000a7c82 */ /* 0x000fe40008000000 */
[----:B------:R1:W-:Y:S02]  /*9d80*/  UTMALDG.4D.MULTICAST [UR8], [UR4], UR19, desc[UR6] ;  /* 0x00000608040073b4 */ /* 0x0003e40008019813 */
[----:B-1----:R-:W-:Y:S01]  /*9d90*/  UMOV UR8, UR16 ;  /* 0x0000001000087c82 */ /* 0x002fe20008000000 */
[----:B------:R-:W-:-:S02]  /*9da0*/  UMOV UR10, UR17 ;  /* 0x00000011000a7c82 */ /* 0x000fc40008000000 */
[----:B------:R1:W-:Y:S01]  /*9db0*/  UTMALDG.4D.MULTICAST [UR8], [UR4], UR19, desc[UR6] ;  /* 0x00000608040073b4 */ /* 0x0003e20008019813 */
[----:B------:R-:W2:Y:S02]  /*9dc0*/  SYNCS.PHASECHK.TRANS64.TRYWAIT P1, [R2+URZ+0x34860], R3 ;  /* 0x03486003020075a7 */ /* 0x000ea4000802017f */
[----:B-12---:R-:W-:Y:S05]  /*9dd0*/  @!P1 BRA `(.L_x_180) ;  /* 0x0000001c008c9947 */ /* 0x006fea0003800000 */
.L_x_231:
[----:B------:R-:W2:Y:S02]  /*9de0*/  S2R R10, SR_TID.X ;  /* 0x00000000000a7919 */ /* 0x000ea40000002100 */
[----:B--2---:R-:W-:-:S13]  /*9df0*/  LOP3.LUT P1, RZ, R10, 0x7f, RZ, 0xc0, !PT ;  /* 0x0000007f0aff7812 */ /* 0x004fda000782c0ff */
[----:B-1----:R-:W-:-:S04]  /*9e00*/  @!P1 IMAD.MOV.U32 R3, RZ, RZ, 0x8000 ;  /* 0x00008000ff039424 */ /* 0x002fc800078e00ff */
[----:B------:R1:W-:Y:S01]  /*9e10*/  @!P1 SYNCS.ARRIVE.TRANS64 RZ, [R2+URZ+0x34850], R3 ;  /* 0x0348500302ff99a7 */ /* 0x0003e2000800003f */
[----:B------:R-:W-:Y:S05]  /*9e20*/  @P2 BRA `(.L_x_181) ;  /* 0x0000000000042947 */ /* 0x000fea0003800000 */
[----:B------:R-:W-:Y:S01]  /*9e30*/  BPT.TRAP 0x1 ;  /* 0x000000040000795c */ /* 0x000fe20000300000 */
.L_x_181:
[----:B------:R-:W-:-:S13]  /*9e40*/  ISETP.NE.AND P1, PT, R19, RZ, PT ;  /* 0x000000ff1300720c */ /* 0x000fda0003f25270 */
[----:B------:R-:W-:Y:S05]  /*9e50*/  @P1 BRA `(.L_x_182) ;  /* 0x0000000000041947 */ /* 0x000fea0003800000 */
[----:B------:R-:W-:Y:S01]  /*9e60*/  BPT.TRAP 0x1 ;  /* 0x000000040000795c */ /* 0x000fe20000300000 */
.L_x_182:
[----:B------:R-:W2:Y:S01]  /*9e70*/  S2R R11, SR_CgaCtaId ;  /* 0x00000000000b7919 */ /* 0x000ea20000008800 */
[----:B------:R-:W-:Y:S01]  /*9e80*/  MOV R10, 0x400 ;  /* 0x00000400000a7802 */ /* 0x000fe20000000f00 */
[----:B-1----:R-:W-:Y:S01]  /*9e90*/  IMAD R3, R16, 0x4000, R21 ;  /* 0x0000400010037824 */ /* 0x002fe200078e0215 */
[----:B------:R-:W-:Y:S01]  /*9ea0*/  R2UR UR11, R18 ;  /* 0x00000000120b72ca */ /* 0x000fe200000e0000 */
[----:B------:R-:W-:Y:S01]  /*9eb0*/  UIADD3 UR4, UP0, UR36, 0x470, URZ ;  /* 0x0000047024047890 */ /* 0x000fe2000ff1e03f */
[----:B------:R-:W-:Y:S01]  /*9ec0*/  R2UR UR5, R20 ;  /* 0x00000000140572ca */ /* 0x000fe200000e0000 */
[----:B------:R-:W-:Y:S01]  /*9ed0*/  UMOV UR10, URZ ;  /* 0x0000003f000a7c82 */ /* 0x000fe20008000000 */
[----:B------:R-:W-:Y:S01]  /*9ee0*/  R2UR UR9, R2 ;  /* 0x00000000020972ca */ /* 0x000fe200000e0000 */
[----:B------:R-:W-:Y:S01]  /*9ef0*/  UMOV UR16, 0x30000 ;  /* 0x0003000000107882 */ /* 0x000fe20000000000 */
[----:B------:R-:W-:Y:S01]  /*9f00*/  R2UR UR13, R5 ;  /* 0x00000000050d72ca */ /* 0x000fe200000e0000 */
[----:B------:R-:W-:Y:S01]  /*9f10*/  UMOV UR7, 0x14f00000 ;  /* 0x14f0000000077882 */ /* 0x000fe20000000000 */
[----:B------:R-:W-:Y:S01]  /*9f20*/  R2UR UR12, R0 ;  /* 0x00000000000c72ca */ /* 0x000fe200000e0000 */
[----:B------:R-:W-:Y:S01]  /*9f30*/  UMOV UR15, 0x40 ;  /* 0x00000040000f7882 */ /* 0x000fe20000000000 */
[----:B------:R-:W-:Y:S01]  /*9f40*/  MOV R5, R7 ;  /* 0x0000000700057202 */ /* 0x000fe20000000f00 */
[----:B------:R-:W-:-:S04]  /*9f50*/  IMAD.MOV.U32 R18, RZ, RZ, R6 ;  /* 0x000000ffff127224 */ /* 0x000fc800078e0006 */
[----:B------:R-:W-:Y:S02]  /*9f60*/  ULEA UR11, UR11, UR5, 0x7 ;  /* 0x000000050b0b7291 */ /* 0x000fe4000f8e383f */
[----:B------:R-:W-:Y:S02]  /*9f70*/  UIADD3 UR9, UR9, 0x34850, URZ ;  /* 0x0003485009097890 */ /* 0x000fe4000fffe03f */
[----:B------:R-:W-:Y:S01]  /*9f80*/  UIADD3.X UR5, URZ, UR37, URZ, UP0, !UPT ;  /* 0x000000253f057290 */ /* 0x000fe200087fe43f */
[----:B--2---:R-:W-:-:S05]  /*9f90*/  LEA R10, R11, R10, 0x18 ;  /* 0x0000000a0b0a7211 */ /* 0x004fca00078ec0ff */
[----:B------:R-:W-:-:S05]  /*9fa0*/  IMAD R3, R3, 0x2, R10 ;  /* 0x0000000203037824 */ /* 0x000fca00078e020a */
[----:B------:R-:W-:-:S13]  /*9fb0*/  R2UR UR6, R3 ;  /* 0x00000000030672ca */ /* 0x000fda00000e0000 */
[----:B------:R-:W-:Y:S02]  /*9fc0*/  UIADD3 UR8, UR6, 0x400, URZ ;  /* 0x0000040006087890 */ /* 0x000fe4000fffe03f */
[----:B------:R-:W-:-:S03]  /*9fd0*/  UIADD3 UR14, UR6, 0x4400, URZ ;  /* 0x00004400060e7890 */ /* 0x000fc6000fffe03f */
[----:B------:R-:W-:-:S04]  /*9fe0*/  UMOV UR6, 0x0 ;  /* 0x0000000000067882 */ /* 0x000fc80000000000 */
[----:B------:R1:W-:Y:S02]  /*9ff0*/  UTMALDG.4D.MULTICAST [UR8], [UR4], UR16, desc[UR6] ;  /* 0x00000608040073b4 */ /* 0x0003e40008019810 */
[----:B-1----:R-:W-:Y:S01]  /*a000*/  UMOV UR8, UR14 ;  /* 0x0000000e00087c82 */ /* 0x002fe20008000000 */
[----:B------:R-:W-:Y:S02]  /*a010*/  UMOV UR10, UR15 ;  /* 0x0000000f000a7c82 */ /* 0x000fe40008000000 */
[----:B------:R1:W-:Y:S02]  /*a020*/  UTMALDG.4D.MULTICAST [UR8], [UR4], UR16, desc[UR6] ;  /* 0x00000608040073b4 */ /* 0x0003e40008019810 */
[----:B-1----:R-:W-:Y:S01]  /*a030*/  NOP ;  /* 0x0000000000007918 */ /* 0x002fe20000000000 */
.L_x_175:
[----:B------:R-:W-:Y:S05]  /*a040*/  BSYNC B0 ;  /* 0x0000000000007941 */ /* 0x000fea0003800000 */
.L_x_174:
[----:B------:R-:W2:Y:S01]  /*a050*/  LDL.LU R2, [R1+0x10] ;  /* 0x0000100001027983 */ /* 0x000ea20000300800 */
[----:B------:R-:W-:Y:S01]  /*a060*/  IMAD.MOV.U32 R16, RZ, RZ, R9 ;  /* 0x000000ffff107224 */ /* 0x000fe200078e0009 */
[----:B------:R-:W-:Y:S01]  /*a070*/  MOV R17, R13 ;  /* 0x0000000d00117202 */ /* 0x000fe20000000f00 */
[----:B--2---:R-:W-:-:S07]  /*a080*/  VIADD R6, R2, 0xfffffffd ;  /* 0xfffffffd02067836 */ /* 0x004fce0000000000 */
.L_x_173:
[----:B------:R-:W-:Y:S01]  /*a090*/  IMAD.MOV R3, RZ, RZ, -R14 ;  /* 0x000000ffff037224 */ /* 0x000fe200078e0a0e */
[----:B------:R-:W-:Y:S04]  /*a0a0*/  BSSY B0, `(.L_x_172) ;  /* 0x00000fb000007945 */ /* 0x000fe80003800000 */
[----:B------:R-:W-:-:S13]  /*a0b0*/  ISETP.NE.AND P1, PT, R8, R3, PT ;  /* 0x000000030800720c */ /* 0x000fda0003f25270 */
[----:B------:R-:W-:Y:S05]  /*a0c0*/  @!P1 BRA `(.L_x_183) ;  /* 0x0000000c00e09947 */ /* 0x000fea0003800000 */
[----:B------:R-:W-:-:S07]  /*a0d0*/  IMAD.MOV.U32 R8, RZ, RZ, R5 ;  /* 0x000000ffff087224 */ /* 0x000fce00078e0005 */
.L_x_202:
[----:B------:R-:W-:Y:S01]  /*a0e0*/  VIADD R7, R16, 0x1 ;  /* 0x0000000110077836 */ /* 0x000fe20000000000 */
[----:B------:R-:W-:Y:S04]  /*a0f0*/  BSSY B1, `(.L_x_184) ;  /* 0x0000078000017945 */ /* 0x000fe80003800000 */
[----:B------:R-:W-:-:S04]  /*a100*/  ISETP.NE.AND P1, PT, R7, 0x2, PT ;  /* 0x000000020700780c */ /* 0x000fc80003f25270 */
[----:B-1----:R-:W-:Y:S02]  /*a110*/  SEL R10, RZ, 0x1, P1 ;  /* 0x00000001ff0a7807 */ /* 0x002fe40000800000 */
[----:B------:R-:W-:Y:S02]  /*a120*/  SEL R7, R7, RZ, P1 ;  /* 0x000000ff07077207 */ /* 0x000fe40000800000 */
[----:B------:R-:W-:Y:S01]  /*a130*/  LOP3.LUT R10, R17, R10, RZ, 0x3c, !PT ;  /* 0x0000000a110a7212 */ /* 0x000fe200078e3cff */
[----:B------:R-:W-:Y:S06]  /*a140*/  @!P6 BRA `(.L_x_185) ;  /* 0x0000000400c8e947 */ /* 0x000fec0003800000 */
[----:B------:R-:W-:Y:S01]  /*a150*/  MOV R11, R6 ;  /* 0x00000006000b7202 */ /* 0x000fe20000000f00 */
        /* <DEDUP_REMOVED lines=10> */
[----:B------:R-:W-:Y:S02]  /*a200*/  @P1 SHF.R.U32.HI R2, RZ, R3, R8 ;  /* 0x00000003ff021219 */ /* 0x000fe40000011608 */
[----:B------:R-:W1:Y:S03]  /*a210*/  LDC.64 R8, c[0x0][0x3f8] ;  /* 0x0000fe00ff087b82 */ /* 0x000e660000000a00 */
[----:B------:R-:W-:-:S04]  /*a220*/  IMAD.MOV R3, RZ, RZ, -R2 ;  /* 0x000000ffff037224 */ /* 0x000fc800078e0a02 */
[----:B------:R-:W-:Y:S01]  /*a230*/  IMAD R11, R11, R3, R6 ;  /* 0x000000030b0b7224 */ /* 0x000fe200078e0206 */
[----:B------:R-:W-:-:S03]  /*a240*/  SHF.R.S32.HI R3, RZ, 0x1f, R2 ;  /* 0x0000001fff037819 */ /* 0x000fc60000011402 */
[----:B------:R-:W-:-:S04]  /*a250*/  IMAD.WIDE.U32 R2, R4, UR4, R2 ;  /* 0x0000000404027c25 */ /* 0x000fc8000f8e0002 */
[----:B------:R-:W-:Y:S01]  /*a260*/  IMAD.IADD R13, R13, 0x1, R3 ;  /* 0x000000010d0d7824 */ /* 0x000fe200078e0203 */
[----:B-1----:R-:W-:-:S04]  /*a270*/  LEA R8, P1, R2, R8, 0x2 ;  /* 0x0000000802087211 */ /* 0x002fc800078210ff */
[----:B------:R-:W-:-:S05]  /*a280*/  LEA.HI.X R9, R2, R9, R13, 0x2, P1 ;  /* 0x0000000902097211 */ /* 0x000fca00008f140d */
[----:B------:R1:W5:Y:S04]  /*a290*/  LDG.E R8, desc[UR6][R8.64] ;  /* 0x0000000608087981 */ /* 0x000368000c1e1900 */
.L_x_186:
[----:B------:R-:W2:Y:S01]  /*a2a0*/  S2R R3, SR_CgaCtaId ;  /* 0x0000000000037919 */ /* 0x000ea20000008800 */
[----:B------:R-:W-:-:S04]  /*a2b0*/  MOV R2, 0x400 ;  /* 0x0000040000027802 */ /* 0x000fc80000000f00 */
[----:B--2---:R-:W-:Y:S02]  /*a2c0*/  LEA R2, R3, R2, 0x18 ;  /* 0x0000000203027211 */ /* 0x004fe400078ec0ff */
[----:B------:R-:W-:Y:S02]  /*a2d0*/  SHF.L.U32 R3, R10, 0x1f, RZ ;  /* 0x0000001f0a037819 */ /* 0x000fe400000006ff */
[----:B------:R-:W-:-:S04]  /*a2e0*/  LEA R2, R7, R2, 0x3 ;  /* 0x0000000207027211 */ /* 0x000fc800078e18ff */
[----:B------:R-:W2:Y:S02]  /*a2f0*/  SYNCS.PHASECHK.TRANS64.TRYWAIT P1, [R2+URZ+0x34840], R3 ;  /* 0x03484003020075a7 */ /* 0x000ea4000802017f */
[----:B--2---:R-:W-:Y:S05]  /*a300*/  @!P1 BRA `(.L_x_187) ;  /* 0x0000001800549947 */ /* 0x004fea0003800000 */
.L_x_232:
[----:B-1----:R-:W1:Y:S01]  /*a310*/  S2R R9, SR_TID.X ;  /* 0x0000000000097919 */ /* 0x002e620000002100 */
[----:B------:R-:W-:Y:S01]  /*a320*/  UPRMT UR4, UR38, 0x9910, URZ ;  /* 0x0000991026047896 */ /* 0x000fe2000800003f */
[----:B-1----:R-:W-:-:S13]  /*a330*/  LOP3.LUT P1, RZ, R9, 0x7f, RZ, 0xc0, !PT ;  /* 0x0000007f09ff7812 */ /* 0x002fda000782c0ff */
[----:B--2---:R-:W-:-:S04]  /*a340*/  @!P1 IMAD.MOV.U32 R3, RZ, RZ, 0xc000 ;  /* 0x0000c000ff039424 */ /* 0x004fc800078e00ff */
[----:B------:R1:W-:Y:S02]  /*a350*/  @!P1 SYNCS.ARRIVE.TRANS64 RZ, [R2+URZ+0x34830], R3 ;  /* 0x0348300302ff99a7 */ /* 0x0003e4000800003f */
[----:B-1----:R-:W-:-:S05]  /*a360*/  IMAD.U32 R3, RZ, RZ, UR4 ;  /* 0x00000004ff037e24 */ /* 0x002fca000f8e00ff */
[----:B------:R-:W-:-:S13]  /*a370*/  ISETP.NE.AND P2, PT, R3, 0x2, PT ;  /* 0x000000020300780c */ /* 0x000fda0003f45270 */
[----:B------:R-:W-:Y:S05]  /*a380*/  @P2 BRA `(.L_x_188) ;  /* 0x0000000000042947 */ /* 0x000fea0003800000 */
[----:B------:R-:W-:Y:S01]  /*a390*/  BPT.TRAP 0x1 ;  /* 0x000000040000795c */ /* 0x000fe20000300000 */
.L_x_188:
[----:B------:R-:W-:-:S13]  /*a3a0*/  ISETP.NE.AND P1, PT, R19, RZ, PT ;  /* 0x000000ff1300720c */ /* 0x000fda0003f25270 */
[----:B------:R-:W-:Y:S05]  /*a3b0*/  @P1 BRA `(.L_x_189) ;  /* 0x0000000000041947 */ /* 0x000fea0003800000 */
[----:B------:R-:W-:Y:S01]  /*a3c0*/  BPT.TRAP 0x1 ;  /* 0x000000040000795c */ /* 0x000fe20000300000 */
.L_x_189:
        /* <DEDUP_REMOVED lines=36> */
.L_x_233:
[----:B------:R-:W2:Y:S02]  /*a610*/  S2R R3, SR_TID.X ;  /* 0x0000000000037919 */ /* 0x000ea40000002100 */
[----:B--2---:R-:W-:-:S13]  /*a620*/  LOP3.LUT P1, RZ, R3, 0x7f, RZ, 0xc0, !PT ;  /* 0x0000007f03ff7812 */ /* 0x004fda000782c0ff */
[----:B------:R-:W-:-:S04]  /*a630*/  @!P1 IMAD.MOV.U32 R3, RZ, RZ, 0x8000 ;  /* 0x00008000ff039424 */ /* 0x000fc800078e00ff */
[----:B------:R2:W-:Y:S01]  /*a640*/  @!P1 SYNCS.ARRIVE.TRANS64 RZ, [R2+URZ+0x34850], R3 ;  /* 0x0348500302ff99a7 */ /* 0x0005e2000800003f */
[----:B------:R-:W-:Y:S05]  /*a650*/  @P2 BRA `(.L_x_191) ;  /* 0x0000000000042947 */ /* 0x000fea0003800000 */
[----:B------:R-:W-:Y:S01]  /*a660*/  BPT.TRAP 0x1 ;  /* 0x000000040000795c */ /* 0x000fe20000300000 */
.L_x_191:
[----:B------:R-:W-:-:S13]  /*a670*/  ISETP.NE.AND P1, PT, R19, RZ, PT ;  /* 0x000000ff1300720c */ /* 0x000fda0003f25270 */
[----:B------:R-:W-:Y:S05]  /*a680*/  @P1 BRA `(.L_x_192) ;  /* 0x0000000000041947 */ /* 0x000fea0003800000 */
[----:B------:R-:W-:Y:S01]  /*a690*/  BPT.TRAP 0x1 ;  /* 0x000000040000795c */ /* 0x000fe20000300000 */
.L_x_192:
[----:B------:R-:W3:Y:S01]  /*a6a0*/  S2R R9, SR_CgaCtaId ;  /* 0x0000000000097919 */ /* 0x000ee20000008800 */
[----:B--2---:R-:W-:Y:S01]  /*a6b0*/  MOV R3, 0x400 ;  /* 0x0000040000037802 */ /* 0x004fe20000000f00 */
[----:B------:R-:W-:Y:S01]  /*a6c0*/  IMAD R16, R16, 0x4000, R21 ;  /* 0x0000400010107824 */ /* 0x000fe200078e0215 */
        /* <DEDUP_REMOVED lines=15> */
[----:B---3--:R-:W-:-:S05]  /*a7c0*/  LEA R3, R9, R3, 0x18 ;  /* 0x0000000309037211 */ /* 0x008fca00078ec0ff */
[----:B------:R-:W-:-:S05]  /*a7d0*/  IMAD R16, R16, 0x2, R3 ;  /* 0x0000000210107824 */ /* 0x000fca00078e0203 */
[----:B------:R-:W-:-:S13]  /*a7e0*/  R2UR UR6, R16 ;  /* 0x00000000100672ca */ /* 0x000fda00000e0000 */
[----:B------:R-:W-:Y:S02]  /*a7f0*/  UIADD3 UR8, UR6, 0x400, URZ ;  /* 0x0000040006087890 */ /* 0x000fe4000fffe03f */
[----:B------:R-:W-:-:S03]  /*a800*/  UIADD3 UR14, UR6, 0x4400, URZ ;  /* 0x00004400060e7890 */ /* 0x000fc6000fffe03f */
[----:B------:R-:W-:-:S04]  /*a810*/  UMOV UR6, 0x0 ;  /* 0x0000000000067882 */ /* 0x000fc80000000000 */
[----:B------:R2:W-:Y:S02]  /*a820*/  UTMALDG.4D.MULTICAST [UR8], [UR4], UR16, desc[UR6] ;  /* 0x00000608040073b4 */ /* 0x0005e40008019810 */
[----:B--2---:R-:W-:Y:S01]  /*a830*/  UMOV UR8, UR14 ;  /* 0x0000000e00087c82 */ /* 0x004fe20008000000 */
[----:B------:R-:W-:Y:S02]  /*a840*/  UMOV UR10, UR15 ;  /* 0x0000000f000a7c82 */ /* 0x000fe40008000000 */
[----:B------:R2:W-:Y:S02]  /*a850*/  UTMALDG.4D.MULTICAST [UR8], [UR4], UR16, desc[UR6] ;  /* 0x00000608040073b4 */ /* 0x0005e40008019810 */
[----:B--2---:R-:W-:Y:S01]  /*a860*/  NOP ;  /* 0x0000000000007918 */ /* 0x004fe20000000000 */
.L_x_185:
[----:B------:R-:W-:Y:S05]  /*a870*/  BSYNC B1 ;  /* 0x0000000000017941 */ /* 0x000fea0003800000 */
.L_x_184:
        /* <DEDUP_REMOVED lines=28> */
.L_x_195:
[----:B------:R-:W2:Y:S01]  /*aa40*/  S2R R3, SR_CgaCtaId ;  /* 0x0000000000037919 */ /* 0x000ea20000008800 */
[----:B------:R-:W-:-:S04]  /*aa50*/  MOV R2, 0x400 ;  /* 0x0000040000027802 */ /* 0x000fc80000000f00 */
[----:B--2---:R-:W-:Y:S02]  /*aa60*/  LEA R2, R3, R2, 0x18 ;  /* 0x0000000203027211 */ /* 0x004fe400078ec0ff */
[----:B------:R-:W-:-:S03]  /*aa70*/  SHF.L.U32 R3, R17, 0x1f, RZ ;  /* 0x0000001f11037819 */ /* 0x000fc600000006ff */
[----:B------:R-:W-:-:S04]  /*aa80*/  IMAD R2, R16, 0x8, R2 ;  /* 0x0000000810027824 */ /* 0x000fc800078e0202 */
[----:B------:R-:W2:Y:S02]  /*aa90*/  SYNCS.PHASECHK.TRANS64.TRYWAIT P1, [R2+URZ+0x34840], R3 ;  /* 0x03484003020075a7 */ /* 0x000ea4000802017f */
[----:B--2---:R-:W-:Y:S05]  /*aaa0*/  @!P1 BRA `(.L_x_196) ;  /* 0x0000001000949947 */ /* 0x004fea0003800000 */
.L_x_234:
[----:B-1----:R-:W1:Y:S01]  /*aab0*/  S2R R9, SR_TID.X ;  /* 0x0000000000097919 */ /* 0x002e620000002100 */
[----:B------:R-:W-:Y:S01]  /*aac0*/  UPRMT UR4, UR38, 0x9910, URZ ;  /* 0x0000991026047896 */ /* 0x000fe2000800003f */
[----:B-1----:R-:W-:-:S13]  /*aad0*/  LOP3.LUT P1, RZ, R9, 0x7f, RZ, 0xc0, !PT ;  /* 0x0000007f09ff7812 */ /* 0x002fda000782c0ff */
[----:B--2---:R-:W-:-:S04]  /*aae0*/  @!P1 MOV R3, 0xc000 ;  /* 0x0000c00000039802 */ /* 0x004fc80000000f00 */
[----:B------:R1:W-:Y:S02]  /*aaf0*/  @!P1 SYNCS.ARRIVE.TRANS64 RZ, [R2+URZ+0x34830], R3 ;  /* 0x0348300302ff99a7 */ /* 0x0003e4000800003f */
[----:B-1----:R-:W-:-:S05]  /*ab00*/  IMAD.U32 R3, RZ, RZ, UR4 ;  /* 0x00000004ff037e24 */ /* 0x002fca000f8e00ff */
[----:B------:R-:W-:-:S13]  /*ab10*/  ISETP.NE.AND P2, PT, R3, 0x2, PT ;  /* 0x000000020300780c */ /* 0x000fda0003f45270 */
[----:B------:R-:W-:Y:S05]  /*ab20*/  @P2 BRA `(.L_x_197) ;  /* 0x0000000000042947 */ /* 0x000fea0003800000 */
[----:B------:R-:W-:Y:S01]  /*ab30*/  BPT.TRAP 0x1 ;  /* 0x000000040000795c */ /* 0x000fe20000300000 */
.L_x_197:
[----:B------:R-:W-:-:S13]  /*ab40*/  ISETP.NE.AND P1, PT, R19, RZ, PT ;  /* 0x000000ff1300720c */ /* 0x000fda0003f25270 */
[----:B------:R-:W-:Y:S05]  /*ab50*/  @P1 BRA `(.L_x_198) ;  /* 0x0000000000041947 */ /* 0x000fea0003800000 */
[----:B------:R-:W-:Y:S01]  /*ab60*/  BPT.TRAP 0x1 ;  /* 0x000000040000795c */ /* 0x000fe20000300000 */
.L_x_198:
        /* <DEDUP_REMOVED lines=21> */
[----:B------:R-:W-:Y:S01]  /*acc0*/  R2UR UR8, R2 ;  /* 0x00000000020872ca */ /* 0x000fe200000e0000 */
[----:B------:R-:W-:-:S12]  /*acd0*/  IMAD R2, R7, 0x8, R3 ;  /* 0x0000000807027824 */ /* 0x000fd800078e0203 */
        /* <DEDUP_REMOVED lines=13> */
.L_x_235:
[----:B------:R-:W2:Y:S02]  /*adb0*/  S2R R3, SR_TID.X ;  /* 0x0000000000037919 */ /* 0x000ea40000002100 */
[----:B--2---:R-:W-:-:S13]  /*adc0*/  LOP3.LUT P1, RZ, R3, 0x7f, RZ, 0xc0, !PT ;  /* 0x0000007f03ff7812 */ /* 0x004fda000782c0ff */
[----:B------:R-:W-:-:S04]  /*add0*/  @!P1 MOV R3, 0x8000 ;  /* 0x0000800000039802 */ /* 0x000fc80000000f00 */
[----:B------:R2:W-:Y:S01]  /*ade0*/  @!P1 SYNCS.ARRIVE.TRANS64 RZ, [R2+URZ+0x34850], R3 ;  /* 0x0348500302ff99a7 */ /* 0x0005e2000800003f */
[----:B------:R-:W-:Y:S05]  /*adf0*/  @P2 BRA `(.L_x_200) ;  /* 0x0000000000042947 */ /* 0x000fea0003800000 */
[----:B------:R-:W-:Y:S01]  /*ae00*/  BPT.TRAP 0x1 ;  /* 0x000000040000795c */ /* 0x000fe20000300000 */
.L_x_200:
[----:B------:R-:W-:-:S13]  /*ae10*/  ISETP.NE.AND P1, PT, R19, RZ, PT ;  /* 0x000000ff1300720c */ /* 0x000fda0003f25270 */
[----:B------:R-:W-:Y:S05]  /*ae20*/  @P1 BRA `(.L_x_201) ;  /* 0x0000000000041947 */ /* 0x000fea0003800000 */
[----:B------:R-:W-:Y:S01]  /*ae30*/  BPT.TRAP 0x1 ;  /* 0x000000040000795c */ /* 0x000fe20000300000 */
.L_x_201:
        /* <DEDUP_REMOVED lines=13> */
[----:B------:R-:W-:Y:S01]  /*af10*/  IMAD.MOV.U32 R18, RZ, RZ, R11 ;  /* 0x000000ffff127224 */ /* 0x000fe200078e000b */
[----:B------:R-:W-:-:S04]  /*af20*/  MOV R5, R8 ;  /* 0x0000000800057202 */ /* 0x000fc80000000f00 */
        /* <DEDUP_REMOVED lines=14> */
.L_x_194:
[----:B------:R-:W-:Y:S05]  /*b010*/  BSYNC B1 ;  /* 0x0000000000017941 */ /* 0x000fea0003800000 */
.L_x_193:
[C---:B------:R-:W-:Y:S01]  /*b020*/  ISETP.GT.AND P1, PT, R6.reuse, 0x1, PT ;  /* 0x000000010600780c */ /* 0x040fe20003f24270 */
[----:B------:R-:W-:-:S12]  /*b030*/  VIADD R6, R6, 0xfffffffe ;  /* 0xfffffffe06067836 */ /* 0x000fd80000000000 */
[----:B------:R-:W-:Y:S05]  /*b040*/  @P1 BRA `(.L_x_202) ;  /* 0xfffffff000241947 */ /* 0x000fea000383ffff */
.L_x_183:
[----:B------:R-:W-:Y:S05]  /*b050*/  BSYNC B0 ;  /* 0x0000000000007941 */ /* 0x000fea0003800000 */
.L_x_172:
[----:B------:R-:W-:Y:S04]  /*b060*/  BSSY B0, `(.L_x_203) ;  /* 0x0000030000007945 */ /* 0x000fe80003800000 */
[----:B------:R-:W-:Y:S05]  /*b070*/  @!P6 BRA `(.L_x_204) ;  /* 0x0000000000b8e947 */ /* 0x000fea0003800000 */
[----:B------:R-:W2:Y:S01]  /*b080*/  S2R R3, SR_CgaCtaId ;  /* 0x0000000000037919 */ /* 0x000ea20000008800 */
[----:B-1----:R-:W-:-:S04]  /*b090*/  MOV R2, 0x400 ;  /* 0x0000040000027802 */ /* 0x002fc80000000f00 */
[----:B--2---:R-:W-:-:S05]  /*b0a0*/  LEA R2, R3, R2, 0x18 ;  /* 0x0000000203027211 */ /* 0x004fca00078ec0ff */
[----:B------:R-:W-:Y:S01]  /*b0b0*/  IMAD R3, R16, 0x8, R2 ;  /* 0x0000000810037824 */ /* 0x000fe200078e0202 */
[----:B------:R-:W-:-:S04]  /*b0c0*/  SHF.L.U32 R2, R17, 0x1f, RZ ;  /* 0x0000001f11027819 */ /* 0x000fc800000006ff */
[----:B------:R-:W1:Y:S02]  /*b0d0*/  SYNCS.PHASECHK.TRANS64.TRYWAIT P0, [R3+URZ+0x34860], R2 ;  /* 0x03486002030075a7 */ /* 0x000e64000800017f */
[----:B-1----:R-:W-:Y:S05]  /*b0e0*/  @!P0 BRA `(.L_x_205) ;  /* 0x0000000c002c8947 */ /* 0x002fea0003800000 */
.L_x_236:
[----:B------:R-:W2:Y:S01]  /*b0f0*/  S2R R4, SR_TID.X ;  /* 0x0000000000047919 */ /* 0x000ea20000002100 */
[----:B------:R-:W-:-:S04]  /*b100*/  UPRMT UR4, UR38, 0x9910, URZ ;  /* 0x0000991026047896 */ /* 0x000fc8000800003f */
[----:B------:R-:W-:Y:S01]  /*b110*/  UISETP.NE.AND UP0, UPT, UR4, 0x2, UPT ;  /* 0x000000020400788c */ /* 0x000fe2000bf05270 */
[----:B--2---:R-:W-:-:S13]  /*b120*/  LOP3.LUT P0, RZ, R4, 0x7f, RZ, 0xc0, !PT ;  /* 0x0000007f04ff7812 */ /* 0x004fda000780c0ff */
[----:B-1----:R-:W-:-:S04]  /*b130*/  @!P0 IMAD.MOV.U32 R2, RZ, RZ, 0x8000 ;  /* 0x00008000ff028424 */ /* 0x002fc800078e00ff */
[----:B------:R1:W-:Y:S01]  /*b140*/  @!P0 SYNCS.ARRIVE.TRANS64 RZ, [R3+URZ+0x34850], R2 ;  /* 0x0348500203ff89a7 */ /* 0x0003e2000800003f */
[----:B------:R-:W-:-:S13]  /*b150*/  PLOP3.LUT P0, PT, PT, PT, UP0, 0x80, 0x0 ;  /* 0x000000000000781c */ /* 0x000fda0003f0f008 */
[----:B-1----:R-:W-:Y:S05]  /*b160*/  @P0 BRA `(.L_x_206) ;  /* 0x0000000000040947 */ /* 0x002fea0003800000 */
[----:B------:R-:W-:Y:S01]  /*b170*/  BPT.TRAP 0x1 ;  /* 0x000000040000795c */ /* 0x000fe20000300000 */
.L_x_206:
[----:B------:R-:W-:-:S13]  /*b180*/  ISETP.NE.AND P0, PT, R19, RZ, PT ;  /* 0x000000ff1300720c */ /* 0x000fda0003f05270 */
[----:B------:R-:W-:Y:S05]  /*b190*/  @P0 BRA `(.L_x_207) ;  /* 0x0000000000040947 */ /* 0x000fea0003800000 */
[----:B------:R-:W-:Y:S01]  /*b1a0*/  BPT.TRAP 0x1 ;  /* 0x000000040000795c */ /* 0x000fe20000300000 */
.L_x_207:
[----:B------:R-:W1:Y:S01]  /*b1b0*/  S2R R4, SR_CgaCtaId ;  /* 0x0000000000047919 */ /* 0x000e620000008800 */
[----:B------:R-:W-:Y:S01]  /*b1c0*/  MOV R2, 0x400 ;  /* 0x0000040000027802 */ /* 0x000fe20000000f00 */
[----:B------:R-:W-:Y:S01]  /*b1d0*/  UIADD3 UR4, UP0, UR36, 0x470, URZ ;  /* 0x0000047024047890 */ /* 0x000fe2000ff1e03f */
[----:B------:R-:W-:Y:S01]  /*b1e0*/  LEA R21, R16, R21, 0xe ;  /* 0x0000001510157211 */ /* 0x000fe200078e70ff */
[----:B------:R-:W-:Y:S01]  /*b1f0*/  UMOV UR10, URZ ;  /* 0x0000003f000a7c82 */ /* 0x000fe20008000000 */
[----:B------:R-:W-:Y:S01]  /*b200*/  R2UR UR5, R20 ;  /* 0x00000000140572ca */ /* 0x000fe200000e0000 */
[----:B------:R-:W-:Y:S01]  /*b210*/  UMOV UR16, 0x30000 ;  /* 0x0003000000107882 */ /* 0x000fe20000000000 */
[----:B------:R-:W-:Y:S01]  /*b220*/  R2UR UR11, R18 ;  /* 0x00000000120b72ca */ /* 0x000fe200000e0000 */
[----:B------:R-:W-:Y:S01]  /*b230*/  UMOV UR7, 0x14f00000 ;  /* 0x14f0000000077882 */ /* 0x000fe20000000000 */
[----:B------:R-:W-:Y:S01]  /*b240*/  R2UR UR9, R3 ;  /* 0x00000000030972ca */ /* 0x000fe200000e0000 */
[----:B------:R-:W-:Y:S01]  /*b250*/  UMOV UR15, 0x40 ;  /* 0x00000040000f7882 */ /* 0x000fe20000000000 */
[----:B------:R-:W-:-:S02]  /*b260*/  R2UR UR12, R0 ;  /* 0x00000000000c72ca */ /* 0x000fc400000e0000 */
[----:B------:R-:W-:-:S07]  /*b270*/  R2UR UR13, R5 ;  /* 0x00000000050d72ca */ /* 0x000fce00000e0000 */
[----:B------:R-:W-:Y:S02]  /*b280*/  ULEA UR11, UR11, UR5, 0x7 ;  /* 0x000000050b0b7291 */ /* 0x000fe4000f8e383f */
[----:B------:R-:W-:Y:S02]  /*b290*/  UIADD3 UR9, UR9, 0x34850, URZ ;  /* 0x0003485009097890 */ /* 0x000fe4000fffe03f */
[----:B------:R-:W-:Y:S01]  /*b2a0*/  UIADD3.X UR5, URZ, UR37, URZ, UP0, !UPT ;  /* 0x000000253f057290 */ /* 0x000fe200087fe43f */
[----:B-1----:R-:W-:-:S05]  /*b2b0*/  LEA R2, R4, R2, 0x18 ;  /* 0x0000000204027211 */ /* 0x002fca00078ec0ff */
        /* <DEDUP_REMOVED lines=9> */
[----:B--2---:R-:W-:Y:S01]  /*b350*/  NOP ;  /* 0x0000000000007918 */ /* 0x004fe20000000000 */
.L_x_204:
[----:B------:R-:W-:Y:S05]  /*b360*/  BSYNC B0 ;  /* 0x0000000000007941 */ /* 0x000fea0003800000 */
.L_x_203:
[----:B------:R-:W2:Y:S01]  /*b370*/  LDL.LU R0, [R1+0x14] ;  /* 0x0000140001007983 */ /* 0x000ea20000300800 */
[----:B------:R-:W-:-:S03]  /*b380*/  ULDC UR4, c[0x0][0xda4] ;  /* 0x0003690000047ab9 */ /* 0x000fc60000000800 */
[----:B-1----:R-:W3:Y:S01]  /*b390*/  LDL.LU R2, [R1+0x1c] ;  /* 0x00001c0001027983 */ /* 0x002ee20000300800 */
        /* <DEDUP_REMOVED lines=8> */
[----:B-1----:R-:W-:-:S04]  /*b420*/  SEL R0, RZ, 0x1, P0 ;  /* 0x00000001ff007807 */ /* 0x002fc80000000000 */
[----:B------:R-:W-:-:S05]  /*b430*/  LOP3.LUT R17, R17, R0, RZ, 0x3c, !PT ;  /* 0x0000000011117212 */ /* 0x000fca00078e3cff */
[----:B--2---:R-:W-:Y:S05]  /*b440*/  @!P1 BRA `(.L_x_208) ;  /* 0xffffffd0003c9947 */ /* 0x004fea000383ffff */
[----:B------:R-:W-:-:S07]  /*b450*/  LOP3.LUT R2, R2, 0x1, RZ, 0xc, !PT ;  /* 0x0000000102027812 */ /* 0x000fce00078e0cff */
.L_x_156:
[----:B------:R-:W1:Y:S01]  /*b460*/  S2R R3, SR_CgaCtaId ;  /* 0x0000000000037919 */ /* 0x000e620000008800 */
[----:B------:R-:W-:Y:S01]  /*b470*/  MOV R0, 0x400 ;  /* 0x0000040000007802 */ /* 0x000fe20000000f00 */
[----:B------:R-:W-:Y:S03]  /*b480*/  BSSY B0, `(.L_x_209) ;  /* 0x0000005000007945 */ /* 0x000fe60003800000 */
[----:B-1----:R-:W-:Y:S02]  /*b490*/  LEA R0, R3, R0, 0x18 ;  /* 0x0000000003007211 */ /* 0x002fe400078ec0ff */
[----:B------:R-:W-:-:S04]  /*b4a0*/  SHF.L.U32 R3, R2, 0x1f, RZ ;  /* 0x0000001f02037819 */ /* 0x000fc800000006ff */
[----:B------:R-:W1:Y:S02]  /*b4b0*/  SYNCS.PHASECHK.TRANS64.TRYWAIT P0, [R0+URZ+0x34820], R3 ;  /* 0x03482003000075a7 */ /* 0x000e64000800017f */
[----:B-1----:R-:W-:Y:S05]  /*b4c0*/  @!P0 BRA `(.L_x_210) ;  /* 0x0000000800488947 */ /* 0x002fea0003800000 */
.L_x_237:
[----:B------:R-:W-:Y:S05]  /*b4d0*/  BSYNC B0 ;  /* 0x0000000000007941 */ /* 0x000fea0003800000 */
.L_x_209:
[----:B------:R-:W-:-:S03]  /*b4e0*/  UMOV UR4, 0xffffffff ;  /* 0xffffffff00047882 */ /* 0x000fc60000000000 */
[----:B------:R-:W-:Y:S05]  /*b4f0*/  BRA.DIV UR4, `(.L_x_211) ;  /* 0x0000000a04507947 */ /* 0x000fea000b800000 */
[----:B------:R-:W2:Y:S02]  /*b500*/  S2R R2, SR_TID.X ;  /* 0x0000000000027919 */ /* 0x000ea40000002100 */
[----:B--2---:R-:W-:-:S04]  /*b510*/  SHF.R.U32.HI R2, RZ, 0x5, R2 ;  /* 0x00000005ff027819 */ /* 0x004fc80000011602 */
[----:B------:R-:W-:-:S05]  /*b520*/  LOP3.LUT R2, R2, 0x3, RZ, 0xc0, !PT ;  /* 0x0000000302027812 */ /* 0x000fca00078ec0ff */
[----:B------:R2:W3:Y:S02]  /*b530*/  SHFL.IDX PT, R14, R2, RZ, 0x1f ;  /* 0x00001fff020e7589 */ /* 0x0004e400000e0000 */
.L_x_240:
[----:B---3--:R-:W-:Y:S01]  /*b540*/  ISETP.NE.AND P0, PT, R14, RZ, PT ;  /* 0x000000ff0e00720c */ /* 0x008fe20003f05270 */
[----:B------:R-:W-:-:S12]  /*b550*/  BSSY B0, `(.L_x_212) ;  /* 0x0000026000007945 */ /* 0x000fd80003800000 */
[----:B------:R-:W-:Y:S05]  /*b560*/  @P0 BRA `(.L_x_213) ;  /* 0x0000000000900947 */ /* 0x000fea0003800000 */
[----:B------:R-:W-:-:S03]  /*b570*/  UMOV UR4, 0xffffffff ;  /* 0xffffffff00047882 */ /* 0x000fc60000000000 */
[----:B------:R-:W-:Y:S05]  /*b580*/  BRA.DIV UR4, `(.L_x_214) ;  /* 0x0000000a04607947 */ /* 0x000fea000b800000 */
[----:B------:R-:W-:-:S13]  /*b590*/  ELECT P6, URZ, PT ;  /* 0x00000000003f782f */ /* 0x000fda00038c0000 */
.L_x_243:
[----:B------:R-:W-:Y:S05]  /*b5a0*/  @!P6 BRA `(.L_x_213) ;  /* 0x000000000080e947 */ /* 0x000fea0003800000 */
[----:B--2---:R-:W2:Y:S02]  /*b5b0*/  LDL R2, [R1+0x24] ;  /* 0x0000240001027983 */ /* 0x004ea40000100800 */
[----:B--2---:R-:W-:-:S13]  /*b5c0*/  R2UR UR4, R2 ;  /* 0x00000000020472ca */ /* 0x004fda00000e0000 */
[----:B------:R-:W-:-:S06]  /*b5d0*/  ULOP3.LUT UR4, UR4, 0x2, URZ, 0xfc, !UPT ;  /* 0x0000000204047892 */ /* 0x000fcc000f8efc3f */
[----:B------:R-:W-:-:S05]  /*b5e0*/  IMAD.U32 R2, RZ, RZ, UR4 ;  /* 0x00000004ff027e24 */ /* 0x000fca000f8e00ff */
[----:B------:R-:W-:-:S13]  /*b5f0*/  ISETP.NE.AND P2, PT, R2, 0x3, PT ;  /* 0x000000030200780c */ /* 0x000fda0003f45270 */
[----:B------:R-:W-:Y:S05]  /*b600*/  @!P2 BRA `(.L_x_215) ;  /* 0x000000000004a947 */ /* 0x000fea0003800000 */
[----:B------:R-:W-:Y:S01]  /*b610*/  BPT.TRAP 0x1 ;  /* 0x000000040000795c */ /* 0x000fe20000300000 */
.L_x_215:
[----:B-1----:R-:W-:Y:S01]  /*b620*/  VIADD R3, R0, 0x34840 ;  /* 0x0003484000037836 */ /* 0x002fe20000000000 */
[----:B------:R-:W-:Y:S02]  /*b630*/  SHF.L.U32 R5, R17, 0x1f, RZ ;  /* 0x0000001f11057819 */ /* 0x000fe400000006ff */
[C---:B------:R-:W-:Y:S01]  /*b640*/  IADD3 R2, R16.reuse, 0x1, RZ ;  /* 0x0000000110027810 */ /* 0x040fe20007ffe0ff */
[----:B------:R-:W-:-:S03]  /*b650*/  IMAD R6, R16, 0x8, R3 ;  /* 0x0000000810067824 */ /* 0x000fc600078e0203 */
        /* <DEDUP_REMOVED lines=8> */
.L_x_244:
[----:B------:R-:W2:Y:S02]  /*b6e0*/  SYNCS.PHASECHK.TRANS64.TRYWAIT P0, [R3+URZ], R2 ;  /* 0x00000002030075a7 */ /* 0x000ea4000800017f */
[----:B--2---:R-:W-:Y:S05]  /*b6f0*/  @!P0 BRA `(.L_x_217) ;  /* 0x0000000800388947 */ /* 0x004fea0003800000 */
.L_x_245:
[----:B------:R-:W-:Y:S05]  /*b700*/  @!P2 BRA `(.L_x_218) ;  /* 0x000000000004a947 */ /* 0x000fea0003800000 */
[----:B------:R-:W-:Y:S01]  /*b710*/  BPT.TRAP 0x1 ;  /* 0x000000040000795c */ /* 0x000fe20000300000 */
.L_x_218:
[----:B--2---:R-:W-:-:S04]  /*b720*/  VIADD R3, R0, 0x34860 ;  /* 0x0003486000037836 */ /* 0x004fc80000000000 */
[----:B------:R-:W-:-:S04]  /*b730*/  IMAD R16, R16, 0x8, R3 ;  /* 0x0000000810107824 */ /* 0x000fc800078e0203 */
[----:B------:R-:W2:Y:S02]  /*b740*/  SYNCS.PHASECHK.TRANS64.TRYWAIT P0, [R16+URZ], R5 ;  /* 0x00000005100075a7 */ /* 0x000ea4000800017f */
[----:B--2---:R-:W-:Y:S05]  /*b750*/  @!P0 BRA `(.L_x_219) ;  /* 0x0000000800348947 */ /* 0x004fea0003800000 */
.L_x_246:
[----:B------:R-:W-:-:S07]  /*b760*/  LEA R3, R4, R3, 0x3 ;  /* 0x0000000304037211 */ /* 0x000fce00078e18ff */
.L_x_220:
[----:B---3--:R3:W4:Y:S02]  /*b770*/  SYNCS.PHASECHK.TRANS64.TRYWAIT P0, [R3+URZ], R2 ;  /* 0x00000002030075a7 */ /* 0x008724000800017f */
[----:B----4-:R-:W-:Y:S05]  /*b780*/  @!P0 NANOSLEEP.SYNCS 0x989680 ;  /* 0x009896800000895d */ /* 0x010fea0003900000 */
[----:B------:R-:W4:Y:S02]  /*b790*/  @!P0 SYNCS.PHASECHK.TRANS64 P0, [R3+URZ], R2 ;  /* 0x00000002030085a7 */ /* 0x000f24000800007f */
[----:B----4-:R-:W-:Y:S05]  /*b7a0*/  @!P0 BRA `(.L_x_220) ;  /* 0xfffffffc00f08947 */ /* 0x010fea000383ffff */
.L_x_213:
[----:B------:R-:W-:Y:S05]  /*b7b0*/  BSYNC B0 ;  /* 0x0000000000007941 */ /* 0x000fea0003800000 */
.L_x_212:
[----:B------:R-:W-:Y:S05]  /*b7c0*/  EXIT ;  /* 0x000000000000794d */ /* 0x000fea0003800000 */
.L_x_130:
[----:B-1----:R-:W-:-:S04]  /*b7d0*/  IMAD.U32 R3, RZ, RZ, UR60 ;  /* 0x0000003cff037e24 */ /* 0x002fc8000f8e00ff */
[----:B------:R1:W2:Y:S03]  /*b7e0*/  SYNCS.PHASECHK.TRANS64.TRYWAIT P1, [R3+URZ+0x34800], R0 ;  /* 0x03480000030075a7 */ /* 0x0002a6000802017f */
[----:B--2---:R-:W-:Y:S05]  /*b7f0*/  @!P1 NANOSLEEP.SYNCS 0x989680 ;  /* 0x009896800000995d */ /* 0x004fea0003900000 */
[----:B------:R-:W2:Y:S02]  /*b800*/  @!P1 SYNCS.PHASECHK.TRANS64 P1, [R3+URZ+0x34800], R0 ;  /* 0x03480000030095a7 */ /* 0x000ea4000802007f */
[----:B--2---:R-:W-:Y:S05]  /*b810*/  @!P1 BRA `(.L_x_130) ;  /* 0xfffffffc00ec9947 */ /* 0x004fea000383ffff */
[----:B------:R-:W-:Y:S05]  /*b820*/  BRA `(.L_x_221) ;  /* 0xffffff5c00a47947 */ /* 0x000fea000383ffff */
.L_x_134:
[----:B--2---:R2:W3:Y:S02]  /*b830*/  SYNCS.PHASECHK.TRANS64.TRYWAIT P1, [R0+URZ+0x34830], R3 ;  /* 0x03483003000075a7 */ /* 0x0044e4000802017f */
[----:B---3--:R-:W-:Y:S05]  /*b840*/  @!P1 NANOSLEEP.SYNCS 0x989680 ;  /* 0x009896800000995d */ /* 0x008fea0003900000 */
[----:B------:R-:W3:Y:S02]  /*b850*/  @!P1 SYNCS.PHASECHK.TRANS64 P1, [R0+URZ+0x34830], R3 ;  /* 0x03483003000095a7 */ /* 0x000ee4000802007f */
[----:B---3--:R-:W-:Y:S05]  /*b860*/  @!P1 BRA `(.L_x_134) ;  /* 0xfffffffc00f09947 */ /* 0x008fea000383ffff */
[----:B------:R-:W-:Y:S05]  /*b870*/  BRA `(.L_x_133) ;  /* 0xffffff5c00c07947 */ /* 0x000fea000383ffff */
.L_x_140:
[----:B--2---:R-:W-:-:S04]  /*b880*/  IMAD.U32 R8, RZ, RZ, UR7 ;  /* 0x00000007ff087e24 */ /* 0x004fc8000f8e00ff */
[----:B------:R2:W3:Y:S03]  /*b890*/  SYNCS.PHASECHK.TRANS64.TRYWAIT P1, [R8+URZ+0x34830], R7 ;  /* 0x03483007080075a7 */ /* 0x0004e6000802017f */
[----:B---3--:R-:W-:Y:S05]  /*b8a0*/  @!P1 NANOSLEEP.SYNCS 0x989680 ;  /* 0x009896800000995d */ /* 0x008fea0003900000 */
[----:B------:R-:W3:Y:S02]  /*b8b0*/  @!P1 SYNCS.PHASECHK.TRANS64 P1, [R8+URZ+0x34830], R7 ;  /* 0x03483007080095a7 */ /* 0x000ee4000802007f */
[----:B---3--:R-:W-:Y:S05]  /*b8c0*/  @!P1 BRA `(.L_x_140) ;  /* 0xfffffffc00ec9947 */ /* 0x008fea000383ffff */
[----:B------:R-:W-:Y:S05]  /*b8d0*/  BRA `(.L_x_139) ;  /* 0xffffff8800687947 */ /* 0x000fea000383ffff */
.L_x_144:
[----:B-12---:R-:W-:-:S04]  /*b8e0*/  IMAD.U32 R7, RZ, RZ, UR10 ;  /* 0x0000000aff077e24 */ /* 0x006fc8000f8e00ff */
[----:B------:R1:W2:Y:S03]  /*b8f0*/  SYNCS.PHASECHK.TRANS64.TRYWAIT P1, [R7+URZ+0x34850], R6 ;  /* 0x03485006070075a7 */ /* 0x0002a6000802017f */
[----:B--2---:R-:W-:Y:S05]  /*b900*/  @!P1 NANOSLEEP.SYNCS 0x989680 ;  /* 0x009896800000995d */ /* 0x004fea0003900000 */
[----:B------:R-:W2:Y:S02]  /*b910*/  @!P1 SYNCS.PHASECHK.TRANS64 P1, [R7+URZ+0x34850], R6 ;  /* 0x03485006070095a7 */ /* 0x000ea4000802007f */
[----:B--2---:R-:W-:Y:S05]  /*b920*/  @!P1 BRA `(.L_x_144) ;  /* 0xfffffffc00ec9947 */ /* 0x004fea000383ffff */
[----:B------:R-:W-:Y:S05]  /*b930*/  BRA `(.L_x_143) ;  /* 0xffffff9000a07947 */ /* 0x000fea000383ffff */
.L_x_151:
[----:B--2---:R-:W-:-:S04]  /*b940*/  MOV R5, UR5 ;  /* 0x0000000500057c02 */ /* 0x004fc80008000f00 */
[----:B------:R2:W3:Y:S03]  /*b950*/  SYNCS.PHASECHK.TRANS64.TRYWAIT P1, [R5+URZ+0x34850], R4 ;  /* 0x03485004050075a7 */ /* 0x0004e6000802017f */
[----:B---3--:R-:W-:Y:S05]  /*b960*/  @!P1 NANOSLEEP.SYNCS 0x989680 ;  /* 0x009896800000995d */ /* 0x008fea0003900000 */
[----:B------:R-:W3:Y:S02]  /*b970*/  @!P1 SYNCS.PHASECHK.TRANS64 P1, [R5+URZ+0x34850], R4 ;  /* 0x03485004050095a7 */ /* 0x000ee4000802007f */
[----:B---3--:R-:W-:Y:S05]  /*b980*/  @!P1 BRA `(.L_x_151) ;  /* 0xfffffffc00ec9947 */ /* 0x008fea000383ffff */
[----:B------:R-:W-:Y:S05]  /*b990*/  BRA `(.L_x_150) ;  /* 0xffffffb400847947 */ /* 0x000fea000383ffff */
.L_x_163:
[----:B------:R-:W1:Y:S01]  /*b9a0*/  S2R R8, SR_TID.X ;  /* 0x0000000000087919 */ /* 0x000e620000002100 */
[----:B------:R-:W-:Y:S01]  /*b9b0*/  BSSY B0, `(.L_x_222) ;  /* 0x000000a000007945 */ /* 0x000fe20003800000 */
[----:B------:R-:W-:Y:S01]  /*b9c0*/  IMAD.MOV.U32 R12, RZ, RZ, RZ ;  /* 0x000000ffff0c7224 */ /* 0x000fe200078e00ff */
[----:B------:R-:W-:Y:S01]  /*b9d0*/  MOV R15, 0xffffffff ;  /* 0xffffffff000f7802 */ /* 0x000fe20000000f00 */
[----:B------:R-:W-:Y:S01]  /*b9e0*/  IMAD.MOV.U32 R11, RZ, RZ, 0x1f ;  /* 0x0000001fff0b7424 */ /* 0x000fe200078e00ff */
[----:B-1----:R-:W-:-:S04]  /*b9f0*/  SHF.R.U32.HI R8, RZ, 0x5, R8 ;  /* 0x00000005ff087819 */ /* 0x002fc80000011608 */
[----:B------:R-:W-:-:S05]  /*ba00*/  LOP3.LUT R8, R8, 0x3, RZ, 0xc0, !PT ;  /* 0x0000000308087812 */ /* 0x000fca00078ec0ff */
[----:B------:R-:W-:-:S07]  /*ba10*/  IMAD.MOV.U32 R13, RZ, RZ, R8 ;  /* 0x000000ffff0d7224 */ /* 0x000fce00078e0008 */
[----:B------:R-:W-:Y:S05]  /*ba20*/  WARPSYNC.COLLECTIVE R15, `(.L_x_223) ;  /* 0x000000000f087348 */ /* 0x000fea0003c00000 */
[----:B------:R1:W2:Y:S02]  /*ba30*/  SHFL.IDX P6, R14, R13, R12, R11 ;  /* 0x0000000c0d0e7389 */ /* 0x0002a400000c000b */
[----:B-12---:R-:W-:Y:S01]  /*ba40*/  ENDCOLLECTIVE ;  /* 0x000000000000791b */ /* 0x006fe20003800000 */
.L_x_223:
[----:B------:R-:W-:Y:S05]  /*ba50*/  BSYNC B0 ;  /* 0x0000000000007941 */ /* 0x000fea0003800000 */
.L_x_222:
[----:B------:R-:W-:Y:S05]  /*ba60*/  BRA `(.L_x_224) ;  /* 0xffffffd400607947 */ /* 0x000fea000383ffff */
.L_x_164:
[----:B------:R-:W-:Y:S01]  /*ba70*/  BSSY B0, `(.L_x_225) ;  /* 0x0000006000007945 */ /* 0x000fe20003800000 */
[----:B------:R-:W-:-:S07]  /*ba80*/  IMAD.MOV.U32 R15, RZ, RZ, -0x1 ;  /* 0xffffffffff0f7424 */ /* 0x000fce00078e00ff */
[----:B------:R-:W-:Y:S05]  /*ba90*/  WARPSYNC.COLLECTIVE R15, `(.L_x_226) ;  /* 0x000000000f0c7348 */ /* 0x000fea0003c00000 */
[----:B------:R-:W-:Y:S02]  /*baa0*/  ELECT P6, UR62, PT ;  /* 0x00000000003e782f */ /* 0x000fe400038c0000 */
[----:B------:R-:W-:Y:S01]  /*bab0*/  MOV R14, UR62 ;  /* 0x0000003e000e7c02 */ /* 0x000fe20008000f00 */
[----:B------:R-:W-:Y:S10]  /*bac0*/  ENDCOLLECTIVE ;  /* 0x000000000000791b */ /* 0x000ff40003800000 */
.L_x_226:
[----:B------:R-:W-:Y:S05]  /*bad0*/  BSYNC B0 ;  /* 0x0000000000007941 */ /* 0x000fea0003800000 */
.L_x_225:
[----:B------:R-:W-:Y:S05]  /*bae0*/  BRA `(.L_x_227) ;  /* 0xffffffd4005c7947 */ /* 0x000fea000383ffff */
.L_x_167:
[----:B--2---:R2:W3:Y:S02]  /*baf0*/  SYNCS.PHASECHK.TRANS64.TRYWAIT P1, [R5+URZ+0x34840], R9 ;  /* 0x03484009050075a7 */ /* 0x0044e4000802017f */
[----:B---3--:R-:W-:Y:S05]  /*bb00*/  @!P1 NANOSLEEP.SYNCS 0x989680 ;  /* 0x009896800000995d */ /* 0x008fea0003900000 */
[----:B------:R-:W3:Y:S02]  /*bb10*/  @!P1 SYNCS.PHASECHK.TRANS64 P1, [R5+URZ+0x34840], R9 ;  /* 0x03484009050095a7 */ /* 0x000ee4000802007f */
[----:B---3--:R-:W-:Y:S05]  /*bb20*/  @!P1 BRA `(.L_x_167) ;  /* 0xfffffffc00f09947 */ /* 0x008fea000383ffff */
[----:B------:R-:W-:Y:S05]  /*bb30*/  BRA `(.L_x_228) ;  /* 0xffffffd400bc7947 */ /* 0x000fea000383ffff */
.L_x_171:
        /* <DEDUP_REMOVED lines=8> */
.L_x_177:
[----:B-1----:R1:W2:Y:S02]  /*bbc0*/  SYNCS.PHASECHK.TRANS64.TRYWAIT P1, [R2+URZ+0x34840], R3 ;  /* 0x03484003020075a7 */ /* 0x0022a4000802017f */
[----:B--2---:R-:W-:Y:S05]  /*bbd0*/  @!P1 NANOSLEEP.SYNCS 0x989680 ;  /* 0x009896800000995d */ /* 0x004fea0003900000 */
[----:B------:R-:W2:Y:S02]  /*bbe0*/  @!P1 SYNCS.PHASECHK.TRANS64 P1, [R2+URZ+0x34840], R3 ;  /* 0x03484003020095a7 */ /* 0x000ea4000802007f */
[----:B--2---:R-:W-:Y:S05]  /*bbf0*/  @!P1 BRA `(.L_x_177) ;  /* 0xfffffffc00f09947 */ /* 0x004fea000383ffff */
[----:B------:R-:W-:Y:S05]  /*bc00*/  BRA `(.L_x_230) ;  /* 0xffffffdc00b47947 */ /* 0x000fea000383ffff */
.L_x_180:
[----:B-1----:R1:W2:Y:S02]  /*bc10*/  SYNCS.PHASECHK.TRANS64.TRYWAIT P1, [R2+URZ+0x34860], R3 ;  /* 0x03486003020075a7 */ /* 0x0022a4000802017f */
[----:B--2---:R-:W-:Y:S05]  /*bc20*/  @!P1 NANOSLEEP.SYNCS 0x989680 ;  /* 0x009896800000995d */ /* 0x004fea0003900000 */
[----:B------:R-:W2:Y:S02]  /*bc30*/  @!P1 SYNCS.PHASECHK.TRANS64 P1, [R2+URZ+0x34860], R3 ;  /* 0x03486003020095a7 */ /* 0x000ea4000802007f */
[----:B--2---:R-:W-:Y:S05]  /*bc40*/  @!P1 BRA `(.L_x_180) ;  /* 0xfffffffc00f09947 */ /* 0x004fea000383ffff */
[----:B------:R-:W-:Y:S05]  /*bc50*/  BRA `(.L_x_231) ;  /* 0xffffffe000607947 */ /* 0x000fea000383ffff */
.L_x_187:
[----:B--2---:R2:W3:Y:S02]  /*bc60*/  SYNCS.PHASECHK.TRANS64.TRYWAIT P1, [R2+URZ+0x34840], R3 ;  /* 0x03484003020075a7 */ /* 0x0044e4000802017f */
[----:B---3--:R-:W-:Y:S05]  /*bc70*/  @!P1 NANOSLEEP.SYNCS 0x989680 ;  /* 0x009896800000995d */ /* 0x008fea0003900000 */
[----:B------:R-:W3:Y:S02]  /*bc80*/  @!P1 SYNCS.PHASECHK.TRANS64 P1, [R2+URZ+0x34840], R3 ;  /* 0x03484003020095a7 */ /* 0x000ee4000802007f */
[----:B---3--:R-:W-:Y:S05]  /*bc90*/  @!P1 BRA `(.L_x_187) ;  /* 0xfffffffc00f09947 */ /* 0x008fea000383ffff */
[----:B------:R-:W-:Y:S05]  /*bca0*/  BRA `(.L_x_232) ;  /* 0xffffffe400987947 */ /* 0x000fea000383ffff */
.L_x_190:
[----:B-1----:R1:W2:Y:S02]  /*bcb0*/  SYNCS.PHASECHK.TRANS64.TRYWAIT P1, [R2+URZ+0x34860], R17 ;  /* 0x03486011020075a7 */ /* 0x0022a4000802017f */
[----:B--2---:R-:W-:Y:S05]  /*bcc0*/  @!P1 NANOSLEEP.SYNCS 0x989680 ;  /* 0x009896800000995d */ /* 0x004fea0003900000 */
[----:B------:R-:W2:Y:S02]  /*bcd0*/  @!P1 SYNCS.PHASECHK.TRANS64 P1, [R2+URZ+0x34860], R17 ;  /* 0x03486011020095a7 */ /* 0x000ea4000802007f */
[----:B--2---:R-:W-:Y:S05]  /*bce0*/  @!P1 BRA `(.L_x_190) ;  /* 0xfffffffc00f09947 */ /* 0x004fea000383ffff */
[----:B------:R-:W-:Y:S05]  /*bcf0*/  BRA `(.L_x_233) ;  /* 0xffffffe800447947 */ /* 0x000fea000383ffff */
.L_x_196:
[----:B--2---:R2:W3:Y:S02]  /*bd00*/  SYNCS.PHASECHK.TRANS64.TRYWAIT P1, [R2+URZ+0x34840], R3 ;  /* 0x03484003020075a7 */ /* 0x0044e4000802017f */
[----:B---3--:R-:W-:Y:S05]  /*bd10*/  @!P1 NANOSLEEP.SYNCS 0x989680 ;  /* 0x009896800000995d */ /* 0x008fea0003900000 */
[----:B------:R-:W3:Y:S02]  /*bd20*/  @!P1 SYNCS.PHASECHK.TRANS64 P1, [R2+URZ+0x34840], R3 ;  /* 0x03484003020095a7 */ /* 0x000ee4000802007f */
[----:B---3--:R-:W-:Y:S05]  /*bd30*/  @!P1 BRA `(.L_x_196) ;  /* 0xfffffffc00f09947 */ /* 0x008fea000383ffff */
[----:B------:R-:W-:Y:S05]  /*bd40*/  BRA `(.L_x_234) ;  /* 0xffffffec00587947 */ /* 0x000fea000383ffff */
.L_x_199:
[----:B-1----:R1:W2:Y:S02]  /*bd50*/  SYNCS.PHASECHK.TRANS64.TRYWAIT P1, [R2+URZ+0x34860], R10 ;  /* 0x0348600a020075a7 */ /* 0x0022a4000802017f */
[----:B--2---:R-:W-:Y:S05]  /*bd60*/  @!P1 NANOSLEEP.SYNCS 0x989680 ;  /* 0x009896800000995d */ /* 0x004fea0003900000 */
[----:B------:R-:W2:Y:S02]  /*bd70*/  @!P1 SYNCS.PHASECHK.TRANS64 P1, [R2+URZ+0x34860], R10 ;  /* 0x0348600a020095a7 */ /* 0x000ea4000802007f */
[----:B--2---:R-:W-:Y:S05]  /*bd80*/  @!P1 BRA `(.L_x_199) ;  /* 0xfffffffc00f09947 */ /* 0x004fea000383ffff */
[----:B------:R-:W-:Y:S05]  /*bd90*/  BRA `(.L_x_235) ;  /* 0xfffffff000047947 */ /* 0x000fea000383ffff */
.L_x_205:
[----:B-1----:R1:W2:Y:S02]  /*bda0*/  SYNCS.PHASECHK.TRANS64.TRYWAIT P0, [R3+URZ+0x34860], R2 ;  /* 0x03486002030075a7 */ /* 0x0022a4000800017f */
[----:B--2---:R-:W-:Y:S05]  /*bdb0*/  @!P0 NANOSLEEP.SYNCS 0x989680 ;  /* 0x009896800000895d */ /* 0x004fea0003900000 */
[----:B------:R-:W2:Y:S02]  /*bdc0*/  @!P0 SYNCS.PHASECHK.TRANS64 P0, [R3+URZ+0x34860], R2 ;  /* 0x03486002030085a7 */ /* 0x000ea4000800007f */
[----:B--2---:R-:W-:Y:S05]  /*bdd0*/  @!P0 BRA `(.L_x_205) ;  /* 0xfffffffc00f08947 */ /* 0x004fea000383ffff */
[----:B------:R-:W-:Y:S05]  /*bde0*/  BRA `(.L_x_236) ;  /* 0xfffffff000c07947 */ /* 0x000fea000383ffff */
.L_x_210:
[----:B-1----:R1:W2:Y:S02]  /*bdf0*/  SYNCS.PHASECHK.TRANS64.TRYWAIT P0, [R0+URZ+0x34820], R3 ;  /* 0x03482003000075a7 */ /* 0x0022a4000800017f */
[----:B--2---:R-:W-:Y:S05]  /*be00*/  @!P0 NANOSLEEP.SYNCS 0x989680 ;  /* 0x009896800000895d */ /* 0x004fea0003900000 */
[----:B------:R-:W2:Y:S02]  /*be10*/  @!P0 SYNCS.PHASECHK.TRANS64 P0, [R0+URZ+0x34820], R3 ;  /* 0x03482003000085a7 */ /* 0x000ea4000800007f */
[----:B--2---:R-:W-:Y:S05]  /*be20*/  @!P0 BRA `(.L_x_210) ;  /* 0xfffffffc00f08947 */ /* 0x004fea000383ffff */
[----:B------:R-:W-:Y:S05]  /*be30*/  BRA `(.L_x_237) ;  /* 0xfffffff400a47947 */ /* 0x000fea000383ffff */
.L_x_211:
[----:B------:R-:W2:Y:S01]  /*be40*/  S2R R2, SR_TID.X ;  /* 0x0000000000027919 */ /* 0x000ea20000002100 */
[----:B------:R-:W-:Y:S01]  /*be50*/  BSSY B0, `(.L_x_238) ;  /* 0x000000a000007945 */ /* 0x000fe20003800000 */
[----:B------:R-:W-:Y:S01]  /*be60*/  IMAD.MOV.U32 R12, RZ, RZ, RZ ;  /* 0x000000ffff0c7224 */ /* 0x000fe200078e00ff */
[----:B------:R-:W-:Y:S01]  /*be70*/  MOV R11, 0x1f ;  /* 0x0000001f000b7802 */ /* 0x000fe20000000f00 */
[----:B------:R-:W-:Y:S01]  /*be80*/  IMAD.MOV.U32 R15, RZ, RZ, -0x1 ;  /* 0xffffffffff0f7424 */ /* 0x000fe200078e00ff */
[----:B--2---:R-:W-:-:S04]  /*be90*/  SHF.R.U32.HI R2, RZ, 0x5, R2 ;  /* 0x00000005ff027819 */ /* 0x004fc80000011602 */
[----:B------:R-:W-:-:S05]  /*bea0*/  LOP3.LUT R2, R2, 0x3, RZ, 0xc0, !PT ;  /* 0x0000000302027812 */ /* 0x000fca00078ec0ff */
[----:B------:R-:W-:-:S07]  /*beb0*/  IMAD.MOV.U32 R13, RZ, RZ, R2 ;  /* 0x000000ffff0d7224 */ /* 0x000fce00078e0002 */
[----:B-1----:R-:W-:Y:S05]  /*bec0*/  WARPSYNC.COLLECTIVE R15, `(.L_x_239) ;  /* 0x000000000f087348 */ /* 0x002fea0003c00000 */
[----:B------:R2:W3:Y:S02]  /*bed0*/  SHFL.IDX P6, R14, R13, R12, R11 ;  /* 0x0000000c0d0e7389 */ /* 0x0004e400000c000b */
[----:B-123--:R-:W-:Y:S01]  /*bee0*/  ENDCOLLECTIVE ;  /* 0x000000000000791b */ /* 0x00efe20003800000 */
.L_x_239:
[----:B------:R-:W-:Y:S05]  /*bef0*/  BSYNC B0 ;  /* 0x0000000000007941 */ /* 0x000fea0003800000 */
.L_x_238:
[----:B------:R-:W-:Y:S05]  /*bf00*/  BRA `(.L_x_240) ;  /* 0xfffffff4008c7947 */ /* 0x000fea000383ffff */
.L_x_214:
[----:B------:R-:W-:Y:S01]  /*bf10*/  BSSY B1, `(.L_x_241) ;  /* 0x0000006000017945 */ /* 0x000fe20003800000 */
[----:B------:R-:W-:-:S07]  /*bf20*/  IMAD.MOV.U32 R15, RZ, RZ, -0x1 ;  /* 0xffffffffff0f7424 */ /* 0x000fce00078e00ff */
[----:B-12---:R-:W-:Y:S05]  /*bf30*/  WARPSYNC.COLLECTIVE R15, `(.L_x_242) ;  /* 0x000000000f0c7348 */ /* 0x006fea0003c00000 */
[----:B------:R-:W-:Y:S02]  /*bf40*/  ELECT P6, UR62, PT ;  /* 0x00000000003e782f */ /* 0x000fe400038c0000 */
[----:B------:R-:W-:Y:S01]  /*bf50*/  MOV R14, UR62 ;  /* 0x0000003e000e7c02 */ /* 0x000fe20008000f00 */
[----:B-12---:R-:W-:Y:S10]  /*bf60*/  ENDCOLLECTIVE ;  /* 0x000000000000791b */ /* 0x006ff40003800000 */
.L_x_242:
[----:B------:R-:W-:Y:S05]  /*bf70*/  BSYNC B1 ;  /* 0x0000000000017941 */ /* 0x000fea0003800000 */
.L_x_241:
[----:B------:R-:W-:Y:S05]  /*bf80*/  BRA `(.L_x_243) ;  /* 0xfffffff400847947 */ /* 0x000fea000383ffff */
.L_x_216:
[----:B-1----:R1:W2:Y:S02]  /*bf90*/  SYNCS.PHASECHK.TRANS64.TRYWAIT P0, [R6+URZ], R5 ;  /* 0x00000005060075a7 */ /* 0x0022a4000800017f */
[----:B--2---:R-:W-:Y:S05]  /*bfa0*/  @!P0 NANOSLEEP.SYNCS 0x989680 ;  /* 0x009896800000895d */ /* 0x004fea0003900000 */
[----:B------:R-:W2:Y:S02]  /*bfb0*/  @!P0 SYNCS.PHASECHK.TRANS64 P0, [R6+URZ], R5 ;  /* 0x00000005060085a7 */ /* 0x000ea4000800007f */
[----:B--2---:R-:W-:Y:S05]  /*bfc0*/  @!P0 BRA `(.L_x_216) ;  /* 0xfffffffc00f08947 */ /* 0x004fea000383ffff */
[----:B------:R-:W-:Y:S05]  /*bfd0*/  BRA `(.L_x_244) ;  /* 0xfffffff400c07947 */ /* 0x000fea000383ffff */
.L_x_217:
[----:B--2---:R2:W3:Y:S02]  /*bfe0*/  SYNCS.PHASECHK.TRANS64.TRYWAIT P0, [R3+URZ], R2 ;  /* 0x00000002030075a7 */ /* 0x0044e4000800017f */
[----:B---3--:R-:W-:Y:S05]  /*bff0*/  @!P0 NANOSLEEP.SYNCS 0x989680 ;  /* 0x009896800000895d */ /* 0x008fea0003900000 */
[----:B------:R-:W3:Y:S02]  /*c000*/  @!P0 SYNCS.PHASECHK.TRANS64 P0, [R3+URZ], R2 ;  /* 0x00000002030085a7 */ /* 0x000ee4000800007f */
[----:B---3--:R-:W-:Y:S05]  /*c010*/  @!P0 BRA `(.L_x_217) ;  /* 0xfffffffc00f08947 */ /* 0x008fea000383ffff */
[----:B------:R-:W-:Y:S05]  /*c020*/  BRA `(.L_x_245) ;  /* 0xfffffff400b47947 */ /* 0x000fea000383ffff */
.L_x_219:
[----:B--2---:R2:W3:Y:S02]  /*c030*/  SYNCS.PHASECHK.TRANS64.TRYWAIT P0, [R16+URZ], R5 ;  /* 0x00000005100075a7 */ /* 0x0044e4000800017f */
[----:B---3--:R-:W-:Y:S05]  /*c040*/  @!P0 NANOSLEEP.SYNCS 0x989680 ;  /* 0x009896800000895d */ /* 0x008fea0003900000 */
[----:B------:R-:W3:Y:S02]  /*c050*/  @!P0 SYNCS.PHASECHK.TRANS64 P0, [R16+URZ], R5 ;  /* 0x00000005100085a7 */ /* 0x000ee4000800007f */
[----:B---3--:R-:W-:Y:S05]  /*c060*/  @!P0 BRA `(.L_x_219) ;  /* 0xfffffffc00f08947 */ /* 0x008fea000383ffff */
[----:B------:R-:W-:Y:S05]  /*c070*/  BRA `(.L_x_246) ;  /* 0xfffffff400b87947 */ /* 0x000fea000383ffff */
.L_x_247:
        /* <DEDUP_REMOVED lines=16> */
.L_x_11932:


//--------------------- .text._ZN7cutlass13device_kernelIN5flash11enable_sm90INS1_16FlashAttnFwdSm90INS1_25CollectiveMainloopFwdSm90ILi2EN4cute5tupleIJNS5_1CILi1EEES8_S8_EEENS6_IJNS7_ILi128EEESA_NS7_ILi192EEEEEELi128ENS_10bfloat16_tEfNS_4arch4Sm90ELb0ELb0ELb1ELb1ELb0ELb0ELb0ELb1ELb1ELb0ELb0ELb0EEENS1_21CollectiveEpilogueFwdINS6_IJSA_SA_SA_EEES9_SD_SF_Li256ELb1ELb0ELb0ELb0EEENS1_36VarlenDynamicPersistentTileSchedulerILi128ELi128ELi256ELi32ELb0ELb0ELb1ELb0ELb1ELb1EEEEEEEEEvNT_6ParamsE --------------------------
	.section	.text._ZN7cutlass13device_kernelIN5flash11enable_sm90INS1_16FlashAttnFwdSm90INS1_25CollectiveMainloopFwdSm90ILi2EN4cute5tupleIJNS5_1CILi1EEES8_S8_EEENS6_IJNS7_ILi128EEESA_NS7_ILi192EEEEEELi128ENS_10bfloat16_tEfNS_4arch4Sm90ELb0ELb0ELb1ELb1ELb0ELb0ELb0ELb1ELb1ELb0ELb0ELb0EEENS1_21CollectiveEpilogueFwdINS6_IJSA_SA_SA_EEES9_SD_SF_Li256ELb1ELb0ELb0ELb0EEENS1_36VarlenDynamicPersistentTileSchedulerILi128ELi128ELi256ELi32ELb0ELb0ELb1ELb0ELb1ELb1EEEEEEEEEvNT_6ParamsE,"ax",@progbits
	.align	128
.text._ZN7cutlass13device_kernelIN5flash11enable_sm90INS1_16FlashAttnFwdSm90INS1_25CollectiveMainloopFwdSm90ILi2EN4cute5tupleIJNS5_1CILi1EEES8_S8_EEENS6_IJNS7_ILi128EEESA_NS7_ILi192EEEEEELi128ENS_10bfloat16_tEfNS_4arch4Sm90ELb0ELb0ELb1ELb1ELb0ELb0ELb0ELb1ELb1ELb0ELb0ELb0EEENS1_21CollectiveEpilogueFwdINS6_IJSA_SA_SA_EEES9_SD_SF_Li256ELb1ELb0ELb0ELb0EEENS1_36VarlenDynamicPersistentTileSchedulerILi128ELi128ELi256ELi32ELb0ELb0ELb1ELb0ELb1ELb1EEEEEEEEEvNT_6ParamsE:
        .type           _ZN7cutlass13device_kernelIN5flash11enable_sm90INS1_16FlashAttnFwdSm90INS1_25CollectiveMainloopFwdSm90ILi2EN4cute5tupleIJNS5_1CILi1EEES8_S8_EEENS6_IJNS7_ILi128EEESA_NS7_ILi192EEEEEELi128ENS_10bfloat16_tEfNS_4arch4Sm90ELb0ELb0ELb1ELb1ELb0ELb0ELb0ELb1ELb1ELb0ELb0ELb0EEENS1_21CollectiveEpilogueFwdINS6_IJSA_SA_SA_EEES9_SD_SF_Li256ELb1ELb0ELb0ELb0EEENS1_36VarlenDynamicPersistentTileSchedulerILi128ELi128ELi256ELi32ELb0ELb0ELb1ELb0ELb1ELb1EEEEEEEEEvNT_6ParamsE,@function
        .size           _ZN7cutlass13device_kernelIN5flash11enable_sm90INS1_16FlashAttnFwdSm90INS1_25CollectiveMainloopFwdSm90ILi2EN4cute5tupleIJNS5_1CILi1EEES8_S8_EEENS6_IJNS7_ILi128EEESA_NS7_ILi192EEEEEELi128ENS_10bfloat16_tEfNS_4arch4Sm90ELb0ELb0ELb1ELb1ELb0ELb0ELb0ELb1ELb1ELb0ELb0ELb0EEENS1_21CollectiveEpilogueFwdINS6_IJSA_SA_SA_EEES9_SD_SF_Li256ELb1ELb0ELb0ELb0EEENS1_36VarlenDynamicPersistentTileSchedulerILi128ELi128ELi256ELi32ELb0ELb0ELb1ELb0ELb1ELb1EEEEEEEEEvNT_6ParamsE,(.L_x_11933 - _ZN7cutlass13device_kernelIN5flash11enable_sm90INS1_16FlashAttnFwdSm90INS1_25CollectiveMainloopFwdSm90ILi2EN4cute5tupleIJNS5_1CILi1EEES8_S8_EEENS6_IJNS7_ILi128EEESA_NS7_ILi192EEEEEELi128ENS_10bfloat16_tEfNS_4arch4Sm90ELb0ELb0ELb1ELb1ELb0ELb0ELb0ELb1ELb1ELb0ELb0ELb0EEENS1_21CollectiveEpilogueFwdINS6_IJSA_SA_SA_EEES9_SD_SF_Li256ELb1ELb0ELb0ELb0EEENS1_36VarlenDynamicPersistentTileSchedulerILi128ELi128ELi256ELi32ELb0ELb0ELb1ELb0ELb1ELb1EEEEEEEEEvNT_6ParamsE)
        .other          _ZN7cutlass13device_kernelIN5flash11enable_sm90INS1_16FlashAttnFwdSm90INS1_25CollectiveMainloopFwdSm90ILi2EN4cute5tupleIJNS5_1CILi1EEES8_S8_EEENS6_IJNS7_ILi128EEESA_NS7_ILi192EEEEEELi128ENS_10bfloat16_tEfNS_4arch4Sm90ELb0ELb0ELb1ELb1ELb0ELb0ELb0ELb1ELb1ELb0ELb0ELb0EEENS1_21CollectiveEpilogueFwdINS6_IJSA_SA_SA_EEES9_SD_SF_Li256ELb1ELb0ELb0ELb0EEENS1_36VarlenDynamicPersistentTileSchedulerILi128ELi128ELi256ELi32ELb0ELb0ELb1ELb0ELb1ELb1EEEEEEEEEvNT_6ParamsE,@"STO_CUDA_ENTRY STV_DEFAULT"
_ZN7cutlass13device_kernelIN5flash11enable_sm90INS1_16FlashAttnFwdSm90INS1_25CollectiveMainloopFwdSm90ILi2EN4cute5tupleIJNS5_1CILi1EEES8_S8_EEENS6_IJNS7_ILi128EEESA_NS7_ILi192EEEEEELi128ENS_10bfloat16_tEfNS_4arch4Sm90ELb0ELb0ELb1ELb1ELb0ELb0ELb0ELb1ELb1ELb0ELb0ELb0EEENS1_21CollectiveEpilogueFwdINS6_IJSA_SA_SA_EEES9_SD_SF_Li256ELb1ELb0ELb0ELb0EEENS1_36VarlenDynamicPersistentTileSchedulerILi128ELi128ELi256ELi32ELb0ELb0ELb1ELb0ELb1ELb1EEEEEEEEEvNT_6ParamsE:
[----:B------:R-:W0:Y:S02]  /*0000*/  LDC R1, c[0x0][0x28] ;  /* 0x00000a00ff017b82 */ /* 0x000e240000000800 */
[----:B0-----:R-:W-:Y:S01]  /*0010*/  VIADD R1, R1, 0xffffffc8 ;  /* 0xffffffc801017836 */ /* 0x001fe20000000000 */
[----:B------:R-:W0:Y:S01]  /*0020*/  S2R R3, SR_TID.X ;  /* 0x0000000000037919 */ /* 0x000e220000002100 */
[----:B------:R-:W-:Y:S01]  /*0030*/  ELECT P0, URZ, PT ;  /* 0x00000000003f782f */ /* 0x000fe20003800000 */
[----:B------:R-:W-:Y:S01]  /*0040*/  BSSY B0, `(.L_x_248) ;  /* 0x0000011000007945 */ /* 0x000fe20003800000 */
[----:B0-----:R-:W-:-:S05]  /*0050*/  SHF.R.U32.HI R0, RZ, 0x5, R3 ;  /* 0x00000005ff007819 */ /* 0x001fca0000011603 */
[----:B------:R-:W0:Y:S02]  /*0060*/  SHFL.IDX PT, R2, R0, RZ, 0x1f ;  /* 0x00001fff00027589 */ /* 0x000e2400000e0000 */
[----:B0-----:R-:W-:Y:S02]  /*0070*/  ISETP.EQ.AND P0, PT, R2, RZ, P0 ;  /* 0x000000ff0200720c */ /* 0x001fe40000702270 */
[----:B------:R-:W-:-:S11]  /*0080*/  SHF.R.U32.HI R2, RZ, 0x7, R3 ;  /* 0x00000007ff027819 */ /* 0x000fd60000011603 */
[----:B------:R-:W-:Y:S05]  /*0090*/  @!P0 BRA `(.L_x_249) ;  /* 0x00000000002c8947 */ /* 0x000fea0003800000 */
[----:B------:R-:W-:Y:S02]  /*00a0*/  ULDC.64 UR4, c[0x0][0x198] ;  /* 0x0000660000047ab9 */ /* 0x000fe40000000a00 */
[----:B------:R-:W-:Y:S02]  /*00b0*/  UIADD3 UR6, UP0, UR4, 0x270, URZ ;  /* 0x0000027004067890 */ /* 0x000fe4000ff1e03f */
[----:B------:R-:W-:Y:S02]  /*00c0*/  UIADD3 UR8, UP1, UR4, 0x370, URZ ;  /* 0x0000037004087890 */ /* 0x000fe4000ff3e03f */
[----:B------:R-:W-:Y:S02]  /*00d0*/  UIADD3 UR4, UP2, UR4, 0x470, URZ ;  /* 0x0000047004047890 */ /* 0x000fe4000ff5e03f */
[----:B------:R-:W-:Y:S02]  /*00e0*/  UIADD3.X UR7, URZ, UR5, URZ, UP0, !UPT ;  /* 0x000000053f077290 */ /* 0x000fe400087fe43f */
[----:B------:R-:W-:-:S02]  /*00f0*/  UIADD3.X UR9, URZ, UR5, URZ, UP1, !UPT ;  /* 0x000000053f097290 */ /* 0x000fc40008ffe43f */
[----:B------:R-:W-:-:S05]  /*0100*/  UIADD3.X UR5, URZ, UR5, URZ, UP2, !UPT ;  /* 0x000000053f057290 */ /* 0x000fca00097fe43f */
[----:B------:R0:W-:Y:S02]  /*0110*/  UTMACCTL.PF [UR6] ;  /* 0x00000000060079b9 */ /* 0x0001e40008040000 */
[----:B------:R0:W-:Y:S02]  /*0120*/  UTMACCTL.PF [UR8] ;  /* 0x00000000080079b9 */ /* 0x0001e40008040000 */
[----:B------:R0:W-:Y:S02]  /*0130*/  UTMACCTL.PF [UR4] ;  /* 0x00000000040079b9 */ /* 0x0001e40008040000 */
[----:B0-----:R-:W-:Y:S01]  /*0140*/  NOP ;  /* 0x0000000000007918 */ /* 0x001fe20000000000 */
.L_x_249:
[----:B------:R-:W-:Y:S05]  /*0150*/  BSYNC B0 ;  /* 0x0000000000007941 */ /* 0x000fea0003800000 */
.L_x_248:
[----:B------:R-:W-:Y:S01]  /*0160*/  VOTEU.ANY UP0, P0 ;  /* 0x00000000003f7886 */ /* 0x000fe20000000100 */
[----:B------:R-:W0:Y:S01]  /*0170*/  SHFL.IDX PT, R2, R2, RZ, 0x1f ;  /* 0x00001fff02027589 */ /* 0x000e2200000e0000 */
[----:B------:R-:W-:Y:S01]  /*0180*/  UMOV UR4, 0x1 ;  /* 0x0000000100047882 */ /* 0x000fe20000000000 */
[----:B------:R-:W-:Y:S01]  /*0190*/  UMOV UR7, 0x100 ;  /* 0x0000010000077882 */ /* 0x000fe20000000000 */
[----:B------:R-:W-:Y:S01]  /*01a0*/  VOTEU.ANY UP1, P0 ;  /* 0x00000000003f7886 */ /* 0x000fe20000020100 */
[----:B------:R-:W1:Y:S01]  /*01b0*/  @UP0 S2UR UR8, SR_CgaCtaId ;  /* 0x00000000000809c3 */ /* 0x000e620000008800 */
[----:B------:R-:W2:Y:S01]  /*01c0*/  SHFL.IDX PT, R3, R0, RZ, 0x1f ;  /* 0x00001fff00037589 */ /* 0x000ea200000e0000 */
[----:B------:R-:W-:Y:S01]  /*01d0*/  @UP0 UMOV UR6, 0x400 ;  /* 0x0000040000060882 */ /* 0x000fe20000000000 */
[----:B------:R-:W-:-:S04]  /*01e0*/  @UP0 UIADD3 UR4, -UR4, 0x100000, URZ ;  /* 0x0010000004040890 */ /* 0x000fc8000fffe13f */
[----:B------:R-:W-:Y:S02]  /*01f0*/  @UP0 USHF.L.U32 UR5, UR4, 0xb, URZ ;  /* 0x0000000b04050899 */ /* 0x000fe4000800063f */
[----:B------:R-:W-:Y:S01]  /*0200*/  @UP0 USHF.L.U32 UR4, UR4, 0x1, URZ ;  /* 0x0000000104040899 */ /* 0x000fe2000800063f */
[----:B------:R-:W-:Y:S01]  /*0210*/  VOTEU.ANY UP2, P0 ;  /* 0x00000000003f7886 */ /* 0x000fe20000040100 */
[----:B0-----:R-:W-:Y:S01]  /*0220*/  R2UR UR9, R2 ;  /* 0x00000000020972ca */ /* 0x001fe200000e0000 */
[----:B-1----:R-:W-:Y:S01]  /*0230*/  @UP0 ULEA UR8, UR8, UR6, 0x18 ;  /* 0x0000000608080291 */ /* 0x002fe2000f8ec03f */
[----:B--2---:R-:W-:Y:S01]  /*0240*/  ISETP.NE.AND P1, PT, R3, RZ, PT ;  /* 0x000000ff0300720c */ /* 0x004fe20003f25270 */
[----:B------:R-:W-:-:S04]  /*0250*/  @UP0 UIADD3 UR6, -UR7, 0x100000, URZ ;  /* 0x0010000007060890 */ /* 0x000fc8000fffe13f */
[----:B------:R-:W-:Y:S02]  /*0260*/  @UP0 USHF.L.U32 UR7, UR6, 0xb, URZ ;  /* 0x0000000b06070899 */ /* 0x000fe4000800063f */
[----:B------:R-:W-:-:S04]  /*0270*/  @UP0 USHF.L.U32 UR6, UR6, 0x1, URZ ;  /* 0x0000000106060899 */ /* 0x000fc8000800063f */
[----:B------:R-:W-:Y:S01]  /*0280*/  UISETP.NE.AND UP0, UPT, UR9, URZ, UPT ;  /* 0x0000003f0900728c */ /* 0x000fe2000bf05270 */
[----:B------:R-:W0:Y:S02]  /*0290*/  FENCE.VIEW.ASYNC.S ;  /* 0x00000000000073c6 */ /* 0x000e240000000000 */
[----:B0-----:R0:W1:Y:S05]  /*02a0*/  @UP1 SYNCS.EXCH.64 URZ, [UR8+0x34800], UR4 ;  /* 0x03480004083f15b2 */ /* 0x00106a0008000100 */
[----:B------:R0:W2:Y:S01]  /*02b0*/  @UP2 SYNCS.EXCH.64 URZ, [UR8+0x34820], UR6 ;  /* 0x03482006083f25b2 */ /* 0x0000a20008000100 */
[----:B------:R-:W-:Y:S05]  /*02c0*/  @P1 BRA `(.L_x_250) ;  /* 0x0000000000481947 */ /* 0x000fea0003800000 */
[----:B0-----:R-:W0:Y:S01]  /*02d0*/  S2UR UR5, SR_CgaCtaId ;  /* 0x00000000000579c3 */ /* 0x001e220000008800 */
[----:B------:R-:W-:Y:S01]  /*02e0*/  UMOV UR4, 0x400 ;  /* 0x0000040000047882 */ /* 0x000fe20000000000 */
[----:B------:R-:W-:Y:S01]  /*02f0*/  UMOV UR6, 0x1 ;  /* 0x0000000100067882 */ /* 0x000fe20000000000 */
[----:B------:R-:W-:Y:S01]  /*0300*/  UMOV UR9, 0x2 ;  /* 0x0000000200097882 */ /* 0x000fe20000000000 */
[----:B------:R-:W-:-:S04]  /*0310*/  UIADD3 UR6, -UR6, 0x100000, URZ ;  /* 0x0010000006067890 */ /* 0x000fc8000fffe13f */
[----:B------:R-:W-:Y:S02]  /*0320*/  USHF.L.U32 UR7, UR6, 0xb, URZ ;  /* 0x0000000b06077899 */ /* 0x000fe4000800063f */
[----:B------:R-:W-:Y:S01]  /*0330*/  USHF.L.U32 UR6, UR6, 0x1, URZ ;  /* 0x0000000106067899 */ /* 0x000fe2000800063f */
[----:B------:R-:W-:Y:S01]  /*0340*/  ELECT P0, URZ, PT ;  /* 0x00000000003f782f */ /* 0x000fe20003800000 */
[----:B0-----:R-:W-:Y:S02]  /*0350*/  ULEA UR8, UR5, UR4, 0x18 ;  /* 0x0000000405087291 */ /* 0x001fe4000f8ec03f */
[----:B------:R-:W-:-:S04]  /*0360*/  UIADD3 UR4, -UR9, 0x100000, URZ ;  /* 0x0010000009047890 */ /* 0x000fc8000fffe13f */
[----:B------:R-:W-:Y:S02]  /*0370*/  USHF.L.U32 UR5, UR4, 0xb, URZ ;  /* 0x0000000b04057899 */ /* 0x000fe4000800063f */
[----:B------:R-:W-:Y:S01]  /*0380*/  USHF.L.U32 UR4, UR4, 0x1, URZ ;  /* 0x0000000104047899 */ /* 0x000fe2000800063f */
[----:B------:R-:W0:Y:S03]  /*0390*/  FENCE.VIEW.ASYNC.S ;  /* 0x00000000000073c6 */ /* 0x000e260000000000 */
[----:B0-----:R3:W4:Y:S08]  /*03a0*/  SYNCS.EXCH.64 URZ, [UR8+0x34830], UR6 ;  /* 0x03483006083f75b2 */ /* 0x0017300008000100 */
[----:B------:R3:W0:Y:S01]  /*03b0*/  SYNCS.EXCH.64 URZ, [UR8+0x34840], UR4 ;  /* 0x03484004083f75b2 */ /* 0x0006220008000100 */
[----:B------:R3:W0:Y:S01]  /*03c0*/  SYNCS.EXCH.64 URZ, [UR8+0x34838], UR6 ;  /* 0x03483806083f75b2 */ /* 0x0006220008000100 */
[----:B------:R3:W0:Y:S02]  /*03d0*/  SYNCS.EXCH.64 URZ, [UR8+0x34848], UR4 ;  /* 0x03484804083f75b2 */ /* 0x0006240008000100 */
[----:B---3--:R-:W-:Y:S01]  /*03e0*/  NOP ;  /* 0x0000000000007918 */ /* 0x008fe20000000000 */
.L_x_250:
[----:B------:R-:W3:Y:S01]  /*03f0*/  SHFL.IDX PT, R2, R0, RZ, 0x1f ;  /* 0x00001fff00027589 */ /* 0x000ee200000e0000 */
[----:B------:R-:W-:Y:S01]  /*0400*/  NOP ;  /* 0x0000000000007918 */ /* 0x000fe20000000000 */
[----:B---3--:R-:W-:-:S13]  /*0410*/  ISETP.NE.AND P0, PT, R2, RZ, PT ;  /* 0x000000ff0200720c */ /* 0x008fda0003f05270 */
[----:B------:R-:W-:Y:S05]  /*0420*/  @P0 BRA `(.L_x_251) ;  /* 0x0000000000480947 */ /* 0x000fea0003800000 */
[----:B0-----:R-:W0:Y:S01]  /*0430*/  S2UR UR5, SR_CgaCtaId ;  /* 0x00000000000579c3 */ /* 0x001e220000008800 */
[----:B------:R-:W-:Y:S01]  /*0440*/  UMOV UR4, 0x400 ;  /* 0x0000040000047882 */ /* 0x000fe20000000000 */
[----:B------:R-:W-:Y:S01]  /*0450*/  UMOV UR6, 0x1 ;  /* 0x0000000100067882 */ /* 0x000fe20000000000 */
[----:B------:R-:W-:Y:S01]  /*0460*/  UMOV UR7, 0x2 ;  /* 0x0000000200077882 */ /* 0x000fe20000000000 */
[----:B------:R-:W-:Y:S01]  /*0470*/  ELECT P0, URZ, PT ;  /* 0x00000000003f782f */ /* 0x000fe20003800000 */
[----:B0-----:R-:W-:Y:S02]  /*0480*/  ULEA UR8, UR5, UR4, 0x18 ;  /* 0x0000000405087291 */ /* 0x001fe4000f8ec03f */
[----:B------:R-:W-:-:S04]  /*0490*/  UIADD3 UR4, -UR6, 0x100000, URZ ;  /* 0x0010000006047890 */ /* 0x000fc8000fffe13f */
[----:B------:R-:W-:Y:S02]  /*04a0*/  USHF.L.U32 UR5, UR4, 0xb, URZ ;  /* 0x0000000b04057899 */ /* 0x000fe4000800063f */
[----:B------:R-:W-:Y:S02]  /*04b0*/  USHF.L.U32 UR4, UR4, 0x1, URZ ;  /* 0x0000000104047899 */ /* 0x000fe4000800063f */
[----:B------:R-:W-:-:S04]  /*04c0*/  UIADD3 UR6, -UR7, 0x100000, URZ ;  /* 0x0010000007067890 */ /* 0x000fc8000fffe13f */
[----:B------:R-:W-:Y:S02]  /*04d0*/  USHF.L.U32 UR7, UR6, 0xb, URZ ;  /* 0x0000000b06077899 */ /* 0x000fe4000800063f */
[----:B------:R-:W-:Y:S01]  /*04e0*/  USHF.L.U32 UR6, UR6, 0x1, URZ ;  /* 0x0000000106067899 */ /* 0x000fe2000800063f */
[----:B------:R-:W0:Y:S03]  /*04f0*/  FENCE.VIEW.ASYNC.S ;  /* 0x00000000000073c6 */ /* 0x000e260000000000 */
[----:B0-----:R3:W0:Y:S08]  /*0500*/  SYNCS.EXCH.64 URZ, [UR8+0x34850], UR4 ;  /* 0x03485004083f75b2 */ /* 0x0016300008000100 */
[----:B------:R3:W0:Y:S01]  /*0510*/  SYNCS.EXCH.64 URZ, [UR8+0x34860], UR6 ;  /* 0x03486006083f75b2 */ /* 0x0006220008000100 */
[----:B------:R3:W0:Y:S01]  /*0520*/  SYNCS.EXCH.64 URZ, [UR8+0x34858], UR4 ;  /* 0x03485804083f75b2 */ /* 0x0006220008000100 */
[----:B------:R3:W0:Y:S02]  /*0530*/  SYNCS.EXCH.64 URZ, [UR8+0x34868], UR6 ;  /* 0x03486806083f75b2 */ /* 0x0006240008000100 */
[----:B---3--:R-:W-:Y:S01]  /*0540*/  NOP ;  /* 0x0000000000007918 */ /* 0x008fe20000000000 */
.L_x_251:
[----:B------:R-:W3:Y:S01]  /*0550*/  SHFL.IDX PT, R2, R0, RZ, 0x1f ;  /* 0x00001fff00027589 */ /* 0x000ee200000e0000 */
[----:B------:R-:W-:Y:S01]  /*0560*/  NOP ;  /* 0x0000000000007918 */ /* 0x000fe20000000000 */
[----:B---3--:R-:W-:-:S13]  /*0570*/  ISETP.NE.AND P0, PT, R2, RZ, PT ;  /* 0x000000ff0200720c */ /* 0x008fda0003f05270 */
[----:B------:R-:W-:Y:S05]  /*0580*/  @P0 BRA `(.L_x_252) ;  /* 0x0000000000380947 */ /* 0x000fea0003800000 */
[----:B0-----:R-:W0:Y:S01]  /*0590*/  S2UR UR5, SR_CgaCtaId ;  /* 0x00000000000579c3 */ /* 0x001e220000008800 */
[----:B------:R-:W-:Y:S01]  /*05a0*/  UMOV UR4, 0x400 ;  /* 0x0000040000047882 */ /* 0x000fe20000000000 */
[----:B------:R-:W-:Y:S01]  /*05b0*/  UMOV UR7, 0x1 ;  /* 0x0000000100077882 */ /* 0x000fe20000000000 */
[----:B------:R-:W-:Y:S01]  /*05c0*/  ELECT P0, URZ, PT ;  /* 0x00000000003f782f */ /* 0x000fe20003800000 */
[----:B0-----:R-:W-:Y:S02]  /*05d0*/  ULEA UR6, UR5, UR4, 0x18 ;  /* 0x0000000405067291 */ /* 0x001fe4000f8ec03f */
[----:B------:R-:W-:-:S04]  /*05e0*/  UIADD3 UR4, -UR7, 0x100000, URZ ;  /* 0x0010000007047890 */ /* 0x000fc8000fffe13f */
[----:B------:R-:W-:Y:S02]  /*05f0*/  USHF.L.U32 UR5, UR4, 0xb, URZ ;  /* 0x0000000b04057899 */ /* 0x000fe4000800063f */
[----:B------:R-:W-:Y:S01]  /*0600*/  USHF.L.U32 UR4, UR4, 0x1, URZ ;  /* 0x0000000104047899 */ /* 0x000fe2000800063f */
[----:B------:R-:W0:Y:S11]  /*0610*/  FENCE.VIEW.ASYNC.S ;  /* 0x00000000000073c6 */ /* 0x000e360000000000 */
[----:B0-----:R3:W0:Y:S01]  /*0620*/  SYNCS.EXCH.64 URZ, [UR6+0x34870], UR4 ;  /* 0x03487004063f75b2 */ /* 0x0016220008000100 */
[----:B------:R3:W0:Y:S01]  /*0630*/  SYNCS.EXCH.64 URZ, [UR6+0x34880], UR4 ;  /* 0x03488004063f75b2 */ /* 0x0006220008000100 */
[----:B------:R3:W0:Y:S01]  /*0640*/  SYNCS.EXCH.64 URZ, [UR6+0x34878], UR4 ;  /* 0x03487804063f75b2 */ /* 0x0006220008000100 */
[----:B------:R3:W0:Y:S02]  /*0650*/  SYNCS.EXCH.64 URZ, [UR6+0x34888], UR4 ;  /* 0x03488804063f75b2 */ /* 0x0006240008000100 */
[----:B---3--:R-:W-:Y:S01]  /*0660*/  NOP ;  /* 0x0000000000007918 */ /* 0x008fe20000000000 */
.L_x_252:
        /* <DEDUP_REMOVED lines=22> */
.L_x_253:
        /* <DEDUP_REMOVED lines=22> */
.L_x_254:
[----:B0-----:R-:W-:Y:S01]  /*0930*/  UMOV UR4, 0x1 ;  /* 0x0000000100047882 */ /* 0x001fe20000000000 */
[----:B------:R-:W-:Y:S01]  /*0940*/  PLOP3.LUT P0, PT, PT, PT, UP0, 0x80, 0x0 ;  /* 0x000000000000781c */ /* 0x000fe20003f0f008 */
[----:B------:R-:W-:Y:S01]  /*0950*/  USEL UR4, UR4, 0x2, !UP0 ;  /* 0x0000000204047887 */ /* 0x000fe2000c000000 */
[----:B------:R-:W-:-:S05]  /*0960*/  NOP ;  /* 0x0000000000007918 */ /* 0x000fca0000000000 */
[----:B------:R-:W-:-:S05]  /*0970*/  IMAD.U32 R2, RZ, RZ, UR4 ;  /* 0x00000004ff027e24 */ /* 0x000fca000f8e00ff */
[----:B------:R0:W-:Y:S01]  /*0980*/  STL [R1+0x30], R2 ;  /* 0x0000300201007387 */ /* 0x0001e20000100800 */
[----:B-12-4-:R-:W-:Y:S06]  /*0990*/  BAR.SYNC.DEFER_BLOCKING 0x0 ;  /* 0x0000000000007b1d */ /* 0x016fec0000010000 */
[----:B------:R-:W-:Y:S05]  /*09a0*/  @!P0 BRA `(.L_x_255) ;  /* 0x0000009400088947 */ /* 0x000fea0003800000 */
.L_x_256:
[----:B------:R-:W-:-:S08]  /*09b0*/  NOP ;  /* 0x0000000000007918 */ /* 0x000fd00000000000 */
[----:B------:R-:W1:Y:S02]  /*09c0*/  USETMAXREG.TRY_ALLOC.CTAPOOL UP0, 0xf0 ;  /* 0x000000f0000079c8 */ /* 0x000e640008000600 */
[----:B-1----:R-:W-:-:S13]  /*09d0*/  PLOP3.LUT P0, PT, PT, PT, UP0, 0x80, 0x0 ;  /* 0x000000000000781c */ /* 0x002fda0003f0f008 */
[----:B------:R-:W-:Y:S05]  /*09e0*/  @!P0 BRA `(.L_x_256) ;  /* 0xfffffffc00f08947 */ /* 0x000fea000383ffff */
[----:B------:R-:W1:Y:S08]  /*09f0*/  S2UR UR5, SR_CgaCtaId ;  /* 0x00000000000579c3 */ /* 0x000e700000008800 */
[----:B------:R-:W-:Y:S06]  /*0a00*/  BAR.ARV 0x8, 0x120 ;  /* 0x0204800000007b1d */ /* 0x000fec0000002000 */
[----:B------:R-:W-:-:S02]  /*0a10*/  UMOV UR4, 0x400 ;  /* 0x0000040000047882 */ /* 0x000fc40000000000 */
[----:B------:R-:W-:Y:S01]  /*0a20*/  BAR.SYNC.DEFER_BLOCKING 0x5, 0x120 ;  /* 0x0144800000007b1d */ /* 0x000fe20000010000 */
[----:B-1----:R-:W-:-:S09]  /*0a30*/  ULEA UR4, UR5, UR4, 0x18 ;  /* 0x0000000405047291 */ /* 0x002fd2000f8ec03f */
[----:B------:R-:W1:Y:S01]  /*0a40*/  LDS.128 R48, [UR4+0x348d0] ;  /* 0x0348d004ff307984 */ /* 0x000e620008000c00 */
[----:B------:R-:W-:Y:S01]  /*0a50*/  ULDC UR4, c[0x0][0xc14] ;  /* 0x0003050000047ab9 */ /* 0x000fe20000000800 */
[----:B------:R-:W-:Y:S06]  /*0a60*/  BAR.ARV 0x4, 0x120 ;  /* 0x0104800000007b1d */ /* 0x000fec0000002000 */
[----:B-1----:R-:W-:-:S13]  /*0a70*/  ISETP.GE.AND P0, PT, R51, UR4, PT ;  /* 0x0000000433007c0c */ /* 0x002fda000bf06270 */
[----:B------:R-:W-:Y:S05]  /*0a80*/  @P0 EXIT ;  /* 0x000000000000094d */ /* 0x000fea0003800000 */
[----:B0-----:R-:W2:Y:S01]  /*0a90*/  LDL R2, [R1+0x30] ;  /* 0x0000300001027983 */ /* 0x001ea20000100800 */
[----:B------:R-:W-:Y:S01]  /*0aa0*/  R2UR UR5, R50 ;  /* 0x00000000320572ca */ /* 0x000fe200000e0000 */
[----:B------:R-:W-:Y:S01]  /*0ab0*/  IMAD.MOV.U32 R188, RZ, RZ, -0x2 ;  /* 0xfffffffeffbc7424 */ /* 0x000fe200078e00ff */
[----:B------:R-:W-:Y:S01]  /*0ac0*/  MOV R185, RZ ;  /* 0x000000ff00b97202 */ /* 0x000fe20000000f00 */
[----:B------:R-:W0:Y:S01]  /*0ad0*/  S2R R0, SR_TID.X ;  /* 0x0000000000007919 */ /* 0x000e220000002100 */
[----:B------:R-:W-:Y:S02]  /*0ae0*/  IMAD.MOV.U32 R16, RZ, RZ, RZ ;  /* 0x000000ffff107224 */ /* 0x000fe400078e00ff */
[----:B0-----:R-:W-:-:S05]  /*0af0*/  VIADD R192, R0, 0xffffff80 ;  /* 0xffffff8000c07836 */ /* 0x001fca0000000000 */
[----:B------:R-:W-:-:S04]  /*0b00*/  SHF.R.S32.HI R3, RZ, 0x1f, R192 ;  /* 0x0000001fff037819 */ /* 0x000fc800000114c0 */
[CC--:B------:R-:W-:Y:S02]  /*0b10*/  LEA.HI R0, R3.reuse, R192.reuse, RZ, 0x7 ;  /* 0x000000c003007211 */ /* 0x0c0fe400078f38ff */
[----:B------:R-:W-:Y:S02]  /*0b20*/  LEA.HI R4, R3, R192, RZ, 0x5 ;  /* 0x000000c003047211 */ /* 0x000fe400078f28ff */
[----:B------:R-:W-:Y:S02]  /*0b30*/  LOP3.LUT R5, R0, 0xffffff80, RZ, 0xc0, !PT ;  /* 0xffffff8000057812 */ /* 0x000fe400078ec0ff */
[----:B------:R-:W-:Y:S01]  /*0b40*/  SHF.R.S32.HI R187, RZ, 0x7, R0 ;  /* 0x00000007ffbb7819 */ /* 0x000fe20000011400 */
[----:B------:R-:W-:Y:S02]  /*0b50*/  IMAD.SHL.U32 R4, R4, 0x20, RZ ;  /* 0x0000002004047824 */ /* 0x000fe400078e00ff */
[----:B------:R-:W-:Y:S01]  /*0b60*/  IMAD.IADD R186, R192, 0x1, -R5 ;  /* 0x00000001c0ba7824 */ /* 0x000fe200078e0a05 */
[----:B------:R-:W-:-:S02]  /*0b70*/  LEA.HI R0, R0, R187, RZ, 0x1 ;  /* 0x000000bb00007211 */ /* 0x000fc400078f08ff */
[----:B------:R-:W-:Y:S02]  /*0b80*/  LOP3.LUT R4, R4, 0xfffffc00, RZ, 0xc0, !PT ;  /* 0xfffffc0004047812 */ /* 0x000fe400078ec0ff */
[----:B------:R-:W-:Y:S02]  /*0b90*/  SHF.R.S32.HI R9, RZ, 0x1f, R186 ;  /* 0x0000001fff097819 */ /* 0x000fe400000114ba */
[----:B------:R-:W-:Y:S02]  /*0ba0*/  LOP3.LUT R0, R0, 0x3fffffe, RZ, 0xc0, !PT ;  /* 0x03fffffe00007812 */ /* 0x000fe400078ec0ff */
[CC--:B------:R-:W-:Y:S02]  /*0bb0*/  LEA.HI R6, R9.reuse, R186.reuse, RZ, 0x2 ;  /* 0x000000ba09067211 */ /* 0x0c0fe400078f10ff */
[----:B------:R-:W-:Y:S01]  /*0bc0*/  LEA.HI R9, R9, R186, RZ, 0x5 ;  /* 0x000000ba09097211 */ /* 0x000fe200078f28ff */
[----:B------:R-:W-:Y:S01]  /*0bd0*/  IMAD.IADD R0, R187, 0x1, -R0 ;  /* 0x00000001bb007824 */ /* 0x000fe200078e0a00 */
[----:B------:R-:W-:-:S02]  /*0be0*/  SHF.R.S32.HI R8, RZ, 0x2, R6 ;  /* 0x00000002ff087819 */ /* 0x000fc40000011406 */
[----:B------:R-:W-:Y:S02]  /*0bf0*/  SHF.R.S32.HI R11, RZ, 0x1f, R6 ;  /* 0x0000001fff0b7819 */ /* 0x000fe40000011406 */
[----:B------:R-:W-:Y:S02]  /*0c00*/  SHF.R.S32.HI R9, RZ, 0x5, R9 ;  /* 0x00000005ff097819 */ /* 0x000fe40000011409 */
[----:B------:R-:W-:-:S04]  /*0c10*/  LEA.HI R11, R11, R8, RZ, 0x3 ;  /* 0x000000080b0b7211 */ /* 0x000fc800078f18ff */
[----:B------:R-:W-:-:S05]  /*0c20*/  LOP3.LUT R11, R11, 0xfffffff8, RZ, 0xc0, !PT ;  /* 0xfffffff80b0b7812 */ /* 0x000fca00078ec0ff */
[----:B------:R-:W-:-:S04]  /*0c30*/  IMAD.IADD R8, R8, 0x1, -R11 ;  /* 0x0000000108087824 */ /* 0x000fc800078e0a0b */
[----:B------:R-:W-:-:S04]  /*0c40*/  IMAD R9, R9, 0x10, R8 ;  /* 0x0000001009097824 */ /* 0x000fc800078e0208 */
[----:B------:R-:W-:Y:S01]  /*0c50*/  IMAD R189, R0, 0x40, R9 ;  /* 0x0000004000bd7824 */ /* 0x000fe200078e0209 */
[----:B--2---:R-:W-:Y:S02]  /*0c60*/  R2UR UR4, R2 ;  /* 0x00000000020472ca */ /* 0x004fe400000e0000 */
[CC--:B------:R-:W-:Y:S02]  /*0c70*/  LEA.HI R2, R3.reuse, R192.reuse, RZ, 0x4 ;  /* 0x000000c003027211 */ /* 0x0c0fe400078f20ff */
[----:B------:R-:W-:Y:S02]  /*0c80*/  LEA.HI R3, R3, R192, RZ, 0x3 ;  /* 0x000000c003037211 */ /* 0x000fe400078f18ff */
[----:B------:R-:W-:Y:S02]  /*0c90*/  SHF.R.S32.HI R7, RZ, 0x4, R2 ;  /* 0x00000004ff077819 */ /* 0x000fe40000011402 */
[C---:B------:R-:W-:Y:S02]  /*0ca0*/  LOP3.LUT R5, R2.reuse, 0x3fffff0, RZ, 0xc0, !PT ;  /* 0x03fffff002057812 */ /* 0x040fe400078ec0ff */
[----:B------:R-:W-:-:S02]  /*0cb0*/  LEA.HI R2, R2, R7, RZ, 0x1 ;  /* 0x0000000702027211 */ /* 0x000fc400078f08ff */
[----:B------:R-:W-:Y:S01]  /*0cc0*/  SHF.R.S32.HI R18, RZ, 0x3, R3 ;  /* 0x00000003ff127819 */ /* 0x000fe20000011403 */
[----:B------:R-:W-:Y:S01]  /*0cd0*/  IMAD.IADD R5, R192, 0x1, -R5 ;  /* 0x00000001c0057824 */ /* 0x000fe200078e0a05 */
[----:B------:R-:W-:Y:S01]  /*0ce0*/  LOP3.LUT R2, R2, 0x1ffffffe, RZ, 0xc0, !PT ;  /* 0x1ffffffe02027812 */ /* 0x000fe200078ec0ff */
[----:B------:R-:W-:Y:S02]  /*0cf0*/  ULOP3.LUT UR4, UR4, 0x1, URZ, 0xfc, !UPT ;  /* 0x0000000104047892 */ /* 0x000fe4000f8efc3f */
[----:B------:R-:W-:Y:S01]  /*0d00*/  IMAD R5, R5, 0x40, R4 ;  /* 0x0000004005057824 */ /* 0x000fe200078e0204 */
[----:B------:R-:W-:Y:S02]  /*0d10*/  IADD3 R2, R7, -R2, RZ ;  /* 0x8000000207027210 */ /* 0x000fe40007ffe0ff */
[----:B------:R-:W-:Y:S01]  /*0d20*/  LOP3.LUT R7, R6, 0x7ffffffc, RZ, 0xc0, !PT ;  /* 0x7ffffffc06077812 */ /* 0x000fe200078ec0ff */
[----:B------:R-:W-:Y:S02]  /*0d30*/  IMAD.U32 R191, RZ, RZ, UR4 ;  /* 0x00000004ffbf7e24 */ /* 0x000fe4000f8e00ff */
[----:B------:R-:W-:Y:S01]  /*0d40*/  IMAD R190, R2, 0x8, R5 ;  /* 0x0000000802be7824 */ /* 0x000fe200078e0205 */
[----:B------:R-:W-:Y:S01]  /*0d50*/  LOP3.LUT R5, R3, 0x1ffffff8, RZ, 0xc0, !PT ;  /* 0x1ffffff803057812 */ /* 0x000fe200078ec0ff */
[----:B------:R-:W-:-:S02]  /*0d60*/  IMAD.IADD R7, R186, 0x1, -R7 ;  /* 0x00000001ba077824 */ /* 0x000fc400078e0a07 */
[----:B------:R-:W-:Y:S02]  /*0d70*/  IMAD.MOV.U32 R2, RZ, RZ, RZ ;  /* 0x000000ffff027224 */ /* 0x000fe400078e00ff */
[----:B------:R-:W-:Y:S02]  /*0d80*/  IMAD.IADD R5, R192, 0x1, -R5 ;  /* 0x00000001c0057824 */ /* 0x000fe400078e0a05 */
[----:B------:R-:W-:Y:S02]  /*0d90*/  IMAD R188, R7, R188, 0x80 ;  /* 0x0000008007bc7424 */ /* 0x000fe400078e02bc */
[----:B------:R-:W-:-:S07]  /*0da0*/  IMAD.SHL.U32 R17, R5, 0x8, RZ ;  /* 0x0000000805117824 */ /* 0x000fce00078e00ff */
.L_x_299:
[----:B0---45:R-:W0:Y:S01]  /*0db0*/  LDC.64 R4, c[0x0][0xc60] ;  /* 0x00031800ff047b82 */ /* 0x031e220000000a00 */
[----:B------:R-:W-:Y:S01]  /*0dc0*/  ULDC.64 UR10, c[0x0][0x208] ;  /* 0x00008200000a7ab9 */ /* 0x000fe20000000a00 */
[----:B------:R-:W-:Y:S01]  /*0dd0*/  ULDC.64 UR6, c[0x0][0xa28] ;  /* 0x00028a0000067ab9 */ /* 0x000fe20000000a00 */
[----:B------:R-:W-:Y:S01]  /*0de0*/  ULDC.64 UR8, c[0x0][0xa20] ;  /* 0x0002880000087ab9 */ /* 0x000fe20000000a00 */
[----:B0-----:R-:W-:-:S06]  /*0df0*/  IMAD.WIDE R4, R51, 0x4, R4 ;  /* 0x0000000433047825 */ /* 0x001fcc00078e0204 */
[----:B--2---:R-:W2:Y:S01]  /*0e00*/  LDG.E R4, desc[UR10][R4.64] ;  /* 0x0000000a04047981 */ /* 0x004ea2000c1e1900 */
[----:B------:R-:W-:Y:S02]  /*0e10*/  UISETP.NE.U32.AND UP0, UPT, UR6, URZ, UPT ;  /* 0x0000003f0600728c */ /* 0x000fe4000bf05070 */
[----:B------:R-:W-:Y:S02]  /*0e20*/  UISETP.NE.U32.AND UP1, UPT, UR8, URZ, UPT ;  /* 0x0000003f0800728c */ /* 0x000fe4000bf25070 */
[----:B------:R-:W-:Y:S02]  /*0e30*/  UISETP.NE.AND.EX UP0, UPT, UR7, URZ, UPT, UP0 ;  /* 0x0000003f0700728c */ /* 0x000fe4000bf05300 */
[----:B------:R-:W-:-:S04]  /*0e40*/  UISETP.NE.AND.EX UP1, UPT, UR9, URZ, UPT, UP1 ;  /* 0x0000003f0900728c */ /* 0x000fc8000bf25310 */
[----:B------:R-:W-:Y:S02]  /*0e50*/  PLOP3.LUT P0, PT, PT, PT, UP0, 0x80, 0x0 ;  /* 0x000000000000781c */ /* 0x000fe40003f0f008 */
[----:B------:R-:W-:Y:S02]  /*0e60*/  PLOP3.LUT P1, PT, PT, PT, UP1, 0x80, 0x0 ;  /* 0x000000000000781c */ /* 0x000fe40003f2f018 */
[----:B--2---:R-:W-:-:S13]  /*0e70*/  R2UR UR61, R4 ;  /* 0x00000000043d72ca */ /* 0x004fda00000e0000 */
[----:B------:R-:W-:Y:S02]  /*0e80*/  USHF.R.S32.HI UR4, URZ, 0x1f, UR61 ;  /* 0x0000001f3f047899 */ /* 0x000fe4000801143d */
[----:B------:R-:W-:Y:S02]  /*0e90*/  @UP0 ULEA UR6, UP2, UR61, UR6, 0x2 ;  /* 0x000000063d060291 */ /* 0x000fe4000f84103f */
[----:B------:R-:W-:Y:S02]  /*0ea0*/  @UP1 ULEA UR8, UP3, UR61, UR8, 0x2 ;  /* 0x000000083d081291 */ /* 0x000fe4000f86103f */
[----:B------:R-:W-:Y:S02]  /*0eb0*/  @UP0 ULEA.HI.X UR7, UR61, UR7, UR4, 0x2, UP2 ;  /* 0x000000073d070291 */ /* 0x000fe400090f1404 */
[----:B------:R-:W-:Y:S01]  /*0ec0*/  IMAD.U32 R184, RZ, RZ, UR4 ;  /* 0x00000004ffb87e24 */ /* 0x000fe2000f8e00ff */
[----:B------:R-:W-:Y:S01]  /*0ed0*/  @UP1 ULEA.HI.X UR9, UR61, UR9, UR4, 0x2, UP3 ;  /* 0x000000093d091291 */ /* 0x000fe200098f1404 */
[----:B------:R-:W-:-:S02]  /*0ee0*/  IMAD.U32 R4, RZ, RZ, UR6 ;  /* 0x00000006ff047e24 */ /* 0x000fc4000f8e00ff */
[----:B---3--:R-:W-:Y:S01]  /*0ef0*/  IMAD.U32 R6, RZ, RZ, UR8 ;  /* 0x00000008ff067e24 */ /* 0x008fe2000f8e00ff */
[----:B------:R-:W-:Y:S01]  /*0f00*/  MOV R5, UR7 ;  /* 0x0000000700057c02 */ /* 0x000fe20008000f00 */
[----:B------:R-:W-:Y:S01]  /*0f10*/  ULDC.64 UR6, c[0x0][0x3f8] ;  /* 0x0000fe0000067ab9 */ /* 0x000fe20000000a00 */
[----:B------:R-:W-:Y:S01]  /*0f20*/  IMAD.U32 R7, RZ, RZ, UR9 ;  /* 0x00000009ff077e24 */ /* 0x000fe2000f8e00ff */
[----:B------:R-:W-:Y:S02]  /*0f30*/  ULDC UR4, c[0x0][0x404] ;  /* 0x0001010000047ab9 */ /* 0x000fe40000000800 */
[----:B------:R-:W2:Y:S04]  /*0f40*/  @P0 LDG.E R4, desc[UR10][R4.64] ;  /* 0x0000000a04040981 */ /* 0x000ea8000c1e1900 */
[----:B------:R-:W3:Y:S01]  /*0f50*/  @P1 LDG.E R6, desc[UR10][R6.64] ;  /* 0x0000000a06061981 */ /* 0x000ee2000c1e1900 */
[----:B------:R-:W-:Y:S01]  /*0f60*/  UISETP.NE.U32.AND UP0, UPT, UR6, URZ, UPT ;  /* 0x0000003f0600728c */ /* 0x000fe2000bf05070 */
[----:B------:R-:W-:Y:S01]  /*0f70*/  IMAD.MOV.U32 R22, RZ, RZ, R49 ;  /* 0x000000ffff167224 */ /* 0x000fe200078e0031 */
[----:B------:R-:W-:Y:S01]  /*0f80*/  UMOV UR44, URZ ;  /* 0x0000003f002c7c82 */ /* 0x000fe20008000000 */
[----:B------:R-:W-:Y:S01]  /*0f90*/  ULDC UR6, c[0x0][0x2e0] ;  /* 0x0000b80000067ab9 */ /* 0x000fe20000000800 */
[----:B------:R-:W-:Y:S01]  /*0fa0*/  UISETP.NE.AND.EX UP0, UPT, UR7, URZ, UPT, UP0 ;  /* 0x0000003f0700728c */ /* 0x000fe2000bf05300 */
[----:B------:R-:W-:Y:S01]  /*0fb0*/  IMAD.MOV.U32 R0, RZ, RZ, RZ ;  /* 0x000000ffff007224 */ /* 0x000fe200078e00ff */
[----:B------:R-:W-:Y:S01]  /*0fc0*/  CS2R R86, SRZ ;  /* 0x0000000000567805 */ /* 0x000fe2000001ff00 */
[----:B------:R-:W-:Y:S01]  /*0fd0*/  IMAD.MOV.U32 R3, RZ, RZ, RZ ;  /* 0x000000ffff037224 */ /* 0x000fe200078e00ff */
[----:B------:R-:W-:Y:S01]  /*0fe0*/  USEL UR4, UR4, 0x1, UP0 ;  /* 0x0000000104047887 */ /* 0x000fe20008000000 */
[----:B------:R-:W-:-:S02]  /*0ff0*/  CS2R R84, SRZ ;  /* 0x0000000000547805 */ /* 0x000fc4000001ff00 */
[----:B------:R-:W-:Y:S02]  /*1000*/  CS2R R82, SRZ ;  /* 0x0000000000527805 */ /* 0x000fe4000001ff00 */
[----:B------:R-:W-:Y:S01]  /*1010*/  CS2R R80, SRZ ;  /* 0x0000000000507805 */ /* 0x000fe2000001ff00 */
[----:B------:R-:W-:Y:S01]  /*1020*/  UIMAD UR4, UR4, UR6, URZ ;  /* 0x00000006040472a4 */ /* 0x000fe2000f8e023f */
        /* <DEDUP_REMOVED lines=13> */
[----:B------:R-:W-:Y:S01]  /*1100*/  CS2R R52, SRZ ;  /* 0x0000000000347805 */ /* 0x000fe2000001ff00 */
[----:B------:R-:W-:Y:S01]  /*1110*/  IMAD.MOV.U32 R29, RZ, RZ, RZ ;  /* 0x000000ffff1d7224 */ /* 0x000fe200078e00ff */
[----:B------:R-:W-:Y:S02]  /*1120*/  CS2R R32, SRZ ;  /* 0x0000000000207805 */ /* 0x000fe4000001ff00 */
[----:B------:R-:W-:-:S02]  /*1130*/  CS2R R36, SRZ ;  /* 0x0000000000247805 */ /* 0x000fc4000001ff00 */
[----:B-1----:R-:W-:Y:S02]  /*1140*/  CS2R R46, SRZ ;  /* 0x00000000002e7805 */ /* 0x002fe4000001ff00 */
[----:B------:R-:W-:Y:S02]  /*1150*/  CS2R R44, SRZ ;  /* 0x00000000002c7805 */ /* 0x000fe4000001ff00 */
[----:B------:R-:W-:Y:S02]  /*1160*/  CS2R R42, SRZ ;  /* 0x00000000002a7805 */ /* 0x000fe4000001ff00 */
[----:B------:R-:W-:Y:S02]  /*1170*/  CS2R R40, SRZ ;  /* 0x0000000000287805 */ /* 0x000fe4000001ff00 */
[----:B------:R-:W-:Y:S01]  /*1180*/  CS2R R38, SRZ ;  /* 0x0000000000267805 */ /* 0x000fe2000001ff00 */
[----:B------:R-:W-:Y:S01]  /*1190*/  IMAD.U32 R23, RZ, RZ, UR5 ;  /* 0x00000005ff177e24 */ /* 0x000fe2000f8e00ff */
[----:B--2---:R-:W-:-:S02]  /*11a0*/  @P0 R2UR UR44, R4 ;  /* 0x00000000042c02ca */ /* 0x004fc400000e0000 */
[----:B------:R-:W-:Y:S02]  /*11b0*/  PLOP3.LUT P0, PT, PT, PT, PT, 0x80, 0x0 ;  /* 0x000000000000781c */ /* 0x000fe40003f0f070 */
[----:B---3--:R-:W-:Y:S01]  /*11c0*/  @P1 R2UR UR4, R6 ;  /* 0x00000000060412ca */ /* 0x008fe200000e0000 */
[----:B------:R-:W-:-:S14]  /*11d0*/  @P1 BRA `(.L_x_257) ;  /* 0x0000000000381947 */ /* 0x000fdc0003800000 */
[----:B------:R-:W-:Y:S02]  /*11e0*/  ULDC.64 UR6, c[0x0][0xa08] ;  /* 0x0002820000067ab9 */ /* 0x000fe40000000a00 */
[----:B------:R-:W-:-:S04]  /*11f0*/  ISETP.NE.U32.AND P1, PT, RZ, UR6, PT ;  /* 0x00000006ff007c0c */ /* 0x000fc8000bf25070 */
[----:B------:R-:W-:-:S13]  /*1200*/  ISETP.NE.AND.EX P1, PT, RZ, UR7, PT, P1 ;  /* 0x00000007ff007c0c */ /* 0x000fda000bf25310 */
[----:B------:R-:W-:Y:S05]  /*1210*/  @!P1 BRA `(.L_x_257) ;  /* 0x0000000000289947 */ /* 0x000fea0003800000 */
[----:B------:R-:W-:Y:S01]  /*1220*/  ULDC.64 UR4, c[0x0][0xa08] ;  /* 0x0002820000047ab9 */ /* 0x000fe20000000a00 */
[----:B------:R-:W-:Y:S01]  /*1230*/  ULDC.64 UR6, c[0x0][0x208] ;  /* 0x0000820000067ab9 */ /* 0x000fe20000000a00 */
[----:B------:R-:W-:-:S06]  /*1240*/  UIMAD.WIDE UR4, UR61, 0x4, UR4 ;  /* 0x000000043d0478a5 */ /* 0x000fcc000f8e0204 */
[----:B------:R-:W-:Y:S01]  /*1250*/  MOV R4, UR4 ;  /* 0x0000000400047c02 */ /* 0x000fe20008000f00 */
[----:B------:R-:W-:-:S05]  /*1260*/  IMAD.U32 R5, RZ, RZ, UR5 ;  /* 0x00000005ff057e24 */ /* 0x000fca000f8e00ff */
[----:B------:R-:W2:Y:S04]  /*1270*/  LDG.E R7, desc[UR6][R4.64] ;  /* 0x0000000604077981 */ /* 0x000ea8000c1e1900 */
[----:B------:R-:W3:Y:S01]  /*1280*/  LDG.E R6, desc[UR6][R4.64+0x4] ;  /* 0x0000040604067981 */ /* 0x000ee2000c1e1900 */
[----:B--2---:R-:W-:Y:S02]  /*1290*/  R2UR UR4, R7 ;  /* 0x00000000070472ca */ /* 0x004fe400000e0000 */
[----:B---3--:R-:W-:-:S13]  /*12a0*/  R2UR UR5, R6 ;  /* 0x00000000060572ca */ /* 0x008fda00000e0000 */
[----:B------:R-:W-:-:S12]  /*12b0*/  UIADD3 UR4, -UR4, UR5, URZ ;  /* 0x0000000504047290 */ /* 0x000fd8000fffe13f */
.L_x_257:
[----:B------:R-:W-:Y:S01]  /*12c0*/  UIADD3 UR44, -UR44, UR4, URZ ;  /* 0x000000042c2c7290 */ /* 0x000fe2000fffe13f */
[----:B------:R-:W-:Y:S02]  /*12d0*/  CS2R R88, SRZ ;  /* 0x0000000000587805 */ /* 0x000fe4000001ff00 */
[----:B------:R-:W-:Y:S02]  /*12e0*/  CS2R R34, SRZ ;  /* 0x0000000000227805 */ /* 0x000fe4000001ff00 */
[----:B------:R-:W-:Y:S01]  /*12f0*/  CS2R R90, SRZ ;  /* 0x00000000005a7805 */ /* 0x000fe2000001ff00 */
[----:B------:R-:W-:Y:S01]  /*1300*/  UISETP.GE.AND UP0, UPT, UR44, 0x1, UPT ;  /* 0x000000012c00788c */ /* 0x000fe2000bf06270 */
[----:B------:R-:W-:Y:S01]  /*1310*/  CS2R R6, SRZ ;  /* 0x0000000000067805 */ /* 0x000fe2000001ff00 */
[----:B------:R-:W-:Y:S01]  /*1320*/  UIADD3 UR4, UR44, 0x7f, URZ ;  /* 0x0000007f2c047890 */ /* 0x000fe2000fffe03f */
[----:B------:R-:W-:Y:S02]  /*1330*/  IMAD.MOV.U32 R8, RZ, RZ, RZ ;  /* 0x000000ffff087224 */ /* 0x000fe400078e00ff */
[----:B------:R-:W-:Y:S01]  /*1340*/  IMAD.MOV.U32 R10, RZ, RZ, RZ ;  /* 0x000000ffff0a7224 */ /* 0x000fe200078e00ff */
[----:B------:R-:W-:Y:S01]  /*1350*/  PLOP3.LUT P1, PT, PT, PT, UP0, 0x80, 0x0 ;  /* 0x000000000000781c */ /* 0x000fe20003f2f008 */
[----:B------:R-:W-:Y:S01]  /*1360*/  USHF.R.S32.HI UR5, URZ, 0x1f, UR4 ;  /* 0x0000001f3f057899 */ /* 0x000fe20008011404 */
[----:B------:R-:W-:-:S02]  /*1370*/  IMAD.MOV.U32 R93, RZ, RZ, RZ ;  /* 0x000000ffff5d7224 */ /* 0x000fc400078e00ff */
[----:B------:R-:W-:Y:S01]  /*1380*/  IMAD.MOV.U32 R12, RZ, RZ, RZ ;  /* 0x000000ffff0c7224 */ /* 0x000fe200078e00ff */
[----:B------:R-:W-:Y:S01]  /*1390*/  ULEA.HI UR5, UR5, UR4, URZ, 0x7 ;  /* 0x0000000405057291 */ /* 0x000fe2000f8f383f */
[----:B------:R-:W-:-:S07]  /*13a0*/  IMAD.MOV.U32 R95, RZ, RZ, RZ ;  /* 0x000000ffff5f7224 */ /* 0x000fce00078e00ff */
[----:B------:R-:W-:Y:S05]  /*13b0*/  @!P1 BRA `(.L_x_258) ;  /* 0x0000006800549947 */ /* 0x000fea0003800000 */
[----:B------:R-:W0:Y:S01]  /*13c0*/  SHFL.IDX PT, R0, R187, RZ, 0x1f ;  /* 0x00001fffbb007589 */ /* 0x000e2200000e0000 */
[----:B------:R-:W1:Y:S01]  /*13d0*/  S2UR UR8, SR_CgaCtaId ;  /* 0x00000000000879c3 */ /* 0x000e620000008800 */
[----:B------:R-:W-:Y:S01]  /*13e0*/  UMOV UR7, 0x400 ;  /* 0x0000040000077882 */ /* 0x000fe20000000000 */
[----:B------:R-:W-:Y:S01]  /*13f0*/  USHF.R.S32.HI UR45, URZ, 0x7, UR5 ;  /* 0x000000073f2d7899 */ /* 0x000fe20008011405 */
[----:B0-----:R-:W-:Y:S01]  /*1400*/  R2UR UR4, R0 ;  /* 0x00000000000472ca */ /* 0x001fe200000e0000 */
[----:B-1----:R-:W-:-:S04]  /*1410*/  ULEA UR7, UR8, UR7, 0x18 ;  /* 0x0000000708077291 */ /* 0x002fc8000f8ec03f */
[----:B------:R-:W-:-:S04]  /*1420*/  UIADD3 UR7, UR7, 0x10400, URZ ;  /* 0x0001040007077890 */ /* 0x000fc8000fffe03f */
[----:B------:R-:W-:-:S04]  /*1430*/  ULOP3.LUT UP0, URZ, UR7, 0x3ff, URZ, 0xc0, !UPT ;  /* 0x000003ff073f7892 */ /* 0x000fc8000f80c03f */
[----:B------:R-:W-:Y:S02]  /*1440*/  ULEA.HI UR6, UR4, UR4, URZ, 0x1 ;  /* 0x0000000404067291 */ /* 0x000fe4000f8f083f */
[----:B------:R-:W-:Y:S02]  /*1450*/  PLOP3.LUT P0, PT, PT, PT, UP0, 0x80, 0x0 ;  /* 0x000000000000781c */ /* 0x000fe40003f0f008 */
[----:B------:R-:W-:-:S04]  /*1460*/  ULOP3.LUT UR6, UR6, 0x1e, URZ, 0xc0, !UPT ;  /* 0x0000001e06067892 */ /* 0x000fc8000f8ec03f */
        /* <DEDUP_REMOVED lines=9> */
[----:B------:R0:W1:Y:S01]  /*1500*/  LDC.64 R14, c[0x4][R0] ;  /* 0x01000000000e7b82 */ /* 0x0000620000000a00 */
[----:B------:R-:W-:Y:S01]  /*1510*/  MOV R5, UR5 ;  /* 0x0000000500057c02 */ /* 0x000fe20008000f00 */
[----:B------:R-:W-:Y:S01]  /*1520*/  ULDC.64 UR4, c[0x4][0x110] ;  /* 0x0100440000047ab9 */ /* 0x000fe20000000a00 */
[----:B------:R-:W-:Y:S02]  /*1530*/  IMAD.U32 R10, RZ, RZ, UR6 ;  /* 0x00000006ff0a7e24 */ /* 0x000fe4000f8e00ff */
[----:B------:R-:W-:Y:S02]  /*1540*/  IMAD.U32 R6, RZ, RZ, UR4 ;  /* 0x00000004ff067e24 */ /* 0x000fe4000f8e00ff */
[----:B------:R-:W-:-:S02]  /*1550*/  IMAD.U32 R7, RZ, RZ, UR5 ;  /* 0x00000005ff077e24 */ /* 0x000fc4000f8e00ff */
[----:B------:R-:W-:Y:S02]  /*1560*/  IMAD.U32 R11, RZ, RZ, UR7 ;  /* 0x00000007ff0b7e24 */ /* 0x000fe4000f8e00ff */
[----:B------:R-:W-:Y:S02]  /*1570*/  IMAD.MOV.U32 R8, RZ, RZ, 0x70 ;  /* 0x00000070ff087424 */ /* 0x000fe400078e00ff */
[----:B------:R-:W-:Y:S02]  /*1580*/  IMAD.MOV.U32 R12, RZ, RZ, 0x1 ;  /* 0x00000001ff0c7424 */ /* 0x000fe400078e00ff */
[----:B0-----:R-:W-:-:S07]  /*1590*/  IMAD.MOV.U32 R13, RZ, RZ, RZ ;  /* 0x000000ffff0d7224 */ /* 0x001fce00078e00ff */
[----:B------:R-:W-:-:S07]  /*15a0*/  LEPC R20, `(.L_x_259) ;  /* 0x000000001014794e */ /* 0x000fce0000000000 */
[----:B-1----:R-:W-:Y:S05]  /*15b0*/  CALL.ABS.NOINC R14 ;  /* 0x000000000e007343 */ /* 0x002fea0003c00000 */
.L_x_259:
[----:B------:R-:W0:Y:S01]  /*15c0*/  S2UR UR5, SR_CgaCtaId ;  /* 0x00000000000579c3 */ /* 0x000e220000008800 */
[----:B------:R-:W-:Y:S01]  /*15d0*/  LEA.HI R0, R185, R185, RZ, 0x1 ;  /* 0x000000b9b9007211 */ /* 0x000fe200078f08ff */
[----:B------:R-:W-:Y:S01]  /*15e0*/  UMOV UR4, 0x400 ;  /* 0x0000040000047882 */ /* 0x000fe20000000000 */
[----:B------:R-:W-:Y:S01]  /*15f0*/  R2UR UR6, R191 ;  /* 0x00000000bf0672ca */ /* 0x000fe200000e0000 */
[----:B------:R-:W-:Y:S01]  /*1600*/  BSSY B0, `(.L_x_260) ;  /* 0x000000a000007945 */ /* 0x000fe20003800000 */
[----:B------:R-:W-:-:S04]  /*1610*/  LOP3.LUT R0, R0, 0xfffffffe, RZ, 0xc0, !PT ;  /* 0xfffffffe00007812 */ /* 0x000fc800078ec0ff */
[----:B------:R-:W-:-:S04]  /*1620*/  IADD3 R3, R185, -R0, RZ ;  /* 0x80000000b9037210 */ /* 0x000fc80007ffe0ff */
[----:B------:R-:W-:-:S03]  /*1630*/  SHF.L.U32 R3, R3, 0x1f, RZ ;  /* 0x0000001f03037819 */ /* 0x000fc600000006ff */
[----:B------:R-:W-:-:S05]  /*1640*/  IMAD.U32 R4, RZ, RZ, UR6 ;  /* 0x00000006ff047e24 */ /* 0x000fca000f8e00ff */
[----:B------:R-:W-:Y:S01]  /*1650*/  ISETP.NE.AND P0, PT, R4, 0x3, PT ;  /* 0x000000030400780c */ /* 0x000fe20003f05270 */
[----:B0-----:R-:W-:-:S06]  /*1660*/  ULEA UR4, UR5, UR4, 0x18 ;  /* 0x0000000405047291 */ /* 0x001fcc000f8ec03f */
[----:B------:R-:W-:-:S04]  /*1670*/  IMAD.U32 R0, RZ, RZ, UR4 ;  /* 0x00000004ff007e24 */ /* 0x000fc8000f8e00ff */
[----:B------:R-:W0:Y:S02]  /*1680*/  SYNCS.PHASECHK.TRANS64.TRYWAIT P1, [R0+URZ+0x34800], R3 ;  /* 0x03480003000075a7 */ /* 0x000e24000802017f */
[----:B0-----:R-:W-:Y:S05]  /*1690*/  @!P1 BRA `(.L_x_261) ;  /* 0x000000d400289947 */ /* 0x001fea0003800000 */
.L_x_385:
[----:B------:R-:W-:Y:S05]  /*16a0*/  BSYNC B0 ;  /* 0x0000000000007941 */ /* 0x000fea0003800000 */
.L_x_260:
[----:B------:R-:W-:Y:S05]  /*16b0*/  @!P0 BRA `(.L_x_262) ;  /* 0x0000000000048947 */ /* 0x000fea0003800000 */
[----:B------:R-:W-:Y:S01]  /*16c0*/  BPT.TRAP 0x1 ;  /* 0x000000040000795c */ /* 0x000fe20000300000 */
.L_x_262:
[----:B0-----:R-:W-:Y:S01]  /*16d0*/  IMAD R3, R2, 0x8, R0 ;  /* 0x0000000802037824 */ /* 0x001fe200078e0200 */
[----:B------:R-:W-:-:S04]  /*16e0*/  SHF.L.U32 R4, R16, 0x1f, RZ ;  /* 0x0000001f10047819 */ /* 0x000fc800000006ff */
[----:B------:R0:W1:Y:S01]  /*16f0*/  SYNCS.PHASECHK.TRANS64.TRYWAIT P2, [R3+URZ+0x34830], R4 ;  /* 0x03483004030075a7 */ /* 0x000062000804017f */
[----:B------:R-:W-:Y:S05]  /*1700*/  @!P0 BRA `(.L_x_263) ;  /* 0x0000000000048947 */ /* 0x000fea0003800000 */
[----:B------:R-:W-:Y:S01]  /*1710*/  BPT.TRAP 0x1 ;  /* 0x000000040000795c */ /* 0x000fe20000300000 */
.L_x_263:
[----:B------:R-:W2:Y:S01]  /*1720*/  S2R R5, SR_TID.X ;  /* 0x0000000000057919 */ /* 0x000ea20000002100 */
[----:B------:R-:W-:Y:S01]  /*1730*/  IMAD.MOV.U32 R151, RZ, RZ, RZ ;  /* 0x000000ffff977224 */ /* 0x000fe200078e00ff */
[----:B--2---:R-:W-:Y:S01]  /*1740*/  LOP3.LUT P1, RZ, R5, 0x7f, RZ, 0xc0, !PT ;  /* 0x0000007f05ff7812 */ /* 0x004fe2000782c0ff */
[----:B-1----:R-:W-:-:S12]  /*1750*/  @P2 BRA `(.L_x_264) ;  /* 0x0000000000082947 */ /* 0x002fd80003800000 */
[----:B------:R-:W1:Y:S02]  /*1760*/  SYNCS.PHASECHK.TRANS64.TRYWAIT P2, [R3+URZ+0x34830], R4 ;  /* 0x03483004030075a7 */ /* 0x000e64000804017f */
[----:B-1----:R-:W-:Y:S05]  /*1770*/  @!P2 BRA `(.L_x_265) ;  /* 0x000000d40004a947 */ /* 0x002fea0003800000 */
.L_x_264:
[----:B------:R-:W-:Y:S05]  /*1780*/  WARPSYNC.ALL ;  /* 0x0000000000007948 */ /* 0x000fea0003800000 */
[----:B------:R-:W-:Y:S01]  /*1790*/  R2UR UR4, R0 ;  /* 0x00000000000472ca */ /* 0x000fe200000e0000 */
[----:B------:R-:W-:Y:S01]  /*17a0*/  ULOP3.LUT UR56, UR56, 0x10000, URZ, 0xfc, !UPT ;  /* 0x0001000038387892 */ /* 0x000fe2000f8efc3f */
[----:B------:R-:W-:Y:S01]  /*17b0*/  R2UR UR58, R2 ;  /* 0x00000000023a72ca */ /* 0x000fe200000e0000 */
[----:B------:R-:W-:Y:S01]  /*17c0*/  WARPGROUP.ARRIVE ;  /* 0x00000000000079c5 */ /* 0x000fe20000000000 */
[----:B------:R-:W-:Y:S01]  /*17d0*/  UMOV UR57, 0x40000040 ;  /* 0x4000004000397882 */ /* 0x000fe20000000000 */
[----:B------:R-:W-:Y:S01]  /*17e0*/  UMOV UR59, 0x40000040 ;  /* 0x40000040003b7882 */ /* 0x000fe20000000000 */
[----:B------:R-:W-:Y:S01]  /*17f0*/  UIADD3 UR52, UR56, 0x2, URZ ;  /* 0x0000000238347890 */ /* 0x000fe2000fffe03f */
[----:B------:R-:W-:Y:S01]  /*1800*/  VIADD R6, R188, UR44 ;  /* 0x0000002cbc067c36 */ /* 0x000fe20008000000 */
[----:B------:R-:W-:Y:S01]  /*1810*/  UMOV UR53, 0x40000040 ;  /* 0x4000004000357882 */ /* 0x000fe20000000000 */
[----:B------:R-:W-:Y:S01]  /*1820*/  UMOV UR55, 0x40000040 ;  /* 0x4000004000377882 */ /* 0x000fe20000000000 */
[----:B------:R-:W-:Y:S01]  /*1830*/  UIADD3 UR8, UR56, 0x4, URZ ;  /* 0x0000000438087890 */ /* 0x000fe2000fffe03f */
[----:B------:R-:W-:Y:S01]  /*1840*/  IMAD.U32 R9, RZ, RZ, UR45 ;  /* 0x0000002dff097e24 */ /* 0x000fe2000f8e00ff */
[----:B------:R-:W-:Y:S01]  /*1850*/  UMOV UR9, 0x40000040 ;  /* 0x4000004000097882 */ /* 0x000fe20000000000 */
[----:B------:R-:W-:Y:S01]  /*1860*/  UIADD3 UR4, UR4, 0x1c400, URZ ;  /* 0x0001c40004047890 */ /* 0x000fe2000fffe03f */
[----:B------:R-:W-:Y:S01]  /*1870*/  P2R R8, PR, RZ, 0x1 ;  /* 0x00000001ff087803 */ /* 0x000fe20000000000 */
[----:B------:R-:W-:Y:S01]  /*1880*/  UMOV UR11, 0x40000040 ;  /* 0x40000040000b7882 */ /* 0x000fe20000000000 */
[----:B------:R-:W-:Y:S01]  /*1890*/  UIADD3 UR12, UR56, 0x6, URZ ;  /* 0x00000006380c7890 */ /* 0x000fe2000fffe03f */
[----:B------:R-:W-:Y:S01]  /*18a0*/  IMAD R6, R9, -0x80, R6 ;  /* 0xffffff8009067824 */ /* 0x000fe200078e0206 */
[----:B------:R-:W-:Y:S01]  /*18b0*/  USHF.R.U32.HI UR4, URZ, 0x4, UR4 ;  /* 0x000000043f047899 */ /* 0x000fe20008011604 */
[----:B01----:R-:W-:Y:S01]  /*18c0*/  @!P1 IADD3 R3, R3, 0x34840, RZ ;  /* 0x0003484003039810 */ /* 0x003fe20007ffe0ff */
[----:B------:R-:W-:Y:S01]  /*18d0*/  UMOV UR13, 0x40000040 ;  /* 0x40000040000d7882 */ /* 0x000fe20000000000 */
[----:B------:R-:W-:Y:S01]  /*18e0*/  UMOV UR15, 0x40000040 ;  /* 0x40000040000f7882 */ /* 0x000fe20000000000 */
[----:B------:R-:W-:Y:S01]  /*18f0*/  ULOP3.LUT UR4, UR4, 0x3fff, URZ, 0xc0, !UPT ;  /* 0x00003fff04047892 */ /* 0x000fe2000f8ec03f */
[C---:B------:R-:W-:Y:S01]  /*1900*/  ISETP.GT.AND P2, PT, R6.reuse, RZ, PT ;  /* 0x000000ff0600720c */ /* 0x040fe20003f44270 */
[----:B------:R-:W-:Y:S01]  /*1910*/  UIADD3 UR16, UR56, 0x400, URZ ;  /* 0x0000040038107890 */ /* 0x000fe2000fffe03f */
[C---:B------:R-:W-:Y:S01]  /*1920*/  ISETP.GT.AND P3, PT, R6.reuse, 0x1, PT ;  /* 0x000000010600780c */ /* 0x040fe20003f64270 */
[----:B------:R-:W-:Y:S01]  /*1930*/  ULOP3.LUT UR60, UR4, 0x10000, URZ, 0xfc, !UPT ;  /* 0x00010000043c7892 */ /* 0x000fe2000f8efc3f */
[C---:B------:R-:W-:Y:S01]  /*1940*/  ISETP.GT.AND P6, PT, R6.reuse, 0x8, PT ;  /* 0x000000080600780c */ /* 0x040fe20003fc4270 */
[----:B------:R-:W-:Y:S01]  /*1950*/  UMOV UR17, 0x40000040 ;  /* 0x4000004000117882 */ /* 0x000fe20000000000 */
[----:B------:R-:W-:Y:S01]  /*1960*/  UMOV UR19, 0x40000040 ;  /* 0x4000004000137882 */ /* 0x000fe20000000000 */
[----:B------:R-:W-:Y:S01]  /*1970*/  UIMAD UR58, UR58, 0xc00, UR60 ;  /* 0x00000c003a3a78a4 */ /* 0x000fe2000f8e023c */
[C---:B------:R-:W-:Y:S01]  /*1980*/  ISETP.GT.AND P5, PT, R6.reuse, 0x9, PT ;  /* 0x000000090600780c */ /* 0x040fe20003fa4270 */
[----:B------:R-:W-:Y:S01]  /*1990*/  UIADD3 UR20, UR56, 0x402, URZ ;  /* 0x0000040238147890 */ /* 0x000fe2000fffe03f */
[----:B------:R-:W-:Y:S01]  /*19a0*/  ISETP.GT.AND P4, PT, R6, 0x10, PT ;  /* 0x000000100600780c */ /* 0x000fe20003f84270 */
[----:B------:R-:W-:Y:S01]  /*19b0*/  UIADD3 UR54, UR58, 0x2, URZ ;  /* 0x000000023a367890 */ /* 0x000fe2000fffe03f */
[----:B------:R-:W-:Y:S01]  /*19c0*/  @!P1 PRMT R3, RZ, 0x654, R3 ;  /* 0x00000654ff039816 */ /* 0x000fe20000000003 */
[----:B------:R-:W-:Y:S01]  /*19d0*/  UIADD3 UR10, UR58, 0x4, URZ ;  /* 0x000000043a0a7890 */ /* 0x000fe2000fffe03f */
[----:B------:R-:W-:Y:S01]  /*19e0*/  IMAD.MOV.U32 R150, RZ, RZ, R151 ;  /* 0x000000ffff967224 */ /* 0x000fe200078e0097 */
[----:B------:R-:W-:-:S02]  /*19f0*/  UIADD3 UR14, UR58, 0x6, URZ ;  /* 0x000000063a0e7890 */ /* 0x000fc4000fffe03f */
[----:B------:R-:W-:Y:S01]  /*1a00*/  HGMMA.64x128x16.F32.BF16 R24, gdesc[UR56], RZ, !UPT, gsb0 ;  /* 0x01e00000381879f0 */ /* 0x000fe2000c0018ff */
[----:B------:R-:W-:Y:S01]  /*1a10*/  UIADD3 UR18, UR58, 0x400, URZ ;  /* 0x000004003a127890 */ /* 0x000fe2000fffe03f */
[--C-:B------:R-:W-:Y:S01]  /*1a20*/  IMAD.MOV.U32 R149, RZ, RZ, R151.reuse ;  /* 0x000000ffff957224 */ /* 0x100fe200078e0097 */
[----:B------:R-:W-:Y:S01]  /*1a30*/  UIADD3 UR22, UR58, 0x402, URZ ;  /* 0x000004023a167890 */ /* 0x000fe2000fffe03f */
[--C-:B------:R-:W-:Y:S01]  /*1a40*/  IMAD.MOV.U32 R148, RZ, RZ, R151.reuse ;  /* 0x000000ffff947224 */ /* 0x100fe200078e0097 */
        /* <DEDUP_REMOVED lines=38> */
[----:B------:R-:W-:Y:S01]  /*1cb0*/  ULDC UR4, c[0x0][0x9d8] ;  /* 0x0002760000047ab9 */ /* 0x000fe20000000800 */
[----:B------:R-:W-:Y:S01]  /*1cc0*/  ULDC UR5, c[0x0][0x988] ;  /* 0x0002620000057ab9 */ /* 0x000fe20000000800 */
[----:B------:R-:W-:Y:S01]  /*1cd0*/  UISETP.GE.AND UP0, UPT, UR44, 0x81, UPT ;  /* 0x000000812c00788c */ /* 0x000fe2000bf06270 */
        /* <DEDUP_REMOVED lines=58> */
[----:B------:R-:W0:Y:S01]  /*2080*/  MUFU.TANH R24, R24 ;  /* 0x0000001800187308 */ /* 0x000e220000002400 */
[----:B------:R-:W-:Y:S01]  /*2090*/  FMUL.FTZ R33, R33, UR4 ;  /* 0x0000000421217c20 */ /* 0x000fe20008410000 */
        /* <DEDUP_REMOVED lines=15> */
[----:B0-----:R-:W-:Y:S01]  /*2190*/  FSEL R11, R24, -INF , P2 ;  /* 0xff800000180b7808 */ /* 0x001fe20001000000 */
[----:B------:R-:W-:Y:S01]  /*21a0*/  FMUL.FTZ R42, R42, UR4 ;  /* 0x000000042a2a7c20 */ /* 0x000fe20008410000 */
[----:B------:R-:W-:Y:S01]  /*21b0*/  FMUL.FTZ R48, R48, UR4 ;  /* 0x0000000430307c20 */ /* 0x000fe20008410000 */
[----:B------:R-:W-:Y:S01]  /*21c0*/  FMUL.FTZ R49, R49, UR4 ;  /* 0x0000000431317c20 */ /* 0x000fe20008410000 */
[----:B------:R-:W-:Y:S01]  /*21d0*/  FMUL.FTZ R43, R43, UR4 ;  /* 0x000000042b2b7c20 */ /* 0x000fe20008410000 */
[----:B------:R-:W-:Y:S01]  /*21e0*/  FMUL.FTZ R46, R46, UR4 ;  /* 0x000000042e2e7c20 */ /* 0x000fe20008410000 */
[----:B------:R-:W-:Y:S01]  /*21f0*/  FMUL.FTZ R52, R52, UR4 ;  /* 0x0000000434347c20 */ /* 0x000fe20008410000 */
[----:B------:R-:W0:Y:S01]  /*2200*/  MUFU.TANH R29, R29 ;  /* 0x0000001d001d7308 */ /* 0x000e220000002400 */
        /* <DEDUP_REMOVED lines=16> */
[----:B0-----:R-:W-:Y:S01]  /*2310*/  FSEL R91, R29, -INF , P5 ;  /* 0xff8000001d5b7808 */ /* 0x001fe20002800000 */
[----:B------:R-:W-:Y:S01]  /*2320*/  FMUL.FTZ R58, R58, UR4 ;  /* 0x000000043a3a7c20 */ /* 0x000fe20008410000 */
[----:B------:R-:W-:Y:S01]  /*2330*/  FMUL.FTZ R64, R64, UR4 ;  /* 0x0000000440407c20 */ /* 0x000fe20008410000 */
[----:B------:R-:W-:Y:S01]  /*2340*/  FMUL.FTZ R65, R65, UR4 ;  /* 0x0000000441417c20 */ /* 0x000fe20008410000 */
[----:B------:R-:W-:Y:S01]  /*2350*/  FMNMX.FTZ R12, R91, R12, !PT ;  /* 0x0000000c5b0c7209 */ /* 0x000fe20007810000 */
[----:B------:R-:W-:Y:S01]  /*2360*/  FMUL.FTZ R59, R59, UR4 ;  /* 0x000000043b3b7c20 */ /* 0x000fe20008410000 */
[----:B------:R-:W-:Y:S01]  /*2370*/  FMUL.FTZ R62, R62, UR4 ;  /* 0x000000043e3e7c20 */ /* 0x000fe20008410000 */
[----:B------:R-:W0:Y:S01]  /*2380*/  MUFU.TANH R4, R27 ;  /* 0x0000001b00047308 */ /* 0x000e220000002400 */
[----:B-1----:R-:W-:Y:S01]  /*2390*/  FSEL R5, R5, -INF , P2 ;  /* 0xff80000005057808 */ /* 0x002fe20001000000 */
[----:B------:R-:W-:Y:S01]  /*23a0*/  FMUL.FTZ R68, R68, UR4 ;  /* 0x0000000444447c20 */ /* 0x000fe20008410000 */
[----:B------:R-:W-:Y:S01]  /*23b0*/  ISETP.GT.AND P2, PT, R6, 0x11, PT ;  /* 0x000000110600780c */ /* 0x000fe20003f44270 */
        /* <DEDUP_REMOVED lines=15> */
[----:B------:R-:W-:Y:S01]  /*24b0*/  ISETP.GT.AND P3, PT, R6, 0x18, PT ;  /* 0x000000180600780c */ /* 0x000fe20003f64270 */
        /* <DEDUP_REMOVED lines=18> */
[----:B------:R2:W-:Y:S02]  /*25e0*/  @!P1 SYNCS.ARRIVE.TRANS64.RED.A1T0 RZ, [R3+URZ], RZ ;  /* 0x000000ff03ff99a7 */ /* 0x0005e4000810043f */
[----:B------:R-:W3:Y:S01]  /*25f0*/  MUFU.TANH R37, R37 ;  /* 0x0000002500257308 */ /* 0x000ee20000002400 */
[----:B0-----:R-:W-:-:S04]  /*2600*/  FSEL R97, R36, -INF , P3 ;  /* 0xff80000024617808 */ /* 0x001fc80001800000 */
[----:B------:R-:W-:-:S03]  /*2610*/  FMNMX.FTZ R12, R97, R12, !PT ;  /* 0x0000000c610c7209 */ /* 0x000fc60007810000 */
[----:B------:R-:W0:Y:S01]  /*2620*/  MUFU.TANH R15, R34 ;  /* 0x00000022000f7308 */ /* 0x000e220000002400 */
[----:B-1----:R-:W-:Y:S02]  /*2630*/  FSEL R13, R13, -INF , P5 ;  /* 0xff8000000d0d7808 */ /* 0x002fe40002800000 */
[----:B------:R-:W-:-:S05]  /*2640*/  ISETP.GT.AND P5, PT, R6, 0x20, PT ;  /* 0x000000200600780c */ /* 0x000fca0003fa4270 */
[----:B------:R-:W1:Y:S01]  /*2650*/  MUFU.TANH R40, R40 ;  /* 0x0000002800287308 */ /* 0x000e620000002400 */
[----:B---3--:R-:W-:-:S04]  /*2660*/  FSEL R99, R37, -INF , P6 ;  /* 0xff80000025637808 */ /* 0x008fc80003000000 */
[----:B------:R-:W-:-:S03]  /*2670*/  FMNMX.FTZ R12, R99, R12, !PT ;  /* 0x0000000c630c7209 */ /* 0x000fc60007810000 */
[----:B------:R-:W3:Y:S01]  /*2680*/  MUFU.TANH R21, R35 ;  /* 0x0000002300157308 */ /* 0x000ee20000002400 */
[----:B0-----:R-:W-:Y:S02]  /*2690*/  FSEL R15, R15, -INF , P4 ;  /* 0xff8000000f0f7808 */ /* 0x001fe40002000000 */
[----:B------:R-:W-:-:S05]  /*26a0*/  ISETP.GT.AND P4, PT, R6, 0x21, PT ;  /* 0x000000210600780c */ /* 0x000fca0003f84270 */
[----:B------:R-:W0:Y:S01]  /*26b0*/  MUFU.TANH R41, R41 ;  /* 0x0000002900297308 */ /* 0x000e220000002400 */
[----:B-1----:R-:W-:-:S04]  /*26c0*/  FSEL R101, R40, -INF , P5 ;  /* 0xff80000028657808 */ /* 0x002fc80002800000 */
[----:B------:R-:W-:-:S03]  /*26d0*/  FMNMX.FTZ R12, R101, R12, !PT ;  /* 0x0000000c650c7209 */ /* 0x000fc60007810000 */
[----:B------:R-:W1:Y:S01]  /*26e0*/  MUFU.TANH R38, R38 ;  /* 0x0000002600267308 */ /* 0x000e620000002400 */
[----:B---3--:R-:W-:Y:S02]  /*26f0*/  FSEL R21, R21, -INF , P2 ;  /* 0xff80000015157808 */ /* 0x008fe40001000000 */
[----:B------:R-:W-:-:S05]  /*2700*/  ISETP.GT.AND P2, PT, R6, 0x28, PT ;  /* 0x000000280600780c */ /* 0x000fca0003f44270 */
        /* <DEDUP_REMOVED lines=125> */
[----:B------:R-:W-:Y:S01]  /*2ee0*/  ISETP.GT.AND P2, PT, R6, 0x79, PT ;  /* 0x000000790600780c */ /* 0x000fe20003f44270 */
[----:B------:R-:W-:-:S04]  /*2ef0*/  IMAD.U32 R6, RZ, RZ, UR5 ;  /* 0x00000005ff067e24 */ /* 0x000fc8000f8e00ff */
[----:B------:R-:W-:Y:S01]  /*2f00*/  MUFU.TANH R82, R82 ;  /* 0x0000005200527308 */ /* 0x000fe20000002400 */
[----:B0-----:R-:W-:-:S04]  /*2f10*/  FSEL R145, R84, -INF , P3 ;  /* 0xff80000054917808 */ /* 0x001fc80001800000 */
[----:B------:R-:W-:-:S03]  /*2f20*/  FMNMX.FTZ R12, R145, R12, !PT ;  /* 0x0000000c910c7209 */ /* 0x000fc60007810000 */
[----:B------:R-:W-:Y:S01]  /*2f30*/  MUFU.TANH R83, R83 ;  /* 0x0000005300537308 */ /* 0x000fe20000002400 */
[----:B-1----:R-:W-:-:S04]  /*2f40*/  FSEL R147, R85, -INF , P2 ;  /* 0xff80000055937808 */ /* 0x002fc80001000000 */
[----:B------:R-:W-:-:S03]  /*2f50*/  FMNMX.FTZ R12, R147, R12, !PT ;  /* 0x0000000c930c7209 */ /* 0x000fc60007810000 */
[----:B------:R-:W-:Y:S02]  /*2f60*/  MUFU.TANH R86, R86 ;  /* 0x0000005600567308 */ /* 0x000fe40000002400 */
[----:B------:R-:W0:Y:S06]  /*2f70*/  SHFL.BFLY PT, R9, R12, 0x2, 0x1f ;  /* 0x0c401f000c097f89 */ /* 0x000e2c00000e0000 */
[----:B------:R-:W1:Y:S02]  /*2f80*/  MUFU.TANH R87, R87 ;  /* 0x0000005700577308 */ /* 0x000e640000002400 */
[----:B-1----:R-:W-:-:S02]  /*2f90*/  FSEL R87, R87, -INF , P2 ;  /* 0xff80000057577808 */ /* 0x002fc40001000000 */
[----:B0-----:R-:W-:-:S05]  /*2fa0*/  FMNMX.FTZ R14, R12, R9, !PT ;  /* 0x000000090c0e7209 */ /* 0x001fca0007810000 */
[----:B------:R-:W0:Y:S02]  /*2fb0*/  SHFL.BFLY PT, R9, R14, 0x1, 0x1f ;  /* 0x0c201f000e097f89 */ /* 0x000e2400000e0000 */
[----:B0-----:R-:W-:-:S04]  /*2fc0*/  FMNMX.FTZ R9, R14, R9, !PT ;  /* 0x000000090e097209 */ /* 0x001fc80007810000 */
[C---:B------:R-:W-:Y:S01]  /*2fd0*/  FSETP.NEU.FTZ.AND P0, PT, R9.reuse, -INF , PT ;  /* 0xff8000000900780b */ /* 0x040fe20003f1d000 */
[----:B------:R-:W-:-:S05]  /*2fe0*/  FMUL.FTZ R20, R9, R6 ;  /* 0x0000000609147220 */ /* 0x000fca0000410000 */
[----:B------:R-:W-:Y:S02]  /*2ff0*/  FSEL R20, R20, RZ, P0 ;  /* 0x000000ff14147208 */ /* 0x000fe40000000000 */
[----:B------:R-:W-:Y:S02]  /*3000*/  ISETP.NE.AND P0, PT, R8, RZ, PT ;  /* 0x000000ff0800720c */ /* 0x000fe40003f05270 */
[----:B------:R-:W0:Y:S01]  /*3010*/  MUFU.TANH R8, R79 ;  /* 0x0000004f00087308 */ /* 0x000e220000002400 */
[--C-:B------:R-:W-:Y:S01]  /*3020*/  FFMA.FTZ R67, R10, R6, -R20.reuse ;  /* 0x000000060a437223 */ /* 0x100fe20000010814 */
[----:B------:R-:W-:Y:S01]  /*3030*/  FMNMX.FTZ R10, R5, R4, !PT ;  /* 0x00000004050a7209 */ /* 0x000fe20007810000 */
[-CC-:B------:R-:W-:Y:S01]  /*3040*/  FFMA.FTZ R182, R89, R6.reuse, -R20.reuse ;  /* 0x0000000659b67223 */ /* 0x180fe20000010814 */
        /* <DEDUP_REMOVED lines=8> */
[----:B------:R-:W-:Y:S01]  /*30d0*/  MUFU.EX2 R67, R67 ;  /* 0x0000004300437308 */ /* 0x000fe20000000800 */
[----:B------:R-:W-:Y:S01]  /*30e0*/  FSEL R95, R86, -INF , P3 ;  /* 0xff800000565f7808 */ /* 0x000fe20001800000 */
[--C-:B------:R-:W-:Y:S01]  /*30f0*/  FFMA.FTZ R178, R97, R6, -R20.reuse ;  /* 0x0000000661b27223 */ /* 0x100fe20000010814 */
[----:B------:R-:W-:Y:S01]  /*3100*/  FMNMX.FTZ R10, R15, R10, !PT ;  /* 0x0000000a0f0a7209 */ /* 0x000fe20007810000 */
[-CC-:B------:R-:W-:Y:S01]  /*3110*/  FFMA.FTZ R73, R99, R6.reuse, -R20.reuse ;  /* 0x0000000663497223 */ /* 0x180fe20000010814 */
[----:B0-----:R-:W-:Y:S01]  /*3120*/  FSEL R89, R8, -INF , P6 ;  /* 0xff80000008597808 */ /* 0x001fe20003000000 */
[--C-:B------:R-:W-:Y:S01]  /*3130*/  FFMA.FTZ R172, R101, R6, -R20.reuse ;  /* 0x0000000665ac7223 */ /* 0x100fe20000010814 */
[----:B------:R-:W-:Y:S01]  /*3140*/  FMNMX.FTZ R10, R21, R10, !PT ;  /* 0x0000000a150a7209 */ /* 0x000fe20007810000 */
[----:B------:R-:W0:Y:S01]  /*3150*/  MUFU.EX2 R180, R180 ;  /* 0x000000b400b47308 */ /* 0x000e220000000800 */
        /* <DEDUP_REMOVED lines=35> */
[----:B------:R-:W-:Y:S01]  /*3390*/  FFMA.FTZ R20, R147, R6, -R20 ;  /* 0x0000000693147223 */ /* 0x000fe20000010814 */
[--C-:B------:R-:W-:Y:S01]  /*33a0*/  IMAD.MOV.U32 R147, RZ, RZ, R151.reuse ;  /* 0x000000ffff937224 */ /* 0x100fe200078e0097 */
[-C--:B------:R-:W-:Y:S01]  /*33b0*/  MOV R121, R151.reuse ;  /* 0x0000009700797202 */ /* 0x080fe20000000f00 */
[--C-:B------:R-:W-:Y:S01]  /*33c0*/  IMAD.MOV.U32 R125, RZ, RZ, R151.reuse ;  /* 0x000000ffff7d7224 */ /* 0x100fe200078e0097 */
[----:B------:R-:W-:Y:S01]  /*33d0*/  FMNMX.FTZ R10, R43, R10, !PT ;  /* 0x0000000a2b0a7209 */ /* 0x000fe20007810000 */
[----:B------:R-:W2:Y:S01]  /*33e0*/  MUFU.EX2 R178, R178 ;  /* 0x000000b200b27308 */ /* 0x000ea20000000800 */
[--C-:B------:R-:W-:Y:S01]  /*33f0*/  IMAD.MOV.U32 R123, RZ, RZ, R151.reuse ;  /* 0x000000ffff7b7224 */ /* 0x100fe200078e0097 */
[-C--:B------:R-:W-:Y:S01]  /*3400*/  MOV R113, R151.reuse ;  /* 0x0000009700717202 */ /* 0x080fe20000000f00 */
[--C-:B------:R-:W-:Y:S01]  /*3410*/  IMAD.MOV.U32 R119, RZ, RZ, R151.reuse ;  /* 0x000000ffff777224 */ /* 0x100fe200078e0097 */
[----:B------:R-:W-:Y:S01]  /*3420*/  FMNMX.FTZ R10, R45, R10, !PT ;  /* 0x0000000a2d0a7209 */ /* 0x000fe20007810000 */
[--C-:B------:R-:W-:Y:S01]  /*3430*/  IMAD.MOV.U32 R117, RZ, RZ, R151.reuse ;  /* 0x000000ffff757224 */ /* 0x100fe200078e0097 */
[----:B------:R-:W-:Y:S01]  /*3440*/  MOV R105, R151 ;  /* 0x0000009700697202 */ /* 0x000fe20000000f00 */
[--C-:B------:R-:W-:Y:S01]  /*3450*/  IMAD.MOV.U32 R115, RZ, RZ, R151.reuse ;  /* 0x000000ffff737224 */ /* 0x100fe200078e0097 */
[----:B------:R-:W-:Y:S01]  /*3460*/  FMNMX.FTZ R10, R47, R10, !PT ;  /* 0x0000000a2f0a7209 */ /* 0x000fe20007810000 */
[----:B------:R-:W-:Y:S01]  /*3470*/  MUFU.EX2 R73, R73 ;  /* 0x0000004900497308 */ /* 0x000fe20000000800 */
[----:B------:R-:W-:-:S02]  /*3480*/  IMAD.MOV.U32 R111, RZ, RZ, R151 ;  /* 0x000000ffff6f7224 */ /* 0x000fc400078e0097 */
[----:B------:R-:W-:Y:S01]  /*3490*/  FMNMX.FTZ R10, R49, R10, !PT ;  /* 0x0000000a310a7209 */ /* 0x000fe20007810000 */
[--C-:B------:R-:W-:Y:S02]  /*34a0*/  IMAD.MOV.U32 R109, RZ, RZ, R151.reuse ;  /* 0x000000ffff6d7224 */ /* 0x100fe400078e0097 */
[--C-:B------:R-:W-:Y:S01]  /*34b0*/  IMAD.MOV.U32 R107, RZ, RZ, R151.reuse ;  /* 0x000000ffff6b7224 */ /* 0x100fe200078e0097 */
[----:B------:R-:W-:Y:S01]  /*34c0*/  FMNMX.FTZ R10, R51, R10, !PT ;  /* 0x0000000a330a7209 */ /* 0x000fe20007810000 */
[----:B------:R-:W-:Y:S01]  /*34d0*/  MUFU.EX2 R172, R172 ;  /* 0x000000ac00ac7308 */ /* 0x000fe20000000800 */
[--C-:B------:R-:W-:Y:S02]  /*34e0*/  IMAD.MOV.U32 R103, RZ, RZ, R151.reuse ;  /* 0x000000ffff677224 */ /* 0x100fe400078e0097 */
[----:B------:R-:W-:Y:S01]  /*34f0*/  FMNMX.FTZ R10, R53, R10, !PT ;  /* 0x0000000a350a7209 */ /* 0x000fe20007810000 */
[--C-:B------:R-:W-:Y:S02]  /*3500*/  IMAD.MOV.U32 R101, RZ, RZ, R151.reuse ;  /* 0x000000ffff657224 */ /* 0x100fe400078e0097 */
[--C-:B------:R-:W-:Y:S01]  /*3510*/  IMAD.MOV.U32 R99, RZ, RZ, R151.reuse ;  /* 0x000000ffff637224 */ /* 0x100fe200078e0097 */
[----:B------:R-:W-:Y:S01]  /*3520*/  FMNMX.FTZ R10, R55, R10, !PT ;  /* 0x0000000a370a7209 */ /* 0x000fe20007810000 */
[----:B------:R-:W-:Y:S01]  /*3530*/  MUFU.EX2 R75, R75 ;  /* 0x0000004b004b7308 */ /* 0x000fe20000000800 */
[----:B------:R-:W-:-:S02]  /*3540*/  IMAD.MOV.U32 R97, RZ, RZ, R151 ;  /* 0x000000ffff617224 */ /* 0x000fc400078e0097 */
        /* <DEDUP_REMOVED lines=14> */
[----:B------:R-:W-:Y:S04]  /*3630*/  MUFU.EX2 R170, R170 ;  /* 0x000000aa00aa7308 */ /* 0x000fe80000000800 */
[----:B------:R-:W0:Y:S04]  /*3640*/  SHFL.BFLY PT, R11, R10, 0x2, 0x1f ;  /* 0x0c401f000a0b7f89 */ /* 0x000e2800000e0000 */
[----:B------:R-:W-:Y:S08]  /*3650*/  MUFU.EX2 R81, R81 ;  /* 0x0000005100517308 */ /* 0x000ff00000000800 */
[----:B------:R-:W-:Y:S08]  /*3660*/  MUFU.EX2 R152, R152 ;  /* 0x0000009800987308 */ /* 0x000ff00000000800 */
[----:B------:R-:W-:Y:S01]  /*3670*/  MUFU.EX2 R83, R83 ;  /* 0x0000005300537308 */ /* 0x000fe20000000800 */
[----:B0-----:R-:W-:-:S07]  /*3680*/  FMNMX.FTZ R8, R10, R11, !PT ;  /* 0x0000000b0a087209 */ /* 0x001fce0007810000 */
[----:B------:R-:W-:Y:S01]  /*3690*/  MUFU.EX2 R154, R154 ;  /* 0x0000009a009a7308 */ /* 0x000fe20000000800 */
[----:B------:R-:W0:Y:S07]  /*36a0*/  SHFL.BFLY PT, R11, R8, 0x1, 0x1f ;  /* 0x0c201f00080b7f89 */ /* 0x000e2e00000e0000 */
[----:B------:R-:W-:Y:S08]  /*36b0*/  MUFU.EX2 R85, R85 ;  /* 0x0000005500557308 */ /* 0x000ff00000000800 */
[----:B------:R-:W-:Y:S08]  /*36c0*/  MUFU.EX2 R156, R156 ;  /* 0x0000009c009c7308 */ /* 0x000ff00000000800 */
[----:B------:R-:W-:Y:S01]  /*36d0*/  MUFU.EX2 R127, R127 ;  /* 0x0000007f007f7308 */ /* 0x000fe20000000800 */
[----:B0-----:R-:W-:-:S04]  /*36e0*/  FMNMX.FTZ R11, R8, R11, !PT ;  /* 0x0000000b080b7209 */ /* 0x001fc80007810000 */
[C---:B------:R-:W-:Y:S01]  /*36f0*/  FSETP.NEU.FTZ.AND P2, PT, R11.reuse, -INF , PT ;  /* 0xff8000000b00780b */ /* 0x040fe20003f5d000 */
[----:B------:R-:W-:Y:S02]  /*3700*/  FMUL.FTZ R8, R11, R6 ;  /* 0x000000060b087220 */ /* 0x000fe40000410000 */
[----:B------:R-:W-:Y:S03]  /*3710*/  MUFU.EX2 R129, R129 ;  /* 0x0000008100817308 */ /* 0x000fe60000000800 */
[----:B------:R-:W-:Y:S02]  /*3720*/  FSEL R8, R8, RZ, P2 ;  /* 0x000000ff08087208 */ /* 0x000fe40001000000 */
[----:B------:R-:W-:-:S03]  /*3730*/  PLOP3.LUT P2, PT, PT, PT, UP0, 0x80, 0x0 ;  /* 0x000000000000781c */ /* 0x000fc60003f4f008 */
        /* <DEDUP_REMOVED lines=13> */
[----:B0-----:R-:W-:Y:S01]  /*3810*/  FADD.FTZ R13, R180, R67 ;  /* 0x00000043b40d7221 */ /* 0x001fe20000010000 */
[-CC-:B------:R-:W-:Y:S01]  /*3820*/  FFMA.FTZ R35, R35, R6.reuse, -R8.reuse ;  /* 0x0000000623237223 */ /* 0x180fe20000010808 */
[-CC-:B------:R-:W-:Y:S01]  /*3830*/  FFMA.FTZ R37, R37, R6.reuse, -R8.reuse ;  /* 0x0000000625257223 */ /* 0x180fe20000010808 */
[-CC-:B------:R-:W-:Y:S01]  /*3840*/  FFMA.FTZ R39, R39, R6.reuse, -R8.reuse ;  /* 0x0000000627277223 */ /* 0x180fe20000010808 */
[-CC-:B------:R-:W-:Y:S01]  /*3850*/  FFMA.FTZ R41, R41, R6.reuse, -R8.reuse ;  /* 0x0000000629297223 */ /* 0x180fe20000010808 */
[-CC-:B------:R-:W-:Y:S01]  /*3860*/  FFMA.FTZ R43, R43, R6.reuse, -R8.reuse ;  /* 0x000000062b2b7223 */ /* 0x180fe20000010808 */
[-CC-:B------:R-:W-:Y:S01]  /*3870*/  FFMA.FTZ R45, R45, R6.reuse, -R8.reuse ;  /* 0x000000062d2d7223 */ /* 0x180fe20000010808 */
[----:B------:R-:W0:Y:S01]  /*3880*/  MUFU.EX2 R5, R5 ;  /* 0x0000000500057308 */ /* 0x000e220000000800 */
[----:B-1----:R-:W-:Y:S01]  /*3890*/  FADD.FTZ R4, R182, R13 ;  /* 0x0000000db6047221 */ /* 0x002fe20000010000 */
[-CC-:B------:R-:W-:Y:S01]  /*38a0*/  FFMA.FTZ R47, R47, R6.reuse, -R8.reuse ;  /* 0x000000062f2f7223 */ /* 0x180fe20000010808 */
[-CC-:B------:R-:W-:Y:S01]  /*38b0*/  FFMA.FTZ R49, R49, R6.reuse, -R8.reuse ;  /* 0x0000000631317223 */ /* 0x180fe20000010808 */
[-C--:B------:R-:W-:Y:S01]  /*38c0*/  FFMA.FTZ R51, R51, R6.reuse, -R8 ;  /* 0x0000000633337223 */ /* 0x080fe20000010808 */
[----:B---3--:R-:W-:Y:S01]  /*38d0*/  FADD.FTZ R13, R69, R4 ;  /* 0x00000004450d7221 */ /* 0x008fe20000010000 */
[-CC-:B------:R-:W-:Y:S01]  /*38e0*/  FFMA.FTZ R53, R53, R6.reuse, -R8.reuse ;  /* 0x0000000635357223 */ /* 0x180fe20000010808 */
[-CC-:B------:R-:W-:Y:S01]  /*38f0*/  FFMA.FTZ R55, R55, R6.reuse, -R8.reuse ;  /* 0x0000000637377223 */ /* 0x180fe20000010808 */
[----:B------:R-:W1:Y:S01]  /*3900*/  MUFU.EX2 R7, R7 ;  /* 0x0000000700077308 */ /* 0x000e620000000800 */
[----:B----4-:R-:W-:Y:S01]  /*3910*/  FADD.FTZ R4, R176, R13 ;  /* 0x0000000db0047221 */ /* 0x010fe20000010000 */
[-CC-:B------:R-:W-:Y:S01]  /*3920*/  FFMA.FTZ R57, R57, R6.reuse, -R8.reuse ;  /* 0x0000000639397223 */ /* 0x180fe20000010808 */
[-CC-:B------:R-:W-:Y:S01]  /*3930*/  FFMA.FTZ R59, R59, R6.reuse, -R8.reuse ;  /* 0x000000063b3b7223 */ /* 0x180fe20000010808 */
[-C--:B------:R-:W-:Y:S01]  /*3940*/  FFMA.FTZ R61, R61, R6.reuse, -R8 ;  /* 0x000000063d3d7223 */ /* 0x080fe20000010808 */
[----:B-----5:R-:W-:Y:S01]  /*3950*/  FADD.FTZ R13, R71, R4 ;  /* 0x00000004470d7221 */ /* 0x020fe20000010000 */
[-CC-:B------:R-:W-:Y:S01]  /*3960*/  FFMA.FTZ R63, R63, R6.reuse, -R8.reuse ;  /* 0x000000063f3f7223 */ /* 0x180fe20000010808 */
[-C--:B------:R-:W-:Y:S01]  /*3970*/  FFMA.FTZ R65, R65, R6.reuse, -R8 ;  /* 0x0000000641417223 */ /* 0x080fe20000010808 */
[----:B------:R-:W3:Y:S01]  /*3980*/  MUFU.EX2 R15, R15 ;  /* 0x0000000f000f7308 */ /* 0x000ee20000000800 */
[----:B--2---:R-:W-:Y:S01]  /*3990*/  FADD.FTZ R36, R178, R13 ;  /* 0x0000000db2247221 */ /* 0x004fe20000010000 */
[----:B0-----:R-:W-:Y:S01]  /*39a0*/  FADD.FTZ R4, R5, R10 ;  /* 0x0000000a05047221 */ /* 0x001fe20000010000 */
[-CC-:B------:R-:W-:Y:S01]  /*39b0*/  FFMA.FTZ R89, R89, R6.reuse, -R8.reuse ;  /* 0x0000000659597223 */ /* 0x180fe20000010808 */
[-CC-:B------:R-:W-:Y:S01]  /*39c0*/  FFMA.FTZ R91, R91, R6.reuse, -R8.reuse ;  /* 0x000000065b5b7223 */ /* 0x180fe20000010808 */
[-CC-:B------:R-:W-:Y:S01]  /*39d0*/  FFMA.FTZ R93, R93, R6.reuse, -R8.reuse ;  /* 0x000000065d5d7223 */ /* 0x180fe20000010808 */
[-CC-:B------:R-:W-:Y:S01]  /*39e0*/  FFMA.FTZ R95, R95, R6.reuse, -R8.reuse ;  /* 0x000000065f5f7223 */ /* 0x180fe20000010808 */
[----:B------:R-:W-:Y:S01]  /*39f0*/  FFMA.FTZ R87, R87, R6, -R8 ;  /* 0x0000000657577223 */ /* 0x000fe20000010808 */
[----:B------:R0:W2:Y:S01]  /*3a00*/  MUFU.EX2 R14, R21 ;  /* 0x00000015000e7308 */ /* 0x0000a20000000800 */
[----:B-1----:R-:W-:Y:S01]  /*3a10*/  FADD.FTZ R13, R7, R4 ;  /* 0x00000004070d7221 */ /* 0x002fe20000010000 */
[----:B------:R-:W-:Y:S01]  /*3a20*/  F2FP.BF16.F32.PACK_AB R181, R10, R5 ;  /* 0x000000050ab5723e */ /* 0x000fe200000010ff */
[----:B------:R-:W-:Y:S01]  /*3a30*/  IMAD.MOV.U32 R5, RZ, RZ, 0x3f800000 ;  /* 0x3f800000ff057424 */ /* 0x000fe200078e00ff */
[C---:B------:R-:W-:Y:S01]  /*3a40*/  F2FP.BF16.F32.PACK_AB R183, R12.reuse, R7 ;  /* 0x000000070cb7723e */ /* 0x040fe200000010ff */
[----:B------:R-:W-:Y:S01]  /*3a50*/  FADD.FTZ R4, R12, R13 ;  /* 0x0000000d0c047221 */ /* 0x000fe20000010000 */
[----:B------:R-:W-:Y:S01]  /*3a60*/  F2FP.BF16.F32.PACK_AB R180, R67, R180 ;  /* 0x000000b443b4723e */ /* 0x000fe200000010ff */
[----:B------:R-:W-:Y:S01]  /*3a70*/  IMAD.MOV.U32 R7, RZ, RZ, 0x3f800000 ;  /* 0x3f800000ff077424 */ /* 0x000fe200078e00ff */
[----:B------:R-:W1:Y:S01]  /*3a80*/  MUFU.EX2 R25, R25 ;  /* 0x0000001900197308 */ /* 0x000e620000000800 */
[----:B0-----:R-:W-:Y:S01]  /*3a90*/  FADD.FTZ R21, R73, R36 ;  /* 0x0000002449157221 */ /* 0x001fe20000010000 */
[----:B---3--:R-:W-:Y:S01]  /*3aa0*/  FADD.FTZ R13, R15, R4 ;  /* 0x000000040f0d7221 */ /* 0x008fe20000010000 */
[----:B------:R-:W-:-:S02]  /*3ab0*/  F2FP.BF16.F32.PACK_AB R182, R69, R182 ;  /* 0x000000b645b6723e */ /* 0x000fc400000010ff */
[----:B------:R-:W-:Y:S01]  /*3ac0*/  FADD.FTZ R38, R172, R21 ;  /* 0x00000015ac267221 */ /* 0x000fe20000010000 */
[----:B------:R-:W-:Y:S02]  /*3ad0*/  F2FP.BF16.F32.PACK_AB R176, R71, R176 ;  /* 0x000000b047b0723e */ /* 0x000fe400000010ff */
[----:B------:R-:W0:Y:S01]  /*3ae0*/  MUFU.EX2 R24, R27 ;  /* 0x0000001b00187308 */ /* 0x000e220000000800 */
[----:B------:R-:W-:Y:S01]  /*3af0*/  FADD.FTZ R21, R75, R38 ;  /* 0x000000264b157221 */ /* 0x000fe20000010000 */
[----:B--2---:R-:W-:Y:S01]  /*3b00*/  FADD.FTZ R4, R14, R13 ;  /* 0x0000000d0e047221 */ /* 0x004fe20000010000 */
[----:B------:R-:W-:Y:S02]  /*3b10*/  F2FP.BF16.F32.PACK_AB R178, R73, R178 ;  /* 0x000000b249b2723e */ /* 0x000fe400000010ff */
[----:B------:R-:W-:Y:S01]  /*3b20*/  FADD.FTZ R38, R174, R21 ;  /* 0x00000015ae267221 */ /* 0x000fe20000010000 */
[----:B------:R-:W-:Y:S02]  /*3b30*/  F2FP.BF16.F32.PACK_AB R172, R75, R172 ;  /* 0x000000ac4bac723e */ /* 0x000fe400000010ff */
[----:B------:R-:W2:Y:S01]  /*3b40*/  MUFU.EX2 R29, R29 ;  /* 0x0000001d001d7308 */ /* 0x000ea20000000800 */
[----:B------:R-:W-:Y:S01]  /*3b50*/  FADD.FTZ R21, R77, R38 ;  /* 0x000000264d157221 */ /* 0x000fe20000010000 */
[----:B-1----:R-:W-:Y:S01]  /*3b60*/  FADD.FTZ R13, R25, R4 ;  /* 0x00000004190d7221 */ /* 0x002fe20000010000 */
[----:B------:R-:W-:-:S02]  /*3b70*/  F2FP.BF16.F32.PACK_AB R174, R77, R174 ;  /* 0x000000ae4dae723e */ /* 0x000fc400000010ff */
[----:B------:R-:W-:Y:S01]  /*3b80*/  FADD.FTZ R40, R168, R21 ;  /* 0x00000015a8287221 */ /* 0x000fe20000010000 */
[C---:B------:R-:W-:Y:S02]  /*3b90*/  F2FP.BF16.F32.PACK_AB R168, R79.reuse, R168 ;  /* 0x000000a84fa8723e */ /* 0x040fe400000010ff */
[----:B------:R-:W1:Y:S01]  /*3ba0*/  MUFU.EX2 R26, R31 ;  /* 0x0000001f001a7308 */ /* 0x000e620000000800 */
[----:B0-----:R-:W-:Y:S01]  /*3bb0*/  FADD.FTZ R4, R24, R13 ;  /* 0x0000000d18047221 */ /* 0x001fe20000010000 */
[----:B------:R-:W-:Y:S01]  /*3bc0*/  FADD.FTZ R21, R79, R40 ;  /* 0x000000284f157221 */ /* 0x000fe20000010000 */
[----:B------:R-:W-:Y:S02]  /*3bd0*/  F2FP.BF16.F32.PACK_AB R177, R14, R15 ;  /* 0x0000000f0eb1723e */ /* 0x000fe400000010ff */
[----:B------:R-:W-:Y:S01]  /*3be0*/  F2FP.BF16.F32.PACK_AB R179, R24, R25 ;  /* 0x0000001918b3723e */ /* 0x000fe200000010ff */
[----:B------:R-:W-:Y:S01]  /*3bf0*/  FADD.FTZ R40, R170, R21 ;  /* 0x00000015aa287221 */ /* 0x000fe20000010000 */
[----:B------:R-:W-:Y:S01]  /*3c00*/  F2FP.BF16.F32.PACK_AB R170, R81, R170 ;  /* 0x000000aa51aa723e */ /* 0x000fe200000010ff */
[----:B------:R-:W0:Y:S01]  /*3c10*/  MUFU.EX2 R33, R33 ;  /* 0x0000002100217308 */ /* 0x000e220000000800 */
[----:B--2---:R-:W-:-:S07]  /*3c20*/  FADD.FTZ R13, R29, R4 ;  /* 0x000000041d0d7221 */ /* 0x004fce0000010000 */
[----:B------:R-:W2:Y:S01]  /*3c30*/  MUFU.EX2 R28, R35 ;  /* 0x00000023001c7308 */ /* 0x000ea20000000800 */
[C---:B-1----:R-:W-:Y:S01]  /*3c40*/  FADD.FTZ R4, R26.reuse, R13 ;  /* 0x0000000d1a047221 */ /* 0x042fe20000010000 */
[----:B------:R-:W-:Y:S01]  /*3c50*/  FADD.FTZ R13, R81, R40 ;  /* 0x00000028510d7221 */ /* 0x000fe20000010000 */
[----:B------:R-:W-:-:S03]  /*3c60*/  F2FP.BF16.F32.PACK_AB R173, R26, R29 ;  /* 0x0000001d1aad723e */ /* 0x000fc600000010ff */
[----:B------:R-:W-:Y:S01]  /*3c70*/  FADD.FTZ R42, R152, R13 ;  /* 0x0000000d982a7221 */ /* 0x000fe20000010000 */
[----:B------:R-:W-:Y:S01]  /*3c80*/  F2FP.BF16.F32.PACK_AB R152, R83, R152 ;  /* 0x000000985398723e */ /* 0x000fe200000010ff */
[----:B------:R-:W1:Y:S01]  /*3c90*/  MUFU.EX2 R37, R37 ;  /* 0x0000002500257308 */ /* 0x000e620000000800 */
[----:B0-----:R-:W-:Y:S01]  /*3ca0*/  FADD.FTZ R3, R33, R4 ;  /* 0x0000000421037221 */ /* 0x001fe20000010000 */
[----:B------:R-:W-:-:S04]  /*3cb0*/  FADD.FTZ R13, R83, R42 ;  /* 0x0000002a530d7221 */ /* 0x000fc80000010000 */
[----:B------:R-:W-:Y:S01]  /*3cc0*/  FADD.FTZ R42, R154, R13 ;  /* 0x0000000d9a2a7221 */ /* 0x000fe20000010000 */
[C---:B------:R-:W-:Y:S01]  /*3cd0*/  F2FP.BF16.F32.PACK_AB R154, R85.reuse, R154 ;  /* 0x0000009a559a723e */ /* 0x040fe200000010ff */
[----:B------:R-:W0:Y:S01]  /*3ce0*/  MUFU.EX2 R30, R39 ;  /* 0x00000027001e7308 */ /* 0x000e220000000800 */
[C---:B--2---:R-:W-:Y:S01]  /*3cf0*/  FADD.FTZ R4, R28.reuse, R3 ;  /* 0x000000031c047221 */ /* 0x044fe20000010000 */
[----:B------:R-:W-:Y:S01]  /*3d00*/  FADD.FTZ R13, R85, R42 ;  /* 0x0000002a550d7221 */ /* 0x000fe20000010000 */
[----:B------:R-:W-:-:S03]  /*3d10*/  F2FP.BF16.F32.PACK_AB R175, R28, R33 ;  /* 0x000000211caf723e */ /* 0x000fc600000010ff */
[----:B------:R-:W-:Y:S01]  /*3d20*/  FADD.FTZ R42, R156, R13 ;  /* 0x0000000d9c2a7221 */ /* 0x000fe20000010000 */
[----:B------:R-:W-:Y:S01]  /*3d30*/  F2FP.BF16.F32.PACK_AB R156, R127, R156 ;  /* 0x0000009c7f9c723e */ /* 0x000fe200000010ff */
[----:B------:R-:W2:Y:S01]  /*3d40*/  MUFU.EX2 R41, R41 ;  /* 0x0000002900297308 */ /* 0x000ea20000000800 */
[----:B-1----:R-:W-:Y:S01]  /*3d50*/  FADD.FTZ R3, R37, R4 ;  /* 0x0000000425037221 */ /* 0x002fe20000010000 */
[----:B------:R-:W-:Y:S01]  /*3d60*/  FADD.FTZ R42, R127, R42 ;  /* 0x0000002a7f2a7221 */ /* 0x000fe20000010000 */
[----:B------:R-:W-:-:S03]  /*3d70*/  IMAD.MOV.U32 R127, RZ, RZ, R151 ;  /* 0x000000ffff7f7224 */ /* 0x000fc600078e0097 */
[----:B------:R-:W-:Y:S02]  /*3d80*/  FADD.FTZ R13, R129, R42 ;  /* 0x0000002a810d7221 */ /* 0x000fe40000010000 */
[----:B------:R-:W1:Y:S01]  /*3d90*/  MUFU.EX2 R32, R43 ;  /* 0x0000002b00207308 */ /* 0x000e620000000800 */
[C---:B0-----:R-:W-:Y:S01]  /*3da0*/  FADD.FTZ R4, R30.reuse, R3 ;  /* 0x000000031e047221 */ /* 0x041fe20000010000 */
[----:B------:R-:W-:-:S06]  /*3db0*/  F2FP.BF16.F32.PACK_AB R169, R30, R37 ;  /* 0x000000251ea9723e */ /* 0x000fcc00000010ff */
[----:B------:R-:W0:Y:S01]  /*3dc0*/  MUFU.EX2 R45, R45 ;  /* 0x0000002d002d7308 */ /* 0x000e220000000800 */
[----:B--2---:R-:W-:-:S07]  /*3dd0*/  FADD.FTZ R3, R41, R4 ;  /* 0x0000000429037221 */ /* 0x004fce0000010000 */
[----:B------:R-:W2:Y:S01]  /*3de0*/  MUFU.EX2 R34, R47 ;  /* 0x0000002f00227308 */ /* 0x000ea20000000800 */
[C---:B-1----:R-:W-:Y:S01]  /*3df0*/  FADD.FTZ R4, R32.reuse, R3 ;  /* 0x0000000320047221 */ /* 0x042fe20000010000 */
[----:B------:R-:W-:-:S06]  /*3e00*/  F2FP.BF16.F32.PACK_AB R171, R32, R41 ;  /* 0x0000002920ab723e */ /* 0x000fcc00000010ff */
[----:B------:R1:W3:Y:S01]  /*3e10*/  MUFU.EX2 R158, R131 ;  /* 0x00000083009e7308 */ /* 0x0002e20000000800 */
[----:B0-----:R-:W-:-:S07]  /*3e20*/  FADD.FTZ R3, R45, R4 ;  /* 0x000000042d037221 */ /* 0x001fce0000010000 */
[----:B------:R-:W0:Y:S01]  /*3e30*/  MUFU.EX2 R49, R49 ;  /* 0x0000003100317308 */ /* 0x000e220000000800 */
[C---:B--2---:R-:W-:Y:S01]  /*3e40*/  FADD.FTZ R4, R34.reuse, R3 ;  /* 0x0000000322047221 */ /* 0x044fe20000010000 */
[----:B------:R-:W-:Y:S01]  /*3e50*/  F2FP.BF16.F32.PACK_AB R153, R34, R45 ;  /* 0x0000002d2299723e */ /* 0x000fe200000010ff */
[----:B-1----:R-:W-:-:S05]  /*3e60*/  IMAD.MOV.U32 R131, RZ, RZ, R151 ;  /* 0x000000ffff837224 */ /* 0x002fca00078e0097 */
[----:B------:R-:W1:Y:S01]  /*3e70*/  MUFU.EX2 R133, R133 ;  /* 0x0000008500857308 */ /* 0x000e620000000800 */
[C---:B---3--:R-:W-:Y:S01]  /*3e80*/  FADD.FTZ R42, R158.reuse, R13 ;  /* 0x0000000d9e2a7221 */ /* 0x048fe20000010000 */
[----:B------:R-:W-:Y:S02]  /*3e90*/  F2FP.BF16.F32.PACK_AB R158, R158, R129 ;  /* 0x000000819e9e723e */ /* 0x000fe400000010ff */
[----:B------:R-:W-:-:S04]  /*3ea0*/  MOV R129, R151 ;  /* 0x0000009700817202 */ /* 0x000fc80000000f00 */
[----:B------:R-:W2:Y:S01]  /*3eb0*/  MUFU.EX2 R36, R51 ;  /* 0x0000003300247308 */ /* 0x000ea20000000800 */
[----:B0-----:R-:W-:-:S07]  /*3ec0*/  FADD.FTZ R3, R49, R4 ;  /* 0x0000000431037221 */ /* 0x001fce0000010000 */
[----:B------:R0:W3:Y:S01]  /*3ed0*/  MUFU.EX2 R160, R135 ;  /* 0x0000008700a07308 */ /* 0x0000e20000000800 */
[----:B-1----:R-:W-:-:S07]  /*3ee0*/  FADD.FTZ R13, R133, R42 ;  /* 0x0000002a850d7221 */ /* 0x002fce0000010000 */
[----:B------:R-:W1:Y:S01]  /*3ef0*/  MUFU.EX2 R53, R53 ;  /* 0x0000003500357308 */ /* 0x000e620000000800 */
[C---:B--2---:R-:W-:Y:S01]  /*3f00*/  FADD.FTZ R4, R36.reuse, R3 ;  /* 0x0000000324047221 */ /* 0x044fe20000010000 */
[----:B------:R-:W-:Y:S01]  /*3f10*/  F2FP.BF16.F32.PACK_AB R155, R36, R49 ;  /* 0x00000031249b723e */ /* 0x000fe200000010ff */
[----:B0-----:R-:W-:-:S05]  /*3f20*/  IMAD.MOV.U32 R135, RZ, RZ, R151 ;  /* 0x000000ffff877224 */ /* 0x001fca00078e0097 */
[----:B------:R-:W0:Y:S01]  /*3f30*/  MUFU.EX2 R137, R137 ;  /* 0x0000008900897308 */ /* 0x000e220000000800 */
[C---:B---3--:R-:W-:Y:S01]  /*3f40*/  FADD.FTZ R44, R160.reuse, R13 ;  /* 0x0000000da02c7221 */ /* 0x048fe20000010000 */
[----:B------:R-:W-:Y:S01]  /*3f50*/  F2FP.BF16.F32.PACK_AB R160, R160, R133 ;  /* 0x00000085a0a0723e */ /* 0x000fe200000010ff */
[----:B------:R-:W-:-:S05]  /*3f60*/  IMAD.MOV.U32 R133, RZ, RZ, R151 ;  /* 0x000000ffff857224 */ /* 0x000fca00078e0097 */
[----:B------:R-:W2:Y:S01]  /*3f70*/  MUFU.EX2 R38, R55 ;  /* 0x0000003700267308 */ /* 0x000ea20000000800 */
[----:B-1----:R-:W-:-:S07]  /*3f80*/  FADD.FTZ R3, R53, R4 ;  /* 0x0000000435037221 */ /* 0x002fce0000010000 */
        /* <DEDUP_REMOVED lines=24> */
[----:B------:R-:W1:Y:S01]  /*4110*/  MUFU.EX2 R65, R65 ;  /* 0x0000004100417308 */ /* 0x000e620000000800 */
[----:B0-----:R-:W-:-:S07]  /*4120*/  FADD.FTZ R13, R145, R46 ;  /* 0x0000002e910d7221 */ /* 0x001fce0000010000 */
[----:B------:R0:W3:Y:S01]  /*4130*/  MUFU.EX2 R42, R89 ;  /* 0x00000059002a7308 */ /* 0x0000e20000000800 */
[C---:B--2---:R-:W-:Y:S01]  /*4140*/  FADD.FTZ R46, R8.reuse, R3 ;  /* 0x00000003082e7221 */ /* 0x044fe20000010000 */
[----:B------:R-:W-:-:S06]  /*4150*/  F2FP.BF16.F32.PACK_AB R161, R8, R61 ;  /* 0x0000003d08a1723e */ /* 0x000fcc00000010ff */
[----:B------:R-:W2:Y:S01]  /*4160*/  MUFU.EX2 R91, R91 ;  /* 0x0000005b005b7308 */ /* 0x000ea20000000800 */
[----:B-1----:R-:W-:Y:S01]  /*4170*/  FADD.FTZ R3, R65, R46 ;  /* 0x0000002e41037221 */ /* 0x002fe20000010000 */
[----:B0-----:R-:W-:-:S06]  /*4180*/  IMAD.MOV.U32 R89, RZ, RZ, R151 ;  /* 0x000000ffff597224 */ /* 0x001fcc00078e0097 */
[----:B------:R0:W1:Y:S01]  /*4190*/  MUFU.EX2 R44, R93 ;  /* 0x0000005d002c7308 */ /* 0x0000620000000800 */
[C---:B---3--:R-:W-:Y:S01]  /*41a0*/  FADD.FTZ R12, R42.reuse, R3 ;  /* 0x000000032a0c7221 */ /* 0x048fe20000010000 */
[----:B------:R-:W-:-:S06]  /*41b0*/  F2FP.BF16.F32.PACK_AB R163, R42, R65 ;  /* 0x000000412aa3723e */ /* 0x000fcc00000010ff */
[----:B------:R-:W3:Y:S01]  /*41c0*/  MUFU.EX2 R95, R95 ;  /* 0x0000005f005f7308 */ /* 0x000ee20000000800 */
[----:B--2---:R-:W-:Y:S01]  /*41d0*/  FADD.FTZ R3, R91, R12 ;  /* 0x0000000c5b037221 */ /* 0x004fe20000010000 */
[----:B0-----:R-:W-:-:S06]  /*41e0*/  IMAD.MOV.U32 R93, RZ, RZ, R151 ;  /* 0x000000ffff5d7224 */ /* 0x001fcc00078e0097 */
[----:B------:R-:W0:Y:S01]  /*41f0*/  MUFU.EX2 R20, R20 ;  /* 0x0000001400147308 */ /* 0x000e220000000800 */
[C---:B-1----:R-:W-:Y:S01]  /*4200*/  FADD.FTZ R12, R44.reuse, R3 ;  /* 0x000000032c0c7221 */ /* 0x042fe20000010000 */
[----:B------:R-:W-:Y:S02]  /*4210*/  F2FP.BF16.F32.PACK_AB R165, R44, R91 ;  /* 0x0000005b2ca5723e */ /* 0x000fe400000010ff */
[----:B------:R-:W-:-:S04]  /*4220*/  MOV R91, R151 ;  /* 0x00000097005b7202 */ /* 0x000fc80000000f00 */
[----:B------:R-:W1:Y:S01]  /*4230*/  MUFU.EX2 R10, R87 ;  /* 0x00000057000a7308 */ /* 0x000e620000000800 */
[----:B---3--:R-:W-:Y:S01]  /*4240*/  FADD.FTZ R3, R95, R12 ;  /* 0x0000000c5f037221 */ /* 0x008fe20000010000 */
[C---:B0-----:R-:W-:Y:S01]  /*4250*/  F2FP.BF16.F32.PACK_AB R166, R20.reuse, R145 ;  /* 0x0000009114a6723e */ /* 0x041fe200000010ff */
[----:B------:R-:W-:Y:S01]  /*4260*/  FADD.FTZ R4, R20, R13 ;  /* 0x0000000d14047221 */ /* 0x000fe20000010000 */
[----:B------:R-:W-:Y:S02]  /*4270*/  MOV R145, R151 ;  /* 0x0000009700917202 */ /* 0x000fe40000000f00 */
[C---:B-1----:R-:W-:Y:S01]  /*4280*/  F2FP.BF16.F32.PACK_AB R167, R10.reuse, R95 ;  /* 0x0000005f0aa7723e */ /* 0x042fe200000010ff */
[----:B------:R-:W-:Y:S01]  /*4290*/  FADD.FTZ R3, R10, R3 ;  /* 0x000000030a037221 */ /* 0x000fe20000010000 */
[----:B------:R-:W-:Y:S01]  /*42a0*/  IMAD.MOV.U32 R95, RZ, RZ, R151 ;  /* 0x000000ffff5f7224 */ /* 0x000fe200078e0097 */
[----:B------:R-:W-:Y:S06]  /*42b0*/  @!P2 BRA `(.L_x_266) ;  /* 0x0000002800eca947 */ /* 0x000fec0003800000 */
[----:B------:R-:W-:Y:S01]  /*42c0*/  R2UR UR4, R2 ;  /* 0x00000000020472ca */ /* 0x000fe200000e0000 */
[----:B------:R-:W-:Y:S01]  /*42d0*/  IMAD.MOV.U32 R8, RZ, RZ, R11 ;  /* 0x000000ffff087224 */ /* 0x000fe200078e000b */
[----:B------:R-:W-:Y:S01]  /*42e0*/  MOV R5, 0x3f800000 ;  /* 0x3f80000000057802 */ /* 0x000fe20000000f00 */
[----:B------:R-:W-:Y:S01]  /*42f0*/  IMAD.MOV.U32 R12, RZ, RZ, R9 ;  /* 0x000000ffff0c7224 */ /* 0x000fe200078e0009 */
[----:B------:R-:W-:Y:S01]  /*4300*/  CS2R R150, SRZ ;  /* 0x0000000000967805 */ /* 0x000fe2000001ff00 */
[----:B------:R-:W-:Y:S01]  /*4310*/  IMAD.MOV.U32 R10, RZ, RZ, R16 ;  /* 0x000000ffff0a7224 */ /* 0x000fe200078e0010 */
        /* <DEDUP_REMOVED lines=31> */
[----:B------:R-:W-:Y:S01]  /*4510*/  UIADD3 UR5, UR45, -0x2, URZ ;  /* 0xfffffffe2d057890 */ /* 0x000fe2000fffe03f */
[----:B------:R-:W-:-:S11]  /*4520*/  ULDC UR6, c[0x0][0x9d8] ;  /* 0x0002760000067ab9 */ /* 0x000fd60000000800 */
.L_x_275:
[----:B------:R-:W-:-:S04]  /*4530*/  UIADD3 UR7, UR4, 0x1, URZ ;  /* 0x0000000104077890 */ /* 0x000fc8000fffe03f */
[----:B------:R-:W-:-:S04]  /*4540*/  UISETP.NE.AND UP0, UPT, UR7, 0x2, UPT ;  /* 0x000000020700788c */ /* 0x000fc8000bf05270 */
[----:B------:R-:W-:Y:S02]  /*4550*/  USEL UR10, URZ, 0x1, UP0 ;  /* 0x000000013f0a7887 */ /* 0x000fe40008000000 */
[----:B------:R-:W-:-:S04]  /*4560*/  USEL UR7, UR7, URZ, UP0 ;  /* 0x0000003f07077287 */ /* 0x000fc80008000000 */
[----:B------:R-:W-:Y:S02]  /*4570*/  LOP3.LUT R16, R10, UR10, RZ, 0x3c, !PT ;  /* 0x0000000a0a107c12 */ /* 0x000fe4000f8e3cff */
[----:B------:R-:W-:Y:S01]  /*4580*/  IMAD.U32 R2, RZ, RZ, UR7 ;  /* 0x00000007ff027e24 */ /* 0x000fe2000f8e00ff */
[----:B------:R-:W-:Y:S06]  /*4590*/  @!P0 BRA `(.L_x_267) ;  /* 0x0000000000048947 */ /* 0x000fec0003800000 */
[----:B------:R-:W-:Y:S01]  /*45a0*/  BPT.TRAP 0x1 ;  /* 0x000000040000795c */ /* 0x000fe20000300000 */
.L_x_267:
[----:B------:R-:W0:Y:S01]  /*45b0*/  S2UR UR11, SR_CgaCtaId ;  /* 0x00000000000b79c3 */ /* 0x000e220000008800 */
[----:B------:R-:W-:Y:S01]  /*45c0*/  UMOV UR10, 0x400 ;  /* 0x00000400000a7882 */ /* 0x000fe20000000000 */
[----:B------:R-:W-:Y:S01]  /*45d0*/  SHF.L.U32 R6, R16, 0x1f, RZ ;  /* 0x0000001f10067819 */ /* 0x000fe200000006ff */
[----:B0-----:R-:W-:-:S06]  /*45e0*/  ULEA UR10, UR11, UR10, 0x18 ;  /* 0x0000000a0b0a7291 */ /* 0x001fcc000f8ec03f */
[----:B------:R-:W-:-:S05]  /*45f0*/  IMAD.U32 R0, RZ, RZ, UR10 ;  /* 0x0000000aff007e24 */ /* 0x000fca000f8e00ff */
[----:B------:R-:W-:-:S13]  /*4600*/  R2UR UR10, R0 ;  /* 0x00000000000a72ca */ /* 0x000fda00000e0000 */
[----:B------:R-:W-:-:S09]  /*4610*/  ULEA UR7, UR7, UR10, 0x3 ;  /* 0x0000000a07077291 */ /* 0x000fd2000f8e183f */
[----:B------:R0:W1:Y:S01]  /*4620*/  SYNCS.PHASECHK.TRANS64.TRYWAIT P2, [UR7+0x34830], R6 ;  /* 0x03483006ff0075a7 */ /* 0x0000620008040147 */
[----:B------:R-:W-:Y:S05]  /*4630*/  @!P0 BRA `(.L_x_268) ;  /* 0x0000000000048947 */ /* 0x000fea0003800000 */
[----:B------:R-:W-:Y:S01]  /*4640*/  BPT.TRAP 0x1 ;  /* 0x000000040000795c */ /* 0x000fe20000300000 */
.L_x_268:
[----:B-1----:R-:W-:Y:S05]  /*4650*/  @P2 BRA `(.L_x_269) ;  /* 0x0000000000082947 */ /* 0x002fea0003800000 */
[----:B------:R-:W1:Y:S02]  /*4660*/  SYNCS.PHASECHK.TRANS64.TRYWAIT P2, [UR7+0x34830], R6 ;  /* 0x03483006ff0075a7 */ /* 0x000e640008040147 */
[----:B-1----:R-:W-:Y:S05]  /*4670*/  @!P2 BRA `(.L_x_270) ;  /* 0x000000a40058a947 */ /* 0x002fea0003800000 */
.L_x_269:
[----:B------:R-:W-:Y:S01]  /*4680*/  R2UR UR10, R2 ;  /* 0x00000000020a72ca */ /* 0x000fe200000e0000 */
[----:B------:R-:W-:Y:S01]  /*4690*/  WARPGROUP.ARRIVE ;  /* 0x00000000000079c5 */ /* 0x000fe20000000000 */
[----:B------:R-:W-:Y:S01]  /*46a0*/  UMOV UR44, UR56 ;  /* 0x00000038002c7c82 */ /* 0x000fe20008000000 */
[----:B------:R-:W-:Y:S01]  /*46b0*/  UMOV UR45, UR57 ;  /* 0x00000039002d7c82 */ /* 0x000fe20008000000 */
[----:B------:R-:W-:Y:S01]  /*46c0*/  UMOV UR47, 0x40000040 ;  /* 0x40000040002f7882 */ /* 0x000fe20000000000 */
        /* <DEDUP_REMOVED lines=8> */
[----:B------:R-:W-:Y:S01]  /*4750*/  UIMAD UR10, UR10, 0xc00, UR60 ;  /* 0x00000c000a0a78a4 */ /* 0x000fe2000f8e023c */
[-C--:B------:R-:W-:Y:S01]  /*4760*/  FMUL.FTZ R88, R88, R7.reuse ;  /* 0x0000000758587220 */ /* 0x080fe20000410000 */
[-C--:B------:R-:W-:Y:S01]  /*4770*/  FMUL.FTZ R89, R89, R7.reuse ;  /* 0x0000000759597220 */ /* 0x080fe20000410000 */
[-C--:B------:R-:W-:Y:S01]  /*4780*/  FMUL.FTZ R92, R92, R7.reuse ;  /* 0x000000075c5c7220 */ /* 0x080fe20000410000 */
[----:B------:R-:W-:Y:S01]  /*4790*/  UIADD3 UR14, UR10, 0x6, URZ ;  /* 0x000000060a0e7890 */ /* 0x000fe2000fffe03f */
[-C--:B------:R-:W-:Y:S01]  /*47a0*/  FMUL.FTZ R93, R93, R7.reuse ;  /* 0x000000075d5d7220 */ /* 0x080fe20000410000 */
[----:B------:R-:W-:Y:S01]  /*47b0*/  UIADD3 UR18, UR10, 0x400, URZ ;  /* 0x000004000a127890 */ /* 0x000fe2000fffe03f */
[-C--:B------:R-:W-:Y:S01]  /*47c0*/  FMUL.FTZ R96, R96, R7.reuse ;  /* 0x0000000760607220 */ /* 0x080fe20000410000 */
[----:B------:R-:W-:Y:S01]  /*47d0*/  UMOV UR46, UR10 ;  /* 0x0000000a002e7c82 */ /* 0x000fe20008000000 */
[----:B------:R-:W-:Y:S01]  /*47e0*/  UIADD3 UR22, UR10, 0x402, URZ ;  /* 0x000004020a167890 */ /* 0x000fe2000fffe03f */
        /* <DEDUP_REMOVED lines=113> */
.L_x_271:
[----:B------:R-:W-:Y:S01]  /*4f00*/  IMAD.U32 R7, RZ, RZ, UR4 ;  /* 0x00000004ff077e24 */ /* 0x000fe2000f8e00ff */
[----:B------:R-:W-:-:S03]  /*4f10*/  SHF.L.U32 R5, R10, 0x1f, RZ ;  /* 0x0000001f0a057819 */ /* 0x000fc600000006ff */
[----:B------:R-:W-:-:S04]  /*4f20*/  IMAD R10, R7, 0x8, R0 ;  /* 0x00000008070a7824 */ /* 0x000fc800078e0200 */
[----:B------:R2:W3:Y:S01]  /*4f30*/  SYNCS.PHASECHK.TRANS64.TRYWAIT P2, [R10+URZ+0x34850], R5 ;  /* 0x034850050a0075a7 */ /* 0x0004e2000804017f */
[----:B------:R-:W-:Y:S05]  /*4f40*/  @!P0 BRA `(.L_x_272) ;  /* 0x0000000000048947 */ /* 0x000fea0003800000 */
[----:B------:R-:W-:Y:S01]  /*4f50*/  BPT.TRAP 0x1 ;  /* 0x000000040000795c */ /* 0x000fe20000300000 */
.L_x_272:
[----:B---3--:R-:W-:Y:S05]  /*4f60*/  @P2 BRA `(.L_x_273) ;  /* 0x0000000000082947 */ /* 0x008fea0003800000 */
[----:B------:R-:W3:Y:S02]  /*4f70*/  SYNCS.PHASECHK.TRANS64.TRYWAIT P2, [R10+URZ+0x34850], R5 ;  /* 0x034850050a0075a7 */ /* 0x000ee4000804017f */
[----:B---3--:R-:W-:Y:S05]  /*4f80*/  @!P2 BRA `(.L_x_274) ;  /* 0x0000009c002ca947 */ /* 0x008fea0003800000 */
.L_x_273:
[----:B------:R-:W-:Y:S01]  /*4f90*/  R2UR UR10, R0 ;  /* 0x00000000000a72ca */ /* 0x000fe200000e0000 */
[----:B------:R-:W-:Y:S01]  /*4fa0*/  WARPGROUP.ARRIVE ;  /* 0x00000000000079c5 */ /* 0x000fe20000000000 */
[----:B------:R-:W-:Y:S01]  /*4fb0*/  UMOV UR11, 0x40000040 ;  /* 0x40000040000b7882 */ /* 0x000fe20000000000 */
[----:B--23--:R-:W-:Y:S01]  /*4fc0*/  FMUL.FTZ R5, R24, UR6 ;  /* 0x0000000618057c20 */ /* 0x00cfe20008410000 */
        /* <DEDUP_REMOVED lines=9> */
[----:B------:R-:W-:Y:S01]  /*5060*/  UIADD3 UR10, UR10, 0x400, URZ ;  /* 0x000004000a0a7890 */ /* 0x000fe2000fffe03f */
[----:B------:R-:W-:Y:S01]  /*5070*/  FMUL.FTZ R201, R45, UR6 ;  /* 0x000000062dc97c20 */ /* 0x000fe20008410000 */
[----:B------:R-:W-:Y:S01]  /*5080*/  FMUL.FTZ R203, R52, UR6 ;  /* 0x0000000634cb7c20 */ /* 0x000fe20008410000 */
[----:B------:R-:W-:Y:S01]  /*5090*/  FMUL.FTZ R205, R53, UR6 ;  /* 0x0000000635cd7c20 */ /* 0x000fe20008410000 */
[----:B------:R-:W-:Y:S01]  /*50a0*/  USHF.R.U32.HI UR10, URZ, 0x4, UR10 ;  /* 0x000000043f0a7899 */ /* 0x000fe2000801160a */
[----:B------:R-:W2:Y:S01]  /*50b0*/  MUFU.TANH R11, R11 ;  /* 0x0000000b000b7308 */ /* 0x000ea20000002400 */
[----:B------:R-:W-:Y:S01]  /*50c0*/  FMUL.FTZ R207, R56, UR6 ;  /* 0x0000000638cf7c20 */ /* 0x000fe20008410000 */
[----:B------:R-:W-:Y:S01]  /*50d0*/  FMUL.FTZ R209, R57, UR6 ;  /* 0x0000000639d17c20 */ /* 0x000fe20008410000 */
[----:B------:R-:W-:Y:S01]  /*50e0*/  ULOP3.LUT UR10, UR10, 0x3fff, URZ, 0xc0, !UPT ;  /* 0x00003fff0a0a7892 */ /* 0x000fe2000f8ec03f */
[----:B------:R-:W-:Y:S01]  /*50f0*/  FMUL.FTZ R211, R60, UR6 ;  /* 0x000000063cd37c20 */ /* 0x000fe20008410000 */
[----:B------:R-:W-:Y:S01]  /*5100*/  FMUL.FTZ R213, R61, UR6 ;  /* 0x000000063dd57c20 */ /* 0x000fe20008410000 */
[----:B------:R-:W-:Y:S01]  /*5110*/  FMUL.FTZ R215, R64, UR6 ;  /* 0x0000000640d77c20 */ /* 0x000fe20008410000 */
[----:B------:R-:W-:Y:S01]  /*5120*/  ULOP3.LUT UR10, UR10, 0x4000000, URZ, 0xfc, !UPT ;  /* 0x040000000a0a7892 */ /* 0x000fe2000f8efc3f */
[----:B------:R-:W3:Y:S01]  /*5130*/  MUFU.TANH R21, R21 ;  /* 0x0000001500157308 */ /* 0x000ee20000002400 */
[----:B01----:R-:W-:Y:S01]  /*5140*/  FMNMX.FTZ R6, R5, R12, !PT ;  /* 0x0000000c05067209 */ /* 0x003fe20007810000 */
[----:B------:R-:W-:Y:S01]  /*5150*/  FMUL.FTZ R217, R69, UR6 ;  /* 0x0000000645d97c20 */ /* 0x000fe20008410000 */
[----:B------:R-:W-:Y:S01]  /*5160*/  ULEA UR4, UR4, UR10, 0xb ;  /* 0x0000000a04047291 */ /* 0x000fe2000f8e583f */
[----:B------:R-:W-:Y:S01]  /*5170*/  FMUL.FTZ R219, R72, UR6 ;  /* 0x0000000648db7c20 */ /* 0x000fe20008410000 */
[----:B------:R-:W-:Y:S01]  /*5180*/  FMUL.FTZ R221, R73, UR6 ;  /* 0x0000000649dd7c20 */ /* 0x000fe20008410000 */
[----:B------:R-:W-:Y:S01]  /*5190*/  FMUL.FTZ R223, R76, UR6 ;  /* 0x000000064cdf7c20 */ /* 0x000fe20008410000 */
[----:B------:R-:W-:Y:S01]  /*51a0*/  FMUL.FTZ R225, R77, UR6 ;  /* 0x000000064de17c20 */ /* 0x000fe20008410000 */
[----:B------:R-:W0:Y:S01]  /*51b0*/  MUFU.TANH R29, R29 ;  /* 0x0000001d001d7308 */ /* 0x000e220000002400 */
[----:B--2---:R-:W-:Y:S01]  /*51c0*/  FMNMX.FTZ R6, R11, R6, !PT ;  /* 0x000000060b067209 */ /* 0x004fe20007810000 */
[----:B------:R-:W-:Y:S01]  /*51d0*/  UMOV UR10, UR4 ;  /* 0x00000004000a7c82 */ /* 0x000fe20008000000 */
[----:B------:R-:W-:Y:S01]  /*51e0*/  FMUL.FTZ R227, R80, UR6 ;  /* 0x0000000650e37c20 */ /* 0x000fe20008410000 */
[----:B------:R-:W-:Y:S01]  /*51f0*/  HGMMA.64x128x16.F32.BF16 R88, R180, gdesc[UR8].tnspB, R88, gsb0 ;  /* 0x41e00008b4587df0 */ /* 0x000fe20008001858 */
[----:B------:R-:W-:Y:S01]  /*5200*/  UIADD3 UR10, UR4, 0x80, URZ ;  /* 0x00000080040a7890 */ /* 0x000fe2000fffe03f */
[----:B------:R-:W-:Y:S01]  /*5210*/  FMUL.FTZ R81, R81, UR6 ;  /* 0x0000000651517c20 */ /* 0x000fe20008410000 */
[----:B------:R-:W-:Y:S01]  /*5220*/  UMOV UR11, 0x40000040 ;  /* 0x40000040000b7882 */ /* 0x000fe20000000000 */
        /* <DEDUP_REMOVED lines=9> */
[----:B0-----:R-:W-:Y:S01]  /*52c0*/  FMNMX.FTZ R6, R29, R6, !PT ;  /* 0x000000061d067209 */ /* 0x001fe20007810000 */
        /* <DEDUP_REMOVED lines=28> */
[----:B------:R-:W-:Y:S01]  /*5490*/  ISETP.LT.AND P2, PT, RZ, UR5, PT ;  /* 0x00000005ff007c0c */ /* 0x000fe2000bf41270 */
[----:B------:R-:W-:Y:S01]  /*54a0*/  UIADD3 UR5, UR5, -0x1, URZ ;  /* 0xffffffff05057890 */ /* 0x000fe2000fffe03f */
[----:B------:R-:W-:Y:S08]  /*54b0*/  MUFU.TANH R201, R201 ;  /* 0x000000c900c97308 */ /* 0x000ff00000002400 */
        /* <DEDUP_REMOVED lines=11> */
[----:B------:R-:W-:Y:S01]  /*5570*/  MUFU.TANH R225, R225 ;  /* 0x000000e100e17308 */ /* 0x000fe20000002400 */
[----:B------:R-:W-:-:S02]  /*5580*/  WARPGROUP.DEPBAR.LE gsb0, 0x0 ;  /* 0x00008000000079c5 */ /* 0x000fc40000010000 */
[----:B------:R-:W-:Y:S01]  /*5590*/  WARPGROUP.ARRIVE ;  /* 0x00000000000079c5 */ /* 0x000fe20000000000 */
[----:B------:R-:W-:Y:S01]  /*55a0*/  FMUL.FTZ R181, R32, UR6 ;  /* 0x0000000620b57c20 */ /* 0x000fe20008410000 */
[----:B------:R-:W-:-:S03]  /*55b0*/  FMUL.FTZ R183, R36, UR6 ;  /* 0x0000000624b77c20 */ /* 0x000fc60008410000 */
[----:B------:R-:W-:Y:S01]  /*55c0*/  MUFU.TANH R227, R227 ;  /* 0x000000e300e37308 */ /* 0x000fe20000002400 */
[----:B------:R-:W-:Y:S01]  /*55d0*/  HGMMA.64x128x16.F32.BF16 R88, R176, gdesc[UR8].tnspB, R88, gsb0 ;  /* 0x41e00008b0587df0 */ /* 0x000fe20008001858 */
[----:B------:R-:W-:Y:S01]  /*55e0*/  UIADD3 UR10, UR4, 0x100, URZ ;  /* 0x00000100040a7890 */ /* 0x000fe2000fffe03f */
[----:B------:R-:W-:-:S05]  /*55f0*/  UMOV UR11, 0x40000040 ;  /* 0x40000040000b7882 */ /* 0x000fca0000000000 */
[----:B------:R-:W0:Y:S08]  /*5600*/  MUFU.TANH R181, R181 ;  /* 0x000000b500b57308 */ /* 0x000e300000002400 */
[----:B------:R-:W1:Y:S08]  /*5610*/  MUFU.TANH R183, R183 ;  /* 0x000000b700b77308 */ /* 0x000e700000002400 */
[----:B------:R-:W-:Y:S01]  /*5620*/  MUFU.TANH R81, R81 ;  /* 0x0000005100517308 */ /* 0x000fe20000002400 */
[----:B0-----:R-:W-:-:S04]  /*5630*/  FMNMX.FTZ R6, R181, R6, !PT ;  /* 0x00000006b5067209 */ /* 0x001fc80007810000 */
[----:B------:R-:W-:-:S03]  /*5640*/  FMNMX.FTZ R6, R33, R6, !PT ;  /* 0x0000000621067209 */ /* 0x000fc60007810000 */
[----:B------:R-:W-:Y:S01]  /*5650*/  MUFU.TANH R231, R231 ;  /* 0x000000e700e77308 */ /* 0x000fe20000002400 */
[----:B-1----:R-:W-:-:S04]  /*5660*/  FMNMX.FTZ R6, R183, R6, !PT ;  /* 0x00000006b7067209 */ /* 0x002fc80007810000 */
[----:B------:R-:W-:-:S03]  /*5670*/  FMNMX.FTZ R6, R193, R6, !PT ;  /* 0x00000006c1067209 */ /* 0x000fc60007810000 */
[----:B------:R-:W-:Y:S01]  /*5680*/  MUFU.TANH R229, R229 ;  /* 0x000000e500e57308 */ /* 0x000fe20000002400 */
[----:B------:R-:W-:-:S04]  /*5690*/  FMNMX.FTZ R6, R195, R6, !PT ;  /* 0x00000006c3067209 */ /* 0x000fc80007810000 */
[----:B------:R-:W-:-:S03]  /*56a0*/  FMNMX.FTZ R6, R197, R6, !PT ;  /* 0x00000006c5067209 */ /* 0x000fc60007810000 */
[----:B------:R-:W-:Y:S01]  /*56b0*/  MUFU.TANH R13, R13 ;  /* 0x0000000d000d7308 */ /* 0x000fe20000002400 */
[----:B------:R-:W-:-:S04]  /*56c0*/  FMNMX.FTZ R6, R199, R6, !PT ;  /* 0x00000006c7067209 */ /* 0x000fc80007810000 */
[----:B------:R-:W-:-:S03]  /*56d0*/  FMNMX.FTZ R6, R201, R6, !PT ;  /* 0x00000006c9067209 */ /* 0x000fc60007810000 */
        /* <DEDUP_REMOVED lines=14> */
[----:B------:R-:W-:Y:S01]  /*57c0*/  FMUL.FTZ R179, R49, UR6 ;  /* 0x0000000631b37c20 */ /* 0x000fe20008410000 */
[----:B------:R-:W-:Y:S02]  /*57d0*/  FMUL.FTZ R49, R50, UR6 ;  /* 0x0000000632317c20 */ /* 0x000fe40008410000 */
[----:B------:R-:W-:Y:S01]  /*57e0*/  MUFU.TANH R51, R51 ;  /* 0x0000003300337308 */ /* 0x000fe20000002400 */
[----:B------:R-:W-:Y:S01]  /*57f0*/  HGMMA.64x128x16.F32.BF16 R88, R172, gdesc[UR8].tnspB, R88, gsb0 ;  /* 0x41e00008ac587df0 */ /* 0x000fe20008001858 */
[----:B------:R-:W-:Y:S01]  /*5800*/  UIADD3 UR10, UR4, 0x180, URZ ;  /* 0x00000180040a7890 */ /* 0x000fe2000fffe03f */
[----:B------:R-:W-:-:S05]  /*5810*/  UMOV UR11, 0x40000040 ;  /* 0x40000040000b7882 */ /* 0x000fca0000000000 */
[----:B------:R-:W0:Y:S08]  /*5820*/  MUFU.TANH R177, R177 ;  /* 0x000000b100b17308 */ /* 0x000e300000002400 */
[----:B------:R-:W1:Y:S08]  /*5830*/  MUFU.TANH R179, R179 ;  /* 0x000000b300b37308 */ /* 0x000e700000002400 */
[----:B------:R-:W-:Y:S01]  /*5840*/  MUFU.TANH R49, R49 ;  /* 0x0000003100317308 */ /* 0x000fe20000002400 */
[----:B0-----:R-:W-:-:S07]  /*5850*/  FMNMX.FTZ R6, R177, R6, !PT ;  /* 0x00000006b1067209 */ /* 0x001fce0007810000 */
        /* <DEDUP_REMOVED lines=37> */
[----:B------:R-:W-:-:S04]  /*5ab0*/  FMNMX.FTZ R6, R217, R6, !PT ;  /* 0x00000006d9067209 */ /* 0x000fc80007810000 */
[----:B------:R-:W-:-:S04]  /*5ac0*/  FMNMX.FTZ R6, R219, R6, !PT ;  /* 0x00000006db067209 */ /* 0x000fc80007810000 */
[----:B------:R-:W-:-:S04]  /*5ad0*/  FMNMX.FTZ R6, R221, R6, !PT ;  /* 0x00000006dd067209 */ /* 0x000fc80007810000 */
[----:B------:R-:W-:-:S04]  /*5ae0*/  FMNMX.FTZ R6, R223, R6, !PT ;  /* 0x00000006df067209 */ /* 0x000fc80007810000 */
[----:B------:R-:W-:-:S04]  /*5af0*/  FMNMX.FTZ R6, R225, R6, !PT ;  /* 0x00000006e1067209 */ /* 0x000fc80007810000 */
[----:B------:R-:W-:-:S04]  /*5b00*/  FMNMX.FTZ R6, R227, R6, !PT ;  /* 0x00000006e3067209 */ /* 0x000fc80007810000 */
[----:B------:R-:W-:-:S04]  /*5b10*/  FMNMX.FTZ R6, R81, R6, !PT ;  /* 0x0000000651067209 */ /* 0x000fc80007810000 */
[----:B------:R-:W-:-:S04]  /*5b20*/  FMNMX.FTZ R6, R231, R6, !PT ;  /* 0x00000006e7067209 */ /* 0x000fc80007810000 */
[----:B------:R-:W-:-:S05]  /*5b30*/  FMNMX.FTZ R6, R229, R6, !PT ;  /* 0x00000006e5067209 */ /* 0x000fca0007810000 */
[----:B------:R-:W0:Y:S02]  /*5b40*/  SHFL.BFLY PT, R7, R6, 0x2, 0x1f ;  /* 0x0c401f0006077f89 */ /* 0x000e2400000e0000 */
[----:B0-----:R-:W-:Y:S02]  /*5b50*/  FMNMX.FTZ R7, R6, R7, !PT ;  /* 0x0000000706077209 */ /* 0x001fe40007810000 */
[----:B------:R-:W0:Y:S03]  /*5b60*/  LDC R6, c[0x0][0x988] ;  /* 0x00026200ff067b82 */ /* 0x000e260000000800 */
[----:B------:R-:W1:Y:S02]  /*5b70*/  SHFL.BFLY PT, R14, R7, 0x1, 0x1f ;  /* 0x0c201f00070e7f89 */ /* 0x000e6400000e0000 */
[----:B-1----:R-:W-:Y:S02]  /*5b80*/  FMNMX.FTZ R9, R7, R14, !PT ;  /* 0x0000000e07097209 */ /* 0x002fe40007810000 */
[----:B------:R-:W-:-:S03]  /*5b90*/  FMNMX.FTZ R14, R13, R8, !PT ;  /* 0x000000080d0e7209 */ /* 0x000fc60007810000 */
[----:B------:R-:W-:Y:S01]  /*5ba0*/  FADD.FTZ R7, -R9, R12 ;  /* 0x0000000c09077221 */ /* 0x000fe20000010100 */
[----:B------:R-:W-:Y:S01]  /*5bb0*/  FMNMX.FTZ R14, R15, R14, !PT ;  /* 0x0000000e0f0e7209 */ /* 0x000fe20007810000 */
[-C--:B0-----:R-:W-:Y:S02]  /*5bc0*/  FMUL.FTZ R12, R9, R6.reuse ;  /* 0x00000006090c7220 */ /* 0x081fe40000410000 */
[----:B------:R-:W-:Y:S01]  /*5bd0*/  FMUL.FTZ R7, R7, R6 ;  /* 0x0000000607077220 */ /* 0x000fe20000410000 */
[----:B------:R-:W-:Y:S01]  /*5be0*/  FMNMX.FTZ R14, R25, R14, !PT ;  /* 0x0000000e190e7209 */ /* 0x000fe20007810000 */
[-CC-:B------:R-:W-:Y:S01]  /*5bf0*/  FFMA.FTZ R180, R5, R6.reuse, -R12.reuse ;  /* 0x0000000605b47223 */ /* 0x180fe2000001080c */
[-CC-:B------:R-:W-:Y:S01]  /*5c00*/  FFMA.FTZ R176, R181, R6.reuse, -R12.reuse ;  /* 0x00000006b5b07223 */ /* 0x180fe2000001080c */
[--C-:B------:R-:W-:Y:S01]  /*5c10*/  FFMA.FTZ R182, R21, R6, -R12.reuse ;  /* 0x0000000615b67223 */ /* 0x100fe2000001080c */
[----:B------:R-:W-:Y:S01]  /*5c20*/  FMNMX.FTZ R14, R27, R14, !PT ;  /* 0x0000000e1b0e7209 */ /* 0x000fe20007810000 */
[----:B------:R-:W-:Y:S01]  /*5c30*/  MUFU.EX2 R7, R7 ;  /* 0x0000000700077308 */ /* 0x000fe20000000800 */
[----:B------:R-:W-:Y:S01]  /*5c40*/  FFMA.FTZ R21, R29, R6, -R12 ;  /* 0x000000061d157223 */ /* 0x000fe2000001080c */
[----:B------:R-:W-:-:S02]  /*5c50*/  WARPGROUP.DEPBAR.LE gsb0, 0x0 ;  /* 0x00008000000079c5 */ /* 0x000fc40000010000 */
[----:B------:R-:W-:Y:S01]  /*5c60*/  WARPGROUP.ARRIVE ;  /* 0x00000000000079c5 */ /* 0x000fe20000000000 */
[----:B------:R-:W-:Y:S01]  /*5c70*/  FMNMX.FTZ R14, R31, R14, !PT ;  /* 0x0000000e1f0e7209 */ /* 0x000fe20007810000 */
[----:B------:R-:W-:Y:S01]  /*5c80*/  FMUL.FTZ R169, R86, UR6 ;  /* 0x0000000656a97c20 */ /* 0x000fe20008410000 */
[--C-:B------:R-:W-:Y:S01]  /*5c90*/  FFMA.FTZ R171, R11, R6, -R12.reuse ;  /* 0x000000060bab7223 */ /* 0x100fe2000001080c */
[----:B------:R-:W0:Y:S01]  /*5ca0*/  MUFU.EX2 R180, R180 ;  /* 0x000000b400b47308 */ /* 0x000e220000000800 */
[----:B------:R-:W-:Y:S01]  /*5cb0*/  FMNMX.FTZ R14, R35, R14, !PT ;  /* 0x0000000e230e7209 */ /* 0x000fe20007810000 */
[----:B------:R-:W-:Y:S01]  /*5cc0*/  HGMMA.64x128x16.F32.BF16 R88, R152, gdesc[UR8].tnspB, R88, gsb0 ;  /* 0x41e0000898587df0 */ /* 0x000fe20008001858 */
[----:B------:R-:W-:Y:S01]  /*5cd0*/  UIADD3 UR10, UR4, 0x280, URZ ;  /* 0x00000280040a7890 */ /* 0x000fe2000fffe03f */
[--C-:B------:R-:W-:Y:S01]  /*5ce0*/  FFMA.FTZ R178, R183, R6, -R12.reuse ;  /* 0x00000006b7b27223 */ /* 0x100fe2000001080c */
[----:B------:R-:W-:Y:S01]  /*5cf0*/  UMOV UR11, 0x40000040 ;  /* 0x40000040000b7882 */ /* 0x000fe20000000000 */
[----:B------:R-:W-:Y:S01]  /*5d00*/  FMNMX.FTZ R14, R37, R14, !PT ;  /* 0x0000000e250e7209 */ /* 0x000fe20007810000 */
[-CC-:B------:R-:W-:Y:S01]  /*5d10*/  FFMA.FTZ R29, R33, R6.reuse, -R12.reuse ;  /* 0x00000006211d7223 */ /* 0x180fe2000001080c */
[----:B------:R-:W-:Y:S01]  /*5d20*/  MUFU.TANH R169, R169 ;  /* 0x000000a900a97308 */ /* 0x000fe20000002400 */
[--C-:B------:R-:W-:Y:S01]  /*5d30*/  FFMA.FTZ R172, R195, R6, -R12.reuse ;  /* 0x00000006c3ac7223 */ /* 0x100fe2000001080c */
[----:B------:R-:W-:Y:S01]  /*5d40*/  FMNMX.FTZ R14, R39, R14, !PT ;  /* 0x0000000e270e7209 */ /* 0x000fe20007810000 */
[-CC-:B------:R-:W-:Y:S01]  /*5d50*/  FFMA.FTZ R33, R193, R6.reuse, -R12.reuse ;  /* 0x00000006c1217223 */ /* 0x180fe2000001080c */
[-CC-:B------:R-:W-:Y:S01]  /*5d60*/  FFMA.FTZ R174, R199, R6.reuse, -R12.reuse ;  /* 0x00000006c7ae7223 */ /* 0x180fe2000001080c */
[--C-:B------:R-:W-:Y:S01]  /*5d70*/  FFMA.FTZ R170, R203, R6, -R12.reuse ;  /* 0x00000006cbaa7223 */ /* 0x100fe2000001080c */
[----:B------:R-:W-:Y:S01]  /*5d80*/  FMNMX.FTZ R14, R41, R14, !PT ;  /* 0x0000000e290e7209 */ /* 0x000fe20007810000 */
[-CC-:B------:R-:W-:Y:S01]  /*5d90*/  FFMA.FTZ R195, R205, R6.reuse, -R12.reuse ;  /* 0x00000006cdc37223 */ /* 0x180fe2000001080c */
[----:B------:R-:W1:Y:S01]  /*5da0*/  MUFU.EX2 R171, R171 ;  /* 0x000000ab00ab7308 */ /* 0x000e620000000800 */
[--C-:B------:R-:W-:Y:S01]  /*5db0*/  FFMA.FTZ R168, R177, R6, -R12.reuse ;  /* 0x00000006b1a87223 */ /* 0x100fe2000001080c */
[----:B------:R-:W-:Y:S01]  /*5dc0*/  FMNMX.FTZ R14, R43, R14, !PT ;  /* 0x0000000e2b0e7209 */ /* 0x000fe20007810000 */
[-CC-:B------:R-:W-:Y:S01]  /*5dd0*/  FFMA.FTZ R193, R179, R6.reuse, -R12.reuse ;  /* 0x00000006b3c17223 */ /* 0x180fe2000001080c */
[-CC-:B------:R-:W-:Y:S01]  /*5de0*/  FFMA.FTZ R199, R217, R6.reuse, -R12.reuse ;  /* 0x00000006d9c77223 */ /* 0x180fe2000001080c */
[--C-:B------:R-:W-:Y:S01]  /*5df0*/  FFMA.FTZ R203, R225, R6, -R12.reuse ;  /* 0x00000006e1cb7223 */ /* 0x100fe2000001080c */
[----:B------:R-:W-:Y:S01]  /*5e00*/  FMNMX.FTZ R14, R45, R14, !PT ;  /* 0x0000000e2d0e7209 */ /* 0x000fe20007810000 */
[-CC-:B------:R-:W-:Y:S01]  /*5e10*/  FFMA.FTZ R24, R227, R6.reuse, -R12.reuse ;  /* 0x00000006e3187223 */ /* 0x180fe2000001080c */
[-CC-:B------:R-:W-:Y:S01]  /*5e20*/  FFMA.FTZ R81, R81, R6.reuse, -R12.reuse ;  /* 0x0000000651517223 */ /* 0x180fe2000001080c */
[--C-:B------:R-:W-:Y:S01]  /*5e30*/  FFMA.FTZ R26, R231, R6, -R12.reuse ;  /* 0x00000006e71a7223 */ /* 0x100fe2000001080c */
[----:B------:R-:W-:Y:S01]  /*5e40*/  FMNMX.FTZ R14, R47, R14, !PT ;  /* 0x0000000e2f0e7209 */ /* 0x000fe20007810000 */
[----:B------:R-:W-:Y:S01]  /*5e50*/  FFMA.FTZ R205, R229, R6, -R12 ;  /* 0x00000006e5cd7223 */ /* 0x000fe2000001080c */
[----:B------:R-:W-:Y:S01]  /*5e60*/  MUFU.EX2 R182, R182 ;  /* 0x000000b600b67308 */ /* 0x000fe20000000800 */
[----:B0-----:R-:W-:Y:S01]  /*5e70*/  FFMA.FTZ R4, R7, R4, R180 ;  /* 0x0000000407047223 */ /* 0x001fe200000100b4 */
[----:B------:R-:W-:-:S02]  /*5e80*/  FMNMX.FTZ R14, R49, R14, !PT ;  /* 0x0000000e310e7209 */ /* 0x000fc40007810000 */
[----:B-1----:R-:W-:Y:S02]  /*5e90*/  F2FP.BF16.F32.PACK_AB R180, R171, R180 ;  /* 0x000000b4abb4723e */ /* 0x002fe400000010ff */
[----:B------:R-:W-:Y:S02]  /*5ea0*/  FMNMX.FTZ R14, R51, R14, !PT ;  /* 0x0000000e330e7209 */ /* 0x000fe40007810000 */
[----:B------:R-:W-:Y:S02]  /*5eb0*/  MUFU.EX2 R21, R21 ;  /* 0x0000001500157308 */ /* 0x000fe40000000800 */
[----:B------:R-:W-:-:S04]  /*5ec0*/  FMNMX.FTZ R14, R53, R14, !PT ;  /* 0x0000000e350e7209 */ /* 0x000fc80007810000 */
        /* <DEDUP_REMOVED lines=24> */
[----:B------:R-:W-:Y:S01]  /*6050*/  FMNMX.FTZ R5, R87, R14, !PT ;  /* 0x0000000e57057209 */ /* 0x000fe20007810000 */
[--C-:B------:R-:W-:Y:S01]  /*6060*/  FFMA.FTZ R14, R219, R6, -R12.reuse ;  /* 0x00000006db0e7223 */ /* 0x100fe2000001080c */
[----:B------:R-:W-:Y:S03]  /*6070*/  MUFU.EX2 R170, R170 ;  /* 0x000000aa00aa7308 */ /* 0x000fe60000000800 */
[----:B------:R-:W0:Y:S05]  /*6080*/  SHFL.BFLY PT, R20, R5, 0x2, 0x1f ;  /* 0x0c401f0005147f89 */ /* 0x000e2a00000e0000 */
[----:B------:R-:W-:Y:S08]  /*6090*/  MUFU.EX2 R195, R195 ;  /* 0x000000c300c37308 */ /* 0x000ff00000000800 */
[----:B------:R-:W-:Y:S08]  /*60a0*/  MUFU.EX2 R199, R199 ;  /* 0x000000c700c77308 */ /* 0x000ff00000000800 */
[----:B------:R-:W-:Y:S01]  /*60b0*/  MUFU.EX2 R14, R14 ;  /* 0x0000000e000e7308 */ /* 0x000fe20000000800 */
[----:B0-----:R-:W-:Y:S01]  /*60c0*/  FMNMX.FTZ R28, R5, R20, !PT ;  /* 0x00000014051c7209 */ /* 0x001fe20007810000 */
[----:B------:R-:W-:-:S04]  /*60d0*/  FFMA.FTZ R20, R223, R6, -R12 ;  /* 0x00000006df147223 */ /* 0x000fc8000001080c */
[----:B------:R-:W0:Y:S02]  /*60e0*/  SHFL.BFLY PT, R11, R28, 0x1, 0x1f ;  /* 0x0c201f001c0b7f89 */ /* 0x000e2400000e0000 */
[----:B------:R-:W-:Y:S01]  /*60f0*/  MUFU.EX2 R203, R203 ;  /* 0x000000cb00cb7308 */ /* 0x000fe20000000800 */
[----:B------:R-:W-:Y:S02]  /*6100*/  WARPGROUP.DEPBAR.LE gsb0, 0x0 ;  /* 0x00008000000079c5 */ /* 0x000fe40000010000 */
[----:B------:R-:W-:Y:S01]  /*6110*/  WARPGROUP.ARRIVE ;  /* 0x00000000000079c5 */ /* 0x000fe20000000000 */
[-CC-:B------:R-:W-:Y:S01]  /*6120*/  FFMA.FTZ R153, R197, R6.reuse, -R12.reuse ;  /* 0x00000006c5997223 */ /* 0x180fe2000001080c */
[-CC-:B------:R-:W-:Y:S01]  /*6130*/  FFMA.FTZ R155, R201, R6.reuse, -R12.reuse ;  /* 0x00000006c99b7223 */ /* 0x180fe2000001080c */
[-CC-:B------:R-:W-:Y:S01]  /*6140*/  FFMA.FTZ R152, R207, R6.reuse, -R12.reuse ;  /* 0x00000006cf987223 */ /* 0x180fe2000001080c */
[-CC-:B------:R-:W-:Y:S01]  /*6150*/  FFMA.FTZ R154, R211, R6.reuse, -R12.reuse ;  /* 0x00000006d39a7223 */ /* 0x180fe2000001080c */
[-CC-:B------:R-:W-:Y:S01]  /*6160*/  FFMA.FTZ R197, R173, R6.reuse, -R12.reuse ;  /* 0x00000006adc57223 */ /* 0x180fe2000001080c */
[----:B------:R-:W-:Y:S01]  /*6170*/  HGMMA.64x128x16.F32.BF16 R88, R156, gdesc[UR8].tnspB, R88, gsb0 ;  /* 0x41e000089c587df0 */ /* 0x000fe20008001858 */
[----:B------:R-:W-:Y:S01]  /*6180*/  UIADD3 UR10, UR4, 0x300, URZ ;  /* 0x00000300040a7890 */ /* 0x000fe2000fffe03f */
[----:B------:R-:W-:Y:S01]  /*6190*/  FFMA.FTZ R201, R221, R6, -R12 ;  /* 0x00000006ddc97223 */ /* 0x000fe2000001080c */
[----:B------:R-:W-:Y:S01]  /*61a0*/  UMOV UR11, 0x40000040 ;  /* 0x40000040000b7882 */ /* 0x000fe20000000000 */
[----:B------:R-:W-:Y:S01]  /*61b0*/  UIADD3 UR4, UR4, 0x380, URZ ;  /* 0x0000038004047890 */ /* 0x000fe2000fffe03f */
[----:B------:R-:W-:Y:S01]  /*61c0*/  MUFU.EX2 R153, R153 ;  /* 0x0000009900997308 */ /* 0x000fe20000000800 */
[----:B0-----:R-:W-:-:S07]  /*61d0*/  FMNMX.FTZ R11, R28, R11, !PT ;  /* 0x0000000b1c0b7209 */ /* 0x001fce0007810000 */
[----:B------:R-:W-:Y:S01]  /*61e0*/  MUFU.EX2 R155, R155 ;  /* 0x0000009b009b7308 */ /* 0x000fe20000000800 */
[C---:B------:R-:W-:Y:S01]  /*61f0*/  FADD.FTZ R5, -R11.reuse, R8 ;  /* 0x000000080b057221 */ /* 0x040fe20000010100 */
[----:B------:R-:W-:-:S03]  /*6200*/  FMUL.FTZ R42, R11, R6 ;  /* 0x000000060b2a7220 */ /* 0x000fc60000410000 */
[-C--:B------:R-:W-:Y:S01]  /*6210*/  FMUL.FTZ R5, R5, R6.reuse ;  /* 0x0000000605057220 */ /* 0x080fe20000410000 */
[-CC-:B------:R-:W-:Y:S01]  /*6220*/  FFMA.FTZ R8, R13, R6.reuse, -R42.reuse ;  /* 0x000000060d087223 */ /* 0x180fe2000001082a */
[-CC-:B------:R-:W-:Y:S01]  /*6230*/  FFMA.FTZ R181, R15, R6.reuse, -R42.reuse ;  /* 0x000000060fb57223 */ /* 0x180fe2000001082a */
[-CC-:B------:R-:W-:Y:S01]  /*6240*/  FFMA.FTZ R183, R25, R6.reuse, -R42.reuse ;  /* 0x0000000619b77223 */ /* 0x180fe2000001082a */
[-CC-:B------:R-:W-:Y:S01]  /*6250*/  FFMA.FTZ R177, R31, R6.reuse, -R42.reuse ;  /* 0x000000061fb17223 */ /* 0x180fe2000001082a */
[-CC-:B------:R-:W-:Y:S01]  /*6260*/  FFMA.FTZ R38, R35, R6.reuse, -R42.reuse ;  /* 0x0000000623267223 */ /* 0x180fe2000001082a */
[----:B------:R-:W-:Y:S01]  /*6270*/  MUFU.EX2 R5, R5 ;  /* 0x0000000500057308 */ /* 0x000fe20000000800 */
[----:B------:R-:W-:Y:S01]  /*6280*/  @!P1 IADD3 R31, R10, 0x34860, RZ ;  /* 0x000348600a1f9810 */ /* 0x000fe20007ffe0ff */
[-CC-:B------:R-:W-:Y:S01]  /*6290*/  FFMA.FTZ R179, R37, R6.reuse, -R42.reuse ;  /* 0x0000000625b37223 */ /* 0x180fe2000001082a */
[-CC-:B------:R-:W-:Y:S01]  /*62a0*/  FFMA.FTZ R36, R39, R6.reuse, -R42.reuse ;  /* 0x0000000627247223 */ /* 0x180fe2000001082a */
[-CC-:B------:R-:W-:Y:S01]  /*62b0*/  FFMA.FTZ R173, R41, R6.reuse, -R42.reuse ;  /* 0x0000000629ad7223 */ /* 0x180fe2000001082a */
[----:B------:R-:W-:Y:S01]  /*62c0*/  @!P1 PRMT R31, RZ, 0x654, R31 ;  /* 0x00000654ff1f9816 */ /* 0x000fe2000000001f */
[-CC-:B------:R-:W-:Y:S01]  /*62d0*/  FFMA.FTZ R34, R43, R6.reuse, -R42.reuse ;  /* 0x000000062b227223 */ /* 0x180fe2000001082a */
[-CC-:B------:R-:W-:Y:S01]  /*62e0*/  FFMA.FTZ R32, R47, R6.reuse, -R42.reuse ;  /* 0x000000062f207223 */ /* 0x180fe2000001082a */
[----:B------:R-:W0:Y:S01]  /*62f0*/  MUFU.EX2 R8, R8 ;  /* 0x0000000800087308 */ /* 0x000e220000000800 */
[-CC-:B------:R-:W-:Y:S01]  /*6300*/  FFMA.FTZ R13, R49, R6.reuse, -R42.reuse ;  /* 0x00000006310d7223 */ /* 0x180fe2000001082a */
        /* <DEDUP_REMOVED lines=13> */
[-C--:B------:R-:W-:Y:S01]  /*63e0*/  FFMA.FTZ R75, R75, R6.reuse, -R42 ;  /* 0x000000064b4b7223 */ /* 0x080fe2000001082a */
[----:B------:R-:W-:Y:S01]  /*63f0*/  MUFU.EX2 R183, R183 ;  /* 0x000000b700b77308 */ /* 0x000fe20000000800 */
[----:B0-----:R-:W-:Y:S01]  /*6400*/  FFMA.FTZ R10, R5, R3, R8 ;  /* 0x00000003050a7223 */ /* 0x001fe20000010008 */
[-CC-:B------:R-:W-:Y:S01]  /*6410*/  FFMA.FTZ R77, R77, R6.reuse, -R42.reuse ;  /* 0x000000064d4d7223 */ /* 0x180fe2000001082a */
[-CC-:B------:R-:W-:Y:S01]  /*6420*/  FFMA.FTZ R79, R79, R6.reuse, -R42.reuse ;  /* 0x000000064f4f7223 */ /* 0x180fe2000001082a */
[-CC-:B------:R-:W-:Y:S01]  /*6430*/  FFMA.FTZ R85, R85, R6.reuse, -R42.reuse ;  /* 0x0000000655557223 */ /* 0x180fe2000001082a */
[----:B------:R-:W-:-:S03]  /*6440*/  FFMA.FTZ R83, R83, R6, -R42 ;  /* 0x0000000653537223 */ /* 0x000fc6000001082a */
[----:B------:R-:W-:Y:S01]  /*6450*/  MUFU.EX2 R177, R177 ;  /* 0x000000b100b17308 */ /* 0x000fe20000000800 */
[C---:B-1----:R-:W-:Y:S01]  /*6460*/  FADD.FTZ R10, R181.reuse, R10 ;  /* 0x0000000ab50a7221 */ /* 0x042fe20000010000 */
[----:B------:R-:W-:-:S06]  /*6470*/  F2FP.BF16.F32.PACK_AB R181, R181, R8 ;  /* 0x00000008b5b5723e */ /* 0x000fcc00000010ff */
        /* <DEDUP_REMOVED lines=15> */
[-C--:B------:R-:W-:Y:S01]  /*6570*/  FFMA.FTZ R158, R175, R6.reuse, -R12 ;  /* 0x00000006af9e7223 */ /* 0x080fe2000001080c */
[-CC-:B------:R-:W-:Y:S01]  /*6580*/  FFMA.FTZ R12, R27, R6.reuse, -R42.reuse ;  /* 0x000000061b0c7223 */ /* 0x180fe2000001082a */
[----:B------:R-:W-:Y:S01]  /*6590*/  HGMMA.64x128x16.F32.BF16 R88, R160, gdesc[UR8].tnspB, R88, gsb0 ;  /* 0x41e00008a0587df0 */ /* 0x000fe20008001858 */
[----:B------:R-:W-:Y:S01]  /*65a0*/  UMOV UR10, UR4 ;  /* 0x00000004000a7c82 */ /* 0x000fe20008000000 */
[----:B------:R-:W-:Y:S01]  /*65b0*/  UMOV UR11, 0x40000040 ;  /* 0x40000040000b7882 */ /* 0x000fe20000000000 */
[----:B------:R-:W-:Y:S02]  /*65c0*/  IMAD.U32 R27, RZ, RZ, UR7 ;  /* 0x00000007ff1b7e24 */ /* 0x000fe4000f8e00ff */
[----:B------:R-:W-:Y:S01]  /*65d0*/  FFMA.FTZ R175, R45, R6, -R42 ;  /* 0x000000062daf7223 */ /* 0x000fe2000001082a */
[----:B------:R-:W-:Y:S01]  /*65e0*/  MUFU.EX2 R12, R12 ;  /* 0x0000000c000c7308 */ /* 0x000fe20000000800 */
[----:B------:R-:W-:Y:S01]  /*65f0*/  R2UR UR4, R2 ;  /* 0x00000000020472ca */ /* 0x000fe200000e0000 */
[----:B------:R-:W-:-:S05]  /*6600*/  @!P1 VIADD R27, R27, 0x34840 ;  /* 0x000348401b1b9836 */ /* 0x000fca0000000000 */
[----:B------:R-:W-:Y:S01]  /*6610*/  @!P1 PRMT R27, RZ, 0x654, R27 ;  /* 0x00000654ff1b9816 */ /* 0x000fe2000000001b */
        /* <DEDUP_REMOVED lines=18> */
[----:B------:R-:W-:-:S05]  /*6740*/  WARPGROUP.ARRIVE ;  /* 0x00000000000079c5 */ /* 0x000fca0000000000 */
[----:B------:R-:W0:Y:S01]  /*6750*/  MUFU.EX2 R75, R75 ;  /* 0x0000004b004b7308 */ /* 0x000e220000000800 */
[----:B------:R-:W-:Y:S07]  /*6760*/  HGMMA.64x128x16.F32.BF16 R88, R164, gdesc[UR8].tnspB, R88, gsb0 ;  /* 0x41e00008a4587df0 */ /* 0x000fee0008001858 */
[----:B------:R-:W1:Y:S08]  /*6770*/  MUFU.EX2 R201, R201 ;  /* 0x000000c900c97308 */ /* 0x000e700000000800 */
[----:B------:R-:W-:Y:S01]  /*6780*/  MUFU.EX2 R77, R77 ;  /* 0x0000004d004d7308 */ /* 0x000fe20000000800 */
[----:B0-----:R-:W-:-:S07]  /*6790*/  F2FP.BF16.F32.PACK_AB R161, R75, R73 ;  /* 0x000000494ba1723e */ /* 0x001fce00000010ff */
[----:B------:R-:W0:Y:S01]  /*67a0*/  MUFU.EX2 R20, R20 ;  /* 0x0000001400147308 */ /* 0x000e220000000800 */
[----:B-1----:R-:W-:-:S07]  /*67b0*/  F2FP.BF16.F32.PACK_AB R160, R201, R14 ;  /* 0x0000000ec9a0723e */ /* 0x002fce00000010ff */
[----:B------:R-:W1:Y:S08]  /*67c0*/  MUFU.EX2 R79, R79 ;  /* 0x0000004f004f7308 */ /* 0x000e700000000800 */
[----:B------:R-:W-:Y:S01]  /*67d0*/  MUFU.EX2 R85, R85 ;  /* 0x0000005500557308 */ /* 0x000fe20000000800 */
[----:B0-----:R-:W-:-:S07]  /*67e0*/  F2FP.BF16.F32.PACK_AB R162, R203, R20 ;  /* 0x00000014cba2723e */ /* 0x001fce00000010ff */
[----:B------:R-:W-:Y:S01]  /*67f0*/  MUFU.EX2 R24, R24 ;  /* 0x0000001800187308 */ /* 0x000fe20000000800 */
[----:B-1----:R-:W-:-:S07]  /*6800*/  F2FP.BF16.F32.PACK_AB R163, R79, R77 ;  /* 0x0000004d4fa3723e */ /* 0x002fce00000010ff */
[----:B------:R-:W-:Y:S08]  /*6810*/  MUFU.EX2 R83, R83 ;  /* 0x0000005300537308 */ /* 0x000ff00000000800 */
[----:B------:R-:W0:Y:S08]  /*6820*/  MUFU.EX2 R81, R81 ;  /* 0x0000005100517308 */ /* 0x000e300000000800 */
[----:B------:R-:W-:Y:S08]  /*6830*/  MUFU.EX2 R26, R26 ;  /* 0x0000001a001a7308 */ /* 0x000ff00000000800 */
[----:B------:R-:W1:Y:S01]  /*6840*/  MUFU.EX2 R205, R205 ;  /* 0x000000cd00cd7308 */ /* 0x000e620000000800 */
[----:B------:R-:W-:-:S02]  /*6850*/  WARPGROUP.DEPBAR.LE gsb0, 0x0 ;  /* 0x00008000000079c5 */ /* 0x000fc40000010000 */
[----:B------:R2:W-:Y:S01]  /*6860*/  @!P1 SYNCS.ARRIVE.TRANS64.RED.A1T0 RZ, [R27+URZ], RZ ;  /* 0x000000ff1bff99a7 */ /* 0x0005e2000810043f */
[----:B0-----:R-:W-:Y:S02]  /*6870*/  F2FP.BF16.F32.PACK_AB R164, R81, R24 ;  /* 0x0000001851a4723e */ /* 0x001fe400000010ff */
[----:B------:R-:W-:Y:S02]  /*6880*/  F2FP.BF16.F32.PACK_AB R165, R83, R85 ;  /* 0x0000005553a5723e */ /* 0x000fe400000010ff */
[----:B-1----:R-:W-:Y:S01]  /*6890*/  F2FP.BF16.F32.PACK_AB R166, R205, R26 ;  /* 0x0000001acda6723e */ /* 0x002fe200000010ff */
[----:B--2---:R-:W-:Y:S01]  /*68a0*/  FADD.FTZ R27, R171, R4 ;  /* 0x00000004ab1b7221 */ /* 0x004fe20000010000 */
[----:B------:R0:W-:Y:S01]  /*68b0*/  @!P1 SYNCS.ARRIVE.TRANS64.RED.A1T0 RZ, [R31+URZ], RZ ;  /* 0x000000ff1fff99a7 */ /* 0x0001e2000810043f */
[----:B------:R-:W-:Y:S02]  /*68c0*/  F2FP.BF16.F32.PACK_AB R171, R30, R15 ;  /* 0x0000000f1eab723e */ /* 0x000fe400000010ff */
[----:B------:R-:W-:Y:S01]  /*68d0*/  FADD.FTZ R4, R182, R27 ;  /* 0x0000001bb6047221 */ /* 0x000fe20000010000 */
[----:B------:R-:W-:Y:S01]  /*68e0*/  FADD.FTZ R27, R183, R10 ;  /* 0x0000000ab71b7221 */ /* 0x000fe20000010000 */
[----:B------:R-:W-:-:S02]  /*68f0*/  F2FP.BF16.F32.PACK_AB R182, R21, R182 ;  /* 0x000000b615b6723e */ /* 0x000fc400000010ff */
[C---:B------:R-:W-:Y:S01]  /*6900*/  F2FP.BF16.F32.PACK_AB R183, R12.reuse, R183 ;  /* 0x000000b70cb7723e */ /* 0x040fe200000010ff */
[----:B0-----:R-:W-:Y:S01]  /*6910*/  FADD.FTZ R31, R21, R4 ;  /* 0x00000004151f7221 */ /* 0x001fe20000010000 */
[----:B------:R-:W-:Y:S01]  /*6920*/  FADD.FTZ R4, R12, R27 ;  /* 0x0000001b0c047221 */ /* 0x000fe20000010000 */
[----:B------:R-:W-:Y:S02]  /*6930*/  IMAD.MOV.U32 R12, RZ, RZ, R9 ;  /* 0x000000ffff0c7224 */ /* 0x000fe400078e0009 */
[----:B------:R-:W-:Y:S01]  /*6940*/  FADD.FTZ R10, R176, R31 ;  /* 0x0000001fb00a7221 */ /* 0x000fe20000010000 */
[----:B------:R-:W-:Y:S01]  /*6950*/  FADD.FTZ R27, R177, R4 ;  /* 0x00000004b11b7221 */ /* 0x000fe20000010000 */
[C---:B------:R-:W-:Y:S02]  /*6960*/  F2FP.BF16.F32.PACK_AB R176, R29.reuse, R176 ;  /* 0x000000b01db0723e */ /* 0x040fe400000010ff */
[----:B------:R-:W-:Y:S01]  /*6970*/  FADD.FTZ R31, R29, R10 ;  /* 0x0000000a1d1f7221 */ /* 0x000fe20000010000 */
[C---:B------:R-:W-:Y:S01]  /*6980*/  FADD.FTZ R4, R38.reuse, R27 ;  /* 0x0000001b26047221 */ /* 0x040fe20000010000 */
[----:B------:R-:W-:-:S02]  /*6990*/  F2FP.BF16.F32.PACK_AB R177, R38, R177 ;  /* 0x000000b126b1723e */ /* 0x000fc400000010ff */
[----:B------:R-:W-:Y:S01]  /*69a0*/  FADD.FTZ R10, R178, R31 ;  /* 0x0000001fb20a7221 */ /* 0x000fe20000010000 */
[----:B------:R-:W-:Y:S01]  /*69b0*/  FADD.FTZ R27, R179, R4 ;  /* 0x00000004b31b7221 */ /* 0x000fe20000010000 */
[C---:B------:R-:W-:Y:S02]  /*69c0*/  F2FP.BF16.F32.PACK_AB R178, R33.reuse, R178 ;  /* 0x000000b221b2723e */ /* 0x040fe400000010ff */
[----:B------:R-:W-:Y:S01]  /*69d0*/  FADD.FTZ R31, R33, R10 ;  /* 0x0000000a211f7221 */ /* 0x000fe20000010000 */
[C---:B------:R-:W-:Y:S01]  /*69e0*/  FADD.FTZ R4, R36.reuse, R27 ;  /* 0x0000001b24047221 */ /* 0x040fe20000010000 */
[----:B------:R-:W-:Y:S02]  /*69f0*/  F2FP.BF16.F32.PACK_AB R179, R36, R179 ;  /* 0x000000b324b3723e */ /* 0x000fe400000010ff */
[----:B------:R-:W-:Y:S01]  /*6a00*/  FADD.FTZ R10, R172, R31 ;  /* 0x0000001fac0a7221 */ /* 0x000fe20000010000 */
[----:B------:R-:W-:Y:S01]  /*6a10*/  FADD.FTZ R27, R173, R4 ;  /* 0x00000004ad1b7221 */ /* 0x000fe20000010000 */
[-C--:B------:R-:W-:Y:S01]  /*6a20*/  FFMA.FTZ R4, R169, R6.reuse, -R42 ;  /* 0x00000006a9047223 */ /* 0x080fe2000001082a */
[----:B------:R-:W-:Y:S01]  /*6a30*/  F2FP.BF16.F32.PACK_AB R169, R28, R13 ;  /* 0x0000000d1ca9723e */ /* 0x000fe200000010ff */
[----:B------:R-:W-:Y:S01]  /*6a40*/  FADD.FTZ R31, R153, R10 ;  /* 0x0000000a991f7221 */ /* 0x000fe20000010000 */
[----:B------:R-:W-:Y:S01]  /*6a50*/  FADD.FTZ R10, R34, R27 ;  /* 0x0000001b220a7221 */ /* 0x000fe20000010000 */
[----:B------:R-:W-:Y:S01]  /*6a60*/  FFMA.FTZ R42, R87, R6, -R42 ;  /* 0x00000006572a7223 */ /* 0x000fe2000001082a */
[----:B------:R0:W1:Y:S01]  /*6a70*/  MUFU.EX2 R167, R4 ;  /* 0x0000000400a77308 */ /* 0x0000620000000800 */
[----:B------:R-:W-:Y:S01]  /*6a80*/  FADD.FTZ R44, R174, R31 ;  /* 0x0000001fae2c7221 */ /* 0x000fe20000010000 */
[----:B------:R-:W-:Y:S01]  /*6a90*/  FADD.FTZ R27, R175, R10 ;  /* 0x0000000aaf1b7221 */ /* 0x000fe20000010000 */
[----:B------:R-:W-:-:S02]  /*6aa0*/  F2FP.BF16.F32.PACK_AB R174, R155, R174 ;  /* 0x000000ae9bae723e */ /* 0x000fc400000010ff */
[----:B------:R-:W-:Y:S01]  /*6ab0*/  FADD.FTZ R31, R155, R44 ;  /* 0x0000002c9b1f7221 */ /* 0x000fe20000010000 */
[----:B------:R-:W-:Y:S01]  /*6ac0*/  FADD.FTZ R10, R32, R27 ;  /* 0x0000001b200a7221 */ /* 0x000fe20000010000 */
[----:B------:R-:W-:Y:S01]  /*6ad0*/  F2FP.BF16.F32.PACK_AB R155, R63, R3 ;  /* 0x000000033f9b723e */ /* 0x000fe200000010ff */
[----:B------:R-:W2:Y:S01]  /*6ae0*/  MUFU.EX2 R42, R42 ;  /* 0x0000002a002a7308 */ /* 0x000ea20000000800 */
[----:B------:R-:W-:Y:S01]  /*6af0*/  FADD.FTZ R44, R168, R31 ;  /* 0x0000001fa82c7221 */ /* 0x000fe20000010000 */
[----:B------:R-:W-:Y:S01]  /*6b00*/  FADD.FTZ R21, R13, R10 ;  /* 0x0000000a0d157221 */ /* 0x000fe20000010000 */
[----:B------:R-:W-:Y:S02]  /*6b10*/  F2FP.BF16.F32.PACK_AB R172, R153, R172 ;  /* 0x000000ac99ac723e */ /* 0x000fe400000010ff */
        /* <DEDUP_REMOVED lines=29> */
[----:B------:R-:W-:-:S02]  /*6cf0*/  F2FP.BF16.F32.PACK_AB R158, R199, R158 ;  /* 0x0000009ec79e723e */ /* 0x000fc400000010ff */
[----:B------:R-:W-:Y:S01]  /*6d00*/  FADD.FTZ R13, R199, R10 ;  /* 0x0000000ac70d7221 */ /* 0x000fe20000010000 */
[C---:B------:R-:W-:Y:S01]  /*6d10*/  FADD.FTZ R8, R71.reuse, R8 ;  /* 0x0000000847087221 */ /* 0x040fe20000010000 */
[----:B------:R-:W-:Y:S02]  /*6d20*/  F2FP.BF16.F32.PACK_AB R159, R71, R69 ;  /* 0x00000045479f723e */ /* 0x000fe400000010ff */
[----:B------:R-:W-:Y:S01]  /*6d30*/  FADD.FTZ R10, R14, R13 ;  /* 0x0000000d0e0a7221 */ /* 0x000fe20000010000 */
[----:B------:R-:W-:-:S03]  /*6d40*/  FADD.FTZ R8, R73, R8 ;  /* 0x0000000849087221 */ /* 0x000fc60000010000 */
        /* <DEDUP_REMOVED lines=9> */
[----:B------:R-:W-:Y:S01]  /*6de0*/  FADD.FTZ R8, R83, R8 ;  /* 0x0000000853087221 */ /* 0x000fe20000010000 */
[----:B------:R-:W-:Y:S02]  /*6df0*/  IMAD.MOV.U32 R10, RZ, RZ, R16 ;  /* 0x000000ffff0a7224 */ /* 0x000fe400078e0010 */
[----:B0-----:R-:W-:Y:S01]  /*6e00*/  FADD.FTZ R4, R26, R3 ;  /* 0x000000031a047221 */ /* 0x001fe20000010000 */
[----:B-1----:R-:W-:Y:S01]  /*6e10*/  FADD.FTZ R8, R167, R8 ;  /* 0x00000008a7087221 */ /* 0x002fe20000010000 */
[C---:B--2---:R-:W-:Y:S02]  /*6e20*/  F2FP.BF16.F32.PACK_AB R167, R42.reuse, R167 ;  /* 0x000000a72aa7723e */ /* 0x044fe400000010ff */
[----:B------:R-:W-:Y:S01]  /*6e30*/  FADD.FTZ R4, R205, R4 ;  /* 0x00000004cd047221 */ /* 0x000fe20000010000 */
[----:B------:R-:W-:Y:S01]  /*6e40*/  FADD.FTZ R3, R42, R8 ;  /* 0x000000082a037221 */ /* 0x000fe20000010000 */
[----:B------:R-:W-:Y:S01]  /*6e50*/  IMAD.MOV.U32 R8, RZ, RZ, R11 ;  /* 0x000000ffff087224 */ /* 0x000fe200078e000b */
[----:B------:R-:W-:Y:S06]  /*6e60*/  @P2 BRA `(.L_x_275) ;  /* 0xffffffd400b02947 */ /* 0x000fec000383ffff */
.L_x_266:
        /* <DEDUP_REMOVED lines=67> */
.L_x_276:
[----:B------:R-:W-:Y:S01]  /*72a0*/  IMAD R20, R2, 0x8, R0 ;  /* 0x0000000802147824 */ /* 0x000fe200078e0200 */
[----:B------:R-:W-:-:S04]  /*72b0*/  SHF.L.U32 R5, R16, 0x1f, RZ ;  /* 0x0000001f10057819 */ /* 0x000fc800000006ff */
[----:B------:R0:W1:Y:S01]  /*72c0*/  SYNCS.PHASECHK.TRANS64.TRYWAIT P2, [R20+URZ+0x34850], R5 ;  /* 0x03485005140075a7 */ /* 0x000062000804017f */
[----:B------:R-:W-:Y:S05]  /*72d0*/  @!P0 BRA `(.L_x_277) ;  /* 0x0000000000048947 */ /* 0x000fea0003800000 */
[----:B------:R-:W-:Y:S01]  /*72e0*/  BPT.TRAP 0x1 ;  /* 0x000000040000795c */ /* 0x000fe20000300000 */
.L_x_277:
[----:B-1----:R-:W-:Y:S05]  /*72f0*/  @P2 BRA `(.L_x_278) ;  /* 0x0000000000082947 */ /* 0x002fea0003800000 */
[----:B------:R-:W1:Y:S02]  /*7300*/  SYNCS.PHASECHK.TRANS64.TRYWAIT P0, [R20+URZ+0x34850], R5 ;  /* 0x03485005140075a7 */ /* 0x000e64000800017f */
[----:B-1----:R-:W-:Y:S05]  /*7310*/  @!P0 BRA `(.L_x_279) ;  /* 0x00000078005c8947 */ /* 0x002fea0003800000 */
.L_x_278:
[----:B------:R-:W-:Y:S05]  /*7320*/  WARPSYNC.ALL ;  /* 0x0000000000007948 */ /* 0x000fea0003800000 */
[----:B------:R-:W-:Y:S01]  /*7330*/  VIADD R0, R0, 0x400 ;  /* 0x0000040000007836 */ /* 0x000fe20000000000 */
[----:B------:R-:W-:Y:S01]  /*7340*/  WARPGROUP.ARRIVE ;  /* 0x00000000000079c5 */ /* 0x000fe20000000000 */
[----:B------:R-:W-:Y:S01]  /*7350*/  IMAD.MOV.U32 R15, RZ, RZ, 0x40000040 ;  /* 0x40000040ff0f7424 */ /* 0x000fe200078e00ff */
[----:B01----:R-:W0:Y:S01]  /*7360*/  SHFL.BFLY PT, R5, R4, 0x2, 0x1f ;  /* 0x0c401f0004057f89 */ /* 0x003e2200000e0000 */
[----:B------:R-:W-:Y:S02]  /*7370*/  IADD3 R185, R185, 0x1, RZ ;  /* 0x00000001b9b97810 */ /* 0x000fe40007ffe0ff */
[----:B------:R-:W-:-:S04]  /*7380*/  SHF.R.U32.HI R0, RZ, 0x4, R0 ;  /* 0x00000004ff007819 */ /* 0x000fc80000011600 */
[----:B------:R-:W-:-:S04]  /*7390*/  LOP3.LUT R0, R0, 0x3fff, RZ, 0xc0, !PT ;  /* 0x00003fff00007812 */ /* 0x000fc800078ec0ff */
[----:B------:R-:W-:Y:S02]  /*73a0*/  LOP3.LUT R13, R0, 0x4000000, RZ, 0xfc, !PT ;  /* 0x04000000000d7812 */ /* 0x000fe400078efcff */
[----:B------:R-:W1:Y:S03]  /*73b0*/  SHFL.BFLY PT, R0, R3, 0x2, 0x1f ;  /* 0x0c401f0003007f89 */ /* 0x000e6600000e0000 */
[----:B------:R-:W-:Y:S01]  /*73c0*/  IMAD R12, R2, 0x800, R13 ;  /* 0x00000800020c7824 */ /* 0x000fe200078e020d */
[----:B------:R-:W-:-:S03]  /*73d0*/  MOV R13, 0x40000040 ;  /* 0x40000040000d7802 */ /* 0x000fc60000000f00 */
[C---:B------:R-:W-:Y:S01]  /*73e0*/  VIADD R14, R12.reuse, 0x80 ;  /* 0x000000800c0e7836 */ /* 0x040fe20000000000 */
[----:B------:R-:W-:Y:S02]  /*73f0*/  R2UR UR6, R12 ;  /* 0x000000000c0672ca */ /* 0x000fe400000e0000 */
[----:B------:R-:W-:Y:S01]  /*7400*/  R2UR UR7, R13 ;  /* 0x000000000d0772ca */ /* 0x000fe200000e0000 */
[----:B0-----:R-:W-:Y:S01]  /*7410*/  FADD.FTZ R5, R5, R4 ;  /* 0x0000000405057221 */ /* 0x001fe20000010000 */
[----:B------:R-:W-:-:S11]  /*7420*/  MOV R13, 0x40000040 ;  /* 0x40000040000d7802 */ /* 0x000fd60000000f00 */
[----:B------:R-:W-:Y:S01]  /*7430*/  HGMMA.64x128x16.F32.BF16 R24, R180, gdesc[UR4].tnspB, R24, gsb0 ;  /* 0x41e00004b4187df0 */ /* 0x000fe20008001818 */
[----:B------:R-:W-:Y:S01]  /*7440*/  R2UR UR6, R14 ;  /* 0x000000000e0672ca */ /* 0x000fe200000e0000 */
[----:B------:R-:W-:Y:S01]  /*7450*/  VIADD R14, R12, 0x100 ;  /* 0x000001000c0e7836 */ /* 0x000fe20000000000 */
[----:B------:R-:W-:Y:S01]  /*7460*/  R2UR UR7, R15 ;  /* 0x000000000f0772ca */ /* 0x000fe200000e0000 */
[----:B------:R-:W-:Y:S02]  /*7470*/  IMAD.MOV.U32 R15, RZ, RZ, 0x40000040 ;  /* 0x40000040ff0f7424 */ /* 0x000fe400078e00ff */
[----:B-1----:R-:W-:Y:S02]  /*7480*/  FADD.FTZ R7, R0, R3 ;  /* 0x0000000300077221 */ /* 0x002fe40000010000 */
[----:B------:R-:W-:Y:S04]  /*7490*/  SHFL.BFLY PT, R0, R5, 0x1, 0x1f ;  /* 0x0c201f0005007f89 */ /* 0x000fe800000e0000 */
[----:B------:R-:W0:Y:S01]  /*74a0*/  SHFL.BFLY PT, R8, R7, 0x1, 0x1f ;  /* 0x0c201f0007087f89 */ /* 0x000e2200000e0000 */
[----:B------:R-:W-:-:S02]  /*74b0*/  WARPGROUP.DEPBAR.LE gsb0, 0x0 ;  /* 0x00008000000079c5 */ /* 0x000fc40000010000 */
[----:B------:R-:W-:-:S06]  /*74c0*/  WARPGROUP.ARRIVE ;  /* 0x00000000000079c5 */ /* 0x000fcc0000000000 */
[----:B------:R-:W-:Y:S01]  /*74d0*/  HGMMA.64x128x16.F32.BF16 R24, R176, gdesc[UR4].tnspB, R24, gsb0 ;  /* 0x41e00004b0187df0 */ /* 0x000fe20008001818 */
[----:B------:R-:W-:Y:S01]  /*74e0*/  R2UR UR6, R14 ;  /* 0x000000000e0672ca */ /* 0x000fe200000e0000 */
[----:B------:R-:W-:Y:S01]  /*74f0*/  VIADD R14, R12, 0x180 ;  /* 0x000001800c0e7836 */ /* 0x000fe20000000000 */
[----:B------:R-:W-:Y:S01]  /*7500*/  R2UR UR7, R15 ;  /* 0x000000000f0772ca */ /* 0x000fe200000e0000 */
[----:B------:R-:W-:Y:S01]  /*7510*/  IMAD.MOV.U32 R15, RZ, RZ, 0x40000040 ;  /* 0x40000040ff0f7424 */ /* 0x000fe200078e00ff */
[----:B------:R-:W-:Y:S02]  /*7520*/  WARPGROUP.DEPBAR.LE gsb0, 0x0 ;  /* 0x00008000000079c5 */ /* 0x000fe40000010000 */
[----:B------:R-:W-:-:S09]  /*7530*/  WARPGROUP.ARRIVE ;  /* 0x00000000000079c5 */ /* 0x000fd20000000000 */
[----:B------:R-:W-:Y:S01]  /*7540*/  HGMMA.64x128x16.F32.BF16 R24, R172, gdesc[UR4].tnspB, R24, gsb0 ;  /* 0x41e00004ac187df0 */ /* 0x000fe20008001818 */
[----:B------:R-:W-:Y:S02]  /*7550*/  R2UR UR6, R14 ;  /* 0x000000000e0672ca */ /* 0x000fe400000e0000 */
[----:B------:R-:W-:Y:S01]  /*7560*/  R2UR UR7, R15 ;  /* 0x000000000f0772ca */ /* 0x000fe200000e0000 */
[----:B------:R-:W-:Y:S01]  /*7570*/  IMAD.MOV.U32 R15, RZ, RZ, 0x40000040 ;  /* 0x40000040ff0f7424 */ /* 0x000fe200078e00ff */
[----:B------:R-:W-:Y:S01]  /*7580*/  IADD3 R14, R12, 0x200, RZ ;  /* 0x000002000c0e7810 */ /* 0x000fe20007ffe0ff */
[----:B------:R-:W-:Y:S02]  /*7590*/  WARPGROUP.DEPBAR.LE gsb0, 0x0 ;  /* 0x00008000000079c5 */ /* 0x000fe40000010000 */
[----:B------:R-:W-:-:S08]  /*75a0*/  WARPGROUP.ARRIVE ;  /* 0x00000000000079c5 */ /* 0x000fd00000000000 */
        /* <DEDUP_REMOVED lines=8> */
[----:B------:R-:W-:Y:S01]  /*7630*/  R2UR UR6, R14 ;  /* 0x000000000e0672ca */ /* 0x000fe200000e0000 */
[C---:B------:R-:W-:Y:S01]  /*7640*/  VIADD R14, R12.reuse, 0x300 ;  /* 0x000003000c0e7836 */ /* 0x040fe20000000000 */
[----:B------:R-:W-:Y:S01]  /*7650*/  R2UR UR7, R15 ;  /* 0x000000000f0772ca */ /* 0x000fe200000e0000 */
[----:B------:R-:W-:Y:S02]  /*7660*/  IMAD.MOV.U32 R15, RZ, RZ, 0x40000040 ;  /* 0x40000040ff0f7424 */ /* 0x000fe400078e00ff */
[----:B------:R-:W-:Y:S01]  /*7670*/  VIADD R12, R12, 0x380 ;  /* 0x000003800c0c7836 */ /* 0x000fe20000000000 */
[----:B------:R-:W-:Y:S02]  /*7680*/  WARPGROUP.DEPBAR.LE gsb0, 0x0 ;  /* 0x00008000000079c5 */ /* 0x000fe40000010000 */
[----:B------:R-:W-:-:S07]  /*7690*/  WARPGROUP.ARRIVE ;  /* 0x00000000000079c5 */ /* 0x000fce0000000000 */
[----:B------:R-:W-:Y:S01]  /*76a0*/  HGMMA.64x128x16.F32.BF16 R24, R156, gdesc[UR4].tnspB, R24, gsb0 ;  /* 0x41e000049c187df0 */ /* 0x000fe20008001818 */
[----:B------:R-:W-:Y:S01]  /*76b0*/  R2UR UR6, R14 ;  /* 0x000000000e0672ca */ /* 0x000fe200000e0000 */
[----:B------:R-:W-:Y:S01]  /*76c0*/  VIADD R14, R2, 0x1 ;  /* 0x00000001020e7836 */ /* 0x000fe20000000000 */
[----:B------:R-:W-:Y:S01]  /*76d0*/  R2UR UR7, R15 ;  /* 0x000000000f0772ca */ /* 0x000fe200000e0000 */
[----:B0-----:R-:W-:Y:S01]  /*76e0*/  FADD.FTZ R15, R7, R8 ;  /* 0x00000008070f7221 */ /* 0x001fe20000010000 */
[----:B------:R-:W-:Y:S02]  /*76f0*/  IMAD.MOV.U32 R2, RZ, RZ, RZ ;  /* 0x000000ffff027224 */ /* 0x000fe400078e00ff */
[----:B------:R-:W-:Y:S01]  /*7700*/  ISETP.NE.AND P2, PT, R14, 0x2, PT ;  /* 0x000000020e00780c */ /* 0x000fe20003f45270 */
[----:B------:R-:W-:Y:S01]  /*7710*/  @!P1 VIADD R7, R20, 0x34860 ;  /* 0x0003486014079836 */ /* 0x000fe20000000000 */
[----:B------:R-:W-:Y:S02]  /*7720*/  FSETP.NE.FTZ.AND P3, PT, R15, RZ, PT ;  /* 0x000000ff0f00720b */ /* 0x000fe40003f75000 */
[----:B------:R-:W-:-:S02]  /*7730*/  SEL R3, RZ, 0x1, P2 ;  /* 0x00000001ff037807 */ /* 0x000fc40001000000 */
[----:B------:R-:W-:Y:S02]  /*7740*/  @!P1 PRMT R7, RZ, 0x654, R7 ;  /* 0x00000654ff079816 */ /* 0x000fe40000000007 */
[----:B------:R-:W-:Y:S01]  /*7750*/  LOP3.LUT R16, R16, R3, RZ, 0x3c, !PT ;  /* 0x0000000310107212 */ /* 0x000fe200078e3cff */
[----:B------:R-:W-:-:S06]  /*7760*/  IMAD.MOV.U32 R3, RZ, RZ, -0x800000 ;  /* 0xff800000ff037424 */ /* 0x000fcc00078e00ff */
[----:B------:R-:W0:Y:S01]  /*7770*/  @P3 MUFU.LG2 R10, R15 ;  /* 0x0000000f000a3308 */ /* 0x000e220000000c00 */
[----:B------:R-:W-:Y:S01]  /*7780*/  @P3 FMUL.FTZ R21, R6, 0.69314718246459960938 ;  /* 0x3f31721806153820 */ /* 0x000fe20000410000 */
[----:B0-----:R-:W-:Y:S01]  /*7790*/  @P3 FMUL.FTZ R10, R10, 0.69314718246459960938 ;  /* 0x3f3172180a0a3820 */ /* 0x001fe20000410000 */
[----:B------:R-:W-:Y:S02]  /*77a0*/  WARPGROUP.DEPBAR.LE gsb0, 0x0 ;  /* 0x00008000000079c5 */ /* 0x000fe40000010000 */
[----:B------:R-:W-:-:S06]  /*77b0*/  WARPGROUP.ARRIVE ;  /* 0x00000000000079c5 */ /* 0x000fcc0000000000 */
[----:B------:R-:W-:Y:S01]  /*77c0*/  HGMMA.64x128x16.F32.BF16 R24, R160, gdesc[UR4].tnspB, R24, gsb0 ;  /* 0x41e00004a0187df0 */ /* 0x000fe20008001818 */
[----:B------:R-:W-:Y:S01]  /*77d0*/  R2UR UR6, R12 ;  /* 0x000000000c0672ca */ /* 0x000fe200000e0000 */
[----:B------:R-:W-:Y:S01]  /*77e0*/  FADD.FTZ R12, R5, R0 ;  /* 0x00000000050c7221 */ /* 0x000fe20000010000 */
[----:B------:R-:W-:Y:S01]  /*77f0*/  R2UR UR7, R13 ;  /* 0x000000000d0772ca */ /* 0x000fe200000e0000 */
[----:B------:R-:W-:Y:S02]  /*7800*/  IMAD.MOV.U32 R13, RZ, RZ, RZ ;  /* 0x000000ffff0d7224 */ /* 0x000fe400078e00ff */
[----:B------:R-:W-:Y:S01]  /*7810*/  IMAD.MOV.U32 R0, RZ, RZ, -0x800000 ;  /* 0xff800000ff007424 */ /* 0x000fe200078e00ff */
[----:B------:R-:W-:Y:S01]  /*7820*/  FSETP.NE.FTZ.AND P0, PT, R12, RZ, PT ;  /* 0x000000ff0c00720b */ /* 0x000fe20003f15000 */
[----:B------:R-:W-:Y:S02]  /*7830*/  @P3 FFMA.FTZ R0, R21, R11, R10 ;  /* 0x0000000b15003223 */ /* 0x000fe4000001000a */
[----:B------:R-:W-:Y:S10]  /*7840*/  @P3 MUFU.RCP R13, R15 ;  /* 0x0000000f000d3308 */ /* 0x000ff40000001000 */
[----:B------:R-:W0:Y:S01]  /*7850*/  @P0 MUFU.LG2 R8, R12 ;  /* 0x0000000c00080308 */ /* 0x000e220000000c00 */
[----:B------:R-:W-:-:S07]  /*7860*/  @P0 FMUL.FTZ R4, R6, 0.69314718246459960938 ;  /* 0x3f31721806040820 */ /* 0x000fce0000410000 */
[----:B------:R-:W1:Y:S01]  /*7870*/  @P0 MUFU.RCP R2, R12 ;  /* 0x0000000c00020308 */ /* 0x000e620000001000 */
[----:B0-----:R-:W-:-:S04]  /*7880*/  @P0 FMUL.FTZ R5, R8, 0.69314718246459960938 ;  /* 0x3f31721808050820 */ /* 0x001fc80000410000 */
[----:B------:R-:W-:Y:S01]  /*7890*/  @P0 FFMA.FTZ R3, R4, R9, R5 ;  /* 0x0000000904030223 */ /* 0x000fe20000010005 */
[----:B------:R-:W-:Y:S01]  /*78a0*/  PLOP3.LUT P0, PT, PT, PT, PT, 0x8, 0x0 ;  /* 0x000000000000781c */ /* 0x000fe20003f0e170 */
[----:B------:R-:W-:Y:S02]  /*78b0*/  WARPGROUP.DEPBAR.LE gsb0, 0x0 ;  /* 0x00008000000079c5 */ /* 0x000fe40000010000 */
[----:B------:R-:W-:-:S06]  /*78c0*/  WARPGROUP.ARRIVE ;  /* 0x00000000000079c5 */ /* 0x000fcc0000000000 */
[----:B------:R-:W-:Y:S03]  /*78d0*/  HGMMA.64x128x16.F32.BF16 R24, R164, gdesc[UR4].tnspB, R24, gsb0 ;  /* 0x41e00004a4187df0 */ /* 0x000fe60008001818 */
[----:B------:R-:W-:Y:S02]  /*78e0*/  WARPGROUP.DEPBAR.LE gsb0, 0x0 ;  /* 0x00008000000079c5 */ /* 0x000fe40000010000 */
[-C--:B-1----:R-:W-:Y:S01]  /*78f0*/  FMUL.FTZ R89, R33, R2.reuse ;  /* 0x0000000221597220 */ /* 0x082fe20000410000 */
[-C--:B------:R-:W-:Y:S01]  /*7900*/  FMUL.FTZ R88, R36, R2.reuse ;  /* 0x0000000224587220 */ /* 0x080fe20000410000 */
[----:B------:R0:W-:Y:S01]  /*7910*/  @!P1 SYNCS.ARRIVE.TRANS64.RED.A1T0 RZ, [R7+URZ], RZ ;  /* 0x000000ff07ff99a7 */ /* 0x0001e2000810043f */
        /* <DEDUP_REMOVED lines=33> */
[-C--:B0-----:R-:W-:Y:S01]  /*7b30*/  FMUL.FTZ R7, R31, R13.reuse ;  /* 0x0000000d1f077220 */ /* 0x081fe20000410000 */
        /* <DEDUP_REMOVED lines=28> */
[----:B------:R-:W-:-:S07]  /*7d00*/  SEL R2, R14, RZ, P2 ;  /* 0x000000ff0e027207 */ /* 0x000fce0001000000 */
.L_x_258:
[----:B------:R-:W0:Y:S01]  /*7d10*/  S2R R5, SR_CgaCtaId ;  /* 0x0000000000057919 */ /* 0x000e220000008800 */
[----:B------:R-:W-:Y:S01]  /*7d20*/  MOV R28, 0x400 ;  /* 0x00000400001c7802 */ /* 0x000fe20000000f00 */
[----:B------:R-:W-:Y:S01]  /*7d30*/  BSSY B0, `(.L_x_280) ;  /* 0x0000205000007945 */ /* 0x000fe20003800000 */
[----:B------:R-:W-:Y:S02]  /*7d40*/  BAR.SYNC.DEFER_BLOCKING 0x5, 0x120 ;  /* 0x0144800000007b1d */ /* 0x000fe40000010000 */
[----:B0-----:R-:W-:-:S05]  /*7d50*/  LEA R28, R5, R28, 0x18 ;  /* 0x0000001c051c7211 */ /* 0x001fca00078ec0ff */
[----:B------:R-:W0:Y:S02]  /*7d60*/  LDS.128 R48, [R28+0x348d0] ;  /* 0x0348d0001c307984 */ /* 0x000e240000000c00 */
[----:B0-----:R-:W-:Y:S01]  /*7d70*/  R2UR UR5, R50 ;  /* 0x00000000320572ca */ /* 0x001fe200000e0000 */
[----:B------:R-:W-:Y:S06]  /*7d80*/  BAR.ARV 0x4, 0x120 ;  /* 0x0104800000007b1d */ /* 0x000fec0000002000 */
[----:B------:R-:W-:Y:S08]  /*7d90*/  @P0 BRA `(.L_x_281) ;  /* 0x0000001400200947 */ /* 0x000ff00003800000 */
[----:B------:R-:W0:Y:S01]  /*7da0*/  S2R R5, SR_SWINHI ;  /* 0x0000000000057919 */ /* 0x000e220000002f00 */
[----:B------:R-:W-:Y:S01]  /*7db0*/  F2FP.BF16.F32.PACK_AB R7, R7, R8 ;  /* 0x000000080707723e */ /* 0x000fe200000010ff */
[----:B------:R-:W-:Y:S01]  /*7dc0*/  ULDC.64 UR6, c[0x0][0xbd8] ;  /* 0x0002f60000067ab9 */ /* 0x000fe20000000a00 */
[----:B------:R-:W-:Y:S01]  /*7dd0*/  F2FP.BF16.F32.PACK_AB R6, R6, R91 ;  /* 0x0000005b0606723e */ /* 0x000fe200000010ff */
[----:B------:R-:W-:Y:S01]  /*7de0*/  UISETP.NE.U32.AND UP0, UPT, UR6, URZ, UPT ;  /* 0x0000003f0600728c */ /* 0x000fe2000bf05070 */
[----:B------:R-:W-:Y:S01]  /*7df0*/  F2FP.BF16.F32.PACK_AB R64, R65, R64 ;  /* 0x000000404140723e */ /* 0x000fe200000010ff */
[----:B------:R-:W-:Y:S01]  /*7e00*/  USHF.L.U32 UR8, UR61, 0x2, URZ ;  /* 0x000000023d087899 */ /* 0x000fe2000800063f */
[----:B------:R-:W-:Y:S01]  /*7e10*/  F2FP.BF16.F32.PACK_AB R65, R67, R66 ;  /* 0x000000424341723e */ /* 0x000fe200000010ff */
[----:B------:R-:W-:Y:S01]  /*7e20*/  UISETP.NE.AND.EX UP0, UPT, UR7, URZ, UPT, UP0 ;  /* 0x0000003f0700728c */ /* 0x000fe2000bf05300 */
[----:B------:R-:W-:Y:S01]  /*7e30*/  F2FP.BF16.F32.PACK_AB R72, R73, R72 ;  /* 0x000000484948723e */ /* 0x000fe200000010ff */
[----:B------:R-:W-:Y:S01]  /*7e40*/  ULDC.64 UR10, c[0x0][0x208] ;  /* 0x00008200000a7ab9 */ /* 0x000fe20000000a00 */
        /* <DEDUP_REMOVED lines=9> */
[----:B------:R-:W-:Y:S02]  /*7ee0*/  R2UR UR4, R184 ;  /* 0x00000000b80472ca */ /* 0x000fe400000e0000 */
[----:B------:R-:W-:Y:S02]  /*7ef0*/  MOV R20, R28 ;  /* 0x0000001c00147202 */ /* 0x000fe40000000f00 */
[----:B0-----:R-:W-:-:S03]  /*7f00*/  MOV R21, R5 ;  /* 0x0000000500157202 */ /* 0x001fc60000000f00 */
[----:B------:R-:W-:-:S03]  /*7f10*/  IMAD.WIDE R4, R190, 0x2, R20 ;  /* 0x00000002be047825 */ /* 0x000fc600078e0214 */
[----:B------:R-:W-:-:S03]  /*7f20*/  LOP3.LUT R9, R4, 0x380, RZ, 0xc0, !PT ;  /* 0x0000038004097812 */ /* 0x000fc600078ec0ff */
[----:B------:R-:W-:Y:S01]  /*7f30*/  USHF.L.U64.HI UR9, UR61, 0x2, UR4 ;  /* 0x000000023d097899 */ /* 0x000fe20008010204 */
[C---:B------:R-:W-:Y:S01]  /*7f40*/  IADD3 R97, P6, R4.reuse, 0x20, RZ ;  /* 0x0000002004617810 */ /* 0x040fe20007fde0ff */
[----:B------:R-:W-:Y:S01]  /*7f50*/  UIADD3 UR4, UP1, UR8, UR6, URZ ;  /* 0x0000000608047290 */ /* 0x000fe2000ff3e03f */
[C---:B------:R-:W-:Y:S02]  /*7f60*/  IADD3 R99, P5, R4.reuse, 0x40, RZ ;  /* 0x0000004004637810 */ /* 0x040fe40007fbe0ff */
[C---:B------:R-:W-:Y:S01]  /*7f70*/  IADD3 R101, P4, R4.reuse, 0x60, RZ ;  /* 0x0000006004657810 */ /* 0x040fe20007f9e0ff */
[--C-:B------:R-:W-:Y:S01]  /*7f80*/  IMAD.X R31, RZ, RZ, R5.reuse, P6 ;  /* 0x000000ffff1f7224 */ /* 0x100fe200030e0605 */
[----:B------:R-:W-:Y:S01]  /*7f90*/  IADD3 R103, P3, R4, 0x4000, RZ ;  /* 0x0000400004677810 */ /* 0x000fe20007f7e0ff */
[--C-:B------:R-:W-:Y:S01]  /*7fa0*/  IMAD.X R27, RZ, RZ, R5.reuse, P5 ;  /* 0x000000ffff1b7224 */ /* 0x100fe200028e0605 */
[----:B------:R-:W-:Y:S01]  /*7fb0*/  SHF.R.U64 R9, R9, 0x3, RZ ;  /* 0x0000000309097819 */ /* 0x000fe200000012ff */
[--C-:B------:R-:W-:Y:S01]  /*7fc0*/  IMAD.X R25, RZ, RZ, R5.reuse, P4 ;  /* 0x000000ffff197224 */ /* 0x100fe200020e0605 */
[----:B------:R-:W-:Y:S01]  /*7fd0*/  LOP3.LUT R14, R97, 0x380, RZ, 0xc0, !PT ;  /* 0x00000380610e7812 */ /* 0x000fe200078ec0ff */
[----:B------:R-:W-:Y:S01]  /*7fe0*/  IMAD.X R15, RZ, RZ, R5, P3 ;  /* 0x000000ffff0f7224 */ /* 0x000fe200018e0605 */
[----:B------:R-:W-:Y:S01]  /*7ff0*/  LOP3.LUT R24, R99, 0x380, RZ, 0xc0, !PT ;  /* 0x0000038063187812 */ /* 0x000fe200078ec0ff */
[----:B------:R-:W-:Y:S01]  /*8000*/  UIADD3.X UR6, UR9, UR7, URZ, UP1, !UPT ;  /* 0x0000000709067290 */ /* 0x000fe20008ffe43f */
[----:B------:R-:W-:-:S02]  /*8010*/  LOP3.LUT R48, R101, 0x380, RZ, 0xc0, !PT ;  /* 0x0000038065307812 */ /* 0x000fc400078ec0ff */
[----:B------:R-:W-:Y:S01]  /*8020*/  LOP3.LUT R50, R103, 0x380, RZ, 0xc0, !PT ;  /* 0x0000038067327812 */ /* 0x000fe200078ec0ff */
[----:B------:R-:W-:Y:S01]  /*8030*/  BAR.SYNC.DEFER_BLOCKING 0x1, 0x100 ;  /* 0x0044000000007b1d */ /* 0x000fe20000010000 */
[C---:B------:R-:W-:Y:S02]  /*8040*/  IADD3 R105, P2, R4.reuse, 0x4020, RZ ;  /* 0x0000402004697810 */ /* 0x040fe40007f5e0ff */
[C---:B------:R-:W-:Y:S02]  /*8050*/  IADD3 R107, P1, R4.reuse, 0x4040, RZ ;  /* 0x00004040046b7810 */ /* 0x040fe40007f3e0ff */
[----:B------:R-:W-:Y:S01]  /*8060*/  IADD3 R109, P0, R4, 0x4060, RZ ;  /* 0x00004060046d7810 */ /* 0x000fe20007f1e0ff */
[--C-:B------:R-:W-:Y:S01]  /*8070*/  IMAD.X R13, RZ, RZ, R5.reuse, P2 ;  /* 0x000000ffff0d7224 */ /* 0x100fe200010e0605 */
[----:B------:R-:W-:Y:S01]  /*8080*/  LOP3.LUT R4, R9, R4, RZ, 0x3c, !PT ;  /* 0x0000000409047212 */ /* 0x000fe200078e3cff */
[----:B------:R-:W-:Y:S01]  /*8090*/  IMAD.X R11, RZ, RZ, R5, P1 ;  /* 0x000000ffff0b7224 */ /* 0x000fe200008e0605 */
[----:B------:R-:W-:-:S02]  /*80a0*/  SHF.R.U64 R14, R14, 0x3, RZ ;  /* 0x000000030e0e7819 */ /* 0x000fc400000012ff */
[----:B------:R-:W-:Y:S02]  /*80b0*/  SHF.R.U64 R24, R24, 0x3, RZ ;  /* 0x0000000318187819 */ /* 0x000fe400000012ff */
[----:B------:R-:W-:Y:S02]  /*80c0*/  SHF.R.U64 R48, R48, 0x3, RZ ;  /* 0x0000000330307819 */ /* 0x000fe400000012ff */
[----:B------:R-:W-:Y:S02]  /*80d0*/  SHF.R.U64 R50, R50, 0x3, RZ ;  /* 0x0000000332327819 */ /* 0x000fe400000012ff */
[-C--:B------:R-:W-:Y:S02]  /*80e0*/  IADD3.X R9, RZ, R5.reuse, RZ, P0, !PT ;  /* 0x00000005ff097210 */ /* 0x080fe400007fe4ff */
[----:B------:R-:W-:Y:S02]  /*80f0*/  MOV R94, R4 ;  /* 0x00000004005e7202 */ /* 0x000fe40000000f00 */
[----:B------:R-:W-:-:S02]  /*8100*/  LOP3.LUT R30, R14, R97, RZ, 0x3c, !PT ;  /* 0x000000610e1e7212 */ /* 0x000fc400078e3cff */
[----:B------:R-:W-:Y:S02]  /*8110*/  LOP3.LUT R26, R24, R99, RZ, 0x3c, !PT ;  /* 0x00000063181a7212 */ /* 0x000fe400078e3cff */
[----:B------:R-:W-:Y:S02]  /*8120*/  F2FP.BF16.F32.PACK_AB R5, R10, R93 ;  /* 0x0000005d0a05723e */ /* 0x000fe400000010ff */
[----:B------:R-:W-:Y:S02]  /*8130*/  LOP3.LUT R24, R48, R101, RZ, 0x3c, !PT ;  /* 0x0000006530187212 */ /* 0x000fe400078e3cff */
[----:B------:R-:W-:Y:S02]  /*8140*/  LOP3.LUT R14, R50, R103, RZ, 0x3c, !PT ;  /* 0x00000067320e7212 */ /* 0x000fe400078e3cff */
[----:B------:R-:W-:Y:S02]  /*8150*/  LOP3.LUT R10, R105, 0x380, RZ, 0xc0, !PT ;  /* 0x00000380690a7812 */ /* 0x000fe400078ec0ff */
[----:B------:R-:W-:-:S02]  /*8160*/  LOP3.LUT R48, R107, 0x380, RZ, 0xc0, !PT ;  /* 0x000003806b307812 */ /* 0x000fc400078ec0ff */
[----:B------:R-:W-:Y:S02]  /*8170*/  LOP3.LUT R50, R109, 0x380, RZ, 0xc0, !PT ;  /* 0x000003806d327812 */ /* 0x000fe400078ec0ff */
[----:B------:R-:W-:Y:S02]  /*8180*/  SHF.R.U64 R10, R10, 0x3, RZ ;  /* 0x000000030a0a7819 */ /* 0x000fe400000012ff */
[----:B------:R-:W-:Y:S02]  /*8190*/  SHF.R.U64 R48, R48, 0x3, RZ ;  /* 0x0000000330307819 */ /* 0x000fe400000012ff */
[----:B------:R-:W-:Y:S02]  /*81a0*/  SHF.R.U64 R50, R50, 0x3, RZ ;  /* 0x0000000332327819 */ /* 0x000fe400000012ff */
[----:B------:R-:W-:Y:S02]  /*81b0*/  F2FP.BF16.F32.PACK_AB R4, R12, R95 ;  /* 0x0000005f0c04723e */ /* 0x000fe400000010ff */
[----:B------:R-:W-:-:S02]  /*81c0*/  LOP3.LUT R12, R10, R105, RZ, 0x3c, !PT ;  /* 0x000000690a0c7212 */ /* 0x000fc400078e3cff */
[----:B------:R-:W-:Y:S01]  /*81d0*/  LOP3.LUT R10, R48, R107, RZ, 0x3c, !PT ;  /* 0x0000006b300a7212 */ /* 0x000fe200078e3cff */
[----:B------:R0:W-:Y:S01]  /*81e0*/  STSM.16.M88.4 [R94], R4 ;  /* 0x000000045e007844 */ /* 0x0001e20000000200 */
[----:B------:R-:W-:Y:S02]  /*81f0*/  LOP3.LUT R8, R50, R109, RZ, 0x3c, !PT ;  /* 0x0000006d32087212 */ /* 0x000fe400078e3cff */
[----:B------:R-:W-:Y:S02]  /*8200*/  MOV R93, R30 ;  /* 0x0000001e005d7202 */ /* 0x000fe40000000f00 */
[----:B------:R-:W-:Y:S02]  /*8210*/  MOV R31, R10 ;  /* 0x0000000a001f7202 */ /* 0x000fe40000000f00 */
[----:B------:R-:W-:Y:S02]  /*8220*/  MOV R30, R8 ;  /* 0x00000008001e7202 */ /* 0x000fe40000000f00 */
[----:B------:R-:W-:-:S02]  /*8230*/  F2FP.BF16.F32.PACK_AB R8, R89, R90 ;  /* 0x0000005a5908723e */ /* 0x000fc400000010ff */
[----:B------:R-:W-:Y:S02]  /*8240*/  F2FP.BF16.F32.PACK_AB R9, R35, R34 ;  /* 0x000000222309723e */ /* 0x000fe400000010ff */
[----:B------:R-:W-:Y:S02]  /*8250*/  F2FP.BF16.F32.PACK_AB R10, R37, R88 ;  /* 0x00000058250a723e */ /* 0x000fe400000010ff */
[----:B------:R-:W-:Y:S02]  /*8260*/  F2FP.BF16.F32.PACK_AB R11, R39, R38 ;  /* 0x00000026270b723e */ /* 0x000fe400000010ff */
[----:B------:R-:W-:Y:S02]  /*8270*/  MOV R92, R26 ;  /* 0x0000001a005c7202 */ /* 0x000fe40000000f00 */
[----:B------:R-:W-:Y:S01]  /*8280*/  MOV R50, R14 ;  /* 0x0000000e00327202 */ /* 0x000fe20000000f00 */
[----:B------:R-:W-:Y:S01]  /*8290*/  STSM.16.M88.4 [R93], R8 ;  /* 0x000000085d007844 */ /* 0x000fe20000000200 */
[----:B------:R-:W-:-:S02]  /*82a0*/  MOV R48, R12 ;  /* 0x0000000c00307202 */ /* 0x000fc40000000f00 */
[----:B0-----:R-:W-:Y:S02]  /*82b0*/  F2FP.BF16.F32.PACK_AB R4, R41, R40 ;  /* 0x000000282904723e */ /* 0x001fe400000010ff */
[----:B------:R-:W-:Y:S02]  /*82c0*/  F2FP.BF16.F32.PACK_AB R5, R43, R42 ;  /* 0x0000002a2b05723e */ /* 0x000fe400000010ff */
[----:B------:R-:W-:Y:S02]  /*82d0*/  F2FP.BF16.F32.PACK_AB R6, R45, R44 ;  /* 0x0000002c2d06723e */ /* 0x000fe400000010ff */
[----:B------:R-:W-:Y:S02]  /*82e0*/  F2FP.BF16.F32.PACK_AB R7, R47, R46 ;  /* 0x0000002e2f07723e */ /* 0x000fe400000010ff */
[----:B------:R-:W-:Y:S02]  /*82f0*/  MOV R91, R24 ;  /* 0x00000018005b7202 */ /* 0x000fe40000000f00 */
[----:B------:R-:W-:Y:S01]  /*8300*/  F2FP.BF16.F32.PACK_AB R12, R33, R36 ;  /* 0x00000024210c723e */ /* 0x000fe200000010ff */
[----:B------:R0:W-:Y:S01]  /*8310*/  STSM.16.M88.4 [R92], R4 ;  /* 0x000000045c007844 */ /* 0x0001e20000000200 */
[----:B------:R-:W-:-:S02]  /*8320*/  F2FP.BF16.F32.PACK_AB R13, R29, R32 ;  /* 0x000000201d0d723e */ /* 0x000fc400000010ff */
[----:B------:R-:W-:Y:S02]  /*8330*/  F2FP.BF16.F32.PACK_AB R14, R53, R52 ;  /* 0x00000034350e723e */ /* 0x000fe400000010ff */
[----:B------:R-:W-:Y:S02]  /*8340*/  F2FP.BF16.F32.PACK_AB R15, R55, R54 ;  /* 0x00000036370f723e */ /* 0x000fe400000010ff */
[----:B------:R-:W-:Y:S02]  /*8350*/  F2FP.BF16.F32.PACK_AB R24, R57, R56 ;  /* 0x000000383918723e */ /* 0x000fe400000010ff */
[----:B------:R-:W-:Y:S01]  /*8360*/  F2FP.BF16.F32.PACK_AB R25, R59, R58 ;  /* 0x0000003a3b19723e */ /* 0x000fe200000010ff */
[----:B------:R1:W-:Y:S01]  /*8370*/  STSM.16.M88.4 [R91], R12 ;  /* 0x0000000c5b007844 */ /* 0x0003e20000000200 */
[----:B------:R-:W-:Y:S02]  /*8380*/  F2FP.BF16.F32.PACK_AB R26, R61, R60 ;  /* 0x0000003c3d1a723e */ /* 0x000fe400000010ff */
[----:B------:R-:W-:-:S02]  /*8390*/  F2FP.BF16.F32.PACK_AB R27, R63, R62 ;  /* 0x0000003e3f1b723e */ /* 0x000fc400000010ff */
[----:B------:R-:W-:Y:S01]  /*83a0*/  PLOP3.LUT P0, PT, PT, PT, UP0, 0x80, 0x0 ;  /* 0x000000000000781c */ /* 0x000fe20003f0f008 */
[----:B0-----:R-:W-:Y:S02]  /*83b0*/  IMAD.U32 R4, RZ, RZ, UR4 ;  /* 0x00000004ff047e24 */ /* 0x001fe4000f8e00ff */
[----:B------:R1:W-:Y:S01]  /*83c0*/  STSM.16.M88.4 [R50], R24 ;  /* 0x0000001832007844 */ /* 0x0003e20000000200 */
[----:B------:R-:W-:Y:S01]  /*83d0*/  IMAD.U32 R5, RZ, RZ, UR6 ;  /* 0x00000006ff057e24 */ /* 0x000fe2000f8e00ff */
[----:B------:R-:W-:Y:S02]  /*83e0*/  ULDC.64 UR6, c[0x0][0xbe0] ;  /* 0x0002f80000067ab9 */ /* 0x000fe40000000a00 */
[----:B------:R1:W-:Y:S04]  /*83f0*/  STSM.16.M88.4 [R48], R64 ;  /* 0x0000004030007844 */ /* 0x0003e80000000200 */
[----:B------:R1:W-:Y:S04]  /*8400*/  STSM.16.M88.4 [R31], R72 ;  /* 0x000000481f007844 */ /* 0x0003e80000000200 */
[----:B------:R1:W-:Y:S01]  /*8410*/  STSM.16.M88.4 [R30], R80 ;  /* 0x000000501e007844 */ /* 0x0003e20000000200 */
[----:B------:R-:W-:Y:S06]  /*8420*/  BAR.SYNC.DEFER_BLOCKING 0x1, 0x100 ;  /* 0x0044000000007b1d */ /* 0x000fec0000010000 */
[----:B------:R-:W2:Y:S01]  /*8430*/  @P0 LDG.E R6, desc[UR10][R4.64] ;  /* 0x0000000a04060981 */ /* 0x000ea2000c1e1900 */
[----:B------:R-:W-:Y:S01]  /*8440*/  UISETP.NE.U32.AND UP1, UPT, UR6, URZ, UPT ;  /* 0x0000003f0600728c */ /* 0x000fe2000bf25070 */
[----:B------:R-:W0:Y:S01]  /*8450*/  LDC R29, c[0x0][0xa88] ;  /* 0x0002a200ff1d7b82 */ /* 0x000e220000000800 */
[----:B------:R-:W-:Y:S01]  /*8460*/  IMAD R7, R18, 0x40, R17 ;  /* 0x0000004012077824 */ /* 0x000fe200078e0211 */
[----:B------:R-:W-:Y:S01]  /*8470*/  UMOV UR4, URZ ;  /* 0x0000003f00047c82 */ /* 0x000fe20008000000 */
[----:B------:R-:W-:-:S02]  /*8480*/  UISETP.NE.AND.EX UP1, UPT, UR7, URZ, UPT, UP1 ;  /* 0x0000003f0700728c */ /* 0x000fc4000bf25310 */
[----:B------:R-:W-:-:S04]  /*8490*/  IMAD.WIDE R20, R7, 0x2, R20 ;  /* 0x0000000207147825 */ /* 0x000fc800078e0214 */
[----:B------:R-:W-:Y:S02]  /*84a0*/  PLOP3.LUT P2, PT, PT, PT, UP1, 0x80, 0x0 ;  /* 0x000000000000781c */ /* 0x000fe40003f4f018 */
[----:B------:R-:W-:-:S03]  /*84b0*/  IADD3 R33, P1, R20, 0x1000, RZ ;  /* 0x0000100014217810 */ /* 0x000fc60007f3e0ff */
[----:B------:R-:W-:-:S04]  /*84c0*/  @UP1 UIADD3 UR6, UP2, UR8, UR6, URZ ;  /* 0x0000000608061290 */ /* 0x000fc8000ff5e03f */
[----:B------:R-:W-:-:S06]  /*84d0*/  @UP1 UIADD3.X UR7, UR9, UR7, URZ, UP2, !UPT ;  /* 0x0000000709071290 */ /* 0x000fcc00097fe43f */
[----:B------:R-:W-:Y:S01]  /*84e0*/  IMAD.U32 R7, RZ, RZ, UR7 ;  /* 0x00000007ff077e24 */ /* 0x000fe2000f8e00ff */
[----:B--2---:R-:W-:Y:S01]  /*84f0*/  @P0 R2UR UR4, R6 ;  /* 0x00000000060402ca */ /* 0x004fe200000e0000 */
[----:B------:R-:W-:-:S05]  /*8500*/  IMAD.U32 R6, RZ, RZ, UR6 ;  /* 0x00000006ff067e24 */ /* 0x000fca000f8e00ff */
[----:B0-----:R1:W5:Y:S01]  /*8510*/  @P2 LDG.E R29, desc[UR10][R6.64] ;  /* 0x0000000a061d2981 */ /* 0x001362000c1e1900 */
[----:B------:R-:W-:Y:S08]  /*8520*/  @P2 BRA `(.L_x_282) ;  /* 0x0000000000142947 */ /* 0x000ff00003800000 */
[----:B------:R-:W-:Y:S05]  /*8530*/  @!P0 BRA `(.L_x_282) ;  /* 0x0000000000108947 */ /* 0x000fea0003800000 */
[----:B------:R-:W-:Y:S02]  /*8540*/  ULDC.64 UR6, c[0x0][0x208] ;  /* 0x0000820000067ab9 */ /* 0x000fe40000000a00 */
[----:B-1----:R-:W2:Y:S04]  /*8550*/  LDG.E R6, desc[UR6][R4.64] ;  /* 0x0000000604067981 */ /* 0x002ea8000c1e1900 */
[----:B-----5:R-:W2:Y:S02]  /*8560*/  LDG.E R29, desc[UR6][R4.64+0x4] ;  /* 0x00000406041d7981 */ /* 0x020ea4000c1e1900 */
[----:B--2---:R-:W-:-:S07]  /*8570*/  IMAD.IADD R29, R29, 0x1, -R6 ;  /* 0x000000011d1d7824 */ /* 0x004fce00078e0a06 */
.L_x_282:
[----:B------:R-:W-:Y:S01]  /*8580*/  R2UR UR15, R23 ;  /* 0x00000000170f72ca */ /* 0x000fe200000e0000 */
[----:B------:R-:W-:Y:S01]  /*8590*/  ULDC.64 UR12, c[0x0][0xb70] ;  /* 0x0002dc00000c7ab9 */ /* 0x000fe20000000a00 */
[----:B------:R-:W-:Y:S01]  /*85a0*/  R2UR UR14, R184 ;  /* 0x00000000b80e72ca */ /* 0x000fe200000e0000 */
[----:B------:R-:W-:Y:S01]  /*85b0*/  USHF.R.S32.HI UR9, URZ, 0x1f, UR4 ;  /* 0x0000001f3f097899 */ /* 0x000fe20008011404 */
[----:B------:R-:W-:Y:S01]  /*85c0*/  LEA R8, R22, R189, 0x7 ;  /* 0x000000bd16087211 */ /* 0x000fe200078e38ff */
[----:B------:R-:W-:Y:S01]  /*85d0*/  UMOV UR8, UR4 ;  /* 0x0000000400087c82 */ /* 0x000fe20008000000 */
[----:B------:R-:W-:Y:S01]  /*85e0*/  USEL UR61, UR61, URZ, !UP0 ;  /* 0x0000003f3d3d7287 */ /* 0x000fe2000c000000 */
[----:B------:R-:W-:Y:S01]  /*85f0*/  LOP3.LUT R32, R33, 0x380, RZ, 0xc0, !PT ;  /* 0x0000038021207812 */ /* 0x000fe200078ec0ff */
[----:B------:R-:W-:Y:S01]  /*8600*/  ULDC.64 UR16, c[0x0][0x208] ;  /* 0x0000820000107ab9 */ /* 0x000fe20000000a00 */
[----:B------:R-:W-:Y:S02]  /*8610*/  SHF.R.S32.HI R5, RZ, 0x1f, R8 ;  /* 0x0000001fff057819 */ /* 0x000fe40000011408 */
[----:B-1----:R-:W-:-:S02]  /*8620*/  IADD3 R13, P2, R20, 0x2000, RZ ;  /* 0x00002000140d7810 */ /* 0x002fc40007f5e0ff */
[----:B------:R-:W-:Y:S01]  /*8630*/  USHF.R.S32.HI UR11, URZ, 0x1f, UR15 ;  /* 0x0000001f3f0b7899 */ /* 0x000fe2000801140f */
[----:B------:R-:W-:Y:S01]  /*8640*/  IADD3 R7, P6, R20, 0x3000, RZ ;  /* 0x0000300014077810 */ /* 0x000fe20007fde0ff */
[----:B------:R-:W-:Y:S01]  /*8650*/  USEL UR14, UR14, URZ, !UP0 ;  /* 0x0000003f0e0e7287 */ /* 0x000fe2000c000000 */
[----:B------:R-:W-:Y:S01]  /*8660*/  SHF.R.U64 R32, R32, 0x3, RZ ;  /* 0x0000000320207819 */ /* 0x000fe200000012ff */
[----:B------:R-:W-:Y:S01]  /*8670*/  UIMAD UR10, UR11, UR12, URZ ;  /* 0x0000000c0b0a72a4 */ /* 0x000fe2000f8e023f */
[----:B------:R-:W-:Y:S01]  /*8680*/  LOP3.LUT R12, R13, 0x380, RZ, 0xc0, !PT ;  /* 0x000003800d0c7812 */ /* 0x000fe200078ec0ff */
[----:B------:R-:W-:Y:S01]  /*8690*/  UIMAD.WIDE.U32 UR6, UR15, UR12, UR8 ;  /* 0x0000000c0f0672a5 */ /* 0x000fe2000f8e0008 */
[----:B------:R-:W-:Y:S01]  /*86a0*/  LOP3.LUT R4, R7, 0x380, RZ, 0xc0, !PT ;  /* 0x0000038007047812 */ /* 0x000fe200078ec0ff */
[----:B------:R-:W-:Y:S01]  /*86b0*/  UIMAD UR10, UR15, UR13, UR10 ;  /* 0x0000000d0f0a72a4 */ /* 0x000fe2000f8e020a */
[----:B------:R-:W-:Y:S01]  /*86c0*/  LOP3.LUT R32, R32, R33, RZ, 0x3c, !PT ;  /* 0x0000002120207212 */ /* 0x000fe200078e3cff */
[----:B------:R-:W-:Y:S01]  /*86d0*/  IMAD.X R33, RZ, RZ, R21, P1 ;  /* 0x000000ffff217224 */ /* 0x000fe200008e0615 */
[----:B------:R-:W-:Y:S01]  /*86e0*/  ULDC.64 UR12, c[0x0][0xb78] ;  /* 0x0002de00000c7ab9 */ /* 0x000fe20000000a00 */
[----:B------:R-:W-:Y:S01]  /*86f0*/  UIADD3 UR7, UR7, UR10, URZ ;  /* 0x0000000a07077290 */ /* 0x000fe2000fffe03f */
[----:B------:R-:W-:Y:S01]  /*8700*/  SHF.R.U64 R12, R12, 0x3, RZ ;  /* 0x000000030c0c7819 */ /* 0x000fe200000012ff */
[----:B------:R-:W-:Y:S01]  /*8710*/  UIMAD UR8, UR14, UR12, URZ ;  /* 0x0000000c0e0872a4 */ /* 0x000fe2000f8e023f */
[----:B------:R-:W-:Y:S01]  /*8720*/  SHF.R.U64 R4, R4, 0x3, RZ ;  /* 0x0000000304047819 */ /* 0x000fe200000012ff */
[----:B------:R-:W-:Y:S01]  /*8730*/  UIMAD.WIDE.U32 UR6, UR61, UR12, UR6 ;  /* 0x0000000c3d0672a5 */ /* 0x000fe2000f8e0006 */
[C---:B------:R-:W-:Y:S01]  /*8740*/  IADD3 R45, P5, R20.reuse, 0x4000, RZ ;  /* 0x00004000142d7810 */ /* 0x040fe20007fbe0ff */
[----:B------:R-:W-:Y:S01]  /*8750*/  UIMAD UR8, UR61, UR13, UR8 ;  /* 0x0000000d3d0872a4 */ /* 0x000fe2000f8e0208 */
[----:B------:R-:W-:-:S02]  /*8760*/  IADD3 R37, P4, R20, 0x5000, RZ ;  /* 0x0000500014257810 */ /* 0x000fc40007f9e0ff */
[----:B------:R-:W-:Y:S01]  /*8770*/  IADD3 R25, P3, R20, 0x6000, RZ ;  /* 0x0000600014197810 */ /* 0x000fe20007f7e0ff */
[----:B------:R-:W-:Y:S01]  /*8780*/  ULDC.64 UR12, c[0x0][0xaa0] ;  /* 0x0002a800000c7ab9 */ /* 0x000fe20000000a00 */
[----:B------:R-:W-:Y:S01]  /*8790*/  IADD3 R6, P0, R8, UR6, RZ ;  /* 0x0000000608067c10 */ /* 0x000fe2000ff1e0ff */
[----:B------:R-:W-:Y:S01]  /*87a0*/  IMAD.U32 R10, RZ, RZ, UR8 ;  /* 0x00000008ff0a7e24 */ /* 0x000fe2000f8e00ff */
[----:B------:R-:W-:Y:S02]  /*87b0*/  LOP3.LUT R9, R20, 0x380, RZ, 0xc0, !PT ;  /* 0x0000038014097812 */ /* 0x000fe400078ec0ff */
[----:B------:R-:W-:Y:S01]  /*87c0*/  LOP3.LUT R12, R12, R13, RZ, 0x3c, !PT ;  /* 0x0000000d0c0c7212 */ /* 0x000fe200078e3cff */
[----:B------:R-:W-:Y:S01]  /*87d0*/  IMAD.X R13, RZ, RZ, R21, P2 ;  /* 0x000000ffff0d7224 */ /* 0x000fe200010e0615 */
[----:B------:R-:W-:Y:S01]  /*87e0*/  IADD3.X R5, R5, UR7, R10, P0, !PT ;  /* 0x0000000705057c10 */ /* 0x000fe200087fe40a */
[----:B------:R-:W-:Y:S01]  /*87f0*/  ULDC.64 UR6, c[0x0][0xb40] ;  /* 0x0002d00000067ab9 */ /* 0x000fe20000000a00 */
[----:B------:R-:W-:-:S02]  /*8800*/  LOP3.LUT R4, R4, R7, RZ, 0x3c, !PT ;  /* 0x0000000704047212 */ /* 0x000fc400078e3cff */
[----:B------:R-:W-:Y:S02]  /*8810*/  LEA R52, P0, R6, UR6, 0x2 ;  /* 0x0000000606347c11 */ /* 0x000fe4000f8010ff */
[----:B------:R-:W-:Y:S02]  /*8820*/  IADD3 R7, P2, R20, 0x7000, RZ ;  /* 0x0000700014077810 */ /* 0x000fe40007f5e0ff */
[----:B------:R-:W-:Y:S01]  /*8830*/  LEA.HI.X R53, R6, UR7, R5, 0x2, P0 ;  /* 0x0000000706357c11 */ /* 0x000fe200080f1405 */
[----:B------:R-:W-:Y:S01]  /*8840*/  VIADD R6, R8, 0x8 ;  /* 0x0000000808067836 */ /* 0x000fe20000000000 */
[----:B------:R-:W-:Y:S02]  /*8850*/  LOP3.LUT P0, RZ, R186, 0x3, RZ, 0xc0, !PT ;  /* 0x00000003baff7812 */ /* 0x000fe4000780c0ff */
[----:B------:R-:W-:Y:S02]  /*8860*/  LOP3.LUT R44, R45, 0x380, RZ, 0xc0, !PT ;  /* 0x000003802d2c7812 */ /* 0x000fe400078ec0ff */
[----:B------:R-:W-:-:S02]  /*8870*/  LOP3.LUT R36, R37, 0x380, RZ, 0xc0, !PT ;  /* 0x0000038025247812 */ /* 0x000fc400078ec0ff */
[----:B------:R-:W-:Y:S02]  /*8880*/  LOP3.LUT R24, R25, 0x380, RZ, 0xc0, !PT ;  /* 0x0000038019187812 */ /* 0x000fe400078ec0ff */
[----:B------:R-:W-:Y:S01]  /*8890*/  SHF.R.U64 R9, R9, 0x3, RZ ;  /* 0x0000000309097819 */ /* 0x000fe200000012ff */
[----:B------:R-:W-:Y:S01]  /*88a0*/  UIMAD UR6, UR9, UR12, URZ ;  /* 0x0000000c090672a4 */ /* 0x000fe2000f8e023f */
[-C--:B-----5:R-:W-:Y:S01]  /*88b0*/  ISETP.GE.OR P1, PT, R8, R29.reuse, P0 ;  /* 0x0000001d0800720c */ /* 0x0a0fe20000726670 */
[----:B------:R-:W-:Y:S01]  /*88c0*/  IMAD.X R5, RZ, RZ, R21, P6 ;  /* 0x000000ffff057224 */ /* 0x000fe200030e0615 */
[----:B------:R-:W-:Y:S02]  /*88d0*/  ISETP.GE.OR P0, PT, R6, R29, P0 ;  /* 0x0000001d0600720c */ /* 0x000fe40000706670 */
[----:B------:R-:W-:Y:S02]  /*88e0*/  LOP3.LUT R6, R7, 0x380, RZ, 0xc0, !PT ;  /* 0x0000038007067812 */ /* 0x000fe400078ec0ff */
[----:B------:R-:W-:-:S02]  /*88f0*/  SHF.R.U64 R44, R44, 0x3, RZ ;  /* 0x000000032c2c7819 */ /* 0x000fc400000012ff */
[----:B------:R-:W-:Y:S02]  /*8900*/  SHF.R.U64 R36, R36, 0x3, RZ ;  /* 0x0000000324247819 */ /* 0x000fe400000012ff */
[----:B------:R-:W-:Y:S02]  /*8910*/  SHF.R.U64 R24, R24, 0x3, RZ ;  /* 0x0000000318187819 */ /* 0x000fe400000012ff */
[----:B------:R-:W-:Y:S01]  /*8920*/  LOP3.LUT R20, R9, R20, RZ, 0x3c, !PT ;  /* 0x0000001409147212 */ /* 0x000fe200078e3cff */
[----:B------:R-:W-:Y:S01]  /*8930*/  @!P1 STG.E desc[UR16][R52.64], R3 ;  /* 0x0000000334009986 */ /* 0x000fe2000c101910 */
[----:B------:R-:W-:Y:S01]  /*8940*/  SHF.R.U64 R6, R6, 0x3, RZ ;  /* 0x0000000306067819 */ /* 0x000fe200000012ff */
[--C-:B------:R-:W-:Y:S01]  /*8950*/  IMAD.X R9, RZ, RZ, R21.reuse, P2 ;  /* 0x000000ffff097224 */ /* 0x100fe200010e0615 */
[----:B------:R-:W-:Y:S01]  /*8960*/  LOP3.LUT R44, R44, R45, RZ, 0x3c, !PT ;  /* 0x0000002d2c2c7212 */ /* 0x000fe200078e3cff */
[----:B------:R0:W-:Y:S01]  /*8970*/  @!P0 STG.E desc[UR16][R52.64+0x20], R0 ;  /* 0x0000200034008986 */ /* 0x0001e2000c101910 */
[----:B------:R-:W-:Y:S01]  /*8980*/  LOP3.LUT R36, R36, R37, RZ, 0x3c, !PT ;  /* 0x0000002524247212 */ /* 0x000fe200078e3cff */
[--C-:B------:R-:W-:Y:S01]  /*8990*/  IMAD.X R45, RZ, RZ, R21.reuse, P5 ;  /* 0x000000ffff2d7224 */ /* 0x100fe200028e0615 */
[----:B------:R-:W-:Y:S01]  /*89a0*/  LOP3.LUT R24, R24, R25, RZ, 0x3c, !PT ;  /* 0x0000001918187212 */ /* 0x000fe200078e3cff */
[----:B------:R-:W-:Y:S01]  /*89b0*/  IMAD.X R25, RZ, RZ, R21, P3 ;  /* 0x000000ffff197224 */ /* 0x000fe200018e0615 */
[----:B------:R-:W-:Y:S01]  /*89c0*/  IADD3.X R37, RZ, R21, RZ, P4, !PT ;  /* 0x00000015ff257210 */ /* 0x000fe200027fe4ff */
[----:B------:R1:W5:Y:S01]  /*89d0*/  LD.E.128 R40, desc[UR16][R20.64] ;  /* 0x0000001014287980 */ /* 0x000362000c101d00 */
[--C-:B------:R-:W-:Y:S01]  /*89e0*/  SHF.R.S32.HI R31, RZ, 0x1f, R17.reuse ;  /* 0x0000001fff1f7819 */ /* 0x100fe20000011411 */
[----:B------:R-:W-:Y:S01]  /*89f0*/  IMAD.MOV.U32 R30, RZ, RZ, R17 ;  /* 0x000000ffff1e7224 */ /* 0x000fe200078e0011 */
[----:B------:R-:W-:Y:S01]  /*8a00*/  LOP3.LUT R8, R6, R7, RZ, 0x3c, !PT ;  /* 0x0000000706087212 */ /* 0x000fe200078e3cff */
[----:B------:R-:W-:Y:S01]  /*8a10*/  UIMAD UR6, UR4, UR13, UR6 ;  /* 0x0000000d040672a4 */ /* 0x000fe2000f8e0206 */
[----:B------:R-:W5:Y:S04]  /*8a20*/  LD.E.128 R32, desc[UR16][R32.64] ;  /* 0x0000001020207980 */ /* 0x000f68000c101d00 */
[----:B------:R-:W5:Y:S01]  /*8a30*/  LD.E.128 R12, desc[UR16][R12.64] ;  /* 0x000000100c0c7980 */ /* 0x000f62000c101d00 */
[----:B-1----:R-:W-:-:S03]  /*8a40*/  IMAD.U32 R21, RZ, RZ, UR12 ;  /* 0x0000000cff157e24 */ /* 0x002fc6000f8e00ff */
[----:B------:R-:W5:Y:S01]  /*8a50*/  LD.E.128 R4, desc[UR16][R4.64] ;  /* 0x0000001004047980 */ /* 0x000f62000c101d00 */
[----:B------:R-:W-:-:S03]  /*8a60*/  IMAD.WIDE.U32 R20, R21, UR4, R30 ;  /* 0x0000000415147c25 */ /* 0x000fc6000f8e001e */
[----:B------:R-:W5:Y:S01]  /*8a70*/  LD.E.128 R44, desc[UR16][R44.64] ;  /* 0x000000102c2c7980 */ /* 0x000f62000c101d00 */
[----:B------:R-:W-:Y:S01]  /*8a80*/  VIADD R21, R21, UR6 ;  /* 0x0000000615157c36 */ /* 0x000fe20008000000 */
[----:B------:R-:W-:Y:S02]  /*8a90*/  ULDC.64 UR6, c[0x0][0xae0] ;  /* 0x0002b80000067ab9 */ /* 0x000fe40000000a00 */
[----:B------:R-:W5:Y:S04]  /*8aa0*/  LD.E.128 R36, desc[UR16][R36.64] ;  /* 0x0000001024247980 */ /* 0x000f68000c101d00 */
[----:B------:R-:W5:Y:S04]  /*8ab0*/  LD.E.128 R24, desc[UR16][R24.64] ;  /* 0x0000001018187980 */ /* 0x000f68000c101d00 */
[----:B------:R-:W5:Y:S01]  /*8ac0*/  LD.E.128 R8, desc[UR16][R8.64] ;  /* 0x0000001008087980 */ /* 0x000f62000c101d00 */
[----:B------:R-:W-:Y:S01]  /*8ad0*/  IMAD R29, R22, -0x80, R29 ;  /* 0xffffff80161d7824 */ /* 0x000fe200078e021d */
[----:B------:R-:W-:Y:S01]  /*8ae0*/  @!PT LDS RZ, [RZ] ;  /* 0x00000000fffff984 */ /* 0x000fe20000000800 */
[----:B------:R-:W-:Y:S01]  /*8af0*/  @!PT LDS RZ, [RZ] ;  /* 0x00000000fffff984 */ /* 0x000fe20000000800 */
[----:B------:R-:W-:Y:S01]  /*8b00*/  @!PT LDS RZ, [RZ] ;  /* 0x00000000fffff984 */ /* 0x000fe20000000800 */
[----:B------:R-:W-:Y:S01]  /*8b10*/  @!PT LDS RZ, [RZ] ;  /* 0x00000000fffff984 */ /* 0x000fe20000000800 */
[----:B------:R1:W-:Y:S06]  /*8b20*/  MEMBAR.ALL.CTA ;  /* 0x0000000000007992 */ /* 0x0003ec0000008000 */
[----:B-1----:R-:W1:Y:S01]  /*8b30*/  FENCE.VIEW.ASYNC.S ;  /* 0x00000000000073c6 */ /* 0x002e620000000000 */
[----:B0-----:R-:W-:Y:S01]  /*8b40*/  VIADD R0, R18, 0x20 ;  /* 0x0000002012007836 */ /* 0x001fe20000000000 */
[----:B------:R-:W-:-:S02]  /*8b50*/  UIMAD UR4, UR11, UR6, URZ ;  /* 0x000000060b0472a4 */ /* 0x000fc4000f8e023f */
[----:B------:R-:W-:Y:S02]  /*8b60*/  MOV R19, UR6 ;  /* 0x0000000600137c02 */ /* 0x000fe40008000f00 */
[----:B------:R-:W-:Y:S01]  /*8b70*/  UIMAD UR4, UR15, UR7, UR4 ;  /* 0x000000070f0472a4 */ /* 0x000fe2000f8e0204 */
[-C--:B------:R-:W-:Y:S01]  /*8b80*/  ISETP.GE.AND P4, PT, R0, R29.reuse, PT ;  /* 0x0000001d0000720c */ /* 0x080fe20003f86270 */
[C---:B------:R-:W-:Y:S02]  /*8b90*/  VIADD R0, R18.reuse, 0x40 ;  /* 0x0000004012007836 */ /* 0x040fe40000000000 */
[C---:B------:R-:W-:Y:S01]  /*8ba0*/  VIADD R3, R18.reuse, 0x60 ;  /* 0x0000006012037836 */ /* 0x040fe20000000000 */
[-C--:B------:R-:W-:Y:S01]  /*8bb0*/  ISETP.GE.AND P2, PT, R18, R29.reuse, PT ;  /* 0x0000001d1200720c */ /* 0x080fe20003f46270 */
[----:B------:R-:W-:Y:S01]  /*8bc0*/  IMAD.WIDE.U32 R20, R19, UR15, R20 ;  /* 0x0000000f13147c25 */ /* 0x000fe2000f8e0014 */
[----:B------:R-:W-:Y:S01]  /*8bd0*/  ULDC.64 UR6, c[0x0][0xae8] ;  /* 0x0002ba0000067ab9 */ /* 0x000fe20000000a00 */
[----:B------:R-:W-:-:S02]  /*8be0*/  ISETP.GE.AND P0, PT, R0, R29, PT ;  /* 0x0000001d0000720c */ /* 0x000fc40003f06270 */
[----:B------:R-:W-:Y:S01]  /*8bf0*/  VIADD R21, R21, UR4 ;  /* 0x0000000415157c36 */ /* 0x000fe20008000000 */
[----:B------:R-:W-:Y:S01]  /*8c00*/  UIMAD UR4, UR14, UR6, URZ ;  /* 0x000000060e0472a4 */ /* 0x000fe2000f8e023f */
[----:B------:R-:W-:Y:S01]  /*8c10*/  ISETP.GE.AND P1, PT, R3, R29, PT ;  /* 0x0000001d0300720c */ /* 0x000fe20003f26270 */
[----:B------:R-:W-:Y:S02]  /*8c20*/  VIADD R0, R28, 0x34820 ;  /* 0x000348201c007836 */ /* 0x000fe40000000000 */
[----:B------:R-:W-:Y:S01]  /*8c30*/  IMAD.U32 R29, RZ, RZ, UR6 ;  /* 0x00000006ff1d7e24 */ /* 0x000fe2000f8e00ff */
[----:B------:R-:W-:Y:S02]  /*8c40*/  UIMAD UR4, UR61, UR7, UR4 ;  /* 0x000000073d0472a4 */ /* 0x000fe4000f8e0204 */
[----:B------:R-:W-:Y:S01]  /*8c50*/  PRMT R0, RZ, 0x654, R0 ;  /* 0x00000654ff007816 */ /* 0x000fe20000000000 */
[----:B------:R-:W-:Y:S01]  /*8c60*/  IMAD.WIDE.U32 R28, R29, UR61, R20 ;  /* 0x0000003d1d1c7c25 */ /* 0x000fe2000f8e0014 */
[----:B------:R-:W-:Y:S01]  /*8c70*/  SHF.R.S32.HI R19, RZ, 0x1f, R18 ;  /* 0x0000001fff137819 */ /* 0x000fe20000011412 */
[----:B------:R-:W-:Y:S01]  /*8c80*/  BSSY B1, `(.L_x_283) ;  /* 0x0000016000017945 */ /* 0x000fe20003800000 */
[----:B-1----:R0:W-:Y:S01]  /*8c90*/  SYNCS.ARRIVE.TRANS64.RED.A1T0 RZ, [R0+URZ], RZ ;  /* 0x000000ff00ff79a7 */ /* 0x0021e2000810043f */
[----:B------:R-:W-:-:S02]  /*8ca0*/  VIADD R53, R29, UR4 ;  /* 0x000000041d357c36 */ /* 0x000fc40008000000 */
[----:B------:R-:W-:Y:S01]  /*8cb0*/  IMAD.WIDE R22, R22, 0x80, R18 ;  /* 0x0000008016167825 */ /* 0x000fe200078e0212 */
[----:B------:R-:W-:Y:S06]  /*8cc0*/  @P2 BRA `(.L_x_284) ;  /* 0x0000000000442947 */ /* 0x000fec0003800000 */
[----:B------:R-:W-:Y:S01]  /*8cd0*/  ULDC.64 UR6, c[0x0][0xad8] ;  /* 0x0002b60000067ab9 */ /* 0x000fe20000000a00 */
[----:B------:R-:W-:Y:S01]  /*8ce0*/  IMAD.MOV.U32 R20, RZ, RZ, R28 ;  /* 0x000000ffff147224 */ /* 0x000fe200078e001c */
[----:B0-----:R-:W-:Y:S01]  /*8cf0*/  IADD3 R0, R17, 0x40, RZ ;  /* 0x0000004011007810 */ /* 0x001fe20007ffe0ff */
[----:B------:R-:W-:Y:S01]  /*8d00*/  IMAD R3, R23, UR6, RZ ;  /* 0x0000000617037c24 */ /* 0x000fe2000f8e02ff */
[----:B------:R-:W-:Y:S01]  /*8d10*/  ULDC UR4, c[0x0][0xa8c] ;  /* 0x0002a30000047ab9 */ /* 0x000fe20000000800 */
[----:B------:R-:W-:Y:S01]  /*8d20*/  IMAD.MOV.U32 R21, RZ, RZ, R53 ;  /* 0x000000ffff157224 */ /* 0x000fe200078e0035 */
[----:B------:R-:W-:Y:S01]  /*8d30*/  ISETP.GE.AND P2, PT, R17, UR4, PT ;  /* 0x0000000411007c0c */ /* 0x000fe2000bf46270 */
[----:B------:R-:W-:Y:S01]  /*8d40*/  IMAD R3, R22, UR7, R3 ;  /* 0x0000000716037c24 */ /* 0x000fe2000f8e0203 */
[----:B------:R-:W-:Y:S01]  /*8d50*/  ISETP.GE.AND P3, PT, R0, UR4, PT ;  /* 0x0000000400007c0c */ /* 0x000fe2000bf66270 */
[----:B------:R-:W-:Y:S01]  /*8d60*/  IMAD.WIDE.U32 R20, R22, UR6, R20 ;  /* 0x0000000616147c25 */ /* 0x000fe2000f8e0014 */
[----:B------:R-:W-:Y:S01]  /*8d70*/  ULDC.64 UR6, c[0x0][0xa80] ;  /* 0x0002a00000067ab9 */ /* 0x000fe20000000a00 */
[----:B------:R-:W-:-:S02]  /*8d80*/  ULDC.64 UR8, c[0x0][0x208] ;  /* 0x0000820000087ab9 */ /* 0x000fc40000000a00 */
[----:B------:R-:W-:Y:S01]  /*8d90*/  IMAD.IADD R3, R21, 0x1, R3 ;  /* 0x0000000115037824 */ /* 0x000fe200078e0203 */
[----:B------:R-:W-:-:S04]  /*8da0*/  LEA R30, P5, R20, UR6, 0x1 ;  /* 0x00000006141e7c11 */ /* 0x000fc8000f8a08ff */
[----:B------:R-:W-:-:S05]  /*8db0*/  LEA.HI.X R31, R20, UR7, R3, 0x1, P5 ;  /* 0x00000007141f7c11 */ /* 0x000fca000a8f0c03 */
[----:B-----5:R1:W-:Y:S04]  /*8dc0*/  @!P2 STG.E.128 desc[UR8][R30.64], R40 ;  /* 0x000000281e00a986 */ /* 0x0203e8000c101d08 */
[----:B------:R1:W-:Y:S02]  /*8dd0*/  @!P3 STG.E.128 desc[UR8][R30.64+0x80], R44 ;  /* 0x0000802c1e00b986 */ /* 0x0003e4000c101d08 */
.L_x_284:
[----:B------:R-:W-:Y:S05]  /*8de0*/  BSYNC B1 ;  /* 0x0000000000017941 */ /* 0x000fea0003800000 */
.L_x_283:
[----:B------:R-:W-:Y:S04]  /*8df0*/  BSSY B1, `(.L_x_285) ;  /* 0x0000015000017945 */ /* 0x000fe80003800000 */
[----:B------:R-:W-:Y:S05]  /*8e00*/  @P4 BRA `(.L_x_286) ;  /* 0x00000000004c4947 */ /* 0x000fea0003800000 */
[----:B------:R-:W-:Y:S01]  /*8e10*/  IADD3 R3, P2, R22, 0x20, RZ ;  /* 0x0000002016037810 */ /* 0x000fe20007f5e0ff */
[----:B------:R-:W-:Y:S01]  /*8e20*/  ULDC.64 UR6, c[0x0][0xad8] ;  /* 0x0002b60000067ab9 */ /* 0x000fe20000000a00 */
[----:B------:R-:W-:Y:S01]  /*8e30*/  MOV R21, R53 ;  /* 0x0000003500157202 */ /* 0x000fe20000000f00 */
[----:B------:R-:W-:Y:S01]  /*8e40*/  IMAD.MOV.U32 R20, RZ, RZ, R28 ;  /* 0x000000ffff147224 */ /* 0x000fe200078e001c */
[----:B------:R-:W-:Y:S01]  /*8e50*/  ULDC UR4, c[0x0][0xa8c] ;  /* 0x0002a30000047ab9 */ /* 0x000fe20000000800 */
[----:B0-----:R-:W-:Y:S01]  /*8e60*/  IMAD.X R0, RZ, RZ, R23, P2 ;  /* 0x000000ffff007224 */ /* 0x001fe200010e0617 */
[C---:B------:R-:W-:Y:S01]  /*8e70*/  ISETP.GE.AND P3, PT, R17.reuse, UR4, PT ;  /* 0x0000000411007c0c */ /* 0x040fe2000bf66270 */
[----:B-1----:R-:W-:Y:S01]  /*8e80*/  VIADD R30, R17, 0x40 ;  /* 0x00000040111e7836 */ /* 0x002fe20000000000 */
[----:B------:R-:W-:Y:S01]  /*8e90*/  ULDC.64 UR8, c[0x0][0x208] ;  /* 0x0000820000087ab9 */ /* 0x000fe20000000a00 */
[----:B------:R-:W-:Y:S02]  /*8ea0*/  IMAD R0, R0, UR6, RZ ;  /* 0x0000000600007c24 */ /* 0x000fe4000f8e02ff */
[----:B------:R-:W-:Y:S01]  /*8eb0*/  IMAD.WIDE.U32 R20, R3, UR6, R20 ;  /* 0x0000000603147c25 */ /* 0x000fe2000f8e0014 */
[----:B------:R-:W-:-:S03]  /*8ec0*/  ISETP.GE.AND P4, PT, R30, UR4, PT ;  /* 0x000000041e007c0c */ /* 0x000fc6000bf86270 */
[----:B------:R-:W-:Y:S01]  /*8ed0*/  IMAD R3, R3, UR7, R0 ;  /* 0x0000000703037c24 */ /* 0x000fe2000f8e0200 */
[----:B------:R-:W-:Y:S02]  /*8ee0*/  ULDC.64 UR6, c[0x0][0xa80] ;  /* 0x0002a00000067ab9 */ /* 0x000fe40000000a00 */
[----:B------:R-:W-:Y:S01]  /*8ef0*/  LEA R30, P2, R20, UR6, 0x1 ;  /* 0x00000006141e7c11 */ /* 0x000fe2000f8408ff */
[----:B------:R-:W-:-:S05]  /*8f00*/  IMAD.IADD R3, R21, 0x1, R3 ;  /* 0x0000000115037824 */ /* 0x000fca00078e0203 */
[----:B------:R-:W-:-:S05]  /*8f10*/  LEA.HI.X R31, R20, UR7, R3, 0x1, P2 ;  /* 0x00000007141f7c11 */ /* 0x000fca00090f0c03 */
[----:B-----5:R2:W-:Y:S04]  /*8f20*/  @!P3 STG.E.128 desc[UR8][R30.64], R32 ;  /* 0x000000201e00b986 */ /* 0x0205e8000c101d08 */
[----:B------:R2:W-:Y:S02]  /*8f30*/  @!P4 STG.E.128 desc[UR8][R30.64+0x80], R36 ;  /* 0x000080241e00c986 */ /* 0x0005e4000c101d08 */
.L_x_286:
[----:B------:R-:W-:Y:S05]  /*8f40*/  BSYNC B1 ;  /* 0x0000000000017941 */ /* 0x000fea0003800000 */
.L_x_285:
[----:B------:R-:W-:Y:S04]  /*8f50*/  BSSY B1, `(.L_x_287) ;  /* 0x0000015000017945 */ /* 0x000fe80003800000 */
[----:B------:R-:W-:Y:S05]  /*8f60*/  @P0 BRA `(.L_x_288) ;  /* 0x00000000004c0947 */ /* 0x000fea0003800000 */
[----:B------:R-:W-:Y:S01]  /*8f70*/  IADD3 R3, P0, R22, 0x40, RZ ;  /* 0x0000004016037810 */ /* 0x000fe20007f1e0ff */
[----:B------:R-:W-:Y:S01]  /*8f80*/  ULDC.64 UR6, c[0x0][0xad8] ;  /* 0x0002b60000067ab9 */ /* 0x000fe20000000a00 */
[----:B------:R-:W-:Y:S01]  /*8f90*/  IMAD.MOV.U32 R20, RZ, RZ, R28 ;  /* 0x000000ffff147224 */ /* 0x000fe200078e001c */
[----:B------:R-:W-:Y:S01]  /*8fa0*/  ULDC UR4, c[0x0][0xa8c] ;  /* 0x0002a30000047ab9 */ /* 0x000fe20000000800 */
[----:B------:R-:W-:Y:S01]  /*8fb0*/  IMAD.MOV.U32 R21, RZ, RZ, R53 ;  /* 0x000000ffff157224 */ /* 0x000fe200078e0035 */
[C---:B------:R-:W-:Y:S01]  /*8fc0*/  ISETP.GE.AND P2, PT, R17.reuse, UR4, PT ;  /* 0x0000000411007c0c */ /* 0x040fe2000bf46270 */
[----:B0-----:R-:W-:Y:S01]  /*8fd0*/  IMAD.X R0, RZ, RZ, R23, P0 ;  /* 0x000000ffff007224 */ /* 0x001fe200000e0617 */
[----:B------:R-:W-:Y:S01]  /*8fe0*/  ULDC.64 UR8, c[0x0][0x208] ;  /* 0x0000820000087ab9 */ /* 0x000fe20000000a00 */
[----:B-12---:R-:W-:Y:S02]  /*8ff0*/  VIADD R30, R17, 0x40 ;  /* 0x00000040111e7836 */ /* 0x006fe40000000000 */
[----:B------:R-:W-:-:S02]  /*9000*/  IMAD R0, R0, UR6, RZ ;  /* 0x0000000600007c24 */ /* 0x000fc4000f8e02ff */
        /* <DEDUP_REMOVED lines=9> */
.L_x_288:
[----:B------:R-:W-:Y:S05]  /*90a0*/  BSYNC B1 ;  /* 0x0000000000017941 */ /* 0x000fea0003800000 */
.L_x_287:
[----:B------:R-:W-:Y:S05]  /*90b0*/  @P1 BRA `(.L_x_289) ;  /* 0x0000000c00301947 */ /* 0x000fea0003800000 */
[----:B------:R-:W-:Y:S01]  /*90c0*/  IADD3 R3, P0, R22, 0x60, RZ ;  /* 0x0000006016037810 */ /* 0x000fe20007f1e0ff */
[----:B------:R-:W-:Y:S01]  /*90d0*/  ULDC.64 UR6, c[0x0][0xad8] ;  /* 0x0002b60000067ab9 */ /* 0x000fe20000000a00 */
[----:B---3-5:R-:W-:Y:S01]  /*90e0*/  IMAD.MOV.U32 R12, RZ, RZ, R28 ;  /* 0x000000ffff0c7224 */ /* 0x028fe200078e001c */
[----:B------:R-:W-:Y:S01]  /*90f0*/  ULDC UR4, c[0x0][0xa8c] ;  /* 0x0002a30000047ab9 */ /* 0x000fe20000000800 */
[----:B------:R-:W-:Y:S01]  /*9100*/  IADD3.X R22, RZ, R23, RZ, P0, !PT ;  /* 0x00000017ff167210 */ /* 0x000fe200007fe4ff */
[----:B------:R-:W-:Y:S01]  /*9110*/  IMAD.MOV.U32 R13, RZ, RZ, R53 ;  /* 0x000000ffff0d7224 */ /* 0x000fe200078e0035 */
[C---:B------:R-:W-:Y:S01]  /*9120*/  ISETP.GE.AND P1, PT, R17.reuse, UR4, PT ;  /* 0x0000000411007c0c */ /* 0x040fe2000bf26270 */
[----:B0-----:R-:W-:Y:S01]  /*9130*/  VIADD R0, R17, 0x40 ;  /* 0x0000004011007836 */ /* 0x001fe20000000000 */
[----:B------:R-:W-:Y:S01]  /*9140*/  ULDC.64 UR8, c[0x0][0x208] ;  /* 0x0000820000087ab9 */ /* 0x000fe20000000a00 */
[----:B------:R-:W-:Y:S02]  /*9150*/  IMAD R22, R22, UR6, RZ ;  /* 0x0000000616167c24 */ /* 0x000fe4000f8e02ff */
[----:B------:R-:W-:-:S04]  /*9160*/  IMAD.WIDE.U32 R12, R3, UR6, R12 ;  /* 0x00000006030c7c25 */ /* 0x000fc8000f8e000c */
[----:B------:R-:W-:Y:S01]  /*9170*/  IMAD R3, R3, UR7, R22 ;  /* 0x0000000703037c24 */ /* 0x000fe2000f8e0216 */
[----:B------:R-:W-:Y:S02]  /*9180*/  ULDC.64 UR6, c[0x0][0xa80] ;  /* 0x0002a00000067ab9 */ /* 0x000fe40000000a00 */
[----:B------:R-:W-:Y:S01]  /*9190*/  LEA R14, P0, R12, UR6, 0x1 ;  /* 0x000000060c0e7c11 */ /* 0x000fe2000f8008ff */
[----:B------:R-:W-:-:S05]  /*91a0*/  IMAD.IADD R3, R13, 0x1, R3 ;  /* 0x000000010d037824 */ /* 0x000fca00078e0203 */
[----:B------:R-:W-:Y:S02]  /*91b0*/  LEA.HI.X R15, R12, UR7, R3, 0x1, P0 ;  /* 0x000000070c0f7c11 */ /* 0x000fe400080f0c03 */
[----:B------:R-:W-:-:S03]  /*91c0*/  ISETP.GE.AND P0, PT, R0, UR4, PT ;  /* 0x0000000400007c0c */ /* 0x000fc6000bf06270 */
[----:B------:R4:W-:Y:S10]  /*91d0*/  @!P1 STG.E.128 desc[UR8][R14.64], R4 ;  /* 0x000000040e009986 */ /* 0x0009f4000c101d08 */
[----:B------:R-:W-:Y:S05]  /*91e0*/  @P0 BRA `(.L_x_289) ;  /* 0x0000000800e40947 */ /* 0x000fea0003800000 */
[----:B------:R-:W-:Y:S02]  /*91f0*/  ULDC.64 UR6, c[0x0][0x208] ;  /* 0x0000820000067ab9 */ /* 0x000fe40000000a00 */
[----:B------:R0:W-:Y:S01]  /*9200*/  STG.E.128 desc[UR6][R14.64+0x80], R8 ;  /* 0x000080080e007986 */ /* 0x0001e2000c101d06 */
[----:B------:R-:W-:Y:S05]  /*9210*/  BRA `(.L_x_289) ;  /* 0x0000000800d87947 */ /* 0x000fea0003800000 */
.L_x_281:
[----:B------:R-:W-:Y:S01]  /*9220*/  R2UR UR4, R184 ;  /* 0x00000000b80472ca */ /* 0x000fe200000e0000 */
[----:B------:R-:W-:Y:S01]  /*9230*/  USHF.L.U32 UR8, UR61, 0x2, URZ ;  /* 0x000000023d087899 */ /* 0x000fe2000800063f */
[----:B------:R-:W-:Y:S01]  /*9240*/  MOV R9, RZ ;  /* 0x000000ff00097202 */ /* 0x000fe20000000f00 */
[----:B------:R-:W-:Y:S01]  /*9250*/  ULDC.64 UR6, c[0x0][0xbd8] ;  /* 0x0002f60000067ab9 */ /* 0x000fe20000000a00 */
[----:B------:R-:W-:Y:S01]  /*9260*/  ULDC.64 UR10, c[0x0][0x208] ;  /* 0x00008200000a7ab9 */ /* 0x000fe20000000a00 */
[----:B------:R-:W-:-:S04]  /*9270*/  UISETP.NE.U32.AND UP0, UPT, UR6, URZ, UPT ;  /* 0x0000003f0600728c */ /* 0x000fc8000bf05070 */
[----:B------:R-:W-:-:S04]  /*9280*/  UISETP.NE.AND.EX UP0, UPT, UR7, URZ, UPT, UP0 ;  /* 0x0000003f0700728c */ /* 0x000fc8000bf05300 */
[----:B------:R-:W-:Y:S02]  /*9290*/  USHF.L.U64.HI UR9, UR61, 0x2, UR4 ;  /* 0x000000023d097899 */ /* 0x000fe40008010204 */
[----:B------:R-:W-:Y:S01]  /*92a0*/  UIADD3 UR4, UP1, UR8, UR6, URZ ;  /* 0x0000000608047290 */ /* 0x000fe2000ff3e03f */
[----:B------:R-:W0:Y:S01]  /*92b0*/  LDC R3, c[0x0][0xa88] ;  /* 0x0002a200ff037b82 */ /* 0x000e220000000800 */
[----:B------:R-:W-:Y:S02]  /*92c0*/  PLOP3.LUT P1, PT, PT, PT, UP0, 0x80, 0x0 ;  /* 0x000000000000781c */ /* 0x000fe40003f2f008 */
[----:B------:R-:W-:Y:S02]  /*92d0*/  UIADD3.X UR6, UR9, UR7, URZ, UP1, !UPT ;  /* 0x0000000709067290 */ /* 0x000fe40008ffe43f */
[----:B------:R-:W-:-:S04]  /*92e0*/  IMAD.U32 R4, RZ, RZ, UR4 ;  /* 0x00000004ff047e24 */ /* 0x000fc8000f8e00ff */
[----:B------:R-:W-:Y:S01]  /*92f0*/  IMAD.U32 R5, RZ, RZ, UR6 ;  /* 0x00000006ff057e24 */ /* 0x000fe2000f8e00ff */
[----:B------:R-:W-:Y:S02]  /*9300*/  ULDC.64 UR6, c[0x0][0xbe0] ;  /* 0x0002f80000067ab9 */ /* 0x000fe40000000a00 */
[----:B------:R-:W-:Y:S02]  /*9310*/  UISETP.NE.U32.AND UP1, UPT, UR6, URZ, UPT ;  /* 0x0000003f0600728c */ /* 0x000fe4000bf25070 */
[----:B------:R1:W5:Y:S02]  /*9320*/  @P1 LDG.E R9, desc[UR10][R4.64] ;  /* 0x0000000a04091981 */ /* 0x000364000c1e1900 */
[----:B------:R-:W-:-:S06]  /*9330*/  UISETP.NE.AND.EX UP1, UPT, UR7, URZ, UPT, UP1 ;  /* 0x0000003f0700728c */ /* 0x000fcc000bf25310 */
[----:B------:R-:W-:-:S05]  /*9340*/  PLOP3.LUT P2, PT, PT, PT, UP1, 0x80, 0x0 ;  /* 0x000000000000781c */ /* 0x000fca0003f4f018 */
[----:B------:R-:W-:-:S04]  /*9350*/  @UP1 UIADD3 UR6, UP2, UR8, UR6, URZ ;  /* 0x0000000608061290 */ /* 0x000fc8000ff5e03f */
[----:B------:R-:W-:Y:S02]  /*9360*/  @UP1 UIADD3.X UR7, UR9, UR7, URZ, UP2, !UPT ;  /* 0x0000000709071290 */ /* 0x000fe400097fe43f */
[----:B------:R-:W-:-:S04]  /*9370*/  IMAD.U32 R6, RZ, RZ, UR6 ;  /* 0x00000006ff067e24 */ /* 0x000fc8000f8e00ff */
[----:B------:R-:W-:Y:S01]  /*9380*/  IMAD.U32 R7, RZ, RZ, UR7 ;  /* 0x00000007ff077e24 */ /* 0x000fe2000f8e00ff */
[----:B------:R-:W-:-:S04]  /*9390*/  ISETP.GE.AND P0, PT, R192, 0x80, PT ;  /* 0x00000080c000780c */ /* 0x000fc80003f06270 */
[----:B0-----:R1:W5:Y:S01]  /*93a0*/  @P2 LDG.E R3, desc[UR10][R6.64] ;  /* 0x0000000a06032981 */ /* 0x001362000c1e1900 */
[----:B------:R-:W-:Y:S08]  /*93b0*/  @P2 BRA `(.L_x_290) ;  /* 0x0000000000142947 */ /* 0x000ff00003800000 */
[----:B------:R-:W-:Y:S05]  /*93c0*/  @!P1 BRA `(.L_x_290) ;  /* 0x0000000000109947 */ /* 0x000fea0003800000 */
[----:B------:R-:W-:Y:S02]  /*93d0*/  ULDC.64 UR6, c[0x0][0x208] ;  /* 0x0000820000067ab9 */ /* 0x000fe40000000a00 */
[----:B------:R-:W2:Y:S04]  /*93e0*/  LDG.E R0, desc[UR6][R4.64] ;  /* 0x0000000604007981 */ /* 0x000ea8000c1e1900 */
[----:B-----5:R-:W2:Y:S02]  /*93f0*/  LDG.E R3, desc[UR6][R4.64+0x4] ;  /* 0x0000040604037981 */ /* 0x020ea4000c1e1900 */
[----:B--2---:R-:W-:-:S07]  /*9400*/  IMAD.IADD R3, R3, 0x1, -R0 ;  /* 0x0000000103037824 */ /* 0x004fce00078e0a00 */
.L_x_290:
[----:B------:R-:W-:Y:S01]  /*9410*/  R2UR UR6, R23 ;  /* 0x00000000170672ca */ /* 0x000fe200000e0000 */
[----:B------:R-:W-:Y:S01]  /*9420*/  USEL UR61, UR61, URZ, !UP0 ;  /* 0x0000003f3d3d7287 */ /* 0x000fe2000c000000 */
[----:B------:R-:W-:Y:S01]  /*9430*/  R2UR UR4, R184 ;  /* 0x00000000b80472ca */ /* 0x000fe200000e0000 */
[----:B------:R-:W-:Y:S01]  /*9440*/  BSSY B1, `(.L_x_291) ;  /* 0x0000020000017945 */ /* 0x000fe20003800000 */
[----:B------:R-:W-:Y:S02]  /*9450*/  SHF.R.S32.HI R10, RZ, 0x1f, R17 ;  /* 0x0000001fff0a7819 */ /* 0x000fe40000011411 */
[----:B-----5:R-:W-:-:S07]  /*9460*/  SHF.R.S32.HI R8, RZ, 0x1f, R9 ;  /* 0x0000001fff087819 */ /* 0x020fce0000011409 */
[----:B------:R-:W-:Y:S02]  /*9470*/  USHF.R.S32.HI UR7, URZ, 0x1f, UR6 ;  /* 0x0000001f3f077899 */ /* 0x000fe40008011406 */
[----:B------:R-:W-:Y:S01]  /*9480*/  USEL UR8, UR4, URZ, !UP0 ;  /* 0x0000003f04087287 */ /* 0x000fe2000c000000 */
[----:B------:R-:W-:Y:S11]  /*9490*/  @P0 BRA `(.L_x_292) ;  /* 0x0000000000680947 */ /* 0x000ff60003800000 */
[----:B------:R-:W0:Y:S02]  /*94a0*/  S2R R0, SR_TID.X ;  /* 0x0000000000007919 */ /* 0x000e240000002100 */
[----:B0-----:R-:W-:-:S04]  /*94b0*/  IMAD R0, R22, 0x80, R0 ;  /* 0x0000008016007824 */ /* 0x001fc800078e0200 */
[----:B------:R-:W-:-:S05]  /*94c0*/  VIADD R0, R0, 0xffffff80 ;  /* 0xffffff8000007836 */ /* 0x000fca0000000000 */
[----:B------:R-:W-:-:S13]  /*94d0*/  ISETP.GE.AND P0, PT, R0, R3, PT ;  /* 0x000000030000720c */ /* 0x000fda0003f06270 */
[----:B------:R-:W-:Y:S05]  /*94e0*/  @P0 BRA `(.L_x_292) ;  /* 0x0000000000540947 */ /* 0x000fea0003800000 */
[----:B------:R-:W-:Y:S01]  /*94f0*/  R2UR UR6, R23 ;  /* 0x00000000170672ca */ /* 0x000fe200000e0000 */
[----:B------:R-:W-:Y:S01]  /*9500*/  ULDC.64 UR10, c[0x0][0xb70] ;  /* 0x0002dc00000a7ab9 */ /* 0x000fe20000000a00 */
[C---:B-1----:R-:W-:Y:S01]  /*9510*/  IADD3 R4, P0, R0.reuse, R9, RZ ;  /* 0x0000000900047210 */ /* 0x042fe20007f1e0ff */
[----:B------:R-:W-:Y:S02]  /*9520*/  UIMAD UR4, UR7, UR10, URZ ;  /* 0x0000000a070472a4 */ /* 0x000fe4000f8e023f */
[----:B------:R-:W-:Y:S01]  /*9530*/  IMAD.U32 R7, RZ, RZ, UR10 ;  /* 0x0000000aff077e24 */ /* 0x000fe2000f8e00ff */
[----:B------:R-:W-:Y:S01]  /*9540*/  ULDC.64 UR12, c[0x0][0x208] ;  /* 0x00008200000c7ab9 */ /* 0x000fe20000000a00 */
[----:B------:R-:W-:-:S06]  /*9550*/  LEA.HI.X.SX32 R5, R0, R8, 0x1, P0 ;  /* 0x0000000800057211 */ /* 0x000fcc00000f0eff */
[----:B------:R-:W-:Y:S02]  /*9560*/  UIMAD UR4, UR6, UR11, UR4 ;  /* 0x0000000b060472a4 */ /* 0x000fe4000f8e0204 */
[----:B------:R-:W-:Y:S01]  /*9570*/  IMAD.WIDE.U32 R4, R7, UR6, R4 ;  /* 0x0000000607047c25 */ /* 0x000fe2000f8e0004 */
[----:B------:R-:W-:Y:S02]  /*9580*/  ULDC.64 UR10, c[0x0][0xb78] ;  /* 0x0002de00000a7ab9 */ /* 0x000fe40000000a00 */
[----:B------:R-:W-:Y:S02]  /*9590*/  UIMAD UR6, UR8, UR10, URZ ;  /* 0x0000000a080672a4 */ /* 0x000fe4000f8e023f */
[----:B------:R-:W-:Y:S01]  /*95a0*/  IADD3 R5, R5, UR4, RZ ;  /* 0x0000000405057c10 */ /* 0x000fe2000fffe0ff */
[----:B------:R-:W-:Y:S01]  /*95b0*/  IMAD.U32 R7, RZ, RZ, UR10 ;  /* 0x0000000aff077e24 */ /* 0x000fe2000f8e00ff */
[----:B------:R-:W-:-:S03]  /*95c0*/  UIMAD UR6, UR61, UR11, UR6 ;  /* 0x0000000b3d0672a4 */ /* 0x000fc6000f8e0206 */
[----:B------:R-:W-:Y:S01]  /*95d0*/  IMAD.WIDE.U32 R4, R7, UR61, R4 ;  /* 0x0000003d07047c25 */ /* 0x000fe2000f8e0004 */
[----:B------:R-:W-:-:S03]  /*95e0*/  ULDC.64 UR10, c[0x0][0xb40] ;  /* 0x0002d000000a7ab9 */ /* 0x000fc60000000a00 */
[----:B------:R-:W-:Y:S01]  /*95f0*/  VIADD R5, R5, UR6 ;  /* 0x0000000605057c36 */ /* 0x000fe20008000000 */
[----:B------:R-:W-:-:S04]  /*9600*/  LEA R6, P0, R4, UR10, 0x2 ;  /* 0x0000000a04067c11 */ /* 0x000fc8000f8010ff */
[----:B------:R-:W-:Y:S01]  /*9610*/  LEA.HI.X R7, R4, UR11, R5, 0x2, P0 ;  /* 0x0000000b04077c11 */ /* 0x000fe200080f1405 */
[----:B------:R-:W-:-:S05]  /*9620*/  IMAD.MOV.U32 R5, RZ, RZ, -0x800000 ;  /* 0xff800000ff057424 */ /* 0x000fca00078e00ff */
[----:B------:R0:W-:Y:S03]  /*9630*/  STG.E desc[UR12][R6.64], R5 ;  /* 0x0000000506007986 */ /* 0x0001e6000c10190c */
.L_x_292:
[----:B------:R-:W-:Y:S05]  /*9640*/  BSYNC B1 ;  /* 0x0000000000017941 */ /* 0x000fea0003800000 */
.L_x_291:
[----:B------:R-:W-:Y:S01]  /*9650*/  R2UR UR6, R23 ;  /* 0x00000000170672ca */ /* 0x000fe200000e0000 */
[----:B------:R-:W-:Y:S01]  /*9660*/  ULDC.64 UR10, c[0x0][0xaa0] ;  /* 0x0002a800000a7ab9 */ /* 0x000fe20000000a00 */
[----:B-1----:R-:W-:Y:S01]  /*9670*/  IMAD.MOV.U32 R4, RZ, RZ, R17 ;  /* 0x000000ffff047224 */ /* 0x002fe200078e0011 */
[----:B------:R-:W-:Y:S01]  /*9680*/  BSSY B1, `(.L_x_293) ;  /* 0x000002f000017945 */ /* 0x000fe20003800000 */
[----:B0-----:R-:W-:Y:S02]  /*9690*/  IMAD.MOV.U32 R5, RZ, RZ, R10 ;  /* 0x000000ffff057224 */ /* 0x001fe400078e000a */
[----:B------:R-:W-:Y:S02]  /*96a0*/  IMAD R0, R8, UR10, RZ ;  /* 0x0000000a08007c24 */ /* 0x000fe4000f8e02ff */
[----:B------:R-:W-:-:S04]  /*96b0*/  IMAD.WIDE.U32 R4, R9, UR10, R4 ;  /* 0x0000000a09047c25 */ /* 0x000fc8000f8e0004 */
[----:B------:R-:W-:Y:S01]  /*96c0*/  IMAD R9, R9, UR11, R0 ;  /* 0x0000000b09097c24 */ /* 0x000fe2000f8e0200 */
[----:B------:R-:W-:Y:S01]  /*96d0*/  ULDC.64 UR10, c[0x0][0xae0] ;  /* 0x0002b800000a7ab9 */ /* 0x000fe20000000a00 */
[----:B------:R-:W-:Y:S01]  /*96e0*/  IMAD R3, R22, -0x80, R3 ;  /* 0xffffff8016037824 */ /* 0x000fe200078e0203 */
[----:B------:R-:W-:Y:S02]  /*96f0*/  UIMAD UR4, UR7, UR10, URZ ;  /* 0x0000000a070472a4 */ /* 0x000fe4000f8e023f */
[----:B------:R-:W-:Y:S01]  /*9700*/  MOV R7, UR10 ;  /* 0x0000000a00077c02 */ /* 0x000fe20008000f00 */
[----:B------:R-:W-:Y:S01]  /*9710*/  IMAD.IADD R5, R5, 0x1, R9 ;  /* 0x0000000105057824 */ /* 0x000fe200078e0209 */
[----:B------:R-:W-:Y:S01]  /*9720*/  SHF.R.S32.HI R9, RZ, 0x1f, R18 ;  /* 0x0000001fff097819 */ /* 0x000fe20000011412 */
[----:B------:R-:W-:Y:S01]  /*9730*/  UIMAD UR4, UR6, UR11, UR4 ;  /* 0x0000000b060472a4 */ /* 0x000fe2000f8e0204 */
[----:B------:R-:W-:Y:S01]  /*9740*/  ISETP.GE.AND P2, PT, R18, R3, PT ;  /* 0x000000031200720c */ /* 0x000fe20003f46270 */
[----:B------:R-:W-:Y:S01]  /*9750*/  IMAD.WIDE.U32 R4, R7, UR6, R4 ;  /* 0x0000000607047c25 */ /* 0x000fe2000f8e0004 */
[----:B------:R-:W-:-:S03]  /*9760*/  ULDC.64 UR6, c[0x0][0xae8] ;  /* 0x0002ba0000067ab9 */ /* 0x000fc60000000a00 */
[----:B------:R-:W-:Y:S02]  /*9770*/  VIADD R6, R18, 0x40 ;  /* 0x0000004012067836 */ /* 0x000fe40000000000 */
[----:B------:R-:W-:Y:S01]  /*9780*/  VIADD R5, R5, UR4 ;  /* 0x0000000405057c36 */ /* 0x000fe20008000000 */
[----:B------:R-:W-:Y:S02]  /*9790*/  UIMAD UR4, UR8, UR6, URZ ;  /* 0x00000006080472a4 */ /* 0x000fe4000f8e023f */
[----:B------:R-:W-:Y:S01]  /*97a0*/  IMAD.U32 R7, RZ, RZ, UR6 ;  /* 0x00000006ff077e24 */ /* 0x000fe2000f8e00ff */
[----:B------:R-:W-:Y:S01]  /*97b0*/  ISETP.GE.AND P1, PT, R6, R3, PT ;  /* 0x000000030600720c */ /* 0x000fe20003f26270 */
[----:B------:R-:W-:Y:S01]  /*97c0*/  VIADD R0, R18, 0x20 ;  /* 0x0000002012007836 */ /* 0x000fe20000000000 */
[----:B------:R-:W-:Y:S02]  /*97d0*/  UIMAD UR4, UR61, UR7, UR4 ;  /* 0x000000073d0472a4 */ /* 0x000fe4000f8e0204 */
[----:B------:R-:W-:-:S02]  /*97e0*/  IMAD.WIDE.U32 R6, R7, UR61, R4 ;  /* 0x0000003d07067c25 */ /* 0x000fc4000f8e0004 */
[----:B------:R-:W-:Y:S02]  /*97f0*/  ISETP.GE.AND P3, PT, R0, R3, PT ;  /* 0x000000030000720c */ /* 0x000fe40003f66270 */
[----:B------:R-:W-:Y:S01]  /*9800*/  VIADD R0, R18, 0x60 ;  /* 0x0000006012007836 */ /* 0x000fe20000000000 */
[----:B------:R-:W-:Y:S01]  /*9810*/  IADD3 R11, R7, UR4, RZ ;  /* 0x00000004070b7c10 */ /* 0x000fe2000fffe0ff */
[----:B------:R-:W-:-:S03]  /*9820*/  IMAD.MOV.U32 R8, RZ, RZ, R18 ;  /* 0x000000ffff087224 */ /* 0x000fc600078e0012 */
[----:B------:R-:W-:Y:S01]  /*9830*/  ISETP.GE.AND P0, PT, R0, R3, PT ;  /* 0x000000030000720c */ /* 0x000fe20003f06270 */
[----:B------:R-:W-:Y:S01]  /*9840*/  IMAD.WIDE R8, R22, 0x80, R8 ;  /* 0x0000008016087825 */ /* 0x000fe200078e0208 */
[----:B------:R-:W-:Y:S11]  /*9850*/  @P2 BRA `(.L_x_294) ;  /* 0x0000000000442947 */ /* 0x000ff60003800000 */
[----:B------:R-:W-:Y:S01]  /*9860*/  ULDC.64 UR6, c[0x0][0xad8] ;  /* 0x0002b60000067ab9 */ /* 0x000fe20000000a00 */
[----:B------:R-:W-:Y:S01]  /*9870*/  VIADD R0, R17, 0x40 ;  /* 0x0000004011007836 */ /* 0x000fe20000000000 */
[----:B------:R-:W-:Y:S01]  /*9880*/  ULDC UR4, c[0x0][0xa8c] ;  /* 0x0002a30000047ab9 */ /* 0x000fe20000000800 */
[----:B------:R-:W-:Y:S01]  /*9890*/  IMAD R3, R9, UR6, RZ ;  /* 0x0000000609037c24 */ /* 0x000fe2000f8e02ff */
[----:B------:R-:W-:Y:S01]  /*98a0*/  ISETP.GE.AND P4, PT, R17, UR4, PT ;  /* 0x0000000411007c0c */ /* 0x000fe2000bf86270 */
[----:B------:R-:W-:Y:S01]  /*98b0*/  IMAD.MOV.U32 R4, RZ, RZ, R6 ;  /* 0x000000ffff047224 */ /* 0x000fe200078e0006 */
[----:B------:R-:W-:Y:S01]  /*98c0*/  ISETP.GE.AND P5, PT, R0, UR4, PT ;  /* 0x0000000400007c0c */ /* 0x000fe2000bfa6270 */
[----:B------:R-:W-:Y:S01]  /*98d0*/  IMAD.MOV.U32 R5, RZ, RZ, R11 ;  /* 0x000000ffff057224 */ /* 0x000fe200078e000b */
[----:B------:R-:W-:Y:S01]  /*98e0*/  ULDC.64 UR8, c[0x0][0x208] ;  /* 0x0000820000087ab9 */ /* 0x000fe20000000a00 */
[C---:B------:R-:W-:Y:S02]  /*98f0*/  IMAD R3, R8.reuse, UR7, R3 ;  /* 0x0000000708037c24 */ /* 0x040fe4000f8e0203 */
[----:B------:R-:W-:Y:S01]  /*9900*/  IMAD.WIDE.U32 R4, R8, UR6, R4 ;  /* 0x0000000608047c25 */ /* 0x000fe2000f8e0004 */
[----:B------:R-:W-:-:S03]  /*9910*/  ULDC.64 UR6, c[0x0][0xa80] ;  /* 0x0002a00000067ab9 */ /* 0x000fc60000000a00 */
[----:B------:R-:W-:Y:S01]  /*9920*/  IMAD.IADD R3, R5, 0x1, R3 ;  /* 0x0000000105037824 */ /* 0x000fe200078e0203 */
[----:B------:R-:W-:-:S04]  /*9930*/  LEA R12, P2, R4, UR6, 0x1 ;  /* 0x00000006040c7c11 */ /* 0x000fc8000f8408ff */
[----:B------:R-:W-:-:S05]  /*9940*/  LEA.HI.X R13, R4, UR7, R3, 0x1, P2 ;  /* 0x00000007040d7c11 */ /* 0x000fca00090f0c03 */
[----:B------:R0:W-:Y:S04]  /*9950*/  @!P4 STG.E.128 desc[UR8][R12.64], RZ ;  /* 0x000000ff0c00c986 */ /* 0x0001e8000c101d08 */
[----:B------:R0:W-:Y:S02]  /*9960*/  @!P5 STG.E.128 desc[UR8][R12.64+0x80], RZ ;  /* 0x000080ff0c00d986 */ /* 0x0001e4000c101d08 */
.L_x_294:
[----:B------:R-:W-:Y:S05]  /*9970*/  BSYNC B1 ;  /* 0x0000000000017941 */ /* 0x000fea0003800000 */
.L_x_293:
[----:B------:R-:W-:Y:S04]  /*9980*/  BSSY B1, `(.L_x_295) ;  /* 0x0000015000017945 */ /* 0x000fe80003800000 */
[----:B------:R-:W-:Y:S05]  /*9990*/  @P3 BRA `(.L_x_296) ;  /* 0x00000000004c3947 */ /* 0x000fea0003800000 */
[----:B------:R-:W-:Y:S01]  /*99a0*/  IADD3 R3, P2, R8, 0x20, RZ ;  /* 0x0000002008037810 */ /* 0x000fe20007f5e0ff */
[----:B------:R-:W-:Y:S01]  /*99b0*/  ULDC.64 UR6, c[0x0][0xad8] ;  /* 0x0002b60000067ab9 */ /* 0x000fe20000000a00 */
[----:B------:R-:W-:Y:S01]  /*99c0*/  MOV R4, R6 ;  /* 0x0000000600047202 */ /* 0x000fe20000000f00 */
[----:B------:R-:W-:Y:S01]  /*99d0*/  IMAD.MOV.U32 R5, RZ, RZ, R11 ;  /* 0x000000ffff057224 */ /* 0x000fe200078e000b */
[----:B------:R-:W-:Y:S01]  /*99e0*/  ULDC UR4, c[0x0][0xa8c] ;  /* 0x0002a30000047ab9 */ /* 0x000fe20000000800 */
[----:B------:R-:W-:Y:S01]  /*99f0*/  IMAD.X R0, RZ, RZ, R9, P2 ;  /* 0x000000ffff007224 */ /* 0x000fe200010e0609 */
[C---:B------:R-:W-:Y:S01]  /*9a00*/  ISETP.GE.AND P3, PT, R17.reuse, UR4, PT ;  /* 0x0000000411007c0c */ /* 0x040fe2000bf66270 */
[----:B------:R-:W-:Y:S01]  /*9a10*/  VIADD R10, R17, 0x40 ;  /* 0x00000040110a7836 */ /* 0x000fe20000000000 */
[----:B------:R-:W-:Y:S01]  /*9a20*/  ULDC.64 UR8, c[0x0][0x208] ;  /* 0x0000820000087ab9 */ /* 0x000fe20000000a00 */
[----:B------:R-:W-:Y:S02]  /*9a30*/  IMAD R0, R0, UR6, RZ ;  /* 0x0000000600007c24 */ /* 0x000fe4000f8e02ff */
[----:B------:R-:W-:Y:S01]  /*9a40*/  IMAD.WIDE.U32 R4, R3, UR6, R4 ;  /* 0x0000000603047c25 */ /* 0x000fe2000f8e0004 */
[----:B------:R-:W-:-:S03]  /*9a50*/  ISETP.GE.AND P4, PT, R10, UR4, PT ;  /* 0x000000040a007c0c */ /* 0x000fc6000bf86270 */
[----:B------:R-:W-:Y:S01]  /*9a60*/  IMAD R3, R3, UR7, R0 ;  /* 0x0000000703037c24 */ /* 0x000fe2000f8e0200 */
[----:B------:R-:W-:Y:S02]  /*9a70*/  ULDC.64 UR6, c[0x0][0xa80] ;  /* 0x0002a00000067ab9 */ /* 0x000fe40000000a00 */
[----:B0-----:R-:W-:Y:S01]  /*9a80*/  LEA R12, P2, R4, UR6, 0x1 ;  /* 0x00000006040c7c11 */ /* 0x001fe2000f8408ff */
[----:B------:R-:W-:-:S05]  /*9a90*/  IMAD.IADD R3, R5, 0x1, R3 ;  /* 0x0000000105037824 */ /* 0x000fca00078e0203 */
[----:B------:R-:W-:-:S05]  /*9aa0*/  LEA.HI.X R13, R4, UR7, R3, 0x1, P2 ;  /* 0x00000007040d7c11 */ /* 0x000fca00090f0c03 */
[----:B------:R1:W-:Y:S04]  /*9ab0*/  @!P3 STG.E.128 desc[UR8][R12.64], RZ ;  /* 0x000000ff0c00b986 */ /* 0x0003e8000c101d08 */
[----:B------:R1:W-:Y:S02]  /*9ac0*/  @!P4 STG.E.128 desc[UR8][R12.64+0x80], RZ ;  /* 0x000080ff0c00c986 */ /* 0x0003e4000c101d08 */
.L_x_296:
[----:B------:R-:W-:Y:S05]  /*9ad0*/  BSYNC B1 ;  /* 0x0000000000017941 */ /* 0x000fea0003800000 */
.L_x_295:
        /* <DEDUP_REMOVED lines=8> */
[----:B------:R-:W-:Y:S01]  /*9b60*/  IMAD.X R0, RZ, RZ, R9, P1 ;  /* 0x000000ffff007224 */ /* 0x000fe200008e0609 */
[----:B------:R-:W-:Y:S01]  /*9b70*/  ULDC.64 UR8, c[0x0][0x208] ;  /* 0x0000820000087ab9 */ /* 0x000fe20000000a00 */
[----:B------:R-:W-:Y:S02]  /*9b80*/  VIADD R10, R17, 0x40 ;  /* 0x00000040110a7836 */ /* 0x000fe40000000000 */
[----:B------:R-:W-:-:S02]  /*9b90*/  IMAD R0, R0, UR6, RZ ;  /* 0x0000000600007c24 */ /* 0x000fc4000f8e02ff */
[----:B------:R-:W-:Y:S01]  /*9ba0*/  IMAD.WIDE.U32 R4, R3, UR6, R4 ;  /* 0x0000000603047c25 */ /* 0x000fe2000f8e0004 */
[----:B------:R-:W-:-:S03]  /*9bb0*/  ISETP.GE.AND P3, PT, R10, UR4, PT ;  /* 0x000000040a007c0c */ /* 0x000fc6000bf66270 */
[----:B------:R-:W-:Y:S01]  /*9bc0*/  IMAD R3, R3, UR7, R0 ;  /* 0x0000000703037c24 */ /* 0x000fe2000f8e0200 */
[----:B------:R-:W-:Y:S02]  /*9bd0*/  ULDC.64 UR6, c[0x0][0xa80] ;  /* 0x0002a00000067ab9 */ /* 0x000fe40000000a00 */
[----:B01----:R-:W-:Y:S02]  /*9be0*/  LEA R12, P1, R4, UR6, 0x1 ;  /* 0x00000006040c7c11 */ /* 0x003fe4000f8208ff */
[----:B------:R-:W-:-:S04]  /*9bf0*/  IADD3 R3, R5, R3, RZ ;  /* 0x0000000305037210 */ /* 0x000fc80007ffe0ff */
[----:B------:R-:W-:-:S05]  /*9c00*/  LEA.HI.X R13, R4, UR7, R3, 0x1, P1 ;  /* 0x00000007040d7c11 */ /* 0x000fca00088f0c03 */
[----:B------:R2:W-:Y:S04]  /*9c10*/  @!P2 STG.E.128 desc[UR8][R12.64], RZ ;  /* 0x000000ff0c00a986 */ /* 0x0005e8000c101d08 */
[----:B------:R2:W-:Y:S02]  /*9c20*/  @!P3 STG.E.128 desc[UR8][R12.64+0x80], RZ ;  /* 0x000080ff0c00b986 */ /* 0x0005e4000c101d08 */
.L_x_298:
[----:B------:R-:W-:Y:S05]  /*9c30*/  BSYNC B1 ;  /* 0x0000000000017941 */ /* 0x000fea0003800000 */
.L_x_297:
        /* <DEDUP_REMOVED lines=18> */
[----:B------:R3:W-:Y:S04]  /*9d60*/  @!P1 STG.E.128 desc[UR8][R6.64], RZ ;  /* 0x000000ff06009986 */ /* 0x0007e8000c101d08 */
[----:B------:R3:W-:Y:S02]  /*9d70*/  @!P2 STG.E.128 desc[UR8][R6.64+0x80], RZ ;  /* 0x000080ff0600a986 */ /* 0x0007e4000c101d08 */
.L_x_289:
[----:B------:R-:W-:Y:S05]  /*9d80*/  BSYNC B0 ;  /* 0x0000000000007941 */ /* 0x000fea0003800000 */
.L_x_280:
[----:B------:R-:W-:Y:S02]  /*9d90*/  ULDC UR4, c[0x0][0xc14] ;  /* 0x0003050000047ab9 */ /* 0x000fe40000000800 */
[----:B------:R-:W-:-:S13]  /*9da0*/  ISETP.GE.AND P0, PT, R51, UR4, PT ;  /* 0x0000000433007c0c */ /* 0x000fda000bf06270 */
[----:B------:R-:W-:Y:S05]  /*9db0*/  @!P0 BRA `(.L_x_299) ;  /* 0xffffff6c00fc8947 */ /* 0x000fea000383ffff */
[----:B------:R-:W-:Y:S05]  /*9dc0*/  EXIT ;  /* 0x000000000000794d */ /* 0x000fea0003800000 */
.L_x_255:
[----:B------:R-:W-:-:S08]  /*9dd0*/  NOP ;  /* 0x0000000000007918 */ /* 0x000fd00000000000 */
[----:B0-----:R-:W0:-:S00]  /*9de0*/  USETMAXREG.DEALLOC.CTAPOOL 0x18 ;  /* 0x00000018000079c8 */ /* 0x001e0000080e0500 */
[----:B0-----:R-:W-:-:S06]  /*9df0*/  LOP3.LUT R0, R0, 0x3, RZ, 0xc0, !PT ;  /* 0x0000000300007812 */ /* 0x001fcc00078ec0ff */
[----:B------:R-:W0:Y:S02]  /*9e00*/  SHFL.IDX PT, R0, R0, RZ, 0x1f ;  /* 0x00001fff00007589 */ /* 0x000e2400000e0000 */
[----:B0-----:R-:W-:-:S13]  /*9e10*/  ISETP.NE.AND P0, PT, R0, RZ, PT ;  /* 0x000000ff0000720c */ /* 0x001fda0003f05270 */
[----:B------:R-:W-:Y:S05]  /*9e20*/  @P0 EXIT ;  /* 0x000000000000094d */ /* 0x000fea0003800000 */
[----:B------:R-:W0:Y:S01]  /*9e30*/  S2R R2, SR_TID.X ;  /* 0x0000000000027919 */ /* 0x000e220000002100 */
[----:B------:R-:W-:Y:S01]  /*9e40*/  LOP3.LUT R4, R4, 0xffffffdf, RZ, 0xc0, !PT ;  /* 0xffffffdf04047812 */ /* 0x000fe200078ec0ff */
[----:B------:R-:W-:Y:S01]  /*9e50*/  ULDC UR5, c[0x0][0xc14] ;  /* 0x0003050000057ab9 */ /* 0x000fe20000000800 */
[----:B------:R-:W-:Y:S01]  /*9e60*/  IMAD.MOV.U32 R0, RZ, RZ, RZ ;  /* 0x000000ffff007224 */ /* 0x000fe200078e00ff */
[----:B------:R-:W-:Y:S01]  /*9e70*/  ULDC.64 UR6, c[0x0][0x208] ;  /* 0x0000820000067ab9 */ /* 0x000fe20000000a00 */
[----:B------:R-:W-:Y:S01]  /*9e80*/  ULDC UR4, c[0x0][0xc10] ;  /* 0x0003040000047ab9 */ /* 0x000fe20000000800 */
[----:B0-----:R-:W-:-:S04]  /*9e90*/  LOP3.LUT R8, R2, 0x1f, RZ, 0xc0, !PT ;  /* 0x0000001f02087812 */ /* 0x001fc800078ec0ff */
[----:B------:R-:W-:-:S13]  /*9ea0*/  ISETP.NE.AND P0, PT, R8, 0x1f, PT ;  /* 0x0000001f0800780c */ /* 0x000fda0003f05270 */
[----:B------:R-:W-:Y:S02]  /*9eb0*/  @P0 LOP3.LUT R4, R4, 0x20, RZ, 0xfc, !PT ;  /* 0x0000002004040812 */ /* 0x000fe400078efcff */
[----:B------:R-:W-:-:S13]  /*9ec0*/  ISETP.GE.OR P0, PT, R8, UR5, !P0 ;  /* 0x0000000508007c0c */ /* 0x000fda000c706670 */
[----:B------:R-:W0:Y:S02]  /*9ed0*/  @!P0 LDC.64 R2, c[0x0][0xc58] ;  /* 0x00031600ff028b82 */ /* 0x000e240000000a00 */
[----:B0-----:R-:W-:-:S05]  /*9ee0*/  @!P0 IMAD.WIDE.U32 R2, R8, 0x4, R2 ;  /* 0x0000000408028825 */ /* 0x001fca00078e0002 */
[----:B------:R-:W2:Y:S01]  /*9ef0*/  @!P0 LDG.E R0, desc[UR6][R2.64] ;  /* 0x0000000602008981 */ /* 0x000ea2000c1e1900 */
[C---:B------:R-:W-:Y:S01]  /*9f00*/  ISETP.NE.AND P1, PT, R8.reuse, RZ, PT ;  /* 0x000000ff0800720c */ /* 0x040fe20003f25270 */
[----:B------:R-:W0:Y:S01]  /*9f10*/  S2UR UR6, SR_CTAID.X ;  /* 0x00000000000679c3 */ /* 0x000e220000002500 */
[----:B------:R-:W-:Y:S01]  /*9f20*/  ISETP.GE.U32.AND P0, PT, R8, 0x2, PT ;  /* 0x000000020800780c */ /* 0x000fe20003f06070 */
[----:B------:R-:W-:Y:S01]  /*9f30*/  IMAD.MOV.U32 R16, RZ, RZ, RZ ;  /* 0x000000ffff107224 */ /* 0x000fe200078e00ff */
[----:B------:R-:W-:Y:S01]  /*9f40*/  LOP3.LUT R4, R4, 0xfffffffe, RZ, 0xc0, !PT ;  /* 0xfffffffe04047812 */ /* 0x000fe200078ec0ff */
[----:B------:R-:W-:-:S08]  /*9f50*/  IMAD.MOV.U32 R19, RZ, RZ, RZ ;  /* 0x000000ffff137224 */ /* 0x000fd000078e00ff */
[----:B------:R-:W-:-:S04]  /*9f60*/  @P1 LOP3.LUT R4, R4, 0x1, RZ, 0xfc, !PT ;  /* 0x0000000104041812 */ /* 0x000fc800078efcff */
[----:B------:R-:W-:-:S04]  /*9f70*/  LOP3.LUT R4, R4, 0xffffffef, RZ, 0xc0, !PT ;  /* 0xffffffef04047812 */ /* 0x000fc800078ec0ff */
[----:B------:R-:W-:-:S04]  /*9f80*/  @P0 LOP3.LUT R4, R4, 0x10, RZ, 0xfc, !PT ;  /* 0x0000001004040812 */ /* 0x000fc800078efcff */
[----:B------:R-:W-:Y:S01]  /*9f90*/  LOP3.LUT R4, R4, 0xfffffff7, RZ, 0xc0, !PT ;  /* 0xfffffff704047812 */ /* 0x000fe200078ec0ff */
[----:B--2---:R-:W1:Y:S02]  /*9fa0*/  SHFL.UP PT, R5, R0, 0x1, RZ ;  /* 0x0420000000057989 */ /* 0x004e6400000e00ff */
[----:B-1----:R-:W-:-:S04]  /*9fb0*/  SEL R5, R5, RZ, P1 ;  /* 0x000000ff05057207 */ /* 0x002fc80000800000 */
[----:B------:R-:W-:-:S05]  /*9fc0*/  IADD3 R5, R0, R5, RZ ;  /* 0x0000000500057210 */ /* 0x000fca0007ffe0ff */
[----:B------:R-:W1:Y:S02]  /*9fd0*/  SHFL.UP PT, R6, R5, 0x2, RZ ;  /* 0x0440000005067989 */ /* 0x000e6400000e00ff */
[----:B-1----:R-:W-:Y:S02]  /*9fe0*/  SEL R6, R6, RZ, P0 ;  /* 0x000000ff06067207 */ /* 0x002fe40000000000 */
[----:B------:R-:W-:-:S03]  /*9ff0*/  ISETP.GE.U32.AND P0, PT, R8, 0x4, PT ;  /* 0x000000040800780c */ /* 0x000fc60003f06070 */
[----:B------:R-:W-:-:S05]  /*a000*/  IMAD.IADD R6, R5, 0x1, R6 ;  /* 0x0000000105067824 */ /* 0x000fca00078e0206 */
[----:B------:R-:W1:Y:S05]  /*a010*/  SHFL.UP PT, R7, R6, 0x4, RZ ;  /* 0x0480000006077989 */ /* 0x000e6a00000e00ff */
[----:B------:R-:W-:-:S04]  /*a020*/  @P0 LOP3.LUT R4, R4, 0x8, RZ, 0xfc, !PT ;  /* 0x0000000804040812 */ /* 0x000fc800078efcff */
[----:B------:R-:W-:Y:S02]  /*a030*/  LOP3.LUT R4, R4, 0xfffffffb, RZ, 0xc0, !PT ;  /* 0xfffffffb04047812 */ /* 0x000fe400078ec0ff */
        /* <DEDUP_REMOVED lines=10> */
[----:B------:R-:W-:Y:S02]  /*a0e0*/  @P0 LOP3.LUT R4, R4, 0x2, RZ, 0xfc, !PT ;  /* 0x0000000204040812 */ /* 0x000fe400078efcff */
[----:B-1----:R-:W-:-:S05]  /*a0f0*/  SEL R2, R2, RZ, P0 ;  /* 0x000000ff02027207 */ /* 0x002fca0000000000 */
[----:B------:R-:W-:-:S05]  /*a100*/  IMAD.IADD R2, R3, 0x1, R2 ;  /* 0x0000000103027824 */ /* 0x000fca00078e0202 */
[----:B------:R-:W1:Y:S02]  /*a110*/  SHFL.IDX PT, R5, R2, 0x1f, 0x1f ;  /* 0x03e01f0002057f89 */ /* 0x000e6400000e0000 */
[----:B-1----:R-:W-:-:S05]  /*a120*/  IMAD R5, R5, UR4, RZ ;  /* 0x0000000405057c24 */ /* 0x002fca000f8e02ff */
[----:B0-----:R-:W-:Y:S02]  /*a130*/  ISETP.GT.AND P0, PT, R5, UR6, PT ;  /* 0x0000000605007c0c */ /* 0x001fe4000bf04270 */
[----:B------:R-:W-:-:S11]  /*a140*/  MOV R6, R5 ;  /* 0x0000000500067202 */ /* 0x000fd60000000f00 */
[----:B------:R-:W-:Y:S05]  /*a150*/  @P0 BRA `(.L_x_300) ;  /* 0x0000000000c40947 */ /* 0x000fea0003800000 */
[----:B------:R-:W-:Y:S01]  /*a160*/  IMAD.MOV.U32 R5, RZ, RZ, R6 ;  /* 0x000000ffff057224 */ /* 0x000fe200078e0006 */
[----:B------:R-:W-:Y:S01]  /*a170*/  ULDC UR5, c[0x0][0xc14] ;  /* 0x0003050000057ab9 */ /* 0x000fe20000000800 */
[----:B------:R-:W-:Y:S01]  /*a180*/  IMAD.MOV.U32 R19, RZ, RZ, RZ ;  /* 0x000000ffff137224 */ /* 0x000fe200078e00ff */
[----:B------:R-:W-:Y:S01]  /*a190*/  ULDC UR7, c[0x0][0xc14] ;  /* 0x0003050000077ab9 */ /* 0x000fe20000000800 */
[----:B------:R-:W-:-:S05]  /*a1a0*/  ULDC UR4, c[0x0][0xc10] ;  /* 0x0003040000047ab9 */ /* 0x000fca0000000800 */
.L_x_304:
[----:B------:R-:W-:Y:S02]  /*a1b0*/  VIADD R0, R19, 0x1f ;  /* 0x0000001f13007836 */ /* 0x000fe40000000000 */
[----:B------:R-:W-:-:S03]  /*a1c0*/  IMAD.U32 R19, RZ, RZ, UR7 ;  /* 0x00000007ff137e24 */ /* 0x000fc6000f8e00ff */
[----:B------:R-:W-:-:S13]  /*a1d0*/  ISETP.GE.AND P0, PT, R0, UR5, PT ;  /* 0x0000000500007c0c */ /* 0x000fda000bf06270 */
[----:B------:R-:W-:Y:S05]  /*a1e0*/  @P0 BRA `(.L_x_301) ;  /* 0x0000000400440947 */ /* 0x000fea0003800000 */
[----:B------:R-:W0:Y:S01]  /*a1f0*/  S2R R2, SR_TID.X ;  /* 0x0000000000027919 */ /* 0x000e220000002100 */
[----:B------:R-:W-:Y:S01]  /*a200*/  IMAD.MOV.U32 R19, RZ, RZ, R0 ;  /* 0x000000ffff137224 */ /* 0x000fe200078e0000 */
[----:B------:R-:W-:Y:S01]  /*a210*/  BSSY B0, `(.L_x_302) ;  /* 0x000000b000007945 */ /* 0x000fe20003800000 */
[----:B------:R-:W-:Y:S02]  /*a220*/  MOV R0, RZ ;  /* 0x000000ff00007202 */ /* 0x000fe40000000f00 */
[----:B0-----:R-:W-:-:S04]  /*a230*/  LOP3.LUT R8, R2, 0x1f, RZ, 0xc0, !PT ;  /* 0x0000001f02087812 */ /* 0x001fc800078ec0ff */
[C---:B------:R-:W-:Y:S01]  /*a240*/  ISETP.NE.AND P1, PT, R8.reuse, 0x1f, PT ;  /* 0x0000001f0800780c */ /* 0x040fe20003f25270 */
[----:B------:R-:W-:-:S05]  /*a250*/  IMAD.IADD R7, R8, 0x1, R19 ;  /* 0x0000000108077824 */ /* 0x000fca00078e0213 */
[----:B------:R-:W-:-:S13]  /*a260*/  ISETP.GE.OR P0, PT, R7, UR5, !P1 ;  /* 0x0000000507007c0c */ /* 0x000fda000cf06670 */
[----:B------:R-:W-:Y:S05]  /*a270*/  @P0 BRA `(.L_x_303) ;  /* 0x0000000000100947 */ /* 0x000fea0003800000 */
[----:B------:R-:W0:Y:S01]  /*a280*/  LDC.64 R2, c[0x0][0xc58] ;  /* 0x00031600ff027b82 */ /* 0x000e220000000a00 */
[----:B------:R-:W-:Y:S01]  /*a290*/  ULDC.64 UR8, c[0x0][0x208] ;  /* 0x0000820000087ab9 */ /* 0x000fe20000000a00 */
[----:B0-----:R-:W-:-:S05]  /*a2a0*/  IMAD.WIDE R2, R7, 0x4, R2 ;  /* 0x0000000407027825 */ /* 0x001fca00078e0202 */
[----:B------:R0:W5:Y:S02]  /*a2b0*/  LDG.E R0, desc[UR8][R2.64] ;  /* 0x0000000802007981 */ /* 0x000164000c1e1900 */
.L_x_303:
[----:B------:R-:W-:Y:S05]  /*a2c0*/  BSYNC B0 ;  /* 0x0000000000007941 */ /* 0x000fea0003800000 */
.L_x_302:
[----:B0----5:R-:W0:Y:S01]  /*a2d0*/  SHFL.UP PT, R2, R0, 0x1, RZ ;  /* 0x0420000000027989 */ /* 0x021e2200000e00ff */
[C---:B------:R-:W-:Y:S02]  /*a2e0*/  ISETP.NE.AND P0, PT, R8.reuse, RZ, PT ;  /* 0x000000ff0800720c */ /* 0x040fe40003f05270 */
[----:B------:R-:W-:Y:S02]  /*a2f0*/  ISETP.GE.U32.AND P1, PT, R8, 0x2, PT ;  /* 0x000000020800780c */ /* 0x000fe40003f26070 */
[----:B0-----:R-:W-:Y:S02]  /*a300*/  SEL R3, R2, RZ, P0 ;  /* 0x000000ff02037207 */ /* 0x001fe40000000000 */
[----:B------:R-:W-:-:S03]  /*a310*/  ISETP.GE.U32.AND P0, PT, R8, 0x4, PT ;  /* 0x000000040800780c */ /* 0x000fc60003f06070 */
[----:B------:R-:W-:-:S05]  /*a320*/  IMAD.IADD R3, R0, 0x1, R3 ;  /* 0x0000000100037824 */ /* 0x000fca00078e0203 */
[----:B------:R-:W0:Y:S02]  /*a330*/  SHFL.UP PT, R2, R3, 0x2, RZ ;  /* 0x0440000003027989 */ /* 0x000e2400000e00ff */
        /* <DEDUP_REMOVED lines=8> */
[----:B0-----:R-:W-:-:S05]  /*a3c0*/  SEL R6, R6, RZ, P1 ;  /* 0x000000ff06067207 */ /* 0x001fca0000800000 */
[----:B------:R-:W-:-:S05]  /*a3d0*/  IMAD.IADD R6, R7, 0x1, R6 ;  /* 0x0000000107067824 */ /* 0x000fca00078e0206 */
[----:B------:R-:W0:Y:S02]  /*a3e0*/  SHFL.UP PT, R8, R6, 0x10, RZ ;  /* 0x0600000006087989 */ /* 0x000e2400000e00ff */
[----:B0-----:R-:W-:-:S05]  /*a3f0*/  SEL R9, R8, RZ, P0 ;  /* 0x000000ff08097207 */ /* 0x001fca0000000000 */
[----:B------:R-:W-:-:S05]  /*a400*/  IMAD.IADD R9, R6, 0x1, R9 ;  /* 0x0000000106097824 */ /* 0x000fca00078e0209 */
[----:B------:R-:W0:Y:S02]  /*a410*/  SHFL.IDX PT, R3, R9, 0x1f, 0x1f ;  /* 0x03e01f0009037f89 */ /* 0x000e2400000e0000 */
[----:B0-----:R-:W-:-:S04]  /*a420*/  IMAD R6, R3, UR4, RZ ;  /* 0x0000000403067c24 */ /* 0x001fc8000f8e02ff */
[----:B------:R-:W-:-:S05]  /*a430*/  IMAD.IADD R5, R6, 0x1, R5 ;  /* 0x0000000106057824 */ /* 0x000fca00078e0205 */
[----:B------:R-:W-:-:S13]  /*a440*/  ISETP.GT.AND P0, PT, R5, UR6, PT ;  /* 0x0000000605007c0c */ /* 0x000fda000bf04270 */
[----:B------:R-:W-:Y:S05]  /*a450*/  @!P0 BRA `(.L_x_304) ;  /* 0xfffffffc00548947 */ /* 0x000fea000383ffff */
[----:B------:R-:W-:-:S07]  /*a460*/  MOV R2, R9 ;  /* 0x0000000900027202 */ /* 0x000fce0000000f00 */
.L_x_300:
[----:B------:R-:W-:-:S04]  /*a470*/  IMAD.IADD R7, R5, 0x1, -R6 ;  /* 0x0000000105077824 */ /* 0x000fc800078e0a06 */
[----:B------:R-:W-:-:S05]  /*a480*/  IMAD R3, R2, UR4, R7 ;  /* 0x0000000402037c24 */ /* 0x000fca000f8e0207 */
[----:B------:R-:W-:-:S13]  /*a490*/  ISETP.GT.AND P0, PT, R3, UR6, PT ;  /* 0x0000000603007c0c */ /* 0x000fda000bf04270 */
[----:B------:R-:W-:-:S04]  /*a4a0*/  VOTE.ANY R8, PT, !P0 ;  /* 0x0000000000087806 */ /* 0x000fc800040e0100 */
[----:B------:R-:W0:Y:S01]  /*a4b0*/  POPC R5, R8 ;  /* 0x0000000800057309 */ /* 0x000e220000000000 */
[----:B------:R-:W-:Y:S01]  /*a4c0*/  ISETP.NE.AND P0, PT, R8, RZ, PT ;  /* 0x000000ff0800720c */ /* 0x000fe20003f05270 */
[----:B0-----:R-:W0:Y:S02]  /*a4d0*/  SHFL.IDX PT, R0, R0, R5, 0x1f ;  /* 0x00001f0500007589 */ /* 0x001e2400000e0000 */
[----:B0-----:R-:W-:-:S04]  /*a4e0*/  IABS R6, R0 ;  /* 0x0000000000067213 */ /* 0x001fc80000000000 */
[----:B------:R-:W0:Y:S08]  /*a4f0*/  I2F.RP R9, R6 ;  /* 0x0000000600097306 */ /* 0x000e300000209400 */
[----:B0-----:R-:W0:Y:S02]  /*a500*/  MUFU.RCP R9, R9 ;  /* 0x0000000900097308 */ /* 0x001e240000001000 */
[----:B0-----:R-:W-:-:S06]  /*a510*/  VIADD R3, R9, 0xffffffe ;  /* 0x0ffffffe09037836 */ /* 0x001fcc0000000000 */
[----:B------:R-:W0:Y:S02]  /*a520*/  F2I.FTZ.U32.TRUNC.NTZ R3, R3 ;  /* 0x0000000300037305 */ /* 0x000e24000021f000 */
[----:B0-----:R-:W-:Y:S01]  /*a530*/  IMAD.MOV R11, RZ, RZ, -R3 ;  /* 0x000000ffff0b7224 */ /* 0x001fe200078e0a03 */
[----:B------:R-:W-:Y:S06]  /*a540*/  @!P0 BRA `(.L_x_305) ;  /* 0x0000000000088947 */ /* 0x000fec0003800000 */
[----:B------:R-:W-:-:S05]  /*a550*/  VIADD R9, R5, 0xffffffff ;  /* 0xffffffff05097836 */ /* 0x000fca0000000000 */
[----:B------:R0:W1:Y:S02]  /*a560*/  SHFL.IDX PT, R16, R2, R9, 0x1f ;  /* 0x00001f0902107589 */ /* 0x00006400000e0000 */
.L_x_305:
[----:B-1----:R-:W-:Y:S02]  /*a570*/  IMAD R16, R16, UR4, R7 ;  /* 0x0000000410107c24 */ /* 0x002fe4000f8e0207 */
[----:B------:R-:W-:Y:S02]  /*a580*/  IMAD R7, R11, R6, RZ ;  /* 0x000000060b077224 */ /* 0x000fe400078e02ff */
[----:B0-----:R-:W-:Y:S01]  /*a590*/  IMAD.MOV.U32 R2, RZ, RZ, RZ ;  /* 0x000000ffff027224 */ /* 0x001fe200078e00ff */
[----:B------:R-:W-:Y:S01]  /*a5a0*/  IADD3 R17, -R16, UR6, RZ ;  /* 0x0000000610117c10 */ /* 0x000fe2000fffe1ff */
[----:B------:R-:W-:Y:S02]  /*a5b0*/  IMAD.IADD R19, R5, 0x1, R19 ;  /* 0x0000000105137824 */ /* 0x000fe400078e0213 */
[----:B------:R-:W-:Y:S01]  /*a5c0*/  IMAD.HI.U32 R2, R3, R7, R2 ;  /* 0x0000000703027227 */ /* 0x000fe200078e0002 */
[----:B------:R-:W-:Y:S02]  /*a5d0*/  IABS R7, R0 ;  /* 0x0000000000077213 */ /* 0x000fe40000000000 */
[----:B------:R-:W-:-:S03]  /*a5e0*/  IABS R3, R17 ;  /* 0x0000001100037213 */ /* 0x000fc60000000000 */
[----:B------:R-:W-:Y:S02]  /*a5f0*/  IMAD.MOV R7, RZ, RZ, -R7 ;  /* 0x000000ffff077224 */ /* 0x000fe400078e0a07 */
[----:B------:R-:W-:-:S04]  /*a600*/  IMAD.HI.U32 R2, R2, R3, RZ ;  /* 0x0000000302027227 */ /* 0x000fc800078e00ff */
[----:B------:R-:W-:-:S05]  /*a610*/  IMAD R3, R2, R7, R3 ;  /* 0x0000000702037224 */ /* 0x000fca00078e0203 */
[----:B------:R-:W-:-:S13]  /*a620*/  ISETP.GT.U32.AND P0, PT, R6, R3, PT ;  /* 0x000000030600720c */ /* 0x000fda0003f04070 */
[----:B------:R-:W-:Y:S01]  /*a630*/  @!P0 IMAD.IADD R3, R3, 0x1, -R6 ;  /* 0x0000000103038824 */ /* 0x000fe200078e0a06 */
[----:B------:R-:W-:-:S04]  /*a640*/  @!P0 IADD3 R2, R2, 0x1, RZ ;  /* 0x0000000102028810 */ /* 0x000fc80007ffe0ff */
[----:B------:R-:W-:Y:S02]  /*a650*/  ISETP.GE.U32.AND P0, PT, R3, R6, PT ;  /* 0x000000060300720c */ /* 0x000fe40003f06070 */
[----:B------:R-:W-:-:S11]  /*a660*/  LOP3.LUT R3, R17, R0, RZ, 0x3c, !PT ;  /* 0x0000000011037212 */ /* 0x000fd600078e3cff */
[----:B------:R-:W-:Y:S01]  /*a670*/  @P0 VIADD R2, R2, 0x1 ;  /* 0x0000000102020836 */ /* 0x000fe20000000000 */
[----:B------:R-:W-:-:S13]  /*a680*/  ISETP.GE.AND P0, PT, R3, RZ, PT ;  /* 0x000000ff0300720c */ /* 0x000fda0003f06270 */
[----:B------:R-:W-:Y:S01]  /*a690*/  @!P0 IMAD.MOV R2, RZ, RZ, -R2 ;  /* 0x000000ffff028224 */ /* 0x000fe200078e0a02 */
[----:B------:R-:W-:-:S13]  /*a6a0*/  ISETP.NE.AND P0, PT, R0, RZ, PT ;  /* 0x000000ff0000720c */ /* 0x000fda0003f05270 */
[----:B------:R-:W-:-:S05]  /*a6b0*/  @!P0 LOP3.LUT R2, RZ, R0, RZ, 0x33, !PT ;  /* 0x00000000ff028212 */ /* 0x000fca00078e33ff */
[--C-:B------:R-:W-:Y:S02]  /*a6c0*/  IMAD.MOV R3, RZ, RZ, -R2.reuse ;  /* 0x000000ffff037224 */ /* 0x100fe400078e0a02 */
[----:B------:R-:W-:Y:S02]  /*a6d0*/  IMAD.MOV.U32 R18, RZ, RZ, R2 ;  /* 0x000000ffff127224 */ /* 0x000fe400078e0002 */
[----:B------:R-:W-:Y:S01]  /*a6e0*/  IMAD R17, R0, R3, R17 ;  /* 0x0000000300117224 */ /* 0x000fe200078e0211 */
[----:B------:R-:W-:Y:S06]  /*a6f0*/  BRA `(.L_x_306) ;  /* 0x00000000000c7947 */ /* 0x000fec0003800000 */
.L_x_301:
[----:B------:R-:W-:Y:S01]  /*a700*/  MOV R17, RZ ;  /* 0x000000ff00117202 */ /* 0x000fe20000000f00 */
[----:B------:R-:W-:Y:S02]  /*a710*/  IMAD.U32 R16, RZ, RZ, UR6 ;  /* 0x00000006ff107e24 */ /* 0x000fe4000f8e00ff */
[----:B------:R-:W-:-:S07]  /*a720*/  IMAD.MOV.U32 R18, RZ, RZ, RZ ;  /* 0x000000ffff127224 */ /* 0x000fce00078e00ff */
.L_x_306:
[----:B------:R-:W0:Y:S01]  /*a730*/  S2R R0, SR_TID.X ;  /* 0x0000000000007919 */ /* 0x000e220000002100 */
[----:B------:R-:W-:Y:S01]  /*a740*/  STL [R1+0x28], RZ ;  /* 0x000028ff01007387 */ /* 0x000fe20000100800 */
[----:B0-----:R-:W-:-:S04]  /*a750*/  LOP3.LUT R0, R0, 0x1f, RZ, 0xc0, !PT ;  /* 0x0000001f00007812 */ /* 0x001fc800078ec0ff */
[----:B------:R-:W-:-:S13]  /*a760*/  ISETP.NE.AND P0, PT, R0, RZ, PT ;  /* 0x000000ff0000720c */ /* 0x000fda0003f05270 */
[----:B------:R-:W0:Y:S01]  /*a770*/  @!P0 S2R R3, SR_CgaCtaId ;  /* 0x0000000000038919 */ /* 0x000e220000008800 */
[----:B------:R-:W-:-:S04]  /*a780*/  @!P0 MOV R0, 0x400 ;  /* 0x0000040000008802 */ /* 0x000fc80000000f00 */
[----:B0-----:R-:W-:-:S05]  /*a790*/  @!P0 LEA R0, R3, R0, 0x18 ;  /* 0x0000000003008211 */ /* 0x001fca00078ec0ff */
[----:B------:R0:W-:Y:S01]  /*a7a0*/  @!P0 STS.128 [R0+0x348d0], R16 ;  /* 0x0348d01000008388 */ /* 0x0001e20000000c00 */
[----:B------:R-:W-:Y:S06]  /*a7b0*/  BAR.ARV 0x5, 0x120 ;  /* 0x0144800000007b1d */ /* 0x000fec0000002000 */
[----:B------:R-:W-:Y:S01]  /*a7c0*/  ISETP.GE.AND P0, PT, R19, UR5, PT ;  /* 0x0000000513007c0c */ /* 0x000fe2000bf06270 */
[----:B0-----:R-:W-:-:S05]  /*a7d0*/  IMAD.MOV.U32 R0, RZ, RZ, 0x1 ;  /* 0x00000001ff007424 */ /* 0x001fca00078e00ff */
[----:B------:R0:W-:Y:S04]  /*a7e0*/  STL [R1+0x8], R0 ;  /* 0x0000080001007387 */ /* 0x0001e80000100800 */
[----:B------:R0:W-:Y:S03]  /*a7f0*/  STL [R1], RZ ;  /* 0x000000ff01007387 */ /* 0x0001e60000100800 */
[----:B------:R-:W-:Y:S05]  /*a800*/  @P0 BRA `(.L_x_307) ;  /* 0x0000003c00d00947 */ /* 0x000fea0003800000 */
[----:B0-----:R-:W-:Y:S01]  /*a810*/  IMAD.MOV.U32 R0, RZ, RZ, 0x1 ;  /* 0x00000001ff007424 */ /* 0x001fe200078e00ff */
[----:B------:R0:W-:Y:S01]  /*a820*/  STL [R1], RZ ;  /* 0x000000ff01007387 */ /* 0x0001e20000100800 */
[----:B------:R-:W-:Y:S01]  /*a830*/  ULDC UR38, c[0x0][0xc] ;  /* 0x0000030000267ab9 */ /* 0x000fe20000000800 */
[----:B------:R-:W-:Y:S02]  /*a840*/  ULDC.64 UR36, c[0x0][0x198] ;  /* 0x0000660000247ab9 */ /* 0x000fe40000000a00 */
[----:B------:R0:W-:Y:S04]  /*a850*/  STL [R1+0x8], R0 ;  /* 0x0000080001007387 */ /* 0x0001e80000100800 */
[----:B------:R0:W-:Y:S02]  /*a860*/  STL [R1+0x28], RZ ;  /* 0x000028ff01007387 */ /* 0x0001e40000100800 */
.L_x_372:
[----:B-1----:R-:W1:Y:S01]  /*a870*/  LDC.64 R2, c[0x0][0xc60] ;  /* 0x00031800ff027b82 */ /* 0x002e620000000a00 */
[----:B------:R-:W-:Y:S01]  /*a880*/  ULDC.64 UR4, c[0x0][0x208] ;  /* 0x0000820000047ab9 */ /* 0x000fe20000000a00 */
[----:B-1----:R-:W-:-:S05]  /*a890*/  IMAD.WIDE R2, R19, 0x4, R2 ;  /* 0x0000000413027825 */ /* 0x002fca00078e0202 */
[----:B------:R-:W2:Y:S01]  /*a8a0*/  LDG.E R5, desc[UR4][R2.64] ;  /* 0x0000000402057981 */ /* 0x000ea2000c1e1900 */
[----:B------:R-:W-:Y:S05]  /*a8b0*/  YIELD ;  /* 0x0000000000007946 */ /* 0x000fea0003800000 */
[----:B------:R-:W-:Y:S01]  /*a8c0*/  ULDC.64 UR4, c[0x0][0xa28] ;  /* 0x00028a0000047ab9 */ /* 0x000fe20000000a00 */
[----:B0-----:R-:W-:Y:S01]  /*a8d0*/  IMAD.MOV.U32 R0, RZ, RZ, RZ ;  /* 0x000000ffff007224 */ /* 0x001fe200078e00ff */
[----:B------:R-:W-:Y:S01]  /*a8e0*/  ISETP.NE.U32.AND P0, PT, RZ, UR4, PT ;  /* 0x00000004ff007c0c */ /* 0x000fe2000bf05070 */
[----:B------:R-:W-:-:S03]  /*a8f0*/  ULDC.64 UR6, c[0x0][0x208] ;  /* 0x0000820000067ab9 */ /* 0x000fc60000000a00 */
[----:B------:R-:W-:Y:S01]  /*a900*/  ISETP.NE.AND.EX P0, PT, RZ, UR5, PT, P0 ;  /* 0x00000005ff007c0c */ /* 0x000fe2000bf05300 */
[----:B------:R-:W-:Y:S01]  /*a910*/  IMAD.MOV.U32 R6, RZ, RZ, RZ ;  /* 0x000000ffff067224 */ /* 0x000fe200078e00ff */
[----:B--2---:R-:W-:Y:S01]  /*a920*/  SHF.R.S32.HI R4, RZ, 0x1f, R5 ;  /* 0x0000001fff047819 */ /* 0x004fe20000011405 */
[----:B------:R-:W-:Y:S10]  /*a930*/  STL [R1+0x14], R5 ;  /* 0x0000140501007387 */ /* 0x000ff40000100800 */
[----:B------:R-:W-:-:S04]  /*a940*/  @P0 LEA R2, P1, R5, UR4, 0x2 ;  /* 0x0000000405020c11 */ /* 0x000fc8000f8210ff */
[----:B------:R-:W-:Y:S01]  /*a950*/  @P0 LEA.HI.X R3, R5, UR5, R4, 0x2, P1 ;  /* 0x0000000505030c11 */ /* 0x000fe200088f1404 */
[----:B------:R-:W-:-:S04]  /*a960*/  ULDC.64 UR4, c[0x0][0xa00] ;  /* 0x0002800000047ab9 */ /* 0x000fc80000000a00 */
[----:B------:R0:W5:Y:S01]  /*a970*/  @P0 LDG.E R0, desc[UR6][R2.64] ;  /* 0x0000000602000981 */ /* 0x000162000c1e1900 */
[----:B------:R-:W-:-:S04]  /*a980*/  ISETP.NE.U32.AND P0, PT, RZ, UR4, PT ;  /* 0x00000004ff007c0c */ /* 0x000fc8000bf05070 */
[----:B------:R-:W-:-:S13]  /*a990*/  ISETP.NE.AND.EX P0, PT, RZ, UR5, PT, P0 ;  /* 0x00000005ff007c0c */ /* 0x000fda000bf05300 */
[----:B0-----:R-:W-:-:S04]  /*a9a0*/  @P0 LEA R2, P1, R5, UR4, 0x2 ;  /* 0x0000000405020c11 */ /* 0x001fc8000f8210ff */
[----:B------:R-:W-:Y:S01]  /*a9b0*/  @P0 LEA.HI.X R3, R5, UR5, R4, 0x2, P1 ;  /* 0x0000000505030c11 */ /* 0x000fe200088f1404 */
[----:B------:R-:W-:-:S04]  /*a9c0*/  ULDC.64 UR4, c[0x0][0xa20] ;  /* 0x0002880000047ab9 */ /* 0x000fc80000000a00 */
[----:B------:R-:W2:Y:S01]  /*a9d0*/  @P0 LDG.E R6, desc[UR6][R2.64] ;  /* 0x0000000602060981 */ /* 0x000ea2000c1e1900 */
[----:B------:R-:W-:Y:S02]  /*a9e0*/  ISETP.NE.U32.AND P0, PT, RZ, UR4, PT ;  /* 0x00000004ff007c0c */ /* 0x000fe4000bf05070 */
[C---:B------:R-:W-:Y:S02]  /*a9f0*/  SHF.L.U32 R7, R5.reuse, 0x2, RZ ;  /* 0x0000000205077819 */ /* 0x040fe400000006ff */
[----:B------:R-:W-:Y:S01]  /*aa00*/  ISETP.NE.AND.EX P0, PT, RZ, UR5, PT, P0 ;  /* 0x00000005ff007c0c */ /* 0x000fe2000bf05300 */
[----:B--2---:R0:W-:Y:S04]  /*aa10*/  STL [R1+0x2c], R6 ;  /* 0x00002c0601007387 */ /* 0x0041e80000100800 */
[----:B------:R1:W-:Y:S01]  /*aa20*/  STL [R1+0x1c], R7 ;  /* 0x00001c0701007387 */ /* 0x0003e20000100800 */
[----:B0-----:R-:W-:-:S07]  /*aa30*/  SHF.L.U64.HI R6, R5, 0x2, R4 ;  /* 0x0000000205067819 */ /* 0x001fce0000010204 */
[C---:B------:R-:W-:Y:S01]  /*aa40*/  @P0 IADD3 R4, P1, R7.reuse, UR4, RZ ;  /* 0x0000000407040c10 */ /* 0x040fe2000ff3e0ff */
[----:B------:R0:W-:Y:S03]  /*aa50*/  STL [R1+0x20], R6 ;  /* 0x0000200601007387 */ /* 0x0001e60000100800 */
[----:B------:R-:W-:Y:S01]  /*aa60*/  @P0 IADD3.X R5, R6, UR5, RZ, P1, !PT ;  /* 0x0000000506050c10 */ /* 0x000fe20008ffe4ff */
[----:B------:R-:W-:Y:S02]  /*aa70*/  ULDC.64 UR4, c[0x0][0xa08] ;  /* 0x0002820000047ab9 */ /* 0x000fe40000000a00 */
[----:B------:R-:W-:Y:S01]  /*aa80*/  IADD3 R2, P1, R7, UR4, RZ ;  /* 0x0000000407027c10 */ /* 0x000fe2000ff3e0ff */
[----:B-1----:R-:W-:-:S03]  /*aa90*/  IMAD.MOV.U32 R7, RZ, RZ, RZ ;  /* 0x000000ffff077224 */ /* 0x002fc600078e00ff */
[----:B------:R-:W-:Y:S02]  /*aaa0*/  IADD3.X R3, R6, UR5, RZ, P1, !PT ;  /* 0x0000000506037c10 */ /* 0x000fe40008ffe4ff */
[----:B------:R-:W-:-:S04]  /*aab0*/  ISETP.NE.U32.AND P1, PT, RZ, UR4, PT ;  /* 0x00000004ff007c0c */ /* 0x000fc8000bf25070 */
[----:B------:R-:W-:Y:S01]  /*aac0*/  ISETP.NE.AND.EX P1, PT, RZ, UR5, PT, P1 ;  /* 0x00000005ff007c0c */ /* 0x000fe2000bf25310 */
[----:B------:R-:W-:Y:S02]  /*aad0*/  ULDC.64 UR4, c[0x0][0x3f8] ;  /* 0x0000fe0000047ab9 */ /* 0x000fe40000000a00 */
[----:B------:R-:W-:-:S03]  /*aae0*/  UISETP.NE.U32.AND UP0, UPT, UR4, URZ, UPT ;  /* 0x0000003f0400728c */ /* 0x000fc6000bf05070 */
[----:B------:R-:W-:Y:S01]  /*aaf0*/  ULDC UR4, c[0x0][0x404] ;  /* 0x0001010000047ab9 */ /* 0x000fe20000000800 */
[----:B------:R-:W-:-:S03]  /*ab00*/  UISETP.NE.AND.EX UP0, UPT, UR5, URZ, UPT, UP0 ;  /* 0x0000003f0500728c */ /* 0x000fc6000bf05300 */
[----:B------:R-:W-:Y:S01]  /*ab10*/  ULDC UR5, c[0x0][0x2e0] ;  /* 0x0000b80000057ab9 */ /* 0x000fe20000000800 */
[----:B------:R-:W-:Y:S02]  /*ab20*/  USEL UR4, UR4, 0x1, UP0 ;  /* 0x0000000104047887 */ /* 0x000fe40008000000 */
[----:B------:R1:W5:Y:S02]  /*ab30*/  @P1 LDG.E R7, desc[UR6][R2.64] ;  /* 0x0000000602071981 */ /* 0x000364000c1e1900 */
[----:B------:R-:W-:-:S06]  /*ab40*/  UIMAD UR4, UR4, UR5, URZ ;  /* 0x00000005040472a4 */ /* 0x000fcc000f8e023f */
[----:B0-----:R-:W-:-:S06]  /*ab50*/  IMAD.U32 R6, RZ, RZ, UR4 ;  /* 0x00000004ff067e24 */ /* 0x001fcc000f8e00ff */
[----:B------:R1:W5:Y:S01]  /*ab60*/  @P0 LDG.E R6, desc[UR6][R4.64] ;  /* 0x0000000604060981 */ /* 0x000362000c1e1900 */
[----:B------:R-:W-:Y:S05]  /*ab70*/  @P0 BRA `(.L_x_308) ;  /* 0x0000000000140947 */ /* 0x000fea0003800000 */
[----:B------:R-:W-:Y:S05]  /*ab80*/  @!P1 BRA `(.L_x_308) ;  /* 0x0000000000109947 */ /* 0x000fea0003800000 */
[----:B------:R-:W-:Y:S02]  /*ab90*/  ULDC.64 UR4, c[0x0][0x208] ;  /* 0x0000820000047ab9 */ /* 0x000fe40000000a00 */
[----:B-----5:R-:W2:Y:S04]  /*aba0*/  LDG.E R6, desc[UR4][R2.64] ;  /* 0x0000000402067981 */ /* 0x020ea8000c1e1900 */
[----:B-1----:R-:W2:Y:S02]  /*abb0*/  LDG.E R5, desc[UR4][R2.64+0x4] ;  /* 0x0000040402057981 */ /* 0x002ea4000c1e1900 */
[----:B--2---:R-:W-:-:S07]  /*abc0*/  IMAD.IADD R6, R5, 0x1, -R6 ;  /* 0x0000000105067824 */ /* 0x004fce00078e0a06 */
.L_x_308:
[--C-:B-1---5:R-:W-:Y:S01]  /*abd0*/  IMAD.IADD R2, R6, 0x1, -R0.reuse ;  /* 0x0000000106027824 */ /* 0x122fe200078e0a00 */
[----:B------:R-:W-:Y:S01]  /*abe0*/  BSSY B6, `(.L_x_309) ;  /* 0x0000317000067945 */ /* 0x000fe20003800000 */
[----:B------:R-:W-:Y:S02]  /*abf0*/  IMAD.IADD R3, R7, 0x1, R0 ;  /* 0x0000000107037824 */ /* 0x000fe400078e0200 */
[C---:B------:R-:W-:Y:S01]  /*ac00*/  VIADD R0, R2.reuse, 0x7f ;  /* 0x0000007f02007836 */ /* 0x040fe20000000000 */
[----:B------:R-:W-:Y:S01]  /*ac10*/  STL [R1+0x24], R2 ;  /* 0x0000240201007387 */ /* 0x000fe20000100800 */
[----:B------:R-:W-:-:S03]  /*ac20*/  ISETP.GT.AND P0, PT, R2, RZ, PT ;  /* 0x000000ff0200720c */ /* 0x000fc60003f04270 */
[----:B------:R0:W-:Y:S02]  /*ac30*/  STL [R1+0x4], R3 ;  /* 0x0000040301007387 */ /* 0x0001e40000100800 */
[----:B0-----:R-:W-:-:S04]  /*ac40*/  SHF.R.S32.HI R3, RZ, 0x1f, R0 ;  /* 0x0000001fff037819 */ /* 0x001fc80000011400 */
[----:B------:R-:W-:-:S04]  /*ac50*/  LEA.HI R3, R3, R0, RZ, 0x7 ;  /* 0x0000000003037211 */ /* 0x000fc800078f38ff */
[----:B------:R-:W-:-:S05]  /*ac60*/  SHF.R.S32.HI R0, RZ, 0x7, R3 ;  /* 0x00000007ff007819 */ /* 0x000fca0000011403 */
[----:B------:R0:W-:Y:S01]  /*ac70*/  STL [R1+0x18], R0 ;  /* 0x0000180001007387 */ /* 0x0001e20000100800 */
[----:B------:R-:W-:Y:S05]  /*ac80*/  @P0 BRA `(.L_x_310) ;  /* 0x0000000000480947 */ /* 0x000fea0003800000 */
[----:B------:R-:W1:Y:S02]  /*ac90*/  S2R R2, SR_TID.X ;  /* 0x0000000000027919 */ /* 0x000e640000002100 */
[----:B-1----:R-:W-:-:S04]  /*aca0*/  LOP3.LUT R2, R2, 0x1f, RZ, 0xc0, !PT ;  /* 0x0000001f02027812 */ /* 0x002fc800078ec0ff */
[----:B------:R-:W-:-:S13]  /*acb0*/  ISETP.NE.AND P1, PT, R2, RZ, PT ;  /* 0x000000ff0200720c */ /* 0x000fda0003f25270 */
[----:B------:R-:W-:Y:S05]  /*acc0*/  @P1 BRA `(.L_x_311) ;  /* 0x0000003000201947 */ /* 0x000fea0003800000 */
[----:B------:R-:W1:Y:S01]  /*acd0*/  S2R R7, SR_LANEID ;  /* 0x0000000000077919 */ /* 0x000e620000000000 */
[----:B------:R-:W-:Y:S01]  /*ace0*/  VOTEU.ANY UR4, UPT, PT ;  /* 0x0000000000047886 */ /* 0x000fe200038e0100 */
[----:B------:R-:W2:Y:S01]  /*acf0*/  LDC.64 R2, c[0x0][0xc38] ;  /* 0x00030e00ff027b82 */ /* 0x000ea20000000a00 */
[----:B0-----:R-:W1:Y:S01]  /*ad00*/  FLO.U32 R0, UR4 ;  /* 0x0000000400007d00 */ /* 0x001e6200080e0000 */
[----:B------:R-:W-:-:S07]  /*ad10*/  ULDC.64 UR6, c[0x0][0x208] ;  /* 0x0000820000067ab9 */ /* 0x000fce0000000a00 */
[----:B------:R-:W2:Y:S01]  /*ad20*/  POPC R5, UR4 ;  /* 0x0000000400057d09 */ /* 0x000ea20008000000 */
[----:B-1----:R-:W-:-:S13]  /*ad30*/  ISETP.EQ.U32.AND P0, PT, R0, R7, PT ;  /* 0x000000070000720c */ /* 0x002fda0003f02070 */
[----:B--2---:R-:W2:Y:S01]  /*ad40*/  @P0 ATOMG.E.ADD.STRONG.GPU PT, R3, desc[UR6][R2.64], R5 ;  /* 0x00000005020309a8 */ /* 0x004ea200081ee1c6 */
[----:B------:R-:W0:Y:S02]  /*ad50*/  S2R R4, SR_LTMASK ;  /* 0x0000000000047919 */ /* 0x000e240000003900 */
[----:B0-----:R-:W-:-:S04]  /*ad60*/  LOP3.LUT R4, R4, UR4, RZ, 0xc0, !PT ;  /* 0x0000000404047c12 */ /* 0x001fc8000f8ec0ff */
[----:B------:R-:W0:Y:S01]  /*ad70*/  POPC R7, R4 ;  /* 0x0000000400077309 */ /* 0x000e220000000000 */
[----:B--2---:R-:W0:Y:S02]  /*ad80*/  SHFL.IDX PT, R0, R3, R0, 0x1f ;  /* 0x00001f0003007589 */ /* 0x004e2400000e0000 */
[----:B0-----:R-:W-:Y:S01]  /*ad90*/  IADD3 R16, R0, UR38, R7 ;  /* 0x0000002600107c10 */ /* 0x001fe2000fffe007 */
[----:B------:R-:W-:Y:S06]  /*ada0*/  BRA `(.L_x_311) ;  /* 0x0000002c00e87947 */ /* 0x000fec0003800000 */
.L_x_310:
[----:B------:R-:W1:Y:S01]  /*adb0*/  S2R R3, SR_CgaCtaId ;  /* 0x0000000000037919 */ /* 0x000e620000008800 */
[----:B0-----:R-:W-:-:S04]  /*adc0*/  MOV R0, 0x400 ;  /* 0x0000040000007802 */ /* 0x001fc80000000f00 */
[----:B-1----:R-:W-:-:S04]  /*add0*/  LEA R2, R3, R0, 0x18 ;  /* 0x0000000003027211 */ /* 0x002fc800078ec0ff */
[----:B------:R-:W-:Y:S01]  /*ade0*/  IADD3 R0, R2, 0x1c400, RZ ;  /* 0x0001c40002007810 */ /* 0x000fe20007ffe0ff */
[----:B------:R0:W-:Y:S03]  /*adf0*/  STL [R1+0x10], R2 ;  /* 0x0000100201007387 */ /* 0x0001e60000100800 */
[----:B------:R-:W-:-:S13]  /*ae00*/  LOP3.LUT P0, RZ, R0, 0x3ff, RZ, 0xc0, !PT ;  /* 0x000003ff00ff7812 */ /* 0x000fda000780c0ff */
[----:B0-----:R-:W-:Y:S05]  /*ae10*/  @!P0 BRA `(.L_x_312) ;  /* 0x0000000000408947 */ /* 0x001fea0003800000 */
[----:B------:R-:W-:Y:S01]  /*ae20*/  MOV R2, 0x0 ;  /* 0x0000000000027802 */ /* 0x000fe20000000f00 */
[----:B------:R-:W-:Y:S01]  /*ae30*/  ULDC.64 UR6, c[0x4][0x108] ;  /* 0x0100420000067ab9 */ /* 0x000fe20000000a00 */
[----:B------:R-:W-:Y:S01]  /*ae40*/  ULDC.64 UR8, c[0x4][0x110] ;  /* 0x0100440000087ab9 */ /* 0x000fe20000000a00 */
[----:B------:R-:W-:Y:S01]  /*ae50*/  ULDC.64 UR4, c[0x4][0x60] ;  /* 0x0100180000047ab9 */ /* 0x000fe20000000a00 */
[----:B------:R-:W-:Y:S01]  /*ae60*/  IMAD.U32 R4, RZ, RZ, UR6 ;  /* 0x00000006ff047e24 */ /* 0x000fe2000f8e00ff */
[----:B------:R-:W-:Y:S01]  /*ae70*/  MOV R8, 0x70 ;  /* 0x0000007000087802 */ /* 0x000fe20000000f00 */
[----:B------:R-:W0:Y:S01]  /*ae80*/  LDC.64 R2, c[0x4][R2] ;  /* 0x0100000002027b82 */ /* 0x000e220000000a00 */
[----:B------:R-:W-:Y:S02]  /*ae90*/  IMAD.U32 R5, RZ, RZ, UR7 ;  /* 0x00000007ff057e24 */ /* 0x000fe4000f8e00ff */
[----:B------:R-:W-:Y:S02]  /*aea0*/  IMAD.U32 R6, RZ, RZ, UR8 ;  /* 0x00000008ff067e24 */ /* 0x000fe4000f8e00ff */
[----:B------:R-:W-:-:S02]  /*aeb0*/  IMAD.U32 R7, RZ, RZ, UR9 ;  /* 0x00000009ff077e24 */ /* 0x000fc4000f8e00ff */
[----:B------:R-:W-:Y:S02]  /*aec0*/  IMAD.U32 R10, RZ, RZ, UR4 ;  /* 0x00000004ff0a7e24 */ /* 0x000fe4000f8e00ff */
[----:B------:R-:W-:Y:S02]  /*aed0*/  IMAD.U32 R11, RZ, RZ, UR5 ;  /* 0x00000005ff0b7e24 */ /* 0x000fe4000f8e00ff */
[----:B------:R-:W-:Y:S02]  /*aee0*/  IMAD.MOV.U32 R12, RZ, RZ, 0x1 ;  /* 0x00000001ff0c7424 */ /* 0x000fe400078e00ff */
[----:B------:R-:W-:-:S07]  /*aef0*/  IMAD.MOV.U32 R13, RZ, RZ, RZ ;  /* 0x000000ffff0d7224 */ /* 0x000fce00078e00ff */
[----:B------:R-:W-:-:S07]  /*af00*/  LEPC R20, `(.L_x_312) ;  /* 0x000000001014794e */ /* 0x000fce0000000000 */
[----:B0-----:R-:W-:Y:S05]  /*af10*/  CALL.ABS.NOINC R2 ;  /* 0x0000000002007343 */ /* 0x001fea0003c00000 */
.L_x_312:
        /* <DEDUP_REMOVED lines=8> */
[----:B------:R0:W1:Y:S01]  /*afa0*/  LDC.64 R2, c[0x4][R0] ;  /* 0x0100000000027b82 */ /* 0x0000620000000a00 */
[----:B------:R-:W-:Y:S01]  /*afb0*/  IMAD.U32 R4, RZ, RZ, UR6 ;  /* 0x00000006ff047e24 */ /* 0x000fe2000f8e00ff */
[----:B------:R-:W-:Y:S01]  /*afc0*/  MOV R7, UR9 ;  /* 0x0000000900077c02 */ /* 0x000fe20008000f00 */
        /* <DEDUP_REMOVED lines=9> */
.L_x_314:
[----:B------:R-:W-:Y:S01]  /*b060*/  MOV R2, 0x0 ;  /* 0x0000000000027802 */ /* 0x000fe20000000f00 */
[----:B------:R-:W-:Y:S01]  /*b070*/  ULDC.64 UR6, c[0x4][0x108] ;  /* 0x0100420000067ab9 */ /* 0x000fe20000000a00 */
[----:B------:R-:W-:Y:S01]  /*b080*/  ULDC.64 UR8, c[0x4][0x110] ;  /* 0x0100440000087ab9 */ /* 0x000fe20000000a00 */
[----:B------:R-:W-:Y:S01]  /*b090*/  ULDC.64 UR4, c[0x4][0x70] ;  /* 0x01001c0000047ab9 */ /* 0x000fe20000000a00 */
[----:B------:R-:W-:Y:S01]  /*b0a0*/  IMAD.U32 R4, RZ, RZ, UR6 ;  /* 0x00000006ff047e24 */ /* 0x000fe2000f8e00ff */
[----:B------:R-:W-:Y:S01]  /*b0b0*/  MOV R5, UR7 ;  /* 0x0000000700057c02 */ /* 0x000fe20008000f00 */
[----:B------:R-:W0:Y:S01]  /*b0c0*/  LDC.64 R2, c[0x4][R2] ;  /* 0x0100000002027b82 */ /* 0x000e220000000a00 */
        /* <DEDUP_REMOVED lines=8> */
[----:B0-----:R-:W-:Y:S05]  /*b150*/  CALL.ABS.NOINC R2 ;  /* 0x0000000002007343 */ /* 0x001fea0003c00000 */
.L_x_313:
[----:B------:R-:W2:Y:S01]  /*b160*/  LDL.LU R2, [R1+0x1c] ;  /* 0x00001c0001027983 */ /* 0x000ea20000300800 */
[----:B------:R-:W-:-:S03]  /*b170*/  ULDC.64 UR4, c[0x0][0x9f8] ;  /* 0x00027e0000047ab9 */ /* 0x000fc60000000a00 */
[----:B------:R-:W3:Y:S04]  /*b180*/  LDL.LU R0, [R1+0x20] ;  /* 0x0000200001007983 */ /* 0x000ee80000300800 */
[----:B------:R-:W4:Y:S04]  /*b190*/  LDL.LU R4, [R1+0x2c] ;  /* 0x00002c0001047983 */ /* 0x000f280000300800 */
[----:B------:R-:W4:Y:S01]  /*b1a0*/  LDL.LU R8, [R1+0x14] ;  /* 0x0000140001087983 */ /* 0x000f220000300800 */
[----:B------:R-:W-:Y:S01]  /*b1b0*/  ISETP.NE.U32.AND P0, PT, RZ, UR4, PT ;  /* 0x00000004ff007c0c */ /* 0x000fe2000bf05070 */
[----:B------:R-:W-:-:S03]  /*b1c0*/  ULDC.64 UR6, c[0x0][0x208] ;  /* 0x0000820000067ab9 */ /* 0x000fc60000000a00 */
[----:B------:R-:W-:Y:S01]  /*b1d0*/  ISETP.NE.AND.EX P0, PT, RZ, UR5, PT, P0 ;  /* 0x00000005ff007c0c */ /* 0x000fe2000bf05300 */
[----:B------:R-:W0:Y:S02]  /*b1e0*/  S2R R9, SR_TID.X ;  /* 0x0000000000097919 */ /* 0x000e240000002100 */
[----:B0-----:R-:W-:-:S04]  /*b1f0*/  LOP3.LUT R9, R9, 0x1f, RZ, 0xc0, !PT ;  /* 0x0000001f09097812 */ /* 0x001fc800078ec0ff */
[----:B------:R-:W-:-:S13]  /*b200*/  ISETP.NE.AND P6, PT, R9, RZ, PT ;  /* 0x000000ff0900720c */ /* 0x000fda0003fc5270 */
[----:B------:R-:W-:-:S05]  /*b210*/  VOTEU.ALL UP1, P6 ;  /* 0x00000000003f7886 */ /* 0x000fca0003020000 */
[----:B------:R-:W-:-:S04]  /*b220*/  @!UP1 UIADD3 UR8, UP0, UR36, 0x270, URZ ;  /* 0x0000027024089890 */ /* 0x000fc8000ff1e03f */
[----:B------:R-:W-:-:S03]  /*b230*/  @!UP1 UIADD3.X UR9, URZ, UR37, URZ, UP0, !UPT ;  /* 0x000000253f099290 */ /* 0x000fc600087fe43f */
[----:B------:R-:W-:Y:S01]  /*b240*/  VOTEU.ALL UP0, P6 ;  /* 0x00000000003f7886 */ /* 0x000fe20003000000 */
[----:B--2---:R-:W-:-:S04]  /*b250*/  @P0 IADD3 R2, P1, R2, UR4, RZ ;  /* 0x0000000402020c10 */ /* 0x004fc8000ff3e0ff */
[----:B---3--:R-:W-:Y:S01]  /*b260*/  @P0 IADD3.X R3, R0, UR5, RZ, P1, !PT ;  /* 0x0000000500030c10 */ /* 0x008fe20008ffe4ff */
[----:B------:R-:W-:Y:S01]  /*b270*/  ULDC.64 UR4, c[0x0][0xa00] ;  /* 0x0002800000047ab9 */ /* 0x000fe20000000a00 */
[----:B----4-:R-:W-:Y:S02]  /*b280*/  IMAD R17, R17, 0x80, R4 ;  /* 0x0000008011117824 */ /* 0x010fe400078e0204 */
[----:B------:R-:W0:Y:S01]  /*b290*/  LDC R4, c[0x0][0x428] ;  /* 0x00010a00ff047b82 */ /* 0x000e220000000800 */
[----:B------:R-:W-:-:S06]  /*b2a0*/  IMAD.MOV.U32 R0, RZ, RZ, R8 ;  /* 0x000000ffff007224 */ /* 0x000fcc00078e0008 */
[----:B------:R1:W5:Y:S01]  /*b2b0*/  @P0 LDG.E R0, desc[UR6][R2.64] ;  /* 0x0000000602000981 */ /* 0x000362000c1e1900 */
[----:B------:R-:W-:Y:S02]  /*b2c0*/  PLOP3.LUT P1, PT, P6, PT, PT, 0x8, 0x0 ;  /* 0x000000000000781c */ /* 0x000fe4000372e170 */
[----:B0-----:R-:W-:Y:S01]  /*b2d0*/  ISETP.NE.AND P0, PT, R4, 0x1, PT ;  /* 0x000000010400780c */ /* 0x001fe20003f05270 */
[----:B------:R-:W-:-:S12]  /*b2e0*/  IMAD.MOV.U32 R4, RZ, RZ, R18 ;  /* 0x000000ffff047224 */ /* 0x000fd800078e0012 */
[----:B------:R-:W0:Y:S08]  /*b2f0*/  @P0 LDC R7, c[0x0][0x42c] ;  /* 0x00010b00ff070b82 */ /* 0x000e300000000800 */
[----:B------:R-:W2:Y:S01]  /*b300*/  @P0 LDC R5, c[0x0][0x430] ;  /* 0x00010c00ff050b82 */ /* 0x000ea20000000800 */
[----:B0-----:R-:W-:-:S05]  /*b310*/  @P0 IMAD.HI.U32 R6, R18, R7, RZ ;  /* 0x0000000712060227 */ /* 0x001fca00078e00ff */
[----:B--2---:R-:W-:Y:S02]  /*b320*/  @P0 SHF.R.U32.HI R4, RZ, R5, R6 ;  /* 0x00000005ff040219 */ /* 0x004fe40000011606 */
[----:B------:R-:W-:-:S04]  /*b330*/  ISETP.NE.U32.AND P0, PT, RZ, UR4, PT ;  /* 0x00000004ff007c0c */ /* 0x000fc8000bf05070 */
[----:B------:R-:W-:-:S04]  /*b340*/  ISETP.NE.AND.EX P0, PT, RZ, UR5, PT, P0 ;  /* 0x00000005ff007c0c */ /* 0x000fc8000bf05300 */
[----:B-1----:R-:W-:-:S09]  /*b350*/  SEL R6, R8, RZ, !P0 ;  /* 0x000000ff08067207 */ /* 0x002fd20004000000 */
.L_x_315:
[----:B------:R-:W-:Y:S02]  /*b360*/  PLOP3.LUT P0, PT, P0, P1, PT, 0xa2, 0x0 ;  /* 0x000000000000781c */ /* 0x000fe40000703472 */
[----:B------:R-:W-:Y:S01]  /*b370*/  @P1 R2UR P0, UR7, R6 ;  /* 0x00000000060712ca */ /* 0x000fe20000000000 */
[----:B------:R-:W-:-:S07]  /*b380*/  UMOV UR4, URZ ;  /* 0x0000003f00047c82 */ /* 0x000fce0008000000 */
[----:B------:R-:W-:Y:S02]  /*b390*/  PLOP3.LUT P0, PT, P0, P1, PT, 0xa2, 0x0 ;  /* 0x000000000000781c */ /* 0x000fe40000703472 */
[----:B------:R-:W-:-:S08]  /*b3a0*/  @P1 R2UR.OR P0, UR6, R18 ;  /* 0x00000000120612ca */ /* 0x000fd00000100000 */
[----:B------:R-:W-:Y:S02]  /*b3b0*/  PLOP3.LUT P0, PT, P0, P1, PT, 0xa2, 0x0 ;  /* 0x000000000000781c */ /* 0x000fe40000703472 */
[----:B------:R-:W-:-:S08]  /*b3c0*/  @P1 R2UR.OR P0, UR5, R17 ;  /* 0x00000000110512ca */ /* 0x000fd00000100000 */
[----:B------:R-:W-:-:S05]  /*b3d0*/  @P1 PLOP3.LUT P1, PT, P0, PT, PT, 0x80, 0x0 ;  /* 0x000000000000181c */ /* 0x000fca000072f070 */
[----:B------:R0:W-:Y:S08]  /*b3e0*/  @!UP0 UTMAPF.L2.4D [UR4], [UR8] ;  /* 0x00000004080085b8 */ /* 0x0001f00008018000 */
[----:B0-----:R-:W-:Y:S05]  /*b3f0*/  @P1 BRA.U.ANY `(.L_x_315) ;  /* 0xfffffffd00d81947 */ /* 0x001fea000393ffff */
[----:B------:R-:W0:Y:S01]  /*b400*/  S2R R2, SR_TID.X ;  /* 0x0000000000027919 */ /* 0x000e220000002100 */
[----:B------:R-:W-:Y:S01]  /*b410*/  UMOV UR4, 0x40 ;  /* 0x0000004000047882 */ /* 0x000fe20000000000 */
[----:B0-----:R-:W-:-:S04]  /*b420*/  LOP3.LUT R2, R2, 0x1f, RZ, 0xc0, !PT ;  /* 0x0000001f02027812 */ /* 0x001fc800078ec0ff */
[----:B------:R-:W-:-:S04]  /*b430*/  ISETP.NE.AND P2, PT, R2, RZ, PT ;  /* 0x000000ff0200720c */ /* 0x000fc80003f45270 */
[----:B------:R-:W-:-:S09]  /*b440*/  PLOP3.LUT P1, PT, P2, PT, PT, 0x8, 0x0 ;  /* 0x000000000000781c */ /* 0x000fd2000172e170 */
[----:B------:R-:W-:-:S05]  /*b450*/  VOTEU.ALL UP0, P2 ;  /* 0x00000000003f7886 */ /* 0x000fca0001000000 */
.L_x_316:
[----:B------:R-:W-:Y:S02]  /*b460*/  PLOP3.LUT P0, PT, P0, P1, PT, 0xa2, 0x0 ;  /* 0x000000000000781c */ /* 0x000fe40000703472 */
[----:B------:R-:W-:-:S08]  /*b470*/  @P1 R2UR P0, UR7, R6 ;  /* 0x00000000060712ca */ /* 0x000fd00000000000 */
        /* <DEDUP_REMOVED lines=13> */
.L_x_317:
        /* <DEDUP_REMOVED lines=9> */
[----:B------:R-:W0:Y:S01]  /*b5e0*/  LDC.64 R2, c[0x0][0x3f8] ;  /* 0x0000fe00ff027b82 */ /* 0x000e220000000a00 */
[----:B------:R-:W-:Y:S02]  /*b5f0*/  ULDC.64 UR4, c[0x0][0xa08] ;  /* 0x0002820000047ab9 */ /* 0x000fe40000000a00 */
[----:B0-----:R-:W-:Y:S01]  /*b600*/  LOP3.LUT P0, RZ, R2, UR4, RZ, 0xfc, !PT ;  /* 0x0000000402ff7c12 */ /* 0x001fe2000f80fcff */
[----:B------:R-:W-:-:S03]  /*b610*/  UMOV UR4, 0xffffffff ;  /* 0xffffffff00047882 */ /* 0x000fc60000000000 */
[----:B------:R-:W-:-:S04]  /*b620*/  LOP3.LUT P0, RZ, R3, UR5, RZ, 0xfc, P0 ;  /* 0x0000000503ff7c12 */ /* 0x000fc8000800fcff */
[----:B-----5:R-:W-:Y:S01]  /*b630*/  SEL R5, R0, RZ, !P0 ;  /* 0x000000ff00057207 */ /* 0x020fe20004000000 */
[----:B------:R-:W-:Y:S08]  /*b640*/  BRA.DIV UR4, `(.L_x_318) ;  /* 0x0000003604a47947 */ /* 0x000ff0000b800000 */
.L_x_388:
[----:B------:R-:W2:Y:S01]  /*b650*/  LDL R7, [R1+0x18] ;  /* 0x0000180001077983 */ /* 0x000ea20000100800 */
[----:B------:R-:W-:Y:S01]  /*b660*/  UMOV UR4, 0xffffffff ;  /* 0xffffffff00047882 */ /* 0x000fe20000000000 */
[----:B------:R-:W-:Y:S01]  /*b670*/  SHF.R.S32.HI R12, RZ, 0x1f, R0 ;  /* 0x0000001fff0c7819 */ /* 0x000fe20000011400 */
[----:B--2---:R-:W-:Y:S01]  /*b680*/  VIADD R7, R7, 0xffffffff ;  /* 0xffffffff07077836 */ /* 0x004fe20000000000 */
[----:B------:R-:W-:Y:S06]  /*b690*/  BRA.DIV UR4, `(.L_x_319) ;  /* 0x0000003604c47947 */ /* 0x000fec000b800000 */
[----:B------:R-:W-:-:S13]  /*b6a0*/  ELECT P6, URZ, PT ;  /* 0x00000000003f782f */ /* 0x000fda00038c0000 */
.L_x_391:
[----:B------:R-:W-:Y:S05]  /*b6b0*/  @!P6 BRA `(.L_x_320) ;  /* 0x000000040038e947 */ /* 0x000fea0003800000 */
[----:B------:R0:W-:Y:S01]  /*b6c0*/  STL [R1+0xc], R7 ;  /* 0x00000c0701007387 */ /* 0x0001e20000100800 */
[----:B------:R-:W-:-:S04]  /*b6d0*/  ISETP.NE.U32.AND P0, PT, R2, RZ, PT ;  /* 0x000000ff0200720c */ /* 0x000fc80003f05070 */
[----:B------:R-:W-:-:S13]  /*b6e0*/  ISETP.NE.AND.EX P0, PT, R3, RZ, PT, P0 ;  /* 0x000000ff0300720c */ /* 0x000fda0003f05300 */
[----:B0-----:R-:W-:Y:S05]  /*b6f0*/  @!P0 BRA `(.L_x_321) ;  /* 0x0000000000508947 */ /* 0x001fea0003800000 */
[----:B------:R-:W0:Y:S01]  /*b700*/  LDC R10, c[0x0][0x41c] ;  /* 0x00010700ff0a7b82 */ /* 0x000e220000000800 */
[----:B------:R-:W-:Y:S01]  /*b710*/  IMAD.MOV.U32 R5, RZ, RZ, R7 ;  /* 0x000000ffff057224 */ /* 0x000fe200078e0007 */
[----:B------:R-:W-:Y:S01]  /*b720*/  ULDC.64 UR4, c[0x0][0x408] ;  /* 0x0001020000047ab9 */ /* 0x000fe20000000a00 */
[----:B------:R-:W-:Y:S01]  /*b730*/  ULDC.64 UR6, c[0x0][0x208] ;  /* 0x0000820000067ab9 */ /* 0x000fe20000000a00 */
[----:B0-----:R-:W-:-:S13]  /*b740*/  ISETP.NE.AND P0, PT, R10, 0x1, PT ;  /* 0x000000010a00780c */ /* 0x001fda0003f05270 */
[----:B------:R-:W0:Y:S02]  /*b750*/  @P0 LDC.64 R8, c[0x0][0x420] ;  /* 0x00010800ff080b82 */ /* 0x000e240000000a00 */
[----:B0-----:R-:W-:-:S05]  /*b760*/  @P0 IMAD.HI.U32 R8, R7, R8, RZ ;  /* 0x0000000807080227 */ /* 0x001fca00078e00ff */
[----:B------:R-:W-:-:S05]  /*b770*/  @P0 SHF.R.U32.HI R5, RZ, R9, R8 ;  /* 0x00000009ff050219 */ /* 0x000fca0000011608 */
[----:B------:R-:W-:-:S04]  /*b780*/  IMAD.MOV R8, RZ, RZ, -R5 ;  /* 0x000000ffff087224 */ /* 0x000fc800078e0a05 */
[----:B------:R-:W-:Y:S02]  /*b790*/  IMAD R9, R10, R8, R7 ;  /* 0x000000080a097224 */ /* 0x000fe400078e0207 */
[----:B------:R-:W-:-:S03]  /*b7a0*/  IMAD R8, R12, UR4, RZ ;  /* 0x000000040c087c24 */ /* 0x000fc6000f8e02ff */
[----:B------:R0:W-:Y:S01]  /*b7b0*/  STL [R1+0xc], R9 ;  /* 0x00000c0901007387 */ /* 0x0001e20000100800 */
[----:B------:R-:W-:Y:S01]  /*b7c0*/  IMAD R10, R0, UR5, R8 ;  /* 0x00000005000a7c24 */ /* 0x000fe2000f8e0208 */
[----:B------:R-:W-:Y:S02]  /*b7d0*/  MOV R8, R5 ;  /* 0x0000000500087202 */ /* 0x000fe40000000f00 */
[----:B0-----:R-:W-:-:S03]  /*b7e0*/  SHF.R.S32.HI R9, RZ, 0x1f, R5 ;  /* 0x0000001fff097819 */ /* 0x001fc60000011405 */
[----:B------:R-:W-:-:S04]  /*b7f0*/  IMAD.WIDE.U32 R8, R0, UR4, R8 ;  /* 0x0000000400087c25 */ /* 0x000fc8000f8e0008 */
[----:B------:R-:W-:Y:S01]  /*b800*/  IMAD.IADD R5, R9, 0x1, R10 ;  /* 0x0000000109057824 */ /* 0x000fe200078e020a */
[----:B------:R-:W-:-:S04]  /*b810*/  LEA R10, P0, R8, R2, 0x2 ;  /* 0x00000002080a7211 */ /* 0x000fc800078010ff */
[----:B------:R-:W-:-:S05]  /*b820*/  LEA.HI.X R11, R8, R3, R5, 0x2, P0 ;  /* 0x00000003080b7211 */ /* 0x000fca00000f1405 */
[----:B------:R0:W5:Y:S04]  /*b830*/  LDG.E R5, desc[UR6][R10.64] ;  /* 0x000000060a057981 */ /* 0x000168000c1e1900 */
.L_x_321:
[----:B------:R-:W2:Y:S01]  /*b840*/  LDL R8, [R1] ;  /* 0x0000000001087983 */ /* 0x000ea20000100800 */
[----:B0-----:R-:W-:-:S03]  /*b850*/  MOV R10, 0x400 ;  /* 0x00000400000a7802 */ /* 0x001fc60000000f00 */
[----:B------:R-:W3:Y:S01]  /*b860*/  LDL R9, [R1+0x8] ;  /* 0x0000080001097983 */ /* 0x000ee20000100800 */
[----:B------:R-:W0:Y:S02]  /*b870*/  S2R R11, SR_CgaCtaId ;  /* 0x00000000000b7919 */ /* 0x000e240000008800 */
[----:B0-----:R-:W-:-:S05]  /*b880*/  LEA R10, R11, R10, 0x18 ;  /* 0x0000000a0b0a7211 */ /* 0x001fca00078ec0ff */
[----:B--2---:R-:W-:Y:S01]  /*b890*/  IMAD R8, R8, 0x8, R10 ;  /* 0x0000000808087824 */ /* 0x004fe200078e020a */
[----:B---3--:R-:W-:-:S04]  /*b8a0*/  SHF.L.U32 R9, R9, 0x1f, RZ ;  /* 0x0000001f09097819 */ /* 0x008fc800000006ff */
[----:B------:R-:W0:Y:S02]  /*b8b0*/  SYNCS.PHASECHK.TRANS64.TRYWAIT P0, [R8+URZ+0x34840], R9 ;  /* 0x03484009080075a7 */ /* 0x000e24000800017f */
[----:B0-----:R-:W-:Y:S05]  /*b8c0*/  @!P0 BRA `(.L_x_322) ;  /* 0x0000003400588947 */ /* 0x001fea0003800000 */
.L_x_392:
[----:B------:R-:W1:Y:S02]  /*b8d0*/  S2R R10, SR_TID.X ;  /* 0x00000000000a7919 */ /* 0x000e640000002100 */
[----:B-1----:R-:W-:-:S04]  /*b8e0*/  LOP3.LUT R10, R10, 0x7f, RZ, 0xc0, !PT ;  /* 0x0000007f0a0a7812 */ /* 0x002fc800078ec0ff */
[----:B------:R-:W-:-:S13]  /*b8f0*/  ISETP.NE.AND P0, PT, R10, RZ, PT ;  /* 0x000000ff0a00720c */ /* 0x000fda0003f05270 */
[----:B------:R-:W-:Y:S05]  /*b900*/  @P0 BRA `(.L_x_323) ;  /* 0x00000000001c0947 */ /* 0x000fea0003800000 */
[----:B------:R-:W1:Y:S01]  /*b910*/  S2R R10, SR_TID.X ;  /* 0x00000000000a7919 */ /* 0x000e620000002100 */
[----:B0-----:R-:W-:-:S04]  /*b920*/  IMAD.MOV.U32 R9, RZ, RZ, 0xc000 ;  /* 0x0000c000ff097424 */ /* 0x001fc800078e00ff */
[----:B------:R2:W-:Y:S01]  /*b930*/  SYNCS.ARRIVE.TRANS64 RZ, [R8+URZ+0x34830], R9 ;  /* 0x0348300908ff79a7 */ /* 0x0005e2000800003f */
[----:B-1----:R-:W-:-:S04]  /*b940*/  LOP3.LUT R10, R10, 0x1f, RZ, 0xc0, !PT ;  /* 0x0000001f0a0a7812 */ /* 0x002fc800078ec0ff */
[----:B------:R-:W-:-:S13]  /*b950*/  ISETP.NE.AND P1, PT, R10, RZ, PT ;  /* 0x000000ff0a00720c */ /* 0x000fda0003f25270 */
[----:B--2---:R-:W-:Y:S05]  /*b960*/  @!P1 BRA `(.L_x_323) ;  /* 0x0000000000049947 */ /* 0x004fea0003800000 */
[----:B------:R-:W-:Y:S01]  /*b970*/  BPT.TRAP 0x1 ;  /* 0x000000040000795c */ /* 0x000fe20000300000 */
.L_x_323:
[----:B------:R-:W2:Y:S01]  /*b980*/  LDL R11, [R1] ;  /* 0x00000000010b7983 */ /* 0x000ea20000100800 */
[----:B------:R-:W-:-:S03]  /*b990*/  MOV R13, 0x400 ;  /* 0x00000400000d7802 */ /* 0x000fc60000000f00 */
[----:B------:R-:W3:Y:S04]  /*b9a0*/  LDL R10, [R1+0xc] ;  /* 0x00000c00010a7983 */ /* 0x000ee80000100800 */
[----:B0-----:R-:W4:Y:S01]  /*b9b0*/  LDL R9, [R1+0x4] ;  /* 0x0000040001097983 */ /* 0x001f220000100800 */
[----:B------:R-:W0:Y:S01]  /*b9c0*/  S2R R14, SR_CgaCtaId ;  /* 0x00000000000e7919 */ /* 0x000e220000008800 */
[----:B------:R-:W-:Y:S01]  /*b9d0*/  R2UR UR9, R8 ;  /* 0x00000000080972ca */ /* 0x000fe200000e0000 */
[----:B------:R-:W-:Y:S01]  /*b9e0*/  UIADD3 UR4, UP0, UR36, 0x370, URZ ;  /* 0x0000037024047890 */ /* 0x000fe2000ff1e03f */
[----:B------:R-:W-:Y:S02]  /*b9f0*/  R2UR UR12, R4 ;  /* 0x00000000040c72ca */ /* 0x000fe400000e0000 */
[----:B-----5:R-:W-:-:S02]  /*ba00*/  R2UR UR13, R5 ;  /* 0x00000000050d72ca */ /* 0x020fc400000e0000 */
[----:B0-----:R-:W-:-:S07]  /*ba10*/  LEA R13, R14, R13, 0x18 ;  /* 0x0000000d0e0d7211 */ /* 0x001fce00078ec0ff */
[----:B------:R-:W-:Y:S01]  /*ba20*/  UIADD3 UR9, UR9, 0x34830, URZ ;  /* 0x0003483009097890 */ /* 0x000fe2000fffe03f */
[----:B------:R-:W-:Y:S01]  /*ba30*/  UMOV UR10, URZ ;  /* 0x0000003f000a7c82 */ /* 0x000fe20008000000 */
[----:B------:R-:W-:Y:S01]  /*ba40*/  UMOV UR6, 0x0 ;  /* 0x0000000000067882 */ /* 0x000fe20000000000 */
[----:B------:R-:W-:Y:S01]  /*ba50*/  UMOV UR7, 0x14f00000 ;  /* 0x14f0000000077882 */ /* 0x000fe20000000000 */
[----:B------:R-:W-:Y:S01]  /*ba60*/  UMOV UR16, 0x40 ;  /* 0x0000004000107882 */ /* 0x000fe20000000000 */
[----:B--2---:R-:W-:Y:S01]  /*ba70*/  IMAD R8, R11, 0xc000, R13 ;  /* 0x0000c0000b087824 */ /* 0x004fe200078e020d */
[----:B---3--:R-:W-:-:S04]  /*ba80*/  R2UR UR11, R10 ;  /* 0x000000000a0b72ca */ /* 0x008fc800000e0000 */
[----:B------:R-:W-:Y:S02]  /*ba90*/  R2UR UR8, R8 ;  /* 0x00000000080872ca */ /* 0x000fe400000e0000 */
[----:B----4-:R-:W-:-:S11]  /*baa0*/  R2UR UR5, R9 ;  /* 0x00000000090572ca */ /* 0x010fd600000e0000 */
[----:B------:R-:W-:Y:S02]  /*bab0*/  UIADD3 UR14, UR8, 0x1c400, URZ ;  /* 0x0001c400080e7890 */ /* 0x000fe4000fffe03f */
[----:B------:R-:W-:Y:S02]  /*bac0*/  ULEA UR11, UR11, UR5, 0x7 ;  /* 0x000000050b0b7291 */ /* 0x000fe4000f8e383f */
[----:B------:R-:W-:Y:S02]  /*bad0*/  UIADD3.X UR5, URZ, UR37, URZ, UP0, !UPT ;  /* 0x000000253f057290 */ /* 0x000fe400087fe43f */
[----:B------:R-:W-:Y:S02]  /*bae0*/  UIADD3 UR15, UR8, 0x20400, URZ ;  /* 0x00020400080f7890 */ /* 0x000fe4000fffe03f */
[----:B------:R-:W-:-:S03]  /*baf0*/  UIADD3 UR17, UR8, 0x24400, URZ ;  /* 0x0002440008117890 */ /* 0x000fc6000fffe03f */
[----:B------:R-:W-:Y:S02]  /*bb00*/  UMOV UR8, UR14 ;  /* 0x0000000e00087c82 */ /* 0x000fe40008000000 */
[----:B------:R0:W-:Y:S01]  /*bb10*/  UTMALDG.4D [UR8], [UR4], desc[UR6] ;  /* 0x00000608040075b4 */ /* 0x0001e20008019000 */
[----:B------:R-:W-:Y:S01]  /*bb20*/  UMOV UR14, 0x80 ;  /* 0x00000080000e7882 */ /* 0x000fe20000000000 */
[----:B0-----:R-:W-:Y:S01]  /*bb30*/  UMOV UR8, UR15 ;  /* 0x0000000f00087c82 */ /* 0x001fe20008000000 */
[----:B------:R-:W-:Y:S02]  /*bb40*/  UMOV UR10, UR16 ;  /* 0x00000010000a7c82 */ /* 0x000fe40008000000 */
[----:B------:R0:W-:Y:S02]  /*bb50*/  UTMALDG.4D [UR8], [UR4], desc[UR6] ;  /* 0x00000608040075b4 */ /* 0x0001e40008019000 */
[----:B0-----:R-:W-:Y:S01]  /*bb60*/  UMOV UR8, UR17 ;  /* 0x0000001100087c82 */ /* 0x001fe20008000000 */
[----:B------:R-:W-:-:S02]  /*bb70*/  UMOV UR10, UR14 ;  /* 0x0000000e000a7c82 */ /* 0x000fc40008000000 */
[----:B------:R0:W-:Y:S02]  /*bb80*/  UTMALDG.4D [UR8], [UR4], desc[UR6] ;  /* 0x00000608040075b4 */ /* 0x0001e40008019000 */
[----:B0-----:R-:W-:Y:S01]  /*bb90*/  NOP ;  /* 0x0000000000007918 */ /* 0x001fe20000000000 */
.L_x_320:
[----:B------:R-:W2:Y:S01]  /*bba0*/  LDL.LU R11, [R1+0x28] ;  /* 0x00002800010b7983 */ /* 0x000ea20000300800 */
[----:B------:R-:W-:Y:S01]  /*bbb0*/  MOV R9, 0x400 ;  /* 0x0000040000097802 */ /* 0x000fe20000000f00 */
[----:B------:R-:W-:Y:S05]  /*bbc0*/  WARPSYNC.ALL ;  /* 0x0000000000007948 */ /* 0x000fea0003800000 */
[----:B------:R-:W0:Y:S01]  /*bbd0*/  S2R R10, SR_CgaCtaId ;  /* 0x00000000000a7919 */ /* 0x000e220000008800 */
[----:B------:R-:W-:-:S13]  /*bbe0*/  ELECT P0, URZ, PT ;  /* 0x00000000003f782f */ /* 0x000fda0003800000 */
[----:B------:R-:W-:Y:S01]  /*bbf0*/  @P0 R2UR UR13, R6 ;  /* 0x00000000060d02ca */ /* 0x000fe200000e0000 */
[----:B------:R-:W-:Y:S01]  /*bc00*/  UIADD3 UR4, UP0, UR36, 0x270, URZ ;  /* 0x0000027024047890 */ /* 0x000fe2000ff1e03f */
[----:B------:R-:W-:Y:S01]  /*bc10*/  @P0 R2UR UR12, R18 ;  /* 0x00000000120c02ca */ /* 0x000fe200000e0000 */
[----:B------:R-:W-:Y:S01]  /*bc20*/  UMOV UR6, 0x0 ;  /* 0x0000000000067882 */ /* 0x000fe20000000000 */
[C---:B------:R-:W-:Y:S01]  /*bc30*/  @P0 R2UR UR11, R17.reuse ;  /* 0x00000000110b02ca */ /* 0x040fe200000e0000 */
[----:B------:R-:W-:Y:S01]  /*bc40*/  UIADD3.X UR5, URZ, UR37, URZ, UP0, !UPT ;  /* 0x000000253f057290 */ /* 0x000fe200087fe43f */
[----:B------:R-:W-:Y:S01]  /*bc50*/  @P0 R2UR UR21, R6 ;  /* 0x00000000061502ca */ /* 0x000fe200000e0000 */
[----:B------:R-:W-:Y:S01]  /*bc60*/  UMOV UR7, 0x12f00000 ;  /* 0x12f0000000077882 */ /* 0x000fe20000000000 */
[----:B------:R-:W-:Y:S01]  /*bc70*/  UMOV UR10, URZ ;  /* 0x0000003f000a7c82 */ /* 0x000fe20008000000 */
[----:B------:R-:W-:Y:S01]  /*bc80*/  @P0 R2UR UR20, R18 ;  /* 0x00000000121402ca */ /* 0x000fe200000e0000 */
[----:B------:R-:W-:Y:S01]  /*bc90*/  UMOV UR14, 0x0 ;  /* 0x00000000000e7882 */ /* 0x000fe20000000000 */
[----:B------:R-:W-:Y:S01]  /*bca0*/  @P0 R2UR UR19, R17 ;  /* 0x00000000111302ca */ /* 0x000fe200000e0000 */
[----:B------:R-:W-:Y:S01]  /*bcb0*/  @P0 IMAD.MOV.U32 R8, RZ, RZ, 0xc000 ;  /* 0x0000c000ff080424 */ /* 0x000fe200078e00ff */
[----:B------:R-:W-:Y:S01]  /*bcc0*/  UMOV UR15, 0x12f00000 ;  /* 0x12f00000000f7882 */ /* 0x000fe20000000000 */
[----:B------:R-:W-:Y:S01]  /*bcd0*/  UMOV UR18, 0x40 ;  /* 0x0000004000127882 */ /* 0x000fe20000000000 */
[----:B------:R-:W-:Y:S01]  /*bce0*/  UMOV UR22, 0x0 ;  /* 0x0000000000167882 */ /* 0x000fe20000000000 */
[----:B------:R-:W-:Y:S01]  /*bcf0*/  UMOV UR23, 0x12f00000 ;  /* 0x12f0000000177882 */ /* 0x000fe20000000000 */
[----:B------:R-:W-:Y:S01]  /*bd00*/  BSSY B0, `(.L_x_324) ;  /* 0x0000019000007945 */ /* 0x000fe20003800000 */
[----:B0-----:R-:W-:Y:S01]  /*bd10*/  LEA R9, R10, R9, 0x18 ;  /* 0x000000090a097211 */ /* 0x001fe200078ec0ff */
[----:B------:R-:W-:Y:S03]  /*bd20*/  BAR.SYNC.DEFER_BLOCKING 0x8, 0x120 ;  /* 0x0204800000007b1d */ /* 0x000fe60000010000 */
[----:B------:R-:W-:-:S13]  /*bd30*/  R2UR UR24, R9 ;  /* 0x00000000091872ca */ /* 0x000fda00000e0000 */
[----:B------:R-:W-:Y:S02]  /*bd40*/  UIADD3 UR8, UR24, 0x10400, URZ ;  /* 0x0001040018087890 */ /* 0x000fe4000fffe03f */
[----:B------:R-:W-:Y:S02]  /*bd50*/  UIADD3 UR9, UR24, 0x34800, URZ ;  /* 0x0003480018097890 */ /* 0x000fe4000fffe03f */
[----:B------:R-:W-:Y:S01]  /*bd60*/  UIADD3 UR16, UR24, 0x14400, URZ ;  /* 0x0001440018107890 */ /* 0x000fe2000fffe03f */
[----:B------:R0:W-:Y:S04]  /*bd70*/  @P0 SYNCS.ARRIVE.TRANS64 RZ, [R9+URZ+0x34800], R8 ;  /* 0x0348000809ff09a7 */ /* 0x0001e8000800003f */
[----:B------:R-:W-:Y:S02]  /*bd80*/  UMOV UR17, UR9 ;  /* 0x0000000900117c82 */ /* 0x000fe40008000000 */
[----:B------:R1:W-:Y:S02]  /*bd90*/  UTMALDG.4D [UR8], [UR4], desc[UR6] ;  /* 0x00000608040075b4 */ /* 0x0003e40008019000 */
[----:B------:R0:W-:Y:S01]  /*bda0*/  UTMALDG.4D [UR16], [UR4], desc[UR14] ;  /* 0x00000e10040075b4 */ /* 0x0001e20008019000 */
[----:B-1----:R-:W-:Y:S01]  /*bdb0*/  @P0 R2UR UR13, R6 ;  /* 0x00000000060d02ca */ /* 0x002fe200000e0000 */
[----:B------:R-:W-:Y:S01]  /*bdc0*/  UIADD3 UR8, UR24, 0x18400, URZ ;  /* 0x0001840018087890 */ /* 0x000fe2000fffe03f */
[----:B------:R-:W-:Y:S01]  /*bdd0*/  @P0 R2UR UR12, R18 ;  /* 0x00000000120c02ca */ /* 0x000fe200000e0000 */
[----:B------:R-:W-:Y:S01]  /*bde0*/  UMOV UR10, 0x80 ;  /* 0x00000080000a7882 */ /* 0x000fe20000000000 */
[----:B------:R-:W-:-:S13]  /*bdf0*/  @P0 R2UR UR11, R17 ;  /* 0x00000000110b02ca */ /* 0x000fda00000e0000 */
[----:B------:R0:W-:Y:S01]  /*be00*/  UTMALDG.4D [UR8], [UR4], desc[UR22] ;  /* 0x00001608040075b4 */ /* 0x0001e20008019000 */
[----:B--2---:R-:W-:-:S05]  /*be10*/  VIADD R11, R11, 0x1 ;  /* 0x000000010b0b7836 */ /* 0x004fca0000000000 */
[----:B------:R-:W-:Y:S01]  /*be20*/  LEA.HI R6, R11, R11, RZ, 0x1 ;  /* 0x0000000b0b067211 */ /* 0x000fe200078f08ff */
[----:B------:R0:W-:Y:S03]  /*be30*/  STL [R1+0x28], R11 ;  /* 0x0000280b01007387 */ /* 0x0001e60000100800 */
[----:B------:R-:W-:-:S05]  /*be40*/  LOP3.LUT R6, R6, 0xfffffffe, RZ, 0xc0, !PT ;  /* 0xfffffffe06067812 */ /* 0x000fca00078ec0ff */
[----:B------:R-:W-:-:S05]  /*be50*/  IMAD.IADD R6, R11, 0x1, -R6 ;  /* 0x000000010b067824 */ /* 0x000fca00078e0a06 */
[----:B------:R-:W-:-:S04]  /*be60*/  SHF.L.U32 R6, R6, 0x1f, RZ ;  /* 0x0000001f06067819 */ /* 0x000fc800000006ff */
[----:B------:R-:W1:Y:S02]  /*be70*/  SYNCS.PHASECHK.TRANS64.TRYWAIT P0, [R9+URZ+0x34820], R6 ;  /* 0x03482006090075a7 */ /* 0x000e64000800017f */
[----:B01----:R-:W-:Y:S05]  /*be80*/  @!P0 BRA `(.L_x_325) ;  /* 0x0000002c00fc8947 */ /* 0x003fea0003800000 */
.L_x_393:
[----:B------:R-:W-:Y:S05]  /*be90*/  BSYNC B0 ;  /* 0x0000000000007941 */ /* 0x000fea0003800000 */
.L_x_324:
[----:B0-----:R-:W2:Y:S01]  /*bea0*/  LDL.LU R8, [R1+0x24] ;  /* 0x0000240001087983 */ /* 0x001ea20000300800 */
[----:B------:R-:W-:Y:S01]  /*beb0*/  BSSY B0, `(.L_x_326) ;  /* 0x000019a000007945 */ /* 0x000fe20003800000 */
[----:B--2---:R-:W-:-:S13]  /*bec0*/  ISETP.GE.AND P0, PT, R8, 0x81, PT ;  /* 0x000000810800780c */ /* 0x004fda0003f06270 */
[----:B------:R-:W-:Y:S05]  /*bed0*/  @!P0 BRA `(.L_x_327) ;  /* 0x00000018005c8947 */ /* 0x000fea0003800000 */
[----:B------:R-:W2:Y:S01]  /*bee0*/  LDL R8, [R1+0x18] ;  /* 0x0000180001087983 */ /* 0x000ea20000100800 */
[----:B------:R-:W-:Y:S01]  /*bef0*/  IMAD.MOV.U32 R6, RZ, RZ, 0x1 ;  /* 0x00000001ff067424 */ /* 0x000fe200078e00ff */
[----:B------:R-:W-:Y:S01]  /*bf00*/  BSSY B1, `(.L_x_328) ;  /* 0x000008f000017945 */ /* 0x000fe20003800000 */
[----:B--2---:R-:W-:-:S04]  /*bf10*/  IADD3 R14, -R8, RZ, RZ ;  /* 0x000000ff080e7210 */ /* 0x004fc80007ffe1ff */
[----:B------:R-:W-:-:S05]  /*bf20*/  VIADDMNMX R14, R14, R6, 0xffffffff, !PT ;  /* 0xffffffff0e0e7446 */ /* 0x000fca0007800106 */
[----:B------:R-:W-:-:S05]  /*bf30*/  IMAD.IADD R6, R8, 0x1, R14 ;  /* 0x0000000108067824 */ /* 0x000fca00078e020e */
[----:B------:R-:W-:-:S04]  /*bf40*/  LOP3.LUT R6, R6, 0x1, RZ, 0xc0, !PT ;  /* 0x0000000106067812 */ /* 0x000fc800078ec0ff */
[----:B------:R-:W-:Y:S01]  /*bf50*/  ISETP.NE.U32.AND P0, PT, R6, 0x1, PT ;  /* 0x000000010600780c */ /* 0x000fe20003f05070 */
[----:B------:R-:W-:-:S12]  /*bf60*/  VIADD R6, R8, 0xfffffffe ;  /* 0xfffffffe08067836 */ /* 0x000fd80000000000 */
[----:B------:R-:W-:Y:S05]  /*bf70*/  @P0 BRA `(.L_x_329) ;  /* 0x00000008001c0947 */ /* 0x000fea0003800000 */
[----:B------:R-:W2:Y:S04]  /*bf80*/  LDL R9, [R1] ;  /* 0x0000000001097983 */ /* 0x000ea80000100800 */
[----:B------:R-:W3:Y:S01]  /*bf90*/  LDL R8, [R1+0x8] ;  /* 0x0000080001087983 */ /* 0x000ee20000100800 */
[----:B------:R-:W-:Y:S01]  /*bfa0*/  BSSY B2, `(.L_x_330) ;  /* 0x0000080000027945 */ /* 0x000fe20003800000 */
[----:B--2---:R-:W-:-:S05]  /*bfb0*/  VIADD R13, R9, 0x1 ;  /* 0x00000001090d7836 */ /* 0x004fca0000000000 */
[----:B------:R-:W-:-:S04]  /*bfc0*/  ISETP.NE.AND P0, PT, R13, 0x2, PT ;  /* 0x000000020d00780c */ /* 0x000fc80003f05270 */
[----:B------:R-:W-:Y:S02]  /*bfd0*/  SEL R15, RZ, 0x1, P0 ;  /* 0x00000001ff0f7807 */ /* 0x000fe40000000000 */
[----:B------:R-:W-:Y:S02]  /*bfe0*/  SEL R13, R13, RZ, P0 ;  /* 0x000000ff0d0d7207 */ /* 0x000fe40000000000 */
[----:B---3--:R-:W-:Y:S01]  /*bff0*/  LOP3.LUT R15, R8, R15, RZ, 0x3c, !PT ;  /* 0x0000000f080f7212 */ /* 0x008fe200078e3cff */
[----:B------:R-:W-:Y:S06]  /*c000*/  @!P6 BRA `(.L_x_331) ;  /* 0x0000000400e4e947 */ /* 0x000fec0003800000 */
[----:B------:R-:W-:Y:S01]  /*c010*/  ISETP.NE.U32.AND P0, PT, R2, RZ, PT ;  /* 0x000000ff0200720c */ /* 0x000fe20003f05070 */
[----:B------:R-:W-:-:S03]  /*c020*/  IMAD.MOV.U32 R8, RZ, RZ, R5 ;  /* 0x000000ffff087224 */ /* 0x000fc600078e0005 */
[----:B------:R-:W-:-:S13]  /*c030*/  ISETP.NE.AND.EX P0, PT, R3, RZ, PT, P0 ;  /* 0x000000ff0300720c */ /* 0x000fda0003f05300 */
[----:B------:R-:W-:Y:S05]  /*c040*/  @!P0 BRA `(.L_x_332) ;  /* 0x0000000000488947 */ /* 0x000fea0003800000 */
[----:B------:R-:W0:Y:S01]  /*c050*/  LDC R18, c[0x0][0x41c] ;  /* 0x00010700ff127b82 */ /* 0x000e220000000800 */
[----:B------:R-:W-:Y:S01]  /*c060*/  ULDC.64 UR4, c[0x0][0x408] ;  /* 0x0001020000047ab9 */ /* 0x000fe20000000a00 */
[----:B------:R-:W-:Y:S01]  /*c070*/  ULDC.64 UR6, c[0x0][0x208] ;  /* 0x0000820000067ab9 */ /* 0x000fe20000000a00 */
[----:B0-----:R-:W-:-:S13]  /*c080*/  ISETP.NE.AND P0, PT, R18, 0x1, PT ;  /* 0x000000011200780c */ /* 0x001fda0003f05270 */
[----:B------:R-:W0:Y:S02]  /*c090*/  @P0 LDC.64 R8, c[0x0][0x420] ;  /* 0x00010800ff080b82 */ /* 0x000e240000000a00 */
[----:B0-----:R-:W-:-:S04]  /*c0a0*/  @P0 IMAD.HI.U32 R10, R6, R8, RZ ;  /* 0x00000008060a0227 */ /* 0x001fc800078e00ff */
[----:B------:R-:W-:Y:S01]  /*c0b0*/  IMAD.MOV.U32 R8, RZ, RZ, R6 ;  /* 0x000000ffff087224 */ /* 0x000fe200078e0006 */
[----:B------:R-:W-:Y:S01]  /*c0c0*/  @P0 SHF.R.U32.HI R8, RZ, R9, R10 ;  /* 0x00000009ff080219 */ /* 0x000fe2000001160a */
[----:B------:R-:W-:-:S03]  /*c0d0*/  IMAD R10, R12, UR4, RZ ;  /* 0x000000040c0a7c24 */ /* 0x000fc6000f8e02ff */
[----:B------:R-:W-:Y:S01]  /*c0e0*/  SHF.R.S32.HI R9, RZ, 0x1f, R8 ;  /* 0x0000001fff097819 */ /* 0x000fe20000011408 */
[C---:B------:R-:W-:Y:S02]  /*c0f0*/  IMAD R17, R0.reuse, UR5, R10 ;  /* 0x0000000500117c24 */ /* 0x040fe4000f8e020a */
[----:B------:R-:W-:-:S04]  /*c100*/  IMAD.WIDE.U32 R10, R0, UR4, R8 ;  /* 0x00000004000a7c25 */ /* 0x000fc8000f8e0008 */
[----:B------:R-:W-:Y:S01]  /*c110*/  IMAD.MOV R8, RZ, RZ, -R8 ;  /* 0x000000ffff087224 */ /* 0x000fe200078e0a08 */
[----:B------:R-:W-:Y:S02]  /*c120*/  IADD3 R17, R17, R11, RZ ;  /* 0x0000000b11117210 */ /* 0x000fe40007ffe0ff */
[----:B------:R-:W-:Y:S01]  /*c130*/  LEA R2, P0, R10, R2, 0x2 ;  /* 0x000000020a027211 */ /* 0x000fe200078010ff */
[----:B------:R-:W-:-:S03]  /*c140*/  IMAD R6, R18, R8, R6 ;  /* 0x0000000812067224 */ /* 0x000fc600078e0206 */
[----:B------:R-:W-:-:S05]  /*c150*/  LEA.HI.X R3, R10, R3, R17, 0x2, P0 ;  /* 0x000000030a037211 */ /* 0x000fca00000f1411 */
[----:B------:R0:W5:Y:S04]  /*c160*/  LDG.E R8, desc[UR6][R2.64] ;  /* 0x0000000602087981 */ /* 0x000168000c1e1900 */
.L_x_332:
[----:B0-----:R-:W0:Y:S01]  /*c170*/  S2R R3, SR_CgaCtaId ;  /* 0x0000000000037919 */ /* 0x001e220000008800 */
[----:B------:R-:W-:-:S04]  /*c180*/  MOV R2, 0x400 ;  /* 0x0000040000027802 */ /* 0x000fc80000000f00 */
[----:B0-----:R-:W-:Y:S02]  /*c190*/  LEA R2, R3, R2, 0x18 ;  /* 0x0000000203027211 */ /* 0x001fe400078ec0ff */
[----:B------:R-:W-:-:S03]  /*c1a0*/  SHF.L.U32 R3, R15, 0x1f, RZ ;  /* 0x0000001f0f037819 */ /* 0x000fc600000006ff */
[----:B------:R-:W-:-:S04]  /*c1b0*/  IMAD R2, R13, 0x8, R2 ;  /* 0x000000080d027824 */ /* 0x000fc800078e0202 */
[----:B------:R-:W0:Y:S02]  /*c1c0*/  SYNCS.PHASECHK.TRANS64.TRYWAIT P0, [R2+URZ+0x34840], R3 ;  /* 0x03484003020075a7 */ /* 0x000e24000800017f */
[----:B0-----:R-:W-:Y:S05]  /*c1d0*/  @!P0 BRA `(.L_x_333) ;  /* 0x0000002c00488947 */ /* 0x001fea0003800000 */
.L_x_394:
        /* <DEDUP_REMOVED lines=11> */
.L_x_334:
[----:B------:R-:W2:Y:S04]  /*c290*/  LDL R17, [R1+0x4] ;  /* 0x0000040001117983 */ /* 0x000ea80000100800 */
[----:B------:R-:W3:Y:S01]  /*c2a0*/  LDL.LU R11, [R1+0x8] ;  /* 0x00000800010b7983 */ /* 0x000ee20000300800 */
[----:B0-----:R-:W-:-:S03]  /*c2b0*/  MOV R3, 0x400 ;  /* 0x0000040000037802 */ /* 0x001fc60000000f00 */
[----:B------:R-:W4:Y:S01]  /*c2c0*/  LDL R9, [R1] ;  /* 0x0000000001097983 */ /* 0x000f220000100800 */
[----:B------:R-:W0:Y:S01]  /*c2d0*/  S2R R10, SR_CgaCtaId ;  /* 0x00000000000a7919 */ /* 0x000e220000008800 */
[----:B------:R-:W-:Y:S02]  /*c2e0*/  R2UR UR9, R2 ;  /* 0x00000000020972ca */ /* 0x000fe400000e0000 */
[----:B------:R-:W-:Y:S01]  /*c2f0*/  R2UR UR11, R6 ;  /* 0x00000000060b72ca */ /* 0x000fe200000e0000 */
[----:B------:R-:W-:Y:S01]  /*c300*/  UIADD3 UR4, UP0, UR36, 0x370, URZ ;  /* 0x0000037024047890 */ /* 0x000fe2000ff1e03f */
[----:B------:R-:W-:Y:S02]  /*c310*/  R2UR UR12, R4 ;  /* 0x00000000040c72ca */ /* 0x000fe400000e0000 */
[----:B-----5:R-:W-:Y:S02]  /*c320*/  R2UR UR13, R8 ;  /* 0x00000000080d72ca */ /* 0x020fe400000e0000 */
[----:B0-----:R-:W-:-:S05]  /*c330*/  LEA R3, R10, R3, 0x18 ;  /* 0x000000030a037211 */ /* 0x001fca00078ec0ff */
[----:B------:R-:W-:-:S05]  /*c340*/  IMAD R2, R13, 0xc000, R3 ;  /* 0x0000c0000d027824 */ /* 0x000fca00078e0203 */
[----:B------:R-:W-:Y:S01]  /*c350*/  R2UR UR14, R2 ;  /* 0x00000000020e72ca */ /* 0x000fe200000e0000 */
[----:B------:R-:W-:Y:S01]  /*c360*/  UIADD3 UR9, UR9, 0x34830, URZ ;  /* 0x0003483009097890 */ /* 0x000fe2000fffe03f */
[----:B------:R-:W-:Y:S01]  /*c370*/  VIADD R3, R3, 0x34800 ;  /* 0x0003480003037836 */ /* 0x000fe20000000000 */
[----:B------:R-:W-:Y:S01]  /*c380*/  UMOV UR10, URZ ;  /* 0x0000003f000a7c82 */ /* 0x000fe20008000000 */
[----:B------:R-:W-:Y:S01]  /*c390*/  UMOV UR6, 0x0 ;  /* 0x0000000000067882 */ /* 0x000fe20000000000 */
[----:B------:R-:W-:-:S08]  /*c3a0*/  UMOV UR7, 0x14f00000 ;  /* 0x14f0000000077882 */ /* 0x000fd00000000000 */
[----:B------:R-:W-:Y:S02]  /*c3b0*/  UIADD3 UR8, UR14, 0x1c400, URZ ;  /* 0x0001c4000e087890 */ /* 0x000fe4000fffe03f */
[----:B------:R-:W-:Y:S02]  /*c3c0*/  UIADD3 UR15, UR14, 0x20400, URZ ;  /* 0x000204000e0f7890 */ /* 0x000fe4000fffe03f */
[----:B------:R-:W-:Y:S01]  /*c3d0*/  UIADD3 UR14, UR14, 0x24400, URZ ;  /* 0x000244000e0e7890 */ /* 0x000fe2000fffe03f */
[----:B------:R-:W-:Y:S01]  /*c3e0*/  UMOV UR17, 0x40 ;  /* 0x0000004000117882 */ /* 0x000fe20000000000 */
[----:B------:R-:W-:Y:S01]  /*c3f0*/  UMOV UR16, 0x80 ;  /* 0x0000008000107882 */ /* 0x000fe20000000000 */
[----:B--2---:R-:W-:-:S13]  /*c400*/  R2UR UR5, R17 ;  /* 0x00000000110572ca */ /* 0x004fda00000e0000 */
[----:B------:R-:W-:Y:S02]  /*c410*/  ULEA UR11, UR11, UR5, 0x7 ;  /* 0x000000050b0b7291 */ /* 0x000fe4000f8e383f */
[----:B------:R-:W-:Y:S01]  /*c420*/  UIADD3.X UR5, URZ, UR37, URZ, UP0, !UPT ;  /* 0x000000253f057290 */ /* 0x000fe200087fe43f */
[----:B---3--:R-:W-:Y:S01]  /*c430*/  SHF.L.U32 R2, R11, 0x1f, RZ ;  /* 0x0000001f0b027819 */ /* 0x008fe200000006ff */
[----:B----4-:R-:W-:-:S07]  /*c440*/  IMAD R3, R9, 0x8, R3 ;  /* 0x0000000809037824 */ /* 0x010fce00078e0203 */
[----:B------:R0:W-:Y:S02]  /*c450*/  UTMALDG.4D [UR8], [UR4], desc[UR6] ;  /* 0x00000608040075b4 */ /* 0x0001e40008019000 */
[----:B0-----:R-:W-:Y:S01]  /*c460*/  UMOV UR8, UR15 ;  /* 0x0000000f00087c82 */ /* 0x001fe20008000000 */
[----:B------:R-:W-:Y:S02]  /*c470*/  UMOV UR10, UR17 ;  /* 0x00000011000a7c82 */ /* 0x000fe40008000000 */
[----:B------:R0:W-:Y:S02]  /*c480*/  UTMALDG.4D [UR8], [UR4], desc[UR6] ;  /* 0x00000608040075b4 */ /* 0x0001e40008019000 */
[----:B0-----:R-:W-:Y:S01]  /*c490*/  UMOV UR8, UR14 ;  /* 0x0000000e00087c82 */ /* 0x001fe20008000000 */
[----:B------:R-:W-:Y:S02]  /*c4a0*/  UMOV UR10, UR16 ;  /* 0x00000010000a7c82 */ /* 0x000fe40008000000 */
[----:B------:R0:W-:Y:S01]  /*c4b0*/  UTMALDG.4D [UR8], [UR4], desc[UR6] ;  /* 0x00000608040075b4 */ /* 0x0001e20008019000 */
[----:B------:R-:W1:Y:S02]  /*c4c0*/  SYNCS.PHASECHK.TRANS64.TRYWAIT P0, [R3+URZ+0x60], R2 ;  /* 0x00006002030075a7 */ /* 0x000e64000800017f */
[----:B01----:R-:W-:Y:S05]  /*c4d0*/  @!P0 BRA `(.L_x_335) ;  /* 0x00000028009c8947 */ /* 0x003fea0003800000 */
.L_x_395:
[----:B------:R-:W-:Y:S05]  /*c4e0*/  @P1 BRA `(.L_x_336) ;  /* 0x0000000000301947 */ /* 0x000fea0003800000 */
[----:B------:R-:W1:Y:S01]  /*c4f0*/  S2R R9, SR_TID.X ;  /* 0x0000000000097919 */ /* 0x000e620000002100 */
[----:B------:R-:W-:Y:S01]  /*c500*/  MOV R10, 0x400 ;  /* 0x00000400000a7802 */ /* 0x000fe20000000f00 */
[----:B------:R-:W2:Y:S01]  /*c510*/  S2R R11, SR_CgaCtaId ;  /* 0x00000000000b7919 */ /* 0x000ea20000008800 */
[----:B-1----:R-:W-:Y:S02]  /*c520*/  LOP3.LUT R17, R9, 0x1f, RZ, 0xc0, !PT ;  /* 0x0000001f09117812 */ /* 0x002fe400078ec0ff */
[----:B------:R-:W3:Y:S02]  /*c530*/  LDL R9, [R1] ;  /* 0x0000000001097983 */ /* 0x000ee40000100800 */
[----:B------:R-:W-:Y:S02]  /*c540*/  ISETP.NE.AND P0, PT, R17, RZ, PT ;  /* 0x000000ff1100720c */ /* 0x000fe40003f05270 */
[----:B--2---:R-:W-:Y:S02]  /*c550*/  LEA R10, R11, R10, 0x18 ;  /* 0x0000000a0b0a7211 */ /* 0x004fe400078ec0ff */
[----:B0-----:R-:W-:-:S03]  /*c560*/  MOV R3, 0x8000 ;  /* 0x0000800000037802 */ /* 0x001fc60000000f00 */
[----:B---3--:R-:W-:-:S04]  /*c570*/  IMAD R2, R9, 0x8, R10 ;  /* 0x0000000809027824 */ /* 0x008fc800078e020a */
[----:B------:R1:W-:Y:S02]  /*c580*/  SYNCS.ARRIVE.TRANS64 RZ, [R2+URZ+0x34850], R3 ;  /* 0x0348500302ff79a7 */ /* 0x0003e4000800003f */
[----:B------:R-:W-:Y:S05]  /*c590*/  @!P0 BRA `(.L_x_336) ;  /* 0x0000000000048947 */ /* 0x000fea0003800000 */
[----:B------:R-:W-:Y:S01]  /*c5a0*/  BPT.TRAP 0x1 ;  /* 0x000000040000795c */ /* 0x000fe20000300000 */
.L_x_336:
[----:B01----:R-:W2:Y:S01]  /*c5b0*/  LDL.LU R2, [R1+0xc] ;  /* 0x00000c0001027983 */ /* 0x003ea20000300800 */
[----:B------:R-:W-:-:S03]  /*c5c0*/  MOV R10, 0x400 ;  /* 0x00000400000a7802 */ /* 0x000fc60000000f00 */
[----:B------:R-:W3:Y:S04]  /*c5d0*/  LDL.LU R9, [R1] ;  /* 0x0000000001097983 */ /* 0x000ee80000300800 */
[----:B------:R-:W4:Y:S01]  /*c5e0*/  LDL R3, [R1+0x4] ;  /* 0x0000040001037983 */ /* 0x000f220000100800 */
[----:B------:R-:W0:Y:S01]  /*c5f0*/  S2R R11, SR_CgaCtaId ;  /* 0x00000000000b7919 */ /* 0x000e220000008800 */
[----:B------:R-:W-:Y:S01]  /*c600*/  R2UR UR13, R5 ;  /* 0x00000000050d72ca */ /* 0x000fe200000e0000 */
[----:B------:R-:W-:Y:S01]  /*c610*/  UIADD3 UR4, UP0, UR36, 0x470, URZ ;  /* 0x0000047024047890 */ /* 0x000fe2000ff1e03f */
[----:B------:R-:W-:Y:S02]  /*c620*/  R2UR UR12, R4 ;  /* 0x00000000040c72ca */ /* 0x000fe400000e0000 */
[----:B0-----:R-:W-:Y:S01]  /*c630*/  LEA R10, R11, R10, 0x18 ;  /* 0x0000000a0b0a7211 */ /* 0x001fe200078ec0ff */
[----:B------:R-:W-:Y:S01]  /*c640*/  UMOV UR10, URZ ;  /* 0x0000003f000a7c82 */ /* 0x000fe20008000000 */
[----:B------:R-:W-:Y:S01]  /*c650*/  UMOV UR7, 0x14f00000 ;  /* 0x14f0000000077882 */ /* 0x000fe20000000000 */
[----:B------:R-:W-:Y:S01]  /*c660*/  UMOV UR15, 0x40 ;  /* 0x00000040000f7882 */ /* 0x000fe20000000000 */
[----:B------:R0:W-:Y:S01]  /*c670*/  STL [R1+0xc], R6 ;  /* 0x00000c0601007387 */ /* 0x0001e20000100800 */
[----:B------:R-:W-:Y:S01]  /*c680*/  IMAD.MOV.U32 R5, RZ, RZ, R8 ;  /* 0x000000ffff057224 */ /* 0x000fe200078e0008 */
[----:B--2---:R-:W-:Y:S01]  /*c690*/  R2UR UR11, R2 ;  /* 0x00000000020b72ca */ /* 0x004fe200000e0000 */
[----:B---3--:R-:W-:-:S05]  /*c6a0*/  IMAD R2, R9, 0x8, R10 ;  /* 0x0000000809027824 */ /* 0x008fca00078e020a */
[----:B------:R-:W-:Y:S01]  /*c6b0*/  R2UR UR9, R2 ;  /* 0x00000000020972ca */ /* 0x000fe200000e0000 */
[----:B------:R-:W-:Y:S01]  /*c6c0*/  IMAD R2, R9, 0x8000, R10 ;  /* 0x0000800009027824 */ /* 0x000fe200078e020a */
[----:B----4-:R-:W-:-:S04]  /*c6d0*/  R2UR UR5, R3 ;  /* 0x00000000030572ca */ /* 0x010fc800000e0000 */
[----:B------:R-:W-:-:S07]  /*c6e0*/  R2UR UR6, R2 ;  /* 0x00000000020672ca */ /* 0x000fce00000e0000 */
[----:B------:R-:W-:Y:S02]  /*c6f0*/  UIADD3 UR9, UR9, 0x34850, URZ ;  /* 0x0003485009097890 */ /* 0x000fe4000fffe03f */
[----:B------:R-:W-:Y:S02]  /*c700*/  ULEA UR11, UR11, UR5, 0x7 ;  /* 0x000000050b0b7291 */ /* 0x000fe4000f8e383f */
[----:B------:R-:W-:Y:S02]  /*c710*/  UIADD3.X UR5, URZ, UR37, URZ, UP0, !UPT ;  /* 0x000000253f057290 */ /* 0x000fe400087fe43f */
[----:B------:R-:W-:Y:S02]  /*c720*/  UIADD3 UR8, UR6, 0x400, URZ ;  /* 0x0000040006087890 */ /* 0x000fe4000fffe03f */
[----:B------:R-:W-:-:S03]  /*c730*/  UIADD3 UR14, UR6, 0x4400, URZ ;  /* 0x00004400060e7890 */ /* 0x000fc6000fffe03f */
[----:B------:R-:W-:-:S04]  /*c740*/  UMOV UR6, 0x0 ;  /* 0x0000000000067882 */ /* 0x000fc80000000000 */
[----:B------:R1:W-:Y:S02]  /*c750*/  UTMALDG.4D [UR8], [UR4], desc[UR6] ;  /* 0x00000608040075b4 */ /* 0x0003e40008019000 */
[----:B-1----:R-:W-:Y:S01]  /*c760*/  UMOV UR8, UR14 ;  /* 0x0000000e00087c82 */ /* 0x002fe20008000000 */
[----:B------:R-:W-:Y:S02]  /*c770*/  UMOV UR10, UR15 ;  /* 0x0000000f000a7c82 */ /* 0x000fe40008000000 */
[----:B------:R0:W-:Y:S02]  /*c780*/  UTMALDG.4D [UR8], [UR4], desc[UR6] ;  /* 0x00000608040075b4 */ /* 0x0001e40008019000 */
[----:B0-----:R-:W-:Y:S01]  /*c790*/  NOP ;  /* 0x0000000000007918 */ /* 0x001fe20000000000 */
.L_x_331:
[----:B------:R-:W-:Y:S05]  /*c7a0*/  BSYNC B2 ;  /* 0x0000000000027941 */ /* 0x000fea0003800000 */
.L_x_330:
[----:B------:R-:W2:Y:S04]  /*c7b0*/  LDL.LU R2, [R1+0x18] ;  /* 0x0000180001027983 */ /* 0x000ea80000300800 */
[----:B------:R0:W-:Y:S04]  /*c7c0*/  STL [R1], R13 ;  /* 0x0000000d01007387 */ /* 0x0001e80000100800 */
[----:B------:R0:W-:Y:S02]  /*c7d0*/  STL [R1+0x8], R15 ;  /* 0x0000080f01007387 */ /* 0x0001e40000100800 */
[----:B0-2---:R-:W-:-:S07]  /*c7e0*/  VIADD R6, R2, 0xfffffffd ;  /* 0xfffffffd02067836 */ /* 0x005fce0000000000 */
.L_x_329:
[----:B------:R-:W-:Y:S05]  /*c7f0*/  BSYNC B1 ;  /* 0x0000000000017941 */ /* 0x000fea0003800000 */
.L_x_328:
[----:B------:R-:W-:-:S05]  /*c800*/  IMAD.MOV R14, RZ, RZ, -R14 ;  /* 0x000000ffff0e7224 */ /* 0x000fca00078e0a0e */
[----:B------:R-:W-:-:S13]  /*c810*/  ISETP.NE.AND P0, PT, R7, R14, PT ;  /* 0x0000000e0700720c */ /* 0x000fda0003f05270 */
[----:B------:R-:W-:Y:S05]  /*c820*/  @!P0 BRA `(.L_x_327) ;  /* 0x0000001000088947 */ /* 0x000fea0003800000 */
[----:B------:R-:W-:-:S07]  /*c830*/  IMAD.MOV.U32 R10, RZ, RZ, R5 ;  /* 0x000000ffff0a7224 */ /* 0x000fce00078e0005 */
.L_x_351:
[----:B------:R-:W2:Y:S04]  /*c840*/  LDL R3, [R1] ;  /* 0x0000000001037983 */ /* 0x000ea80000100800 */
[----:B------:R-:W3:Y:S01]  /*c850*/  LDL R2, [R1+0x8] ;  /* 0x0000080001027983 */ /* 0x000ee20000100800 */
[----:B------:R-:W-:Y:S05]  /*c860*/  YIELD ;  /* 0x0000000000007946 */ /* 0x000fea0003800000 */
[----:B------:R-:W-:Y:S01]  /*c870*/  BSSY B1, `(.L_x_337) ;  /* 0x000007b000017945 */ /* 0x000fe20003800000 */
[----:B--2---:R-:W-:-:S04]  /*c880*/  IADD3 R7, R3, 0x1, RZ ;  /* 0x0000000103077810 */ /* 0x004fc80007ffe0ff */
[----:B------:R-:W-:-:S04]  /*c890*/  ISETP.NE.AND P0, PT, R7, 0x2, PT ;  /* 0x000000020700780c */ /* 0x000fc80003f05270 */
[----:B------:R-:W-:Y:S02]  /*c8a0*/  SEL R8, RZ, 0x1, P0 ;  /* 0x00000001ff087807 */ /* 0x000fe40000000000 */
[----:B------:R-:W-:Y:S02]  /*c8b0*/  SEL R7, R7, RZ, P0 ;  /* 0x000000ff07077207 */ /* 0x000fe40000000000 */
[----:B---3--:R-:W-:Y:S01]  /*c8c0*/  LOP3.LUT R8, R2, R8, RZ, 0x3c, !PT ;  /* 0x0000000802087212 */ /* 0x008fe200078e3cff */
[----:B0-----:R-:W-:Y:S06]  /*c8d0*/  @!P6 BRA `(.L_x_338) ;  /* 0x0000000400d0e947 */ /* 0x001fec0003800000 */
[----:B------:R-:W-:Y:S01]  /*c8e0*/  ULDC.64 UR4, c[0x0][0x3f8] ;  /* 0x0000fe0000047ab9 */ /* 0x000fe20000000a00 */
[----:B------:R-:W-:Y:S01]  /*c8f0*/  IMAD.MOV.U32 R9, RZ, RZ, R6 ;  /* 0x000000ffff097224 */ /* 0x000fe200078e0006 */
[----:B------:R-:W-:-:S04]  /*c900*/  ISETP.NE.U32.AND P0, PT, RZ, UR4, PT ;  /* 0x00000004ff007c0c */ /* 0x000fc8000bf05070 */
[----:B------:R-:W-:-:S13]  /*c910*/  ISETP.NE.AND.EX P0, PT, RZ, UR5, PT, P0 ;  /* 0x00000005ff007c0c */ /* 0x000fda000bf05300 */
        /* <DEDUP_REMOVED lines=16> */
[----:B------:R-:W-:-:S04]  /*ca20*/  LEA R10, P0, R2, UR4, 0x2 ;  /* 0x00000004020a7c11 */ /* 0x000fc8000f8010ff */
[----:B------:R-:W-:-:S05]  /*ca30*/  LEA.HI.X R11, R2, UR5, R3, 0x2, P0 ;  /* 0x00000005020b7c11 */ /* 0x000fca00080f1403 */
[----:B------:R0:W5:Y:S04]  /*ca40*/  LDG.E R10, desc[UR8][R10.64] ;  /* 0x000000080a0a7981 */ /* 0x000168000c1e1900 */
.L_x_339:
[----:B------:R-:W1:Y:S01]  /*ca50*/  S2R R3, SR_CgaCtaId ;  /* 0x0000000000037919 */ /* 0x000e620000008800 */
[----:B------:R-:W-:-:S04]  /*ca60*/  MOV R2, 0x400 ;  /* 0x0000040000027802 */ /* 0x000fc80000000f00 */
[----:B-1----:R-:W-:Y:S02]  /*ca70*/  LEA R2, R3, R2, 0x18 ;  /* 0x0000000203027211 */ /* 0x002fe400078ec0ff */
[----:B------:R-:W-:-:S03]  /*ca80*/  SHF.L.U32 R3, R8, 0x1f, RZ ;  /* 0x0000001f08037819 */ /* 0x000fc600000006ff */
[----:B------:R-:W-:-:S04]  /*ca90*/  IMAD R2, R7, 0x8, R2 ;  /* 0x0000000807027824 */ /* 0x000fc800078e0202 */
[----:B------:R-:W1:Y:S02]  /*caa0*/  SYNCS.PHASECHK.TRANS64.TRYWAIT P0, [R2+URZ+0x34840], R3 ;  /* 0x03484003020075a7 */ /* 0x000e64000800017f */
[----:B-1----:R-:W-:Y:S05]  /*cab0*/  @!P0 BRA `(.L_x_340) ;  /* 0x0000002400388947 */ /* 0x002fea0003800000 */
.L_x_396:
[----:B0-----:R-:W0:Y:S02]  /*cac0*/  S2R R11, SR_TID.X ;  /* 0x00000000000b7919 */ /* 0x001e240000002100 */
[----:B0-----:R-:W-:-:S04]  /*cad0*/  LOP3.LUT R11, R11, 0x7f, RZ, 0xc0, !PT ;  /* 0x0000007f0b0b7812 */ /* 0x001fc800078ec0ff */
[----:B------:R-:W-:-:S13]  /*cae0*/  ISETP.NE.AND P0, PT, R11, RZ, PT ;  /* 0x000000ff0b00720c */ /* 0x000fda0003f05270 */
[----:B------:R-:W-:Y:S05]  /*caf0*/  @P0 BRA `(.L_x_341) ;  /* 0x00000000001c0947 */ /* 0x000fea0003800000 */
[----:B------:R-:W0:Y:S01]  /*cb00*/  S2R R11, SR_TID.X ;  /* 0x00000000000b7919 */ /* 0x000e220000002100 */
[----:B-1----:R-:W-:-:S04]  /*cb10*/  IMAD.MOV.U32 R3, RZ, RZ, 0xc000 ;  /* 0x0000c000ff037424 */ /* 0x002fc800078e00ff */
[----:B------:R2:W-:Y:S01]  /*cb20*/  SYNCS.ARRIVE.TRANS64 RZ, [R2+URZ+0x34830], R3 ;  /* 0x0348300302ff79a7 */ /* 0x0005e2000800003f */
[----:B0-----:R-:W-:-:S04]  /*cb30*/  LOP3.LUT R11, R11, 0x1f, RZ, 0xc0, !PT ;  /* 0x0000001f0b0b7812 */ /* 0x001fc800078ec0ff */
[----:B------:R-:W-:-:S13]  /*cb40*/  ISETP.NE.AND P1, PT, R11, RZ, PT ;  /* 0x000000ff0b00720c */ /* 0x000fda0003f25270 */
[----:B--2---:R-:W-:Y:S05]  /*cb50*/  @!P1 BRA `(.L_x_341) ;  /* 0x0000000000049947 */ /* 0x004fea0003800000 */
[----:B------:R-:W-:Y:S01]  /*cb60*/  BPT.TRAP 0x1 ;  /* 0x000000040000795c */ /* 0x000fe20000300000 */
.L_x_341:
[----:B------:R-:W2:Y:S04]  /*cb70*/  LDL R15, [R1+0x4] ;  /* 0x00000400010f7983 */ /* 0x000ea80000100800 */
[----:B-1----:R-:W3:Y:S01]  /*cb80*/  LDL.LU R3, [R1+0x8] ;  /* 0x0000080001037983 */ /* 0x002ee20000300800 */
[----:B------:R-:W-:-:S03]  /*cb90*/  MOV R13, 0x400 ;  /* 0x00000400000d7802 */ /* 0x000fc60000000f00 */
        /* <DEDUP_REMOVED lines=11> */
[----:B------:R-:W-:Y:S01]  /*cc50*/  IADD3 R2, R13, 0x34800, RZ ;  /* 0x000348000d027810 */ /* 0x000fe20007ffe0ff */
        /* <DEDUP_REMOVED lines=22> */
.L_x_397:
        /* <DEDUP_REMOVED lines=8> */
.L_x_343:
[----:B------:R-:W2:Y:S01]  /*ce40*/  LDL.LU R15, [R1+0xc] ;  /* 0x00000c00010f7983 */ /* 0x000ea20000300800 */
[----:B------:R-:W-:-:S03]  /*ce50*/  MOV R13, 0x400 ;  /* 0x00000400000d7802 */ /* 0x000fc60000000f00 */
[----:B0-----:R-:W3:Y:S04]  /*ce60*/  LDL.LU R3, [R1] ;  /* 0x0000000001037983 */ /* 0x001ee80000300800 */
[----:B------:R-:W4:Y:S01]  /*ce70*/  LDL R11, [R1+0x4] ;  /* 0x00000400010b7983 */ /* 0x000f220000100800 */
[----:B------:R-:W0:Y:S01]  /*ce80*/  S2R R14, SR_CgaCtaId ;  /* 0x00000000000e7919 */ /* 0x000e220000008800 */
[----:B------:R-:W-:Y:S01]  /*ce90*/  R2UR UR9, R2 ;  /* 0x00000000020972ca */ /* 0x000fe200000e0000 */
[----:B------:R-:W-:Y:S01]  /*cea0*/  UIADD3 UR4, UP0, UR36, 0x470, URZ ;  /* 0x0000047024047890 */ /* 0x000fe2000ff1e03f */
[----:B------:R-:W-:Y:S02]  /*ceb0*/  R2UR UR13, R5 ;  /* 0x00000000050d72ca */ /* 0x000fe400000e0000 */
[----:B------:R-:W-:-:S02]  /*cec0*/  R2UR UR12, R4 ;  /* 0x00000000040c72ca */ /* 0x000fc400000e0000 */
[----:B0-----:R-:W-:-:S07]  /*ced0*/  LEA R13, R14, R13, 0x18 ;  /* 0x0000000d0e0d7211 */ /* 0x001fce00078ec0ff */
[----:B------:R-:W-:Y:S01]  /*cee0*/  UIADD3 UR9, UR9, 0x50, URZ ;  /* 0x0000005009097890 */ /* 0x000fe2000fffe03f */
[----:B------:R-:W-:Y:S01]  /*cef0*/  UMOV UR10, URZ ;  /* 0x0000003f000a7c82 */ /* 0x000fe20008000000 */
[----:B------:R-:W-:Y:S01]  /*cf00*/  UMOV UR7, 0x14f00000 ;  /* 0x14f0000000077882 */ /* 0x000fe20000000000 */
[----:B------:R-:W-:Y:S01]  /*cf10*/  UMOV UR15, 0x40 ;  /* 0x00000040000f7882 */ /* 0x000fe20000000000 */
[----:B------:R0:W-:Y:S01]  /*cf20*/  STL [R1+0xc], R9 ;  /* 0x00000c0901007387 */ /* 0x0001e20000100800 */
[----:B------:R-:W-:Y:S01]  /*cf30*/  IMAD.MOV.U32 R5, RZ, RZ, R10 ;  /* 0x000000ffff057224 */ /* 0x000fe200078e000a */
[----:B--2---:R-:W-:Y:S01]  /*cf40*/  R2UR UR11, R15 ;  /* 0x000000000f0b72ca */ /* 0x004fe200000e0000 */
[----:B---3--:R-:W-:Y:S01]  /*cf50*/  IMAD R3, R3, 0x8000, R13 ;  /* 0x0000800003037824 */ /* 0x008fe200078e020d */
[----:B----4-:R-:W-:-:S04]  /*cf60*/  R2UR UR5, R11 ;  /* 0x000000000b0572ca */ /* 0x010fc800000e0000 */
[----:B------:R-:W-:-:S09]  /*cf70*/  R2UR UR6, R3 ;  /* 0x00000000030672ca */ /* 0x000fd200000e0000 */
[----:B------:R-:W-:-:S04]  /*cf80*/  ULEA UR11, UR11, UR5, 0x7 ;  /* 0x000000050b0b7291 */ /* 0x000fc8000f8e383f */
[----:B------:R-:W-:Y:S02]  /*cf90*/  UIADD3 UR8, UR6, 0x400, URZ ;  /* 0x0000040006087890 */ /* 0x000fe4000fffe03f */
[----:B------:R-:W-:Y:S02]  /*cfa0*/  UIADD3.X UR5, URZ, UR37, URZ, UP0, !UPT ;  /* 0x000000253f057290 */ /* 0x000fe400087fe43f */
[----:B------:R-:W-:-:S03]  /*cfb0*/  UIADD3 UR14, UR6, 0x4400, URZ ;  /* 0x00004400060e7890 */ /* 0x000fc6000fffe03f */
[----:B------:R-:W-:-:S04]  /*cfc0*/  UMOV UR6, 0x0 ;  /* 0x0000000000067882 */ /* 0x000fc80000000000 */
[----:B------:R1:W-:Y:S02]  /*cfd0*/  UTMALDG.4D [UR8], [UR4], desc[UR6] ;  /* 0x00000608040075b4 */ /* 0x0003e40008019000 */
[----:B-1----:R-:W-:Y:S01]  /*cfe0*/  UMOV UR8, UR14 ;  /* 0x0000000e00087c82 */ /* 0x002fe20008000000 */
[----:B------:R-:W-:Y:S02]  /*cff0*/  UMOV UR10, UR15 ;  /* 0x0000000f000a7c82 */ /* 0x000fe40008000000 */
[----:B------:R0:W-:Y:S02]  /*d000*/  UTMALDG.4D [UR8], [UR4], desc[UR6] ;  /* 0x00000608040075b4 */ /* 0x0001e40008019000 */
[----:B0-----:R-:W-:Y:S01]  /*d010*/  NOP ;  /* 0x0000000000007918 */ /* 0x001fe20000000000 */
.L_x_338:
[----:B------:R-:W-:Y:S05]  /*d020*/  BSYNC B1 ;  /* 0x0000000000017941 */ /* 0x000fea0003800000 */
.L_x_337:
[----:B------:R-:W-:Y:S01]  /*d030*/  VIADD R2, R7, 0x1 ;  /* 0x0000000107027836 */ /* 0x000fe20000000000 */
[----:B------:R-:W-:Y:S04]  /*d040*/  BSSY B1, `(.L_x_344) ;  /* 0x000007c000017945 */ /* 0x000fe80003800000 */
[----:B------:R-:W-:-:S04]  /*d050*/  ISETP.NE.AND P0, PT, R2, 0x2, PT ;  /* 0x000000020200780c */ /* 0x000fc80003f05270 */
[----:B------:R-:W-:Y:S02]  /*d060*/  SEL R3, RZ, 0x1, P0 ;  /* 0x00000001ff037807 */ /* 0x000fe40000000000 */
[----:B------:R-:W-:Y:S02]  /*d070*/  SEL R14, R2, RZ, P0 ;  /* 0x000000ff020e7207 */ /* 0x000fe40000000000 */
[----:B------:R-:W-:-:S05]  /*d080*/  LOP3.LUT R13, R8, R3, RZ, 0x3c, !PT ;  /* 0x00000003080d7212 */ /* 0x000fca00078e3cff */
[----:B------:R0:W-:Y:S04]  /*d090*/  STL [R1+0x8], R13 ;  /* 0x0000080d01007387 */ /* 0x0001e80000100800 */
[----:B------:R0:W-:Y:S01]  /*d0a0*/  STL [R1], R14 ;  /* 0x0000000e01007387 */ /* 0x0001e20000100800 */
[----:B------:R-:W-:Y:S05]  /*d0b0*/  @!P6 BRA `(.L_x_345) ;  /* 0x0000000400d0e947 */ /* 0x000fea0003800000 */
[----:B------:R-:W-:Y:S01]  /*d0c0*/  ULDC.64 UR4, c[0x0][0x3f8] ;  /* 0x0000fe0000047ab9 */ /* 0x000fe20000000a00 */
[----:B------:R-:W-:Y:S01]  /*d0d0*/  VIADD R9, R6, 0xffffffff ;  /* 0xffffffff06097836 */ /* 0x000fe20000000000 */
[----:B------:R-:W-:-:S04]  /*d0e0*/  ISETP.NE.U32.AND P0, PT, RZ, UR4, PT ;  /* 0x00000004ff007c0c */ /* 0x000fc8000bf05070 */
[----:B------:R-:W-:-:S13]  /*d0f0*/  ISETP.NE.AND.EX P0, PT, RZ, UR5, PT, P0 ;  /* 0x00000005ff007c0c */ /* 0x000fda000bf05300 */
[----:B------:R-:W-:Y:S05]  /*d100*/  @!P0 BRA `(.L_x_346) ;  /* 0x0000000000488947 */ /* 0x000fea0003800000 */
        /* <DEDUP_REMOVED lines=18> */
.L_x_346:
[----:B------:R-:W2:Y:S01]  /*d230*/  S2R R3, SR_CgaCtaId ;  /* 0x0000000000037919 */ /* 0x000ea20000008800 */
[----:B------:R-:W-:-:S04]  /*d240*/  MOV R2, 0x400 ;  /* 0x0000040000027802 */ /* 0x000fc80000000f00 */
[----:B--2---:R-:W-:Y:S02]  /*d250*/  LEA R2, R3, R2, 0x18 ;  /* 0x0000000203027211 */ /* 0x004fe400078ec0ff */
[----:B------:R-:W-:-:S03]  /*d260*/  SHF.L.U32 R3, R13, 0x1f, RZ ;  /* 0x0000001f0d037819 */ /* 0x000fc600000006ff */
[----:B------:R-:W-:-:S04]  /*d270*/  IMAD R2, R14, 0x8, R2 ;  /* 0x000000080e027824 */ /* 0x000fc800078e0202 */
[----:B------:R-:W2:Y:S02]  /*d280*/  SYNCS.PHASECHK.TRANS64.TRYWAIT P0, [R2+URZ+0x34840], R3 ;  /* 0x03484003020075a7 */ /* 0x000ea4000800017f */
[----:B--2---:R-:W-:Y:S05]  /*d290*/  @!P0 BRA `(.L_x_347) ;  /* 0x0000001c00688947 */ /* 0x004fea0003800000 */
.L_x_398:
        /* <DEDUP_REMOVED lines=11> */
.L_x_348:
[----:B0-----:R-:W3:Y:S01]  /*d350*/  LDL R13, [R1] ;  /* 0x00000000010d7983 */ /* 0x001ee20000100800 */
[----:B------:R-:W-:-:S03]  /*d360*/  MOV R14, 0x400 ;  /* 0x00000400000e7802 */ /* 0x000fc60000000f00 */
[----:B------:R-:W4:Y:S01]  /*d370*/  LDL R11, [R1+0x4] ;  /* 0x00000400010b7983 */ /* 0x000f220000100800 */
[----:B------:R-:W0:Y:S01]  /*d380*/  S2R R15, SR_CgaCtaId ;  /* 0x00000000000f7919 */ /* 0x000e220000008800 */
[----:B------:R-:W-:Y:S01]  /*d390*/  R2UR UR11, R9 ;  /* 0x00000000090b72ca */ /* 0x000fe200000e0000 */
[----:B------:R-:W-:Y:S01]  /*d3a0*/  UIADD3 UR4, UP0, UR36, 0x370, URZ ;  /* 0x0000037024047890 */ /* 0x000fe2000ff1e03f */
[----:B------:R-:W-:Y:S02]  /*d3b0*/  R2UR UR12, R4 ;  /* 0x00000000040c72ca */ /* 0x000fe400000e0000 */
[----:B0-----:R-:W-:-:S05]  /*d3c0*/  LEA R14, R15, R14, 0x18 ;  /* 0x0000000e0f0e7211 */ /* 0x001fca00078ec0ff */
[----:B--2---:R-:W-:Y:S01]  /*d3d0*/  VIADD R2, R14, 0x34800 ;  /* 0x000348000e027836 */ /* 0x004fe20000000000 */
[----:B-----5:R-:W-:Y:S01]  /*d3e0*/  R2UR UR13, R10 ;  /* 0x000000000a0d72ca */ /* 0x020fe200000e0000 */
[----:B------:R-:W-:Y:S01]  /*d3f0*/  UMOV UR10, URZ ;  /* 0x0000003f000a7c82 */ /* 0x000fe20008000000 */
[----:B------:R-:W-:Y:S01]  /*d400*/  UMOV UR6, 0x0 ;  /* 0x0000000000067882 */ /* 0x000fe20000000000 */
[----:B------:R-:W-:Y:S01]  /*d410*/  UMOV UR7, 0x14f00000 ;  /* 0x14f0000000077882 */ /* 0x000fe20000000000 */
[----:B------:R-:W-:Y:S01]  /*d420*/  UMOV UR18, 0x40 ;  /* 0x0000004000127882 */ /* 0x000fe20000000000 */
[----:B------:R-:W-:Y:S01]  /*d430*/  UMOV UR17, 0x80 ;  /* 0x0000008000117882 */ /* 0x000fe20000000000 */
[----:B------:R-:W-:Y:S01]  /*d440*/  SHF.L.U32 R8, R8, 0x1f, RZ ;  /* 0x0000001f08087819 */ /* 0x000fe200000006ff */
        /* <DEDUP_REMOVED lines=9> */
[----:B------:R-:W-:Y:S02]  /*d4e0*/  UIADD3 UR15, UR8, 0x20400, URZ ;  /* 0x00020400080f7890 */ /* 0x000fe4000fffe03f */
[----:B------:R-:W-:-:S03]  /*d4f0*/  UIADD3 UR16, UR8, 0x24400, URZ ;  /* 0x0002440008107890 */ /* 0x000fc6000fffe03f */
[----:B------:R-:W-:Y:S02]  /*d500*/  UMOV UR8, UR14 ;  /* 0x0000000e00087c82 */ /* 0x000fe40008000000 */
[----:B------:R0:W-:Y:S01]  /*d510*/  UTMALDG.4D [UR8], [UR4], desc[UR6] ;  /* 0x00000608040075b4 */ /* 0x0001e20008019000 */
[----:B------:R-:W-:Y:S01]  /*d520*/  LEA R2, R7, R2, 0x3 ;  /* 0x0000000207027211 */ /* 0x000fe200078e18ff */
[----:B0-----:R-:W-:Y:S01]  /*d530*/  UMOV UR8, UR15 ;  /* 0x0000000f00087c82 */ /* 0x001fe20008000000 */
[----:B------:R-:W-:Y:S02]  /*d540*/  UMOV UR10, UR18 ;  /* 0x00000012000a7c82 */ /* 0x000fe40008000000 */
[----:B------:R0:W-:Y:S02]  /*d550*/  UTMALDG.4D [UR8], [UR4], desc[UR6] ;  /* 0x00000608040075b4 */ /* 0x0001e40008019000 */
[----:B0-----:R-:W-:Y:S01]  /*d560*/  UMOV UR8, UR16 ;  /* 0x0000001000087c82 */ /* 0x001fe20008000000 */
[----:B------:R-:W-:-:S02]  /*d570*/  UMOV UR10, UR17 ;  /* 0x00000011000a7c82 */ /* 0x000fc40008000000 */
[----:B------:R0:W-:Y:S01]  /*d580*/  UTMALDG.4D [UR8], [UR4], desc[UR6] ;  /* 0x00000608040075b4 */ /* 0x0001e20008019000 */
[----:B------:R-:W1:Y:S02]  /*d590*/  SYNCS.PHASECHK.TRANS64.TRYWAIT P1, [R2+URZ+0x60], R8 ;  /* 0x00006008020075a7 */ /* 0x000e64000802017f */
[----:B01----:R-:W-:Y:S05]  /*d5a0*/  @!P1 BRA `(.L_x_349) ;  /* 0x0000001800b89947 */ /* 0x003fea0003800000 */
.L_x_399:
[----:B------:R-:W-:Y:S05]  /*d5b0*/  @P0 BRA `(.L_x_350) ;  /* 0x00000000001c0947 */ /* 0x000fea0003800000 */
[----:B------:R-:W1:Y:S02]  /*d5c0*/  S2R R3, SR_TID.X ;  /* 0x0000000000037919 */ /* 0x000e640000002100 */
[----:B-1----:R-:W-:-:S04]  /*d5d0*/  LOP3.LUT R3, R3, 0x1f, RZ, 0xc0, !PT ;  /* 0x0000001f03037812 */ /* 0x002fc800078ec0ff */
[----:B------:R-:W-:Y:S01]  /*d5e0*/  ISETP.NE.AND P1, PT, R3, RZ, PT ;  /* 0x000000ff0300720c */ /* 0x000fe20003f25270 */
[----:B------:R-:W-:-:S04]  /*d5f0*/  IMAD.MOV.U32 R3, RZ, RZ, 0x8000 ;  /* 0x00008000ff037424 */ /* 0x000fc800078e00ff */
[----:B------:R1:W-:Y:S08]  /*d600*/  SYNCS.ARRIVE.TRANS64 RZ, [R2+URZ+0x50], R3 ;  /* 0x0000500302ff79a7 */ /* 0x0003f0000800003f */
[----:B------:R-:W-:Y:S05]  /*d610*/  @!P1 BRA `(.L_x_350) ;  /* 0x0000000000049947 */ /* 0x000fea0003800000 */
[----:B------:R-:W-:Y:S01]  /*d620*/  BPT.TRAP 0x1 ;  /* 0x000000040000795c */ /* 0x000fe20000300000 */
.L_x_350:
[----:B------:R-:W2:Y:S01]  /*d630*/  LDL.LU R13, [R1+0xc] ;  /* 0x00000c00010d7983 */ /* 0x000ea20000300800 */
[----:B0-----:R-:W-:-:S03]  /*d640*/  MOV R8, 0x400 ;  /* 0x0000040000087802 */ /* 0x001fc60000000f00 */
[----:B-1----:R-:W3:Y:S01]  /*d650*/  LDL R3, [R1+0x4] ;  /* 0x0000040001037983 */ /* 0x002ee20000100800 */
[----:B------:R-:W0:Y:S01]  /*d660*/  S2R R11, SR_CgaCtaId ;  /* 0x00000000000b7919 */ /* 0x000e220000008800 */
[----:B------:R-:W-:Y:S01]  /*d670*/  R2UR UR9, R2 ;  /* 0x00000000020972ca */ /* 0x000fe200000e0000 */
[----:B------:R-:W-:Y:S01]  /*d680*/  UIADD3 UR4, UP0, UR36, 0x470, URZ ;  /* 0x0000047024047890 */ /* 0x000fe2000ff1e03f */
[----:B------:R-:W-:Y:S02]  /*d690*/  R2UR UR13, R5 ;  /* 0x00000000050d72ca */ /* 0x000fe400000e0000 */
[----:B------:R-:W-:Y:S02]  /*d6a0*/  R2UR UR12, R4 ;  /* 0x00000000040c72ca */ /* 0x000fe400000e0000 */
[----:B0-----:R-:W-:-:S05]  /*d6b0*/  LEA R8, R11, R8, 0x18 ;  /* 0x000000080b087211 */ /* 0x001fca00078ec0ff */
[----:B------:R-:W-:-:S05]  /*d6c0*/  IMAD R7, R7, 0x8000, R8 ;  /* 0x0000800007077824 */ /* 0x000fca00078e0208 */
[----:B------:R-:W-:Y:S01]  /*d6d0*/  R2UR UR6, R7 ;  /* 0x00000000070672ca */ /* 0x000fe200000e0000 */
[----:B------:R-:W-:Y:S01]  /*d6e0*/  UIADD3 UR9, UR9, 0x50, URZ ;  /* 0x0000005009097890 */ /* 0x000fe2000fffe03f */
[----:B------:R-:W-:Y:S01]  /*d6f0*/  UMOV UR10, URZ ;  /* 0x0000003f000a7c82 */ /* 0x000fe20008000000 */
[----:B------:R-:W-:Y:S01]  /*d700*/  UMOV UR7, 0x14f00000 ;  /* 0x14f0000000077882 */ /* 0x000fe20000000000 */
[----:B------:R-:W-:-:S09]  /*d710*/  UMOV UR15, 0x40 ;  /* 0x00000040000f7882 */ /* 0x000fd20000000000 */
[----:B------:R-:W-:Y:S02]  /*d720*/  UIADD3 UR8, UR6, 0x400, URZ ;  /* 0x0000040006087890 */ /* 0x000fe4000fffe03f */
[----:B------:R-:W-:-:S03]  /*d730*/  UIADD3 UR14, UR6, 0x4400, URZ ;  /* 0x00004400060e7890 */ /* 0x000fc6000fffe03f */
[----:B------:R-:W-:Y:S01]  /*d740*/  UMOV UR6, 0x0 ;  /* 0x0000000000067882 */ /* 0x000fe20000000000 */
[----:B------:R1:W-:Y:S01]  /*d750*/  STL [R1+0xc], R9 ;  /* 0x00000c0901007387 */ /* 0x0003e20000100800 */
[----:B------:R-:W-:Y:S01]  /*d760*/  IMAD.MOV.U32 R5, RZ, RZ, R10 ;  /* 0x000000ffff057224 */ /* 0x000fe200078e000a */
[----:B--2---:R-:W-:Y:S02]  /*d770*/  R2UR UR11, R13 ;  /* 0x000000000d0b72ca */ /* 0x004fe400000e0000 */
[----:B---3--:R-:W-:-:S13]  /*d780*/  R2UR UR5, R3 ;  /* 0x00000000030572ca */ /* 0x008fda00000e0000 */
[----:B------:R-:W-:Y:S02]  /*d790*/  ULEA UR11, UR11, UR5, 0x7 ;  /* 0x000000050b0b7291 */ /* 0x000fe4000f8e383f */
[----:B------:R-:W-:-:S09]  /*d7a0*/  UIADD3.X UR5, URZ, UR37, URZ, UP0, !UPT ;  /* 0x000000253f057290 */ /* 0x000fd200087fe43f */
[----:B------:R0:W-:Y:S02]  /*d7b0*/  UTMALDG.4D [UR8], [UR4], desc[UR6] ;  /* 0x00000608040075b4 */ /* 0x0001e40008019000 */
[----:B0-----:R-:W-:Y:S01]  /*d7c0*/  UMOV UR8, UR14 ;  /* 0x0000000e00087c82 */ /* 0x001fe20008000000 */
[----:B------:R-:W-:Y:S02]  /*d7d0*/  UMOV UR10, UR15 ;  /* 0x0000000f000a7c82 */ /* 0x000fe40008000000 */
[----:B------:R1:W-:Y:S02]  /*d7e0*/  UTMALDG.4D [UR8], [UR4], desc[UR6] ;  /* 0x00000608040075b4 */ /* 0x0003e40008019000 */
[----:B-1----:R-:W-:Y:S01]  /*d7f0*/  NOP ;  /* 0x0000000000007918 */ /* 0x002fe20000000000 */
.L_x_345:
[----:B------:R-:W-:Y:S05]  /*d800*/  BSYNC B1 ;  /* 0x0000000000017941 */ /* 0x000fea0003800000 */
.L_x_344:
[C---:B------:R-:W-:Y:S01]  /*d810*/  ISETP.GT.AND P0, PT, R6.reuse, 0x1, PT ;  /* 0x000000010600780c */ /* 0x040fe20003f04270 */
[----:B------:R-:W-:-:S04]  /*d820*/  VIADD R2, R6, 0xfffffffe ;  /* 0xfffffffe06027836 */ /* 0x000fc80000000000 */
[----:B------:R-:W-:-:S08]  /*d830*/  IMAD.MOV.U32 R6, RZ, RZ, R2 ;  /* 0x000000ffff067224 */ /* 0x000fd000078e0002 */
[----:B------:R-:W-:Y:S05]  /*d840*/  @P0 BRA `(.L_x_351) ;  /* 0xffffffec00fc0947 */ /* 0x000fea000383ffff */
.L_x_327:
[----:B------:R-:W-:Y:S05]  /*d850*/  BSYNC B0 ;  /* 0x0000000000007941 */ /* 0x000fea0003800000 */
.L_x_326:
[----:B------:R-:W1:Y:S01]  /*d860*/  S2R R2, SR_TID.X ;  /* 0x0000000000027919 */ /* 0x000e620000002100 */
[----:B------:R-:W-:Y:S01]  /*d870*/  BSSY B0, `(.L_x_352) ;  /* 0x0000011000007945 */ /* 0x000fe20003800000 */
[----:B-1----:R-:W-:-:S04]  /*d880*/  LOP3.LUT R2, R2, 0x1f, RZ, 0xc0, !PT ;  /* 0x0000001f02027812 */ /* 0x002fc800078ec0ff */
[----:B------:R-:W-:-:S13]  /*d890*/  ISETP.NE.AND P0, PT, R2, RZ, PT ;  /* 0x000000ff0200720c */ /* 0x000fda0003f05270 */
[----:B------:R-:W-:Y:S05]  /*d8a0*/  @P0 BRA `(.L_x_353) ;  /* 0x0000000000340947 */ /* 0x000fea0003800000 */
[----:B------:R-:W1:Y:S01]  /*d8b0*/  S2R R9, SR_LANEID ;  /* 0x0000000000097919 */ /* 0x000e620000000000 */
[----:B------:R-:W-:Y:S01]  /*d8c0*/  VOTEU.ANY UR4, UPT, PT ;  /* 0x0000000000047886 */ /* 0x000fe200038e0100 */
[----:B------:R-:W2:Y:S01]  /*d8d0*/  LDC.64 R2, c[0x0][0xc38] ;  /* 0x00030e00ff027b82 */ /* 0x000ea20000000a00 */
[----:B------:R-:W1:Y:S01]  /*d8e0*/  FLO.U32 R0, UR4 ;  /* 0x0000000400007d00 */ /* 0x000e6200080e0000 */
[----:B------:R-:W-:-:S07]  /*d8f0*/  ULDC.64 UR6, c[0x0][0x208] ;  /* 0x0000820000067ab9 */ /* 0x000fce0000000a00 */
[----:B------:R-:W2:Y:S01]  /*d900*/  POPC R7, UR4 ;  /* 0x0000000400077d09 */ /* 0x000ea20008000000 */
[----:B-1----:R-:W-:-:S13]  /*d910*/  ISETP.EQ.U32.AND P0, PT, R0, R9, PT ;  /* 0x000000090000720c */ /* 0x002fda0003f02070 */
[----:B--2---:R-:W2:Y:S01]  /*d920*/  @P0 ATOMG.E.ADD.STRONG.GPU PT, R3, desc[UR6][R2.64], R7 ;  /* 0x00000007020309a8 */ /* 0x004ea200081ee1c6 */
[----:B------:R-:W1:Y:S02]  /*d930*/  S2R R6, SR_LTMASK ;  /* 0x0000000000067919 */ /* 0x000e640000003900 */
[----:B-1----:R-:W-:-:S04]  /*d940*/  LOP3.LUT R6, R6, UR4, RZ, 0xc0, !PT ;  /* 0x0000000406067c12 */ /* 0x002fc8000f8ec0ff */
[----:B------:R-:W1:Y:S01]  /*d950*/  POPC R9, R6 ;  /* 0x0000000600097309 */ /* 0x000e620000000000 */
[----:B--2---:R-:W1:Y:S02]  /*d960*/  SHFL.IDX PT, R0, R3, R0, 0x1f ;  /* 0x00001f0003007589 */ /* 0x004e6400000e0000 */
[----:B-1----:R-:W-:-:S07]  /*d970*/  IADD3 R16, R0, UR38, R9 ;  /* 0x0000002600107c10 */ /* 0x002fce000fffe009 */
.L_x_353:
[----:B------:R-:W-:Y:S05]  /*d980*/  BSYNC B0 ;  /* 0x0000000000007941 */ /* 0x000fea0003800000 */
.L_x_352:
[----:B------:R-:W-:Y:S04]  /*d990*/  BSSY B0, `(.L_x_354) ;  /* 0x0000032000007945 */ /* 0x000fe80003800000 */
[----:B------:R-:W-:Y:S05]  /*d9a0*/  @!P6 BRA `(.L_x_355) ;  /* 0x0000000000c0e947 */ /* 0x000fea0003800000 */
[----:B------:R-:W2:Y:S01]  /*d9b0*/  LDL R2, [R1] ;  /* 0x0000000001027983 */ /* 0x000ea20000100800 */
[----:B------:R-:W-:-:S03]  /*d9c0*/  MOV R3, 0x400 ;  /* 0x0000040000037802 */ /* 0x000fc60000000f00 */
[----:B------:R-:W3:Y:S01]  /*d9d0*/  LDL R0, [R1+0x8] ;  /* 0x0000080001007983 */ /* 0x000ee20000100800 */
[----:B------:R-:W1:Y:S02]  /*d9e0*/  S2R R6, SR_CgaCtaId ;  /* 0x0000000000067919 */ /* 0x000e640000008800 */
[----:B-1----:R-:W-:-:S05]  /*d9f0*/  LEA R3, R6, R3, 0x18 ;  /* 0x0000000306037211 */ /* 0x002fca00078ec0ff */
[----:B--2---:R-:W-:Y:S01]  /*da00*/  IMAD R3, R2, 0x8, R3 ;  /* 0x0000000802037824 */ /* 0x004fe200078e0203 */
[----:B---3--:R-:W-:-:S04]  /*da10*/  SHF.L.U32 R0, R0, 0x1f, RZ ;  /* 0x0000001f00007819 */ /* 0x008fc800000006ff */
[----:B------:R-:W1:Y:S02]  /*da20*/  SYNCS.PHASECHK.TRANS64.TRYWAIT P0, [R3+URZ+0x34860], R0 ;  /* 0x03486000030075a7 */ /* 0x000e64000800017f */
[----:B-1----:R-:W-:Y:S05]  /*da30*/  @!P0 BRA `(.L_x_356) ;  /* 0x0000001400a88947 */ /* 0x002fea0003800000 */
.L_x_400:
[----:B------:R-:W2:Y:S02]  /*da40*/  S2R R2, SR_TID.X ;  /* 0x0000000000027919 */ /* 0x000ea40000002100 */
[----:B--2---:R-:W-:-:S04]  /*da50*/  LOP3.LUT R2, R2, 0x7f, RZ, 0xc0, !PT ;  /* 0x0000007f02027812 */ /* 0x004fc800078ec0ff */
[----:B------:R-:W-:-:S13]  /*da60*/  ISETP.NE.AND P0, PT, R2, RZ, PT ;  /* 0x000000ff0200720c */ /* 0x000fda0003f05270 */
[----:B------:R-:W-:Y:S05]  /*da70*/  @P0 BRA `(.L_x_357) ;  /* 0x00000000001c0947 */ /* 0x000fea0003800000 */
[----:B------:R-:W2:Y:S01]  /*da80*/  S2R R2, SR_TID.X ;  /* 0x0000000000027919 */ /* 0x000ea20000002100 */
[----:B-1----:R-:W-:-:S04]  /*da90*/  MOV R0, 0x8000 ;  /* 0x0000800000007802 */ /* 0x002fc80000000f00 */
[----:B------:R3:W-:Y:S01]  /*daa0*/  SYNCS.ARRIVE.TRANS64 RZ, [R3+URZ+0x34850], R0 ;  /* 0x0348500003ff79a7 */ /* 0x0007e2000800003f */
[----:B--2---:R-:W-:-:S04]  /*dab0*/  LOP3.LUT R2, R2, 0x1f, RZ, 0xc0, !PT ;  /* 0x0000001f02027812 */ /* 0x004fc800078ec0ff */
[----:B------:R-:W-:-:S13]  /*dac0*/  ISETP.NE.AND P1, PT, R2, RZ, PT ;  /* 0x000000ff0200720c */ /* 0x000fda0003f25270 */
[----:B---3--:R-:W-:Y:S05]  /*dad0*/  @!P1 BRA `(.L_x_357) ;  /* 0x0000000000049947 */ /* 0x008fea0003800000 */
[----:B------:R-:W-:Y:S01]  /*dae0*/  BPT.TRAP 0x1 ;  /* 0x000000040000795c */ /* 0x000fe20000300000 */
.L_x_357:
[----:B------:R-:W2:Y:S01]  /*daf0*/  LDL.LU R8, [R1+0x4] ;  /* 0x0000040001087983 */ /* 0x000ea20000300800 */
[----:B------:R-:W-:-:S03]  /*db00*/  MOV R6, 0x400 ;  /* 0x0000040000067802 */ /* 0x000fc60000000f00 */
[----:B-1----:R-:W3:Y:S04]  /*db10*/  LDL R0, [R1] ;  /* 0x0000000001007983 */ /* 0x002ee80000100800 */
[----:B------:R-:W4:Y:S01]  /*db20*/  LDL R2, [R1+0xc] ;  /* 0x00000c0001027983 */ /* 0x000f220000100800 */
[----:B------:R-:W1:Y:S01]  /*db30*/  S2R R7, SR_CgaCtaId ;  /* 0x0000000000077919 */ /* 0x000e620000008800 */
[----:B------:R-:W-:Y:S01]  /*db40*/  R2UR UR9, R3 ;  /* 0x00000000030972ca */ /* 0x000fe200000e0000 */
[----:B------:R-:W-:Y:S01]  /*db50*/  UIADD3 UR4, UP0, UR36, 0x470, URZ ;  /* 0x0000047024047890 */ /* 0x000fe2000ff1e03f */
[----:B------:R-:W-:Y:S02]  /*db60*/  R2UR UR12, R4 ;  /* 0x00000000040c72ca */ /* 0x000fe400000e0000 */
[----:B------:R-:W-:-:S02]  /*db70*/  R2UR UR13, R5 ;  /* 0x00000000050d72ca */ /* 0x000fc400000e0000 */
[----:B-1----:R-:W-:-:S07]  /*db80*/  LEA R6, R7, R6, 0x18 ;  /* 0x0000000607067211 */ /* 0x002fce00078ec0ff */
[----:B------:R-:W-:Y:S01]  /*db90*/  UIADD3 UR9, UR9, 0x34850, URZ ;  /* 0x0003485009097890 */ /* 0x000fe2000fffe03f */
[----:B------:R-:W-:Y:S01]  /*dba0*/  UMOV UR10, URZ ;  /* 0x0000003f000a7c82 */ /* 0x000fe20008000000 */
[----:B------:R-:W-:Y:S01]  /*dbb0*/  UMOV UR7, 0x14f00000 ;  /* 0x14f0000000077882 */ /* 0x000fe20000000000 */
[----:B------:R-:W-:Y:S01]  /*dbc0*/  UMOV UR15, 0x40 ;  /* 0x00000040000f7882 */ /* 0x000fe20000000000 */
        /* <DEDUP_REMOVED lines=13> */
[----:B-1----:R-:W-:Y:S01]  /*dca0*/  NOP ;  /* 0x0000000000007918 */ /* 0x002fe20000000000 */
.L_x_355:
[----:B------:R-:W-:Y:S05]  /*dcb0*/  BSYNC B0 ;  /* 0x0000000000007941 */ /* 0x000fea0003800000 */
.L_x_354:
[----:B------:R-:W2:Y:S04]  /*dcc0*/  LDL.LU R0, [R1] ;  /* 0x0000000001007983 */ /* 0x000ea80000300800 */
[----:B------:R-:W3:Y:S01]  /*dcd0*/  LDL.LU R3, [R1+0x8] ;  /* 0x0000080001037983 */ /* 0x000ee20000300800 */
[----:B--2---:R-:W-:-:S05]  /*dce0*/  VIADD R0, R0, 0x1 ;  /* 0x0000000100007836 */ /* 0x004fca0000000000 */
[----:B------:R-:W-:-:S04]  /*dcf0*/  ISETP.NE.AND P0, PT, R0, 0x2, PT ;  /* 0x000000020000780c */ /* 0x000fc80003f05270 */
[----:B------:R-:W-:Y:S02]  /*dd00*/  SEL R2, RZ, 0x1, P0 ;  /* 0x00000001ff027807 */ /* 0x000fe40000000000 */
[----:B------:R-:W-:Y:S02]  /*dd10*/  SEL R0, R0, RZ, P0 ;  /* 0x000000ff00007207 */ /* 0x000fe40000000000 */
[----:B---3--:R-:W-:-:S05]  /*dd20*/  LOP3.LUT R3, R3, R2, RZ, 0x3c, !PT ;  /* 0x0000000203037212 */ /* 0x008fca00078e3cff */
[----:B------:R1:W-:Y:S04]  /*dd30*/  STL [R1+0x8], R3 ;  /* 0x0000080301007387 */ /* 0x0003e80000100800 */
[----:B------:R1:W-:Y:S02]  /*dd40*/  STL [R1], R0 ;  /* 0x0000000001007387 */ /* 0x0003e40000100800 */
.L_x_311:
[----:B------:R-:W-:Y:S05]  /*dd50*/  BSYNC B6 ;  /* 0x0000000000067941 */ /* 0x000fea0003800000 */
.L_x_309:
[----:B------:R-:W-:-:S03]  /*dd60*/  UMOV UR4, 0xffffffff ;  /* 0xffffffff00047882 */ /* 0x000fc60000000000 */
[----:B------:R-:W-:Y:S05]  /*dd70*/  BRA.DIV UR4, `(.L_x_358) ;  /* 0x0000001204ec7947 */ /* 0x000fea000b800000 */
[----:B------:R2:W3:Y:S04]  /*dd80*/  SHFL.IDX PT, R4, R16, RZ, 0x1f ;  /* 0x00001fff10047589 */ /* 0x0004e800000e0000 */
[----:B------:R2:W4:Y:S02]  /*dd90*/  SHFL.IDX PT, R5, R16, 0x1, 0x1f ;  /* 0x00201f0010057f89 */ /* 0x00052400000e0000 */
.L_x_404:
[----:B01----:R-:W0:Y:S01]  /*dda0*/  S2R R0, SR_TID.X ;  /* 0x0000000000007919 */ /* 0x003e220000002100 */
[----:B------:R-:W-:Y:S01]  /*ddb0*/  ULDC UR4, c[0x0][0xc14] ;  /* 0x0003050000047ab9 */ /* 0x000fe20000000800 */
[----:B------:R-:W-:Y:S01]  /*ddc0*/  BSSY B0, `(.L_x_359) ;  /* 0x000000c000007945 */ /* 0x000fe20003800000 */
[----:B------:R-:W-:Y:S01]  /*ddd0*/  IMAD.MOV.U32 R3, RZ, RZ, RZ ;  /* 0x000000ffff037224 */ /* 0x000fe200078e00ff */
[----:B0-----:R-:W-:Y:S01]  /*dde0*/  LOP3.LUT R9, R0, 0x1f, RZ, 0xc0, !PT ;  /* 0x0000001f00097812 */ /* 0x001fe200078ec0ff */
[----:B------:R-:W-:-:S03]  /*ddf0*/  IMAD.U32 R0, RZ, RZ, UR4 ;  /* 0x00000004ff007e24 */ /* 0x000fc6000f8e00ff */
[C---:B------:R-:W-:Y:S01]  /*de00*/  ISETP.NE.AND P0, PT, R9.reuse, 0x1f, PT ;  /* 0x0000001f0900780c */ /* 0x040fe20003f05270 */
[----:B------:R-:W-:-:S05]  /*de10*/  IMAD.IADD R7, R9, 0x1, R19 ;  /* 0x0000000109077824 */ /* 0x000fca00078e0213 */
[----:B------:R-:W-:-:S13]  /*de20*/  ISETP.GE.OR P0, PT, R7, R0, !P0 ;  /* 0x000000000700720c */ /* 0x000fda0004706670 */
[----:B------:R-:W-:Y:S05]  /*de30*/  @P0 BRA `(.L_x_360) ;  /* 0x0000000000100947 */ /* 0x000fea0003800000 */
[----:B------:R-:W0:Y:S01]  /*de40*/  LDC.64 R2, c[0x0][0xc58] ;  /* 0x00031600ff027b82 */ /* 0x000e220000000a00 */
[----:B------:R-:W-:Y:S01]  /*de50*/  ULDC.64 UR4, c[0x0][0x208] ;  /* 0x0000820000047ab9 */ /* 0x000fe20000000a00 */
[----:B0-----:R-:W-:-:S06]  /*de60*/  IMAD.WIDE R2, R7, 0x4, R2 ;  /* 0x0000000407027825 */ /* 0x001fcc00078e0202 */
[----:B------:R0:W5:Y:S02]  /*de70*/  LDG.E R3, desc[UR4][R2.64] ;  /* 0x0000000402037981 */ /* 0x000164000c1e1900 */
.L_x_360:
[----:B------:R-:W-:Y:S05]  /*de80*/  BSYNC B0 ;  /* 0x0000000000007941 */ /* 0x000fea0003800000 */
.L_x_359:
[----:B------:R-:W-:-:S03]  /*de90*/  UMOV UR4, 0xffffffff ;  /* 0xffffffff00047882 */ /* 0x000fc60000000000 */
[----:B------:R-:W-:Y:S05]  /*dea0*/  BRA.DIV UR4, `(.L_x_361) ;  /* 0x0000001204ec7947 */ /* 0x000fea000b800000 */
[----:B-----5:R-:W1:Y:S01]  /*deb0*/  SHFL.UP PT, R14, R3, 0x1, RZ ;  /* 0x04200000030e7989 */ /* 0x020e6200000e00ff */
[C---:B------:R-:W-:Y:S02]  /*dec0*/  ISETP.NE.AND P0, PT, R9.reuse, RZ, PT ;  /* 0x000000ff0900720c */ /* 0x040fe40003f05270 */
[C---:B------:R-:W-:Y:S02]  /*ded0*/  ISETP.GE.U32.AND P1, PT, R9.reuse, 0x2, PT ;  /* 0x000000020900780c */ /* 0x040fe40003f26070 */
[----:B-1----:R-:W-:Y:S02]  /*dee0*/  SEL R14, R14, RZ, P0 ;  /* 0x000000ff0e0e7207 */ /* 0x002fe40000000000 */
[----:B------:R-:W-:-:S03]  /*def0*/  ISETP.GE.U32.AND P0, PT, R9, 0x4, PT ;  /* 0x000000040900780c */ /* 0x000fc60003f06070 */
[----:B------:R-:W-:-:S05]  /*df00*/  IMAD.IADD R13, R3, 0x1, R14 ;  /* 0x00000001030d7824 */ /* 0x000fca00078e020e */
[----:B------:R-:W1:Y:S02]  /*df10*/  SHFL.UP PT, R14, R13, 0x2, RZ ;  /* 0x044000000d0e7989 */ /* 0x000e6400000e00ff */
[----:B-1----:R-:W-:Y:S02]  /*df20*/  SEL R6, R14, RZ, P1 ;  /* 0x000000ff0e067207 */ /* 0x002fe40000800000 */
[----:B------:R-:W-:Y:S02]  /*df30*/  ISETP.GE.U32.AND P1, PT, R9, 0x8, PT ;  /* 0x000000080900780c */ /* 0x000fe40003f26070 */
[----:B------:R-:W-:-:S05]  /*df40*/  IADD3 R6, R13, R6, RZ ;  /* 0x000000060d067210 */ /* 0x000fca0007ffe0ff */
[----:B------:R-:W1:Y:S02]  /*df50*/  SHFL.UP PT, R14, R6, 0x4, RZ ;  /* 0x04800000060e7989 */ /* 0x000e6400000e00ff */
[----:B-1----:R-:W-:Y:S02]  /*df60*/  SEL R7, R14, RZ, P0 ;  /* 0x000000ff0e077207 */ /* 0x002fe40000000000 */
[----:B------:R-:W-:-:S03]  /*df70*/  ISETP.GE.U32.AND P0, PT, R9, 0x10, PT ;  /* 0x000000100900780c */ /* 0x000fc60003f06070 */
[----:B------:R-:W-:-:S05]  /*df80*/  IMAD.IADD R7, R6, 0x1, R7 ;  /* 0x0000000106077824 */ /* 0x000fca00078e0207 */
[----:B------:R-:W1:Y:S02]  /*df90*/  SHFL.UP PT, R14, R7, 0x8, RZ ;  /* 0x05000000070e7989 */ /* 0x000e6400000e00ff */
[----:B-1----:R-:W-:-:S05]  /*dfa0*/  SEL R8, R14, RZ, P1 ;  /* 0x000000ff0e087207 */ /* 0x002fca0000800000 */
[----:B------:R-:W-:-:S05]  /*dfb0*/  IMAD.IADD R8, R7, 0x1, R8 ;  /* 0x0000000107087824 */ /* 0x000fca00078e0208 */
[----:B------:R-:W1:Y:S02]  /*dfc0*/  SHFL.UP PT, R14, R8, 0x10, RZ ;  /* 0x06000000080e7989 */ /* 0x000e6400000e00ff */
[----:B-1----:R-:W-:-:S05]  /*dfd0*/  SEL R9, R14, RZ, P0 ;  /* 0x000000ff0e097207 */ /* 0x002fca0000000000 */
[----:B0-----:R-:W-:-:S05]  /*dfe0*/  IMAD.IADD R2, R8, 0x1, R9 ;  /* 0x0000000108027824 */ /* 0x001fca00078e0209 */
[----:B------:R0:W1:Y:S02]  /*dff0*/  SHFL.IDX PT, R14, R2, 0x1f, 0x1f ;  /* 0x03e01f00020e7f89 */ /* 0x00006400000e0000 */
.L_x_412:
[----:B------:R-:W-:Y:S02]  /*e000*/  ULDC UR4, c[0x0][0xc10] ;  /* 0x0003040000047ab9 */ /* 0x000fe40000000800 */
[----:B--2---:R-:W-:-:S04]  /*e010*/  IMAD.U32 R16, RZ, RZ, UR4 ;  /* 0x00000004ff107e24 */ /* 0x004fc8000f8e00ff */
[----:B-1----:R-:W-:-:S04]  /*e020*/  IMAD R6, R14, R16, RZ ;  /* 0x000000100e067224 */ /* 0x002fc800078e02ff */
[----:B----4-:R-:W-:-:S05]  /*e030*/  IMAD.IADD R5, R5, 0x1, R6 ;  /* 0x0000000105057824 */ /* 0x010fca00078e0206 */
[----:B---3--:R-:W-:-:S13]  /*e040*/  ISETP.GT.AND P0, PT, R5, R4, PT ;  /* 0x000000040500720c */ /* 0x008fda0003f04270 */
[----:B------:R-:W-:Y:S05]  /*e050*/  @P0 BRA `(.L_x_362) ;  /* 0x0000000000b80947 */ /* 0x000fea0003800000 */
[----:B------:R-:W1:Y:S02]  /*e060*/  LDC R0, c[0x0][0xc14] ;  /* 0x00030500ff007b82 */ /* 0x000e640000000800 */
.L_x_367:
[----:B------:R-:W-:-:S05]  /*e070*/  VIADD R19, R19, 0x1f ;  /* 0x0000001f13137836 */ /* 0x000fca0000000000 */
[----:B-1----:R-:W-:-:S13]  /*e080*/  ISETP.GE.AND P0, PT, R19, R0, PT ;  /* 0x000000001300720c */ /* 0x002fda0003f06270 */
[----:B------:R-:W-:Y:S05]  /*e090*/  @P0 BRA `(.L_x_363) ;  /* 0x0000000400600947 */ /* 0x000fea0003800000 */
[----:B0-----:R-:W0:Y:S01]  /*e0a0*/  S2R R2, SR_TID.X ;  /* 0x0000000000027919 */ /* 0x001e220000002100 */
[----:B------:R-:W-:Y:S01]  /*e0b0*/  BSSY B0, `(.L_x_364) ;  /* 0x000000b000007945 */ /* 0x000fe20003800000 */
[----:B------:R-:W-:Y:S01]  /*e0c0*/  IMAD.MOV.U32 R3, RZ, RZ, RZ ;  /* 0x000000ffff037224 */ /* 0x000fe200078e00ff */
[----:B0-----:R-:W-:-:S04]  /*e0d0*/  LOP3.LUT R8, R2, 0x1f, RZ, 0xc0, !PT ;  /* 0x0000001f02087812 */ /* 0x001fc800078ec0ff */
[C---:B------:R-:W-:Y:S02]  /*e0e0*/  ISETP.NE.AND P1, PT, R8.reuse, 0x1f, PT ;  /* 0x0000001f0800780c */ /* 0x040fe40003f25270 */
[----:B------:R-:W-:-:S04]  /*e0f0*/  IADD3 R7, R8, R19, RZ ;  /* 0x0000001308077210 */ /* 0x000fc80007ffe0ff */
[----:B------:R-:W-:-:S13]  /*e100*/  ISETP.GE.OR P0, PT, R7, R0, !P1 ;  /* 0x000000000700720c */ /* 0x000fda0004f06670 */
[----:B------:R-:W-:Y:S05]  /*e110*/  @P0 BRA `(.L_x_365) ;  /* 0x0000000000100947 */ /* 0x000fea0003800000 */
[----:B------:R-:W0:Y:S01]  /*e120*/  LDC.64 R2, c[0x0][0xc58] ;  /* 0x00031600ff027b82 */ /* 0x000e220000000a00 */
[----:B------:R-:W-:Y:S01]  /*e130*/  ULDC.64 UR4, c[0x0][0x208] ;  /* 0x0000820000047ab9 */ /* 0x000fe20000000a00 */
[----:B0-----:R-:W-:-:S06]  /*e140*/  IMAD.WIDE R2, R7, 0x4, R2 ;  /* 0x0000000407027825 */ /* 0x001fcc00078e0202 */
[----:B------:R0:W5:Y:S02]  /*e150*/  LDG.E R3, desc[UR4][R2.64] ;  /* 0x0000000402037981 */ /* 0x000164000c1e1900 */
.L_x_365:
[----:B------:R-:W-:Y:S05]  /*e160*/  BSYNC B0 ;  /* 0x0000000000007941 */ /* 0x000fea0003800000 */
.L_x_364:
[----:B------:R-:W-:-:S03]  /*e170*/  UMOV UR4, 0xffffffff ;  /* 0xffffffff00047882 */ /* 0x000fc60000000000 */
[----:B------:R-:W-:Y:S05]  /*e180*/  BRA.DIV UR4, `(.L_x_366) ;  /* 0x0000001604047947 */ /* 0x000fea000b800000 */
[----:B-----5:R-:W1:Y:S01]  /*e190*/  SHFL.UP PT, R14, R3, 0x1, RZ ;  /* 0x04200000030e7989 */ /* 0x020e6200000e00ff */
[C---:B------:R-:W-:Y:S02]  /*e1a0*/  ISETP.NE.AND P0, PT, R8.reuse, RZ, PT ;  /* 0x000000ff0800720c */ /* 0x040fe40003f05270 */
[----:B------:R-:W-:Y:S02]  /*e1b0*/  ISETP.GE.U32.AND P1, PT, R8, 0x2, PT ;  /* 0x000000020800780c */ /* 0x000fe40003f26070 */
[----:B-1----:R-:W-:Y:S02]  /*e1c0*/  SEL R14, R14, RZ, P0 ;  /* 0x000000ff0e0e7207 */ /* 0x002fe40000000000 */
        /* <DEDUP_REMOVED lines=16> */
[----:B------:R0:W1:Y:S02]  /*e2d0*/  SHFL.IDX PT, R14, R2, 0x1f, 0x1f ;  /* 0x03e01f00020e7f89 */ /* 0x00006400000e0000 */
.L_x_420:
[----:B------:R-:W-:Y:S02]  /*e2e0*/  ULDC UR4, c[0x0][0xc10] ;  /* 0x0003040000047ab9 */ /* 0x000fe40000000800 */
[----:B------:R-:W-:-:S05]  /*e2f0*/  MOV R16, UR4 ;  /* 0x0000000400107c02 */ /* 0x000fca0008000f00 */
[----:B-1----:R-:W-:-:S04]  /*e300*/  IMAD R6, R14, R16, RZ ;  /* 0x000000100e067224 */ /* 0x002fc800078e02ff */
[----:B------:R-:W-:-:S05]  /*e310*/  IMAD.IADD R5, R6, 0x1, R5 ;  /* 0x0000000106057824 */ /* 0x000fca00078e0205 */
[----:B------:R-:W-:-:S13]  /*e320*/  ISETP.GT.AND P0, PT, R5, R4, PT ;  /* 0x000000040500720c */ /* 0x000fda0003f04270 */
[----:B------:R-:W-:Y:S05]  /*e330*/  @!P0 BRA `(.L_x_367) ;  /* 0xfffffffc004c8947 */ /* 0x000fea000383ffff */
.L_x_362:
[----:B------:R-:W-:Y:S01]  /*e340*/  IMAD.IADD R6, R5, 0x1, -R6 ;  /* 0x0000000105067824 */ /* 0x000fe200078e0a06 */
[----:B------:R-:W-:-:S03]  /*e350*/  UMOV UR4, 0xffffffff ;  /* 0xffffffff00047882 */ /* 0x000fc60000000000 */
[----:B------:R-:W-:-:S05]  /*e360*/  IMAD R5, R2, R16, R6 ;  /* 0x0000001002057224 */ /* 0x000fca00078e0206 */
[----:B------:R-:W-:Y:S01]  /*e370*/  ISETP.GT.AND P6, PT, R5, R4, PT ;  /* 0x000000040500720c */ /* 0x000fe20003fc4270 */
[----:B------:R-:W-:-:S12]  /*e380*/  BRA.DIV UR4, `(.L_x_368) ;  /* 0x0000001604547947 */ /* 0x000fd8000b800000 */
[----:B------:R-:W-:-:S04]  /*e390*/  VOTE.ANY R7, PT, !P6 ;  /* 0x0000000000077806 */ /* 0x000fc800070e0100 */
[----:B------:R-:W1:Y:S02]  /*e3a0*/  POPC R5, R7 ;  /* 0x0000000700057309 */ /* 0x000e640000000000 */
[----:B-1----:R1:W2:Y:S02]  /*e3b0*/  SHFL.IDX PT, R17, R3, R5, 0x1f ;  /* 0x00001f0503117589 */ /* 0x0022a400000e0000 */
.L_x_424:
[----:B------:R-:W-:Y:S01]  /*e3c0*/  ISETP.NE.AND P0, PT, R7, RZ, PT ;  /* 0x000000ff0700720c */ /* 0x000fe20003f05270 */
[----:B------:R-:W-:-:S12]  /*e3d0*/  IMAD.MOV.U32 R14, RZ, RZ, RZ ;  /* 0x000000ffff0e7224 */ /* 0x000fd800078e00ff */
[----:B------:R-:W-:Y:S05]  /*e3e0*/  @!P0 BRA `(.L_x_369) ;  /* 0x0000000000108947 */ /* 0x000fea0003800000 */
[----:B------:R-:W-:Y:S01]  /*e3f0*/  UMOV UR4, 0xffffffff ;  /* 0xffffffff00047882 */ /* 0x000fe20000000000 */
[----:B------:R-:W-:Y:S02]  /*e400*/  VIADD R12, R5, 0xffffffff ;  /* 0xffffffff050c7836 */ /* 0x000fe40000000000 */
[----:B------:R-:W-:Y:S05]  /*e410*/  BRA.DIV UR4, `(.L_x_370) ;  /* 0x0000001604787947 */ /* 0x000fea000b800000 */
[----:B------:R3:W4:Y:S02]  /*e420*/  SHFL.IDX PT, R14, R2, R12, 0x1f ;  /* 0x00001f0c020e7589 */ /* 0x00072400000e0000 */
.L_x_369:
[-C--:B--2---:R-:W-:Y:S01]  /*e430*/  IABS R7, R17.reuse ;  /* 0x0000001100077213 */ /* 0x084fe20000000000 */
[----:B----4-:R-:W-:Y:S01]  /*e440*/  IMAD R16, R14, R16, R6 ;  /* 0x000000100e107224 */ /* 0x010fe200078e0206 */
[----:B------:R-:W-:Y:S01]  /*e450*/  IABS R6, R17 ;  /* 0x0000001100067213 */ /* 0x000fe20000000000 */
[----:B------:R-:W-:Y:S01]  /*e460*/  IMAD.IADD R19, R5, 0x1, R19 ;  /* 0x0000000105137824 */ /* 0x000fe200078e0213 */
[----:B------:R-:W2:Y:S03]  /*e470*/  I2F.RP R8, R7 ;  /* 0x0000000700087306 */ /* 0x000ea60000209400 */
[----:B------:R-:W-:-:S05]  /*e480*/  IMAD.MOV R6, RZ, RZ, -R6 ;  /* 0x000000ffff067224 */ /* 0x000fca00078e0a06 */
[----:B--2---:R-:W2:Y:S02]  /*e490*/  MUFU.RCP R8, R8 ;  /* 0x0000000800087308 */ /* 0x004ea40000001000 */
[----:B--2---:R-:W-:-:S06]  /*e4a0*/  VIADD R9, R8, 0xffffffe ;  /* 0x0ffffffe08097836 */ /* 0x004fcc0000000000 */
[----:B-1----:R-:W0:Y:S02]  /*e4b0*/  F2I.FTZ.U32.TRUNC.NTZ R3, R9 ;  /* 0x0000000900037305 */ /* 0x002e24000021f000 */
[----:B0--3--:R-:W-:-:S04]  /*e4c0*/  IMAD.MOV R2, RZ, RZ, -R3 ;  /* 0x000000ffff027224 */ /* 0x009fc800078e0a03 */
[----:B------:R-:W-:Y:S01]  /*e4d0*/  IMAD R11, R2, R7, RZ ;  /* 0x00000007020b7224 */ /* 0x000fe200078e02ff */
[----:B------:R-:W-:-:S05]  /*e4e0*/  MOV R2, RZ ;  /* 0x000000ff00027202 */ /* 0x000fca0000000f00 */
[----:B------:R-:W-:-:S04]  /*e4f0*/  IMAD.HI.U32 R3, R3, R11, R2 ;  /* 0x0000000b03037227 */ /* 0x000fc800078e0002 */
[----:B------:R-:W-:-:S05]  /*e500*/  IMAD.IADD R2, R4, 0x1, -R16 ;  /* 0x0000000104027824 */ /* 0x000fca00078e0a10 */
[----:B------:R-:W-:-:S05]  /*e510*/  IABS R4, R2 ;  /* 0x0000000200047213 */ /* 0x000fca0000000000 */
[----:B------:R-:W-:-:S04]  /*e520*/  IMAD.HI.U32 R3, R3, R4, RZ ;  /* 0x0000000403037227 */ /* 0x000fc800078e00ff */
[----:B------:R-:W-:-:S05]  /*e530*/  IMAD R4, R3, R6, R4 ;  /* 0x0000000603047224 */ /* 0x000fca00078e0204 */
[----:B------:R-:W-:-:S13]  /*e540*/  ISETP.GT.U32.AND P0, PT, R7, R4, PT ;  /* 0x000000040700720c */ /* 0x000fda0003f04070 */
[----:B------:R-:W-:Y:S02]  /*e550*/  @!P0 IMAD.IADD R4, R4, 0x1, -R7 ;  /* 0x0000000104048824 */ /* 0x000fe400078e0a07 */
[----:B------:R-:W-:-:S03]  /*e560*/  @!P0 VIADD R3, R3, 0x1 ;  /* 0x0000000103038836 */ /* 0x000fc60000000000 */
[----:B------:R-:W-:Y:S02]  /*e570*/  ISETP.GE.U32.AND P0, PT, R4, R7, PT ;  /* 0x000000070400720c */ /* 0x000fe40003f06070 */
[----:B------:R-:W-:-:S11]  /*e580*/  LOP3.LUT R4, R2, R17, RZ, 0x3c, !PT ;  /* 0x0000001102047212 */ /* 0x000fd600078e3cff */
[----:B------:R-:W-:Y:S01]  /*e590*/  @P0 VIADD R3, R3, 0x1 ;  /* 0x0000000103030836 */ /* 0x000fe20000000000 */
[----:B------:R-:W-:-:S13]  /*e5a0*/  ISETP.GE.AND P0, PT, R4, RZ, PT ;  /* 0x000000ff0400720c */ /* 0x000fda0003f06270 */
[----:B------:R-:W-:Y:S01]  /*e5b0*/  @!P0 IMAD.MOV R3, RZ, RZ, -R3 ;  /* 0x000000ffff038224 */ /* 0x000fe200078e0a03 */
[----:B------:R-:W-:-:S13]  /*e5c0*/  ISETP.NE.AND P0, PT, R17, RZ, PT ;  /* 0x000000ff1100720c */ /* 0x000fda0003f05270 */
[----:B------:R-:W-:-:S04]  /*e5d0*/  @!P0 LOP3.LUT R3, RZ, R17, RZ, 0x33, !PT ;  /* 0x00000011ff038212 */ /* 0x000fc800078e33ff */
[----:B------:R-:W-:Y:S01]  /*e5e0*/  IADD3 R4, -R3, RZ, RZ ;  /* 0x000000ff03047210 */ /* 0x000fe20007ffe1ff */
[----:B------:R-:W-:-:S04]  /*e5f0*/  IMAD.MOV.U32 R18, RZ, RZ, R3 ;  /* 0x000000ffff127224 */ /* 0x000fc800078e0003 */
[----:B------:R-:W-:Y:S01]  /*e600*/  IMAD R17, R17, R4, R2 ;  /* 0x0000000411117224 */ /* 0x000fe200078e0202 */
[----:B------:R-:W-:Y:S06]  /*e610*/  BRA `(.L_x_371) ;  /* 0x00000000001c7947 */ /* 0x000fec0003800000 */
.L_x_363:
[----:B------:R-:W-:Y:S01]  /*e620*/  UMOV UR4, URZ ;  /* 0x0000003f00047c82 */ /* 0x000fe20008000000 */
[----:B------:R-:W-:Y:S01]  /*e630*/  UMOV UR5, URZ ;  /* 0x0000003f00057c82 */ /* 0x000fe20008000000 */
[----:B------:R-:W-:Y:S01]  /*e640*/  ULDC UR6, c[0x0][0xc14] ;  /* 0x0003050000067ab9 */ /* 0x000fe20000000800 */
[----:B------:R-:W-:Y:S02]  /*e650*/  IMAD.MOV.U32 R16, RZ, RZ, R4 ;  /* 0x000000ffff107224 */ /* 0x000fe400078e0004 */
[----:B------:R-:W-:Y:S02]  /*e660*/  IMAD.U32 R17, RZ, RZ, UR4 ;  /* 0x00000004ff117e24 */ /* 0x000fe4000f8e00ff */
[----:B------:R-:W-:Y:S02]  /*e670*/  IMAD.U32 R18, RZ, RZ, UR5 ;  /* 0x00000005ff127e24 */ /* 0x000fe4000f8e00ff */
[----:B------:R-:W-:-:S07]  /*e680*/  IMAD.U32 R19, RZ, RZ, UR6 ;  /* 0x00000006ff137e24 */ /* 0x000fce000f8e00ff */
.L_x_371:
[----:B0-----:R-:W0:Y:S01]  /*e690*/  S2R R2, SR_TID.X ;  /* 0x0000000000027919 */ /* 0x001e220000002100 */
[----:B------:R-:W-:Y:S05]  /*e6a0*/  WARPSYNC.ALL ;  /* 0x0000000000007948 */ /* 0x000fea0003800000 */
[----:B------:R-:W-:Y:S01]  /*e6b0*/  BAR.SYNC.DEFER_BLOCKING 0x4, 0x120 ;  /* 0x0104800000007b1d */ /* 0x000fe20000010000 */
[----:B0-----:R-:W-:-:S04]  /*e6c0*/  LOP3.LUT R2, R2, 0x1f, RZ, 0xc0, !PT ;  /* 0x0000001f02027812 */ /* 0x001fc800078ec0ff */
[----:B------:R-:W-:-:S13]  /*e6d0*/  ISETP.NE.AND P0, PT, R2, RZ, PT ;  /* 0x000000ff0200720c */ /* 0x000fda0003f05270 */
[----:B------:R-:W0:Y:S01]  /*e6e0*/  @!P0 S2R R3, SR_CgaCtaId ;  /* 0x0000000000038919 */ /* 0x000e220000008800 */
[----:B------:R-:W-:-:S04]  /*e6f0*/  @!P0 MOV R2, 0x400 ;  /* 0x0000040000028802 */ /* 0x000fc80000000f00 */
[----:B0-----:R-:W-:-:S05]  /*e700*/  @!P0 LEA R2, R3, R2, 0x18 ;  /* 0x0000000203028211 */ /* 0x001fca00078ec0ff */
[----:B------:R1:W-:Y:S01]  /*e710*/  @!P0 STS.128 [R2+0x348d0], R16 ;  /* 0x0348d01002008388 */ /* 0x0003e20000000c00 */
[----:B------:R-:W-:Y:S06]  /*e720*/  BAR.ARV 0x5, 0x120 ;  /* 0x0144800000007b1d */ /* 0x000fec0000002000 */
[----:B------:R-:W-:-:S13]  /*e730*/  ISETP.GE.AND P0, PT, R19, R0, PT ;  /* 0x000000001300720c */ /* 0x000fda0003f06270 */
[----:B------:R-:W-:Y:S05]  /*e740*/  @!P0 BRA `(.L_x_372) ;  /* 0xffffffc000488947 */ /* 0x000fea000383ffff */
.L_x_307:
[----:B0-----:R-:W2:Y:S01]  /*e750*/  LDL.LU R0, [R1+0x28] ;  /* 0x0000280001007983 */ /* 0x001ea20000300800 */
[----:B------:R-:W-:Y:S01]  /*e760*/  BSSY B0, `(.L_x_373) ;  /* 0x000000b000007945 */ /* 0x000fe20003800000 */
[----:B------:R-:W0:Y:S01]  /*e770*/  S2R R5, SR_CgaCtaId ;  /* 0x0000000000057919 */ /* 0x000e220000008800 */
[----:B--2---:R-:W-:-:S04]  /*e780*/  IADD3 R0, R0, 0x1, RZ ;  /* 0x0000000100007810 */ /* 0x004fc80007ffe0ff */
[----:B-1----:R-:W-:-:S04]  /*e790*/  LEA.HI R2, R0, R0, RZ, 0x1 ;  /* 0x0000000000027211 */ /* 0x002fc800078f08ff */
[----:B------:R-:W-:-:S05]  /*e7a0*/  LOP3.LUT R3, R2, 0xfffffffe, RZ, 0xc0, !PT ;  /* 0xfffffffe02037812 */ /* 0x000fca00078ec0ff */
[----:B------:R-:W-:Y:S01]  /*e7b0*/  IMAD.IADD R3, R0, 0x1, -R3 ;  /* 0x0000000100037824 */ /* 0x000fe200078e0a03 */
[----:B------:R-:W-:-:S04]  /*e7c0*/  MOV R0, 0x400 ;  /* 0x0000040000007802 */ /* 0x000fc80000000f00 */
[----:B0-----:R-:W-:Y:S02]  /*e7d0*/  LEA R0, R5, R0, 0x18 ;  /* 0x0000000005007211 */ /* 0x001fe400078ec0ff */
[----:B------:R-:W-:-:S04]  /*e7e0*/  SHF.L.U32 R3, R3, 0x1f, RZ ;  /* 0x0000001f03037819 */ /* 0x000fc800000006ff */
[----:B------:R-:W0:Y:S02]  /*e7f0*/  SYNCS.PHASECHK.TRANS64.TRYWAIT P0, [R0+URZ+0x34820], R3 ;  /* 0x03482003000075a7 */ /* 0x000e24000800017f */
[----:B0-----:R-:W-:Y:S05]  /*e800*/  @!P0 BRA `(.L_x_374) ;  /* 0x0000001000a08947 */ /* 0x001fea0003800000 */
.L_x_427:
[----:B------:R-:W-:Y:S05]  /*e810*/  BSYNC B0 ;  /* 0x0000000000007941 */ /* 0x000fea0003800000 */
.L_x_373:
[----:B------:R-:W-:-:S03]  /*e820*/  UMOV UR4, 0xffffffff ;  /* 0xffffffff00047882 */ /* 0x000fc60000000000 */
[----:B------:R-:W-:Y:S05]  /*e830*/  BRA.DIV UR4, `(.L_x_375) ;  /* 0x0000001204a87947 */ /* 0x000fea000b800000 */
[----:B------:R-:W1:Y:S02]  /*e840*/  S2R R2, SR_TID.X ;  /* 0x0000000000027919 */ /* 0x000e640000002100 */
[----:B-1----:R-:W-:-:S04]  /*e850*/  SHF.R.U32.HI R2, RZ, 0x5, R2 ;  /* 0x00000005ff027819 */ /* 0x002fc80000011602 */
[----:B------:R-:W-:-:S05]  /*e860*/  LOP3.LUT R2, R2, 0x3, RZ, 0xc0, !PT ;  /* 0x0000000302027812 */ /* 0x000fca00078ec0ff */
[----:B------:R1:W2:Y:S02]  /*e870*/  SHFL.IDX PT, R14, R2, RZ, 0x1f ;  /* 0x00001fff020e7589 */ /* 0x0002a400000e0000 */
.L_x_430:
[----:B--2---:R-:W-:Y:S01]  /*e880*/  ISETP.NE.AND P0, PT, R14, RZ, PT ;  /* 0x000000ff0e00720c */ /* 0x004fe20003f05270 */
[----:B------:R-:W-:-:S12]  /*e890*/  BSSY B0, `(.L_x_376) ;  /* 0x0000029000007945 */ /* 0x000fd80003800000 */
[----:B------:R-:W-:Y:S05]  /*e8a0*/  @P0 BRA `(.L_x_377) ;  /* 0x00000000009c0947 */ /* 0x000fea0003800000 */
[----:B------:R-:W-:-:S03]  /*e8b0*/  UMOV UR4, 0xffffffff ;  /* 0xffffffff00047882 */ /* 0x000fc60000000000 */
[----:B------:R-:W-:Y:S05]  /*e8c0*/  BRA.DIV UR4, `(.L_x_378) ;  /* 0x0000001204b87947 */ /* 0x000fea000b800000 */
[----:B------:R-:W-:-:S13]  /*e8d0*/  ELECT P6, URZ, PT ;  /* 0x00000000003f782f */ /* 0x000fda00038c0000 */
.L_x_433:
[----:B------:R-:W-:Y:S05]  /*e8e0*/  @!P6 BRA `(.L_x_377) ;  /* 0x00000000008ce947 */ /* 0x000fea0003800000 */
[----:B-1----:R-:W2:Y:S02]  /*e8f0*/  LDL R2, [R1+0x30] ;  /* 0x0000300001027983 */ /* 0x002ea40000100800 */
[----:B--2---:R-:W-:-:S13]  /*e900*/  R2UR UR4, R2 ;  /* 0x00000000020472ca */ /* 0x004fda00000e0000 */
[----:B------:R-:W-:-:S06]  /*e910*/  ULOP3.LUT UR4, UR4, 0x2, URZ, 0xfc, !UPT ;  /* 0x0000000204047892 */ /* 0x000fcc000f8efc3f */
[----:B------:R-:W-:-:S05]  /*e920*/  IMAD.U32 R2, RZ, RZ, UR4 ;  /* 0x00000004ff027e24 */ /* 0x000fca000f8e00ff */
[----:B------:R-:W-:-:S13]  /*e930*/  ISETP.NE.AND P2, PT, R2, 0x3, PT ;  /* 0x000000030200780c */ /* 0x000fda0003f45270 */
[----:B------:R-:W-:Y:S05]  /*e940*/  @!P2 BRA `(.L_x_379) ;  /* 0x000000000004a947 */ /* 0x000fea0003800000 */
[----:B------:R-:W-:Y:S01]  /*e950*/  BPT.TRAP 0x1 ;  /* 0x000000040000795c */ /* 0x000fe20000300000 */
.L_x_379:
[----:B0-----:R-:W2:Y:S04]  /*e960*/  LDL R3, [R1] ;  /* 0x0000000001037983 */ /* 0x001ea80000100800 */
[----:B------:R-:W3:Y:S01]  /*e970*/  LDL.LU R7, [R1+0x8] ;  /* 0x0000080001077983 */ /* 0x000ee20000300800 */
[----:B------:R-:W-:-:S04]  /*e980*/  VIADD R2, R0, 0x34840 ;  /* 0x0003484000027836 */ /* 0x000fc80000000000 */
[C---:B--2---:R-:W-:Y:S02]  /*e990*/  IMAD R6, R3.reuse, 0x8, R2 ;  /* 0x0000000803067824 */ /* 0x044fe400078e0202 */
[----:B------:R-:W-:Y:S01]  /*e9a0*/  VIADD R3, R3, 0x1 ;  /* 0x0000000103037836 */ /* 0x000fe20000000000 */
[----:B---3--:R-:W-:-:S04]  /*e9b0*/  SHF.L.U32 R5, R7, 0x1f, RZ ;  /* 0x0000001f07057819 */ /* 0x008fc800000006ff */
[C---:B------:R-:W-:Y:S01]  /*e9c0*/  ISETP.NE.AND P1, PT, R3.reuse, 0x2, PT ;  /* 0x000000020300780c */ /* 0x040fe20003f25270 */
[----:B------:R-:W0:Y:S03]  /*e9d0*/  SYNCS.PHASECHK.TRANS64.TRYWAIT P0, [R6+URZ], R5 ;  /* 0x00000005060075a7 */ /* 0x000e26000800017f */
[----:B------:R-:W-:Y:S02]  /*e9e0*/  SEL R4, RZ, 0x1, P1 ;  /* 0x00000001ff047807 */ /* 0x000fe40000800000 */
[----:B------:R-:W-:Y:S02]  /*e9f0*/  SEL R3, R3, RZ, P1 ;  /* 0x000000ff03037207 */ /* 0x000fe40000800000 */
[----:B------:R-:W-:-:S03]  /*ea00*/  LOP3.LUT R4, R7, R4, RZ, 0x3c, !PT ;  /* 0x0000000407047212 */ /* 0x000fc600078e3cff */
[----:B------:R-:W-:Y:S01]  /*ea10*/  IMAD R7, R3, 0x8, R2 ;  /* 0x0000000803077824 */ /* 0x000fe200078e0202 */
[----:B------:R-:W-:Y:S01]  /*ea20*/  SHF.L.U32 R2, R4, 0x1f, RZ ;  /* 0x0000001f04027819 */ /* 0x000fe200000006ff */
[----:B0-----:R-:W-:Y:S06]  /*ea30*/  @!P0 BRA `(.L_x_380) ;  /* 0x00000010007c8947 */ /* 0x001fec0003800000 */
.L_x_434:
[----:B------:R-:W1:Y:S02]  /*ea40*/  SYNCS.PHASECHK.TRANS64.TRYWAIT P0, [R7+URZ], R2 ;  /* 0x00000002070075a7 */ /* 0x000e64000800017f */
[----:B-1----:R-:W-:Y:S05]  /*ea50*/  @!P0 BRA `(.L_x_381) ;  /* 0x0000001000888947 */ /* 0x002fea0003800000 */
.L_x_435:
[----:B------:R-:W-:Y:S05]  /*ea60*/  @!P2 BRA `(.L_x_382) ;  /* 0x000000000004a947 */ /* 0x000fea0003800000 */
[----:B------:R-:W-:Y:S01]  /*ea70*/  BPT.TRAP 0x1 ;  /* 0x000000040000795c */ /* 0x000fe20000300000 */
.L_x_382:
[----:B------:R-:W2:Y:S01]  /*ea80*/  LDL.LU R4, [R1] ;  /* 0x0000000001047983 */ /* 0x000ea20000300800 */
[----:B------:R-:W-:-:S05]  /*ea90*/  IADD3 R0, R0, 0x34860, RZ ;  /* 0x0003486000007810 */ /* 0x000fca0007ffe0ff */
[----:B--2---:R-:W-:-:S04]  /*eaa0*/  IMAD R4, R4, 0x8, R0 ;  /* 0x0000000804047824 */ /* 0x004fc800078e0200 */
[----:B------:R-:W2:Y:S02]  /*eab0*/  SYNCS.PHASECHK.TRANS64.TRYWAIT P0, [R4+URZ], R5 ;  /* 0x00000005040075a7 */ /* 0x000ea4000800017f */
[----:B--2---:R-:W-:Y:S05]  /*eac0*/  @!P0 BRA `(.L_x_383) ;  /* 0x0000001000808947 */ /* 0x004fea0003800000 */
.L_x_436:
[----:B------:R-:W-:-:S07]  /*ead0*/  IMAD R3, R3, 0x8, R0 ;  /* 0x0000000803037824 */ /* 0x000fce00078e0200 */
.L_x_384:
[----:B---3--:R3:W4:Y:S02]  /*eae0*/  SYNCS.PHASECHK.TRANS64.TRYWAIT P0, [R3+URZ], R2 ;  /* 0x00000002030075a7 */ /* 0x008724000800017f */
[----:B----4-:R-:W-:Y:S05]  /*eaf0*/  @!P0 NANOSLEEP.SYNCS 0x989680 ;  /* 0x009896800000895d */ /* 0x010fea0003900000 */
[----:B------:R-:W4:Y:S02]  /*eb00*/  @!P0 SYNCS.PHASECHK.TRANS64 P0, [R3+URZ], R2 ;  /* 0x00000002030085a7 */ /* 0x000f24000800007f */
[----:B----4-:R-:W-:Y:S05]  /*eb10*/  @!P0 BRA `(.L_x_384) ;  /* 0xfffffffc00f08947 */ /* 0x010fea000383ffff */
.L_x_377:
[----:B------:R-:W-:Y:S05]  /*eb20*/  BSYNC B0 ;  /* 0x0000000000007941 */ /* 0x000fea0003800000 */
.L_x_376:
[----:B------:R-:W-:Y:S05]  /*eb30*/  EXIT ;  /* 0x000000000000794d */ /* 0x000fea0003800000 */
.L_x_261:
[----:B0-----:R0:W1:Y:S02]  /*eb40*/  SYNCS.PHASECHK.TRANS64.TRYWAIT P1, [R0+URZ+0x34800], R3 ;  /* 0x03480003000075a7 */ /* 0x001064000802017f */
[----:B-1----:R-:W-:Y:S05]  /*eb50*/  @!P1 NANOSLEEP.SYNCS 0x989680 ;  /* 0x009896800000995d */ /* 0x002fea0003900000 */
[----:B------:R-:W1:Y:S02]  /*eb60*/  @!P1 SYNCS.PHASECHK.TRANS64 P1, [R0+URZ+0x34800], R3 ;  /* 0x03480003000095a7 */ /* 0x000e64000802007f */
[----:B-1----:R-:W-:Y:S05]  /*eb70*/  @!P1 BRA `(.L_x_261) ;  /* 0xfffffffc00f09947 */ /* 0x002fea000383ffff */
[----:B------:R-:W-:Y:S05]  /*eb80*/  BRA `(.L_x_385) ;  /* 0xffffff2800c47947 */ /* 0x000fea000383ffff */
.L_x_265:
[----:B-1----:R1:W2:Y:S02]  /*eb90*/  SYNCS.PHASECHK.TRANS64.TRYWAIT P2, [R3+URZ+0x34830], R4 ;  /* 0x03483004030075a7 */ /* 0x0022a4000804017f */
[----:B--2---:R-:W-:Y:S05]  /*eba0*/  @!P2 NANOSLEEP.SYNCS 0x989680 ;  /* 0x009896800000a95d */ /* 0x004fea0003900000 */
[----:B------:R-:W2:Y:S02]  /*ebb0*/  @!P2 SYNCS.PHASECHK.TRANS64 P2, [R3+URZ+0x34830], R4 ;  /* 0x034830040300a5a7 */ /* 0x000ea4000804007f */
[----:B--2---:R-:W-:Y:S05]  /*ebc0*/  @!P2 BRA `(.L_x_265) ;  /* 0xfffffffc00f0a947 */ /* 0x004fea000383ffff */
[----:B------:R-:W-:Y:S05]  /*ebd0*/  BRA `(.L_x_264) ;  /* 0xffffff2800e87947 */ /* 0x000fea000383ffff */
.L_x_270:
[----:B-1----:R-:W-:-:S04]  /*ebe0*/  IMAD.U32 R9, RZ, RZ, UR7 ;  /* 0x00000007ff097e24 */ /* 0x002fc8000f8e00ff */
[----:B------:R1:W2:Y:S03]  /*ebf0*/  SYNCS.PHASECHK.TRANS64.TRYWAIT P2, [R9+URZ+0x34830], R6 ;  /* 0x03483006090075a7 */ /* 0x0002a6000804017f */
[----:B--2---:R-:W-:Y:S05]  /*ec00*/  @!P2 NANOSLEEP.SYNCS 0x989680 ;  /* 0x009896800000a95d */ /* 0x004fea0003900000 */
[----:B------:R-:W2:Y:S02]  /*ec10*/  @!P2 SYNCS.PHASECHK.TRANS64 P2, [R9+URZ+0x34830], R6 ;  /* 0x034830060900a5a7 */ /* 0x000ea4000804007f */
[----:B--2---:R-:W-:Y:S05]  /*ec20*/  @!P2 BRA `(.L_x_270) ;  /* 0xfffffffc00eca947 */ /* 0x004fea000383ffff */
[----:B------:R-:W-:Y:S05]  /*ec30*/  BRA `(.L_x_269) ;  /* 0xffffff5800907947 */ /* 0x000fea000383ffff */
.L_x_274:
[----:B---3--:R3:W4:Y:S02]  /*ec40*/  SYNCS.PHASECHK.TRANS64.TRYWAIT P2, [R10+URZ+0x34850], R5 ;  /* 0x034850050a0075a7 */ /* 0x008724000804017f */
[----:B----4-:R-:W-:Y:S05]  /*ec50*/  @!P2 NANOSLEEP.SYNCS 0x989680 ;  /* 0x009896800000a95d */ /* 0x010fea0003900000 */
[----:B------:R-:W4:Y:S02]  /*ec60*/  @!P2 SYNCS.PHASECHK.TRANS64 P2, [R10+URZ+0x34850], R5 ;  /* 0x034850050a00a5a7 */ /* 0x000f24000804007f */
[----:B----4-:R-:W-:Y:S05]  /*ec70*/  @!P2 BRA `(.L_x_274) ;  /* 0xfffffffc00f0a947 */ /* 0x010fea000383ffff */
[----:B------:R-:W-:Y:S05]  /*ec80*/  BRA `(.L_x_273) ;  /* 0xffffff6000c07947 */ /* 0x000fea000383ffff */
.L_x_279:
[----:B-1----:R1:W2:Y:S02]  /*ec90*/  SYNCS.PHASECHK.TRANS64.TRYWAIT P0, [R20+URZ+0x34850], R5 ;  /* 0x03485005140075a7 */ /* 0x0022a4000800017f */
[----:B--2---:R-:W-:Y:S05]  /*eca0*/  @!P0 NANOSLEEP.SYNCS 0x989680 ;  /* 0x009896800000895d */ /* 0x004fea0003900000 */
[----:B------:R-:W2:Y:S02]  /*ecb0*/  @!P0 SYNCS.PHASECHK.TRANS64 P0, [R20+URZ+0x34850], R5 ;  /* 0x03485005140085a7 */ /* 0x000ea4000800007f */
[----:B--2---:R-:W-:Y:S05]  /*ecc0*/  @!P0 BRA `(.L_x_279) ;  /* 0xfffffffc00f08947 */ /* 0x004fea000383ffff */
[----:B------:R-:W-:Y:S05]  /*ecd0*/  BRA `(.L_x_278) ;  /* 0xffffff8400907947 */ /* 0x000fea000383ffff */
.L_x_318:
[----:B------:R-:W0:Y:S01]  /*ece0*/  S2R R7, SR_TID.X ;  /* 0x0000000000077919 */ /* 0x000e220000002100 */
[----:B------:R-:W-:Y:S01]  /*ecf0*/  BSSY B0, `(.L_x_386) ;  /* 0x000000a000007945 */ /* 0x000fe20003800000 */
[----:B------:R-:W-:Y:S01]  /*ed00*/  IMAD.MOV.U32 R12, RZ, RZ, RZ ;  /* 0x000000ffff0c7224 */ /* 0x000fe200078e00ff */
[----:B------:R-:W-:Y:S01]  /*ed10*/  MOV R15, 0xffffffff ;  /* 0xffffffff000f7802 */ /* 0x000fe20000000f00 */
[----:B------:R-:W-:Y:S01]  /*ed20*/  IMAD.MOV.U32 R11, RZ, RZ, 0x1f ;  /* 0x0000001fff0b7424 */ /* 0x000fe200078e00ff */
[----:B0-----:R-:W-:-:S04]  /*ed30*/  SHF.R.U32.HI R7, RZ, 0x5, R7 ;  /* 0x00000005ff077819 */ /* 0x001fc80000011607 */
[----:B------:R-:W-:-:S05]  /*ed40*/  LOP3.LUT R7, R7, 0x3, RZ, 0xc0, !PT ;  /* 0x0000000307077812 */ /* 0x000fca00078ec0ff */
[----:B------:R-:W-:-:S07]  /*ed50*/  IMAD.MOV.U32 R13, RZ, RZ, R7 ;  /* 0x000000ffff0d7224 */ /* 0x000fce00078e0007 */
[----:B------:R-:W-:Y:S05]  /*ed60*/  WARPSYNC.COLLECTIVE R15, `(.L_x_387) ;  /* 0x000000000f087348 */ /* 0x000fea0003c00000 */
[----:B------:R0:W1:Y:S02]  /*ed70*/  SHFL.IDX P6, R14, R13, R12, R11 ;  /* 0x0000000c0d0e7389 */ /* 0x00006400000c000b */
[----:B01----:R-:W-:Y:S01]  /*ed80*/  ENDCOLLECTIVE ;  /* 0x000000000000791b */ /* 0x003fe20003800000 */
.L_x_387:
[----:B------:R-:W-:Y:S05]  /*ed90*/  BSYNC B0 ;  /* 0x0000000000007941 */ /* 0x000fea0003800000 */
.L_x_386:
[----:B------:R-:W-:Y:S05]  /*eda0*/  BRA `(.L_x_388) ;  /* 0xffffffc800287947 */ /* 0x000fea000383ffff */
.L_x_319:
[----:B------:R-:W-:Y:S01]  /*edb0*/  BSSY B0, `(.L_x_389) ;  /* 0x0000006000007945 */ /* 0x000fe20003800000 */
[----:B------:R-:W-:-:S07]  /*edc0*/  IMAD.MOV.U32 R15, RZ, RZ, -0x1 ;  /* 0xffffffffff0f7424 */ /* 0x000fce00078e00ff */
[----:B------:R-:W-:Y:S05]  /*edd0*/  WARPSYNC.COLLECTIVE R15, `(.L_x_390) ;  /* 0x000000000f0c7348 */ /* 0x000fea0003c00000 */
[----:B------:R-:W-:Y:S02]  /*ede0*/  ELECT P6, UR62, PT ;  /* 0x00000000003e782f */ /* 0x000fe400038c0000 */
[----:B------:R-:W-:Y:S01]  /*edf0*/  MOV R14, UR62 ;  /* 0x0000003e000e7c02 */ /* 0x000fe20008000f00 */
[----:B------:R-:W-:Y:S10]  /*ee00*/  ENDCOLLECTIVE ;  /* 0x000000000000791b */ /* 0x000ff40003800000 */
.L_x_390:
[----:B------:R-:W-:Y:S05]  /*ee10*/  BSYNC B0 ;  /* 0x0000000000007941 */ /* 0x000fea0003800000 */
.L_x_389:
[----:B------:R-:W-:Y:S05]  /*ee20*/  BRA `(.L_x_391) ;  /* 0xffffffc800207947 */ /* 0x000fea000383ffff */
.L_x_322:
[----:B0-----:R0:W1:Y:S02]  /*ee30*/  SYNCS.PHASECHK.TRANS64.TRYWAIT P0, [R8+URZ+0x34840], R9 ;  /* 0x03484009080075a7 */ /* 0x001064000800017f */
[----:B-1----:R-:W-:Y:S05]  /*ee40*/  @!P0 NANOSLEEP.SYNCS 0x989680 ;  /* 0x009896800000895d */ /* 0x002fea0003900000 */
[----:B------:R-:W1:Y:S02]  /*ee50*/  @!P0 SYNCS.PHASECHK.TRANS64 P0, [R8+URZ+0x34840], R9 ;  /* 0x03484009080085a7 */ /* 0x000e64000800007f */
[----:B-1----:R-:W-:Y:S05]  /*ee60*/  @!P0 BRA `(.L_x_322) ;  /* 0xfffffffc00f08947 */ /* 0x002fea000383ffff */
[----:B------:R-:W-:Y:S05]  /*ee70*/  BRA `(.L_x_392) ;  /* 0xffffffc800947947 */ /* 0x000fea000383ffff */
.L_x_325:
[----:B0-----:R-:W0:Y:S01]  /*ee80*/  S2R R9, SR_CgaCtaId ;  /* 0x0000000000097919 */ /* 0x001e220000008800 */
[----:B------:R-:W-:-:S04]  /*ee90*/  MOV R8, 0x400 ;  /* 0x0000040000087802 */ /* 0x000fc80000000f00 */
[----:B0-----:R-:W-:-:S04]  /*eea0*/  LEA R8, R9, R8, 0x18 ;  /* 0x0000000809087211 */ /* 0x001fc800078ec0ff */
[----:B------:R0:W1:Y:S03]  /*eeb0*/  SYNCS.PHASECHK.TRANS64.TRYWAIT P0, [R8+URZ+0x34820], R6 ;  /* 0x03482006080075a7 */ /* 0x000066000800017f */
[----:B-1----:R-:W-:Y:S05]  /*eec0*/  @!P0 NANOSLEEP.SYNCS 0x989680 ;  /* 0x009896800000895d */ /* 0x002fea0003900000 */
[----:B------:R-:W1:Y:S02]  /*eed0*/  @!P0 SYNCS.PHASECHK.TRANS64 P0, [R8+URZ+0x34820], R6 ;  /* 0x03482006080085a7 */ /* 0x000e64000800007f */
[----:B-1----:R-:W-:Y:S05]  /*eee0*/  @!P0 BRA `(.L_x_325) ;  /* 0xfffffffc00e48947 */ /* 0x002fea000383ffff */
[----:B------:R-:W-:Y:S05]  /*eef0*/  BRA `(.L_x_393) ;  /* 0xffffffcc00e47947 */ /* 0x000fea000383ffff */
.L_x_333:
[----:B0-----:R0:W1:Y:S02]  /*ef00*/  SYNCS.PHASECHK.TRANS64.TRYWAIT P0, [R2+URZ+0x34840], R3 ;  /* 0x03484003020075a7 */ /* 0x001064000800017f */
[----:B-1----:R-:W-:Y:S05]  /*ef10*/  @!P0 NANOSLEEP.SYNCS 0x989680 ;  /* 0x009896800000895d */ /* 0x002fea0003900000 */
[----:B------:R-:W1:Y:S02]  /*ef20*/  @!P0 SYNCS.PHASECHK.TRANS64 P0, [R2+URZ+0x34840], R3 ;  /* 0x03484003020085a7 */ /* 0x000e64000800007f */
[----:B-1----:R-:W-:Y:S05]  /*ef30*/  @!P0 BRA `(.L_x_333) ;  /* 0xfffffffc00f08947 */ /* 0x002fea000383ffff */
[----:B------:R-:W-:Y:S05]  /*ef40*/  BRA `(.L_x_394) ;  /* 0xffffffd000a47947 */ /* 0x000fea000383ffff */
.L_x_335:
[----:B0-----:R0:W1:Y:S02]  /*ef50*/  SYNCS.PHASECHK.TRANS64.TRYWAIT P0, [R3+URZ+0x60], R2 ;  /* 0x00006002030075a7 */ /* 0x001064000800017f */
[----:B-1----:R-:W-:Y:S05]  /*ef60*/  @!P0 NANOSLEEP.SYNCS 0x989680 ;  /* 0x009896800000895d */ /* 0x002fea0003900000 */
[----:B------:R-:W1:Y:S02]  /*ef70*/  @!P0 SYNCS.PHASECHK.TRANS64 P0, [R3+URZ+0x60], R2 ;  /* 0x00006002030085a7 */ /* 0x000e64000800007f */
[----:B-1----:R-:W-:Y:S05]  /*ef80*/  @!P0 BRA `(.L_x_335) ;  /* 0xfffffffc00f08947 */ /* 0x002fea000383ffff */
[----:B------:R-:W-:Y:S05]  /*ef90*/  BRA `(.L_x_395) ;  /* 0xffffffd400507947 */ /* 0x000fea000383ffff */
.L_x_340:
[----:B-1----:R1:W2:Y:S02]  /*efa0*/  SYNCS.PHASECHK.TRANS64.TRYWAIT P0, [R2+URZ+0x34840], R3 ;  /* 0x03484003020075a7 */ /* 0x0022a4000800017f */
[----:B--2---:R-:W-:Y:S05]  /*efb0*/  @!P0 NANOSLEEP.SYNCS 0x989680 ;  /* 0x009896800000895d */ /* 0x004fea0003900000 */
[----:B------:R-:W2:Y:S02]  /*efc0*/  @!P0 SYNCS.PHASECHK.TRANS64 P0, [R2+URZ+0x34840], R3 ;  /* 0x03484003020085a7 */ /* 0x000ea4000800007f */
[----:B--2---:R-:W-:Y:S05]  /*efd0*/  @!P0 BRA `(.L_x_340) ;  /* 0xfffffffc00f08947 */ /* 0x004fea000383ffff */
[----:B------:R-:W-:Y:S05]  /*efe0*/  BRA `(.L_x_396) ;  /* 0xffffffd800b47947 */ /* 0x000fea000383ffff */
.L_x_342:
[----:B0-----:R0:W1:Y:S02]  /*eff0*/  SYNCS.PHASECHK.TRANS64.TRYWAIT P1, [R2+URZ+0x60], R3 ;  /* 0x00006003020075a7 */ /* 0x001064000802017f */
[----:B-1----:R-:W-:Y:S05]  /*f000*/  @!P1 NANOSLEEP.SYNCS 0x989680 ;  /* 0x009896800000995d */ /* 0x002fea0003900000 */
[----:B------:R-:W1:Y:S02]  /*f010*/  @!P1 SYNCS.PHASECHK.TRANS64 P1, [R2+URZ+0x60], R3 ;  /* 0x00006003020095a7 */ /* 0x000e64000802007f */
[----:B-1----:R-:W-:Y:S05]  /*f020*/  @!P1 BRA `(.L_x_342) ;  /* 0xfffffffc00f09947 */ /* 0x002fea000383ffff */
[----:B------:R-:W-:Y:S05]  /*f030*/  BRA `(.L_x_397) ;  /* 0xffffffdc00607947 */ /* 0x000fea000383ffff */
.L_x_347:
[----:B--2---:R2:W3:Y:S02]  /*f040*/  SYNCS.PHASECHK.TRANS64.TRYWAIT P0, [R2+URZ+0x34840], R3 ;  /* 0x03484003020075a7 */ /* 0x0044e4000800017f */
[----:B---3--:R-:W-:Y:S05]  /*f050*/  @!P0 NANOSLEEP.SYNCS 0x989680 ;  /* 0x009896800000895d */ /* 0x008fea0003900000 */
[----:B------:R-:W3:Y:S02]  /*f060*/  @!P0 SYNCS.PHASECHK.TRANS64 P0, [R2+URZ+0x34840], R3 ;  /* 0x03484003020085a7 */ /* 0x000ee4000800007f */
[----:B---3--:R-:W-:Y:S05]  /*f070*/  @!P0 BRA `(.L_x_347) ;  /* 0xfffffffc00f08947 */ /* 0x008fea000383ffff */
[----:B------:R-:W-:Y:S05]  /*f080*/  BRA `(.L_x_398) ;  /* 0xffffffe000847947 */ /* 0x000fea000383ffff */
.L_x_349:
[----:B0-----:R0:W1:Y:S02]  /*f090*/  SYNCS.PHASECHK.TRANS64.TRYWAIT P1, [R2+URZ+0x60], R8 ;  /* 0x00006008020075a7 */ /* 0x001064000802017f */
[----:B-1----:R-:W-:Y:S05]  /*f0a0*/  @!P1 NANOSLEEP.SYNCS 0x989680 ;  /* 0x009896800000995d */ /* 0x002fea0003900000 */
[----:B------:R-:W1:Y:S02]  /*f0b0*/  @!P1 SYNCS.PHASECHK.TRANS64 P1, [R2+URZ+0x60], R8 ;  /* 0x00006008020095a7 */ /* 0x000e64000802007f */
[----:B-1----:R-:W-:Y:S05]  /*f0c0*/  @!P1 BRA `(.L_x_349) ;  /* 0xfffffffc00f09947 */ /* 0x002fea000383ffff */
[----:B------:R-:W-:Y:S05]  /*f0d0*/  BRA `(.L_x_399) ;  /* 0xffffffe400347947 */ /* 0x000fea000383ffff */
.L_x_356:
[----:B-1----:R1:W2:Y:S02]  /*f0e0*/  SYNCS.PHASECHK.TRANS64.TRYWAIT P0, [R3+URZ+0x34860], R0 ;  /* 0x03486000030075a7 */ /* 0x0022a4000800017f */
[----:B--2---:R-:W-:Y:S05]  /*f0f0*/  @!P0 NANOSLEEP.SYNCS 0x989680 ;  /* 0x009896800000895d */ /* 0x004fea0003900000 */
[----:B------:R-:W2:Y:S02]  /*f100*/  @!P0 SYNCS.PHASECHK.TRANS64 P0, [R3+URZ+0x34860], R0 ;  /* 0x03486000030085a7 */ /* 0x000ea4000800007f */
[----:B--2---:R-:W-:Y:S05]  /*f110*/  @!P0 BRA `(.L_x_356) ;  /* 0xfffffffc00f08947 */ /* 0x004fea000383ffff */
[----:B------:R-:W-:Y:S05]  /*f120*/  BRA `(.L_x_400) ;  /* 0xffffffe800447947 */ /* 0x000fea000383ffff */
.L_x_358:
[----:B------:R-:W-:Y:S01]  /*f130*/  BSSY B0, `(.L_x_401) ;  /* 0x0000008000007945 */ /* 0x000fe20003800000 */
[----:B0-----:R-:W-:Y:S02]  /*f140*/  IMAD.MOV.U32 R13, RZ, RZ, R16 ;  /* 0x000000ffff0d7224 */ /* 0x001fe400078e0010 */
[----:B------:R-:W-:Y:S02]  /*f150*/  IMAD.MOV.U32 R12, RZ, RZ, RZ ;  /* 0x000000ffff0c7224 */ /* 0x000fe400078e00ff */
[----:B------:R-:W-:Y:S02]  /*f160*/  IMAD.MOV.U32 R11, RZ, RZ, 0x1f ;  /* 0x0000001fff0b7424 */ /* 0x000fe400078e00ff */
[----:B------:R-:W-:-:S07]  /*f170*/  IMAD.MOV.U32 R15, RZ, RZ, -0x1 ;  /* 0xffffffffff0f7424 */ /* 0x000fce00078e00ff */
[----:B-1----:R-:W-:Y:S05]  /*f180*/  WARPSYNC.COLLECTIVE R15, `(.L_x_402) ;  /* 0x000000000f087348 */ /* 0x002fea0003c00000 */
[----:B------:R0:W2:Y:S02]  /*f190*/  SHFL.IDX P6, R14, R13, R12, R11 ;  /* 0x0000000c0d0e7389 */ /* 0x0000a400000c000b */
[----:B012---:R-:W-:Y:S01]  /*f1a0*/  ENDCOLLECTIVE ;  /* 0x000000000000791b */ /* 0x007fe20003800000 */
.L_x_402:
[----:B------:R-:W-:Y:S05]  /*f1b0*/  BSYNC B0 ;  /* 0x0000000000007941 */ /* 0x000fea0003800000 */
.L_x_401:
[----:B------:R-:W-:Y:S01]  /*f1c0*/  MOV R13, R16 ;  /* 0x00000010000d7202 */ /* 0x000fe20000000f00 */
[----:B------:R-:W-:Y:S02]  /*f1d0*/  IMAD.MOV.U32 R12, RZ, RZ, 0x1 ;  /* 0x00000001ff0c7424 */ /* 0x000fe400078e00ff */
[----:B------:R-:W-:Y:S02]  /*f1e0*/  IMAD.MOV.U32 R11, RZ, RZ, 0x1f ;  /* 0x0000001fff0b7424 */ /* 0x000fe400078e00ff */
[----:B------:R-:W-:Y:S02]  /*f1f0*/  IMAD.MOV.U32 R15, RZ, RZ, -0x1 ;  /* 0xffffffffff0f7424 */ /* 0x000fe400078e00ff */
[----:B------:R-:W-:-:S07]  /*f200*/  IMAD.MOV.U32 R4, RZ, RZ, R14 ;  /* 0x000000ffff047224 */ /* 0x000fce00078e000e */
[----:B------:R-:W-:Y:S05]  /*f210*/  WARPSYNC.COLLECTIVE R15, `(.L_x_403) ;  /* 0x000000000f087348 */ /* 0x000fea0003c00000 */
[----:B------:R0:W1:Y:S02]  /*f220*/  SHFL.IDX P6, R14, R13, R12, R11 ;  /* 0x0000000c0d0e7389 */ /* 0x00006400000c000b */
[----:B01----:R-:W-:Y:S01]  /*f230*/  ENDCOLLECTIVE ;  /* 0x000000000000791b */ /* 0x003fe20003800000 */
.L_x_403:
[----:B------:R-:W-:Y:S01]  /*f240*/  IMAD.MOV.U32 R5, RZ, RZ, R14 ;  /* 0x000000ffff057224 */ /* 0x000fe200078e000e */
[----:B------:R-:W-:Y:S06]  /*f250*/  BRA `(.L_x_404) ;  /* 0xffffffe800d07947 */ /* 0x000fec000383ffff */
.L_x_361:
[----:B------:R-:W-:Y:S01]  /*f260*/  BSSY B0, `(.L_x_405) ;  /* 0x0000008000007945 */ /* 0x000fe20003800000 */
[----:B-----5:R-:W-:Y:S01]  /*f270*/  IMAD.MOV.U32 R13, RZ, RZ, R3 ;  /* 0x000000ffff0d7224 */ /* 0x020fe200078e0003 */
[----:B------:R-:W-:Y:S01]  /*f280*/  MOV R11, RZ ;  /* 0x000000ff000b7202 */ /* 0x000fe20000000f00 */
[----:B------:R-:W-:Y:S02]  /*f290*/  IMAD.MOV.U32 R12, RZ, RZ, 0x1 ;  /* 0x00000001ff0c7424 */ /* 0x000fe400078e00ff */
[----:B------:R-:W-:-:S07]  /*f2a0*/  IMAD.MOV.U32 R15, RZ, RZ, -0x1 ;  /* 0xffffffffff0f7424 */ /* 0x000fce00078e00ff */
[----:B0-234-:R-:W-:Y:S05]  /*f2b0*/  WARPSYNC.COLLECTIVE R15, `(.L_x_406) ;  /* 0x000000000f087348 */ /* 0x01dfea0003c00000 */
[----:B------:R1:W0:Y:S02]  /*f2c0*/  SHFL.UP P6, R14, R13, R12, R11 ;  /* 0x0400000c0d0e7389 */ /* 0x00022400000c000b */
[----:B01234-:R-:W-:Y:S01]  /*f2d0*/  ENDCOLLECTIVE ;  /* 0x000000000000791b */ /* 0x01ffe20003800000 */
.L_x_406:
[----:B------:R-:W-:Y:S05]  /*f2e0*/  BSYNC B0 ;  /* 0x0000000000007941 */ /* 0x000fea0003800000 */
.L_x_405:
[C---:B------:R-:W-:Y:S01]  /*f2f0*/  ISETP.NE.AND P0, PT, R9.reuse, RZ, PT ;  /* 0x000000ff0900720c */ /* 0x040fe20003f05270 */
[----:B------:R-:W-:Y:S02]  /*f300*/  IMAD.MOV.U32 R12, RZ, RZ, 0x2 ;  /* 0x00000002ff0c7424 */ /* 0x000fe400078e00ff */
[----:B------:R-:W-:Y:S01]  /*f310*/  IMAD.MOV.U32 R11, RZ, RZ, RZ ;  /* 0x000000ffff0b7224 */ /* 0x000fe200078e00ff */
[----:B------:R-:W-:Y:S01]  /*f320*/  SEL R14, R14, RZ, P0 ;  /* 0x000000ff0e0e7207 */ /* 0x000fe20000000000 */
[----:B------:R-:W-:Y:S01]  /*f330*/  IMAD.MOV.U32 R15, RZ, RZ, -0x1 ;  /* 0xffffffffff0f7424 */ /* 0x000fe200078e00ff */
[----:B------:R-:W-:-:S03]  /*f340*/  ISETP.GE.U32.AND P0, PT, R9, 0x2, PT ;  /* 0x000000020900780c */ /* 0x000fc60003f06070 */
[----:B------:R-:W-:-:S10]  /*f350*/  IMAD.IADD R13, R3, 0x1, R14 ;  /* 0x00000001030d7824 */ /* 0x000fd400078e020e */
[----:B------:R-:W-:Y:S05]  /*f360*/  WARPSYNC.COLLECTIVE R15, `(.L_x_407) ;  /* 0x000000000f087348 */ /* 0x000fea0003c00000 */
[----:B------:R0:W1:Y:S02]  /*f370*/  SHFL.UP P6, R14, R13, R12, R11 ;  /* 0x0400000c0d0e7389 */ /* 0x00006400000c000b */
[----:B01----:R-:W-:Y:S01]  /*f380*/  ENDCOLLECTIVE ;  /* 0x000000000000791b */ /* 0x003fe20003800000 */
.L_x_407:
[----:B------:R-:W-:Y:S01]  /*f390*/  IMAD.MOV.U32 R12, RZ, RZ, 0x4 ;  /* 0x00000004ff0c7424 */ /* 0x000fe200078e00ff */
[----:B------:R-:W-:Y:S02]  /*f3a0*/  SEL R6, R14, RZ, P0 ;  /* 0x000000ff0e067207 */ /* 0x000fe40000000000 */
[----:B------:R-:W-:-:S03]  /*f3b0*/  ISETP.GE.U32.AND P0, PT, R9, 0x4, PT ;  /* 0x000000040900780c */ /* 0x000fc60003f06070 */
[----:B------:R-:W-:-:S05]  /*f3c0*/  IMAD.IADD R6, R13, 0x1, R6 ;  /* 0x000000010d067824 */ /* 0x000fca00078e0206 */
[----:B------:R-:W-:-:S07]  /*f3d0*/  MOV R13, R6 ;  /* 0x00000006000d7202 */ /* 0x000fce0000000f00 */
[----:B------:R-:W-:Y:S05]  /*f3e0*/  WARPSYNC.COLLECTIVE R15, `(.L_x_408) ;  /* 0x000000000f087348 */ /* 0x000fea0003c00000 */
[----:B------:R0:W1:Y:S02]  /*f3f0*/  SHFL.UP P6, R14, R13, R12, R11 ;  /* 0x0400000c0d0e7389 */ /* 0x00006400000c000b */
[----:B01----:R-:W-:Y:S01]  /*f400*/  ENDCOLLECTIVE ;  /* 0x000000000000791b */ /* 0x003fe20003800000 */
.L_x_408:
[----:B------:R-:W-:Y:S01]  /*f410*/  IMAD.MOV.U32 R12, RZ, RZ, 0x8 ;  /* 0x00000008ff0c7424 */ /* 0x000fe200078e00ff */
[----:B------:R-:W-:Y:S02]  /*f420*/  SEL R7, R14, RZ, P0 ;  /* 0x000000ff0e077207 */ /* 0x000fe40000000000 */
[----:B------:R-:W-:-:S03]  /*f430*/  ISETP.GE.U32.AND P0, PT, R9, 0x8, PT ;  /* 0x000000080900780c */ /* 0x000fc60003f06070 */
[----:B------:R-:W-:-:S04]  /*f440*/  IMAD.IADD R7, R6, 0x1, R7 ;  /* 0x0000000106077824 */ /* 0x000fc800078e0207 */
[----:B------:R-:W-:-:S07]  /*f450*/  IMAD.MOV.U32 R13, RZ, RZ, R7 ;  /* 0x000000ffff0d7224 */ /* 0x000fce00078e0007 */
[----:B------:R-:W-:Y:S05]  /*f460*/  WARPSYNC.COLLECTIVE R15, `(.L_x_409) ;  /* 0x000000000f087348 */ /* 0x000fea0003c00000 */
[----:B------:R0:W1:Y:S02]  /*f470*/  SHFL.UP P6, R14, R13, R12, R11 ;  /* 0x0400000c0d0e7389 */ /* 0x00006400000c000b */
[----:B01----:R-:W-:Y:S01]  /*f480*/  ENDCOLLECTIVE ;  /* 0x000000000000791b */ /* 0x003fe20003800000 */
.L_x_409:
[----:B------:R-:W-:Y:S02]  /*f490*/  MOV R12, 0x10 ;  /* 0x00000010000c7802 */ /* 0x000fe40000000f00 */
[----:B------:R-:W-:Y:S02]  /*f4a0*/  SEL R8, R14, RZ, P0 ;  /* 0x000000ff0e087207 */ /* 0x000fe40000000000 */
[----:B------:R-:W-:-:S03]  /*f4b0*/  ISETP.GE.U32.AND P0, PT, R9, 0x10, PT ;  /* 0x000000100900780c */ /* 0x000fc60003f06070 */
[----:B------:R-:W-:-:S04]  /*f4c0*/  IMAD.IADD R8, R7, 0x1, R8 ;  /* 0x0000000107087824 */ /* 0x000fc800078e0208 */
[----:B------:R-:W-:-:S07]  /*f4d0*/  IMAD.MOV.U32 R13, RZ, RZ, R8 ;  /* 0x000000ffff0d7224 */ /* 0x000fce00078e0008 */
[----:B------:R-:W-:Y:S05]  /*f4e0*/  WARPSYNC.COLLECTIVE R15, `(.L_x_410) ;  /* 0x000000000f087348 */ /* 0x000fea0003c00000 */
[----:B------:R0:W1:Y:S02]  /*f4f0*/  SHFL.UP P6, R14, R13, R12, R11 ;  /* 0x0400000c0d0e7389 */ /* 0x00006400000c000b */
[----:B01----:R-:W-:Y:S01]  /*f500*/  ENDCOLLECTIVE ;  /* 0x000000000000791b */ /* 0x003fe20003800000 */
.L_x_410:
[----:B------:R-:W-:Y:S02]  /*f510*/  IMAD.MOV.U32 R12, RZ, RZ, 0x1f ;  /* 0x0000001fff0c7424 */ /* 0x000fe400078e00ff */
[----:B------:R-:W-:Y:S01]  /*f520*/  IMAD.MOV.U32 R11, RZ, RZ, 0x1f ;  /* 0x0000001fff0b7424 */ /* 0x000fe200078e00ff */
[----:B------:R-:W-:-:S05]  /*f530*/  SEL R7, R14, RZ, P0 ;  /* 0x000000ff0e077207 */ /* 0x000fca0000000000 */
[----:B------:R-:W-:-:S04]  /*f540*/  IMAD.IADD R2, R8, 0x1, R7 ;  /* 0x0000000108027824 */ /* 0x000fc800078e0207 */
[----:B------:R-:W-:-:S07]  /*f550*/  IMAD.MOV.U32 R13, RZ, RZ, R2 ;  /* 0x000000ffff0d7224 */ /* 0x000fce00078e0002 */
[----:B------:R-:W-:Y:S05]  /*f560*/  WARPSYNC.COLLECTIVE R15, `(.L_x_411) ;  /* 0x000000000f087348 */ /* 0x000fea0003c00000 */
[----:B------:R0:W1:Y:S02]  /*f570*/  SHFL.IDX P6, R14, R13, R12, R11 ;  /* 0x0000000c0d0e7389 */ /* 0x00006400000c000b */
[----:B01----:R-:W-:Y:S01]  /*f580*/  ENDCOLLECTIVE ;  /* 0x000000000000791b */ /* 0x003fe20003800000 */
.L_x_411:
[----:B------:R-:W-:Y:S05]  /*f590*/  BRA `(.L_x_412) ;  /* 0xffffffe800987947 */ /* 0x000fea000383ffff */
.L_x_366:
[----:B------:R-:W-:Y:S01]  /*f5a0*/  BSSY B0, `(.L_x_413) ;  /* 0x0000008000007945 */ /* 0x000fe20003800000 */
[----:B-----5:R-:W-:Y:S01]  /*f5b0*/  IMAD.MOV.U32 R13, RZ, RZ, R3 ;  /* 0x000000ffff0d7224 */ /* 0x020fe200078e0003 */
[----:B------:R-:W-:Y:S01]  /*f5c0*/  MOV R11, RZ ;  /* 0x000000ff000b7202 */ /* 0x000fe20000000f00 */
[----:B------:R-:W-:Y:S02]  /*f5d0*/  IMAD.MOV.U32 R12, RZ, RZ, 0x1 ;  /* 0x00000001ff0c7424 */ /* 0x000fe400078e00ff */
[----:B------:R-:W-:-:S07]  /*f5e0*/  IMAD.MOV.U32 R15, RZ, RZ, -0x1 ;  /* 0xffffffffff0f7424 */ /* 0x000fce00078e00ff */
[----:B0-----:R-:W-:Y:S05]  /*f5f0*/  WARPSYNC.COLLECTIVE R15, `(.L_x_414) ;  /* 0x000000000f087348 */ /* 0x001fea0003c00000 */
[----:B------:R1:W2:Y:S02]  /*f600*/  SHFL.UP P6, R14, R13, R12, R11 ;  /* 0x0400000c0d0e7389 */ /* 0x0002a400000c000b */
[----:B012---:R-:W-:Y:S01]  /*f610*/  ENDCOLLECTIVE ;  /* 0x000000000000791b */ /* 0x007fe20003800000 */
.L_x_414:
[----:B------:R-:W-:Y:S05]  /*f620*/  BSYNC B0 ;  /* 0x0000000000007941 */ /* 0x000fea0003800000 */
.L_x_413:
[----:B------:R-:W-:Y:S01]  /*f630*/  ISETP.NE.AND P0, PT, R8, RZ, PT ;  /* 0x000000ff0800720c */ /* 0x000fe20003f05270 */
        /* <DEDUP_REMOVED lines=9> */
.L_x_415:
        /* <DEDUP_REMOVED lines=8> */
.L_x_416:
        /* <DEDUP_REMOVED lines=8> */
.L_x_417:
        /* <DEDUP_REMOVED lines=8> */
.L_x_418:
        /* <DEDUP_REMOVED lines=8> */
.L_x_419:
[----:B------:R-:W-:Y:S05]  /*f8d0*/  BRA `(.L_x_420) ;  /* 0xffffffe800807947 */ /* 0x000fea000383ffff */
.L_x_368:
[----:B------:R-:W-:Y:S01]  /*f8e0*/  BSSY B0, `(.L_x_421) ;  /* 0x0000006000007945 */ /* 0x000fe20003800000 */
[----:B------:R-:W-:Y:S01]  /*f8f0*/  PLOP3.LUT P6, PT, P6, PT, PT, 0x8, 0x0 ;  /* 0x000000000000781c */ /* 0x000fe200037ce170 */
[----:B------:R-:W-:-:S12]  /*f900*/  IMAD.MOV.U32 R15, RZ, RZ, -0x1 ;  /* 0xffffffffff0f7424 */ /* 0x000fd800078e00ff */
[----:B0-----:R-:W-:Y:S05]  /*f910*/  WARPSYNC.COLLECTIVE R15, `(.L_x_422) ;  /* 0x000000000f087348 */ /* 0x001fea0003c00000 */
[----:B------:R-:W-:Y:S01]  /*f920*/  VOTE.ANY R14, PT, P6 ;  /* 0x00000000000e7806 */ /* 0x000fe200030e0100 */
[----:B0-----:R-:W-:Y:S06]  /*f930*/  ENDCOLLECTIVE ;  /* 0x000000000000791b */ /* 0x001fec0003800000 */
.L_x_422:
[----:B------:R-:W-:Y:S05]  /*f940*/  BSYNC B0 ;  /* 0x0000000000007941 */ /* 0x000fea0003800000 */
.L_x_421:
[----:B------:R-:W-:Y:S01]  /*f950*/  IMAD.MOV.U32 R7, RZ, RZ, R14 ;  /* 0x000000ffff077224 */ /* 0x000fe200078e000e */
[----:B------:R-:W-:Y:S01]  /*f960*/  MOV R13, R3 ;  /* 0x00000003000d7202 */ /* 0x000fe20000000f00 */
[----:B------:R-:W-:Y:S02]  /*f970*/  IMAD.MOV.U32 R11, RZ, RZ, 0x1f ;  /* 0x0000001fff0b7424 */ /* 0x000fe400078e00ff */
[----:B------:R-:W0:Y:S01]  /*f980*/  POPC R5, R7 ;  /* 0x0000000700057309 */ /* 0x000e220000000000 */
[----:B------:R-:W-:Y:S02]  /*f990*/  IMAD.MOV.U32 R15, RZ, RZ, -0x1 ;  /* 0xffffffffff0f7424 */ /* 0x000fe400078e00ff */
[----:B0-----:R-:W-:-:S07]  /*f9a0*/  IMAD.MOV.U32 R12, RZ, RZ, R5 ;  /* 0x000000ffff0c7224 */ /* 0x001fce00078e0005 */
[----:B------:R-:W-:Y:S05]  /*f9b0*/  WARPSYNC.COLLECTIVE R15, `(.L_x_423) ;  /* 0x000000000f087348 */ /* 0x000fea0003c00000 */
[----:B------:R0:W1:Y:S02]  /*f9c0*/  SHFL.IDX P6, R14, R13, R12, R11 ;  /* 0x0000000c0d0e7389 */ /* 0x00006400000c000b */
[----:B01----:R-:W-:Y:S01]  /*f9d0*/  ENDCOLLECTIVE ;  /* 0x000000000000791b */ /* 0x003fe20003800000 */
.L_x_423:
[----:B------:R-:W-:Y:S01]  /*f9e0*/  IMAD.MOV.U32 R17, RZ, RZ, R14 ;  /* 0x000000ffff117224 */ /* 0x000fe200078e000e */
[----:B------:R-:W-:Y:S06]  /*f9f0*/  BRA `(.L_x_424) ;  /* 0xffffffe800707947 */ /* 0x000fec000383ffff */
.L_x_370:
[----:B------:R-:W-:Y:S01]  /*fa00*/  BSSY B0, `(.L_x_425) ;  /* 0x0000007000007945 */ /* 0x000fe20003800000 */
[----:B------:R-:W-:Y:S01]  /*fa10*/  IMAD.MOV.U32 R13, RZ, RZ, R2 ;  /* 0x000000ffff0d7224 */ /* 0x000fe200078e0002 */
[----:B------:R-:W-:Y:S01]  /*fa20*/  MOV R15, 0xffffffff ;  /* 0xffffffff000f7802 */ /* 0x000fe20000000f00 */
[----:B------:R-:W-:-:S07]  /*fa30*/  IMAD.MOV.U32 R11, RZ, RZ, 0x1f ;  /* 0x0000001fff0b7424 */ /* 0x000fce00078e00ff */
[----:B012---:R-:W-:Y:S05]  /*fa40*/  WARPSYNC.COLLECTIVE R15, `(.L_x_426) ;  /* 0x000000000f087348 */ /* 0x007fea0003c00000 */
[----:B------:R3:W4:Y:S02]  /*fa50*/  SHFL.IDX P6, R14, R13, R12, R11 ;  /* 0x0000000c0d0e7389 */ /* 0x00072400000c000b */
[----:B01234-:R-:W-:Y:S01]  /*fa60*/  ENDCOLLECTIVE ;  /* 0x000000000000791b */ /* 0x01ffe20003800000 */
.L_x_426:
[----:B------:R-:W-:Y:S05]  /*fa70*/  BSYNC B0 ;  /* 0x0000000000007941 */ /* 0x000fea0003800000 */
.L_x_425:
[----:B------:R-:W-:Y:S05]  /*fa80*/  BRA `(.L_x_369) ;  /* 0xffffffe800687947 */ /* 0x000fea000383ffff */
.L_x_374:
[----:B0-----:R0:W1:Y:S02]  /*fa90*/  SYNCS.PHASECHK.TRANS64.TRYWAIT P0, [R0+URZ+0x34820], R3 ;  /* 0x03482003000075a7 */ /* 0x001064000800017f */
[----:B-1----:R-:W-:Y:S05]  /*faa0*/  @!P0 NANOSLEEP.SYNCS 0x989680 ;  /* 0x009896800000895d */ /* 0x002fea0003900000 */
[----:B------:R-:W1:Y:S02]  /*fab0*/  @!P0 SYNCS.PHASECHK.TRANS64 P0, [R0+URZ+0x34820], R3 ;  /* 0x03482003000085a7 */ /* 0x000e64000800007f */
[----:B-1----:R-:W-:Y:S05]  /*fac0*/  @!P0 BRA `(.L_x_374) ;  /* 0xfffffffc00f08947 */ /* 0x002fea000383ffff */
[----:B------:R-:W-:Y:S05]  /*fad0*/  BRA `(.L_x_427) ;  /* 0xffffffec004c7947 */ /* 0x000fea000383ffff */
.L_x_375:
[----:B------:R-:W1:Y:S01]  /*fae0*/  S2R R2, SR_TID.X ;  /* 0x0000000000027919 */ /* 0x000e620000002100 */
[----:B------:R-:W-:Y:S01]  /*faf0*/  BSSY B0, `(.L_x_428) ;  /* 0x000000a000007945 */ /* 0x000fe20003800000 */
[----:B------:R-:W-:Y:S02]  /*fb00*/  IMAD.MOV.U32 R12, RZ, RZ, RZ ;  /* 0x000000ffff0c7224 */ /* 0x000fe400078e00ff */
[----:B------:R-:W-:Y:S02]  /*fb10*/  IMAD.MOV.U32 R11, RZ, RZ, 0x1f ;  /* 0x0000001fff0b7424 */ /* 0x000fe400078e00ff */
[----:B------:R-:W-:Y:S01]  /*fb20*/  IMAD.MOV.U32 R15, RZ, RZ, -0x1 ;  /* 0xffffffffff0f7424 */ /* 0x000fe200078e00ff */
[----:B-1----:R-:W-:-:S04]  /*fb30*/  SHF.R.U32.HI R2, RZ, 0x5, R2 ;  /* 0x00000005ff027819 */ /* 0x002fc80000011602 */
[----:B------:R-:W-:-:S05]  /*fb40*/  LOP3.LUT R2, R2, 0x3, RZ, 0xc0, !PT ;  /* 0x0000000302027812 */ /* 0x000fca00078ec0ff */
[----:B------:R-:W-:-:S07]  /*fb50*/  IMAD.MOV.U32 R13, RZ, RZ, R2 ;  /* 0x000000ffff0d7224 */ /* 0x000fce00078e0002 */
[----:B0-----:R-:W-:Y:S05]  /*fb60*/  WARPSYNC.COLLECTIVE R15, `(.L_x_429) ;  /* 0x000000000f087348 */ /* 0x001fea0003c00000 */
[----:B------:R1:W2:Y:S02]  /*fb70*/  SHFL.IDX P6, R14, R13, R12, R11 ;  /* 0x0000000c0d0e7389 */ /* 0x0002a400000c000b */
[----:B012---:R-:W-:Y:S01]  /*fb80*/  ENDCOLLECTIVE ;  /* 0x000000000000791b */ /* 0x007fe20003800000 */
.L_x_429:
[----:B------:R-:W-:Y:S05]  /*fb90*/  BSYNC B0 ;  /* 0x0000000000007941 */ /* 0x000fea0003800000 */
.L_x_428:
[----:B------:R-:W-:Y:S05]  /*fba0*/  BRA `(.L_x_430) ;  /* 0xffffffec00347947 */ /* 0x000fea000383ffff */
.L_x_378:
[----:B------:R-:W-:Y:S01]  /*fbb0*/  BSSY B1, `(.L_x_431) ;  /* 0x0000006000017945 */ /* 0x000fe20003800000 */
[----:B------:R-:W-:-:S07]  /*fbc0*/  IMAD.MOV.U32 R15, RZ, RZ, -0x1 ;  /* 0xffffffffff0f7424 */ /* 0x000fce00078e00ff */
[----:B01----:R-:W-:Y:S05]  /*fbd0*/  WARPSYNC.COLLECTIVE R15, `(.L_x_432) ;  /* 0x000000000f0c7348 */ /* 0x003fea0003c00000 */
[----:B------:R-:W-:Y:S02]  /*fbe0*/  ELECT P6, UR62, PT ;  /* 0x00000000003e782f */ /* 0x000fe400038c0000 */
[----:B------:R-:W-:Y:S01]  /*fbf0*/  MOV R14, UR62 ;  /* 0x0000003e000e7c02 */ /* 0x000fe20008000f00 */
[----:B01----:R-:W-:Y:S10]  /*fc00*/  ENDCOLLECTIVE ;  /* 0x000000000000791b */ /* 0x003ff40003800000 */
.L_x_432:
[----:B------:R-:W-:Y:S05]  /*fc10*/  BSYNC B1 ;  /* 0x0000000000017941 */ /* 0x000fea0003800000 */
.L_x_431:
[----:B------:R-:W-:Y:S05]  /*fc20*/  BRA `(.L_x_433) ;  /* 0xffffffec002c7947 */ /* 0x000fea000383ffff */
.L_x_380:
[----:B0-----:R0:W1:Y:S02]  /*fc30*/  SYNCS.PHASECHK.TRANS64.TRYWAIT P0, [R6+URZ], R5 ;  /* 0x00000005060075a7 */ /* 0x001064000800017f */
[----:B-1----:R-:W-:Y:S05]  /*fc40*/  @!P0 NANOSLEEP.SYNCS 0x989680 ;  /* 0x009896800000895d */ /* 0x002fea0003900000 */
[----:B------:R-:W1:Y:S02]  /*fc50*/  @!P0 SYNCS.PHASECHK.TRANS64 P0, [R6+URZ], R5 ;  /* 0x00000005060085a7 */ /* 0x000e64000800007f */
[----:B-1----:R-:W-:Y:S05]  /*fc60*/  @!P0 BRA `(.L_x_380) ;  /* 0xfffffffc00f08947 */ /* 0x002fea000383ffff */
[----:B------:R-:W-:Y:S05]  /*fc70*/  BRA `(.L_x_434) ;  /* 0xffffffec00707947 */ /* 0x000fea000383ffff */
.L_x_381:
[----:B-1----:R1:W2:Y:S02]  /*fc80*/  SYNCS.PHASECHK.TRANS64.TRYWAIT P0, [R7+URZ], R2 ;  /* 0x00000002070075a7 */ /* 0x0022a4000800017f */
[----:B--2---:R-:W-:Y:S05]  /*fc90*/  @!P0 NANOSLEEP.SYNCS 0x989680 ;  /* 0x009896800000895d */ /* 0x004fea0003900000 */
[----:B------:R-:W2:Y:S02]  /*fca0*/  @!P0 SYNCS.PHASECHK.TRANS64 P0, [R7+URZ], R2 ;  /* 0x00000002070085a7 */ /* 0x000ea4000800007f */
[----:B--2---:R-:W-:Y:S05]  /*fcb0*/  @!P0 BRA `(.L_x_381) ;  /* 0xfffffffc00f08947 */ /* 0x004fea000383ffff */
[----:B------:R-:W-:Y:S05]  /*fcc0*/  BRA `(.L_x_435) ;  /* 0xffffffec00647947 */ /* 0x000fea000383ffff */
.L_x_383:
[----:B--2---:R2:W3:Y:S02]  /*fcd0*/  SYNCS.PHASECHK.TRANS64.TRYWAIT P0, [R4+URZ], R5 ;  /* 0x00000005040075a7 */ /* 0x0044e4000800017f */
[----:B---3--:R-:W-:Y:S05]  /*fce0*/  @!P0 NANOSLEEP.SYNCS 0x989680 ;  /* 0x009896800000895d */ /* 0x008fea0003900000 */
[----:B------:R-:W3:Y:S02]  /*fcf0*/  @!P0 SYNCS.PHASECHK.TRANS64 P0, [R4+URZ], R5 ;  /* 0x00000005040085a7 */ /* 0x000ee4000800007f */
[----:B---3--:R-:W-:Y:S05]  /*fd00*/  @!P0 BRA `(.L_x_383) ;  /* 0xfffffffc00f08947 */ /* 0x008fea000383ffff */
[----:B------:R-:W-:Y:S05]  /*fd10*/  BRA `(.L_x_436) ;  /* 0xffffffec006c7947 */ /* 0x000fea000383ffff */
.L_x_437:
        /* <DEDUP_REMOVED lines=14> */
.L_x_11933:


//--------------------- .text._ZN7cutlass13device_kernelIN5flash11enable_sm90INS1_16FlashAttnFwdSm90INS1_25CollectiveMainloopFwdSm90ILi2EN4cute5tupleIJNS5_1CILi1EEES8_S8_EEENS6_IJNS7_ILi128EEESA_NS7_ILi192EEEEEELi128ENS_10bfloat16_tEfNS_4arch4Sm90ELb0ELb0ELb1ELb1ELb0ELb1ELb0ELb1ELb1ELb0ELb0ELb0EEENS1_21CollectiveEpilogueFwdINS6_IJSA_SA_SA_EEES9_SD_SF_Li256ELb1ELb0ELb0ELb0EEENS1_36VarlenDynamicPersistentTileSchedulerILi128ELi128ELi256ELi32ELb0ELb0ELb1ELb0ELb1ELb1EEEEEEEEEvNT_6ParamsE --------------------------
	.section	.text._ZN7cutlass13device_kernelIN5flash11enable_sm90INS1_16FlashAttnFwdSm90INS1_25CollectiveMainloopFwdSm90ILi2EN4cute5tupleIJNS5_1CILi1EEES8_S8_EEENS6_IJNS7_ILi128EEESA_NS7_ILi192EEEEEELi128ENS_10bfloat16_tEfNS_4arch4Sm90ELb0ELb0ELb1ELb1ELb0ELb1ELb0ELb1ELb1ELb0ELb0ELb0EEENS1_21CollectiveEpilogueFwdINS6_IJSA_SA_SA_EEES9_SD_SF_Li256ELb1ELb0ELb0ELb0EEENS1_36VarlenDynamicPersistentTileSchedulerILi128ELi128ELi256ELi32ELb0ELb0ELb1ELb0ELb1ELb1EEEEEEEEEvNT_6ParamsE,"ax",@progbits
	.align	128
.text._ZN7cutlass13device_kernelIN5flash11enable_sm90INS1_16FlashAttnFwdSm90INS1_25CollectiveMainloopFwdSm90ILi2EN4cute5tupleIJNS5_1CILi1EEES8_S8_EEENS6_IJNS7_ILi128EEESA_NS7_ILi192EEEEEELi128ENS_10bfloat16_tEfNS_4arch4Sm90ELb0ELb0ELb1ELb1ELb0ELb1ELb0ELb1ELb1ELb0ELb0ELb0EEENS1_21CollectiveEpilogueFwdINS6_IJSA_SA_SA_EEES9_SD_SF_Li256ELb1ELb0ELb0ELb0EEENS1_36VarlenDynamicPersistentTileSchedulerILi128ELi128ELi256ELi32ELb0ELb0ELb1ELb0ELb1ELb1EEEEEEEEEvNT_6ParamsE:
        .type           _ZN7cutlass13device_kernelIN5flash11enable_sm90INS1_16FlashAttnFwdSm90INS1_25CollectiveMainloopFwdSm90ILi2EN4cute5tupleIJNS5_1CILi1EEES8_S8_EEENS6_IJNS7_ILi128EEESA_NS7_ILi192EEEEEELi128ENS_10bfloat16_tEfNS_4arch4Sm90ELb0ELb0ELb1ELb1ELb0ELb1ELb0ELb1ELb1ELb0ELb0ELb0EEENS1_21CollectiveEpilogueFwdINS6_IJSA_SA_SA_EEES9_SD_SF_Li256ELb1ELb0ELb0ELb0EEENS1_36VarlenDynamicPersistentTileSchedulerILi128ELi128ELi256ELi32ELb0ELb0ELb1ELb0ELb1ELb1EEEEEEEEEvNT_6ParamsE,@function
        .size           _ZN7cutlass13device_kernelIN5flash11enable_sm90INS1_16FlashAttnFwdSm90INS1_25CollectiveMainloopFwdSm90ILi2EN4cute5tupleIJNS5_1CILi1EEES8_S8_EEENS6_IJNS7_ILi128EEESA_NS7_ILi192EEEEEELi128ENS_10bfloat16_tEfNS_4arch4Sm90ELb0ELb0ELb1ELb1ELb0ELb1ELb0ELb1ELb1ELb0ELb0ELb0EEENS1_21CollectiveEpilogueFwdINS6_IJSA_SA_SA_EEES9_SD_SF_Li256ELb1ELb0ELb0ELb0EEENS1_36VarlenDynamicPersistentTileSchedulerILi128ELi128ELi256ELi32ELb0ELb0ELb1ELb0ELb1ELb1EEEEEEEEEvNT_6ParamsE,(.L_x_11934 - _ZN7cutlass13device_kernelIN5flash11enable_sm90INS1_16FlashAttnFwdSm90INS1_25CollectiveMainloopFwdSm90ILi2EN4cute5tupleIJNS5_1CILi1EEES8_S8_EEENS6_IJNS7_ILi128EEESA_NS7_ILi192EEEEEELi128ENS_10bfloat16_tEfNS_4arch4Sm90ELb0ELb0ELb1ELb1ELb0ELb1ELb0ELb1ELb1ELb0ELb0ELb0EEENS1_21CollectiveEpilogueFwdINS6_IJSA_SA_SA_EEES9_SD_SF_Li256ELb1ELb0ELb0ELb0EEENS1_36VarlenDynamicPersistentTileSchedulerILi128ELi128ELi256ELi32ELb0ELb0ELb1ELb0ELb1ELb1EEEEEEEEEvNT_6ParamsE)
        .other          _ZN7cutlass13device_kernelIN5flash11enable_sm90INS1_16FlashAttnFwdSm90INS1_25CollectiveMainloopFwdSm90ILi2EN4cute5tupleIJNS5_1CILi1EEES8_S8_EEENS6_IJNS7_ILi128EEESA_NS7_ILi192EEEEEELi128ENS_10bfloat16_tEfNS_4arch4Sm90ELb0ELb0ELb1ELb1ELb0ELb1ELb0ELb1ELb1ELb0ELb0ELb0EEENS1_21CollectiveEpilogueFwdINS6_IJSA_SA_SA_EEES9_SD_SF_Li256ELb1ELb0ELb0ELb0EEENS1_36VarlenDynamicPersistentTileSchedulerILi128ELi128ELi256ELi32ELb0ELb0ELb1ELb0ELb1ELb1EEEEEEEEEvNT_6ParamsE,@"STO_CUDA_ENTRY STV_DEFAULT"
_ZN7cutlass13device_kernelIN5flash11enable_sm90INS1_16FlashAttnFwdSm90INS1_25CollectiveMainloopFwdSm90ILi2EN4cute5tupleIJNS5_1CILi1EEES8_S8_EEENS6_IJNS7_ILi128EEESA_NS7_ILi192EEEEEELi128ENS_10bfloat16_tEfNS_4arch4Sm90ELb0ELb0ELb1ELb1ELb0ELb1ELb0ELb1ELb1ELb0ELb0ELb0EEENS1_21CollectiveEpilogueFwdINS6_IJSA_SA_SA_EEES9_SD_SF_Li256ELb1ELb0ELb0ELb0EEENS1_36VarlenDynamicPersistentTileSchedulerILi128ELi128ELi256ELi32ELb0ELb0ELb1ELb0ELb1ELb1EEEEEEEEEvNT_6ParamsE:
[----:B------:R-:W0:Y:S02]  /*0000*/  LDC R1, c[0x0][0x28] ;  /* 0x00000a00ff017b82 */ /* 0x000e240000000800 */
[----:B0-----:R-:W-:Y:S01]  /*0010*/  VIADD R1, R1, 0xffffffb8 ;  /* 0xffffffb801017836 */ /* 0x001fe20000000000 */
[----:B------:R-:W0:Y:S01]  /*0020*/  S2R R3, SR_TID.X ;  /* 0x0000000000037919 */ /* 0x000e220000002100 */
[----:B------:R-:W-:Y:S01]  /*0030*/  ELECT P0, URZ, PT ;  /* 0x00000000003f782f */ /* 0x000fe20003800000 */
[----:B------:R-:W-:Y:S01]  /*0040*/  BSSY B0, `(.L_x_438) ;  /* 0x0000016000007945 */ /* 0x000fe20003800000 */
[----:B0-----:R-:W-:-:S05]  /*0050*/  SHF.R.U32.HI R0, RZ, 0x5, R3 ;  /* 0x00000005ff007819 */ /* 0x001fca0000011603 */
[----:B------:R-:W0:Y:S02]  /*0060*/  SHFL.IDX PT, R2, R0, RZ, 0x1f ;  /* 0x00001fff00027589 */ /* 0x000e2400000e0000 */
[----:B0-----:R-:W-:-:S13]  /*0070*/  ISETP.EQ.AND P0, PT, R2, RZ, P0 ;  /* 0x000000ff0200720c */ /* 0x001fda0000702270 */
[----:B------:R-:W-:Y:S05]  /*0080*/  @!P0 BRA `(.L_x_439) ;  /* 0x0000000000448947 */ /* 0x000fea0003800000 */
[----:B------:R-:W-:Y:S02]  /*0090*/  ULDC.64 UR4, c[0x0][0x198] ;  /* 0x0000660000047ab9 */ /* 0x000fe40000000a00 */
[----:B------:R-:W-:Y:S02]  /*00a0*/  UIADD3 UR6, UP0, UR4, 0x270, URZ ;  /* 0x0000027004067890 */ /* 0x000fe4000ff1e03f */
[----:B------:R-:W-:Y:S02]  /*00b0*/  UIADD3 UR8, UP1, UR4, 0x370, URZ ;  /* 0x0000037004087890 */ /* 0x000fe4000ff3e03f */
[----:B------:R-:W-:Y:S02]  /*00c0*/  UIADD3 UR10, UP2, UR4, 0x470, URZ ;  /* 0x00000470040a7890 */ /* 0x000fe4000ff5e03f */
[----:B------:R-:W-:Y:S02]  /*00d0*/  UIADD3 UR12, UP3, UR4, 0x570, URZ ;  /* 0x00000570040c7890 */ /* 0x000fe4000ff7e03f */
[----:B------:R-:W-:-:S02]  /*00e0*/  UIADD3 UR4, UP4, UR4, 0x670, URZ ;  /* 0x0000067004047890 */ /* 0x000fc4000ff9e03f */
[----:B------:R-:W-:Y:S02]  /*00f0*/  UIADD3.X UR7, URZ, UR5, URZ, UP0, !UPT ;  /* 0x000000053f077290 */ /* 0x000fe400087fe43f */
[----:B------:R-:W-:Y:S02]  /*0100*/  UIADD3.X UR9, URZ, UR5, URZ, UP1, !UPT ;  /* 0x000000053f097290 */ /* 0x000fe40008ffe43f */
[----:B------:R-:W-:Y:S02]  /*0110*/  UIADD3.X UR11, URZ, UR5, URZ, UP2, !UPT ;  /* 0x000000053f0b7290 */ /* 0x000fe400097fe43f */
[----:B------:R-:W-:Y:S02]  /*0120*/  UIADD3.X UR13, URZ, UR5, URZ, UP3, !UPT ;  /* 0x000000053f0d7290 */ /* 0x000fe40009ffe43f */
[----:B------:R-:W-:Y:S01]  /*0130*/  UIADD3.X UR5, URZ, UR5, URZ, UP4, !UPT ;  /* 0x000000053f057290 */ /* 0x000fe2000a7fe43f */
[----:B------:R0:W-:Y:S02]  /*0140*/  UTMACCTL.PF [UR6] ;  /* 0x00000000060079b9 */ /* 0x0001e40008040000 */
[----:B------:R0:W-:Y:S02]  /*0150*/  UTMACCTL.PF [UR8] ;  /* 0x00000000080079b9 */ /* 0x0001e40008040000 */
[----:B------:R0:W-:Y:S02]  /*0160*/  UTMACCTL.PF [UR10] ;  /* 0x000000000a0079b9 */ /* 0x0001e40008040000 */
[----:B------:R0:W-:Y:S02]  /*0170*/  UTMACCTL.PF [UR12] ;  /* 0x000000000c0079b9 */ /* 0x0001e40008040000 */
[----:B------:R0:W-:Y:S02]  /*0180*/  UTMACCTL.PF [UR4] ;  /* 0x00000000040079b9 */ /* 0x0001e40008040000 */
[----:B0-----:R-:W-:Y:S01]  /*0190*/  NOP ;  /* 0x0000000000007918 */ /* 0x001fe20000000000 */
.L_x_439:
[----:B------:R-:W-:Y:S05]  /*01a0*/  BSYNC B0 ;  /* 0x0000000000007941 */ /* 0x000fea0003800000 */
.L_x_438:
[----:B------:R-:W-:Y:S01]  /*01b0*/  VOTEU.ANY UP0, P0 ;  /* 0x00000000003f7886 */ /* 0x000fe20000000100 */
[----:B------:R-:W0:Y:S01]  /*01c0*/  SHFL.IDX PT, R2, R0, RZ, 0x1f ;  /* 0x00001fff00027589 */ /* 0x000e2200000e0000 */
[----:B------:R-:W-:Y:S01]  /*01d0*/  UMOV UR4, 0x1 ;  /* 0x0000000100047882 */ /* 0x000fe20000000000 */
[----:B------:R-:W-:Y:S01]  /*01e0*/  UMOV UR7, 0x100 ;  /* 0x0000010000077882 */ /* 0x000fe20000000000 */
[----:B------:R-:W-:Y:S01]  /*01f0*/  VOTEU.ANY UP1, P0 ;  /* 0x00000000003f7886 */ /* 0x000fe20000020100 */
[----:B------:R-:W1:Y:S01]  /*0200*/  @UP0 S2UR UR8, SR_CgaCtaId ;  /* 0x00000000000809c3 */ /* 0x000e620000008800 */
[----:B------:R-:W-:Y:S01]  /*0210*/  @UP0 UMOV UR6, 0x400 ;  /* 0x0000040000060882 */ /* 0x000fe20000000000 */
[----:B------:R-:W-:-:S04]  /*0220*/  @UP0 UIADD3 UR4, -UR4, 0x100000, URZ ;  /* 0x0010000004040890 */ /* 0x000fc8000fffe13f */
[----:B------:R-:W-:Y:S02]  /*0230*/  @UP0 USHF.L.U32 UR5, UR4, 0xb, URZ ;  /* 0x0000000b04050899 */ /* 0x000fe4000800063f */
[----:B------:R-:W-:Y:S01]  /*0240*/  @UP0 USHF.L.U32 UR4, UR4, 0x1, URZ ;  /* 0x0000000104040899 */ /* 0x000fe2000800063f */
[----:B0-----:R-:W-:Y:S02]  /*0250*/  ISETP.NE.AND P1, PT, R2, RZ, PT ;  /* 0x000000ff0200720c */ /* 0x001fe40003f25270 */
[----:B------:R-:W-:Y:S01]  /*0260*/  SHF.R.U32.HI R2, RZ, 0x7, R3 ;  /* 0x00000007ff027819 */ /* 0x000fe20000011603 */
[----:B-1----:R-:W-:Y:S02]  /*0270*/  @UP0 ULEA UR8, UR8, UR6, 0x18 ;  /* 0x0000000608080291 */ /* 0x002fe4000f8ec03f */
[----:B------:R-:W-:-:S04]  /*0280*/  @UP0 UIADD3 UR6, -UR7, 0x100000, URZ ;  /* 0x0010000007060890 */ /* 0x000fc8000fffe13f */
[----:B------:R-:W-:Y:S02]  /*0290*/  @UP0 USHF.L.U32 UR7, UR6, 0xb, URZ ;  /* 0x0000000b06070899 */ /* 0x000fe4000800063f */
[----:B------:R-:W-:Y:S01]  /*02a0*/  @UP0 USHF.L.U32 UR6, UR6, 0x1, URZ ;  /* 0x0000000106060899 */ /* 0x000fe2000800063f */
[----:B------:R-:W-:Y:S01]  /*02b0*/  VOTEU.ANY UP0, P0 ;  /* 0x00000000003f7886 */ /* 0x000fe20000000100 */
[----:B------:R-:W0:Y:S04]  /*02c0*/  SHFL.IDX PT, R2, R2, RZ, 0x1f ;  /* 0x00001fff02027589 */ /* 0x000e2800000e0000 */
[----:B------:R-:W1:Y:S02]  /*02d0*/  FENCE.VIEW.ASYNC.S ;  /* 0x00000000000073c6 */ /* 0x000e640000000000 */
[----:B-1----:R1:W2:Y:S04]  /*02e0*/  @UP0 SYNCS.EXCH.64 URZ, [UR8+0x34800], UR4 ;  /* 0x03480004083f05b2 */ /* 0x0022a80008000100 */
        /* <DEDUP_REMOVED lines=16> */
[----:B------:R4:W0:Y:S01]  /*03f0*/  SYNCS.EXCH.64 URZ, [UR8+0x34840], UR4 ;  /* 0x03484004083f75b2 */ /* 0x0008220008000100 */
[----:B------:R4:W0:Y:S01]  /*0400*/  SYNCS.EXCH.64 URZ, [UR8+0x34838], UR6 ;  /* 0x03483806083f75b2 */ /* 0x0008220008000100 */
[----:B------:R4:W0:Y:S02]  /*0410*/  SYNCS.EXCH.64 URZ, [UR8+0x34848], UR4 ;  /* 0x03484804083f75b2 */ /* 0x0008240008000100 */
[----:B----4-:R-:W-:Y:S01]  /*0420*/  NOP ;  /* 0x0000000000007918 */ /* 0x010fe20000000000 */
.L_x_440:
[----:B------:R-:W4:Y:S01]  /*0430*/  SHFL.IDX PT, R4, R0, RZ, 0x1f ;  /* 0x00001fff00047589 */ /* 0x000f2200000e0000 */
[----:B------:R-:W-:Y:S01]  /*0440*/  NOP ;  /* 0x0000000000007918 */ /* 0x000fe20000000000 */
[----:B----4-:R-:W-:-:S13]  /*0450*/  ISETP.NE.AND P0, PT, R4, RZ, PT ;  /* 0x000000ff0400720c */ /* 0x010fda0003f05270 */
        /* <DEDUP_REMOVED lines=19> */
.L_x_441:
[----:B------:R-:W4:Y:S01]  /*0590*/  SHFL.IDX PT, R4, R0, RZ, 0x1f ;  /* 0x00001fff00047589 */ /* 0x000f2200000e0000 */
[----:B------:R-:W-:Y:S01]  /*05a0*/  NOP ;  /* 0x0000000000007918 */ /* 0x000fe20000000000 */
[----:B----4-:R-:W-:-:S13]  /*05b0*/  ISETP.NE.AND P0, PT, R4, RZ, PT ;  /* 0x000000ff0400720c */ /* 0x010fda0003f05270 */
[----:B------:R-:W-:Y:S05]  /*05c0*/  @P0 BRA `(.L_x_442) ;  /* 0x0000000000380947 */ /* 0x000fea0003800000 */
[----:B-1----:R-:W1:Y:S01]  /*05d0*/  S2UR UR5, SR_CgaCtaId ;  /* 0x00000000000579c3 */ /* 0x002e620000008800 */
[----:B------:R-:W-:Y:S01]  /*05e0*/  UMOV UR4, 0x400 ;  /* 0x0000040000047882 */ /* 0x000fe20000000000 */
[----:B------:R-:W-:Y:S01]  /*05f0*/  UMOV UR7, 0x1 ;  /* 0x0000000100077882 */ /* 0x000fe20000000000 */
[----:B------:R-:W-:Y:S01]  /*0600*/  ELECT P0, URZ, PT ;  /* 0x00000000003f782f */ /* 0x000fe20003800000 */
[----:B-1----:R-:W-:Y:S02]  /*0610*/  ULEA UR6, UR5, UR4, 0x18 ;  /* 0x0000000405067291 */ /* 0x002fe4000f8ec03f */
[----:B------:R-:W-:-:S04]  /*0620*/  UIADD3 UR4, -UR7, 0x100000, URZ ;  /* 0x0010000007047890 */ /* 0x000fc8000fffe13f */
[----:B------:R-:W-:Y:S02]  /*0630*/  USHF.L.U32 UR5, UR4, 0xb, URZ ;  /* 0x0000000b04057899 */ /* 0x000fe4000800063f */
[----:B------:R-:W-:Y:S01]  /*0640*/  USHF.L.U32 UR4, UR4, 0x1, URZ ;  /* 0x0000000104047899 */ /* 0x000fe2000800063f */
[----:B------:R-:W1:Y:S11]  /*0650*/  FENCE.VIEW.ASYNC.S ;  /* 0x00000000000073c6 */ /* 0x000e760000000000 */
[----:B-1----:R4:W1:Y:S01]  /*0660*/  SYNCS.EXCH.64 URZ, [UR6+0x34870], UR4 ;  /* 0x03487004063f75b2 */ /* 0x0028620008000100 */
[----:B------:R4:W0:Y:S01]  /*0670*/  SYNCS.EXCH.64 URZ, [UR6+0x34880], UR4 ;  /* 0x03488004063f75b2 */ /* 0x0008220008000100 */
[----:B------:R4:W0:Y:S01]  /*0680*/  SYNCS.EXCH.64 URZ, [UR6+0x34878], UR4 ;  /* 0x03487804063f75b2 */ /* 0x0008220008000100 */
[----:B------:R4:W0:Y:S02]  /*0690*/  SYNCS.EXCH.64 URZ, [UR6+0x34888], UR4 ;  /* 0x03488804063f75b2 */ /* 0x0008240008000100 */
[----:B----4-:R-:W-:Y:S01]  /*06a0*/  NOP ;  /* 0x0000000000007918 */ /* 0x010fe20000000000 */
.L_x_442:
        /* <DEDUP_REMOVED lines=22> */
.L_x_443:
        /* <DEDUP_REMOVED lines=22> */
.L_x_444:
[----:B0-----:R-:W-:Y:S01]  /*0970*/  ISETP.NE.AND P0, PT, R2, RZ, PT ;  /* 0x000000ff0200720c */ /* 0x001fe20003f05270 */
[----:B------:R-:W-:Y:S01]  /*0980*/  IMAD.MOV.U32 R2, RZ, RZ, 0x1 ;  /* 0x00000001ff027424 */ /* 0x000fe200078e00ff */
[----:B------:R-:W-:Y:S01]  /*0990*/  NOP ;  /* 0x0000000000007918 */ /* 0x000fe20000000000 */
[----:B------:R-:W-:Y:S01]  /*09a0*/  ULDC.64 UR36, c[0x0][0x208] ;  /* 0x0000820000247ab9 */ /* 0x000fe20000000a00 */
[----:B------:R-:W-:Y:S02]  /*09b0*/  BSSY B7, `(.L_x_445) ;  /* 0x0001e63000077945 */ /* 0x000fe40003800000 */
[----:B------:R-:W-:-:S05]  /*09c0*/  SEL R2, R2, 0x2, !P0 ;  /* 0x0000000202027807 */ /* 0x000fca0004000000 */
[----:B------:R0:W-:Y:S01]  /*09d0*/  STL [R1+0x38], R2 ;  /* 0x0000380201007387 */ /* 0x0001e20000100800 */
[----:B-123--:R-:W-:Y:S06]  /*09e0*/  BAR.SYNC.DEFER_BLOCKING 0x0 ;  /* 0x0000000000007b1d */ /* 0x00efec0000010000 */
[----:B------:R-:W-:Y:S05]  /*09f0*/  @!P0 BRA `(.L_x_446) ;  /* 0x0000018400fc8947 */ /* 0x000fea0003800000 */
.L_x_447:
        /* <DEDUP_REMOVED lines=8> */
[----:B-1----:R-:W-:-:S06]  /*0a80*/  ULEA UR4, UR5, UR4, 0x18 ;  /* 0x0000000405047291 */ /* 0x002fcc000f8ec03f */
[----:B0-----:R-:W-:Y:S01]  /*0a90*/  IMAD.U32 R2, RZ, RZ, UR4 ;  /* 0x00000004ff027e24 */ /* 0x001fe2000f8e00ff */
[----:B------:R-:W-:-:S04]  /*0aa0*/  ULDC UR4, c[0x0][0xc14] ;  /* 0x0003050000047ab9 */ /* 0x000fc80000000800 */
[----:B------:R-:W0:Y:S01]  /*0ab0*/  LDS.128 R148, [R2+0x348d0] ;  /* 0x0348d00002947984 */ /* 0x000e220000000c00 */
[----:B------:R-:W-:Y:S06]  /*0ac0*/  BAR.ARV 0x4, 0x120 ;  /* 0x0104800000007b1d */ /* 0x000fec0000002000 */
[----:B0-----:R-:W-:-:S13]  /*0ad0*/  ISETP.GE.AND P0, PT, R151, UR4, PT ;  /* 0x0000000497007c0c */ /* 0x001fda000bf06270 */
[----:B------:R-:W-:Y:S05]  /*0ae0*/  @P0 BRA `(.L_x_448) ;  /* 0x000001e4003c0947 */ /* 0x000fea0003800000 */
[----:B------:R-:W2:Y:S01]  /*0af0*/  LDL.LU R13, [R1+0x38] ;  /* 0x00003800010d7983 */ /* 0x000ea20000300800 */
[----:B------:R-:W-:Y:S02]  /*0b00*/  VIADD R223, R3, 0xffffff80 ;  /* 0xffffff8003df7836 */ /* 0x000fe40000000000 */
[----:B------:R-:W-:Y:S02]  /*0b10*/  IMAD.MOV.U32 R221, RZ, RZ, -0x2 ;  /* 0xfffffffeffdd7424 */ /* 0x000fe400078e00ff */
[----:B------:R-:W-:Y:S01]  /*0b20*/  VIADD R208, R2, 0x10400 ;  /* 0x0001040002d07836 */ /* 0x000fe20000000000 */
[----:B------:R-:W-:Y:S01]  /*0b30*/  SHF.R.S32.HI R0, RZ, 0x1f, R223 ;  /* 0x0000001fff007819 */ /* 0x000fe200000114df */
[----:B------:R-:W-:Y:S02]  /*0b40*/  IMAD.MOV.U32 R203, RZ, RZ, RZ ;  /* 0x000000ffffcb7224 */ /* 0x000fe400078e00ff */
[----:B------:R-:W-:Y:S01]  /*0b50*/  IMAD.MOV.U32 R18, RZ, RZ, RZ ;  /* 0x000000ffff127224 */ /* 0x000fe200078e00ff */
[CC--:B------:R-:W-:Y:S01]  /*0b60*/  LEA.HI R4, R0.reuse, R223.reuse, RZ, 0x7 ;  /* 0x000000df00047211 */ /* 0x0c0fe200078f38ff */
[----:B------:R-:W-:Y:S01]  /*0b70*/  IMAD.MOV.U32 R186, RZ, RZ, RZ ;  /* 0x000000ffffba7224 */ /* 0x000fe200078e00ff */
[----:B------:R-:W-:Y:S01]  /*0b80*/  LEA.HI R3, R0, R223, RZ, 0x4 ;  /* 0x000000df00037211 */ /* 0x000fe200078f20ff */
[----:B------:R-:W-:Y:S01]  /*0b90*/  IMAD.MOV.U32 R194, RZ, RZ, RZ ;  /* 0x000000ffffc27224 */ /* 0x000fe200078e00ff */
[----:B------:R-:W-:Y:S01]  /*0ba0*/  LOP3.LUT R6, R4, 0xffffff80, RZ, 0xc0, !PT ;  /* 0xffffff8004067812 */ /* 0x000fe200078ec0ff */
[----:B------:R-:W-:Y:S01]  /*0bb0*/  IMAD.MOV.U32 R192, RZ, RZ, RZ ;  /* 0x000000ffffc07224 */ /* 0x000fe200078e00ff */
[----:B------:R-:W-:-:S02]  /*0bc0*/  SHF.R.S32.HI R8, RZ, 0x4, R3 ;  /* 0x00000004ff087819 */ /* 0x000fc40000011403 */
[----:B------:R-:W-:Y:S01]  /*0bd0*/  LEA.HI R190, R0, R223, RZ, 0x5 ;  /* 0x000000df00be7211 */ /* 0x000fe200078f28ff */
[----:B------:R-:W-:Y:S01]  /*0be0*/  IMAD.IADD R211, R223, 0x1, -R6 ;  /* 0x00000001dfd37824 */ /* 0x000fe200078e0a06 */
[C---:B------:R-:W-:Y:S02]  /*0bf0*/  LOP3.LUT R6, R3.reuse, 0x3fffff0, RZ, 0xc0, !PT ;  /* 0x03fffff003067812 */ /* 0x040fe400078ec0ff */
[----:B------:R-:W-:Y:S02]  /*0c00*/  LEA.HI R5, R3, R8, RZ, 0x1 ;  /* 0x0000000803057211 */ /* 0x000fe400078f08ff */
[----:B------:R-:W-:Y:S01]  /*0c10*/  SHF.R.S32.HI R10, RZ, 0x1f, R211 ;  /* 0x0000001fff0a7819 */ /* 0x000fe200000114d3 */
[----:B------:R-:W-:Y:S01]  /*0c20*/  IMAD.IADD R3, R223, 0x1, -R6 ;  /* 0x00000001df037824 */ /* 0x000fe200078e0a06 */
[----:B------:R-:W-:Y:S02]  /*0c30*/  SHF.R.S32.HI R190, RZ, 0x5, R190 ;  /* 0x00000005ffbe7819 */ /* 0x000fe400000114be */
[----:B------:R-:W-:-:S02]  /*0c40*/  LEA.HI R7, R10, R211, RZ, 0x2 ;  /* 0x000000d30a077211 */ /* 0x000fc400078f10ff */
[----:B------:R-:W-:Y:S01]  /*0c50*/  LOP3.LUT R5, R5, 0x1ffffffe, RZ, 0xc0, !PT ;  /* 0x1ffffffe05057812 */ /* 0x000fe200078ec0ff */
[----:B------:R-:W-:Y:S01]  /*0c60*/  IMAD R12, R190, 0x10, R3 ;  /* 0x00000010be0c7824 */ /* 0x000fe200078e0203 */
[--C-:B------:R-:W-:Y:S02]  /*0c70*/  SHF.R.S32.HI R6, RZ, 0x2, R7.reuse ;  /* 0x00000002ff067819 */ /* 0x100fe40000011407 */
[----:B------:R-:W-:Y:S01]  /*0c80*/  SHF.R.S32.HI R9, RZ, 0x1f, R7 ;  /* 0x0000001fff097819 */ /* 0x000fe20000011407 */
[----:B------:R-:W-:Y:S01]  /*0c90*/  IMAD.IADD R5, R8, 0x1, -R5 ;  /* 0x0000000108057824 */ /* 0x000fe200078e0a05 */
[----:B------:R-:W-:Y:S02]  /*0ca0*/  LEA.HI R3, R0, R223, RZ, 0x2 ;  /* 0x000000df00037211 */ /* 0x000fe400078f10ff */
[----:B------:R-:W-:Y:S01]  /*0cb0*/  LEA.HI R9, R9, R6, RZ, 0x3 ;  /* 0x0000000609097211 */ /* 0x000fe200078f18ff */
[----:B------:R-:W-:Y:S01]  /*0cc0*/  IMAD R220, R12, 0x8, R5 ;  /* 0x000000080cdc7824 */ /* 0x000fe200078e0205 */
[----:B------:R-:W-:-:S02]  /*0cd0*/  LOP3.LUT R206, R3, 0xfffffffc, RZ, 0xc0, !PT ;  /* 0xfffffffc03ce7812 */ /* 0x000fc400078ec0ff */
[----:B------:R-:W-:Y:S01]  /*0ce0*/  LOP3.LUT R9, R9, 0xfffffff8, RZ, 0xc0, !PT ;  /* 0xfffffff809097812 */ /* 0x000fe200078ec0ff */
[----:B------:R-:W-:Y:S01]  /*0cf0*/  IMAD.SHL.U32 R220, R220, 0x8, RZ ;  /* 0x00000008dcdc7824 */ /* 0x000fe200078e00ff */
[----:B------:R-:W-:Y:S01]  /*0d00*/  SHF.R.S32.HI R19, RZ, 0x2, R3 ;  /* 0x00000002ff137819 */ /* 0x000fe20000011403 */
[----:B------:R-:W-:Y:S01]  /*0d10*/  IMAD.IADD R206, R223, 0x1, -R206 ;  /* 0x00000001dfce7824 */ /* 0x000fe200078e0ace */
[----:B------:R-:W-:Y:S01]  /*0d20*/  LOP3.LUT R8, R7, 0x7ffffffc, RZ, 0xc0, !PT ;  /* 0x7ffffffc07087812 */ /* 0x000fe200078ec0ff */
[----:B------:R-:W-:Y:S01]  /*0d30*/  IMAD.IADD R9, R6, 0x1, -R9 ;  /* 0x0000000106097824 */ /* 0x000fe200078e0a09 */
[----:B------:R-:W-:Y:S01]  /*0d40*/  SHF.R.S32.HI R6, RZ, 0x1f, R3 ;  /* 0x0000001fff067819 */ /* 0x000fe20000011403 */
[----:B------:R-:W-:Y:S01]  /*0d50*/  IMAD.SHL.U32 R22, R206, 0x8, RZ ;  /* 0x00000008ce167824 */ /* 0x000fe200078e00ff */
[----:B------:R-:W-:Y:S01]  /*0d60*/  LEA.HI R10, R10, R211, RZ, 0x5 ;  /* 0x000000d30a0a7211 */ /* 0x000fe200078f28ff */
[----:B------:R-:W-:Y:S01]  /*0d70*/  VIADD R202, R19, 0x40 ;  /* 0x0000004013ca7836 */ /* 0x000fe20000000000 */
[----:B------:R-:W-:Y:S01]  /*0d80*/  LEA.HI R6, R6, R19, RZ, 0x3 ;  /* 0x0000001306067211 */ /* 0x000fe200078f18ff */
[----:B------:R-:W-:Y:S01]  /*0d90*/  IMAD.IADD R8, R211, 0x1, -R8 ;  /* 0x00000001d3087824 */ /* 0x000fe200078e0a08 */
[----:B------:R-:W-:Y:S01]  /*0da0*/  SHF.R.S32.HI R10, RZ, 0x5, R10 ;  /* 0x00000005ff0a7819 */ /* 0x000fe2000001140a */
[----:B------:R-:W-:Y:S01]  /*0db0*/  VIADD R185, R22, 0x40 ;  /* 0x0000004016b97836 */ /* 0x000fe20000000000 */
[----:B------:R-:W-:Y:S01]  /*0dc0*/  LOP3.LUT R6, R6, 0xfffffff8, RZ, 0xc0, !PT ;  /* 0xfffffff806067812 */ /* 0x000fe200078ec0ff */
[----:B------:R-:W-:Y:S01]  /*0dd0*/  IMAD R221, R8, R221, 0x80 ;  /* 0x0000008008dd7424 */ /* 0x000fe200078e02dd */
[----:B------:R-:W-:Y:S01]  /*0de0*/  SHF.R.S32.HI R3, RZ, 0x1f, R202 ;  /* 0x0000001fff037819 */ /* 0x000fe200000114ca */
[----:B------:R-:W-:Y:S01]  /*0df0*/  VIADD R184, R22, 0x20 ;  /* 0x0000002016b87836 */ /* 0x000fe20000000000 */
[----:B------:R-:W-:Y:S01]  /*0e00*/  SHF.R.S32.HI R8, RZ, 0x1f, R185 ;  /* 0x0000001fff087819 */ /* 0x000fe200000114b9 */
[----:B------:R-:W-:Y:S01]  /*0e10*/  IMAD.IADD R210, R19, 0x1, -R6 ;  /* 0x0000000113d27824 */ /* 0x000fe200078e0a06 */
[----:B------:R-:W-:Y:S01]  /*0e20*/  LEA.HI R3, R3, R202, RZ, 0x3 ;  /* 0x000000ca03037211 */ /* 0x000fe200078f18ff */
[----:B------:R-:W-:Y:S01]  /*0e30*/  IMAD.SHL.U32 R187, R202, 0x40, RZ ;  /* 0x00000040cabb7824 */ /* 0x000fe200078e00ff */
[----:B------:R-:W-:Y:S01]  /*0e40*/  LEA.HI R7, R8, R185, RZ, 0x6 ;  /* 0x000000b908077211 */ /* 0x000fe200078f30ff */
[----:B------:R-:W-:Y:S01]  /*0e50*/  IMAD R9, R10, 0x10, R9 ;  /* 0x000000100a097824 */ /* 0x000fe200078e0209 */
[----:B------:R-:W-:Y:S01]  /*0e60*/  SHF.R.S32.HI R5, RZ, 0x1f, R184 ;  /* 0x0000001fff057819 */ /* 0x000fe200000114b8 */
[----:B------:R-:W-:Y:S01]  /*0e70*/  IMAD.SHL.U32 R3, R3, 0x40, RZ ;  /* 0x0000004003037824 */ /* 0x000fe200078e00ff */
[----:B------:R-:W-:Y:S01]  /*0e80*/  SHF.R.S32.HI R219, RZ, 0x7, R4 ;  /* 0x00000007ffdb7819 */ /* 0x000fe20000011404 */
[----:B------:R-:W-:Y:S01]  /*0e90*/  IMAD.SHL.U32 R7, R7, 0x80, RZ ;  /* 0x0000008007077824 */ /* 0x000fe200078e00ff */
[----:B------:R-:W-:-:S02]  /*0ea0*/  SHF.L.U32 R189, R210, 0x6, RZ ;  /* 0x00000006d2bd7819 */ /* 0x000fc400000006ff */
[-C--:B------:R-:W-:Y:S02]  /*0eb0*/  LEA.HI R6, R5, R184.reuse, RZ, 0x3 ;  /* 0x000000b805067211 */ /* 0x080fe400078f18ff */
[----:B------:R-:W-:Y:S02]  /*0ec0*/  LEA.HI R4, R4, R219, RZ, 0x1 ;  /* 0x000000db04047211 */ /* 0x000fe400078f08ff */
[----:B------:R-:W-:Y:S02]  /*0ed0*/  LOP3.LUT R187, R187, 0x1c0, RZ, 0xc0, !PT ;  /* 0x000001c0bbbb7812 */ /* 0x000fe400078ec0ff */
[----:B------:R-:W-:Y:S02]  /*0ee0*/  LEA.HI R5, R5, R184, RZ, 0x6 ;  /* 0x000000b805057211 */ /* 0x000fe400078f30ff */
[----:B------:R-:W-:Y:S02]  /*0ef0*/  LOP3.LUT R189, R189, 0x1c0, RZ, 0xc0, !PT ;  /* 0x000001c0bdbd7812 */ /* 0x000fe400078ec0ff */
[----:B------:R-:W-:Y:S01]  /*0f00*/  LEA.HI R10, R8, R185, RZ, 0x3 ;  /* 0x000000b9080a7211 */ /* 0x000fe200078f18ff */
[----:B------:R-:W-:Y:S01]  /*0f10*/  IMAD.SHL.U32 R5, R5, 0x80, RZ ;  /* 0x0000008005057824 */ /* 0x000fe200078e00ff */
[----:B------:R-:W-:-:S02]  /*0f20*/  LOP3.LUT R193, R3, 0xfffffe00, RZ, 0xc0, !PT ;  /* 0xfffffe0003c17812 */ /* 0x000fc400078ec0ff */
[----:B------:R-:W-:Y:S02]  /*0f30*/  LOP3.LUT R4, R4, 0x3fffffe, RZ, 0xc0, !PT ;  /* 0x03fffffe04047812 */ /* 0x000fe400078ec0ff */
[----:B------:R-:W-:Y:S02]  /*0f40*/  SHF.R.U32.HI R218, RZ, 0x3, R187 ;  /* 0x00000003ffda7819 */ /* 0x000fe400000116bb */
[----:B------:R-:W-:Y:S01]  /*0f50*/  SHF.R.U32.HI R191, RZ, 0x3, R189 ;  /* 0x00000003ffbf7819 */ /* 0x000fe200000116bd */
[----:B------:R-:W-:Y:S01]  /*0f60*/  IMAD.IADD R4, R219, 0x1, -R4 ;  /* 0x00000001db047824 */ /* 0x000fe200078e0a04 */
[----:B------:R-:W-:Y:S02]  /*0f70*/  LOP3.LUT R3, R187, 0x38, R6, 0xf8, !PT ;  /* 0x00000038bb037812 */ /* 0x000fe400078ef806 */
[--C-:B------:R-:W-:Y:S01]  /*0f80*/  LOP3.LUT R12, R189, 0x38, R10.reuse, 0xf8, !PT ;  /* 0x00000038bd0c7812 */ /* 0x100fe200078ef80a */
[----:B------:R-:W-:Y:S01]  /*0f90*/  IMAD R222, R4, 0x40, R9 ;  /* 0x0000004004de7824 */ /* 0x000fe200078e0209 */
[----:B------:R-:W-:-:S02]  /*0fa0*/  LOP3.LUT R11, R187, 0x38, R10, 0xf8, !PT ;  /* 0x00000038bb0b7812 */ /* 0x000fc400078ef80a */
[----:B------:R-:W-:Y:S02]  /*0fb0*/  LOP3.LUT R7, R7, 0xffffe000, RZ, 0xc0, !PT ;  /* 0xffffe00007077812 */ /* 0x000fe400078ec0ff */
[-C--:B------:R-:W-:Y:S02]  /*0fc0*/  LOP3.LUT R14, R3, R218.reuse, RZ, 0x3c, !PT ;  /* 0x000000da030e7212 */ /* 0x080fe400078e3cff */
[----:B------:R-:W-:Y:S01]  /*0fd0*/  LOP3.LUT R12, R12, R191, RZ, 0x3c, !PT ;  /* 0x000000bf0c0c7212 */ /* 0x000fe200078e3cff */
[----:B------:R-:W-:Y:S01]  /*0fe0*/  IMAD R3, R190, 0x200, R7 ;  /* 0x00000200be037824 */ /* 0x000fe200078e0207 */
[----:B------:R-:W-:Y:S02]  /*0ff0*/  LOP3.LUT R16, R11, R218, RZ, 0x3c, !PT ;  /* 0x000000da0b107212 */ /* 0x000fe400078e3cff */
[----:B------:R-:W-:Y:S02]  /*1000*/  LOP3.LUT R8, R189, 0x38, R6, 0xf8, !PT ;  /* 0x00000038bd087812 */ /* 0x000fe400078ef806 */
[----:B------:R-:W-:-:S02]  /*1010*/  LOP3.LUT R5, R5, 0xffffe000, RZ, 0xc0, !PT ;  /* 0xffffe00005057812 */ /* 0x000fc400078ec0ff */
[----:B------:R-:W-:Y:S02]  /*1020*/  LEA.HI R0, R0, R223, RZ, 0x3 ;  /* 0x000000df00007211 */ /* 0x000fe400078f18ff */
[--C-:B------:R-:W-:Y:S01]  /*1030*/  IADD3 R11, R16, R7, R193.reuse ;  /* 0x00000007100b7210 */ /* 0x100fe20007ffe0c1 */
[----:B------:R-:W-:Y:S01]  /*1040*/  IMAD.IADD R7, R3, 0x1, R12 ;  /* 0x0000000103077824 */ /* 0x000fe200078e020c */
[----:B------:R-:W-:Y:S01]  /*1050*/  LOP3.LUT R8, R8, R191, RZ, 0x3c, !PT ;  /* 0x000000bf08087212 */ /* 0x000fe200078e3cff */
[----:B------:R-:W-:Y:S01]  /*1060*/  IMAD.SHL.U32 R16, R206, 0x4, RZ ;  /* 0x00000004ce107824 */ /* 0x000fe200078e00ff */
[----:B------:R-:W-:Y:S01]  /*1070*/  IADD3 R213, R14, R5, R193 ;  /* 0x000000050ed57210 */ /* 0x000fe20007ffe0c1 */
[----:B------:R-:W-:Y:S01]  /*1080*/  IMAD R5, R190, 0x200, R5 ;  /* 0x00000200be057824 */ /* 0x000fe200078e0205 */
[----:B------:R-:W-:Y:S01]  /*1090*/  LOP3.LUT R4, R0, 0x1ffffff8, RZ, 0xc0, !PT ;  /* 0x1ffffff800047812 */ /* 0x000fe200078ec0ff */
[----:B------:R-:W-:Y:S01]  /*10a0*/  IMAD R212, R11, 0x2, R208 ;  /* 0x000000020bd47824 */ /* 0x000fe200078e02d0 */
[----:B------:R-:W-:Y:S01]  /*10b0*/  LOP3.LUT R3, R187, 0x38, R22, 0xf8, !PT ;  /* 0x00000038bb037812 */ /* 0x000fe200078ef816 */
[----:B------:R-:W-:Y:S01]  /*10c0*/  IMAD.IADD R5, R5, 0x1, R8 ;  /* 0x0000000105057824 */ /* 0x000fe200078e0208 */
[----:B------:R-:W-:Y:S01]  /*10d0*/  SHF.R.S32.HI R196, RZ, 0x3, R0 ;  /* 0x00000003ffc47819 */ /* 0x000fe20000011400 */
[----:B------:R-:W-:Y:S01]  /*10e0*/  IMAD.IADD R4, R223, 0x1, -R4 ;  /* 0x00000001df047824 */ /* 0x000fe200078e0a04 */
[----:B------:R-:W-:Y:S01]  /*10f0*/  LOP3.LUT R3, R193, R3, R218, 0xf6, !PT ;  /* 0x00000003c1037212 */ /* 0x000fe200078ef6da */
[----:B------:R-:W-:Y:S01]  /*1100*/  IMAD R213, R213, 0x2, R208 ;  /* 0x00000002d5d57824 */ /* 0x000fe200078e02d0 */
[----:B------:R-:W-:Y:S01]  /*1110*/  SHF.R.S32.HI R209, RZ, 0x3, R6 ;  /* 0x00000003ffd17819 */ /* 0x000fe20000011406 */
[----:B------:R-:W-:Y:S01]  /*1120*/  IMAD.SHL.U32 R195, R4, 0x8, RZ ;  /* 0x0000000804c37824 */ /* 0x000fe200078e00ff */
[----:B------:R-:W-:Y:S01]  /*1130*/  SHF.R.S32.HI R215, RZ, 0x3, R10 ;  /* 0x00000003ffd77819 */ /* 0x000fe2000001140a */
[----:B------:R-:W-:-:S02]  /*1140*/  IMAD R216, R3, 0x2, R208 ;  /* 0x0000000203d87824 */ /* 0x000fc400078e02d0 */
[--C-:B------:R-:W-:Y:S02]  /*1150*/  IMAD R217, R5, 0x2, R208.reuse ;  /* 0x0000000205d97824 */ /* 0x100fe400078e02d0 */
[----:B------:R-:W-:Y:S01]  /*1160*/  IMAD R214, R7, 0x2, R208 ;  /* 0x0000000207d67824 */ /* 0x000fe200078e02d0 */
[----:B--2---:R-:W-:-:S07]  /*1170*/  LOP3.LUT R188, R13, 0x1, RZ, 0xfc, !PT ;  /* 0x000000010dbc7812 */ /* 0x004fce00078efcff */
.L_x_659:
[----:B0-2--5:R-:W0:Y:S01]  /*1180*/  LDC.64 R4, c[0x0][0xc60] ;  /* 0x00031800ff047b82 */ /* 0x025e220000000a00 */
[----:B------:R-:W-:Y:S01]  /*1190*/  ULDC.64 UR4, c[0x0][0xa28] ;  /* 0x00028a0000047ab9 */ /* 0x000fe20000000a00 */
[----:B------:R-:W-:Y:S01]  /*11a0*/  ULDC.64 UR8, c[0x0][0xa18] ;  /* 0x0002860000087ab9 */ /* 0x000fe20000000a00 */
[----:B------:R-:W-:Y:S01]  /*11b0*/  ULDC.64 UR6, c[0x0][0xa08] ;  /* 0x0002820000067ab9 */ /* 0x000fe20000000a00 */
[----:B0-----:R-:W-:-:S05]  /*11c0*/  IMAD.WIDE R4, R151, 0x4, R4 ;  /* 0x0000000497047825 */ /* 0x001fca00078e0204 */
[----:B------:R-:W2:Y:S01]  /*11d0*/  LDG.E R201, desc[UR36][R4.64] ;  /* 0x0000002404c97981 */ /* 0x000ea2000c1e1900 */
[----:B------:R-:W-:Y:S01]  /*11e0*/  ISETP.NE.U32.AND P2, PT, RZ, UR4, PT ;  /* 0x00000004ff007c0c */ /* 0x000fe2000bf45070 */
[----:B------:R-:W-:Y:S01]  /*11f0*/  IMAD.MOV.U32 R3, RZ, RZ, RZ ;  /* 0x000000ffff037224 */ /* 0x000fe200078e00ff */
[----:B------:R-:W-:Y:S01]  /*1200*/  ISETP.NE.U32.AND P1, PT, RZ, UR8, PT ;  /* 0x00000008ff007c0c */ /* 0x000fe2000bf25070 */
[----:B------:R-:W-:Y:S01]  /*1210*/  IMAD.MOV.U32 R31, RZ, RZ, RZ ;  /* 0x000000ffff1f7224 */ /* 0x000fe200078e00ff */
[----:B------:R-:W-:Y:S02]  /*1220*/  ISETP.NE.AND.EX P2, PT, RZ, UR5, PT, P2 ;  /* 0x00000005ff007c0c */ /* 0x000fe4000bf45320 */
[----:B------:R-:W-:Y:S02]  /*1230*/  ISETP.NE.AND.EX P1, PT, RZ, UR9, PT, P1 ;  /* 0x00000009ff007c0c */ /* 0x000fe4000bf25310 */
[----:B------:R-:W-:-:S04]  /*1240*/  ISETP.NE.U32.AND P0, PT, RZ, UR6, PT ;  /* 0x00000006ff007c0c */ /* 0x000fc8000bf05070 */
[----:B------:R-:W-:Y:S02]  /*1250*/  ISETP.NE.AND.EX P0, PT, RZ, UR7, PT, P0 ;  /* 0x00000007ff007c0c */ /* 0x000fe4000bf05300 */
[----:B--2---:R-:W-:-:S03]  /*1260*/  SHF.R.S32.HI R205, RZ, 0x1f, R201 ;  /* 0x0000001fffcd7819 */ /* 0x004fc600000114c9 */
[C---:B------:R-:W-:Y:S02]  /*1270*/  @P2 LEA R4, P3, R201.reuse, UR4, 0x2 ;  /* 0x00000004c9042c11 */ /* 0x040fe4000f8610ff */
[C---:B------:R-:W-:Y:S02]  /*1280*/  SHF.L.U32 R199, R201.reuse, 0x2, RZ ;  /* 0x00000002c9c77819 */ /* 0x040fe400000006ff */
[C-C-:B------:R-:W-:Y:S01]  /*1290*/  @P2 LEA.HI.X R5, R201.reuse, UR5, R205.reuse, 0x2, P3 ;  /* 0x00000005c9052c11 */ /* 0x140fe200098f14cd */
[----:B------:R-:W-:Y:S01]  /*12a0*/  ULDC UR4, c[0x0][0x288] ;  /* 0x0000a20000047ab9 */ /* 0x000fe20000000800 */
[----:B------:R-:W-:Y:S02]  /*12b0*/  SHF.L.U64.HI R200, R201, 0x2, R205 ;  /* 0x00000002c9c87819 */ /* 0x000fe400000102cd */
[C---:B---3--:R-:W-:Y:S01]  /*12c0*/  IADD3 R8, P4, R199.reuse, UR6, RZ ;  /* 0x00000006c7087c10 */ /* 0x048fe2000ff9e0ff */
[----:B------:R0:W5:Y:S01]  /*12d0*/  @P2 LDG.E R3, desc[UR36][R4.64] ;  /* 0x0000002404032981 */ /* 0x000162000c1e1900 */
[----:B----4-:R-:W-:Y:S01]  /*12e0*/  @P1 IADD3 R6, P2, R199, UR8, RZ ;  /* 0x00000008c7061c10 */ /* 0x010fe2000ff5e0ff */
[----:B------:R-:W-:Y:S01]  /*12f0*/  IMAD.U32 R154, RZ, RZ, UR4 ;  /* 0x00000004ff9a7e24 */ /* 0x000fe2000f8e00ff */
[C---:B------:R-:W-:Y:S01]  /*1300*/  IADD3.X R9, R200.reuse, UR7, RZ, P4, !PT ;  /* 0x00000007c8097c10 */ /* 0x040fe2000a7fe4ff */
[----:B------:R-:W-:Y:S01]  /*1310*/  ULDC.64 UR4, c[0x0][0x3f8] ;  /* 0x0000fe0000047ab9 */ /* 0x000fe20000000a00 */
[----:B------:R-:W-:-:S03]  /*1320*/  @P1 IADD3.X R7, R200, UR9, RZ, P2, !PT ;  /* 0x00000009c8071c10 */ /* 0x000fc600097fe4ff */
[----:B------:R0:W5:Y:S01]  /*1330*/  @P0 LDG.E R31, desc[UR36][R8.64] ;  /* 0x00000024081f0981 */ /* 0x000162000c1e1900 */
[----:B------:R-:W-:Y:S01]  /*1340*/  UISETP.NE.U32.AND UP0, UPT, UR4, URZ, UPT ;  /* 0x0000003f0400728c */ /* 0x000fe2000bf05070 */
[----:B------:R-:W-:Y:S02]  /*1350*/  ULDC.64 UR8, c[0x0][0xa20] ;  /* 0x0002880000087ab9 */ /* 0x000fe40000000a00 */
[----:B------:R0:W5:Y:S01]  /*1360*/  @P1 LDG.E R154, desc[UR36][R6.64] ;  /* 0x00000024069a1981 */ /* 0x000162000c1e1900 */
[----:B------:R-:W-:Y:S01]  /*1370*/  UISETP.NE.AND.EX UP0, UPT, UR5, URZ, UPT, UP0 ;  /* 0x0000003f0500728c */ /* 0x000fe2000bf05300 */
[----:B------:R-:W-:Y:S01]  /*1380*/  ULDC UR4, c[0x0][0x404] ;  /* 0x0001010000047ab9 */ /* 0x000fe20000000800 */
[----:B------:R-:W-:Y:S02]  /*1390*/  ISETP.NE.U32.AND P2, PT, RZ, UR8, PT ;  /* 0x00000008ff007c0c */ /* 0x000fe4000bf45070 */
[----:B------:R-:W-:Y:S01]  /*13a0*/  USEL UR4, UR4, 0x1, UP0 ;  /* 0x0000000104047887 */ /* 0x000fe20008000000 */
[----:B------:R-:W-:Y:S01]  /*13b0*/  ULDC UR5, c[0x0][0x2e0] ;  /* 0x0000b80000057ab9 */ /* 0x000fe20000000800 */
[----:B------:R-:W-:-:S02]  /*13c0*/  ISETP.NE.AND.EX P2, PT, RZ, UR9, PT, P2 ;  /* 0x00000009ff007c0c */ /* 0x000fc4000bf45320 */
[----:B------:R-:W-:-:S03]  /*13d0*/  UIMAD UR4, UR4, UR5, URZ ;  /* 0x00000005040472a4 */ /* 0x000fc6000f8e023f */
[----:B------:R-:W-:Y:S01]  /*13e0*/  ULDC UR5, c[0x0][0x338] ;  /* 0x0000ce0000057ab9 */ /* 0x000fe20000000800 */
[----:B------:R-:W-:Y:S02]  /*13f0*/  IMAD.MOV.U32 R204, RZ, RZ, R149 ;  /* 0x000000ffffcc7224 */ /* 0x000fe400078e0095 */
[----:B------:R-:W-:Y:S02]  /*1400*/  IMAD.MOV.U32 R198, RZ, RZ, R150 ;  /* 0x000000ffffc67224 */ /* 0x000fe400078e0096 */
[----:B------:R-:W-:Y:S01]  /*1410*/  IMAD.MOV.U32 R29, RZ, RZ, R201 ;  /* 0x000000ffff1d7224 */ /* 0x000fe200078e00c9 */
[----:B0-----:R-:W-:Y:S06]  /*1420*/  @P1 BRA `(.L_x_449) ;  /* 0x0000000000241947 */ /* 0x001fec0003800000 */
[----:B------:R-:W-:Y:S02]  /*1430*/  ULDC.64 UR6, c[0x0][0xa00] ;  /* 0x0002800000067ab9 */ /* 0x000fe40000000a00 */
[----:B------:R-:W-:-:S04]  /*1440*/  ISETP.NE.U32.AND P1, PT, RZ, UR6, PT ;  /* 0x00000006ff007c0c */ /* 0x000fc8000bf25070 */
[----:B------:R-:W-:-:S13]  /*1450*/  ISETP.NE.AND.EX P1, PT, RZ, UR7, PT, P1 ;  /* 0x00000007ff007c0c */ /* 0x000fda000bf25310 */
[----:B------:R-:W-:Y:S05]  /*1460*/  @!P1 BRA `(.L_x_449) ;  /* 0x0000000000149947 */ /* 0x000fea0003800000 */
[----:B------:R-:W0:Y:S02]  /*1470*/  LDC.64 R4, c[0x0][0xa00] ;  /* 0x00028000ff047b82 */ /* 0x000e240000000a00 */
[----:B0-----:R-:W-:-:S05]  /*1480*/  IMAD.WIDE R4, R29, 0x4, R4 ;  /* 0x000000041d047825 */ /* 0x001fca00078e0204 */
[----:B-----5:R-:W2:Y:S04]  /*1490*/  LDG.E R154, desc[UR36][R4.64] ;  /* 0x00000024049a7981 */ /* 0x020ea8000c1e1900 */
[----:B------:R-:W2:Y:S02]  /*14a0*/  LDG.E R7, desc[UR36][R4.64+0x4] ;  /* 0x0000042404077981 */ /* 0x000ea4000c1e1900 */
[----:B--2---:R-:W-:-:S07]  /*14b0*/  IMAD.IADD R154, R7, 0x1, -R154 ;  /* 0x00000001079a7824 */ /* 0x004fce00078e0a9a */
.L_x_449:
[----:B------:R-:W-:Y:S02]  /*14c0*/  IMAD.U32 R27, RZ, RZ, UR5 ;  /* 0x00000005ff1b7e24 */ /* 0x000fe4000f8e00ff */
[----:B------:R-:W-:Y:S01]  /*14d0*/  IMAD.U32 R28, RZ, RZ, UR4 ;  /* 0x00000004ff1c7e24 */ /* 0x000fe2000f8e00ff */
[----:B------:R-:W-:Y:S06]  /*14e0*/  @!P2 BRA `(.L_x_450) ;  /* 0x000000000010a947 */ /* 0x000fec0003800000 */
[----:B------:R-:W-:-:S04]  /*14f0*/  IADD3 R4, P0, R199, UR8, RZ ;  /* 0x00000008c7047c10 */ /* 0x000fc8000ff1e0ff */
[----:B------:R-:W-:-:S05]  /*1500*/  IADD3.X R5, R200, UR9, RZ, P0, !PT ;  /* 0x00000009c8057c10 */ /* 0x000fca00087fe4ff */
[----:B------:R0:W5:Y:S01]  /*1510*/  LDG.E R28, desc[UR36][R4.64] ;  /* 0x00000024041c7981 */ /* 0x000162000c1e1900 */
[----:B------:R-:W-:Y:S05]  /*1520*/  BRA `(.L_x_451) ;  /* 0x0000000000107947 */ /* 0x000fea0003800000 */
.L_x_450:
[----:B------:R-:W-:Y:S05]  /*1530*/  @!P0 BRA `(.L_x_451) ;  /* 0x00000000000c8947 */ /* 0x000fea0003800000 */
[----:B------:R-:W2:Y:S04]  /*1540*/  LDG.E R5, desc[UR36][R8.64] ;  /* 0x0000002408057981 */ /* 0x000ea8000c1e1900 */
[----:B------:R-:W2:Y:S02]  /*1550*/  LDG.E R28, desc[UR36][R8.64+0x4] ;  /* 0x00000424081c7981 */ /* 0x000ea4000c1e1900 */
[----:B--2---:R-:W-:-:S07]  /*1560*/  IMAD.IADD R28, R28, 0x1, -R5 ;  /* 0x000000011c1c7824 */ /* 0x004fce00078e0a05 */
.L_x_451:
[----:B------:R-:W-:Y:S02]  /*1570*/  ULDC.64 UR4, c[0x0][0xa10] ;  /* 0x0002840000047ab9 */ /* 0x000fe40000000a00 */
[----:B------:R-:W-:-:S04]  /*1580*/  ISETP.NE.U32.AND P0, PT, RZ, UR4, PT ;  /* 0x00000004ff007c0c */ /* 0x000fc8000bf05070 */
[----:B------:R-:W-:Y:S01]  /*1590*/  ISETP.NE.AND.EX P0, PT, RZ, UR5, PT, P0 ;  /* 0x00000005ff007c0c */ /* 0x000fe2000bf05300 */
[----:B-----5:R-:W-:Y:S01]  /*15a0*/  IMAD.IADD R8, R28, 0x1, -R3 ;  /* 0x000000011c087824 */ /* 0x020fe200078e0a03 */
[----:B------:R-:W-:-:S11]  /*15b0*/  ULDC.64 UR4, c[0x0][0xa30] ;  /* 0x00028c0000047ab9 */ /* 0x000fd60000000a00 */
[----:B0-----:R-:W0:Y:S02]  /*15c0*/  @P0 LDC.64 R4, c[0x0][0xa10] ;  /* 0x00028400ff040b82 */ /* 0x001e240000000a00 */
[----:B0-----:R-:W-:-:S05]  /*15d0*/  @P0 IMAD.WIDE R4, R29, 0x4, R4 ;  /* 0x000000041d040825 */ /* 0x001fca00078e0204 */
[----:B------:R-:W2:Y:S04]  /*15e0*/  @P0 LDG.E R0, desc[UR36][R4.64] ;  /* 0x0000002404000981 */ /* 0x000ea8000c1e1900 */
[----:B------:R-:W2:Y:S01]  /*15f0*/  @P0 LDG.E R9, desc[UR36][R4.64+0x4] ;  /* 0x0000042404090981 */ /* 0x000ea2000c1e1900 */
[----:B------:R-:W-:Y:S01]  /*1600*/  IMAD.MOV R123, RZ, RZ, -R8 ;  /* 0x000000ffff7b7224 */ /* 0x000fe200078e0a08 */
[----:B------:R-:W-:Y:S01]  /*1610*/  ISETP.NE.U32.AND P1, PT, RZ, UR4, PT ;  /* 0x00000004ff007c0c */ /* 0x000fe2000bf25070 */
[----:B------:R-:W-:-:S03]  /*1620*/  IMAD.MOV.U32 R147, RZ, RZ, R28 ;  /* 0x000000ffff937224 */ /* 0x000fc600078e001c */
[----:B------:R-:W-:Y:S02]  /*1630*/  VIMNMX R123, RZ, R123, !PT ;  /* 0x0000007bff7b7248 */ /* 0x000fe40007fe0100 */
[----:B------:R-:W-:-:S13]  /*1640*/  ISETP.NE.AND.EX P1, PT, RZ, UR5, PT, P1 ;  /* 0x00000005ff007c0c */ /* 0x000fda000bf25310 */
[----:B------:R-:W-:-:S04]  /*1650*/  @P1 IADD3 R6, P2, R199, UR4, RZ ;  /* 0x00000004c7061c10 */ /* 0x000fc8000ff5e0ff */
[----:B------:R-:W-:-:S05]  /*1660*/  @P1 IADD3.X R7, R200, UR5, RZ, P2, !PT ;  /* 0x00000005c8071c10 */ /* 0x000fca00097fe4ff */
[----:B------:R0:W5:Y:S01]  /*1670*/  @P1 LDG.E R147, desc[UR36][R6.64] ;  /* 0x0000002406931981 */ /* 0x000162000c1e1900 */
[----:B--2---:R-:W-:-:S04]  /*1680*/  @P0 IMAD.IADD R27, R9, 0x1, -R0 ;  /* 0x00000001091b0824 */ /* 0x004fc800078e0a00 */
[----:B------:R-:W-:-:S04]  /*1690*/  IMAD.IADD R152, R8, 0x1, R27 ;  /* 0x0000000108987824 */ /* 0x000fc800078e021b */
[----:B------:R-:W-:-:S05]  /*16a0*/  VIADD R0, R152, 0x7f ;  /* 0x0000007f98007836 */ /* 0x000fca0000000000 */
[----:B------:R-:W-:-:S04]  /*16b0*/  SHF.R.S32.HI R3, RZ, 0x1f, R0 ;  /* 0x0000001fff037819 */ /* 0x000fc80000011400 */
[----:B------:R-:W-:-:S04]  /*16c0*/  LEA.HI R3, R3, R0, RZ, 0x7 ;  /* 0x0000000003037211 */ /* 0x000fc800078f38ff */
[----:B------:R-:W-:Y:S02]  /*16d0*/  LOP3.LUT R0, R3, 0xffffff80, RZ, 0xc0, !PT ;  /* 0xffffff8003007812 */ /* 0x000fe400078ec0ff */
[----:B------:R-:W-:Y:S02]  /*16e0*/  SHF.R.S32.HI R207, RZ, 0x7, R3 ;  /* 0x00000007ffcf7819 */ /* 0x000fe40000011403 */
[----:B------:R-:W-:-:S04]  /*16f0*/  VIADDMNMX R0, R0, -R8, R27, PT ;  /* 0x8000000800007246 */ /* 0x000fc8000380011b */
[----:B------:R-:W-:Y:S02]  /*1700*/  ISETP.GT.AND P0, PT, R0, R123, PT ;  /* 0x0000007b0000720c */ /* 0x000fe40003f04270 */
[----:B------:R-:W-:-:S05]  /*1710*/  SHF.R.U32.HI R123, RZ, 0x7, R123 ;  /* 0x00000007ff7b7819 */ /* 0x000fca000001167b */
[----:B------:R-:W-:-:S06]  /*1720*/  IMAD.MOV.U32 R26, RZ, RZ, R123 ;  /* 0x000000ffff1a7224 */ /* 0x000fcc00078e007b */
[----:B------:R-:W-:-:S05]  /*1730*/  @P0 VIADD R0, R0, 0x7f ;  /* 0x0000007f00000836 */ /* 0x000fca0000000000 */
[----:B------:R-:W-:-:S04]  /*1740*/  @P0 SHF.R.S32.HI R5, RZ, 0x1f, R0 ;  /* 0x0000001fff050819 */ /* 0x000fc80000011400 */
[----:B------:R-:W-:-:S04]  /*1750*/  @P0 LEA.HI R5, R5, R0, RZ, 0x7 ;  /* 0x0000000005050211 */ /* 0x000fc800078f38ff */
[----:B------:R-:W-:Y:S02]  /*1760*/  @P0 SHF.R.S32.HI R26, RZ, 0x7, R5 ;  /* 0x00000007ff1a0819 */ /* 0x000fe40000011405 */
[----:B------:R-:W-:Y:S02]  /*1770*/  PLOP3.LUT P0, PT, PT, PT, PT, 0x80, 0x0 ;  /* 0x000000000000781c */ /* 0x000fe40003f0f070 */
[----:B------:R-:W-:-:S13]  /*1780*/  ISETP.GT.AND P1, PT, R26, R123, PT ;  /* 0x0000007b1a00720c */ /* 0x000fda0003f24270 */
[----:B0-----:R-:W-:Y:S05]  /*1790*/  @!P1 BRA `(.L_x_452) ;  /* 0x0000009000389947 */ /* 0x001fea0003800000 */
[----:B------:R-:W-:Y:S01]  /*17a0*/  VIADD R25, R2, 0x1c400 ;  /* 0x0001c40002197836 */ /* 0x000fe20000000000 */
[----:B------:R-:W-:Y:S04]  /*17b0*/  BSSY B6, `(.L_x_453) ;  /* 0x0000013000067945 */ /* 0x000fe80003800000 */
[----:B------:R-:W-:-:S13]  /*17c0*/  LOP3.LUT P0, RZ, R25, 0x3ff, RZ, 0xc0, !PT ;  /* 0x000003ff19ff7812 */ /* 0x000fda000780c0ff */
[----:B------:R-:W-:Y:S05]  /*17d0*/  @!P0 BRA `(.L_x_454) ;  /* 0x0000000000408947 */ /* 0x000fea0003800000 */
[----:B------:R-:W-:Y:S01]  /*17e0*/  MOV R0, 0x0 ;  /* 0x0000000000007802 */ /* 0x000fe20000000f00 */
[----:B------:R-:W-:Y:S01]  /*17f0*/  ULDC.64 UR4, c[0x4][0x108] ;  /* 0x0100420000047ab9 */ /* 0x000fe20000000a00 */
[----:B------:R-:W-:Y:S01]  /*1800*/  ULDC.64 UR6, c[0x4][0x78] ;  /* 0x01001e0000067ab9 */ /* 0x000fe20000000a00 */
[----:B------:R-:W-:Y:S01]  /*1810*/  IMAD.U32 R4, RZ, RZ, UR4 ;  /* 0x00000004ff047e24 */ /* 0x000fe2000f8e00ff */
[----:B------:R0:W1:Y:S01]  /*1820*/  LDC.64 R14, c[0x4][R0] ;  /* 0x01000000000e7b82 */ /* 0x0000620000000a00 */
[----:B------:R-:W-:Y:S01]  /*1830*/  IMAD.U32 R5, RZ, RZ, UR5 ;  /* 0x00000005ff057e24 */ /* 0x000fe2000f8e00ff */
[----:B------:R-:W-:Y:S01]  /*1840*/  ULDC.64 UR4, c[0x4][0x110] ;  /* 0x0100440000047ab9 */ /* 0x000fe20000000a00 */
[----:B------:R-:W-:Y:S01]  /*1850*/  IMAD.U32 R10, RZ, RZ, UR6 ;  /* 0x00000006ff0a7e24 */ /* 0x000fe2000f8e00ff */
[----:B------:R-:W-:Y:S01]  /*1860*/  MOV R7, UR5 ;  /* 0x0000000500077c02 */ /* 0x000fe20008000f00 */
[----:B------:R-:W-:Y:S02]  /*1870*/  IMAD.U32 R6, RZ, RZ, UR4 ;  /* 0x00000004ff067e24 */ /* 0x000fe4000f8e00ff */
[----:B------:R-:W-:-:S02]  /*1880*/  IMAD.U32 R11, RZ, RZ, UR7 ;  /* 0x00000007ff0b7e24 */ /* 0x000fc4000f8e00ff */
[----:B------:R-:W-:Y:S02]  /*1890*/  IMAD.MOV.U32 R8, RZ, RZ, 0x70 ;  /* 0x00000070ff087424 */ /* 0x000fe400078e00ff */
[----:B------:R-:W-:Y:S02]  /*18a0*/  IMAD.MOV.U32 R12, RZ, RZ, 0x1 ;  /* 0x00000001ff0c7424 */ /* 0x000fe400078e00ff */
[----:B0-----:R-:W-:-:S07]  /*18b0*/  IMAD.MOV.U32 R13, RZ, RZ, RZ ;  /* 0x000000ffff0d7224 */ /* 0x001fce00078e00ff */
[----:B------:R-:W-:-:S07]  /*18c0*/  LEPC R20, `(.L_x_454) ;  /* 0x000000001014794e */ /* 0x000fce0000000000 */
[----:B-1---5:R-:W-:Y:S05]  /*18d0*/  CALL.ABS.NOINC R14 ;  /* 0x000000000e007343 */ /* 0x022fea0003c00000 */
.L_x_454:
[----:B------:R-:W-:Y:S05]  /*18e0*/  BSYNC B6 ;  /* 0x0000000000067941 */ /* 0x000fea0003800000 */
.L_x_453:
        /* <DEDUP_REMOVED lines=19> */
[----:B-1---5:R-:W-:Y:S05]  /*1a20*/  CALL.ABS.NOINC R14 ;  /* 0x000000000e007343 */ /* 0x022fea0003c00000 */
.L_x_456:
[----:B------:R-:W-:Y:S05]  /*1a30*/  BSYNC B6 ;  /* 0x0000000000067941 */ /* 0x000fea0003800000 */
.L_x_455:
[----:B------:R-:W-:Y:S01]  /*1a40*/  ULDC.64 UR4, c[0x0][0x9f8] ;  /* 0x00027e0000047ab9 */ /* 0x000fe20000000a00 */
[----:B------:R-:W0:Y:S01]  /*1a50*/  LDC R0, c[0x0][0x428] ;  /* 0x00010a00ff007b82 */ /* 0x000e220000000800 */
[----:B------:R-:W-:-:S07]  /*1a60*/  ISETP.NE.U32.AND P0, PT, RZ, UR4, PT ;  /* 0x00000004ff007c0c */ /* 0x000fce000bf05070 */
[----:B------:R-:W1:Y:S01]  /*1a70*/  LDC.64 R4, c[0x0][0x2f0] ;  /* 0x0000bc00ff047b82 */ /* 0x000e620000000a00 */
[----:B------:R-:W-:Y:S01]  /*1a80*/  ISETP.NE.AND.EX P0, PT, RZ, UR5, PT, P0 ;  /* 0x00000005ff007c0c */ /* 0x000fe2000bf05300 */
[C---:B------:R-:W-:Y:S02]  /*1a90*/  VIADD R3, R22.reuse, 0xa0 ;  /* 0x000000a016037836 */ /* 0x040fe40000000000 */
[----:B------:R-:W-:Y:S02]  /*1aa0*/  VIADD R102, R22, 0x60 ;  /* 0x0000006016667836 */ /* 0x000fe40000000000 */
[----:B------:R-:W-:Y:S01]  /*1ab0*/  IMAD.IADD R116, R31, 0x1, R28 ;  /* 0x000000011f747824 */ /* 0x000fe200078e021c */
[----:B------:R-:W-:Y:S01]  /*1ac0*/  SHF.R.S32.HI R23, RZ, 0x1f, R22 ;  /* 0x0000001fff177819 */ /* 0x000fe20000011416 */
[----:B------:R-:W-:Y:S01]  /*1ad0*/  ULDC.64 UR6, c[0x0][0xa08] ;  /* 0x0002820000067ab9 */ /* 0x000fe20000000a00 */
[----:B------:R-:W2:Y:S05]  /*1ae0*/  LDC R119, c[0x0][0x3d4] ;  /* 0x0000f500ff777b82 */ /* 0x000eaa0000000800 */
[----:B------:R-:W-:Y:S01]  /*1af0*/  @P0 IADD3 R6, P1, R199, UR4, RZ ;  /* 0x00000004c7060c10 */ /* 0x000fe2000ff3e0ff */
[----:B------:R-:W-:-:S02]  /*1b00*/  ULDC UR4, c[0x0][0x2e4] ;  /* 0x0000b90000047ab9 */ /* 0x000fc40000000800 */
[----:B------:R-:W3:Y:S01]  /*1b10*/  LDC.64 R36, c[0x0][0x3d8] ;  /* 0x0000f600ff247b82 */ /* 0x000ee20000000a00 */
[----:B------:R-:W-:-:S05]  /*1b20*/  @P0 IADD3.X R7, R200, UR5, RZ, P1, !PT ;  /* 0x00000005c8070c10 */ /* 0x000fca0008ffe4ff */
[----:B------:R4:W2:Y:S01]  /*1b30*/  @P0 LDG.E R29, desc[UR36][R6.64] ;  /* 0x00000024061d0981 */ /* 0x0008a2000c1e1900 */
[----:B0-----:R-:W-:Y:S01]  /*1b40*/  ISETP.NE.AND P0, PT, R0, 0x1, PT ;  /* 0x000000010000780c */ /* 0x001fe20003f05270 */
[----:B------:R-:W-:Y:S01]  /*1b50*/  VIADD R0, R22, 0x80 ;  /* 0x0000008016007836 */ /* 0x000fe20000000000 */
[----:B------:R-:W-:Y:S01]  /*1b60*/  ISETP.GE.AND P3, PT, R184, UR4, PT ;  /* 0x00000004b8007c0c */ /* 0x000fe2000bf66270 */
[----:B------:R-:W0:Y:S01]  /*1b70*/  S2R R155, SR_TID.X ;  /* 0x00000000009b7919 */ /* 0x000e220000002100 */
[----:B------:R-:W-:Y:S01]  /*1b80*/  ISETP.GE.AND P2, PT, R22, UR4, PT ;  /* 0x0000000416007c0c */ /* 0x000fe2000bf46270 */
[----:B------:R-:W-:Y:S01]  /*1b90*/  IMAD.MOV.U32 R124, RZ, RZ, 0x20 ;  /* 0x00000020ff7c7424 */ /* 0x000fe200078e00ff */
[----:B------:R-:W-:Y:S01]  /*1ba0*/  ISETP.GE.AND P4, PT, R0, UR4, PT ;  /* 0x0000000400007c0c */ /* 0x000fe2000bf86270 */
[C---:B-1----:R-:W-:Y:S01]  /*1bb0*/  IMAD.SHL.U32 R42, R4.reuse, 0x80, RZ ;  /* 0x00000080042a7824 */ /* 0x042fe200078e00ff */
[----:B------:R-:W-:Y:S01]  /*1bc0*/  ISETP.GE.AND P1, PT, R3, UR4, PT ;  /* 0x0000000403007c0c */ /* 0x000fe2000bf26270 */
[----:B------:R-:W-:Y:S01]  /*1bd0*/  IMAD.SHL.U32 R129, R4, 0x40, RZ ;  /* 0x0000004004817824 */ /* 0x000fe200078e00ff */
[----:B----4-:R-:W-:-:S02]  /*1be0*/  SEL R6, RZ, 0xffffffff, P3 ;  /* 0xffffffffff067807 */ /* 0x010fc40001800000 */
[----:B------:R-:W-:Y:S01]  /*1bf0*/  SEL R3, RZ, 0x1, P2 ;  /* 0x00000001ff037807 */ /* 0x000fe20001000000 */
[----:B------:R-:W1:Y:S01]  /*1c00*/  @P0 LDC R9, c[0x0][0x42c] ;  /* 0x00010b00ff090b82 */ /* 0x000e620000000800 */
[----:B------:R-:W-:Y:S01]  /*1c10*/  ISETP.GE.AND P2, PT, R185, UR4, PT ;  /* 0x00000004b9007c0c */ /* 0x000fe2000bf46270 */
[----:B------:R-:W-:Y:S01]  /*1c20*/  IMAD.SHL.U32 R6, R6, 0x2, RZ ;  /* 0x0000000206067824 */ /* 0x000fe200078e00ff */
[----:B------:R-:W-:Y:S01]  /*1c30*/  ISETP.GE.AND P3, PT, R102, UR4, PT ;  /* 0x0000000466007c0c */ /* 0x000fe2000bf66270 */
[----:B------:R-:W-:Y:S01]  /*1c40*/  ULDC.64 UR4, c[0x0][0x320] ;  /* 0x0000c80000047ab9 */ /* 0x000fe20000000a00 */
[----:B------:R-:W-:Y:S01]  /*1c50*/  SHF.R.S32.HI R31, RZ, 0x1f, R116 ;  /* 0x0000001fff1f7819 */ /* 0x000fe20000011474 */
[----:B---3--:R-:W-:Y:S01]  /*1c60*/  IMAD.WIDE.U32 R114, R19, R36, R22 ;  /* 0x0000002413727225 */ /* 0x008fe200078e0016 */
[----:B------:R-:W-:Y:S01]  /*1c70*/  LOP3.LUT R3, R6, 0x2, R3, 0xe2, !PT ;  /* 0x0000000206037812 */ /* 0x000fe200078ee203 */
[----:B------:R-:W3:Y:S01]  /*1c80*/  @P0 LDC R11, c[0x0][0x430] ;  /* 0x00010c00ff0b0b82 */ /* 0x000ee20000000800 */
[----:B------:R-:W-:-:S02]  /*1c90*/  SEL R6, RZ, 0x8, P3 ;  /* 0x00000008ff067807 */ /* 0x000fc40001800000 */
[----:B------:R-:W-:Y:S02]  /*1ca0*/  SHF.R.S32.HI R148, RZ, 0x1f, R19 ;  /* 0x0000001fff947819 */ /* 0x000fe40000011413 */
[-C--:B--2---:R-:W-:Y:S02]  /*1cb0*/  ISETP.GE.AND P3, PT, R22, R119.reuse, PT ;  /* 0x000000771600720c */ /* 0x084fe40003f66270 */
[--C-:B------:R-:W-:Y:S02]  /*1cc0*/  SHF.R.S32.HI R17, RZ, 0x1f, R16.reuse ;  /* 0x0000001fff117819 */ /* 0x100fe40000011410 */
[----:B------:R-:W-:Y:S02]  /*1cd0*/  ISETP.GE.AND P5, PT, R185, R119, PT ;  /* 0x00000077b900720c */ /* 0x000fe40003fa6270 */
[C---:B------:R-:W-:Y:S01]  /*1ce0*/  SHF.L.U64.HI R125, R4.reuse, 0x7, R5 ;  /* 0x00000007047d7819 */ /* 0x040fe20000010205 */
[----:B------:R-:W-:Y:S01]  /*1cf0*/  IMAD.WIDE.U32 R112, R19, R36, R16 ;  /* 0x0000002413707225 */ /* 0x000fe200078e0010 */
[----:B------:R-:W-:-:S02]  /*1d00*/  SHF.L.U64.HI R128, R4, 0x6, R5 ;  /* 0x0000000604807819 */ /* 0x000fc40000010205 */
[--C-:B------:R-:W-:Y:S01]  /*1d10*/  SHF.L.U64.HI R126, R36, 0x7, R37.reuse ;  /* 0x00000007247e7819 */ /* 0x100fe20000010225 */
[----:B-1----:R-:W-:Y:S01]  /*1d20*/  @P0 IMAD.HI.U32 R0, R150, R9, RZ ;  /* 0x0000000996000227 */ /* 0x002fe200078e00ff */
[----:B------:R-:W-:Y:S02]  /*1d30*/  SHF.L.U64.HI R38, R36, 0x6, R37 ;  /* 0x0000000624267819 */ /* 0x000fe40000010225 */
[----:B------:R-:W-:Y:S01]  /*1d40*/  P2R R103, PR, RZ, 0x20 ;  /* 0x00000020ff677803 */ /* 0x000fe20000000000 */
[----:B------:R-:W-:Y:S01]  /*1d50*/  IMAD.WIDE.U32 R8, R116, R4, RZ ;  /* 0x0000000474087225 */ /* 0x000fe200078e00ff */
[----:B0-----:R-:W-:Y:S02]  /*1d60*/  LEA.HI R155, R155, 0x8, RZ, 0x19 ;  /* 0x000000089b9b7811 */ /* 0x001fe400078fc8ff */
[----:B---3--:R-:W-:Y:S02]  /*1d70*/  @P0 SHF.R.U32.HI R150, RZ, R11, R0 ;  /* 0x0000000bff960219 */ /* 0x008fe40000011600 */
[----:B------:R-:W-:-:S02]  /*1d80*/  SEL R0, RZ, 0x4, P2 ;  /* 0x00000004ff007807 */ /* 0x000fc40001000000 */
[----:B------:R-:W-:Y:S01]  /*1d90*/  SHF.R.S32.HI R12, RZ, 0x1f, R150 ;  /* 0x0000001fff0c7819 */ /* 0x000fe20000011496 */
[----:B------:R-:W-:Y:S01]  /*1da0*/  IMAD.WIDE.U32 R10, R150, UR4, R22 ;  /* 0x00000004960a7c25 */ /* 0x000fe2000f8e0016 */
[----:B------:R-:W-:Y:S02]  /*1db0*/  LOP3.LUT R0, R6, R3, R0, 0xfe, !PT ;  /* 0x0000000306007212 */ /* 0x000fe400078efe00 */
[----:B------:R-:W-:Y:S01]  /*1dc0*/  ISETP.NE.U32.AND P0, PT, RZ, UR6, PT ;  /* 0x00000006ff007c0c */ /* 0x000fe2000bf05070 */
[----:B------:R-:W-:Y:S01]  /*1dd0*/  IMAD R6, R31, R4, RZ ;  /* 0x000000041f067224 */ /* 0x000fe200078e02ff */
[----:B------:R-:W-:Y:S01]  /*1de0*/  ISETP.GE.AND P2, PT, R184, R119, PT ;  /* 0x00000077b800720c */ /* 0x000fe20003f46270 */
[----:B------:R-:W-:Y:S01]  /*1df0*/  IMAD R3, R12, UR4, RZ ;  /* 0x000000040c037c24 */ /* 0x000fe2000f8e02ff */
[----:B------:R-:W-:Y:S01]  /*1e00*/  ISETP.NE.AND.EX P0, PT, RZ, UR7, PT, P0 ;  /* 0x00000007ff007c0c */ /* 0x000fe2000bf05300 */
[----:B------:R-:W-:Y:S02]  /*1e10*/  IMAD R13, R116, R5, R6 ;  /* 0x00000005740d7224 */ /* 0x000fe400078e0206 */
[----:B------:R-:W-:Y:S01]  /*1e20*/  IMAD R15, R150, UR5, R3 ;  /* 0x00000005960f7c24 */ /* 0x000fe2000f8e0203 */
[----:B------:R-:W-:Y:S01]  /*1e30*/  ULDC.64 UR4, c[0x0][0x2f8] ;  /* 0x0000be0000047ab9 */ /* 0x000fe20000000a00 */
[----:B------:R-:W-:Y:S01]  /*1e40*/  IMAD.IADD R9, R9, 0x1, R13 ;  /* 0x0000000109097824 */ /* 0x000fe200078e020d */
[----:B------:R-:W-:Y:S01]  /*1e50*/  SEL R3, RZ, 0x10, P4 ;  /* 0x00000010ff037807 */ /* 0x000fe20002000000 */
[----:B------:R-:W-:Y:S01]  /*1e60*/  IMAD R13, R12, UR4, RZ ;  /* 0x000000040c0d7c24 */ /* 0x000fe2000f8e02ff */
[----:B------:R-:W0:Y:S01]  /*1e70*/  LDC.64 R6, c[0x0][0x3e8] ;  /* 0x0000fa00ff067b82 */ /* 0x000e220000000a00 */
[----:B------:R-:W-:Y:S01]  /*1e80*/  IMAD.WIDE.U32 R8, R150, UR4, R8 ;  /* 0x0000000496087c25 */ /* 0x000fe2000f8e0008 */
[----:B------:R-:W-:-:S02]  /*1e90*/  LOP3.LUT R3, R0, R3, RZ, 0xfc, !PT ;  /* 0x0000000300037212 */ /* 0x000fc400078efcff */
[----:B------:R-:W-:Y:S01]  /*1ea0*/  IADD3 R116, P4, R19, R116, RZ ;  /* 0x0000007413747210 */ /* 0x000fe20007f9e0ff */
[----:B------:R-:W-:Y:S01]  /*1eb0*/  IMAD R13, R150, UR5, R13 ;  /* 0x00000005960d7c24 */ /* 0x000fe2000f8e020d */
[----:B------:R-:W-:Y:S01]  /*1ec0*/  ULDC.64 UR4, c[0x0][0x300] ;  /* 0x0000c00000047ab9 */ /* 0x000fe20000000a00 */
[----:B------:R-:W-:Y:S01]  /*1ed0*/  IMAD.IADD R11, R11, 0x1, R15 ;  /* 0x000000010b0b7824 */ /* 0x000fe200078e020f */
[----:B------:R-:W-:Y:S01]  /*1ee0*/  SHF.R.S32.HI R150, RZ, 0x1f, R202 ;  /* 0x0000001fff967819 */ /* 0x000fe200000114ca */
[----:B------:R-:W-:Y:S01]  /*1ef0*/  IMAD.X R117, R31, 0x1, R148, P4 ;  /* 0x000000011f757824 */ /* 0x000fe200020e0694 */
[----:B------:R-:W-:Y:S01]  /*1f00*/  IADD3 R9, R9, R13, RZ ;  /* 0x0000000d09097210 */ /* 0x000fe20007ffe0ff */
[-C--:B0-----:R-:W-:Y:S01]  /*1f10*/  IMAD R12, R148, R6.reuse, RZ ;  /* 0x00000006940c7224 */ /* 0x081fe200078e02ff */
[C---:B------:R-:W-:Y:S01]  /*1f20*/  SHF.L.U64.HI R127, R6.reuse, 0x7, R7 ;  /* 0x00000007067f7819 */ /* 0x040fe20000010207 */
[----:B------:R-:W-:Y:S01]  /*1f30*/  IMAD.WIDE.U32 R108, R19, R6, R16 ;  /* 0x00000006136c7225 */ /* 0x000fe200078e0010 */
[----:B------:R-:W-:-:S03]  /*1f40*/  SHF.L.U64.HI R41, R6, 0x6, R7 ;  /* 0x0000000606297819 */ /* 0x000fc60000010207 */
[C---:B------:R-:W-:Y:S02]  /*1f50*/  IMAD R15, R19.reuse, R7, R12 ;  /* 0x00000007130f7224 */ /* 0x040fe400078e020c */
[----:B------:R-:W-:-:S04]  /*1f60*/  IMAD.WIDE.U32 R110, R19, R6, R22 ;  /* 0x00000006136e7225 */ /* 0x000fc800078e0016 */
[----:B------:R-:W-:Y:S02]  /*1f70*/  IMAD.IADD R109, R109, 0x1, R15 ;  /* 0x000000016d6d7824 */ /* 0x000fe400078e020f */
[----:B------:R-:W-:Y:S02]  /*1f80*/  IMAD.IADD R111, R15, 0x1, R111 ;  /* 0x000000010f6f7824 */ /* 0x000fe400078e026f */
[----:B-----5:R-:W-:-:S04]  /*1f90*/  IMAD.WIDE.U32 R108, R147, R6, R108 ;  /* 0x00000006936c7225 */ /* 0x020fc800078e006c */
[----:B------:R-:W-:-:S04]  /*1fa0*/  IMAD.WIDE.U32 R110, R147, R6, R110 ;  /* 0x00000006936e7225 */ /* 0x000fc800078e006e */
[C---:B------:R-:W-:Y:S02]  /*1fb0*/  IMAD.SHL.U32 R40, R6.reuse, 0x80, RZ ;  /* 0x0000008006287824 */ /* 0x040fe400078e00ff */
[----:B------:R-:W-:Y:S01]  /*1fc0*/  IMAD.SHL.U32 R39, R6, 0x40, RZ ;  /* 0x0000004006277824 */ /* 0x000fe200078e00ff */
[----:B------:R-:W-:Y:S02]  /*1fd0*/  SHF.R.S32.HI R0, RZ, 0x1f, R29 ;  /* 0x0000001fff007819 */ /* 0x000fe4000001141d */
[----:B------:R-:W-:Y:S02]  /*1fe0*/  SEL R13, R29, RZ, !P0 ;  /* 0x000000ff1d0d7207 */ /* 0x000fe40004000000 */
[----:B------:R-:W-:-:S03]  /*1ff0*/  SEL R0, R0, RZ, !P0 ;  /* 0x000000ff00007207 */ /* 0x000fc60004000000 */
[----:B------:R-:W-:-:S04]  /*2000*/  IMAD.WIDE.U32 R104, R13, UR4, R8 ;  /* 0x000000040d687c25 */ /* 0x000fc8000f8e0008 */
[-C--:B------:R-:W-:Y:S02]  /*2010*/  IMAD R8, R148, R4.reuse, RZ ;  /* 0x0000000494087224 */ /* 0x080fe400078e02ff */
[----:B------:R-:W-:Y:S02]  /*2020*/  IMAD R14, R0, UR4, RZ ;  /* 0x00000004000e7c24 */ /* 0x000fe4000f8e02ff */
[----:B------:R-:W-:Y:S02]  /*2030*/  IMAD R43, R19, R5, R8 ;  /* 0x00000005132b7224 */ /* 0x000fe400078e0208 */
[----:B------:R-:W-:Y:S01]  /*2040*/  IMAD R101, R13, UR5, R14 ;  /* 0x000000050d657c24 */ /* 0x000fe2000f8e020e */
[----:B------:R-:W-:Y:S01]  /*2050*/  ULDC.64 UR4, c[0x0][0x328] ;  /* 0x0000ca0000047ab9 */ /* 0x000fe20000000a00 */
[----:B------:R-:W-:-:S04]  /*2060*/  IMAD.WIDE.U32 R8, R19, R4, R22 ;  /* 0x0000000413087225 */ /* 0x000fc800078e0016 */
[----:B------:R-:W-:Y:S01]  /*2070*/  IMAD R0, R0, UR4, RZ ;  /* 0x0000000400007c24 */ /* 0x000fe2000f8e02ff */
[----:B------:R-:W-:Y:S01]  /*2080*/  IADD3 R100, P0, R104, R8, RZ ;  /* 0x0000000868647210 */ /* 0x000fe20007f1e0ff */
[----:B------:R-:W-:Y:S02]  /*2090*/  IMAD.IADD R101, R105, 0x1, R101 ;  /* 0x0000000169657824 */ /* 0x000fe400078e0265 */
[----:B------:R-:W-:Y:S02]  /*20a0*/  IMAD R45, R13, UR5, R0 ;  /* 0x000000050d2d7c24 */ /* 0x000fe4000f8e0200 */
[----:B------:R-:W-:Y:S01]  /*20b0*/  IMAD R0, R148, R36, RZ ;  /* 0x0000002494007224 */ /* 0x000fe200078e02ff */
[----:B------:R-:W-:Y:S01]  /*20c0*/  IADD3.X R43, R101, R9, R43, P0, !PT ;  /* 0x00000009652b7210 */ /* 0x000fe200007fe42b */
[----:B------:R-:W-:Y:S01]  /*20d0*/  IMAD.WIDE.U32 R106, R13, UR4, R10 ;  /* 0x000000040d6a7c25 */ /* 0x000fe2000f8e000a */
[C---:B------:R-:W-:Y:S02]  /*20e0*/  SEL R9, R119.reuse, RZ, P3 ;  /* 0x000000ff77097207 */ /* 0x040fe40001800000 */
[----:B------:R-:W-:Y:S01]  /*20f0*/  SEL R11, R119, RZ, P2 ;  /* 0x000000ff770b7207 */ /* 0x000fe20001000000 */
[----:B------:R-:W-:Y:S01]  /*2100*/  IMAD R13, R19, R37, R0 ;  /* 0x00000025130d7224 */ /* 0x000fe200078e0200 */
[----:B------:R-:W-:Y:S01]  /*2110*/  SEL R0, R119, RZ, P5 ;  /* 0x000000ff77007207 */ /* 0x000fe20002800000 */
[----:B------:R-:W-:Y:S01]  /*2120*/  IMAD.IADD R9, R22, 0x1, R9 ;  /* 0x0000000116097824 */ /* 0x000fe200078e0209 */
[----:B------:R-:W-:Y:S01]  /*2130*/  LOP3.LUT P0, RZ, R210, 0x4, RZ, 0xc0, !PT ;  /* 0x00000004d2ff7812 */ /* 0x000fe2000780c0ff */
[----:B------:R-:W-:-:S02]  /*2140*/  IMAD.IADD R113, R113, 0x1, R13 ;  /* 0x0000000171717824 */ /* 0x000fc400078e020d */
[----:B------:R-:W-:Y:S01]  /*2150*/  IMAD.IADD R115, R13, 0x1, R115 ;  /* 0x000000010d737824 */ /* 0x000fe200078e0273 */
[----:B------:R-:W-:Y:S01]  /*2160*/  SEL R124, R124, 0xffffffe0, !P0 ;  /* 0xffffffe07c7c7807 */ /* 0x000fe20004000000 */
[----:B------:R-:W-:Y:S01]  /*2170*/  IMAD.IADD R13, R185, 0x1, R0 ;  /* 0x00000001b90d7824 */ /* 0x000fe200078e0200 */
[----:B------:R-:W-:Y:S01]  /*2180*/  SHF.R.S32.HI R0, RZ, 0x1f, R9 ;  /* 0x0000001fff007819 */ /* 0x000fe20000011409 */
[----:B------:R-:W-:Y:S02]  /*2190*/  IMAD.IADD R11, R184, 0x1, R11 ;  /* 0x00000001b80b7824 */ /* 0x000fe400078e020b */
[CC--:B------:R-:W-:Y:S01]  /*21a0*/  IMAD.WIDE.U32 R112, R147.reuse, R36.reuse, R112 ;  /* 0x0000002493707225 */ /* 0x0c0fe200078e0070 */
[CC--:B------:R-:W-:Y:S02]  /*21b0*/  LEA.HI R8, R0.reuse, R9.reuse, RZ, 0x3 ;  /* 0x0000000900087211 */ /* 0x0c0fe400078f18ff */
[----:B------:R-:W-:Y:S01]  /*21c0*/  LEA.HI R0, R0, R9, RZ, 0x6 ;  /* 0x0000000900007211 */ /* 0x000fe200078f30ff */
[----:B------:R-:W-:Y:S01]  /*21d0*/  IMAD.WIDE.U32 R114, R147, R36, R114 ;  /* 0x0000002493727225 */ /* 0x000fe200078e0072 */
[----:B------:R-:W-:-:S02]  /*21e0*/  LOP3.LUT R15, R187, 0x38, R8, 0xf8, !PT ;  /* 0x00000038bb0f7812 */ /* 0x000fc400078ef808 */
[----:B------:R-:W-:Y:S01]  /*21f0*/  SHF.R.S32.HI R10, RZ, 0x1f, R11 ;  /* 0x0000001fff0a7819 */ /* 0x000fe2000001140b */
[----:B------:R-:W-:Y:S01]  /*2200*/  IMAD.SHL.U32 R9, R0, 0x80, RZ ;  /* 0x0000008000097824 */ /* 0x000fe200078e00ff */
[----:B------:R-:W-:Y:S01]  /*2210*/  LOP3.LUT R144, R15, R218, RZ, 0x3c, !PT ;  /* 0x000000da0f907212 */ /* 0x000fe200078e3cff */
[----:B------:R-:W-:Y:S01]  /*2220*/  IMAD.SHL.U32 R119, R119, 0x2, RZ ;  /* 0x0000000277777824 */ /* 0x000fe200078e00ff */
[----:B------:R-:W-:Y:S02]  /*2230*/  LOP3.LUT R0, R189, 0x38, R8, 0xf8, !PT ;  /* 0x00000038bd007812 */ /* 0x000fe400078ef808 */
[----:B------:R-:W-:Y:S02]  /*2240*/  LOP3.LUT R9, R9, 0xffffe000, RZ, 0xc0, !PT ;  /* 0xffffe00009097812 */ /* 0x000fe400078ec0ff */
[----:B------:R-:W-:Y:S02]  /*2250*/  LEA.HI R12, R10, R11, RZ, 0x3 ;  /* 0x0000000b0a0c7211 */ /* 0x000fe400078f18ff */
[----:B------:R-:W-:Y:S01]  /*2260*/  IADD3 R144, R144, R9, R193 ;  /* 0x0000000990907210 */ /* 0x000fe20007ffe0c1 */
[----:B------:R-:W-:Y:S01]  /*2270*/  IMAD R146, R190, 0x200, R9 ;  /* 0x00000200be927824 */ /* 0x000fe200078e0209 */
[----:B------:R-:W-:-:S02]  /*2280*/  SHF.R.S32.HI R9, RZ, 0x1f, R147 ;  /* 0x0000001fff097819 */ /* 0x000fc40000011493 */
[----:B------:R-:W-:Y:S02]  /*2290*/  SHF.R.S32.HI R14, RZ, 0x1f, R13 ;  /* 0x0000001fff0e7819 */ /* 0x000fe4000001140d */
[----:B------:R-:W-:Y:S02]  /*22a0*/  LEA.HI R10, R10, R11, RZ, 0x6 ;  /* 0x0000000b0a0a7211 */ /* 0x000fe400078f30ff */
[----:B------:R-:W-:Y:S01]  /*22b0*/  LOP3.LUT R11, R0, R191, RZ, 0x3c, !PT ;  /* 0x000000bf000b7212 */ /* 0x000fe200078e3cff */
[----:B------:R-:W-:Y:S01]  /*22c0*/  IMAD R0, R9, R6, RZ ;  /* 0x0000000609007224 */ /* 0x000fe200078e02ff */
[CC--:B------:R-:W-:Y:S02]  /*22d0*/  LEA.HI R44, R14.reuse, R13.reuse, RZ, 0x3 ;  /* 0x0000000d0e2c7211 */ /* 0x0c0fe400078f18ff */
[----:B------:R-:W-:Y:S01]  /*22e0*/  LEA.HI R14, R14, R13, RZ, 0x6 ;  /* 0x0000000d0e0e7211 */ /* 0x000fe200078f30ff */
[----:B------:R-:W-:Y:S01]  /*22f0*/  IMAD R33, R147, R7, R0 ;  /* 0x0000000793217224 */ /* 0x000fe200078e0200 */
[----:B------:R-:W-:Y:S01]  /*2300*/  LOP3.LUT R29, R187, 0x38, R44, 0xf8, !PT ;  /* 0x00000038bb1d7812 */ /* 0x000fe200078ef82c */
[----:B------:R-:W-:Y:S01]  /*2310*/  IMAD R0, R9, R36, RZ ;  /* 0x0000002409007224 */ /* 0x000fe200078e02ff */
[--C-:B------:R-:W-:Y:S01]  /*2320*/  LOP3.LUT R21, R187, 0x38, R12.reuse, 0xf8, !PT ;  /* 0x00000038bb157812 */ /* 0x100fe200078ef80c */
[----:B------:R-:W-:Y:S01]  /*2330*/  IMAD.SHL.U32 R13, R10, 0x80, RZ ;  /* 0x000000800a0d7824 */ /* 0x000fe200078e00ff */
[C---:B------:R-:W-:Y:S01]  /*2340*/  LOP3.LUT R10, R189.reuse, 0x38, R12, 0xf8, !PT ;  /* 0x00000038bd0a7812 */ /* 0x040fe200078ef80c */
[----:B------:R-:W-:Y:S01]  /*2350*/  IMAD.SHL.U32 R20, R14, 0x80, RZ ;  /* 0x000000800e147824 */ /* 0x000fe200078e00ff */
[----:B------:R-:W-:Y:S01]  /*2360*/  LOP3.LUT R14, R189, 0x38, R44, 0xf8, !PT ;  /* 0x00000038bd0e7812 */ /* 0x000fe200078ef82c */
[----:B------:R-:W-:Y:S01]  /*2370*/  IMAD R5, R147, R37, R0 ;  /* 0x0000002593057224 */ /* 0x000fe200078e0200 */
[----:B------:R-:W-:Y:S01]  /*2380*/  LOP3.LUT R0, R189, 0x18, R22, 0xf8, !PT ;  /* 0x00000018bd007812 */ /* 0x000fe200078ef816 */
[----:B------:R-:W-:Y:S01]  /*2390*/  IMAD.IADD R146, R146, 0x1, R11 ;  /* 0x0000000192927824 */ /* 0x000fe200078e020b */
[----:B------:R-:W-:Y:S01]  /*23a0*/  LOP3.LUT R13, R13, 0xffffe000, RZ, 0xc0, !PT ;  /* 0xffffe0000d0d7812 */ /* 0x000fe200078ec0ff */
[----:B------:R-:W-:Y:S01]  /*23b0*/  IMAD.SHL.U32 R37, R36, 0x80, RZ ;  /* 0x0000008024257824 */ /* 0x000fe200078e00ff */
[----:B------:R-:W-:Y:S01]  /*23c0*/  LOP3.LUT R20, R20, 0xffffe000, RZ, 0xc0, !PT ;  /* 0xffffe00014147812 */ /* 0x000fe200078ec0ff */
[----:B------:R-:W-:Y:S01]  /*23d0*/  IMAD.IADD R34, R109, 0x1, R33 ;  /* 0x000000016d227824 */ /* 0x000fe200078e0221 */
[-C--:B------:R-:W-:Y:S01]  /*23e0*/  LOP3.LUT R29, R29, R218.reuse, RZ, 0x3c, !PT ;  /* 0x000000da1d1d7212 */ /* 0x080fe200078e3cff */
[----:B------:R-:W-:Y:S01]  /*23f0*/  IMAD R145, R190, 0x200, R13 ;  /* 0x00000200be917824 */ /* 0x000fe200078e020d */
[-C--:B------:R-:W-:Y:S01]  /*2400*/  LOP3.LUT R35, R0, R191.reuse, RZ, 0x3c, !PT ;  /* 0x000000bf00237212 */ /* 0x080fe200078e3cff */
[----:B------:R-:W-:Y:S01]  /*2410*/  IMAD R139, R190, 0x200, R20 ;  /* 0x00000200be8b7824 */ /* 0x000fe200078e0214 */
[----:B------:R-:W-:Y:S01]  /*2420*/  SEL R0, RZ, 0x20, P1 ;  /* 0x00000020ff007807 */ /* 0x000fe20000800000 */
[----:B------:R-:W-:Y:S01]  /*2430*/  IMAD.IADD R32, R113, 0x1, R5 ;  /* 0x0000000171207824 */ /* 0x000fe200078e0205 */
[-C--:B------:R-:W-:Y:S01]  /*2440*/  LOP3.LUT R10, R10, R191.reuse, RZ, 0x3c, !PT ;  /* 0x000000bf0a0a7212 */ /* 0x080fe200078e3cff */
[----:B------:R-:W-:Y:S01]  /*2450*/  IMAD R35, R190, 0x200, R35 ;  /* 0x00000200be237824 */ /* 0x000fe200078e0223 */
[----:B------:R-:W-:Y:S01]  /*2460*/  LOP3.LUT R14, R14, R191, RZ, 0x3c, !PT ;  /* 0x000000bf0e0e7212 */ /* 0x000fe200078e3cff */
[----:B------:R-:W-:Y:S01]  /*2470*/  IMAD.IADD R31, R5, 0x1, R115 ;  /* 0x00000001051f7824 */ /* 0x000fe200078e0273 */
[----:B------:R-:W-:Y:S01]  /*2480*/  LOP3.LUT R138, R21, R218, RZ, 0x3c, !PT ;  /* 0x000000da158a7212 */ /* 0x000fe200078e3cff */
[----:B------:R-:W-:Y:S01]  /*2490*/  IMAD.IADD R145, R145, 0x1, R10 ;  /* 0x0000000191917824 */ /* 0x000fe200078e020a */
[----:B------:R-:W-:Y:S01]  /*24a0*/  IADD3 R135, R29, R20, R193 ;  /* 0x000000141d877210 */ /* 0x000fe20007ffe0c1 */
[----:B------:R-:W-:Y:S01]  /*24b0*/  IMAD.IADD R139, R139, 0x1, R14 ;  /* 0x000000018b8b7824 */ /* 0x000fe200078e020e */
[----:B------:R-:W-:Y:S01]  /*24c0*/  LOP3.LUT R29, R8, 0xfffffff8, RZ, 0xc0, !PT ;  /* 0xfffffff8081d7812 */ /* 0x000fe200078ec0ff */
[----:B------:R-:W-:Y:S01]  /*24d0*/  IMAD.IADD R134, R124, 0x1, R35 ;  /* 0x000000017c867824 */ /* 0x000fe200078e0223 */
[----:B------:R-:W-:Y:S01]  /*24e0*/  LOP3.LUT R21, R12, 0xfffffff8, RZ, 0xc0, !PT ;  /* 0xfffffff80c157812 */ /* 0x000fe200078ec0ff */
[----:B------:R-:W-:Y:S01]  /*24f0*/  IMAD.IADD R33, R33, 0x1, R111 ;  /* 0x0000000121217824 */ /* 0x000fe200078e026f */
[----:B------:R-:W-:Y:S01]  /*2500*/  LOP3.LUT R15, R44, 0xfffffff8, RZ, 0xc0, !PT ;  /* 0xfffffff82c0f7812 */ /* 0x000fe200078ec0ff */
[----:B------:R-:W-:Y:S01]  /*2510*/  IMAD.IADD R5, R107, 0x1, R45 ;  /* 0x000000016b057824 */ /* 0x000fe200078e022d */
[----:B------:R-:W-:-:S02]  /*2520*/  LOP3.LUT R0, R3, R0, RZ, 0xfc, !PT ;  /* 0x0000000003007212 */ /* 0x000fc400078efcff */
[----:B------:R-:W-:Y:S02]  /*2530*/  IADD3 R138, R138, R13, R193 ;  /* 0x0000000d8a8a7210 */ /* 0x000fe40007ffe0c1 */
[----:B------:R-:W-:Y:S02]  /*2540*/  SHF.R.S32.HI R30, RZ, 0x3, R8 ;  /* 0x00000003ff1e7819 */ /* 0x000fe40000011408 */
[----:B------:R-:W-:Y:S02]  /*2550*/  SHF.R.S32.HI R28, RZ, 0x3, R12 ;  /* 0x00000003ff1c7819 */ /* 0x000fe4000001140c */
[----:B------:R-:W-:Y:S02]  /*2560*/  SHF.L.U32 R36, R36, 0x6, RZ ;  /* 0x0000000624247819 */ /* 0x000fe400000006ff */
[----:B------:R-:W-:Y:S02]  /*2570*/  SHF.R.S32.HI R20, RZ, 0x3, R44 ;  /* 0x00000003ff147819 */ /* 0x000fe4000001142c */
[----:B------:R-:W-:-:S02]  /*2580*/  LOP3.LUT R14, R3, 0x1, RZ, 0xc0, !PT ;  /* 0x00000001030e7812 */ /* 0x000fc400078ec0ff */
[----:B------:R-:W-:Y:S02]  /*2590*/  SHF.R.S32.HI R13, RZ, 0x1f, R29 ;  /* 0x0000001fff0d7819 */ /* 0x000fe4000001141d */
[----:B------:R-:W-:Y:S02]  /*25a0*/  SHF.R.S32.HI R12, RZ, 0x1f, R21 ;  /* 0x0000001fff0c7819 */ /* 0x000fe40000011415 */
[----:B------:R-:W-:Y:S02]  /*25b0*/  SHF.R.S32.HI R11, RZ, 0x1f, R15 ;  /* 0x0000001fff0b7819 */ /* 0x000fe4000001140f */
[C---:B------:R-:W-:Y:S02]  /*25c0*/  LOP3.LUT R10, R0.reuse, 0x2, RZ, 0xc0, !PT ;  /* 0x00000002000a7812 */ /* 0x040fe400078ec0ff */
[C---:B------:R-:W-:Y:S02]  /*25d0*/  LOP3.LUT R9, R0.reuse, 0x4, RZ, 0xc0, !PT ;  /* 0x0000000400097812 */ /* 0x040fe400078ec0ff */
[----:B------:R-:W-:-:S02]  /*25e0*/  LOP3.LUT R8, R0, 0x8, RZ, 0xc0, !PT ;  /* 0x0000000800087812 */ /* 0x000fc400078ec0ff */
[C---:B------:R-:W-:Y:S02]  /*25f0*/  LOP3.LUT R7, R0.reuse, 0x10, RZ, 0xc0, !PT ;  /* 0x0000001000077812 */ /* 0x040fe400078ec0ff */
[----:B------:R-:W-:-:S07]  /*2600*/  LOP3.LUT R6, R0, 0x20, RZ, 0xc0, !PT ;  /* 0x0000002000067812 */ /* 0x000fce00078ec0ff */
.L_x_556:
[----:B0-----:R-:W0:Y:S01]  /*2610*/  LDC.64 R120, c[0x0][0x2d8] ;  /* 0x0000b600ff787b82 */ /* 0x001e220000000a00 */
[----:B-12---:R-:W-:Y:S01]  /*2620*/  VIADD R44, R26, 0xffffffff ;  /* 0xffffffff1a2c7836 */ /* 0x006fe20000000000 */
[----:B------:R-:W-:Y:S05]  /*2630*/  YIELD ;  /* 0x0000000000007946 */ /* 0x000fea0003800000 */
[----:B------:R-:W-:Y:S01]  /*2640*/  SHF.R.S32.HI R46, RZ, 0x1f, R44 ;  /* 0x0000001fff2e7819 */ /* 0x000fe2000001142c */
[----:B------:R-:W1:Y:S01]  /*2650*/  LDC R122, c[0x0][0x3d4] ;  /* 0x0000f500ff7a7b82 */ /* 0x000e620000000800 */
[-C--:B------:R-:W-:Y:S01]  /*2660*/  IMAD R3, R125, R44.reuse, RZ ;  /* 0x0000002c7d037224 */ /* 0x080fe200078e02ff */
[----:B------:R-:W-:Y:S01]  /*2670*/  BSSY B0, `(.L_x_457) ;  /* 0x00007be000007945 */ /* 0x000fe20003800000 */
[----:B------:R-:W-:-:S04]  /*2680*/  IMAD.WIDE.U32 R132, R42, R44, RZ ;  /* 0x0000002c2a847225 */ /* 0x000fc800078e00ff */
[----:B------:R-:W-:Y:S01]  /*2690*/  IMAD R3, R46, R42, R3 ;  /* 0x0000002a2e037224 */ /* 0x000fe200078e0203 */
[-C--:B------:R-:W-:Y:S01]  /*26a0*/  IADD3 R4, P5, R100, R132.reuse, RZ ;  /* 0x0000008464047210 */ /* 0x080fe20007fbe0ff */
[----:B------:R-:W-:Y:S01]  /*26b0*/  IMAD R54, R18, 0x6000, R134 ;  /* 0x0000600012367824 */ /* 0x000fe200078e0286 */
[----:B------:R-:W-:Y:S01]  /*26c0*/  IADD3 R0, P1, P4, R100, R132, R129 ;  /* 0x0000008464007210 */ /* 0x000fe20007c3e081 */
[----:B------:R-:W-:Y:S02]  /*26d0*/  IMAD.IADD R96, R133, 0x1, R3 ;  /* 0x0000000185607824 */ /* 0x000fe400078e0203 */
[----:B------:R-:W-:Y:S02]  /*26e0*/  IMAD R54, R54, 0x2, R25 ;  /* 0x0000000236367824 */ /* 0x000fe400078e0219 */
[----:B------:R-:W-:Y:S01]  /*26f0*/  IMAD.X R26, R96, 0x1, R43, P5 ;  /* 0x00000001601a7824 */ /* 0x000fe200028e062b */
[-C--:B0-----:R-:W-:Y:S02]  /*2700*/  LEA R56, P0, R4, R120.reuse, 0x1 ;  /* 0x0000007804387211 */ /* 0x081fe400078008ff */
[----:B------:R-:W-:-:S02]  /*2710*/  LEA R52, P5, R0, R120, 0x1 ;  /* 0x0000007800347211 */ /* 0x000fc400078a08ff */
[-C--:B------:R-:W-:Y:S01]  /*2720*/  LEA.HI.X R57, R4, R121.reuse, R26, 0x1, P0 ;  /* 0x0000007904397211 */ /* 0x080fe200000f0c1a */
[----:B------:R-:W-:Y:S01]  /*2730*/  IMAD.MOV.U32 R26, RZ, RZ, R44 ;  /* 0x000000ffff1a7224 */ /* 0x000fe200078e002c */
[----:B------:R-:W-:Y:S02]  /*2740*/  IADD3.X R3, R43, R96, R128, P1, P4 ;  /* 0x000000602b037210 */ /* 0x000fe40000fe8480 */
[----:B-1----:R-:W-:Y:S02]  /*2750*/  ISETP.GE.AND P0, PT, R122, 0x1, PT ;  /* 0x000000017a00780c */ /* 0x002fe40003f06270 */
[----:B------:R-:W-:Y:S01]  /*2760*/  LEA.HI.X R53, R0, R121, R3, 0x1, P5 ;  /* 0x0000007900357211 */ /* 0x000fe200028f0c03 */
[----:B------:R-:W-:Y:S01]  /*2770*/  IMAD R0, R18, 0x6000, R35 ;  /* 0x0000600012007824 */ /* 0x000fe200078e0223 */
[----:B------:R-:W-:-:S03]  /*2780*/  ISETP.GT.AND P1, PT, R44, R123, PT ;  /* 0x0000007b2c00720c */ /* 0x000fc60003f24270 */
[----:B------:R-:W-:Y:S01]  /*2790*/  IMAD R55, R0, 0x2, R25 ;  /* 0x0000000200377824 */ /* 0x000fe200078e0219 */
[----:B------:R-:W-:-:S05]  /*27a0*/  P2R R118, PR, RZ, 0x2 ;  /* 0x00000002ff767803 */ /* 0x000fca0000000000 */
[----:B------:R-:W-:Y:S05]  /*27b0*/  @!P0 BRA `(.L_x_458) ;  /* 0x0000007400d08947 */ /* 0x000fea0003800000 */
[----:B------:R-:W-:Y:S01]  /*27c0*/  ULDC.U8 UR4, c[0x0][0x3f0] ;  /* 0x0000fc0000047ab9 */ /* 0x000fe20000000000 */
[-C--:B------:R-:W-:Y:S01]  /*27d0*/  IMAD R0, R126, R44.reuse, RZ ;  /* 0x0000002c7e007224 */ /* 0x080fe200078e02ff */
[----:B------:R-:W-:Y:S01]  /*27e0*/  ISETP.NE.AND P0, PT, RZ, UR4, PT ;  /* 0x00000004ff007c0c */ /* 0x000fe2000bf05270 */
[-C--:B------:R-:W-:Y:S02]  /*27f0*/  IMAD R45, R127, R44.reuse, RZ ;  /* 0x0000002c7f2d7224 */ /* 0x080fe400078e02ff */
[----:B------:R-:W-:Y:S02]  /*2800*/  IMAD R3, R46, R37, R0 ;  /* 0x000000252e037224 */ /* 0x000fe400078e0200 */
[----:B------:R-:W-:Y:S02]  /*2810*/  IMAD R4, R26, -0x80, R27 ;  /* 0xffffff801a047824 */ /* 0x000fe400078e021b */
[----:B------:R-:W-:-:S03]  /*2820*/  IMAD.WIDE.U32 R94, R37, R44, RZ ;  /* 0x0000002c255e7225 */ /* 0x000fc600078e00ff */
[----:B------:R-:W-:Y:S01]  /*2830*/  VIMNMX R4, R4, 0x80, PT ;  /* 0x0000008004047848 */ /* 0x000fe20003fe0100 */
[----:B------:R-:W-:Y:S02]  /*2840*/  IMAD R45, R46, R40, R45 ;  /* 0x000000282e2d7224 */ /* 0x000fe400078e022d */
[----:B------:R-:W-:-:S04]  /*2850*/  IMAD.WIDE.U32 R92, R40, R44, RZ ;  /* 0x0000002c285c7225 */ /* 0x000fc800078e00ff */
[----:B------:R-:W-:Y:S02]  /*2860*/  IMAD.IADD R0, R95, 0x1, R3 ;  /* 0x000000015f007824 */ /* 0x000fe400078e0203 */
[----:B------:R-:W-:Y:S01]  /*2870*/  IMAD.IADD R3, R93, 0x1, R45 ;  /* 0x000000015d037824 */ /* 0x000fe200078e022d */
[----:B------:R-:W-:Y:S06]  /*2880*/  @!P0 BRA `(.L_x_459) ;  /* 0x0000003800208947 */ /* 0x000fec0003800000 */
[----:B------:R-:W-:Y:S01]  /*2890*/  ISETP.GE.AND P0, PT, R19, R4, PT ;  /* 0x000000041300720c */ /* 0x000fe20003f06270 */
[----:B------:R-:W-:Y:S01]  /*28a0*/  BSSY B1, `(.L_x_460) ;  /* 0x000003c000017945 */ /* 0x000fe20003800000 */
        /* <DEDUP_REMOVED lines=12> */
[----:B------:R-:W-:Y:S01]  /*2970*/  CS2R R132, SRZ ;  /* 0x0000000000847805 */ /* 0x000fe2000001ff00 */
[----:B------:R-:W-:Y:S06]  /*2980*/  @P0 BRA `(.L_x_461) ;  /* 0x0000000000b40947 */ /* 0x000fec0003800000 */
[----:B------:R-:W-:Y:S01]  /*2990*/  IADD3 R45, P4, R112, R94, RZ ;  /* 0x0000005e702d7210 */ /* 0x000fe20007f9e0ff */
[----:B------:R-:W-:Y:S01]  /*29a0*/  ULDC.64 UR4, c[0x0][0x3c8] ;  /* 0x0000f20000047ab9 */ /* 0x000fe20000000a00 */
[----:B------:R-:W-:Y:S01]  /*29b0*/  IADD3 R47, P1, R108, R92, RZ ;  /* 0x0000005c6c2f7210 */ /* 0x000fe20007f3e0ff */
[----:B------:R-:W-:Y:S01]  /*29c0*/  ULDC.64 UR6, c[0x0][0x3e0] ;  /* 0x0000f80000067ab9 */ /* 0x000fe20000000a00 */
[----:B------:R-:W-:Y:S01]  /*29d0*/  VIADD R51, R16, 0x10 ;  /* 0x0000001010337836 */ /* 0x000fe20000000000 */
[----:B------:R-:W-:Y:S01]  /*29e0*/  CS2R R130, SRZ ;  /* 0x0000000000827805 */ /* 0x000fe2000001ff00 */
[----:B------:R-:W-:Y:S01]  /*29f0*/  IMAD.X R46, R0, 0x1, R32, P4 ;  /* 0x00000001002e7824 */ /* 0x000fe200020e0620 */
[----:B------:R-:W-:Y:S01]  /*2a00*/  LEA R44, P4, R45, UR4, 0x1 ;  /* 0x000000042d2c7c11 */ /* 0x000fe2000f8808ff */
[----:B------:R-:W-:Y:S01]  /*2a10*/  IMAD.X R50, R3, 0x1, R34, P1 ;  /* 0x0000000103327824 */ /* 0x000fe200008e0622 */
[----:B------:R-:W-:Y:S02]  /*2a20*/  ISETP.GE.AND P1, PT, R16, R122, PT ;  /* 0x0000007a1000720c */ /* 0x000fe40003f26270 */
[----:B------:R-:W-:-:S02]  /*2a30*/  CS2R R98, SRZ ;  /* 0x0000000000627805 */ /* 0x000fc4000001ff00 */
[----:B------:R-:W-:Y:S02]  /*2a40*/  LEA.HI.X R45, R45, UR5, R46, 0x1, P4 ;  /* 0x000000052d2d7c11 */ /* 0x000fe4000a0f0c2e */
[----:B------:R-:W-:Y:S02]  /*2a50*/  CS2R R132, SRZ ;  /* 0x0000000000847805 */ /* 0x000fe4000001ff00 */
[C---:B------:R-:W-:Y:S02]  /*2a60*/  LEA R46, P4, R47.reuse, UR6, 0x1 ;  /* 0x000000062f2e7c11 */ /* 0x040fe4000f8808ff */
[----:B------:R-:W-:Y:S02]  /*2a70*/  CS2R R120, SRZ ;  /* 0x0000000000787805 */ /* 0x000fe4000001ff00 */
[----:B------:R-:W-:Y:S02]  /*2a80*/  IADD3 R59, R16, 0x30, RZ ;  /* 0x00000030103b7810 */ /* 0x000fe40007ffe0ff */
[----:B------:R-:W-:-:S02]  /*2a90*/  LEA.HI.X R47, R47, UR7, R50, 0x1, P4 ;  /* 0x000000072f2f7c11 */ /* 0x000fc4000a0f0c32 */
[-C--:B------:R-:W-:Y:S01]  /*2aa0*/  ISETP.GE.AND P4, PT, R51, R122.reuse, PT ;  /* 0x0000007a3300720c */ /* 0x080fe20003f86270 */
[----:B------:R-:W-:Y:S01]  /*2ab0*/  VIADD R51, R16, 0x20 ;  /* 0x0000002010337836 */ /* 0x000fe20000000000 */
[----:B------:R0:W5:Y:S04]  /*2ac0*/  @!P1 LDG.E.64 R130, desc[UR36][R44.64] ;  /* 0x000000242c829981 */ /* 0x000168000c1e1b00 */
[----:B------:R0:W5:Y:S01]  /*2ad0*/  @!P1 LDG.E.64 R132, desc[UR36][R46.64] ;  /* 0x000000242e849981 */ /* 0x000162000c1e1b00 */
[----:B------:R-:W-:-:S06]  /*2ae0*/  ISETP.GE.AND P1, PT, R51, R122, PT ;  /* 0x0000007a3300720c */ /* 0x000fcc0003f26270 */
[----:B------:R0:W5:Y:S04]  /*2af0*/  @!P4 LDG.E.64 R98, desc[UR36][R44.64+0x20] ;  /* 0x000020242c62c981 */ /* 0x000168000c1e1b00 */
[----:B------:R0:W5:Y:S01]  /*2b00*/  @!P4 LDG.E.64 R120, desc[UR36][R46.64+0x20] ;  /* 0x000020242e78c981 */ /* 0x000162000c1e1b00 */
[----:B------:R-:W-:Y:S02]  /*2b10*/  ISETP.GE.AND P4, PT, R59, R122, PT ;  /* 0x0000007a3b00720c */ /* 0x000fe40003f86270 */
[----:B------:R-:W-:Y:S02]  /*2b20*/  CS2R R90, SRZ ;  /* 0x00000000005a7805 */ /* 0x000fe4000001ff00 */
[----:B------:R-:W-:Y:S02]  /*2b30*/  CS2R R96, SRZ ;  /* 0x0000000000607805 */ /* 0x000fe4000001ff00 */
[----:B------:R-:W-:-:S02]  /*2b40*/  CS2R R86, SRZ ;  /* 0x0000000000567805 */ /* 0x000fc4000001ff00 */
[----:B------:R-:W-:Y:S01]  /*2b50*/  CS2R R88, SRZ ;  /* 0x0000000000587805 */ /* 0x000fe2000001ff00 */
[C---:B------:R-:W-:Y:S02]  /*2b60*/  VIADD R51, R16.reuse, 0x40 ;  /* 0x0000004010337836 */ /* 0x040fe40000000000 */
[----:B------:R-:W-:Y:S01]  /*2b70*/  VIADD R59, R16, 0x50 ;  /* 0x00000050103b7836 */ /* 0x000fe20000000000 */
[----:B------:R0:W5:Y:S04]  /*2b80*/  @!P1 LDG.E.64 R90, desc[UR36][R44.64+0x40] ;  /* 0x000040242c5a9981 */ /* 0x000168000c1e1b00 */
[----:B------:R0:W5:Y:S01]  /*2b90*/  @!P1 LDG.E.64 R96, desc[UR36][R46.64+0x40] ;  /* 0x000040242e609981 */ /* 0x000162000c1e1b00 */
[----:B------:R-:W-:-:S03]  /*2ba0*/  ISETP.GE.AND P1, PT, R51, R122, PT ;  /* 0x0000007a3300720c */ /* 0x000fc60003f26270 */
[----:B------:R0:W5:Y:S04]  /*2bb0*/  @!P4 LDG.E.64 R86, desc[UR36][R44.64+0x60] ;  /* 0x000060242c56c981 */ /* 0x000168000c1e1b00 */
[----:B------:R0:W5:Y:S01]  /*2bc0*/  @!P4 LDG.E.64 R88, desc[UR36][R46.64+0x60] ;  /* 0x000060242e58c981 */ /* 0x000162000c1e1b00 */
[----:B------:R-:W-:Y:S02]  /*2bd0*/  ISETP.GE.AND P4, PT, R59, R122, PT ;  /* 0x0000007a3b00720c */ /* 0x000fe40003f86270 */
[----:B------:R-:W-:Y:S02]  /*2be0*/  CS2R R82, SRZ ;  /* 0x0000000000527805 */ /* 0x000fe4000001ff00 */
[----:B------:R-:W-:Y:S02]  /*2bf0*/  CS2R R78, SRZ ;  /* 0x00000000004e7805 */ /* 0x000fe4000001ff00 */
[----:B------:R-:W-:-:S02]  /*2c00*/  CS2R R84, SRZ ;  /* 0x0000000000547805 */ /* 0x000fc4000001ff00 */
[----:B------:R-:W-:Y:S01]  /*2c10*/  CS2R R80, SRZ ;  /* 0x0000000000507805 */ /* 0x000fe2000001ff00 */
[----:B------:R0:W5:Y:S04]  /*2c20*/  @!P1 LDG.E.64 R82, desc[UR36][R44.64+0x80] ;  /* 0x000080242c529981 */ /* 0x000168000c1e1b00 */
[----:B------:R0:W5:Y:S04]  /*2c30*/  @!P1 LDG.E.64 R84, desc[UR36][R46.64+0x80] ;  /* 0x000080242e549981 */ /* 0x000168000c1e1b00 */
[----:B------:R0:W5:Y:S04]  /*2c40*/  @!P4 LDG.E.64 R78, desc[UR36][R44.64+0xa0] ;  /* 0x0000a0242c4ec981 */ /* 0x000168000c1e1b00 */
[----:B------:R0:W5:Y:S02]  /*2c50*/  @!P4 LDG.E.64 R80, desc[UR36][R46.64+0xa0] ;  /* 0x0000a0242e50c981 */ /* 0x000164000c1e1b00 */
.L_x_461:
[----:B------:R-:W-:Y:S05]  /*2c60*/  BSYNC B1 ;  /* 0x0000000000017941 */ /* 0x000fea0003800000 */
.L_x_460:
        /* <DEDUP_REMOVED lines=11> */
[----:B------:R-:W-:Y:S01]  /*2d20*/  CS2R R72, SRZ ;  /* 0x0000000000487805 */ /* 0x000fe2000001ff00 */
[----:B-----5:R-:W-:Y:S01]  /*2d30*/  IMAD.MOV.U32 R136, RZ, RZ, R78 ;  /* 0x000000ffff887224 */ /* 0x020fe200078e004e */
[----:B------:R-:W-:Y:S01]  /*2d40*/  CS2R R76, SRZ ;  /* 0x00000000004c7805 */ /* 0x000fe2000001ff00 */
[----:B------:R-:W-:Y:S01]  /*2d50*/  IMAD.MOV.U32 R137, RZ, RZ, R79 ;  /* 0x000000ffff897224 */ /* 0x000fe200078e004f */
[----:B------:R-:W-:Y:S06]  /*2d60*/  @P4 BRA `(.L_x_463) ;  /* 0x0000000000b44947 */ /* 0x000fec0003800000 */
[----:B------:R-:W-:Y:S01]  /*2d70*/  IADD3 R94, P1, P5, R112, R94, R36 ;  /* 0x0000005e705e7210 */ /* 0x000fe20007d3e024 */
[----:B------:R-:W-:Y:S01]  /*2d80*/  ULDC.64 UR4, c[0x0][0x3c8] ;  /* 0x0000f20000047ab9 */ /* 0x000fe20000000a00 */
[----:B------:R-:W-:Y:S01]  /*2d90*/  ULDC.64 UR6, c[0x0][0x3e0] ;  /* 0x0000f80000067ab9 */ /* 0x000fe20000000a00 */
[----:B------:R-:W-:Y:S02]  /*2da0*/  CS2R R74, SRZ ;  /* 0x00000000004a7805 */ /* 0x000fe4000001ff00 */
[----:B0-----:R-:W-:Y:S02]  /*2db0*/  IADD3.X R45, R32, R0, R38, P1, P5 ;  /* 0x00000000202d7210 */ /* 0x001fe40000fea426 */
[----:B------:R-:W-:Y:S02]  /*2dc0*/  CS2R R76, SRZ ;  /* 0x00000000004c7805 */ /* 0x000fe4000001ff00 */
[----:B------:R-:W-:-:S04]  /*2dd0*/  IADD3 R92, P1, P5, R108, R92, R39 ;  /* 0x0000005c6c5c7210 */ /* 0x000fc80007d3e027 */
[----:B------:R-:W-:Y:S02]  /*2de0*/  IADD3.X R3, R34, R3, R41, P1, P5 ;  /* 0x0000000322037210 */ /* 0x000fe40000fea429 */
[----:B------:R-:W-:-:S04]  /*2df0*/  LEA R44, P1, R94, UR4, 0x1 ;  /* 0x000000045e2c7c11 */ /* 0x000fc8000f8208ff */
[----:B------:R-:W-:Y:S02]  /*2e00*/  LEA.HI.X R45, R94, UR5, R45, 0x1, P1 ;  /* 0x000000055e2d7c11 */ /* 0x000fe400088f0c2d */
[----:B------:R-:W-:-:S04]  /*2e10*/  LEA R46, P1, R92, UR6, 0x1 ;  /* 0x000000065c2e7c11 */ /* 0x000fc8000f8208ff */
[----:B------:R-:W-:Y:S01]  /*2e20*/  LEA.HI.X R47, R92, UR7, R3, 0x1, P1 ;  /* 0x000000075c2f7c11 */ /* 0x000fe200088f0c03 */
[C---:B------:R-:W-:Y:S01]  /*2e30*/  VIADD R3, R16.reuse, 0x10 ;  /* 0x0000001010037836 */ /* 0x040fe20000000000 */
[----:B------:R-:W-:Y:S02]  /*2e40*/  ISETP.GE.AND P1, PT, R16, R122, PT ;  /* 0x0000007a1000720c */ /* 0x000fe40003f26270 */
[----:B------:R-:W-:Y:S02]  /*2e50*/  CS2R R70, SRZ ;  /* 0x0000000000467805 */ /* 0x000fe4000001ff00 */
[----:B------:R-:W-:-:S09]  /*2e60*/  CS2R R72, SRZ ;  /* 0x0000000000487805 */ /* 0x000fd2000001ff00 */
[----:B------:R1:W5:Y:S04]  /*2e70*/  @!P1 LDG.E.64 R74, desc[UR36][R44.64] ;  /* 0x000000242c4a9981 */ /* 0x000368000c1e1b00 */
[----:B------:R1:W5:Y:S01]  /*2e80*/  @!P1 LDG.E.64 R76, desc[UR36][R46.64] ;  /* 0x000000242e4c9981 */ /* 0x000362000c1e1b00 */
[----:B------:R-:W-:Y:S01]  /*2e90*/  ISETP.GE.AND P1, PT, R3, R122, PT ;  /* 0x0000007a0300720c */ /* 0x000fe20003f26270 */
[----:B------:R-:W-:Y:S01]  /*2ea0*/  VIADD R3, R16, 0x20 ;  /* 0x0000002010037836 */ /* 0x000fe20000000000 */
        /* <DEDUP_REMOVED lines=22> */
[----:B------:R-:W-:-:S13]  /*3010*/  ISETP.GE.AND P1, PT, R3, R122, PT ;  /* 0x0000007a0300720c */ /* 0x000fda0003f26270 */
[----:B------:R1:W5:Y:S04]  /*3020*/  @!P1 LDG.E.64 R48, desc[UR36][R44.64+0xa0] ;  /* 0x0000a0242c309981 */ /* 0x000368000c1e1b00 */
[----:B------:R1:W5:Y:S02]  /*3030*/  @!P1 LDG.E.64 R50, desc[UR36][R46.64+0xa0] ;  /* 0x0000a0242e329981 */ /* 0x000364000c1e1b00 */
.L_x_463:
[----:B------:R-:W-:Y:S05]  /*3040*/  BSYNC B1 ;  /* 0x0000000000017941 */ /* 0x000fea0003800000 */
.L_x_462:
[----:B------:R-:W-:Y:S01]  /*3050*/  IMAD.MOV.U32 R0, RZ, RZ, R82 ;  /* 0x000000ffff007224 */ /* 0x000fe200078e0052 */
[----:B------:R-:W-:Y:S01]  /*3060*/  PRMT R168, R136, 0x7610, R168 ;  /* 0x0000761088a87816 */ /* 0x000fe200000000a8 */
[----:B------:R-:W-:Y:S01]  /*3070*/  IMAD.MOV.U32 R3, RZ, RZ, R83 ;  /* 0x000000ffff037224 */ /* 0x000fe200078e0053 */
[----:B------:R-:W-:Y:S01]  /*3080*/  PRMT R169, R137, 0x7610, R169 ;  /* 0x0000761089a97816 */ /* 0x000fe200000000a9 */
[----:B01----:R-:W-:Y:S01]  /*3090*/  IMAD.MOV.U32 R44, RZ, RZ, R90 ;  /* 0x000000ffff2c7224 */ /* 0x003fe200078e005a */
[----:B------:R-:W-:Y:S01]  /*30a0*/  PRMT R172, R0, 0x7610, R172 ;  /* 0x0000761000ac7816 */ /* 0x000fe200000000ac */
[----:B------:R-:W-:Y:S01]  /*30b0*/  IMAD.MOV.U32 R0, RZ, RZ, R86 ;  /* 0x000000ffff007224 */ /* 0x000fe200078e0056 */
        /* <DEDUP_REMOVED lines=18> */
[----:B------:R-:W-:-:S02]  /*31e0*/  MOV R45, R85 ;  /* 0x00000055002d7202 */ /* 0x000fc40000000f00 */
        /* <DEDUP_REMOVED lines=17> */
[----:B-----5:R-:W-:Y:S01]  /*3300*/  IMAD.MOV.U32 R0, RZ, RZ, R48 ;  /* 0x000000ffff007224 */ /* 0x020fe200078e0030 */
        /* <DEDUP_REMOVED lines=28> */
[----:B------:R-:W-:-:S02]  /*34d0*/  PRMT R164, R44, 0x7610, R164 ;  /* 0x000076102ca47816 */ /* 0x000fc400000000a4 */
[----:B------:R-:W-:Y:S02]  /*34e0*/  MOV R44, R60 ;  /* 0x0000003c002c7202 */ /* 0x000fe40000000f00 */
[----:B------:R-:W-:Y:S02]  /*34f0*/  ISETP.NE.AND P1, PT, R188, 0x3, PT ;  /* 0x00000003bc00780c */ /* 0x000fe40003f25270 */
        /* <DEDUP_REMOVED lines=17> */
[----:B------:R-:W-:Y:S02]  /*3610*/  PRMT R162, R45, 0x7610, R162 ;  /* 0x000076102da27816 */ /* 0x000fe400000000a2 */
[----:B------:R-:W-:Y:S02]  /*3620*/  PRMT R166, R3, 0x7610, R166 ;  /* 0x0000761003a67816 */ /* 0x000fe400000000a6 */
[----:B------:R-:W-:Y:S01]  /*3630*/  PRMT R167, R0, 0x7610, R167 ;  /* 0x0000761000a77816 */ /* 0x000fe200000000a7 */
[----:B------:R-:W-:Y:S06]  /*3640*/  @!P1 BRA `(.L_x_464) ;  /* 0x0000000000049947 */ /* 0x000fec0003800000 */
[----:B------:R-:W-:Y:S01]  /*3650*/  BPT.TRAP 0x1 ;  /* 0x000000040000795c */ /* 0x000fe20000300000 */
.L_x_464:
[----:B------:R-:W-:Y:S01]  /*3660*/  IMAD R3, R18, 0x8, R2 ;  /* 0x0000000812037824 */ /* 0x000fe200078e0202 */
[----:B------:R-:W-:Y:S01]  /*3670*/  SHF.L.U32 R0, R186, 0x1f, RZ ;  /* 0x0000001fba007819 */ /* 0x000fe200000006ff */
[----:B------:R-:W-:Y:S03]  /*3680*/  BSSY B1, `(.L_x_465) ;  /* 0x0000003000017945 */ /* 0x000fe60003800000 */
[----:B------:R-:W0:Y:S02]  /*3690*/  SYNCS.PHASECHK.TRANS64.TRYWAIT P5, [R3+URZ+0x34890], R0 ;  /* 0x03489000030075a7 */ /* 0x000e2400080a017f */
[----:B0-----:R-:W-:Y:S05]  /*36a0*/  @!P5 BRA `(.L_x_466) ;  /* 0x000001b80054d947 */ /* 0x001fea0003800000 */
.L_x_766:
[----:B------:R-:W-:Y:S05]  /*36b0*/  BSYNC B1 ;  /* 0x0000000000017941 */ /* 0x000fea0003800000 */
.L_x_465:
[----:B------:R-:W-:Y:S04]  /*36c0*/  BSSY B1, `(.L_x_467) ;  /* 0x000014f000017945 */ /* 0x000fe80003800000 */
[----:B------:R-:W-:Y:S05]  /*36d0*/  @P0 BRA `(.L_x_468) ;  /* 0x0000001400340947 */ /* 0x000fea0003800000 */
[----:B------:R-:W-:Y:S01]  /*36e0*/  ISETP.NE.AND P0, PT, R14, RZ, PT ;  /* 0x000000ff0e00720c */ /* 0x000fe20003f05270 */
[----:B------:R-:W-:-:S12]  /*36f0*/  BSSY B2, `(.L_x_469) ;  /* 0x0000035000027945 */ /* 0x000fd80003800000 */
[----:B------:R-:W-:Y:S05]  /*3700*/  @!P0 BRA `(.L_x_470) ;  /* 0x0000000000cc8947 */ /* 0x000fea0003800000 */
[----:B------:R1:W2:Y:S01]  /*3710*/  LDS.128 R44, [R55] ;  /* 0x00000000372c7984 */ /* 0x0002a20000000c00 */
[----:B------:R-:W-:Y:S01]  /*3720*/  ISETP.GE.AND P0, PT, R16, R122, PT ;  /* 0x0000007a1000720c */ /* 0x000fe20003f06270 */
[----:B------:R-:W-:-:S12]  /*3730*/  BSSY B3, `(.L_x_471) ;  /* 0x000002f000037945 */ /* 0x000fd80003800000 */
[----:B-1----:R-:W-:Y:S05]  /*3740*/  @P0 BRA `(.L_x_472) ;  /* 0x0000000000b40947 */ /* 0x002fea0003800000 */
[--C-:B------:R-:W-:Y:S01]  /*3750*/  SHF.R.U64 R173, R132, 0x10, R133.reuse ;  /* 0x0000001084ad7819 */ /* 0x100fe20000001285 */
[----:B--2---:R-:W-:Y:S01]  /*3760*/  IMAD.U32 R175, R47, 0x10000, RZ ;  /* 0x000100002faf7824 */ /* 0x004fe200078e00ff */
[----:B------:R-:W-:Y:S02]  /*3770*/  SHF.R.U32.HI R133, RZ, 0x10, R133 ;  /* 0x00000010ff857819 */ /* 0x000fe40000011685 */
[--C-:B------:R-:W-:Y:S02]  /*3780*/  SHF.R.U64 R174, R130, 0x10, R131.reuse ;  /* 0x0000001082ae7819 */ /* 0x100fe40000001283 */
[----:B------:R-:W-:Y:S01]  /*3790*/  SHF.R.U32.HI R176, RZ, 0x10, R131 ;  /* 0x00000010ffb07819 */ /* 0x000fe20000011683 */
[----:B------:R-:W-:Y:S01]  /*37a0*/  IMAD.U32 R131, R46, 0x10000, RZ ;  /* 0x000100002e837824 */ /* 0x000fe200078e00ff */
[----:B------:R-:W-:Y:S02]  /*37b0*/  PRMT R173, R177, 0x5410, R173 ;  /* 0x00005410b1ad7816 */ /* 0x000fe400000000ad */
[----:B------:R-:W-:-:S02]  /*37c0*/  PRMT R133, R178, 0x5410, R133 ;  /* 0x00005410b2857816 */ /* 0x000fc40000000085 */
[----:B------:R-:W-:Y:S02]  /*37d0*/  PRMT R174, R94, 0x5432, R174 ;  /* 0x000054325eae7816 */ /* 0x000fe400000000ae */
[----:B------:R-:W-:Y:S01]  /*37e0*/  PRMT R132, R93, 0x5432, R176 ;  /* 0x000054325d847816 */ /* 0x000fe200000000b0 */
[----:B------:R-:W-:Y:S01]  /*37f0*/  IMAD.U32 R177, R133, 0x10000, RZ ;  /* 0x0001000085b17824 */ /* 0x000fe200078e00ff */
[----:B------:R-:W-:Y:S02]  /*3800*/  LOP3.LUT R46, R46, 0xffff0000, RZ, 0xc0, !PT ;  /* 0xffff00002e2e7812 */ /* 0x000fe400078ec0ff */
[----:B------:R-:W-:Y:S01]  /*3810*/  LOP3.LUT R181, R45, 0xffff0000, RZ, 0xc0, !PT ;  /* 0xffff00002db57812 */ /* 0x000fe200078ec0ff */
[----:B------:R-:W-:Y:S01]  /*3820*/  IMAD.U32 R179, R132, 0x10000, RZ ;  /* 0x0001000084b37824 */ /* 0x000fe200078e00ff */
[----:B------:R-:W-:Y:S01]  /*3830*/  LOP3.LUT R176, R173, 0xffff0000, RZ, 0xc0, !PT ;  /* 0xffff0000adb07812 */ /* 0x000fe200078ec0ff */
[----:B------:R-:W-:Y:S01]  /*3840*/  FMUL.FTZ R182, R46, R177 ;  /* 0x000000b12eb67220 */ /* 0x000fe20000410000 */
[----:B------:R-:W-:Y:S01]  /*3850*/  LOP3.LUT R178, R174, 0xffff0000, RZ, 0xc0, !PT ;  /* 0xffff0000aeb27812 */ /* 0x000fe200078ec0ff */
[----:B------:R-:W-:Y:S01]  /*3860*/  FMUL.FTZ R46, R46, R179 ;  /* 0x000000b32e2e7220 */ /* 0x000fe20000410000 */
[----:B------:R-:W-:Y:S01]  /*3870*/  LOP3.LUT R130, R47, 0xffff0000, RZ, 0xc0, !PT ;  /* 0xffff00002f827812 */ /* 0x000fe200078ec0ff */
[----:B------:R-:W-:-:S02]  /*3880*/  IMAD.U32 R47, R45, 0x10000, RZ ;  /* 0x000100002d2f7824 */ /* 0x000fc400078e00ff */
[C---:B------:R-:W-:Y:S01]  /*3890*/  FMUL.FTZ R180, R181.reuse, R176 ;  /* 0x000000b0b5b47220 */ /* 0x040fe20000410000 */
[----:B------:R-:W-:Y:S02]  /*38a0*/  IMAD.U32 R45, R44, 0x10000, RZ ;  /* 0x000100002c2d7824 */ /* 0x000fe400078e00ff */
[----:B------:R-:W-:Y:S01]  /*38b0*/  FMUL.FTZ R181, R181, R178 ;  /* 0x000000b2b5b57220 */ /* 0x000fe20000410000 */
[----:B------:R-:W-:Y:S01]  /*38c0*/  LOP3.LUT R133, R133, 0xffff0000, RZ, 0xc0, !PT ;  /* 0xffff000085857812 */ /* 0x000fe200078ec0ff */
[----:B------:R-:W-:Y:S01]  /*38d0*/  IMAD.U32 R173, R173, 0x10000, RZ ;  /* 0x00010000adad7824 */ /* 0x000fe200078e00ff */
[----:B------:R-:W-:Y:S01]  /*38e0*/  LOP3.LUT R132, R132, 0xffff0000, RZ, 0xc0, !PT ;  /* 0xffff000084847812 */ /* 0x000fe200078ec0ff */
[----:B------:R-:W-:Y:S01]  /*38f0*/  FFMA.FTZ R182, R131, R179, -R182 ;  /* 0x000000b383b67223 */ /* 0x000fe200000108b6 */
[----:B------:R-:W-:Y:S01]  /*3900*/  LOP3.LUT R44, R44, 0xffff0000, RZ, 0xc0, !PT ;  /* 0xffff00002c2c7812 */ /* 0x000fe200078ec0ff */
[----:B------:R-:W-:Y:S02]  /*3910*/  IMAD.U32 R174, R174, 0x10000, RZ ;  /* 0x00010000aeae7824 */ /* 0x000fe400078e00ff */
[----:B------:R-:W-:Y:S01]  /*3920*/  FFMA.FTZ R181, R47, R176, R181 ;  /* 0x000000b02fb57223 */ /* 0x000fe200000100b5 */
[----:B------:R-:W-:Y:S01]  /*3930*/  FFMA.FTZ R131, R131, R177, R46 ;  /* 0x000000b183837223 */ /* 0x000fe2000001002e */
[C---:B------:R-:W-:Y:S01]  /*3940*/  FMUL.FTZ R46, R130.reuse, R133 ;  /* 0x00000085822e7220 */ /* 0x040fe20000410000 */
[----:B------:R-:W-:Y:S01]  /*3950*/  FMUL.FTZ R176, R130, R132 ;  /* 0x0000008482b07220 */ /* 0x000fe20000410000 */
[C---:B------:R-:W-:Y:S01]  /*3960*/  FMUL.FTZ R130, R44.reuse, R173 ;  /* 0x000000ad2c827220 */ /* 0x040fe20000410000 */
[----:B------:R-:W-:Y:S01]  /*3970*/  FFMA.FTZ R180, R47, R178, -R180 ;  /* 0x000000b22fb47223 */ /* 0x000fe200000108b4 */
[----:B------:R-:W-:Y:S01]  /*3980*/  FMUL.FTZ R44, R44, R174 ;  /* 0x000000ae2c2c7220 */ /* 0x000fe20000410000 */
[----:B------:R-:W-:Y:S01]  /*3990*/  FFMA.FTZ R46, R175, R132, -R46 ;  /* 0x00000084af2e7223 */ /* 0x000fe2000001082e */
[----:B------:R-:W-:Y:S01]  /*39a0*/  FFMA.FTZ R130, R45, R174, -R130 ;  /* 0x000000ae2d827223 */ /* 0x000fe20000010882 */
[----:B------:R-:W-:Y:S01]  /*39b0*/  FFMA.FTZ R133, R175, R133, R176 ;  /* 0x00000085af857223 */ /* 0x000fe200000100b0 */
[----:B------:R-:W-:Y:S01]  /*39c0*/  FFMA.FTZ R45, R45, R173, R44 ;  /* 0x000000ad2d2d7223 */ /* 0x000fe2000001002c */
[----:B------:R-:W-:-:S03]  /*39d0*/  F2FP.BF16.F32.PACK_AB R180, R181, R180 ;  /* 0x000000b4b5b4723e */ /* 0x000fc600000010ff */
[----:B------:R-:W-:Y:S02]  /*39e0*/  F2FP.BF16.F32.PACK_AB R47, R133, R46 ;  /* 0x0000002e852f723e */ /* 0x000fe400000010ff */
[----:B------:R-:W-:Y:S01]  /*39f0*/  F2FP.BF16.F32.PACK_AB R44, R45, R130 ;  /* 0x000000822d2c723e */ /* 0x000fe200000010ff */
[----:B------:R-:W-:Y:S01]  /*3a00*/  IMAD.MOV.U32 R45, RZ, RZ, R180 ;  /* 0x000000ffff2d7224 */ /* 0x000fe200078e00b4 */
[----:B------:R-:W-:-:S07]  /*3a10*/  F2FP.BF16.F32.PACK_AB R46, R131, R182 ;  /* 0x000000b6832e723e */ /* 0x000fce00000010ff */
.L_x_472:
[----:B------:R-:W-:Y:S05]  /*3a20*/  BSYNC B3 ;  /* 0x0000000000037941 */ /* 0x000fea0003800000 */
.L_x_471:
[----:B--2---:R1:W-:Y:S02]  /*3a30*/  STG.E.128 desc[UR36][R56.64], R44 ;  /* 0x0000002c38007986 */ /* 0x0043e4000c101d24 */
.L_x_470:
[----:B------:R-:W-:Y:S05]  /*3a40*/  BSYNC B2 ;  /* 0x0000000000027941 */ /* 0x000fea0003800000 */
.L_x_469:
[----:B------:R-:W-:Y:S01]  /*3a50*/  ISETP.NE.AND P0, PT, R10, RZ, PT ;  /* 0x000000ff0a00720c */ /* 0x000fe20003f05270 */
[----:B------:R-:W-:-:S12]  /*3a60*/  BSSY B2, `(.L_x_473) ;  /* 0x0000036000027945 */ /* 0x000fd80003800000 */
[----:B------:R-:W-:Y:S05]  /*3a70*/  @!P0 BRA `(.L_x_474) ;  /* 0x0000000000d08947 */ /* 0x000fea0003800000 */
[----:B-1----:R1:W2:Y:S01]  /*3a80*/  LDS.128 R44, [R54] ;  /* 0x00000000362c7984 */ /* 0x0022a20000000c00 */
[----:B------:R-:W-:Y:S01]  /*3a90*/  VIADD R131, R16, 0x10 ;  /* 0x0000001010837836 */ /* 0x000fe20000000000 */
[----:B------:R-:W-:Y:S04]  /*3aa0*/  BSSY B3, `(.L_x_475) ;  /* 0x0000030000037945 */ /* 0x000fe80003800000 */
[----:B------:R-:W-:-:S13]  /*3ab0*/  ISETP.GE.AND P0, PT, R131, R122, PT ;  /* 0x0000007a8300720c */ /* 0x000fda0003f06270 */
[----:B-1----:R-:W-:Y:S05]  /*3ac0*/  @P0 BRA `(.L_x_476) ;  /* 0x0000000000b40947 */ /* 0x002fea0003800000 */
[----:B------:R-:W-:Y:S01]  /*3ad0*/  SHF.R.U64 R130, R120, 0x10, R121 ;  /* 0x0000001078827819 */ /* 0x000fe20000001279 */
[----:B--2---:R-:W-:Y:S01]  /*3ae0*/  IMAD.U32 R132, R47, 0x10000, RZ ;  /* 0x000100002f847824 */ /* 0x004fe200078e00ff */
[----:B------:R-:W-:Y:S02]  /*3af0*/  SHF.R.U64 R131, R98, 0x10, R99 ;  /* 0x0000001062837819 */ /* 0x000fe40000001263 */
[----:B------:R-:W-:Y:S02]  /*3b00*/  SHF.R.U32.HI R121, RZ, 0x10, R121 ;  /* 0x00000010ff797819 */ /* 0x000fe40000011679 */
[----:B------:R-:W-:Y:S02]  /*3b10*/  PRMT R130, R92, 0x5432, R130 ;  /* 0x000054325c827816 */ /* 0x000fe40000000082 */
[----:B------:R-:W-:Y:S01]  /*3b20*/  SHF.R.U32.HI R133, RZ, 0x10, R99 ;  /* 0x00000010ff857819 */ /* 0x000fe20000011663 */
[----:B------:R-:W-:Y:S01]  /*3b30*/  IMAD.U32 R99, R46, 0x10000, RZ ;  /* 0x000100002e637824 */ /* 0x000fe200078e00ff */
[----:B------:R-:W-:-:S02]  /*3b40*/  PRMT R131, R230, 0x5410, R131 ;  /* 0x00005410e6837816 */ /* 0x000fc40000000083 */
[----:B------:R-:W-:Y:S02]  /*3b50*/  PRMT R121, R236, 0x5410, R121 ;  /* 0x00005410ec797816 */ /* 0x000fe40000000079 */
[----:B------:R-:W-:Y:S02]  /*3b60*/  LOP3.LUT R175, R45, 0xffff0000, RZ, 0xc0, !PT ;  /* 0xffff00002daf7812 */ /* 0x000fe400078ec0ff */
[C---:B------:R-:W-:Y:S01]  /*3b70*/  LOP3.LUT R174, R130.reuse, 0xffff0000, RZ, 0xc0, !PT ;  /* 0xffff000082ae7812 */ /* 0x040fe200078ec0ff */
[----:B------:R-:W-:Y:S01]  /*3b80*/  IMAD.U32 R130, R130, 0x10000, RZ ;  /* 0x0001000082827824 */ /* 0x000fe200078e00ff */
[----:B------:R-:W-:Y:S01]  /*3b90*/  PRMT R120, R231, 0x5410, R133 ;  /* 0x00005410e7787816 */ /* 0x000fe20000000085 */
[----:B------:R-:W-:Y:S01]  /*3ba0*/  IMAD.U32 R133, R121, 0x10000, RZ ;  /* 0x0001000079857824 */ /* 0x000fe200078e00ff */
[----:B------:R-:W-:Y:S01]  /*3bb0*/  LOP3.LUT R176, R131, 0xffff0000, RZ, 0xc0, !PT ;  /* 0xffff000083b07812 */ /* 0x000fe200078ec0ff */
[----:B------:R-:W-:Y:S01]  /*3bc0*/  FMUL.FTZ R178, R175, R174 ;  /* 0x000000aeafb27220 */ /* 0x000fe20000410000 */
[----:B------:R-:W-:Y:S01]  /*3bd0*/  LOP3.LUT R46, R46, 0xffff0000, RZ, 0xc0, !PT ;  /* 0xffff00002e2e7812 */ /* 0x000fe200078ec0ff */
[----:B------:R-:W-:Y:S01]  /*3be0*/  IMAD.U32 R173, R120, 0x10000, RZ ;  /* 0x0001000078ad7824 */ /* 0x000fe200078e00ff */
[----:B------:R-:W-:Y:S01]  /*3bf0*/  LOP3.LUT R98, R47, 0xffff0000, RZ, 0xc0, !PT ;  /* 0xffff00002f627812 */ /* 0x000fe200078ec0ff */
[----:B------:R-:W-:Y:S01]  /*3c00*/  FMUL.FTZ R175, R175, R176 ;  /* 0x000000b0afaf7220 */ /* 0x000fe20000410000 */
[----:B------:R-:W-:Y:S01]  /*3c10*/  SHF.L.U32 R47, R45, 0x10, RZ ;  /* 0x000000102d2f7819 */ /* 0x000fe200000006ff */
[----:B------:R-:W-:-:S02]  /*3c20*/  IMAD.U32 R45, R44, 0x10000, RZ ;  /* 0x000100002c2d7824 */ /* 0x000fc400078e00ff */
[----:B------:R-:W-:Y:S01]  /*3c30*/  FMUL.FTZ R180, R46, R133 ;  /* 0x000000852eb47220 */ /* 0x000fe20000410000 */
[----:B------:R-:W-:Y:S01]  /*3c40*/  LOP3.LUT R44, R44, 0xffff0000, RZ, 0xc0, !PT ;  /* 0xffff00002c2c7812 */ /* 0x000fe200078ec0ff */
[-C--:B------:R-:W-:Y:S01]  /*3c50*/  FMUL.FTZ R46, R46, R173.reuse ;  /* 0x000000ad2e2e7220 */ /* 0x080fe20000410000 */
[C---:B------:R-:W-:Y:S01]  /*3c60*/  FFMA.FTZ R178, R47.reuse, R176, -R178 ;  /* 0x000000b02fb27223 */ /* 0x040fe200000108b2 */
[----:B------:R-:W-:Y:S01]  /*3c70*/  FFMA.FTZ R175, R47, R174, R175 ;  /* 0x000000ae2faf7223 */ /* 0x000fe200000100af */
[----:B------:R-:W-:Y:S01]  /*3c80*/  LOP3.LUT R121, R121, 0xffff0000, RZ, 0xc0, !PT ;  /* 0xffff000079797812 */ /* 0x000fe200078ec0ff */
[----:B------:R-:W-:Y:S01]  /*3c90*/  IMAD.U32 R131, R131, 0x10000, RZ ;  /* 0x0001000083837824 */ /* 0x000fe200078e00ff */
[----:B------:R-:W-:Y:S01]  /*3ca0*/  LOP3.LUT R47, R120, 0xffff0000, RZ, 0xc0, !PT ;  /* 0xffff0000782f7812 */ /* 0x000fe200078ec0ff */
[C---:B------:R-:W-:Y:S01]  /*3cb0*/  FFMA.FTZ R180, R99.reuse, R173, -R180 ;  /* 0x000000ad63b47223 */ /* 0x040fe200000108b4 */
[----:B------:R-:W-:Y:S01]  /*3cc0*/  FFMA.FTZ R99, R99, R133, R46 ;  /* 0x0000008563637223 */ /* 0x000fe2000001002e */
[----:B------:R-:W-:Y:S01]  /*3cd0*/  FMUL.FTZ R133, R98, R121 ;  /* 0x0000007962857220 */ /* 0x000fe20000410000 */
[CC--:B------:R-:W-:Y:S01]  /*3ce0*/  FMUL.FTZ R46, R44.reuse, R130.reuse ;  /* 0x000000822c2e7220 */ /* 0x0c0fe20000410000 */
[----:B------:R-:W-:Y:S01]  /*3cf0*/  FMUL.FTZ R173, R44, R131 ;  /* 0x000000832cad7220 */ /* 0x000fe20000410000 */
[-C--:B------:R-:W-:Y:S01]  /*3d00*/  FMUL.FTZ R98, R98, R47.reuse ;  /* 0x0000002f62627220 */ /* 0x080fe20000410000 */
[C---:B------:R-:W-:Y:S01]  /*3d10*/  FFMA.FTZ R133, R132.reuse, R47, -R133 ;  /* 0x0000002f84857223 */ /* 0x040fe20000010885 */
[C---:B------:R-:W-:Y:S01]  /*3d20*/  FFMA.FTZ R46, R45.reuse, R131, -R46 ;  /* 0x000000832d2e7223 */ /* 0x040fe2000001082e */
[----:B------:R-:W-:Y:S01]  /*3d30*/  FFMA.FTZ R173, R45, R130, R173 ;  /* 0x000000822dad7223 */ /* 0x000fe200000100ad */
[----:B------:R-:W-:Y:S01]  /*3d40*/  FFMA.FTZ R98, R132, R121, R98 ;  /* 0x0000007984627223 */ /* 0x000fe20000010062 */
[----:B------:R-:W-:-:S02]  /*3d50*/  F2FP.BF16.F32.PACK_AB R180, R99, R180 ;  /* 0x000000b463b4723e */ /* 0x000fc400000010ff */
[----:B------:R-:W-:Y:S02]  /*3d60*/  F2FP.BF16.F32.PACK_AB R45, R175, R178 ;  /* 0x000000b2af2d723e */ /* 0x000fe400000010ff */
[----:B------:R-:W-:Y:S01]  /*3d70*/  F2FP.BF16.F32.PACK_AB R44, R173, R46 ;  /* 0x0000002ead2c723e */ /* 0x000fe200000010ff */
[----:B------:R-:W-:Y:S01]  /*3d80*/  IMAD.MOV.U32 R46, RZ, RZ, R180 ;  /* 0x000000ffff2e7224 */ /* 0x000fe200078e00b4 */
[----:B------:R-:W-:-:S07]  /*3d90*/  F2FP.BF16.F32.PACK_AB R47, R98, R133 ;  /* 0x00000085622f723e */ /* 0x000fce00000010ff */
.L_x_476:
[----:B------:R-:W-:Y:S05]  /*3da0*/  BSYNC B3 ;  /* 0x0000000000037941 */ /* 0x000fea0003800000 */
.L_x_475:
[----:B--2---:R2:W-:Y:S02]  /*3db0*/  STG.E.128 desc[UR36][R56.64+0x40], R44 ;  /* 0x0000402c38007986 */ /* 0x0045e4000c101d24 */
.L_x_474:
[----:B------:R-:W-:Y:S05]  /*3dc0*/  BSYNC B2 ;  /* 0x0000000000027941 */ /* 0x000fea0003800000 */
.L_x_473:
[----:B------:R-:W-:Y:S01]  /*3dd0*/  ISETP.NE.AND P0, PT, R9, RZ, PT ;  /* 0x000000ff0900720c */ /* 0x000fe20003f05270 */
[----:B------:R-:W-:-:S12]  /*3de0*/  BSSY B2, `(.L_x_477) ;  /* 0x0000035000027945 */ /* 0x000fd80003800000 */
[----:B------:R-:W-:Y:S05]  /*3df0*/  @!P0 BRA `(.L_x_478) ;  /* 0x0000000000cc8947 */ /* 0x000fea0003800000 */
[----:B-12---:R1:W2:Y:S01]  /*3e00*/  LDS.128 R44, [R55+0x4000] ;  /* 0x00400000372c7984 */ /* 0x0062a20000000c00 */
        /* <DEDUP_REMOVED lines=8> */
[----:B------:R-:W-:Y:S01]  /*3e90*/  SHF.R.U32.HI R98, RZ, 0x10, R91 ;  /* 0x00000010ff627819 */ /* 0x000fe2000001165b */
[----:B------:R-:W-:Y:S01]  /*3ea0*/  IMAD.U32 R91, R46, 0x10000, RZ ;  /* 0x000100002e5b7824 */ /* 0x000fe200078e00ff */
[----:B------:R-:W-:Y:S02]  /*3eb0*/  PRMT R234, R234, 0x5410, R121 ;  /* 0x00005410eaea7816 */ /* 0x000fe40000000079 */
[----:B------:R-:W-:-:S02]  /*3ec0*/  PRMT R228, R228, 0x5410, R99 ;  /* 0x00005410e4e47816 */ /* 0x000fc40000000063 */
[----:B------:R-:W-:Y:S01]  /*3ed0*/  PRMT R235, R235, 0x5410, R96 ;  /* 0x00005410ebeb7816 */ /* 0x000fe20000000060 */
[----:B------:R-:W-:Y:S01]  /*3ee0*/  IMAD.U32 R96, R44, 0x10000, RZ ;  /* 0x000100002c607824 */ /* 0x000fe200078e00ff */
[----:B------:R-:W-:Y:S02]  /*3ef0*/  PRMT R229, R229, 0x5410, R98 ;  /* 0x00005410e5e57816 */ /* 0x000fe40000000062 */
[----:B------:R-:W-:Y:S01]  /*3f00*/  LOP3.LUT R45, R45, 0xffff0000, RZ, 0xc0, !PT ;  /* 0xffff00002d2d7812 */ /* 0x000fe200078ec0ff */
[----:B------:R-:W-:Y:S01]  /*3f10*/  IMAD.U32 R97, R235, 0x10000, RZ ;  /* 0x00010000eb617824 */ /* 0x000fe200078e00ff */
[----:B------:R-:W-:Y:S01]  /*3f20*/  LOP3.LUT R130, R234, 0xffff0000, RZ, 0xc0, !PT ;  /* 0xffff0000ea827812 */ /* 0x000fe200078ec0ff */
[----:B------:R-:W-:Y:S01]  /*3f30*/  IMAD.U32 R98, R229, 0x10000, RZ ;  /* 0x00010000e5627824 */ /* 0x000fe200078e00ff */
[----:B------:R-:W-:Y:S02]  /*3f40*/  LOP3.LUT R99, R228, 0xffff0000, RZ, 0xc0, !PT ;  /* 0xffff0000e4637812 */ /* 0x000fe400078ec0ff */
[----:B------:R-:W-:Y:S01]  /*3f50*/  LOP3.LUT R46, R46, 0xffff0000, RZ, 0xc0, !PT ;  /* 0xffff00002e2e7812 */ /* 0x000fe200078ec0ff */
[----:B------:R-:W-:Y:S01]  /*3f60*/  FMUL.FTZ R121, R45, R130 ;  /* 0x000000822d797220 */ /* 0x000fe20000410000 */
[----:B------:R-:W-:Y:S01]  /*3f70*/  LOP3.LUT R90, R47, 0xffff0000, RZ, 0xc0, !PT ;  /* 0xffff00002f5a7812 */ /* 0x000fe200078ec0ff */
[----:B------:R-:W-:Y:S01]  /*3f80*/  FMUL.FTZ R45, R45, R99 ;  /* 0x000000632d2d7220 */ /* 0x000fe20000410000 */
[----:B------:R-:W-:Y:S01]  /*3f90*/  LOP3.LUT R235, R235, 0xffff0000, RZ, 0xc0, !PT ;  /* 0xffff0000ebeb7812 */ /* 0x000fe200078ec0ff */
[----:B------:R-:W-:Y:S01]  /*3fa0*/  FMUL.FTZ R132, R46, R97 ;  /* 0x000000612e847220 */ /* 0x000fe20000410000 */
[----:B------:R-:W-:Y:S01]  /*3fb0*/  FFMA.FTZ R121, R120, R99, -R121 ;  /* 0x0000006378797223 */ /* 0x000fe20000010879 */
[----:B------:R-:W-:Y:S01]  /*3fc0*/  FMUL.FTZ R46, R46, R98 ;  /* 0x000000622e2e7220 */ /* 0x000fe20000410000 */
[----:B------:R-:W-:Y:S01]  /*3fd0*/  LOP3.LUT R44, R44, 0xffff0000, RZ, 0xc0, !PT ;  /* 0xffff00002c2c7812 */ /* 0x000fe200078ec0ff */
[----:B------:R-:W-:Y:S01]  /*3fe0*/  FFMA.FTZ R120, R120, R130, R45 ;  /* 0x0000008278787223 */ /* 0x000fe2000001002d */
[----:B------:R-:W-:Y:S01]  /*3ff0*/  LOP3.LUT R229, R229, 0xffff0000, RZ, 0xc0, !PT ;  /* 0xffff0000e5e57812 */ /* 0x000fe200078ec0ff */
[----:B------:R-:W-:-:S02]  /*4000*/  IMAD.U32 R45, R234, 0x10000, RZ ;  /* 0x00010000ea2d7824 */ /* 0x000fc400078e00ff */
[C---:B------:R-:W-:Y:S01]  /*4010*/  FFMA.FTZ R132, R91.reuse, R98, -R132 ;  /* 0x000000625b847223 */ /* 0x040fe20000010884 */
[----:B------:R-:W-:Y:S02]  /*4020*/  IMAD.U32 R99, R228, 0x10000, RZ ;  /* 0x00010000e4637824 */ /* 0x000fe400078e00ff */
[----:B------:R-:W-:Y:S01]  /*4030*/  FFMA.FTZ R91, R91, R97, R46 ;  /* 0x000000615b5b7223 */ /* 0x000fe2000001002e */
[----:B------:R-:W-:Y:S02]  /*4040*/  IMAD.U32 R47, R47, 0x10000, RZ ;  /* 0x000100002f2f7824 */ /* 0x000fe400078e00ff */
[C---:B------:R-:W-:Y:S01]  /*4050*/  FMUL.FTZ R46, R90.reuse, R235 ;  /* 0x000000eb5a2e7220 */ /* 0x040fe20000410000 */
[----:B------:R-:W-:Y:S01]  /*4060*/  FMUL.FTZ R90, R90, R229 ;  /* 0x000000e55a5a7220 */ /* 0x000fe20000410000 */
[C---:B------:R-:W-:Y:S01]  /*4070*/  FMUL.FTZ R97, R44.reuse, R45 ;  /* 0x0000002d2c617220 */ /* 0x040fe20000410000 */
[----:B------:R-:W-:Y:S01]  /*4080*/  FMUL.FTZ R44, R44, R99 ;  /* 0x000000632c2c7220 */ /* 0x000fe20000410000 */
[C---:B------:R-:W-:Y:S01]  /*4090*/  FFMA.FTZ R46, R47.reuse, R229, -R46 ;  /* 0x000000e52f2e7223 */ /* 0x040fe2000001082e */
[----:B------:R-:W-:Y:S01]  /*40a0*/  FFMA.FTZ R47, R47, R235, R90 ;  /* 0x000000eb2f2f7223 */ /* 0x000fe2000001005a */
[C---:B------:R-:W-:Y:S01]  /*40b0*/  FFMA.FTZ R97, R96.reuse, R99, -R97 ;  /* 0x0000006360617223 */ /* 0x040fe20000010861 */
[----:B------:R-:W-:Y:S01]  /*40c0*/  FFMA.FTZ R44, R96, R45, R44 ;  /* 0x0000002d602c7223 */ /* 0x000fe2000001002c */
[----:B------:R-:W-:-:S02]  /*40d0*/  F2FP.BF16.F32.PACK_AB R45, R120, R121 ;  /* 0x00000079782d723e */ /* 0x000fc400000010ff */
[----:B------:R-:W-:Y:S02]  /*40e0*/  F2FP.BF16.F32.PACK_AB R47, R47, R46 ;  /* 0x0000002e2f2f723e */ /* 0x000fe400000010ff */
[----:B------:R-:W-:Y:S02]  /*40f0*/  F2FP.BF16.F32.PACK_AB R46, R91, R132 ;  /* 0x000000845b2e723e */ /* 0x000fe400000010ff */
[----:B------:R-:W-:-:S07]  /*4100*/  F2FP.BF16.F32.PACK_AB R44, R44, R97 ;  /* 0x000000612c2c723e */ /* 0x000fce00000010ff */
.L_x_480:
[----:B------:R-:W-:Y:S05]  /*4110*/  BSYNC B3 ;  /* 0x0000000000037941 */ /* 0x000fea0003800000 */
.L_x_479:
[----:B--2---:R3:W-:Y:S02]  /*4120*/  STG.E.128 desc[UR36][R56.64+0x80], R44 ;  /* 0x0000802c38007986 */ /* 0x0047e4000c101d24 */
.L_x_478:
[----:B------:R-:W-:Y:S05]  /*4130*/  BSYNC B2 ;  /* 0x0000000000027941 */ /* 0x000fea0003800000 */
.L_x_477:
[----:B------:R-:W-:Y:S01]  /*4140*/  ISETP.NE.AND P0, PT, R8, RZ, PT ;  /* 0x000000ff0800720c */ /* 0x000fe20003f05270 */
[----:B------:R-:W-:-:S12]  /*4150*/  BSSY B2, `(.L_x_481) ;  /* 0x0000036000027945 */ /* 0x000fd80003800000 */
[----:B------:R-:W-:Y:S05]  /*4160*/  @!P0 BRA `(.L_x_482) ;  /* 0x0000000000d08947 */ /* 0x000fea0003800000 */
[----:B-123--:R1:W2:Y:S01]  /*4170*/  LDS.128 R44, [R54+0x4000] ;  /* 0x00400000362c7984 */ /* 0x00e2a20000000c00 */
[----:B------:R-:W-:Y:S01]  /*4180*/  VIADD R91, R16, 0x30 ;  /* 0x00000030105b7836 */ /* 0x000fe20000000000 */
[----:B------:R-:W-:Y:S04]  /*4190*/  BSSY B3, `(.L_x_483) ;  /* 0x0000030000037945 */ /* 0x000fe80003800000 */
[----:B------:R-:W-:-:S13]  /*41a0*/  ISETP.GE.AND P0, PT, R91, R122, PT ;  /* 0x0000007a5b00720c */ /* 0x000fda0003f06270 */
[----:B-1----:R-:W-:Y:S05]  /*41b0*/  @P0 BRA `(.L_x_484) ;  /* 0x0000000000b40947 */ /* 0x002fea0003800000 */
[----:B------:R-:W-:Y:S02]  /*41c0*/  SHF.R.U64 R91, R88, 0x10, R89 ;  /* 0x00000010585b7819 */ /* 0x000fe40000001259 */
[--C-:B------:R-:W-:Y:S01]  /*41d0*/  SHF.R.U64 R97, R86, 0x10, R87.reuse ;  /* 0x0000001056617819 */ /* 0x100fe20000001257 */
[----:B--2---:R-:W-:Y:S01]  /*41e0*/  IMAD.U32 R86, R46, 0x10000, RZ ;  /* 0x000100002e567824 */ /* 0x004fe200078e00ff */
[----:B------:R-:W-:Y:S02]  /*41f0*/  SHF.R.U32.HI R90, RZ, 0x10, R87 ;  /* 0x00000010ff5a7819 */ /* 0x000fe40000011657 */
[----:B------:R-:W-:Y:S01]  /*4200*/  PRMT R232, R232, 0x5410, R91 ;  /* 0x00005410e8e87816 */ /* 0x000fe2000000005b */
[----:B------:R-:W-:Y:S01]  /*4210*/  IMAD.U32 R91, R45, 0x10000, RZ ;  /* 0x000100002d5b7824 */ /* 0x000fe200078e00ff */
[----:B------:R-:W-:Y:S02]  /*4220*/  SHF.R.U32.HI R88, RZ, 0x10, R89 ;  /* 0x00000010ff587819 */ /* 0x000fe40000011659 */
[----:B------:R-:W-:-:S02]  /*4230*/  PRMT R226, R226, 0x5410, R97 ;  /* 0x00005410e2e27816 */ /* 0x000fc40000000061 */
[----:B------:R-:W-:Y:S02]  /*4240*/  PRMT R227, R227, 0x5410, R90 ;  /* 0x00005410e3e37816 */ /* 0x000fe4000000005a */
[----:B------:R-:W-:Y:S01]  /*4250*/  LOP3.LUT R89, R45, 0xffff0000, RZ, 0xc0, !PT ;  /* 0xffff00002d597812 */ /* 0x000fe200078ec0ff */
[----:B------:R-:W-:Y:S01]  /*4260*/  IMAD.U32 R45, R44, 0x10000, RZ ;  /* 0x000100002c2d7824 */ /* 0x000fe200078e00ff */
[----:B------:R-:W-:Y:S01]  /*4270*/  LOP3.LUT R98, R232, 0xffff0000, RZ, 0xc0, !PT ;  /* 0xffff0000e8627812 */ /* 0x000fe200078ec0ff */
[----:B------:R-:W-:Y:S01]  /*4280*/  IMAD.U32 R96, R227, 0x10000, RZ ;  /* 0x00010000e3607824 */ /* 0x000fe200078e00ff */
[----:B------:R-:W-:Y:S02]  /*4290*/  PRMT R233, R233, 0x5410, R88 ;  /* 0x00005410e9e97816 */ /* 0x000fe40000000058 */
[----:B------:R-:W-:Y:S01]  /*42a0*/  LOP3.LUT R90, R226, 0xffff0000, RZ, 0xc0, !PT ;  /* 0xffff0000e25a7812 */ /* 0x000fe200078ec0ff */
[----:B------:R-:W-:Y:S01]  /*42b0*/  FMUL.FTZ R120, R89, R98 ;  /* 0x0000006259787220 */ /* 0x000fe20000410000 */
[----:B------:R-:W-:Y:S01]  /*42c0*/  LOP3.LUT R87, R46, 0xffff0000, RZ, 0xc0, !PT ;  /* 0xffff00002e577812 */ /* 0x000fe200078ec0ff */
[----:B------:R-:W-:Y:S01]  /*42d0*/  IMAD.U32 R88, R233, 0x10000, RZ ;  /* 0x00010000e9587824 */ /* 0x000fe200078e00ff */
[----:B------:R-:W-:Y:S01]  /*42e0*/  LOP3.LUT R46, R47, 0xffff0000, RZ, 0xc0, !PT ;  /* 0xffff00002f2e7812 */ /* 0x000fe200078ec0ff */
[-C--:B------:R-:W-:Y:S01]  /*42f0*/  FMUL.FTZ R97, R89, R90.reuse ;  /* 0x0000005a59617220 */ /* 0x080fe20000410000 */
[----:B------:R-:W-:Y:S01]  /*4300*/  LOP3.LUT R89, R44, 0xffff0000, RZ, 0xc0, !PT ;  /* 0xffff00002c597812 */ /* 0x000fe200078ec0ff */
[----:B------:R-:W-:Y:S01]  /*4310*/  FFMA.FTZ R44, R91, R90, -R120 ;  /* 0x0000005a5b2c7223 */ /* 0x000fe20000010878 */
[----:B------:R-:W-:Y:S01]  /*4320*/  FMUL.FTZ R99, R87, R88 ;  /* 0x0000005857637220 */ /* 0x000fe20000410000 */
[----:B------:R-:W-:Y:S01]  /*4330*/  FFMA.FTZ R91, R91, R98, R97 ;  /* 0x000000625b5b7223 */ /* 0x000fe20000010061 */
[-C--:B------:R-:W-:Y:S01]  /*4340*/  FMUL.FTZ R97, R87, R96.reuse ;  /* 0x0000006057617220 */ /* 0x080fe20000410000 */
[----:B------:R-:W-:Y:S01]  /*4350*/  LOP3.LUT R233, R233, 0xffff0000, RZ, 0xc0, !PT ;  /* 0xffff0000e9e97812 */ /* 0x000fe200078ec0ff */
[----:B------:R-:W-:Y:S01]  /*4360*/  FFMA.FTZ R87, R86, R96, -R99 ;  /* 0x0000006056577223 */ /* 0x000fe20000010863 */
[----:B------:R-:W-:Y:S01]  /*4370*/  LOP3.LUT R227, R227, 0xffff0000, RZ, 0xc0, !PT ;  /* 0xffff0000e3e37812 */ /* 0x000fe200078ec0ff */
[----:B------:R-:W-:Y:S01]  /*4380*/  IMAD.U32 R226, R226, 0x10000, RZ ;  /* 0x00010000e2e27824 */ /* 0x000fe200078e00ff */
[----:B------:R-:W-:Y:S01]  /*4390*/  SHF.L.U32 R232, R232, 0x10, RZ ;  /* 0x00000010e8e87819 */ /* 0x000fe200000006ff */
[----:B------:R-:W-:Y:S01]  /*43a0*/  FFMA.FTZ R86, R86, R88, R97 ;  /* 0x0000005856567223 */ /* 0x000fe20000010061 */
[C---:B------:R-:W-:Y:S01]  /*43b0*/  FMUL.FTZ R88, R46.reuse, R233 ;  /* 0x000000e92e587220 */ /* 0x040fe20000410000 */
[----:B------:R-:W-:Y:S01]  /*43c0*/  FMUL.FTZ R90, R46, R227 ;  /* 0x000000e32e5a7220 */ /* 0x000fe20000410000 */
[----:B------:R-:W-:-:S02]  /*43d0*/  IMAD.U32 R47, R47, 0x10000, RZ ;  /* 0x000100002f2f7824 */ /* 0x000fc400078e00ff */
[C---:B------:R-:W-:Y:S01]  /*43e0*/  FMUL.FTZ R46, R89.reuse, R232 ;  /* 0x000000e8592e7220 */ /* 0x040fe20000410000 */
[-C--:B------:R-:W-:Y:S01]  /*43f0*/  FMUL.FTZ R89, R89, R226.reuse ;  /* 0x000000e259597220 */ /* 0x080fe20000410000 */
[----:B------:R-:W-:Y:S01]  /*4400*/  F2FP.BF16.F32.PACK_AB R86, R86, R87 ;  /* 0x000000575656723e */ /* 0x000fe200000010ff */
[----:B------:R-:W-:Y:S01]  /*4410*/  FFMA.FTZ R88, R47, R227, -R88 ;  /* 0x000000e32f587223 */ /* 0x000fe20000010858 */
[C---:B------:R-:W-:Y:S01]  /*4420*/  FFMA.FTZ R46, R45.reuse, R226, -R46 ;  /* 0x000000e22d2e7223 */ /* 0x040fe2000001082e */
[----:B------:R-:W-:Y:S01]  /*4430*/  FFMA.FTZ R89, R45, R232, R89 ;  /* 0x000000e82d597223 */ /* 0x000fe20000010059 */
[----:B------:R-:W-:Y:S01]  /*4440*/  FFMA.FTZ R47, R47, R233, R90 ;  /* 0x000000e92f2f7223 */ /* 0x000fe2000001005a */
[----:B------:R-:W-:-:S03]  /*4450*/  F2FP.BF16.F32.PACK_AB R45, R91, R44 ;  /* 0x0000002c5b2d723e */ /* 0x000fc600000010ff */
[----:B------:R-:W-:Y:S01]  /*4460*/  F2FP.BF16.F32.PACK_AB R44, R89, R46 ;  /* 0x0000002e592c723e */ /* 0x000fe200000010ff */
[----:B------:R-:W-:Y:S01]  /*4470*/  IMAD.MOV.U32 R46, RZ, RZ, R86 ;  /* 0x000000ffff2e7224 */ /* 0x000fe200078e0056 */
[----:B------:R-:W-:-:S07]  /*4480*/  F2FP.BF16.F32.PACK_AB R47, R47, R88 ;  /* 0x000000582f2f723e */ /* 0x000fce00000010ff */
.L_x_484:
[----:B------:R-:W-:Y:S05]  /*4490*/  BSYNC B3 ;  /* 0x0000000000037941 */ /* 0x000fea0003800000 */
.L_x_483:
[----:B--2---:R4:W-:Y:S02]  /*44a0*/  STG.E.128 desc[UR36][R56.64+0xc0], R44 ;  /* 0x0000c02c38007986 */ /* 0x0049e4000c101d24 */
.L_x_482:
[----:B------:R-:W-:Y:S05]  /*44b0*/  BSYNC B2 ;  /* 0x0000000000027941 */ /* 0x000fea0003800000 */
.L_x_481:
[----:B------:R-:W-:Y:S01]  /*44c0*/  ISETP.NE.AND P0, PT, R7, RZ, PT ;  /* 0x000000ff0700720c */ /* 0x000fe20003f05270 */
[----:B------:R-:W-:-:S12]  /*44d0*/  BSSY B2, `(.L_x_485) ;  /* 0x0000036000027945 */ /* 0x000fd80003800000 */
[----:B------:R-:W-:Y:S05]  /*44e0*/  @!P0 BRA `(.L_x_486) ;  /* 0x0000000000d08947 */ /* 0x000fea0003800000 */
[----:B-1234-:R1:W2:Y:S01]  /*44f0*/  LDS.128 R44, [R55+0x8000] ;  /* 0x00800000372c7984 */ /* 0x01e2a20000000c00 */
[----:B------:R-:W-:Y:S01]  /*4500*/  VIADD R87, R16, 0x40 ;  /* 0x0000004010577836 */ /* 0x000fe20000000000 */
[----:B------:R-:W-:Y:S04]  /*4510*/  BSSY B3, `(.L_x_487) ;  /* 0x0000030000037945 */ /* 0x000fe80003800000 */
[----:B------:R-:W-:-:S13]  /*4520*/  ISETP.GE.AND P0, PT, R87, R122, PT ;  /* 0x0000007a5700720c */ /* 0x000fda0003f06270 */
[----:B-1----:R-:W-:Y:S05]  /*4530*/  @P0 BRA `(.L_x_488) ;  /* 0x0000000000b40947 */ /* 0x002fea0003800000 */
[--C-:B------:R-:W-:Y:S01]  /*4540*/  SHF.R.U64 R87, R82, 0x10, R83.reuse ;  /* 0x0000001052577819 */ /* 0x100fe20000001253 */
[----:B--2---:R-:W-:Y:S01]  /*4550*/  IMAD.U32 R82, R46, 0x10000, RZ ;  /* 0x000100002e527824 */ /* 0x004fe200078e00ff */
[----:B------:R-:W-:Y:S02]  /*4560*/  SHF.R.U32.HI R86, RZ, 0x10, R83 ;  /* 0x00000010ff567819 */ /* 0x000fe40000011653 */
[--C-:B------:R-:W-:Y:S02]  /*4570*/  SHF.R.U64 R83, R84, 0x10, R85.reuse ;  /* 0x0000001054537819 */ /* 0x100fe40000001255 */
[----:B------:R-:W-:Y:S02]  /*4580*/  SHF.R.U32.HI R84, RZ, 0x10, R85 ;  /* 0x00000010ff547819 */ /* 0x000fe40000011655 */
[----:B------:R-:W-:Y:S01]  /*4590*/  PRMT R224, R224, 0x5410, R83 ;  /* 0x00005410e0e07816 */ /* 0x000fe20000000053 */
[----:B------:R-:W-:Y:S01]  /*45a0*/  IMAD.U32 R83, R45, 0x10000, RZ ;  /* 0x000100002d537824 */ /* 0x000fe200078e00ff */
[----:B------:R-:W-:-:S02]  /*45b0*/  PRMT R172, R172, 0x5410, R87 ;  /* 0x00005410acac7816 */ /* 0x000fc40000000057 */
[----:B------:R-:W-:Y:S02]  /*45c0*/  PRMT R225, R225, 0x5410, R84 ;  /* 0x00005410e1e17816 */ /* 0x000fe40000000054 */
[----:B------:R-:W-:Y:S02]  /*45d0*/  PRMT R183, R183, 0x5410, R86 ;  /* 0x00005410b7b77816 */ /* 0x000fe40000000056 */
[----:B------:R-:W-:Y:S01]  /*45e0*/  LOP3.LUT R84, R45, 0xffff0000, RZ, 0xc0, !PT ;  /* 0xffff00002d547812 */ /* 0x000fe200078ec0ff */
[----:B------:R-:W-:Y:S01]  /*45f0*/  IMAD.U32 R89, R225, 0x10000, RZ ;  /* 0x00010000e1597824 */ /* 0x000fe200078e00ff */
[----:B------:R-:W-:Y:S01]  /*4600*/  LOP3.LUT R88, R224, 0xffff0000, RZ, 0xc0, !PT ;  /* 0xffff0000e0587812 */ /* 0x000fe200078ec0ff */
[----:B------:R-:W-:Y:S01]  /*4610*/  IMAD.U32 R87, R183, 0x10000, RZ ;  /* 0x00010000b7577824 */ /* 0x000fe200078e00ff */
[----:B------:R-:W-:Y:S01]  /*4620*/  LOP3.LUT R85, R46, 0xffff0000, RZ, 0xc0, !PT ;  /* 0xffff00002e557812 */ /* 0x000fe200078ec0ff */
[----:B------:R-:W-:Y:S01]  /*4630*/  IMAD.U32 R45, R44, 0x10000, RZ ;  /* 0x000100002c2d7824 */ /* 0x000fe200078e00ff */
[----:B------:R-:W-:Y:S01]  /*4640*/  LOP3.LUT R86, R172, 0xffff0000, RZ, 0xc0, !PT ;  /* 0xffff0000ac567812 */ /* 0x000fe200078ec0ff */
[C---:B------:R-:W-:Y:S01]  /*4650*/  FMUL.FTZ R90, R84.reuse, R88 ;  /* 0x00000058545a7220 */ /* 0x040fe20000410000 */
[----:B------:R-:W-:Y:S01]  /*4660*/  LOP3.LUT R46, R47, 0xffff0000, RZ, 0xc0, !PT ;  /* 0xffff00002f2e7812 */ /* 0x000fe200078ec0ff */
[----:B------:R-:W-:Y:S01]  /*4670*/  FMUL.FTZ R97, R85, R89 ;  /* 0x0000005955617220 */ /* 0x000fe20000410000 */
[----:B------:R-:W-:Y:S01]  /*4680*/  LOP3.LUT R225, R225, 0xffff0000, RZ, 0xc0, !PT ;  /* 0xffff0000e1e17812 */ /* 0x000fe200078ec0ff */
[----:B------:R-:W-:Y:S01]  /*4690*/  FMUL.FTZ R91, R84, R86 ;  /* 0x00000056545b7220 */ /* 0x000fe20000410000 */
[----:B------:R-:W-:Y:S01]  /*46a0*/  LOP3.LUT R183, R183, 0xffff0000, RZ, 0xc0, !PT ;  /* 0xffff0000b7b77812 */ /* 0x000fe200078ec0ff */
[----:B------:R-:W-:Y:S01]  /*46b0*/  FMUL.FTZ R85, R85, R87 ;  /* 0x0000005755557220 */ /* 0x000fe20000410000 */
[----:B------:R-:W-:Y:S01]  /*46c0*/  LOP3.LUT R44, R44, 0xffff0000, RZ, 0xc0, !PT ;  /* 0xffff00002c2c7812 */ /* 0x000fe200078ec0ff */
[----:B------:R-:W-:-:S02]  /*46d0*/  IMAD.U32 R224, R224, 0x10000, RZ ;  /* 0x00010000e0e07824 */ /* 0x000fc400078e00ff */
[C---:B------:R-:W-:Y:S01]  /*46e0*/  FFMA.FTZ R90, R83.reuse, R86, -R90 ;  /* 0x00000056535a7223 */ /* 0x040fe2000001085a */
[----:B------:R-:W-:Y:S02]  /*46f0*/  IMAD.U32 R172, R172, 0x10000, RZ ;  /* 0x00010000acac7824 */ /* 0x000fe400078e00ff */
[----:B------:R-:W-:Y:S01]  /*4700*/  FFMA.FTZ R91, R83, R88, R91 ;  /* 0x00000058535b7223 */ /* 0x000fe2000001005b */
[----:B------:R-:W-:Y:S01]  /*4710*/  FFMA.FTZ R97, R82, R87, -R97 ;  /* 0x0000005752617223 */ /* 0x000fe20000010861 */
[C---:B------:R-:W-:Y:S01]  /*4720*/  FMUL.FTZ R84, R46.reuse, R225 ;  /* 0x000000e12e547220 */ /* 0x040fe20000410000 */
[----:B------:R-:W-:Y:S01]  /*4730*/  FMUL.FTZ R86, R46, R183 ;  /* 0x000000b72e567220 */ /* 0x000fe20000410000 */
[----:B------:R-:W-:Y:S02]  /*4740*/  IMAD.U32 R47, R47, 0x10000, RZ ;  /* 0x000100002f2f7824 */ /* 0x000fe400078e00ff */
[----:B------:R-:W-:Y:S01]  /*4750*/  FFMA.FTZ R82, R82, R89, R85 ;  /* 0x0000005952527223 */ /* 0x000fe20000010055 */
[C---:B------:R-:W-:Y:S01]  /*4760*/  FMUL.FTZ R46, R44.reuse, R224 ;  /* 0x000000e02c2e7220 */ /* 0x040fe20000410000 */
[-C--:B------:R-:W-:Y:S01]  /*4770*/  FMUL.FTZ R83, R44, R172.reuse ;  /* 0x000000ac2c537220 */ /* 0x080fe20000410000 */
[C---:B------:R-:W-:Y:S01]  /*4780*/  FFMA.FTZ R84, R47.reuse, R183, -R84 ;  /* 0x000000b72f547223 */ /* 0x040fe20000010854 */
[----:B------:R-:W-:Y:S01]  /*4790*/  FFMA.FTZ R47, R47, R225, R86 ;  /* 0x000000e12f2f7223 */ /* 0x000fe20000010056 */
[C---:B------:R-:W-:Y:S01]  /*47a0*/  FFMA.FTZ R46, R45.reuse, R172, -R46 ;  /* 0x000000ac2d2e7223 */ /* 0x040fe2000001082e */
[----:B------:R-:W-:Y:S01]  /*47b0*/  FFMA.FTZ R83, R45, R224, R83 ;  /* 0x000000e02d537223 */ /* 0x000fe20000010053 */
[----:B------:R-:W-:-:S02]  /*47c0*/  F2FP.BF16.F32.PACK_AB R82, R82, R97 ;  /* 0x000000615252723e */ /* 0x000fc400000010ff */
[----:B------:R-:W-:Y:S02]  /*47d0*/  F2FP.BF16.F32.PACK_AB R45, R91, R90 ;  /* 0x0000005a5b2d723e */ /* 0x000fe400000010ff */
[----:B------:R-:W-:Y:S01]  /*47e0*/  F2FP.BF16.F32.PACK_AB R44, R83, R46 ;  /* 0x0000002e532c723e */ /* 0x000fe200000010ff */
[----:B------:R-:W-:Y:S01]  /*47f0*/  IMAD.MOV.U32 R46, RZ, RZ, R82 ;  /* 0x000000ffff2e7224 */ /* 0x000fe200078e0052 */
[----:B------:R-:W-:-:S07]  /*4800*/  F2FP.BF16.F32.PACK_AB R47, R47, R84 ;  /* 0x000000542f2f723e */ /* 0x000fce00000010ff */
.L_x_488:
[----:B------:R-:W-:Y:S05]  /*4810*/  BSYNC B3 ;  /* 0x0000000000037941 */ /* 0x000fea0003800000 */
.L_x_487:
[----:B--2---:R1:W-:Y:S02]  /*4820*/  STG.E.128 desc[UR36][R56.64+0x100], R44 ;  /* 0x0001002c38007986 */ /* 0x0043e4000c101d24 */
.L_x_486:
[----:B------:R-:W-:Y:S05]  /*4830*/  BSYNC B2 ;  /* 0x0000000000027941 */ /* 0x000fea0003800000 */
.L_x_485:
[----:B------:R-:W-:-:S13]  /*4840*/  ISETP.NE.AND P0, PT, R6, RZ, PT ;  /* 0x000000ff0600720c */ /* 0x000fda0003f05270 */
[----:B------:R-:W-:Y:S05]  /*4850*/  @!P0 BRA `(.L_x_468) ;  /* 0x0000000000d48947 */ /* 0x000fea0003800000 */
[----:B-1234-:R1:W2:Y:S01]  /*4860*/  LDS.128 R44, [R54+0x8000] ;  /* 0x00800000362c7984 */ /* 0x01e2a20000000c00 */
[----:B------:R-:W-:Y:S01]  /*4870*/  VIADD R83, R16, 0x50 ;  /* 0x0000005010537836 */ /* 0x000fe20000000000 */
[----:B------:R-:W-:Y:S04]  /*4880*/  BSSY B2, `(.L_x_489) ;  /* 0x0000031000027945 */ /* 0x000fe80003800000 */
[----:B------:R-:W-:-:S13]  /*4890*/  ISETP.GE.AND P0, PT, R83, R122, PT ;  /* 0x0000007a5300720c */ /* 0x000fda0003f06270 */
[----:B-1----:R-:W-:Y:S05]  /*48a0*/  @P0 BRA `(.L_x_490) ;  /* 0x0000000000b80947 */ /* 0x002fea0003800000 */
[----:B------:R-:W-:Y:S02]  /*48b0*/  SHF.R.U32.HI R82, RZ, 0x10, R81 ;  /* 0x00000010ff527819 */ /* 0x000fe40000011651 */
[----:B------:R-:W-:Y:S02]  /*48c0*/  SHF.R.U32.HI R84, RZ, 0x10, R79 ;  /* 0x00000010ff547819 */ /* 0x000fe4000001164f */
[----:B------:R-:W-:Y:S01]  /*48d0*/  SHF.R.U64 R83, R80, 0x10, R81 ;  /* 0x0000001050537819 */ /* 0x000fe20000001251 */
[----:B--2---:R-:W-:Y:S01]  /*48e0*/  IMAD.U32 R80, R47, 0x10000, RZ ;  /* 0x000100002f507824 */ /* 0x004fe200078e00ff */
[----:B------:R-:W-:Y:S01]  /*48f0*/  SHF.R.U64 R85, R78, 0x10, R79 ;  /* 0x000000104e557819 */ /* 0x000fe2000000124f */
[----:B------:R-:W-:Y:S01]  /*4900*/  IMAD.U32 R78, R46, 0x10000, RZ ;  /* 0x000100002e4e7824 */ /* 0x000fe200078e00ff */
[----:B------:R-:W-:Y:S02]  /*4910*/  PRMT R171, R171, 0x5410, R82 ;  /* 0x00005410abab7816 */ /* 0x000fe40000000052 */
[----:B------:R-:W-:-:S02]  /*4920*/  PRMT R169, R169, 0x5410, R84 ;  /* 0x00005410a9a97816 */ /* 0x000fc40000000054 */
[----:B------:R-:W-:Y:S02]  /*4930*/  PRMT R170, R170, 0x5410, R83 ;  /* 0x00005410aaaa7816 */ /* 0x000fe40000000053 */
[----:B------:R-:W-:Y:S01]  /*4940*/  LOP3.LUT R79, R46, 0xffff0000, RZ, 0xc0, !PT ;  /* 0xffff00002e4f7812 */ /* 0x000fe200078ec0ff */
[----:B------:R-:W-:Y:S01]  /*4950*/  IMAD.U32 R83, R169, 0x10000, RZ ;  /* 0x00010000a9537824 */ /* 0x000fe200078e00ff */
[----:B------:R-:W-:Y:S01]  /*4960*/  LOP3.LUT R81, R47, 0xffff0000, RZ, 0xc0, !PT ;  /* 0xffff00002f517812 */ /* 0x000fe200078ec0ff */
[----:B------:R-:W-:Y:S01]  /*4970*/  IMAD.U32 R46, R45, 0x10000, RZ ;  /* 0x000100002d2e7824 */ /* 0x000fe200078e00ff */
[----:B------:R-:W-:Y:S01]  /*4980*/  PRMT R168, R168, 0x5410, R85 ;  /* 0x00005410a8a87816 */ /* 0x000fe20000000055 */
[----:B------:R-:W-:Y:S01]  /*4990*/  IMAD.U32 R85, R171, 0x10000, RZ ;  /* 0x00010000ab557824 */ /* 0x000fe200078e00ff */
[----:B------:R-:W-:Y:S01]  /*49a0*/  LOP3.LUT R47, R45, 0xffff0000, RZ, 0xc0, !PT ;  /* 0xffff00002d2f7812 */ /* 0x000fe200078ec0ff */
[----:B------:R-:W-:Y:S01]  /*49b0*/  IMAD.U32 R45, R44, 0x10000, RZ ;  /* 0x000100002c2d7824 */ /* 0x000fe200078e00ff */
[----:B------:R-:W-:Y:S01]  /*49c0*/  LOP3.LUT R84, R170, 0xffff0000, RZ, 0xc0, !PT ;  /* 0xffff0000aa547812 */ /* 0x000fe200078ec0ff */
[C---:B------:R-:W-:Y:S01]  /*49d0*/  FMUL.FTZ R89, R79.reuse, R85 ;  /* 0x000000554f597220 */ /* 0x040fe20000410000 */
[----:B------:R-:W-:Y:S01]  /*49e0*/  LOP3.LUT R82, R168, 0xffff0000, RZ, 0xc0, !PT ;  /* 0xffff0000a8527812 */ /* 0x000fe200078ec0ff */
[-C--:B------:R-:W-:Y:S01]  /*49f0*/  FMUL.FTZ R79, R79, R83.reuse ;  /* 0x000000534f4f7220 */ /* 0x080fe20000410000 */
[----:B------:R-:W-:Y:S01]  /*4a00*/  LOP3.LUT R171, R171, 0xffff0000, RZ, 0xc0, !PT ;  /* 0xffff0000abab7812 */ /* 0x000fe200078ec0ff */
[----:B------:R-:W-:Y:S01]  /*4a10*/  FMUL.FTZ R87, R47, R84 ;  /* 0x000000542f577220 */ /* 0x000fe20000410000 */
[----:B------:R-:W-:Y:S01]  /*4a20*/  LOP3.LUT R169, R169, 0xffff0000, RZ, 0xc0, !PT ;  /* 0xffff0000a9a97812 */ /* 0x000fe200078ec0ff */
[-C--:B------:R-:W-:Y:S01]  /*4a30*/  FMUL.FTZ R47, R47, R82.reuse ;  /* 0x000000522f2f7220 */ /* 0x080fe20000410000 */
[----:B------:R-:W-:Y:S01]  /*4a40*/  LOP3.LUT R44, R44, 0xffff0000, RZ, 0xc0, !PT ;  /* 0xffff00002c2c7812 */ /* 0x000fe200078ec0ff */
[----:B------:R-:W-:Y:S01]  /*4a50*/  FFMA.FTZ R89, R78, R83, -R89 ;  /* 0x000000534e597223 */ /* 0x000fe20000010859 */
[----:B------:R-:W-:Y:S01]  /*4a60*/  FFMA.FTZ R87, R46, R82, -R87 ;  /* 0x000000522e577223 */ /* 0x000fe20000010857 */
[----:B------:R-:W-:-:S02]  /*4a70*/  IMAD.U32 R170, R170, 0x10000, RZ ;  /* 0x00010000aaaa7824 */ /* 0x000fc400078e00ff */
[----:B------:R-:W-:Y:S01]  /*4a80*/  FFMA.FTZ R78, R78, R85, R79 ;  /* 0x000000554e4e7223 */ /* 0x000fe2000001004f */
[----:B------:R-:W-:Y:S02]  /*4a90*/  IMAD.U32 R168, R168, 0x10000, RZ ;  /* 0x00010000a8a87824 */ /* 0x000fe400078e00ff */
[C---:B------:R-:W-:Y:S01]  /*4aa0*/  FMUL.FTZ R79, R81.reuse, R171 ;  /* 0x000000ab514f7220 */ /* 0x040fe20000410000 */
[-C--:B------:R-:W-:Y:S01]  /*4ab0*/  FMUL.FTZ R82, R81, R169.reuse ;  /* 0x000000a951527220 */ /* 0x080fe20000410000 */
        /* <DEDUP_REMOVED lines=11> */
[----:B------:R-:W-:Y:S02]  /*4b70*/  F2FP.BF16.F32.PACK_AB R45, R84, R87 ;  /* 0x00000057542d723e */ /* 0x000fe400000010ff */
[----:B------:R-:W-:-:S07]  /*4b80*/  MOV R47, R79 ;  /* 0x0000004f002f7202 */ /* 0x000fce0000000f00 */
.L_x_490:
[----:B------:R-:W-:Y:S05]  /*4b90*/  BSYNC B2 ;  /* 0x0000000000027941 */ /* 0x000fea0003800000 */
.L_x_489:
[----:B--2---:R1:W-:Y:S02]  /*4ba0*/  STG.E.128 desc[UR36][R56.64+0x140], R44 ;  /* 0x0001402c38007986 */ /* 0x0043e4000c101d24 */
.L_x_468:
[----:B------:R-:W-:Y:S05]  /*4bb0*/  BSYNC B1 ;  /* 0x0000000000017941 */ /* 0x000fea0003800000 */
.L_x_467:
[----:B------:R-:W-:Y:S05]  /*4bc0*/  @P4 BRA `(.L_x_491) ;  /* 0x0000005400a04947 */ /* 0x000fea0003800000 */
[----:B------:R-:W-:Y:S01]  /*4bd0*/  ISETP.NE.AND P0, PT, R14, RZ, PT ;  /* 0x000000ff0e00720c */ /* 0x000fe20003f05270 */
[----:B------:R-:W-:-:S12]  /*4be0*/  BSSY B1, `(.L_x_492) ;  /* 0x0000036000017945 */ /* 0x000fd80003800000 */
[----:B------:R-:W-:Y:S05]  /*4bf0*/  @!P0 BRA `(.L_x_493) ;  /* 0x0000000000d08947 */ /* 0x000fea0003800000 */
[----:B-1234-:R1:W2:Y:S01]  /*4c00*/  LDS.128 R44, [R55+0x2000] ;  /* 0x00200000372c7984 */ /* 0x01e2a20000000c00 */
[----:B------:R-:W-:Y:S01]  /*4c10*/  ISETP.GE.AND P0, PT, R16, R122, PT ;  /* 0x0000007a1000720c */ /* 0x000fe20003f06270 */
[----:B------:R-:W-:-:S12]  /*4c20*/  BSSY B2, `(.L_x_494) ;  /* 0x0000030000027945 */ /* 0x000fd80003800000 */
[----:B-1----:R-:W-:Y:S05]  /*4c30*/  @P0 BRA `(.L_x_495) ;  /* 0x0000000000b80947 */ /* 0x002fea0003800000 */
[--C-:B------:R-:W-:Y:S01]  /*4c40*/  SHF.R.U64 R79, R76, 0x10, R77.reuse ;  /* 0x000000104c4f7819 */ /* 0x100fe2000000124d */
[----:B--2---:R-:W-:Y:S01]  /*4c50*/  IMAD.U32 R56, R46, 0x10000, RZ ;  /* 0x000100002e387824 */ /* 0x004fe200078e00ff */
[----:B------:R-:W-:Y:S02]  /*4c60*/  SHF.R.U32.HI R76, RZ, 0x10, R77 ;  /* 0x00000010ff4c7819 */ /* 0x000fe4000001164d */
[--C-:B------:R-:W-:Y:S02]  /*4c70*/  SHF.R.U32.HI R78, RZ, 0x10, R75.reuse ;  /* 0x00000010ff4e7819 */ /* 0x100fe4000001164b */
[----:B------:R-:W-:Y:S02]  /*4c80*/  PRMT R167, R167, 0x5410, R76 ;  /* 0x00005410a7a77816 */ /* 0x000fe4000000004c */
[----:B------:R-:W-:Y:S01]  /*4c90*/  SHF.R.U64 R81, R74, 0x10, R75 ;  /* 0x000000104a517819 */ /* 0x000fe2000000124b */
[----:B------:R-:W-:Y:S01]  /*4ca0*/  IMAD.U32 R74, R47, 0x10000, RZ ;  /* 0x000100002f4a7824 */ /* 0x000fe200078e00ff */
[----:B------:R-:W-:-:S02]  /*4cb0*/  PRMT R165, R165, 0x5410, R78 ;  /* 0x00005410a5a57816 */ /* 0x000fc4000000004e */
[----:B------:R-:W-:Y:S01]  /*4cc0*/  PRMT R166, R166, 0x5410, R79 ;  /* 0x00005410a6a67816 */ /* 0x000fe2000000004f */
[----:B------:R-:W-:Y:S01]  /*4cd0*/  IMAD.U32 R79, R167, 0x10000, RZ ;  /* 0x00010000a74f7824 */ /* 0x000fe200078e00ff */
[----:B------:R-:W-:Y:S01]  /*4ce0*/  LOP3.LUT R57, R46, 0xffff0000, RZ, 0xc0, !PT ;  /* 0xffff00002e397812 */ /* 0x000fe200078ec0ff */
[----:B------:R-:W-:Y:S01]  /*4cf0*/  IMAD.U32 R77, R165, 0x10000, RZ ;  /* 0x00010000a54d7824 */ /* 0x000fe200078e00ff */
[----:B------:R-:W-:Y:S01]  /*4d00*/  LOP3.LUT R75, R47, 0xffff0000, RZ, 0xc0, !PT ;  /* 0xffff00002f4b7812 */ /* 0x000fe200078ec0ff */
[----:B------:R-:W-:Y:S01]  /*4d10*/  IMAD.U32 R46, R45, 0x10000, RZ ;  /* 0x000100002d2e7824 */ /* 0x000fe200078e00ff */
[----:B------:R-:W-:Y:S01]  /*4d20*/  PRMT R164, R164, 0x5410, R81 ;  /* 0x00005410a4a47816 */ /* 0x000fe20000000051 */
[----:B------:R-:W-:Y:S01]  /*4d30*/  FMUL.FTZ R83, R57, R79 ;  /* 0x0000004f39537220 */ /* 0x000fe20000410000 */
[----:B------:R-:W-:Y:S01]  /*4d40*/  LOP3.LUT R47, R45, 0xffff0000, RZ, 0xc0, !PT ;  /* 0xffff00002d2f7812 */ /* 0x000fe200078ec0ff */
[-C--:B------:R-:W-:Y:S01]  /*4d50*/  FMUL.FTZ R57, R57, R77.reuse ;  /* 0x0000004d39397220 */ /* 0x080fe20000410000 */
[----:B------:R-:W-:Y:S01]  /*4d60*/  LOP3.LUT R78, R166, 0xffff0000, RZ, 0xc0, !PT ;  /* 0xffff0000a64e7812 */ /* 0x000fe200078ec0ff */
[----:B------:R-:W-:Y:S01]  /*4d70*/  IMAD.U32 R45, R44, 0x10000, RZ ;  /* 0x000100002c2d7824 */ /* 0x000fe200078e00ff */
[----:B------:R-:W-:Y:S01]  /*4d80*/  LOP3.LUT R76, R164, 0xffff0000, RZ, 0xc0, !PT ;  /* 0xffff0000a44c7812 */ /* 0x000fe200078ec0ff */
[----:B------:R-:W-:Y:S01]  /*4d90*/  FFMA.FTZ R83, R56, R77, -R83 ;  /* 0x0000004d38537223 */ /* 0x000fe20000010853 */
[----:B------:R-:W-:Y:S01]  /*4da0*/  LOP3.LUT R167, R167, 0xffff0000, RZ, 0xc0, !PT ;  /* 0xffff0000a7a77812 */ /* 0x000fe200078ec0ff */
[----:B------:R-:W-:Y:S01]  /*4db0*/  FMUL.FTZ R81, R47, R78 ;  /* 0x0000004e2f517220 */ /* 0x000fe20000410000 */
[----:B------:R-:W-:Y:S01]  /*4dc0*/  LOP3.LUT R165, R165, 0xffff0000, RZ, 0xc0, !PT ;  /* 0xffff0000a5a57812 */ /* 0x000fe200078ec0ff */
[-C--:B------:R-:W-:Y:S01]  /*4dd0*/  FMUL.FTZ R47, R47, R76.reuse ;  /* 0x0000004c2f2f7220 */ /* 0x080fe20000410000 */
[----:B------:R-:W-:Y:S01]  /*4de0*/  LOP3.LUT R44, R44, 0xffff0000, RZ, 0xc0, !PT ;  /* 0xffff00002c2c7812 */ /* 0x000fe200078ec0ff */
[----:B------:R-:W-:Y:S01]  /*4df0*/  FFMA.FTZ R81, R46, R76, -R81 ;  /* 0x0000004c2e517223 */ /* 0x000fe20000010851 */
[----:B------:R-:W-:Y:S01]  /*4e00*/  FFMA.FTZ R56, R56, R79, R57 ;  /* 0x0000004f38387223 */ /* 0x000fe20000010039 */
[----:B------:R-:W-:-:S02]  /*4e10*/  IMAD.U32 R166, R166, 0x10000, RZ ;  /* 0x00010000a6a67824 */ /* 0x000fc400078e00ff */
[C---:B------:R-:W-:Y:S01]  /*4e20*/  FMUL.FTZ R57, R75.reuse, R167 ;  /* 0x000000a74b397220 */ /* 0x040fe20000410000 */
[----:B------:R-:W-:Y:S02]  /*4e30*/  IMAD.U32 R164, R164, 0x10000, RZ ;  /* 0x00010000a4a47824 */ /* 0x000fe400078e00ff */
        /* <DEDUP_REMOVED lines=12> */
[----:B------:R-:W-:Y:S01]  /*4f00*/  F2FP.BF16.F32.PACK_AB R45, R78, R81 ;  /* 0x000000514e2d723e */ /* 0x000fe200000010ff */
[----:B------:R-:W-:-:S07]  /*4f10*/  IMAD.MOV.U32 R47, RZ, RZ, R57 ;  /* 0x000000ffff2f7224 */ /* 0x000fce00078e0039 */
.L_x_495:
[----:B------:R-:W-:Y:S05]  /*4f20*/  BSYNC B2 ;  /* 0x0000000000027941 */ /* 0x000fea0003800000 */
.L_x_494:
[----:B--2---:R1:W-:Y:S02]  /*4f30*/  STG.E.128 desc[UR36][R52.64], R44 ;  /* 0x0000002c34007986 */ /* 0x0043e4000c101d24 */
.L_x_493:
[----:B------:R-:W-:Y:S05]  /*4f40*/  BSYNC B1 ;  /* 0x0000000000017941 */ /* 0x000fea0003800000 */
.L_x_492:
        /* <DEDUP_REMOVED lines=54> */
.L_x_499:
[----:B------:R-:W-:Y:S05]  /*52b0*/  BSYNC B2 ;  /* 0x0000000000027941 */ /* 0x000fea0003800000 */
.L_x_498:
[----:B--2---:R1:W-:Y:S02]  /*52c0*/  STG.E.128 desc[UR36][R52.64+0x40], R44 ;  /* 0x0000402c34007986 */ /* 0x0043e4000c101d24 */
.L_x_497:
[----:B------:R-:W-:Y:S05]  /*52d0*/  BSYNC B1 ;  /* 0x0000000000017941 */ /* 0x000fea0003800000 */
.L_x_496:
        /* <DEDUP_REMOVED lines=8> */
[--C-:B------:R-:W-:Y:S02]  /*5360*/  SHF.R.U64 R71, R68, 0x10, R69.reuse ;  /* 0x0000001044477819 */ /* 0x100fe40000001245 */
[----:B------:R-:W-:Y:S02]  /*5370*/  SHF.R.U32.HI R68, RZ, 0x10, R69 ;  /* 0x00000010ff447819 */ /* 0x000fe40000011645 */
[--C-:B------:R-:W-:Y:S02]  /*5380*/  SHF.R.U32.HI R70, RZ, 0x10, R67.reuse ;  /* 0x00000010ff467819 */ /* 0x100fe40000011643 */
[----:B------:R-:W-:Y:S02]  /*5390*/  PRMT R159, R159, 0x5410, R68 ;  /* 0x000054109f9f7816 */ /* 0x000fe40000000044 */
[----:B------:R-:W-:Y:S01]  /*53a0*/  SHF.R.U64 R73, R66, 0x10, R67 ;  /* 0x0000001042497819 */ /* 0x000fe20000001243 */
[----:B--2---:R-:W-:Y:S01]  /*53b0*/  IMAD.U32 R66, R47, 0x10000, RZ ;  /* 0x000100002f427824 */ /* 0x004fe200078e00ff */
[----:B------:R-:W-:-:S02]  /*53c0*/  PRMT R157, R157, 0x5410, R70 ;  /* 0x000054109d9d7816 */ /* 0x000fc40000000046 */
[----:B------:R-:W-:Y:S01]  /*53d0*/  PRMT R158, R158, 0x5410, R71 ;  /* 0x000054109e9e7816 */ /* 0x000fe20000000047 */
[----:B------:R-:W-:Y:S01]  /*53e0*/  IMAD.U32 R71, R159, 0x10000, RZ ;  /* 0x000100009f477824 */ /* 0x000fe200078e00ff */
[----:B------:R-:W-:Y:S01]  /*53f0*/  LOP3.LUT R57, R46, 0xffff0000, RZ, 0xc0, !PT ;  /* 0xffff00002e397812 */ /* 0x000fe200078ec0ff */
[----:B------:R-:W-:Y:S01]  /*5400*/  IMAD.U32 R69, R157, 0x10000, RZ ;  /* 0x000100009d457824 */ /* 0x000fe200078e00ff */
[----:B------:R-:W-:Y:S02]  /*5410*/  LOP3.LUT R67, R47, 0xffff0000, RZ, 0xc0, !PT ;  /* 0xffff00002f437812 */ /* 0x000fe400078ec0ff */
[----:B------:R-:W-:Y:S01]  /*5420*/  PRMT R156, R156, 0x5410, R73 ;  /* 0x000054109c9c7816 */ /* 0x000fe20000000049 */
[----:B------:R-:W-:Y:S01]  /*5430*/  FMUL.FTZ R75, R57, R71 ;  /* 0x00000047394b7220 */ /* 0x000fe20000410000 */
[----:B------:R-:W-:Y:S01]  /*5440*/  LOP3.LUT R47, R45, 0xffff0000, RZ, 0xc0, !PT ;  /* 0xffff00002d2f7812 */ /* 0x000fe200078ec0ff */
[-C--:B------:R-:W-:Y:S01]  /*5450*/  FMUL.FTZ R57, R57, R69.reuse ;  /* 0x0000004539397220 */ /* 0x080fe20000410000 */
[C---:B------:R-:W-:Y:S01]  /*5460*/  LOP3.LUT R70, R158.reuse, 0xffff0000, RZ, 0xc0, !PT ;  /* 0xffff00009e467812 */ /* 0x040fe200078ec0ff */
[----:B------:R-:W-:Y:S01]  /*5470*/  IMAD.U32 R158, R158, 0x10000, RZ ;  /* 0x000100009e9e7824 */ /* 0x000fe200078e00ff */
[----:B------:R-:W-:Y:S01]  /*5480*/  SHF.L.U32 R56, R46, 0x10, RZ ;  /* 0x000000102e387819 */ /* 0x000fe200000006ff */
[----:B------:R-:W-:Y:S01]  /*5490*/  IMAD.U32 R46, R45, 0x10000, RZ ;  /* 0x000100002d2e7824 */ /* 0x000fe200078e00ff */
[----:B------:R-:W-:Y:S01]  /*54a0*/  LOP3.LUT R68, R156, 0xffff0000, RZ, 0xc0, !PT ;  /* 0xffff00009c447812 */ /* 0x000fe200078ec0ff */
[----:B------:R-:W-:Y:S01]  /*54b0*/  FMUL.FTZ R73, R47, R70 ;  /* 0x000000462f497220 */ /* 0x000fe20000410000 */
[----:B------:R-:W-:Y:S01]  /*54c0*/  LOP3.LUT R159, R159, 0xffff0000, RZ, 0xc0, !PT ;  /* 0xffff00009f9f7812 */ /* 0x000fe200078ec0ff */
[----:B------:R-:W-:Y:S01]  /*54d0*/  IMAD.U32 R45, R44, 0x10000, RZ ;  /* 0x000100002c2d7824 */ /* 0x000fe200078e00ff */
[----:B------:R-:W-:Y:S01]  /*54e0*/  LOP3.LUT R157, R157, 0xffff0000, RZ, 0xc0, !PT ;  /* 0xffff00009d9d7812 */ /* 0x000fe200078ec0ff */
[----:B------:R-:W-:Y:S01]  /*54f0*/  FFMA.FTZ R75, R56, R69, -R75 ;  /* 0x00000045384b7223 */ /* 0x000fe2000001084b */
[-C--:B------:R-:W-:Y:S01]  /*5500*/  FMUL.FTZ R47, R47, R68.reuse ;  /* 0x000000442f2f7220 */ /* 0x080fe20000410000 */
[----:B------:R-:W-:Y:S01]  /*5510*/  LOP3.LUT R44, R44, 0xffff0000, RZ, 0xc0, !PT ;  /* 0xffff00002c2c7812 */ /* 0x000fe200078ec0ff */
[----:B------:R-:W-:Y:S01]  /*5520*/  FFMA.FTZ R73, R46, R68, -R73 ;  /* 0x000000442e497223 */ /* 0x000fe20000010849 */
[----:B------:R-:W-:Y:S01]  /*5530*/  FFMA.FTZ R56, R56, R71, R57 ;  /* 0x0000004738387223 */ /* 0x000fe20000010039 */
[----:B------:R-:W-:-:S02]  /*5540*/  IMAD.U32 R156, R156, 0x10000, RZ ;  /* 0x000100009c9c7824 */ /* 0x000fc400078e00ff */
        /* <DEDUP_REMOVED lines=9> */
[----:B------:R-:W-:Y:S02]  /*55e0*/  F2FP.BF16.F32.PACK_AB R56, R56, R75 ;  /* 0x0000004b3838723e */ /* 0x000fe400000010ff */
[----:B------:R-:W-:-:S02]  /*55f0*/  F2FP.BF16.F32.PACK_AB R57, R68, R57 ;  /* 0x000000394439723e */ /* 0x000fc400000010ff */
[----:B------:R-:W-:Y:S01]  /*5600*/  F2FP.BF16.F32.PACK_AB R44, R47, R46 ;  /* 0x0000002e2f2c723e */ /* 0x000fe200000010ff */
[----:B------:R-:W-:Y:S01]  /*5610*/  IMAD.MOV.U32 R46, RZ, RZ, R56 ;  /* 0x000000ffff2e7224 */ /* 0x000fe200078e0038 */
[----:B------:R-:W-:Y:S01]  /*5620*/  F2FP.BF16.F32.PACK_AB R45, R70, R73 ;  /* 0x00000049462d723e */ /* 0x000fe200000010ff */
[----:B------:R-:W-:-:S07]  /*5630*/  IMAD.MOV.U32 R47, RZ, RZ, R57 ;  /* 0x000000ffff2f7224 */ /* 0x000fce00078e0039 */
.L_x_503:
[----:B------:R-:W-:Y:S05]  /*5640*/  BSYNC B2 ;  /* 0x0000000000027941 */ /* 0x000fea0003800000 */
.L_x_502:
[----:B--2---:R1:W-:Y:S02]  /*5650*/  STG.E.128 desc[UR36][R52.64+0x80], R44 ;  /* 0x0000802c34007986 */ /* 0x0043e4000c101d24 */
.L_x_501:
[----:B------:R-:W-:Y:S05]  /*5660*/  BSYNC B1 ;  /* 0x0000000000017941 */ /* 0x000fea0003800000 */
.L_x_500:
        /* <DEDUP_REMOVED lines=8> */
[----:B------:R-:W-:Y:S01]  /*56f0*/  SHF.R.U64 R66, R64, 0x10, R65 ;  /* 0x0000001040427819 */ /* 0x000fe20000001241 */
[----:B--2---:R-:W-:Y:S01]  /*5700*/  IMAD.U32 R56, R46, 0x10000, RZ ;  /* 0x000100002e387824 */ /* 0x004fe200078e00ff */
[----:B------:R-:W-:Y:S01]  /*5710*/  SHF.R.U64 R68, R62, 0x10, R63 ;  /* 0x000000103e447819 */ /* 0x000fe2000000123f */
[----:B------:R-:W-:Y:S01]  /*5720*/  IMAD.U32 R62, R47, 0x10000, RZ ;  /* 0x000100002f3e7824 */ /* 0x000fe200078e00ff */
[----:B------:R-:W-:Y:S02]  /*5730*/  SHF.R.U32.HI R64, RZ, 0x10, R65 ;  /* 0x00000010ff407819 */ /* 0x000fe40000011641 */
[----:B------:R-:W-:Y:S02]  /*5740*/  SHF.R.U32.HI R67, RZ, 0x10, R63 ;  /* 0x00000010ff437819 */ /* 0x000fe4000001163f */
[----:B------:R-:W-:Y:S02]  /*5750*/  PRMT R151, R151, 0x5410, R66 ;  /* 0x0000541097977816 */ /* 0x000fe40000000042 */
[----:B------:R-:W-:-:S02]  /*5760*/  PRMT R143, R143, 0x5410, R68 ;  /* 0x000054108f8f7816 */ /* 0x000fc40000000044 */
[----:B------:R-:W-:Y:S02]  /*5770*/  PRMT R153, R153, 0x5410, R64 ;  /* 0x0000541099997816 */ /* 0x000fe40000000040 */
[----:B------:R-:W-:Y:S02]  /*5780*/  LOP3.LUT R63, R47, 0xffff0000, RZ, 0xc0, !PT ;  /* 0xffff00002f3f7812 */ /* 0x000fe400078ec0ff */
[----:B------:R-:W-:Y:S01]  /*5790*/  PRMT R142, R142, 0x5410, R67 ;  /* 0x000054108e8e7816 */ /* 0x000fe20000000043 */
[----:B------:R-:W-:Y:S01]  /*57a0*/  IMAD.U32 R67, R153, 0x10000, RZ ;  /* 0x0001000099437824 */ /* 0x000fe200078e00ff */
[----:B------:R-:W-:Y:S02]  /*57b0*/  LOP3.LUT R47, R45, 0xffff0000, RZ, 0xc0, !PT ;  /* 0xffff00002d2f7812 */ /* 0x000fe400078ec0ff */
[----:B------:R-:W-:Y:S01]  /*57c0*/  LOP3.LUT R66, R151, 0xffff0000, RZ, 0xc0, !PT ;  /* 0xffff000097427812 */ /* 0x000fe200078ec0ff */
[----:B------:R-:W-:Y:S01]  /*57d0*/  IMAD.U32 R65, R142, 0x10000, RZ ;  /* 0x000100008e417824 */ /* 0x000fe200078e00ff */
[----:B------:R-:W-:Y:S01]  /*57e0*/  LOP3.LUT R64, R143, 0xffff0000, RZ, 0xc0, !PT ;  /* 0xffff00008f407812 */ /* 0x000fe200078ec0ff */
[----:B------:R-:W-:Y:S01]  /*57f0*/  IMAD.U32 R151, R151, 0x10000, RZ ;  /* 0x0001000097977824 */ /* 0x000fe200078e00ff */
[----:B------:R-:W-:Y:S01]  /*5800*/  LOP3.LUT R57, R46, 0xffff0000, RZ, 0xc0, !PT ;  /* 0xffff00002e397812 */ /* 0x000fe200078ec0ff */
[----:B------:R-:W-:-:S02]  /*5810*/  IMAD.U32 R46, R45, 0x10000, RZ ;  /* 0x000100002d2e7824 */ /* 0x000fc400078e00ff */
[C---:B------:R-:W-:Y:S01]  /*5820*/  FMUL.FTZ R69, R47.reuse, R66 ;  /* 0x000000422f457220 */ /* 0x040fe20000410000 */
[C---:B------:R-:W-:Y:S02]  /*5830*/  IMAD.U32 R45, R44.reuse, 0x10000, RZ ;  /* 0x000100002c2d7824 */ /* 0x040fe400078e00ff */
[-C--:B------:R-:W-:Y:S01]  /*5840*/  FMUL.FTZ R47, R47, R64.reuse ;  /* 0x000000402f2f7220 */ /* 0x080fe20000410000 */
[----:B------:R-:W-:Y:S01]  /*5850*/  LOP3.LUT R44, R44, 0xffff0000, RZ, 0xc0, !PT ;  /* 0xffff00002c2c7812 */ /* 0x000fe200078ec0ff */
[C---:B------:R-:W-:Y:S01]  /*5860*/  FMUL.FTZ R71, R57.reuse, R67 ;  /* 0x0000004339477220 */ /* 0x040fe20000410000 */
[-C--:B------:R-:W-:Y:S01]  /*5870*/  FMUL.FTZ R57, R57, R65.reuse ;  /* 0x0000004139397220 */ /* 0x080fe20000410000 */
[----:B------:R-:W-:Y:S01]  /*5880*/  LOP3.LUT R153, R153, 0xffff0000, RZ, 0xc0, !PT ;  /* 0xffff000099997812 */ /* 0x000fe200078ec0ff */
[----:B------:R-:W-:Y:S01]  /*5890*/  IMAD.U32 R143, R143, 0x10000, RZ ;  /* 0x000100008f8f7824 */ /* 0x000fe200078e00ff */
[----:B------:R-:W-:Y:S01]  /*58a0*/  LOP3.LUT R142, R142, 0xffff0000, RZ, 0xc0, !PT ;  /* 0xffff00008e8e7812 */ /* 0x000fe200078ec0ff */
[C---:B------:R-:W-:Y:S01]  /*58b0*/  FFMA.FTZ R69, R46.reuse, R64, -R69 ;  /* 0x000000402e457223 */ /* 0x040fe20000010845 */
[----:B------:R-:W-:Y:S01]  /*58c0*/  FFMA.FTZ R66, R46, R66, R47 ;  /* 0x000000422e427223 */ /* 0x000fe2000001002f */
[----:B------:R-:W-:Y:S01]  /*58d0*/  FFMA.FTZ R71, R56, R65, -R71 ;  /* 0x0000004138477223 */ /* 0x000fe20000010847 */
[----:B------:R-:W-:Y:S01]  /*58e0*/  FMUL.FTZ R46, R44, R151 ;  /* 0x000000972c2e7220 */ /* 0x000fe20000410000 */
[----:B------:R-:W-:Y:S01]  /*58f0*/  FFMA.FTZ R56, R56, R67, R57 ;  /* 0x0000004338387223 */ /* 0x000fe20000010039 */
[----:B------:R-:W-:Y:S01]  /*5900*/  FMUL.FTZ R44, R44, R143 ;  /* 0x0000008f2c2c7220 */ /* 0x000fe20000410000 */
        /* <DEDUP_REMOVED lines=12> */
.L_x_507:
[----:B------:R-:W-:Y:S05]  /*59d0*/  BSYNC B2 ;  /* 0x0000000000027941 */ /* 0x000fea0003800000 */
.L_x_506:
[----:B--2---:R1:W-:Y:S02]  /*59e0*/  STG.E.128 desc[UR36][R52.64+0xc0], R44 ;  /* 0x0000c02c34007986 */ /* 0x0043e4000c101d24 */
.L_x_505:
[----:B------:R-:W-:Y:S05]  /*59f0*/  BSYNC B1 ;  /* 0x0000000000017941 */ /* 0x000fea0003800000 */
.L_x_504:
        /* <DEDUP_REMOVED lines=13> */
[----:B------:R-:W-:Y:S02]  /*5ad0*/  PRMT R136, R136, 0x5410, R63 ;  /* 0x0000541088887816 */ /* 0x000fe4000000003f */
[----:B------:R-:W-:-:S02]  /*5ae0*/  PRMT R141, R141, 0x5410, R60 ;  /* 0x000054108d8d7816 */ /* 0x000fc4000000003c */
[----:B------:R-:W-:Y:S01]  /*5af0*/  LOP3.LUT R56, R46, 0xffff0000, RZ, 0xc0, !PT ;  /* 0xffff00002e387812 */ /* 0x000fe200078ec0ff */
[----:B------:R-:W-:Y:S01]  /*5b00*/  IMAD.U32 R60, R136, 0x10000, RZ ;  /* 0x00010000883c7824 */ /* 0x000fe200078e00ff */
[----:B------:R-:W-:Y:S01]  /*5b10*/  PRMT R137, R137, 0x5410, R62 ;  /* 0x0000541089897816 */ /* 0x000fe2000000003e */
[----:B------:R-:W-:Y:S01]  /*5b20*/  IMAD.U32 R62, R141, 0x10000, RZ ;  /* 0x000100008d3e7824 */ /* 0x000fe200078e00ff */
[----:B------:R-:W-:Y:S01]  /*5b30*/  PRMT R140, R140, 0x5410, R59 ;  /* 0x000054108c8c7816 */ /* 0x000fe2000000003b */
[----:B------:R-:W-:Y:S01]  /*5b40*/  IMAD.U32 R46, R45, 0x10000, RZ ;  /* 0x000100002d2e7824 */ /* 0x000fe200078e00ff */
[C---:B------:R-:W-:Y:S01]  /*5b50*/  LOP3.LUT R58, R47.reuse, 0xffff0000, RZ, 0xc0, !PT ;  /* 0xffff00002f3a7812 */ /* 0x040fe200078ec0ff */
[C---:B------:R-:W-:Y:S01]  /*5b60*/  FMUL.FTZ R66, R56.reuse, R62 ;  /* 0x0000003e38427220 */ /* 0x040fe20000410000 */
[----:B------:R-:W-:Y:S01]  /*5b70*/  SHF.L.U32 R57, R47, 0x10, RZ ;  /* 0x000000102f397819 */ /* 0x000fe200000006ff */
[-C--:B------:R-:W-:Y:S01]  /*5b80*/  FMUL.FTZ R56, R56, R60.reuse ;  /* 0x0000003c38387220 */ /* 0x080fe20000410000 */
[----:B------:R-:W-:Y:S01]  /*5b90*/  LOP3.LUT R47, R45, 0xffff0000, RZ, 0xc0, !PT ;  /* 0xffff00002d2f7812 */ /* 0x000fe200078ec0ff */
[----:B------:R-:W-:Y:S01]  /*5ba0*/  FFMA.FTZ R66, R55, R60, -R66 ;  /* 0x0000003c37427223 */ /* 0x000fe20000010842 */
[----:B------:R-:W-:Y:S01]  /*5bb0*/  LOP3.LUT R61, R140, 0xffff0000, RZ, 0xc0, !PT ;  /* 0xffff00008c3d7812 */ /* 0x000fe200078ec0ff */
[----:B------:R-:W-:Y:S01]  /*5bc0*/  IMAD.U32 R45, R44, 0x10000, RZ ;  /* 0x000100002c2d7824 */ /* 0x000fe200078e00ff */
[----:B------:R-:W-:Y:S01]  /*5bd0*/  LOP3.LUT R59, R137, 0xffff0000, RZ, 0xc0, !PT ;  /* 0xffff0000893b7812 */ /* 0x000fe200078ec0ff */
[----:B------:R-:W-:Y:S01]  /*5be0*/  FFMA.FTZ R55, R55, R62, R56 ;  /* 0x0000003e37377223 */ /* 0x000fe20000010038 */
[----:B------:R-:W-:Y:S01]  /*5bf0*/  LOP3.LUT R141, R141, 0xffff0000, RZ, 0xc0, !PT ;  /* 0xffff00008d8d7812 */ /* 0x000fe200078ec0ff */
[C---:B------:R-:W-:Y:S01]  /*5c00*/  FMUL.FTZ R63, R47.reuse, R61 ;  /* 0x0000003d2f3f7220 */ /* 0x040fe20000410000 */
[----:B------:R-:W-:Y:S01]  /*5c10*/  LOP3.LUT R136, R136, 0xffff0000, RZ, 0xc0, !PT ;  /* 0xffff000088887812 */ /* 0x000fe200078ec0ff */
[----:B------:R-:W-:Y:S01]  /*5c20*/  FMUL.FTZ R64, R47, R59 ;  /* 0x0000003b2f407220 */ /* 0x000fe20000410000 */
[----:B------:R-:W-:Y:S01]  /*5c30*/  LOP3.LUT R44, R44, 0xffff0000, RZ, 0xc0, !PT ;  /* 0xffff00002c2c7812 */ /* 0x000fe200078ec0ff */
[----:B------:R-:W-:Y:S01]  /*5c40*/  FMUL.FTZ R56, R58, R141 ;  /* 0x0000008d3a387220 */ /* 0x000fe20000410000 */
[----:B------:R-:W-:-:S02]  /*5c50*/  IMAD.U32 R140, R140, 0x10000, RZ ;  /* 0x000100008c8c7824 */ /* 0x000fc400078e00ff */
[-C--:B------:R-:W-:Y:S01]  /*5c60*/  FMUL.FTZ R58, R58, R136.reuse ;  /* 0x000000883a3a7220 */ /* 0x080fe20000410000 */
[----:B------:R-:W-:Y:S02]  /*5c70*/  IMAD.U32 R137, R137, 0x10000, RZ ;  /* 0x0001000089897824 */ /* 0x000fe400078e00ff */
[C---:B------:R-:W-:Y:S01]  /*5c80*/  FFMA.FTZ R63, R46.reuse, R59, -R63 ;  /* 0x0000003b2e3f7223 */ /* 0x040fe2000001083f */
[----:B------:R-:W-:Y:S01]  /*5c90*/  FFMA.FTZ R64, R46, R61, R64 ;  /* 0x0000003d2e407223 */ /* 0x000fe20000010040 */
[C---:B------:R-:W-:Y:S01]  /*5ca0*/  FFMA.FTZ R56, R57.reuse, R136, -R56 ;  /* 0x0000008839387223 */ /* 0x040fe20000010838 */
[C---:B------:R-:W-:Y:S01]  /*5cb0*/  FMUL.FTZ R46, R44.reuse, R140 ;  /* 0x0000008c2c2e7220 */ /* 0x040fe20000410000 */
[----:B------:R-:W-:Y:S01]  /*5cc0*/  FMUL.FTZ R47, R44, R137 ;  /* 0x000000892c2f7220 */ /* 0x000fe20000410000 */
[----:B------:R-:W-:Y:S01]  /*5cd0*/  FFMA.FTZ R57, R57, R141, R58 ;  /* 0x0000008d39397223 */ /* 0x000fe2000001003a */
[----:B------:R-:W-:Y:S01]  /*5ce0*/  F2FP.BF16.F32.PACK_AB R55, R55, R66 ;  /* 0x000000423737723e */ /* 0x000fe200000010ff */
[C---:B------:R-:W-:Y:S01]  /*5cf0*/  FFMA.FTZ R46, R45.reuse, R137, -R46 ;  /* 0x000000892d2e7223 */ /* 0x040fe2000001082e */
[----:B------:R-:W-:Y:S01]  /*5d00*/  FFMA.FTZ R47, R45, R140, R47 ;  /* 0x0000008c2d2f7223 */ /* 0x000fe2000001002f */
[----:B------:R-:W-:-:S02]  /*5d10*/  F2FP.BF16.F32.PACK_AB R45, R64, R63 ;  /* 0x0000003f402d723e */ /* 0x000fc400000010ff */
[----:B------:R-:W-:Y:S02]  /*5d20*/  F2FP.BF16.F32.PACK_AB R56, R57, R56 ;  /* 0x000000383938723e */ /* 0x000fe400000010ff */
[----:B------:R-:W-:Y:S01]  /*5d30*/  F2FP.BF16.F32.PACK_AB R44, R47, R46 ;  /* 0x0000002e2f2c723e */ /* 0x000fe200000010ff */
[----:B------:R-:W-:Y:S02]  /*5d40*/  IMAD.MOV.U32 R46, RZ, RZ, R55 ;  /* 0x000000ffff2e7224 */ /* 0x000fe400078e0037 */
[----:B------:R-:W-:-:S07]  /*5d50*/  IMAD.MOV.U32 R47, RZ, RZ, R56 ;  /* 0x000000ffff2f7224 */ /* 0x000fce00078e0038 */
.L_x_511:
[----:B------:R-:W-:Y:S05]  /*5d60*/  BSYNC B2 ;  /* 0x0000000000027941 */ /* 0x000fea0003800000 */
.L_x_510:
[----:B--2---:R1:W-:Y:S02]  /*5d70*/  STG.E.128 desc[UR36][R52.64+0x100], R44 ;  /* 0x0001002c34007986 */ /* 0x0043e4000c101d24 */
.L_x_509:
[----:B------:R-:W-:Y:S05]  /*5d80*/  BSYNC B1 ;  /* 0x0000000000017941 */ /* 0x000fea0003800000 */
.L_x_508:
        /* <DEDUP_REMOVED lines=30> */
[C---:B------:R-:W-:Y:S01]  /*5f70*/  FMUL.FTZ R59, R47.reuse, R56 ;  /* 0x000000382f3b7220 */ /* 0x040fe20000410000 */
[----:B------:R-:W-:Y:S01]  /*5f80*/  LOP3.LUT R92, R92, 0xffff0000, RZ, 0xc0, !PT ;  /* 0xffff00005c5c7812 */ /* 0x000fe200078ec0ff */
[-C--:B------:R-:W-:Y:S01]  /*5f90*/  FMUL.FTZ R47, R47, R54.reuse ;  /* 0x000000362f2f7220 */ /* 0x080fe20000410000 */
[----:B------:R-:W-:Y:S01]  /*5fa0*/  LOP3.LUT R44, R44, 0xffff0000, RZ, 0xc0, !PT ;  /* 0xffff00002c2c7812 */ /* 0x000fe200078ec0ff */
[----:B------:R-:W-:Y:S01]  /*5fb0*/  FFMA.FTZ R59, R46, R54, -R59 ;  /* 0x000000362e3b7223 */ /* 0x000fe2000001083b */
[----:B------:R-:W-:Y:S01]  /*5fc0*/  FFMA.FTZ R48, R48, R57, R49 ;  /* 0x0000003930307223 */ /* 0x000fe20000010031 */
[----:B------:R-:W-:-:S02]  /*5fd0*/  IMAD.U32 R94, R94, 0x10000, RZ ;  /* 0x000100005e5e7824 */ /* 0x000fc400078e00ff */
[----:B------:R-:W-:Y:S01]  /*5fe0*/  FMUL.FTZ R49, R51, R95 ;  /* 0x0000005f33317220 */ /* 0x000fe20000410000 */
[----:B------:R-:W-:Y:S02]  /*5ff0*/  IMAD.U32 R93, R93, 0x10000, RZ ;  /* 0x000100005d5d7824 */ /* 0x000fe400078e00ff */
[----:B------:R-:W-:Y:S01]  /*6000*/  FMUL.FTZ R54, R51, R92 ;  /* 0x0000005c33367220 */ /* 0x000fe20000410000 */
[----:B------:R-:W-:Y:S01]  /*6010*/  FFMA.FTZ R56, R46, R56, R47 ;  /* 0x000000382e387223 */ /* 0x000fe2000001002f */
        /* <DEDUP_REMOVED lines=12> */
.L_x_513:
[----:B------:R-:W-:Y:S05]  /*60e0*/  BSYNC B1 ;  /* 0x0000000000017941 */ /* 0x000fea0003800000 */
.L_x_512:
[----:B--2---:R1:W-:Y:S01]  /*60f0*/  STG.E.128 desc[UR36][R52.64+0x140], R44 ;  /* 0x0001402c34007986 */ /* 0x0043e2000c101d24 */
[----:B------:R-:W-:Y:S05]  /*6100*/  BRA `(.L_x_491) ;  /* 0x0000004000507947 */ /* 0x000fea0003800000 */
.L_x_459:
        /* <DEDUP_REMOVED lines=18> */
[----:B------:R-:W-:Y:S02]  /*6230*/  IADD3 R44, P1, R110, R92, RZ ;  /* 0x0000005c6e2c7210 */ /* 0x000fe40007f3e0ff */
[----:B------:R-:W-:Y:S02]  /*6240*/  CS2R R54, SRZ ;  /* 0x0000000000367805 */ /* 0x000fe4000001ff00 */
[----:B------:R-:W-:Y:S01]  /*6250*/  CS2R R52, SRZ ;  /* 0x0000000000347805 */ /* 0x000fe2000001ff00 */
[----:B------:R-:W-:Y:S01]  /*6260*/  IMAD.X R46, R0, 0x1, R31, P0 ;  /* 0x00000001002e7824 */ /* 0x000fe200000e061f */
[----:B------:R-:W-:Y:S02]  /*6270*/  LEA R68, P0, R45, UR4, 0x1 ;  /* 0x000000042d447c11 */ /* 0x000fe4000f8008ff */
[----:B------:R-:W-:-:S02]  /*6280*/  CS2R R66, SRZ ;  /* 0x0000000000427805 */ /* 0x000fc4000001ff00 */
[----:B------:R-:W-:Y:S02]  /*6290*/  CS2R R64, SRZ ;  /* 0x0000000000407805 */ /* 0x000fe4000001ff00 */
[----:B------:R-:W-:Y:S01]  /*62a0*/  LEA.HI.X R69, R45, UR5, R46, 0x1, P0 ;  /* 0x000000052d457c11 */ /* 0x000fe200080f0c2e */
[----:B------:R-:W-:Y:S01]  /*62b0*/  ULDC.64 UR4, c[0x0][0x3e0] ;  /* 0x0000f80000047ab9 */ /* 0x000fe20000000a00 */
[----:B------:R-:W-:Y:S01]  /*62c0*/  ISETP.GE.AND P0, PT, R22, R122, PT ;  /* 0x0000007a1600720c */ /* 0x000fe20003f06270 */
[----:B------:R-:W-:Y:S01]  /*62d0*/  IMAD.X R45, R3, 0x1, R33, P1 ;  /* 0x00000001032d7824 */ /* 0x000fe200008e0621 */
[----:B------:R-:W-:-:S04]  /*62e0*/  LEA R72, P1, R44, UR4, 0x1 ;  /* 0x000000042c487c11 */ /* 0x000fc8000f8208ff */
[----:B------:R-:W-:Y:S02]  /*62f0*/  LEA.HI.X R73, R44, UR5, R45, 0x1, P1 ;  /* 0x000000052c497c11 */ /* 0x000fe400088f0c2d */
[----:B------:R-:W-:-:S05]  /*6300*/  ISETP.GE.AND P1, PT, R184, R122, PT ;  /* 0x0000007ab800720c */ /* 0x000fca0003f26270 */
[----:B------:R0:W5:Y:S04]  /*6310*/  @!P0 LDG.E.128 R52, desc[UR36][R68.64] ;  /* 0x0000002444348981 */ /* 0x000168000c1e1d00 */
[----:B------:R0:W5:Y:S01]  /*6320*/  @!P0 LDG.E.128 R64, desc[UR36][R72.64] ;  /* 0x0000002448408981 */ /* 0x000162000c1e1d00 */
[----:B------:R-:W-:Y:S02]  /*6330*/  ISETP.GE.AND P0, PT, R185, R122, PT ;  /* 0x0000007ab900720c */ /* 0x000fe40003f06270 */
        /* <DEDUP_REMOVED lines=8> */
[----:B------:R0:W5:Y:S04]  /*63c0*/  @!P1 LDG.E.128 R48, desc[UR36][R68.64+0x40] ;  /* 0x0000402444309981 */ /* 0x000168000c1e1d00 */
[----:B------:R0:W5:Y:S04]  /*63d0*/  @!P0 LDG.E.128 R44, desc[UR36][R68.64+0x80] ;  /* 0x00008024442c8981 */ /* 0x000168000c1e1d00 */
[----:B------:R0:W5:Y:S04]  /*63e0*/  @!P1 LDG.E.128 R60, desc[UR36][R72.64+0x40] ;  /* 0x00004024483c9981 */ /* 0x000168000c1e1d00 */
[----:B------:R0:W5:Y:S02]  /*63f0*/  @!P0 LDG.E.128 R56, desc[UR36][R72.64+0x80] ;  /* 0x0000802448388981 */ /* 0x000164000c1e1d00 */
.L_x_515:
[----:B------:R-:W-:Y:S05]  /*6400*/  BSYNC B1 ;  /* 0x0000000000017941 */ /* 0x000fea0003800000 */
.L_x_514:
[----:B------:R-:W-:Y:S01]  /*6410*/  ISETP.GE.AND P0, PT, R202, R4, PT ;  /* 0x00000004ca00720c */ /* 0x000fe20003f06270 */
[----:B------:R-:W-:Y:S01]  /*6420*/  BSSY B1, `(.L_x_516) ;  /* 0x000002e000017945 */ /* 0x000fe20003800000 */
[----:B0-----:R-:W-:Y:S02]  /*6430*/  CS2R R68, SRZ ;  /* 0x0000000000447805 */ /* 0x001fe4000001ff00 */
        /* <DEDUP_REMOVED lines=10> */
[----:B------:R-:W-:-:S02]  /*64e0*/  MOV R98, R47 ;  /* 0x0000002f00627202 */ /* 0x000fc40000000f00 */
[----:B------:R-:W-:Y:S01]  /*64f0*/  CS2R R88, SRZ ;  /* 0x0000000000587805 */ /* 0x000fe2000001ff00 */
[----:B------:R-:W-:Y:S06]  /*6500*/  @P0 BRA `(.L_x_517) ;  /* 0x00000000007c0947 */ /* 0x000fec0003800000 */
[----:B------:R-:W-:Y:S01]  /*6510*/  IADD3 R94, P1, P5, R114, R94, R36 ;  /* 0x0000005e725e7210 */ /* 0x000fe20007d3e024 */
[----:B------:R-:W-:Y:S01]  /*6520*/  ULDC.64 UR4, c[0x0][0x3c8] ;  /* 0x0000f20000047ab9 */ /* 0x000fe20000000a00 */
[----:B------:R-:W-:Y:S01]  /*6530*/  ULDC.64 UR6, c[0x0][0x3e0] ;  /* 0x0000f80000067ab9 */ /* 0x000fe20000000a00 */
[----:B------:R-:W-:Y:S02]  /*6540*/  CS2R R78, SRZ ;  /* 0x00000000004e7805 */ /* 0x000fe4000001ff00 */
[----:B------:R-:W-:Y:S02]  /*6550*/  IADD3.X R69, R31, R0, R38, P1, P5 ;  /* 0x000000001f457210 */ /* 0x000fe40000fea426 */
[----:B------:R-:W-:Y:S02]  /*6560*/  CS2R R76, SRZ ;  /* 0x00000000004c7805 */ /* 0x000fe4000001ff00 */
[----:B------:R-:W-:Y:S02]  /*6570*/  IADD3 R0, P1, P5, R110, R92, R39 ;  /* 0x0000005c6e007210 */ /* 0x000fe40007d3e027 */
[----:B------:R-:W-:-:S02]  /*6580*/  CS2R R90, SRZ ;  /* 0x00000000005a7805 */ /* 0x000fc4000001ff00 */
[----:B------:R-:W-:Y:S02]  /*6590*/  CS2R R88, SRZ ;  /* 0x0000000000587805 */ /* 0x000fe4000001ff00 */
[----:B------:R-:W-:Y:S02]  /*65a0*/  IADD3.X R3, R33, R3, R41, P1, P5 ;  /* 0x0000000321037210 */ /* 0x000fe40000fea429 */
[----:B------:R-:W-:-:S04]  /*65b0*/  LEA R92, P1, R94, UR4, 0x1 ;  /* 0x000000045e5c7c11 */ /* 0x000fc8000f8208ff */
[----:B------:R-:W-:Y:S02]  /*65c0*/  LEA.HI.X R93, R94, UR5, R69, 0x1, P1 ;  /* 0x000000055e5d7c11 */ /* 0x000fe400088f0c45 */
[----:B------:R-:W-:-:S04]  /*65d0*/  LEA R94, P1, R0, UR6, 0x1 ;  /* 0x00000006005e7c11 */ /* 0x000fc8000f8208ff */
[----:B------:R-:W-:Y:S02]  /*65e0*/  LEA.HI.X R95, R0, UR7, R3, 0x1, P1 ;  /* 0x00000007005f7c11 */ /* 0x000fe400088f0c03 */
[----:B------:R-:W-:Y:S02]  /*65f0*/  ISETP.GE.AND P1, PT, R22, R122, PT ;  /* 0x0000007a1600720c */ /* 0x000fe40003f26270 */
[----:B------:R-:W-:Y:S02]  /*6600*/  CS2R R74, SRZ ;  /* 0x00000000004a7805 */ /* 0x000fe4000001ff00 */
[----:B------:R-:W-:Y:S02]  /*6610*/  CS2R R72, SRZ ;  /* 0x0000000000487805 */ /* 0x000fe4000001ff00 */
[----:B------:R-:W-:Y:S02]  /*6620*/  CS2R R86, SRZ ;  /* 0x0000000000567805 */ /* 0x000fe4000001ff00 */
[----:B------:R-:W-:-:S05]  /*6630*/  CS2R R84, SRZ ;  /* 0x0000000000547805 */ /* 0x000fca000001ff00 */
[----:B------:R0:W5:Y:S04]  /*6640*/  @!P1 LDG.E.128 R76, desc[UR36][R92.64] ;  /* 0x000000245c4c9981 */ /* 0x000168000c1e1d00 */
[----:B------:R0:W5:Y:S01]  /*6650*/  @!P1 LDG.E.128 R88, desc[UR36][R94.64] ;  /* 0x000000245e589981 */ /* 0x000162000c1e1d00 */
[----:B------:R-:W-:Y:S02]  /*6660*/  ISETP.GE.AND P1, PT, R184, R122, PT ;  /* 0x0000007ab800720c */ /* 0x000fe40003f26270 */
[----:B------:R-:W-:Y:S02]  /*6670*/  CS2R R70, SRZ ;  /* 0x0000000000467805 */ /* 0x000fe4000001ff00 */
[----:B------:R-:W-:Y:S02]  /*6680*/  CS2R R68, SRZ ;  /* 0x0000000000447805 */ /* 0x000fe4000001ff00 */
[----:B------:R-:W-:-:S02]  /*6690*/  CS2R R82, SRZ ;  /* 0x0000000000527805 */ /* 0x000fc4000001ff00 */
[----:B------:R-:W-:-:S05]  /*66a0*/  CS2R R80, SRZ ;  /* 0x0000000000507805 */ /* 0x000fca000001ff00 */
[----:B------:R0:W5:Y:S04]  /*66b0*/  @!P1 LDG.E.128 R72, desc[UR36][R92.64+0x40] ;  /* 0x000040245c489981 */ /* 0x000168000c1e1d00 */
[----:B------:R0:W5:Y:S01]  /*66c0*/  @!P1 LDG.E.128 R84, desc[UR36][R94.64+0x40] ;  /* 0x000040245e549981 */ /* 0x000162000c1e1d00 */
[----:B------:R-:W-:-:S13]  /*66d0*/  ISETP.GE.AND P1, PT, R185, R122, PT ;  /* 0x0000007ab900720c */ /* 0x000fda0003f26270 */
[----:B------:R0:W5:Y:S04]  /*66e0*/  @!P1 LDG.E.128 R68, desc[UR36][R92.64+0x80] ;  /* 0x000080245c449981 */ /* 0x000168000c1e1d00 */
[----:B------:R0:W5:Y:S02]  /*66f0*/  @!P1 LDG.E.128 R80, desc[UR36][R94.64+0x80] ;  /* 0x000080245e509981 */ /* 0x000164000c1e1d00 */
.L_x_517:
[----:B------:R-:W-:Y:S05]  /*6700*/  BSYNC B1 ;  /* 0x0000000000017941 */ /* 0x000fea0003800000 */
.L_x_516:
[----:B------:R-:W-:Y:S01]  /*6710*/  IMAD.MOV.U32 R3, RZ, RZ, R45 ;  /* 0x000000ffff037224 */ /* 0x000fe200078e002d */
[----:B------:R-:W-:Y:S01]  /*6720*/  ISETP.NE.AND P1, PT, R188, 0x3, PT ;  /* 0x00000003bc00780c */ /* 0x000fe20003f25270 */
[----:B------:R-:W-:Y:S01]  /*6730*/  IMAD.MOV.U32 R0, RZ, RZ, R44 ;  /* 0x000000ffff007224 */ /* 0x000fe200078e002c */
[----:B------:R-:W-:Y:S01]  /*6740*/  PRMT R230, R97, 0x7610, R230 ;  /* 0x0000761061e67816 */ /* 0x000fe200000000e6 */
[----:B0-----:R-:W-:Y:S01]  /*6750*/  IMAD.MOV.U32 R92, RZ, RZ, R48 ;  /* 0x000000ffff5c7224 */ /* 0x001fe200078e0030 */
        /* <DEDUP_REMOVED lines=85> */
[----:B------:R-:W-:Y:S02]  /*6cb0*/  PRMT R231, R98, 0x7610, R231 ;  /* 0x0000761062e77816 */ /* 0x000fe400000000e7 */
[----:B------:R-:W-:Y:S02]  /*6cc0*/  PRMT R226, R93, 0x7610, R226 ;  /* 0x000076105de27816 */ /* 0x000fe400000000e2 */
[----:B------:R-:W-:Y:S02]  /*6cd0*/  PRMT R227, R92, 0x7610, R227 ;  /* 0x000076105ce37816 */ /* 0x000fe400000000e3 */
[----:B------:R-:W-:Y:S02]  /*6ce0*/  PRMT R228, R3, 0x7610, R228 ;  /* 0x0000761003e47816 */ /* 0x000fe400000000e4 */
[----:B------:R-:W-:Y:S01]  /*6cf0*/  PRMT R229, R0, 0x7610, R229 ;  /* 0x0000761000e57816 */ /* 0x000fe200000000e5 */
[----:B------:R-:W-:Y:S06]  /*6d00*/  @!P1 BRA `(.L_x_518) ;  /* 0x0000000000049947 */ /* 0x000fec0003800000 */
[----:B------:R-:W-:Y:S01]  /*6d10*/  BPT.TRAP 0x1 ;  /* 0x000000040000795c */ /* 0x000fe20000300000 */
.L_x_518:
[----:B------:R-:W-:Y:S01]  /*6d20*/  IMAD R3, R18, 0x8, R2 ;  /* 0x0000000812037824 */ /* 0x000fe200078e0202 */
[----:B------:R-:W-:Y:S01]  /*6d30*/  SHF.L.U32 R0, R186, 0x1f, RZ ;  /* 0x0000001fba007819 */ /* 0x000fe200000006ff */
[----:B------:R-:W0:Y:S01]  /*6d40*/  LDC R151, c[0x0][0x2e4] ;  /* 0x0000b900ff977b82 */ /* 0x000e220000000800 */
[----:B------:R-:W-:Y:S02]  /*6d50*/  BSSY B1, `(.L_x_519) ;  /* 0x0000004000017945 */ /* 0x000fe40003800000 */
[----:B------:R-:W1:Y:S05]  /*6d60*/  SYNCS.PHASECHK.TRANS64.TRYWAIT P5, [R3+URZ+0x34890], R0 ;  /* 0x03489000030075a7 */ /* 0x000e6a00080a017f */
[----:B------:R-:W2:Y:S01]  /*6d70*/  LDC.64 R130, c[0x0][0x2f0] ;  /* 0x0000bc00ff827b82 */ /* 0x000ea20000000a00 */
[----:B-1----:R-:W-:Y:S05]  /*6d80*/  @!P5 BRA `(.L_x_520) ;  /* 0x0000018000b0d947 */ /* 0x002fea0003800000 */
.L_x_767:
[----:B------:R-:W-:Y:S05]  /*6d90*/  BSYNC B1 ;  /* 0x0000000000017941 */ /* 0x000fea0003800000 */
.L_x_519:
[----:B------:R-:W-:Y:S01]  /*6da0*/  BSSY B1, `(.L_x_521) ;  /* 0x000018f000017945 */ /* 0x000fe20003800000 */
[----:B0-----:R-:W-:Y:S02]  /*6db0*/  IMAD.IADD R153, R151, 0x1, -R119 ;  /* 0x0000000197997824 */ /* 0x001fe400078e0a77 */
[----:B------:R-:W-:Y:S01]  /*6dc0*/  IMAD.MOV.U32 R133, RZ, RZ, R96 ;  /* 0x000000ffff857224 */ /* 0x000fe200078e0060 */
[----:B------:R-:W-:Y:S06]  /*6dd0*/  @P4 BRA `(.L_x_522) ;  /* 0x00000018002c4947 */ /* 0x000fec0003800000 */
[----:B------:R-:W-:Y:S01]  /*6de0*/  ISETP.NE.AND P4, PT, R14, RZ, PT ;  /* 0x000000ff0e00720c */ /* 0x000fe20003f85270 */
[-C--:B--2---:R-:W-:Y:S01]  /*6df0*/  IMAD R92, R148, R130.reuse, RZ ;  /* 0x00000082945c7224 */ /* 0x084fe200078e02ff */
[----:B------:R-:W-:Y:S01]  /*6e00*/  BSSY B2, `(.L_x_523) ;  /* 0x0000083000027945 */ /* 0x000fe20003800000 */
[----:B------:R-:W-:-:S04]  /*6e10*/  IMAD.WIDE.U32 R136, R19, R130, R132 ;  /* 0x0000008213887225 */ /* 0x000fc800078e0084 */
[----:B------:R-:W-:-:S04]  /*6e20*/  IMAD R93, R19, R131, R92 ;  /* 0x00000083135d7224 */ /* 0x000fc800078e025c */
[----:B------:R-:W-:Y:S02]  /*6e30*/  IMAD.IADD R170, R93, 0x1, R137 ;  /* 0x000000015daa7824 */ /* 0x000fe400078e0289 */
[----:B------:R-:W-:Y:S05]  /*6e40*/  @!P4 BRA `(.L_x_524) ;  /* 0x0000000400f8c947 */ /* 0x000fea0003800000 */
[----:B------:R-:W-:Y:S01]  /*6e50*/  SEL R92, R119, R153, !P3 ;  /* 0x00000099775c7207 */ /* 0x000fe20005800000 */
[----:B------:R-:W-:Y:S01]  /*6e60*/  BSSY B3, `(.L_x_525) ;  /* 0x000007a000037945 */ /* 0x000fe20003800000 */
[----:B------:R-:W-:Y:S02]  /*6e70*/  IADD3 R96, P4, P5, R104, R136, R29 ;  /* 0x0000008868607210 */ /* 0x000fe40007d9e01d */
[----:B------:R-:W-:Y:S02]  /*6e80*/  SHF.R.S32.HI R93, RZ, 0x1f, R92 ;  /* 0x0000001fff5d7819 */ /* 0x000fe4000001145c */
[----:B------:R-:W-:Y:S02]  /*6e90*/  IADD3.X R97, R101, R170, R13, P4, P5 ;  /* 0x000000aa65617210 */ /* 0x000fe400027ea40d */
[----:B------:R-:W-:-:S04]  /*6ea0*/  LEA.HI R93, R93, R92, RZ, 0x4 ;  /* 0x0000005c5d5d7211 */ /* 0x000fc800078f20ff */
[----:B------:R-:W-:-:S05]  /*6eb0*/  LEA.HI.SX32 R92, R93, R30, 0x1c ;  /* 0x0000001e5d5c7211 */ /* 0x000fca00078fe2ff */
[----:B------:R-:W-:-:S05]  /*6ec0*/  IMAD.SHL.U32 R93, R92, 0x8, RZ ;  /* 0x000000085c5d7824 */ /* 0x000fca00078e00ff */
[----:B------:R-:W-:-:S13]  /*6ed0*/  ISETP.GE.AND P4, PT, R93, R151, PT ;  /* 0x000000975d00720c */ /* 0x000fda0003f86270 */
[--C-:B------:R-:W-:Y:S02]  /*6ee0*/  @!P4 SHF.R.S32.HI R95, RZ, 0x1f, R93.reuse ;  /* 0x0000001fff5fc819 */ /* 0x100fe4000001145d */
[----:B------:R-:W-:-:S04]  /*6ef0*/  @!P4 IADD3 R94, P5, P6, R104, R136, R93 ;  /* 0x00000088685ec210 */ /* 0x000fc80007ebe05d */
[----:B------:R-:W-:Y:S02]  /*6f00*/  @!P4 IADD3.X R95, R101, R170, R95, P5, P6 ;  /* 0x000000aa655fc210 */ /* 0x000fe40002fec45f */
[----:B------:R-:W-:-:S04]  /*6f10*/  LEA R140, P5, R96, R120, 0x1 ;  /* 0x00000078608c7211 */ /* 0x000fc800078a08ff */
[----:B------:R-:W-:Y:S02]  /*6f20*/  LEA.HI.X R141, R96, R121, R97, 0x1, P5 ;  /* 0x00000079608d7211 */ /* 0x000fe400028f0c61 */
[----:B------:R-:W-:-:S04]  /*6f30*/  @!P4 LEA R142, P5, R94, R120, 0x1 ;  /* 0x000000785e8ec211 */ /* 0x000fc800078a08ff */
[----:B------:R-:W-:Y:S02]  /*6f40*/  @!P4 LEA.HI.X R143, R94, R121, R95, 0x1, P5 ;  /* 0x000000795e8fc211 */ /* 0x000fe400028f0c5f */
[----:B------:R-:W-:Y:S02]  /*6f50*/  SHF.R.S32.HI R95, RZ, 0x1f, R92 ;  /* 0x0000001fff5f7819 */ /* 0x000fe4000001145c */
[----:B------:R-:W-:Y:S02]  /*6f60*/  LOP3.LUT R94, R189, 0x38, R93, 0xf8, !PT ;  /* 0x00000038bd5e7812 */ /* 0x000fe400078ef85d */
[----:B------:R-:W-:Y:S01]  /*6f70*/  LEA.HI R92, R95, R92, RZ, 0x3 ;  /* 0x0000005c5f5c7211 */ /* 0x000fe200078f18ff */
[----:B------:R-:W-:Y:S01]  /*6f80*/  IMAD R95, R18, 0x6000, R146 ;  /* 0x00006000125f7824 */ /* 0x000fe200078e0292 */
[----:B------:R-:W-:Y:S02]  /*6f90*/  LOP3.LUT R94, R94, R191, RZ, 0x3c, !PT ;  /* 0x000000bf5e5e7212 */ /* 0x000fe400078e3cff */
[----:B------:R-:W-:Y:S01]  /*6fa0*/  ISETP.GE.AND P5, PT, R22, R122, PT ;  /* 0x0000007a1600720c */ /* 0x000fe20003fa6270 */
[----:B------:R-:W-:-:S05]  /*6fb0*/  IMAD.SHL.U32 R92, R92, 0x400, RZ ;  /* 0x000004005c5c7824 */ /* 0x000fca00078e00ff */
[----:B------:R-:W-:Y:S01]  /*6fc0*/  LOP3.LUT R93, R92, 0x7fffe000, RZ, 0xc0, !PT ;  /* 0x7fffe0005c5d7812 */ /* 0x000fe200078ec0ff */
[----:B------:R-:W-:-:S04]  /*6fd0*/  IMAD R92, R95, 0x2, R2 ;  /* 0x000000025f5c7824 */ /* 0x000fc800078e0202 */
[----:B------:R-:W-:-:S04]  /*6fe0*/  IMAD R93, R190, 0x200, R93 ;  /* 0x00000200be5d7824 */ /* 0x000fc800078e025d */
[----:B------:R-:W-:-:S04]  /*6ff0*/  IMAD.IADD R93, R93, 0x1, R94 ;  /* 0x000000015d5d7824 */ /* 0x000fc800078e025e */
[----:B------:R-:W-:-:S04]  /*7000*/  IMAD R93, R18, 0x6000, R93 ;  /* 0x00006000125d7824 */ /* 0x000fc800078e025d */
[----:B------:R-:W-:Y:S02]  /*7010*/  IMAD R96, R93, 0x2, R2 ;  /* 0x000000025d607824 */ /* 0x000fe400078e0202 */
[----:B------:R-:W0:Y:S04]  /*7020*/  LDS.128 R92, [R92+0x1c400] ;  /* 0x01c400005c5c7984 */ /* 0x000e280000000c00 */
[----:B------:R-:W2:Y:S01]  /*7030*/  LDS.128 R96, [R96+0x1c400] ;  /* 0x01c4000060607984 */ /* 0x000ea20000000c00 */
[----:B------:R-:W-:Y:S05]  /*7040*/  @P5 BRA `(.L_x_526) ;  /* 0x00000004006c5947 */ /* 0x000fea0003800000 */
[----:B------:R-:W-:Y:S01]  /*7050*/  SHF.R.U32.HI R172, RZ, 0x10, R65 ;  /* 0x00000010ffac7819 */ /* 0x000fe20000011641 */
[----:B--2---:R-:W-:Y:S01]  /*7060*/  IMAD.U32 R180, R97, 0x10000, RZ ;  /* 0x0001000061b47824 */ /* 0x004fe200078e00ff */
[----:B------:R-:W-:Y:S01]  /*7070*/  SHF.R.U32.HI R178, RZ, 0x10, R53 ;  /* 0x00000010ffb27819 */ /* 0x000fe20000011635 */
[----:B0-----:R-:W-:Y:S01]  /*7080*/  IMAD.U32 R174, R93, 0x10000, RZ ;  /* 0x000100005dae7824 */ /* 0x001fe200078e00ff */
[----:B------:R-:W-:Y:S02]  /*7090*/  PRMT R172, R171, 0x5432, R172 ;  /* 0x00005432abac7816 */ /* 0x000fe400000000ac */
[----:B------:R-:W-:Y:S02]  /*70a0*/  PRMT R178, R162, 0x5432, R178 ;  /* 0x00005432a2b27816 */ /* 0x000fe400000000b2 */
[----:B------:R-:W-:Y:S01]  /*70b0*/  LOP3.LUT R93, R93, 0xffff0000, RZ, 0xc0, !PT ;  /* 0xffff00005d5d7812 */ /* 0x000fe200078ec0ff */
[C---:B------:R-:W-:Y:S01]  /*70c0*/  IMAD.U32 R173, R172.reuse, 0x10000, RZ ;  /* 0x00010000acad7824 */ /* 0x040fe200078e00ff */
[----:B------:R-:W-:Y:S01]  /*70d0*/  LOP3.LUT R172, R172, 0xffff0000, RZ, 0xc0, !PT ;  /* 0xffff0000acac7812 */ /* 0x000fe200078ec0ff */
[C---:B------:R-:W-:Y:S01]  /*70e0*/  IMAD.U32 R175, R178.reuse, 0x10000, RZ ;  /* 0x00010000b2af7824 */ /* 0x040fe200078e00ff */
[----:B------:R-:W-:Y:S01]  /*70f0*/  LOP3.LUT R178, R178, 0xffff0000, RZ, 0xc0, !PT ;  /* 0xffff0000b2b27812 */ /* 0x000fe200078ec0ff */
[----:B------:R-:W-:Y:S01]  /*7100*/  FMUL.FTZ R177, R180, R173 ;  /* 0x000000adb4b17220 */ /* 0x000fe20000410000 */
[----:B------:R-:W-:Y:S01]  /*7110*/  SHF.R.U64 R66, R66, 0x10, R67 ;  /* 0x0000001042427819 */ /* 0x000fe20000001243 */
[-C--:B------:R-:W-:Y:S01]  /*7120*/  FMUL.FTZ R180, R180, R175.reuse ;  /* 0x000000afb4b47220 */ /* 0x080fe20000410000 */
[----:B------:R-:W-:Y:S01]  /*7130*/  SHF.R.U64 R64, R64, 0x10, R65 ;  /* 0x0000001040407819 */ /* 0x000fe20000001241 */
[----:B------:R-:W-:Y:S01]  /*7140*/  FFMA.FTZ R176, R174, R175, -R177 ;  /* 0x000000afaeb07223 */ /* 0x000fe200000108b1 */
[----:B------:R-:W-:-:S02]  /*7150*/  IMAD.U32 R177, R99, 0x10000, RZ ;  /* 0x0001000063b17824 */ /* 0x000fc400078e00ff */
[----:B------:R-:W-:Y:S01]  /*7160*/  FFMA.FTZ R174, R174, R173, R180 ;  /* 0x000000adaeae7223 */ /* 0x000fe200000100b4 */
[----:B------:R-:W-:Y:S01]  /*7170*/  LOP3.LUT R173, R97, 0xffff0000, RZ, 0xc0, !PT ;  /* 0xffff000061ad7812 */ /* 0x000fe200078ec0ff */
[----:B------:R-:W-:Y:S01]  /*7180*/  IMAD.U32 R175, R95, 0x10000, RZ ;  /* 0x000100005faf7824 */ /* 0x000fe200078e00ff */
[----:B------:R-:W-:Y:S01]  /*7190*/  SHF.R.U64 R52, R52, 0x10, R53 ;  /* 0x0000001034347819 */ /* 0x000fe20000001235 */
[----:B------:R-:W-:Y:S01]  /*71a0*/  IMAD.U32 R53, R92, 0x10000, RZ ;  /* 0x000100005c357824 */ /* 0x000fe200078e00ff */
[----:B------:R-:W-:Y:S01]  /*71b0*/  PRMT R64, R169, 0x5432, R64 ;  /* 0x00005432a9407816 */ /* 0x000fe20000000040 */
[C---:B------:R-:W-:Y:S01]  /*71c0*/  FMUL.FTZ R180, R173.reuse, R172 ;  /* 0x000000acadb47220 */ /* 0x040fe20000410000 */
[-C--:B------:R-:W-:Y:S01]  /*71d0*/  FMUL.FTZ R173, R173, R178.reuse ;  /* 0x000000b2adad7220 */ /* 0x080fe20000410000 */
[----:B------:R-:W-:Y:S01]  /*71e0*/  PRMT R52, R161, 0x5432, R52 ;  /* 0x00005432a1347816 */ /* 0x000fe20000000034 */
[----:B------:R-:W-:Y:S02]  /*71f0*/  IMAD.U32 R65, R94, 0x10000, RZ ;  /* 0x000100005e417824 */ /* 0x000fe400078e00ff */
[C---:B------:R-:W-:Y:S01]  /*7200*/  FFMA.FTZ R97, R93.reuse, R178, -R180 ;  /* 0x000000b25d617223 */ /* 0x040fe200000108b4 */
[----:B------:R-:W-:Y:S01]  /*7210*/  FFMA.FTZ R93, R93, R172, R173 ;  /* 0x000000ac5d5d7223 */ /* 0x000fe200000100ad */
[----:B------:R-:W-:-:S02]  /*7220*/  SHF.R.U32.HI R172, RZ, 0x10, R67 ;  /* 0x00000010ffac7819 */ /* 0x000fc40000011643 */
[----:B------:R-:W-:Y:S02]  /*7230*/  SHF.R.U32.HI R173, RZ, 0x10, R55 ;  /* 0x00000010ffad7819 */ /* 0x000fe40000011637 */
[----:B------:R-:W-:Y:S02]  /*7240*/  PRMT R172, R168, 0x5432, R172 ;  /* 0x00005432a8ac7816 */ /* 0x000fe400000000ac */
[----:B------:R-:W-:Y:S02]  /*7250*/  PRMT R173, R182, 0x5410, R173 ;  /* 0x00005410b6ad7816 */ /* 0x000fe400000000ad */
[----:B------:R-:W-:Y:S01]  /*7260*/  LOP3.LUT R67, R95, 0xffff0000, RZ, 0xc0, !PT ;  /* 0xffff00005f437812 */ /* 0x000fe200078ec0ff */
[C---:B------:R-:W-:Y:S01]  /*7270*/  IMAD.U32 R178, R172.reuse, 0x10000, RZ ;  /* 0x00010000acb27824 */ /* 0x040fe200078e00ff */
[----:B------:R-:W-:Y:S01]  /*7280*/  LOP3.LUT R95, R99, 0xffff0000, RZ, 0xc0, !PT ;  /* 0xffff0000635f7812 */ /* 0x000fe200078ec0ff */
[----:B------:R-:W-:Y:S01]  /*7290*/  IMAD.U32 R180, R173, 0x10000, RZ ;  /* 0x00010000adb47824 */ /* 0x000fe200078e00ff */
[----:B------:R-:W-:Y:S01]  /*72a0*/  LOP3.LUT R172, R172, 0xffff0000, RZ, 0xc0, !PT ;  /* 0xffff0000acac7812 */ /* 0x000fe200078ec0ff */
[C---:B------:R-:W-:Y:S01]  /*72b0*/  FMUL.FTZ R182, R177.reuse, R178 ;  /* 0x000000b2b1b67220 */ /* 0x040fe20000410000 */
[----:B------:R-:W-:Y:S01]  /*72c0*/  SHF.R.U64 R54, R54, 0x10, R55 ;  /* 0x0000001036367819 */ /* 0x000fe20000001237 */
[----:B------:R-:W-:Y:S01]  /*72d0*/  FMUL.FTZ R177, R177, R180 ;  /* 0x000000b4b1b17220 */ /* 0x000fe20000410000 */
[----:B------:R-:W-:-:S02]  /*72e0*/  IMAD.U32 R55, R96, 0x10000, RZ ;  /* 0x0001000060377824 */ /* 0x000fc400078e00ff */
[----:B------:R-:W-:Y:S01]  /*72f0*/  FFMA.FTZ R182, R175, R180, -R182 ;  /* 0x000000b4afb67223 */ /* 0x000fe200000108b6 */
[----:B------:R-:W-:Y:S01]  /*7300*/  FMUL.FTZ R180, R95, R172 ;  /* 0x000000ac5fb47220 */ /* 0x000fe20000410000 */
[----:B------:R-:W-:Y:S01]  /*7310*/  FFMA.FTZ R177, R175, R178, R177 ;  /* 0x000000b2afb17223 */ /* 0x000fe200000100b1 */
[----:B------:R-:W-:Y:S02]  /*7320*/  LOP3.LUT R178, R173, 0xffff0000, RZ, 0xc0, !PT ;  /* 0xffff0000adb27812 */ /* 0x000fe400078ec0ff */
[----:B------:R-:W-:Y:S02]  /*7330*/  LOP3.LUT R96, R96, 0xffff0000, RZ, 0xc0, !PT ;  /* 0xffff000060607812 */ /* 0x000fe400078ec0ff */
[----:B------:R-:W-:Y:S01]  /*7340*/  LOP3.LUT R92, R92, 0xffff0000, RZ, 0xc0, !PT ;  /* 0xffff00005c5c7812 */ /* 0x000fe200078ec0ff */
[-C--:B------:R-:W-:Y:S01]  /*7350*/  FMUL.FTZ R95, R95, R178.reuse ;  /* 0x000000b25f5f7220 */ /* 0x080fe20000410000 */
[----:B------:R-:W-:Y:S01]  /*7360*/  FFMA.FTZ R99, R67, R178, -R180 ;  /* 0x000000b243637223 */ /* 0x000fe200000108b4 */
[----:B------:R-:W-:Y:S01]  /*7370*/  SHF.L.U32 R178, R64, 0x10, RZ ;  /* 0x0000001040b27819 */ /* 0x000fe200000006ff */
[----:B------:R-:W-:-:S02]  /*7380*/  IMAD.U32 R180, R52, 0x10000, RZ ;  /* 0x0001000034b47824 */ /* 0x000fc400078e00ff */
[----:B------:R-:W-:Y:S01]  /*7390*/  FFMA.FTZ R172, R67, R172, R95 ;  /* 0x000000ac43ac7223 */ /* 0x000fe2000001005f */
[----:B------:R-:W-:Y:S01]  /*73a0*/  LOP3.LUT R67, R64, 0xffff0000, RZ, 0xc0, !PT ;  /* 0xffff000040437812 */ /* 0x000fe200078ec0ff */
[----:B------:R-:W-:Y:S01]  /*73b0*/  FMUL.FTZ R64, R55, R178 ;  /* 0x000000b237407220 */ /* 0x000fe20000410000 */
[----:B------:R-:W-:Y:S01]  /*73c0*/  PRMT R66, R167, 0x5432, R66 ;  /* 0x00005432a7427816 */ /* 0x000fe20000000042 */
[-C--:B------:R-:W-:Y:S01]  /*73d0*/  FMUL.FTZ R55, R55, R180.reuse ;  /* 0x000000b437377220 */ /* 0x080fe20000410000 */
[----:B------:R-:W-:Y:S01]  /*73e0*/  LOP3.LUT R95, R52, 0xffff0000, RZ, 0xc0, !PT ;  /* 0xffff0000345f7812 */ /* 0x000fe200078ec0ff */
[----:B------:R-:W-:Y:S01]  /*73f0*/  FMUL.FTZ R173, R96, R67 ;  /* 0x0000004360ad7220 */ /* 0x000fe20000410000 */
[----:B------:R-:W-:Y:S01]  /*7400*/  PRMT R54, R160, 0x5432, R54 ;  /* 0x00005432a0367816 */ /* 0x000fe20000000036 */
[C---:B------:R-:W-:Y:S01]  /*7410*/  FFMA.FTZ R64, R53.reuse, R180, -R64 ;  /* 0x000000b435407223 */ /* 0x040fe20000010840 */
[----:B------:R-:W-:Y:S01]  /*7420*/  LOP3.LUT R175, R94, 0xffff0000, RZ, 0xc0, !PT ;  /* 0xffff00005eaf7812 */ /* 0x000fe200078ec0ff */
[----:B------:R-:W-:Y:S01]  /*7430*/  FFMA.FTZ R55, R53, R178, R55 ;  /* 0x000000b235377223 */ /* 0x000fe20000010037 */
[----:B------:R-:W-:-:S02]  /*7440*/  IMAD.U32 R94, R98, 0x10000, RZ ;  /* 0x00010000625e7824 */ /* 0x000fc400078e00ff */
[-C--:B------:R-:W-:Y:S01]  /*7450*/  FMUL.FTZ R53, R96, R95.reuse ;  /* 0x0000005f60357220 */ /* 0x080fe20000410000 */
[----:B------:R-:W-:Y:S01]  /*7460*/  FFMA.FTZ R173, R92, R95, -R173 ;  /* 0x0000005f5cad7223 */ /* 0x000fe200000108ad */
[----:B------:R-:W-:Y:S01]  /*7470*/  IMAD.U32 R52, R66, 0x10000, RZ ;  /* 0x0001000042347824 */ /* 0x000fe200078e00ff */
[----:B------:R-:W-:Y:S01]  /*7480*/  LOP3.LUT R98, R98, 0xffff0000, RZ, 0xc0, !PT ;  /* 0xffff000062627812 */ /* 0x000fe200078ec0ff */
[----:B------:R-:W-:Y:S01]  /*7490*/  IMAD.U32 R95, R54, 0x10000, RZ ;  /* 0x00010000365f7824 */ /* 0x000fe200078e00ff */
[----:B------:R-:W-:Y:S01]  /*74a0*/  LOP3.LUT R66, R66, 0xffff0000, RZ, 0xc0, !PT ;  /* 0xffff000042427812 */ /* 0x000fe200078ec0ff */
[----:B------:R-:W-:Y:S01]  /*74b0*/  FFMA.FTZ R96, R92, R67, R53 ;  /* 0x000000435c607223 */ /* 0x000fe20000010035 */
[----:B------:R-:W-:Y:S01]  /*74c0*/  LOP3.LUT R54, R54, 0xffff0000, RZ, 0xc0, !PT ;  /* 0xffff000036367812 */ /* 0x000fe200078ec0ff */
[C---:B------:R-:W-:Y:S01]  /*74d0*/  FMUL.FTZ R92, R94.reuse, R52 ;  /* 0x000000345e5c7220 */ /* 0x040fe20000410000 */
[-C--:B------:R-:W-:Y:S01]  /*74e0*/  FMUL.FTZ R53, R94, R95.reuse ;  /* 0x0000005f5e357220 */ /* 0x080fe20000410000 */
[C---:B------:R-:W-:Y:S01]  /*74f0*/  FMUL.FTZ R94, R98.reuse, R66 ;  /* 0x00000042625e7220 */ /* 0x040fe20000410000 */
[----:B------:R-:W-:Y:S01]  /*7500*/  F2FP.BF16.F32.PACK_AB R97, R97, R176 ;  /* 0x000000b06161723e */ /* 0x000fe200000010ff */
[----:B------:R-:W-:Y:S01]  /*7510*/  FMUL.FTZ R67, R98, R54 ;  /* 0x0000003662437220 */ /* 0x000fe20000410000 */
[C---:B------:R-:W-:Y:S01]  /*7520*/  FFMA.FTZ R92, R65.reuse, R95, -R92 ;  /* 0x0000005f415c7223 */ /* 0x040fe2000001085c */
[----:B------:R-:W-:Y:S01]  /*7530*/  FFMA.FTZ R53, R65, R52, R53 ;  /* 0x0000003441357223 */ /* 0x000fe20000010035 */
[C---:B------:R-:W-:Y:S01]  /*7540*/  FFMA.FTZ R65, R175.reuse, R54, -R94 ;  /* 0x00000036af417223 */ /* 0x040fe2000001085e */
[----:B------:R-:W-:Y:S01]  /*7550*/  FFMA.FTZ R66, R175, R66, R67 ;  /* 0x00000042af427223 */ /* 0x000fe20000010043 */
[----:B------:R-:W-:Y:S01]  /*7560*/  F2FP.BF16.F32.PACK_AB R174, R93, R174 ;  /* 0x000000ae5dae723e */ /* 0x000fe200000010ff */
[----:B------:R-:W-:Y:S01]  /*7570*/  IMAD.MOV.U32 R93, RZ, RZ, R97 ;  /* 0x000000ffff5d7224 */ /* 0x000fe200078e0061 */
[----:B------:R-:W-:-:S02]  /*7580*/  F2FP.BF16.F32.PACK_AB R64, R173, R64 ;  /* 0x00000040ad40723e */ /* 0x000fc400000010ff */
[----:B------:R-:W-:Y:S01]  /*7590*/  F2FP.BF16.F32.PACK_AB R95, R99, R182 ;  /* 0x000000b6635f723e */ /* 0x000fe200000010ff */
[----:B------:R-:W-:Y:S01]  /*75a0*/  IMAD.MOV.U32 R97, RZ, RZ, R174 ;  /* 0x000000ffff617224 */ /* 0x000fe200078e00ae */
[----:B------:R-:W-:Y:S01]  /*75b0*/  F2FP.BF16.F32.PACK_AB R94, R65, R92 ;  /* 0x0000005c415e723e */ /* 0x000fe200000010ff */
[----:B------:R-:W-:Y:S01]  /*75c0*/  IMAD.MOV.U32 R92, RZ, RZ, R64 ;  /* 0x000000ffff5c7224 */ /* 0x000fe200078e0040 */
[----:B------:R-:W-:Y:S02]  /*75d0*/  F2FP.BF16.F32.PACK_AB R99, R172, R177 ;  /* 0x000000b1ac63723e */ /* 0x000fe400000010ff */
[----:B------:R-:W-:Y:S02]  /*75e0*/  F2FP.BF16.F32.PACK_AB R96, R96, R55 ;  /* 0x000000376060723e */ /* 0x000fe400000010ff */
[----:B------:R-:W-:-:S07]  /*75f0*/  F2FP.BF16.F32.PACK_AB R98, R66, R53 ;  /* 0x000000354262723e */ /* 0x000fce00000010ff */
.L_x_526:
[----:B------:R-:W-:Y:S05]  /*7600*/  BSYNC B3 ;  /* 0x0000000000037941 */ /* 0x000fea0003800000 */
.L_x_525:
[----:B0-----:R0:W-:Y:S04]  /*7610*/  STG.E.128 desc[UR36][R140.64], R92 ;  /* 0x0000005c8c007986 */ /* 0x0011e8000c101d24 */
[----:B--2---:R0:W-:Y:S02]  /*7620*/  @!P4 STG.E.128 desc[UR36][R142.64], R96 ;  /* 0x000000608e00c986 */ /* 0x0041e4000c101d24 */
.L_x_524:
[----:B------:R-:W-:Y:S05]  /*7630*/  BSYNC B2 ;  /* 0x0000000000027941 */ /* 0x000fea0003800000 */
.L_x_523:
[----:B------:R-:W-:Y:S01]  /*7640*/  ISETP.NE.AND P4, PT, R10, RZ, PT ;  /* 0x000000ff0a00720c */ /* 0x000fe20003f85270 */
[----:B------:R-:W-:-:S12]  /*7650*/  BSSY B2, `(.L_x_527) ;  /* 0x0000081000027945 */ /* 0x000fd80003800000 */
        /* <DEDUP_REMOVED lines=13> */
[----:B0-----:R-:W-:-:S04]  /*7730*/  LEA R92, P5, R64, R120, 0x1 ;  /* 0x00000078405c7211 */ /* 0x001fc800078a08ff */
        /* <DEDUP_REMOVED lines=19> */
[--C-:B------:R-:W-:Y:S01]  /*7870*/  SHF.R.U64 R50, R50, 0x10, R51.reuse ;  /* 0x0000001032327819 */ /* 0x100fe20000001233 */
[----:B--2---:R-:W-:Y:S01]  /*7880*/  IMAD.U32 R98, R65, 0x10000, RZ ;  /* 0x0001000041627824 */ /* 0x004fe200078e00ff */
[----:B------:R-:W-:Y:S01]  /*7890*/  SHF.R.U32.HI R96, RZ, 0x10, R51 ;  /* 0x00000010ff607819 */ /* 0x000fe20000011633 */
[----:B------:R-:W-:Y:S01]  /*78a0*/  IMAD.U32 R143, R67, 0x10000, RZ ;  /* 0x00010000438f7824 */ /* 0x000fe200078e00ff */
[----:B------:R-:W-:Y:S01]  /*78b0*/  SHF.R.U64 R51, R60, 0x10, R61 ;  /* 0x000000103c337819 */ /* 0x000fe2000000123d */
[----:B0-----:R-:W-:Y:S01]  /*78c0*/  IMAD.U32 R141, R55, 0x10000, RZ ;  /* 0x00010000378d7824 */ /* 0x001fe200078e00ff */
[----:B------:R-:W-:Y:S01]  /*78d0*/  SHF.R.U64 R48, R48, 0x10, R49 ;  /* 0x0000001030307819 */ /* 0x000fe20000001231 */
[----:B------:R-:W-:Y:S01]  /*78e0*/  IMAD.U32 R140, R54, 0x10000, RZ ;  /* 0x00010000368c7824 */ /* 0x000fe200078e00ff */
[----:B------:R-:W-:Y:S02]  /*78f0*/  SHF.R.U32.HI R60, RZ, 0x10, R61 ;  /* 0x00000010ff3c7819 */ /* 0x000fe4000001163d */
[----:B------:R-:W-:-:S02]  /*7900*/  SHF.R.U32.HI R49, RZ, 0x10, R49 ;  /* 0x00000010ff317819 */ /* 0x000fc40000011631 */
[----:B------:R-:W-:Y:S02]  /*7910*/  PRMT R60, R166, 0x5432, R60 ;  /* 0x00005432a63c7816 */ /* 0x000fe4000000003c */
[----:B------:R-:W-:Y:S02]  /*7920*/  PRMT R49, R159, 0x5432, R49 ;  /* 0x000054329f317816 */ /* 0x000fe40000000031 */
[--C-:B------:R-:W-:Y:S01]  /*7930*/  SHF.R.U64 R61, R62, 0x10, R63.reuse ;  /* 0x000000103e3d7819 */ /* 0x100fe2000000123f */
[----:B------:R-:W-:Y:S01]  /*7940*/  IMAD.U32 R172, R60, 0x10000, RZ ;  /* 0x000100003cac7824 */ /* 0x000fe200078e00ff */
[----:B------:R-:W-:Y:S01]  /*7950*/  SHF.R.U32.HI R62, RZ, 0x10, R63 ;  /* 0x00000010ff3e7819 */ /* 0x000fe2000001163f */
[----:B------:R-:W-:Y:S01]  /*7960*/  IMAD.U32 R173, R49, 0x10000, RZ ;  /* 0x0001000031ad7824 */ /* 0x000fe200078e00ff */
[----:B------:R-:W-:Y:S01]  /*7970*/  LOP3.LUT R99, R65, 0xffff0000, RZ, 0xc0, !PT ;  /* 0xffff000041637812 */ /* 0x000fe200078ec0ff */
[----:B------:R-:W-:Y:S01]  /*7980*/  FMUL.FTZ R174, R98, R172 ;  /* 0x000000ac62ae7220 */ /* 0x000fe20000410000 */
[----:B------:R-:W-:Y:S01]  /*7990*/  LOP3.LUT R60, R60, 0xffff0000, RZ, 0xc0, !PT ;  /* 0xffff00003c3c7812 */ /* 0x000fe200078ec0ff */
[----:B------:R-:W-:Y:S01]  /*79a0*/  IMAD.U32 R63, R53, 0x10000, RZ ;  /* 0x00010000353f7824 */ /* 0x000fe200078e00ff */
[----:B------:R-:W-:Y:S01]  /*79b0*/  PRMT R62, R164, 0x5432, R62 ;  /* 0x00005432a43e7816 */ /* 0x000fe2000000003e */
[----:B------:R-:W-:Y:S01]  /*79c0*/  FMUL.FTZ R98, R98, R173 ;  /* 0x000000ad62627220 */ /* 0x000fe20000410000 */
[----:B------:R-:W-:Y:S01]  /*79d0*/  PRMT R96, R156, 0x5432, R96 ;  /* 0x000054329c607816 */ /* 0x000fe20000000060 */
[----:B------:R-:W-:Y:S01]  /*79e0*/  FMUL.FTZ R180, R99, R60 ;  /* 0x0000003c63b47220 */ /* 0x000fe20000410000 */
[----:B------:R-:W-:Y:S01]  /*79f0*/  LOP3.LUT R97, R53, 0xffff0000, RZ, 0xc0, !PT ;  /* 0xffff000035617812 */ /* 0x000fe200078ec0ff */
[----:B------:R-:W-:Y:S01]  /*7a00*/  FFMA.FTZ R98, R63, R172, R98 ;  /* 0x000000ac3f627223 */ /* 0x000fe20000010062 */
[----:B------:R-:W-:Y:S01]  /*7a10*/  LOP3.LUT R176, R49, 0xffff0000, RZ, 0xc0, !PT ;  /* 0xffff000031b07812 */ /* 0x000fe200078ec0ff */
[----:B------:R-:W-:Y:S01]  /*7a20*/  IMAD.U32 R172, R96, 0x10000, RZ ;  /* 0x0001000060ac7824 */ /* 0x000fe200078e00ff */
[----:B------:R-:W-:Y:S01]  /*7a30*/  SHF.L.U32 R178, R62, 0x10, RZ ;  /* 0x000000103eb27819 */ /* 0x000fe200000006ff */
[----:B------:R-:W-:Y:S01]  /*7a40*/  IMAD.U32 R65, R64, 0x10000, RZ ;  /* 0x0001000040417824 */ /* 0x000fe200078e00ff */
[----:B------:R-:W-:Y:S01]  /*7a50*/  PRMT R51, R165, 0x5432, R51 ;  /* 0x00005432a5337816 */ /* 0x000fe20000000033 */
[-C--:B------:R-:W-:Y:S01]  /*7a60*/  FMUL.FTZ R182, R99, R176.reuse ;  /* 0x000000b063b67220 */ /* 0x080fe20000410000 */
[----:B------:R-:W-:Y:S01]  /*7a70*/  FFMA.FTZ R49, R97, R176, -R180 ;  /* 0x000000b061317223 */ /* 0x000fe200000108b4 */
[----:B------:R-:W-:Y:S01]  /*7a80*/  FMUL.FTZ R176, R143, R178 ;  /* 0x000000b28fb07220 */ /* 0x000fe20000410000 */
[----:B------:R-:W-:Y:S01]  /*7a90*/  LOP3.LUT R67, R67, 0xffff0000, RZ, 0xc0, !PT ;  /* 0xffff000043437812 */ /* 0x000fe200078ec0ff */
[-C--:B------:R-:W-:Y:S01]  /*7aa0*/  FMUL.FTZ R143, R143, R172.reuse ;  /* 0x000000ac8f8f7220 */ /* 0x080fe20000410000 */
[----:B------:R-:W-:Y:S01]  /*7ab0*/  PRMT R48, R158, 0x5432, R48 ;  /* 0x000054329e307816 */ /* 0x000fe20000000030 */
[----:B------:R-:W-:Y:S01]  /*7ac0*/  FFMA.FTZ R176, R141, R172, -R176 ;  /* 0x000000ac8db07223 */ /* 0x000fe200000108b0 */
[----:B------:R-:W-:Y:S01]  /*7ad0*/  LOP3.LUT R62, R62, 0xffff0000, RZ, 0xc0, !PT ;  /* 0xffff00003e3e7812 */ /* 0x000fe200078ec0ff */
[----:B------:R-:W-:Y:S01]  /*7ae0*/  FFMA.FTZ R97, R97, R60, R182 ;  /* 0x0000003c61617223 */ /* 0x000fe200000100b6 */
[----:B------:R-:W-:Y:S01]  /*7af0*/  LOP3.LUT R96, R96, 0xffff0000, RZ, 0xc0, !PT ;  /* 0xffff000060607812 */ /* 0x000fe200078ec0ff */
[----:B------:R-:W-:Y:S01]  /*7b00*/  FFMA.FTZ R143, R141, R178, R143 ;  /* 0x000000b28d8f7223 */ /* 0x000fe2000001008f */
[----:B------:R-:W-:Y:S01]  /*7b10*/  LOP3.LUT R55, R55, 0xffff0000, RZ, 0xc0, !PT ;  /* 0xffff000037377812 */ /* 0x000fe200078ec0ff */
[----:B------:R-:W-:Y:S01]  /*7b20*/  IMAD.U32 R172, R51, 0x10000, RZ ;  /* 0x0001000033ac7824 */ /* 0x000fe200078e00ff */
[----:B------:R-:W-:Y:S01]  /*7b30*/  LOP3.LUT R64, R64, 0xffff0000, RZ, 0xc0, !PT ;  /* 0xffff000040407812 */ /* 0x000fe200078ec0ff */
[----:B------:R-:W-:Y:S01]  /*7b40*/  FMUL.FTZ R178, R67, R62 ;  /* 0x0000003e43b27220 */ /* 0x000fe20000410000 */
[----:B------:R-:W-:-:S02]  /*7b50*/  IMAD.U32 R60, R48, 0x10000, RZ ;  /* 0x00010000303c7824 */ /* 0x000fc400078e00ff */
[----:B------:R-:W-:Y:S01]  /*7b60*/  FMUL.FTZ R180, R67, R96 ;  /* 0x0000006043b47220 */ /* 0x000fe20000410000 */
[----:B------:R-:W-:Y:S01]  /*7b70*/  LOP3.LUT R51, R51, 0xffff0000, RZ, 0xc0, !PT ;  /* 0xffff000033337812 */ /* 0x000fe200078ec0ff */
[----:B------:R-:W-:Y:S01]  /*7b80*/  IMAD.U32 R53, R52, 0x10000, RZ ;  /* 0x0001000034357824 */ /* 0x000fe200078e00ff */
[----:B------:R-:W-:Y:S01]  /*7b90*/  LOP3.LUT R67, R48, 0xffff0000, RZ, 0xc0, !PT ;  /* 0xffff000030437812 */ /* 0x000fe200078ec0ff */
[----:B------:R-:W-:Y:S01]  /*7ba0*/  FFMA.FTZ R174, R63, R173, -R174 ;  /* 0x000000ad3fae7223 */ /* 0x000fe200000108ae */
[----:B------:R-:W-:Y:S01]  /*7bb0*/  FMUL.FTZ R48, R65, R172 ;  /* 0x000000ac41307220 */ /* 0x000fe20000410000 */
[----:B------:R-:W-:Y:S01]  /*7bc0*/  LOP3.LUT R52, R52, 0xffff0000, RZ, 0xc0, !PT ;  /* 0xffff000034347812 */ /* 0x000fe200078ec0ff */
[----:B------:R-:W-:Y:S01]  /*7bd0*/  FFMA.FTZ R63, R55, R96, -R178 ;  /* 0x00000060373f7223 */ /* 0x000fe200000108b2 */
[----:B------:R-:W-:Y:S01]  /*7be0*/  FMUL.FTZ R65, R65, R60 ;  /* 0x0000003c41417220 */ /* 0x000fe20000410000 */
[----:B------:R-:W-:Y:S01]  /*7bf0*/  FFMA.FTZ R180, R55, R62, R180 ;  /* 0x0000003e37b47223 */ /* 0x000fe200000100b4 */
[----:B------:R-:W-:Y:S01]  /*7c00*/  PRMT R61, R163, 0x5432, R61 ;  /* 0x00005432a33d7816 */ /* 0x000fe2000000003d */
[----:B------:R-:W-:Y:S01]  /*7c10*/  FMUL.FTZ R55, R64, R51 ;  /* 0x0000003340377220 */ /* 0x000fe20000410000 */
[C---:B------:R-:W-:Y:S01]  /*7c20*/  FFMA.FTZ R48, R53.reuse, R60, -R48 ;  /* 0x0000003c35307223 */ /* 0x040fe20000010830 */
[----:B------:R-:W-:Y:S01]  /*7c30*/  FFMA.FTZ R65, R53, R172, R65 ;  /* 0x000000ac35417223 */ /* 0x000fe20000010041 */
[----:B------:R-:W-:Y:S01]  /*7c40*/  LOP3.LUT R142, R54, 0xffff0000, RZ, 0xc0, !PT ;  /* 0xffff0000368e7812 */ /* 0x000fe200078ec0ff */
[-C--:B------:R-:W-:Y:S01]  /*7c50*/  FMUL.FTZ R53, R64, R67.reuse ;  /* 0x0000004340357220 */ /* 0x080fe20000410000 */
[----:B------:R-:W-:Y:S01]  /*7c60*/  FFMA.FTZ R55, R52, R67, -R55 ;  /* 0x0000004334377223 */ /* 0x000fe20000010837 */
[C---:B------:R-:W-:Y:S01]  /*7c70*/  IMAD.U32 R54, R66.reuse, 0x10000, RZ ;  /* 0x0001000042367824 */ /* 0x040fe200078e00ff */
[----:B------:R-:W-:Y:S01]  /*7c80*/  LOP3.LUT R66, R66, 0xffff0000, RZ, 0xc0, !PT ;  /* 0xffff000042427812 */ /* 0x000fe200078ec0ff */
[----:B------:R-:W-:Y:S01]  /*7c90*/  IMAD.U32 R67, R61, 0x10000, RZ ;  /* 0x000100003d437824 */ /* 0x000fe200078e00ff */
[----:B------:R-:W-:Y:S01]  /*7ca0*/  PRMT R50, R157, 0x5432, R50 ;  /* 0x000054329d327816 */ /* 0x000fe20000000032 */
[----:B------:R-:W-:Y:S01]  /*7cb0*/  FFMA.FTZ R52, R52, R51, R53 ;  /* 0x0000003334347223 */ /* 0x000fe20000010035 */
[----:B------:R-:W-:Y:S01]  /*7cc0*/  LOP3.LUT R61, R61, 0xffff0000, RZ, 0xc0, !PT ;  /* 0xffff00003d3d7812 */ /* 0x000fe200078ec0ff */
[----:B------:R-:W-:Y:S01]  /*7cd0*/  FMUL.FTZ R51, R54, R67 ;  /* 0x0000004336337220 */ /* 0x000fe20000410000 */
[C---:B------:R-:W-:Y:S01]  /*7ce0*/  LOP3.LUT R141, R50.reuse, 0xffff0000, RZ, 0xc0, !PT ;  /* 0xffff0000328d7812 */ /* 0x040fe200078ec0ff */
[----:B------:R-:W-:Y:S01]  /*7cf0*/  IMAD.U32 R99, R50, 0x10000, RZ ;  /* 0x0001000032637824 */ /* 0x000fe200078e00ff */
[----:B------:R-:W-:Y:S01]  /*7d00*/  F2FP.BF16.F32.PACK_AB R63, R63, R176 ;  /* 0x000000b03f3f723e */ /* 0x000fe200000010ff */
[----:B------:R-:W-:Y:S01]  /*7d10*/  FMUL.FTZ R53, R66, R61 ;  /* 0x0000003d42357220 */ /* 0x000fe20000410000 */
[----:B------:R-:W-:Y:S01]  /*7d20*/  F2FP.BF16.F32.PACK_AB R97, R97, R98 ;  /* 0x000000626161723e */ /* 0x000fe200000010ff */
[----:B------:R-:W-:Y:S01]  /*7d30*/  FMUL.FTZ R54, R54, R99 ;  /* 0x0000006336367220 */ /* 0x000fe20000410000 */
[----:B------:R-:W-:Y:S01]  /*7d40*/  FMUL.FTZ R66, R66, R141 ;  /* 0x0000008d42427220 */ /* 0x000fe20000410000 */
[----:B------:R-:W-:Y:S01]  /*7d50*/  FFMA.FTZ R51, R140, R99, -R51 ;  /* 0x000000638c337223 */ /* 0x000fe20000010833 */
[----:B------:R-:W-:Y:S01]  /*7d60*/  FFMA.FTZ R50, R142, R141, -R53 ;  /* 0x0000008d8e327223 */ /* 0x000fe20000010835 */
[----:B------:R-:W-:Y:S01]  /*7d70*/  FFMA.FTZ R54, R140, R67, R54 ;  /* 0x000000438c367223 */ /* 0x000fe20000010036 */
        /* <DEDUP_REMOVED lines=8> */
[----:B------:R-:W-:Y:S01]  /*7e00*/  F2FP.BF16.F32.PACK_AB R53, R49, R174 ;  /* 0x000000ae3135723e */ /* 0x000fe200000010ff */
[----:B------:R-:W-:Y:S01]  /*7e10*/  IMAD.MOV.U32 R54, RZ, RZ, R62 ;  /* 0x000000ffff367224 */ /* 0x000fe200078e003e */
[----:B------:R-:W-:-:S07]  /*7e20*/  F2FP.BF16.F32.PACK_AB R67, R180, R143 ;  /* 0x0000008fb443723e */ /* 0x000fce00000010ff */
.L_x_530:
[----:B------:R-:W-:Y:S05]  /*7e30*/  BSYNC B3 ;  /* 0x0000000000037941 */ /* 0x000fea0003800000 */
.L_x_529:
[----:B0-----:R3:W-:Y:S04]  /*7e40*/  STG.E.128 desc[UR36][R92.64], R52 ;  /* 0x000000345c007986 */ /* 0x0017e8000c101d24 */
[----:B--2---:R3:W-:Y:S02]  /*7e50*/  @!P4 STG.E.128 desc[UR36][R94.64], R64 ;  /* 0x000000405e00c986 */ /* 0x0047e4000c101d24 */
.L_x_528:
[----:B------:R-:W-:Y:S05]  /*7e60*/  BSYNC B2 ;  /* 0x0000000000027941 */ /* 0x000fea0003800000 */
.L_x_527:
[----:B------:R-:W-:-:S13]  /*7e70*/  ISETP.NE.AND P4, PT, R9, RZ, PT ;  /* 0x000000ff0900720c */ /* 0x000fda0003f85270 */
[----:B------:R-:W-:Y:S05]  /*7e80*/  @!P4 BRA `(.L_x_522) ;  /* 0x000000080000c947 */ /* 0x000fea0003800000 */
[----:B------:R-:W-:Y:S01]  /*7e90*/  ISETP.NE.AND P6, PT, R103, RZ, PT ;  /* 0x000000ff6700720c */ /* 0x000fe20003fc5270 */
[----:B------:R-:W-:Y:S01]  /*7ea0*/  BSSY B2, `(.L_x_531) ;  /* 0x000007c000027945 */ /* 0x000fe20003800000 */
[----:B------:R-:W-:Y:S02]  /*7eb0*/  IADD3 R51, P4, P5, R104, R136, R15 ;  /* 0x0000008868337210 */ /* 0x000fe40007d9e00f */
[----:B------:R-:W-:Y:S02]  /*7ec0*/  SEL R48, R119, R153, !P6 ;  /* 0x0000009977307207 */ /* 0x000fe40007000000 */
[----:B---3--:R-:W-:Y:S02]  /*7ed0*/  IADD3.X R52, R101, R170, R11, P4, P5 ;  /* 0x000000aa65347210 */ /* 0x008fe400027ea40b */
[----:B------:R-:W-:-:S04]  /*7ee0*/  SHF.R.S32.HI R49, RZ, 0x1f, R48 ;  /* 0x0000001fff317819 */ /* 0x000fc80000011430 */
[----:B------:R-:W-:-:S04]  /*7ef0*/  LEA.HI R49, R49, R48, RZ, 0x4 ;  /* 0x0000003031317211 */ /* 0x000fc800078f20ff */
[----:B------:R-:W-:-:S05]  /*7f00*/  LEA.HI.SX32 R49, R49, R20, 0x1c ;  /* 0x0000001431317211 */ /* 0x000fca00078fe2ff */
[----:B------:R-:W-:-:S05]  /*7f10*/  IMAD.SHL.U32 R48, R49, 0x8, RZ ;  /* 0x0000000831307824 */ /* 0x000fca00078e00ff */
[----:B------:R-:W-:-:S13]  /*7f20*/  ISETP.GE.AND P4, PT, R48, R151, PT ;  /* 0x000000973000720c */ /* 0x000fda0003f86270 */
[--C-:B------:R-:W-:Y:S02]  /*7f30*/  @!P4 SHF.R.S32.HI R50, RZ, 0x1f, R48.reuse ;  /* 0x0000001fff32c819 */ /* 0x100fe40000011430 */
[--C-:B------:R-:W-:Y:S02]  /*7f40*/  @!P4 IADD3 R136, P5, P6, R104, R136, R48.reuse ;  /* 0x000000886888c210 */ /* 0x100fe40007ebe030 */
[----:B------:R-:W-:Y:S02]  /*7f50*/  LOP3.LUT R48, R189, 0x38, R48, 0xf8, !PT ;  /* 0x00000038bd307812 */ /* 0x000fe400078ef830 */
[----:B------:R-:W-:Y:S02]  /*7f60*/  @!P4 IADD3.X R50, R101, R170, R50, P5, P6 ;  /* 0x000000aa6532c210 */ /* 0x000fe40002fec432 */
[----:B------:R-:W-:Y:S02]  /*7f70*/  LEA R60, P5, R51, R120, 0x1 ;  /* 0x00000078333c7211 */ /* 0x000fe400078a08ff */
[----:B------:R-:W-:-:S02]  /*7f80*/  LOP3.LUT R48, R48, R191, RZ, 0x3c, !PT ;  /* 0x000000bf30307212 */ /* 0x000fc400078e3cff */
[----:B------:R-:W-:Y:S02]  /*7f90*/  LEA.HI.X R61, R51, R121, R52, 0x1, P5 ;  /* 0x00000079333d7211 */ /* 0x000fe400028f0c34 */
[----:B------:R-:W-:-:S04]  /*7fa0*/  @!P4 LEA R62, P5, R136, R120, 0x1 ;  /* 0x00000078883ec211 */ /* 0x000fc800078a08ff */
[----:B------:R-:W-:Y:S02]  /*7fb0*/  @!P4 LEA.HI.X R63, R136, R121, R50, 0x1, P5 ;  /* 0x00000079883fc211 */ /* 0x000fe400028f0c32 */
[----:B------:R-:W-:Y:S02]  /*7fc0*/  SHF.R.S32.HI R50, RZ, 0x1f, R49 ;  /* 0x0000001fff327819 */ /* 0x000fe40000011431 */
[----:B------:R-:W-:Y:S02]  /*7fd0*/  ISETP.GE.AND P5, PT, R185, R122, PT ;  /* 0x0000007ab900720c */ /* 0x000fe40003fa6270 */
[----:B------:R-:W-:-:S05]  /*7fe0*/  LEA.HI R50, R50, R49, RZ, 0x3 ;  /* 0x0000003132327211 */ /* 0x000fca00078f18ff */
[----:B------:R-:W-:-:S05]  /*7ff0*/  IMAD.SHL.U32 R50, R50, 0x400, RZ ;  /* 0x0000040032327824 */ /* 0x000fca00078e00ff */
[----:B------:R-:W-:-:S05]  /*8000*/  LOP3.LUT R49, R50, 0x7fffe000, RZ, 0xc0, !PT ;  /* 0x7fffe00032317812 */ /* 0x000fca00078ec0ff */
[----:B------:R-:W-:-:S04]  /*8010*/  IMAD R49, R190, 0x200, R49 ;  /* 0x00000200be317824 */ /* 0x000fc800078e0231 */
[----:B------:R-:W-:Y:S02]  /*8020*/  IMAD.IADD R51, R49, 0x1, R48 ;  /* 0x0000000131337824 */ /* 0x000fe400078e0230 */
[C---:B------:R-:W-:Y:S02]  /*8030*/  IMAD R49, R18.reuse, 0x6000, R139 ;  /* 0x0000600012317824 */ /* 0x040fe400078e028b */
[----:B------:R-:W-:Y:S02]  /*8040*/  IMAD R51, R18, 0x6000, R51 ;  /* 0x0000600012337824 */ /* 0x000fe400078e0233 */
[--C-:B------:R-:W-:Y:S02]  /*8050*/  IMAD R49, R49, 0x2, R2.reuse ;  /* 0x0000000231317824 */ /* 0x100fe400078e0202 */
[----:B------:R-:W-:-:S04]  /*8060*/  IMAD R52, R51, 0x2, R2 ;  /* 0x0000000233347824 */ /* 0x000fc800078e0202 */
[----:B------:R-:W2:Y:S04]  /*8070*/  LDS.128 R48, [R49+0x1c400] ;  /* 0x01c4000031307984 */ /* 0x000ea80000000c00 */
[----:B------:R-:W3:Y:S01]  /*8080*/  LDS.128 R52, [R52+0x1c400] ;  /* 0x01c4000034347984 */ /* 0x000ee20000000c00 */
[----:B------:R-:W-:Y:S05]  /*8090*/  @P5 BRA `(.L_x_532) ;  /* 0x0000000400705947 */ /* 0x000fea0003800000 */
[--C-:B------:R-:W-:Y:S01]  /*80a0*/  SHF.R.U64 R65, R44, 0x10, R45.reuse ;  /* 0x000000102c417819 */ /* 0x100fe2000000122d */
[----:B---3--:R-:W-:Y:S01]  /*80b0*/  IMAD.U32 R66, R53, 0x10000, RZ ;  /* 0x0001000035427824 */ /* 0x008fe200078e00ff */
[----:B------:R-:W-:Y:S01]  /*80c0*/  SHF.R.U32.HI R44, RZ, 0x10, R45 ;  /* 0x00000010ff2c7819 */ /* 0x000fe2000001162d */
[----:B0-----:R-:W-:Y:S01]  /*80d0*/  IMAD.U32 R95, R55, 0x10000, RZ ;  /* 0x00010000375f7824 */ /* 0x001fe200078e00ff */
[--C-:B------:R-:W-:Y:S01]  /*80e0*/  SHF.R.U64 R45, R46, 0x10, R47.reuse ;  /* 0x000000102e2d7819 */ /* 0x100fe2000000122f */
[----:B--2---:R-:W-:Y:S01]  /*80f0*/  IMAD.U32 R93, R51, 0x10000, RZ ;  /* 0x00010000335d7824 */ /* 0x004fe200078e00ff */
[----:B------:R-:W-:Y:S01]  /*8100*/  SHF.R.U32.HI R46, RZ, 0x10, R47 ;  /* 0x00000010ff2e7819 */ /* 0x000fe2000001162f */
[----:B------:R-:W-:Y:S01]  /*8110*/  IMAD.U32 R92, R50, 0x10000, RZ ;  /* 0x00010000325c7824 */ /* 0x000fe200078e00ff */
[--C-:B------:R-:W-:Y:S02]  /*8120*/  SHF.R.U64 R47, R56, 0x10, R57.reuse ;  /* 0x00000010382f7819 */ /* 0x100fe40000001239 */
[----:B------:R-:W-:-:S02]  /*8130*/  SHF.R.U32.HI R56, RZ, 0x10, R57 ;  /* 0x00000010ff387819 */ /* 0x000fc40000011639 */
[--C-:B------:R-:W-:Y:S02]  /*8140*/  SHF.R.U64 R57, R58, 0x10, R59.reuse ;  /* 0x000000103a397819 */ /* 0x100fe4000000123b */
[----:B------:R-:W-:Y:S02]  /*8150*/  PRMT R237, R237, 0x5410, R56 ;  /* 0x00005410eded7816 */ /* 0x000fe40000000038 */
[----:B------:R-:W-:Y:S02]  /*8160*/  PRMT R233, R233, 0x5410, R44 ;  /* 0x00005410e9e97816 */ /* 0x000fe4000000002c */
[----:B------:R-:W-:Y:S01]  /*8170*/  SHF.R.U32.HI R58, RZ, 0x10, R59 ;  /* 0x00000010ff3a7819 */ /* 0x000fe2000001163b */
[----:B------:R-:W-:Y:S01]  /*8180*/  IMAD.U32 R59, R49, 0x10000, RZ ;  /* 0x00010000313b7824 */ /* 0x000fe200078e00ff */
[----:B------:R-:W-:Y:S01]  /*8190*/  PRMT R230, R230, 0x5410, R45 ;  /* 0x00005410e6e67816 */ /* 0x000fe2000000002d */
[----:B------:R-:W-:Y:S01]  /*81a0*/  IMAD.U32 R45, R237, 0x10000, RZ ;  /* 0x00010000ed2d7824 */ /* 0x000fe200078e00ff */
[----:B------:R-:W-:Y:S01]  /*81b0*/  PRMT R235, R235, 0x5410, R58 ;  /* 0x00005410ebeb7816 */ /* 0x000fe2000000003a */
[----:B------:R-:W-:Y:S01]  /*81c0*/  IMAD.U32 R44, R233, 0x10000, RZ ;  /* 0x00010000e92c7824 */ /* 0x000fe200078e00ff */
[----:B------:R-:W-:Y:S01]  /*81d0*/  PRMT R231, R231, 0x5410, R46 ;  /* 0x00005410e7e77816 */ /* 0x000fe2000000002e */
[CC--:B------:R-:W-:Y:S01]  /*81e0*/  FMUL.FTZ R56, R66.reuse, R45.reuse ;  /* 0x0000002d42387220 */ /* 0x0c0fe20000410000 */
[----:B------:R-:W-:Y:S01]  /*81f0*/  LOP3.LUT R67, R53, 0xffff0000, RZ, 0xc0, !PT ;  /* 0xffff000035437812 */ /* 0x000fe200078ec0ff */
[-C--:B------:R-:W-:Y:S01]  /*8200*/  FMUL.FTZ R66, R66, R44.reuse ;  /* 0x0000002c42427220 */ /* 0x080fe20000410000 */
[----:B------:R-:W-:Y:S01]  /*8210*/  LOP3.LUT R46, R237, 0xffff0000, RZ, 0xc0, !PT ;  /* 0xffff0000ed2e7812 */ /* 0x000fe200078ec0ff */
[----:B------:R-:W-:Y:S01]  /*8220*/  IMAD.U32 R58, R235, 0x10000, RZ ;  /* 0x00010000eb3a7824 */ /* 0x000fe200078e00ff */
[----:B------:R-:W-:Y:S01]  /*8230*/  LOP3.LUT R233, R233, 0xffff0000, RZ, 0xc0, !PT ;  /* 0xffff0000e9e97812 */ /* 0x000fe200078ec0ff */
[----:B------:R-:W-:Y:S01]  /*8240*/  FFMA.FTZ R44, R59, R44, -R56 ;  /* 0x0000002c3b2c7223 */ /* 0x000fe20000010838 */
[----:B------:R-:W-:Y:S01]  /*8250*/  LOP3.LUT R64, R49, 0xffff0000, RZ, 0xc0, !PT ;  /* 0xffff000031407812 */ /* 0x000fe200078ec0ff */
[----:B------:R-:W-:Y:S01]  /*8260*/  FFMA.FTZ R59, R59, R45, R66 ;  /* 0x0000002d3b3b7223 */ /* 0x000fe20000010042 */
[----:B------:R-:W-:Y:S01]  /*8270*/  PRMT R236, R236, 0x5410, R47 ;  /* 0x00005410ecec7816 */ /* 0x000fe2000000002f */
[C---:B------:R-:W-:Y:S01]  /*8280*/  FMUL.FTZ R47, R67.reuse, R46 ;  /* 0x0000002e432f7220 */ /* 0x040fe20000410000 */
[----:B------:R-:W-:Y:S01]  /*8290*/  FMUL.FTZ R67, R67, R233 ;  /* 0x000000e943437220 */ /* 0x000fe20000410000 */
[----:B------:R-:W-:-:S02]  /*82a0*/  IMAD.U32 R66, R231, 0x10000, RZ ;  /* 0x00010000e7427824 */ /* 0x000fc400078e00ff */
[C---:B------:R-:W-:Y:S01]  /*82b0*/  FMUL.FTZ R96, R95.reuse, R58 ;  /* 0x0000003a5f607220 */ /* 0x040fe20000410000 */
[C---:B------:R-:W-:Y:S01]  /*82c0*/  FFMA.FTZ R45, R64.reuse, R233, -R47 ;  /* 0x000000e9402d7223 */ /* 0x040fe2000001082f */
[----:B------:R-:W-:Y:S01]  /*82d0*/  FFMA.FTZ R64, R64, R46, R67 ;  /* 0x0000002e40407223 */ /* 0x000fe20000010043 */
[-C--:B------:R-:W-:Y:S01]  /*82e0*/  FMUL.FTZ R95, R95, R66.reuse ;  /* 0x000000425f5f7220 */ /* 0x080fe20000410000 */
[----:B------:R-:W-:Y:S01]  /*82f0*/  FFMA.FTZ R46, R93, R66, -R96 ;  /* 0x000000425d2e7223 */ /* 0x000fe20000010860 */
[----:B------:R-:W-:Y:S01]  /*8300*/  LOP3.LUT R55, R55, 0xffff0000, RZ, 0xc0, !PT ;  /* 0xffff000037377812 */ /* 0x000fe200078ec0ff */
[----:B------:R-:W-:Y:S01]  /*8310*/  IMAD.U32 R53, R52, 0x10000, RZ ;  /* 0x0001000034357824 */ /* 0x000fe200078e00ff */
[----:B------:R-:W-:Y:S01]  /*8320*/  LOP3.LUT R56, R235, 0xffff0000, RZ, 0xc0, !PT ;  /* 0xffff0000eb387812 */ /* 0x000fe200078ec0ff */
[----:B------:R-:W-:Y:S01]  /*8330*/  IMAD.U32 R49, R48, 0x10000, RZ ;  /* 0x0001000030317824 */ /* 0x000fe200078e00ff */
[----:B------:R-:W-:Y:S01]  /*8340*/  LOP3.LUT R66, R231, 0xffff0000, RZ, 0xc0, !PT ;  /* 0xffff0000e7427812 */ /* 0x000fe200078ec0ff */
[----:B------:R-:W-:Y:S01]  /*8350*/  FFMA.FTZ R93, R93, R58, R95 ;  /* 0x0000003a5d5d7223 */ /* 0x000fe2000001005f */
[----:B------:R-:W-:Y:S01]  /*8360*/  PRMT R232, R232, 0x5410, R65 ;  /* 0x00005410e8e87816 */ /* 0x000fe20000000041 */
[C---:B------:R-:W-:Y:S01]  /*8370*/  FMUL.FTZ R98, R55.reuse, R56 ;  /* 0x0000003837627220 */ /* 0x040fe20000410000 */
[----:B------:R-:W-:Y:S01]  /*8380*/  PRMT R234, R234, 0x5410, R57 ;  /* 0x00005410eaea7816 */ /* 0x000fe20000000039 */
[----:B------:R-:W-:Y:S01]  /*8390*/  FMUL.FTZ R136, R55, R66 ;  /* 0x0000004237887220 */ /* 0x000fe20000410000 */
[----:B------:R-:W-:Y:S01]  /*83a0*/  LOP3.LUT R52, R52, 0xffff0000, RZ, 0xc0, !PT ;  /* 0xffff000034347812 */ /* 0x000fe200078ec0ff */
[C---:B------:R-:W-:Y:S01]  /*83b0*/  IMAD.U32 R96, R236.reuse, 0x10000, RZ ;  /* 0x00010000ec607824 */ /* 0x040fe200078e00ff */
[----:B------:R-:W-:Y:S01]  /*83c0*/  LOP3.LUT R57, R236, 0xffff0000, RZ, 0xc0, !PT ;  /* 0xffff0000ec397812 */ /* 0x000fe200078ec0ff */
[----:B------:R-:W-:Y:S01]  /*83d0*/  IMAD.U32 R58, R232, 0x10000, RZ ;  /* 0x00010000e83a7824 */ /* 0x000fe200078e00ff */
[----:B------:R-:W-:-:S02]  /*83e0*/  LOP3.LUT R51, R51, 0xffff0000, RZ, 0xc0, !PT ;  /* 0xffff000033337812 */ /* 0x000fc400078ec0ff */
[----:B------:R-:W-:Y:S01]  /*83f0*/  LOP3.LUT R55, R232, 0xffff0000, RZ, 0xc0, !PT ;  /* 0xffff0000e8377812 */ /* 0x000fe200078ec0ff */
[----:B------:R-:W-:Y:S01]  /*8400*/  FMUL.FTZ R65, R52, R57 ;  /* 0x0000003934417220 */ /* 0x000fe20000410000 */
[----:B------:R-:W-:Y:S01]  /*8410*/  LOP3.LUT R48, R48, 0xffff0000, RZ, 0xc0, !PT ;  /* 0xffff000030307812 */ /* 0x000fe200078ec0ff */
[----:B------:R-:W-:Y:S01]  /*8420*/  FFMA.FTZ R47, R51, R66, -R98 ;  /* 0x00000042332f7223 */ /* 0x000fe20000010862 */
[----:B------:R-:W-:Y:S01]  /*8430*/  LOP3.LUT R94, R50, 0xffff0000, RZ, 0xc0, !PT ;  /* 0xffff0000325e7812 */ /* 0x000fe200078ec0ff */
[C---:B------:R-:W-:Y:S01]  /*8440*/  FMUL.FTZ R66, R53.reuse, R96 ;  /* 0x0000006035427220 */ /* 0x040fe20000410000 */
[----:B------:R-:W-:Y:S01]  /*8450*/  SHF.L.U32 R50, R54, 0x10, RZ ;  /* 0x0000001036327819 */ /* 0x000fe200000006ff */
[-C--:B------:R-:W-:Y:S01]  /*8460*/  FMUL.FTZ R95, R52, R55.reuse ;  /* 0x00000037345f7220 */ /* 0x080fe20000410000 */
[----:B------:R-:W-:Y:S01]  /*8470*/  LOP3.LUT R54, R54, 0xffff0000, RZ, 0xc0, !PT ;  /* 0xffff000036367812 */ /* 0x000fe200078ec0ff */
[----:B------:R-:W-:Y:S01]  /*8480*/  FMUL.FTZ R53, R53, R58 ;  /* 0x0000003a35357220 */ /* 0x000fe20000410000 */
[----:B------:R-:W-:Y:S01]  /*8490*/  FFMA.FTZ R52, R48, R55, -R65 ;  /* 0x0000003730347223 */ /* 0x000fe20000010841 */
[C---:B------:R-:W-:Y:S01]  /*84a0*/  LOP3.LUT R67, R234.reuse, 0xffff0000, RZ, 0xc0, !PT ;  /* 0xffff0000ea437812 */ /* 0x040fe200078ec0ff */
[----:B------:R-:W-:-:S02]  /*84b0*/  IMAD.U32 R65, R234, 0x10000, RZ ;  /* 0x00010000ea417824 */ /* 0x000fc400078e00ff */
[----:B------:R-:W-:Y:S01]  /*84c0*/  FFMA.FTZ R56, R51, R56, R136 ;  /* 0x0000003833387223 */ /* 0x000fe20000010088 */
[C---:B------:R-:W-:Y:S01]  /*84d0*/  FFMA.FTZ R51, R49.reuse, R58, -R66 ;  /* 0x0000003a31337223 */ /* 0x040fe20000010842 */
[----:B------:R-:W-:Y:S01]  /*84e0*/  LOP3.LUT R55, R230, 0xffff0000, RZ, 0xc0, !PT ;  /* 0xffff0000e6377812 */ /* 0x000fe200078ec0ff */
[----:B------:R-:W-:Y:S01]  /*84f0*/  FFMA.FTZ R49, R49, R96, R53 ;  /* 0x0000006031317223 */ /* 0x000fe20000010035 */
[----:B------:R-:W-:Y:S01]  /*8500*/  FFMA.FTZ R48, R48, R57, R95 ;  /* 0x0000003930307223 */ /* 0x000fe2000001005f */
[----:B------:R-:W-:Y:S02]  /*8510*/  IMAD.U32 R53, R230, 0x10000, RZ ;  /* 0x00010000e6357824 */ /* 0x000fe400078e00ff */
[----:B------:R-:W-:Y:S01]  /*8520*/  FMUL.FTZ R57, R50, R65 ;  /* 0x0000004132397220 */ /* 0x000fe20000410000 */
[C---:B------:R-:W-:Y:S01]  /*8530*/  FMUL.FTZ R95, R54.reuse, R67 ;  /* 0x00000043365f7220 */ /* 0x040fe20000410000 */
[----:B------:R-:W-:Y:S01]  /*8540*/  FMUL.FTZ R58, R54, R55 ;  /* 0x00000037363a7220 */ /* 0x000fe20000410000 */
[-C--:B------:R-:W-:Y:S01]  /*8550*/  FMUL.FTZ R50, R50, R53.reuse ;  /* 0x0000003532327220 */ /* 0x080fe20000410000 */
[----:B------:R-:W-:Y:S01]  /*8560*/  FFMA.FTZ R57, R92, R53, -R57 ;  /* 0x000000355c397223 */ /* 0x000fe20000010839 */
[C---:B------:R-:W-:Y:S01]  /*8570*/  FFMA.FTZ R54, R94.reuse, R55, -R95 ;  /* 0x000000375e367223 */ /* 0x040fe2000001085f */
[----:B------:R-:W-:Y:S01]  /*8580*/  FFMA.FTZ R67, R94, R67, R58 ;  /* 0x000000435e437223 */ /* 0x000fe2000001003a */
[----:B------:R-:W-:Y:S01]  /*8590*/  FFMA.FTZ R50, R92, R65, R50 ;  /* 0x000000415c327223 */ /* 0x000fe20000010032 */
[----:B------:R-:W-:-:S02]  /*85a0*/  F2FP.BF16.F32.PACK_AB R51, R52, R51 ;  /* 0x000000333433723e */ /* 0x000fc400000010ff */
[----:B------:R-:W-:Y:S02]  /*85b0*/  F2FP.BF16.F32.PACK_AB R44, R45, R44 ;  /* 0x0000002c2d2c723e */ /* 0x000fe400000010ff */
[----:B------:R-:W-:Y:S02]  /*85c0*/  F2FP.BF16.F32.PACK_AB R46, R47, R46 ;  /* 0x0000002e2f2e723e */ /* 0x000fe400000010ff */
[----:B------:R-:W-:Y:S02]  /*85d0*/  F2FP.BF16.F32.PACK_AB R57, R54, R57 ;  /* 0x000000393639723e */ /* 0x000fe400000010ff */
[----:B------:R-:W-:Y:S01]  /*85e0*/  F2FP.BF16.F32.PACK_AB R52, R48, R49 ;  /* 0x000000313034723e */ /* 0x000fe200000010ff */
[----:B------:R-:W-:Y:S01]  /*85f0*/  IMAD.MOV.U32 R48, RZ, RZ, R51 ;  /* 0x000000ffff307224 */ /* 0x000fe200078e0033 */
[----:B------:R-:W-:Y:S01]  /*8600*/  F2FP.BF16.F32.PACK_AB R54, R67, R50 ;  /* 0x000000324336723e */ /* 0x000fe200000010ff */
[----:B------:R-:W-:Y:S01]  /*8610*/  IMAD.MOV.U32 R49, RZ, RZ, R44 ;  /* 0x000000ffff317224 */ /* 0x000fe200078e002c */
[----:B------:R-:W-:Y:S01]  /*8620*/  F2FP.BF16.F32.PACK_AB R53, R64, R59 ;  /* 0x0000003b4035723e */ /* 0x000fe200000010ff */
[----:B------:R-:W-:Y:S01]  /*8630*/  IMAD.MOV.U32 R50, RZ, RZ, R57 ;  /* 0x000000ffff327224 */ /* 0x000fe200078e0039 */
[----:B------:R-:W-:Y:S01]  /*8640*/  F2FP.BF16.F32.PACK_AB R55, R56, R93 ;  /* 0x0000005d3837723e */ /* 0x000fe200000010ff */
[----:B------:R-:W-:-:S07]  /*8650*/  IMAD.MOV.U32 R51, RZ, RZ, R46 ;  /* 0x000000ffff337224 */ /* 0x000fce00078e002e */
.L_x_532:
[----:B------:R-:W-:Y:S05]  /*8660*/  BSYNC B2 ;  /* 0x0000000000027941 */ /* 0x000fea0003800000 */
.L_x_531:
[----:B--2---:R4:W-:Y:S04]  /*8670*/  STG.E.128 desc[UR36][R60.64], R48 ;  /* 0x000000303c007986 */ /* 0x0049e8000c101d24 */
[----:B---3--:R4:W-:Y:S02]  /*8680*/  @!P4 STG.E.128 desc[UR36][R62.64], R52 ;  /* 0x000000343e00c986 */ /* 0x0089e4000c101d24 */
.L_x_522:
[----:B------:R-:W-:Y:S05]  /*8690*/  BSYNC B1 ;  /* 0x0000000000017941 */ /* 0x000fea0003800000 */
.L_x_521:
[-C--:B--2---:R-:W-:Y:S02]  /*86a0*/  IMAD R44, R150, R130.reuse, RZ ;  /* 0x00000082962c7224 */ /* 0x084fe400078e02ff */
[----:B------:R-:W-:-:S04]  /*86b0*/  IMAD.WIDE.U32 R132, R202, R130, R132 ;  /* 0x00000082ca847225 */ /* 0x000fc800078e0084 */
[----:B------:R-:W-:Y:S01]  /*86c0*/  IMAD R131, R202, R131, R44 ;  /* 0x00000083ca837224 */ /* 0x000fe200078e022c */
[----:B------:R-:W-:Y:S06]  /*86d0*/  @P0 BRA `(.L_x_491) ;  /* 0x0000001800dc0947 */ /* 0x000fec0003800000 */
[----:B------:R-:W-:Y:S01]  /*86e0*/  ISETP.NE.AND P0, PT, R14, RZ, PT ;  /* 0x000000ff0e00720c */ /* 0x000fe20003f05270 */
[----:B------:R-:W-:Y:S01]  /*86f0*/  BSSY B1, `(.L_x_533) ;  /* 0x000007f000017945 */ /* 0x000fe20003800000 */
[----:B------:R-:W-:-:S11]  /*8700*/  IMAD.IADD R56, R133, 0x1, R131 ;  /* 0x0000000185387824 */ /* 0x000fd600078e0283 */
[----:B------:R-:W-:Y:S05]  /*8710*/  @!P0 BRA `(.L_x_534) ;  /* 0x0000000400f08947 */ /* 0x000fea0003800000 */
[----:B------:R-:W-:Y:S01]  /*8720*/  SEL R44, R119, R153, !P3 ;  /* 0x00000099772c7207 */ /* 0x000fe20005800000 */
[----:B------:R-:W-:Y:S01]  /*8730*/  BSSY B2, `(.L_x_535) ;  /* 0x0000078000027945 */ /* 0x000fe20003800000 */
[----:B----4-:R-:W-:Y:S02]  /*8740*/  IADD3 R48, P0, P4, R104, R132, R29 ;  /* 0x0000008468307210 */ /* 0x010fe40007c1e01d */
[----:B------:R-:W-:Y:S02]  /*8750*/  SHF.R.S32.HI R45, RZ, 0x1f, R44 ;  /* 0x0000001fff2d7819 */ /* 0x000fe4000001142c */
[----:B------:R-:W-:Y:S02]  /*8760*/  IADD3.X R50, R101, R56, R13, P0, P4 ;  /* 0x0000003865327210 */ /* 0x000fe400007e840d */
[----:B------:R-:W-:-:S04]  /*8770*/  LEA.HI R45, R45, R44, RZ, 0x4 ;  /* 0x0000002c2d2d7211 */ /* 0x000fc800078f20ff */
[----:B------:R-:W-:-:S04]  /*8780*/  LEA.HI.SX32 R45, R45, R30, 0x1c ;  /* 0x0000001e2d2d7211 */ /* 0x000fc800078fe2ff */
[----:B---3--:R-:W-:Y:S01]  /*8790*/  SHF.R.S32.HI R52, RZ, 0x1f, R45 ;  /* 0x0000001fff347819 */ /* 0x008fe2000001142d */
[----:B------:R-:W-:-:S03]  /*87a0*/  IMAD.SHL.U32 R44, R45, 0x8, RZ ;  /* 0x000000082d2c7824 */ /* 0x000fc600078e00ff */
[----:B------:R-:W-:Y:S02]  /*87b0*/  LEA.HI R52, R52, R45, RZ, 0x3 ;  /* 0x0000002d34347211 */ /* 0x000fe400078f18ff */
[----:B------:R-:W-:Y:S02]  /*87c0*/  ISETP.GE.AND P0, PT, R44, R151, PT ;  /* 0x000000972c00720c */ /* 0x000fe40003f06270 */
[----:B------:R-:W-:Y:S01]  /*87d0*/  LOP3.LUT R45, R187, 0x38, R44, 0xf8, !PT ;  /* 0x00000038bb2d7812 */ /* 0x000fe200078ef82c */
[----:B------:R-:W-:-:S05]  /*87e0*/  IMAD.SHL.U32 R52, R52, 0x400, RZ ;  /* 0x0000040034347824 */ /* 0x000fca00078e00ff */
[----:B------:R-:W-:-:S05]  /*87f0*/  LOP3.LUT R47, R52, 0x7fffe000, RZ, 0xc0, !PT ;  /* 0x7fffe000342f7812 */ /* 0x000fca00078ec0ff */
[--C-:B------:R-:W-:Y:S02]  /*8800*/  @!P0 SHF.R.S32.HI R49, RZ, 0x1f, R44.reuse ;  /* 0x0000001fff318819 */ /* 0x100fe4000001142c */
[----:B------:R-:W-:Y:S02]  /*8810*/  @!P0 IADD3 R46, P4, P5, R104, R132, R44 ;  /* 0x00000084682e8210 */ /* 0x000fe40007d9e02c */
[----:B------:R-:W-:Y:S01]  /*8820*/  LOP3.LUT R44, R45, R218, RZ, 0x3c, !PT ;  /* 0x000000da2d2c7212 */ /* 0x000fe200078e3cff */
[----:B------:R-:W-:Y:S01]  /*8830*/  IMAD R45, R18, 0x6000, R144 ;  /* 0x00006000122d7824 */ /* 0x000fe200078e0290 */
[----:B------:R-:W-:Y:S02]  /*8840*/  @!P0 IADD3.X R49, R101, R56, R49, P4, P5 ;  /* 0x0000003865318210 */ /* 0x000fe400027ea431 */
[----:B------:R-:W-:Y:S01]  /*8850*/  IADD3 R47, R44, R47, R193 ;  /* 0x0000002f2c2f7210 */ /* 0x000fe20007ffe0c1 */
[----:B------:R-:W-:Y:S01]  /*8860*/  IMAD R45, R45, 0x2, R2 ;  /* 0x000000022d2d7824 */ /* 0x000fe200078e0202 */
[----:B------:R-:W-:-:S03]  /*8870*/  LEA R52, P4, R48, R120, 0x1 ;  /* 0x0000007830347211 */ /* 0x000fc600078808ff */
[----:B------:R-:W-:Y:S01]  /*8880*/  IMAD R47, R18, 0x6000, R47 ;  /* 0x00006000122f7824 */ /* 0x000fe200078e022f */
[----:B------:R-:W-:Y:S02]  /*8890*/  LEA.HI.X R53, R48, R121, R50, 0x1, P4 ;  /* 0x0000007930357211 */ /* 0x000fe400020f0c32 */
[----:B------:R-:W-:Y:S01]  /*88a0*/  @!P0 LEA R54, P4, R46, R120, 0x1 ;  /* 0x000000782e368211 */ /* 0x000fe200078808ff */
[----:B------:R-:W-:-:S03]  /*88b0*/  IMAD R48, R47, 0x2, R2 ;  /* 0x000000022f307824 */ /* 0x000fc600078e0202 */
[----:B------:R-:W-:Y:S02]  /*88c0*/  @!P0 LEA.HI.X R55, R46, R121, R49, 0x1, P4 ;  /* 0x000000792e378211 */ /* 0x000fe400020f0c31 */
[----:B------:R-:W2:Y:S01]  /*88d0*/  LDS.128 R44, [R45+0x1c400] ;  /* 0x01c400002d2c7984 */ /* 0x000ea20000000c00 */
[----:B------:R-:W-:-:S03]  /*88e0*/  ISETP.GE.AND P4, PT, R22, R122, PT ;  /* 0x0000007a1600720c */ /* 0x000fc60003f86270 */
[----:B------:R-:W3:Y:S10]  /*88f0*/  LDS.128 R48, [R48+0x1c400] ;  /* 0x01c4000030307984 */ /* 0x000ef40000000c00 */
[----:B------:R-:W-:Y:S05]  /*8900*/  @P4 BRA `(.L_x_536) ;  /* 0x0000000400684947 */ /* 0x000fea0003800000 */
[--C-:B0-----:R-:W-:Y:S01]  /*8910*/  SHF.R.U64 R93, R76, 0x10, R77.reuse ;  /* 0x000000104c5d7819 */ /* 0x101fe2000000124d */
[----:B---3--:R-:W-:Y:S01]  /*8920*/  IMAD.U32 R65, R49, 0x10000, RZ ;  /* 0x0001000031417824 */ /* 0x008fe200078e00ff */
[----:B------:R-:W-:Y:S01]  /*8930*/  SHF.R.U32.HI R76, RZ, 0x10, R77 ;  /* 0x00000010ff4c7819 */ /* 0x000fe2000001164d */
[----:B--2---:R-:W-:Y:S01]  /*8940*/  IMAD.U32 R59, R45, 0x10000, RZ ;  /* 0x000100002d3b7824 */ /* 0x004fe200078e00ff */
[--C-:B------:R-:W-:Y:S01]  /*8950*/  SHF.R.U64 R77, R88, 0x10, R89.reuse ;  /* 0x00000010584d7819 */ /* 0x100fe20000001259 */
[----:B------:R-:W-:Y:S01]  /*8960*/  IMAD.U32 R64, R51, 0x10000, RZ ;  /* 0x0001000033407824 */ /* 0x000fe200078e00ff */
[----:B------:R-:W-:Y:S01]  /*8970*/  SHF.R.U32.HI R88, RZ, 0x10, R89 ;  /* 0x00000010ff587819 */ /* 0x000fe20000011659 */
[----:B------:R-:W-:Y:S01]  /*8980*/  IMAD.U32 R63, R47, 0x10000, RZ ;  /* 0x000100002f3f7824 */ /* 0x000fe200078e00ff */
[----:B------:R-:W-:Y:S01]  /*8990*/  SHF.R.U64 R66, R78, 0x10, R79 ;  /* 0x000000104e427819 */ /* 0x000fe2000000124f */
[----:B------:R-:W-:Y:S01]  /*89a0*/  IMAD.U32 R57, R44, 0x10000, RZ ;  /* 0x000100002c397824 */ /* 0x000fe200078e00ff */
[----:B------:R-:W-:-:S02]  /*89b0*/  PRMT R229, R229, 0x5410, R88 ;  /* 0x00005410e5e57816 */ /* 0x000fc40000000058 */
[----:B------:R-:W-:Y:S02]  /*89c0*/  PRMT R225, R225, 0x5410, R76 ;  /* 0x00005410e1e17816 */ /* 0x000fe4000000004c */
[----:B------:R-:W-:Y:S01]  /*89d0*/  SHF.R.U32.HI R78, RZ, 0x10, R79 ;  /* 0x00000010ff4e7819 */ /* 0x000fe2000001164f */
[----:B------:R-:W-:Y:S01]  /*89e0*/  IMAD.U32 R76, R229, 0x10000, RZ ;  /* 0x00010000e54c7824 */ /* 0x000fe200078e00ff */
[--C-:B------:R-:W-:Y:S02]  /*89f0*/  SHF.R.U64 R67, R90, 0x10, R91.reuse ;  /* 0x000000105a437819 */ /* 0x100fe4000000125b */
[----:B------:R-:W-:Y:S02]  /*8a00*/  SHF.R.U32.HI R90, RZ, 0x10, R91 ;  /* 0x00000010ff5a7819 */ /* 0x000fe4000001165b */
[----:B------:R-:W-:Y:S01]  /*8a10*/  PRMT R181, R181, 0x5410, R66 ;  /* 0x00005410b5b57816 */ /* 0x000fe20000000042 */
[----:B------:R-:W-:Y:S01]  /*8a20*/  IMAD.U32 R66, R225, 0x10000, RZ ;  /* 0x00010000e1427824 */ /* 0x000fe200078e00ff */
[----:B------:R-:W-:Y:S01]  /*8a30*/  PRMT R183, R183, 0x5410, R78 ;  /* 0x00005410b7b77816 */ /* 0x000fe2000000004e */
[----:B------:R-:W-:Y:S01]  /*8a40*/  FMUL.FTZ R78, R65, R76 ;  /* 0x0000004c414e7220 */ /* 0x000fe20000410000 */
[----:B------:R-:W-:Y:S01]  /*8a50*/  LOP3.LUT R60, R49, 0xffff0000, RZ, 0xc0, !PT ;  /* 0xffff0000313c7812 */ /* 0x000fe200078ec0ff */
[-C--:B------:R-:W-:Y:S01]  /*8a60*/  FMUL.FTZ R88, R65, R66.reuse ;  /* 0x0000004241587220 */ /* 0x080fe20000410000 */
[----:B------:R-:W-:Y:S01]  /*8a70*/  LOP3.LUT R229, R229, 0xffff0000, RZ, 0xc0, !PT ;  /* 0xffff0000e5e57812 */ /* 0x000fe200078ec0ff */
[----:B------:R-:W-:Y:S01]  /*8a80*/  IMAD.U32 R65, R183, 0x10000, RZ ;  /* 0x00010000b7417824 */ /* 0x000fe200078e00ff */
[----:B------:R-:W-:Y:S01]  /*8a90*/  PRMT R227, R227, 0x5410, R90 ;  /* 0x00005410e3e37816 */ /* 0x000fe2000000005a */
[----:B------:R-:W-:Y:S01]  /*8aa0*/  IMAD.U32 R49, R48, 0x10000, RZ ;  /* 0x0001000030317824 */ /* 0x000fe200078e00ff */
[----:B------:R-:W-:Y:S01]  /*8ab0*/  LOP3.LUT R62, R51, 0xffff0000, RZ, 0xc0, !PT ;  /* 0xffff0000333e7812 */ /* 0x000fe200078ec0ff */
[----:B------:R-:W-:Y:S01]  /*8ac0*/  FFMA.FTZ R51, R59, R66, -R78 ;  /* 0x000000423b337223 */ /* 0x000fe2000001084e */
[----:B------:R-:W-:Y:S01]  /*8ad0*/  LOP3.LUT R225, R225, 0xffff0000, RZ, 0xc0, !PT ;  /* 0xffff0000e1e17812 */ /* 0x000fe200078ec0ff */
[----:B------:R-:W-:Y:S01]  /*8ae0*/  FMUL.FTZ R78, R60, R229 ;  /* 0x000000e53c4e7220 */ /* 0x000fe20000410000 */
[----:B------:R-:W-:Y:S01]  /*8af0*/  LOP3.LUT R61, R45, 0xffff0000, RZ, 0xc0, !PT ;  /* 0xffff00002d3d7812 */ /* 0x000fe200078ec0ff */
[----:B------:R-:W-:-:S02]  /*8b00*/  IMAD.U32 R66, R227, 0x10000, RZ ;  /* 0x00010000e3427824 */ /* 0x000fc400078e00ff */
[----:B------:R-:W-:Y:S01]  /*8b10*/  FFMA.FTZ R59, R59, R76, R88 ;  /* 0x0000004c3b3b7223 */ /* 0x000fe20000010058 */
[-C--:B------:R-:W-:Y:S01]  /*8b20*/  FMUL.FTZ R76, R60, R225.reuse ;  /* 0x000000e13c4c7220 */ /* 0x080fe20000410000 */
[----:B------:R-:W-:Y:S01]  /*8b30*/  PRMT R228, R228, 0x5410, R77 ;  /* 0x00005410e4e47816 */ /* 0x000fe2000000004d */
[----:B------:R-:W-:Y:S01]  /*8b40*/  FFMA.FTZ R60, R61, R225, -R78 ;  /* 0x000000e13d3c7223 */ /* 0x000fe2000001084e */
[----:B------:R-:W-:Y:S01]  /*8b50*/  PRMT R226, R226, 0x5410, R67 ;  /* 0x00005410e2e27816 */ /* 0x000fe20000000043 */
[-C--:B------:R-:W-:Y:S01]  /*8b60*/  FMUL.FTZ R78, R64, R66.reuse ;  /* 0x00000042404e7220 */ /* 0x080fe20000410000 */
[----:B------:R-:W-:Y:S01]  /*8b70*/  PRMT R224, R224, 0x5410, R93 ;  /* 0x00005410e0e07816 */ /* 0x000fe2000000005d */
[----:B------:R-:W-:Y:S01]  /*8b80*/  FMUL.FTZ R67, R64, R65 ;  /* 0x0000004140437220 */ /* 0x000fe20000410000 */
[----:B------:R-:W-:Y:S01]  /*8b90*/  LOP3.LUT R227, R227, 0xffff0000, RZ, 0xc0, !PT ;  /* 0xffff0000e3e37812 */ /* 0x000fe200078ec0ff */
[----:B------:R-:W-:Y:S01]  /*8ba0*/  FFMA.FTZ R64, R61, R229, R76 ;  /* 0x000000e53d407223 */ /* 0x000fe2000001004c */
[----:B------:R-:W-:Y:S01]  /*8bb0*/  LOP3.LUT R183, R183, 0xffff0000, RZ, 0xc0, !PT ;  /* 0xffff0000b7b77812 */ /* 0x000fe200078ec0ff */
[C---:B------:R-:W-:Y:S01]  /*8bc0*/  FFMA.FTZ R61, R63.reuse, R65, -R78 ;  /* 0x000000413f3d7223 */ /* 0x040fe2000001084e */
[----:B------:R-:W-:Y:S01]  /*8bd0*/  FFMA.FTZ R78, R63, R66, R67 ;  /* 0x000000423f4e7223 */ /* 0x000fe20000010043 */
[----:B------:R-:W-:Y:S01]  /*8be0*/  IMAD.U32 R76, R228, 0x10000, RZ ;  /* 0x00010000e44c7824 */ /* 0x000fe200078e00ff */
[----:B------:R-:W-:Y:S01]  /*8bf0*/  LOP3.LUT R58, R47, 0xffff0000, RZ, 0xc0, !PT ;  /* 0xffff00002f3a7812 */ /* 0x000fe200078ec0ff */
[----:B------:R-:W-:-:S02]  /*8c00*/  IMAD.U32 R66, R224, 0x10000, RZ ;  /* 0x00010000e0427824 */ /* 0x000fc400078e00ff */
[C---:B------:R-:W-:Y:S01]  /*8c10*/  FMUL.FTZ R63, R62.reuse, R227 ;  /* 0x000000e33e3f7220 */ /* 0x040fe20000410000 */
[-C--:B------:R-:W-:Y:S01]  /*8c20*/  FMUL.FTZ R67, R62, R183.reuse ;  /* 0x000000b73e437220 */ /* 0x080fe20000410000 */
[C---:B------:R-:W-:Y:S01]  /*8c30*/  FMUL.FTZ R62, R49.reuse, R76 ;  /* 0x0000004c313e7220 */ /* 0x040fe20000410000 */
[-C--:B------:R-:W-:Y:S01]  /*8c40*/  FMUL.FTZ R49, R49, R66.reuse ;  /* 0x0000004231317220 */ /* 0x080fe20000410000 */
[----:B------:R-:W-:Y:S01]  /*8c50*/  FFMA.FTZ R88, R58, R183, -R63 ;  /* 0x000000b73a587223 */ /* 0x000fe2000001083f */
[----:B------:R-:W-:Y:S01]  /*8c60*/  LOP3.LUT R48, R48, 0xffff0000, RZ, 0xc0, !PT ;  /* 0xffff000030307812 */ /* 0x000fe200078ec0ff */
[C---:B------:R-:W-:Y:S01]  /*8c70*/  FFMA.FTZ R62, R57.reuse, R66, -R62 ;  /* 0x00000042393e7223 */ /* 0x040fe2000001083e */
[----:B------:R-:W-:Y:S01]  /*8c80*/  LOP3.LUT R65, R228, 0xffff0000, RZ, 0xc0, !PT ;  /* 0xffff0000e4417812 */ /* 0x000fe200078ec0ff */
[----:B------:R-:W-:Y:S01]  /*8c90*/  FFMA.FTZ R57, R57, R76, R49 ;  /* 0x0000004c39397223 */ /* 0x000fe20000010031 */
[----:B------:R-:W-:Y:S01]  /*8ca0*/  LOP3.LUT R63, R224, 0xffff0000, RZ, 0xc0, !PT ;  /* 0xffff0000e03f7812 */ /* 0x000fe200078ec0ff */
[----:B------:R-:W-:Y:S01]  /*8cb0*/  IMAD.U32 R49, R226, 0x10000, RZ ;  /* 0x00010000e2317824 */ /* 0x000fe200078e00ff */
[----:B------:R-:W-:Y:S01]  /*8cc0*/  SHF.L.U32 R45, R46, 0x10, RZ ;  /* 0x000000102e2d7819 */ /* 0x000fe200000006ff */
[----:B------:R-:W-:Y:S01]  /*8cd0*/  FFMA.FTZ R227, R58, R227, R67 ;  /* 0x000000e33ae37223 */ /* 0x000fe20000010043 */
[----:B------:R-:W-:Y:S01]  /*8ce0*/  LOP3.LUT R47, R46, 0xffff0000, RZ, 0xc0, !PT ;  /* 0xffff00002e2f7812 */ /* 0x000fe200078ec0ff */
[C---:B------:R-:W-:Y:S01]  /*8cf0*/  IMAD.U32 R46, R50.reuse, 0x10000, RZ ;  /* 0x00010000322e7824 */ /* 0x040fe200078e00ff */
[----:B------:R-:W-:Y:S01]  /*8d00*/  LOP3.LUT R50, R50, 0xffff0000, RZ, 0xc0, !PT ;  /* 0xffff000032327812 */ /* 0x000fe200078ec0ff */
[----:B------:R-:W-:Y:S01]  /*8d10*/  FMUL.FTZ R67, R48, R65 ;  /* 0x0000004130437220 */ /* 0x000fe20000410000 */
[----:B------:R-:W-:Y:S01]  /*8d20*/  LOP3.LUT R226, R226, 0xffff0000, RZ, 0xc0, !PT ;  /* 0xffff0000e2e27812 */ /* 0x000fe200078ec0ff */
[----:B------:R-:W-:Y:S01]  /*8d30*/  FMUL.FTZ R77, R48, R63 ;  /* 0x0000003f304d7220 */ /* 0x000fe20000410000 */
[----:B------:R-:W-:Y:S01]  /*8d40*/  LOP3.LUT R44, R44, 0xffff0000, RZ, 0xc0, !PT ;  /* 0xffff00002c2c7812 */ /* 0x000fe200078ec0ff */
[C---:B------:R-:W-:Y:S01]  /*8d50*/  IMAD.U32 R48, R181.reuse, 0x10000, RZ ;  /* 0x00010000b5307824 */ /* 0x040fe200078e00ff */
[----:B------:R-:W-:Y:S01]  /*8d60*/  LOP3.LUT R181, R181, 0xffff0000, RZ, 0xc0, !PT ;  /* 0xffff0000b5b57812 */ /* 0x000fe200078ec0ff */
[----:B------:R-:W-:Y:S01]  /*8d70*/  FMUL.FTZ R58, R46, R49 ;  /* 0x000000312e3a7220 */ /* 0x000fe20000410000 */
[----:B------:R-:W-:Y:S01]  /*8d80*/  FMUL.FTZ R66, R50, R226 ;  /* 0x000000e232427220 */ /* 0x000fe20000410000 */
[----:B------:R-:W-:Y:S01]  /*8d90*/  FFMA.FTZ R67, R44, R63, -R67 ;  /* 0x0000003f2c437223 */ /* 0x000fe20000010843 */
[-C--:B------:R-:W-:Y:S01]  /*8da0*/  FMUL.FTZ R46, R46, R48.reuse ;  /* 0x000000302e2e7220 */ /* 0x080fe20000410000 */
[-C--:B------:R-:W-:Y:S01]  /*8db0*/  FMUL.FTZ R63, R50, R181.reuse ;  /* 0x000000b5323f7220 */ /* 0x080fe20000410000 */
[----:B------:R-:W-:Y:S01]  /*8dc0*/  FFMA.FTZ R58, R45, R48, -R58 ;  /* 0x000000302d3a7223 */ /* 0x000fe2000001083a */
[----:B------:R-:W-:Y:S01]  /*8dd0*/  FFMA.FTZ R181, R47, R181, -R66 ;  /* 0x000000b52fb57223 */ /* 0x000fe20000010842 */
[----:B------:R-:W-:Y:S01]  /*8de0*/  FFMA.FTZ R44, R44, R65, R77 ;  /* 0x000000412c2c7223 */ /* 0x000fe2000001004d */
[----:B------:R-:W-:Y:S01]  /*8df0*/  FFMA.FTZ R46, R45, R49, R46 ;  /* 0x000000312d2e7223 */ /* 0x000fe2000001002e */
[----:B------:R-:W-:Y:S01]  /*8e00*/  FFMA.FTZ R63, R47, R226, R63 ;  /* 0x000000e22f3f7223 */ /* 0x000fe2000001003f */
[----:B------:R-:W-:-:S02]  /*8e10*/  F2FP.BF16.F32.PACK_AB R62, R67, R62 ;  /* 0x0000003e433e723e */ /* 0x000fc400000010ff */
[----:B------:R-:W-:Y:S02]  /*8e20*/  F2FP.BF16.F32.PACK_AB R58, R181, R58 ;  /* 0x0000003ab53a723e */ /* 0x000fe400000010ff */
[----:B------:R-:W-:Y:S02]  /*8e30*/  F2FP.BF16.F32.PACK_AB R45, R60, R51 ;  /* 0x000000333c2d723e */ /* 0x000fe400000010ff */
[----:B------:R-:W-:Y:S01]  /*8e40*/  F2FP.BF16.F32.PACK_AB R48, R44, R57 ;  /* 0x000000392c30723e */ /* 0x000fe200000010ff */
[----:B------:R-:W-:Y:S01]  /*8e50*/  IMAD.MOV.U32 R44, RZ, RZ, R62 ;  /* 0x000000ffff2c7224 */ /* 0x000fe200078e003e */
[----:B------:R-:W-:Y:S01]  /*8e60*/  F2FP.BF16.F32.PACK_AB R50, R63, R46 ;  /* 0x0000002e3f32723e */ /* 0x000fe200000010ff */
[----:B------:R-:W-:Y:S01]  /*8e70*/  IMAD.MOV.U32 R46, RZ, RZ, R58 ;  /* 0x000000ffff2e7224 */ /* 0x000fe200078e003a */
[----:B------:R-:W-:Y:S02]  /*8e80*/  F2FP.BF16.F32.PACK_AB R47, R88, R61 ;  /* 0x0000003d582f723e */ /* 0x000fe400000010ff */
[----:B------:R-:W-:-:S02]  /*8e90*/  F2FP.BF16.F32.PACK_AB R49, R64, R59 ;  /* 0x0000003b4031723e */ /* 0x000fc400000010ff */
[----:B------:R-:W-:-:S07]  /*8ea0*/  F2FP.BF16.F32.PACK_AB R51, R227, R78 ;  /* 0x0000004ee333723e */ /* 0x000fce00000010ff */
.L_x_536:
[----:B------:R-:W-:Y:S05]  /*8eb0*/  BSYNC B2 ;  /* 0x0000000000027941 */ /* 0x000fea0003800000 */
.L_x_535:
[----:B--2---:R2:W-:Y:S04]  /*8ec0*/  STG.E.128 desc[UR36][R52.64], R44 ;  /* 0x0000002c34007986 */ /* 0x0045e8000c101d24 */
[----:B---3--:R2:W-:Y:S02]  /*8ed0*/  @!P0 STG.E.128 desc[UR36][R54.64], R48 ;  /* 0x0000003036008986 */ /* 0x0085e4000c101d24 */
.L_x_534:
[----:B------:R-:W-:Y:S05]  /*8ee0*/  BSYNC B1 ;  /* 0x0000000000017941 */ /* 0x000fea0003800000 */
.L_x_533:
[----:B------:R-:W-:Y:S01]  /*8ef0*/  ISETP.NE.AND P0, PT, R10, RZ, PT ;  /* 0x000000ff0a00720c */ /* 0x000fe20003f05270 */
[----:B------:R-:W-:-:S12]  /*8f00*/  BSSY B1, `(.L_x_537) ;  /* 0x000007e000017945 */ /* 0x000fd80003800000 */
[----:B------:R-:W-:Y:S05]  /*8f10*/  @!P0 BRA `(.L_x_538) ;  /* 0x0000000400f08947 */ /* 0x000fea0003800000 */
[----:B--2---:R-:W-:Y:S01]  /*8f20*/  SEL R44, R119, R153, !P2 ;  /* 0x00000099772c7207 */ /* 0x004fe20005000000 */
        /* <DEDUP_REMOVED lines=30> */
[----:B------:R-:W-:Y:S01]  /*9110*/  SHF.R.U64 R77, R72, 0x10, R73 ;  /* 0x00000010484d7819 */ /* 0x000fe20000001249 */
[----:B---3--:R-:W-:Y:S01]  /*9120*/  IMAD.U32 R62, R49, 0x10000, RZ ;  /* 0x00010000313e7824 */ /* 0x008fe200078e00ff */
[----:B------:R-:W-:Y:S01]  /*9130*/  SHF.R.U64 R72, R84, 0x10, R85 ;  /* 0x0000001054487819 */ /* 0x000fe20000001255 */
[----:B--2---:R-:W-:Y:S01]  /*9140*/  IMAD.U32 R59, R45, 0x10000, RZ ;  /* 0x000100002d3b7824 */ /* 0x004fe200078e00ff */
[----:B------:R-:W-:Y:S01]  /*9150*/  SHF.R.U32.HI R66, RZ, 0x10, R73 ;  /* 0x00000010ff427819 */ /* 0x000fe20000011649 */
[----:B------:R-:W-:Y:S01]  /*9160*/  IMAD.U32 R61, R47, 0x10000, RZ ;  /* 0x000100002f3d7824 */ /* 0x000fe200078e00ff */
[----:B------:R-:W-:Y:S01]  /*9170*/  SHF.R.U32.HI R84, RZ, 0x10, R85 ;  /* 0x00000010ff547819 */ /* 0x000fe20000011655 */
[----:B------:R-:W-:Y:S01]  /*9180*/  IMAD.U32 R57, R44, 0x10000, RZ ;  /* 0x000100002c397824 */ /* 0x000fe200078e00ff */
[----:B------:R-:W-:Y:S02]  /*9190*/  SHF.R.U64 R65, R74, 0x10, R75 ;  /* 0x000000104a417819 */ /* 0x000fe4000000124b */
[----:B------:R-:W-:-:S02]  /*91a0*/  PRMT R167, R167, 0x5410, R66 ;  /* 0x00005410a7a77816 */ /* 0x000fc40000000042 */
[----:B------:R-:W-:Y:S02]  /*91b0*/  PRMT R179, R179, 0x5410, R84 ;  /* 0x00005410b3b37816 */ /* 0x000fe40000000054 */
[----:B------:R-:W-:Y:S02]  /*91c0*/  SHF.R.U32.HI R74, RZ, 0x10, R75 ;  /* 0x00000010ff4a7819 */ /* 0x000fe4000001164b */
[----:B------:R-:W-:Y:S01]  /*91d0*/  PRMT R164, R164, 0x5410, R65 ;  /* 0x00005410a4a47816 */ /* 0x000fe20000000041 */
[----:B------:R-:W-:Y:S01]  /*91e0*/  IMAD.U32 R66, R179, 0x10000, RZ ;  /* 0x00010000b3427824 */ /* 0x000fe200078e00ff */
[--C-:B------:R-:W-:Y:S01]  /*91f0*/  SHF.R.U64 R67, R86, 0x10, R87.reuse ;  /* 0x0000001056437819 */ /* 0x100fe20000001257 */
[----:B------:R-:W-:Y:S01]  /*9200*/  IMAD.U32 R65, R167, 0x10000, RZ ;  /* 0x00010000a7417824 */ /* 0x000fe200078e00ff */
[----:B------:R-:W-:Y:S02]  /*9210*/  SHF.R.U32.HI R86, RZ, 0x10, R87 ;  /* 0x00000010ff567819 */ /* 0x000fe40000011657 */
[----:B------:R-:W-:Y:S01]  /*9220*/  PRMT R165, R165, 0x5410, R74 ;  /* 0x00005410a5a57816 */ /* 0x000fe2000000004a */
[CC--:B------:R-:W-:Y:S01]  /*9230*/  FMUL.FTZ R74, R62.reuse, R65.reuse ;  /* 0x000000413e4a7220 */ /* 0x0c0fe20000410000 */
[----:B------:R-:W-:Y:S01]  /*9240*/  PRMT R171, R171, 0x5410, R72 ;  /* 0x00005410abab7816 */ /* 0x000fe20000000048 */
[-C--:B------:R-:W-:Y:S01]  /*9250*/  FMUL.FTZ R72, R62, R66.reuse ;  /* 0x000000423e487220 */ /* 0x080fe20000410000 */
[----:B------:R-:W-:Y:S01]  /*9260*/  PRMT R169, R169, 0x5410, R86 ;  /* 0x00005410a9a97816 */ /* 0x000fe20000000056 */
[----:B------:R-:W-:Y:S01]  /*9270*/  FFMA.FTZ R74, R59, R66, R74 ;  /* 0x000000423b4a7223 */ /* 0x000fe2000001004a */
[----:B------:R-:W-:Y:S01]  /*9280*/  LOP3.LUT R63, R49, 0xffff0000, RZ, 0xc0, !PT ;  /* 0xffff0000313f7812 */ /* 0x000fe200078ec0ff */
[----:B------:R-:W-:Y:S01]  /*9290*/  FFMA.FTZ R72, R59, R65, -R72 ;  /* 0x000000413b487223 */ /* 0x000fe20000010848 */
[----:B------:R-:W-:Y:S01]  /*92a0*/  SHF.L.U32 R64, R51, 0x10, RZ ;  /* 0x0000001033407819 */ /* 0x000fe200000006ff */
        /* <DEDUP_REMOVED lines=8> */
[----:B------:R-:W-:Y:S01]  /*9330*/  FMUL.FTZ R67, R64, R59 ;  /* 0x0000003b40437220 */ /* 0x000fe20000410000 */
[----:B------:R-:W-:Y:S01]  /*9340*/  PRMT R166, R166, 0x5410, R77 ;  /* 0x00005410a6a67816 */ /* 0x000fe2000000004d */
[-C--:B------:R-:W-:Y:S01]  /*9350*/  FMUL.FTZ R63, R63, R167.reuse ;  /* 0x000000a73f3f7220 */ /* 0x080fe20000410000 */
[----:B------:R-:W-:Y:S01]  /*9360*/  LOP3.LUT R51, R51, 0xffff0000, RZ, 0xc0, !PT ;  /* 0xffff000033337812 */ /* 0x000fe200078ec0ff */
[-C--:B------:R-:W-:Y:S01]  /*9370*/  FMUL.FTZ R66, R64, R62.reuse ;  /* 0x0000003e40427220 */ /* 0x080fe20000410000 */
[----:B------:R-:W-:Y:S01]  /*9380*/  LOP3.LUT R169, R169, 0xffff0000, RZ, 0xc0, !PT ;  /* 0xffff0000a9a97812 */ /* 0x000fe200078ec0ff */
[----:B------:R-:W-:Y:S01]  /*9390*/  FFMA.FTZ R67, R61, R62, R67 ;  /* 0x0000003e3d437223 */ /* 0x000fe20000010043 */
[----:B------:R-:W-:Y:S01]  /*93a0*/  LOP3.LUT R165, R165, 0xffff0000, RZ, 0xc0, !PT ;  /* 0xffff0000a5a57812 */ /* 0x000fe200078ec0ff */
[C---:B------:R-:W-:Y:S01]  /*93b0*/  FFMA.FTZ R65, R60.reuse, R167, -R65 ;  /* 0x000000a73c417223 */ /* 0x040fe20000010841 */
[----:B------:R-:W-:Y:S01]  /*93c0*/  FFMA.FTZ R63, R60, R179, R63 ;  /* 0x000000b33c3f7223 */ /* 0x000fe2000001003f */
[----:B------:R-:W-:-:S02]  /*93d0*/  IMAD.U32 R62, R171, 0x10000, RZ ;  /* 0x00010000ab3e7824 */ /* 0x000fc400078e00ff */
[----:B------:R-:W-:Y:S01]  /*93e0*/  FFMA.FTZ R66, R61, R59, -R66 ;  /* 0x0000003b3d427223 */ /* 0x000fe20000010842 */
[----:B------:R-:W-:Y:S01]  /*93f0*/  IMAD.U32 R60, R166, 0x10000, RZ ;  /* 0x00010000a63c7824 */ /* 0x000fe200078e00ff */
[----:B------:R-:W-:Y:S01]  /*9400*/  LOP3.LUT R58, R47, 0xffff0000, RZ, 0xc0, !PT ;  /* 0xffff00002f3a7812 */ /* 0x000fe200078ec0ff */
[C---:B------:R-:W-:Y:S01]  /*9410*/  FMUL.FTZ R59, R51.reuse, R169 ;  /* 0x000000a9333b7220 */ /* 0x040fe20000410000 */
[----:B------:R-:W-:Y:S01]  /*9420*/  LOP3.LUT R48, R48, 0xffff0000, RZ, 0xc0, !PT ;  /* 0xffff000030307812 */ /* 0x000fe200078ec0ff */
[-C--:B------:R-:W-:Y:S01]  /*9430*/  FMUL.FTZ R51, R51, R165.reuse ;  /* 0x000000a533337220 */ /* 0x080fe20000410000 */
[----:B------:R-:W-:Y:S01]  /*9440*/  LOP3.LUT R171, R171, 0xffff0000, RZ, 0xc0, !PT ;  /* 0xffff0000abab7812 */ /* 0x000fe200078ec0ff */
[C---:B------:R-:W-:Y:S01]  /*9450*/  FMUL.FTZ R64, R49.reuse, R62 ;  /* 0x0000003e31407220 */ /* 0x040fe20000410000 */
[----:B------:R-:W-:Y:S01]  /*9460*/  LOP3.LUT R166, R166, 0xffff0000, RZ, 0xc0, !PT ;  /* 0xffff0000a6a67812 */ /* 0x000fe200078ec0ff */
[-C--:B------:R-:W-:Y:S01]  /*9470*/  FMUL.FTZ R49, R49, R60.reuse ;  /* 0x0000003c31317220 */ /* 0x080fe20000410000 */
[----:B------:R-:W-:Y:S01]  /*9480*/  LOP3.LUT R45, R44, 0xffff0000, RZ, 0xc0, !PT ;  /* 0xffff00002c2d7812 */ /* 0x000fe200078ec0ff */
[C---:B------:R-:W-:Y:S01]  /*9490*/  FFMA.FTZ R165, R58.reuse, R165, -R59 ;  /* 0x000000a53aa57223 */ /* 0x040fe2000001083b */
[----:B------:R-:W-:Y:S01]  /*94a0*/  FFMA.FTZ R76, R58, R169, R51 ;  /* 0x000000a93a4c7223 */ /* 0x000fe20000010033 */
[----:B------:R-:W-:Y:S01]  /*94b0*/  FFMA.FTZ R64, R57, R60, -R64 ;  /* 0x0000003c39407223 */ /* 0x000fe20000010840 */
[----:B------:R-:W-:-:S02]  /*94c0*/  IMAD.U32 R47, R50, 0x10000, RZ ;  /* 0x00010000322f7824 */ /* 0x000fc400078e00ff */
[C---:B------:R-:W-:Y:S01]  /*94d0*/  FMUL.FTZ R58, R48.reuse, R171 ;  /* 0x000000ab303a7220 */ /* 0x040fe20000410000 */
[----:B------:R-:W-:Y:S01]  /*94e0*/  FFMA.FTZ R62, R57, R62, R49 ;  /* 0x0000003e393e7223 */ /* 0x000fe20000010031 */
[-C--:B------:R-:W-:Y:S01]  /*94f0*/  FMUL.FTZ R60, R48, R166.reuse ;  /* 0x000000a6303c7220 */ /* 0x080fe20000410000 */
[----:B------:R-:W-:Y:S01]  /*9500*/  LOP3.LUT R50, R50, 0xffff0000, RZ, 0xc0, !PT ;  /* 0xffff000032327812 */ /* 0x000fe200078ec0ff */
[C---:B------:R-:W-:Y:S01]  /*9510*/  IMAD.U32 R51, R168.reuse, 0x10000, RZ ;  /* 0x00010000a8337824 */ /* 0x040fe200078e00ff */
[----:B------:R-:W-:Y:S01]  /*9520*/  LOP3.LUT R57, R168, 0xffff0000, RZ, 0xc0, !PT ;  /* 0xffff0000a8397812 */ /* 0x000fe200078ec0ff */
[C---:B------:R-:W-:Y:S01]  /*9530*/  IMAD.U32 R48, R164.reuse, 0x10000, RZ ;  /* 0x00010000a4307824 */ /* 0x040fe200078e00ff */
[----:B------:R-:W-:Y:S01]  /*9540*/  LOP3.LUT R49, R164, 0xffff0000, RZ, 0xc0, !PT ;  /* 0xffff0000a4317812 */ /* 0x000fe200078ec0ff */
[C---:B------:R-:W-:Y:S02]  /*9550*/  IMAD.U32 R44, R46.reuse, 0x10000, RZ ;  /* 0x000100002e2c7824 */ /* 0x040fe400078e00ff */
[----:B------:R-:W-:Y:S01]  /*9560*/  FFMA.FTZ R59, R45, R166, -R58 ;  /* 0x000000a62d3b7223 */ /* 0x000fe2000001083a */
[----:B------:R-:W-:Y:S01]  /*9570*/  LOP3.LUT R46, R46, 0xffff0000, RZ, 0xc0, !PT ;  /* 0xffff00002e2e7812 */ /* 0x000fe200078ec0ff */
[C---:B------:R-:W-:Y:S01]  /*9580*/  FMUL.FTZ R61, R47.reuse, R51 ;  /* 0x000000332f3d7220 */ /* 0x040fe20000410000 */
[-C--:B------:R-:W-:Y:S01]  /*9590*/  FMUL.FTZ R58, R47, R48.reuse ;  /* 0x000000302f3a7220 */ /* 0x080fe20000410000 */
[C---:B------:R-:W-:Y:S01]  /*95a0*/  FMUL.FTZ R47, R50.reuse, R57 ;  /* 0x00000039322f7220 */ /* 0x040fe20000410000 */
[----:B------:R-:W-:Y:S01]  /*95b0*/  FMUL.FTZ R50, R50, R49 ;  /* 0x0000003132327220 */ /* 0x000fe20000410000 */
[C---:B------:R-:W-:Y:S01]  /*95c0*/  FFMA.FTZ R61, R44.reuse, R48, -R61 ;  /* 0x000000302c3d7223 */ /* 0x040fe2000001083d */
[----:B------:R-:W-:Y:S01]  /*95d0*/  FFMA.FTZ R58, R44, R51, R58 ;  /* 0x000000332c3a7223 */ /* 0x000fe2000001003a */
        /* <DEDUP_REMOVED lines=8> */
[----:B------:R-:W-:Y:S01]  /*9660*/  IMAD.MOV.U32 R44, RZ, RZ, R64 ;  /* 0x000000ffff2c7224 */ /* 0x000fe200078e0040 */
[----:B------:R-:W-:Y:S02]  /*9670*/  F2FP.BF16.F32.PACK_AB R47, R165, R66 ;  /* 0x00000042a52f723e */ /* 0x000fe400000010ff */
[----:B------:R-:W-:Y:S02]  /*9680*/  F2FP.BF16.F32.PACK_AB R49, R63, R74 ;  /* 0x0000004a3f31723e */ /* 0x000fe400000010ff */
[----:B------:R-:W-:-:S02]  /*9690*/  F2FP.BF16.F32.PACK_AB R51, R76, R67 ;  /* 0x000000434c33723e */ /* 0x000fc400000010ff */
[----:B------:R-:W-:-:S07]  /*96a0*/  F2FP.BF16.F32.PACK_AB R50, R57, R58 ;  /* 0x0000003a3932723e */ /* 0x000fce00000010ff */
.L_x_540:
[----:B------:R-:W-:Y:S05]  /*96b0*/  BSYNC B2 ;  /* 0x0000000000027941 */ /* 0x000fea0003800000 */
.L_x_539:
[----:B--2---:R2:W-:Y:S04]  /*96c0*/  STG.E.128 desc[UR36][R52.64], R44 ;  /* 0x0000002c34007986 */ /* 0x0045e8000c101d24 */
[----:B---3--:R2:W-:Y:S02]  /*96d0*/  @!P0 STG.E.128 desc[UR36][R54.64], R48 ;  /* 0x0000003036008986 */ /* 0x0085e4000c101d24 */
.L_x_538:
[----:B------:R-:W-:Y:S05]  /*96e0*/  BSYNC B1 ;  /* 0x0000000000017941 */ /* 0x000fea0003800000 */
.L_x_537:
[----:B------:R-:W-:-:S13]  /*96f0*/  ISETP.NE.AND P0, PT, R9, RZ, PT ;  /* 0x000000ff0900720c */ /* 0x000fda0003f05270 */
[----:B------:R-:W-:Y:S05]  /*9700*/  @!P0 BRA `(.L_x_491) ;  /* 0x0000000800d08947 */ /* 0x000fea0003800000 */
[----:B------:R-:W-:Y:S01]  /*9710*/  ISETP.NE.AND P4, PT, R103, RZ, PT ;  /* 0x000000ff6700720c */ /* 0x000fe20003f85270 */
[----:B------:R-:W-:Y:S03]  /*9720*/  BSSY B1, `(.L_x_541) ;  /* 0x0000073000017945 */ /* 0x000fe60003800000 */
[----:B------:R-:W-:Y:S02]  /*9730*/  SEL R153, R119, R153, !P4 ;  /* 0x0000009977997207 */ /* 0x000fe40006000000 */
[----:B--234-:R-:W-:Y:S02]  /*9740*/  IADD3 R53, P0, P4, R104, R132, R15 ;  /* 0x0000008468357210 */ /* 0x01cfe40007c1e00f */
[----:B------:R-:W-:Y:S02]  /*9750*/  SHF.R.S32.HI R44, RZ, 0x1f, R153 ;  /* 0x0000001fff2c7819 */ /* 0x000fe40000011499 */
[----:B------:R-:W-:-:S02]  /*9760*/  IADD3.X R58, R101, R56, R11, P0, P4 ;  /* 0x00000038653a7210 */ /* 0x000fc400007e840b */
[----:B------:R-:W-:Y:S02]  /*9770*/  LEA.HI R153, R44, R153, RZ, 0x4 ;  /* 0x000000992c997211 */ /* 0x000fe400078f20ff */
[----:B------:R-:W-:Y:S02]  /*9780*/  ISETP.GE.AND P4, PT, R185, R122, PT ;  /* 0x0000007ab900720c */ /* 0x000fe40003f86270 */
[----:B------:R-:W-:Y:S02]  /*9790*/  LEA.HI.SX32 R153, R153, R20, 0x1c ;  /* 0x0000001499997211 */ /* 0x000fe400078fe2ff */
[----:B------:R-:W-:Y:S02]  /*97a0*/  LEA R52, P0, R53, R120, 0x1 ;  /* 0x0000007835347211 */ /* 0x000fe400078008ff */
[----:B------:R-:W-:Y:S01]  /*97b0*/  SHF.R.S32.HI R44, RZ, 0x1f, R153 ;  /* 0x0000001fff2c7819 */ /* 0x000fe20000011499 */
[----:B------:R-:W-:Y:S01]  /*97c0*/  IMAD.SHL.U32 R54, R153, 0x8, RZ ;  /* 0x0000000899367824 */ /* 0x000fe200078e00ff */
[----:B------:R-:W-:-:S02]  /*97d0*/  LEA.HI.X R53, R53, R121, R58, 0x1, P0 ;  /* 0x0000007935357211 */ /* 0x000fc400000f0c3a */
[----:B------:R-:W-:Y:S02]  /*97e0*/  LEA.HI R44, R44, R153, RZ, 0x3 ;  /* 0x000000992c2c7211 */ /* 0x000fe400078f18ff */
[----:B------:R-:W-:-:S03]  /*97f0*/  LOP3.LUT R45, R187, 0x38, R54, 0xf8, !PT ;  /* 0x00000038bb2d7812 */ /* 0x000fc600078ef836 */
[----:B------:R-:W-:Y:S01]  /*9800*/  IMAD.SHL.U32 R46, R44, 0x400, RZ ;  /* 0x000004002c2e7824 */ /* 0x000fe200078e00ff */
[----:B------:R-:W-:Y:S01]  /*9810*/  LOP3.LUT R44, R45, R218, RZ, 0x3c, !PT ;  /* 0x000000da2d2c7212 */ /* 0x000fe200078e3cff */
[----:B------:R-:W-:-:S03]  /*9820*/  IMAD R45, R18, 0x6000, R135 ;  /* 0x00006000122d7824 */ /* 0x000fc600078e0287 */
[----:B------:R-:W-:Y:S01]  /*9830*/  LOP3.LUT R46, R46, 0x7fffe000, RZ, 0xc0, !PT ;  /* 0x7fffe0002e2e7812 */ /* 0x000fe200078ec0ff */
[----:B------:R-:W-:-:S03]  /*9840*/  IMAD R45, R45, 0x2, R2 ;  /* 0x000000022d2d7824 */ /* 0x000fc600078e0202 */
[----:B------:R-:W-:-:S05]  /*9850*/  IADD3 R47, R44, R46, R193 ;  /* 0x0000002e2c2f7210 */ /* 0x000fca0007ffe0c1 */
[----:B------:R-:W-:-:S04]  /*9860*/  IMAD R47, R18, 0x6000, R47 ;  /* 0x00006000122f7824 */ /* 0x000fc800078e022f */
[----:B------:R-:W-:Y:S02]  /*9870*/  IMAD R48, R47, 0x2, R2 ;  /* 0x000000022f307824 */ /* 0x000fe400078e0202 */
[----:B------:R-:W2:Y:S04]  /*9880*/  LDS.128 R44, [R45+0x1c400] ;  /* 0x01c400002d2c7984 */ /* 0x000ea80000000c00 */
[----:B------:R-:W3:Y:S01]  /*9890*/  LDS.128 R48, [R48+0x1c400] ;  /* 0x01c4000030307984 */ /* 0x000ee20000000c00 */
[----:B------:R-:W-:Y:S05]  /*98a0*/  @P4 BRA `(.L_x_542) ;  /* 0x0000000400684947 */ /* 0x000fea0003800000 */
[--C-:B------:R-:W-:Y:S01]  /*98b0*/  SHF.R.U64 R73, R68, 0x10, R69.reuse ;  /* 0x0000001044497819 */ /* 0x100fe20000001245 */
[----:B---3--:R-:W-:Y:S01]  /*98c0*/  IMAD.U32 R60, R49, 0x10000, RZ ;  /* 0x00010000313c7824 */ /* 0x008fe200078e00ff */
[----:B------:R-:W-:Y:S01]  /*98d0*/  SHF.R.U32.HI R68, RZ, 0x10, R69 ;  /* 0x00000010ff447819 */ /* 0x000fe20000011645 */
[----:B--2---:R-:W-:Y:S01]  /*98e0*/  IMAD.U32 R55, R45, 0x10000, RZ ;  /* 0x000100002d377824 */ /* 0x004fe200078e00ff */
[--C-:B------:R-:W-:Y:S01]  /*98f0*/  SHF.R.U64 R69, R80, 0x10, R81.reuse ;  /* 0x0000001050457819 */ /* 0x100fe20000001251 */
[----:B------:R-:W-:Y:S01]  /*9900*/  IMAD.U32 R62, R51, 0x10000, RZ ;  /* 0x00010000333e7824 */ /* 0x000fe200078e00ff */
[----:B------:R-:W-:Y:S01]  /*9910*/  SHF.R.U32.HI R80, RZ, 0x10, R81 ;  /* 0x00000010ff507819 */ /* 0x000fe20000011651 */
[----:B------:R-:W-:Y:S01]  /*9920*/  IMAD.U32 R58, R48, 0x10000, RZ ;  /* 0x00010000303a7824 */ /* 0x000fe200078e00ff */
[----:B------:R-:W-:Y:S02]  /*9930*/  SHF.R.U64 R65, R70, 0x10, R71 ;  /* 0x0000001046417819 */ /* 0x000fe40000001247 */
[----:B------:R-:W-:-:S02]  /*9940*/  PRMT R163, R163, 0x5410, R80 ;  /* 0x00005410a3a37816 */ /* 0x000fc40000000050 */
[----:B------:R-:W-:Y:S02]  /*9950*/  PRMT R159, R159, 0x5410, R68 ;  /* 0x000054109f9f7816 */ /* 0x000fe40000000044 */
[----:B------:R-:W-:Y:S02]  /*9960*/  SHF.R.U64 R67, R82, 0x10, R83 ;  /* 0x0000001052437819 */ /* 0x000fe40000001253 */
[----:B------:R-:W-:Y:S01]  /*9970*/  PRMT R156, R156, 0x5410, R65 ;  /* 0x000054109c9c7816 */ /* 0x000fe20000000041 */
[----:B------:R-:W-:Y:S01]  /*9980*/  IMAD.U32 R65, R163, 0x10000, RZ ;  /* 0x00010000a3417824 */ /* 0x000fe200078e00ff */
[----:B------:R-:W-:Y:S01]  /*9990*/  SHF.R.U32.HI R70, RZ, 0x10, R71 ;  /* 0x00000010ff467819 */ /* 0x000fe20000011647 */
[----:B------:R-:W-:Y:S01]  /*99a0*/  IMAD.U32 R64, R159, 0x10000, RZ ;  /* 0x000100009f407824 */ /* 0x000fe200078e00ff */
[----:B------:R-:W-:Y:S01]  /*99b0*/  SHF.R.U32.HI R82, RZ, 0x10, R83 ;  /* 0x00000010ff527819 */ /* 0x000fe20000011653 */
[----:B------:R-:W-:Y:S01]  /*99c0*/  FMUL.FTZ R68, R60, R65 ;  /* 0x000000413c447220 */ /* 0x000fe20000410000 */
[----:B------:R-:W-:-:S02]  /*99d0*/  LOP3.LUT R61, R49, 0xffff0000, RZ, 0xc0, !PT ;  /* 0xffff0000313d7812 */ /* 0x000fc400078ec0ff */
[----:B------:R-:W-:Y:S01]  /*99e0*/  PRMT R157, R157, 0x5410, R70 ;  /* 0x000054109d9d7816 */ /* 0x000fe20000000046 */
[-C--:B------:R-:W-:Y:S01]  /*99f0*/  FMUL.FTZ R70, R60, R64.reuse ;  /* 0x000000403c467220 */ /* 0x080fe20000410000 */
[----:B------:R-:W-:Y:S01]  /*9a00*/  PRMT R161, R161, 0x5410, R82 ;  /* 0x00005410a1a17816 */ /* 0x000fe20000000052 */
[----:B------:R-:W-:Y:S01]  /*9a10*/  FFMA.FTZ R68, R55, R64, -R68 ;  /* 0x0000004037447223 */ /* 0x000fe20000010844 */
[----:B------:R-:W-:Y:S01]  /*9a20*/  LOP3.LUT R66, R163, 0xffff0000, RZ, 0xc0, !PT ;  /* 0xffff0000a3427812 */ /* 0x000fe200078ec0ff */
[----:B------:R-:W-:Y:S01]  /*9a30*/  FFMA.FTZ R70, R55, R65, R70 ;  /* 0x0000004137467223 */ /* 0x000fe20000010046 */
[----:B------:R-:W-:Y:S01]  /*9a40*/  LOP3.LUT R60, R159, 0xffff0000, RZ, 0xc0, !PT ;  /* 0xffff00009f3c7812 */ /* 0x000fe200078ec0ff */
[----:B------:R-:W-:Y:S01]  /*9a50*/  IMAD.U32 R55, R157, 0x10000, RZ ;  /* 0x000100009d377824 */ /* 0x000fe200078e00ff */
[----:B------:R-:W-:Y:S01]  /*9a60*/  LOP3.LUT R57, R45, 0xffff0000, RZ, 0xc0, !PT ;  /* 0xffff00002d397812 */ /* 0x000fe200078ec0ff */
[----:B------:R-:W-:Y:S01]  /*9a70*/  FMUL.FTZ R64, R61, R66 ;  /* 0x000000423d407220 */ /* 0x000fe20000410000 */
[----:B------:R-:W-:Y:S01]  /*9a80*/  PRMT R160, R160, 0x5410, R67 ;  /* 0x00005410a0a07816 */ /* 0x000fe20000000043 */
[----:B------:R-:W-:Y:S01]  /*9a90*/  IMAD.U32 R67, R161, 0x10000, RZ ;  /* 0x00010000a1437824 */ /* 0x000fe200078e00ff */
[----:B------:R-:W-:Y:S01]  /*9aa0*/  LOP3.LUT R59, R48, 0xffff0000, RZ, 0xc0, !PT ;  /* 0xffff0000303b7812 */ /* 0x000fe200078ec0ff */
[----:B------:R-:W-:Y:S01]  /*9ab0*/  FMUL.FTZ R72, R61, R60 ;  /* 0x0000003c3d487220 */ /* 0x000fe20000410000 */
[----:B------:R-:W-:Y:S01]  /*9ac0*/  PRMT R162, R162, 0x5410, R69 ;  /* 0x00005410a2a27816 */ /* 0x000fe20000000045 */
[----:B------:R-:W-:-:S02]  /*9ad0*/  IMAD.U32 R48, R47, 0x10000, RZ ;  /* 0x000100002f307824 */ /* 0x000fc400078e00ff */
[----:B------:R-:W-:Y:S01]  /*9ae0*/  FFMA.FTZ R61, R57, R60, -R64 ;  /* 0x0000003c393d7223 */ /* 0x000fe20000010840 */
[C---:B------:R-:W-:Y:S01]  /*9af0*/  FMUL.FTZ R69, R62.reuse, R67 ;  /* 0x000000433e457220 */ /* 0x040fe20000410000 */
[----:B------:R-:W-:Y:S01]  /*9b00*/  LOP3.LUT R63, R51, 0xffff0000, RZ, 0xc0, !PT ;  /* 0xffff0000333f7812 */ /* 0x000fe200078ec0ff */
[-C--:B------:R-:W-:Y:S01]  /*9b10*/  FMUL.FTZ R62, R62, R55.reuse ;  /* 0x000000373e3e7220 */ /* 0x080fe20000410000 */
[----:B------:R-:W-:Y:S01]  /*9b20*/  LOP3.LUT R64, R161, 0xffff0000, RZ, 0xc0, !PT ;  /* 0xffff0000a1407812 */ /* 0x000fe200078ec0ff */
[----:B------:R-:W-:Y:S01]  /*9b30*/  FFMA.FTZ R69, R48, R55, -R69 ;  /* 0x0000003730457223 */ /* 0x000fe20000010845 */
[----:B------:R-:W-:Y:S01]  /*9b40*/  LOP3.LUT R60, R157, 0xffff0000, RZ, 0xc0, !PT ;  /* 0xffff00009d3c7812 */ /* 0x000fe200078ec0ff */
[----:B------:R-:W-:Y:S01]  /*9b50*/  FFMA.FTZ R65, R57, R66, R72 ;  /* 0x0000004239417223 */ /* 0x000fe20000010048 */
[----:B------:R-:W-:Y:S01]  /*9b60*/  PRMT R158, R158, 0x5410, R73 ;  /* 0x000054109e9e7816 */ /* 0x000fe20000000049 */
[----:B------:R-:W-:Y:S01]  /*9b70*/  FFMA.FTZ R67, R48, R67, R62 ;  /* 0x0000004330437223 */ /* 0x000fe2000001003e */
[----:B------:R-:W-:Y:S01]  /*9b80*/  LOP3.LUT R49, R47, 0xffff0000, RZ, 0xc0, !PT ;  /* 0xffff00002f317812 */ /* 0x000fe200078ec0ff */
[----:B------:R-:W-:-:S02]  /*9b90*/  IMAD.U32 R55, R162, 0x10000, RZ ;  /* 0x00010000a2377824 */ /* 0x000fc400078e00ff */
[C---:B------:R-:W-:Y:S01]  /*9ba0*/  FMUL.FTZ R62, R63.reuse, R64 ;  /* 0x000000403f3e7220 */ /* 0x040fe20000410000 */
[-C--:B------:R-:W-:Y:S01]  /*9bb0*/  FMUL.FTZ R72, R63, R60.reuse ;  /* 0x0000003c3f487220 */ /* 0x080fe20000410000 */
[----:B------:R-:W-:Y:S01]  /*9bc0*/  LOP3.LUT R162, R162, 0xffff0000, RZ, 0xc0, !PT ;  /* 0xffff0000a2a27812 */ /* 0x000fe200078ec0ff */
[----:B------:R-:W-:Y:S02]  /*9bd0*/  IMAD.U32 R48, R158, 0x10000, RZ ;  /* 0x000100009e307824 */ /* 0x000fe400078e00ff */
[C---:B------:R-:W-:Y:S01]  /*9be0*/  FFMA.FTZ R66, R49.reuse, R60, -R62 ;  /* 0x0000003c31427223 */ /* 0x040fe2000001083e */
[C---:B------:R-:W-:Y:S01]  /*9bf0*/  IMAD.U32 R45, R44.reuse, 0x10000, RZ ;  /* 0x000100002c2d7824 */ /* 0x040fe200078e00ff */
[----:B------:R-:W-:Y:S01]  /*9c00*/  LOP3.LUT R44, R44, 0xffff0000, RZ, 0xc0, !PT ;  /* 0xffff00002c2c7812 */ /* 0x000fe200078ec0ff */
[----:B------:R-:W-:Y:S01]  /*9c10*/  FFMA.FTZ R72, R49, R64, R72 ;  /* 0x0000004031487223 */ /* 0x000fe20000010048 */
[----:B------:R-:W-:Y:S01]  /*9c20*/  LOP3.LUT R158, R158, 0xffff0000, RZ, 0xc0, !PT ;  /* 0xffff00009e9e7812 */ /* 0x000fe200078ec0ff */
[CC--:B------:R-:W-:Y:S01]  /*9c30*/  FMUL.FTZ R60, R58.reuse, R55.reuse ;  /* 0x000000373a3c7220 */ /* 0x0c0fe20000410000 */
[----:B------:R-:W-:Y:S01]  /*9c40*/  FMUL.FTZ R49, R59, R162 ;  /* 0x000000a23b317220 */ /* 0x000fe20000410000 */
[-C--:B------:R-:W-:Y:S01]  /*9c50*/  FMUL.FTZ R58, R58, R48.reuse ;  /* 0x000000303a3a7220 */ /* 0x080fe20000410000 */
[----:B------:R-:W-:Y:S01]  /*9c60*/  SHF.L.U32 R51, R50, 0x10, RZ ;  /* 0x0000001032337819 */ /* 0x000fe200000006ff */
[C---:B------:R-:W-:Y:S01]  /*9c70*/  FFMA.FTZ R60, R45.reuse, R48, -R60 ;  /* 0x000000302d3c7223 */ /* 0x040fe2000001083c */
[-C--:B------:R-:W-:Y:S01]  /*9c80*/  FFMA.FTZ R57, R44, R158.reuse, -R49 ;  /* 0x0000009e2c397223 */ /* 0x080fe20000010831 */
[----:B------:R-:W-:Y:S01]  /*9c90*/  LOP3.LUT R50, R50, 0xffff0000, RZ, 0xc0, !PT ;  /* 0xffff000032327812 */ /* 0x000fe200078ec0ff */
[----:B------:R-:W-:Y:S01]  /*9ca0*/  FFMA.FTZ R55, R45, R55, R58 ;  /* 0x000000372d377223 */ /* 0x000fe2000001003a */
[----:B------:R-:W-:Y:S01]  /*9cb0*/  FMUL.FTZ R59, R59, R158 ;  /* 0x0000009e3b3b7220 */ /* 0x000fe20000410000 */
[C---:B------:R-:W-:Y:S01]  /*9cc0*/  LOP3.LUT R49, R160.reuse, 0xffff0000, RZ, 0xc0, !PT ;  /* 0xffff0000a0317812 */ /* 0x040fe200078ec0ff */
[----:B------:R-:W-:Y:S01]  /*9cd0*/  IMAD.U32 R58, R160, 0x10000, RZ ;  /* 0x00010000a03a7824 */ /* 0x000fe200078e00ff */
[C---:B------:R-:W-:Y:S01]  /*9ce0*/  LOP3.LUT R45, R156.reuse, 0xffff0000, RZ, 0xc0, !PT ;  /* 0xffff00009c2d7812 */ /* 0x040fe200078ec0ff */
[----:B------:R-:W-:-:S02]  /*9cf0*/  IMAD.U32 R48, R156, 0x10000, RZ ;  /* 0x000100009c307824 */ /* 0x000fc400078e00ff */
[----:B------:R-:W-:Y:S01]  /*9d00*/  FFMA.FTZ R44, R44, R162, R59 ;  /* 0x000000a22c2c7223 */ /* 0x000fe2000001003b */
[C---:B------:R-:W-:Y:S01]  /*9d10*/  IMAD.U32 R47, R46.reuse, 0x10000, RZ ;  /* 0x000100002e2f7824 */ /* 0x040fe200078e00ff */
[----:B------:R-:W-:Y:S01]  /*9d20*/  LOP3.LUT R46, R46, 0xffff0000, RZ, 0xc0, !PT ;  /* 0xffff00002e2e7812 */ /* 0x000fe200078ec0ff */
[C---:B------:R-:W-:Y:S01]  /*9d30*/  FMUL.FTZ R62, R51.reuse, R58 ;  /* 0x0000003a333e7220 */ /* 0x040fe20000410000 */
[C---:B------:R-:W-:Y:S01]  /*9d40*/  FMUL.FTZ R59, R50.reuse, R49 ;  /* 0x00000031323b7220 */ /* 0x040fe20000410000 */
[-C--:B------:R-:W-:Y:S01]  /*9d50*/  FMUL.FTZ R51, R51, R48.reuse ;  /* 0x0000003033337220 */ /* 0x080fe20000410000 */
[-C--:B------:R-:W-:Y:S01]  /*9d60*/  FMUL.FTZ R50, R50, R45.reuse ;  /* 0x0000002d32327220 */ /* 0x080fe20000410000 */
[C---:B------:R-:W-:Y:S01]  /*9d70*/  FFMA.FTZ R62, R47.reuse, R48, -R62 ;  /* 0x000000302f3e7223 */ /* 0x040fe2000001083e */
[C---:B------:R-:W-:Y:S01]  /*9d80*/  FFMA.FTZ R59, R46.reuse, R45, -R59 ;  /* 0x0000002d2e3b7223 */ /* 0x040fe2000001083b */
        /* <DEDUP_REMOVED lines=12> */
.L_x_542:
[----:B------:R-:W-:Y:S05]  /*9e50*/  BSYNC B1 ;  /* 0x0000000000017941 */ /* 0x000fea0003800000 */
.L_x_541:
[----:B--2---:R2:W-:Y:S01]  /*9e60*/  STG.E.128 desc[UR36][R52.64], R44 ;  /* 0x0000002c34007986 */ /* 0x0045e2000c101d24 */
[----:B------:R-:W-:-:S13]  /*9e70*/  ISETP.GE.AND P0, PT, R54, R151, PT ;  /* 0x000000973600720c */ /* 0x000fda0003f06270 */
[----:B------:R-:W-:Y:S05]  /*9e80*/  @P0 BRA `(.L_x_491) ;  /* 0x0000000000f00947 */ /* 0x000fea0003800000 */
[--C-:B------:R-:W-:Y:S02]  /*9e90*/  IADD3 R132, P0, P4, R104, R132, R54.reuse ;  /* 0x0000008468847210 */ /* 0x100fe40007c1e036 */
[----:B------:R-:W-:-:S04]  /*9ea0*/  SHF.R.S32.HI R54, RZ, 0x1f, R54 ;  /* 0x0000001fff367819 */ /* 0x000fc80000011436 */
[----:B------:R-:W-:Y:S02]  /*9eb0*/  IADD3.X R56, R101, R56, R54, P0, P4 ;  /* 0x0000003865387210 */ /* 0x000fe400007e8436 */
[----:B------:R-:W-:-:S04]  /*9ec0*/  LEA R120, P0, R132, R120, 0x1 ;  /* 0x0000007884787211 */ /* 0x000fc800078008ff */
[----:B------:R-:W-:-:S05]  /*9ed0*/  LEA.HI.X R121, R132, R121, R56, 0x1, P0 ;  /* 0x0000007984797211 */ /* 0x000fca00000f0c38 */
[----:B---3--:R3:W-:Y:S01]  /*9ee0*/  STG.E.128 desc[UR36][R120.64], R48 ;  /* 0x0000003078007986 */ /* 0x0087e2000c101d24 */
[----:B------:R-:W-:Y:S05]  /*9ef0*/  BRA `(.L_x_491) ;  /* 0x0000000000d47947 */ /* 0x000fea0003800000 */
.L_x_458:
[----:B------:R-:W-:-:S13]  /*9f00*/  ISETP.NE.AND P1, PT, R188, 0x3, PT ;  /* 0x00000003bc00780c */ /* 0x000fda0003f25270 */
[----:B------:R-:W-:Y:S05]  /*9f10*/  @!P1 BRA `(.L_x_543) ;  /* 0x0000000000049947 */ /* 0x000fea0003800000 */
[----:B------:R-:W-:Y:S01]  /*9f20*/  BPT.TRAP 0x1 ;  /* 0x000000040000795c */ /* 0x000fe20000300000 */
.L_x_543:
[----:B------:R-:W-:Y:S01]  /*9f30*/  IMAD R3, R18, 0x8, R2 ;  /* 0x0000000812037824 */ /* 0x000fe200078e0202 */
[----:B------:R-:W-:Y:S01]  /*9f40*/  SHF.L.U32 R0, R186, 0x1f, RZ ;  /* 0x0000001fba007819 */ /* 0x000fe200000006ff */
[----:B------:R-:W-:Y:S01]  /*9f50*/  IMAD R4, R26, -0x80, R27 ;  /* 0xffffff801a047824 */ /* 0x000fe200078e021b */
[----:B------:R-:W-:Y:S02]  /*9f60*/  BSSY B1, `(.L_x_544) ;  /* 0x0000005000017945 */ /* 0x000fe40003800000 */
[----:B------:R-:W0:Y:S02]  /*9f70*/  SYNCS.PHASECHK.TRANS64.TRYWAIT P4, [R3+URZ+0x34890], R0 ;  /* 0x03489000030075a7 */ /* 0x000e24000808017f */
[----:B------:R-:W-:-:S04]  /*9f80*/  VIMNMX R4, R4, 0x80, PT ;  /* 0x0000008004047848 */ /* 0x000fc80003fe0100 */
[----:B------:R-:W-:Y:S01]  /*9f90*/  ISETP.GE.AND P0, PT, R19, R4, PT ;  /* 0x000000041300720c */ /* 0x000fe20003f06270 */
[----:B0-----:R-:W-:-:S12]  /*9fa0*/  @!P4 BRA `(.L_x_545) ;  /* 0x00000150003cc947 */ /* 0x001fd80003800000 */
.L_x_768:
[----:B------:R-:W-:Y:S05]  /*9fb0*/  BSYNC B1 ;  /* 0x0000000000017941 */ /* 0x000fea0003800000 */
.L_x_544:
[----:B------:R-:W-:Y:S04]  /*9fc0*/  BSSY B1, `(.L_x_546) ;  /* 0x0000014000017945 */ /* 0x000fe80003800000 */
[----:B------:R-:W-:Y:S05]  /*9fd0*/  @P0 BRA `(.L_x_547) ;  /* 0x0000000000480947 */ /* 0x000fea0003800000 */
[----:B------:R-:W-:Y:S02]  /*9fe0*/  ISETP.NE.AND P4, PT, R14, RZ, PT ;  /* 0x000000ff0e00720c */ /* 0x000fe40003f85270 */
[----:B------:R-:W-:-:S11]  /*9ff0*/  ISETP.NE.AND P0, PT, R10, RZ, PT ;  /* 0x000000ff0a00720c */ /* 0x000fd60003f05270 */
[----:B------:R-:W1:Y:S04]  /*a000*/  @P4 LDS.128 R44, [R55] ;  /* 0x00000000372c4984 */ /* 0x000e680000000c00 */
[----:B------:R-:W2:Y:S04]  /*a010*/  @P0 LDS.128 R48, [R54] ;  /* 0x0000000036300984 */ /* 0x000ea80000000c00 */
[----:B-1----:R-:W-:Y:S01]  /*a020*/  @P4 STG.E.128 desc[UR36][R56.64], R44 ;  /* 0x0000002c38004986 */ /* 0x002fe2000c101d24 */
[----:B------:R-:W-:-:S03]  /*a030*/  ISETP.NE.AND P4, PT, R9, RZ, PT ;  /* 0x000000ff0900720c */ /* 0x000fc60003f85270 */
[----:B--2---:R-:W-:Y:S01]  /*a040*/  @P0 STG.E.128 desc[UR36][R56.64+0x40], R48 ;  /* 0x0000403038000986 */ /* 0x004fe2000c101d24 */
[----:B------:R-:W-:-:S09]  /*a050*/  ISETP.NE.AND P0, PT, R8, RZ, PT ;  /* 0x000000ff0800720c */ /* 0x000fd20003f05270 */
[----:B------:R-:W1:Y:S04]  /*a060*/  @P4 LDS.128 R44, [R55+0x4000] ;  /* 0x00400000372c4984 */ /* 0x000e680000000c00 */
[----:B------:R-:W2:Y:S04]  /*a070*/  @P0 LDS.128 R48, [R54+0x4000] ;  /* 0x0040000036300984 */ /* 0x000ea80000000c00 */
[----:B-1----:R-:W-:Y:S01]  /*a080*/  @P4 STG.E.128 desc[UR36][R56.64+0x80], R44 ;  /* 0x0000802c38004986 */ /* 0x002fe2000c101d24 */
[----:B------:R-:W-:-:S03]  /*a090*/  ISETP.NE.AND P4, PT, R6, RZ, PT ;  /* 0x000000ff0600720c */ /* 0x000fc60003f85270 */
[----:B--2---:R-:W-:Y:S01]  /*a0a0*/  @P0 STG.E.128 desc[UR36][R56.64+0xc0], R48 ;  /* 0x0000c03038000986 */ /* 0x004fe2000c101d24 */
[----:B------:R-:W-:-:S09]  /*a0b0*/  ISETP.NE.AND P0, PT, R7, RZ, PT ;  /* 0x000000ff0700720c */ /* 0x000fd20003f05270 */
[----:B------:R-:W1:Y:S04]  /*a0c0*/  @P4 LDS.128 R48, [R54+0x8000] ;  /* 0x0080000036304984 */ /* 0x000e680000000c00 */
[----:B------:R-:W2:Y:S04]  /*a0d0*/  @P0 LDS.128 R44, [R55+0x8000] ;  /* 0x00800000372c0984 */ /* 0x000ea80000000c00 */
[----:B-1----:R1:W-:Y:S04]  /*a0e0*/  @P4 STG.E.128 desc[UR36][R56.64+0x140], R48 ;  /* 0x0001403038004986 */ /* 0x0023e8000c101d24 */
[----:B--2---:R1:W-:Y:S02]  /*a0f0*/  @P0 STG.E.128 desc[UR36][R56.64+0x100], R44 ;  /* 0x0001002c38000986 */ /* 0x0043e4000c101d24 */
.L_x_547:
[----:B------:R-:W-:Y:S05]  /*a100*/  BSYNC B1 ;  /* 0x0000000000017941 */ /* 0x000fea0003800000 */
.L_x_546:
[----:B------:R-:W-:-:S13]  /*a110*/  ISETP.GE.AND P0, PT, R202, R4, PT ;  /* 0x00000004ca00720c */ /* 0x000fda0003f06270 */
[----:B------:R-:W-:Y:S05]  /*a120*/  @P0 BRA `(.L_x_491) ;  /* 0x0000000000480947 */ /* 0x000fea0003800000 */
[----:B------:R-:W-:Y:S02]  /*a130*/  ISETP.NE.AND P4, PT, R14, RZ, PT ;  /* 0x000000ff0e00720c */ /* 0x000fe40003f85270 */
[----:B------:R-:W-:-:S11]  /*a140*/  ISETP.NE.AND P0, PT, R9, RZ, PT ;  /* 0x000000ff0900720c */ /* 0x000fd60003f05270 */
[----:B-1----:R-:W1:Y:S04]  /*a150*/  @P4 LDS.128 R44, [R55+0x2000] ;  /* 0x00200000372c4984 */ /* 0x002e680000000c00 */
[----:B------:R-:W2:Y:S04]  /*a160*/  @P0 LDS.128 R48, [R55+0x6000] ;  /* 0x0060000037300984 */ /* 0x000ea80000000c00 */
        /* <DEDUP_REMOVED lines=14> */
.L_x_491:
[----:B------:R-:W-:Y:S05]  /*a250*/  BSYNC B0 ;  /* 0x0000000000007941 */ /* 0x000fea0003800000 */
.L_x_457:
[----:B-1234-:R-:W1:Y:S01]  /*a260*/  S2R R44, SR_TID.X ;  /* 0x00000000002c7919 */ /* 0x01ee620000002100 */
[----:B------:R-:W-:Y:S01]  /*a270*/  @!PT LDS RZ, [RZ] ;  /* 0x00000000fffff984 */ /* 0x000fe20000000800 */
[----:B------:R-:W-:Y:S01]  /*a280*/  @!PT LDS RZ, [RZ] ;  /* 0x00000000fffff984 */ /* 0x000fe20000000800 */
[----:B------:R-:W-:Y:S01]  /*a290*/  @!PT LDS RZ, [RZ] ;  /* 0x00000000fffff984 */ /* 0x000fe20000000800 */
[----:B------:R-:W-:Y:S01]  /*a2a0*/  @!PT LDS RZ, [RZ] ;  /* 0x00000000fffff984 */ /* 0x000fe20000000800 */
[----:B------:R2:W-:Y:S06]  /*a2b0*/  MEMBAR.ALL.CTA ;  /* 0x0000000000007992 */ /* 0x0005ec0000008000 */
[----:B--2---:R-:W2:Y:S01]  /*a2c0*/  FENCE.VIEW.ASYNC.S ;  /* 0x00000000000073c6 */ /* 0x004ea20000000000 */
[----:B------:R-:W-:Y:S05]  /*a2d0*/  WARPSYNC.ALL ;  /* 0x0000000000007948 */ /* 0x000fea0003800000 */
[----:B------:R-:W-:Y:S01]  /*a2e0*/  BSSY B0, `(.L_x_548) ;  /* 0x0000009000007945 */ /* 0x000fe20003800000 */
[----:B-1----:R-:W-:Y:S01]  /*a2f0*/  LOP3.LUT R44, R44, 0x7f, RZ, 0xc0, !PT ;  /* 0x0000007f2c2c7812 */ /* 0x002fe200078ec0ff */
[----:B--2---:R1:W-:Y:S03]  /*a300*/  BAR.SYNC.DEFER_BLOCKING R155, 0x80 ;  /* 0x0002009b0000751d */ /* 0x0043e60000010000 */
[----:B------:R-:W-:-:S13]  /*a310*/  ISETP.NE.AND P0, PT, R44, RZ, PT ;  /* 0x000000ff2c00720c */ /* 0x000fda0003f05270 */
[----:B------:R-:W-:-:S05]  /*a320*/  @!P0 VIADD R44, R3, 0x348a0 ;  /* 0x000348a0032c8836 */ /* 0x000fca0000000000 */
[----:B------:R-:W-:-:S04]  /*a330*/  @!P0 PRMT R44, RZ, 0x654, R44 ;  /* 0x00000654ff2c8816 */ /* 0x000fc8000000002c */
[----:B------:R1:W-:Y:S01]  /*a340*/  @!P0 SYNCS.ARRIVE.TRANS64.RED.A1T0 RZ, [R44+URZ], RZ ;  /* 0x000000ff2cff89a7 */ /* 0x0003e2000810043f */
[----:B------:R-:W-:Y:S05]  /*a350*/  @!P1 BRA `(.L_x_549) ;  /* 0x0000000000049947 */ /* 0x000fea0003800000 */
[----:B------:R-:W-:Y:S01]  /*a360*/  BPT.TRAP 0x1 ;  /* 0x000000040000795c */ /* 0x000fe20000300000 */
.L_x_549:
[----:B------:R-:W-:Y:S05]  /*a370*/  BSYNC B0 ;  /* 0x0000000000007941 */ /* 0x000fea0003800000 */
.L_x_548:
[----:B------:R-:W2:Y:S01]  /*a380*/  SYNCS.PHASECHK.TRANS64.TRYWAIT P4, [R3+URZ+0x348b0], R0 ;  /* 0x0348b000030075a7 */ /* 0x000ea2000808017f */
[----:B------:R-:W-:Y:S01]  /*a390*/  IMAD R45, R18, 0x4000, R35 ;  /* 0x00004000122d7824 */ /* 0x000fe200078e0223 */
[----:B------:R-:W-:Y:S01]  /*a3a0*/  ULDC.64 UR60, c[0x0][0x318] ;  /* 0x0000c600003c7ab9 */ /* 0x000fe20000000a00 */
[----:B------:R-:W-:Y:S01]  /*a3b0*/  ULDC.64 UR38, c[0x0][0x308] ;  /* 0x0000c20000267ab9 */ /* 0x000fe20000000a00 */
[----:B------:R-:W-:Y:S01]  /*a3c0*/  BSSY B0, `(.L_x_550) ;  /* 0x0000004000007945 */ /* 0x000fe20003800000 */
[----:B------:R-:W-:Y:S01]  /*a3d0*/  ISETP.GE.AND P1, PT, R19, R4, PT ;  /* 0x000000041300720c */ /* 0x000fe20003f26270 */
[----:B------:R-:W-:Y:S02]  /*a3e0*/  IMAD.IADD R47, R124, 0x1, R45 ;  /* 0x000000017c2f7824 */ /* 0x000fe400078e022d */
[----:B--2---:R-:W-:Y:S10]  /*a3f0*/  @!P4 BRA `(.L_x_551) ;  /* 0x0000014c003cc947 */ /* 0x004ff40003800000 */
.L_x_769:
[----:B------:R-:W-:Y:S05]  /*a400*/  BSYNC B0 ;  /* 0x0000000000007941 */ /* 0x000fea0003800000 */
.L_x_550:
[----:B------:R-:W-:Y:S01]  /*a410*/  BSSY B0, `(.L_x_552) ;  /* 0x000001a000007945 */ /* 0x000fe20003800000 */
[----:B0-2---:R-:W-:Y:S02]  /*a420*/  IMAD R0, R45, 0x2, R24 ;  /* 0x000000022d007824 */ /* 0x005fe400078e0218 */
[----:B------:R-:W-:-:S04]  /*a430*/  IMAD.WIDE R52, R26, 0x80, R116 ;  /* 0x000000801a347825 */ /* 0x000fc800078e0274 */
[----:B------:R-:W-:Y:S01]  /*a440*/  IMAD R56, R47, 0x2, R24 ;  /* 0x000000022f387824 */ /* 0x000fe200078e0218 */
[----:B------:R-:W-:Y:S06]  /*a450*/  @P1 BRA `(.L_x_553) ;  /* 0x0000000000541947 */ /* 0x000fec0003800000 */
[----:B------:R-:W-:Y:S01]  /*a460*/  IMAD R47, R53, UR60, RZ ;  /* 0x0000003c352f7c24 */ /* 0x000fe2000f8e02ff */
[----:B------:R-:W-:Y:S01]  /*a470*/  ULDC UR4, c[0x0][0x310] ;  /* 0x0000c40000047ab9 */ /* 0x000fe20000000800 */
[----:B-1----:R-:W-:Y:S01]  /*a480*/  IMAD.MOV.U32 R44, RZ, RZ, R106 ;  /* 0x000000ffff2c7224 */ /* 0x002fe200078e006a */
[----:B------:R-:W-:Y:S01]  /*a490*/  ISETP.GE.AND P4, PT, R22, UR4, PT ;  /* 0x0000000416007c0c */ /* 0x000fe2000bf86270 */
[----:B------:R-:W-:Y:S02]  /*a4a0*/  IMAD.MOV.U32 R45, RZ, RZ, R5 ;  /* 0x000000ffff2d7224 */ /* 0x000fe400078e0005 */
[C---:B------:R-:W-:Y:S02]  /*a4b0*/  IMAD R47, R52.reuse, UR61, R47 ;  /* 0x0000003d342f7c24 */ /* 0x040fe4000f8e022f */
[----:B------:R-:W-:-:S04]  /*a4c0*/  IMAD.WIDE.U32 R44, R52, UR60, R44 ;  /* 0x0000003c342c7c25 */ /* 0x000fc8000f8e002c */
[----:B------:R-:W-:Y:S01]  /*a4d0*/  IMAD.IADD R45, R45, 0x1, R47 ;  /* 0x000000012d2d7824 */ /* 0x000fe200078e022f */
[----:B------:R-:W-:-:S04]  /*a4e0*/  LEA R54, P1, R44, UR38, 0x1 ;  /* 0x000000262c367c11 */ /* 0x000fc8000f8208ff */
[----:B------:R-:W-:Y:S02]  /*a4f0*/  LEA.HI.X R55, R44, UR39, R45, 0x1, P1 ;  /* 0x000000272c377c11 */ /* 0x000fe400088f0c2d */
[----:B------:R-:W-:Y:S01]  /*a500*/  ISETP.GE.AND P1, PT, R184, UR4, PT ;  /* 0x00000004b8007c0c */ /* 0x000fe2000bf26270 */
[----:B------:R-:W0:-:S12]  /*a510*/  @!P4 LDS.128 R44, [R0] ;  /* 0x00000000002cc984 */ /* 0x000e180000000c00 */
[----:B------:R-:W1:Y:S04]  /*a520*/  @!P1 LDS.128 R48, [R56] ;  /* 0x0000000038309984 */ /* 0x000e680000000c00 */
[----:B0-----:R-:W-:Y:S01]  /*a530*/  @!P4 STG.E.128 desc[UR36][R54.64], R44 ;  /* 0x0000002c3600c986 */ /* 0x001fe2000c101d24 */
[----:B------:R-:W-:-:S03]  /*a540*/  ISETP.GE.AND P4, PT, R185, UR4, PT ;  /* 0x00000004b9007c0c */ /* 0x000fc6000bf86270 */
[----:B-1----:R-:W-:Y:S01]  /*a550*/  @!P1 STG.E.128 desc[UR36][R54.64+0x40], R48 ;  /* 0x0000403036009986 */ /* 0x002fe2000c101d24 */
[----:B------:R-:W-:-:S09]  /*a560*/  ISETP.GE.AND P1, PT, R102, UR4, PT ;  /* 0x0000000466007c0c */ /* 0x000fd2000bf26270 */
[----:B------:R-:W0:Y:S04]  /*a570*/  @!P4 LDS.128 R44, [R0+0x4000] ;  /* 0x00400000002cc984 */ /* 0x000e280000000c00 */
[----:B------:R-:W1:Y:S04]  /*a580*/  @!P1 LDS.128 R48, [R56+0x4000] ;  /* 0x0040000038309984 */ /* 0x000e680000000c00 */
[----:B0-----:R0:W-:Y:S04]  /*a590*/  @!P4 STG.E.128 desc[UR36][R54.64+0x80], R44 ;  /* 0x0000802c3600c986 */ /* 0x0011e8000c101d24 */
[----:B-1----:R0:W-:Y:S02]  /*a5a0*/  @!P1 STG.E.128 desc[UR36][R54.64+0xc0], R48 ;  /* 0x0000c03036009986 */ /* 0x0021e4000c101d24 */
.L_x_553:
[----:B------:R-:W-:Y:S05]  /*a5b0*/  BSYNC B0 ;  /* 0x0000000000007941 */ /* 0x000fea0003800000 */
.L_x_552:
[----:B------:R-:W-:Y:S01]  /*a5c0*/  ISETP.GE.AND P1, PT, R202, R4, PT ;  /* 0x00000004ca00720c */ /* 0x000fe20003f26270 */
[----:B------:R-:W-:-:S12]  /*a5d0*/  BSSY B0, `(.L_x_554) ;  /* 0x0000018000007945 */ /* 0x000fd80003800000 */
[----:B------:R-:W-:Y:S05]  /*a5e0*/  @P1 BRA `(.L_x_555) ;  /* 0x0000000000581947 */ /* 0x000fea0003800000 */
[----:B0-----:R-:W-:Y:S01]  /*a5f0*/  IADD3 R47, P1, R52, 0x40, RZ ;  /* 0x00000040342f7810 */ /* 0x001fe20007f3e0ff */
[----:B------:R-:W-:Y:S01]  /*a600*/  IMAD.MOV.U32 R4, RZ, RZ, R106 ;  /* 0x000000ffff047224 */ /* 0x000fe200078e006a */
[----:B------:R-:W-:Y:S02]  /*a610*/  ULDC UR4, c[0x0][0x310] ;  /* 0x0000c40000047ab9 */ /* 0x000fe40000000800 */
[----:B------:R-:W-:Y:S01]  /*a620*/  ISETP.GE.AND P4, PT, R22, UR4, PT ;  /* 0x0000000416007c0c */ /* 0x000fe2000bf86270 */
[----:B------:R-:W-:Y:S02]  /*a630*/  IMAD.X R52, RZ, RZ, R53, P1 ;  /* 0x000000ffff347224 */ /* 0x000fe400008e0635 */
[----:B-1----:R-:W-:-:S04]  /*a640*/  IMAD.WIDE.U32 R44, R47, UR60, R4 ;  /* 0x0000003c2f2c7c25 */ /* 0x002fc8000f8e0004 */
[----:B------:R-:W-:-:S04]  /*a650*/  IMAD R52, R52, UR60, RZ ;  /* 0x0000003c34347c24 */ /* 0x000fc8000f8e02ff */
[----:B------:R-:W-:Y:S01]  /*a660*/  IMAD R47, R47, UR61, R52 ;  /* 0x0000003d2f2f7c24 */ /* 0x000fe2000f8e0234 */
[----:B------:R-:W-:-:S03]  /*a670*/  LEA R52, P1, R44, UR38, 0x1 ;  /* 0x000000262c347c11 */ /* 0x000fc6000f8208ff */
[----:B------:R-:W-:-:S05]  /*a680*/  IMAD.IADD R45, R45, 0x1, R47 ;  /* 0x000000012d2d7824 */ /* 0x000fca00078e022f */
[----:B------:R-:W-:Y:S02]  /*a690*/  LEA.HI.X R53, R44, UR39, R45, 0x1, P1 ;  /* 0x000000272c357c11 */ /* 0x000fe400088f0c2d */
[----:B------:R-:W-:Y:S01]  /*a6a0*/  ISETP.GE.AND P1, PT, R185, UR4, PT ;  /* 0x00000004b9007c0c */ /* 0x000fe2000bf26270 */
[----:B------:R-:W0:-:S12]  /*a6b0*/  @!P4 LDS.128 R44, [R0+0x2000] ;  /* 0x00200000002cc984 */ /* 0x000e180000000c00 */
[----:B------:R-:W1:Y:S04]  /*a6c0*/  @!P1 LDS.128 R48, [R0+0x6000] ;  /* 0x0060000000309984 */ /* 0x000e680000000c00 */
        /* <DEDUP_REMOVED lines=8> */
.L_x_555:
[----:B------:R-:W-:Y:S05]  /*a750*/  BSYNC B0 ;  /* 0x0000000000007941 */ /* 0x000fea0003800000 */
.L_x_554:
[----:B------:R-:W-:Y:S01]  /*a760*/  @!PT LDS RZ, [RZ] ;  /* 0x00000000fffff984 */ /* 0x000fe20000000800 */
[----:B------:R-:W-:Y:S01]  /*a770*/  @!PT LDS RZ, [RZ] ;  /* 0x00000000fffff984 */ /* 0x000fe20000000800 */
[----:B------:R-:W-:Y:S01]  /*a780*/  @!PT LDS RZ, [RZ] ;  /* 0x00000000fffff984 */ /* 0x000fe20000000800 */
[----:B------:R-:W-:Y:S01]  /*a790*/  @!PT LDS RZ, [RZ] ;  /* 0x00000000fffff984 */ /* 0x000fe20000000800 */
[----:B------:R3:W-:Y:S06]  /*a7a0*/  MEMBAR.ALL.CTA ;  /* 0x0000000000007992 */ /* 0x0007ec0000008000 */
[----:B---3--:R-:W3:Y:S02]  /*a7b0*/  FENCE.VIEW.ASYNC.S ;  /* 0x00000000000073c6 */ /* 0x008ee40000000000 */
[----:B---3--:R3:W-:Y:S01]  /*a7c0*/  BAR.SYNC.DEFER_BLOCKING R155, 0x80 ;  /* 0x0002009b0000751d */ /* 0x0087e20000010000 */
[----:B------:R-:W-:Y:S01]  /*a7d0*/  ISETP.NE.AND P4, PT, R118, RZ, PT ;  /* 0x000000ff7600720c */ /* 0x000fe20003f85270 */
[----:B------:R-:W-:Y:S01]  /*a7e0*/  VIADD R18, R18, 0x1 ;  /* 0x0000000112127836 */ /* 0x000fe20000000000 */
[----:B------:R-:W-:-:S04]  /*a7f0*/  @!P0 IADD3 R3, R3, 0x348c0, RZ ;  /* 0x000348c003038810 */ /* 0x000fc80007ffe0ff */
[----:B------:R-:W-:Y:S02]  /*a800*/  @!P0 PRMT R3, RZ, 0x654, R3 ;  /* 0x00000654ff038816 */ /* 0x000fe40000000003 */
[----:B------:R-:W-:-:S04]  /*a810*/  ISETP.NE.AND P1, PT, R18, 0x2, PT ;  /* 0x000000021200780c */ /* 0x000fc80003f25270 */
[----:B------:R-:W-:Y:S01]  /*a820*/  SEL R18, R18, RZ, P1 ;  /* 0x000000ff12127207 */ /* 0x000fe20000800000 */
[----:B------:R4:W-:Y:S01]  /*a830*/  @!P0 SYNCS.ARRIVE.TRANS64.RED.A1T0 RZ, [R3+URZ], RZ ;  /* 0x000000ff03ff89a7 */ /* 0x0009e2000810043f */
[----:B------:R-:W-:Y:S02]  /*a840*/  PLOP3.LUT P0, PT, PT, PT, PT, 0x8, 0x0 ;  /* 0x000000000000781c */ /* 0x000fe40003f0e170 */
[----:B----4-:R-:W-:-:S04]  /*a850*/  SEL R3, RZ, 0x1, P1 ;  /* 0x00000001ff037807 */ /* 0x010fc80000800000 */
[----:B------:R-:W-:Y:S01]  /*a860*/  LOP3.LUT R186, R186, R3, RZ, 0x3c, !PT ;  /* 0x00000003baba7212 */ /* 0x000fe200078e3cff */
[----:B---3--:R-:W-:Y:S06]  /*a870*/  @P4 BRA `(.L_x_556) ;  /* 0xffffff7c00644947 */ /* 0x008fec000383ffff */
.L_x_452:
[----:B------:R-:W-:Y:S01]  /*a880*/  BSSY B0, `(.L_x_557) ;  /* 0x000002c000007945 */ /* 0x000fe20003800000 */
[----:B------:R-:W-:Y:S01]  /*a890*/  ISETP.GE.AND P2, PT, R152, 0x1, PT ;  /* 0x000000019800780c */ /* 0x000fe20003f46270 */
[----:B------:R-:W-:Y:S01]  /*a8a0*/  IMAD.MOV.U32 R3, RZ, RZ, RZ ;  /* 0x000000ffff037224 */ /* 0x000fe200078e00ff */
[----:B------:R-:W-:Y:S01]  /*a8b0*/  PLOP3.LUT P1, PT, PT, PT, PT, 0x80, 0x0 ;  /* 0x000000000000781c */ /* 0x000fe20003f2f070 */
[----:B------:R-:W-:Y:S01]  /*a8c0*/  IMAD.MOV.U32 R0, RZ, RZ, RZ ;  /* 0x000000ffff007224 */ /* 0x000fe200078e00ff */
[----:B------:R-:W-:Y:S02]  /*a8d0*/  CS2R R86, SRZ ;  /* 0x0000000000567805 */ /* 0x000fe4000001ff00 */
[----:B------:R-:W-:Y:S02]  /*a8e0*/  CS2R R84, SRZ ;  /* 0x0000000000547805 */ /* 0x000fe4000001ff00 */
[----:B------:R-:W-:Y:S02]  /*a8f0*/  CS2R R82, SRZ ;  /* 0x0000000000527805 */ /* 0x000fe4000001ff00 */
[----:B------:R-:W-:Y:S01]  /*a900*/  CS2R R80, SRZ ;  /* 0x0000000000507805 */ /* 0x000fe2000001ff00 */
[----:B------:R-:W-:Y:S01]  /*a910*/  IMAD.MOV.U32 R35, RZ, RZ, RZ ;  /* 0x000000ffff237224 */ /* 0x000fe200078e00ff */
[----:B------:R-:W-:Y:S01]  /*a920*/  CS2R R76, SRZ ;  /* 0x00000000004c7805 */ /* 0x000fe2000001ff00 */
[----:B------:R-:W-:Y:S01]  /*a930*/  IMAD.MOV.U32 R78, RZ, RZ, RZ ;  /* 0x000000ffff4e7224 */ /* 0x000fe200078e00ff */
[----:B------:R-:W-:Y:S01]  /*a940*/  CS2R R74, SRZ ;  /* 0x00000000004a7805 */ /* 0x000fe2000001ff00 */
[----:B------:R-:W-:Y:S01]  /*a950*/  IMAD.MOV.U32 R73, RZ, RZ, RZ ;  /* 0x000000ffff497224 */ /* 0x000fe200078e00ff */
[----:B------:R-:W-:-:S02]  /*a960*/  CS2R R32, SRZ ;  /* 0x0000000000207805 */ /* 0x000fc4000001ff00 */
[----:B------:R-:W-:Y:S01]  /*a970*/  CS2R R30, SRZ ;  /* 0x00000000001e7805 */ /* 0x000fe2000001ff00 */
[----:B------:R-:W-:Y:S01]  /*a980*/  IMAD.MOV.U32 R70, RZ, RZ, RZ ;  /* 0x000000ffff467224 */ /* 0x000fe200078e00ff */
[----:B------:R-:W-:Y:S02]  /*a990*/  CS2R R68, SRZ ;  /* 0x0000000000447805 */ /* 0x000fe4000001ff00 */
[----:B------:R-:W-:Y:S02]  /*a9a0*/  CS2R R66, SRZ ;  /* 0x0000000000427805 */ /* 0x000fe4000001ff00 */
[----:B------:R-:W-:Y:S02]  /*a9b0*/  CS2R R64, SRZ ;  /* 0x0000000000407805 */ /* 0x000fe4000001ff00 */
[----:B------:R-:W-:Y:S02]  /*a9c0*/  CS2R R62, SRZ ;  /* 0x00000000003e7805 */ /* 0x000fe4000001ff00 */
[----:B------:R-:W-:-:S02]  /*a9d0*/  CS2R R60, SRZ ;  /* 0x00000000003c7805 */ /* 0x000fc4000001ff00 */
[----:B------:R-:W-:Y:S02]  /*a9e0*/  CS2R R58, SRZ ;  /* 0x00000000003a7805 */ /* 0x000fe4000001ff00 */
[----:B------:R-:W-:Y:S02]  /*a9f0*/  CS2R R56, SRZ ;  /* 0x0000000000387805 */ /* 0x000fe4000001ff00 */
[----:B0-----:R-:W-:Y:S02]  /*aa00*/  CS2R R54, SRZ ;  /* 0x0000000000367805 */ /* 0x001fe4000001ff00 */
[----:B--2---:R-:W-:Y:S02]  /*aa10*/  CS2R R52, SRZ ;  /* 0x0000000000347805 */ /* 0x004fe4000001ff00 */
[----:B------:R-:W-:Y:S02]  /*aa20*/  CS2R R50, SRZ ;  /* 0x0000000000327805 */ /* 0x000fe4000001ff00 */
[----:B------:R-:W-:-:S02]  /*aa30*/  CS2R R48, SRZ ;  /* 0x0000000000307805 */ /* 0x000fc4000001ff00 */
[----:B------:R-:W-:Y:S02]  /*aa40*/  CS2R R46, SRZ ;  /* 0x00000000002e7805 */ /* 0x000fe4000001ff00 */
[----:B-1----:R-:W-:Y:S02]  /*aa50*/  CS2R R44, SRZ ;  /* 0x00000000002c7805 */ /* 0x002fe4000001ff00 */
[----:B------:R-:W-:Y:S02]  /*aa60*/  CS2R R42, SRZ ;  /* 0x00000000002a7805 */ /* 0x000fe4000001ff00 */
[----:B------:R-:W-:Y:S02]  /*aa70*/  CS2R R40, SRZ ;  /* 0x0000000000287805 */ /* 0x000fe4000001ff00 */
[----:B------:R-:W-:Y:S02]  /*aa80*/  CS2R R38, SRZ ;  /* 0x0000000000267805 */ /* 0x000fe4000001ff00 */
[----:B------:R-:W-:Y:S01]  /*aa90*/  CS2R R36, SRZ ;  /* 0x0000000000247805 */ /* 0x000fe2000001ff00 */
[----:B------:R-:W-:Y:S01]  /*aaa0*/  IMAD.MOV.U32 R91, RZ, RZ, RZ ;  /* 0x000000ffff5b7224 */ /* 0x000fe200078e00ff */
[----:B------:R-:W-:Y:S01]  /*aab0*/  CS2R R10, SRZ ;  /* 0x00000000000a7805 */ /* 0x000fe2000001ff00 */
[----:B------:R-:W-:-:S02]  /*aac0*/  IMAD.MOV.U32 R88, RZ, RZ, RZ ;  /* 0x000000ffff587224 */ /* 0x000fc400078e00ff */
[----:B------:R-:W-:Y:S02]  /*aad0*/  IMAD.MOV.U32 R26, RZ, RZ, RZ ;  /* 0x000000ffff1a7224 */ /* 0x000fe400078e00ff */
[----:B------:R-:W-:Y:S02]  /*aae0*/  IMAD.MOV.U32 R93, RZ, RZ, RZ ;  /* 0x000000ffff5d7224 */ /* 0x000fe400078e00ff */
[----:B------:R-:W-:Y:S02]  /*aaf0*/  IMAD.MOV.U32 R28, RZ, RZ, RZ ;  /* 0x000000ffff1c7224 */ /* 0x000fe400078e00ff */
[----:B------:R-:W-:Y:S01]  /*ab00*/  IMAD.MOV.U32 R95, RZ, RZ, RZ ;  /* 0x000000ffff5f7224 */ /* 0x000fe200078e00ff */
[----:B------:R-:W-:Y:S06]  /*ab10*/  @P0 BRA `(.L_x_558) ;  /* 0x0000000000080947 */ /* 0x000fec0003800000 */
[----:B------:R-:W0:Y:S02]  /*ab20*/  FENCE.VIEW.ASYNC.G ;  /* 0x00000000000073c6 */ /* 0x000e240000000100 */
[----:B0-----:R-:W-:Y:S06]  /*ab30*/  BAR.ARV 0xc, 0x120 ;  /* 0x0304800000007b1d */ /* 0x001fec0000002000 */
.L_x_558:
[----:B------:R-:W-:Y:S05]  /*ab40*/  BSYNC B0 ;  /* 0x0000000000007941 */ /* 0x000fea0003800000 */
.L_x_557:
[----:B------:R-:W-:Y:S02]  /*ab50*/  IMAD.MOV.U32 R89, RZ, RZ, RZ ;  /* 0x000000ffff597224 */ /* 0x000fe400078e00ff */
[----:B------:R-:W-:Y:S01]  /*ab60*/  IMAD.MOV.U32 R24, RZ, RZ, RZ ;  /* 0x000000ffff187224 */ /* 0x000fe200078e00ff */
[----:B------:R-:W-:Y:S06]  /*ab70*/  @!P2 BRA `(.L_x_559) ;  /* 0x000000c80024a947 */ /* 0x000fec0003800000 */
[----:B------:R-:W0:Y:S01]  /*ab80*/  SHFL.IDX PT, R0, R219, RZ, 0x1f ;  /* 0x00001fffdb007589 */ /* 0x000e2200000e0000 */
[----:B------:R-:W-:-:S04]  /*ab90*/  LOP3.LUT P0, RZ, R208, 0x3ff, RZ, 0xc0, !PT ;  /* 0x000003ffd0ff7812 */ /* 0x000fc8000780c0ff */
[----:B------:R-:W-:Y:S02]  /*aba0*/  P2R R24, PR, RZ, 0x1 ;  /* 0x00000001ff187803 */ /* 0x000fe40000000000 */
[----:B0-----:R-:W-:-:S04]  /*abb0*/  LEA.HI R3, R0, R0, RZ, 0x1 ;  /* 0x0000000000037211 */ /* 0x001fc800078f08ff */
[----:B------:R-:W-:-:S05]  /*abc0*/  LOP3.LUT R3, R3, 0x1e, RZ, 0xc0, !PT ;  /* 0x0000001e03037812 */ /* 0x000fca00078ec0ff */
[----:B------:R-:W-:-:S04]  /*abd0*/  IMAD.IADD R3, R0, 0x1, -R3 ;  /* 0x0000000100037824 */ /* 0x000fc800078e0a03 */
[----:B------:R-:W-:-:S05]  /*abe0*/  IMAD R3, R3, 0x2000, R208 ;  /* 0x0000200003037824 */ /* 0x000fca00078e02d0 */
[----:B------:R-:W-:-:S04]  /*abf0*/  SHF.R.U32.HI R3, RZ, 0x4, R3 ;  /* 0x00000004ff037819 */ /* 0x000fc80000011603 */
[----:B------:R-:W-:Y:S01]  /*ac00*/  LOP3.LUT R40, R3, 0x3fff, RZ, 0xc0, !PT ;  /* 0x00003fff03287812 */ /* 0x000fe200078ec0ff */
[----:B------:R-:W-:Y:S06]  /*ac10*/  @!P0 BRA `(.L_x_560) ;  /* 0x0000000000408947 */ /* 0x000fec0003800000 */
        /* <DEDUP_REMOVED lines=16> */
.L_x_560:
[----:B------:R-:W-:Y:S02]  /*ad20*/  ULDC UR4, c[0x0][0x3d4] ;  /* 0x0000f50000047ab9 */ /* 0x000fe40000000800 */
[----:B------:R-:W-:-:S13]  /*ad30*/  ISETP.LT.AND P0, PT, RZ, UR4, PT ;  /* 0x00000004ff007c0c */ /* 0x000fda000bf01270 */
[----:B------:R-:W-:Y:S05]  /*ad40*/  @P0 BRA `(.L_x_561) ;  /* 0x00000000003c0947 */ /* 0x000fea0003800000 */
[----:B------:R-:W-:-:S04]  /*ad50*/  LEA.HI R0, R203, R203, RZ, 0x1 ;  /* 0x000000cbcb007211 */ /* 0x000fc800078f08ff */
[----:B------:R-:W-:-:S05]  /*ad60*/  LOP3.LUT R0, R0, 0xfffffffe, RZ, 0xc0, !PT ;  /* 0xfffffffe00007812 */ /* 0x000fca00078ec0ff */
[----:B------:R-:W-:-:S05]  /*ad70*/  IMAD.IADD R0, R203, 0x1, -R0 ;  /* 0x00000001cb007824 */ /* 0x000fca00078e0a00 */
[----:B------:R-:W-:-:S04]  /*ad80*/  SHF.L.U32 R3, R0, 0x1f, RZ ;  /* 0x0000001f00037819 */ /* 0x000fc800000006ff */
[----:B------:R0:W1:Y:S03]  /*ad90*/  SYNCS.PHASECHK.TRANS64.TRYWAIT P0, [R2+URZ+0x34800], R3 ;  /* 0x03480003020075a7 */ /* 0x000066000800017f */
[----:B-1----:R-:W-:Y:S05]  /*ada0*/  @!P0 NANOSLEEP.SYNCS 0x989680 ;  /* 0x009896800000895d */ /* 0x002fea0003900000 */
[----:B------:R-:W1:Y:S01]  /*adb0*/  @!P0 SYNCS.PHASECHK.TRANS64 P0, [R2+URZ+0x34800], R3 ;  /* 0x03480003020085a7 */ /* 0x000e62000800007f */
[----:B------:R-:W-:Y:S04]  /*adc0*/  BSSY B0, `(.L_x_562) ;  /* 0x0000006000007945 */ /* 0x000fe80003800000 */
[----:B-1----:R-:W-:Y:S05]  /*add0*/  @P0 BRA `(.L_x_563) ;  /* 0x0000000000100947 */ /* 0x002fea0003800000 */
.L_x_564:
[----:B-1----:R1:W2:Y:S02]  /*ade0*/  SYNCS.PHASECHK.TRANS64.TRYWAIT P0, [R2+URZ+0x34800], R3 ;  /* 0x03480003020075a7 */ /* 0x0022a4000800017f */
[----:B--2---:R-:W-:Y:S05]  /*adf0*/  @!P0 NANOSLEEP.SYNCS 0x989680 ;  /* 0x009896800000895d */ /* 0x004fea0003900000 */
[----:B------:R-:W2:Y:S02]  /*ae00*/  @!P0 SYNCS.PHASECHK.TRANS64 P0, [R2+URZ+0x34800], R3 ;  /* 0x03480003020085a7 */ /* 0x000ea4000800007f */
[----:B--2---:R-:W-:Y:S05]  /*ae10*/  @!P0 BRA `(.L_x_564) ;  /* 0xfffffffc00f08947 */ /* 0x004fea000383ffff */
.L_x_563:
[----:B------:R-:W-:Y:S05]  /*ae20*/  BSYNC B0 ;  /* 0x0000000000007941 */ /* 0x000fea0003800000 */
.L_x_562:
[----:B------:R-:W-:Y:S05]  /*ae30*/  BRA `(.L_x_565) ;  /* 0x00000058002c7947 */ /* 0x000fea0003800000 */
.L_x_561:
[----:B-----5:R-:W-:Y:S01]  /*ae40*/  SHF.R.S32.HI R0, RZ, 0x1f, R147 ;  /* 0x0000001fff007819 */ /* 0x020fe20000011493 */
[----:B------:R-:W-:Y:S01]  /*ae50*/  ULDC.64 UR4, c[0x0][0x3d8] ;  /* 0x0000f60000047ab9 */ /* 0x000fe20000000a00 */
[----:B------:R-:W-:Y:S01]  /*ae60*/  ULDC.64 UR6, c[0x0][0x3e8] ;  /* 0x0000fa0000067ab9 */ /* 0x000fe20000000a00 */
[----:B------:R-:W-:Y:S01]  /*ae70*/  IMAD.WIDE.U32 R38, R147, UR4, RZ ;  /* 0x0000000493267c25 */ /* 0x000fe2000f8e00ff */
[----:B------:R-:W-:Y:S02]  /*ae80*/  SHF.R.S32.HI R8, RZ, 0x1f, R16 ;  /* 0x0000001fff087819 */ /* 0x000fe40000011410 */
[----:B------:R-:W-:Y:S01]  /*ae90*/  ISETP.NE.AND P5, PT, R24, RZ, PT ;  /* 0x000000ff1800720c */ /* 0x000fe20003fa5270 */
[----:B------:R-:W-:Y:S01]  /*aea0*/  IMAD R4, R0, UR4, RZ ;  /* 0x0000000400047c24 */ /* 0x000fe2000f8e02ff */
[----:B------:R-:W-:-:S03]  /*aeb0*/  SHF.R.S32.HI R10, RZ, 0x1f, R22 ;  /* 0x0000001fff0a7819 */ /* 0x000fc60000011416 */
[----:B------:R-:W-:Y:S01]  /*aec0*/  IMAD R9, R147, UR5, R4 ;  /* 0x0000000593097c24 */ /* 0x000fe2000f8e0204 */
[----:B------:R-:W-:Y:S01]  /*aed0*/  ULDC.64 UR4, c[0x0][0x3c8] ;  /* 0x0000f20000047ab9 */ /* 0x000fe20000000a00 */
[----:B------:R-:W-:Y:S01]  /*aee0*/  IMAD R4, R0, UR6, RZ ;  /* 0x0000000600047c24 */ /* 0x000fe2000f8e02ff */
[-C--:B------:R-:W-:Y:S01]  /*aef0*/  IADD3 R0, P0, R16, R38.reuse, RZ ;  /* 0x0000002610007210 */ /* 0x080fe20007f1e0ff */
[----:B------:R-:W-:Y:S01]  /*af00*/  IMAD.IADD R9, R9, 0x1, R39 ;  /* 0x0000000109097824 */ /* 0x000fe200078e0227 */
[----:B------:R-:W-:Y:S01]  /*af10*/  LEA R36, P1, R38, UR4, 0x1 ;  /* 0x0000000426247c11 */ /* 0x000fe2000f8208ff */
[C---:B------:R-:W-:Y:S01]  /*af20*/  IMAD R39, R147.reuse, UR7, R4 ;  /* 0x0000000793277c24 */ /* 0x040fe2000f8e0204 */
[----:B------:R-:W-:Y:S01]  /*af30*/  LEA R34, P2, R0, UR4, 0x1 ;  /* 0x0000000400227c11 */ /* 0x000fe2000f8408ff */
[--C-:B------:R-:W-:Y:S01]  /*af40*/  IMAD.X R3, R8, 0x1, R9.reuse, P0 ;  /* 0x0000000108037824 */ /* 0x100fe200000e0609 */
[----:B------:R-:W-:Y:S01]  /*af50*/  IADD3 R6, P0, R22, R38, RZ ;  /* 0x0000002616067210 */ /* 0x000fe20007f1e0ff */
[----:B------:R-:W-:Y:S01]  /*af60*/  IMAD.WIDE.U32 R4, R147, UR6, RZ ;  /* 0x0000000693047c25 */ /* 0x000fe2000f8e00ff */
[----:B------:R-:W-:Y:S01]  /*af70*/  ULDC.64 UR6, c[0x0][0x3e0] ;  /* 0x0000f80000067ab9 */ /* 0x000fe20000000a00 */
[----:B------:R-:W-:-:S02]  /*af80*/  LEA.HI.X R38, R38, UR5, R9, 0x1, P1 ;  /* 0x0000000526267c11 */ /* 0x000fc400088f0c09 */
[----:B------:R-:W-:Y:S01]  /*af90*/  LEA.HI.X R35, R0, UR5, R3, 0x1, P2 ;  /* 0x0000000500237c11 */ /* 0x000fe200090f0c03 */
[----:B------:R-:W-:Y:S01]  /*afa0*/  IMAD.IADD R39, R39, 0x1, R5 ;  /* 0x0000000127277824 */ /* 0x000fe200078e0205 */
[-C--:B------:R-:W-:Y:S01]  /*afb0*/  IADD3 R7, P3, R16, R4.reuse, RZ ;  /* 0x0000000410077210 */ /* 0x080fe20007f7e0ff */
[----:B------:R-:W-:Y:S01]  /*afc0*/  IMAD.X R5, R10, 0x1, R9, P0 ;  /* 0x000000010a057824 */ /* 0x000fe200000e0609 */
[----:B------:R-:W-:Y:S02]  /*afd0*/  IADD3 R0, P4, R22, R4, RZ ;  /* 0x0000000416007210 */ /* 0x000fe40007f9e0ff */
[----:B------:R-:W-:Y:S01]  /*afe0*/  LEA R42, P1, R7, UR6, 0x1 ;  /* 0x00000006072a7c11 */ /* 0x000fe2000f8208ff */
[--C-:B------:R-:W-:Y:S01]  /*aff0*/  IMAD.X R8, R8, 0x1, R39.reuse, P3 ;  /* 0x0000000108087824 */ /* 0x100fe200018e0627 */
[----:B------:R-:W-:Y:S01]  /*b000*/  LEA R44, P2, R6, UR4, 0x1 ;  /* 0x00000004062c7c11 */ /* 0x000fe2000f8408ff */
[----:B------:R-:W-:Y:S01]  /*b010*/  IMAD.X R3, R10, 0x1, R39, P4 ;  /* 0x000000010a037824 */ /* 0x000fe200020e0627 */
[----:B------:R-:W-:-:S02]  /*b020*/  LEA R46, P3, R0, UR6, 0x1 ;  /* 0x00000006002e7c11 */ /* 0x000fc4000f8608ff */
[----:B------:R-:W-:Y:S02]  /*b030*/  LEA R37, P0, R4, UR6, 0x1 ;  /* 0x0000000604257c11 */ /* 0x000fe4000f8008ff */
[----:B------:R-:W-:Y:S02]  /*b040*/  LEA.HI.X R43, R7, UR7, R8, 0x1, P1 ;  /* 0x00000007072b7c11 */ /* 0x000fe400088f0c08 */
[----:B------:R-:W-:Y:S02]  /*b050*/  LEA.HI.X R45, R6, UR5, R5, 0x1, P2 ;  /* 0x00000005062d7c11 */ /* 0x000fe400090f0c05 */
[----:B------:R-:W-:Y:S02]  /*b060*/  LEA.HI.X R47, R0, UR7, R3, 0x1, P3 ;  /* 0x00000007002f7c11 */ /* 0x000fe400098f0c03 */
[----:B------:R-:W-:Y:S01]  /*b070*/  LEA.HI.X R39, R4, UR7, R39, 0x1, P0 ;  /* 0x0000000704277c11 */ /* 0x000fe200080f0c27 */
        /* <DEDUP_REMOVED lines=17> */
.L_x_566:
[----:B------:R-:W-:Y:S01]  /*b190*/  ULDC.U8 UR4, c[0x0][0x3f0] ;  /* 0x0000fc0000047ab9 */ /* 0x000fe20000000000 */
[----:B------:R-:W-:Y:S01]  /*b1a0*/  IMAD R0, R149, -0x80, R154 ;  /* 0xffffff8095007824 */ /* 0x000fe200078e029a */
[----:B------:R-:W-:Y:S01]  /*b1b0*/  ISETP.NE.AND P0, PT, RZ, UR4, PT ;  /* 0x00000004ff007c0c */ /* 0x000fe2000bf05270 */
[----:B------:R-:W-:Y:S03]  /*b1c0*/  BSSY B0, `(.L_x_567) ;  /* 0x000054a000007945 */ /* 0x000fe60003800000 */
[----:B------:R-:W-:-:S09]  /*b1d0*/  VIMNMX R0, R0, 0x80, PT ;  /* 0x0000008000007848 */ /* 0x000fd20003fe0100 */
[----:B------:R-:W-:Y:S05]  /*b1e0*/  @!P0 BRA `(.L_x_568) ;  /* 0x0000002800788947 */ /* 0x000fea0003800000 */
        /* <DEDUP_REMOVED lines=13> */
[----:B------:R-:W-:Y:S01]  /*b2c0*/  CS2R R32, SRZ ;  /* 0x0000000000207805 */ /* 0x000fe2000001ff00 */
[----:B------:R-:W-:Y:S06]  /*b2d0*/  @P0 BRA `(.L_x_570) ;  /* 0x0000000000900947 */ /* 0x000fec0003800000 */
[C---:B------:R-:W-:Y:S01]  /*b2e0*/  VIADD R3, R16.reuse, 0x10 ;  /* 0x0000001010037836 */ /* 0x040fe20000000000 */
[----:B------:R-:W-:Y:S01]  /*b2f0*/  ULDC UR4, c[0x0][0x3d4] ;  /* 0x0000f50000047ab9 */ /* 0x000fe20000000800 */
[C---:B------:R-:W-:Y:S01]  /*b300*/  VIADD R4, R16.reuse, 0x20 ;  /* 0x0000002010047836 */ /* 0x040fe20000000000 */
[C---:B------:R-:W-:Y:S01]  /*b310*/  ISETP.GE.AND P1, PT, R16.reuse, UR4, PT ;  /* 0x0000000410007c0c */ /* 0x040fe2000bf26270 */
[C---:B------:R-:W-:Y:S01]  /*b320*/  VIADD R5, R16.reuse, 0x30 ;  /* 0x0000003010057836 */ /* 0x040fe20000000000 */
[----:B------:R-:W-:Y:S01]  /*b330*/  ISETP.GE.AND P2, PT, R3, UR4, PT ;  /* 0x0000000403007c0c */ /* 0x000fe2000bf46270 */
[C---:B------:R-:W-:Y:S01]  /*b340*/  VIADD R6, R16.reuse, 0x50 ;  /* 0x0000005010067836 */ /* 0x040fe20000000000 */
[----:B------:R-:W-:Y:S02]  /*b350*/  IADD3 R3, R16, 0x40, RZ ;  /* 0x0000004010037810 */ /* 0x000fe40007ffe0ff */
[----:B------:R-:W-:Y:S02]  /*b360*/  CS2R R20, SRZ ;  /* 0x0000000000147805 */ /* 0x000fe4000001ff00 */
[----:B------:R-:W-:-:S02]  /*b370*/  ISETP.GE.AND P3, PT, R4, UR4, PT ;  /* 0x0000000404007c0c */ /* 0x000fc4000bf66270 */
[----:B------:R-:W-:Y:S02]  /*b380*/  CS2R R24, SRZ ;  /* 0x0000000000187805 */ /* 0x000fe4000001ff00 */
[----:B------:R-:W-:Y:S02]  /*b390*/  ISETP.GE.AND P4, PT, R5, UR4, PT ;  /* 0x0000000405007c0c */ /* 0x000fe4000bf86270 */
[----:B------:R-:W-:Y:S02]  /*b3a0*/  CS2R R26, SRZ ;  /* 0x00000000001a7805 */ /* 0x000fe4000001ff00 */
[----:B------:R-:W-:Y:S02]  /*b3b0*/  ISETP.GE.AND P5, PT, R3, UR4, PT ;  /* 0x0000000403007c0c */ /* 0x000fe4000bfa6270 */
[----:B------:R-:W-:Y:S02]  /*b3c0*/  CS2R R28, SRZ ;  /* 0x00000000001c7805 */ /* 0x000fe4000001ff00 */
[----:B------:R-:W-:-:S02]  /*b3d0*/  ISETP.GE.AND P6, PT, R6, UR4, PT ;  /* 0x0000000406007c0c */ /* 0x000fc4000bfc6270 */
        /* <DEDUP_REMOVED lines=8> */
[----:B------:R0:W5:Y:S04]  /*b460*/  @!P1 LDG.E.64 R20, desc[UR36][R34.64] ;  /* 0x0000002422149981 */ /* 0x000168000c1e1b00 */
        /* <DEDUP_REMOVED lines=10> */
[----:B------:R0:W5:Y:S02]  /*b510*/  @!P6 LDG.E.64 R4, desc[UR36][R42.64+0xa0] ;  /* 0x0000a0242a04e981 */ /* 0x000164000c1e1b00 */
.L_x_570:
[----:B------:R-:W-:Y:S05]  /*b520*/  BSYNC B1 ;  /* 0x0000000000017941 */ /* 0x000fea0003800000 */
.L_x_569:
[----:B0----5:R-:W-:Y:S01]  /*b530*/  IMAD.MOV.U32 R35, RZ, RZ, R20 ;  /* 0x000000ffff237224 */ /* 0x021fe200078e0014 */
[----:B------:R-:W-:Y:S01]  /*b540*/  SHF.R.U64 R54, R20, 0x10, R21 ;  /* 0x0000001014367819 */ /* 0x000fe20000001215 */
[----:B------:R-:W-:Y:S01]  /*b550*/  IMAD.MOV.U32 R20, RZ, RZ, R8 ;  /* 0x000000ffff147224 */ /* 0x000fe200078e0008 */
[----:B------:R-:W-:Y:S01]  /*b560*/  SHF.R.U64 R66, R8, 0x10, R9 ;  /* 0x0000001008427819 */ /* 0x000fe20000001209 */
[----:B------:R-:W-:Y:S01]  /*b570*/  IMAD.MOV.U32 R45, RZ, RZ, R21 ;  /* 0x000000ffff2d7224 */ /* 0x000fe200078e0015 */
[----:B------:R-:W-:Y:S01]  /*b580*/  LOP3.LUT R8, R189, 0x18, R22, 0xf8, !PT ;  /* 0x00000018bd087812 */ /* 0x000fe200078ef816 */
[----:B------:R-:W-:Y:S01]  /*b590*/  IMAD.MOV.U32 R42, RZ, RZ, R6 ;  /* 0x000000ffff2a7224 */ /* 0x000fe200078e0006 */
[----:B------:R-:W-:Y:S01]  /*b5a0*/  LOP3.LUT P1, RZ, R210, 0x4, RZ, 0xc0, !PT ;  /* 0x00000004d2ff7812 */ /* 0x000fe2000782c0ff */
[----:B------:R-:W-:Y:S01]  /*b5b0*/  IMAD.MOV.U32 R46, RZ, RZ, R25 ;  /* 0x000000ffff2e7224 */ /* 0x000fe200078e0019 */
[----:B------:R-:W-:Y:S01]  /*b5c0*/  LOP3.LUT R3, R8, R191, RZ, 0x3c, !PT ;  /* 0x000000bf08037212 */ /* 0x000fe200078e3cff */
[----:B------:R-:W-:Y:S01]  /*b5d0*/  IMAD.MOV.U32 R47, RZ, RZ, R27 ;  /* 0x000000ffff2f7224 */ /* 0x000fe200078e001b */
[----:B------:R-:W-:Y:S01]  /*b5e0*/  SHF.R.U32.HI R55, RZ, 0x10, R21 ;  /* 0x00000010ff377819 */ /* 0x000fe20000011615 */
[----:B------:R-:W-:Y:S01]  /*b5f0*/  IMAD.MOV.U32 R21, RZ, RZ, R24 ;  /* 0x000000ffff157224 */ /* 0x000fe200078e0018 */
[----:B------:R-:W-:Y:S01]  /*b600*/  SHF.R.U64 R56, R24, 0x10, R25 ;  /* 0x0000001018387819 */ /* 0x000fe20000001219 */
[----:B------:R-:W-:Y:S01]  /*b610*/  IMAD R3, R190, 0x200, R3 ;  /* 0x00000200be037824 */ /* 0x000fe200078e0203 */
[----:B------:R-:W-:Y:S01]  /*b620*/  SHF.R.U64 R74, R6, 0x10, R7 ;  /* 0x00000010064a7819 */ /* 0x000fe20000001207 */
[----:B------:R-:W-:Y:S01]  /*b630*/  IMAD.MOV.U32 R24, RZ, RZ, R26 ;  /* 0x000000ffff187224 */ /* 0x000fe200078e001a */
[----:B------:R-:W-:Y:S01]  /*b640*/  SHF.R.U64 R58, R26, 0x10, R27 ;  /* 0x000000101a3a7819 */ /* 0x000fe2000000121b */
[----:B------:R-:W-:Y:S01]  /*b650*/  IMAD.MOV.U32 R48, RZ, RZ, R28 ;  /* 0x000000ffff307224 */ /* 0x000fe200078e001c */
[----:B------:R-:W-:Y:S01]  /*b660*/  LEA R8, R3, R2, 0x1 ;  /* 0x0000000203087211 */ /* 0x000fe200078e08ff */
[----:B------:R-:W-:Y:S01]  /*b670*/  IMAD.MOV.U32 R49, RZ, RZ, R29 ;  /* 0x000000ffff317224 */ /* 0x000fe200078e001d */
[----:B------:R-:W-:Y:S01]  /*b680*/  UMOV UR4, 0xffffffff ;  /* 0xffffffff00047882 */ /* 0x000fe20000000000 */
[----:B------:R-:W-:Y:S01]  /*b690*/  SHF.R.U32.HI R57, RZ, 0x10, R25 ;  /* 0x00000010ff397819 */ /* 0x000fe20000011619 */
[----:B------:R-:W-:Y:S01]  /*b6a0*/  IMAD.MOV.U32 R51, RZ, RZ, R31 ;  /* 0x000000ffff337224 */ /* 0x000fe200078e001f */
[----:B------:R-:W-:Y:S01]  /*b6b0*/  SHF.R.U32.HI R59, RZ, 0x10, R27 ;  /* 0x00000010ff3b7819 */ /* 0x000fe2000001161b */
[----:B------:R-:W-:Y:S01]  /*b6c0*/  VIADD R6, R8, 0x10400 ;  /* 0x0001040008067836 */ /* 0x000fe20000000000 */
[----:B------:R-:W-:Y:S01]  /*b6d0*/  SHF.R.U64 R62, R30, 0x10, R31 ;  /* 0x000000101e3e7819 */ /* 0x000fe2000000121f */
[----:B------:R-:W-:Y:S01]  /*b6e0*/  IMAD.MOV.U32 R43, RZ, RZ, R7 ;  /* 0x000000ffff2b7224 */ /* 0x000fe200078e0007 */
[----:B------:R-:W-:Y:S01]  /*b6f0*/  SHF.R.U32.HI R63, RZ, 0x10, R31 ;  /* 0x00000010ff3f7819 */ /* 0x000fe2000001161f */
[----:B------:R-:W-:Y:S01]  /*b700*/  VIADD R3, R8, 0x10440 ;  /* 0x0001044008037836 */ /* 0x000fe20000000000 */
[----:B------:R-:W-:Y:S01]  /*b710*/  SHF.R.U32.HI R75, RZ, 0x10, R7 ;  /* 0x00000010ff4b7819 */ /* 0x000fe20000011607 */
[----:B------:R-:W-:Y:S01]  /*b720*/  IMAD.MOV.U32 R50, RZ, RZ, R30 ;  /* 0x000000ffff327224 */ /* 0x000fe200078e001e */
[--C-:B------:R-:W-:Y:S01]  /*b730*/  SHF.R.U64 R60, R28, 0x10, R29.reuse ;  /* 0x000000101c3c7819 */ /* 0x100fe2000000121d */
[----:B------:R-:W-:Y:S01]  /*b740*/  IMAD.MOV.U32 R52, RZ, RZ, R32 ;  /* 0x000000ffff347224 */ /* 0x000fe200078e0020 */
[----:B------:R-:W-:Y:S01]  /*b750*/  SHF.R.U32.HI R61, RZ, 0x10, R29 ;  /* 0x00000010ff3d7819 */ /* 0x000fe2000001161d */
[--C-:B------:R-:W-:Y:S01]  /*b760*/  IMAD.MOV.U32 R53, RZ, RZ, R33.reuse ;  /* 0x000000ffff357224 */ /* 0x100fe200078e0021 */
[--C-:B------:R-:W-:Y:S01]  /*b770*/  SHF.R.U64 R64, R32, 0x10, R33.reuse ;  /* 0x0000001020407819 */ /* 0x100fe20000001221 */
[----:B------:R-:W-:Y:S01]  /*b780*/  IMAD.MOV.U32 R7, RZ, RZ, R4 ;  /* 0x000000ffff077224 */ /* 0x000fe200078e0004 */
[----:B------:R-:W-:Y:S01]  /*b790*/  SHF.R.U32.HI R65, RZ, 0x10, R33 ;  /* 0x00000010ff417819 */ /* 0x000fe20000011621 */
[----:B------:R-:W-:Y:S01]  /*b7a0*/  @P1 VIADD R3, R6, 0xffffffc0 ;  /* 0xffffffc006031836 */ /* 0x000fe20000000000 */
[----:B------:R-:W-:Y:S01]  /*b7b0*/  SHF.R.U64 R76, R4, 0x10, R5 ;  /* 0x00000010044c7819 */ /* 0x000fe20000001205 */
[----:B------:R-:W-:Y:S01]  /*b7c0*/  IMAD.MOV.U32 R25, RZ, RZ, R9 ;  /* 0x000000ffff197224 */ /* 0x000fe200078e0009 */
[----:B------:R-:W-:Y:S01]  /*b7d0*/  PRMT R31, R21, 0x5410, R56 ;  /* 0x00005410151f7816 */ /* 0x000fe20000000038 */
[----:B------:R-:W-:Y:S01]  /*b7e0*/  IMAD.MOV.U32 R33, RZ, RZ, R10 ;  /* 0x000000ffff217224 */ /* 0x000fe200078e000a */
[----:B------:R-:W-:Y:S01]  /*b7f0*/  PRMT R27, R24, 0x5410, R58 ;  /* 0x00005410181b7816 */ /* 0x000fe2000000003a */
[----:B------:R-:W-:Y:S01]  /*b800*/  IMAD.MOV.U32 R34, RZ, RZ, R11 ;  /* 0x000000ffff227224 */ /* 0x000fe200078e000b */
[----:B------:R-:W-:Y:S01]  /*b810*/  SHF.R.U32.HI R67, RZ, 0x10, R9 ;  /* 0x00000010ff437819 */ /* 0x000fe20000011609 */
[----:B------:R-:W-:Y:S01]  /*b820*/  IMAD.MOV.U32 R29, RZ, RZ, R12 ;  /* 0x000000ffff1d7224 */ /* 0x000fe200078e000c */
[----:B------:R-:W-:Y:S01]  /*b830*/  SHF.R.U64 R68, R10, 0x10, R11 ;  /* 0x000000100a447819 */ /* 0x000fe2000000120b */
[----:B------:R-:W-:Y:S01]  /*b840*/  IMAD.MOV.U32 R30, RZ, RZ, R13 ;  /* 0x000000ffff1e7224 */ /* 0x000fe200078e000d */
[----:B------:R-:W-:Y:S01]  /*b850*/  SHF.R.U32.HI R69, RZ, 0x10, R11 ;  /* 0x00000010ff457819 */ /* 0x000fe2000001160b */
[----:B------:R-:W-:Y:S01]  /*b860*/  IMAD.MOV.U32 R26, RZ, RZ, R14 ;  /* 0x000000ffff1a7224 */ /* 0x000fe200078e000e */
[----:B------:R-:W-:Y:S01]  /*b870*/  SHF.R.U64 R70, R12, 0x10, R13 ;  /* 0x000000100c467819 */ /* 0x000fe2000000120d */
[----:B------:R-:W-:Y:S01]  /*b880*/  IMAD.MOV.U32 R41, RZ, RZ, R15 ;  /* 0x000000ffff297224 */ /* 0x000fe200078e000f */
[----:B------:R-:W-:Y:S01]  /*b890*/  SHF.R.U32.HI R71, RZ, 0x10, R13 ;  /* 0x00000010ff477819 */ /* 0x000fe2000001160d */
[----:B------:R-:W-:Y:S01]  /*b8a0*/  IMAD.MOV.U32 R44, RZ, RZ, R5 ;  /* 0x000000ffff2c7224 */ /* 0x000fe200078e0005 */
[----:B------:R-:W-:-:S02]  /*b8b0*/  SHF.R.U64 R72, R14, 0x10, R15 ;  /* 0x000000100e487819 */ /* 0x000fc4000000120f */
[----:B------:R-:W-:Y:S02]  /*b8c0*/  SHF.R.U32.HI R73, RZ, 0x10, R15 ;  /* 0x00000010ff497819 */ /* 0x000fe4000001160f */
[----:B------:R-:W-:Y:S02]  /*b8d0*/  SHF.R.U32.HI R77, RZ, 0x10, R5 ;  /* 0x00000010ff4d7819 */ /* 0x000fe40000011605 */
[----:B------:R-:W-:Y:S02]  /*b8e0*/  PRMT R6, R45, 0x5410, R55 ;  /* 0x000054102d067816 */ /* 0x000fe40000000037 */
[----:B------:R-:W-:Y:S02]  /*b8f0*/  PRMT R35, R35, 0x5410, R54 ;  /* 0x0000541023237816 */ /* 0x000fe40000000036 */
[----:B------:R-:W-:Y:S02]  /*b900*/  PRMT R32, R46, 0x5410, R57 ;  /* 0x000054102e207816 */ /* 0x000fe40000000039 */
[----:B------:R-:W-:-:S02]  /*b910*/  PRMT R28, R47, 0x5410, R59 ;  /* 0x000054102f1c7816 */ /* 0x000fc4000000003b */
[----:B------:R-:W-:Y:S02]  /*b920*/  PRMT R21, R48, 0x7610, R21 ;  /* 0x0000761030157816 */ /* 0x000fe40000000015 */
[----:B------:R-:W-:Y:S02]  /*b930*/  PRMT R24, R49, 0x7610, R24 ;  /* 0x0000761031187816 */ /* 0x000fe40000000018 */
[----:B------:R-:W-:Y:S01]  /*b940*/  LEA.HI R4, R203, R203, RZ, 0x1 ;  /* 0x000000cbcb047211 */ /* 0x000fe200078f08ff */
[----:B------:R-:W-:Y:S06]  /*b950*/  BRA.DIV UR4, `(.L_x_571) ;  /* 0x0000013604f87947 */ /* 0x000fec000b800000 */
.L_x_772:
[----:B------:R-:W-:Y:S01]  /*b960*/  UMOV UR4, 0xffffffff ;  /* 0xffffffff00047882 */ /* 0x000fe20000000000 */
[----:B------:R-:W-:Y:S02]  /*b970*/  LOP3.LUT R4, R4, 0xfffffffe, RZ, 0xc0, !PT ;  /* 0xfffffffe04047812 */ /* 0x000fe400078ec0ff */
[----:B------:R-:W-:Y:S05]  /*b980*/  BRA.DIV UR4, `(.L_x_572) ;  /* 0x0000013a04147947 */ /* 0x000fea000b800000 */
.L_x_775:
[----:B------:R-:W-:Y:S01]  /*b990*/  UMOV UR4, 0xffffffff ;  /* 0xffffffff00047882 */ /* 0x000fe20000000000 */
[----:B------:R-:W-:Y:S02]  /*b9a0*/  IMAD.IADD R4, R203, 0x1, -R4 ;  /* 0x00000001cb047824 */ /* 0x000fe400078e0a04 */
[----:B------:R-:W-:Y:S05]  /*b9b0*/  BRA.DIV UR4, `(.L_x_573) ;  /* 0x0000013a04307947 */ /* 0x000fea000b800000 */
.L_x_778:
[----:B------:R-:W-:Y:S01]  /*b9c0*/  UMOV UR4, 0xffffffff ;  /* 0xffffffff00047882 */ /* 0x000fe20000000000 */
[----:B------:R-:W-:Y:S02]  /*b9d0*/  SHF.L.U32 R5, R4, 0x1f, RZ ;  /* 0x0000001f04057819 */ /* 0x000fe400000006ff */
[----:B------:R-:W-:Y:S05]  /*b9e0*/  BRA.DIV UR4, `(.L_x_574) ;  /* 0x0000013a044c7947 */ /* 0x000fea000b800000 */
.L_x_781:
[----:B------:R-:W0:Y:S01]  /*b9f0*/  SYNCS.PHASECHK.TRANS64.TRYWAIT P1, [R2+URZ+0x34800], R5 ;  /* 0x03480005020075a7 */ /* 0x000e22000802017f */
[----:B------:R-:W-:Y:S01]  /*ba00*/  PRMT R38, R25, 0x5410, R67 ;  /* 0x0000541019267816 */ /* 0x000fe20000000043 */
[----:B------:R-:W-:Y:S01]  /*ba10*/  BSSY B1, `(.L_x_575) ;  /* 0x0000014000017945 */ /* 0x000fe20003800000 */
[----:B------:R-:W-:Y:S02]  /*ba20*/  PRMT R25, R26, 0x5410, R72 ;  /* 0x000054101a197816 */ /* 0x000fe40000000048 */
[----:B------:R-:W-:Y:S02]  /*ba30*/  PRMT R26, R41, 0x7610, R26 ;  /* 0x00007610291a7816 */ /* 0x000fe4000000001a */
[----:B------:R-:W-:Y:S02]  /*ba40*/  PRMT R37, R20, 0x5410, R66 ;  /* 0x0000541014257816 */ /* 0x000fe40000000042 */
[----:B------:R-:W-:Y:S02]  /*ba50*/  PRMT R21, R21, 0x5410, R60 ;  /* 0x0000541015157816 */ /* 0x000fe4000000003c */
[----:B------:R-:W-:-:S02]  /*ba60*/  PRMT R24, R24, 0x5410, R61 ;  /* 0x0000541018187816 */ /* 0x000fc4000000003d */
[----:B------:R-:W-:Y:S02]  /*ba70*/  PRMT R13, R50, 0x5410, R62 ;  /* 0x00005410320d7816 */ /* 0x000fe4000000003e */
        /* <DEDUP_REMOVED lines=11> */
[----:B------:R-:W-:Y:S01]  /*bb30*/  PRMT R12, R44, 0x5410, R77 ;  /* 0x000054102c0c7816 */ /* 0x000fe2000000004d */
[----:B0-----:R-:W-:Y:S06]  /*bb40*/  @!P1 BRA `(.L_x_576) ;  /* 0x00000138001c9947 */ /* 0x001fec0003800000 */
.L_x_782:
[----:B------:R-:W-:Y:S05]  /*bb50*/  BSYNC B1 ;  /* 0x0000000000017941 */ /* 0x000fea0003800000 */
.L_x_575:
[----:B------:R-:W-:Y:S01]  /*bb60*/  BSSY B1, `(.L_x_577) ;  /* 0x0000103000017945 */ /* 0x000fe20003800000 */
[----:B------:R-:W-:-:S03]  /*bb70*/  IMAD.MOV.U32 R36, RZ, RZ, R6 ;  /* 0x000000ffff247224 */ /* 0x000fc600078e0006 */
[----:B------:R-:W-:Y:S05]  /*bb80*/  @P0 BRA `(.L_x_578) ;  /* 0x0000001000000947 */ /* 0x000fea0003800000 */
[----:B0-----:R-:W0:Y:S01]  /*bb90*/  LDC R5, c[0x0][0x3d4] ;  /* 0x0000f500ff057b82 */ /* 0x001e220000000800 */
[C---:B------:R-:W-:Y:S01]  /*bba0*/  VIADD R4, R16.reuse, 0x10 ;  /* 0x0000001010047836 */ /* 0x040fe20000000000 */
[----:B------:R-:W-:Y:S01]  /*bbb0*/  BSSY B2, `(.L_x_579) ;  /* 0x0000032000027945 */ /* 0x000fe20003800000 */
[C---:B------:R-:W-:Y:S02]  /*bbc0*/  VIADD R6, R16.reuse, 0x20 ;  /* 0x0000002010067836 */ /* 0x040fe40000000000 */
[C---:B------:R-:W-:Y:S01]  /*bbd0*/  VIADD R42, R16.reuse, 0x30 ;  /* 0x00000030102a7836 */ /* 0x040fe20000000000 */
[-C--:B0-----:R-:W-:Y:S02]  /*bbe0*/  ISETP.GE.AND P0, PT, R16, R5.reuse, PT ;  /* 0x000000051000720c */ /* 0x081fe40003f06270 */
[-C--:B------:R-:W-:Y:S01]  /*bbf0*/  ISETP.GE.AND P1, PT, R4, R5.reuse, PT ;  /* 0x000000050400720c */ /* 0x080fe20003f26270 */
[----:B------:R-:W-:Y:S01]  /*bc00*/  VIADD R4, R16, 0x40 ;  /* 0x0000004010047836 */ /* 0x000fe20000000000 */
[-C--:B------:R-:W-:Y:S01]  /*bc10*/  ISETP.GE.AND P2, PT, R6, R5.reuse, PT ;  /* 0x000000050600720c */ /* 0x080fe20003f46270 */
[----:B------:R-:W-:Y:S01]  /*bc20*/  VIADD R6, R16, 0x50 ;  /* 0x0000005010067836 */ /* 0x000fe20000000000 */
[----:B------:R-:W-:-:S02]  /*bc30*/  ISETP.GE.AND P3, PT, R42, R5, PT ;  /* 0x000000052a00720c */ /* 0x000fc40003f66270 */
[-C--:B------:R-:W-:Y:S02]  /*bc40*/  ISETP.GE.AND P4, PT, R4, R5.reuse, PT ;  /* 0x000000050400720c */ /* 0x080fe40003f86270 */
[----:B------:R-:W-:-:S03]  /*bc50*/  ISETP.GE.AND P5, PT, R6, R5, PT ;  /* 0x000000050600720c */ /* 0x000fc60003fa6270 */
[----:B------:R-:W-:Y:S10]  /*bc60*/  @P0 BRA `(.L_x_580) ;  /* 0x0000000000980947 */ /* 0x000ff40003800000 */
[----:B------:R-:W0:Y:S01]  /*bc70*/  LDS.128 R4, [R8+0x10400] ;  /* 0x0104000008047984 */ /* 0x000e220000000c00 */
[C---:B------:R-:W-:Y:S01]  /*bc80*/  IMAD.U32 R45, R37.reuse, 0x10000, RZ ;  /* 0x00010000252d7824 */ /* 0x040fe200078e00ff */
[----:B------:R-:W-:Y:S01]  /*bc90*/  LOP3.LUT R48, R37, 0xffff0000, RZ, 0xc0, !PT ;  /* 0xffff000025307812 */ /* 0x000fe200078ec0ff */
[C---:B------:R-:W-:Y:S01]  /*bca0*/  IMAD.U32 R44, R35.reuse, 0x10000, RZ ;  /* 0x00010000232c7824 */ /* 0x040fe200078e00ff */
[----:B------:R-:W-:Y:S01]  /*bcb0*/  LOP3.LUT R46, R35, 0xffff0000, RZ, 0xc0, !PT ;  /* 0xffff0000232e7812 */ /* 0x000fe200078ec0ff */
[C---:B0-----:R-:W-:Y:S01]  /*bcc0*/  IMAD.U32 R39, R4.reuse, 0x10000, RZ ;  /* 0x0001000004277824 */ /* 0x041fe200078e00ff */
[----:B------:R-:W-:Y:S01]  /*bcd0*/  LOP3.LUT R4, R4, 0xffff0000, RZ, 0xc0, !PT ;  /* 0xffff000004047812 */ /* 0x000fe200078ec0ff */
[C---:B------:R-:W-:Y:S01]  /*bce0*/  IMAD.U32 R41, R5.reuse, 0x10000, RZ ;  /* 0x0001000005297824 */ /* 0x040fe200078e00ff */
[----:B------:R-:W-:Y:S01]  /*bcf0*/  LOP3.LUT R5, R5, 0xffff0000, RZ, 0xc0, !PT ;  /* 0xffff000005057812 */ /* 0x000fe200078ec0ff */
[C---:B------:R-:W-:Y:S01]  /*bd00*/  IMAD.U32 R42, R6.reuse, 0x10000, RZ ;  /* 0x00010000062a7824 */ /* 0x040fe200078e00ff */
[----:B------:R-:W-:Y:S01]  /*bd10*/  LOP3.LUT R6, R6, 0xffff0000, RZ, 0xc0, !PT ;  /* 0xffff000006067812 */ /* 0x000fe200078ec0ff */
[C---:B------:R-:W-:Y:S01]  /*bd20*/  FMUL.FTZ R50, R4.reuse, R45 ;  /* 0x0000002d04327220 */ /* 0x040fe20000410000 */
[----:B------:R-:W-:Y:S01]  /*bd30*/  FMUL.FTZ R4, R4, R44 ;  /* 0x0000002c04047220 */ /* 0x000fe20000410000 */
[----:B------:R-:W-:-:S02]  /*bd40*/  IMAD.U32 R43, R7, 0x10000, RZ ;  /* 0x00010000072b7824 */ /* 0x000fc400078e00ff */
[----:B------:R-:W-:Y:S01]  /*bd50*/  FMUL.FTZ R52, R5, R48 ;  /* 0x0000003005347220 */ /* 0x000fe20000410000 */
[C---:B------:R-:W-:Y:S01]  /*bd60*/  FFMA.FTZ R50, R39.reuse, R44, -R50 ;  /* 0x0000002c27327223 */ /* 0x040fe20000010832 */
[----:B------:R-:W-:Y:S01]  /*bd70*/  FFMA.FTZ R45, R39, R45, R4 ;  /* 0x0000002d272d7223 */ /* 0x000fe20000010004 */
[----:B------:R-:W-:Y:S01]  /*bd80*/  LOP3.LUT R7, R7, 0xffff0000, RZ, 0xc0, !PT ;  /* 0xffff000007077812 */ /* 0x000fe200078ec0ff */
[-C--:B------:R-:W-:Y:S01]  /*bd90*/  FMUL.FTZ R54, R5, R46.reuse ;  /* 0x0000002e05367220 */ /* 0x080fe20000410000 */
[C---:B------:R-:W-:Y:S01]  /*bda0*/  LOP3.LUT R44, R38.reuse, 0xffff0000, RZ, 0xc0, !PT ;  /* 0xffff0000262c7812 */ /* 0x040fe200078ec0ff */
[----:B------:R-:W-:Y:S01]  /*bdb0*/  IMAD.U32 R39, R38, 0x10000, RZ ;  /* 0x0001000026277824 */ /* 0x000fe200078e00ff */
[C---:B------:R-:W-:Y:S01]  /*bdc0*/  LOP3.LUT R4, R36.reuse, 0xffff0000, RZ, 0xc0, !PT ;  /* 0xffff000024047812 */ /* 0x040fe200078ec0ff */
[----:B------:R-:W-:Y:S02]  /*bdd0*/  IMAD.U32 R5, R36, 0x10000, RZ ;  /* 0x0001000024057824 */ /* 0x000fe400078e00ff */
[C---:B------:R-:W-:Y:S01]  /*bde0*/  FFMA.FTZ R52, R41.reuse, R46, -R52 ;  /* 0x0000002e29347223 */ /* 0x040fe20000010834 */
[----:B------:R-:W-:Y:S01]  /*bdf0*/  FFMA.FTZ R41, R41, R48, R54 ;  /* 0x0000003029297223 */ /* 0x000fe20000010036 */
[C---:B------:R-:W-:Y:S01]  /*be00*/  FMUL.FTZ R47, R6.reuse, R39 ;  /* 0x00000027062f7220 */ /* 0x040fe20000410000 */
[-C--:B------:R-:W-:Y:S01]  /*be10*/  FMUL.FTZ R46, R6, R5.reuse ;  /* 0x00000005062e7220 */ /* 0x080fe20000410000 */
        /* <DEDUP_REMOVED lines=8> */
[----:B------:R-:W-:Y:S02]  /*bea0*/  F2FP.BF16.F32.PACK_AB R6, R39, R6 ;  /* 0x000000062706723e */ /* 0x000fe400000010ff */
[----:B------:R-:W-:-:S05]  /*beb0*/  F2FP.BF16.F32.PACK_AB R7, R44, R7 ;  /* 0x000000072c07723e */ /* 0x000fca00000010ff */
[----:B------:R0:W-:Y:S02]  /*bec0*/  STS.128 [R8+0x10400], R4 ;  /* 0x0104000408007388 */ /* 0x0001e40000000c00 */
.L_x_580:
[----:B------:R-:W-:Y:S05]  /*bed0*/  BSYNC B2 ;  /* 0x0000000000027941 */ /* 0x000fea0003800000 */
.L_x_579:
[----:B------:R-:W-:Y:S04]  /*bee0*/  BSSY B2, `(.L_x_581) ;  /* 0x0000028000027945 */ /* 0x000fe80003800000 */
[----:B------:R-:W-:Y:S05]  /*bef0*/  @P1 BRA `(.L_x_582) ;  /* 0x0000000000981947 */ /* 0x000fea0003800000 */
[----:B0-----:R-:W0:Y:S01]  /*bf00*/  LDS.128 R4, [R3] ;  /* 0x0000000003047984 */ /* 0x001e220000000c00 */
[C---:B------:R-:W-:Y:S01]  /*bf10*/  IMAD.U32 R45, R33.reuse, 0x10000, RZ ;  /* 0x00010000212d7824 */ /* 0x040fe200078e00ff */
[----:B------:R-:W-:Y:S01]  /*bf20*/  LOP3.LUT R48, R33, 0xffff0000, RZ, 0xc0, !PT ;  /* 0xffff000021307812 */ /* 0x000fe200078ec0ff */
[C---:B------:R-:W-:Y:S01]  /*bf30*/  IMAD.U32 R44, R31.reuse, 0x10000, RZ ;  /* 0x000100001f2c7824 */ /* 0x040fe200078e00ff */
[----:B------:R-:W-:Y:S02]  /*bf40*/  LOP3.LUT R46, R31, 0xffff0000, RZ, 0xc0, !PT ;  /* 0xffff00001f2e7812 */ /* 0x000fe400078ec0ff */
[C---:B0-----:R-:W-:Y:S01]  /*bf50*/  SHF.L.U32 R39, R4.reuse, 0x10, RZ ;  /* 0x0000001004277819 */ /* 0x041fe200000006ff */
[C---:B------:R-:W-:Y:S01]  /*bf60*/  IMAD.U32 R41, R5.reuse, 0x10000, RZ ;  /* 0x0001000005297824 */ /* 0x040fe200078e00ff */
[----:B------:R-:W-:Y:S01]  /*bf70*/  LOP3.LUT R4, R4, 0xffff0000, RZ, 0xc0, !PT ;  /* 0xffff000004047812 */ /* 0x000fe200078ec0ff */
[C---:B------:R-:W-:Y:S01]  /*bf80*/  IMAD.U32 R42, R6.reuse, 0x10000, RZ ;  /* 0x00010000062a7824 */ /* 0x040fe200078e00ff */
[----:B------:R-:W-:Y:S01]  /*bf90*/  LOP3.LUT R5, R5, 0xffff0000, RZ, 0xc0, !PT ;  /* 0xffff000005057812 */ /* 0x000fe200078ec0ff */
[----:B------:R-:W-:Y:S01]  /*bfa0*/  IMAD.U32 R43, R7, 0x10000, RZ ;  /* 0x00010000072b7824 */ /* 0x000fe200078e00ff */
[----:B------:R-:W-:Y:S01]  /*bfb0*/  LOP3.LUT R6, R6, 0xffff0000, RZ, 0xc0, !PT ;  /* 0xffff000006067812 */ /* 0x000fe200078ec0ff */
[CC--:B------:R-:W-:Y:S01]  /*bfc0*/  FMUL.FTZ R50, R4.reuse, R45.reuse ;  /* 0x0000002d04327220 */ /* 0x0c0fe20000410000 */
[----:B------:R-:W-:Y:S01]  /*bfd0*/  FMUL.FTZ R4, R4, R44 ;  /* 0x0000002c04047220 */ /* 0x000fe20000410000 */
[----:B------:R-:W-:Y:S01]  /*bfe0*/  FMUL.FTZ R52, R5, R48 ;  /* 0x0000003005347220 */ /* 0x000fe20000410000 */
[----:B------:R-:W-:Y:S01]  /*bff0*/  LOP3.LUT R7, R7, 0xffff0000, RZ, 0xc0, !PT ;  /* 0xffff000007077812 */ /* 0x000fe200078ec0ff */
[C---:B------:R-:W-:Y:S01]  /*c000*/  FFMA.FTZ R50, R39.reuse, R44, -R50 ;  /* 0x0000002c27327223 */ /* 0x040fe20000010832 */
[----:B------:R-:W-:Y:S01]  /*c010*/  FFMA.FTZ R45, R39, R45, R4 ;  /* 0x0000002d272d7223 */ /* 0x000fe20000010004 */
[----:B------:R-:W-:Y:S01]  /*c020*/  FMUL.FTZ R54, R5, R46 ;  /* 0x0000002e05367220 */ /* 0x000fe20000410000 */
[C---:B------:R-:W-:Y:S01]  /*c030*/  LOP3.LUT R44, R34.reuse, 0xffff0000, RZ, 0xc0, !PT ;  /* 0xffff0000222c7812 */ /* 0x040fe200078ec0ff */
[----:B------:R-:W-:Y:S01]  /*c040*/  IMAD.U32 R39, R34, 0x10000, RZ ;  /* 0x0001000022277824 */ /* 0x000fe200078e00ff */
[C---:B------:R-:W-:Y:S01]  /*c050*/  LOP3.LUT R4, R32.reuse, 0xffff0000, RZ, 0xc0, !PT ;  /* 0xffff000020047812 */ /* 0x040fe200078ec0ff */
[----:B------:R-:W-:-:S02]  /*c060*/  IMAD.U32 R5, R32, 0x10000, RZ ;  /* 0x0001000020057824 */ /* 0x000fc400078e00ff */
        /* <DEDUP_REMOVED lines=14> */
[----:B------:R1:W-:Y:S02]  /*c150*/  STS.128 [R3], R4 ;  /* 0x0000000403007388 */ /* 0x0003e40000000c00 */
.L_x_582:
[----:B------:R-:W-:Y:S05]  /*c160*/  BSYNC B2 ;  /* 0x0000000000027941 */ /* 0x000fea0003800000 */
.L_x_581:
[----:B------:R-:W-:Y:S04]  /*c170*/  BSSY B2, `(.L_x_583) ;  /* 0x0000028000027945 */ /* 0x000fe80003800000 */
[----:B------:R-:W-:Y:S05]  /*c180*/  @P2 BRA `(.L_x_584) ;  /* 0x0000000000982947 */ /* 0x000fea0003800000 */
[----:B01----:R-:W0:Y:S01]  /*c190*/  LDS.128 R4, [R8+0x14400] ;  /* 0x0144000008047984 */ /* 0x003e220000000c00 */
        /* <DEDUP_REMOVED lines=37> */
.L_x_584:
[----:B------:R-:W-:Y:S05]  /*c3f0*/  BSYNC B2 ;  /* 0x0000000000027941 */ /* 0x000fea0003800000 */
.L_x_583:
[----:B------:R-:W-:Y:S04]  /*c400*/  BSSY B2, `(.L_x_585) ;  /* 0x0000028000027945 */ /* 0x000fe80003800000 */
[----:B------:R-:W-:Y:S05]  /*c410*/  @P3 BRA `(.L_x_586) ;  /* 0x0000000000983947 */ /* 0x000fea0003800000 */
[----:B012---:R-:W0:Y:S01]  /*c420*/  LDS.128 R4, [R3+0x4000] ;  /* 0x0040000003047984 */ /* 0x007e220000000c00 */
[----:B------:R-:W-:Y:S01]  /*c430*/  IMAD.U32 R45, R25, 0x10000, RZ ;  /* 0x00010000192d7824 */ /* 0x000fe200078e00ff */
[C---:B------:R-:W-:Y:S01]  /*c440*/  LOP3.LUT R46, R21.reuse, 0xffff0000, RZ, 0xc0, !PT ;  /* 0xffff0000152e7812 */ /* 0x040fe200078ec0ff */
[----:B------:R-:W-:Y:S01]  /*c450*/  IMAD.U32 R44, R21, 0x10000, RZ ;  /* 0x00010000152c7824 */ /* 0x000fe200078e00ff */
        /* <DEDUP_REMOVED lines=13> */
[-C--:B------:R-:W-:Y:S01]  /*c530*/  FMUL.FTZ R54, R5, R46.reuse ;  /* 0x0000002e05367220 */ /* 0x080fe20000410000 */
[----:B------:R-:W-:Y:S01]  /*c540*/  LOP3.LUT R7, R7, 0xffff0000, RZ, 0xc0, !PT ;  /* 0xffff000007077812 */ /* 0x000fe200078ec0ff */
[----:B------:R-:W-:Y:S01]  /*c550*/  IMAD.U32 R39, R26, 0x10000, RZ ;  /* 0x000100001a277824 */ /* 0x000fe200078e00ff */
[----:B------:R-:W-:Y:S01]  /*c560*/  SHF.L.U32 R5, R24, 0x10, RZ ;  /* 0x0000001018057819 */ /* 0x000fe200000006ff */
[C---:B------:R-:W-:Y:S01]  /*c570*/  FFMA.FTZ R52, R41.reuse, R46, -R52 ;  /* 0x0000002e29347223 */ /* 0x040fe20000010834 */
[----:B------:R-:W-:Y:S01]  /*c580*/  LOP3.LUT R44, R26, 0xffff0000, RZ, 0xc0, !PT ;  /* 0xffff00001a2c7812 */ /* 0x000fe200078ec0ff */
[----:B------:R-:W-:Y:S01]  /*c590*/  FFMA.FTZ R41, R41, R48, R54 ;  /* 0x0000003029297223 */ /* 0x000fe20000010036 */
[----:B------:R-:W-:Y:S01]  /*c5a0*/  LOP3.LUT R4, R24, 0xffff0000, RZ, 0xc0, !PT ;  /* 0xffff000018047812 */ /* 0x000fe200078ec0ff */
[C---:B------:R-:W-:Y:S01]  /*c5b0*/  FMUL.FTZ R47, R6.reuse, R39 ;  /* 0x00000027062f7220 */ /* 0x040fe20000410000 */
[----:B------:R-:W-:Y:S01]  /*c5c0*/  FMUL.FTZ R46, R6, R5 ;  /* 0x00000005062e7220 */ /* 0x000fe20000410000 */
[----:B------:R-:W-:-:S02]  /*c5d0*/  FMUL.FTZ R48, R7, R44 ;  /* 0x0000002c07307220 */ /* 0x000fc40000410000 */
[-C--:B------:R-:W-:Y:S01]  /*c5e0*/  FMUL.FTZ R49, R7, R4.reuse ;  /* 0x0000000407317220 */ /* 0x080fe20000410000 */
[C---:B------:R-:W-:Y:S01]  /*c5f0*/  FFMA.FTZ R6, R42.reuse, R5, -R47 ;  /* 0x000000052a067223 */ /* 0x040fe2000001082f */
[----:B------:R-:W-:Y:S01]  /*c600*/  FFMA.FTZ R39, R42, R39, R46 ;  /* 0x000000272a277223 */ /* 0x000fe2000001002e */
[C---:B------:R-:W-:Y:S01]  /*c610*/  FFMA.FTZ R7, R43.reuse, R4, -R48 ;  /* 0x000000042b077223 */ /* 0x040fe20000010830 */
[----:B------:R-:W-:Y:S01]  /*c620*/  FFMA.FTZ R44, R43, R44, R49 ;  /* 0x0000002c2b2c7223 */ /* 0x000fe20000010031 */
[----:B------:R-:W-:Y:S02]  /*c630*/  F2FP.BF16.F32.PACK_AB R4, R45, R50 ;  /* 0x000000322d04723e */ /* 0x000fe400000010ff */
[----:B------:R-:W-:Y:S02]  /*c640*/  F2FP.BF16.F32.PACK_AB R5, R41, R52 ;  /* 0x000000342905723e */ /* 0x000fe400000010ff */
[----:B------:R-:W-:Y:S02]  /*c650*/  F2FP.BF16.F32.PACK_AB R6, R39, R6 ;  /* 0x000000062706723e */ /* 0x000fe400000010ff */
[----:B------:R-:W-:-:S05]  /*c660*/  F2FP.BF16.F32.PACK_AB R7, R44, R7 ;  /* 0x000000072c07723e */ /* 0x000fca00000010ff */
[----:B------:R3:W-:Y:S02]  /*c670*/  STS.128 [R3+0x4000], R4 ;  /* 0x0040000403007388 */ /* 0x0007e40000000c00 */
.L_x_586:
[----:B------:R-:W-:Y:S05]  /*c680*/  BSYNC B2 ;  /* 0x0000000000027941 */ /* 0x000fea0003800000 */
.L_x_585:
[----:B------:R-:W-:Y:S04]  /*c690*/  BSSY B2, `(.L_x_587) ;  /* 0x0000028000027945 */ /* 0x000fe80003800000 */
[----:B------:R-:W-:Y:S05]  /*c6a0*/  @P4 BRA `(.L_x_588) ;  /* 0x0000000000984947 */ /* 0x000fea0003800000 */
[----:B0123--:R-:W0:Y:S01]  /*c6b0*/  LDS.128 R4, [R8+0x18400] ;  /* 0x0184000008047984 */ /* 0x00fe220000000c00 */
        /* <DEDUP_REMOVED lines=37> */
.L_x_588:
[----:B------:R-:W-:Y:S05]  /*c910*/  BSYNC B2 ;  /* 0x0000000000027941 */ /* 0x000fea0003800000 */
.L_x_587:
[----:B------:R-:W-:Y:S05]  /*c920*/  @P5 BRA `(.L_x_578) ;  /* 0x0000000000985947 */ /* 0x000fea0003800000 */
[----:B01234-:R-:W0:Y:S01]  /*c930*/  LDS.128 R4, [R3+0x8000] ;  /* 0x0080000003047984 */ /* 0x01fe220000000c00 */
        /* <DEDUP_REMOVED lines=37> */
.L_x_578:
[----:B------:R-:W-:Y:S05]  /*cb90*/  BSYNC B1 ;  /* 0x0000000000017941 */ /* 0x000fea0003800000 */
.L_x_577:
[----:B------:R-:W-:-:S13]  /*cba0*/  ISETP.GE.AND P0, PT, R202, R0, PT ;  /* 0x00000000ca00720c */ /* 0x000fda0003f06270 */
[----:B------:R-:W-:Y:S05]  /*cbb0*/  @P0 BRA `(.L_x_589) ;  /* 0x0000003800a80947 */ /* 0x000fea0003800000 */
[----:B01234-:R-:W0:Y:S01]  /*cbc0*/  LDC R5, c[0x0][0x3d4] ;  /* 0x0000f500ff057b82 */ /* 0x01fe220000000800 */
        /* <DEDUP_REMOVED lines=14> */
[----:B------:R-:W-:Y:S01]  /*ccb0*/  IMAD.U32 R44, R35, 0x10000, RZ ;  /* 0x00010000232c7824 */ /* 0x000fe200078e00ff */
[C---:B------:R-:W-:Y:S01]  /*ccc0*/  LOP3.LUT R47, R37.reuse, 0xffff0000, RZ, 0xc0, !PT ;  /* 0xffff0000252f7812 */ /* 0x040fe200078ec0ff */
[----:B------:R-:W-:Y:S01]  /*ccd0*/  IMAD.U32 R46, R37, 0x10000, RZ ;  /* 0x00010000252e7824 */ /* 0x000fe200078e00ff */
[----:B------:R-:W-:Y:S01]  /*cce0*/  LOP3.LUT R45, R35, 0xffff0000, RZ, 0xc0, !PT ;  /* 0xffff0000232d7812 */ /* 0x000fe200078ec0ff */
[C---:B------:R-:W-:Y:S01]  /*ccf0*/  IMAD.U32 R49, R38.reuse, 0x10000, RZ ;  /* 0x0001000026317824 */ /* 0x040fe200078e00ff */
[----:B------:R-:W-:Y:S01]  /*cd00*/  LOP3.LUT R51, R38, 0xffff0000, RZ, 0xc0, !PT ;  /* 0xffff000026337812 */ /* 0x000fe200078ec0ff */
[C---:B0-----:R-:W-:Y:S01]  /*cd10*/  IMAD.U32 R0, R4.reuse, 0x10000, RZ ;  /* 0x0001000004007824 */ /* 0x041fe200078e00ff */
[----:B------:R-:W-:Y:S01]  /*cd20*/  LOP3.LUT R4, R4, 0xffff0000, RZ, 0xc0, !PT ;  /* 0xffff000004047812 */ /* 0x000fe200078ec0ff */
[----:B------:R-:W-:Y:S01]  /*cd30*/  IMAD.U32 R35, R6, 0x10000, RZ ;  /* 0x0001000006237824 */ /* 0x000fe200078e00ff */
[----:B------:R-:W-:Y:S01]  /*cd40*/  SHF.L.U32 R39, R5, 0x10, RZ ;  /* 0x0000001005277819 */ /* 0x000fe200000006ff */
[----:B------:R-:W-:Y:S01]  /*cd50*/  IMAD.U32 R37, R7, 0x10000, RZ ;  /* 0x0001000007257824 */ /* 0x000fe200078e00ff */
[----:B------:R-:W-:Y:S01]  /*cd60*/  LOP3.LUT R5, R5, 0xffff0000, RZ, 0xc0, !PT ;  /* 0xffff000005057812 */ /* 0x000fe200078ec0ff */
[-C--:B------:R-:W-:Y:S01]  /*cd70*/  FMUL.FTZ R41, R46, R4.reuse ;  /* 0x000000042e297220 */ /* 0x080fe20000410000 */
[----:B------:R-:W-:Y:S01]  /*cd80*/  FMUL.FTZ R43, R44, R4 ;  /* 0x000000042c2b7220 */ /* 0x000fe20000410000 */
[----:B------:R-:W-:-:S02]  /*cd90*/  LOP3.LUT R6, R6, 0xffff0000, RZ, 0xc0, !PT ;  /* 0xffff000006067812 */ /* 0x000fc400078ec0ff */
[-C--:B------:R-:W-:Y:S01]  /*cda0*/  FMUL.FTZ R42, R47, R5.reuse ;  /* 0x000000052f2a7220 */ /* 0x080fe20000410000 */
[-C--:B------:R-:W-:Y:S01]  /*cdb0*/  FFMA.FTZ R4, R44, R0.reuse, -R41 ;  /* 0x000000002c047223 */ /* 0x080fe20000010829 */
[----:B------:R-:W-:Y:S01]  /*cdc0*/  FFMA.FTZ R43, R46, R0, R43 ;  /* 0x000000002e2b7223 */ /* 0x000fe2000001002b */
[C---:B------:R-:W-:Y:S01]  /*cdd0*/  FMUL.FTZ R0, R45.reuse, R5 ;  /* 0x000000052d007220 */ /* 0x040fe20000410000 */
[-C--:B------:R-:W-:Y:S01]  /*cde0*/  FFMA.FTZ R5, R45, R39.reuse, -R42 ;  /* 0x000000272d057223 */ /* 0x080fe2000001082a */
[----:B------:R-:W-:Y:S01]  /*cdf0*/  LOP3.LUT R7, R7, 0xffff0000, RZ, 0xc0, !PT ;  /* 0xffff000007077812 */ /* 0x000fe200078ec0ff */
[C---:B------:R-:W-:Y:S01]  /*ce00*/  IMAD.U32 R41, R36.reuse, 0x10000, RZ ;  /* 0x0001000024297824 */ /* 0x040fe200078e00ff */
[----:B------:R-:W-:Y:S01]  /*ce10*/  LOP3.LUT R45, R36, 0xffff0000, RZ, 0xc0, !PT ;  /* 0xffff0000242d7812 */ /* 0x000fe200078ec0ff */
[-C--:B------:R-:W-:Y:S01]  /*ce20*/  FMUL.FTZ R36, R49, R6.reuse ;  /* 0x0000000631247220 */ /* 0x080fe20000410000 */
[----:B------:R-:W-:Y:S01]  /*ce30*/  FFMA.FTZ R0, R47, R39, R0 ;  /* 0x000000272f007223 */ /* 0x000fe20000010000 */
[----:B------:R-:W-:Y:S01]  /*ce40*/  FMUL.FTZ R38, R41, R6 ;  /* 0x0000000629267220 */ /* 0x000fe20000410000 */
[-C--:B------:R-:W-:Y:S01]  /*ce50*/  FMUL.FTZ R42, R51, R7.reuse ;  /* 0x00000007332a7220 */ /* 0x080fe20000410000 */
[----:B------:R-:W-:Y:S01]  /*ce60*/  FMUL.FTZ R44, R45, R7 ;  /* 0x000000072d2c7220 */ /* 0x000fe20000410000 */
[-C--:B------:R-:W-:Y:S01]  /*ce70*/  FFMA.FTZ R6, R41, R35.reuse, -R36 ;  /* 0x0000002329067223 */ /* 0x080fe20000010824 */
[----:B------:R-:W-:Y:S01]  /*ce80*/  FFMA.FTZ R35, R49, R35, R38 ;  /* 0x0000002331237223 */ /* 0x000fe20000010026 */
[-C--:B------:R-:W-:Y:S01]  /*ce90*/  FFMA.FTZ R7, R45, R37.reuse, -R42 ;  /* 0x000000252d077223 */ /* 0x080fe2000001082a */
[----:B------:R-:W-:Y:S01]  /*cea0*/  FFMA.FTZ R44, R51, R37, R44 ;  /* 0x00000025332c7223 */ /* 0x000fe2000001002c */
[----:B------:R-:W-:-:S02]  /*ceb0*/  F2FP.BF16.F32.PACK_AB R4, R43, R4 ;  /* 0x000000042b04723e */ /* 0x000fc400000010ff */
[----:B------:R-:W-:Y:S02]  /*cec0*/  F2FP.BF16.F32.PACK_AB R5, R0, R5 ;  /* 0x000000050005723e */ /* 0x000fe400000010ff */
[----:B------:R-:W-:Y:S02]  /*ced0*/  F2FP.BF16.F32.PACK_AB R6, R35, R6 ;  /* 0x000000062306723e */ /* 0x000fe400000010ff */
[----:B------:R-:W-:-:S05]  /*cee0*/  F2FP.BF16.F32.PACK_AB R7, R44, R7 ;  /* 0x000000072c07723e */ /* 0x000fca00000010ff */
[----:B------:R0:W-:Y:S02]  /*cef0*/  STS.128 [R8+0x12400], R4 ;  /* 0x0124000408007388 */ /* 0x0001e40000000c00 */
.L_x_591:
[----:B------:R-:W-:Y:S05]  /*cf00*/  BSYNC B1 ;  /* 0x0000000000017941 */ /* 0x000fea0003800000 */
.L_x_590:
[----:B------:R-:W-:Y:S04]  /*cf10*/  BSSY B1, `(.L_x_592) ;  /* 0x0000028000017945 */ /* 0x000fe80003800000 */
[----:B------:R-:W-:Y:S05]  /*cf20*/  @P1 BRA `(.L_x_593) ;  /* 0x0000000000981947 */ /* 0x000fea0003800000 */
[----:B0-----:R-:W0:Y:S01]  /*cf30*/  LDS.128 R4, [R3+0x2000] ;  /* 0x0020000003047984 */ /* 0x001e220000000c00 */
        /* <DEDUP_REMOVED lines=12> */
[-C--:B------:R-:W-:Y:S01]  /*d000*/  FMUL.FTZ R37, R42, R4.reuse ;  /* 0x000000042a257220 */ /* 0x080fe20000410000 */
[----:B------:R-:W-:Y:S01]  /*d010*/  FMUL.FTZ R39, R38, R4 ;  /* 0x0000000426277220 */ /* 0x000fe20000410000 */
[----:B------:R-:W-:Y:S01]  /*d020*/  FMUL.FTZ R36, R43, R5 ;  /* 0x000000052b247220 */ /* 0x000fe20000410000 */
[----:B------:R-:W-:-:S02]  /*d030*/  IMAD.U32 R33, R7, 0x10000, RZ ;  /* 0x0001000007217824 */ /* 0x000fc400078e00ff */
        /* <DEDUP_REMOVED lines=21> */
.L_x_593:
[----:B------:R-:W-:Y:S05]  /*d190*/  BSYNC B1 ;  /* 0x0000000000017941 */ /* 0x000fea0003800000 */
.L_x_592:
[----:B------:R-:W-:Y:S04]  /*d1a0*/  BSSY B1, `(.L_x_594) ;  /* 0x0000028000017945 */ /* 0x000fe80003800000 */
[----:B------:R-:W-:Y:S05]  /*d1b0*/  @P2 BRA `(.L_x_595) ;  /* 0x0000000000982947 */ /* 0x000fea0003800000 */
[----:B01----:R-:W0:Y:S01]  /*d1c0*/  LDS.128 R4, [R8+0x16400] ;  /* 0x0164000008047984 */ /* 0x003e220000000c00 */
        /* <DEDUP_REMOVED lines=37> */
.L_x_595:
[----:B------:R-:W-:Y:S05]  /*d420*/  BSYNC B1 ;  /* 0x0000000000017941 */ /* 0x000fea0003800000 */
.L_x_594:
[----:B------:R-:W-:Y:S04]  /*d430*/  BSSY B1, `(.L_x_596) ;  /* 0x0000028000017945 */ /* 0x000fe80003800000 */
[----:B------:R-:W-:Y:S05]  /*d440*/  @P3 BRA `(.L_x_597) ;  /* 0x0000000000983947 */ /* 0x000fea0003800000 */
[----:B012---:R-:W0:Y:S01]  /*d450*/  LDS.128 R4, [R3+0x6000] ;  /* 0x0060000003047984 */ /* 0x007e220000000c00 */
[----:B------:R-:W-:Y:S01]  /*d460*/  IMAD.U32 R30, R21, 0x10000, RZ ;  /* 0x00010000151e7824 */ /* 0x000fe200078e00ff */
[C---:B------:R-:W-:Y:S01]  /*d470*/  LOP3.LUT R35, R25.reuse, 0xffff0000, RZ, 0xc0, !PT ;  /* 0xffff000019237812 */ /* 0x040fe200078ec0ff */
[----:B------:R-:W-:Y:S01]  /*d480*/  IMAD.U32 R32, R25, 0x10000, RZ ;  /* 0x0001000019207824 */ /* 0x000fe200078e00ff */
        /* <DEDUP_REMOVED lines=10> */
[-C--:B------:R-:W-:Y:S01]  /*d530*/  FMUL.FTZ R29, R32, R4.reuse ;  /* 0x00000004201d7220 */ /* 0x080fe20000410000 */
[C---:B------:R-:W-:Y:S01]  /*d540*/  FMUL.FTZ R31, R30.reuse, R4 ;  /* 0x000000041e1f7220 */ /* 0x040fe20000410000 */
[-C--:B------:R-:W-:Y:S01]  /*d550*/  FMUL.FTZ R28, R35, R5.reuse ;  /* 0x00000005231c7220 */ /* 0x080fe20000410000 */
[----:B------:R-:W-:Y:S01]  /*d560*/  LOP3.LUT R7, R7, 0xffff0000, RZ, 0xc0, !PT ;  /* 0xffff000007077812 */ /* 0x000fe200078ec0ff */
[-C--:B------:R-:W-:Y:S01]  /*d570*/  FFMA.FTZ R4, R30, R0.reuse, -R29 ;  /* 0x000000001e047223 */ /* 0x080fe2000001081d */
[----:B------:R-:W-:Y:S01]  /*d580*/  FFMA.FTZ R31, R32, R0, R31 ;  /* 0x00000000201f7223 */ /* 0x000fe2000001001f */
[C---:B------:R-:W-:Y:S01]  /*d590*/  FMUL.FTZ R0, R33.reuse, R5 ;  /* 0x0000000521007220 */ /* 0x040fe20000410000 */
[----:B------:R-:W-:Y:S01]  /*d5a0*/  FFMA.FTZ R5, R33, R27, -R28 ;  /* 0x0000001b21057223 */ /* 0x000fe2000001081c */
[C---:B------:R-:W-:Y:S01]  /*d5b0*/  LOP3.LUT R33, R24.reuse, 0xffff0000, RZ, 0xc0, !PT ;  /* 0xffff000018217812 */ /* 0x040fe200078ec0ff */
[----:B------:R-:W-:-:S02]  /*d5c0*/  IMAD.U32 R29, R24, 0x10000, RZ ;  /* 0x00010000181d7824 */ /* 0x000fc400078e00ff */
[-C--:B------:R-:W-:Y:S01]  /*d5d0*/  FMUL.FTZ R24, R37, R6.reuse ;  /* 0x0000000625187220 */ /* 0x080fe20000410000 */
[----:B------:R-:W-:Y:S01]  /*d5e0*/  FMUL.FTZ R28, R39, R7 ;  /* 0x00000007271c7220 */ /* 0x000fe20000410000 */
[----:B------:R-:W-:Y:S01]  /*d5f0*/  FFMA.FTZ R0, R35, R27, R0 ;  /* 0x0000001b23007223 */ /* 0x000fe20000010000 */
[----:B------:R-:W-:Y:S01]  /*d600*/  FMUL.FTZ R26, R29, R6 ;  /* 0x000000061d1a7220 */ /* 0x000fe20000410000 */
[----:B------:R-:W-:Y:S01]  /*d610*/  FMUL.FTZ R30, R33, R7 ;  /* 0x00000007211e7220 */ /* 0x000fe20000410000 */
[----:B------:R-:W-:Y:S01]  /*d620*/  FFMA.FTZ R6, R29, R21, -R24 ;  /* 0x000000151d067223 */ /* 0x000fe20000010818 */
[----:B------:R-:W-:Y:S01]  /*d630*/  FFMA.FTZ R7, R33, R25, -R28 ;  /* 0x0000001921077223 */ /* 0x000fe2000001081c */
[----:B------:R-:W-:Y:S01]  /*d640*/  FFMA.FTZ R21, R37, R21, R26 ;  /* 0x0000001525157223 */ /* 0x000fe2000001001a */
[----:B------:R-:W-:Y:S01]  /*d650*/  FFMA.FTZ R30, R39, R25, R30 ;  /* 0x00000019271e7223 */ /* 0x000fe2000001001e */
[----:B------:R-:W-:Y:S02]  /*d660*/  F2FP.BF16.F32.PACK_AB R4, R31, R4 ;  /* 0x000000041f04723e */ /* 0x000fe400000010ff */
[----:B------:R-:W-:-:S02]  /*d670*/  F2FP.BF16.F32.PACK_AB R5, R0, R5 ;  /* 0x000000050005723e */ /* 0x000fc400000010ff */
[----:B------:R-:W-:Y:S02]  /*d680*/  F2FP.BF16.F32.PACK_AB R6, R21, R6 ;  /* 0x000000061506723e */ /* 0x000fe400000010ff */
[----:B------:R-:W-:-:S05]  /*d690*/  F2FP.BF16.F32.PACK_AB R7, R30, R7 ;  /* 0x000000071e07723e */ /* 0x000fca00000010ff */
[----:B------:R3:W-:Y:S02]  /*d6a0*/  STS.128 [R3+0x6000], R4 ;  /* 0x0060000403007388 */ /* 0x0007e40000000c00 */
.L_x_597:
[----:B------:R-:W-:Y:S05]  /*d6b0*/  BSYNC B1 ;  /* 0x0000000000017941 */ /* 0x000fea0003800000 */
.L_x_596:
[----:B------:R-:W-:Y:S04]  /*d6c0*/  BSSY B1, `(.L_x_598) ;  /* 0x0000028000017945 */ /* 0x000fe80003800000 */
[----:B------:R-:W-:Y:S05]  /*d6d0*/  @P4 BRA `(.L_x_599) ;  /* 0x0000000000984947 */ /* 0x000fea0003800000 */
[----:B0123--:R-:W0:Y:S01]  /*d6e0*/  LDS.128 R4, [R8+0x1a400] ;  /* 0x01a4000008047984 */ /* 0x00fe220000000c00 */
        /* <DEDUP_REMOVED lines=37> */
.L_x_599:
[----:B------:R-:W-:Y:S05]  /*d940*/  BSYNC B1 ;  /* 0x0000000000017941 */ /* 0x000fea0003800000 */
.L_x_598:
[----:B------:R-:W-:Y:S05]  /*d950*/  @P5 BRA `(.L_x_589) ;  /* 0x0000002c00405947 */ /* 0x000fea0003800000 */
[----:B01234-:R-:W0:Y:S01]  /*d960*/  LDS.128 R4, [R3+0xa000] ;  /* 0x00a0000003047984 */ /* 0x01fe220000000c00 */
[C---:B------:R-:W-:Y:S01]  /*d970*/  IMAD.U32 R24, R11.reuse, 0x10000, RZ ;  /* 0x000100000b187824 */ /* 0x040fe200078e00ff */
[----:B------:R-:W-:Y:S01]  /*d980*/  LOP3.LUT R26, R11, 0xffff0000, RZ, 0xc0, !PT ;  /* 0xffff00000b1a7812 */ /* 0x000fe200078ec0ff */
[C---:B------:R-:W-:Y:S01]  /*d990*/  IMAD.U32 R14, R9.reuse, 0x10000, RZ ;  /* 0x00010000090e7824 */ /* 0x040fe200078e00ff */
[----:B------:R-:W-:Y:S01]  /*d9a0*/  LOP3.LUT R20, R9, 0xffff0000, RZ, 0xc0, !PT ;  /* 0xffff000009147812 */ /* 0x000fe200078ec0ff */
[C---:B------:R-:W-:Y:S01]  /*d9b0*/  IMAD.U32 R27, R12.reuse, 0x10000, RZ ;  /* 0x000100000c1b7824 */ /* 0x040fe200078e00ff */
[----:B------:R-:W-:Y:S02]  /*d9c0*/  LOP3.LUT R29, R12, 0xffff0000, RZ, 0xc0, !PT ;  /* 0xffff00000c1d7812 */ /* 0x000fe400078ec0ff */
        /* <DEDUP_REMOVED lines=11> */
[----:B------:R-:W-:Y:S01]  /*da80*/  FFMA.FTZ R4, R14, R0, -R13 ;  /* 0x000000000e047223 */ /* 0x000fe2000001080d */
[C---:B------:R-:W-:Y:S01]  /*da90*/  FMUL.FTZ R13, R20.reuse, R5 ;  /* 0x00000005140d7220 */ /* 0x040fe20000410000 */
[----:B------:R-:W-:Y:S01]  /*daa0*/  FFMA.FTZ R5, R20, R8, -R21 ;  /* 0x0000000814057223 */ /* 0x000fe20000010815 */
[----:B------:R-:W-:Y:S01]  /*dab0*/  LOP3.LUT R7, R7, 0xffff0000, RZ, 0xc0, !PT ;  /* 0xffff000007077812 */ /* 0x000fe200078ec0ff */
[----:B------:R-:W-:Y:S01]  /*dac0*/  FFMA.FTZ R15, R24, R0, R15 ;  /* 0x00000000180f7223 */ /* 0x000fe2000001000f */
[----:B------:R-:W-:Y:S01]  /*dad0*/  SHF.L.U32 R21, R10, 0x10, RZ ;  /* 0x000000100a157819 */ /* 0x000fe200000006ff */
[----:B------:R-:W-:Y:S01]  /*dae0*/  FMUL.FTZ R0, R27, R6 ;  /* 0x000000061b007220 */ /* 0x000fe20000410000 */
[----:B------:R-:W-:Y:S01]  /*daf0*/  FFMA.FTZ R8, R26, R8, R13 ;  /* 0x000000081a087223 */ /* 0x000fe2000001000d */
[-C--:B------:R-:W-:Y:S01]  /*db00*/  FMUL.FTZ R10, R29, R7.reuse ;  /* 0x000000071d0a7220 */ /* 0x080fe20000410000 */
[----:B------:R-:W-:Y:S01]  /*db10*/  FMUL.FTZ R12, R25, R7 ;  /* 0x00000007190c7220 */ /* 0x000fe20000410000 */
[C---:B------:R-:W-:Y:S01]  /*db20*/  FMUL.FTZ R6, R21.reuse, R6 ;  /* 0x0000000615067220 */ /* 0x040fe20000410000 */
[----:B------:R-:W-:Y:S01]  /*db30*/  FFMA.FTZ R0, R21, R9, -R0 ;  /* 0x0000000915007223 */ /* 0x000fe20000010800 */
[-C--:B------:R-:W-:Y:S01]  /*db40*/  FFMA.FTZ R7, R25, R11.reuse, -R10 ;  /* 0x0000000b19077223 */ /* 0x080fe2000001080a */
[----:B------:R-:W-:Y:S01]  /*db50*/  FFMA.FTZ R12, R29, R11, R12 ;  /* 0x0000000b1d0c7223 */ /* 0x000fe2000001000c */
[----:B------:R-:W-:Y:S01]  /*db60*/  FFMA.FTZ R9, R27, R9, R6 ;  /* 0x000000091b097223 */ /* 0x000fe20000010006 */
[----:B------:R-:W-:-:S02]  /*db70*/  F2FP.BF16.F32.PACK_AB R4, R15, R4 ;  /* 0x000000040f04723e */ /* 0x000fc400000010ff */
[----:B------:R-:W-:Y:S02]  /*db80*/  F2FP.BF16.F32.PACK_AB R5, R8, R5 ;  /* 0x000000050805723e */ /* 0x000fe400000010ff */
[----:B------:R-:W-:Y:S02]  /*db90*/  F2FP.BF16.F32.PACK_AB R6, R9, R0 ;  /* 0x000000000906723e */ /* 0x000fe400000010ff */
[----:B------:R-:W-:-:S05]  /*dba0*/  F2FP.BF16.F32.PACK_AB R7, R12, R7 ;  /* 0x000000070c07723e */ /* 0x000fca00000010ff */
[----:B------:R0:W-:Y:S01]  /*dbb0*/  STS.128 [R3+0xa000], R4 ;  /* 0x00a0000403007388 */ /* 0x0001e20000000c00 */
[----:B------:R-:W-:Y:S05]  /*dbc0*/  BRA `(.L_x_589) ;  /* 0x0000002800a47947 */ /* 0x000fea0003800000 */
.L_x_568:
        /* <DEDUP_REMOVED lines=15> */
[----:B------:R-:W-:Y:S01]  /*dcc0*/  ULDC UR4, c[0x0][0x3d4] ;  /* 0x0000f50000047ab9 */ /* 0x000fe20000000800 */
        /* <DEDUP_REMOVED lines=15> */
[----:B------:R0:W5:Y:S04]  /*ddc0*/  @!P0 LDG.E.128 R24, desc[UR36][R44.64] ;  /* 0x000000242c188981 */ /* 0x000168000c1e1d00 */
[----:B------:R0:W5:Y:S04]  /*ddd0*/  @!P2 LDG.E.128 R28, desc[UR36][R44.64+0x40] ;  /* 0x000040242c1ca981 */ /* 0x000168000c1e1d00 */
[----:B------:R0:W5:Y:S04]  /*dde0*/  @!P3 LDG.E.128 R32, desc[UR36][R44.64+0x80] ;  /* 0x000080242c20b981 */ /* 0x000168000c1e1d00 */
[----:B------:R0:W5:Y:S04]  /*ddf0*/  @!P0 LDG.E.128 R4, desc[UR36][R46.64] ;  /* 0x000000242e048981 */ /* 0x000168000c1e1d00 */
[----:B------:R0:W5:Y:S04]  /*de00*/  @!P2 LDG.E.128 R8, desc[UR36][R46.64+0x40] ;  /* 0x000040242e08a981 */ /* 0x000168000c1e1d00 */
[----:B------:R0:W5:Y:S02]  /*de10*/  @!P3 LDG.E.128 R12, desc[UR36][R46.64+0x80] ;  /* 0x000080242e0cb981 */ /* 0x000164000c1e1d00 */
.L_x_601:
[----:B------:R-:W-:Y:S05]  /*de20*/  BSYNC B1 ;  /* 0x0000000000017941 */ /* 0x000fea0003800000 */
.L_x_600:
[--C-:B-----5:R-:W-:Y:S01]  /*de30*/  IMAD.MOV.U32 R42, RZ, RZ, R25.reuse ;  /* 0x000000ffff2a7224 */ /* 0x120fe200078e0019 */
[----:B------:R-:W-:Y:S01]  /*de40*/  SHF.R.U64 R49, R24, 0x10, R25 ;  /* 0x0000001018317819 */ /* 0x000fe20000001219 */
[----:B------:R-:W-:Y:S01]  /*de50*/  IMAD.MOV.U32 R43, RZ, RZ, R27 ;  /* 0x000000ffff2b7224 */ /* 0x000fe200078e001b */
[----:B------:R-:W-:Y:S01]  /*de60*/  SHF.R.U32.HI R50, RZ, 0x10, R25 ;  /* 0x00000010ff327819 */ /* 0x000fe20000011619 */
[----:B------:R-:W-:Y:S01]  /*de70*/  IMAD.MOV.U32 R25, RZ, RZ, R26 ;  /* 0x000000ffff197224 */ /* 0x000fe200078e001a */
[--C-:B------:R-:W-:Y:S01]  /*de80*/  SHF.R.U64 R51, R26, 0x10, R27.reuse ;  /* 0x000000101a337819 */ /* 0x100fe2000000121b */
[----:B------:R-:W-:Y:S01]  /*de90*/  IMAD.MOV.U32 R26, RZ, RZ, R28 ;  /* 0x000000ffff1a7224 */ /* 0x000fe200078e001c */
[----:B------:R-:W-:Y:S01]  /*dea0*/  SHF.R.U32.HI R52, RZ, 0x10, R27 ;  /* 0x00000010ff347819 */ /* 0x000fe2000001161b */
[--C-:B------:R-:W-:Y:S01]  /*deb0*/  IMAD.MOV.U32 R27, RZ, RZ, R29.reuse ;  /* 0x000000ffff1b7224 */ /* 0x100fe200078e001d */
[----:B------:R-:W-:Y:S01]  /*dec0*/  SHF.R.U64 R53, R28, 0x10, R29 ;  /* 0x000000101c357819 */ /* 0x000fe2000000121d */
[--C-:B------:R-:W-:Y:S01]  /*ded0*/  IMAD.MOV.U32 R48, RZ, RZ, R35.reuse ;  /* 0x000000ffff307224 */ /* 0x100fe200078e0023 */
[--C-:B------:R-:W-:Y:S01]  /*dee0*/  SHF.R.U64 R59, R34, 0x10, R35.reuse ;  /* 0x00000010223b7819 */ /* 0x100fe20000001223 */
[----:B------:R-:W-:Y:S01]  /*def0*/  IMAD.MOV.U32 R3, RZ, RZ, R24 ;  /* 0x000000ffff037224 */ /* 0x000fe200078e0018 */
[----:B------:R-:W-:Y:S01]  /*df00*/  SHF.R.U32.HI R60, RZ, 0x10, R35 ;  /* 0x00000010ff3c7819 */ /* 0x000fe20000011623 */
[----:B------:R-:W-:Y:S01]  /*df10*/  IMAD.MOV.U32 R28, RZ, RZ, R30 ;  /* 0x000000ffff1c7224 */ /* 0x000fe200078e001e */
[----:B------:R-:W-:Y:S01]  /*df20*/  PRMT R35, R25, 0x5410, R51 ;  /* 0x0000541019237816 */ /* 0x000fe20000000033 */
[----:B0-----:R-:W-:Y:S01]  /*df30*/  IMAD.MOV.U32 R44, RZ, RZ, R31 ;  /* 0x000000ffff2c7224 */ /* 0x001fe200078e001f */
[----:B------:R-:W-:Y:S01]  /*df40*/  PRMT R25, R26, 0x5410, R53 ;  /* 0x000054101a197816 */ /* 0x000fe20000000035 */
[----:B------:R-:W-:Y:S01]  /*df50*/  UMOV UR4, 0xffffffff ;  /* 0xffffffff00047882 */ /* 0x000fe20000000000 */
[----:B------:R-:W-:Y:S01]  /*df60*/  SHF.R.U32.HI R54, RZ, 0x10, R29 ;  /* 0x00000010ff367819 */ /* 0x000fe2000001161d */
[----:B------:R-:W-:Y:S01]  /*df70*/  IMAD.MOV.U32 R46, RZ, RZ, R33 ;  /* 0x000000ffff2e7224 */ /* 0x000fe200078e0021 */
[----:B------:R-:W-:Y:S01]  /*df80*/  PRMT R26, R27, 0x7610, R26 ;  /* 0x000076101b1a7816 */ /* 0x000fe2000000001a */
[----:B------:R-:W-:Y:S01]  /*df90*/  IMAD.MOV.U32 R45, RZ, RZ, R32 ;  /* 0x000000ffff2d7224 */ /* 0x000fe200078e0020 */
[--C-:B------:R-:W-:Y:S01]  /*dfa0*/  SHF.R.U64 R55, R30, 0x10, R31.reuse ;  /* 0x000000101e377819 */ /* 0x100fe2000000121f */
[----:B------:R-:W-:Y:S01]  /*dfb0*/  IMAD.MOV.U32 R47, RZ, RZ, R34 ;  /* 0x000000ffff2f7224 */ /* 0x000fe200078e0022 */
[----:B------:R-:W-:Y:S01]  /*dfc0*/  SHF.R.U32.HI R56, RZ, 0x10, R31 ;  /* 0x00000010ff387819 */ /* 0x000fe2000001161f */
        /* <DEDUP_REMOVED lines=13> */
[----:B------:R-:W-:Y:S01]  /*e0a0*/  SHF.R.U64 R65, R8, 0x10, R9 ;  /* 0x0000001008417819 */ /* 0x000fe20000001209 */
[----:B------:R-:W-:Y:S01]  /*e0b0*/  IMAD.MOV.U32 R32, RZ, RZ, R11 ;  /* 0x000000ffff207224 */ /* 0x000fe200078e000b */
[----:B------:R-:W-:Y:S01]  /*e0c0*/  SHF.R.U32.HI R66, RZ, 0x10, R9 ;  /* 0x00000010ff427819 */ /* 0x000fe20000011609 */
[----:B------:R-:W-:Y:S01]  /*e0d0*/  IMAD.MOV.U32 R6, RZ, RZ, R12 ;  /* 0x000000ffff067224 */ /* 0x000fe200078e000c */
[----:B------:R-:W-:Y:S01]  /*e0e0*/  PRMT R33, R3, 0x5410, R49 ;  /* 0x0000541003217816 */ /* 0x000fe20000000031 */
[----:B------:R-:W-:Y:S01]  /*e0f0*/  IMAD.MOV.U32 R7, RZ, RZ, R13 ;  /* 0x000000ffff077224 */ /* 0x000fe200078e000d */
[----:B------:R-:W-:Y:S01]  /*e100*/  PRMT R27, R28, 0x7610, R27 ;  /* 0x000076101c1b7816 */ /* 0x000fe2000000001b */
[----:B------:R-:W-:Y:S01]  /*e110*/  IMAD.MOV.U32 R9, RZ, RZ, R15 ;  /* 0x000000ffff097224 */ /* 0x000fe200078e000f */
[----:B------:R-:W-:-:S02]  /*e120*/  SHF.R.U64 R10, R10, 0x10, R11 ;  /* 0x000000100a0a7819 */ /* 0x000fc4000000120b */
[----:B------:R-:W-:Y:S02]  /*e130*/  SHF.R.U32.HI R67, RZ, 0x10, R11 ;  /* 0x00000010ff437819 */ /* 0x000fe4000001160b */
[--C-:B------:R-:W-:Y:S02]  /*e140*/  SHF.R.U64 R68, R12, 0x10, R13.reuse ;  /* 0x000000100c447819 */ /* 0x100fe4000000120d */
[----:B------:R-:W-:Y:S02]  /*e150*/  SHF.R.U32.HI R69, RZ, 0x10, R13 ;  /* 0x00000010ff457819 */ /* 0x000fe4000001160d */
[----:B------:R-:W-:Y:S02]  /*e160*/  MOV R8, R14 ;  /* 0x0000000e00087202 */ /* 0x000fe40000000f00 */
[--C-:B------:R-:W-:Y:S02]  /*e170*/  SHF.R.U64 R70, R14, 0x10, R15.reuse ;  /* 0x000000100e467819 */ /* 0x100fe4000000120f */
[----:B------:R-:W-:-:S02]  /*e180*/  SHF.R.U32.HI R71, RZ, 0x10, R15 ;  /* 0x00000010ff477819 */ /* 0x000fc4000001160f */
[----:B------:R-:W-:Y:S02]  /*e190*/  PRMT R34, R42, 0x5410, R50 ;  /* 0x000054102a227816 */ /* 0x000fe40000000032 */
[----:B------:R-:W-:Y:S02]  /*e1a0*/  PRMT R5, R43, 0x5410, R52 ;  /* 0x000054102b057816 */ /* 0x000fe40000000034 */
[----:B------:R-:W-:Y:S02]  /*e1b0*/  PRMT R26, R26, 0x5410, R54 ;  /* 0x000054101a1a7816 */ /* 0x000fe40000000036 */
[----:B------:R-:W-:Y:S02]  /*e1c0*/  PRMT R28, R44, 0x7610, R28 ;  /* 0x000076102c1c7816 */ /* 0x000fe4000000001c */
[----:B------:R-:W-:Y:S01]  /*e1d0*/  LEA.HI R3, R203, R203, RZ, 0x1 ;  /* 0x000000cbcb037211 */ /* 0x000fe200078f08ff */
[----:B------:R-:W-:Y:S06]  /*e1e0*/  BRA.DIV UR4, `(.L_x_602) ;  /* 0x0000011204887947 */ /* 0x000fec000b800000 */
.L_x_785:
[----:B------:R-:W-:Y:S01]  /*e1f0*/  UMOV UR4, 0xffffffff ;  /* 0xffffffff00047882 */ /* 0x000fe20000000000 */
[----:B------:R-:W-:Y:S02]  /*e200*/  LOP3.LUT R4, R3, 0xfffffffe, RZ, 0xc0, !PT ;  /* 0xfffffffe03047812 */ /* 0x000fe400078ec0ff */
[----:B------:R-:W-:Y:S05]  /*e210*/  BRA.DIV UR4, `(.L_x_603) ;  /* 0x0000011204a47947 */ /* 0x000fea000b800000 */
.L_x_788:
[----:B------:R-:W-:Y:S01]  /*e220*/  UMOV UR4, 0xffffffff ;  /* 0xffffffff00047882 */ /* 0x000fe20000000000 */
[----:B------:R-:W-:Y:S02]  /*e230*/  IMAD.IADD R3, R203, 0x1, -R4 ;  /* 0x00000001cb037824 */ /* 0x000fe400078e0a04 */
[----:B------:R-:W-:Y:S05]  /*e240*/  BRA.DIV UR4, `(.L_x_604) ;  /* 0x0000011204c07947 */ /* 0x000fea000b800000 */
.L_x_791:
[----:B------:R-:W-:Y:S01]  /*e250*/  UMOV UR4, 0xffffffff ;  /* 0xffffffff00047882 */ /* 0x000fe20000000000 */
[----:B------:R-:W-:Y:S02]  /*e260*/  SHF.L.U32 R3, R3, 0x1f, RZ ;  /* 0x0000001f03037819 */ /* 0x000fe400000006ff */
[----:B------:R-:W-:Y:S05]  /*e270*/  BRA.DIV UR4, `(.L_x_605) ;  /* 0x0000011204dc7947 */ /* 0x000fea000b800000 */
.L_x_794:
[----:B------:R-:W0:Y:S01]  /*e280*/  SYNCS.PHASECHK.TRANS64.TRYWAIT P0, [R2+URZ+0x34800], R3 ;  /* 0x03480003020075a7 */ /* 0x000e22000800017f */
        /* <DEDUP_REMOVED lines=20> */
.L_x_795:
[----:B------:R-:W-:Y:S05]  /*e3d0*/  BSYNC B1 ;  /* 0x0000000000017941 */ /* 0x000fea0003800000 */
.L_x_606:
[----:B------:R-:W-:Y:S01]  /*e3e0*/  BSSY B1, `(.L_x_608) ;  /* 0x0000118000017945 */ /* 0x000fe20003800000 */
[----:B------:R-:W-:Y:S02]  /*e3f0*/  IMAD.MOV.U32 R36, RZ, RZ, R5 ;  /* 0x000000ffff247224 */ /* 0x000fe400078e0005 */
[----:B0-----:R-:W-:Y:S01]  /*e400*/  IMAD.MOV.U32 R3, RZ, RZ, R4 ;  /* 0x000000ffff037224 */ /* 0x001fe200078e0004 */
[----:B------:R-:W-:Y:S06]  /*e410*/  @P1 BRA `(.L_x_609) ;  /* 0x0000001000501947 */ /* 0x000fec0003800000 */
[----:B------:R-:W0:Y:S01]  /*e420*/  LDC R42, c[0x0][0x3d4] ;  /* 0x0000f500ff2a7b82 */ /* 0x000e220000000800 */
[----:B------:R-:W-:Y:S01]  /*e430*/  BSSY B2, `(.L_x_610) ;  /* 0x0000060000027945 */ /* 0x000fe20003800000 */
[-C--:B0-----:R-:W-:Y:S02]  /*e440*/  ISETP.GE.AND P0, PT, R22, R42.reuse, PT ;  /* 0x0000002a1600720c */ /* 0x081fe40003f06270 */
[-C--:B------:R-:W-:Y:S02]  /*e450*/  ISETP.GE.AND P1, PT, R184, R42.reuse, PT ;  /* 0x0000002ab800720c */ /* 0x080fe40003f26270 */
[----:B------:R-:W-:-:S09]  /*e460*/  ISETP.GE.AND P2, PT, R185, R42, PT ;  /* 0x0000002ab900720c */ /* 0x000fd20003f46270 */
[----:B------:R-:W-:Y:S05]  /*e470*/  @P0 BRA `(.L_x_611) ;  /* 0x00000004006c0947 */ /* 0x000fea0003800000 */
[----:B------:R-:W-:Y:S01]  /*e480*/  LEA.HI R5, R42, R206, RZ, 0x1d ;  /* 0x000000ce2a057211 */ /* 0x000fe200078fe8ff */
[----:B------:R-:W-:Y:S01]  /*e490*/  IMAD.U32 R54, R37, 0x10000, RZ ;  /* 0x0001000025367824 */ /* 0x000fe200078e00ff */
[----:B------:R-:W-:Y:S01]  /*e4a0*/  LOP3.LUT R4, R189, 0x38, R22, 0xf8, !PT ;  /* 0x00000038bd047812 */ /* 0x000fe200078ef816 */
[----:B------:R-:W-:Y:S01]  /*e4b0*/  IMAD.U32 R52, R33, 0x10000, RZ ;  /* 0x0001000021347824 */ /* 0x000fe200078e00ff */
[----:B------:R-:W-:Y:S01]  /*e4c0*/  SHF.R.S32.HI R6, RZ, 0x1f, R5 ;  /* 0x0000001fff067819 */ /* 0x000fe20000011405 */
[----:B------:R-:W-:Y:S01]  /*e4d0*/  IMAD.U32 R53, R38, 0x10000, RZ ;  /* 0x0001000026357824 */ /* 0x000fe200078e00ff */
[----:B------:R-:W-:Y:S02]  /*e4e0*/  LOP3.LUT R51, R37, 0xffff0000, RZ, 0xc0, !PT ;  /* 0xffff000025337812 */ /* 0x000fe400078ec0ff */
[----:B------:R-:W-:Y:S01]  /*e4f0*/  LEA.HI R7, R6, R5, RZ, 0x3 ;  /* 0x0000000506077211 */ /* 0x000fe200078f18ff */
[----:B------:R-:W-:Y:S01]  /*e500*/  IMAD.SHL.U32 R6, R5, 0x8, RZ ;  /* 0x0000000805067824 */ /* 0x000fe200078e00ff */
[----:B------:R-:W-:-:S03]  /*e510*/  LOP3.LUT R5, R4, R191, RZ, 0x3c, !PT ;  /* 0x000000bf04057212 */ /* 0x000fc600078e3cff */
[----:B------:R-:W-:Y:S01]  /*e520*/  IMAD.SHL.U32 R7, R7, 0x400, RZ ;  /* 0x0000040007077824 */ /* 0x000fe200078e00ff */
[----:B------:R-:W-:Y:S01]  /*e530*/  LOP3.LUT R6, R189, 0x38, R6, 0xf8, !PT ;  /* 0x00000038bd067812 */ /* 0x000fe200078ef806 */
[----:B------:R-:W-:-:S03]  /*e540*/  IMAD R5, R190, 0x200, R5 ;  /* 0x00000200be057824 */ /* 0x000fc600078e0205 */
[----:B------:R-:W-:Y:S01]  /*e550*/  LOP3.LUT R7, R7, 0x7fffe000, RZ, 0xc0, !PT ;  /* 0x7fffe00007077812 */ /* 0x000fe200078ec0ff */
[----:B------:R-:W-:Y:S01]  /*e560*/  IMAD R61, R5, 0x2, R2 ;  /* 0x00000002053d7824 */ /* 0x000fe200078e0202 */
[----:B------:R-:W-:-:S03]  /*e570*/  LOP3.LUT R6, R6, R191, RZ, 0x3c, !PT ;  /* 0x000000bf06067212 */ /* 0x000fc600078e3cff */
[----:B------:R-:W-:-:S04]  /*e580*/  IMAD R7, R190, 0x200, R7 ;  /* 0x00000200be077824 */ /* 0x000fc800078e0207 */
[----:B------:R-:W-:Y:S02]  /*e590*/  IMAD.IADD R9, R7, 0x1, R6 ;  /* 0x0000000107097824 */ /* 0x000fe400078e0206 */
[----:B------:R-:W0:Y:S02]  /*e5a0*/  LDS.128 R4, [R61+0x10400] ;  /* 0x010400003d047984 */ /* 0x000e240000000c00 */
[----:B------:R-:W-:-:S05]  /*e5b0*/  IMAD R62, R9, 0x2, R2 ;  /* 0x00000002093e7824 */ /* 0x000fca00078e0202 */
[----:B------:R-:W1:Y:S01]  /*e5c0*/  LDS.128 R8, [R62+0x10400] ;  /* 0x010400003e087984 */ /* 0x000e620000000c00 */
[C---:B0-----:R-:W-:Y:S01]  /*e5d0*/  IMAD.U32 R43, R4.reuse, 0x10000, RZ ;  /* 0x00010000042b7824 */ /* 0x041fe200078e00ff */
[----:B------:R-:W-:Y:S01]  /*e5e0*/  LOP3.LUT R4, R4, 0xffff0000, RZ, 0xc0, !PT ;  /* 0xffff000004047812 */ /* 0x000fe200078ec0ff */
[C---:B------:R-:W-:Y:S01]  /*e5f0*/  IMAD.U32 R44, R5.reuse, 0x10000, RZ ;  /* 0x00010000052c7824 */ /* 0x040fe200078e00ff */
[----:B------:R-:W-:Y:S01]  /*e600*/  LOP3.LUT R5, R5, 0xffff0000, RZ, 0xc0, !PT ;  /* 0xffff000005057812 */ /* 0x000fe200078ec0ff */
[C---:B------:R-:W-:Y:S01]  /*e610*/  IMAD.U32 R45, R6.reuse, 0x10000, RZ ;  /* 0x00010000062d7824 */ /* 0x040fe200078e00ff */
[----:B------:R-:W-:Y:S01]  /*e620*/  LOP3.LUT R6, R6, 0xffff0000, RZ, 0xc0, !PT ;  /* 0xffff000006067812 */ /* 0x000fe200078ec0ff */
[C---:B------:R-:W-:Y:S01]  /*e630*/  IMAD.U32 R46, R7.reuse, 0x10000, RZ ;  /* 0x00010000072e7824 */ /* 0x040fe200078e00ff */
[----:B------:R-:W-:Y:S01]  /*e640*/  LOP3.LUT R7, R7, 0xffff0000, RZ, 0xc0, !PT ;  /* 0xffff000007077812 */ /* 0x000fe200078ec0ff */
[C---:B-1----:R-:W-:Y:S01]  /*e650*/  IMAD.U32 R47, R8.reuse, 0x10000, RZ ;  /* 0x00010000082f7824 */ /* 0x042fe200078e00ff */
[----:B------:R-:W-:Y:S01]  /*e660*/  LOP3.LUT R8, R8, 0xffff0000, RZ, 0xc0, !PT ;  /* 0xffff000008087812 */ /* 0x000fe200078ec0ff */
[C---:B------:R-:W-:Y:S01]  /*e670*/  IMAD.U32 R48, R9.reuse, 0x10000, RZ ;  /* 0x0001000009307824 */ /* 0x040fe200078e00ff */
[----:B------:R-:W-:Y:S01]  /*e680*/  LOP3.LUT R9, R9, 0xffff0000, RZ, 0xc0, !PT ;  /* 0xffff000009097812 */ /* 0x000fe200078ec0ff */
[C---:B------:R-:W-:Y:S01]  /*e690*/  FMUL.FTZ R56, R47.reuse, R54 ;  /* 0x000000362f387220 */ /* 0x040fe20000410000 */
[-C--:B------:R-:W-:Y:S01]  /*e6a0*/  FMUL.FTZ R58, R47, R52.reuse ;  /* 0x000000342f3a7220 */ /* 0x080fe20000410000 */
[----:B------:R-:W-:Y:S01]  /*e6b0*/  LOP3.LUT R47, R33, 0xffff0000, RZ, 0xc0, !PT ;  /* 0xffff0000212f7812 */ /* 0x000fe200078ec0ff */
[----:B------:R-:W-:Y:S01]  /*e6c0*/  FMUL.FTZ R55, R8, R51 ;  /* 0x0000003308377220 */ /* 0x000fe20000410000 */
[C---:B------:R-:W-:Y:S01]  /*e6d0*/  FFMA.FTZ R56, R43.reuse, R52, -R56 ;  /* 0x000000342b387223 */ /* 0x040fe20000010838 */
[----:B------:R-:W-:Y:S01]  /*e6e0*/  FFMA.FTZ R58, R43, R54, R58 ;  /* 0x000000362b3a7223 */ /* 0x000fe2000001003a */
[----:B------:R-:W-:Y:S01]  /*e6f0*/  SHF.L.U32 R43, R34, 0x10, RZ ;  /* 0x00000010222b7819 */ /* 0x000fe200000006ff */
[-C--:B------:R-:W-:Y:S01]  /*e700*/  FMUL.FTZ R57, R8, R47.reuse ;  /* 0x0000002f08397220 */ /* 0x080fe20000410000 */
[----:B------:R-:W-:Y:S01]  /*e710*/  FFMA.FTZ R55, R4, R47, -R55 ;  /* 0x0000002f04377223 */ /* 0x000fe20000010837 */
[----:B------:R-:W-:Y:S01]  /*e720*/  FMUL.FTZ R47, R48, R53 ;  /* 0x00000035302f7220 */ /* 0x000fe20000410000 */
[----:B------:R-:W-:-:S02]  /*e730*/  IMAD.U32 R49, R10, 0x10000, RZ ;  /* 0x000100000a317824 */ /* 0x000fc400078e00ff */
[----:B------:R-:W-:Y:S01]  /*e740*/  FMUL.FTZ R52, R48, R43 ;  /* 0x0000002b30347220 */ /* 0x000fe20000410000 */
[----:B------:R-:W-:Y:S01]  /*e750*/  FFMA.FTZ R57, R4, R51, R57 ;  /* 0x0000003304397223 */ /* 0x000fe20000010039 */
[----:B------:R-:W-:Y:S01]  /*e760*/  LOP3.LUT R10, R10, 0xffff0000, RZ, 0xc0, !PT ;  /* 0xffff00000a0a7812 */ /* 0x000fe200078ec0ff */
[C---:B------:R-:W-:Y:S01]  /*e770*/  FFMA.FTZ R48, R44.reuse, R43, -R47 ;  /* 0x0000002b2c307223 */ /* 0x040fe2000001082f */
[C---:B------:R-:W-:Y:S01]  /*e780*/  LOP3.LUT R51, R39.reuse, 0xffff0000, RZ, 0xc0, !PT ;  /* 0xffff000027337812 */ /* 0x040fe200078ec0ff */
[----:B------:R-:W-:Y:S01]  /*e790*/  IMAD.U32 R8, R39, 0x10000, RZ ;  /* 0x0001000027087824 */ /* 0x000fe200078e00ff */
[C---:B------:R-:W-:Y:S01]  /*e7a0*/  LOP3.LUT R43, R35.reuse, 0xffff0000, RZ, 0xc0, !PT ;  /* 0xffff0000232b7812 */ /* 0x040fe200078ec0ff */
[----:B------:R-:W-:Y:S02]  /*e7b0*/  IMAD.U32 R4, R35, 0x10000, RZ ;  /* 0x0001000023047824 */ /* 0x000fe400078e00ff */
[----:B------:R-:W-:Y:S01]  /*e7c0*/  FFMA.FTZ R52, R44, R53, R52 ;  /* 0x000000352c347223 */ /* 0x000fe20000010034 */
[C---:B------:R-:W-:Y:S01]  /*e7d0*/  FMUL.FTZ R59, R10.reuse, R51 ;  /* 0x000000330a3b7220 */ /* 0x040fe20000410000 */
[C---:B------:R-:W-:Y:S01]  /*e7e0*/  FMUL.FTZ R44, R49.reuse, R8 ;  /* 0x00000008312c7220 */ /* 0x040fe20000410000 */
[----:B------:R-:W-:Y:S01]  /*e7f0*/  FMUL.FTZ R54, R49, R4 ;  /* 0x0000000431367220 */ /* 0x000fe20000410000 */
[----:B------:R-:W-:Y:S01]  /*e800*/  FMUL.FTZ R10, R10, R43 ;  /* 0x0000002b0a0a7220 */ /* 0x000fe20000410000 */
[----:B------:R-:W-:-:S02]  /*e810*/  IMAD.U32 R50, R11, 0x10000, RZ ;  /* 0x000100000b327824 */ /* 0x000fc400078e00ff */
[----:B------:R-:W-:Y:S01]  /*e820*/  FFMA.FTZ R53, R45, R4, -R44 ;  /* 0x000000042d357223 */ /* 0x000fe2000001082c */
[----:B------:R-:W-:Y:S02]  /*e830*/  IMAD.U32 R49, R41, 0x10000, RZ ;  /* 0x0001000029317824 */ /* 0x000fe400078e00ff */
[----:B------:R-:W-:Y:S01]  /*e840*/  FFMA.FTZ R54, R45, R8, R54 ;  /* 0x000000082d367223 */ /* 0x000fe20000010036 */
[----:B------:R-:W-:Y:S02]  /*e850*/  IMAD.U32 R47, R36, 0x10000, RZ ;  /* 0x00010000242f7824 */ /* 0x000fe400078e00ff */
[----:B------:R-:W-:Y:S01]  /*e860*/  FFMA.FTZ R51, R6, R51, R10 ;  /* 0x0000003306337223 */ /* 0x000fe2000001000a */
[----:B------:R-:W-:Y:S01]  /*e870*/  LOP3.LUT R11, R11, 0xffff0000, RZ, 0xc0, !PT ;  /* 0xffff00000b0b7812 */ /* 0x000fe200078ec0ff */
[----:B------:R-:W-:Y:S01]  /*e880*/  FMUL.FTZ R45, R50, R49 ;  /* 0x00000031322d7220 */ /* 0x000fe20000410000 */
[----:B------:R-:W-:Y:S01]  /*e890*/  FFMA.FTZ R60, R6, R43, -R59 ;  /* 0x0000002b063c7223 */ /* 0x000fe2000001083b */
[----:B------:R-:W-:Y:S01]  /*e8a0*/  LOP3.LUT R8, R38, 0xffff0000, RZ, 0xc0, !PT ;  /* 0xffff000026087812 */ /* 0x000fe200078ec0ff */
[-C--:B------:R-:W-:Y:S01]  /*e8b0*/  FMUL.FTZ R43, R50, R47.reuse ;  /* 0x0000002f322b7220 */ /* 0x080fe20000410000 */
[----:B------:R-:W-:Y:S01]  /*e8c0*/  LOP3.LUT R10, R41, 0xffff0000, RZ, 0xc0, !PT ;  /* 0xffff0000290a7812 */ /* 0x000fe200078ec0ff */
[----:B------:R-:W-:Y:S01]  /*e8d0*/  FFMA.FTZ R45, R46, R47, -R45 ;  /* 0x0000002f2e2d7223 */ /* 0x000fe2000001082d */
[----:B------:R-:W-:Y:S01]  /*e8e0*/  LOP3.LUT R4, R34, 0xffff0000, RZ, 0xc0, !PT ;  /* 0xffff000022047812 */ /* 0x000fe200078ec0ff */
[----:B------:R-:W-:Y:S01]  /*e8f0*/  FFMA.FTZ R46, R46, R49, R43 ;  /* 0x000000312e2e7223 */ /* 0x000fe2000001002b */
[----:B------:R-:W-:Y:S01]  /*e900*/  LOP3.LUT R6, R36, 0xffff0000, RZ, 0xc0, !PT ;  /* 0xffff000024067812 */ /* 0x000fe200078ec0ff */
[----:B------:R-:W-:Y:S01]  /*e910*/  FMUL.FTZ R44, R9, R8 ;  /* 0x00000008092c7220 */ /* 0x000fe20000410000 */
[----:B------:R-:W-:Y:S01]  /*e920*/  FMUL.FTZ R50, R11, R10 ;  /* 0x0000000a0b327220 */ /* 0x000fe20000410000 */
[----:B------:R-:W-:-:S02]  /*e930*/  FMUL.FTZ R43, R9, R4 ;  /* 0x00000004092b7220 */ /* 0x000fc40000410000 */
[----:B------:R-:W-:Y:S01]  /*e940*/  FMUL.FTZ R11, R11, R6 ;  /* 0x000000060b0b7220 */ /* 0x000fe20000410000 */
[----:B------:R-:W-:Y:S01]  /*e950*/  FFMA.FTZ R9, R5, R4, -R44 ;  /* 0x0000000405097223 */ /* 0x000fe2000001082c */
[----:B------:R-:W-:Y:S01]  /*e960*/  FFMA.FTZ R50, R7, R6, -R50 ;  /* 0x0000000607327223 */ /* 0x000fe20000010832 */
[----:B------:R-:W-:Y:S01]  /*e970*/  FFMA.FTZ R43, R5, R8, R43 ;  /* 0x00000008052b7223 */ /* 0x000fe2000001002b */
[----:B------:R-:W-:Y:S01]  /*e980*/  FFMA.FTZ R11, R7, R10, R11 ;  /* 0x0000000a070b7223 */ /* 0x000fe2000001000b */
[----:B------:R-:W-:Y:S02]  /*e990*/  F2FP.BF16.F32.PACK_AB R6, R60, R53 ;  /* 0x000000353c06723e */ /* 0x000fe400000010ff */
[----:B------:R-:W-:Y:S02]  /*e9a0*/  F2FP.BF16.F32.PACK_AB R4, R55, R56 ;  /* 0x000000383704723e */ /* 0x000fe400000010ff */
[----:B------:R-:W-:Y:S02]  /*e9b0*/  F2FP.BF16.F32.PACK_AB R5, R9, R48 ;  /* 0x000000300905723e */ /* 0x000fe400000010ff */
[----:B------:R-:W-:-:S02]  /*e9c0*/  F2FP.BF16.F32.PACK_AB R7, R50, R45 ;  /* 0x0000002d3207723e */ /* 0x000fc400000010ff */
[----:B------:R-:W-:Y:S02]  /*e9d0*/  F2FP.BF16.F32.PACK_AB R10, R51, R54 ;  /* 0x00000036330a723e */ /* 0x000fe400000010ff */
[----:B------:R-:W-:Y:S01]  /*e9e0*/  F2FP.BF16.F32.PACK_AB R8, R57, R58 ;  /* 0x0000003a3908723e */ /* 0x000fe200000010ff */
[----:B------:R0:W-:Y:S01]  /*e9f0*/  STS.128 [R61+0x10400], R4 ;  /* 0x010400043d007388 */ /* 0x0001e20000000c00 */
[----:B------:R-:W-:Y:S02]  /*ea00*/  F2FP.BF16.F32.PACK_AB R9, R43, R52 ;  /* 0x000000342b09723e */ /* 0x000fe400000010ff */
[----:B------:R-:W-:-:S05]  /*ea10*/  F2FP.BF16.F32.PACK_AB R11, R11, R46 ;  /* 0x0000002e0b0b723e */ /* 0x000fca00000010ff */
[----:B------:R0:W-:Y:S02]  /*ea20*/  STS.128 [R62+0x10400], R8 ;  /* 0x010400083e007388 */ /* 0x0001e40000000c00 */
.L_x_611:
[----:B------:R-:W-:Y:S05]  /*ea30*/  BSYNC B2 ;  /* 0x0000000000027941 */ /* 0x000fea0003800000 */
.L_x_610:
[----:B------:R-:W-:Y:S04]  /*ea40*/  BSSY B2, `(.L_x_612) ;  /* 0x0000059000027945 */ /* 0x000fe80003800000 */
[----:B------:R-:W-:Y:S05]  /*ea50*/  @P1 BRA `(.L_x_613) ;  /* 0x00000004005c1947 */ /* 0x000fea0003800000 */
[----:B0-----:R-:W-:Y:S01]  /*ea60*/  LEA.HI R4, R42, R209, RZ, 0x1d ;  /* 0x000000d12a047211 */ /* 0x001fe200078fe8ff */
[C---:B------:R-:W-:Y:S01]  /*ea70*/  IMAD.U32 R55, R29.reuse, 0x10000, RZ ;  /* 0x000100001d377824 */ /* 0x040fe200078e00ff */
[----:B------:R-:W-:Y:S01]  /*ea80*/  LOP3.LUT R57, R29, 0xffff0000, RZ, 0xc0, !PT ;  /* 0xffff00001d397812 */ /* 0x000fe200078ec0ff */
[----:B------:R-:W-:Y:S01]  /*ea90*/  IMAD.U32 R53, R25, 0x10000, RZ ;  /* 0x0001000019357824 */ /* 0x000fe200078e00ff */
[----:B------:R-:W-:-:S04]  /*eaa0*/  SHF.R.S32.HI R5, RZ, 0x1f, R4 ;  /* 0x0000001fff057819 */ /* 0x000fc80000011404 */
[----:B------:R-:W-:Y:S01]  /*eab0*/  LEA.HI R5, R5, R4, RZ, 0x3 ;  /* 0x0000000405057211 */ /* 0x000fe200078f18ff */
[----:B------:R-:W-:-:S04]  /*eac0*/  IMAD.SHL.U32 R4, R4, 0x8, RZ ;  /* 0x0000000804047824 */ /* 0x000fc800078e00ff */
[----:B------:R-:W-:Y:S01]  /*ead0*/  IMAD.SHL.U32 R5, R5, 0x400, RZ ;  /* 0x0000040005057824 */ /* 0x000fe200078e00ff */
[----:B------:R-:W-:-:S04]  /*eae0*/  LOP3.LUT R4, R189, 0x38, R4, 0xf8, !PT ;  /* 0x00000038bd047812 */ /* 0x000fc800078ef804 */
[----:B------:R-:W-:Y:S02]  /*eaf0*/  LOP3.LUT R5, R5, 0x7fffe000, RZ, 0xc0, !PT ;  /* 0x7fffe00005057812 */ /* 0x000fe400078ec0ff */
[----:B------:R-:W-:-:S03]  /*eb00*/  LOP3.LUT R4, R4, R191, RZ, 0x3c, !PT ;  /* 0x000000bf04047212 */ /* 0x000fc600078e3cff */
[----:B------:R-:W-:-:S04]  /*eb10*/  IMAD R5, R190, 0x200, R5 ;  /* 0x00000200be057824 */ /* 0x000fc800078e0205 */
[----:B------:R-:W-:Y:S02]  /*eb20*/  IMAD.IADD R9, R5, 0x1, R4 ;  /* 0x0000000105097824 */ /* 0x000fe400078e0204 */
[----:B------:R-:W0:Y:S02]  /*eb30*/  LDS.128 R4, [R217] ;  /* 0x00000000d9047984 */ /* 0x000e240000000c00 */
        /* <DEDUP_REMOVED lines=15> */
[----:B------:R-:W-:Y:S01]  /*ec30*/  FMUL.FTZ R61, R48, R53 ;  /* 0x00000035303d7220 */ /* 0x000fe20000410000 */
[----:B------:R-:W-:Y:S01]  /*ec40*/  FMUL.FTZ R63, R8, R57 ;  /* 0x00000039083f7220 */ /* 0x000fe20000410000 */
[----:B------:R-:W-:-:S02]  /*ec50*/  IMAD.U32 R48, R30, 0x10000, RZ ;  /* 0x000100001e307824 */ /* 0x000fc400078e00ff */
[C---:B------:R-:W-:Y:S01]  /*ec60*/  FFMA.FTZ R59, R44.reuse, R53, -R59 ;  /* 0x000000352c3b7223 */ /* 0x040fe2000001083b */
[----:B------:R-:W-:Y:S01]  /*ec70*/  LOP3.LUT R53, R25, 0xffff0000, RZ, 0xc0, !PT ;  /* 0xffff000019357812 */ /* 0x000fe200078ec0ff */
[----:B------:R-:W-:Y:S01]  /*ec80*/  FFMA.FTZ R61, R44, R55, R61 ;  /* 0x000000372c3d7223 */ /* 0x000fe2000001003d */
[----:B------:R-:W-:Y:S02]  /*ec90*/  IMAD.U32 R44, R26, 0x10000, RZ ;  /* 0x000100001a2c7824 */ /* 0x000fe400078e00ff */
[----:B------:R-:W-:Y:S02]  /*eca0*/  IMAD.U32 R50, R10, 0x10000, RZ ;  /* 0x000100000a327824 */ /* 0x000fe400078e00ff */
[-C--:B------:R-:W-:Y:S01]  /*ecb0*/  FMUL.FTZ R55, R8, R53.reuse ;  /* 0x0000003508377220 */ /* 0x080fe20000410000 */
[C---:B------:R-:W-:Y:S01]  /*ecc0*/  FFMA.FTZ R52, R4.reuse, R53, -R63 ;  /* 0x0000003504347223 */ /* 0x040fe2000001083f */
[----:B------:R-:W-:Y:S01]  /*ecd0*/  SHF.L.U32 R53, R31, 0x10, RZ ;  /* 0x000000101f357819 */ /* 0x000fe200000006ff */
[C---:B------:R-:W-:Y:S01]  /*ece0*/  FMUL.FTZ R8, R49.reuse, R48 ;  /* 0x0000003031087220 */ /* 0x040fe20000410000 */
[-C--:B------:R-:W-:Y:S01]  /*ecf0*/  FMUL.FTZ R63, R49, R44.reuse ;  /* 0x0000002c313f7220 */ /* 0x080fe20000410000 */
[----:B------:R-:W-:Y:S01]  /*ed00*/  FFMA.FTZ R54, R4, R57, R55 ;  /* 0x0000003904367223 */ /* 0x000fe20000010037 */
[----:B------:R-:W-:Y:S01]  /*ed10*/  LOP3.LUT R10, R10, 0xffff0000, RZ, 0xc0, !PT ;  /* 0xffff00000a0a7812 */ /* 0x000fe200078ec0ff */
[----:B------:R-:W-:Y:S01]  /*ed20*/  FFMA.FTZ R56, R45, R44, -R8 ;  /* 0x0000002c2d387223 */ /* 0x000fe20000010808 */
[----:B------:R-:W-:-:S02]  /*ed30*/  IMAD.U32 R49, R27, 0x10000, RZ ;  /* 0x000100001b317824 */ /* 0x000fc400078e00ff */
[----:B------:R-:W-:Y:S01]  /*ed40*/  FFMA.FTZ R63, R45, R48, R63 ;  /* 0x000000302d3f7223 */ /* 0x000fe2000001003f */
[----:B------:R-:W-:Y:S01]  /*ed50*/  FMUL.FTZ R57, R50, R53 ;  /* 0x0000003532397220 */ /* 0x000fe20000410000 */
[----:B------:R-:W-:Y:S01]  /*ed60*/  LOP3.LUT R55, R31, 0xffff0000, RZ, 0xc0, !PT ;  /* 0xffff00001f377812 */ /* 0x000fe200078ec0ff */
[----:B------:R-:W-:Y:S01]  /*ed70*/  IMAD.U32 R51, R11, 0x10000, RZ ;  /* 0x000100000b337824 */ /* 0x000fe200078e00ff */
[----:B------:R-:W-:Y:S01]  /*ed80*/  LOP3.LUT R45, R27, 0xffff0000, RZ, 0xc0, !PT ;  /* 0xffff00001b2d7812 */ /* 0x000fe200078ec0ff */
[----:B------:R-:W-:Y:S02]  /*ed90*/  IMAD.U32 R44, R32, 0x10000, RZ ;  /* 0x00010000202c7824 */ /* 0x000fe400078e00ff */
[-C--:B------:R-:W-:Y:S01]  /*eda0*/  FMUL.FTZ R65, R50, R49.reuse ;  /* 0x0000003132417220 */ /* 0x080fe20000410000 */
[----:B------:R-:W-:Y:S01]  /*edb0*/  FFMA.FTZ R57, R46, R49, -R57 ;  /* 0x000000312e397223 */ /* 0x000fe20000010839 */
[----:B------:R-:W-:Y:S01]  /*edc0*/  FMUL.FTZ R49, R10, R55 ;  /* 0x000000370a317220 */ /* 0x000fe20000410000 */
[----:B------:R-:W-:-:S02]  /*edd0*/  IMAD.U32 R4, R28, 0x10000, RZ ;  /* 0x000100001c047824 */ /* 0x000fc400078e00ff */
[----:B------:R-:W-:Y:S01]  /*ede0*/  FMUL.FTZ R10, R10, R45 ;  /* 0x0000002d0a0a7220 */ /* 0x000fe20000410000 */
[----:B------:R-:W-:Y:S01]  /*edf0*/  FMUL.FTZ R8, R51, R44 ;  /* 0x0000002c33087220 */ /* 0x000fe20000410000 */
[----:B------:R-:W-:Y:S01]  /*ee00*/  FFMA.FTZ R65, R46, R53, R65 ;  /* 0x000000352e417223 */ /* 0x000fe20000010041 */
[C---:B------:R-:W-:Y:S01]  /*ee10*/  FFMA.FTZ R46, R6.reuse, R45, -R49 ;  /* 0x0000002d062e7223 */ /* 0x040fe20000010831 */
[----:B------:R-:W-:Y:S01]  /*ee20*/  FFMA.FTZ R48, R6, R55, R10 ;  /* 0x0000003706307223 */ /* 0x000fe2000001000a */
[-C--:B------:R-:W-:Y:S01]  /*ee30*/  FFMA.FTZ R49, R47, R4.reuse, -R8 ;  /* 0x000000042f317223 */ /* 0x080fe20000010808 */
[----:B------:R-:W-:Y:S01]  /*ee40*/  LOP3.LUT R11, R11, 0xffff0000, RZ, 0xc0, !PT ;  /* 0xffff00000b0b7812 */ /* 0x000fe200078ec0ff */
[----:B------:R-:W-:Y:S01]  /*ee50*/  FMUL.FTZ R50, R51, R4 ;  /* 0x0000000433327220 */ /* 0x000fe20000410000 */
[----:B------:R-:W-:Y:S02]  /*ee60*/  LOP3.LUT R8, R30, 0xffff0000, RZ, 0xc0, !PT ;  /* 0xffff00001e087812 */ /* 0x000fe400078ec0ff */
[----:B------:R-:W-:Y:S01]  /*ee70*/  LOP3.LUT R10, R32, 0xffff0000, RZ, 0xc0, !PT ;  /* 0xffff0000200a7812 */ /* 0x000fe200078ec0ff */
[----:B------:R-:W-:Y:S01]  /*ee80*/  FFMA.FTZ R50, R47, R44, R50 ;  /* 0x0000002c2f327223 */ /* 0x000fe20000010032 */
[----:B------:R-:W-:Y:S01]  /*ee90*/  LOP3.LUT R4, R26, 0xffff0000, RZ, 0xc0, !PT ;  /* 0xffff00001a047812 */ /* 0x000fe200078ec0ff */
[----:B------:R-:W-:Y:S01]  /*eea0*/  FMUL.FTZ R44, R9, R8 ;  /* 0x00000008092c7220 */ /* 0x000fe20000410000 */
[----:B------:R-:W-:Y:S01]  /*eeb0*/  LOP3.LUT R6, R28, 0xffff0000, RZ, 0xc0, !PT ;  /* 0xffff00001c067812 */ /* 0x000fe200078ec0ff */
[----:B------:R-:W-:-:S02]  /*eec0*/  FMUL.FTZ R58, R11, R10 ;  /* 0x0000000a0b3a7220 */ /* 0x000fc40000410000 */
[-C--:B------:R-:W-:Y:S01]  /*eed0*/  FMUL.FTZ R45, R9, R4.reuse ;  /* 0x00000004092d7220 */ /* 0x080fe20000410000 */
[----:B------:R-:W-:Y:S01]  /*eee0*/  FFMA.FTZ R9, R5, R4, -R44 ;  /* 0x0000000405097223 */ /* 0x000fe2000001082c */
[-C--:B------:R-:W-:Y:S01]  /*eef0*/  FMUL.FTZ R11, R11, R6.reuse ;  /* 0x000000060b0b7220 */ /* 0x080fe20000410000 */
[----:B------:R-:W-:Y:S01]  /*ef00*/  FFMA.FTZ R58, R7, R6, -R58 ;  /* 0x00000006073a7223 */ /* 0x000fe2000001083a */
[----:B------:R-:W-:Y:S01]  /*ef10*/  FFMA.FTZ R44, R5, R8, R45 ;  /* 0x00000008052c7223 */ /* 0x000fe2000001002d */
[----:B------:R-:W-:Y:S01]  /*ef20*/  F2FP.BF16.F32.PACK_AB R6, R46, R57 ;  /* 0x000000392e06723e */ /* 0x000fe200000010ff */
[----:B------:R-:W-:Y:S01]  /*ef30*/  FFMA.FTZ R11, R7, R10, R11 ;  /* 0x0000000a070b7223 */ /* 0x000fe2000001000b */
[----:B------:R-:W-:Y:S02]  /*ef40*/  F2FP.BF16.F32.PACK_AB R4, R52, R59 ;  /* 0x0000003b3404723e */ /* 0x000fe400000010ff */
[----:B------:R-:W-:Y:S02]  /*ef50*/  F2FP.BF16.F32.PACK_AB R5, R9, R56 ;  /* 0x000000380905723e */ /* 0x000fe400000010ff */
[----:B------:R-:W-:-:S02]  /*ef60*/  F2FP.BF16.F32.PACK_AB R7, R58, R49 ;  /* 0x000000313a07723e */ /* 0x000fc400000010ff */
[----:B------:R-:W-:Y:S02]  /*ef70*/  F2FP.BF16.F32.PACK_AB R10, R48, R65 ;  /* 0x00000041300a723e */ /* 0x000fe400000010ff */
[----:B------:R-:W-:Y:S01]  /*ef80*/  F2FP.BF16.F32.PACK_AB R8, R54, R61 ;  /* 0x0000003d3608723e */ /* 0x000fe200000010ff */
[----:B------:R1:W-:Y:S01]  /*ef90*/  STS.128 [R217], R4 ;  /* 0x00000004d9007388 */ /* 0x0003e20000000c00 */
[----:B------:R-:W-:Y:S02]  /*efa0*/  F2FP.BF16.F32.PACK_AB R9, R44, R63 ;  /* 0x0000003f2c09723e */ /* 0x000fe400000010ff */
[----:B------:R-:W-:-:S05]  /*efb0*/  F2FP.BF16.F32.PACK_AB R11, R11, R50 ;  /* 0x000000320b0b723e */ /* 0x000fca00000010ff */
[----:B------:R1:W-:Y:S02]  /*efc0*/  STS.128 [R43+0x10400], R8 ;  /* 0x010400082b007388 */ /* 0x0003e40000000c00 */
.L_x_613:
[----:B------:R-:W-:Y:S05]  /*efd0*/  BSYNC B2 ;  /* 0x0000000000027941 */ /* 0x000fea0003800000 */
.L_x_612:
[----:B------:R-:W-:Y:S05]  /*efe0*/  @P2 BRA `(.L_x_609) ;  /* 0x00000004005c2947 */ /* 0x000fea0003800000 */
[----:B------:R-:W-:Y:S01]  /*eff0*/  LEA.HI R42, R42, R215, RZ, 0x1d ;  /* 0x000000d72a2a7211 */ /* 0x000fe200078fe8ff */
[C---:B------:R-:W-:Y:S01]  /*f000*/  IMAD.U32 R54, R15.reuse, 0x10000, RZ ;  /* 0x000100000f367824 */ /* 0x040fe200078e00ff */
[----:B------:R-:W-:Y:S01]  /*f010*/  LOP3.LUT R51, R15, 0xffff0000, RZ, 0xc0, !PT ;  /* 0xffff00000f337812 */ /* 0x000fe200078ec0ff */
[----:B------:R-:W-:Y:S01]  /*f020*/  IMAD.U32 R52, R3, 0x10000, RZ ;  /* 0x0001000003347824 */ /* 0x000fe200078e00ff */
[----:B01----:R-:W-:Y:S01]  /*f030*/  SHF.R.S32.HI R5, RZ, 0x1f, R42 ;  /* 0x0000001fff057819 */ /* 0x003fe2000001142a */
[----:B------:R-:W-:-:S03]  /*f040*/  IMAD.U32 R53, R20, 0x10000, RZ ;  /* 0x0001000014357824 */ /* 0x000fc600078e00ff */
        /* <DEDUP_REMOVED lines=29> */
[----:B------:R-:W-:-:S02]  /*f220*/  IMAD.U32 R43, R12, 0x10000, RZ ;  /* 0x000100000c2b7824 */ /* 0x000fc400078e00ff */
[-C--:B------:R-:W-:Y:S01]  /*f230*/  FMUL.FTZ R57, R8, R47.reuse ;  /* 0x0000002f08397220 */ /* 0x080fe20000410000 */
[----:B------:R-:W-:Y:S01]  /*f240*/  FFMA.FTZ R55, R4, R47, -R55 ;  /* 0x0000002f04377223 */ /* 0x000fe20000010837 */
[----:B------:R-:W-:Y:S01]  /*f250*/  FMUL.FTZ R47, R48, R53 ;  /* 0x00000035302f7220 */ /* 0x000fe20000410000 */
[----:B------:R-:W-:Y:S02]  /*f260*/  IMAD.U32 R49, R10, 0x10000, RZ ;  /* 0x000100000a317824 */ /* 0x000fe400078e00ff */
[----:B------:R-:W-:Y:S01]  /*f270*/  FMUL.FTZ R52, R48, R43 ;  /* 0x0000002b30347220 */ /* 0x000fe20000410000 */
[----:B------:R-:W-:Y:S01]  /*f280*/  FFMA.FTZ R57, R4, R51, R57 ;  /* 0x0000003304397223 */ /* 0x000fe20000010039 */
[----:B------:R-:W-:Y:S01]  /*f290*/  LOP3.LUT R10, R10, 0xffff0000, RZ, 0xc0, !PT ;  /* 0xffff00000a0a7812 */ /* 0x000fe200078ec0ff */
[C---:B------:R-:W-:Y:S01]  /*f2a0*/  FFMA.FTZ R48, R44.reuse, R43, -R47 ;  /* 0x0000002b2c307223 */ /* 0x040fe2000001082f */
[C---:B------:R-:W-:Y:S01]  /*f2b0*/  LOP3.LUT R51, R21.reuse, 0xffff0000, RZ, 0xc0, !PT ;  /* 0xffff000015337812 */ /* 0x040fe200078ec0ff */
[----:B------:R-:W-:Y:S01]  /*f2c0*/  IMAD.U32 R8, R21, 0x10000, RZ ;  /* 0x0001000015087824 */ /* 0x000fe200078e00ff */
[C---:B------:R-:W-:Y:S01]  /*f2d0*/  SHF.L.U32 R4, R13.reuse, 0x10, RZ ;  /* 0x000000100d047819 */ /* 0x040fe200000006ff */
[----:B------:R-:W-:Y:S01]  /*f2e0*/  FFMA.FTZ R52, R44, R53, R52 ;  /* 0x000000352c347223 */ /* 0x000fe20000010034 */
[----:B------:R-:W-:Y:S01]  /*f2f0*/  LOP3.LUT R43, R13, 0xffff0000, RZ, 0xc0, !PT ;  /* 0xffff00000d2b7812 */ /* 0x000fe200078ec0ff */
[----:B------:R-:W-:Y:S01]  /*f300*/  FMUL.FTZ R59, R10, R51 ;  /* 0x000000330a3b7220 */ /* 0x000fe20000410000 */
[C---:B------:R-:W-:Y:S01]  /*f310*/  FMUL.FTZ R44, R49.reuse, R8 ;  /* 0x00000008312c7220 */ /* 0x040fe20000410000 */
[----:B------:R-:W-:Y:S01]  /*f320*/  FMUL.FTZ R54, R49, R4 ;  /* 0x0000000431367220 */ /* 0x000fe20000410000 */
[----:B------:R-:W-:-:S02]  /*f330*/  IMAD.U32 R50, R11, 0x10000, RZ ;  /* 0x000100000b327824 */ /* 0x000fc400078e00ff */
[----:B------:R-:W-:Y:S01]  /*f340*/  FMUL.FTZ R10, R10, R43 ;  /* 0x0000002b0a0a7220 */ /* 0x000fe20000410000 */
[----:B------:R-:W-:Y:S02]  /*f350*/  IMAD.U32 R49, R24, 0x10000, RZ ;  /* 0x0001000018317824 */ /* 0x000fe400078e00ff */
[C---:B------:R-:W-:Y:S01]  /*f360*/  FFMA.FTZ R53, R45.reuse, R4, -R44 ;  /* 0x000000042d357223 */ /* 0x040fe2000001082c */
[----:B------:R-:W-:Y:S02]  /*f370*/  IMAD.U32 R47, R14, 0x10000, RZ ;  /* 0x000100000e2f7824 */ /* 0x000fe400078e00ff */
[----:B------:R-:W-:Y:S01]  /*f380*/  FFMA.FTZ R54, R45, R8, R54 ;  /* 0x000000082d367223 */ /* 0x000fe20000010036 */
        /* <DEDUP_REMOVED lines=29> */
.L_x_609:
[----:B------:R-:W-:Y:S05]  /*f560*/  BSYNC B1 ;  /* 0x0000000000017941 */ /* 0x000fea0003800000 */
.L_x_608:
[----:B------:R-:W-:-:S13]  /*f570*/  ISETP.GE.AND P0, PT, R202, R0, PT ;  /* 0x00000000ca00720c */ /* 0x000fda0003f06270 */
[----:B------:R-:W-:Y:S05]  /*f580*/  @P0 BRA `(.L_x_589) ;  /* 0x0000001000340947 */ /* 0x000fea0003800000 */
[----:B------:R-:W3:Y:S01]  /*f590*/  LDC R0, c[0x0][0x3d4] ;  /* 0x0000f500ff007b82 */ /* 0x000ee20000000800 */
[----:B------:R-:W-:Y:S01]  /*f5a0*/  BSSY B1, `(.L_x_614) ;  /* 0x000005b000017945 */ /* 0x000fe20003800000 */
[-C--:B---3--:R-:W-:Y:S02]  /*f5b0*/  ISETP.GE.AND P0, PT, R22, R0.reuse, PT ;  /* 0x000000001600720c */ /* 0x088fe40003f06270 */
[-C--:B------:R-:W-:Y:S02]  /*f5c0*/  ISETP.GE.AND P1, PT, R184, R0.reuse, PT ;  /* 0x00000000b800720c */ /* 0x080fe40003f26270 */
[----:B------:R-:W-:-:S09]  /*f5d0*/  ISETP.GE.AND P2, PT, R185, R0, PT ;  /* 0x00000000b900720c */ /* 0x000fd20003f46270 */
[----:B------:R-:W-:Y:S05]  /*f5e0*/  @P0 BRA `(.L_x_615) ;  /* 0x0000000400580947 */ /* 0x000fea0003800000 */
[----:B012---:R-:W-:Y:S01]  /*f5f0*/  LEA.HI R4, R0, R206, RZ, 0x1d ;  /* 0x000000ce00047211 */ /* 0x007fe200078fe8ff */
[C---:B------:R-:W-:Y:S01]  /*f600*/  IMAD.U32 R53, R37.reuse, 0x10000, RZ ;  /* 0x0001000025357824 */ /* 0x040fe200078e00ff */
[----:B------:R-:W-:Y:S01]  /*f610*/  LOP3.LUT R60, R37, 0xffff0000, RZ, 0xc0, !PT ;  /* 0xffff0000253c7812 */ /* 0x000fe200078ec0ff */
[C---:B------:R-:W-:Y:S01]  /*f620*/  IMAD.U32 R51, R33.reuse, 0x10000, RZ ;  /* 0x0001000021337824 */ /* 0x040fe200078e00ff */
[----:B------:R-:W-:Y:S01]  /*f630*/  SHF.R.S32.HI R5, RZ, 0x1f, R4 ;  /* 0x0000001fff057819 */ /* 0x000fe20000011404 */
[----:B------:R-:W-:Y:S01]  /*f640*/  IMAD.SHL.U32 R6, R4, 0x8, RZ ;  /* 0x0000000804067824 */ /* 0x000fe200078e00ff */
[----:B------:R-:W-:Y:S01]  /*f650*/  LOP3.LUT R56, R33, 0xffff0000, RZ, 0xc0, !PT ;  /* 0xffff000021387812 */ /* 0x000fe200078ec0ff */
[----:B------:R-:W-:Y:S01]  /*f660*/  IMAD.U32 R62, R38, 0x10000, RZ ;  /* 0x00010000263e7824 */ /* 0x000fe200078e00ff */
[----:B------:R-:W-:Y:S01]  /*f670*/  LEA.HI R4, R5, R4, RZ, 0x3 ;  /* 0x0000000405047211 */ /* 0x000fe200078f18ff */
[----:B------:R-:W-:Y:S01]  /*f680*/  IMAD.U32 R58, R34, 0x10000, RZ ;  /* 0x00010000223a7824 */ /* 0x000fe200078e00ff */
[----:B------:R-:W-:-:S02]  /*f690*/  LOP3.LUT R5, R187, 0x38, R6, 0xf8, !PT ;  /* 0x00000038bb057812 */ /* 0x000fc400078ef806 */
[----:B------:R-:W-:Y:S01]  /*f6a0*/  LOP3.LUT R55, R41, 0xffff0000, RZ, 0xc0, !PT ;  /* 0xffff000029377812 */ /* 0x000fe200078ec0ff */
[----:B------:R-:W-:Y:S01]  /*f6b0*/  IMAD.SHL.U32 R6, R4, 0x400, RZ ;  /* 0x0000040004067824 */ /* 0x000fe200078e00ff */
[----:B------:R-:W-:-:S04]  /*f6c0*/  LOP3.LUT R4, R5, R218, RZ, 0x3c, !PT ;  /* 0x000000da05047212 */ /* 0x000fc800078e3cff */
[----:B------:R-:W-:-:S04]  /*f6d0*/  LOP3.LUT R6, R6, 0x7fffe000, RZ, 0xc0, !PT ;  /* 0x7fffe00006067812 */ /* 0x000fc800078ec0ff */
[----:B------:R-:W-:Y:S02]  /*f6e0*/  IADD3 R9, R4, R6, R193 ;  /* 0x0000000604097210 */ /* 0x000fe40007ffe0c1 */
[----:B------:R-:W0:Y:S03]  /*f6f0*/  LDS.128 R4, [R216] ;  /* 0x00000000d8047984 */ /* 0x000e260000000c00 */
        /* <DEDUP_REMOVED lines=14> */
[-C--:B------:R-:W-:Y:S01]  /*f7e0*/  FMUL.FTZ R52, R53, R47.reuse ;  /* 0x0000002f35347220 */ /* 0x080fe20000410000 */
[C---:B------:R-:W-:Y:S01]  /*f7f0*/  FMUL.FTZ R54, R51.reuse, R47 ;  /* 0x0000002f33367220 */ /* 0x040fe20000410000 */
[-C--:B------:R-:W-:Y:S01]  /*f800*/  FMUL.FTZ R33, R60, R8.reuse ;  /* 0x000000083c217220 */ /* 0x080fe20000410000 */
[----:B------:R-:W-:Y:S01]  /*f810*/  FMUL.FTZ R37, R56, R8 ;  /* 0x0000000838257220 */ /* 0x000fe20000410000 */
[-C--:B------:R-:W-:Y:S01]  /*f820*/  FFMA.FTZ R52, R51, R43.reuse, -R52 ;  /* 0x0000002b33347223 */ /* 0x080fe20000010834 */
[----:B------:R-:W-:Y:S01]  /*f830*/  FFMA.FTZ R54, R53, R43, R54 ;  /* 0x0000002b35367223 */ /* 0x000fe20000010036 */
[-C--:B------:R-:W-:Y:S01]  /*f840*/  FMUL.FTZ R43, R62, R48.reuse ;  /* 0x000000303e2b7220 */ /* 0x080fe20000410000 */
[----:B------:R-:W-:Y:S01]  /*f850*/  FMUL.FTZ R47, R58, R48 ;  /* 0x000000303a2f7220 */ /* 0x000fe20000410000 */
[----:B------:R-:W-:-:S02]  /*f860*/  IMAD.U32 R49, R10, 0x10000, RZ ;  /* 0x000100000a317824 */ /* 0x000fc400078e00ff */
[-C--:B------:R-:W-:Y:S01]  /*f870*/  FFMA.FTZ R33, R56, R4.reuse, -R33 ;  /* 0x0000000438217223 */ /* 0x080fe20000010821 */
[----:B------:R-:W-:Y:S01]  /*f880*/  IMAD.U32 R53, R39, 0x10000, RZ ;  /* 0x0001000027357824 */ /* 0x000fe200078e00ff */
[----:B------:R-:W-:Y:S01]  /*f890*/  LOP3.LUT R10, R10, 0xffff0000, RZ, 0xc0, !PT ;  /* 0xffff00000a0a7812 */ /* 0x000fe200078ec0ff */
[C---:B------:R-:W-:Y:S01]  /*f8a0*/  IMAD.U32 R51, R35.reuse, 0x10000, RZ ;  /* 0x0001000023337824 */ /* 0x040fe200078e00ff */
[----:B------:R-:W-:Y:S01]  /*f8b0*/  LOP3.LUT R48, R35, 0xffff0000, RZ, 0xc0, !PT ;  /* 0xffff000023307812 */ /* 0x000fe200078ec0ff */
[----:B------:R-:W-:Y:S01]  /*f8c0*/  FFMA.FTZ R37, R60, R4, R37 ;  /* 0x000000043c257223 */ /* 0x000fe20000010025 */
[----:B------:R-:W-:Y:S01]  /*f8d0*/  LOP3.LUT R56, R39, 0xffff0000, RZ, 0xc0, !PT ;  /* 0xffff000027387812 */ /* 0x000fe200078ec0ff */
[-C--:B------:R-:W-:Y:S01]  /*f8e0*/  FFMA.FTZ R43, R58, R44.reuse, -R43 ;  /* 0x0000002c3a2b7223 */ /* 0x080fe2000001082b */
[----:B------:R-:W-:Y:S01]  /*f8f0*/  FFMA.FTZ R47, R62, R44, R47 ;  /* 0x0000002c3e2f7223 */ /* 0x000fe2000001002f */
[-C--:B------:R-:W-:Y:S01]  /*f900*/  FMUL.FTZ R4, R53, R49.reuse ;  /* 0x0000003135047220 */ /* 0x080fe20000410000 */
[----:B------:R-:W-:Y:S01]  /*f910*/  FMUL.FTZ R44, R51, R49 ;  /* 0x00000031332c7220 */ /* 0x000fe20000410000 */
[----:B------:R-:W-:-:S02]  /*f920*/  IMAD.U32 R50, R11, 0x10000, RZ ;  /* 0x000100000b327824 */ /* 0x000fc400078e00ff */
[-C--:B------:R-:W-:Y:S01]  /*f930*/  FMUL.FTZ R35, R56, R10.reuse ;  /* 0x0000000a38237220 */ /* 0x080fe20000410000 */
[----:B------:R-:W-:Y:S02]  /*f940*/  IMAD.U32 R58, R41, 0x10000, RZ ;  /* 0x00010000293a7824 */ /* 0x000fe400078e00ff */
[----:B------:R-:W-:Y:S01]  /*f950*/  FMUL.FTZ R39, R48, R10 ;  /* 0x0000000a30277220 */ /* 0x000fe20000410000 */
[-C--:B------:R-:W-:Y:S01]  /*f960*/  FFMA.FTZ R8, R51, R45.reuse, -R4 ;  /* 0x0000002d33087223 */ /* 0x080fe20000010804 */
[----:B------:R-:W-:Y:S01]  /*f970*/  FFMA.FTZ R10, R53, R45, R44 ;  /* 0x0000002d350a7223 */ /* 0x000fe2000001002c */
[----:B------:R-:W-:Y:S01]  /*f980*/  LOP3.LUT R11, R11, 0xffff0000, RZ, 0xc0, !PT ;  /* 0xffff00000b0b7812 */ /* 0x000fe200078ec0ff */
[----:B------:R-:W-:Y:S02]  /*f990*/  IMAD.U32 R4, R36, 0x10000, RZ ;  /* 0x0001000024047824 */ /* 0x000fe400078e00ff */
[----:B------:R-:W-:Y:S01]  /*f9a0*/  FMUL.FTZ R45, R58, R50 ;  /* 0x000000323a2d7220 */ /* 0x000fe20000410000 */
[----:B------:R-:W-:Y:S01]  /*f9b0*/  LOP3.LUT R53, R38, 0xffff0000, RZ, 0xc0, !PT ;  /* 0xffff000026357812 */ /* 0x000fe200078ec0ff */
[----:B------:R-:W-:Y:S01]  /*f9c0*/  FFMA.FTZ R35, R48, R6, -R35 ;  /* 0x0000000630237223 */ /* 0x000fe20000010823 */
[----:B------:R-:W-:Y:S01]  /*f9d0*/  LOP3.LUT R51, R34, 0xffff0000, RZ, 0xc0, !PT ;  /* 0xffff000022337812 */ /* 0x000fe200078ec0ff */
[----:B------:R-:W-:Y:S01]  /*f9e0*/  FMUL.FTZ R49, R4, R50 ;  /* 0x0000003204317220 */ /* 0x000fe20000410000 */
[----:B------:R-:W-:Y:S01]  /*f9f0*/  LOP3.LUT R41, R36, 0xffff0000, RZ, 0xc0, !PT ;  /* 0xffff000024297812 */ /* 0x000fe200078ec0ff */
[----:B------:R-:W-:Y:S01]  /*fa00*/  FFMA.FTZ R45, R4, R46, -R45 ;  /* 0x0000002e042d7223 */ /* 0x000fe2000001082d */
[----:B------:R-:W-:Y:S01]  /*fa10*/  FFMA.FTZ R39, R56, R6, R39 ;  /* 0x0000000638277223 */ /* 0x000fe20000010027 */
[----:B------:R-:W-:Y:S01]  /*fa20*/  FMUL.FTZ R4, R53, R9 ;  /* 0x0000000935047220 */ /* 0x000fe20000410000 */
[----:B------:R-:W-:Y:S01]  /*fa30*/  FMUL.FTZ R38, R55, R11 ;  /* 0x0000000b37267220 */ /* 0x000fe20000410000 */
[----:B------:R-:W-:Y:S01]  /*fa40*/  FMUL.FTZ R6, R51, R9 ;  /* 0x0000000933067220 */ /* 0x000fe20000410000 */
[----:B------:R-:W-:Y:S01]  /*fa50*/  FMUL.FTZ R44, R41, R11 ;  /* 0x0000000b292c7220 */ /* 0x000fe20000410000 */
        /* <DEDUP_REMOVED lines=8> */
[----:B------:R-:W-:Y:S02]  /*fae0*/  F2FP.BF16.F32.PACK_AB R7, R38, R45 ;  /* 0x0000002d2607723e */ /* 0x000fe400000010ff */
[----:B------:R-:W-:Y:S02]  /*faf0*/  F2FP.BF16.F32.PACK_AB R10, R39, R10 ;  /* 0x0000000a270a723e */ /* 0x000fe400000010ff */
[----:B------:R-:W-:Y:S01]  /*fb00*/  F2FP.BF16.F32.PACK_AB R8, R37, R54 ;  /* 0x000000362508723e */ /* 0x000fe200000010ff */
[----:B------:R3:W-:Y:S01]  /*fb10*/  STS.128 [R216], R4 ;  /* 0x00000004d8007388 */ /* 0x0007e20000000c00 */
[----:B------:R-:W-:-:S02]  /*fb20*/  F2FP.BF16.F32.PACK_AB R9, R36, R47 ;  /* 0x0000002f2409723e */ /* 0x000fc400000010ff */
[----:B------:R-:W-:-:S05]  /*fb30*/  F2FP.BF16.F32.PACK_AB R11, R44, R49 ;  /* 0x000000312c0b723e */ /* 0x000fca00000010ff */
[----:B------:R3:W-:Y:S02]  /*fb40*/  STS.128 [R42+0x10400], R8 ;  /* 0x010400082a007388 */ /* 0x0007e40000000c00 */
.L_x_615:
[----:B------:R-:W-:Y:S05]  /*fb50*/  BSYNC B1 ;  /* 0x0000000000017941 */ /* 0x000fea0003800000 */
.L_x_614:
[----:B------:R-:W-:Y:S04]  /*fb60*/  BSSY B1, `(.L_x_616) ;  /* 0x0000058000017945 */ /* 0x000fe80003800000 */
[----:B------:R-:W-:Y:S05]  /*fb70*/  @P1 BRA `(.L_x_617) ;  /* 0x0000000400581947 */ /* 0x000fea0003800000 */
[----:B0123--:R-:W-:Y:S01]  /*fb80*/  LEA.HI R4, R0, R209, RZ, 0x1d ;  /* 0x000000d100047211 */ /* 0x00ffe200078fe8ff */
[C---:B------:R-:W-:Y:S01]  /*fb90*/  IMAD.U32 R46, R29.reuse, 0x10000, RZ ;  /* 0x000100001d2e7824 */ /* 0x040fe200078e00ff */
[----:B------:R-:W-:Y:S01]  /*fba0*/  LOP3.LUT R48, R29, 0xffff0000, RZ, 0xc0, !PT ;  /* 0xffff00001d307812 */ /* 0x000fe200078ec0ff */
[----:B------:R-:W-:Y:S01]  /*fbb0*/  IMAD.U32 R44, R25, 0x10000, RZ ;  /* 0x00010000192c7824 */ /* 0x000fe200078e00ff */
[----:B------:R-:W-:Y:S01]  /*fbc0*/  SHF.R.S32.HI R5, RZ, 0x1f, R4 ;  /* 0x0000001fff057819 */ /* 0x000fe20000011404 */
[----:B------:R-:W-:Y:S01]  /*fbd0*/  IMAD.U32 R49, R30, 0x10000, RZ ;  /* 0x000100001e317824 */ /* 0x000fe200078e00ff */
[----:B------:R-:W-:Y:S01]  /*fbe0*/  SHF.L.U32 R6, R4, 0x3, RZ ;  /* 0x0000000304067819 */ /* 0x000fe200000006ff */
[----:B------:R-:W-:Y:S01]  /*fbf0*/  IMAD.U32 R47, R26, 0x10000, RZ ;  /* 0x000100001a2f7824 */ /* 0x000fe200078e00ff */
[----:B------:R-:W-:Y:S01]  /*fc00*/  LEA.HI R4, R5, R4, RZ, 0x3 ;  /* 0x0000000405047211 */ /* 0x000fe200078f18ff */
[----:B------:R-:W-:Y:S01]  /*fc10*/  IMAD.U32 R50, R31, 0x10000, RZ ;  /* 0x000100001f327824 */ /* 0x000fe200078e00ff */
[----:B------:R-:W-:-:S03]  /*fc20*/  LOP3.LUT R5, R187, 0x38, R6, 0xf8, !PT ;  /* 0x00000038bb057812 */ /* 0x000fc600078ef806 */
        /* <DEDUP_REMOVED lines=20> */
[----:B------:R-:W-:Y:S01]  /*fd70*/  FMUL.FTZ R29, R44, R38 ;  /* 0x000000262c1d7220 */ /* 0x000fe20000410000 */
[----:B------:R-:W-:Y:S01]  /*fd80*/  LOP3.LUT R38, R25, 0xffff0000, RZ, 0xc0, !PT ;  /* 0xffff000019267812 */ /* 0x000fe200078ec0ff */
[----:B------:R-:W-:Y:S01]  /*fd90*/  FMUL.FTZ R25, R48, R8 ;  /* 0x0000000830197220 */ /* 0x000fe20000410000 */
[----:B------:R-:W-:-:S02]  /*fda0*/  IMAD.U32 R41, R10, 0x10000, RZ ;  /* 0x000100000a297824 */ /* 0x000fc400078e00ff */
[-C--:B------:R-:W-:Y:S01]  /*fdb0*/  FFMA.FTZ R43, R44, R34.reuse, -R43 ;  /* 0x000000222c2b7223 */ /* 0x080fe2000001082b */
[----:B------:R-:W-:Y:S01]  /*fdc0*/  FFMA.FTZ R29, R46, R34, R29 ;  /* 0x000000222e1d7223 */ /* 0x000fe2000001001d */
[C---:B------:R-:W-:Y:S01]  /*fdd0*/  FMUL.FTZ R45, R38.reuse, R8 ;  /* 0x00000008262d7220 */ /* 0x040fe20000410000 */
[-C--:B------:R-:W-:Y:S01]  /*fde0*/  FFMA.FTZ R8, R38, R4.reuse, -R25 ;  /* 0x0000000426087223 */ /* 0x080fe20000010819 */
[----:B------:R-:W-:Y:S01]  /*fdf0*/  LOP3.LUT R10, R10, 0xffff0000, RZ, 0xc0, !PT ;  /* 0xffff00000a0a7812 */ /* 0x000fe200078ec0ff */
[-C--:B------:R-:W-:Y:S01]  /*fe00*/  FMUL.FTZ R38, R49, R39.reuse ;  /* 0x0000002731267220 */ /* 0x080fe20000410000 */
[----:B------:R-:W-:Y:S01]  /*fe10*/  FFMA.FTZ R34, R48, R4, R45 ;  /* 0x0000000430227223 */ /* 0x000fe2000001002d */
[----:B------:R-:W-:Y:S01]  /*fe20*/  IMAD.U32 R4, R27, 0x10000, RZ ;  /* 0x000100001b047824 */ /* 0x000fe200078e00ff */
[----:B------:R-:W-:Y:S01]  /*fe30*/  LOP3.LUT R48, R31, 0xffff0000, RZ, 0xc0, !PT ;  /* 0xffff00001f307812 */ /* 0x000fe200078ec0ff */
[----:B------:R-:W-:Y:S01]  /*fe40*/  FMUL.FTZ R44, R47, R39 ;  /* 0x000000272f2c7220 */ /* 0x000fe20000410000 */
[----:B------:R-:W-:Y:S01]  /*fe50*/  FMUL.FTZ R25, R50, R41 ;  /* 0x0000002932197220 */ /* 0x000fe20000410000 */
[----:B------:R-:W-:Y:S01]  /*fe60*/  IMAD.U32 R42, R11, 0x10000, RZ ;  /* 0x000100000b2a7824 */ /* 0x000fe200078e00ff */
[----:B------:R-:W-:Y:S01]  /*fe70*/  LOP3.LUT R46, R27, 0xffff0000, RZ, 0xc0, !PT ;  /* 0xffff00001b2e7812 */ /* 0x000fe200078ec0ff */
[----:B------:R-:W-:-:S02]  /*fe80*/  IMAD.U32 R45, R32, 0x10000, RZ ;  /* 0x00010000202d7824 */ /* 0x000fc400078e00ff */
[C---:B------:R-:W-:Y:S01]  /*fe90*/  FMUL.FTZ R41, R4.reuse, R41 ;  /* 0x0000002904297220 */ /* 0x040fe20000410000 */
[-C--:B------:R-:W-:Y:S01]  /*fea0*/  FFMA.FTZ R38, R47, R35.reuse, -R38 ;  /* 0x000000232f267223 */ /* 0x080fe20000010826 */
[----:B------:R-:W-:Y:S01]  /*feb0*/  FFMA.FTZ R44, R49, R35, R44 ;  /* 0x00000023312c7223 */ /* 0x000fe2000001002c */
[----:B------:R-:W-:Y:S01]  /*fec0*/  FFMA.FTZ R25, R4, R36, -R25 ;  /* 0x0000002404197223 */ /* 0x000fe20000010819 */
[----:B------:R-:W-:Y:S01]  /*fed0*/  FMUL.FTZ R27, R48, R10 ;  /* 0x0000000a301b7220 */ /* 0x000fe20000410000 */
[----:B------:R-:W-:Y:S02]  /*fee0*/  IMAD.U32 R35, R28, 0x10000, RZ ;  /* 0x000100001c237824 */ /* 0x000fe400078e00ff */
[----:B------:R-:W-:Y:S01]  /*fef0*/  FMUL.FTZ R4, R45, R42 ;  /* 0x0000002a2d047220 */ /* 0x000fe20000410000 */
[----:B------:R-:W-:Y:S01]  /*ff00*/  FMUL.FTZ R31, R46, R10 ;  /* 0x0000000a2e1f7220 */ /* 0x000fe20000410000 */
[----:B------:R-:W-:Y:S01]  /*ff10*/  FFMA.FTZ R10, R50, R36, R41 ;  /* 0x00000024320a7223 */ /* 0x000fe20000010029 */
[----:B------:R-:W-:Y:S01]  /*ff20*/  FFMA.FTZ R36, R46, R6, -R27 ;  /* 0x000000062e247223 */ /* 0x000fe2000001081b */
[C---:B------:R-:W-:Y:S01]  /*ff30*/  FMUL.FTZ R42, R35.reuse, R42 ;  /* 0x0000002a232a7220 */ /* 0x040fe20000410000 */
[-C--:B------:R-:W-:Y:S01]  /*ff40*/  FFMA.FTZ R27, R35, R37.reuse, -R4 ;  /* 0x00000025231b7223 */ /* 0x080fe20000010804 */
[----:B------:R-:W-:Y:S01]  /*ff50*/  LOP3.LUT R41, R30, 0xffff0000, RZ, 0xc0, !PT ;  /* 0xffff00001e297812 */ /* 0x000fe200078ec0ff */
[----:B------:R-:W-:Y:S01]  /*ff60*/  FFMA.FTZ R31, R48, R6, R31 ;  /* 0x00000006301f7223 */ /* 0x000fe2000001001f */
[----:B------:R-:W-:Y:S01]  /*ff70*/  LOP3.LUT R11, R11, 0xffff0000, RZ, 0xc0, !PT ;  /* 0xffff00000b0b7812 */ /* 0x000fe200078ec0ff */
[----:B------:R-:W-:Y:S01]  /*ff80*/  FFMA.FTZ R42, R45, R37, R42 ;  /* 0x000000252d2a7223 */ /* 0x000fe2000001002a */
[----:B------:R-:W-:Y:S01]  /*ff90*/  LOP3.LUT R35, R26, 0xffff0000, RZ, 0xc0, !PT ;  /* 0xffff00001a237812 */ /* 0x000fe200078ec0ff */
[----:B------:R-:W-:Y:S01]  /*ffa0*/  FMUL.FTZ R4, R41, R9 ;  /* 0x0000000929047220 */ /* 0x000fe20000410000 */
[----:B------:R-:W-:-:S02]  /*ffb0*/  LOP3.LUT R47, R32, 0xffff0000, RZ, 0xc0, !PT ;  /* 0xffff0000202f7812 */ /* 0x000fc400078ec0ff */
[----:B------:R-:W-:Y:S01]  /*ffc0*/  LOP3.LUT R39, R28, 0xffff0000, RZ, 0xc0, !PT ;  /* 0xffff00001c277812 */ /* 0x000fe200078ec0ff */
[C---:B------:R-:W-:Y:S01]  /*ffd0*/  FMUL.FTZ R6, R35.reuse, R9 ;  /* 0x0000000923067220 */ /* 0x040fe20000410000 */
[----:B------:R-:W-:Y:S01]  /*ffe0*/  FFMA.FTZ R9, R35, R5, -R4 ;  /* 0x0000000523097223 */ /* 0x000fe20000010804 */
[----:B------:R-:W-:Y:S01]  /*fff0*/  FMUL.FTZ R26, R47, R11 ;  /* 0x0000000b2f1a7220 */ /* 0x000fe20000410000 */
[----:B------:R-:W-:Y:S01]  /*10000*/  F2FP.BF16.F32.PACK_AB R4, R8, R43 ;  /* 0x0000002b0804723e */ /* 0x000fe200000010ff */
[----:B------:R-:W-:Y:S01]  /*10010*/  FMUL.FTZ R28, R39, R11 ;  /* 0x0000000b271c7220 */ /* 0x000fe20000410000 */
[----:B------:R-:W-:Y:S01]  /*10020*/  FFMA.FTZ R11, R41, R5, R6 ;  /* 0x00000005290b7223 */ /* 0x000fe20000010006 */
[-C--:B------:R-:W-:Y:S01]  /*10030*/  FFMA.FTZ R26, R39, R7.reuse, -R26 ;  /* 0x00000007271a7223 */ /* 0x080fe2000001081a */
[----:B------:R-:W-:Y:S01]  /*10040*/  F2FP.BF16.F32.PACK_AB R5, R9, R38 ;  /* 0x000000260905723e */ /* 0x000fe200000010ff */
[----:B------:R-:W-:Y:S01]  /*10050*/  FFMA.FTZ R35, R47, R7, R28 ;  /* 0x000000072f237223 */ /* 0x000fe2000001001c */
[----:B------:R-:W-:-:S02]  /*10060*/  F2FP.BF16.F32.PACK_AB R6, R36, R25 ;  /* 0x000000192406723e */ /* 0x000fc400000010ff */
[----:B------:R-:W-:Y:S02]  /*10070*/  F2FP.BF16.F32.PACK_AB R9, R11, R44 ;  /* 0x0000002c0b09723e */ /* 0x000fe400000010ff */
[----:B------:R-:W-:Y:S02]  /*10080*/  F2FP.BF16.F32.PACK_AB R7, R26, R27 ;  /* 0x0000001b1a07723e */ /* 0x000fe400000010ff */
[----:B------:R-:W-:Y:S02]  /*10090*/  F2FP.BF16.F32.PACK_AB R10, R31, R10 ;  /* 0x0000000a1f0a723e */ /* 0x000fe400000010ff */
[----:B------:R-:W-:Y:S01]  /*100a0*/  F2FP.BF16.F32.PACK_AB R8, R34, R29 ;  /* 0x0000001d2208723e */ /* 0x000fe200000010ff */
[----:B------:R4:W-:Y:S01]  /*100b0*/  STS.128 [R213], R4 ;  /* 0x00000004d5007388 */ /* 0x0009e20000000c00 */
[----:B------:R-:W-:-:S05]  /*100c0*/  F2FP.BF16.F32.PACK_AB R11, R35, R42 ;  /* 0x0000002a230b723e */ /* 0x000fca00000010ff */
[----:B------:R4:W-:Y:S02]  /*100d0*/  STS.128 [R33+0x10400], R8 ;  /* 0x0104000821007388 */ /* 0x0009e40000000c00 */
.L_x_617:
[----:B------:R-:W-:Y:S05]  /*100e0*/  BSYNC B1 ;  /* 0x0000000000017941 */ /* 0x000fea0003800000 */
.L_x_616:
[----:B------:R-:W-:Y:S05]  /*100f0*/  @P2 BRA `(.L_x_589) ;  /* 0x0000000400582947 */ /* 0x000fea0003800000 */
[----:B------:R-:W-:Y:S01]  /*10100*/  LEA.HI R0, R0, R215, RZ, 0x1d ;  /* 0x000000d700007211 */ /* 0x000fe200078fe8ff */
[C---:B------:R-:W-:Y:S01]  /*10110*/  IMAD.U32 R35, R15.reuse, 0x10000, RZ ;  /* 0x000100000f237824 */ /* 0x040fe200078e00ff */
[----:B------:R-:W-:Y:S01]  /*10120*/  LOP3.LUT R44, R15, 0xffff0000, RZ, 0xc0, !PT ;  /* 0xffff00000f2c7812 */ /* 0x000fe200078ec0ff */
[C---:B----4-:R-:W-:Y:S01]  /*10130*/  IMAD.U32 R33, R3.reuse, 0x10000, RZ ;  /* 0x0001000003217824 */ /* 0x050fe200078e00ff */
[----:B0123--:R-:W-:Y:S01]  /*10140*/  SHF.R.S32.HI R5, RZ, 0x1f, R0 ;  /* 0x0000001fff057819 */ /* 0x00ffe20000011400 */
        /* <DEDUP_REMOVED lines=8> */
[----:B------:R-:W-:Y:S02]  /*101d0*/  LOP3.LUT R0, R5, R218, RZ, 0x3c, !PT ;  /* 0x000000da05007212 */ /* 0x000fe400078e3cff */
[----:B------:R-:W-:Y:S02]  /*101e0*/  LOP3.LUT R39, R24, 0xffff0000, RZ, 0xc0, !PT ;  /* 0xffff000018277812 */ /* 0x000fe400078ec0ff */
[----:B------:R-:W-:-:S04]  /*101f0*/  LOP3.LUT R4, R4, 0x7fffe000, RZ, 0xc0, !PT ;  /* 0x7fffe00004047812 */ /* 0x000fc800078ec0ff */
[----:B------:R-:W-:Y:S02]  /*10200*/  IADD3 R9, R0, R4, R193 ;  /* 0x0000000400097210 */ /* 0x000fe40007ffe0c1 */
[----:B------:R-:W0:Y:S03]  /*10210*/  LDS.128 R4, [R212] ;  /* 0x00000000d4047984 */ /* 0x000e260000000c00 */
[----:B------:R-:W-:-:S05]  /*10220*/  IMAD R0, R9, 0x2, R2 ;  /* 0x0000000209007824 */ /* 0x000fca00078e0202 */
[----:B------:R-:W1:Y:S01]  /*10230*/  LDS.128 R8, [R0+0x10400] ;  /* 0x0104000000087984 */ /* 0x000e620000000c00 */
[C---:B0-----:R-:W-:Y:S01]  /*10240*/  SHF.L.U32 R25, R4.reuse, 0x10, RZ ;  /* 0x0000001004197819 */ /* 0x041fe200000006ff */
[----:B------:R-:W-:Y:S01]  /*10250*/  IMAD.U32 R26, R5, 0x10000, RZ ;  /* 0x00010000051a7824 */ /* 0x000fe200078e00ff */
[----:B------:R-:W-:Y:S01]  /*10260*/  LOP3.LUT R4, R4, 0xffff0000, RZ, 0xc0, !PT ;  /* 0xffff000004047812 */ /* 0x000fe200078ec0ff */
[C---:B------:R-:W-:Y:S01]  /*10270*/  IMAD.U32 R27, R6.reuse, 0x10000, RZ ;  /* 0x00010000061b7824 */ /* 0x040fe200078e00ff */
[----:B------:R-:W-:Y:S01]  /*10280*/  LOP3.LUT R6, R6, 0xffff0000, RZ, 0xc0, !PT ;  /* 0xffff000006067812 */ /* 0x000fe200078ec0ff */
[----:B------:R-:W-:Y:S01]  /*10290*/  IMAD.U32 R28, R7, 0x10000, RZ ;  /* 0x00010000071c7824 */ /* 0x000fe200078e00ff */
        /* <DEDUP_REMOVED lines=37> */
[C---:B------:R-:W-:Y:S01]  /*104f0*/  FMUL.FTZ R31, R4.reuse, R32 ;  /* 0x00000020041f7220 */ /* 0x040fe20000410000 */
        /* <DEDUP_REMOVED lines=22> */
.L_x_589:
[----:B------:R-:W-:Y:S05]  /*10660*/  BSYNC B0 ;  /* 0x0000000000007941 */ /* 0x000fea0003800000 */
.L_x_567:
[----:B------:R-:W-:Y:S01]  /*10670*/  @!PT LDS RZ, [RZ] ;  /* 0x00000000fffff984 */ /* 0x000fe20000000800 */
[----:B------:R-:W-:Y:S01]  /*10680*/  @!PT LDS RZ, [RZ] ;  /* 0x00000000fffff984 */ /* 0x000fe20000000800 */
[----:B------:R-:W-:Y:S01]  /*10690*/  @!PT LDS RZ, [RZ] ;  /* 0x00000000fffff984 */ /* 0x000fe20000000800 */
[----:B------:R-:W-:Y:S01]  /*106a0*/  @!PT LDS RZ, [RZ] ;  /* 0x00000000fffff984 */ /* 0x000fe20000000800 */
[----:B------:R5:W-:Y:S06]  /*106b0*/  MEMBAR.ALL.CTA ;  /* 0x0000000000007992 */ /* 0x000bec0000008000 */
[----:B-----5:R-:W5:Y:S01]  /*106c0*/  FENCE.VIEW.ASYNC.S ;  /* 0x00000000000073c6 */ /* 0x020f620000000000 */
[----:B------:R-:W-:Y:S05]  /*106d0*/  WARPSYNC.ALL ;  /* 0x0000000000007948 */ /* 0x000fea0003800000 */
[----:B-----5:R-:W-:Y:S06]  /*106e0*/  BAR.SYNC.DEFER_BLOCKING 0xd, 0x100 ;  /* 0x0344000000007b1d */ /* 0x020fec0000010000 */
.L_x_565:
[----:B------:R-:W-:-:S13]  /*106f0*/  ISETP.NE.AND P0, PT, R188, 0x3, PT ;  /* 0x00000003bc00780c */ /* 0x000fda0003f05270 */
[----:B------:R-:W-:Y:S05]  /*10700*/  @!P0 BRA `(.L_x_618) ;  /* 0x0000000000048947 */ /* 0x000fea0003800000 */
[----:B------:R-:W-:Y:S01]  /*10710*/  BPT.TRAP 0x1 ;  /* 0x000000040000795c */ /* 0x000fe20000300000 */
.L_x_618:
[----:B0-----:R-:W-:Y:S01]  /*10720*/  IMAD R0, R192, 0x8, R2 ;  /* 0x00000008c0007824 */ /* 0x001fe200078e0202 */
[----:B-1-3--:R-:W-:-:S04]  /*10730*/  SHF.L.U32 R3, R194, 0x1f, RZ ;  /* 0x0000001fc2037819 */ /* 0x00afc800000006ff */
[----:B------:R0:W1:Y:S01]  /*10740*/  SYNCS.PHASECHK.TRANS64.TRYWAIT P2, [R0+URZ+0x34830], R3 ;  /* 0x03483003000075a7 */ /* 0x000062000804017f */
[----:B------:R-:W-:Y:S05]  /*10750*/  @!P0 BRA `(.L_x_619) ;  /* 0x0000000000048947 */ /* 0x000fea0003800000 */
[----:B------:R-:W-:Y:S01]  /*10760*/  BPT.TRAP 0x1 ;  /* 0x000000040000795c */ /* 0x000fe20000300000 */
.L_x_619:
[----:B--2-4-:R-:W2:Y:S01]  /*10770*/  S2R R4, SR_TID.X ;  /* 0x0000000000047919 */ /* 0x014ea20000002100 */
[----:B------:R-:W-:Y:S01]  /*10780*/  IMAD.MOV.U32 R151, RZ, RZ, RZ ;  /* 0x000000ffff977224 */ /* 0x000fe200078e00ff */
[----:B--2---:R-:W-:-:S04]  /*10790*/  LOP3.LUT R4, R4, 0x7f, RZ, 0xc0, !PT ;  /* 0x0000007f04047812 */ /* 0x004fc800078ec0ff */
[----:B------:R-:W-:Y:S01]  /*107a0*/  ISETP.NE.AND P1, PT, R4, RZ, PT ;  /* 0x000000ff0400720c */ /* 0x000fe20003f25270 */
[----:B-1----:R-:W-:-:S12]  /*107b0*/  @P2 BRA `(.L_x_620) ;  /* 0x0000000000082947 */ /* 0x002fd80003800000 */
[----:B------:R-:W1:Y:S02]  /*107c0*/  SYNCS.PHASECHK.TRANS64.TRYWAIT P2, [R0+URZ+0x34830], R3 ;  /* 0x03483003000075a7 */ /* 0x000e64000804017f */
[----:B-1----:R-:W-:Y:S05]  /*107d0*/  @!P2 BRA `(.L_x_621) ;  /* 0x000000ec00c0a947 */ /* 0x002fea0003800000 */
.L_x_620:
[----:B------:R-:W-:Y:S05]  /*107e0*/  WARPSYNC.ALL ;  /* 0x0000000000007948 */ /* 0x000fea0003800000 */
[----:B01----:R-:W-:Y:S01]  /*107f0*/  VIADD R3, R2, 0x1c400 ;  /* 0x0001c40002037836 */ /* 0x003fe20000000000 */
[----:B------:R-:W-:Y:S01]  /*10800*/  R2UR UR4, R40 ;  /* 0x00000000280472ca */ /* 0x000fe200000e0000 */
[----:B------:R-:W-:Y:S01]  /*10810*/  IMAD.MOV.U32 R7, RZ, RZ, 0x40000040 ;  /* 0x40000040ff077424 */ /* 0x000fe200078e00ff */
[----:B------:R-:W-:Y:S01]  /*10820*/  WARPGROUP.ARRIVE ;  /* 0x00000000000079c5 */ /* 0x000fe20000000000 */
[----:B------:R-:W-:Y:S01]  /*10830*/  UMOV UR9, 0x40000040 ;  /* 0x4000004000097882 */ /* 0x000fe20000000000 */
[----:B------:R-:W-:Y:S01]  /*10840*/  SHF.R.U32.HI R3, RZ, 0x4, R3 ;  /* 0x00000004ff037819 */ /* 0x000fe20000011603 */
[----:B------:R-:W-:Y:S01]  /*10850*/  IMAD.MOV.U32 R9, RZ, RZ, 0x40000040 ;  /* 0x40000040ff097424 */ /* 0x000fe200078e00ff */
[----:B------:R-:W-:Y:S01]  /*10860*/  R2UR UR11, R7 ;  /* 0x00000000070b72ca */ /* 0x000fe200000e0000 */
[----:B------:R-:W-:Y:S01]  /*10870*/  IMAD.U32 R11, RZ, RZ, UR9 ;  /* 0x00000009ff0b7e24 */ /* 0x000fe2000f8e00ff */
[----:B------:R-:W-:Y:S01]  /*10880*/  LOP3.LUT R3, R3, 0x3fff, RZ, 0xc0, !PT ;  /* 0x00003fff03037812 */ /* 0x000fe200078ec0ff */
[----:B------:R-:W-:Y:S01]  /*10890*/  UMOV UR57, 0x40000040 ;  /* 0x4000004000397882 */ /* 0x000fe20000000000 */
[----:B------:R-:W-:Y:S01]  /*108a0*/  UMOV UR53, 0x40000040 ;  /* 0x4000004000357882 */ /* 0x000fe20000000000 */
[----:B------:R-:W-:Y:S01]  /*108b0*/  UMOV UR49, 0x40000040 ;  /* 0x4000004000317882 */ /* 0x000fe20000000000 */
[----:B------:R-:W-:Y:S01]  /*108c0*/  LOP3.LUT R5, R3, 0x10000, RZ, 0xfc, !PT ;  /* 0x0001000003057812 */ /* 0x000fe200078efcff */
[----:B------:R-:W-:Y:S01]  /*108d0*/  ULOP3.LUT UR4, UR4, 0x10000, URZ, 0xfc, !UPT ;  /* 0x0001000004047892 */ /* 0x000fe2000f8efc3f */
[----:B------:R-:W-:Y:S01]  /*108e0*/  IMAD.MOV.U32 R7, RZ, RZ, 0x40000040 ;  /* 0x40000040ff077424 */ /* 0x000fe200078e00ff */
[----:B------:R-:W-:Y:S01]  /*108f0*/  UMOV UR45, 0x40000040 ;  /* 0x40000040002d7882 */ /* 0x000fe20000000000 */
[----:B------:R-:W-:Y:S01]  /*10900*/  UMOV UR41, 0x40000040 ;  /* 0x4000004000297882 */ /* 0x000fe20000000000 */
[----:B------:R-:W-:Y:S01]  /*10910*/  IMAD R6, R192, 0xc00, R5 ;  /* 0x00000c00c0067824 */ /* 0x000fe200078e0205 */
[----:B------:R-:W-:Y:S01]  /*10920*/  UIADD3 UR5, UR4, 0x2, URZ ;  /* 0x0000000204057890 */ /* 0x000fe2000fffe03f */
[----:B------:R-:W-:Y:S01]  /*10930*/  R2UR UR43, R7 ;  /* 0x00000000072b72ca */ /* 0x000fe200000e0000 */
[----:B------:R-:W-:Y:S01]  /*10940*/  UMOV UR8, UR4 ;  /* 0x0000000400087c82 */ /* 0x000fe20008000000 */
[----:B------:R-:W-:Y:S01]  /*10950*/  UIADD3 UR56, UR4, 0x406, URZ ;  /* 0x0000040604387890 */ /* 0x000fe2000fffe03f */
[C---:B------:R-:W-:Y:S01]  /*10960*/  R2UR UR10, R6.reuse ;  /* 0x00000000060a72ca */ /* 0x040fe200000e0000 */
[----:B------:R-:W-:Y:S01]  /*10970*/  IMAD.U32 R10, RZ, RZ, UR8 ;  /* 0x00000008ff0a7e24 */ /* 0x000fe2000f8e00ff */
[----:B------:R-:W-:Y:S01]  /*10980*/  IADD3 R8, R6, 0x2, RZ ;  /* 0x0000000206087810 */ /* 0x000fe20007ffe0ff */
[----:B------:R-:W-:Y:S01]  /*10990*/  UIADD3 UR52, UR4, 0x800, URZ ;  /* 0x0000080004347890 */ /* 0x000fe2000fffe03f */
[----:B------:R-:W-:Y:S01]  /*109a0*/  P2R R12, PR, RZ, 0x1 ;  /* 0x00000001ff0c7803 */ /* 0x000fe20000000000 */
[----:B------:R-:W-:Y:S01]  /*109b0*/  UIADD3 UR48, UR4, 0x802, URZ ;  /* 0x0000080204307890 */ /* 0x000fe2000fffe03f */
[----:B------:R0:W-:Y:S01]  /*109c0*/  STL.64 [R1+0x30], R10 ;  /* 0x0000300a01007387 */ /* 0x0001e20000100a00 */
[----:B------:R-:W-:Y:S01]  /*109d0*/  UIADD3 UR44, UR4, 0x804, URZ ;  /* 0x00000804042c7890 */ /* 0x000fe2000fffe03f */
[----:B------:R-:W-:Y:S01]  /*109e0*/  @!P1 VIADD R0, R0, 0x34840 ;  /* 0x0003484000009836 */ /* 0x000fe20000000000 */
[----:B------:R-:W-:Y:S01]  /*109f0*/  UIADD3 UR40, UR4, 0x806, URZ ;  /* 0x0000080604287890 */ /* 0x000fe2000fffe03f */
[----:B------:R-:W-:Y:S01]  /*10a00*/  BSSY B0, `(.L_x_622) ;  /* 0x00005b6000007945 */ /* 0x000fe20003800000 */
[----:B------:R-:W-:Y:S01]  /*10a10*/  IMAD.MOV.U32 R150, RZ, RZ, R151 ;  /* 0x000000ffff967224 */ /* 0x000fe200078e0097 */
[----:B------:R-:W-:Y:S01]  /*10a20*/  MOV R145, R151 ;  /* 0x0000009700917202 */ /* 0x000fe20000000f00 */
[----:B------:R-:W-:Y:S01]  /*10a30*/  HGMMA.64x128x16.F32.BF16 R24, gdesc[UR8], RZ, !UPT, gsb0 ;  /* 0x01e00000081879f0 */ /* 0x000fe2000c0018ff */
[----:B------:R-:W-:Y:S01]  /*10a40*/  R2UR UR10, R8 ;  /* 0x00000000080a72ca */ /* 0x000fe200000e0000 */
[----:B------:R-:W-:Y:S01]  /*10a50*/  UMOV UR8, UR5 ;  /* 0x0000000500087c82 */ /* 0x000fe20008000000 */
[----:B------:R-:W-:Y:S01]  /*10a60*/  R2UR UR11, R9 ;  /* 0x00000000090b72ca */ /* 0x000fe200000e0000 */
[----:B------:R-:W-:Y:S01]  /*10a70*/  UMOV UR9, 0x40000040 ;  /* 0x4000004000097882 */ /* 0x000fe20000000000 */
[----:B------:R-:W-:Y:S01]  /*10a80*/  VIADD R8, R6, 0x4 ;  /* 0x0000000406087836 */ /* 0x000fe20000000000 */
[----:B------:R-:W-:Y:S01]  /*10a90*/  UIADD3 UR5, UR4, 0x4, URZ ;  /* 0x0000000404057890 */ /* 0x000fe2000fffe03f */
[----:B------:R-:W-:Y:S01]  /*10aa0*/  IMAD.MOV.U32 R9, RZ, RZ, 0x40000040 ;  /* 0x40000040ff097424 */ /* 0x000fe200078e00ff */
[----:B------:R-:W-:Y:S01]  /*10ab0*/  @!P1 PRMT R0, RZ, 0x654, R0 ;  /* 0x00000654ff009816 */ /* 0x000fe20000000000 */
[----:B0-----:R-:W-:-:S02]  /*10ac0*/  IMAD.U32 R10, RZ, RZ, UR8 ;  /* 0x00000008ff0a7e24 */ /* 0x001fc4000f8e00ff */
[----:B------:R-:W-:Y:S02]  /*10ad0*/  IMAD.U32 R11, RZ, RZ, UR9 ;  /* 0x00000009ff0b7e24 */ /* 0x000fe4000f8e00ff */
[--C-:B------:R-:W-:Y:S02]  /*10ae0*/  IMAD.MOV.U32 R149, RZ, RZ, R151.reuse ;  /* 0x000000ffff957224 */ /* 0x100fe400078e0097 */
[--C-:B------:R-:W-:Y:S01]  /*10af0*/  IMAD.MOV.U32 R148, RZ, RZ, R151.reuse ;  /* 0x000000ffff947224 */ /* 0x100fe200078e0097 */
[----:B------:R0:W-:Y:S01]  /*10b00*/  STL.64 [R1+0x28], R10 ;  /* 0x0000280a01007387 */ /* 0x0001e20000100a00 */
[--C-:B-----5:R-:W-:Y:S02]  /*10b10*/  IMAD.MOV.U32 R147, RZ, RZ, R151.reuse ;  /* 0x000000ffff937224 */ /* 0x120fe400078e0097 */
        /* <DEDUP_REMOVED lines=35> */
[----:B------:R-:W-:Y:S01]  /*10d50*/  IMAD.MOV.U32 R88, RZ, RZ, R151 ;  /* 0x000000ffff587224 */ /* 0x000fe200078e0097 */
[----:B------:R-:W-:Y:S02]  /*10d60*/  WARPGROUP.DEPBAR.LE gsb0, 0x0 ;  /* 0x00008000000079c5 */ /* 0x000fe40000010000 */
[----:B------:R-:W-:-:S06]  /*10d70*/  WARPGROUP.ARRIVE ;  /* 0x00000000000079c5 */ /* 0x000fcc0000000000 */
[----:B------:R-:W-:Y:S01]  /*10d80*/  HGMMA.64x128x16.F32.BF16 R24, gdesc[UR8], R24, gsb0 ;  /* 0x01e00000081879f0 */ /* 0x000fe20008001818 */
[----:B------:R-:W-:Y:S01]  /*10d90*/  R2UR UR10, R8 ;  /* 0x00000000080a72ca */ /* 0x000fe200000e0000 */
[----:B------:R-:W-:Y:S01]  /*10da0*/  UMOV UR8, UR5 ;  /* 0x0000000500087c82 */ /* 0x000fe20008000000 */
[----:B------:R-:W-:Y:S01]  /*10db0*/  R2UR UR11, R9 ;  /* 0x00000000090b72ca */ /* 0x000fe200000e0000 */
[----:B------:R-:W-:Y:S01]  /*10dc0*/  UMOV UR9, 0x40000040 ;  /* 0x4000004000097882 */ /* 0x000fe20000000000 */
[----:B------:R-:W-:Y:S01]  /*10dd0*/  VIADD R8, R6, 0x6 ;  /* 0x0000000606087836 */ /* 0x000fe20000000000 */
[----:B------:R-:W-:Y:S01]  /*10de0*/  UIADD3 UR5, UR4, 0x6, URZ ;  /* 0x0000000604057890 */ /* 0x000fe2000fffe03f */
[----:B------:R-:W-:Y:S02]  /*10df0*/  IMAD.MOV.U32 R9, RZ, RZ, 0x40000040 ;  /* 0x40000040ff097424 */ /* 0x000fe400078e00ff */
[----:B0-----:R-:W-:Y:S02]  /*10e00*/  IMAD.U32 R10, RZ, RZ, UR8 ;  /* 0x00000008ff0a7e24 */ /* 0x001fe4000f8e00ff */
[----:B------:R-:W-:-:S05]  /*10e10*/  IMAD.U32 R11, RZ, RZ, UR9 ;  /* 0x00000009ff0b7e24 */ /* 0x000fca000f8e00ff */
[----:B------:R0:W-:Y:S01]  /*10e20*/  STL.64 [R1+0x20], R10 ;  /* 0x0000200a01007387 */ /* 0x0001e20000100a00 */
        /* <DEDUP_REMOVED lines=36> */
[----:B0-----:R-:W-:Y:S01]  /*11070*/  IMAD.U32 R10, RZ, RZ, UR8 ;  /* 0x00000008ff0a7e24 */ /* 0x001fe2000f8e00ff */
[----:B------:R-:W-:Y:S01]  /*11080*/  ULDC UR4, c[0x0][0x9d8] ;  /* 0x0002760000047ab9 */ /* 0x000fe20000000800 */
        /* <DEDUP_REMOVED lines=10> */
[----:B0-----:R-:W-:Y:S01]  /*11130*/  MOV R10, UR8 ;  /* 0x00000008000a7c02 */ /* 0x001fe20008000f00 */
[----:B------:R-:W-:Y:S01]  /*11140*/  IMAD.MOV.U32 R9, RZ, RZ, 0x40000040 ;  /* 0x40000040ff097424 */ /* 0x000fe200078e00ff */
[----:B------:R-:W-:Y:S01]  /*11150*/  ULDC UR5, c[0x0][0x988] ;  /* 0x0002620000057ab9 */ /* 0x000fe20000000800 */
[----:B------:R-:W-:Y:S01]  /*11160*/  IMAD.U32 R11, RZ, RZ, UR9 ;  /* 0x00000009ff0b7e24 */ /* 0x000fe2000f8e00ff */
[----:B------:R-:W-:Y:S01]  /*11170*/  R2UR UR58, R8 ;  /* 0x00000000083a72ca */ /* 0x000fe200000e0000 */
[----:B------:R-:W-:Y:S01]  /*11180*/  VIADD R8, R6, 0x800 ;  /* 0x0000080006087836 */ /* 0x000fe20000000000 */
[----:B------:R-:W-:Y:S01]  /*11190*/  R2UR UR59, R9 ;  /* 0x00000000093b72ca */ /* 0x000fe200000e0000 */
[----:B------:R-:W-:Y:S01]  /*111a0*/  IMAD.MOV.U32 R9, RZ, RZ, 0x40000040 ;  /* 0x40000040ff097424 */ /* 0x000fe200078e00ff */
[----:B------:R0:W-:Y:S02]  /*111b0*/  STL.64 [R1], R10 ;  /* 0x0000000a01007387 */ /* 0x0001e40000100a00 */
[----:B------:R-:W-:Y:S01]  /*111c0*/  R2UR UR54, R8 ;  /* 0x00000000083672ca */ /* 0x000fe200000e0000 */
[----:B------:R-:W-:Y:S01]  /*111d0*/  VIADD R8, R6, 0x802 ;  /* 0x0000080206087836 */ /* 0x000fe20000000000 */
[----:B------:R-:W-:Y:S01]  /*111e0*/  R2UR UR55, R9 ;  /* 0x00000000093772ca */ /* 0x000fe200000e0000 */
[----:B------:R-:W-:-:S03]  /*111f0*/  IMAD.MOV.U32 R9, RZ, RZ, 0x40000040 ;  /* 0x40000040ff097424 */ /* 0x000fc600078e00ff */
[----:B------:R-:W-:Y:S01]  /*11200*/  R2UR UR50, R8 ;  /* 0x00000000083272ca */ /* 0x000fe200000e0000 */
[C---:B------:R-:W-:Y:S01]  /*11210*/  VIADD R8, R6.reuse, 0x804 ;  /* 0x0000080406087836 */ /* 0x040fe20000000000 */
[----:B------:R-:W-:Y:S01]  /*11220*/  R2UR UR51, R9 ;  /* 0x00000000093372ca */ /* 0x000fe200000e0000 */
[----:B------:R-:W-:Y:S02]  /*11230*/  IMAD.MOV.U32 R9, RZ, RZ, 0x40000040 ;  /* 0x40000040ff097424 */ /* 0x000fe400078e00ff */
[----:B------:R-:W-:Y:S01]  /*11240*/  VIADD R6, R6, 0x806 ;  /* 0x0000080606067836 */ /* 0x000fe20000000000 */
[----:B------:R-:W-:Y:S01]  /*11250*/  R2UR UR46, R8 ;  /* 0x00000000082e72ca */ /* 0x000fe200000e0000 */
[----:B------:R-:W-:Y:S01]  /*11260*/  IMAD.IADD R8, R221, 0x1, R152 ;  /* 0x00000001dd087824 */ /* 0x000fe200078e0298 */
[----:B------:R-:W-:Y:S02]  /*11270*/  R2UR UR47, R9 ;  /* 0x00000000092f72ca */ /* 0x000fe400000e0000 */
[----:B------:R-:W-:Y:S01]  /*11280*/  R2UR UR42, R6 ;  /* 0x00000000062a72ca */ /* 0x000fe200000e0000 */
[----:B------:R-:W-:-:S05]  /*11290*/  IMAD R8, R207, -0x80, R8 ;  /* 0xffffff80cf087824 */ /* 0x000fca00078e0208 */
[C---:B------:R-:W-:Y:S02]  /*112a0*/  ISETP.GT.AND P2, PT, R8.reuse, RZ, PT ;  /* 0x000000ff0800720c */ /* 0x040fe40003f44270 */
[C---:B------:R-:W-:Y:S02]  /*112b0*/  ISETP.GT.AND P3, PT, R8.reuse, 0x1, PT ;  /* 0x000000010800780c */ /* 0x040fe40003f64270 */
[C---:B------:R-:W-:Y:S02]  /*112c0*/  ISETP.GT.AND P6, PT, R8.reuse, 0x8, PT ;  /* 0x000000080800780c */ /* 0x040fe40003fc4270 */
[C---:B------:R-:W-:Y:S02]  /*112d0*/  ISETP.GT.AND P5, PT, R8.reuse, 0x9, PT ;  /* 0x000000090800780c */ /* 0x040fe40003fa4270 */
[----:B------:R-:W-:Y:S01]  /*112e0*/  ISETP.GT.AND P4, PT, R8, 0x10, PT ;  /* 0x000000100800780c */ /* 0x000fe20003f84270 */
        /* <DEDUP_REMOVED lines=17> */
[----:B------:R-:W-:Y:S01]  /*11400*/  HGMMA.64x128x16.F32.BF16 R24, gdesc[UR40], R24, gsb0 ;  /* 0x01e00000281879f0 */ /* 0x000fe20008001818 */
[----:B------:R-:W-:Y:S01]  /*11410*/  ULDC UR42, c[0x0][0x9d8] ;  /* 0x00027600002a7ab9 */ /* 0x000fe20000000800 */
[----:B------:R-:W-:Y:S01]  /*11420*/  ULDC UR43, c[0x0][0x988] ;  /* 0x00026200002b7ab9 */ /* 0x000fe20000000800 */
[----:B------:R-:W-:Y:S02]  /*11430*/  WARPGROUP.DEPBAR.LE gsb0, 0x0 ;  /* 0x00008000000079c5 */ /* 0x000fe40000010000 */
[----:B------:R-:W-:Y:S01]  /*11440*/  FMUL.FTZ R24, R24, UR4 ;  /* 0x0000000418187c20 */ /* 0x000fe20008410000 */
[----:B------:R-:W-:Y:S01]  /*11450*/  FMUL.FTZ R25, R25, UR4 ;  /* 0x0000000419197c20 */ /* 0x000fe20008410000 */
[----:B------:R-:W-:Y:S01]  /*11460*/  FMUL.FTZ R28, R28, UR4 ;  /* 0x000000041c1c7c20 */ /* 0x000fe20008410000 */
[----:B------:R-:W-:Y:S01]  /*11470*/  FMUL.FTZ R29, R29, UR4 ;  /* 0x000000041d1d7c20 */ /* 0x000fe20008410000 */
[----:B0-----:R-:W0:Y:S01]  /*11480*/  MUFU.TANH R11, R24 ;  /* 0x00000018000b7308 */ /* 0x001e220000002400 */
        /* <DEDUP_REMOVED lines=16> */
[----:B0-----:R-:W-:Y:S01]  /*11590*/  FSEL R11, R11, -INF , P2 ;  /* 0xff8000000b0b7808 */ /* 0x001fe20001000000 */
[----:B------:R-:W-:Y:S01]  /*115a0*/  FMUL.FTZ R35, R35, UR4 ;  /* 0x0000000423237c20 */ /* 0x000fe20008410000 */
[----:B------:R-:W-:Y:S01]  /*115b0*/  FMUL.FTZ R41, R41, UR4 ;  /* 0x0000000429297c20 */ /* 0x000fe20008410000 */
[----:B------:R-:W-:Y:S01]  /*115c0*/  FMUL.FTZ R47, R47, UR4 ;  /* 0x000000042f2f7c20 */ /* 0x000fe20008410000 */
[----:B------:R-:W-:Y:S01]  /*115d0*/  FMUL.FTZ R59, R59, UR4 ;  /* 0x000000043b3b7c20 */ /* 0x000fe20008410000 */
[----:B------:R-:W-:Y:S01]  /*115e0*/  FMUL.FTZ R39, R39, UR4 ;  /* 0x0000000427277c20 */ /* 0x000fe20008410000 */
[----:B------:R-:W-:Y:S01]  /*115f0*/  FMUL.FTZ R44, R44, UR4 ;  /* 0x000000042c2c7c20 */ /* 0x000fe20008410000 */
[----:B------:R-:W-:Y:S01]  /*11600*/  MUFU.TANH R29, R29 ;  /* 0x0000001d001d7308 */ /* 0x000fe20000002400 */
[----:B-1----:R-:W-:Y:S01]  /*11610*/  FSEL R6, R6, -INF , P3 ;  /* 0xff80000006067808 */ /* 0x002fe20001800000 */
[----:B------:R-:W-:Y:S01]  /*11620*/  FMUL.FTZ R51, R51, UR4 ;  /* 0x0000000433337c20 */ /* 0x000fe20008410000 */
[----:B------:R-:W-:Y:S01]  /*11630*/  FMUL.FTZ R38, R38, UR4 ;  /* 0x0000000426267c20 */ /* 0x000fe20008410000 */
[----:B------:R-:W-:Y:S01]  /*11640*/  FMUL.FTZ R63, R63, UR4 ;  /* 0x000000043f3f7c20 */ /* 0x000fe20008410000 */
[----:B------:R-:W-:Y:S01]  /*11650*/  FMNMX.FTZ R14, R11, R6, !PT ;  /* 0x000000060b0e7209 */ /* 0x000fe20007810000 */
        /* <DEDUP_REMOVED lines=19> */
[----:B0-----:R-:W-:Y:S01]  /*11790*/  FSEL R3, R3, -INF , P2 ;  /* 0xff80000003037808 */ /* 0x001fe20001000000 */
[----:B------:R-:W-:Y:S01]  /*117a0*/  FMUL.FTZ R64, R64, UR4 ;  /* 0x0000000440407c20 */ /* 0x000fe20008410000 */
[----:B------:R-:W-:Y:S01]  /*117b0*/  ISETP.GT.AND P2, PT, R8, 0x11, PT ;  /* 0x000000110800780c */ /* 0x000fe20003f44270 */
        /* <DEDUP_REMOVED lines=21> */
[----:B------:R-:W-:Y:S01]  /*11910*/  FMUL.FTZ R86, R86, UR4 ;  /* 0x0000000456567c20 */ /* 0x000fe20008410000 */
[----:B------:R-:W-:Y:S01]  /*11920*/  FMUL.FTZ R87, R87, UR4 ;  /* 0x0000000457577c20 */ /* 0x000fe20008410000 */
[----:B------:R2:W-:Y:S05]  /*11930*/  @!P1 SYNCS.ARRIVE.TRANS64.RED.A1T0 RZ, [R0+URZ], RZ ;  /* 0x000000ff00ff99a7 */ /* 0x0005ea000810043f */
[----:B------:R-:W-:Y:S01]  /*11940*/  MUFU.TANH R31, R43 ;  /* 0x0000002b001f7308 */ /* 0x000fe20000002400 */
[----:B0-----:R-:W-:-:S07]  /*11950*/  FSEL R13, R13, -INF , P5 ;  /* 0xff8000000d0d7808 */ /* 0x001fce0002800000 */
[----:B------:R-:W-:Y:S01]  /*11960*/  MUFU.TANH R36, R36 ;  /* 0x0000002400247308 */ /* 0x000fe20000002400 */
[----:B-1----:R-:W-:-:S07]  /*11970*/  FSEL R7, R7, -INF , P6 ;  /* 0xff80000007077808 */ /* 0x002fce0003000000 */
[----:B------:R0:W-:Y:S08]  /*11980*/  MUFU.TANH R43, R55 ;  /* 0x00000037002b7308 */ /* 0x0001f00000002400 */
[----:B------:R-:W-:Y:S01]  /*11990*/  MUFU.TANH R37, R37 ;  /* 0x0000002500257308 */ /* 0x000fe20000002400 */
[----:B0-----:R-:W-:Y:S02]  /*119a0*/  FSEL R55, R28, -INF , P6 ;  /* 0xff8000001c377808 */ /* 0x001fe40003000000 */
[----:B------:R-:W-:-:S02]  /*119b0*/  ISETP.GT.AND P6, PT, R8, 0x19, PT ;  /* 0x000000190800780c */ /* 0x000fc40003fc4270 */
[----:B------:R-:W-:Y:S01]  /*119c0*/  FMNMX.FTZ R20, R55, R14, !PT ;  /* 0x0000000e37147209 */ /* 0x000fe20007810000 */
[----:B------:R-:W-:Y:S02]  /*119d0*/  FMUL.FTZ R14, R73, UR4 ;  /* 0x00000004490e7c20 */ /* 0x000fe40008410000 */
[----:B------:R0:W-:Y:S08]  /*119e0*/  MUFU.TANH R9, R67 ;  /* 0x0000004300097308 */ /* 0x0001f00000002400 */
[----:B------:R-:W1:Y:S01]  /*119f0*/  MUFU.TANH R15, R34 ;  /* 0x00000022000f7308 */ /* 0x000e620000002400 */
[----:B0-----:R-:W-:-:S02]  /*11a00*/  FSEL R67, R29, -INF , P5 ;  /* 0xff8000001d437808 */ /* 0x001fc40002800000 */
[----:B------:R-:W-:Y:S02]  /*11a10*/  ISETP.GT.AND P5, PT, R8, 0x20, PT ;  /* 0x000000200800780c */ /* 0x000fe40003fa4270 */
[----:B------:R-:W-:-:S03]  /*11a20*/  FMNMX.FTZ R20, R67, R20, !PT ;  /* 0x0000001443147209 */ /* 0x000fc60007810000 */
[----:B------:R-:W-:Y:S08]  /*11a30*/  MUFU.TANH R40, R40 ;  /* 0x0000002800287308 */ /* 0x000ff00000002400 */
[----:B------:R0:W-:Y:S01]  /*11a40*/  MUFU.TANH R111, R65 ;  /* 0x00000041006f7308 */ /* 0x0001e20000002400 */
[----:B-1----:R-:W-:-:S07]  /*11a50*/  FSEL R15, R15, -INF , P4 ;  /* 0xff8000000f0f7808 */ /* 0x002fce0002000000 */
[----:B------:R-:W1:Y:S01]  /*11a60*/  MUFU.TANH R21, R35 ;  /* 0x0000002300157308 */ /* 0x000e620000002400 */
[----:B0-----:R-:W-:Y:S02]  /*11a70*/  FSEL R65, R32, -INF , P4 ;  /* 0xff80000020417808 */ /* 0x001fe40002000000 */
[----:B------:R-:W-:Y:S02]  /*11a80*/  ISETP.GT.AND P4, PT, R8, 0x21, PT ;  /* 0x000000210800780c */ /* 0x000fe40003f84270 */
[----:B------:R-:W-:Y:S02]  /*11a90*/  FMNMX.FTZ R20, R65, R20, !PT ;  /* 0x0000001441147209 */ /* 0x000fe40007810000 */
[----:B------:R-:W-:Y:S01]  /*11aa0*/  FSEL R31, R31, -INF , P4 ;  /* 0xff8000001f1f7808 */ /* 0x000fe20002000000 */
[----:B------:R-:W-:Y:S08]  /*11ab0*/  MUFU.TANH R35, R47 ;  /* 0x0000002f00237308 */ /* 0x000ff00000002400 */
[----:B------:R-:W-:Y:S01]  /*11ac0*/  MUFU.TANH R41, R41 ;  /* 0x0000002900297308 */ /* 0x000fe20000002400 */
[----:B-1----:R-:W-:-:S07]  /*11ad0*/  FSEL R21, R21, -INF , P2 ;  /* 0xff80000015157808 */ /* 0x002fce0001000000 */
[----:B------:R0:W-:Y:S08]  /*11ae0*/  MUFU.TANH R47, R59 ;  /* 0x0000003b002f7308 */ /* 0x0001f00000002400 */
[----:B------:R-:W1:Y:S01]  /*11af0*/  MUFU.TANH R27, R39 ;  /* 0x00000027001b7308 */ /* 0x000e620000002400 */
[----:B0-----:R-:W-:Y:S02]  /*11b00*/  FSEL R59, R33, -INF , P2 ;  /* 0xff800000213b7808 */ /* 0x001fe40001000000 */
[----:B------:R-:W-:-:S02]  /*11b10*/  ISETP.GT.AND P2, PT, R8, 0x28, PT ;  /* 0x000000280800780c */ /* 0x000fc40003f44270 */
[----:B------:R-:W-:-:S03]  /*11b20*/  FMNMX.FTZ R20, R59, R20, !PT ;  /* 0x000000143b147209 */ /* 0x000fc60007810000 */
[----:B------:R-:W0:Y:S08]  /*11b30*/  MUFU.TANH R25, R38 ;  /* 0x0000002600197308 */ /* 0x000e300000002400 */
[----:B------:R-:W-:Y:S01]  /*11b40*/  MUFU.TANH R39, R51 ;  /* 0x0000003300277308 */ /* 0x000fe20000002400 */
[----:B-1----:R-:W-:-:S07]  /*11b50*/  FSEL R27, R27, -INF , P6 ;  /* 0xff8000001b1b7808 */ /* 0x002fce0003000000 */
[----:B------:R-:W1:Y:S01]  /*11b60*/  MUFU.TANH R44, R44 ;  /* 0x0000002c002c7308 */ /* 0x000e620000002400 */
[----:B0-----:R-:W-:-:S07]  /*11b70*/  FSEL R25, R25, -INF , P3 ;  /* 0xff80000019197808 */ /* 0x001fce0001800000 */
[----:B------:R0:W-:Y:S08]  /*11b80*/  MUFU.TANH R51, R63 ;  /* 0x0000003f00337308 */ /* 0x0001f00000002400 */
[----:B------:R-:W3:Y:S01]  /*11b90*/  MUFU.TANH R45, R45 ;  /* 0x0000002d002d7308 */ /* 0x000ee20000002400 */
[----:B0-----:R-:W-:Y:S02]  /*11ba0*/  FSEL R63, R36, -INF , P3 ;  /* 0xff800000243f7808 */ /* 0x001fe40001800000 */
[----:B------:R-:W-:-:S02]  /*11bb0*/  ISETP.GT.AND P3, PT, R8, 0x29, PT ;  /* 0x000000290800780c */ /* 0x000fc40003f64270 */
[----:B------:R-:W-:Y:S02]  /*11bc0*/  FMNMX.FTZ R20, R63, R20, !PT ;  /* 0x000000143f147209 */ /* 0x000fe40007810000 */
[----:B-1----:R-:W-:Y:S01]  /*11bd0*/  FSEL R73, R44, -INF , P2 ;  /* 0xff8000002c497808 */ /* 0x002fe20001000000 */
[----:B------:R0:W-:Y:S01]  /*11be0*/  MUFU.TANH R105, R61 ;  /* 0x0000003d00697308 */ /* 0x0001e20000002400 */
[----:B------:R-:W-:-:S07]  /*11bf0*/  FSEL R35, R35, -INF , P3 ;  /* 0xff80000023237808 */ /* 0x000fce0001800000 */
[----:B------:R-:W1:Y:S01]  /*11c00*/  MUFU.TANH R42, R42 ;  /* 0x0000002a002a7308 */ /* 0x000e620000002400 */
[----:B0-----:R-:W-:Y:S02]  /*11c10*/  FSEL R61, R37, -INF , P6 ;  /* 0xff800000253d7808 */ /* 0x001fe40003000000 */
[C---:B------:R-:W-:Y:S02]  /*11c20*/  ISETP.GT.AND P6, PT, R8.reuse, 0x30, PT ;  /* 0x000000300800780c */ /* 0x040fe40003fc4270 */
[----:B------:R-:W-:Y:S02]  /*11c30*/  FMNMX.FTZ R20, R61, R20, !PT ;  /* 0x000000143d147209 */ /* 0x000fe40007810000 */
[----:B---3--:R-:W-:Y:S01]  /*11c40*/  FSEL R89, R45, -INF , P3 ;  /* 0xff8000002d597808 */ /* 0x008fe20001800000 */
[----:B------:R-:W0:Y:S01]  /*11c50*/  MUFU.TANH R48, R48 ;  /* 0x0000003000307308 */ /* 0x000e220000002400 */
[----:B------:R-:W-:-:S07]  /*11c60*/  ISETP.GT.AND P3, PT, R8, 0x40, PT ;  /* 0x000000400800780c */ /* 0x000fce0003f64270 */
[----:B------:R3:W-:Y:S01]  /*11c70*/  MUFU.TANH R115, R69 ;  /* 0x0000004500737308 */ /* 0x0007e20000002400 */
[----:B-1----:R-:W-:-:S07]  /*11c80*/  FSEL R29, R42, -INF , P5 ;  /* 0xff8000002a1d7808 */ /* 0x002fce0002800000 */
[----:B------:R-:W1:Y:S01]  /*11c90*/  MUFU.TANH R49, R49 ;  /* 0x0000003100317308 */ /* 0x000e620000002400 */
[----:B---3--:R-:W-:Y:S02]  /*11ca0*/  FSEL R69, R40, -INF , P5 ;  /* 0xff80000028457808 */ /* 0x008fe40002800000 */
[----:B------:R-:W-:Y:S02]  /*11cb0*/  ISETP.GT.AND P5, PT, R8, 0x31, PT ;  /* 0x000000310800780c */ /* 0x000fe40003fa4270 */
[----:B------:R-:W-:Y:S02]  /*11cc0*/  FMNMX.FTZ R24, R69, R20, !PT ;  /* 0x0000001445187209 */ /* 0x000fe40007810000 */
[----:B0-----:R-:W-:Y:S01]  /*11cd0*/  FSEL R91, R48, -INF , P6 ;  /* 0xff800000305b7808 */ /* 0x001fe20003000000 */
[----:B------:R0:W-:Y:S01]  /*11ce0*/  MUFU.TANH R10, R71 ;  /* 0x00000047000a7308 */ /* 0x0001e20000002400 */
[----:B------:R-:W-:-:S07]  /*11cf0*/  FSEL R39, R39, -INF , P5 ;  /* 0xff80000027277808 */ /* 0x000fce0002800000 */
[----:B------:R-:W3:Y:S01]  /*11d00*/  MUFU.TANH R46, R46 ;  /* 0x0000002e002e7308 */ /* 0x000ee20000002400 */
[----:B0-----:R-:W-:Y:S02]  /*11d10*/  FSEL R71, R41, -INF , P4 ;  /* 0xff80000029477808 */ /* 0x001fe40002000000 */
[C---:B------:R-:W-:Y:S02]  /*11d20*/  ISETP.GT.AND P4, PT, R8.reuse, 0x38, PT ;  /* 0x000000380800780c */ /* 0x040fe40003f84270 */
[----:B------:R-:W-:Y:S02]  /*11d30*/  FMNMX.FTZ R24, R71, R24, !PT ;  /* 0x0000001847187209 */ /* 0x000fe40007810000 */
[----:B-1----:R-:W-:Y:S01]  /*11d40*/  FSEL R93, R49, -INF , P5 ;  /* 0xff800000315d7808 */ /* 0x002fe20002800000 */
[----:B------:R-:W0:Y:S01]  /*11d50*/  MUFU.TANH R52, R52 ;  /* 0x0000003400347308 */ /* 0x000e220000002400 */
[----:B------:R-:W-:Y:S02]  /*11d60*/  FMNMX.FTZ R24, R73, R24, !PT ;  /* 0x0000001849187209 */ /* 0x000fe40007810000 */
[----:B------:R-:W-:-:S02]  /*11d70*/  ISETP.GT.AND P5, PT, R8, 0x48, PT ;  /* 0x000000480800780c */ /* 0x000fc40003fa4270 */
[----:B------:R-:W-:-:S03]  /*11d80*/  FMNMX.FTZ R24, R89, R24, !PT ;  /* 0x0000001859187209 */ /* 0x000fc60007810000 */
[----:B------:R-:W1:Y:S01]  /*11d90*/  MUFU.TANH R53, R53 ;  /* 0x0000003500357308 */ /* 0x000e620000002400 */
[----:B------:R-:W-:Y:S02]  /*11da0*/  FMNMX.FTZ R24, R91, R24, !PT ;  /* 0x000000185b187209 */ /* 0x000fe40007810000 */
[----:B---3--:R-:W-:Y:S02]  /*11db0*/  FSEL R33, R46, -INF , P2 ;  /* 0xff8000002e217808 */ /* 0x008fe40001000000 */
[----:B------:R-:W-:Y:S02]  /*11dc0*/  ISETP.GT.AND P2, PT, R8, 0x39, PT ;  /* 0x000000390800780c */ /* 0x000fe40003f44270 */
[----:B------:R-:W-:Y:S01]  /*11dd0*/  FMNMX.FTZ R24, R93, R24, !PT ;  /* 0x000000185d187209 */ /* 0x000fe20007810000 */
[----:B------:R-:W3:Y:S01]  /*11de0*/  MUFU.TANH R50, R50 ;  /* 0x0000003200327308 */ /* 0x000ee20000002400 */
[----:B0-----:R-:W-:Y:S02]  /*11df0*/  FSEL R95, R52, -INF , P4 ;  /* 0xff800000345f7808 */ /* 0x001fe40002000000 */
[----:B------:R-:W-:-:S02]  /*11e00*/  FSEL R43, R43, -INF , P2 ;  /* 0xff8000002b2b7808 */ /* 0x000fc40001000000 */
[----:B------:R-:W-:-:S03]  /*11e10*/  FMNMX.FTZ R24, R95, R24, !PT ;  /* 0x000000185f187209 */ /* 0x000fc60007810000 */
[----:B------:R-:W0:Y:S01]  /*11e20*/  MUFU.TANH R56, R56 ;  /* 0x0000003800387308 */ /* 0x000e220000002400 */
[----:B-1----:R-:W-:Y:S02]  /*11e30*/  FSEL R97, R53, -INF , P2 ;  /* 0xff80000035617808 */ /* 0x002fe40001000000 */
[----:B------:R-:W-:Y:S02]  /*11e40*/  ISETP.GT.AND P2, PT, R8, 0x50, PT ;  /* 0x000000500800780c */ /* 0x000fe40003f44270 */
[----:B------:R-:W-:-:S03]  /*11e50*/  FMNMX.FTZ R24, R97, R24, !PT ;  /* 0x0000001861187209 */ /* 0x000fc60007810000 */
[----:B------:R-:W1:Y:S01]  /*11e60*/  MUFU.TANH R57, R57 ;  /* 0x0000003900397308 */ /* 0x000e620000002400 */
[----:B---3--:R-:W-:Y:S02]  /*11e70*/  FSEL R37, R50, -INF , P6 ;  /* 0xff80000032257808 */ /* 0x008fe40003000000 */
[----:B------:R-:W-:-:S04]  /*11e80*/  ISETP.GT.AND P6, PT, R8, 0x41, PT ;  /* 0x000000410800780c */ /* 0x000fc80003fc4270 */
[----:B------:R-:W-:Y:S01]  /*11e90*/  FSEL R47, R47, -INF , P6 ;  /* 0xff8000002f2f7808 */ /* 0x000fe20003000000 */
[----:B------:R-:W3:Y:S01]  /*11ea0*/  MUFU.TANH R54, R54 ;  /* 0x0000003600367308 */ /* 0x000ee20000002400 */
[----:B0-----:R-:W-:-:S04]  /*11eb0*/  FSEL R99, R56, -INF , P3 ;  /* 0xff80000038637808 */ /* 0x001fc80001800000 */
        /* <DEDUP_REMOVED lines=10> */
[----:B0-----:R-:W-:Y:S02]  /*11f60*/  FSEL R103, R60, -INF , P5 ;  /* 0xff8000003c677808 */ /* 0x001fe40002800000 */
[----:B------:R-:W-:Y:S02]  /*11f70*/  FSEL R51, R51, -INF , P4 ;  /* 0xff80000033337808 */ /* 0x000fe40002000000 */
[----:B------:R-:W-:Y:S02]  /*11f80*/  FMNMX.FTZ R24, R103, R24, !PT ;  /* 0x0000001867187209 */ /* 0x000fe40007810000 */
[----:B------:R-:W-:Y:S01]  /*11f90*/  ISETP.GT.AND P4, PT, R8, 0x60, PT ;  /* 0x000000600800780c */ /* 0x000fe20003f84270 */
[----:B------:R-:W0:Y:S01]  /*11fa0*/  MUFU.TANH R62, R62 ;  /* 0x0000003e003e7308 */ /* 0x000e220000002400 */
[----:B-1----:R-:W-:-:S02]  /*11fb0*/  FSEL R45, R58, -INF , P3 ;  /* 0xff8000003a2d7808 */ /* 0x002fc40001800000 */
[----:B------:R-:W-:Y:S02]  /*11fc0*/  ISETP.GT.AND P3, PT, R8, 0x51, PT ;  /* 0x000000510800780c */ /* 0x000fe40003f64270 */
[----:B------:R-:W-:Y:S02]  /*11fd0*/  FMNMX.FTZ R24, R105, R24, !PT ;  /* 0x0000001869187209 */ /* 0x000fe40007810000 */
[----:B------:R-:W-:Y:S01]  /*11fe0*/  FSEL R111, R111, -INF , P3 ;  /* 0xff8000006f6f7808 */ /* 0x000fe20001800000 */
[----:B------:R-:W1:Y:S01]  /*11ff0*/  MUFU.TANH R68, R68 ;  /* 0x0000004400447308 */ /* 0x000e620000002400 */
[----:B---3--:R-:W-:Y:S02]  /*12000*/  FSEL R109, R64, -INF , P2 ;  /* 0xff800000406d7808 */ /* 0x008fe40001000000 */
[----:B------:R-:W-:Y:S01]  /*12010*/  FSEL R57, R9, -INF , P3 ;  /* 0xff80000009397808 */ /* 0x000fe20001800000 */
[----:B------:R-:W-:Y:S01]  /*12020*/  FMUL.FTZ R9, R85, UR4 ;  /* 0x0000000455097c20 */ /* 0x000fe20008410000 */
[----:B------:R-:W-:-:S02]  /*12030*/  FMNMX.FTZ R24, R109, R24, !PT ;  /* 0x000000186d187209 */ /* 0x000fc40007810000 */
[----:B------:R-:W-:Y:S01]  /*12040*/  ISETP.GT.AND P3, PT, R8, 0x61, PT ;  /* 0x000000610800780c */ /* 0x000fe20003f64270 */
[----:B------:R-:W3:Y:S01]  /*12050*/  MUFU.TANH R72, R72 ;  /* 0x0000004800487308 */ /* 0x000ee20000002400 */
[----:B0-----:R-:W-:Y:S02]  /*12060*/  FSEL R49, R62, -INF , P5 ;  /* 0xff8000003e317808 */ /* 0x001fe40002800000 */
[----:B------:R-:W-:Y:S02]  /*12070*/  ISETP.GT.AND P5, PT, R8, 0x59, PT ;  /* 0x000000590800780c */ /* 0x000fe40003fa4270 */
[----:B------:R-:W-:Y:S02]  /*12080*/  FMNMX.FTZ R24, R111, R24, !PT ;  /* 0x000000186f187209 */ /* 0x000fe40007810000 */
[----:B------:R-:W-:Y:S01]  /*12090*/  FSEL R115, R115, -INF , P5 ;  /* 0xff80000073737808 */ /* 0x000fe20002800000 */
[----:B------:R-:W0:Y:S01]  /*120a0*/  MUFU.TANH R66, R66 ;  /* 0x0000004200427308 */ /* 0x000e220000002400 */
[----:B-1----:R-:W-:-:S04]  /*120b0*/  FSEL R113, R68, -INF , P6 ;  /* 0xff80000044717808 */ /* 0x002fc80003000000 */
[----:B------:R-:W-:-:S03]  /*120c0*/  FMNMX.FTZ R24, R113, R24, !PT ;  /* 0x0000001871187209 */ /* 0x000fc60007810000 */
[----:B------:R-:W1:Y:S01]  /*120d0*/  MUFU.TANH R14, R14 ;  /* 0x0000000e000e7308 */ /* 0x000e620000002400 */
[----:B---3--:R-:W-:Y:S02]  /*120e0*/  FSEL R117, R72, -INF , P4 ;  /* 0xff80000048757808 */ /* 0x008fe40002000000 */
[----:B------:R-:W-:-:S04]  /*120f0*/  FMNMX.FTZ R24, R115, R24, !PT ;  /* 0x0000001873187209 */ /* 0x000fc80007810000 */
[----:B------:R-:W-:Y:S01]  /*12100*/  FMNMX.FTZ R24, R117, R24, !PT ;  /* 0x0000001875187209 */ /* 0x000fe20007810000 */
[----:B------:R-:W-:Y:S01]  /*12110*/  MUFU.TANH R70, R70 ;  /* 0x0000004600467308 */ /* 0x000fe20000002400 */
[----:B0-----:R-:W-:Y:S02]  /*12120*/  FSEL R53, R66, -INF , P2 ;  /* 0xff80000042357808 */ /* 0x001fe40001000000 */
[----:B------:R-:W-:-:S05]  /*12130*/  ISETP.GT.AND P2, PT, R8, 0x68, PT ;  /* 0x000000680800780c */ /* 0x000fca0003f44270 */
[----:B------:R-:W0:Y:S01]  /*12140*/  MUFU.TANH R76, R76 ;  /* 0x0000004c004c7308 */ /* 0x000e220000002400 */
[----:B-1----:R-:W-:-:S04]  /*12150*/  FSEL R119, R14, -INF , P3 ;  /* 0xff8000000e777808 */ /* 0x002fc80001800000 */
[----:B------:R-:W-:-:S03]  /*12160*/  FMNMX.FTZ R24, R119, R24, !PT ;  /* 0x0000001877187209 */ /* 0x000fc60007810000 */
[----:B------:R1:W-:Y:S08]  /*12170*/  MUFU.TANH R123, R77 ;  /* 0x0000004d007b7308 */ /* 0x0003f00000002400 */
[----:B------:R-:W-:Y:S01]  /*12180*/  MUFU.TANH R74, R74 ;  /* 0x0000004a004a7308 */ /* 0x000fe20000002400 */
[----:B0-----:R-:W-:Y:S02]  /*12190*/  FSEL R121, R76, -INF , P2 ;  /* 0xff8000004c797808 */ /* 0x001fe40001000000 */
[----:B-1----:R-:W-:Y:S01]  /*121a0*/  FSEL R77, R10, -INF , P5 ;  /* 0xff8000000a4d7808 */ /* 0x002fe20002800000 */
[----:B------:R-:W-:Y:S01]  /*121b0*/  IMAD.U32 R10, RZ, RZ, UR5 ;  /* 0x00000005ff0a7e24 */ /* 0x000fe2000f8e00ff */
[----:B------:R-:W-:-:S02]  /*121c0*/  ISETP.GT.AND P5, PT, R8, 0x70, PT ;  /* 0x000000700800780c */ /* 0x000fc40003fa4270 */
[----:B------:R-:W-:Y:S01]  /*121d0*/  FMNMX.FTZ R24, R121, R24, !PT ;  /* 0x0000001879187209 */ /* 0x000fe20007810000 */
[----:B------:R-:W0:Y:S08]  /*121e0*/  MUFU.TANH R80, R80 ;  /* 0x0000005000507308 */ /* 0x000e300000002400 */
[----:B------:R1:W3:Y:S08]  /*121f0*/  MUFU.TANH R20, R75 ;  /* 0x0000004b00147308 */ /* 0x0002f00000002400 */
[----:B------:R4:W2:Y:S01]  /*12200*/  MUFU.TANH R127, R81 ;  /* 0x00000051007f7308 */ /* 0x0008a20000002400 */
[----:B-1----:R-:W-:-:S02]  /*12210*/  FSEL R75, R70, -INF , P6 ;  /* 0xff800000464b7808 */ /* 0x002fc40003000000 */
[----:B------:R-:W-:Y:S02]  /*12220*/  ISETP.GT.AND P6, PT, R8, 0x69, PT ;  /* 0x000000690800780c */ /* 0x000fe40003fc4270 */
[----:B0-----:R-:W-:Y:S02]  /*12230*/  FSEL R125, R80, -INF , P5 ;  /* 0xff800000507d7808 */ /* 0x001fe40002800000 */
[----:B------:R-:W-:Y:S01]  /*12240*/  FSEL R123, R123, -INF , P6 ;  /* 0xff8000007b7b7808 */ /* 0x000fe20003000000 */
[----:B------:R-:W0:Y:S01]  /*12250*/  MUFU.TANH R78, R78 ;  /* 0x0000004e004e7308 */ /* 0x000e220000002400 */
[----:B----4-:R-:W-:Y:S02]  /*12260*/  FSEL R81, R74, -INF , P4 ;  /* 0xff8000004a517808 */ /* 0x010fe40002000000 */
[----:B------:R-:W-:Y:S02]  /*12270*/  ISETP.GT.AND P4, PT, R8, 0x71, PT ;  /* 0x000000710800780c */ /* 0x000fe40003f84270 */
[----:B------:R-:W-:-:S02]  /*12280*/  FMNMX.FTZ R24, R123, R24, !PT ;  /* 0x000000187b187209 */ /* 0x000fc40007810000 */
[----:B---3--:R-:W-:Y:S01]  /*12290*/  FSEL R85, R20, -INF , P3 ;  /* 0xff80000014557808 */ /* 0x008fe20001800000 */
[----:B------:R-:W1:Y:S01]  /*122a0*/  MUFU.TANH R84, R84 ;  /* 0x0000005400547308 */ /* 0x000e620000002400 */
[----:B------:R-:W-:Y:S02]  /*122b0*/  ISETP.GT.AND P3, PT, R8, 0x78, PT ;  /* 0x000000780800780c */ /* 0x000fe40003f64270 */
[----:B--2---:R-:W-:Y:S02]  /*122c0*/  FSEL R127, R127, -INF , P4 ;  /* 0xff8000007f7f7808 */ /* 0x004fe40002000000 */
[----:B------:R-:W-:-:S03]  /*122d0*/  FMNMX.FTZ R24, R125, R24, !PT ;  /* 0x000000187d187209 */ /* 0x000fc60007810000 */
[----:B------:R-:W2:Y:S01]  /*122e0*/  MUFU.TANH R9, R9 ;  /* 0x0000000900097308 */ /* 0x000ea20000002400 */
[----:B0-----:R-:W-:Y:S02]  /*122f0*/  FSEL R107, R78, -INF , P2 ;  /* 0xff8000004e6b7808 */ /* 0x001fe40001000000 */
[----:B------:R-:W-:Y:S02]  /*12300*/  ISETP.GT.AND P2, PT, R8, 0x79, PT ;  /* 0x000000790800780c */ /* 0x000fe40003f44270 */
[----:B------:R-:W-:-:S03]  /*12310*/  FMNMX.FTZ R24, R127, R24, !PT ;  /* 0x000000187f187209 */ /* 0x000fc60007810000 */
[----:B------:R-:W0:Y:S01]  /*12320*/  MUFU.TANH R82, R82 ;  /* 0x0000005200527308 */ /* 0x000e220000002400 */
[----:B-1----:R-:W-:-:S04]  /*12330*/  FSEL R129, R84, -INF , P3 ;  /* 0xff80000054817808 */ /* 0x002fc80001800000 */
[----:B------:R-:W-:-:S03]  /*12340*/  FMNMX.FTZ R24, R129, R24, !PT ;  /* 0x0000001881187209 */ /* 0x000fc60007810000 */
[----:B------:R-:W1:Y:S01]  /*12350*/  MUFU.TANH R83, R83 ;  /* 0x0000005300537308 */ /* 0x000e620000002400 */
[----:B--2---:R-:W-:-:S04]  /*12360*/  FSEL R131, R9, -INF , P2 ;  /* 0xff80000009837808 */ /* 0x004fc80001000000 */
[----:B------:R-:W-:-:S03]  /*12370*/  FMNMX.FTZ R24, R131, R24, !PT ;  /* 0x0000001883187209 */ /* 0x000fc60007810000 */
[----:B------:R-:W2:Y:S02]  /*12380*/  MUFU.TANH R86, R86 ;  /* 0x0000005600567308 */ /* 0x000ea40000002400 */
[----:B------:R-:W3:Y:S02]  /*12390*/  SHFL.BFLY PT, R9, R24, 0x2, 0x1f ;  /* 0x0c401f0018097f89 */ /* 0x000ee400000e0000 */
[----:B---3--:R-:W-:-:S05]  /*123a0*/  FMNMX.FTZ R14, R24, R9, !PT ;  /* 0x00000009180e7209 */ /* 0x008fca0007810000 */
[----:B------:R-:W3:Y:S02]  /*123b0*/  SHFL.BFLY PT, R9, R14, 0x1, 0x1f ;  /* 0x0c201f000e097f89 */ /* 0x000ee400000e0000 */
[----:B---3--:R-:W-:Y:S02]  /*123c0*/  FMNMX.FTZ R9, R14, R9, !PT ;  /* 0x000000090e097209 */ /* 0x008fe40007810000 */
[----:B------:R0:W3:Y:S02]  /*123d0*/  MUFU.TANH R14, R87 ;  /* 0x00000057000e7308 */ /* 0x0000e40000002400 */
[C---:B------:R-:W-:Y:S01]  /*123e0*/  FSETP.NEU.FTZ.AND P0, PT, R9.reuse, -INF , PT ;  /* 0xff8000000900780b */ /* 0x040fe20003f1d000 */
[----:B------:R-:W-:-:S05]  /*123f0*/  FMUL.FTZ R8, R9, R10 ;  /* 0x0000000a09087220 */ /* 0x000fca0000410000 */
[----:B------:R-:W-:Y:S02]  /*12400*/  FSEL R8, R8, RZ, P0 ;  /* 0x000000ff08087208 */ /* 0x000fe40000000000 */
[----:B------:R-:W-:Y:S02]  /*12410*/  ISETP.NE.AND P0, PT, R12, RZ, PT ;  /* 0x000000ff0c00720c */ /* 0x000fe40003f05270 */
[----:B------:R4:W3:Y:S01]  /*12420*/  MUFU.TANH R12, R79 ;  /* 0x0000004f000c7308 */ /* 0x0008e20000002400 */
[-CC-:B------:R-:W-:Y:S01]  /*12430*/  FFMA.FTZ R174, R73, R10.reuse, -R8.reuse ;  /* 0x0000000a49ae7223 */ /* 0x180fe20000010808 */
[----:B0-----:R-:W-:Y:S01]  /*12440*/  FSEL R87, R82, -INF , P5 ;  /* 0xff80000052577808 */ /* 0x001fe20002800000 */
[-CC-:B------:R-:W-:Y:S01]  /*12450*/  FFMA.FTZ R168, R91, R10.reuse, -R8.reuse ;  /* 0x0000000a5ba87223 */ /* 0x180fe20000010808 */
[----:B-1----:R-:W-:Y:S01]  /*12460*/  FSEL R91, R83, -INF , P4 ;  /* 0xff800000535b7808 */ /* 0x002fe20002000000 */
[-CC-:B------:R-:W-:Y:S01]  /*12470*/  FFMA.FTZ R182, R55, R10.reuse, -R8.reuse ;  /* 0x0000000a37b67223 */ /* 0x180fe20000010808 */
[-CC-:B------:R-:W-:Y:S01]  /*12480*/  FFMA.FTZ R55, R67, R10.reuse, -R8.reuse ;  /* 0x0000000a43377223 */ /* 0x180fe20000010808 */
[-CC-:B------:R-:W-:Y:S01]  /*12490*/  FFMA.FTZ R67, R93, R10.reuse, -R8.reuse ;  /* 0x0000000a5d437223 */ /* 0x180fe20000010808 */
[----:B--2---:R-:W-:Y:S01]  /*124a0*/  FSEL R93, R86, -INF , P3 ;  /* 0xff800000565d7808 */ /* 0x004fe20001800000 */
[--C-:B----4-:R-:W-:Y:S01]  /*124b0*/  FFMA.FTZ R79, R6, R10, -R8.reuse ;  /* 0x0000000a064f7223 */ /* 0x110fe20000010808 */
[----:B------:R-:W-:Y:S01]  /*124c0*/  FMNMX.FTZ R6, R3, R4, !PT ;  /* 0x0000000403067209 */ /* 0x000fe20007810000 */
[-CC-:B------:R-:W-:Y:S01]  /*124d0*/  FFMA.FTZ R172, R69, R10.reuse, -R8.reuse ;  /* 0x0000000a45ac7223 */ /* 0x180fe20000010808 */
[-CC-:B------:R-:W-:Y:S01]  /*124e0*/  FFMA.FTZ R69, R97, R10.reuse, -R8.reuse ;  /* 0x0000000a61457223 */ /* 0x180fe20000010808 */
[----:B---3--:R-:W-:Y:S01]  /*124f0*/  FSEL R97, R14, -INF , P2 ;  /* 0xff8000000e617808 */ /* 0x008fe20001000000 */
[--C-:B------:R-:W-:Y:S01]  /*12500*/  FFMA.FTZ R180, R11, R10, -R8.reuse ;  /* 0x0000000a0bb47223 */ /* 0x100fe20000010808 */
[----:B------:R-:W-:Y:S01]  /*12510*/  FMNMX.FTZ R6, R7, R6, !PT ;  /* 0x0000000607067209 */ /* 0x000fe20007810000 */
[----:B------:R-:W-:Y:S01]  /*12520*/  MUFU.EX2 R79, R79 ;  /* 0x0000004f004f7308 */ /* 0x000fe20000000800 */
[----:B------:R-:W-:Y:S01]  /*12530*/  FSEL R73, R12, -INF , P6 ;  /* 0xff8000000c497808 */ /* 0x000fe20003000000 */
[--C-:B------:R-:W-:Y:S01]  /*12540*/  FFMA.FTZ R176, R65, R10, -R8.reuse ;  /* 0x0000000a41b07223 */ /* 0x100fe20000010808 */
[----:B------:R-:W-:Y:S01]  /*12550*/  FMNMX.FTZ R6, R13, R6, !PT ;  /* 0x000000060d067209 */ /* 0x000fe20007810000 */
[-CC-:B------:R-:W-:Y:S01]  /*12560*/  FFMA.FTZ R59, R59, R10.reuse, -R8.reuse ;  /* 0x0000000a3b3b7223 */ /* 0x180fe20000010808 */
[-CC-:B------:R-:W-:Y:S01]  /*12570*/  FFMA.FTZ R178, R63, R10.reuse, -R8.reuse ;  /* 0x0000000a3fb27223 */ /* 0x180fe20000010808 */
        /* <DEDUP_REMOVED lines=18> */
[----:B------:R-:W2:Y:S01]  /*126a0*/  MUFU.EX2 R55, R55 ;  /* 0x0000003700377308 */ /* 0x000ea20000000800 */
        /* <DEDUP_REMOVED lines=11> */
[----:B------:R-:W-:Y:S01]  /*12760*/  FFMA.FTZ R105, R131, R10, -R8 ;  /* 0x0000000a83697223 */ /* 0x000fe20000010808 */
[--C-:B------:R-:W-:Y:S01]  /*12770*/  IMAD.MOV.U32 R131, RZ, RZ, R151.reuse ;  /* 0x000000ffff837224 */ /* 0x100fe200078e0097 */
[----:B------:R-:W-:Y:S01]  /*12780*/  MOV R123, R151 ;  /* 0x00000097007b7202 */ /* 0x000fe20000000f00 */
[--C-:B------:R-:W-:Y:S01]  /*12790*/  IMAD.MOV.U32 R129, RZ, RZ, R151.reuse ;  /* 0x000000ffff817224 */ /* 0x100fe200078e0097 */
[----:B------:R-:W-:Y:S01]  /*127a0*/  FMNMX.FTZ R6, R37, R6, !PT ;  /* 0x0000000625067209 */ /* 0x000fe20007810000 */
[----:B------:R-:W4:Y:S01]  /*127b0*/  MUFU.EX2 R59, R59 ;  /* 0x0000003b003b7308 */ /* 0x000f220000000800 */
[----:B------:R-:W-:-:S02]  /*127c0*/  IMAD.MOV.U32 R127, RZ, RZ, R151 ;  /* 0x000000ffff7f7224 */ /* 0x000fc400078e0097 */
[----:B------:R-:W-:Y:S01]  /*127d0*/  FMNMX.FTZ R6, R39, R6, !PT ;  /* 0x0000000627067209 */ /* 0x000fe20007810000 */
[--C-:B------:R-:W-:Y:S02]  /*127e0*/  IMAD.MOV.U32 R125, RZ, RZ, R151.reuse ;  /* 0x000000ffff7d7224 */ /* 0x100fe400078e0097 */
[--C-:B------:R-:W-:Y:S01]  /*127f0*/  IMAD.MOV.U32 R121, RZ, RZ, R151.reuse ;  /* 0x000000ffff797224 */ /* 0x100fe200078e0097 */
[----:B------:R-:W-:Y:S01]  /*12800*/  FMNMX.FTZ R6, R41, R6, !PT ;  /* 0x0000000629067209 */ /* 0x000fe20007810000 */
[----:B------:R-:W4:Y:S01]  /*12810*/  MUFU.EX2 R178, R178 ;  /* 0x000000b200b27308 */ /* 0x000f220000000800 */
[--C-:B------:R-:W-:Y:S02]  /*12820*/  IMAD.MOV.U32 R119, RZ, RZ, R151.reuse ;  /* 0x000000ffff777224 */ /* 0x100fe400078e0097 */
[----:B------:R-:W-:Y:S01]  /*12830*/  FMNMX.FTZ R6, R43, R6, !PT ;  /* 0x000000062b067209 */ /* 0x000fe20007810000 */
[--C-:B------:R-:W-:Y:S02]  /*12840*/  IMAD.MOV.U32 R117, RZ, RZ, R151.reuse ;  /* 0x000000ffff757224 */ /* 0x100fe400078e0097 */
[--C-:B------:R-:W-:Y:S01]  /*12850*/  IMAD.MOV.U32 R115, RZ, RZ, R151.reuse ;  /* 0x000000ffff737224 */ /* 0x100fe200078e0097 */
[----:B------:R-:W-:Y:S01]  /*12860*/  FMNMX.FTZ R6, R45, R6, !PT ;  /* 0x000000062d067209 */ /* 0x000fe20007810000 */
[----:B------:R-:W4:Y:S01]  /*12870*/  MUFU.EX2 R61, R61 ;  /* 0x0000003d003d7308 */ /* 0x000f220000000800 */
[----:B------:R-:W-:-:S02]  /*12880*/  IMAD.MOV.U32 R113, RZ, RZ, R151 ;  /* 0x000000ffff717224 */ /* 0x000fc400078e0097 */
[----:B------:R-:W-:Y:S01]  /*12890*/  FMNMX.FTZ R6, R47, R6, !PT ;  /* 0x000000062f067209 */ /* 0x000fe20007810000 */
[----:B------:R-:W-:-:S03]  /*128a0*/  IMAD.MOV.U32 R111, RZ, RZ, R151 ;  /* 0x000000ffff6f7224 */ /* 0x000fc600078e0097 */
        /* <DEDUP_REMOVED lines=20> */
[----:B------:R-:W-:Y:S01]  /*129f0*/  FMNMX.FTZ R11, R97, R6, !PT ;  /* 0x00000006610b7209 */ /* 0x000fe20007810000 */
[----:B------:R-:W-:Y:S01]  /*12a00*/  FFMA.FTZ R6, R109, R10, -R8 ;  /* 0x0000000a6d067223 */ /* 0x000fe20000010808 */
[----:B------:R-:W-:-:S03]  /*12a10*/  IMAD.MOV.U32 R109, RZ, RZ, R151 ;  /* 0x000000ffff6d7224 */ /* 0x000fc600078e0097 */
[----:B------:R-:W0:Y:S01]  /*12a20*/  SHFL.BFLY PT, R12, R11, 0x2, 0x1f ;  /* 0x0c401f000b0c7f89 */ /* 0x000e2200000e0000 */
        /* <DEDUP_REMOVED lines=14> */
[----:B------:R-:W-:-:S03]  /*12b10*/  ISETP.GE.AND P2, PT, R152, 0x81, PT ;  /* 0x000000819800780c */ /* 0x000fc60003f46270 */
[----:B------:R-:W-:Y:S01]  /*12b20*/  MUFU.EX2 R95, R95 ;  /* 0x0000005f005f7308 */ /* 0x000fe20000000800 */
[-CC-:B------:R-:W-:Y:S01]  /*12b30*/  FFMA.FTZ R181, R3, R10.reuse, -R32.reuse ;  /* 0x0000000a03b57223 */ /* 0x180fe20000010820 */
[-CC-:B------:R-:W-:Y:S01]  /*12b40*/  FFMA.FTZ R4, R4, R10.reuse, -R32.reuse ;  /* 0x0000000a04047223 */ /* 0x180fe20000010820 */
[-CC-:B------:R-:W-:Y:S01]  /*12b50*/  FFMA.FTZ R183, R7, R10.reuse, -R32.reuse ;  /* 0x0000000a07b77223 */ /* 0x180fe20000010820 */
[----:B------:R-:W-:Y:S01]  /*12b60*/  FADD.FTZ R3, R180, R79 ;  /* 0x0000004fb4037221 */ /* 0x000fe20000010000 */
[-CC-:B------:R-:W-:Y:S01]  /*12b70*/  FFMA.FTZ R8, R13, R10.reuse, -R32.reuse ;  /* 0x0000000a0d087223 */ /* 0x180fe20000010820 */
[-CC-:B------:R-:W-:Y:S01]  /*12b80*/  FFMA.FTZ R177, R15, R10.reuse, -R32.reuse ;  /* 0x0000000a0fb17223 */ /* 0x180fe20000010820 */
[-CC-:B------:R-:W-:Y:S01]  /*12b90*/  FFMA.FTZ R12, R21, R10.reuse, -R32.reuse ;  /* 0x0000000a150c7223 */ /* 0x180fe20000010820 */
[----:B------:R-:W-:Y:S01]  /*12ba0*/  MUFU.EX2 R181, R181 ;  /* 0x000000b500b57308 */ /* 0x000fe20000000800 */
[----:B-1----:R-:W-:Y:S01]  /*12bb0*/  FADD.FTZ R30, R182, R3 ;  /* 0x00000003b61e7221 */ /* 0x002fe20000010000 */
[-CC-:B------:R-:W-:Y:S01]  /*12bc0*/  FFMA.FTZ R179, R25, R10.reuse, -R32.reuse ;  /* 0x0000000a19b37223 */ /* 0x180fe20000010820 */
[-CC-:B------:R-:W-:Y:S01]  /*12bd0*/  FFMA.FTZ R14, R27, R10.reuse, -R32.reuse ;  /* 0x0000000a1b0e7223 */ /* 0x180fe20000010820 */
[-C--:B------:R-:W-:Y:S01]  /*12be0*/  FFMA.FTZ R173, R29, R10.reuse, -R32 ;  /* 0x0000000a1dad7223 */ /* 0x080fe20000010820 */
[----:B--2---:R-:W-:Y:S01]  /*12bf0*/  FADD.FTZ R3, R55, R30 ;  /* 0x0000001e37037221 */ /* 0x004fe20000010000 */
[-CC-:B------:R-:W-:Y:S01]  /*12c00*/  FFMA.FTZ R20, R31, R10.reuse, -R32.reuse ;  /* 0x0000000a1f147223 */ /* 0x180fe20000010820 */
[-CC-:B------:R-:W-:Y:S01]  /*12c10*/  FFMA.FTZ R175, R33, R10.reuse, -R32.reuse ;  /* 0x0000000a21af7223 */ /* 0x180fe20000010820 */
[----:B------:R-:W0:Y:S01]  /*12c20*/  MUFU.EX2 R4, R4 ;  /* 0x0000000400047308 */ /* 0x000e220000000800 */
[----:B---3--:R-:W-:Y:S01]  /*12c30*/  FADD.FTZ R34, R176, R3 ;  /* 0x00000003b0227221 */ /* 0x008fe20000010000 */
[-CC-:B------:R-:W-:Y:S01]  /*12c40*/  FFMA.FTZ R24, R35, R10.reuse, -R32.reuse ;  /* 0x0000000a23187223 */ /* 0x180fe20000010820 */
[-CC-:B------:R-:W-:Y:S01]  /*12c50*/  FFMA.FTZ R169, R37, R10.reuse, -R32.reuse ;  /* 0x0000000a25a97223 */ /* 0x180fe20000010820 */
[-C--:B------:R-:W-:Y:S01]  /*12c60*/  FFMA.FTZ R26, R39, R10.reuse, -R32 ;  /* 0x0000000a271a7223 */ /* 0x080fe20000010820 */
[----:B----4-:R-:W-:Y:S01]  /*12c70*/  FADD.FTZ R3, R59, R34 ;  /* 0x000000223b037221 */ /* 0x010fe20000010000 */
[-CC-:B------:R-:W-:Y:S01]  /*12c80*/  FFMA.FTZ R171, R41, R10.reuse, -R32.reuse ;  /* 0x0000000a29ab7223 */ /* 0x180fe20000010820 */
[-CC-:B------:R-:W-:Y:S01]  /*12c90*/  FFMA.FTZ R28, R43, R10.reuse, -R32.reuse ;  /* 0x0000000a2b1c7223 */ /* 0x180fe20000010820 */
[----:B------:R-:W1:Y:S01]  /*12ca0*/  MUFU.EX2 R183, R183 ;  /* 0x000000b700b77308 */ /* 0x000e620000000800 */
[----:B------:R-:W-:Y:S01]  /*12cb0*/  FADD.FTZ R36, R178, R3 ;  /* 0x00000003b2247221 */ /* 0x000fe20000010000 */
[-CC-:B------:R-:W-:Y:S01]  /*12cc0*/  FFMA.FTZ R165, R45, R10.reuse, -R32.reuse ;  /* 0x0000000a2da57223 */ /* 0x180fe20000010820 */
[-CC-:B------:R-:W-:Y:S01]  /*12cd0*/  FFMA.FTZ R30, R47, R10.reuse, -R32.reuse ;  /* 0x0000000a2f1e7223 */ /* 0x180fe20000010820 */
[-C--:B------:R-:W-:Y:S01]  /*12ce0*/  FFMA.FTZ R167, R49, R10.reuse, -R32 ;  /* 0x0000000a31a77223 */ /* 0x080fe20000010820 */
[----:B------:R-:W-:Y:S01]  /*12cf0*/  FADD.FTZ R7, R61, R36 ;  /* 0x000000243d077221 */ /* 0x000fe20000010000 */
[-CC-:B------:R-:W-:Y:S01]  /*12d00*/  FFMA.FTZ R51, R51, R10.reuse, -R32.reuse ;  /* 0x0000000a33337223 */ /* 0x180fe20000010820 */
[-C--:B------:R-:W-:Y:S01]  /*12d10*/  FFMA.FTZ R53, R53, R10.reuse, -R32 ;  /* 0x0000000a35357223 */ /* 0x080fe20000010820 */
[----:B------:R-:W2:Y:S01]  /*12d20*/  MUFU.EX2 R8, R8 ;  /* 0x0000000800087308 */ /* 0x000ea20000000800 */
[----:B0-----:R-:W-:Y:S01]  /*12d30*/  FADD.FTZ R34, R181, R4 ;  /* 0x00000004b5227221 */ /* 0x001fe20000010000 */
[----:B------:R-:W-:Y:S01]  /*12d40*/  FADD.FTZ R38, R172, R7 ;  /* 0x00000007ac267221 */ /* 0x000fe20000010000 */
[-CC-:B------:R-:W-:Y:S01]  /*12d50*/  FFMA.FTZ R57, R57, R10.reuse, -R32.reuse ;  /* 0x0000000a39397223 */ /* 0x180fe20000010820 */
[-CC-:B------:R-:W-:Y:S01]  /*12d60*/  FFMA.FTZ R75, R75, R10.reuse, -R32.reuse ;  /* 0x0000000a4b4b7223 */ /* 0x180fe20000010820 */
[-C--:B------:R-:W-:Y:S01]  /*12d70*/  FFMA.FTZ R77, R77, R10.reuse, -R32 ;  /* 0x0000000a4d4d7223 */ /* 0x080fe20000010820 */
[----:B------:R-:W-:Y:S01]  /*12d80*/  FADD.FTZ R7, R63, R38 ;  /* 0x000000263f077221 */ /* 0x000fe20000010000 */
[-C--:B------:R-:W-:Y:S01]  /*12d90*/  FFMA.FTZ R81, R81, R10.reuse, -R32 ;  /* 0x0000000a51517223 */ /* 0x080fe20000010820 */
[----:B------:R-:W0:Y:S01]  /*12da0*/  MUFU.EX2 R177, R177 ;  /* 0x000000b100b17308 */ /* 0x000e220000000800 */
[----:B-1----:R-:W-:Y:S01]  /*12db0*/  FADD.FTZ R3, R183, R34 ;  /* 0x00000022b7037221 */ /* 0x002fe20000010000 */
[----:B------:R-:W-:Y:S01]  /*12dc0*/  FADD.FTZ R38, R174, R7 ;  /* 0x00000007ae267221 */ /* 0x000fe20000010000 */
[-CC-:B------:R-:W-:Y:S01]  /*12dd0*/  FFMA.FTZ R85, R85, R10.reuse, -R32.reuse ;  /* 0x0000000a55557223 */ /* 0x180fe20000010820 */
[-CC-:B------:R-:W-:Y:S01]  /*12de0*/  FFMA.FTZ R107, R107, R10.reuse, -R32.reuse ;  /* 0x0000000a6b6b7223 */ /* 0x180fe20000010820 */
[-C--:B------:R-:W-:Y:S01]  /*12df0*/  FFMA.FTZ R73, R73, R10.reuse, -R32 ;  /* 0x0000000a49497223 */ /* 0x080fe20000010820 */
[----:B------:R-:W-:Y:S01]  /*12e00*/  FADD.FTZ R7, R65, R38 ;  /* 0x0000002641077221 */ /* 0x000fe20000010000 */
[-CC-:B------:R-:W-:Y:S01]  /*12e10*/  FFMA.FTZ R87, R87, R10.reuse, -R32.reuse ;  /* 0x0000000a57577223 */ /* 0x180fe20000010820 */
[----:B------:R-:W1:Y:S01]  /*12e20*/  MUFU.EX2 R12, R12 ;  /* 0x0000000c000c7308 */ /* 0x000e620000000800 */
[----:B--2---:R-:W-:Y:S01]  /*12e30*/  FADD.FTZ R36, R8, R3 ;  /* 0x0000000308247221 */ /* 0x004fe20000010000 */
[----:B------:R-:W-:Y:S01]  /*12e40*/  FADD.FTZ R40, R168, R7 ;  /* 0x00000007a8287221 */ /* 0x000fe20000010000 */
[-CC-:B------:R-:W-:Y:S01]  /*12e50*/  FFMA.FTZ R91, R91, R10.reuse, -R32.reuse ;  /* 0x0000000a5b5b7223 */ /* 0x180fe20000010820 */
[-CC-:B------:R-:W-:Y:S01]  /*12e60*/  FFMA.FTZ R93, R93, R10.reuse, -R32.reuse ;  /* 0x0000000a5d5d7223 */ /* 0x180fe20000010820 */
[----:B------:R-:W-:Y:S01]  /*12e70*/  FFMA.FTZ R97, R97, R10, -R32 ;  /* 0x0000000a61617223 */ /* 0x000fe20000010820 */
[----:B------:R-:W-:Y:S01]  /*12e80*/  FADD.FTZ R7, R67, R40 ;  /* 0x0000002843077221 */ /* 0x000fe20000010000 */
[----:B------:R-:W-:Y:S01]  /*12e90*/  F2FP.BF16.F32.PACK_AB R152, R89, R6 ;  /* 0x000000065998723e */ /* 0x000fe200000010ff */
[----:B------:R-:W2:Y:S01]  /*12ea0*/  MUFU.EX2 R179, R179 ;  /* 0x000000b300b37308 */ /* 0x000ea20000000800 */
[----:B0-----:R-:W-:Y:S01]  /*12eb0*/  FADD.FTZ R3, R177, R36 ;  /* 0x00000024b1037221 */ /* 0x001fe20000010000 */
[----:B------:R-:W-:-:S02]  /*12ec0*/  F2FP.BF16.F32.PACK_AB R181, R4, R181 ;  /* 0x000000b504b5723e */ /* 0x000fc400000010ff */
[----:B------:R-:W-:Y:S02]  /*12ed0*/  F2FP.BF16.F32.PACK_AB R183, R8, R183 ;  /* 0x000000b708b7723e */ /* 0x000fe400000010ff */
[----:B------:R-:W-:Y:S02]  /*12ee0*/  F2FP.BF16.F32.PACK_AB R180, R79, R180 ;  /* 0x000000b44fb4723e */ /* 0x000fe400000010ff */
[----:B------:R-:W0:Y:S01]  /*12ef0*/  MUFU.EX2 R14, R14 ;  /* 0x0000000e000e7308 */ /* 0x000e220000000800 */
[----:B-1----:R-:W-:Y:S01]  /*12f00*/  FADD.FTZ R36, R12, R3 ;  /* 0x000000030c247221 */ /* 0x002fe20000010000 */
[----:B------:R-:W-:Y:S02]  /*12f10*/  F2FP.BF16.F32.PACK_AB R182, R55, R182 ;  /* 0x000000b637b6723e */ /* 0x000fe400000010ff */
[----:B------:R-:W-:Y:S02]  /*12f20*/  F2FP.BF16.F32.PACK_AB R176, R59, R176 ;  /* 0x000000b03bb0723e */ /* 0x000fe400000010ff */
[----:B------:R-:W-:-:S02]  /*12f30*/  F2FP.BF16.F32.PACK_AB R178, R61, R178 ;  /* 0x000000b23db2723e */ /* 0x000fc400000010ff */
[----:B------:R-:W1:Y:S01]  /*12f40*/  MUFU.EX2 R173, R173 ;  /* 0x000000ad00ad7308 */ /* 0x000e620000000800 */
[----:B--2---:R-:W-:Y:S01]  /*12f50*/  FADD.FTZ R3, R179, R36 ;  /* 0x00000024b3037221 */ /* 0x004fe20000010000 */
[----:B------:R-:W-:Y:S02]  /*12f60*/  F2FP.BF16.F32.PACK_AB R172, R63, R172 ;  /* 0x000000ac3fac723e */ /* 0x000fe400000010ff */
[----:B------:R-:W-:Y:S02]  /*12f70*/  F2FP.BF16.F32.PACK_AB R174, R65, R174 ;  /* 0x000000ae41ae723e */ /* 0x000fe400000010ff */
[----:B------:R-:W-:Y:S02]  /*12f80*/  F2FP.BF16.F32.PACK_AB R168, R67, R168 ;  /* 0x000000a843a8723e */ /* 0x000fe400000010ff */
[----:B------:R-:W2:Y:S01]  /*12f90*/  MUFU.EX2 R20, R20 ;  /* 0x0000001400147308 */ /* 0x000ea20000000800 */
[----:B0-----:R-:W-:Y:S01]  /*12fa0*/  FADD.FTZ R38, R14, R3 ;  /* 0x000000030e267221 */ /* 0x001fe20000010000 */
[----:B------:R-:W-:-:S02]  /*12fb0*/  F2FP.BF16.F32.PACK_AB R177, R12, R177 ;  /* 0x000000b10cb1723e */ /* 0x000fc400000010ff */
[----:B------:R-:W-:-:S04]  /*12fc0*/  F2FP.BF16.F32.PACK_AB R179, R14, R179 ;  /* 0x000000b30eb3723e */ /* 0x000fc800000010ff */
[----:B------:R-:W0:Y:S01]  /*12fd0*/  MUFU.EX2 R175, R175 ;  /* 0x000000af00af7308 */ /* 0x000e220000000800 */
[----:B-1----:R-:W-:Y:S01]  /*12fe0*/  FADD.FTZ R3, R173, R38 ;  /* 0x00000026ad037221 */ /* 0x002fe20000010000 */
[----:B------:R-:W-:Y:S01]  /*12ff0*/  FADD.FTZ R38, R170, R7 ;  /* 0x00000007aa267221 */ /* 0x000fe20000010000 */
[----:B------:R-:W-:-:S03]  /*13000*/  F2FP.BF16.F32.PACK_AB R170, R69, R170 ;  /* 0x000000aa45aa723e */ /* 0x000fc600000010ff */
[----:B------:R-:W-:Y:S02]  /*13010*/  FADD.FTZ R7, R69, R38 ;  /* 0x0000002645077221 */ /* 0x000fe40000010000 */
[----:B------:R-:W1:Y:S01]  /*13020*/  MUFU.EX2 R24, R24 ;  /* 0x0000001800187308 */ /* 0x000e620000000800 */
[----:B--2---:R-:W-:Y:S01]  /*13030*/  FADD.FTZ R0, R20, R3 ;  /* 0x0000000314007221 */ /* 0x004fe20000010000 */
[----:B------:R-:W-:Y:S01]  /*13040*/  FADD.FTZ R40, R164, R7 ;  /* 0x00000007a4287221 */ /* 0x000fe20000010000 */
[C---:B------:R-:W-:Y:S02]  /*13050*/  F2FP.BF16.F32.PACK_AB R164, R71.reuse, R164 ;  /* 0x000000a447a4723e */ /* 0x040fe400000010ff */
[----:B------:R-:W-:Y:S01]  /*13060*/  F2FP.BF16.F32.PACK_AB R173, R20, R173 ;  /* 0x000000ad14ad723e */ /* 0x000fe200000010ff */
[----:B------:R-:W-:Y:S02]  /*13070*/  FADD.FTZ R7, R71, R40 ;  /* 0x0000002847077221 */ /* 0x000fe40000010000 */
[----:B------:R-:W2:Y:S01]  /*13080*/  MUFU.EX2 R169, R169 ;  /* 0x000000a900a97308 */ /* 0x000ea20000000800 */
[----:B0-----:R-:W-:Y:S01]  /*13090*/  FADD.FTZ R3, R175, R0 ;  /* 0x00000000af037221 */ /* 0x001fe20000010000 */
[----:B------:R-:W-:Y:S01]  /*130a0*/  FADD.FTZ R40, R166, R7 ;  /* 0x00000007a6287221 */ /* 0x000fe20000010000 */
[----:B------:R-:W-:-:S03]  /*130b0*/  F2FP.BF16.F32.PACK_AB R166, R83, R166 ;  /* 0x000000a653a6723e */ /* 0x000fc600000010ff */
[----:B------:R-:W-:Y:S02]  /*130c0*/  FADD.FTZ R7, R83, R40 ;  /* 0x0000002853077221 */ /* 0x000fe40000010000 */
[----:B------:R-:W0:Y:S01]  /*130d0*/  MUFU.EX2 R26, R26 ;  /* 0x0000001a001a7308 */ /* 0x000e220000000800 */
[----:B-1----:R-:W-:Y:S01]  /*130e0*/  FADD.FTZ R38, R24, R3 ;  /* 0x0000000318267221 */ /* 0x002fe20000010000 */
[----:B------:R-:W-:Y:S01]  /*130f0*/  FADD.FTZ R40, R6, R7 ;  /* 0x0000000706287221 */ /* 0x000fe20000010000 */
[----:B------:R-:W-:-:S03]  /*13100*/  F2FP.BF16.F32.PACK_AB R175, R24, R175 ;  /* 0x000000af18af723e */ /* 0x000fc600000010ff */
[----:B------:R-:W-:Y:S01]  /*13110*/  FADD.FTZ R7, R89, R40 ;  /* 0x0000002859077221 */ /* 0x000fe20000010000 */
[----:B------:R-:W-:Y:S01]  /*13120*/  IMAD.MOV.U32 R89, RZ, RZ, R151 ;  /* 0x000000ffff597224 */ /* 0x000fe200078e0097 */
[----:B------:R-:W1:Y:S01]  /*13130*/  MUFU.EX2 R171, R171 ;  /* 0x000000ab00ab7308 */ /* 0x000e620000000800 */
[----:B--2---:R-:W-:Y:S01]  /*13140*/  FADD.FTZ R3, R169, R38 ;  /* 0x00000026a9037221 */ /* 0x004fe20000010000 */
[----:B------:R-:W-:Y:S01]  /*13150*/  FADD.FTZ R40, R154, R7 ;  /* 0x000000079a287221 */ /* 0x000fe20000010000 */
[----:B------:R-:W-:-:S03]  /*13160*/  F2FP.BF16.F32.PACK_AB R154, R95, R154 ;  /* 0x0000009a5f9a723e */ /* 0x000fc600000010ff */
[----:B------:R-:W-:Y:S01]  /*13170*/  FADD.FTZ R7, R95, R40 ;  /* 0x000000285f077221 */ /* 0x000fe20000010000 */
[----:B------:R-:W-:Y:S01]  /*13180*/  IMAD.MOV.U32 R95, RZ, RZ, R151 ;  /* 0x000000ffff5f7224 */ /* 0x000fe200078e0097 */
[----:B------:R-:W2:Y:S01]  /*13190*/  MUFU.EX2 R28, R28 ;  /* 0x0000001c001c7308 */ /* 0x000ea20000000800 */
[C---:B0-----:R-:W-:Y:S01]  /*131a0*/  FADD.FTZ R38, R26.reuse, R3 ;  /* 0x000000031a267221 */ /* 0x041fe20000010000 */
[----:B------:R-:W-:-:S06]  /*131b0*/  F2FP.BF16.F32.PACK_AB R169, R26, R169 ;  /* 0x000000a91aa9723e */ /* 0x000fcc00000010ff */
[----:B------:R-:W0:Y:S01]  /*131c0*/  MUFU.EX2 R165, R165 ;  /* 0x000000a500a57308 */ /* 0x000e220000000800 */
[----:B-1----:R-:W-:-:S07]  /*131d0*/  FADD.FTZ R3, R171, R38 ;  /* 0x00000026ab037221 */ /* 0x002fce0000010000 */
[----:B------:R-:W1:Y:S01]  /*131e0*/  MUFU.EX2 R30, R30 ;  /* 0x0000001e001e7308 */ /* 0x000e620000000800 */
[C---:B--2---:R-:W-:Y:S01]  /*131f0*/  FADD.FTZ R38, R28.reuse, R3 ;  /* 0x000000031c267221 */ /* 0x044fe20000010000 */
[----:B------:R-:W-:-:S06]  /*13200*/  F2FP.BF16.F32.PACK_AB R171, R28, R171 ;  /* 0x000000ab1cab723e */ /* 0x000fcc00000010ff */
[----:B------:R-:W2:Y:S01]  /*13210*/  MUFU.EX2 R167, R167 ;  /* 0x000000a700a77308 */ /* 0x000ea20000000800 */
[----:B0-----:R-:W-:-:S07]  /*13220*/  FADD.FTZ R3, R165, R38 ;  /* 0x00000026a5037221 */ /* 0x001fce0000010000 */
[----:B------:R-:W0:Y:S01]  /*13230*/  MUFU.EX2 R34, R51 ;  /* 0x0000003300227308 */ /* 0x000e220000000800 */
[C---:B-1----:R-:W-:Y:S01]  /*13240*/  FADD.FTZ R38, R30.reuse, R3 ;  /* 0x000000031e267221 */ /* 0x042fe20000010000 */
[----:B------:R-:W-:-:S06]  /*13250*/  F2FP.BF16.F32.PACK_AB R165, R30, R165 ;  /* 0x000000a51ea5723e */ /* 0x000fcc00000010ff */
[----:B------:R-:W1:Y:S01]  /*13260*/  MUFU.EX2 R156, R156 ;  /* 0x0000009c009c7308 */ /* 0x000e620000000800 */
[----:B--2---:R-:W-:-:S07]  /*13270*/  FADD.FTZ R3, R167, R38 ;  /* 0x00000026a7037221 */ /* 0x004fce0000010000 */
[----:B------:R-:W2:Y:S01]  /*13280*/  MUFU.EX2 R53, R53 ;  /* 0x0000003500357308 */ /* 0x000ea20000000800 */
[C---:B0-----:R-:W-:Y:S01]  /*13290*/  FADD.FTZ R40, R34.reuse, R3 ;  /* 0x0000000322287221 */ /* 0x041fe20000010000 */
[----:B------:R-:W-:-:S06]  /*132a0*/  F2FP.BF16.F32.PACK_AB R167, R34, R167 ;  /* 0x000000a722a7723e */ /* 0x000fcc00000010ff */
[----:B------:R-:W0:Y:S01]  /*132b0*/  MUFU.EX2 R99, R99 ;  /* 0x0000006300637308 */ /* 0x000e220000000800 */
[----:B-1----:R-:W-:-:S07]  /*132c0*/  FADD.FTZ R42, R156, R7 ;  /* 0x000000079c2a7221 */ /* 0x002fce0000010000 */
[----:B------:R-:W1:Y:S01]  /*132d0*/  MUFU.EX2 R36, R57 ;  /* 0x0000003900247308 */ /* 0x000e620000000800 */
[----:B--2---:R-:W-:-:S07]  /*132e0*/  FADD.FTZ R3, R53, R40 ;  /* 0x0000002835037221 */ /* 0x004fce0000010000 */
[----:B------:R-:W2:Y:S01]  /*132f0*/  MUFU.EX2 R158, R158 ;  /* 0x0000009e009e7308 */ /* 0x000ea20000000800 */
[C---:B0-----:R-:W-:Y:S01]  /*13300*/  FADD.FTZ R7, R99.reuse, R42 ;  /* 0x0000002a63077221 */ /* 0x041fe20000010000 */
[----:B------:R-:W-:Y:S01]  /*13310*/  F2FP.BF16.F32.PACK_AB R156, R99, R156 ;  /* 0x0000009c639c723e */ /* 0x000fe200000010ff */
[----:B------:R-:W-:-:S05]  /*13320*/  IMAD.MOV.U32 R99, RZ, RZ, R151 ;  /* 0x000000ffff637224 */ /* 0x000fca00078e0097 */
[----:B------:R-:W0:Y:S01]  /*13330*/  MUFU.EX2 R75, R75 ;  /* 0x0000004b004b7308 */ /* 0x000e220000000800 */
[C---:B-1----:R-:W-:Y:S01]  /*13340*/  FADD.FTZ R40, R36.reuse, R3 ;  /* 0x0000000324287221 */ /* 0x042fe20000010000 */
[----:B------:R-:W-:-:S06]  /*13350*/  F2FP.BF16.F32.PACK_AB R153, R36, R53 ;  /* 0x000000352499723e */ /* 0x000fcc00000010ff */
[----:B------:R-:W1:Y:S01]  /*13360*/  MUFU.EX2 R101, R101 ;  /* 0x0000006500657308 */ /* 0x000e620000000800 */
[----:B--2---:R-:W-:-:S07]  /*13370*/  FADD.FTZ R42, R158, R7 ;  /* 0x000000079e2a7221 */ /* 0x004fce0000010000 */
[----:B------:R-:W2:Y:S01]  /*13380*/  MUFU.EX2 R0, R77 ;  /* 0x0000004d00007308 */ /* 0x000ea20000000800 */
[----:B0-----:R-:W-:-:S07]  /*13390*/  FADD.FTZ R3, R75, R40 ;  /* 0x000000284b037221 */ /* 0x001fce0000010000 */
[----:B------:R-:W0:Y:S01]  /*133a0*/  MUFU.EX2 R160, R160 ;  /* 0x000000a000a07308 */ /* 0x000e220000000800 */
[C---:B-1----:R-:W-:Y:S01]  /*133b0*/  FADD.FTZ R7, R101.reuse, R42 ;  /* 0x0000002a65077221 */ /* 0x042fe20000010000 */
[----:B------:R-:W-:Y:S02]  /*133c0*/  F2FP.BF16.F32.PACK_AB R158, R101, R158 ;  /* 0x0000009e659e723e */ /* 0x000fe400000010ff */
[----:B------:R-:W-:-:S04]  /*133d0*/  MOV R101, R151 ;  /* 0x0000009700657202 */ /* 0x000fc80000000f00 */
[----:B------:R-:W1:Y:S01]  /*133e0*/  MUFU.EX2 R81, R81 ;  /* 0x0000005100517308 */ /* 0x000e620000000800 */
[C---:B--2---:R-:W-:Y:S01]  /*133f0*/  FADD.FTZ R40, R0.reuse, R3 ;  /* 0x0000000300287221 */ /* 0x044fe20000010000 */
[----:B------:R-:W-:-:S06]  /*13400*/  F2FP.BF16.F32.PACK_AB R155, R0, R75 ;  /* 0x0000004b009b723e */ /* 0x000fcc00000010ff */
[----:B------:R-:W2:Y:S01]  /*13410*/  MUFU.EX2 R103, R103 ;  /* 0x0000006700677308 */ /* 0x000ea20000000800 */
[----:B0-----:R-:W-:-:S07]  /*13420*/  FADD.FTZ R42, R160, R7 ;  /* 0x00000007a02a7221 */ /* 0x001fce0000010000 */
[----:B------:R-:W0:Y:S01]  /*13430*/  MUFU.EX2 R32, R85 ;  /* 0x0000005500207308 */ /* 0x000e220000000800 */
[----:B-1----:R-:W-:-:S07]  /*13440*/  FADD.FTZ R3, R81, R40 ;  /* 0x0000002851037221 */ /* 0x002fce0000010000 */
[----:B------:R-:W1:Y:S01]  /*13450*/  MUFU.EX2 R162, R162 ;  /* 0x000000a200a27308 */ /* 0x000e620000000800 */
[C---:B--2---:R-:W-:Y:S01]  /*13460*/  FADD.FTZ R7, R103.reuse, R42 ;  /* 0x0000002a67077221 */ /* 0x044fe20000010000 */
[----:B------:R-:W-:Y:S01]  /*13470*/  F2FP.BF16.F32.PACK_AB R160, R103, R160 ;  /* 0x000000a067a0723e */ /* 0x000fe200000010ff */
[----:B------:R-:W-:-:S05]  /*13480*/  IMAD.MOV.U32 R103, RZ, RZ, R151 ;  /* 0x000000ffff677224 */ /* 0x000fca00078e0097 */
[----:B------:R-:W2:Y:S01]  /*13490*/  MUFU.EX2 R107, R107 ;  /* 0x0000006b006b7308 */ /* 0x000ea20000000800 */
[C---:B0-----:R-:W-:Y:S01]  /*134a0*/  FADD.FTZ R40, R32.reuse, R3 ;  /* 0x0000000320287221 */ /* 0x041fe20000010000 */
[----:B------:R-:W-:-:S06]  /*134b0*/  F2FP.BF16.F32.PACK_AB R157, R32, R81 ;  /* 0x00000051209d723e */ /* 0x000fcc00000010ff */
[----:B------:R-:W0:Y:S01]  /*134c0*/  MUFU.EX2 R38, R73 ;  /* 0x0000004900267308 */ /* 0x000e220000000800 */
[----:B-1----:R-:W-:-:S07]  /*134d0*/  FADD.FTZ R42, R162, R7 ;  /* 0x00000007a22a7221 */ /* 0x002fce0000010000 */
[----:B------:R-:W1:Y:S01]  /*134e0*/  MUFU.EX2 R87, R87 ;  /* 0x0000005700577308 */ /* 0x000e620000000800 */
[----:B--2---:R-:W-:-:S07]  /*134f0*/  FADD.FTZ R7, R107, R40 ;  /* 0x000000286b077221 */ /* 0x004fce0000010000 */
[----:B------:R2:W3:Y:S01]  /*13500*/  MUFU.EX2 R6, R91 ;  /* 0x0000005b00067308 */ /* 0x0004e20000000800 */
[C---:B0-----:R-:W-:Y:S01]  /*13510*/  FADD.FTZ R8, R38.reuse, R7 ;  /* 0x0000000726087221 */ /* 0x041fe20000010000 */
[----:B------:R-:W-:Y:S01]  /*13520*/  F2FP.BF16.F32.PACK_AB R159, R38, R107 ;  /* 0x0000006b269f723e */ /* 0x000fe200000010ff */
[----:B------:R-:W-:-:S05]  /*13530*/  IMAD.MOV.U32 R107, RZ, RZ, R151 ;  /* 0x000000ffff6b7224 */ /* 0x000fca00078e0097 */
[----:B------:R-:W0:Y:S01]  /*13540*/  MUFU.EX2 R93, R93 ;  /* 0x0000005d005d7308 */ /* 0x000e220000000800 */
[----:B-1----:R-:W-:Y:S01]  /*13550*/  FADD.FTZ R7, R87, R8 ;  /* 0x0000000857077221 */ /* 0x002fe20000010000 */
[----:B--2---:R-:W-:-:S06]  /*13560*/  IMAD.MOV.U32 R91, RZ, RZ, R151 ;  /* 0x000000ffff5b7224 */ /* 0x004fcc00078e0097 */
[----:B------:R-:W1:Y:S01]  /*13570*/  MUFU.EX2 R105, R105 ;  /* 0x0000006900697308 */ /* 0x000e620000000800 */
[C---:B---3--:R-:W-:Y:S01]  /*13580*/  FADD.FTZ R8, R6.reuse, R7 ;  /* 0x0000000706087221 */ /* 0x048fe20000010000 */
[----:B------:R-:W-:Y:S01]  /*13590*/  F2FP.BF16.F32.PACK_AB R161, R6, R87 ;  /* 0x0000005706a1723e */ /* 0x000fe200000010ff */
[----:B------:R-:W-:-:S05]  /*135a0*/  IMAD.MOV.U32 R6, RZ, RZ, 0x3f800000 ;  /* 0x3f800000ff067424 */ /* 0x000fca00078e00ff */
[----:B------:R2:W3:Y:S01]  /*135b0*/  MUFU.EX2 R4, R97 ;  /* 0x0000006100047308 */ /* 0x0004e20000000800 */
[----:B0-----:R-:W-:Y:S01]  /*135c0*/  FADD.FTZ R7, R93, R8 ;  /* 0x000000085d077221 */ /* 0x001fe20000010000 */
[C---:B-1----:R-:W-:Y:S01]  /*135d0*/  FADD.FTZ R3, R105.reuse, R42 ;  /* 0x0000002a69037221 */ /* 0x042fe20000010000 */
[----:B------:R-:W-:Y:S01]  /*135e0*/  F2FP.BF16.F32.PACK_AB R162, R105, R162 ;  /* 0x000000a269a2723e */ /* 0x000fe200000010ff */
[--C-:B------:R-:W-:Y:S02]  /*135f0*/  IMAD.MOV.U32 R105, RZ, RZ, R151.reuse ;  /* 0x000000ffff697224 */ /* 0x100fe400078e0097 */
[----:B--2---:R-:W-:Y:S02]  /*13600*/  IMAD.MOV.U32 R97, RZ, RZ, R151 ;  /* 0x000000ffff617224 */ /* 0x004fe400078e0097 */
[C---:B---3--:R-:W-:Y:S01]  /*13610*/  FADD.FTZ R0, R4.reuse, R7 ;  /* 0x0000000704007221 */ /* 0x048fe20000010000 */
[----:B------:R-:W-:Y:S01]  /*13620*/  F2FP.BF16.F32.PACK_AB R163, R4, R93 ;  /* 0x0000005d04a3723e */ /* 0x000fe200000010ff */
[----:B------:R-:W-:-:S02]  /*13630*/  IMAD.MOV.U32 R4, RZ, RZ, 0x3f800000 ;  /* 0x3f800000ff047424 */ /* 0x000fc400078e00ff */
[----:B------:R-:W-:Y:S01]  /*13640*/  IMAD.MOV.U32 R93, RZ, RZ, R151 ;  /* 0x000000ffff5d7224 */ /* 0x000fe200078e0097 */
[----:B------:R-:W-:Y:S06]  /*13650*/  @!P2 BRA `(.L_x_623) ;  /* 0x0000002c00c0a947 */ /* 0x000fec0003800000 */
[----:B------:R-:W-:Y:S01]  /*13660*/  VIADD R13, R207, 0xfffffffe ;  /* 0xfffffffecf0d7836 */ /* 0x000fe20000000000 */
[----:B------:R-:W-:Y:S01]  /*13670*/  CS2R R150, SRZ ;  /* 0x0000000000967805 */ /* 0x000fe2000001ff00 */
[----:B------:R-:W-:Y:S01]  /*13680*/  IMAD.MOV.U32 R12, RZ, RZ, R11 ;  /* 0x000000ffff0c7224 */ /* 0x000fe200078e000b */
[----:B------:R-:W-:Y:S01]  /*13690*/  CS2R R146, SRZ ;  /* 0x0000000000927805 */ /* 0x000fe2000001ff00 */
[----:B------:R-:W-:Y:S01]  /*136a0*/  IMAD.MOV.U32 R7, RZ, RZ, R9 ;  /* 0x000000ffff077224 */ /* 0x000fe200078e0009 */
[----:B------:R-:W-:Y:S01]  /*136b0*/  CS2R R142, SRZ ;  /* 0x00000000008e7805 */ /* 0x000fe2000001ff00 */
[----:B------:R-:W-:Y:S01]  /*136c0*/  IMAD.MOV.U32 R15, RZ, RZ, R194 ;  /* 0x000000ffff0f7224 */ /* 0x000fe200078e00c2 */
[----:B------:R-:W-:Y:S01]  /*136d0*/  CS2R R138, SRZ ;  /* 0x00000000008a7805 */ /* 0x000fe2000001ff00 */
[----:B------:R-:W-:Y:S01]  /*136e0*/  IMAD.MOV.U32 R20, RZ, RZ, R192 ;  /* 0x000000ffff147224 */ /* 0x000fe200078e00c0 */
[----:B------:R-:W-:Y:S01]  /*136f0*/  CS2R R134, SRZ ;  /* 0x0000000000867805 */ /* 0x000fe2000001ff00 */
[----:B------:R-:W-:Y:S01]  /*13700*/  IMAD.MOV.U32 R4, RZ, RZ, 0x3f800000 ;  /* 0x3f800000ff047424 */ /* 0x000fe200078e00ff */
        /* <DEDUP_REMOVED lines=26> */
[----:B------:R-:W-:-:S07]  /*138b0*/  CS2R R88, SRZ ;  /* 0x0000000000587805 */ /* 0x000fce000001ff00 */
.L_x_634:
[----:B------:R-:W-:-:S05]  /*138c0*/  VIADD R8, R20, 0x1 ;  /* 0x0000000114087836 */ /* 0x000fca0000000000 */
[----:B------:R-:W-:-:S04]  /*138d0*/  ISETP.NE.AND P2, PT, R8, 0x2, PT ;  /* 0x000000020800780c */ /* 0x000fc80003f45270 */
[----:B------:R-:W-:Y:S02]  /*138e0*/  SEL R194, RZ, 0x1, P2 ;  /* 0x00000001ffc27807 */ /* 0x000fe40001000000 */
[----:B------:R-:W-:Y:S02]  /*138f0*/  SEL R192, R8, RZ, P2 ;  /* 0x000000ff08c07207 */ /* 0x000fe40001000000 */
[----:B------:R-:W-:Y:S01]  /*13900*/  LOP3.LUT R194, R15, R194, RZ, 0x3c, !PT ;  /* 0x000000c20fc27212 */ /* 0x000fe200078e3cff */
[----:B------:R-:W-:Y:S06]  /*13910*/  @!P0 BRA `(.L_x_624) ;  /* 0x0000000000048947 */ /* 0x000fec0003800000 */
[----:B------:R-:W-:Y:S01]  /*13920*/  BPT.TRAP 0x1 ;  /* 0x000000040000795c */ /* 0x000fe20000300000 */
.L_x_624:
[----:B------:R-:W-:Y:S01]  /*13930*/  IMAD R14, R192, 0x8, R2 ;  /* 0x00000008c00e7824 */ /* 0x000fe200078e0202 */
[----:B------:R-:W-:-:S04]  /*13940*/  SHF.L.U32 R11, R194, 0x1f, RZ ;  /* 0x0000001fc20b7819 */ /* 0x000fc800000006ff */
[----:B------:R0:W1:Y:S01]  /*13950*/  SYNCS.PHASECHK.TRANS64.TRYWAIT P2, [R14+URZ+0x34830], R11 ;  /* 0x0348300b0e0075a7 */ /* 0x000062000804017f */
[----:B------:R-:W-:Y:S05]  /*13960*/  @!P0 BRA `(.L_x_625) ;  /* 0x0000000000048947 */ /* 0x000fea0003800000 */
[----:B------:R-:W-:Y:S01]  /*13970*/  BPT.TRAP 0x1 ;  /* 0x000000040000795c */ /* 0x000fe20000300000 */
.L_x_625:
[----:B------:R-:W-:Y:S01]  /*13980*/  BSSY B1, `(.L_x_626) ;  /* 0x0000006000017945 */ /* 0x000fe20003800000 */
[----:B------:R-:W-:Y:S01]  /*13990*/  IMAD R8, R192, 0xc00, R5 ;  /* 0x00000c00c0087824 */ /* 0x000fe200078e0205 */
[----:B------:R-:W-:Y:S02]  /*139a0*/  MOV R9, 0x40000040 ;  /* 0x4000004000097802 */ /* 0x000fe40000000f00 */
[----:B-1----:R-:W-:Y:S05]  /*139b0*/  @P2 BRA `(.L_x_627) ;  /* 0x0000000000082947 */ /* 0x002fea0003800000 */
[----:B------:R-:W1:Y:S02]  /*139c0*/  SYNCS.PHASECHK.TRANS64.TRYWAIT P2, [R14+URZ+0x34830], R11 ;  /* 0x0348300b0e0075a7 */ /* 0x000e64000804017f */
[----:B-1----:R-:W-:Y:S05]  /*139d0*/  @!P2 BRA `(.L_x_628) ;  /* 0x000000bc0054a947 */ /* 0x002fea0003800000 */
.L_x_627:
[----:B------:R-:W-:Y:S05]  /*139e0*/  BSYNC B1 ;  /* 0x0000000000017941 */ /* 0x000fea0003800000 */
.L_x_626:
[----:B------:R-:W2:Y:S04]  /*139f0*/  LDL.64 R24, [R1+0x30] ;  /* 0x0000300001187983 */ /* 0x000ea80000100a00 */
[----:B------:R-:W3:Y:S04]  /*13a00*/  LDL.64 R234, [R1+0x28] ;  /* 0x0000280001ea7983 */ /* 0x000ee80000100a00 */
[----:B------:R-:W4:Y:S01]  /*13a10*/  LDL.64 R232, [R1+0x20] ;  /* 0x0000200001e87983 */ /* 0x000f220000100a00 */
[C---:B------:R-:W-:Y:S02]  /*13a20*/  R2UR UR6, R8.reuse ;  /* 0x00000000080672ca */ /* 0x040fe400000e0000 */
[----:B------:R-:W-:Y:S01]  /*13a30*/  R2UR UR7, R9 ;  /* 0x00000000090772ca */ /* 0x000fe200000e0000 */
[----:B------:R-:W5:Y:S01]  /*13a40*/  LDL.64 R230, [R1+0x18] ;  /* 0x0000180001e67983 */ /* 0x000f620000100a00 */
[----:B------:R-:W-:-:S02]  /*13a50*/  VIADD R10, R8, 0x2 ;  /* 0x00000002080a7836 */ /* 0x000fc40000000000 */
[----:B01----:R-:W-:Y:S01]  /*13a60*/  IMAD.MOV.U32 R11, RZ, RZ, 0x40000040 ;  /* 0x40000040ff0b7424 */ /* 0x003fe200078e00ff */
[----:B------:R-:W5:Y:S04]  /*13a70*/  LDL.64 R228, [R1+0x10] ;  /* 0x0000100001e47983 */ /* 0x000f680000100a00 */
[----:B------:R-:W5:Y:S04]  /*13a80*/  LDL.64 R226, [R1+0x8] ;  /* 0x0000080001e27983 */ /* 0x000f680000100a00 */
[----:B------:R-:W5:Y:S01]  /*13a90*/  LDL.64 R224, [R1] ;  /* 0x0000000001e07983 */ /* 0x000f620000100a00 */
[----:B--2---:R-:W-:-:S02]  /*13aa0*/  R2UR UR4, R24 ;  /* 0x00000000180472ca */ /* 0x004fc400000e0000 */
[----:B------:R-:W-:Y:S02]  /*13ab0*/  R2UR UR5, R25 ;  /* 0x00000000190572ca */ /* 0x000fe400000e0000 */
[----:B------:R-:W-:-:S11]  /*13ac0*/  WARPGROUP.ARRIVE ;  /* 0x00000000000079c5 */ /* 0x000fd60000000000 */
[----:B------:R-:W-:Y:S01]  /*13ad0*/  HGMMA.64x128x16.F32.BF16 R24, gdesc[UR4], RZ, !UPT, gsb0 ;  /* 0x01e00000041879f0 */ /* 0x000fe2000c0018ff */
[----:B------:R-:W-:Y:S02]  /*13ae0*/  R2UR UR6, R10 ;  /* 0x000000000a0672ca */ /* 0x000fe400000e0000 */
[----:B------:R-:W-:Y:S02]  /*13af0*/  R2UR UR7, R11 ;  /* 0x000000000b0772ca */ /* 0x000fe400000e0000 */
[----:B---3--:R-:W-:Y:S02]  /*13b00*/  R2UR UR4, R234 ;  /* 0x00000000ea0472ca */ /* 0x008fe400000e0000 */
[----:B------:R-:W-:Y:S01]  /*13b10*/  R2UR UR5, R235 ;  /* 0x00000000eb0572ca */ /* 0x000fe200000e0000 */
[----:B------:R-:W-:Y:S02]  /*13b20*/  VIADD R10, R8, 0x4 ;  /* 0x00000004080a7836 */ /* 0x000fe40000000000 */
[----:B------:R-:W-:Y:S01]  /*13b30*/  IMAD.MOV.U32 R11, RZ, RZ, 0x40000040 ;  /* 0x40000040ff0b7424 */ /* 0x000fe200078e00ff */
[----:B------:R-:W-:-:S02]  /*13b40*/  WARPGROUP.DEPBAR.LE gsb0, 0x0 ;  /* 0x00008000000079c5 */ /* 0x000fc40000010000 */
[----:B------:R-:W-:-:S07]  /*13b50*/  WARPGROUP.ARRIVE ;  /* 0x00000000000079c5 */ /* 0x000fce0000000000 */
[----:B------:R-:W-:Y:S01]  /*13b60*/  HGMMA.64x128x16.F32.BF16 R24, gdesc[UR4], R24, gsb0 ;  /* 0x01e00000041879f0 */ /* 0x000fe20008001818 */
[----:B------:R-:W-:Y:S02]  /*13b70*/  R2UR UR6, R10 ;  /* 0x000000000a0672ca */ /* 0x000fe400000e0000 */
[----:B------:R-:W-:Y:S02]  /*13b80*/  R2UR UR7, R11 ;  /* 0x000000000b0772ca */ /* 0x000fe400000e0000 */
[----:B----4-:R-:W-:Y:S02]  /*13b90*/  R2UR UR4, R232 ;  /* 0x00000000e80472ca */ /* 0x010fe400000e0000 */
        /* <DEDUP_REMOVED lines=8> */
[----:B-----5:R-:W-:Y:S02]  /*13c20*/  R2UR UR4, R230 ;  /* 0x00000000e60472ca */ /* 0x020fe400000e0000 */
        /* <DEDUP_REMOVED lines=8> */
[----:B------:R-:W-:Y:S02]  /*13cb0*/  R2UR UR4, R228 ;  /* 0x00000000e40472ca */ /* 0x000fe400000e0000 */
        /* <DEDUP_REMOVED lines=25> */
[----:B------:R-:W-:Y:S01]  /*13e50*/  R2UR UR7, R11 ;  /* 0x000000000b0772ca */ /* 0x000fe200000e0000 */
[----:B------:R-:W-:Y:S01]  /*13e60*/  UMOV UR4, UR56 ;  /* 0x0000003800047c82 */ /* 0x000fe20008000000 */
[----:B------:R-:W-:Y:S01]  /*13e70*/  UMOV UR5, UR57 ;  /* 0x0000003900057c82 */ /* 0x000fe20008000000 */
[----:B------:R-:W-:Y:S02]  /*13e80*/  VIADD R10, R8, 0x800 ;  /* 0x00000800080a7836 */ /* 0x000fe40000000000 */
[----:B------:R-:W-:Y:S01]  /*13e90*/  IMAD.MOV.U32 R11, RZ, RZ, 0x40000040 ;  /* 0x40000040ff0b7424 */ /* 0x000fe200078e00ff */
[----:B------:R-:W-:Y:S02]  /*13ea0*/  WARPGROUP.DEPBAR.LE gsb0, 0x0 ;  /* 0x00008000000079c5 */ /* 0x000fe40000010000 */
[----:B------:R-:W-:-:S06]  /*13eb0*/  WARPGROUP.ARRIVE ;  /* 0x00000000000079c5 */ /* 0x000fcc0000000000 */
        /* <DEDUP_REMOVED lines=23> */
[----:B------:R-:W-:Y:S01]  /*14030*/  VIADD R8, R8, 0x806 ;  /* 0x0000080608087836 */ /* 0x000fe20000000000 */
[----:B------:R-:W-:Y:S01]  /*14040*/  MOV R9, 0x40000040 ;  /* 0x4000004000097802 */ /* 0x000fe20000000f00 */
[----:B------:R-:W-:Y:S02]  /*14050*/  WARPGROUP.DEPBAR.LE gsb0, 0x0 ;  /* 0x00008000000079c5 */ /* 0x000fe40000010000 */
[----:B------:R-:W-:-:S06]  /*14060*/  WARPGROUP.ARRIVE ;  /* 0x00000000000079c5 */ /* 0x000fcc0000000000 */
[----:B------:R-:W-:Y:S01]  /*14070*/  HGMMA.64x128x16.F32.BF16 R24, gdesc[UR4], R24, gsb0 ;  /* 0x01e00000041879f0 */ /* 0x000fe20008001818 */
[----:B------:R-:W-:Y:S02]  /*14080*/  R2UR UR6, R8 ;  /* 0x00000000080672ca */ /* 0x000fe400000e0000 */
[----:B------:R-:W-:Y:S01]  /*14090*/  R2UR UR7, R9 ;  /* 0x00000000090772ca */ /* 0x000fe200000e0000 */
[----:B------:R-:W-:Y:S01]  /*140a0*/  UMOV UR4, UR40 ;  /* 0x0000002800047c82 */ /* 0x000fe20008000000 */
[----:B------:R-:W-:Y:S01]  /*140b0*/  UMOV UR5, UR41 ;  /* 0x0000002900057c82 */ /* 0x000fe20008000000 */
        /* <DEDUP_REMOVED lines=68> */
[----:B------:R-:W-:Y:S05]  /*14500*/  @!P0 BRA `(.L_x_629) ;  /* 0x0000000000048947 */ /* 0x000fea0003800000 */
[----:B------:R-:W-:Y:S01]  /*14510*/  BPT.TRAP 0x1 ;  /* 0x000000040000795c */ /* 0x000fe20000300000 */
.L_x_629:
[----:B------:R-:W-:Y:S01]  /*14520*/  SHF.L.U32 R4, R15, 0x1f, RZ ;  /* 0x0000001f0f047819 */ /* 0x000fe200000006ff */
[----:B------:R-:W-:-:S04]  /*14530*/  IMAD R15, R20, 0x8, R2 ;  /* 0x00000008140f7824 */ /* 0x000fc800078e0202 */
[----:B------:R0:W1:Y:S01]  /*14540*/  SYNCS.PHASECHK.TRANS64.TRYWAIT P2, [R15+URZ+0x34850], R4 ;  /* 0x034850040f0075a7 */ /* 0x000062000804017f */
[----:B------:R-:W-:Y:S05]  /*14550*/  @!P0 BRA `(.L_x_630) ;  /* 0x0000000000048947 */ /* 0x000fea0003800000 */
[----:B------:R-:W-:Y:S01]  /*14560*/  BPT.TRAP 0x1 ;  /* 0x000000040000795c */ /* 0x000fe20000300000 */
.L_x_630:
[----:B------:R-:W-:Y:S04]  /*14570*/  BSSY B1, `(.L_x_631) ;  /* 0x0000004000017945 */ /* 0x000fe80003800000 */
[----:B-1----:R-:W-:Y:S05]  /*14580*/  @P2 BRA `(.L_x_632) ;  /* 0x0000000000082947 */ /* 0x002fea0003800000 */
[----:B------:R-:W1:Y:S02]  /*14590*/  SYNCS.PHASECHK.TRANS64.TRYWAIT P2, [R15+URZ+0x34850], R4 ;  /* 0x034850040f0075a7 */ /* 0x000e64000804017f */
[----:B-1----:R-:W-:Y:S05]  /*145a0*/  @!P2 BRA `(.L_x_633) ;  /* 0x000000b00074a947 */ /* 0x002fea0003800000 */
.L_x_632:
[----:B------:R-:W-:Y:S05]  /*145b0*/  BSYNC B1 ;  /* 0x0000000000017941 */ /* 0x000fea0003800000 */
.L_x_631:
[----:B------:R-:W-:Y:S01]  /*145c0*/  VIADD R6, R2, 0x400 ;  /* 0x0000040002067836 */ /* 0x000fe20000000000 */
[----:B------:R-:W-:Y:S01]  /*145d0*/  WARPGROUP.ARRIVE ;  /* 0x00000000000079c5 */ /* 0x000fe20000000000 */
[----:B------:R-:W-:Y:S02]  /*145e0*/  IMAD.MOV.U32 R11, RZ, RZ, 0x40000040 ;  /* 0x40000040ff0b7424 */ /* 0x000fe400078e00ff */
[----:B01----:R-:W-:Y:S01]  /*145f0*/  FMUL.FTZ R4, R24, UR42 ;  /* 0x0000002a18047c20 */ /* 0x003fe20008410000 */
[----:B------:R-:W-:Y:S01]  /*14600*/  FMUL.FTZ R21, R25, UR42 ;  /* 0x0000002a19157c20 */ /* 0x000fe20008410000 */
[----:B------:R-:W-:Y:S01]  /*14610*/  SHF.R.U32.HI R6, RZ, 0x4, R6 ;  /* 0x00000004ff067819 */ /* 0x000fe20000011606 */
[----:B------:R-:W-:Y:S01]  /*14620*/  FMUL.FTZ R25, R28, UR42 ;  /* 0x0000002a1c197c20 */ /* 0x000fe20008410000 */
[----:B------:R-:W-:Y:S01]  /*14630*/  FMUL.FTZ R28, R29, UR42 ;  /* 0x0000002a1d1c7c20 */ /* 0x000fe20008410000 */
[----:B------:R-:W-:Y:S01]  /*14640*/  FMUL.FTZ R24, R27, UR42 ;  /* 0x0000002a1b187c20 */ /* 0x000fe20008410000 */
[----:B------:R-:W-:Y:S01]  /*14650*/  LOP3.LUT R6, R6, 0x3fff, RZ, 0xc0, !PT ;  /* 0x00003fff06067812 */ /* 0x000fe200078ec0ff */
[----:B------:R-:W0:Y:S01]  /*14660*/  MUFU.TANH R4, R4 ;  /* 0x0000000400047308 */ /* 0x000e220000002400 */
[----:B------:R-:W-:Y:S01]  /*14670*/  FMUL.FTZ R27, R31, UR42 ;  /* 0x0000002a1f1b7c20 */ /* 0x000fe20008410000 */
[----:B------:R-:W-:Y:S01]  /*14680*/  FMUL.FTZ R31, R33, UR42 ;  /* 0x0000002a211f7c20 */ /* 0x000fe20008410000 */
[----:B------:R-:W-:Y:S01]  /*14690*/  LOP3.LUT R9, R6, 0x4000000, RZ, 0xfc, !PT ;  /* 0x0400000006097812 */ /* 0x000fe200078efcff */
[----:B------:R-:W-:Y:S01]  /*146a0*/  FMUL.FTZ R29, R34, UR42 ;  /* 0x0000002a221d7c20 */ /* 0x000fe20008410000 */
[----:B------:R-:W-:Y:S01]  /*146b0*/  FMUL.FTZ R34, R36, UR42 ;  /* 0x0000002a24227c20 */ /* 0x000fe20008410000 */
[----:B------:R-:W-:Y:S01]  /*146c0*/  FMUL.FTZ R36, R37, UR42 ;  /* 0x0000002a25247c20 */ /* 0x000fe20008410000 */
[----:B------:R-:W-:Y:S01]  /*146d0*/  FMUL.FTZ R33, R38, UR42 ;  /* 0x0000002a26217c20 */ /* 0x000fe20008410000 */
[----:B------:R-:W-:Y:S01]  /*146e0*/  IMAD R8, R20, 0x800, R9 ;  /* 0x0000080014087824 */ /* 0x000fe200078e0209 */
[----:B------:R-:W1:Y:S01]  /*146f0*/  MUFU.TANH R21, R21 ;  /* 0x0000001500157308 */ /* 0x000e620000002400 */
[----:B------:R-:W-:-:S02]  /*14700*/  IMAD.MOV.U32 R9, RZ, RZ, 0x40000040 ;  /* 0x40000040ff097424 */ /* 0x000fc400078e00ff */
[----:B------:R-:W-:Y:S01]  /*14710*/  FMUL.FTZ R20, R26, UR42 ;  /* 0x0000002a1a147c20 */ /* 0x000fe20008410000 */
[C---:B------:R-:W-:Y:S01]  /*14720*/  VIADD R10, R8.reuse, 0x80 ;  /* 0x00000080080a7836 */ /* 0x040fe20000000000 */
[----:B------:R-:W-:Y:S01]  /*14730*/  R2UR UR6, R8 ;  /* 0x00000000080672ca */ /* 0x000fe200000e0000 */
[----:B------:R-:W-:Y:S01]  /*14740*/  FMUL.FTZ R26, R30, UR42 ;  /* 0x0000002a1e1a7c20 */ /* 0x000fe20008410000 */
[----:B------:R-:W-:Y:S01]  /*14750*/  R2UR UR7, R9 ;  /* 0x00000000090772ca */ /* 0x000fe200000e0000 */
[----:B------:R-:W-:Y:S01]  /*14760*/  FMUL.FTZ R30, R32, UR42 ;  /* 0x0000002a201e7c20 */ /* 0x000fe20008410000 */
[----:B------:R-:W2:Y:S01]  /*14770*/  MUFU.TANH R25, R25 ;  /* 0x0000001900197308 */ /* 0x000ea20000002400 */
[----:B0-----:R-:W-:Y:S01]  /*14780*/  FMNMX.FTZ R6, R4, R7, !PT ;  /* 0x0000000704067209 */ /* 0x001fe20007810000 */
[----:B------:R-:W-:Y:S01]  /*14790*/  FMUL.FTZ R38, R40, UR42 ;  /* 0x0000002a28267c20 */ /* 0x000fe20008410000 */
[----:B------:R-:W-:Y:S01]  /*147a0*/  FMUL.FTZ R32, R35, UR42 ;  /* 0x0000002a23207c20 */ /* 0x000fe20008410000 */
[----:B------:R-:W-:Y:S01]  /*147b0*/  FMUL.FTZ R35, R39, UR42 ;  /* 0x0000002a27237c20 */ /* 0x000fe20008410000 */
[----:B------:R-:W-:Y:S01]  /*147c0*/  FMUL.FTZ R39, R41, UR42 ;  /* 0x0000002a29277c20 */ /* 0x000fe20008410000 */
[----:B------:R-:W-:Y:S01]  /*147d0*/  FMUL.FTZ R37, R42, UR42 ;  /* 0x0000002a2a257c20 */ /* 0x000fe20008410000 */
[----:B------:R-:W-:Y:S01]  /*147e0*/  FMUL.FTZ R42, R43, UR42 ;  /* 0x0000002a2b2a7c20 */ /* 0x000fe20008410000 */
[----:B------:R-:W0:Y:S01]  /*147f0*/  MUFU.TANH R28, R28 ;  /* 0x0000001c001c7308 */ /* 0x000e220000002400 */
[----:B-1----:R-:W-:Y:S01]  /*14800*/  FMNMX.FTZ R6, R21, R6, !PT ;  /* 0x0000000615067209 */ /* 0x002fe20007810000 */
[----:B------:R-:W-:Y:S01]  /*14810*/  FMUL.FTZ R43, R44, UR42 ;  /* 0x0000002a2c2b7c20 */ /* 0x000fe20008410000 */
[----:B------:R-:W-:Y:S01]  /*14820*/  HGMMA.64x128x16.F32.BF16 R88, R180, gdesc[UR4].tnspB, R88, gsb0 ;  /* 0x41e00004b4587df0 */ /* 0x000fe20008001858 */
[----:B------:R-:W-:Y:S01]  /*14830*/  R2UR UR6, R10 ;  /* 0x000000000a0672ca */ /* 0x000fe200000e0000 */
[----:B------:R-:W-:Y:S01]  /*14840*/  VIADD R10, R8, 0x100 ;  /* 0x00000100080a7836 */ /* 0x000fe20000000000 */
[----:B------:R-:W-:Y:S01]  /*14850*/  R2UR UR7, R11 ;  /* 0x000000000b0772ca */ /* 0x000fe200000e0000 */
[----:B------:R-:W-:Y:S01]  /*14860*/  IMAD.MOV.U32 R11, RZ, RZ, 0x40000040 ;  /* 0x40000040ff0b7424 */ /* 0x000fe200078e00ff */
[----:B------:R-:W1:Y:S01]  /*14870*/  MUFU.TANH R30, R30 ;  /* 0x0000001e001e7308 */ /* 0x000e620000002400 */
        /* <DEDUP_REMOVED lines=18> */
[----:B------:R-:W-:Y:S01]  /*149a0*/  FMUL.FTZ R76, R80, UR42 ;  /* 0x0000002a504c7c20 */ /* 0x000fe20008410000 */
[----:B------:R-:W-:-:S02]  /*149b0*/  VIADD R40, R8, 0x200 ;  /* 0x0000020008287836 */ /* 0x000fc40000000000 */
[----:B------:R-:W-:Y:S01]  /*149c0*/  FMUL.FTZ R80, R84, UR42 ;  /* 0x0000002a54507c20 */ /* 0x000fe20008410000 */
[----:B------:R-:W-:Y:S02]  /*149d0*/  IMAD.MOV.U32 R41, RZ, RZ, 0x40000040 ;  /* 0x40000040ff297424 */ /* 0x000fe400078e00ff */
[----:B------:R-:W-:Y:S01]  /*149e0*/  FMUL.FTZ R63, R63, UR42 ;  /* 0x0000002a3f3f7c20 */ /* 0x000fe20008410000 */
        /* <DEDUP_REMOVED lines=15> */
[----:B------:R-:W-:Y:S01]  /*14ae0*/  @!P1 VIADD R14, R14, 0x34840 ;  /* 0x000348400e0e9836 */ /* 0x000fe20000000000 */
[----:B------:R-:W0:Y:S01]  /*14af0*/  MUFU.TANH R39, R39 ;  /* 0x0000002700277308 */ /* 0x000e220000002400 */
[----:B-1----:R-:W-:Y:S01]  /*14b00*/  FMNMX.FTZ R9, R36, R9, !PT ;  /* 0x0000000924097209 */ /* 0x002fe20007810000 */
[----:B------:R-:W-:Y:S01]  /*14b10*/  @!P1 VIADD R15, R15, 0x34860 ;  /* 0x000348600f0f9836 */ /* 0x000fe20000000000 */
[----:B------:R-:W-:-:S02]  /*14b20*/  ISETP.GT.AND P2, PT, R13, RZ, PT ;  /* 0x000000ff0d00720c */ /* 0x000fc40003f44270 */
[----:B------:R-:W-:-:S03]  /*14b30*/  IADD3 R13, R13, -0x1, RZ ;  /* 0xffffffff0d0d7810 */ /* 0x000fc60007ffe0ff */
[----:B------:R-:W1:Y:S01]  /*14b40*/  MUFU.TANH R43, R43 ;  /* 0x0000002b002b7308 */ /* 0x000e620000002400 */
[----:B--2---:R-:W-:-:S07]  /*14b50*/  FMNMX.FTZ R6, R38, R9, !PT ;  /* 0x0000000926067209 */ /* 0x004fce0007810000 */
[----:B------:R-:W2:Y:S01]  /*14b60*/  MUFU.TANH R45, R45 ;  /* 0x0000002d002d7308 */ /* 0x000ea20000002400 */
[----:B0-----:R-:W-:-:S07]  /*14b70*/  FMNMX.FTZ R6, R39, R6, !PT ;  /* 0x0000000627067209 */ /* 0x001fce0007810000 */
[----:B------:R-:W0:Y:S01]  /*14b80*/  MUFU.TANH R48, R48 ;  /* 0x0000003000307308 */ /* 0x000e220000002400 */
[----:B-1----:R-:W-:-:S07]  /*14b90*/  FMNMX.FTZ R6, R43, R6, !PT ;  /* 0x000000062b067209 */ /* 0x002fce0007810000 */
[----:B------:R-:W-:Y:S01]  /*14ba0*/  MUFU.TANH R58, R58 ;  /* 0x0000003a003a7308 */ /* 0x000fe20000002400 */
[----:B--2---:R-:W-:-:S07]  /*14bb0*/  FMNMX.FTZ R9, R45, R6, !PT ;  /* 0x000000062d097209 */ /* 0x004fce0007810000 */
[----:B------:R-:W-:Y:S01]  /*14bc0*/  MUFU.TANH R60, R60 ;  /* 0x0000003c003c7308 */ /* 0x000fe20000002400 */
[----:B0-----:R-:W-:-:S07]  /*14bd0*/  FMNMX.FTZ R9, R48, R9, !PT ;  /* 0x0000000930097209 */ /* 0x001fce0007810000 */
[----:B------:R-:W-:Y:S08]  /*14be0*/  MUFU.TANH R61, R61 ;  /* 0x0000003d003d7308 */ /* 0x000ff00000002400 */
[----:B------:R-:W-:Y:S08]  /*14bf0*/  MUFU.TANH R64, R64 ;  /* 0x0000004000407308 */ /* 0x000ff00000002400 */
[----:B------:R-:W-:Y:S08]  /*14c00*/  MUFU.TANH R68, R68 ;  /* 0x0000004400447308 */ /* 0x000ff00000002400 */
[----:B------:R-:W-:Y:S08]  /*14c10*/  MUFU.TANH R72, R72 ;  /* 0x0000004800487308 */ /* 0x000ff00000002400 */
[----:B------:R-:W-:Y:S08]  /*14c20*/  MUFU.TANH R76, R76 ;  /* 0x0000004c004c7308 */ /* 0x000ff00000002400 */
[----:B------:R-:W-:Y:S08]  /*14c30*/  MUFU.TANH R80, R80 ;  /* 0x0000005000507308 */ /* 0x000ff00000002400 */
[----:B------:R-:W0:Y:S01]  /*14c40*/  MUFU.TANH R20, R20 ;  /* 0x0000001400147308 */ /* 0x000e220000002400 */
[----:B------:R-:W-:-:S02]  /*14c50*/  WARPGROUP.DEPBAR.LE gsb0, 0x0 ;  /* 0x00008000000079c5 */ /* 0x000fc40000010000 */
[----:B------:R-:W-:-:S05]  /*14c60*/  WARPGROUP.ARRIVE ;  /* 0x00000000000079c5 */ /* 0x000fca0000000000 */
[----:B------:R-:W-:Y:S01]  /*14c70*/  MUFU.TANH R24, R24 ;  /* 0x0000001800187308 */ /* 0x000fe20000002400 */
[----:B------:R-:W-:Y:S01]  /*14c80*/  HGMMA.64x128x16.F32.BF16 R88, R176, gdesc[UR4].tnspB, R88, gsb0 ;  /* 0x41e00004b0587df0 */ /* 0x000fe20008001858 */
[----:B------:R-:W-:Y:S01]  /*14c90*/  R2UR UR6, R10 ;  /* 0x000000000a0672ca */ /* 0x000fe200000e0000 */
[----:B------:R-:W-:Y:S01]  /*14ca0*/  VIADD R10, R8, 0x180 ;  /* 0x00000180080a7836 */ /* 0x000fe20000000000 */
[----:B------:R-:W-:Y:S01]  /*14cb0*/  R2UR UR7, R11 ;  /* 0x000000000b0772ca */ /* 0x000fe200000e0000 */
[----:B------:R-:W-:-:S03]  /*14cc0*/  IMAD.MOV.U32 R11, RZ, RZ, 0x40000040 ;  /* 0x40000040ff0b7424 */ /* 0x000fc600078e00ff */
        /* <DEDUP_REMOVED lines=21> */
[----:B------:R-:W-:Y:S01]  /*14e20*/  FMUL.FTZ R51, R52, UR42 ;  /* 0x0000002a34337c20 */ /* 0x000fe20008410000 */
[----:B------:R-:W-:Y:S01]  /*14e30*/  FMUL.FTZ R52, R53, UR42 ;  /* 0x0000002a35347c20 */ /* 0x000fe20008410000 */
[----:B------:R-:W-:Y:S01]  /*14e40*/  FMUL.FTZ R53, R55, UR42 ;  /* 0x0000002a37357c20 */ /* 0x000fe20008410000 */
[----:B------:R-:W-:Y:S01]  /*14e50*/  HGMMA.64x128x16.F32.BF16 R88, R172, gdesc[UR4].tnspB, R88, gsb0 ;  /* 0x41e00004ac587df0 */ /* 0x000fe20008001858 */
[----:B------:R-:W-:Y:S01]  /*14e60*/  R2UR UR6, R10 ;  /* 0x000000000a0672ca */ /* 0x000fe200000e0000 */
[----:B------:R-:W1:Y:S01]  /*14e70*/  MUFU.TANH R176, R176 ;  /* 0x000000b000b07308 */ /* 0x000e620000002400 */
[----:B------:R-:W-:Y:S01]  /*14e80*/  R2UR UR7, R11 ;  /* 0x000000000b0772ca */ /* 0x000fe200000e0000 */
        /* <DEDUP_REMOVED lines=11> */
[----:B0-----:R-:W-:Y:S01]  /*14f40*/  FMNMX.FTZ R11, R20, R12, !PT ;  /* 0x0000000c140b7209 */ /* 0x001fe20007810000 */
[----:B------:R-:W-:-:S02]  /*14f50*/  FMUL.FTZ R85, R87, UR42 ;  /* 0x0000002a57557c20 */ /* 0x000fc40008410000 */
[----:B------:R-:W0:Y:S01]  /*14f60*/  MUFU.TANH R52, R52 ;  /* 0x0000003400347308 */ /* 0x000e220000002400 */
[----:B-1----:R-:W-:Y:S02]  /*14f70*/  FMNMX.FTZ R6, R176, R9, !PT ;  /* 0x00000009b0067209 */ /* 0x002fe40007810000 */
[----:B------:R-:W-:-:S05]  /*14f80*/  FMNMX.FTZ R11, R24, R11, !PT ;  /* 0x0000000b180b7209 */ /* 0x000fca0007810000 */
[----:B------:R-:W1:Y:S01]  /*14f90*/  MUFU.TANH R55, R55 ;  /* 0x0000003700377308 */ /* 0x000e620000002400 */
[----:B--2---:R-:W-:-:S07]  /*14fa0*/  FMNMX.FTZ R9, R51, R6, !PT ;  /* 0x0000000633097209 */ /* 0x004fce0007810000 */
[----:B------:R-:W2:Y:S01]  /*14fb0*/  MUFU.TANH R56, R56 ;  /* 0x0000003800387308 */ /* 0x000ea20000002400 */
[----:B0-----:R-:W-:-:S07]  /*14fc0*/  FMNMX.FTZ R6, R52, R9, !PT ;  /* 0x0000000934067209 */ /* 0x001fce0007810000 */
[----:B------:R-:W0:Y:S01]  /*14fd0*/  MUFU.TANH R62, R62 ;  /* 0x0000003e003e7308 */ /* 0x000e220000002400 */
[----:B-1----:R-:W-:-:S07]  /*14fe0*/  FMNMX.FTZ R9, R55, R6, !PT ;  /* 0x0000000637097209 */ /* 0x002fce0007810000 */
[----:B------:R-:W1:Y:S01]  /*14ff0*/  MUFU.TANH R65, R65 ;  /* 0x0000004100417308 */ /* 0x000e620000002400 */
[----:B--2---:R-:W-:-:S04]  /*15000*/  FMNMX.FTZ R9, R56, R9, !PT ;  /* 0x0000000938097209 */ /* 0x004fc80007810000 */
[----:B------:R-:W-:-:S03]  /*15010*/  FMNMX.FTZ R9, R58, R9, !PT ;  /* 0x000000093a097209 */ /* 0x000fc60007810000 */
[----:B------:R-:W2:Y:S01]  /*15020*/  MUFU.TANH R69, R69 ;  /* 0x0000004500457308 */ /* 0x000ea20000002400 */
[----:B------:R-:W-:-:S04]  /*15030*/  FMNMX.FTZ R6, R60, R9, !PT ;  /* 0x000000093c067209 */ /* 0x000fc80007810000 */
[----:B------:R-:W-:-:S03]  /*15040*/  FMNMX.FTZ R9, R61, R6, !PT ;  /* 0x000000063d097209 */ /* 0x000fc60007810000 */
[----:B------:R-:W3:Y:S01]  /*15050*/  MUFU.TANH R73, R73 ;  /* 0x0000004900497308 */ /* 0x000ee20000002400 */
[----:B0-----:R-:W-:-:S04]  /*15060*/  FMNMX.FTZ R9, R62, R9, !PT ;  /* 0x000000093e097209 */ /* 0x001fc80007810000 */
[----:B------:R-:W-:-:S03]  /*15070*/  FMNMX.FTZ R6, R64, R9, !PT ;  /* 0x0000000940067209 */ /* 0x000fc60007810000 */
[----:B------:R-:W0:Y:S01]  /*15080*/  MUFU.TANH R77, R77 ;  /* 0x0000004d004d7308 */ /* 0x000e220000002400 */
[----:B-1----:R-:W-:-:S04]  /*15090*/  FMNMX.FTZ R9, R65, R6, !PT ;  /* 0x0000000641097209 */ /* 0x002fc80007810000 */
[----:B------:R-:W-:-:S03]  /*150a0*/  FMNMX.FTZ R6, R68, R9, !PT ;  /* 0x0000000944067209 */ /* 0x000fc60007810000 */
[----:B------:R-:W1:Y:S01]  /*150b0*/  MUFU.TANH R81, R81 ;  /* 0x0000005100517308 */ /* 0x000e620000002400 */
[----:B--2---:R-:W-:-:S04]  /*150c0*/  FMNMX.FTZ R9, R69, R6, !PT ;  /* 0x0000000645097209 */ /* 0x004fc80007810000 */
[----:B------:R-:W-:-:S03]  /*150d0*/  FMNMX.FTZ R6, R72, R9, !PT ;  /* 0x0000000948067209 */ /* 0x000fc60007810000 */
[----:B------:R-:W2:Y:S01]  /*150e0*/  MUFU.TANH R49, R49 ;  /* 0x0000003100317308 */ /* 0x000ea20000002400 */
[----:B---3--:R-:W-:-:S04]  /*150f0*/  FMNMX.FTZ R9, R73, R6, !PT ;  /* 0x0000000649097209 */ /* 0x008fc80007810000 */
[----:B------:R-:W-:-:S03]  /*15100*/  FMNMX.FTZ R6, R76, R9, !PT ;  /* 0x000000094c067209 */ /* 0x000fc60007810000 */
[----:B------:R-:W3:Y:S01]  /*15110*/  MUFU.TANH R53, R53 ;  /* 0x0000003500357308 */ /* 0x000ee20000002400 */
[----:B0-----:R-:W-:-:S04]  /*15120*/  FMNMX.FTZ R9, R77, R6, !PT ;  /* 0x000000064d097209 */ /* 0x001fc80007810000 */
[----:B------:R-:W-:-:S03]  /*15130*/  FMNMX.FTZ R6, R80, R9, !PT ;  /* 0x0000000950067209 */ /* 0x000fc60007810000 */
[----:B------:R-:W0:Y:S01]  /*15140*/  MUFU.TANH R57, R57 ;  /* 0x0000003900397308 */ /* 0x000e220000002400 */
[----:B-1----:R-:W-:-:S05]  /*15150*/  FMNMX.FTZ R6, R81, R6, !PT ;  /* 0x0000000651067209 */ /* 0x002fca0007810000 */
[----:B------:R-:W1:Y:S02]  /*15160*/  SHFL.BFLY PT, R9, R6, 0x2, 0x1f ;  /* 0x0c401f0006097f89 */ /* 0x000e6400000e0000 */
[----:B------:R-:W4:Y:S08]  /*15170*/  MUFU.TANH R59, R59 ;  /* 0x0000003b003b7308 */ /* 0x000f300000002400 */
[----:B------:R-:W-:Y:S08]  /*15180*/  MUFU.TANH R71, R71 ;  /* 0x0000004700477308 */ /* 0x000ff00000002400 */
[----:B------:R-:W-:Y:S01]  /*15190*/  MUFU.TANH R74, R74 ;  /* 0x0000004a004a7308 */ /* 0x000fe20000002400 */
[----:B-1----:R-:W-:-:S07]  /*151a0*/  FMNMX.FTZ R10, R6, R9, !PT ;  /* 0x00000009060a7209 */ /* 0x002fce0007810000 */
[----:B------:R-:W-:Y:S01]  /*151b0*/  MUFU.TANH R75, R75 ;  /* 0x0000004b004b7308 */ /* 0x000fe20000002400 */
[----:B------:R-:W1:Y:S01]  /*151c0*/  SHFL.BFLY PT, R9, R10, 0x1, 0x1f ;  /* 0x0c201f000a097f89 */ /* 0x000e6200000e0000 */
[----:B------:R-:W-:Y:S02]  /*151d0*/  WARPGROUP.DEPBAR.LE gsb0, 0x0 ;  /* 0x00008000000079c5 */ /* 0x000fe40000010000 */
[----:B------:R-:W-:-:S04]  /*151e0*/  WARPGROUP.ARRIVE ;  /* 0x00000000000079c5 */ /* 0x000fc80000000000 */
[----:B------:R-:W-:Y:S02]  /*151f0*/  MUFU.TANH R78, R78 ;  /* 0x0000004e004e7308 */ /* 0x000fe40000002400 */
[----:B------:R-:W-:Y:S01]  /*15200*/  HGMMA.64x128x16.F32.BF16 R88, R168, gdesc[UR4].tnspB, R88, gsb0 ;  /* 0x41e00004a8587df0 */ /* 0x000fe20008001858 */
[----:B------:R-:W-:Y:S02]  /*15210*/  R2UR UR6, R40 ;  /* 0x00000000280672ca */ /* 0x000fe400000e0000 */
[----:B------:R-:W-:-:S03]  /*15220*/  R2UR UR7, R41 ;  /* 0x00000000290772ca */ /* 0x000fc600000e0000 */
[----:B------:R-:W-:Y:S08]  /*15230*/  MUFU.TANH R79, R79 ;  /* 0x0000004f004f7308 */ /* 0x000ff00000002400 */
[----:B------:R-:W-:Y:S01]  /*15240*/  MUFU.TANH R82, R82 ;  /* 0x0000005200527308 */ /* 0x000fe20000002400 */
[----:B-1----:R-:W-:Y:S01]  /*15250*/  FMNMX.FTZ R9, R10, R9, !PT ;  /* 0x000000090a097209 */ /* 0x002fe20007810000 */
[----:B------:R-:W-:-:S04]  /*15260*/  IMAD.U32 R10, RZ, RZ, UR43 ;  /* 0x0000002bff0a7e24 */ /* 0x000fc8000f8e00ff */
[----:B------:R-:W-:Y:S02]  /*15270*/  FADD.FTZ R7, -R9, R7 ;  /* 0x0000000709077221 */ /* 0x000fe40000010100 */
[----:B------:R-:W-:Y:S02]  /*15280*/  MUFU.TANH R83, R83 ;  /* 0x0000005300537308 */ /* 0x000fe40000002400 */
[-C--:B------:R-:W-:Y:S01]  /*15290*/  FMUL.FTZ R6, R7, R10.reuse ;  /* 0x0000000a07067220 */ /* 0x080fe20000410000 */
[----:B------:R-:W-:-:S04]  /*152a0*/  FMUL.FTZ R7, R9, R10 ;  /* 0x0000000a09077220 */ /* 0x000fc80000410000 */
[-CC-:B------:R-:W-:Y:S01]  /*152b0*/  FFMA.FTZ R182, R25, R10.reuse, -R7.reuse ;  /* 0x0000000a19b67223 */ /* 0x180fe20000010807 */
[-CC-:B------:R-:W-:Y:S01]  /*152c0*/  FFMA.FTZ R25, R28, R10.reuse, -R7.reuse ;  /* 0x0000000a1c197223 */ /* 0x180fe20000010807 */
[-CC-:B------:R-:W-:Y:S01]  /*152d0*/  FFMA.FTZ R28, R30, R10.reuse, -R7.reuse ;  /* 0x0000000a1e1c7223 */ /* 0x180fe20000010807 */
[-CC-:B------:R-:W-:Y:S01]  /*152e0*/  FFMA.FTZ R40, R31, R10.reuse, -R7.reuse ;  /* 0x0000000a1f287223 */ /* 0x180fe20000010807 */
[----:B------:R-:W-:Y:S02]  /*152f0*/  VIADD R30, R8, 0x280 ;  /* 0x00000280081e7836 */ /* 0x000fe40000000000 */
[-CC-:B------:R-:W-:Y:S01]  /*15300*/  FFMA.FTZ R180, R4, R10.reuse, -R7.reuse ;  /* 0x0000000a04b47223 */ /* 0x180fe20000010807 */
[----:B------:R-:W-:Y:S01]  /*15310*/  IMAD.MOV.U32 R31, RZ, RZ, 0x40000040 ;  /* 0x40000040ff1f7424 */ /* 0x000fe200078e00ff */
[----:B------:R-:W-:Y:S01]  /*15320*/  FMNMX.FTZ R4, R26, R11, !PT ;  /* 0x0000000b1a047209 */ /* 0x000fe20007810000 */
[----:B------:R-:W-:Y:S01]  /*15330*/  MUFU.TANH R84, R84 ;  /* 0x0000005400547308 */ /* 0x000fe20000002400 */
[-CC-:B------:R-:W-:Y:S01]  /*15340*/  FFMA.FTZ R21, R21, R10.reuse, -R7.reuse ;  /* 0x0000000a15157223 */ /* 0x180fe20000010807 */
[--C-:B------:R-:W-:Y:S01]  /*15350*/  FFMA.FTZ R178, R34, R10, -R7.reuse ;  /* 0x0000000a22b27223 */ /* 0x100fe20000010807 */
[----:B------:R-:W-:Y:S01]  /*15360*/  FMNMX.FTZ R4, R27, R4, !PT ;  /* 0x000000041b047209 */ /* 0x000fe20007810000 */
[-CC-:B------:R-:W-:Y:S01]  /*15370*/  FFMA.FTZ R41, R36, R10.reuse, -R7.reuse ;  /* 0x0000000a24297223 */ /* 0x180fe20000010807 */
[-CC-:B------:R-:W-:Y:S01]  /*15380*/  FFMA.FTZ R172, R38, R10.reuse, -R7.reuse ;  /* 0x0000000a26ac7223 */ /* 0x180fe20000010807 */
[--C-:B------:R-:W-:Y:S01]  /*15390*/  FFMA.FTZ R34, R39, R10, -R7.reuse ;  /* 0x0000000a27227223 */ /* 0x100fe20000010807 */
[----:B------:R-:W-:Y:S01]  /*153a0*/  FMNMX.FTZ R11, R29, R4, !PT ;  /* 0x000000041d0b7209 */ /* 0x000fe20007810000 */
[----:B------:R-:W-:Y:S01]  /*153b0*/  MUFU.TANH R85, R85 ;  /* 0x0000005500557308 */ /* 0x000fe20000002400 */
[-CC-:B------:R-:W-:Y:S01]  /*153c0*/  FFMA.FTZ R174, R43, R10.reuse, -R7.reuse ;  /* 0x0000000a2bae7223 */ /* 0x180fe20000010807 */
[-CC-:B------:R-:W-:Y:S01]  /*153d0*/  FFMA.FTZ R36, R45, R10.reuse, -R7.reuse ;  /* 0x0000000a2d247223 */ /* 0x180fe20000010807 */
[----:B------:R-:W-:Y:S01]  /*153e0*/  FMNMX.FTZ R4, R32, R11, !PT ;  /* 0x0000000b20047209 */ /* 0x000fe20007810000 */
[-CC-:B------:R-:W-:Y:S01]  /*153f0*/  FFMA.FTZ R38, R176, R10.reuse, -R7.reuse ;  /* 0x0000000ab0267223 */ /* 0x180fe20000010807 */
[-CC-:B------:R-:W-:Y:S01]  /*15400*/  FFMA.FTZ R39, R52, R10.reuse, -R7.reuse ;  /* 0x0000000a34277223 */ /* 0x180fe20000010807 */
[--C-:B------:R-:W-:Y:S01]  /*15410*/  FFMA.FTZ R45, R62, R10, -R7.reuse ;  /* 0x0000000a3e2d7223 */ /* 0x100fe20000010807 */
[----:B------:R-:W-:Y:S01]  /*15420*/  FMNMX.FTZ R4, R33, R4, !PT ;  /* 0x0000000421047209 */ /* 0x000fe20007810000 */
[----:B------:R-:W-:Y:S01]  /*15430*/  MUFU.EX2 R6, R6 ;  /* 0x0000000600067308 */ /* 0x000fe20000000800 */
[-CC-:B------:R-:W-:Y:S01]  /*15440*/  FFMA.FTZ R43, R68, R10.reuse, -R7.reuse ;  /* 0x0000000a442b7223 */ /* 0x180fe20000010807 */
[--C-:B------:R-:W-:Y:S01]  /*15450*/  FFMA.FTZ R52, R69, R10, -R7.reuse ;  /* 0x0000000a45347223 */ /* 0x100fe20000010807 */
[----:B------:R-:W-:Y:S01]  /*15460*/  FMNMX.FTZ R4, R35, R4, !PT ;  /* 0x0000000423047209 */ /* 0x000fe20007810000 */
[----:B------:R-:W-:-:S03]  /*15470*/  FFMA.FTZ R62, R80, R10, -R7 ;  /* 0x0000000a503e7223 */ /* 0x000fc60000010807 */
        /* <DEDUP_REMOVED lines=8> */
[----:B--2---:R-:W-:-:S04]  /*15500*/  FMNMX.FTZ R11, R49, R4, !PT ;  /* 0x00000004310b7209 */ /* 0x004fc80007810000 */
[----:B------:R-:W-:Y:S01]  /*15510*/  FMNMX.FTZ R4, R50, R11, !PT ;  /* 0x0000000b32047209 */ /* 0x000fe20007810000 */
[----:B------:R-:W-:Y:S03]  /*15520*/  MUFU.EX2 R25, R25 ;  /* 0x0000001900197308 */ /* 0x000fe60000000800 */
[----:B---3--:R-:W-:-:S04]  /*15530*/  FMNMX.FTZ R11, R53, R4, !PT ;  /* 0x00000004350b7209 */ /* 0x008fc80007810000 */
[----:B------:R-:W-:Y:S01]  /*15540*/  FMNMX.FTZ R4, R54, R11, !PT ;  /* 0x0000000b36047209 */ /* 0x000fe20007810000 */
[----:B------:R-:W-:Y:S03]  /*15550*/  MUFU.EX2 R28, R28 ;  /* 0x0000001c001c7308 */ /* 0x000fe60000000800 */
[----:B0-----:R-:W-:-:S04]  /*15560*/  FMNMX.FTZ R4, R57, R4, !PT ;  /* 0x0000000439047209 */ /* 0x001fc80007810000 */
[----:B----4-:R-:W-:Y:S01]  /*15570*/  FMNMX.FTZ R4, R59, R4, !PT ;  /* 0x000000043b047209 */ /* 0x010fe20007810000 */
[----:B------:R-:W0:Y:S03]  /*15580*/  MUFU.EX2 R40, R40 ;  /* 0x0000002800287308 */ /* 0x000e260000000800 */
[----:B------:R-:W-:-:S04]  /*15590*/  FMNMX.FTZ R11, R63, R4, !PT ;  /* 0x000000043f0b7209 */ /* 0x000fc80007810000 */
[----:B------:R-:W-:Y:S01]  /*155a0*/  FMNMX.FTZ R4, R66, R11, !PT ;  /* 0x0000000b42047209 */ /* 0x000fe20007810000 */
[----:B------:R-:W-:Y:S03]  /*155b0*/  MUFU.EX2 R178, R178 ;  /* 0x000000b200b27308 */ /* 0x000fe60000000800 */
[----:B------:R-:W-:-:S04]  /*155c0*/  FMNMX.FTZ R11, R67, R4, !PT ;  /* 0x00000004430b7209 */ /* 0x000fc80007810000 */
[----:B------:R-:W-:Y:S01]  /*155d0*/  FMNMX.FTZ R4, R70, R11, !PT ;  /* 0x0000000b46047209 */ /* 0x000fe20007810000 */
[----:B------:R-:W-:Y:S01]  /*155e0*/  MUFU.EX2 R41, R41 ;  /* 0x0000002900297308 */ /* 0x000fe20000000800 */
[----:B0-----:R-:W-:Y:S02]  /*155f0*/  F2FP.BF16.F32.PACK_AB R176, R40, R28 ;  /* 0x0000001c28b0723e */ /* 0x001fe400000010ff */
        /* <DEDUP_REMOVED lines=8> */
[----:B------:R-:W-:Y:S01]  /*15680*/  MUFU.EX2 R174, R174 ;  /* 0x000000ae00ae7308 */ /* 0x000fe20000000800 */
[----:B------:R-:W-:Y:S02]  /*15690*/  WARPGROUP.DEPBAR.LE gsb0, 0x0 ;  /* 0x00008000000079c5 */ /* 0x000fe40000010000 */
[----:B------:R-:W-:Y:S01]  /*156a0*/  WARPGROUP.ARRIVE ;  /* 0x00000000000079c5 */ /* 0x000fe20000000000 */
[----:B------:R-:W-:Y:S01]  /*156b0*/  FMNMX.FTZ R11, R83, R4, !PT ;  /* 0x00000004530b7209 */ /* 0x000fe20007810000 */
[-CC-:B------:R-:W-:Y:S01]  /*156c0*/  FFMA.FTZ R168, R48, R10.reuse, -R7.reuse ;  /* 0x0000000a30a87223 */ /* 0x180fe20000010807 */
[-CC-:B------:R-:W-:Y:S01]  /*156d0*/  FFMA.FTZ R170, R51, R10.reuse, -R7.reuse ;  /* 0x0000000a33aa7223 */ /* 0x180fe20000010807 */
[--C-:B------:R-:W-:Y:S01]  /*156e0*/  FFMA.FTZ R48, R56, R10, -R7.reuse ;  /* 0x0000000a38307223 */ /* 0x100fe20000010807 */
[----:B------:R-:W-:Y:S01]  /*156f0*/  FMNMX.FTZ R4, R84, R11, !PT ;  /* 0x0000000b54047209 */ /* 0x000fe20007810000 */
[----:B------:R-:W-:Y:S01]  /*15700*/  HGMMA.64x128x16.F32.BF16 R88, R164, gdesc[UR4].tnspB, R88, gsb0 ;  /* 0x41e00004a4587df0 */ /* 0x000fe20008001858 */
[----:B------:R-:W-:Y:S01]  /*15710*/  R2UR UR6, R30 ;  /* 0x000000001e0672ca */ /* 0x000fe200000e0000 */
[----:B------:R-:W-:Y:S01]  /*15720*/  VIADD R30, R8, 0x300 ;  /* 0x00000300081e7836 */ /* 0x000fe20000000000 */
[----:B------:R-:W-:Y:S01]  /*15730*/  R2UR UR7, R31 ;  /* 0x000000001f0772ca */ /* 0x000fe200000e0000 */
[----:B------:R-:W-:Y:S01]  /*15740*/  IMAD.MOV.U32 R31, RZ, RZ, 0x40000040 ;  /* 0x40000040ff1f7424 */ /* 0x000fe200078e00ff */
[----:B------:R-:W-:Y:S01]  /*15750*/  FMNMX.FTZ R4, R85, R4, !PT ;  /* 0x0000000455047209 */ /* 0x000fe20007810000 */
[----:B------:R-:W-:Y:S01]  /*15760*/  MUFU.EX2 R36, R36 ;  /* 0x0000002400247308 */ /* 0x000fe20000000800 */
[-CC-:B------:R-:W-:Y:S01]  /*15770*/  FFMA.FTZ R51, R65, R10.reuse, -R7.reuse ;  /* 0x0000000a41337223 */ /* 0x180fe20000010807 */
[----:B------:R-:W-:-:S02]  /*15780*/  FFMA.FTZ R56, R72, R10, -R7 ;  /* 0x0000000a48387223 */ /* 0x000fc40000010807 */
        /* <DEDUP_REMOVED lines=10> */
[----:B0-----:R-:W-:-:S07]  /*15830*/  FMNMX.FTZ R11, R11, R4, !PT ;  /* 0x000000040b0b7209 */ /* 0x001fce0007810000 */
        /* <DEDUP_REMOVED lines=12> */
[----:B------:R-:W-:Y:S01]  /*15900*/  R2UR UR6, R30 ;  /* 0x000000001e0672ca */ /* 0x000fe200000e0000 */
[----:B------:R-:W-:Y:S01]  /*15910*/  MUFU.EX2 R164, R164 ;  /* 0x000000a400a47308 */ /* 0x000fe20000000800 */
[----:B------:R-:W-:Y:S01]  /*15920*/  R2UR UR7, R31 ;  /* 0x000000001f0772ca */ /* 0x000fe200000e0000 */
[----:B------:R-:W-:-:S04]  /*15930*/  FADD.FTZ R31, -R11, R12 ;  /* 0x0000000c0b1f7221 */ /* 0x000fc80000010100 */
[-C--:B------:R-:W-:Y:S01]  /*15940*/  FMUL.FTZ R4, R31, R10.reuse ;  /* 0x0000000a1f047220 */ /* 0x080fe20000410000 */
[-C--:B------:R-:W-:Y:S01]  /*15950*/  FMUL.FTZ R31, R11, R10.reuse ;  /* 0x0000000a0b1f7220 */ /* 0x080fe20000410000 */
[----:B------:R-:W-:Y:S03]  /*15960*/  MUFU.EX2 R166, R166 ;  /* 0x000000a600a67308 */ /* 0x000fe60000000800 */
[-CC-:B------:R-:W-:Y:S01]  /*15970*/  FFMA.FTZ R183, R26, R10.reuse, -R31.reuse ;  /* 0x0000000a1ab77223 */ /* 0x180fe2000001081f */
[-CC-:B------:R-:W-:Y:S01]  /*15980*/  FFMA.FTZ R30, R27, R10.reuse, -R31.reuse ;  /* 0x0000000a1b1e7223 */ /* 0x180fe2000001081f */
[----:B------:R-:W-:Y:S02]  /*15990*/  VIADD R26, R8, 0x380 ;  /* 0x00000380081a7836 */ /* 0x000fe40000000000 */
[----:B------:R-:W-:Y:S01]  /*159a0*/  FFMA.FTZ R181, R20, R10, -R31 ;  /* 0x0000000a14b57223 */ /* 0x000fe2000001081f */
[----:B------:R-:W-:-:S02]  /*159b0*/  IMAD.MOV.U32 R27, RZ, RZ, 0x40000040 ;  /* 0x40000040ff1b7424 */ /* 0x000fc400078e00ff */
[-CC-:B------:R-:W-:Y:S01]  /*159c0*/  FFMA.FTZ R12, R24, R10.reuse, -R31.reuse ;  /* 0x0000000a180c7223 */ /* 0x180fe2000001081f */
[----:B------:R-:W-:Y:S01]  /*159d0*/  MUFU.EX2 R4, R4 ;  /* 0x0000000400047308 */ /* 0x000fe20000000800 */
[-CC-:B------:R-:W-:Y:S01]  /*159e0*/  FFMA.FTZ R177, R29, R10.reuse, -R31.reuse ;  /* 0x0000000a1db17223 */ /* 0x180fe2000001081f */
[-CC-:B------:R-:W-:Y:S01]  /*159f0*/  FFMA.FTZ R175, R44, R10.reuse, -R31.reuse ;  /* 0x0000000a2caf7223 */ /* 0x180fe2000001081f */
[----:B------:R-:W-:Y:S01]  /*15a00*/  FFMA.FTZ R44, R6, R3, R180 ;  /* 0x00000003062c7223 */ /* 0x000fe200000100b4 */
[-CC-:B------:R-:W-:Y:S01]  /*15a10*/  FFMA.FTZ R179, R33, R10.reuse, -R31.reuse ;  /* 0x0000000a21b37223 */ /* 0x180fe2000001081f */
[-CC-:B------:R-:W-:Y:S01]  /*15a20*/  FFMA.FTZ R20, R35, R10.reuse, -R31.reuse ;  /* 0x0000000a23147223 */ /* 0x180fe2000001081f */
        /* <DEDUP_REMOVED lines=15> */
[----:B------:R-:W-:Y:S01]  /*15b20*/  FFMA.FTZ R84, R84, R10, -R31 ;  /* 0x0000000a54547223 */ /* 0x000fe2000001081f */
[----:B------:R-:W-:-:S02]  /*15b30*/  F2FP.BF16.F32.PACK_AB R180, R21, R180 ;  /* 0x000000b415b4723e */ /* 0x000fc400000010ff */
[----:B------:R-:W-:Y:S01]  /*15b40*/  MUFU.EX2 R183, R183 ;  /* 0x000000b700b77308 */ /* 0x000fe20000000800 */
[----:B0-----:R-:W-:Y:S01]  /*15b50*/  FFMA.FTZ R3, R4, R0, R181 ;  /* 0x0000000004037223 */ /* 0x001fe200000100b5 */
[----:B------:R-:W-:-:S06]  /*15b60*/  FFMA.FTZ R0, R63, R10, -R31 ;  /* 0x0000000a3f007223 */ /* 0x000fcc000001081f */
[----:B------:R-:W-:Y:S01]  /*15b70*/  MUFU.EX2 R30, R30 ;  /* 0x0000001e001e7308 */ /* 0x000fe20000000800 */
[----:B-1----:R-:W-:-:S07]  /*15b80*/  F2FP.BF16.F32.PACK_AB R181, R12, R181 ;  /* 0x000000b50cb5723e */ /* 0x002fce00000010ff */
        /* <DEDUP_REMOVED lines=13> */
[-C--:B------:R-:W-:Y:S01]  /*15c60*/  FFMA.FTZ R154, R64, R10.reuse, -R7 ;  /* 0x0000000a409a7223 */ /* 0x080fe20000010807 */
[-CC-:B------:R-:W-:Y:S01]  /*15c70*/  FFMA.FTZ R64, R32, R10.reuse, -R31.reuse ;  /* 0x0000000a20407223 */ /* 0x180fe2000001081f */
[-CC-:B------:R-:W-:Y:S01]  /*15c80*/  FFMA.FTZ R32, R42, R10.reuse, -R31.reuse ;  /* 0x0000000a2a207223 */ /* 0x180fe2000001081f */
[-C--:B------:R-:W-:Y:S01]  /*15c90*/  FFMA.FTZ R42, R46, R10.reuse, -R31 ;  /* 0x0000000a2e2a7223 */ /* 0x080fe2000001081f */
[-C--:B------:R-:W-:Y:S01]  /*15ca0*/  FFMA.FTZ R152, R61, R10.reuse, -R7 ;  /* 0x0000000a3d987223 */ /* 0x080fe20000010807 */
[----:B------:R-:W-:Y:S01]  /*15cb0*/  HGMMA.64x128x16.F32.BF16 R88, R156, gdesc[UR4].tnspB, R88, gsb0 ;  /* 0x41e000049c587df0 */ /* 0x000fe20008001858 */
[----:B------:R-:W-:Y:S01]  /*15cc0*/  R2UR UR6, R26 ;  /* 0x000000001a0672ca */ /* 0x000fe200000e0000 */
[----:B------:R-:W-:Y:S01]  /*15cd0*/  MUFU.EX2 R64, R64 ;  /* 0x0000004000407308 */ /* 0x000fe20000000800 */
[----:B------:R-:W-:Y:S01]  /*15ce0*/  R2UR UR7, R27 ;  /* 0x000000001b0772ca */ /* 0x000fe200000e0000 */
[----:B------:R-:W-:Y:S01]  /*15cf0*/  FADD.FTZ R27, R21, R44 ;  /* 0x0000002c151b7221 */ /* 0x000fe20000010000 */
[----:B------:R-:W-:Y:S01]  /*15d00*/  @!P1 PRMT R26, RZ, 0x654, R14 ;  /* 0x00000654ff1a9816 */ /* 0x000fe2000000000e */
[-CC-:B------:R-:W-:Y:S01]  /*15d10*/  FFMA.FTZ R153, R66, R10.reuse, -R31.reuse ;  /* 0x0000000a42997223 */ /* 0x180fe2000001081f */
[-C--:B------:R-:W-:Y:S01]  /*15d20*/  FFMA.FTZ R155, R70, R10.reuse, -R31 ;  /* 0x0000000a469b7223 */ /* 0x080fe2000001081f */
[----:B------:R-:W-:Y:S01]  /*15d30*/  FADD.FTZ R44, R182, R27 ;  /* 0x0000001bb62c7221 */ /* 0x000fe20000010000 */
[----:B------:R-:W-:Y:S01]  /*15d40*/  @!P1 PRMT R27, RZ, 0x654, R15 ;  /* 0x00000654ff1b9816 */ /* 0x000fe2000000000f */
[----:B------:R-:W-:Y:S01]  /*15d50*/  MUFU.EX2 R32, R32 ;  /* 0x0000002000207308 */ /* 0x000fe20000000800 */
[-CC-:B------:R-:W-:Y:S01]  /*15d60*/  FFMA.FTZ R61, R77, R10.reuse, -R7.reuse ;  /* 0x0000000a4d3d7223 */ /* 0x180fe20000010807 */
[----:B------:R-:W-:Y:S01]  /*15d70*/  FADD.FTZ R15, R25, R44 ;  /* 0x0000002c190f7221 */ /* 0x000fe20000010000 */
[----:B------:R-:W-:Y:S01]  /*15d80*/  FFMA.FTZ R7, R81, R10, -R7 ;  /* 0x0000000a51077223 */ /* 0x000fe20000010807 */
[----:B------:R-:W-:-:S02]  /*15d90*/  F2FP.BF16.F32.PACK_AB R182, R25, R182 ;  /* 0x000000b619b6723e */ /* 0x000fc400000010ff */
[----:B------:R-:W-:Y:S02]  /*15da0*/  FADD.FTZ R15, R28, R15 ;  /* 0x0000000f1c0f7221 */ /* 0x000fe40000010000 */
[----:B------:R-:W-:Y:S02]  /*15db0*/  MUFU.EX2 R42, R42 ;  /* 0x0000002a002a7308 */ /* 0x000fe40000000800 */
[----:B------:R-:W-:-:S04]  /*15dc0*/  FADD.FTZ R15, R40, R15 ;  /* 0x0000000f280f7221 */ /* 0x000fc80000010000 */
[----:B------:R-:W-:Y:S01]  /*15dd0*/  FADD.FTZ R50, R178, R15 ;  /* 0x0000000fb2327221 */ /* 0x000fe20000010000 */
[C---:B------:R-:W-:Y:S01]  /*15de0*/  F2FP.BF16.F32.PACK_AB R178, R41.reuse, R178 ;  /* 0x000000b229b2723e */ /* 0x040fe200000010ff */
        /* <DEDUP_REMOVED lines=13> */
[----:B------:R-:W-:-:S06]  /*15ec0*/  FADD.FTZ R15, R38, R15 ;  /* 0x0000000f260f7221 */ /* 0x000fcc0000010000 */
[----:B------:R-:W-:Y:S08]  /*15ed0*/  MUFU.EX2 R153, R153 ;  /* 0x0000009900997308 */ /* 0x000ff00000000800 */
[----:B------:R-:W-:Y:S08]  /*15ee0*/  MUFU.EX2 R154, R154 ;  /* 0x0000009a009a7308 */ /* 0x000ff00000000800 */
[----:B------:R-:W-:Y:S08]  /*15ef0*/  MUFU.EX2 R155, R155 ;  /* 0x0000009b009b7308 */ /* 0x000ff00000000800 */
[----:B------:R-:W-:Y:S08]  /*15f00*/  MUFU.EX2 R78, R78 ;  /* 0x0000004e004e7308 */ /* 0x000ff00000000800 */
[----:B------:R-:W0:Y:S08]  /*15f10*/  MUFU.EX2 R58, R58 ;  /* 0x0000003a003a7308 */ /* 0x000e300000000800 */
[----:B------:R-:W1:Y:S08]  /*15f20*/  MUFU.EX2 R79, R79 ;  /* 0x0000004f004f7308 */ /* 0x000e700000000800 */
[----:B------:R-:W-:Y:S08]  /*15f30*/  MUFU.EX2 R60, R60 ;  /* 0x0000003c003c7308 */ /* 0x000ff00000000800 */
[----:B------:R-:W-:Y:S08]  /*15f40*/  MUFU.EX2 R82, R82 ;  /* 0x0000005200527308 */ /* 0x000ff00000000800 */
[----:B------:R-:W-:Y:S08]  /*15f50*/  MUFU.EX2 R61, R61 ;  /* 0x0000003d003d7308 */ /* 0x000ff00000000800 */
[----:B------:R-:W-:Y:S08]  /*15f60*/  MUFU.EX2 R83, R83 ;  /* 0x0000005300537308 */ /* 0x000ff00000000800 */
[----:B------:R-:W-:Y:S01]  /*15f70*/  MUFU.EX2 R84, R84 ;  /* 0x0000005400547308 */ /* 0x000fe20000000800 */
[----:B------:R-:W-:-:S02]  /*15f80*/  WARPGROUP.DEPBAR.LE gsb0, 0x0 ;  /* 0x00008000000079c5 */ /* 0x000fc40000010000 */
[----:B------:R-:W-:Y:S01]  /*15f90*/  WARPGROUP.ARRIVE ;  /* 0x00000000000079c5 */ /* 0x000fe20000000000 */
[----:B------:R-:W-:-:S04]  /*15fa0*/  FFMA.FTZ R157, R74, R10, -R31 ;  /* 0x0000000a4a9d7223 */ /* 0x000fc8000001081f */
[----:B------:R-:W2:Y:S01]  /*15fb0*/  MUFU.EX2 R7, R7 ;  /* 0x0000000700077308 */ /* 0x000ea20000000800 */
[----:B------:R-:W-:Y:S02]  /*15fc0*/  F2FP.BF16.F32.PACK_AB R156, R52, R43 ;  /* 0x0000002b349c723e */ /* 0x000fe400000010ff */
[----:B0-----:R-:W-:Y:S01]  /*15fd0*/  F2FP.BF16.F32.PACK_AB R158, R58, R56 ;  /* 0x000000383a9e723e */ /* 0x001fe200000010ff */
[----:B------:R-:W-:Y:S01]  /*15fe0*/  HGMMA.64x128x16.F32.BF16 R88, R160, gdesc[UR4].tnspB, R88, gsb0 ;  /* 0x41e00004a0587df0 */ /* 0x000fe20008001858 */
[----:B-1----:R-:W-:-:S03]  /*15ff0*/  F2FP.BF16.F32.PACK_AB R159, R79, R78 ;  /* 0x0000004e4f9f723e */ /* 0x002fc600000010ff */
[----:B------:R-:W-:Y:S01]  /*16000*/  MUFU.EX2 R157, R157 ;  /* 0x0000009d009d7308 */ /* 0x000fe20000000800 */
[----:B------:R-:W-:Y:S02]  /*16010*/  WARPGROUP.DEPBAR.LE gsb0, 0x0 ;  /* 0x00008000000079c5 */ /* 0x000fe40000010000 */
[----:B------:R0:W-:Y:S01]  /*16020*/  @!P1 SYNCS.ARRIVE.TRANS64.RED.A1T0 RZ, [R26+URZ], RZ ;  /* 0x000000ff1aff99a7 */ /* 0x0001e2000810043f */
[----:B--2---:R-:W-:Y:S02]  /*16030*/  F2FP.BF16.F32.PACK_AB R162, R7, R62 ;  /* 0x0000003e07a2723e */ /* 0x004fe400000010ff */
[----:B------:R-:W-:Y:S02]  /*16040*/  F2FP.BF16.F32.PACK_AB R160, R61, R60 ;  /* 0x0000003c3da0723e */ /* 0x000fe400000010ff */
[----:B------:R-:W-:Y:S01]  /*16050*/  F2FP.BF16.F32.PACK_AB R161, R83, R82 ;  /* 0x0000005253a1723e */ /* 0x000fe200000010ff */
[----:B0-----:R-:W-:Y:S01]  /*16060*/  FADD.FTZ R26, R12, R3 ;  /* 0x000000030c1a7221 */ /* 0x001fe20000010000 */
[----:B------:R0:W-:Y:S03]  /*16070*/  @!P1 SYNCS.ARRIVE.TRANS64.RED.A1T0 RZ, [R27+URZ], RZ ;  /* 0x000000ff1bff99a7 */ /* 0x0001e6000810043f */
[----:B------:R-:W-:Y:S01]  /*16080*/  FADD.FTZ R3, R183, R26 ;  /* 0x0000001ab7037221 */ /* 0x000fe20000010000 */
[----:B------:R-:W-:Y:S01]  /*16090*/  FFMA.FTZ R26, R67, R10, -R31 ;  /* 0x0000000a431a7223 */ /* 0x000fe2000001081f */
[----:B------:R-:W-:-:S02]  /*160a0*/  F2FP.BF16.F32.PACK_AB R183, R30, R183 ;  /* 0x000000b71eb7723e */ /* 0x000fc400000010ff */
[----:B------:R-:W-:-:S03]  /*160b0*/  FADD.FTZ R44, R30, R3 ;  /* 0x000000031e2c7221 */ /* 0x000fc60000010000 */
[----:B------:R-:W1:Y:S01]  /*160c0*/  MUFU.EX2 R26, R26 ;  /* 0x0000001a001a7308 */ /* 0x000e620000000800 */
[----:B------:R-:W-:Y:S01]  /*160d0*/  FADD.FTZ R3, R177, R44 ;  /* 0x0000002cb1037221 */ /* 0x000fe20000010000 */
[-CC-:B------:R-:W-:Y:S01]  /*160e0*/  FFMA.FTZ R44, R71, R10.reuse, -R31.reuse ;  /* 0x0000000a472c7223 */ /* 0x180fe2000001081f */
[----:B------:R-:W-:Y:S01]  /*160f0*/  FFMA.FTZ R31, R85, R10, -R31 ;  /* 0x0000000a551f7223 */ /* 0x000fe2000001081f */
[C---:B------:R-:W-:Y:S01]  /*16100*/  F2FP.BF16.F32.PACK_AB R177, R64.reuse, R177 ;  /* 0x000000b140b1723e */ /* 0x040fe200000010ff */
[----:B------:R-:W-:-:S03]  /*16110*/  FADD.FTZ R46, R64, R3 ;  /* 0x00000003402e7221 */ /* 0x000fc60000010000 */
[----:B------:R-:W2:Y:S01]  /*16120*/  MUFU.EX2 R44, R44 ;  /* 0x0000002c002c7308 */ /* 0x000ea20000000800 */
[----:B------:R-:W-:Y:S01]  /*16130*/  FADD.FTZ R3, R179, R46 ;  /* 0x0000002eb3037221 */ /* 0x000fe20000010000 */
[----:B------:R-:W-:-:S03]  /*16140*/  F2FP.BF16.F32.PACK_AB R179, R20, R179 ;  /* 0x000000b314b3723e */ /* 0x000fc600000010ff */
[----:B------:R-:W-:-:S03]  /*16150*/  FADD.FTZ R46, R20, R3 ;  /* 0x00000003142e7221 */ /* 0x000fc60000010000 */
[----:B------:R-:W3:Y:S01]  /*16160*/  MUFU.EX2 R31, R31 ;  /* 0x0000001f001f7308 */ /* 0x000ee20000000800 */
[----:B------:R-:W-:Y:S01]  /*16170*/  FADD.FTZ R3, R173, R46 ;  /* 0x0000002ead037221 */ /* 0x000fe20000010000 */
[----:B------:R-:W-:-:S03]  /*16180*/  F2FP.BF16.F32.PACK_AB R173, R32, R173 ;  /* 0x000000ad20ad723e */ /* 0x000fc600000010ff */
[----:B------:R-:W-:-:S04]  /*16190*/  FADD.FTZ R46, R32, R3 ;  /* 0x00000003202e7221 */ /* 0x000fc80000010000 */
[----:B------:R-:W-:Y:S01]  /*161a0*/  FADD.FTZ R3, R175, R46 ;  /* 0x0000002eaf037221 */ /* 0x000fe20000010000 */
[----:B------:R-:W-:-:S03]  /*161b0*/  F2FP.BF16.F32.PACK_AB R175, R42, R175 ;  /* 0x000000af2aaf723e */ /* 0x000fc600000010ff */
[----:B------:R-:W-:-:S04]  /*161c0*/  FADD.FTZ R46, R42, R3 ;  /* 0x000000032a2e7221 */ /* 0x000fc80000010000 */
        /* <DEDUP_REMOVED lines=8> */
[----:B------:R-:W4:Y:S01]  /*16250*/  MUFU.EX2 R12, R75 ;  /* 0x0000004b000c7308 */ /* 0x000f220000000800 */
[C---:B------:R-:W-:Y:S01]  /*16260*/  F2FP.BF16.F32.PACK_AB R171, R8.reuse, R171 ;  /* 0x000000ab08ab723e */ /* 0x040fe200000010ff */
        /* <DEDUP_REMOVED lines=16> */
[----:B------:R-:W-:Y:S01]  /*16370*/  FADD.FTZ R24, R154, R15 ;  /* 0x0000000f9a187221 */ /* 0x000fe20000010000 */
[C---:B-1----:R-:W-:Y:S02]  /*16380*/  F2FP.BF16.F32.PACK_AB R153, R26.reuse, R153 ;  /* 0x000000991a99723e */ /* 0x042fe400000010ff */
[----:B------:R-:W-:Y:S01]  /*16390*/  FADD.FTZ R20, R26, R3 ;  /* 0x000000031a147221 */ /* 0x000fe20000010000 */
[C---:B------:R-:W-:Y:S01]  /*163a0*/  FADD.FTZ R24, R51.reuse, R24 ;  /* 0x0000001833187221 */ /* 0x040fe20000010000 */
[----:B------:R-:W-:-:S02]  /*163b0*/  F2FP.BF16.F32.PACK_AB R154, R51, R154 ;  /* 0x0000009a339a723e */ /* 0x000fc400000010ff */
[----:B------:R-:W-:Y:S01]  /*163c0*/  FADD.FTZ R3, R155, R20 ;  /* 0x000000149b037221 */ /* 0x000fe20000010000 */
[C---:B--2---:R-:W-:Y:S01]  /*163d0*/  F2FP.BF16.F32.PACK_AB R155, R44.reuse, R155 ;  /* 0x0000009b2c9b723e */ /* 0x044fe200000010ff */
[----:B------:R-:W-:Y:S01]  /*163e0*/  IMAD.MOV.U32 R20, RZ, RZ, R192 ;  /* 0x000000ffff147224 */ /* 0x000fe200078e00c0 */
[----:B---3--:R-:W-:Y:S01]  /*163f0*/  F2FP.BF16.F32.PACK_AB R163, R31, R84 ;  /* 0x000000541fa3723e */ /* 0x008fe200000010ff */
[----:B------:R-:W-:Y:S01]  /*16400*/  FADD.FTZ R8, R44, R3 ;  /* 0x000000032c087221 */ /* 0x000fe20000010000 */
[----:B------:R-:W-:-:S03]  /*16410*/  FADD.FTZ R3, R43, R24 ;  /* 0x000000182b037221 */ /* 0x000fc60000010000 */
[----:B------:R-:W-:Y:S01]  /*16420*/  FADD.FTZ R15, R157, R8 ;  /* 0x000000089d0f7221 */ /* 0x000fe20000010000 */
[----:B------:R-:W-:Y:S01]  /*16430*/  FADD.FTZ R3, R52, R3 ;  /* 0x0000000334037221 */ /* 0x000fe20000010000 */
[C---:B----4-:R-:W-:Y:S02]  /*16440*/  F2FP.BF16.F32.PACK_AB R157, R12.reuse, R157 ;  /* 0x0000009d0c9d723e */ /* 0x050fe400000010ff */
[----:B------:R-:W-:Y:S01]  /*16450*/  FADD.FTZ R15, R12, R15 ;  /* 0x0000000f0c0f7221 */ /* 0x000fe20000010000 */
[----:B------:R-:W-:Y:S01]  /*16460*/  FADD.FTZ R3, R56, R3 ;  /* 0x0000000338037221 */ /* 0x000fe20000010000 */
[----:B------:R-:W-:Y:S02]  /*16470*/  IMAD.MOV.U32 R12, RZ, RZ, R11 ;  /* 0x000000ffff0c7224 */ /* 0x000fe400078e000b */
        /* <DEDUP_REMOVED lines=11> */
[----:B------:R-:W-:Y:S01]  /*16530*/  FADD.FTZ R0, R31, R15 ;  /* 0x0000000f1f007221 */ /* 0x000fe20000010000 */
[----:B------:R-:W-:Y:S01]  /*16540*/  IMAD.MOV.U32 R15, RZ, RZ, R194 ;  /* 0x000000ffff0f7224 */ /* 0x000fe200078e00c2 */
[----:B0-----:R-:W-:Y:S06]  /*16550*/  @P2 BRA `(.L_x_634) ;  /* 0xffffffd000d82947 */ /* 0x001fec000383ffff */
.L_x_623:
[----:B------:R-:W-:Y:S05]  /*16560*/  BSYNC B0 ;  /* 0x0000000000007941 */ /* 0x000fea0003800000 */
.L_x_622:
        /* <DEDUP_REMOVED lines=67> */
.L_x_635:
[----:B------:R-:W-:Y:S01]  /*169a0*/  IMAD R12, R192, 0x8, R2 ;  /* 0x00000008c00c7824 */ /* 0x000fe200078e0202 */
[----:B------:R-:W-:-:S04]  /*169b0*/  SHF.L.U32 R5, R194, 0x1f, RZ ;  /* 0x0000001fc2057819 */ /* 0x000fc800000006ff */
[----:B------:R0:W1:Y:S01]  /*169c0*/  SYNCS.PHASECHK.TRANS64.TRYWAIT P2, [R12+URZ+0x34850], R5 ;  /* 0x034850050c0075a7 */ /* 0x000062000804017f */
[----:B------:R-:W-:Y:S05]  /*169d0*/  @!P0 BRA `(.L_x_636) ;  /* 0x0000000000048947 */ /* 0x000fea0003800000 */
[----:B------:R-:W-:Y:S01]  /*169e0*/  BPT.TRAP 0x1 ;  /* 0x000000040000795c */ /* 0x000fe20000300000 */
.L_x_636:
[----:B------:R-:W-:Y:S01]  /*169f0*/  VIADD R2, R2, 0x400 ;  /* 0x0000040002027836 */ /* 0x000fe20000000000 */
[----:B------:R-:W-:Y:S04]  /*16a00*/  BSSY B0, `(.L_x_637) ;  /* 0x0000008000007945 */ /* 0x000fe80003800000 */
[----:B------:R-:W-:-:S04]  /*16a10*/  SHF.R.U32.HI R2, RZ, 0x4, R2 ;  /* 0x00000004ff027819 */ /* 0x000fc80000011602 */
[----:B------:R-:W-:-:S04]  /*16a20*/  LOP3.LUT R2, R2, 0x3fff, RZ, 0xc0, !PT ;  /* 0x00003fff02027812 */ /* 0x000fc800078ec0ff */
[----:B------:R-:W-:-:S05]  /*16a30*/  LOP3.LUT R7, R2, 0x4000000, RZ, 0xfc, !PT ;  /* 0x0400000002077812 */ /* 0x000fca00078efcff */
[----:B------:R-:W-:Y:S01]  /*16a40*/  IMAD R4, R192, 0x800, R7 ;  /* 0x00000800c0047824 */ /* 0x000fe200078e0207 */
[----:B-1----:R-:W-:Y:S06]  /*16a50*/  @P2 BRA `(.L_x_638) ;  /* 0x0000000000082947 */ /* 0x002fec0003800000 */
[----:B------:R-:W1:Y:S02]  /*16a60*/  SYNCS.PHASECHK.TRANS64.TRYWAIT P0, [R12+URZ+0x34850], R5 ;  /* 0x034850050c0075a7 */ /* 0x000e64000800017f */
[----:B-1----:R-:W-:Y:S05]  /*16a70*/  @!P0 BRA `(.L_x_639) ;  /* 0x0000008c00548947 */ /* 0x002fea0003800000 */
.L_x_638:
[----:B------:R-:W-:Y:S05]  /*16a80*/  BSYNC B0 ;  /* 0x0000000000007941 */ /* 0x000fea0003800000 */
.L_x_637:
[----:B01----:R-:W-:Y:S01]  /*16a90*/  IMAD.MOV.U32 R5, RZ, RZ, 0x40000040 ;  /* 0x40000040ff057424 */ /* 0x003fe200078e00ff */
[C---:B------:R-:W-:Y:S01]  /*16aa0*/  R2UR UR6, R4.reuse ;  /* 0x00000000040672ca */ /* 0x040fe200000e0000 */
[----:B------:R-:W-:Y:S01]  /*16ab0*/  WARPGROUP.ARRIVE ;  /* 0x00000000000079c5 */ /* 0x000fe20000000000 */
[----:B------:R-:W-:Y:S01]  /*16ac0*/  VIADD R6, R4, 0x80 ;  /* 0x0000008004067836 */ /* 0x000fe20000000000 */
[----:B------:R-:W0:Y:S01]  /*16ad0*/  SHFL.BFLY PT, R2, R3, 0x2, 0x1f ;  /* 0x0c401f0003027f89 */ /* 0x000e2200000e0000 */
[----:B------:R-:W-:Y:S01]  /*16ae0*/  R2UR UR7, R5 ;  /* 0x00000000050772ca */ /* 0x000fe200000e0000 */
[----:B------:R-:W-:Y:S01]  /*16af0*/  IMAD.MOV.U32 R7, RZ, RZ, 0x40000040 ;  /* 0x40000040ff077424 */ /* 0x000fe200078e00ff */
[----:B------:R-:W-:Y:S01]  /*16b00*/  MOV R5, 0x40000040 ;  /* 0x4000004000057802 */ /* 0x000fe20000000f00 */
[----:B------:R-:W-:Y:S02]  /*16b10*/  VIADD R192, R192, 0x1 ;  /* 0x00000001c0c07836 */ /* 0x000fe40000000000 */
[----:B------:R-:W-:-:S02]  /*16b20*/  @!P1 VIADD R12, R12, 0x34860 ;  /* 0x000348600c0c9836 */ /* 0x000fc40000000000 */
[----:B------:R-:W-:Y:S01]  /*16b30*/  VIADD R203, R203, 0x1 ;  /* 0x00000001cbcb7836 */ /* 0x000fe20000000000 */
[C---:B------:R-:W-:Y:S02]  /*16b40*/  ISETP.NE.AND P0, PT, R192.reuse, 0x2, PT ;  /* 0x00000002c000780c */ /* 0x040fe40003f05270 */
[----:B------:R-:W-:Y:S02]  /*16b50*/  @!P1 PRMT R12, RZ, 0x654, R12 ;  /* 0x00000654ff0c9816 */ /* 0x000fe4000000000c */
[----:B------:R-:W-:Y:S01]  /*16b60*/  SEL R192, R192, RZ, P0 ;  /* 0x000000ffc0c07207 */ /* 0x000fe20000000000 */
[----:B------:R-:W-:Y:S01]  /*16b70*/  HGMMA.64x128x16.F32.BF16 R24, R180, gdesc[UR4].tnspB, R24, gsb0 ;  /* 0x41e00004b4187df0 */ /* 0x000fe20008001818 */
[----:B------:R-:W-:Y:S01]  /*16b80*/  R2UR UR6, R6 ;  /* 0x00000000060672ca */ /* 0x000fe200000e0000 */
[----:B------:R-:W-:Y:S01]  /*16b90*/  VIADD R6, R4, 0x100 ;  /* 0x0000010004067836 */ /* 0x000fe20000000000 */
[----:B------:R-:W-:Y:S01]  /*16ba0*/  R2UR UR7, R7 ;  /* 0x00000000070772ca */ /* 0x000fe200000e0000 */
[----:B------:R-:W-:-:S02]  /*16bb0*/  IMAD.MOV.U32 R7, RZ, RZ, 0x40000040 ;  /* 0x40000040ff077424 */ /* 0x000fc400078e00ff */
[----:B0-----:R-:W-:Y:S01]  /*16bc0*/  FADD.FTZ R2, R2, R3 ;  /* 0x0000000302027221 */ /* 0x001fe20000010000 */
[----:B------:R-:W-:-:S04]  /*16bd0*/  SEL R3, RZ, 0x1, P0 ;  /* 0x00000001ff037807 */ /* 0x000fc80000000000 */
[----:B------:R-:W-:Y:S01]  /*16be0*/  LOP3.LUT R194, R194, R3, RZ, 0x3c, !PT ;  /* 0x00000003c2c27212 */ /* 0x000fe200078e3cff */
[----:B------:R-:W-:Y:S01]  /*16bf0*/  IMAD.MOV.U32 R3, RZ, RZ, -0x800000 ;  /* 0xff800000ff037424 */ /* 0x000fe200078e00ff */
[----:B------:R-:W-:Y:S02]  /*16c00*/  WARPGROUP.DEPBAR.LE gsb0, 0x0 ;  /* 0x00008000000079c5 */ /* 0x000fe40000010000 */
        /* <DEDUP_REMOVED lines=31> */
[----:B------:R-:W-:Y:S02]  /*16e00*/  R2UR UR6, R6 ;  /* 0x00000000060672ca */ /* 0x000fe400000e0000 */
[----:B------:R-:W-:Y:S01]  /*16e10*/  R2UR UR7, R7 ;  /* 0x00000000070772ca */ /* 0x000fe200000e0000 */
[----:B------:R-:W-:Y:S02]  /*16e20*/  WARPGROUP.DEPBAR.LE gsb0, 0x0 ;  /* 0x00008000000079c5 */ /* 0x000fe40000010000 */
[----:B------:R-:W-:-:S10]  /*16e30*/  WARPGROUP.ARRIVE ;  /* 0x00000000000079c5 */ /* 0x000fd40000000000 */
[----:B------:R-:W-:Y:S01]  /*16e40*/  HGMMA.64x128x16.F32.BF16 R24, R156, gdesc[UR4].tnspB, R24, gsb0 ;  /* 0x41e000049c187df0 */ /* 0x000fe20008001818 */
[----:B------:R-:W-:Y:S02]  /*16e50*/  R2UR UR6, R4 ;  /* 0x00000000040672ca */ /* 0x000fe400000e0000 */
[----:B------:R-:W-:Y:S02]  /*16e60*/  R2UR UR7, R5 ;  /* 0x00000000050772ca */ /* 0x000fe400000e0000 */
[----:B------:R-:W0:Y:S02]  /*16e70*/  SHFL.BFLY PT, R5, R0, 0x2, 0x1f ;  /* 0x0c401f0000057f89 */ /* 0x000e2400000e0000 */
[----:B0-----:R-:W-:Y:S01]  /*16e80*/  FADD.FTZ R4, R5, R0 ;  /* 0x0000000005047221 */ /* 0x001fe20000010000 */
[----:B------:R-:W-:Y:S01]  /*16e90*/  IMAD.MOV.U32 R0, RZ, RZ, -0x800000 ;  /* 0xff800000ff007424 */ /* 0x000fe200078e00ff */
[----:B------:R-:W0:Y:S04]  /*16ea0*/  SHFL.BFLY PT, R5, R2, 0x1, 0x1f ;  /* 0x0c201f0002057f89 */ /* 0x000e2800000e0000 */
[----:B------:R-:W1:Y:S01]  /*16eb0*/  SHFL.BFLY PT, R7, R4, 0x1, 0x1f ;  /* 0x0c201f0004077f89 */ /* 0x000e6200000e0000 */
[----:B0-----:R-:W-:Y:S01]  /*16ec0*/  FADD.FTZ R13, R2, R5 ;  /* 0x00000005020d7221 */ /* 0x001fe20000010000 */
[----:B-1----:R-:W-:-:S04]  /*16ed0*/  FADD.FTZ R14, R4, R7 ;  /* 0x00000007040e7221 */ /* 0x002fc80000010000 */
[----:B------:R-:W-:Y:S02]  /*16ee0*/  FSETP.NE.FTZ.AND P2, PT, R13, RZ, PT ;  /* 0x000000ff0d00720b */ /* 0x000fe40003f55000 */
[----:B------:R-:W-:Y:S02]  /*16ef0*/  CS2R R4, SRZ ;  /* 0x0000000000047805 */ /* 0x000fe4000001ff00 */
[----:B------:R-:W-:-:S09]  /*16f00*/  FSETP.NE.FTZ.AND P3, PT, R14, RZ, PT ;  /* 0x000000ff0e00720b */ /* 0x000fd20003f75000 */
[----:B------:R-:W0:Y:S01]  /*16f10*/  @P2 MUFU.LG2 R6, R13 ;  /* 0x0000000d00062308 */ /* 0x000e220000000c00 */
[----:B------:R-:W-:-:S03]  /*16f20*/  @P2 FMUL.FTZ R2, R10, 0.69314718246459960938 ;  /* 0x3f3172180a022820 */ /* 0x000fc60000410000 */
[----:B------:R-:W-:-:S04]  /*16f30*/  @P3 FMUL.FTZ R15, R10, 0.69314718246459960938 ;  /* 0x3f3172180a0f3820 */ /* 0x000fc80000410000 */
[----:B------:R-:W1:Y:S08]  /*16f40*/  @P3 MUFU.LG2 R8, R14 ;  /* 0x0000000e00083308 */ /* 0x000e700000000c00 */
[----:B------:R-:W2:Y:S01]  /*16f50*/  @P3 MUFU.RCP R4, R14 ;  /* 0x0000000e00043308 */ /* 0x000ea20000001000 */
[----:B0-----:R-:W-:-:S04]  /*16f60*/  @P2 FMUL.FTZ R7, R6, 0.69314718246459960938 ;  /* 0x3f31721806072820 */ /* 0x001fc80000410000 */
[----:B------:R-:W-:-:S03]  /*16f70*/  @P2 FFMA.FTZ R0, R2, R9, R7 ;  /* 0x0000000902002223 */ /* 0x000fc60000010007 */
[----:B------:R-:W0:Y:S01]  /*16f80*/  @P2 MUFU.RCP R5, R13 ;  /* 0x0000000d00052308 */ /* 0x000e220000001000 */
[----:B-1----:R-:W-:-:S04]  /*16f90*/  @P3 FMUL.FTZ R8, R8, 0.69314718246459960938 ;  /* 0x3f31721808083820 */ /* 0x002fc80000410000 */
[----:B------:R-:W-:Y:S01]  /*16fa0*/  @P3 FFMA.FTZ R3, R15, R11, R8 ;  /* 0x0000000b0f033223 */ /* 0x000fe20000010008 */
[----:B------:R-:W-:Y:S02]  /*16fb0*/  WARPGROUP.DEPBAR.LE gsb0, 0x0 ;  /* 0x00008000000079c5 */ /* 0x000fe40000010000 */
[----:B------:R-:W-:-:S06]  /*16fc0*/  WARPGROUP.ARRIVE ;  /* 0x00000000000079c5 */ /* 0x000fcc0000000000 */
[----:B------:R-:W-:Y:S03]  /*16fd0*/  HGMMA.64x128x16.F32.BF16 R24, R160, gdesc[UR4].tnspB, R24, gsb0 ;  /* 0x41e00004a0187df0 */ /* 0x000fe60008001818 */
[----:B------:R-:W-:Y:S02]  /*16fe0*/  WARPGROUP.DEPBAR.LE gsb0, 0x0 ;  /* 0x00008000000079c5 */ /* 0x000fe40000010000 */
[-C--:B--2---:R-:W-:Y:S01]  /*16ff0*/  FMUL.FTZ R95, R26, R4.reuse ;  /* 0x000000041a5f7220 */ /* 0x084fe20000410000 */
[-C--:B------:R-:W-:Y:S01]  /*17000*/  FMUL.FTZ R93, R30, R4.reuse ;  /* 0x000000041e5d7220 */ /* 0x080fe20000410000 */
[----:B------:R1:W-:Y:S01]  /*17010*/  @!P1 SYNCS.ARRIVE.TRANS64.RED.A1T0 RZ, [R12+URZ], RZ ;  /* 0x000000ff0cff99a7 */ /* 0x0003e2000810043f */
        /* <DEDUP_REMOVED lines=34> */
[----:B------:R-:W-:Y:S01]  /*17240*/  PLOP3.LUT P1, PT, PT, PT, PT, 0x8, 0x0 ;  /* 0x000000000000781c */ /* 0x000fe20003f2e170 */
        /* <DEDUP_REMOVED lines=27> */
[----:B-1----:R-:W-:-:S07]  /*17400*/  FMUL.FTZ R87, R87, R4 ;  /* 0x0000000457577220 */ /* 0x002fce0000410000 */
.L_x_559:
[----:B------:R-:W0:Y:S08]  /*17410*/  S2UR UR5, SR_CgaCtaId ;  /* 0x00000000000579c3 */ /* 0x000e300000008800 */
[----:B------:R-:W-:Y:S06]  /*17420*/  BAR.SYNC.DEFER_BLOCKING 0x5, 0x120 ;  /* 0x0144800000007b1d */ /* 0x000fec0000010000 */
[----:B------:R-:W-:Y:S01]  /*17430*/  UMOV UR4, 0x400 ;  /* 0x0000040000047882 */ /* 0x000fe20000000000 */
[----:B------:R-:W-:Y:S01]  /*17440*/  BSSY B0, `(.L_x_640) ;  /* 0x00001d6000007945 */ /* 0x000fe20003800000 */
[----:B0-----:R-:W-:-:S06]  /*17450*/  ULEA UR4, UR5, UR4, 0x18 ;  /* 0x0000000405047291 */ /* 0x001fcc000f8ec03f */
[----:B------:R-:W-:-:S05]  /*17460*/  IMAD.U32 R2, RZ, RZ, UR4 ;  /* 0x00000004ff027e24 */ /* 0x000fca000f8e00ff */
[----:B------:R0:W1:Y:S01]  /*17470*/  LDS.128 R148, [R2+0x348d0] ;  /* 0x0348d00002947984 */ /* 0x0000620000000c00 */
[----:B------:R-:W-:Y:S06]  /*17480*/  BAR.ARV 0x4, 0x120 ;  /* 0x0104800000007b1d */ /* 0x000fec0000002000 */
[----:B------:R-:W-:Y:S05]  /*17490*/  @P1 BRA `(.L_x_641) ;  /* 0x0000001000c41947 */ /* 0x000fea0003800000 */
[----:B------:R-:W2:Y:S01]  /*174a0*/  S2R R5, SR_SWINHI ;  /* 0x0000000000057919 */ /* 0x000ea20000002f00 */
[----:B------:R-:W-:Y:S01]  /*174b0*/  F2FP.BF16.F32.PACK_AB R10, R11, R10 ;  /* 0x0000000a0b0a723e */ /* 0x000fe200000010ff */
[----:B------:R-:W-:Y:S01]  /*174c0*/  ULDC.64 UR4, c[0x0][0xbd8] ;  /* 0x0002f60000047ab9 */ /* 0x000fe20000000a00 */
[----:B------:R-:W-:Y:S02]  /*174d0*/  F2FP.BF16.F32.PACK_AB R11, R26, R93 ;  /* 0x0000005d1a0b723e */ /* 0x000fe400000010ff */
[----:B------:R-:W-:Y:S02]  /*174e0*/  F2FP.BF16.F32.PACK_AB R31, R31, R70 ;  /* 0x000000461f1f723e */ /* 0x000fe400000010ff */
[----:B------:R-:W-:Y:S02]  /*174f0*/  F2FP.BF16.F32.PACK_AB R32, R73, R32 ;  /* 0x000000204920723e */ /* 0x000fe400000010ff */
[----:B------:R-:W-:Y:S02]  /*17500*/  F2FP.BF16.F32.PACK_AB R35, R35, R78 ;  /* 0x0000004e2323723e */ /* 0x000fe400000010ff */
[----:B------:R-:W-:-:S02]  /*17510*/  MOV R20, R2 ;  /* 0x0000000200147202 */ /* 0x000fc40000000f00 */
[----:B--2---:R-:W-:-:S03]  /*17520*/  MOV R21, R5 ;  /* 0x0000000500157202 */ /* 0x004fc60000000f00 */
[----:B------:R-:W-:-:S03]  /*17530*/  IMAD.WIDE R8, R220, 0x2, R20 ;  /* 0x00000002dc087825 */ /* 0x000fc600078e0214 */
[C---:B------:R-:W-:Y:S02]  /*17540*/  LOP3.LUT R15, R8.reuse, 0x380, RZ, 0xc0, !PT ;  /* 0x00000380080f7812 */ /* 0x040fe400078ec0ff */
[C---:B------:R-:W-:Y:S02]  /*17550*/  IADD3 R71, P6, R8.reuse, 0x20, RZ ;  /* 0x0000002008477810 */ /* 0x040fe40007fde0ff */
[----:B------:R-:W-:Y:S02]  /*17560*/  SHF.R.U64 R15, R15, 0x3, RZ ;  /* 0x000000030f0f7819 */ /* 0x000fe400000012ff */
[C---:B------:R-:W-:Y:S01]  /*17570*/  IADD3 R79, P5, R8.reuse, 0x40, RZ ;  /* 0x00000040084f7810 */ /* 0x040fe20007fbe0ff */
[--C-:B------:R-:W-:Y:S01]  /*17580*/  IMAD.X R5, RZ, RZ, R9.reuse, P6 ;  /* 0x000000ffff057224 */ /* 0x100fe200030e0609 */
[C---:B------:R-:W-:Y:S02]  /*17590*/  IADD3 R97, P4, R8.reuse, 0x60, RZ ;  /* 0x0000006008617810 */ /* 0x040fe40007f9e0ff */
[C---:B------:R-:W-:Y:S01]  /*175a0*/  IADD3 R99, P3, R8.reuse, 0x4000, RZ ;  /* 0x0000400008637810 */ /* 0x040fe20007f7e0ff */
[--C-:B------:R-:W-:Y:S01]  /*175b0*/  IMAD.X R7, RZ, RZ, R9.reuse, P5 ;  /* 0x000000ffff077224 */ /* 0x100fe200028e0609 */
[C---:B------:R-:W-:Y:S01]  /*175c0*/  IADD3 R101, P2, R8.reuse, 0x4020, RZ ;  /* 0x0000402008657810 */ /* 0x040fe20007f5e0ff */
[----:B------:R-:W-:Y:S01]  /*175d0*/  IMAD.X R13, RZ, RZ, R9, P4 ;  /* 0x000000ffff0d7224 */ /* 0x000fe200020e0609 */
[----:B------:R-:W-:Y:S01]  /*175e0*/  BAR.SYNC.DEFER_BLOCKING 0x1, 0x100 ;  /* 0x0044000000007b1d */ /* 0x000fe20000010000 */
[----:B------:R-:W-:-:S02]  /*175f0*/  IADD3 R103, P1, R8, 0x4040, RZ ;  /* 0x0000404008677810 */ /* 0x000fc40007f3e0ff */
[----:B------:R-:W-:Y:S01]  /*17600*/  IADD3 R105, P0, R8, 0x4060, RZ ;  /* 0x0000406008697810 */ /* 0x000fe20007f1e0ff */
[--C-:B------:R-:W-:Y:S01]  /*17610*/  IMAD.X R25, RZ, RZ, R9.reuse, P2 ;  /* 0x000000ffff197224 */ /* 0x100fe200010e0609 */
[----:B------:R-:W-:Y:S01]  /*17620*/  LOP3.LUT R8, R15, R8, RZ, 0x3c, !PT ;  /* 0x000000080f087212 */ /* 0x000fe200078e3cff */
[--C-:B------:R-:W-:Y:S01]  /*17630*/  IMAD.X R15, RZ, RZ, R9.reuse, P3 ;  /* 0x000000ffff0f7224 */ /* 0x100fe200018e0609 */
[----:B------:R-:W-:Y:S01]  /*17640*/  LOP3.LUT R4, R71, 0x380, RZ, 0xc0, !PT ;  /* 0x0000038047047812 */ /* 0x000fe200078ec0ff */
[--C-:B------:R-:W-:Y:S01]  /*17650*/  IMAD.X R27, RZ, RZ, R9.reuse, P1 ;  /* 0x000000ffff1b7224 */ /* 0x100fe200008e0609 */
[----:B------:R-:W-:Y:S01]  /*17660*/  LOP3.LUT R6, R79, 0x380, RZ, 0xc0, !PT ;  /* 0x000003804f067812 */ /* 0x000fe200078ec0ff */
[----:B------:R-:W-:Y:S01]  /*17670*/  IMAD.X R29, RZ, RZ, R9, P0 ;  /* 0x000000ffff1d7224 */ /* 0x000fe200000e0609 */
[----:B------:R-:W-:Y:S02]  /*17680*/  MOV R92, R8 ;  /* 0x00000008005c7202 */ /* 0x000fe40000000f00 */
[----:B------:R-:W-:-:S02]  /*17690*/  F2FP.BF16.F32.PACK_AB R9, R28, R95 ;  /* 0x0000005f1c09723e */ /* 0x000fc400000010ff */
[----:B------:R-:W-:Y:S02]  /*176a0*/  LOP3.LUT R28, R103, 0x380, RZ, 0xc0, !PT ;  /* 0x00000380671c7812 */ /* 0x000fe400078ec0ff */
[----:B------:R-:W-:Y:S02]  /*176b0*/  LOP3.LUT R34, R105, 0x380, RZ, 0xc0, !PT ;  /* 0x0000038069227812 */ /* 0x000fe400078ec0ff */
[----:B------:R-:W-:Y:S02]  /*176c0*/  SHF.R.U64 R4, R4, 0x3, RZ ;  /* 0x0000000304047819 */ /* 0x000fe400000012ff */
[----:B------:R-:W-:Y:S02]  /*176d0*/  SHF.R.U64 R6, R6, 0x3, RZ ;  /* 0x0000000306067819 */ /* 0x000fe400000012ff */
[----:B------:R-:W-:Y:S02]  /*176e0*/  LOP3.LUT R12, R97, 0x380, RZ, 0xc0, !PT ;  /* 0x00000380610c7812 */ /* 0x000fe400078ec0ff */
[----:B------:R-:W-:-:S02]  /*176f0*/  LOP3.LUT R14, R99, 0x380, RZ, 0xc0, !PT ;  /* 0x00000380630e7812 */ /* 0x000fc400078ec0ff */
[----:B------:R-:W-:Y:S02]  /*17700*/  F2FP.BF16.F32.PACK_AB R8, R89, R24 ;  /* 0x000000185908723e */ /* 0x000fe400000010ff */
[----:B------:R-:W-:Y:S02]  /*17710*/  SHF.R.U64 R28, R28, 0x3, RZ ;  /* 0x000000031c1c7819 */ /* 0x000fe400000012ff */
[----:B------:R-:W-:Y:S01]  /*17720*/  LOP3.LUT R24, R101, 0x380, RZ, 0xc0, !PT ;  /* 0x0000038065187812 */ /* 0x000fe200078ec0ff */
[----:B------:R2:W-:Y:S01]  /*17730*/  STSM.16.M88.4 [R92], R8 ;  /* 0x000000085c007844 */ /* 0x0005e20000000200 */
[----:B------:R-:W-:Y:S02]  /*17740*/  SHF.R.U64 R34, R34, 0x3, RZ ;  /* 0x0000000322227819 */ /* 0x000fe400000012ff */
[----:B------:R-:W-:Y:S02]  /*17750*/  LOP3.LUT R4, R4, R71, RZ, 0x3c, !PT ;  /* 0x0000004704047212 */ /* 0x000fe400078e3cff */
[----:B------:R-:W-:-:S02]  /*17760*/  LOP3.LUT R6, R6, R79, RZ, 0x3c, !PT ;  /* 0x0000004f06067212 */ /* 0x000fc400078e3cff */
[----:B------:R-:W-:Y:S02]  /*17770*/  SHF.R.U64 R12, R12, 0x3, RZ ;  /* 0x000000030c0c7819 */ /* 0x000fe400000012ff */
[----:B------:R-:W-:Y:S02]  /*17780*/  SHF.R.U64 R14, R14, 0x3, RZ ;  /* 0x000000030e0e7819 */ /* 0x000fe400000012ff */
[----:B------:R-:W-:Y:S02]  /*17790*/  LOP3.LUT R26, R28, R103, RZ, 0x3c, !PT ;  /* 0x000000671c1a7212 */ /* 0x000fe400078e3cff */
[----:B------:R-:W-:Y:S02]  /*177a0*/  SHF.R.U64 R24, R24, 0x3, RZ ;  /* 0x0000000318187819 */ /* 0x000fe400000012ff */
[----:B------:R-:W-:Y:S02]  /*177b0*/  LOP3.LUT R28, R34, R105, RZ, 0x3c, !PT ;  /* 0x00000069221c7212 */ /* 0x000fe400078e3cff */
[----:B------:R-:W-:-:S02]  /*177c0*/  MOV R90, R4 ;  /* 0x00000004005a7202 */ /* 0x000fc40000000f00 */
[----:B------:R-:W-:Y:S02]  /*177d0*/  MOV R34, R6 ;  /* 0x0000000600227202 */ /* 0x000fe40000000f00 */
[----:B------:R-:W-:Y:S02]  /*177e0*/  F2FP.BF16.F32.PACK_AB R4, R33, R88 ;  /* 0x000000582104723e */ /* 0x000fe400000010ff */
[----:B------:R-:W-:Y:S02]  /*177f0*/  F2FP.BF16.F32.PACK_AB R5, R30, R91 ;  /* 0x0000005b1e05723e */ /* 0x000fe400000010ff */
[----:B------:R-:W-:Y:S02]  /*17800*/  F2FP.BF16.F32.PACK_AB R6, R37, R36 ;  /* 0x000000242506723e */ /* 0x000fe400000010ff */
[----:B------:R-:W-:Y:S02]  /*17810*/  F2FP.BF16.F32.PACK_AB R7, R39, R38 ;  /* 0x000000262707723e */ /* 0x000fe400000010ff */
[----:B------:R-:W-:-:S02]  /*17820*/  LOP3.LUT R12, R12, R97, RZ, 0x3c, !PT ;  /* 0x000000610c0c7212 */ /* 0x000fc400078e3cff */
[----:B------:R-:W-:Y:S01]  /*17830*/  LOP3.LUT R14, R14, R99, RZ, 0x3c, !PT ;  /* 0x000000630e0e7212 */ /* 0x000fe200078e3cff */
[----:B------:R-:W-:Y:S01]  /*17840*/  STSM.16.M88.4 [R90], R4 ;  /* 0x000000045a007844 */ /* 0x000fe20000000200 */
[----:B--2---:R-:W-:Y:S02]  /*17850*/  F2FP.BF16.F32.PACK_AB R8, R41, R40 ;  /* 0x000000282908723e */ /* 0x004fe400000010ff */
[----:B------:R-:W-:Y:S02]  /*17860*/  F2FP.BF16.F32.PACK_AB R9, R43, R42 ;  /* 0x0000002a2b09723e */ /* 0x000fe400000010ff */
[----:B------:R-:W-:Y:S02]  /*17870*/  F2FP.BF16.F32.PACK_AB R10, R45, R44 ;  /* 0x0000002c2d0a723e */ /* 0x000fe400000010ff */
[----:B------:R-:W-:Y:S02]  /*17880*/  F2FP.BF16.F32.PACK_AB R11, R47, R46 ;  /* 0x0000002e2f0b723e */ /* 0x000fe400000010ff */
[----:B------:R-:W-:-:S02]  /*17890*/  LOP3.LUT R24, R24, R101, RZ, 0x3c, !PT ;  /* 0x0000006518187212 */ /* 0x000fc400078e3cff */
[----:B------:R-:W-:Y:S01]  /*178a0*/  MOV R89, R12 ;  /* 0x0000000c00597202 */ /* 0x000fe20000000f00 */
[----:B------:R2:W-:Y:S01]  /*178b0*/  STSM.16.M88.4 [R34], R8 ;  /* 0x0000000822007844 */ /* 0x0005e20000000200 */
[----:B------:R-:W-:Y:S02]  /*178c0*/  MOV R79, R14 ;  /* 0x0000000e004f7202 */ /* 0x000fe40000000f00 */
[----:B------:R-:W-:Y:S02]  /*178d0*/  MOV R72, R24 ;  /* 0x0000001800487202 */ /* 0x000fe40000000f00 */
[----:B------:R-:W-:Y:S02]  /*178e0*/  MOV R71, R26 ;  /* 0x0000001a00477202 */ /* 0x000fe40000000f00 */
[----:B------:R-:W-:Y:S02]  /*178f0*/  F2FP.BF16.F32.PACK_AB R12, R49, R48 ;  /* 0x00000030310c723e */ /* 0x000fe400000010ff */
[----:B------:R-:W-:Y:S01]  /*17900*/  F2FP.BF16.F32.PACK_AB R13, R51, R50 ;  /* 0x00000032330d723e */ /* 0x000fe200000010ff */
[----:B------:R-:W-:Y:S01]  /*17910*/  IMAD.MOV.U32 R51, RZ, RZ, RZ ;  /* 0x000000ffff337224 */ /* 0x000fe200078e00ff */
[----:B------:R-:W-:-:S02]  /*17920*/  F2FP.BF16.F32.PACK_AB R14, R53, R52 ;  /* 0x00000034350e723e */ /* 0x000fc400000010ff */
[----:B------:R-:W-:Y:S02]  /*17930*/  F2FP.BF16.F32.PACK_AB R15, R55, R54 ;  /* 0x00000036370f723e */ /* 0x000fe400000010ff */
[----:B------:R-:W-:Y:S02]  /*17940*/  F2FP.BF16.F32.PACK_AB R24, R57, R56 ;  /* 0x000000383918723e */ /* 0x000fe400000010ff */
[----:B------:R-:W-:Y:S01]  /*17950*/  F2FP.BF16.F32.PACK_AB R25, R59, R58 ;  /* 0x0000003a3b19723e */ /* 0x000fe200000010ff */
[----:B------:R3:W-:Y:S01]  /*17960*/  STSM.16.M88.4 [R89], R12 ;  /* 0x0000000c59007844 */ /* 0x0007e20000000200 */
[----:B------:R-:W-:Y:S02]  /*17970*/  F2FP.BF16.F32.PACK_AB R26, R61, R60 ;  /* 0x0000003c3d1a723e */ /* 0x000fe400000010ff */
[----:B------:R-:W-:Y:S02]  /*17980*/  F2FP.BF16.F32.PACK_AB R27, R63, R62 ;  /* 0x0000003e3f1b723e */ /* 0x000fe400000010ff */
[----:B------:R-:W-:-:S02]  /*17990*/  MOV R36, R28 ;  /* 0x0000001c00247202 */ /* 0x000fc40000000f00 */
[----:B------:R-:W-:Y:S01]  /*179a0*/  ISETP.NE.U32.AND P0, PT, RZ, UR4, PT ;  /* 0x00000004ff007c0c */ /* 0x000fe2000bf05070 */
[----:B------:R-:W-:Y:S01]  /*179b0*/  STSM.16.M88.4 [R79], R24 ;  /* 0x000000184f007844 */ /* 0x000fe20000000200 */
[----:B--2---:R-:W-:Y:S02]  /*179c0*/  IADD3 R10, P1, R199, UR4, RZ ;  /* 0x00000004c70a7c10 */ /* 0x004fe4000ff3e0ff */
[----:B------:R-:W-:Y:S02]  /*179d0*/  F2FP.BF16.F32.PACK_AB R28, R65, R64 ;  /* 0x00000040411c723e */ /* 0x000fe400000010ff */
[----:B------:R-:W-:Y:S02]  /*179e0*/  F2FP.BF16.F32.PACK_AB R29, R67, R66 ;  /* 0x00000042431d723e */ /* 0x000fe400000010ff */
[----:B------:R-:W-:Y:S02]  /*179f0*/  F2FP.BF16.F32.PACK_AB R30, R69, R68 ;  /* 0x00000044451e723e */ /* 0x000fe400000010ff */
        /* <DEDUP_REMOVED lines=8> */
[----:B------:R-:W-:-:S02]  /*17a80*/  ISETP.NE.AND.EX P0, PT, RZ, UR5, PT, P0 ;  /* 0x00000005ff007c0c */ /* 0x000fc4000bf05300 */
[----:B------:R-:W-:Y:S01]  /*17a90*/  IADD3.X R11, R200, UR5, RZ, P1, !PT ;  /* 0x00000005c80b7c10 */ /* 0x000fe20008ffe4ff */
[----:B------:R-:W-:Y:S01]  /*17aa0*/  ULDC.64 UR4, c[0x0][0xbe0] ;  /* 0x0002f80000047ab9 */ /* 0x000fe20000000a00 */
[----:B------:R2:W-:Y:S01]  /*17ab0*/  STSM.16.M88.4 [R36], R4 ;  /* 0x0000000424007844 */ /* 0x0005e20000000200 */
[----:B------:R-:W-:Y:S01]  /*17ac0*/  BAR.SYNC.DEFER_BLOCKING 0x1, 0x100 ;  /* 0x0044000000007b1d */ /* 0x000fe20000010000 */
[----:B------:R-:W-:-:S04]  /*17ad0*/  ISETP.NE.U32.AND P1, PT, RZ, UR4, PT ;  /* 0x00000004ff007c0c */ /* 0x000fc8000bf25070 */
[----:B------:R-:W-:-:S13]  /*17ae0*/  ISETP.NE.AND.EX P1, PT, RZ, UR5, PT, P1 ;  /* 0x00000005ff007c0c */ /* 0x000fda000bf25310 */
[----:B------:R-:W-:Y:S01]  /*17af0*/  @P1 IADD3 R8, P2, R199, UR4, RZ ;  /* 0x00000004c7081c10 */ /* 0x000fe2000ff5e0ff */
[----:B------:R-:W-:Y:S02]  /*17b00*/  ULDC UR4, c[0x0][0xa88] ;  /* 0x0002a20000047ab9 */ /* 0x000fe40000000800 */
[----:B------:R-:W-:Y:S01]  /*17b10*/  IMAD.U32 R49, RZ, RZ, UR4 ;  /* 0x00000004ff317e24 */ /* 0x000fe2000f8e00ff */
[----:B------:R-:W-:Y:S01]  /*17b20*/  @P1 IADD3.X R9, R200, UR5, RZ, P2, !PT ;  /* 0x00000005c8091c10 */ /* 0x000fe200097fe4ff */
[----:B------:R4:W5:Y:S01]  /*17b30*/  @P0 LDG.E R51, desc[UR36][R10.64] ;  /* 0x000000240a330981 */ /* 0x000962000c1e1900 */
[----:B---3--:R-:W-:-:S03]  /*17b40*/  IMAD R13, R196, 0x40, R195 ;  /* 0x00000040c40d7824 */ /* 0x008fc600078e02c3 */
[----:B------:R4:W5:Y:S01]  /*17b50*/  @P1 LDG.E R49, desc[UR36][R8.64] ;  /* 0x0000002408311981 */ /* 0x000962000c1e1900 */
[----:B--2---:R-:W-:Y:S01]  /*17b60*/  IMAD.WIDE R4, R13, 0x2, R20 ;  /* 0x000000020d047825 */ /* 0x004fe200078e0214 */
[----:B------:R-:W-:Y:S06]  /*17b70*/  @P1 BRA `(.L_x_642) ;  /* 0x0000000000101947 */ /* 0x000fec0003800000 */
[----:B------:R-:W-:Y:S05]  /*17b80*/  @!P0 BRA `(.L_x_642) ;  /* 0x00000000000c8947 */ /* 0x000fea0003800000 */
[----:B------:R-:W2:Y:S04]  /*17b90*/  LDG.E R6, desc[UR36][R10.64] ;  /* 0x000000240a067981 */ /* 0x000ea8000c1e1900 */
[----:B-----5:R-:W2:Y:S02]  /*17ba0*/  LDG.E R49, desc[UR36][R10.64+0x4] ;  /* 0x000004240a317981 */ /* 0x020ea4000c1e1900 */
[----:B--2---:R-:W-:-:S07]  /*17bb0*/  IMAD.IADD R49, R49, 0x1, -R6 ;  /* 0x0000000131317824 */ /* 0x004fce00078e0a06 */
.L_x_642:
[----:B------:R-:W-:Y:S01]  /*17bc0*/  SHF.R.S32.HI R48, RZ, 0x1f, R198 ;  /* 0x0000001fff307819 */ /* 0x000fe200000114c6 */
[----:B------:R-:W-:Y:S01]  /*17bd0*/  ULDC.64 UR4, c[0x0][0xb70] ;  /* 0x0002dc0000047ab9 */ /* 0x000fe20000000a00 */
[----:B----4-:R-:W-:Y:S01]  /*17be0*/  IADD3 R9, P1, R4, 0x1000, RZ ;  /* 0x0000100004097810 */ /* 0x010fe20007f3e0ff */
[--C-:B-----5:R-:W-:Y:S01]  /*17bf0*/  IMAD.MOV.U32 R20, RZ, RZ, R51.reuse ;  /* 0x000000ffff147224 */ /* 0x120fe200078e0033 */
[----:B------:R-:W-:Y:S01]  /*17c00*/  SHF.R.S32.HI R21, RZ, 0x1f, R51 ;  /* 0x0000001fff157819 */ /* 0x000fe20000011433 */
[----:B------:R-:W-:Y:S01]  /*17c10*/  IMAD R7, R48, UR4, RZ ;  /* 0x0000000430077c24 */ /* 0x000fe2000f8e02ff */
[----:B------:R-:W-:Y:S02]  /*17c20*/  LOP3.LUT R8, R9, 0x380, RZ, 0xc0, !PT ;  /* 0x0000038009087812 */ /* 0x000fe400078ec0ff */
[----:B------:R-:W-:Y:S01]  /*17c30*/  SEL R205, R205, RZ, !P0 ;  /* 0x000000ffcdcd7207 */ /* 0x000fe20004000000 */
[----:B------:R-:W-:Y:S01]  /*17c40*/  IMAD R11, R198, UR5, R7 ;  /* 0x00000005c60b7c24 */ /* 0x000fe2000f8e0207 */
[----:B------:R-:W-:Y:S01]  /*17c50*/  SHF.R.U64 R8, R8, 0x3, RZ ;  /* 0x0000000308087819 */ /* 0x000fe200000012ff */
[----:B------:R-:W-:Y:S01]  /*17c60*/  IMAD.WIDE.U32 R6, R198, UR4, R20 ;  /* 0x00000004c6067c25 */ /* 0x000fe2000f8e0014 */
[----:B------:R-:W-:Y:S01]  /*17c70*/  SEL R201, R201, RZ, !P0 ;  /* 0x000000ffc9c97207 */ /* 0x000fe20004000000 */
[----:B------:R-:W-:Y:S01]  /*17c80*/  ULDC.64 UR4, c[0x0][0xb78] ;  /* 0x0002de0000047ab9 */ /* 0x000fe20000000a00 */
[----:B------:R-:W-:Y:S01]  /*17c90*/  LOP3.LUT R8, R8, R9, RZ, 0x3c, !PT ;  /* 0x0000000908087212 */ /* 0x000fe200078e3cff */
[----:B------:R-:W-:Y:S01]  /*17ca0*/  IMAD.IADD R7, R7, 0x1, R11 ;  /* 0x0000000107077824 */ /* 0x000fe200078e020b */
[C---:B------:R-:W-:Y:S01]  /*17cb0*/  IADD3 R13, P2, R4.reuse, 0x2000, RZ ;  /* 0x00002000040d7810 */ /* 0x040fe20007f5e0ff */
[----:B------:R-:W-:Y:S01]  /*17cc0*/  IMAD R9, R205, UR4, RZ ;  /* 0x00000004cd097c24 */ /* 0x000fe2000f8e02ff */
[----:B------:R-:W-:Y:S01]  /*17cd0*/  IADD3 R25, P6, R4, 0x3000, RZ ;  /* 0x0000300004197810 */ /* 0x000fe20007fde0ff */
[----:B------:R-:W-:Y:S01]  /*17ce0*/  IMAD R11, R204, 0x80, R222 ;  /* 0x00000080cc0b7824 */ /* 0x000fe200078e02de */
[----:B------:R-:W-:Y:S01]  /*17cf0*/  LOP3.LUT R12, R13, 0x380, RZ, 0xc0, !PT ;  /* 0x000003800d0c7812 */ /* 0x000fe200078ec0ff */
[----:B------:R-:W-:Y:S01]  /*17d00*/  IMAD.WIDE.U32 R6, R201, UR4, R6 ;  /* 0x00000004c9067c25 */ /* 0x000fe2000f8e0006 */
[----:B------:R-:W-:-:S02]  /*17d10*/  IADD3 R29, P5, R4, 0x4000, RZ ;  /* 0x00004000041d7810 */ /* 0x000fc40007fbe0ff */
[----:B------:R-:W-:Y:S01]  /*17d20*/  SHF.R.U64 R12, R12, 0x3, RZ ;  /* 0x000000030c0c7819 */ /* 0x000fe200000012ff */
[----:B------:R-:W-:Y:S01]  /*17d30*/  IMAD R10, R201, UR5, R9 ;  /* 0x00000005c90a7c24 */ /* 0x000fe2000f8e0209 */
[----:B------:R-:W-:Y:S01]  /*17d40*/  SHF.R.S32.HI R9, RZ, 0x1f, R11 ;  /* 0x0000001fff097819 */ /* 0x000fe2000001140b */
[----:B------:R-:W-:Y:S01]  /*17d50*/  ULDC.64 UR4, c[0x0][0xb40] ;  /* 0x0002d00000047ab9 */ /* 0x000fe20000000a00 */
[----:B------:R-:W-:Y:S02]  /*17d60*/  IADD3 R6, P0, R11, R6, RZ ;  /* 0x000000060b067210 */ /* 0x000fe40007f1e0ff */
[----:B------:R-:W-:Y:S01]  /*17d70*/  LOP3.LUT R12, R12, R13, RZ, 0x3c, !PT ;  /* 0x0000000d0c0c7212 */ /* 0x000fe200078e3cff */
[----:B------:R-:W-:Y:S01]  /*17d80*/  IMAD.X R13, RZ, RZ, R5, P2 ;  /* 0x000000ffff0d7224 */ /* 0x000fe200010e0605 */
[----:B------:R-:W-:Y:S02]  /*17d90*/  IADD3.X R9, R9, R7, R10, P0, !PT ;  /* 0x0000000709097210 */ /* 0x000fe400007fe40a */
[----:B------:R-:W-:-:S02]  /*17da0*/  LEA R46, P0, R6, UR4, 0x2 ;  /* 0x00000004062e7c11 */ /* 0x000fc4000f8010ff */
[----:B------:R-:W-:Y:S02]  /*17db0*/  IADD3 R33, P4, R4, 0x5000, RZ ;  /* 0x0000500004217810 */ /* 0x000fe40007f9e0ff */
[----:B------:R-:W-:Y:S01]  /*17dc0*/  LEA.HI.X R47, R6, UR5, R9, 0x2, P0 ;  /* 0x00000005062f7c11 */ /* 0x000fe200080f1409 */
[----:B------:R-:W-:Y:S01]  /*17dd0*/  IMAD.X R9, RZ, RZ, R5, P1 ;  /* 0x000000ffff097224 */ /* 0x000fe200008e0605 */
[----:B------:R-:W-:Y:S01]  /*17de0*/  LOP3.LUT P0, RZ, R211, 0x3, RZ, 0xc0, !PT ;  /* 0x00000003d3ff7812 */ /* 0x000fe2000780c0ff */
[----:B------:R-:W-:Y:S01]  /*17df0*/  ULDC.64 UR4, c[0x0][0xaa0] ;  /* 0x0002a80000047ab9 */ /* 0x000fe20000000a00 */
[C---:B------:R-:W-:Y:S02]  /*17e00*/  IADD3 R37, P3, R4.reuse, 0x6000, RZ ;  /* 0x0000600004257810 */ /* 0x040fe40007f7e0ff */
[----:B------:R-:W-:Y:S02]  /*17e10*/  IADD3 R6, R11, 0x8, RZ ;  /* 0x000000080b067810 */ /* 0x000fe40007ffe0ff */
[----:B------:R-:W-:-:S02]  /*17e20*/  IADD3 R7, P2, R4, 0x7000, RZ ;  /* 0x0000700004077810 */ /* 0x000fc40007f5e0ff */
[-C--:B------:R-:W-:Y:S02]  /*17e30*/  ISETP.GE.OR P1, PT, R11, R49.reuse, P0 ;  /* 0x000000310b00720c */ /* 0x080fe40000726670 */
[----:B------:R-:W-:Y:S01]  /*17e40*/  LOP3.LUT R24, R25, 0x380, RZ, 0xc0, !PT ;  /* 0x0000038019187812 */ /* 0x000fe200078ec0ff */
[----:B------:R-:W-:Y:S01]  /*17e50*/  IMAD.X R41, RZ, RZ, R5, P2 ;  /* 0x000000ffff297224 */ /* 0x000fe200010e0605 */
[----:B------:R-:W-:Y:S02]  /*17e60*/  LOP3.LUT R28, R29, 0x380, RZ, 0xc0, !PT ;  /* 0x000003801d1c7812 */ /* 0x000fe400078ec0ff */
[----:B------:R-:W-:Y:S02]  /*17e70*/  LOP3.LUT R32, R33, 0x380, RZ, 0xc0, !PT ;  /* 0x0000038021207812 */ /* 0x000fe400078ec0ff */
[----:B------:R-:W-:Y:S02]  /*17e80*/  LOP3.LUT R36, R37, 0x380, RZ, 0xc0, !PT ;  /* 0x0000038025247812 */ /* 0x000fe400078ec0ff */
[----:B------:R-:W-:-:S02]  /*17e90*/  ISETP.GE.OR P0, PT, R6, R49, P0 ;  /* 0x000000310600720c */ /* 0x000fc40000706670 */
[----:B------:R-:W-:Y:S01]  /*17ea0*/  LOP3.LUT R11, R4, 0x380, RZ, 0xc0, !PT ;  /* 0x00000380040b7812 */ /* 0x000fe200078ec0ff */
[----:B------:R2:W-:Y:S01]  /*17eb0*/  @!P1 STG.E desc[UR36][R46.64], R0 ;  /* 0x000000002e009986 */ /* 0x0005e2000c101924 */
[----:B------:R-:W-:Y:S02]  /*17ec0*/  LOP3.LUT R6, R7, 0x380, RZ, 0xc0, !PT ;  /* 0x0000038007067812 */ /* 0x000fe400078ec0ff */
[----:B------:R-:W-:Y:S02]  /*17ed0*/  SHF.R.U64 R24, R24, 0x3, RZ ;  /* 0x0000000318187819 */ /* 0x000fe400000012ff */
[----:B------:R-:W-:Y:S02]  /*17ee0*/  SHF.R.U64 R28, R28, 0x3, RZ ;  /* 0x000000031c1c7819 */ /* 0x000fe400000012ff */
[----:B------:R-:W-:Y:S02]  /*17ef0*/  SHF.R.U64 R32, R32, 0x3, RZ ;  /* 0x0000000320207819 */ /* 0x000fe400000012ff */
[----:B------:R-:W-:Y:S01]  /*17f00*/  SHF.R.U64 R36, R36, 0x3, RZ ;  /* 0x0000000324247819 */ /* 0x000fe200000012ff */
[----:B------:R3:W-:Y:S01]  /*17f10*/  @!P0 STG.E desc[UR36][R46.64+0x20], R3 ;  /* 0x000020032e008986 */ /* 0x0007e2000c101924 */
[----:B------:R-:W-:-:S02]  /*17f20*/  SHF.R.U64 R11, R11, 0x3, RZ ;  /* 0x000000030b0b7819 */ /* 0x000fc400000012ff */
[----:B------:R-:W-:Y:S01]  /*17f30*/  SHF.R.U64 R6, R6, 0x3, RZ ;  /* 0x0000000306067819 */ /* 0x000fe200000012ff */
[----:B------:R-:W5:Y:S01]  /*17f40*/  LD.E.128 R12, desc[UR36][R12.64] ;  /* 0x000000240c0c7980 */ /* 0x000f62000c101d00 */
[----:B------:R-:W-:Y:S01]  /*17f50*/  LOP3.LUT R24, R24, R25, RZ, 0x3c, !PT ;  /* 0x0000001918187212 */ /* 0x000fe200078e3cff */
[--C-:B------:R-:W-:Y:S01]  /*17f60*/  IMAD.X R25, RZ, RZ, R5.reuse, P6 ;  /* 0x000000ffff197224 */ /* 0x100fe200030e0605 */
[----:B------:R-:W-:Y:S01]  /*17f70*/  LOP3.LUT R28, R28, R29, RZ, 0x3c, !PT ;  /* 0x0000001d1c1c7212 */ /* 0x000fe200078e3cff */
[--C-:B------:R-:W-:Y:S01]  /*17f80*/  IMAD.X R29, RZ, RZ, R5.reuse, P5 ;  /* 0x000000ffff1d7224 */ /* 0x100fe200028e0605 */
[----:B------:R-:W-:Y:S01]  /*17f90*/  LOP3.LUT R32, R32, R33, RZ, 0x3c, !PT ;  /* 0x0000002120207212 */ /* 0x000fe200078e3cff */
[--C-:B------:R-:W-:Y:S01]  /*17fa0*/  IMAD.X R33, RZ, RZ, R5.reuse, P4 ;  /* 0x000000ffff217224 */ /* 0x100fe200020e0605 */
[----:B------:R-:W-:Y:S01]  /*17fb0*/  LOP3.LUT R36, R36, R37, RZ, 0x3c, !PT ;  /* 0x0000002524247212 */ /* 0x000fe200078e3cff */
[----:B------:R-:W-:Y:S01]  /*17fc0*/  IMAD.X R37, RZ, RZ, R5, P3 ;  /* 0x000000ffff257224 */ /* 0x000fe200018e0605 */
[----:B------:R-:W-:Y:S01]  /*17fd0*/  LOP3.LUT R4, R11, R4, RZ, 0x3c, !PT ;  /* 0x000000040b047212 */ /* 0x000fe200078e3cff */
[----:B------:R-:W5:Y:S01]  /*17fe0*/  LD.E.128 R24, desc[UR36][R24.64] ;  /* 0x0000002418187980 */ /* 0x000f62000c101d00 */
[----:B------:R-:W-:-:S03]  /*17ff0*/  LOP3.LUT R40, R6, R7, RZ, 0x3c, !PT ;  /* 0x0000000706287212 */ /* 0x000fc600078e3cff */
[----:B------:R-:W5:Y:S01]  /*18000*/  LD.E.128 R8, desc[UR36][R8.64] ;  /* 0x0000002408087980 */ /* 0x000f62000c101d00 */
[----:B------:R-:W-:-:S03]  /*18010*/  SHF.R.S32.HI R45, RZ, 0x1f, R195 ;  /* 0x0000001fff2d7819 */ /* 0x000fc600000114c3 */
[----:B------:R-:W5:Y:S01]  /*18020*/  LD.E.128 R4, desc[UR36][R4.64] ;  /* 0x0000002404047980 */ /* 0x000f62000c101d00 */
[----:B------:R-:W-:-:S03]  /*18030*/  IMAD.MOV.U32 R44, RZ, RZ, R195 ;  /* 0x000000ffff2c7224 */ /* 0x000fc600078e00c3 */
[----:B------:R-:W5:Y:S04]  /*18040*/  LD.E.128 R28, desc[UR36][R28.64] ;  /* 0x000000241c1c7980 */ /* 0x000f68000c101d00 */
[----:B------:R-:W5:Y:S04]  /*18050*/  LD.E.128 R32, desc[UR36][R32.64] ;  /* 0x0000002420207980 */ /* 0x000f68000c101d00 */
[----:B------:R-:W5:Y:S04]  /*18060*/  LD.E.128 R36, desc[UR36][R36.64] ;  /* 0x0000002424247980 */ /* 0x000f68000c101d00 */
[----:B------:R-:W5:Y:S01]  /*18070*/  LD.E.128 R40, desc[UR36][R40.64] ;  /* 0x0000002428287980 */ /* 0x000f62000c101d00 */
[----:B--2---:R-:W-:Y:S01]  /*18080*/  IMAD R0, R21, UR4, RZ ;  /* 0x0000000415007c24 */ /* 0x004fe2000f8e02ff */
[----:B------:R-:W-:Y:S01]  /*18090*/  @!PT LDS RZ, [RZ] ;  /* 0x00000000fffff984 */ /* 0x000fe20000000800 */
[----:B------:R-:W-:Y:S01]  /*180a0*/  @!PT LDS RZ, [RZ] ;  /* 0x00000000fffff984 */ /* 0x000fe20000000800 */
[----:B------:R-:W-:Y:S01]  /*180b0*/  @!PT LDS RZ, [RZ] ;  /* 0x00000000fffff984 */ /* 0x000fe20000000800 */
[----:B------:R-:W-:Y:S01]  /*180c0*/  @!PT LDS RZ, [RZ] ;  /* 0x00000000fffff984 */ /* 0x000fe20000000800 */
[----:B------:R2:W-:Y:S06]  /*180d0*/  MEMBAR.ALL.CTA ;  /* 0x0000000000007992 */ /* 0x0005ec0000008000 */
[----:B--2---:R-:W2:Y:S01]  /*180e0*/  FENCE.VIEW.ASYNC.S ;  /* 0x00000000000073c6 */ /* 0x004ea20000000000 */
[----:B------:R-:W-:-:S04]  /*180f0*/  IMAD.WIDE.U32 R20, R51, UR4, R44 ;  /* 0x0000000433147c25 */ /* 0x000fc8000f8e002c */
[----:B------:R-:W-:Y:S01]  /*18100*/  IMAD R51, R51, UR5, R0 ;  /* 0x0000000533337c24 */ /* 0x000fe2000f8e0200 */
[----:B------:R-:W-:Y:S01]  /*18110*/  ULDC.64 UR4, c[0x0][0xae0] ;  /* 0x0002b80000047ab9 */ /* 0x000fe20000000a00 */
[----:B------:R-:W-:Y:S02]  /*18120*/  IMAD R49, R204, -0x80, R49 ;  /* 0xffffff80cc317824 */ /* 0x000fe400078e0231 */
[C---:B------:R-:W-:Y:S02]  /*18130*/  VIADD R0, R196.reuse, 0x20 ;  /* 0x00000020c4007836 */ /* 0x040fe40000000000 */
[----:B------:R-:W-:Y:S01]  /*18140*/  IMAD.IADD R21, R21, 0x1, R51 ;  /* 0x0000000115157824 */ /* 0x000fe200078e0233 */
[-C--:B------:R-:W-:Y:S01]  /*18150*/  ISETP.GE.AND P2, PT, R196, R49.reuse, PT ;  /* 0x00000031c400720c */ /* 0x080fe20003f46270 */
[----:B------:R-:W-:Y:S01]  /*18160*/  IMAD R45, R48, UR4, RZ ;  /* 0x00000004302d7c24 */ /* 0x000fe2000f8e02ff */
[----:B------:R-:W-:Y:S01]  /*18170*/  ISETP.GE.AND P4, PT, R0, R49, PT ;  /* 0x000000310000720c */ /* 0x000fe20003f86270 */
[----:B---3--:R-:W-:-:S02]  /*18180*/  VIADD R3, R196, 0x40 ;  /* 0x00000040c4037836 */ /* 0x008fc40000000000 */
[C---:B------:R-:W-:Y:S02]  /*18190*/  IMAD R45, R198.reuse, UR5, R45 ;  /* 0x00000005c62d7c24 */ /* 0x040fe4000f8e022d */
[----:B------:R-:W-:Y:S01]  /*181a0*/  IMAD.WIDE.U32 R20, R198, UR4, R20 ;  /* 0x00000004c6147c25 */ /* 0x000fe2000f8e0014 */
[----:B------:R-:W-:-:S03]  /*181b0*/  ULDC.64 UR4, c[0x0][0xae8] ;  /* 0x0002ba0000047ab9 */ /* 0x000fc60000000a00 */
[----:B------:R-:W-:Y:S01]  /*181c0*/  VIADD R0, R2, 0x34820 ;  /* 0x0003482002007836 */ /* 0x000fe20000000000 */
[-C--:B------:R-:W-:Y:S01]  /*181d0*/  ISETP.GE.AND P0, PT, R3, R49.reuse, PT ;  /* 0x000000310300720c */ /* 0x080fe20003f06270 */
[----:B------:R-:W-:Y:S02]  /*181e0*/  IMAD.IADD R21, R21, 0x1, R45 ;  /* 0x0000000115157824 */ /* 0x000fe400078e022d */
[----:B------:R-:W-:Y:S01]  /*181f0*/  IMAD R3, R205, UR4, RZ ;  /* 0x00000004cd037c24 */ /* 0x000fe2000f8e02ff */
[----:B------:R-:W-:Y:S01]  /*18200*/  PRMT R0, RZ, 0x654, R0 ;  /* 0x00000654ff007816 */ /* 0x000fe20000000000 */
[----:B------:R-:W-:Y:S01]  /*18210*/  VIADD R44, R196, 0x60 ;  /* 0x00000060c42c7836 */ /* 0x000fe20000000000 */
[----:B------:R-:W-:Y:S01]  /*18220*/  SHF.R.S32.HI R197, RZ, 0x1f, R196 ;  /* 0x0000001fffc57819 */ /* 0x000fe200000114c4 */
[C---:B------:R-:W-:Y:S01]  /*18230*/  IMAD R3, R201.reuse, UR5, R3 ;  /* 0x00000005c9037c24 */ /* 0x040fe2000f8e0203 */
[----:B--2---:R2:W-:Y:S01]  /*18240*/  SYNCS.ARRIVE.TRANS64.RED.A1T0 RZ, [R0+URZ], RZ ;  /* 0x000000ff00ff79a7 */ /* 0x0045e2000810043f */
[----:B------:R-:W-:Y:S01]  /*18250*/  IMAD.WIDE.U32 R46, R201, UR4, R20 ;  /* 0x00000004c92e7c25 */ /* 0x000fe2000f8e0014 */
[----:B------:R-:W-:Y:S01]  /*18260*/  BSSY B1, `(.L_x_643) ;  /* 0x0000015000017945 */ /* 0x000fe20003800000 */
[----:B------:R-:W-:-:S02]  /*18270*/  ISETP.GE.AND P1, PT, R44, R49, PT ;  /* 0x000000312c00720c */ /* 0x000fc40003f26270 */
[----:B------:R-:W-:-:S04]  /*18280*/  IMAD.WIDE R44, R204, 0x80, R196 ;  /* 0x00000080cc2c7825 */ /* 0x000fc800078e02c4 */
[----:B------:R-:W-:Y:S01]  /*18290*/  IMAD.IADD R51, R47, 0x1, R3 ;  /* 0x000000012f337824 */ /* 0x000fe200078e0203 */
[----:B--2---:R-:W-:Y:S06]  /*182a0*/  @P2 BRA `(.L_x_644) ;  /* 0x0000000000402947 */ /* 0x004fec0003800000 */
[----:B------:R-:W-:Y:S01]  /*182b0*/  ULDC.64 UR4, c[0x0][0xad8] ;  /* 0x0002b60000047ab9 */ /* 0x000fe20000000a00 */
[----:B------:R-:W-:Y:S01]  /*182c0*/  IMAD.MOV.U32 R20, RZ, RZ, R46 ;  /* 0x000000ffff147224 */ /* 0x000fe200078e002e */
[----:B------:R-:W-:Y:S01]  /*182d0*/  ULDC.64 UR6, c[0x0][0xa80] ;  /* 0x0002a00000067ab9 */ /* 0x000fe20000000a00 */
[----:B------:R-:W-:Y:S02]  /*182e0*/  IMAD.MOV.U32 R21, RZ, RZ, R51 ;  /* 0x000000ffff157224 */ /* 0x000fe400078e0033 */
[----:B------:R-:W-:Y:S02]  /*182f0*/  IMAD R3, R45, UR4, RZ ;  /* 0x000000042d037c24 */ /* 0x000fe4000f8e02ff */
[----:B------:R-:W-:Y:S02]  /*18300*/  VIADD R0, R195, 0x40 ;  /* 0x00000040c3007836 */ /* 0x000fe40000000000 */
[----:B------:R-:W-:Y:S01]  /*18310*/  IMAD.WIDE.U32 R20, R44, UR4, R20 ;  /* 0x000000042c147c25 */ /* 0x000fe2000f8e0014 */
[----:B------:R-:W-:-:S02]  /*18320*/  ULDC UR4, c[0x0][0xa8c] ;  /* 0x0002a30000047ab9 */ /* 0x000fc40000000800 */
[----:B------:R-:W-:Y:S01]  /*18330*/  ISETP.GE.AND P2, PT, R195, UR4, PT ;  /* 0x00000004c3007c0c */ /* 0x000fe2000bf46270 */
[----:B------:R-:W-:Y:S01]  /*18340*/  IMAD R3, R44, UR5, R3 ;  /* 0x000000052c037c24 */ /* 0x000fe2000f8e0203 */
[----:B------:R-:W-:Y:S02]  /*18350*/  ISETP.GE.AND P3, PT, R0, UR4, PT ;  /* 0x0000000400007c0c */ /* 0x000fe4000bf66270 */
[----:B------:R-:W-:Y:S01]  /*18360*/  LEA R48, P5, R20, UR6, 0x1 ;  /* 0x0000000614307c11 */ /* 0x000fe2000f8a08ff */
[----:B------:R-:W-:-:S05]  /*18370*/  IMAD.IADD R3, R21, 0x1, R3 ;  /* 0x0000000115037824 */ /* 0x000fca00078e0203 */
[----:B------:R-:W-:-:S05]  /*18380*/  LEA.HI.X R49, R20, UR7, R3, 0x1, P5 ;  /* 0x0000000714317c11 */ /* 0x000fca000a8f0c03 */
[----:B-----5:R2:W-:Y:S04]  /*18390*/  @!P2 STG.E.128 desc[UR36][R48.64], R4 ;  /* 0x000000043000a986 */ /* 0x0205e8000c101d24 */
[----:B------:R2:W-:Y:S02]  /*183a0*/  @!P3 STG.E.128 desc[UR36][R48.64+0x80], R28 ;  /* 0x0000801c3000b986 */ /* 0x0005e4000c101d24 */
.L_x_644:
[----:B------:R-:W-:Y:S05]  /*183b0*/  BSYNC B1 ;  /* 0x0000000000017941 */ /* 0x000fea0003800000 */
.L_x_643:
[----:B------:R-:W-:Y:S04]  /*183c0*/  BSSY B1, `(.L_x_645) ;  /* 0x0000014000017945 */ /* 0x000fe80003800000 */
[----:B------:R-:W-:Y:S05]  /*183d0*/  @P4 BRA `(.L_x_646) ;  /* 0x0000000000484947 */ /* 0x000fea0003800000 */
[----:B------:R-:W-:Y:S01]  /*183e0*/  IADD3 R3, P2, R44, 0x20, RZ ;  /* 0x000000202c037810 */ /* 0x000fe20007f5e0ff */
[----:B------:R-:W-:Y:S01]  /*183f0*/  ULDC.64 UR4, c[0x0][0xad8] ;  /* 0x0002b60000047ab9 */ /* 0x000fe20000000a00 */
[----:B--2--5:R-:W-:Y:S01]  /*18400*/  MOV R5, R51 ;  /* 0x0000003300057202 */ /* 0x024fe20000000f00 */
[----:B------:R-:W-:Y:S01]  /*18410*/  IMAD.MOV.U32 R4, RZ, RZ, R46 ;  /* 0x000000ffff047224 */ /* 0x000fe200078e002e */
[----:B------:R-:W-:Y:S01]  /*18420*/  ULDC.64 UR6, c[0x0][0xa80] ;  /* 0x0002a00000067ab9 */ /* 0x000fe20000000a00 */
[----:B------:R-:W-:Y:S02]  /*18430*/  IMAD.X R0, RZ, RZ, R45, P2 ;  /* 0x000000ffff007224 */ /* 0x000fe400010e062d */
[----:B------:R-:W-:Y:S02]  /*18440*/  VIADD R6, R195, 0x40 ;  /* 0x00000040c3067836 */ /* 0x000fe40000000000 */
[----:B------:R-:W-:Y:S02]  /*18450*/  IMAD R0, R0, UR4, RZ ;  /* 0x0000000400007c24 */ /* 0x000fe4000f8e02ff */
        /* <DEDUP_REMOVED lines=8> */
[----:B------:R3:W-:Y:S04]  /*184e0*/  @!P3 STG.E.128 desc[UR36][R6.64], R8 ;  /* 0x000000080600b986 */ /* 0x0007e8000c101d24 */
[----:B------:R3:W-:Y:S02]  /*184f0*/  @!P4 STG.E.128 desc[UR36][R6.64+0x80], R32 ;  /* 0x000080200600c986 */ /* 0x0007e4000c101d24 */
.L_x_646:
[----:B------:R-:W-:Y:S05]  /*18500*/  BSYNC B1 ;  /* 0x0000000000017941 */ /* 0x000fea0003800000 */
.L_x_645:
[----:B------:R-:W-:Y:S04]  /*18510*/  BSSY B1, `(.L_x_647) ;  /* 0x0000014000017945 */ /* 0x000fe80003800000 */
[----:B------:R-:W-:Y:S05]  /*18520*/  @P0 BRA `(.L_x_648) ;  /* 0x0000000000480947 */ /* 0x000fea0003800000 */
[----:B------:R-:W-:Y:S01]  /*18530*/  IADD3 R3, P0, R44, 0x40, RZ ;  /* 0x000000402c037810 */ /* 0x000fe20007f1e0ff */
[----:B------:R-:W-:Y:S01]  /*18540*/  ULDC.64 UR4, c[0x0][0xad8] ;  /* 0x0002b60000047ab9 */ /* 0x000fe20000000a00 */
[----:B--2--5:R-:W-:Y:S01]  /*18550*/  IMAD.MOV.U32 R4, RZ, RZ, R46 ;  /* 0x000000ffff047224 */ /* 0x024fe200078e002e */
[----:B------:R-:W-:Y:S01]  /*18560*/  ULDC.64 UR6, c[0x0][0xa80] ;  /* 0x0002a00000067ab9 */ /* 0x000fe20000000a00 */
[----:B------:R-:W-:Y:S02]  /*18570*/  IMAD.MOV.U32 R5, RZ, RZ, R51 ;  /* 0x000000ffff057224 */ /* 0x000fe400078e0033 */
[----:B------:R-:W-:Y:S02]  /*18580*/  IMAD.X R0, RZ, RZ, R45, P0 ;  /* 0x000000ffff007224 */ /* 0x000fe400000e062d */
[----:B---3--:R-:W-:Y:S02]  /*18590*/  VIADD R6, R195, 0x40 ;  /* 0x00000040c3067836 */ /* 0x008fe40000000000 */
[----:B------:R-:W-:-:S02]  /*185a0*/  IMAD R0, R0, UR4, RZ ;  /* 0x0000000400007c24 */ /* 0x000fc4000f8e02ff */
[----:B------:R-:W-:Y:S01]  /*185b0*/  IMAD.WIDE.U32 R4, R3, UR4, R4 ;  /* 0x0000000403047c25 */ /* 0x000fe2000f8e0004 */
[----:B------:R-:W-:Y:S02]  /*185c0*/  ULDC UR4, c[0x0][0xa8c] ;  /* 0x0002a30000047ab9 */ /* 0x000fe40000000800 */
        /* <DEDUP_REMOVED lines=8> */
.L_x_648:
[----:B------:R-:W-:Y:S05]  /*18650*/  BSYNC B1 ;  /* 0x0000000000017941 */ /* 0x000fea0003800000 */
.L_x_647:
[----:B------:R-:W-:Y:S05]  /*18660*/  @P1 BRA `(.L_x_649) ;  /* 0x0000000800cc1947 */ /* 0x000fea0003800000 */
[----:B------:R-:W-:Y:S01]  /*18670*/  IADD3 R3, P0, R44, 0x60, RZ ;  /* 0x000000602c037810 */ /* 0x000fe20007f1e0ff */
[----:B------:R-:W-:Y:S01]  /*18680*/  ULDC.64 UR6, c[0x0][0xad8] ;  /* 0x0002b60000067ab9 */ /* 0x000fe20000000a00 */
[----:B--2--5:R-:W-:Y:S01]  /*18690*/  IMAD.MOV.U32 R4, RZ, RZ, R46 ;  /* 0x000000ffff047224 */ /* 0x024fe200078e002e */
[----:B------:R-:W-:Y:S01]  /*186a0*/  ULDC UR4, c[0x0][0xa8c] ;  /* 0x0002a30000047ab9 */ /* 0x000fe20000000800 */
[----:B------:R-:W-:Y:S01]  /*186b0*/  IMAD.MOV.U32 R5, RZ, RZ, R51 ;  /* 0x000000ffff057224 */ /* 0x000fe200078e0033 */
[----:B------:R-:W-:Y:S01]  /*186c0*/  ISETP.GE.AND P1, PT, R195, UR4, PT ;  /* 0x00000004c3007c0c */ /* 0x000fe2000bf26270 */
[----:B------:R-:W-:Y:S02]  /*186d0*/  IMAD.X R44, RZ, RZ, R45, P0 ;  /* 0x000000ffff2c7224 */ /* 0x000fe400000e062d */
[----:B------:R-:W-:-:S04]  /*186e0*/  IMAD.WIDE.U32 R4, R3, UR6, R4 ;  /* 0x0000000603047c25 */ /* 0x000fc8000f8e0004 */
[----:B------:R-:W-:Y:S02]  /*186f0*/  IMAD R44, R44, UR6, RZ ;  /* 0x000000062c2c7c24 */ /* 0x000fe4000f8e02ff */
[----:B------:R-:W-:Y:S02]  /*18700*/  VIADD R0, R195, 0x40 ;  /* 0x00000040c3007836 */ /* 0x000fe40000000000 */
[----:B------:R-:W-:Y:S01]  /*18710*/  IMAD R3, R3, UR7, R44 ;  /* 0x0000000703037c24 */ /* 0x000fe2000f8e022c */
[----:B------:R-:W-:Y:S02]  /*18720*/  ULDC.64 UR6, c[0x0][0xa80] ;  /* 0x0002a00000067ab9 */ /* 0x000fe40000000a00 */
[----:B---34-:R-:W-:Y:S01]  /*18730*/  LEA R6, P0, R4, UR6, 0x1 ;  /* 0x0000000604067c11 */ /* 0x018fe2000f8008ff */
[----:B------:R-:W-:-:S05]  /*18740*/  IMAD.IADD R3, R5, 0x1, R3 ;  /* 0x0000000105037824 */ /* 0x000fca00078e0203 */
[----:B------:R-:W-:Y:S02]  /*18750*/  LEA.HI.X R7, R4, UR7, R3, 0x1, P0 ;  /* 0x0000000704077c11 */ /* 0x000fe400080f0c03 */
[----:B------:R-:W-:-:S03]  /*18760*/  ISETP.GE.AND P0, PT, R0, UR4, PT ;  /* 0x0000000400007c0c */ /* 0x000fc6000bf06270 */
[----:B------:R2:W-:Y:S10]  /*18770*/  @!P1 STG.E.128 desc[UR36][R6.64], R24 ;  /* 0x0000001806009986 */ /* 0x0005f4000c101d24 */
[----:B------:R-:W-:Y:S05]  /*18780*/  @P0 BRA `(.L_x_649) ;  /* 0x0000000800840947 */ /* 0x000fea0003800000 */
[----:B------:R3:W-:Y:S01]  /*18790*/  STG.E.128 desc[UR36][R6.64+0x80], R40 ;  /* 0x0000802806007986 */ /* 0x0007e2000c101d24 */
[----:B------:R-:W-:Y:S05]  /*187a0*/  BRA `(.L_x_649) ;  /* 0x00000008007c7947 */ /* 0x000fea0003800000 */
.L_x_641:
[----:B------:R-:W-:Y:S01]  /*187b0*/  ULDC.64 UR4, c[0x0][0xbd8] ;  /* 0x0002f60000047ab9 */ /* 0x000fe20000000a00 */
[----:B------:R-:W-:Y:S01]  /*187c0*/  IMAD.MOV.U32 R9, RZ, RZ, RZ ;  /* 0x000000ffff097224 */ /* 0x000fe200078e00ff */
[----:B------:R-:W-:Y:S02]  /*187d0*/  ISETP.NE.U32.AND P0, PT, RZ, UR4, PT ;  /* 0x00000004ff007c0c */ /* 0x000fe4000bf05070 */
[----:B------:R-:W-:Y:S02]  /*187e0*/  IADD3 R4, P1, R199, UR4, RZ ;  /* 0x00000004c7047c10 */ /* 0x000fe4000ff3e0ff */
[----:B------:R-:W-:Y:S02]  /*187f0*/  ISETP.NE.AND.EX P0, PT, RZ, UR5, PT, P0 ;  /* 0x00000005ff007c0c */ /* 0x000fe4000bf05300 */
[----:B------:R-:W-:Y:S01]  /*18800*/  IADD3.X R5, R200, UR5, RZ, P1, !PT ;  /* 0x00000005c8057c10 */ /* 0x000fe20008ffe4ff */
[----:B------:R-:W-:Y:S02]  /*18810*/  ULDC.64 UR4, c[0x0][0xbe0] ;  /* 0x0002f80000047ab9 */ /* 0x000fe40000000a00 */
[----:B------:R-:W-:-:S04]  /*18820*/  ISETP.NE.U32.AND P1, PT, RZ, UR4, PT ;  /* 0x00000004ff007c0c */ /* 0x000fc8000bf25070 */
[----:B------:R-:W-:-:S04]  /*18830*/  ISETP.NE.AND.EX P1, PT, RZ, UR5, PT, P1 ;  /* 0x00000005ff007c0c */ /* 0x000fc8000bf25310 */
[----:B------:R2:W5:Y:S09]  /*18840*/  @P0 LDG.E R9, desc[UR36][R4.64] ;  /* 0x0000002404090981 */ /* 0x000572000c1e1900 */
[----:B------:R-:W-:Y:S01]  /*18850*/  @P1 IADD3 R6, P2, R199, UR4, RZ ;  /* 0x00000004c7061c10 */ /* 0x000fe2000ff5e0ff */
[----:B------:R-:W-:-:S02]  /*18860*/  ULDC UR4, c[0x0][0xa88] ;  /* 0x0002a20000047ab9 */ /* 0x000fc40000000800 */
[----:B------:R-:W-:Y:S01]  /*18870*/  IMAD.U32 R3, RZ, RZ, UR4 ;  /* 0x00000004ff037e24 */ /* 0x000fe2000f8e00ff */
[----:B------:R-:W-:-:S05]  /*18880*/  @P1 IADD3.X R7, R200, UR5, RZ, P2, !PT ;  /* 0x00000005c8071c10 */ /* 0x000fca00097fe4ff */
[----:B------:R2:W5:Y:S01]  /*18890*/  @P1 LDG.E R3, desc[UR36][R6.64] ;  /* 0x0000002406031981 */ /* 0x000562000c1e1900 */
[----:B------:R-:W-:Y:S01]  /*188a0*/  ISETP.GE.AND P2, PT, R223, 0x80, PT ;  /* 0x00000080df00780c */ /* 0x000fe20003f46270 */
[----:B------:R-:W-:-:S12]  /*188b0*/  @P1 BRA `(.L_x_650) ;  /* 0x0000000000101947 */ /* 0x000fd80003800000 */
[----:B------:R-:W-:Y:S05]  /*188c0*/  @!P0 BRA `(.L_x_650) ;  /* 0x00000000000c8947 */ /* 0x000fea0003800000 */
[----:B------:R-:W3:Y:S04]  /*188d0*/  LDG.E R0, desc[UR36][R4.64] ;  /* 0x0000002404007981 */ /* 0x000ee8000c1e1900 */
[----:B-----5:R-:W3:Y:S02]  /*188e0*/  LDG.E R3, desc[UR36][R4.64+0x4] ;  /* 0x0000042404037981 */ /* 0x020ee4000c1e1900 */
[----:B---3--:R-:W-:-:S07]  /*188f0*/  IMAD.IADD R3, R3, 0x1, -R0 ;  /* 0x0000000103037824 */ /* 0x008fce00078e0a00 */
.L_x_650:
[----:B------:R-:W-:Y:S01]  /*18900*/  BSSY B1, `(.L_x_651) ;  /* 0x000001d000017945 */ /* 0x000fe20003800000 */
[----:B------:R-:W-:Y:S02]  /*18910*/  SHF.R.S32.HI R10, RZ, 0x1f, R198 ;  /* 0x0000001fff0a7819 */ /* 0x000fe400000114c6 */
[----:B------:R-:W-:Y:S02]  /*18920*/  SHF.R.S32.HI R12, RZ, 0x1f, R195 ;  /* 0x0000001fff0c7819 */ /* 0x000fe400000114c3 */
[----:B------:R-:W-:Y:S02]  /*18930*/  SEL R201, R201, RZ, !P0 ;  /* 0x000000ffc9c97207 */ /* 0x000fe40004000000 */
[----:B------:R-:W-:Y:S02]  /*18940*/  SEL R205, R205, RZ, !P0 ;  /* 0x000000ffcdcd7207 */ /* 0x000fe40004000000 */
[----:B-----5:R-:W-:Y:S01]  /*18950*/  SHF.R.S32.HI R8, RZ, 0x1f, R9 ;  /* 0x0000001fff087819 */ /* 0x020fe20000011409 */
[----:B------:R-:W-:Y:S06]  /*18960*/  @P2 BRA `(.L_x_652) ;  /* 0x0000000000582947 */ /* 0x000fec0003800000 */
[----:B--2---:R-:W2:Y:S02]  /*18970*/  S2R R5, SR_TID.X ;  /* 0x0000000000057919 */ /* 0x004ea40000002100 */
[----:B--2---:R-:W-:-:S04]  /*18980*/  IMAD R0, R204, 0x80, R5 ;  /* 0x00000080cc007824 */ /* 0x004fc800078e0205 */
[----:B------:R-:W-:-:S05]  /*18990*/  VIADD R0, R0, 0xffffff80 ;  /* 0xffffff8000007836 */ /* 0x000fca0000000000 */
[----:B------:R-:W-:-:S13]  /*189a0*/  ISETP.GE.AND P0, PT, R0, R3, PT ;  /* 0x000000030000720c */ /* 0x000fda0003f06270 */
[----:B------:R-:W-:Y:S05]  /*189b0*/  @P0 BRA `(.L_x_652) ;  /* 0x0000000000440947 */ /* 0x000fea0003800000 */
[----:B------:R-:W-:Y:S01]  /*189c0*/  IADD3 R4, P0, R0, R9, RZ ;  /* 0x0000000900047210 */ /* 0x000fe20007f1e0ff */
[----:B------:R-:W-:Y:S02]  /*189d0*/  ULDC.64 UR4, c[0x0][0xb70] ;  /* 0x0002dc0000047ab9 */ /* 0x000fe40000000a00 */
[----:B------:R-:W-:Y:S01]  /*189e0*/  IMAD R7, R10, UR4, RZ ;  /* 0x000000040a077c24 */ /* 0x000fe2000f8e02ff */
[----:B------:R-:W-:-:S03]  /*189f0*/  LEA.HI.X.SX32 R5, R0, R8, 0x1, P0 ;  /* 0x0000000800057211 */ /* 0x000fc600000f0eff */
[C---:B------:R-:W-:Y:S02]  /*18a00*/  IMAD R7, R198.reuse, UR5, R7 ;  /* 0x00000005c6077c24 */ /* 0x040fe4000f8e0207 */
[----:B------:R-:W-:Y:S01]  /*18a10*/  IMAD.WIDE.U32 R4, R198, UR4, R4 ;  /* 0x00000004c6047c25 */ /* 0x000fe2000f8e0004 */
[----:B------:R-:W-:-:S03]  /*18a20*/  ULDC.64 UR4, c[0x0][0xb78] ;  /* 0x0002de0000047ab9 */ /* 0x000fc60000000a00 */
[----:B------:R-:W-:Y:S02]  /*18a30*/  IMAD R0, R205, UR4, RZ ;  /* 0x00000004cd007c24 */ /* 0x000fe4000f8e02ff */
[----:B------:R-:W-:Y:S02]  /*18a40*/  IMAD.IADD R5, R5, 0x1, R7 ;  /* 0x0000000105057824 */ /* 0x000fe400078e0207 */
[C---:B------:R-:W-:Y:S02]  /*18a50*/  IMAD R7, R201.reuse, UR5, R0 ;  /* 0x00000005c9077c24 */ /* 0x040fe4000f8e0200 */
[----:B------:R-:W-:Y:S01]  /*18a60*/  IMAD.WIDE.U32 R4, R201, UR4, R4 ;  /* 0x00000004c9047c25 */ /* 0x000fe2000f8e0004 */
[----:B------:R-:W-:-:S03]  /*18a70*/  ULDC.64 UR4, c[0x0][0xb40] ;  /* 0x0002d00000047ab9 */ /* 0x000fc60000000a00 */
[----:B------:R-:W-:Y:S01]  /*18a80*/  IMAD.IADD R5, R5, 0x1, R7 ;  /* 0x0000000105057824 */ /* 0x000fe200078e0207 */
[----:B------:R-:W-:-:S04]  /*18a90*/  LEA R6, P0, R4, UR4, 0x2 ;  /* 0x0000000404067c11 */ /* 0x000fc8000f8010ff */
[----:B------:R-:W-:Y:S01]  /*18aa0*/  LEA.HI.X R7, R4, UR5, R5, 0x2, P0 ;  /* 0x0000000504077c11 */ /* 0x000fe200080f1405 */
[----:B------:R-:W-:-:S05]  /*18ab0*/  IMAD.MOV.U32 R5, RZ, RZ, -0x800000 ;  /* 0xff800000ff057424 */ /* 0x000fca00078e00ff */
[----:B------:R3:W-:Y:S03]  /*18ac0*/  STG.E desc[UR36][R6.64], R5 ;  /* 0x0000000506007986 */ /* 0x0007e6000c101924 */
.L_x_652:
[----:B------:R-:W-:Y:S05]  /*18ad0*/  BSYNC B1 ;  /* 0x0000000000017941 */ /* 0x000fea0003800000 */
.L_x_651:
[----:B------:R-:W-:Y:S01]  /*18ae0*/  ULDC.64 UR4, c[0x0][0xaa0] ;  /* 0x0002a80000047ab9 */ /* 0x000fe20000000a00 */
[----:B--2---:R-:W-:Y:S01]  /*18af0*/  IMAD.MOV.U32 R4, RZ, RZ, R195 ;  /* 0x000000ffff047224 */ /* 0x004fe200078e00c3 */
[----:B------:R-:W-:Y:S01]  /*18b00*/  BSSY B1, `(.L_x_653) ;  /* 0x000002c000017945 */ /* 0x000fe20003800000 */
[----:B---3--:R-:W-:Y:S02]  /*18b10*/  IMAD.MOV.U32 R5, RZ, RZ, R12 ;  /* 0x000000ffff057224 */ /* 0x008fe400078e000c */
[----:B------:R-:W-:Y:S02]  /*18b20*/  IMAD R0, R8, UR4, RZ ;  /* 0x0000000408007c24 */ /* 0x000fe4000f8e02ff */
[----:B------:R-:W-:-:S04]  /*18b30*/  IMAD.WIDE.U32 R4, R9, UR4, R4 ;  /* 0x0000000409047c25 */ /* 0x000fc8000f8e0004 */
[----:B------:R-:W-:Y:S01]  /*18b40*/  IMAD R9, R9, UR5, R0 ;  /* 0x0000000509097c24 */ /* 0x000fe2000f8e0200 */
[----:B------:R-:W-:Y:S01]  /*18b50*/  ULDC.64 UR4, c[0x0][0xae0] ;  /* 0x0002b80000047ab9 */ /* 0x000fe20000000a00 */
[----:B------:R-:W-:Y:S02]  /*18b60*/  VIADD R0, R196, 0x20 ;  /* 0x00000020c4007836 */ /* 0x000fe40000000000 */
[----:B------:R-:W-:Y:S01]  /*18b70*/  IMAD R3, R204, -0x80, R3 ;  /* 0xffffff80cc037824 */ /* 0x000fe200078e0203 */
[----:B------:R-:W-:Y:S01]  /*18b80*/  IADD3 R5, R5, R9, RZ ;  /* 0x0000000905057210 */ /* 0x000fe20007ffe0ff */
[----:B------:R-:W-:Y:S01]  /*18b90*/  IMAD R7, R10, UR4, RZ ;  /* 0x000000040a077c24 */ /* 0x000fe2000f8e02ff */
[----:B------:R-:W-:Y:S01]  /*18ba0*/  SHF.R.S32.HI R9, RZ, 0x1f, R196 ;  /* 0x0000001fff097819 */ /* 0x000fe200000114c4 */
[----:B------:R-:W-:Y:S01]  /*18bb0*/  VIADD R6, R196, 0x40 ;  /* 0x00000040c4067836 */ /* 0x000fe20000000000 */
[-C--:B------:R-:W-:Y:S01]  /*18bc0*/  ISETP.GE.AND P3, PT, R0, R3.reuse, PT ;  /* 0x000000030000720c */ /* 0x080fe20003f66270 */
[C---:B------:R-:W-:Y:S01]  /*18bd0*/  VIADD R0, R196.reuse, 0x60 ;  /* 0x00000060c4007836 */ /* 0x040fe20000000000 */
[-C--:B------:R-:W-:Y:S01]  /*18be0*/  ISETP.GE.AND P2, PT, R196, R3.reuse, PT ;  /* 0x00000003c400720c */ /* 0x080fe20003f46270 */
[----:B------:R-:W-:Y:S01]  /*18bf0*/  IMAD R7, R198, UR5, R7 ;  /* 0x00000005c6077c24 */ /* 0x000fe2000f8e0207 */
[-C--:B------:R-:W-:Y:S01]  /*18c00*/  ISETP.GE.AND P1, PT, R6, R3.reuse, PT ;  /* 0x000000030600720c */ /* 0x080fe20003f26270 */
[----:B------:R-:W-:Y:S01]  /*18c10*/  IMAD.WIDE.U32 R4, R198, UR4, R4 ;  /* 0x00000004c6047c25 */ /* 0x000fe2000f8e0004 */
[----:B------:R-:W-:Y:S01]  /*18c20*/  ULDC.64 UR4, c[0x0][0xae8] ;  /* 0x0002ba0000047ab9 */ /* 0x000fe20000000a00 */
[----:B------:R-:W-:-:S02]  /*18c30*/  ISETP.GE.AND P0, PT, R0, R3, PT ;  /* 0x000000030000720c */ /* 0x000fc40003f06270 */
[----:B------:R-:W-:Y:S02]  /*18c40*/  IMAD.IADD R5, R5, 0x1, R7 ;  /* 0x0000000105057824 */ /* 0x000fe400078e0207 */
[----:B------:R-:W-:Y:S02]  /*18c50*/  IMAD R0, R205, UR4, RZ ;  /* 0x00000004cd007c24 */ /* 0x000fe4000f8e02ff */
[----:B------:R-:W-:-:S04]  /*18c60*/  IMAD.WIDE.U32 R6, R201, UR4, R4 ;  /* 0x00000004c9067c25 */ /* 0x000fc8000f8e0004 */
[----:B------:R-:W-:Y:S02]  /*18c70*/  IMAD R3, R201, UR5, R0 ;  /* 0x00000005c9037c24 */ /* 0x000fe4000f8e0200 */
[----:B------:R-:W-:Y:S02]  /*18c80*/  IMAD.MOV.U32 R8, RZ, RZ, R196 ;  /* 0x000000ffff087224 */ /* 0x000fe400078e00c4 */
[----:B------:R-:W-:Y:S02]  /*18c90*/  IMAD.IADD R11, R7, 0x1, R3 ;  /* 0x00000001070b7824 */ /* 0x000fe400078e0203 */
[----:B------:R-:W-:Y:S01]  /*18ca0*/  IMAD.WIDE R8, R204, 0x80, R8 ;  /* 0x00000080cc087825 */ /* 0x000fe200078e0208 */
[----:B------:R-:W-:Y:S06]  /*18cb0*/  @P2 BRA `(.L_x_654) ;  /* 0x0000000000402947 */ /* 0x000fec0003800000 */
        /* <DEDUP_REMOVED lines=14> */
[----:B------:R2:W-:Y:S04]  /*18da0*/  @!P4 STG.E.128 desc[UR36][R12.64], RZ ;  /* 0x000000ff0c00c986 */ /* 0x0005e8000c101d24 */
[----:B------:R2:W-:Y:S02]  /*18db0*/  @!P5 STG.E.128 desc[UR36][R12.64+0x80], RZ ;  /* 0x000080ff0c00d986 */ /* 0x0005e4000c101d24 */
.L_x_654:
[----:B------:R-:W-:Y:S05]  /*18dc0*/  BSYNC B1 ;  /* 0x0000000000017941 */ /* 0x000fea0003800000 */
.L_x_653:
[----:B------:R-:W-:Y:S04]  /*18dd0*/  BSSY B1, `(.L_x_655) ;  /* 0x0000014000017945 */ /* 0x000fe80003800000 */
[----:B------:R-:W-:Y:S05]  /*18de0*/  @P3 BRA `(.L_x_656) ;  /* 0x0000000000483947 */ /* 0x000fea0003800000 */
[----:B------:R-:W-:Y:S01]  /*18df0*/  IADD3 R3, P2, R8, 0x20, RZ ;  /* 0x0000002008037810 */ /* 0x000fe20007f5e0ff */
[----:B------:R-:W-:Y:S01]  /*18e00*/  ULDC.64 UR4, c[0x0][0xad8] ;  /* 0x0002b60000047ab9 */ /* 0x000fe20000000a00 */
[----:B------:R-:W-:Y:S01]  /*18e10*/  IMAD.MOV.U32 R4, RZ, RZ, R6 ;  /* 0x000000ffff047224 */ /* 0x000fe200078e0006 */
[----:B------:R-:W-:Y:S01]  /*18e20*/  ULDC.64 UR6, c[0x0][0xa80] ;  /* 0x0002a00000067ab9 */ /* 0x000fe20000000a00 */
[----:B------:R-:W-:Y:S02]  /*18e30*/  IMAD.MOV.U32 R5, RZ, RZ, R11 ;  /* 0x000000ffff057224 */ /* 0x000fe400078e000b */
[----:B------:R-:W-:Y:S02]  /*18e40*/  IMAD.X R0, RZ, RZ, R9, P2 ;  /* 0x000000ffff007224 */ /* 0x000fe400010e0609 */
[----:B------:R-:W-:Y:S02]  /*18e50*/  VIADD R10, R195, 0x40 ;  /* 0x00000040c30a7836 */ /* 0x000fe40000000000 */
[----:B------:R-:W-:-:S02]  /*18e60*/  IMAD R0, R0, UR4, RZ ;  /* 0x0000000400007c24 */ /* 0x000fc4000f8e02ff */
[----:B------:R-:W-:Y:S01]  /*18e70*/  IMAD.WIDE.U32 R4, R3, UR4, R4 ;  /* 0x0000000403047c25 */ /* 0x000fe2000f8e0004 */
[----:B------:R-:W-:Y:S02]  /*18e80*/  ULDC UR4, c[0x0][0xa8c] ;  /* 0x0002a30000047ab9 */ /* 0x000fe40000000800 */
[----:B------:R-:W-:Y:S01]  /*18e90*/  ISETP.GE.AND P3, PT, R195, UR4, PT ;  /* 0x00000004c3007c0c */ /* 0x000fe2000bf66270 */
[----:B------:R-:W-:Y:S01]  /*18ea0*/  IMAD R3, R3, UR5, R0 ;  /* 0x0000000503037c24 */ /* 0x000fe2000f8e0200 */
[----:B------:R-:W-:Y:S02]  /*18eb0*/  ISETP.GE.AND P4, PT, R10, UR4, PT ;  /* 0x000000040a007c0c */ /* 0x000fe4000bf86270 */
[----:B--2---:R-:W-:Y:S01]  /*18ec0*/  LEA R12, P2, R4, UR6, 0x1 ;  /* 0x00000006040c7c11 */ /* 0x004fe2000f8408ff */
[----:B------:R-:W-:-:S05]  /*18ed0*/  IMAD.IADD R3, R5, 0x1, R3 ;  /* 0x0000000105037824 */ /* 0x000fca00078e0203 */
[----:B------:R-:W-:-:S05]  /*18ee0*/  LEA.HI.X R13, R4, UR7, R3, 0x1, P2 ;  /* 0x00000007040d7c11 */ /* 0x000fca00090f0c03 */
[----:B------:R3:W-:Y:S04]  /*18ef0*/  @!P3 STG.E.128 desc[UR36][R12.64], RZ ;  /* 0x000000ff0c00b986 */ /* 0x0007e8000c101d24 */
[----:B------:R3:W-:Y:S02]  /*18f00*/  @!P4 STG.E.128 desc[UR36][R12.64+0x80], RZ ;  /* 0x000080ff0c00c986 */ /* 0x0007e4000c101d24 */
.L_x_656:
[----:B------:R-:W-:Y:S05]  /*18f10*/  BSYNC B1 ;  /* 0x0000000000017941 */ /* 0x000fea0003800000 */
.L_x_655:
        /* <DEDUP_REMOVED lines=15> */
[----:B--23--:R-:W-:Y:S01]  /*19010*/  LEA R12, P1, R4, UR6, 0x1 ;  /* 0x00000006040c7c11 */ /* 0x00cfe2000f8208ff */
[----:B------:R-:W-:-:S05]  /*19020*/  IMAD.IADD R3, R5, 0x1, R3 ;  /* 0x0000000105037824 */ /* 0x000fca00078e0203 */
[----:B------:R-:W-:-:S05]  /*19030*/  LEA.HI.X R13, R4, UR7, R3, 0x1, P1 ;  /* 0x00000007040d7c11 */ /* 0x000fca00088f0c03 */
[----:B------:R4:W-:Y:S04]  /*19040*/  @!P2 STG.E.128 desc[UR36][R12.64], RZ ;  /* 0x000000ff0c00a986 */ /* 0x0009e8000c101d24 */
[----:B------:R4:W-:Y:S02]  /*19050*/  @!P3 STG.E.128 desc[UR36][R12.64+0x80], RZ ;  /* 0x000080ff0c00b986 */ /* 0x0009e4000c101d24 */
.L_x_658:
[----:B------:R-:W-:Y:S05]  /*19060*/  BSYNC B1 ;  /* 0x0000000000017941 */ /* 0x000fea0003800000 */
.L_x_657:
[----:B------:R-:W-:Y:S05]  /*19070*/  @P0 BRA `(.L_x_649) ;  /* 0x0000000000480947 */ /* 0x000fea0003800000 */
[----:B------:R-:W-:Y:S01]  /*19080*/  IADD3 R3, P0, R8, 0x60, RZ ;  /* 0x0000006008037810 */ /* 0x000fe20007f1e0ff */
[----:B------:R-:W-:Y:S01]  /*19090*/  ULDC.64 UR4, c[0x0][0xad8] ;  /* 0x0002b60000047ab9 */ /* 0x000fe20000000a00 */
[----:B------:R-:W-:Y:S01]  /*190a0*/  MOV R4, R6 ;  /* 0x0000000600047202 */ /* 0x000fe20000000f00 */
        /* <DEDUP_REMOVED lines=15> */
.L_x_649:
[----:B------:R-:W-:Y:S05]  /*191a0*/  BSYNC B0 ;  /* 0x0000000000007941 */ /* 0x000fea0003800000 */
.L_x_640:
[----:B------:R-:W-:Y:S02]  /*191b0*/  ULDC UR4, c[0x0][0xc14] ;  /* 0x0003050000047ab9 */ /* 0x000fe40000000800 */
[----:B-1----:R-:W-:-:S13]  /*191c0*/  ISETP.GE.AND P0, PT, R151, UR4, PT ;  /* 0x0000000497007c0c */ /* 0x002fda000bf06270 */
[----:B------:R-:W-:Y:S05]  /*191d0*/  @!P0 BRA `(.L_x_659) ;  /* 0xfffffe7c00e88947 */ /* 0x000fea000383ffff */
[----:B------:R-:W-:Y:S05]  /*191e0*/  BRA `(.L_x_448) ;  /* 0x0000005c007c7947 */ /* 0x000fea0003800000 */
.L_x_446:
[----:B------:R-:W-:-:S08]  /*191f0*/  NOP ;  /* 0x0000000000007918 */ /* 0x000fd00000000000 */
[----:B0-----:R-:W0:-:S00]  /*19200*/  USETMAXREG.DEALLOC.CTAPOOL 0x18 ;  /* 0x00000018000079c8 */ /* 0x001e0000080e0500 */
[----:B0-----:R-:W-:-:S06]  /*19210*/  LOP3.LUT R0, R0, 0x3, RZ, 0xc0, !PT ;  /* 0x0000000300007812 */ /* 0x001fcc00078ec0ff */
[----:B------:R-:W0:Y:S02]  /*19220*/  SHFL.IDX PT, R0, R0, RZ, 0x1f ;  /* 0x00001fff00007589 */ /* 0x000e2400000e0000 */
[----:B0-----:R-:W-:-:S13]  /*19230*/  ISETP.NE.AND P0, PT, R0, RZ, PT ;  /* 0x000000ff0000720c */ /* 0x001fda0003f05270 */
[----:B------:R-:W-:Y:S05]  /*19240*/  @P0 BRA `(.L_x_448) ;  /* 0x0000005c00640947 */ /* 0x000fea0003800000 */
[----:B------:R-:W2:Y:S01]  /*19250*/  LDL.LU R7, [R1+0x18] ;  /* 0x0000180001077983 */ /* 0x000ea20000300800 */
[----:B------:R-:W-:Y:S01]  /*19260*/  LOP3.LUT R8, R3, 0x1f, RZ, 0xc0, !PT ;  /* 0x0000001f03087812 */ /* 0x000fe200078ec0ff */
[----:B------:R-:W-:Y:S01]  /*19270*/  ULDC UR5, c[0x0][0xc14] ;  /* 0x0003050000057ab9 */ /* 0x000fe20000000800 */
[----:B------:R-:W-:Y:S01]  /*19280*/  IMAD.MOV.U32 R0, RZ, RZ, RZ ;  /* 0x000000ffff007224 */ /* 0x000fe200078e00ff */
[----:B------:R-:W0:Y:S01]  /*19290*/  S2UR UR6, SR_CTAID.X ;  /* 0x00000000000679c3 */ /* 0x000e220000002500 */
[----:B------:R-:W-:Y:S01]  /*192a0*/  ISETP.NE.AND P0, PT, R8, 0x1f, PT ;  /* 0x0000001f0800780c */ /* 0x000fe20003f05270 */
[----:B------:R-:W-:Y:S01]  /*192b0*/  ULDC UR4, c[0x0][0xc10] ;  /* 0x0003040000047ab9 */ /* 0x000fe20000000800 */
[----:B--2---:R-:W-:-:S11]  /*192c0*/  LOP3.LUT R7, R7, 0xffffff7f, RZ, 0xc0, !PT ;  /* 0xffffff7f07077812 */ /* 0x004fd600078ec0ff */
[----:B------:R-:W-:Y:S02]  /*192d0*/  @P0 LOP3.LUT R7, R7, 0x80, RZ, 0xfc, !PT ;  /* 0x0000008007070812 */ /* 0x000fe400078efcff */
[----:B------:R-:W-:-:S13]  /*192e0*/  ISETP.GE.OR P0, PT, R8, UR5, !P0 ;  /* 0x0000000508007c0c */ /* 0x000fda000c706670 */
[----:B------:R-:W1:Y:S02]  /*192f0*/  @!P0 LDC.64 R2, c[0x0][0xc58] ;  /* 0x00031600ff028b82 */ /* 0x000e640000000a00 */
[----:B-1----:R-:W-:-:S05]  /*19300*/  @!P0 IMAD.WIDE.U32 R2, R8, 0x4, R2 ;  /* 0x0000000408028825 */ /* 0x002fca00078e0002 */
[----:B------:R-:W2:Y:S01]  /*19310*/  @!P0 LDG.E R0, desc[UR36][R2.64] ;  /* 0x0000002402008981 */ /* 0x000ea2000c1e1900 */
[C---:B------:R-:W-:Y:S01]  /*19320*/  ISETP.NE.AND P1, PT, R8.reuse, RZ, PT ;  /* 0x000000ff0800720c */ /* 0x040fe20003f25270 */
[----:B------:R-:W-:Y:S01]  /*19330*/  IMAD.MOV.U32 R16, RZ, RZ, RZ ;  /* 0x000000ffff107224 */ /* 0x000fe200078e00ff */
[----:B------:R-:W-:Y:S01]  /*19340*/  ISETP.GE.U32.AND P0, PT, R8, 0x2, PT ;  /* 0x000000020800780c */ /* 0x000fe20003f06070 */
[----:B------:R-:W-:Y:S01]  /*19350*/  IMAD.MOV.U32 R19, RZ, RZ, RZ ;  /* 0x000000ffff137224 */ /* 0x000fe200078e00ff */
[----:B------:R-:W-:-:S09]  /*19360*/  LOP3.LUT R7, R7, 0xfffffffe, RZ, 0xc0, !PT ;  /* 0xfffffffe07077812 */ /* 0x000fd200078ec0ff */
[----:B------:R-:W-:-:S04]  /*19370*/  @P1 LOP3.LUT R7, R7, 0x1, RZ, 0xfc, !PT ;  /* 0x0000000107071812 */ /* 0x000fc800078efcff */
[----:B------:R-:W-:-:S04]  /*19380*/  LOP3.LUT R7, R7, 0xffffffdf, RZ, 0xc0, !PT ;  /* 0xffffffdf07077812 */ /* 0x000fc800078ec0ff */
[----:B------:R-:W-:-:S04]  /*19390*/  @P0 LOP3.LUT R7, R7, 0x20, RZ, 0xfc, !PT ;  /* 0x0000002007070812 */ /* 0x000fc800078efcff */
[----:B------:R-:W-:Y:S01]  /*193a0*/  LOP3.LUT R7, R7, 0xffffffef, RZ, 0xc0, !PT ;  /* 0xffffffef07077812 */ /* 0x000fe200078ec0ff */
[----:B--2---:R-:W1:Y:S02]  /*193b0*/  SHFL.UP PT, R4, R0, 0x1, RZ ;  /* 0x0420000000047989 */ /* 0x004e6400000e00ff */
[----:B-1----:R-:W-:-:S05]  /*193c0*/  SEL R5, R4, RZ, P1 ;  /* 0x000000ff04057207 */ /* 0x002fca0000800000 */
[----:B------:R-:W-:-:S05]  /*193d0*/  IMAD.IADD R5, R0, 0x1, R5 ;  /* 0x0000000100057824 */ /* 0x000fca00078e0205 */
        /* <DEDUP_REMOVED lines=17> */
[----:B------:R-:W-:-:S05]  /*194f0*/  @P0 LOP3.LUT R7, R7, 0x4, RZ, 0xfc, !PT ;  /* 0x0000000407070812 */ /* 0x000fca00078efcff */
[----:B------:R-:W-:Y:S01]  /*19500*/  STL [R1+0x18], R7 ;  /* 0x0000180701007387 */ /* 0x000fe20000100800 */
[----:B-1----:R-:W-:-:S05]  /*19510*/  SEL R2, R2, RZ, P0 ;  /* 0x000000ff02027207 */ /* 0x002fca0000000000 */
[----:B------:R-:W-:-:S05]  /*19520*/  IMAD.IADD R2, R5, 0x1, R2 ;  /* 0x0000000105027824 */ /* 0x000fca00078e0202 */
[----:B------:R-:W1:Y:S02]  /*19530*/  SHFL.IDX PT, R4, R2, 0x1f, 0x1f ;  /* 0x03e01f0002047f89 */ /* 0x000e6400000e0000 */
[----:B-1----:R-:W-:-:S04]  /*19540*/  IMAD R4, R4, UR4, RZ ;  /* 0x0000000404047c24 */ /* 0x002fc8000f8e02ff */
[----:B------:R-:W-:Y:S01]  /*19550*/  IMAD.MOV.U32 R7, RZ, RZ, R4 ;  /* 0x000000ffff077224 */ /* 0x000fe200078e0004 */
[----:B0-----:R-:W-:-:S13]  /*19560*/  ISETP.GT.AND P0, PT, R4, UR6, PT ;  /* 0x0000000604007c0c */ /* 0x001fda000bf04270 */
[----:B------:R-:W-:Y:S05]  /*19570*/  @P0 BRA `(.L_x_660) ;  /* 0x0000000000c40947 */ /* 0x000fea0003800000 */
[----:B------:R-:W-:Y:S01]  /*19580*/  IMAD.MOV.U32 R4, RZ, RZ, R7 ;  /* 0x000000ffff047224 */ /* 0x000fe200078e0007 */
[----:B------:R-:W-:Y:S01]  /*19590*/  ULDC UR5, c[0x0][0xc14] ;  /* 0x0003050000057ab9 */ /* 0x000fe20000000800 */
[----:B------:R-:W-:Y:S01]  /*195a0*/  IMAD.MOV.U32 R19, RZ, RZ, RZ ;  /* 0x000000ffff137224 */ /* 0x000fe200078e00ff */
[----:B------:R-:W-:Y:S01]  /*195b0*/  ULDC UR7, c[0x0][0xc14] ;  /* 0x0003050000077ab9 */ /* 0x000fe20000000800 */
[----:B------:R-:W-:-:S05]  /*195c0*/  ULDC UR4, c[0x0][0xc10] ;  /* 0x0003040000047ab9 */ /* 0x000fca0000000800 */
.L_x_664:
[----:B------:R-:W-:Y:S02]  /*195d0*/  VIADD R0, R19, 0x1f ;  /* 0x0000001f13007836 */ /* 0x000fe40000000000 */
[----:B------:R-:W-:-:S03]  /*195e0*/  IMAD.U32 R19, RZ, RZ, UR7 ;  /* 0x00000007ff137e24 */ /* 0x000fc6000f8e00ff */
[----:B------:R-:W-:-:S13]  /*195f0*/  ISETP.GE.AND P0, PT, R0, UR5, PT ;  /* 0x0000000500007c0c */ /* 0x000fda000bf06270 */
[----:B------:R-:W-:Y:S05]  /*19600*/  @P0 BRA `(.L_x_661) ;  /* 0x0000000400440947 */ /* 0x000fea0003800000 */
[----:B------:R-:W0:Y:S01]  /*19610*/  S2R R7, SR_TID.X ;  /* 0x0000000000077919 */ /* 0x000e220000002100 */
[----:B------:R-:W-:Y:S01]  /*19620*/  IMAD.MOV.U32 R19, RZ, RZ, R0 ;  /* 0x000000ffff137224 */ /* 0x000fe200078e0000 */
[----:B------:R-:W-:Y:S01]  /*19630*/  BSSY B0, `(.L_x_662) ;  /* 0x000000a000007945 */ /* 0x000fe20003800000 */
[----:B------:R-:W-:Y:S01]  /*19640*/  IMAD.MOV.U32 R0, RZ, RZ, RZ ;  /* 0x000000ffff007224 */ /* 0x000fe200078e00ff */
[----:B0-----:R-:W-:-:S04]  /*19650*/  LOP3.LUT R7, R7, 0x1f, RZ, 0xc0, !PT ;  /* 0x0000001f07077812 */ /* 0x001fc800078ec0ff */
[C---:B------:R-:W-:Y:S01]  /*19660*/  ISETP.NE.AND P1, PT, R7.reuse, 0x1f, PT ;  /* 0x0000001f0700780c */ /* 0x040fe20003f25270 */
[----:B------:R-:W-:-:S05]  /*19670*/  IMAD.IADD R5, R7, 0x1, R19 ;  /* 0x0000000107057824 */ /* 0x000fca00078e0213 */
[----:B------:R-:W-:-:S13]  /*19680*/  ISETP.GE.OR P0, PT, R5, UR5, !P1 ;  /* 0x0000000505007c0c */ /* 0x000fda000cf06670 */
[----:B------:R-:W-:Y:S05]  /*19690*/  @P0 BRA `(.L_x_663) ;  /* 0x00000000000c0947 */ /* 0x000fea0003800000 */
[----:B------:R-:W0:Y:S02]  /*196a0*/  LDC.64 R2, c[0x0][0xc58] ;  /* 0x00031600ff027b82 */ /* 0x000e240000000a00 */
[----:B0-----:R-:W-:-:S05]  /*196b0*/  IMAD.WIDE R2, R5, 0x4, R2 ;  /* 0x0000000405027825 */ /* 0x001fca00078e0202 */
[----:B------:R0:W5:Y:S02]  /*196c0*/  LDG.E R0, desc[UR36][R2.64] ;  /* 0x0000002402007981 */ /* 0x000164000c1e1900 */
.L_x_663:
[----:B------:R-:W-:Y:S05]  /*196d0*/  BSYNC B0 ;  /* 0x0000000000007941 */ /* 0x000fea0003800000 */
.L_x_662:
[----:B0----5:R-:W0:Y:S01]  /*196e0*/  SHFL.UP PT, R2, R0, 0x1, RZ ;  /* 0x0420000000027989 */ /* 0x021e2200000e00ff */
[C---:B------:R-:W-:Y:S02]  /*196f0*/  ISETP.NE.AND P0, PT, R7.reuse, RZ, PT ;  /* 0x000000ff0700720c */ /* 0x040fe40003f05270 */
[C---:B------:R-:W-:Y:S02]  /*19700*/  ISETP.GE.U32.AND P1, PT, R7.reuse, 0x2, PT ;  /* 0x000000020700780c */ /* 0x040fe40003f26070 */
        /* <DEDUP_REMOVED lines=9> */
[----:B------:R-:W-:Y:S02]  /*197a0*/  ISETP.GE.U32.AND P0, PT, R7, 0x10, PT ;  /* 0x000000100700780c */ /* 0x000fe40003f06070 */
[----:B------:R-:W-:-:S05]  /*197b0*/  IADD3 R5, R2, R5, RZ ;  /* 0x0000000502057210 */ /* 0x000fca0007ffe0ff */
        /* <DEDUP_REMOVED lines=11> */
[----:B------:R-:W-:Y:S02]  /*19870*/  IMAD.MOV.U32 R2, RZ, RZ, R7 ;  /* 0x000000ffff027224 */ /* 0x000fe400078e0007 */
[----:B------:R-:W-:-:S07]  /*19880*/  IMAD.MOV.U32 R7, RZ, RZ, R3 ;  /* 0x000000ffff077224 */ /* 0x000fce00078e0003 */
.L_x_660:
        /* <DEDUP_REMOVED lines=16> */
.L_x_665:
[----:B-1----:R-:W-:Y:S01]  /*19990*/  IMAD R16, R16, UR4, R7 ;  /* 0x0000000410107c24 */ /* 0x002fe2000f8e0207 */
[----:B------:R-:W-:Y:S01]  /*199a0*/  IABS R6, R0 ;  /* 0x0000000000067213 */ /* 0x000fe20000000000 */
[----:B------:R-:W-:Y:S02]  /*199b0*/  IMAD R7, R10, R5, RZ ;  /* 0x000000050a077224 */ /* 0x000fe400078e02ff */
[----:B0-----:R-:W-:Y:S01]  /*199c0*/  IMAD.MOV.U32 R2, RZ, RZ, RZ ;  /* 0x000000ffff027224 */ /* 0x001fe200078e00ff */
[----:B------:R-:W-:Y:S01]  /*199d0*/  IADD3 R17, -R16, UR6, RZ ;  /* 0x0000000610117c10 */ /* 0x000fe2000fffe1ff */
[----:B------:R-:W-:Y:S02]  /*199e0*/  IMAD.MOV R6, RZ, RZ, -R6 ;  /* 0x000000ffff067224 */ /* 0x000fe400078e0a06 */
[----:B------:R-:W-:Y:S01]  /*199f0*/  IMAD.HI.U32 R2, R3, R7, R2 ;  /* 0x0000000703027227 */ /* 0x000fe200078e0002 */
[----:B------:R-:W-:-:S03]  /*19a00*/  IABS R3, R17 ;  /* 0x0000001100037213 */ /* 0x000fc60000000000 */
[----:B------:R-:W-:Y:S02]  /*19a10*/  IMAD.IADD R19, R4, 0x1, R19 ;  /* 0x0000000104137824 */ /* 0x000fe400078e0213 */
[----:B------:R-:W-:-:S04]  /*19a20*/  IMAD.HI.U32 R2, R2, R3, RZ ;  /* 0x0000000302027227 */ /* 0x000fc800078e00ff */
[----:B------:R-:W-:Y:S01]  /*19a30*/  IMAD R6, R2, R6, R3 ;  /* 0x0000000602067224 */ /* 0x000fe200078e0203 */
[----:B------:R-:W-:-:S04]  /*19a40*/  LOP3.LUT R3, R17, R0, RZ, 0x3c, !PT ;  /* 0x0000000011037212 */ /* 0x000fc800078e3cff */
[----:B------:R-:W-:-:S13]  /*19a50*/  ISETP.GT.U32.AND P0, PT, R5, R6, PT ;  /* 0x000000060500720c */ /* 0x000fda0003f04070 */
[----:B------:R-:W-:Y:S02]  /*19a60*/  @!P0 IMAD.IADD R6, R6, 0x1, -R5 ;  /* 0x0000000106068824 */ /* 0x000fe400078e0a05 */
[----:B------:R-:W-:-:S03]  /*19a70*/  @!P0 VIADD R2, R2, 0x1 ;  /* 0x0000000102028836 */ /* 0x000fc60000000000 */
[----:B------:R-:W-:-:S13]  /*19a80*/  ISETP.GE.U32.AND P0, PT, R6, R5, PT ;  /* 0x000000050600720c */ /* 0x000fda0003f06070 */
        /* <DEDUP_REMOVED lines=9> */
.L_x_661:
[----:B------:R-:W-:Y:S02]  /*19b20*/  IMAD.MOV.U32 R17, RZ, RZ, RZ ;  /* 0x000000ffff117224 */ /* 0x000fe400078e00ff */
[----:B------:R-:W-:Y:S02]  /*19b30*/  IMAD.U32 R16, RZ, RZ, UR6 ;  /* 0x00000006ff107e24 */ /* 0x000fe4000f8e00ff */
[----:B------:R-:W-:-:S07]  /*19b40*/  IMAD.MOV.U32 R18, RZ, RZ, RZ ;  /* 0x000000ffff127224 */ /* 0x000fce00078e00ff */
.L_x_666:
[----:B------:R-:W2:Y:S01]  /*19b50*/  LDL.LU R2, [R1+0x18] ;  /* 0x0000180001027983 */ /* 0x000ea20000300800 */
[----:B------:R-:W0:Y:S02]  /*19b60*/  S2R R5, SR_TID.X ;  /* 0x0000000000057919 */ /* 0x000e240000002100 */
[----:B0-----:R-:W-:-:S04]  /*19b70*/  LOP3.LUT R5, R5, 0x1f, RZ, 0xc0, !PT ;  /* 0x0000001f05057812 */ /* 0x001fc800078ec0ff */
[----:B------:R-:W-:-:S13]  /*19b80*/  ISETP.NE.AND P0, PT, R5, RZ, PT ;  /* 0x000000ff0500720c */ /* 0x000fda0003f05270 */
[----:B------:R-:W0:Y:S01]  /*19b90*/  @!P0 S2R R3, SR_CgaCtaId ;  /* 0x0000000000038919 */ /* 0x000e220000008800 */
[----:B------:R-:W-:-:S04]  /*19ba0*/  @!P0 MOV R0, 0x400 ;  /* 0x0000040000008802 */ /* 0x000fc80000000f00 */
[----:B0-----:R-:W-:-:S05]  /*19bb0*/  @!P0 LEA R0, R3, R0, 0x18 ;  /* 0x0000000003008211 */ /* 0x001fca00078ec0ff */
[----:B------:R0:W-:Y:S02]  /*19bc0*/  @!P0 STS.128 [R0+0x348d0], R16 ;  /* 0x0348d01000008388 */ /* 0x0001e40000000c00 */
[----:B0-----:R-:W-:Y:S02]  /*19bd0*/  MOV R0, 0x1 ;  /* 0x0000000100007802 */ /* 0x001fe40000000f00 */
[----:B--2---:R-:W-:-:S04]  /*19be0*/  LOP3.LUT R2, R2, 0xfffffeff, RZ, 0xc0, !PT ;  /* 0xfffffeff02027812 */ /* 0x004fc800078ec0ff */
[----:B------:R-:W-:Y:S01]  /*19bf0*/  @P0 LOP3.LUT R2, R2, 0x100, RZ, 0xfc, !PT ;  /* 0x0000010002020812 */ /* 0x000fe200078efcff */
[----:B------:R-:W-:Y:S06]  /*19c00*/  BAR.ARV 0x5, 0x120 ;  /* 0x0144800000007b1d */ /* 0x000fec0000002000 */
[----:B------:R-:W-:Y:S01]  /*19c10*/  ISETP.GE.AND P0, PT, R19, UR5, PT ;  /* 0x0000000513007c0c */ /* 0x000fe2000bf06270 */
[----:B------:R0:W-:Y:S04]  /*19c20*/  STL [R1+0x18], R2 ;  /* 0x0000180201007387 */ /* 0x0001e80000100800 */
[----:B------:R0:W-:Y:S04]  /*19c30*/  STL [R1], RZ ;  /* 0x000000ff01007387 */ /* 0x0001e80000100800 */
[----:B------:R0:W-:Y:S04]  /*19c40*/  STL [R1+0xc], R0 ;  /* 0x00000c0001007387 */ /* 0x0001e80000100800 */
[----:B------:R0:W-:Y:S01]  /*19c50*/  STL [R1+0x3c], RZ ;  /* 0x00003cff01007387 */ /* 0x0001e20000100800 */
[----:B------:R-:W-:Y:S05]  /*19c60*/  @P0 BRA `(.L_x_667) ;  /* 0x0000004c00f40947 */ /* 0x000fea0003800000 */
[----:B------:R-:W2:Y:S01]  /*19c70*/  LDL R4, [R1+0x38] ;  /* 0x0000380001047983 */ /* 0x000ea20000100800 */
[----:B------:R-:W-:Y:S01]  /*19c80*/  ISETP.NE.AND P1, PT, R5, RZ, PT ;  /* 0x000000ff0500720c */ /* 0x000fe20003f25270 */
[----:B0-----:R-:W-:Y:S01]  /*19c90*/  IMAD.MOV.U32 R0, RZ, RZ, 0x1 ;  /* 0x00000001ff007424 */ /* 0x001fe200078e00ff */
[----:B------:R-:W-:Y:S01]  /*19ca0*/  LOP3.LUT R2, R2, 0xffffffbf, RZ, 0xc0, !PT ;  /* 0xffffffbf02027812 */ /* 0x000fe200078ec0ff */
[----:B------:R-:W-:Y:S01]  /*19cb0*/  ULDC.64 UR38, c[0x0][0x198] ;  /* 0x0000660000267ab9 */ /* 0x000fe20000000a00 */
[----:B------:R-:W-:Y:S02]  /*19cc0*/  ULDC UR40, c[0x0][0xc] ;  /* 0x0000030000287ab9 */ /* 0x000fe40000000800 */
[----:B------:R-:W-:Y:S02]  /*19cd0*/  LOP3.LUT R2, R2, 0xfffffffd, RZ, 0xc0, !PT ;  /* 0xfffffffd02027812 */ /* 0x000fe400078ec0ff */
[----:B--2---:R-:W-:Y:S02]  /*19ce0*/  LOP3.LUT R3, R4, 0x2, RZ, 0xfc, !PT ;  /* 0x0000000204037812 */ /* 0x004fe400078efcff */
[----:B------:R-:W0:Y:S03]  /*19cf0*/  S2R R4, SR_TID.X ;  /* 0x0000000000047919 */ /* 0x000e260000002100 */
[----:B------:R1:W-:Y:S04]  /*19d00*/  STL [R1+0x28], R3 ;  /* 0x0000280301007387 */ /* 0x0003e80000100800 */
[----:B------:R1:W-:Y:S04]  /*19d10*/  STL [R1+0x4], RZ ;  /* 0x000004ff01007387 */ /* 0x0003e80000100800 */
[----:B------:R1:W-:Y:S04]  /*19d20*/  STL [R1+0x14], R0 ;  /* 0x0000140001007387 */ /* 0x0003e80000100800 */
[----:B------:R1:W-:Y:S04]  /*19d30*/  STL [R1+0x3c], RZ ;  /* 0x00003cff01007387 */ /* 0x0003e80000100800 */
[----:B------:R1:W-:Y:S04]  /*19d40*/  STL [R1], RZ ;  /* 0x000000ff01007387 */ /* 0x0003e80000100800 */
[----:B------:R1:W-:Y:S01]  /*19d50*/  STL [R1+0xc], R0 ;  /* 0x00000c0001007387 */ /* 0x0003e20000100800 */
[----:B0-----:R-:W-:-:S04]  /*19d60*/  LOP3.LUT R4, R4, 0x7f, RZ, 0xc0, !PT ;  /* 0x0000007f04047812 */ /* 0x001fc800078ec0ff */
[C---:B------:R-:W-:Y:S02]  /*19d70*/  ISETP.NE.AND P2, PT, R4.reuse, RZ, PT ;  /* 0x000000ff0400720c */ /* 0x040fe40003f45270 */
[----:B------:R-:W-:-:S11]  /*19d80*/  ISETP.NE.OR P0, PT, R4, RZ, !P1 ;  /* 0x000000ff0400720c */ /* 0x000fd60004f05670 */
[----:B------:R-:W-:-:S04]  /*19d90*/  @P2 LOP3.LUT R2, R2, 0x2, RZ, 0xfc, !PT ;  /* 0x0000000202022812 */ /* 0x000fc800078efcff */
[----:B------:R-:W-:-:S05]  /*19da0*/  @P0 LOP3.LUT R2, R2, 0x40, RZ, 0xfc, !PT ;  /* 0x0000004002020812 */ /* 0x000fca00078efcff */
[----:B------:R1:W-:Y:S02]  /*19db0*/  STL [R1+0x18], R2 ;  /* 0x0000180201007387 */ /* 0x0003e40000100800 */
.L_x_755:
[----:B012---:R-:W0:Y:S02]  /*19dc0*/  LDC.64 R2, c[0x0][0xc60] ;  /* 0x00031800ff027b82 */ /* 0x007e240000000a00 */
[----:B0-----:R-:W-:-:S05]  /*19dd0*/  IMAD.WIDE R2, R19, 0x4, R2 ;  /* 0x0000000413027825 */ /* 0x001fca00078e0202 */
[----:B------:R-:W2:Y:S01]  /*19de0*/  LDG.E R11, desc[UR36][R2.64] ;  /* 0x00000024020b7981 */ /* 0x000ea2000c1e1900 */
[----:B------:R-:W-:Y:S05]  /*19df0*/  YIELD ;  /* 0x0000000000007946 */ /* 0x000fea0003800000 */
[----:B------:R-:W-:Y:S01]  /*19e00*/  ULDC.64 UR4, c[0x0][0xa28] ;  /* 0x00028a0000047ab9 */ /* 0x000fe20000000a00 */
[----:B------:R-:W-:Y:S02]  /*19e10*/  CS2R R4, SRZ ;  /* 0x0000000000047805 */ /* 0x000fe4000001ff00 */
[----:B------:R-:W-:Y:S01]  /*19e20*/  ISETP.NE.U32.AND P0, PT, RZ, UR4, PT ;  /* 0x00000004ff007c0c */ /* 0x000fe2000bf05070 */
[----:B------:R-:W-:-:S03]  /*19e30*/  ULDC.64 UR6, c[0x0][0xa10] ;  /* 0x0002840000067ab9 */ /* 0x000fc60000000a00 */
[----:B------:R-:W-:Y:S02]  /*19e40*/  ISETP.NE.AND.EX P0, PT, RZ, UR5, PT, P0 ;  /* 0x00000005ff007c0c */ /* 0x000fe4000bf05300 */
        /* <DEDUP_REMOVED lines=12> */
[----:B------:R-:W-:Y:S01]  /*19f10*/  ISETP.NE.U32.AND P1, PT, RZ, UR4, PT ;  /* 0x00000004ff007c0c */ /* 0x000fe2000bf25070 */
[----:B------:R-:W-:Y:S01]  /*19f20*/  IMAD.MOV.U32 R10, RZ, RZ, RZ ;  /* 0x000000ffff0a7224 */ /* 0x000fe200078e00ff */
[C---:B------:R-:W-:Y:S02]  /*19f30*/  SHF.L.U64.HI R0, R11.reuse, 0x2, R0 ;  /* 0x000000020b007819 */ /* 0x040fe40000010200 */
[----:B------:R-:W-:Y:S01]  /*19f40*/  ISETP.NE.AND.EX P1, PT, RZ, UR5, PT, P1 ;  /* 0x00000005ff007c0c */ /* 0x000fe2000bf25310 */
[----:B--2---:R0:W-:Y:S02]  /*19f50*/  STL [R1+0x44], R4 ;  /* 0x0000440401007387 */ /* 0x0041e40000100800 */
[----:B0-----:R-:W-:-:S10]  /*19f60*/  IMAD.SHL.U32 R4, R11, 0x4, RZ ;  /* 0x000000040b047824 */ /* 0x001fd400078e00ff */
[----:B------:R-:W-:Y:S01]  /*19f70*/  @P1 IADD3 R8, P0, R4, UR4, RZ ;  /* 0x0000000404081c10 */ /* 0x000fe2000ff1e0ff */
[----:B------:R-:W-:Y:S03]  /*19f80*/  STL [R1+0x30], R4 ;  /* 0x0000300401007387 */ /* 0x000fe60000100800 */
[----:B------:R-:W-:Y:S01]  /*19f90*/  @P1 IADD3.X R9, R0, UR5, RZ, P0, !PT ;  /* 0x0000000500091c10 */ /* 0x000fe200087fe4ff */
[----:B------:R-:W-:Y:S01]  /*19fa0*/  ULDC.64 UR4, c[0x0][0xa08] ;  /* 0x0002820000047ab9 */ /* 0x000fe20000000a00 */
[----:B------:R0:W-:Y:S01]  /*19fb0*/  STL [R1+0x34], R0 ;  /* 0x0000340001007387 */ /* 0x0001e20000100800 */
[----:B------:R-:W-:Y:S02]  /*19fc0*/  IADD3 R2, P0, R4, UR4, RZ ;  /* 0x0000000404027c10 */ /* 0x000fe4000ff1e0ff */
[----:B------:R-:W-:Y:S02]  /*19fd0*/  ISETP.NE.U32.AND P2, PT, RZ, UR4, PT ;  /* 0x00000004ff007c0c */ /* 0x000fe4000bf45070 */
[----:B------:R-:W-:-:S02]  /*19fe0*/  IADD3.X R3, R0, UR5, RZ, P0, !PT ;  /* 0x0000000500037c10 */ /* 0x000fc400087fe4ff */
[----:B------:R-:W-:Y:S01]  /*19ff0*/  ISETP.NE.AND.EX P2, PT, RZ, UR5, PT, P2 ;  /* 0x00000005ff007c0c */ /* 0x000fe2000bf45320 */
[----:B------:R-:W-:Y:S01]  /*1a000*/  ULDC.64 UR4, c[0x0][0x3f8] ;  /* 0x0000fe0000047ab9 */ /* 0x000fe20000000a00 */
[----:B------:R-:W-:Y:S01]  /*1a010*/  IADD3 R6, P0, R4, UR6, RZ ;  /* 0x0000000604067c10 */ /* 0x000fe2000ff1e0ff */
[----:B------:R-:W-:-:S03]  /*1a020*/  UISETP.NE.U32.AND UP0, UPT, UR4, URZ, UPT ;  /* 0x0000003f0400728c */ /* 0x000fc6000bf05070 */
[----:B------:R-:W-:Y:S01]  /*1a030*/  ULDC UR4, c[0x0][0x404] ;  /* 0x0001010000047ab9 */ /* 0x000fe20000000800 */
[----:B------:R-:W-:Y:S01]  /*1a040*/  UISETP.NE.AND.EX UP0, UPT, UR5, URZ, UPT, UP0 ;  /* 0x0000003f0500728c */ /* 0x000fe2000bf05300 */
[----:B------:R-:W-:Y:S02]  /*1a050*/  IADD3.X R7, R0, UR7, RZ, P0, !PT ;  /* 0x0000000700077c10 */ /* 0x000fe400087fe4ff */
[----:B------:R-:W-:Y:S01]  /*1a060*/  ULDC UR5, c[0x0][0x2e0] ;  /* 0x0000b80000057ab9 */ /* 0x000fe20000000800 */
[----:B------:R-:W-:Y:S02]  /*1a070*/  USEL UR4, UR4, 0x1, UP0 ;  /* 0x0000000104047887 */ /* 0x000fe40008000000 */
[----:B------:R1:W5:Y:S02]  /*1a080*/  @P2 LDG.E R10, desc[UR36][R2.64] ;  /* 0x00000024020a2981 */ /* 0x000364000c1e1900 */
[----:B------:R-:W-:-:S06]  /*1a090*/  UIMAD UR4, UR4, UR5, URZ ;  /* 0x00000005040472a4 */ /* 0x000fcc000f8e023f */
[----:B0-----:R-:W-:-:S06]  /*1a0a0*/  IMAD.U32 R0, RZ, RZ, UR4 ;  /* 0x00000004ff007e24 */ /* 0x001fcc000f8e00ff */
[----:B------:R1:W5:Y:S01]  /*1a0b0*/  @P1 LDG.E R0, desc[UR36][R8.64] ;  /* 0x0000002408001981 */ /* 0x000362000c1e1900 */
[----:B------:R-:W-:Y:S01]  /*1a0c0*/  ISETP.NE.U32.AND P0, PT, RZ, UR6, PT ;  /* 0x00000006ff007c0c */ /* 0x000fe2000bf05070 */
[----:B------:R-:W-:Y:S02]  /*1a0d0*/  ULDC UR4, c[0x0][0x338] ;  /* 0x0000ce0000047ab9 */ /* 0x000fe40000000800 */
[----:B------:R-:W-:Y:S01]  /*1a0e0*/  IMAD.U32 R4, RZ, RZ, UR4 ;  /* 0x00000004ff047e24 */ /* 0x000fe2000f8e00ff */
[----:B------:R-:W-:Y:S01]  /*1a0f0*/  ISETP.NE.AND.EX P0, PT, RZ, UR7, PT, P0 ;  /* 0x00000007ff007c0c */ /* 0x000fe2000bf05300 */
[----:B------:R-:W-:-:S12]  /*1a100*/  @P1 BRA `(.L_x_668) ;  /* 0x0000000000101947 */ /* 0x000fd80003800000 */
[----:B------:R-:W-:Y:S05]  /*1a110*/  @!P2 BRA `(.L_x_668) ;  /* 0x00000000000ca947 */ /* 0x000fea0003800000 */
[----:B-1----:R-:W2:Y:S04]  /*1a120*/  LDG.E R8, desc[UR36][R2.64] ;  /* 0x0000002402087981 */ /* 0x002ea8000c1e1900 */
[----:B-----5:R-:W2:Y:S02]  /*1a130*/  LDG.E R0, desc[UR36][R2.64+0x4] ;  /* 0x0000042402007981 */ /* 0x020ea4000c1e1900 */
[----:B--2---:R-:W-:-:S07]  /*1a140*/  IMAD.IADD R0, R0, 0x1, -R8 ;  /* 0x0000000100007824 */ /* 0x004fce00078e0a08 */
.L_x_668:
[----:B-1----:R-:W2:Y:S04]  /*1a150*/  @P0 LDG.E R2, desc[UR36][R6.64] ;  /* 0x0000002406020981 */ /* 0x002ea8000c1e1900 */
[----:B------:R-:W2:Y:S01]  /*1a160*/  @P0 LDG.E R3, desc[UR36][R6.64+0x4] ;  /* 0x0000042406030981 */ /* 0x000ea2000c1e1900 */
[--C-:B-----5:R-:W-:Y:S02]  /*1a170*/  IMAD.IADD R0, R0, 0x1, -R5.reuse ;  /* 0x0000000100007824 */ /* 0x120fe400078e0a05 */
[----:B------:R-:W-:Y:S02]  /*1a180*/  IMAD.IADD R5, R10, 0x1, R5 ;  /* 0x000000010a057824 */ /* 0x000fe400078e0205 */
[----:B--2---:R-:W-:-:S04]  /*1a190*/  @P0 IMAD.IADD R4, R3, 0x1, -R2 ;  /* 0x0000000103040824 */ /* 0x004fc800078e0a02 */
[----:B------:R-:W-:-:S04]  /*1a1a0*/  IMAD.IADD R8, R0, 0x1, R4 ;  /* 0x0000000100087824 */ /* 0x000fc800078e0204 */
[----:B------:R-:W-:Y:S01]  /*1a1b0*/  VIADD R2, R8, 0x7f ;  /* 0x0000007f08027836 */ /* 0x000fe20000000000 */
[----:B------:R0:W-:Y:S04]  /*1a1c0*/  STL [R1+0x40], R8 ;  /* 0x0000400801007387 */ /* 0x0001e80000100800 */
[----:B------:R-:W-:-:S04]  /*1a1d0*/  SHF.R.S32.HI R3, RZ, 0x1f, R2 ;  /* 0x0000001fff037819 */ /* 0x000fc80000011402 */
[----:B------:R-:W-:Y:S01]  /*1a1e0*/  LEA.HI R2, R3, R2, RZ, 0x7 ;  /* 0x0000000203027211 */ /* 0x000fe200078f38ff */
[----:B0-----:R-:W-:-:S03]  /*1a1f0*/  IMAD.MOV.U32 R8, RZ, RZ, RZ ;  /* 0x000000ffff087224 */ /* 0x001fc600078e00ff */
[----:B------:R-:W-:-:S03]  /*1a200*/  LOP3.LUT R3, R2, 0xffffff80, RZ, 0xc0, !PT ;  /* 0xffffff8002037812 */ /* 0x000fc600078ec0ff */
[----:B------:R0:W5:Y:S01]  /*1a210*/  @P0 LDG.E R8, desc[UR36][R6.64] ;  /* 0x0000002406080981 */ /* 0x000162000c1e1900 */
[----:B------:R-:W-:Y:S01]  /*1a220*/  VIADDMNMX R4, R3, -R0, R4, PT ;  /* 0x8000000003047246 */ /* 0x000fe20003800104 */
[----:B------:R-:W-:-:S05]  /*1a230*/  IMAD.MOV R3, RZ, RZ, -R0 ;  /* 0x000000ffff037224 */ /* 0x000fca00078e0a00 */
[----:B------:R-:W-:-:S04]  /*1a240*/  VIMNMX R3, RZ, R3, !PT ;  /* 0x00000003ff037248 */ /* 0x000fc80007fe0100 */
[----:B------:R-:W-:Y:S02]  /*1a250*/  ISETP.GT.AND P1, PT, R4, R3, PT ;  /* 0x000000030400720c */ /* 0x000fe40003f24270 */
[----:B------:R-:W-:-:S11]  /*1a260*/  SHF.R.U32.HI R3, RZ, 0x7, R3 ;  /* 0x00000007ff037819 */ /* 0x000fd60000011603 */
[----:B------:R-:W-:-:S05]  /*1a270*/  @P1 VIADD R4, R4, 0x7f ;  /* 0x0000007f04041836 */ /* 0x000fca0000000000 */
[----:B------:R-:W-:-:S04]  /*1a280*/  @P1 SHF.R.S32.HI R0, RZ, 0x1f, R4 ;  /* 0x0000001fff001819 */ /* 0x000fc80000011404 */
[----:B------:R-:W-:Y:S01]  /*1a290*/  @P1 LEA.HI R0, R0, R4, RZ, 0x7 ;  /* 0x0000000400001211 */ /* 0x000fe200078f38ff */
[----:B------:R-:W-:-:S03]  /*1a2a0*/  IMAD.MOV.U32 R4, RZ, RZ, R3 ;  /* 0x000000ffff047224 */ /* 0x000fc600078e0003 */
[----:B------:R-:W-:Y:S02]  /*1a2b0*/  @P1 SHF.R.S32.HI R4, RZ, 0x7, R0 ;  /* 0x00000007ff041819 */ /* 0x000fe40000011400 */
[----:B------:R-:W-:Y:S01]  /*1a2c0*/  SHF.R.S32.HI R0, RZ, 0x7, R2 ;  /* 0x00000007ff007819 */ /* 0x000fe20000011402 */
[----:B------:R0:W-:Y:S04]  /*1a2d0*/  STL [R1+0x8], R5 ;  /* 0x0000080501007387 */ /* 0x0001e80000100800 */
[----:B------:R0:W-:Y:S01]  /*1a2e0*/  STL [R1+0x2c], R0 ;  /* 0x00002c0001007387 */ /* 0x0001e20000100800 */
[----:B------:R-:W-:Y:S01]  /*1a2f0*/  ISETP.GT.AND P1, PT, R4, R3, PT ;  /* 0x000000030400720c */ /* 0x000fe20003f24270 */
[----:B------:R-:W-:Y:S01]  /*1a300*/  BSSY B0, `(.L_x_669) ;  /* 0x00000dd000007945 */ /* 0x000fe20003800000 */
[----:B------:R-:W-:-:S11]  /*1a310*/  PLOP3.LUT P2, PT, PT, PT, PT, 0x80, 0x0 ;  /* 0x000000000000781c */ /* 0x000fd60003f4f070 */
[----:B0-----:R-:W-:Y:S05]  /*1a320*/  @!P1 BRA `(.L_x_670) ;  /* 0x0000000c00689947 */ /* 0x001fea0003800000 */
[----:B------:R-:W0:Y:S01]  /*1a330*/  LDC R0, c[0x0][0x428] ;  /* 0x00010a00ff007b82 */ /* 0x000e220000000800 */
[----:B------:R-:W-:Y:S01]  /*1a340*/  UMOV UR4, 0xffffffff ;  /* 0xffffffff00047882 */ /* 0x000fe20000000000 */
[----:B------:R-:W-:Y:S01]  /*1a350*/  IMAD.MOV.U32 R2, RZ, RZ, R18 ;  /* 0x000000ffff027224 */ /* 0x000fe200078e0012 */
[----:B0-----:R-:W-:-:S13]  /*1a360*/  ISETP.NE.AND P1, PT, R0, 0x1, PT ;  /* 0x000000010000780c */ /* 0x001fda0003f25270 */
[----:B------:R-:W0:Y:S08]  /*1a370*/  @P1 LDC R0, c[0x0][0x42c] ;  /* 0x00010b00ff001b82 */ /* 0x000e300000000800 */
[----:B------:R-:W1:Y:S01]  /*1a380*/  @P1 LDC R5, c[0x0][0x430] ;  /* 0x00010c00ff051b82 */ /* 0x000e620000000800 */
[----:B0-----:R-:W-:-:S05]  /*1a390*/  @P1 IMAD.HI.U32 R0, R18, R0, RZ ;  /* 0x0000000012001227 */ /* 0x001fca00078e00ff */
[----:B-1----:R-:W-:Y:S02]  /*1a3a0*/  @P1 SHF.R.U32.HI R2, RZ, R5, R0 ;  /* 0x00000005ff021219 */ /* 0x002fe40000011600 */
[----:B------:R-:W-:Y:S01]  /*1a3b0*/  SEL R0, R11, RZ, !P0 ;  /* 0x000000ff0b007207 */ /* 0x000fe20004000000 */
[----:B------:R-:W-:Y:S06]  /*1a3c0*/  BRA.DIV UR4, `(.L_x_671) ;  /* 0x0000005604147947 */ /* 0x000fec000b800000 */
.L_x_798:
[----:B------:R-:W-:-:S03]  /*1a3d0*/  UMOV UR4, 0xffffffff ;  /* 0xffffffff00047882 */ /* 0x000fc60000000000 */
[----:B------:R-:W-:Y:S05]  /*1a3e0*/  BRA.DIV UR4, `(.L_x_672) ;  /* 0x0000005604407947 */ /* 0x000fea000b800000 */
[----:B------:R-:W-:-:S13]  /*1a3f0*/  ELECT P6, URZ, PT ;  /* 0x00000000003f782f */ /* 0x000fda00038c0000 */
.L_x_801:
[----:B------:R-:W2:Y:S01]  /*1a400*/  LDL R5, [R1+0x3c] ;  /* 0x00003c0001057983 */ /* 0x000ea20000100800 */
[----:B------:R-:W-:Y:S01]  /*1a410*/  BSSY B1, `(.L_x_673) ;  /* 0x000000b000017945 */ /* 0x000fe20003800000 */
[----:B------:R-:W0:Y:S01]  /*1a420*/  S2R R9, SR_CgaCtaId ;  /* 0x0000000000097919 */ /* 0x000e220000008800 */
[----:B--2---:R-:W-:-:S05]  /*1a430*/  VIADD R5, R5, 0x1 ;  /* 0x0000000105057836 */ /* 0x004fca0000000000 */
[----:B------:R-:W-:-:S04]  /*1a440*/  LEA.HI R6, R5, R5, RZ, 0x1 ;  /* 0x0000000505067211 */ /* 0x000fc800078f08ff */
[----:B------:R-:W-:-:S05]  /*1a450*/  LOP3.LUT R6, R6, 0xfffffffe, RZ, 0xc0, !PT ;  /* 0xfffffffe06067812 */ /* 0x000fca00078ec0ff */
[----:B------:R-:W-:Y:S01]  /*1a460*/  IMAD.IADD R5, R5, 0x1, -R6 ;  /* 0x0000000105057824 */ /* 0x000fe200078e0a06 */
[----:B------:R-:W-:-:S04]  /*1a470*/  MOV R6, 0x400 ;  /* 0x0000040000067802 */ /* 0x000fc80000000f00 */
[----:B0-----:R-:W-:Y:S02]  /*1a480*/  LEA R9, R9, R6, 0x18 ;  /* 0x0000000609097211 */ /* 0x001fe400078ec0ff */
[----:B------:R-:W-:-:S04]  /*1a490*/  SHF.L.U32 R5, R5, 0x1f, RZ ;  /* 0x0000001f05057819 */ /* 0x000fc800000006ff */
[----:B------:R-:W0:Y:S02]  /*1a4a0*/  SYNCS.PHASECHK.TRANS64.TRYWAIT P0, [R9+URZ+0x34820], R5 ;  /* 0x03482005090075a7 */ /* 0x000e24000800017f */
[----:B0-----:R-:W-:Y:S05]  /*1a4b0*/  @!P0 BRA `(.L_x_674) ;  /* 0x00000054002c8947 */ /* 0x001fea0003800000 */
.L_x_802:
[----:B------:R-:W-:Y:S05]  /*1a4c0*/  BSYNC B1 ;  /* 0x0000000000017941 */ /* 0x000fea0003800000 */
.L_x_673:
[----:B------:R-:W-:Y:S04]  /*1a4d0*/  BSSY B1, `(.L_x_675) ;  /* 0x0000053000017945 */ /* 0x000fe80003800000 */
[----:B------:R-:W-:Y:S05]  /*1a4e0*/  @!P6 BRA `(.L_x_676) ;  /* 0x000000040044e947 */ /* 0x000fea0003800000 */
[----:B------:R-:W0:Y:S04]  /*1a4f0*/  LDL R7, [R1+0x4] ;  /* 0x0000040001077983 */ /* 0x000e280000100800 */
[----:B------:R-:W2:Y:S01]  /*1a500*/  LDL R6, [R1+0x14] ;  /* 0x0000140001067983 */ /* 0x000ea20000100800 */
[----:B0-----:R-:W-:Y:S01]  /*1a510*/  IMAD R5, R7, 0x8, R9 ;  /* 0x0000000807057824 */ /* 0x001fe200078e0209 */
[----:B--2---:R-:W-:-:S04]  /*1a520*/  SHF.L.U32 R7, R6, 0x1f, RZ ;  /* 0x0000001f06077819 */ /* 0x004fc800000006ff */
[----:B------:R-:W0:Y:S02]  /*1a530*/  SYNCS.PHASECHK.TRANS64.TRYWAIT P0, [R5+URZ+0x348a0], R7 ;  /* 0x0348a007050075a7 */ /* 0x000e24000800017f */
[----:B0-----:R-:W-:Y:S05]  /*1a540*/  @!P0 BRA `(.L_x_677) ;  /* 0x00000054001c8947 */ /* 0x001fea0003800000 */
.L_x_803:
[----:B------:R-:W1:Y:S02]  /*1a550*/  S2R R6, SR_TID.X ;  /* 0x0000000000067919 */ /* 0x000e640000002100 */
[----:B-1----:R-:W-:-:S04]  /*1a560*/  LOP3.LUT R6, R6, 0x7f, RZ, 0xc0, !PT ;  /* 0x0000007f06067812 */ /* 0x002fc800078ec0ff */
[----:B------:R-:W-:-:S13]  /*1a570*/  ISETP.NE.AND P1, PT, R6, RZ, PT ;  /* 0x000000ff0600720c */ /* 0x000fda0003f25270 */
        /* <DEDUP_REMOVED lines=8> */
.L_x_678:
[----:B-1----:R-:W2:Y:S01]  /*1a600*/  LDL R6, [R1+0x4] ;  /* 0x0000040001067983 */ /* 0x002ea20000100800 */
[----:B------:R-:W-:Y:S01]  /*1a610*/  R2UR UR9, R5 ;  /* 0x00000000050972ca */ /* 0x000fe200000e0000 */
[----:B------:R-:W-:Y:S01]  /*1a620*/  UIADD3 UR4, UP0, UR38, 0x570, URZ ;  /* 0x0000057026047890 */ /* 0x000fe2000ff1e03f */
[----:B------:R-:W-:Y:S01]  /*1a630*/  R2UR UR12, R2 ;  /* 0x00000000020c72ca */ /* 0x000fe200000e0000 */
[----:B------:R-:W-:Y:S01]  /*1a640*/  UMOV UR10, URZ ;  /* 0x0000003f000a7c82 */ /* 0x000fe20008000000 */
[----:B------:R-:W-:Y:S01]  /*1a650*/  R2UR UR13, R0 ;  /* 0x00000000000d72ca */ /* 0x000fe200000e0000 */
[----:B------:R-:W-:Y:S01]  /*1a660*/  UIADD3.X UR5, URZ, UR39, URZ, UP0, !UPT ;  /* 0x000000273f057290 */ /* 0x000fe200087fe43f */
[----:B------:R-:W-:Y:S01]  /*1a670*/  UMOV UR6, 0x0 ;  /* 0x0000000000067882 */ /* 0x000fe20000000000 */
[----:B------:R-:W-:Y:S01]  /*1a680*/  UMOV UR7, 0x12f00000 ;  /* 0x12f0000000077882 */ /* 0x000fe20000000000 */
[----:B------:R-:W-:-:S05]  /*1a690*/  UMOV UR17, 0x40 ;  /* 0x0000004000117882 */ /* 0x000fca0000000000 */
[----:B------:R-:W-:Y:S01]  /*1a6a0*/  UIADD3 UR9, UR9, 0x34890, URZ ;  /* 0x0003489009097890 */ /* 0x000fe2000fffe03f */
[----:B--2---:R-:W-:-:S05]  /*1a6b0*/  IMAD R6, R6, 0xc000, R9 ;  /* 0x0000c00006067824 */ /* 0x004fca00078e0209 */
[----:B------:R-:W-:Y:S01]  /*1a6c0*/  R2UR UR8, R6 ;  /* 0x00000000060872ca */ /* 0x000fe200000e0000 */
[----:B-----5:R-:W-:-:S05]  /*1a6d0*/  IMAD R6, R4, 0x80, R8 ;  /* 0x0000008004067824 */ /* 0x020fca00078e0208 */
[----:B------:R-:W-:-:S04]  /*1a6e0*/  IADD3 R6, R6, -0x80, RZ ;  /* 0xffffff8006067810 */ /* 0x000fc80007ffe0ff */
[----:B------:R-:W-:-:S03]  /*1a6f0*/  R2UR UR11, R6 ;  /* 0x00000000060b72ca */ /* 0x000fc600000e0000 */
[----:B------:R-:W-:Y:S02]  /*1a700*/  UIADD3 UR14, UR8, 0x1c400, URZ ;  /* 0x0001c400080e7890 */ /* 0x000fe4000fffe03f */
[----:B------:R-:W-:Y:S02]  /*1a710*/  UIADD3 UR15, UR8, 0x20400, URZ ;  /* 0x00020400080f7890 */ /* 0x000fe4000fffe03f */
[----:B------:R-:W-:-:S03]  /*1a720*/  UIADD3 UR16, UR8, 0x24400, URZ ;  /* 0x0002440008107890 */ /* 0x000fc6000fffe03f */
[----:B------:R-:W-:Y:S01]  /*1a730*/  UMOV UR8, UR14 ;  /* 0x0000000e00087c82 */ /* 0x000fe20008000000 */
[----:B------:R-:W-:Y:S02]  /*1a740*/  UMOV UR14, 0x80 ;  /* 0x00000080000e7882 */ /* 0x000fe40000000000 */
        /* <DEDUP_REMOVED lines=9> */
.L_x_804:
[----:B------:R-:W-:Y:S05]  /*1a7e0*/  @P1 BRA `(.L_x_680) ;  /* 0x00000000001c1947 */ /* 0x000fea0003800000 */
[----:B------:R-:W2:Y:S01]  /*1a7f0*/  S2R R10, SR_TID.X ;  /* 0x00000000000a7919 */ /* 0x000ea20000002100 */
[----:B01----:R-:W-:-:S04]  /*1a800*/  IMAD.MOV.U32 R7, RZ, RZ, 0x8000 ;  /* 0x00008000ff077424 */ /* 0x003fc800078e00ff */
[----:B------:R3:W-:Y:S01]  /*1a810*/  SYNCS.ARRIVE.TRANS64 RZ, [R5+URZ+0x348b0], R7 ;  /* 0x0348b00705ff79a7 */ /* 0x0007e2000800003f */
[----:B--2---:R-:W-:-:S04]  /*1a820*/  LOP3.LUT R10, R10, 0x1f, RZ, 0xc0, !PT ;  /* 0x0000001f0a0a7812 */ /* 0x004fc800078ec0ff */
[----:B------:R-:W-:-:S13]  /*1a830*/  ISETP.NE.AND P0, PT, R10, RZ, PT ;  /* 0x000000ff0a00720c */ /* 0x000fda0003f05270 */
[----:B---3--:R-:W-:Y:S05]  /*1a840*/  @!P0 BRA `(.L_x_680) ;  /* 0x0000000000048947 */ /* 0x008fea0003800000 */
[----:B------:R-:W-:Y:S01]  /*1a850*/  BPT.TRAP 0x1 ;  /* 0x000000040000795c */ /* 0x000fe20000300000 */
.L_x_680:
[----:B01----:R-:W2:Y:S01]  /*1a860*/  LDL R7, [R1+0x4] ;  /* 0x0000040001077983 */ /* 0x003ea20000100800 */
[----:B------:R-:W-:Y:S01]  /*1a870*/  R2UR UR11, R6 ;  /* 0x00000000060b72ca */ /* 0x000fe200000e0000 */
[----:B------:R-:W-:Y:S01]  /*1a880*/  VIADD R6, R9, 0x400 ;  /* 0x0000040009067836 */ /* 0x000fe20000000000 */
[----:B------:R-:W-:Y:S01]  /*1a890*/  R2UR UR9, R5 ;  /* 0x00000000050972ca */ /* 0x000fe200000e0000 */
[----:B------:R-:W-:Y:S01]  /*1a8a0*/  UIADD3 UR4, UP0, UR38, 0x670, URZ ;  /* 0x0000067026047890 */ /* 0x000fe2000ff1e03f */
[----:B------:R-:W-:Y:S01]  /*1a8b0*/  R2UR UR12, R2 ;  /* 0x00000000020c72ca */ /* 0x000fe200000e0000 */
[----:B------:R-:W-:Y:S01]  /*1a8c0*/  UMOV UR10, URZ ;  /* 0x0000003f000a7c82 */ /* 0x000fe20008000000 */
[----:B------:R-:W-:Y:S01]  /*1a8d0*/  R2UR UR15, R6 ;  /* 0x00000000060f72ca */ /* 0x000fe200000e0000 */
[----:B------:R-:W-:Y:S01]  /*1a8e0*/  UIADD3.X UR5, URZ, UR39, URZ, UP0, !UPT ;  /* 0x000000273f057290 */ /* 0x000fe200087fe43f */
[----:B------:R-:W-:Y:S01]  /*1a8f0*/  R2UR UR13, R0 ;  /* 0x00000000000d72ca */ /* 0x000fe200000e0000 */
[----:B------:R-:W-:Y:S01]  /*1a900*/  UMOV UR6, 0x0 ;  /* 0x0000000000067882 */ /* 0x000fe20000000000 */
[----:B------:R-:W-:-:S05]  /*1a910*/  UMOV UR7, 0x12f00000 ;  /* 0x12f0000000077882 */ /* 0x000fca0000000000 */
[----:B------:R-:W-:Y:S01]  /*1a920*/  UIADD3 UR9, UR9, 0x348b0, URZ ;  /* 0x000348b009097890 */ /* 0x000fe2000fffe03f */
[----:B--2---:R-:W-:-:S05]  /*1a930*/  IMAD R5, R7, 0x8000, R6 ;  /* 0x0000800007057824 */ /* 0x004fca00078e0206 */
[----:B------:R-:W-:Y:S01]  /*1a940*/  R2UR UR8, R5 ;  /* 0x00000000050872ca */ /* 0x000fe200000e0000 */
[----:B------:R-:W-:-:S04]  /*1a950*/  IMAD.MOV.U32 R5, RZ, RZ, 0x6000 ;  /* 0x00006000ff057424 */ /* 0x000fc800078e00ff */
[----:B------:R-:W-:-:S04]  /*1a960*/  IMAD R5, R7, R5, 0x2000 ;  /* 0x0000200007057424 */ /* 0x000fc800078e0205 */
[----:B------:R-:W-:-:S04]  /*1a970*/  IMAD R5, R7, -0x2000, R5 ;  /* 0xffffe00007057824 */ /* 0x000fc800078e0205 */
[----:B------:R0:W-:Y:S01]  /*1a980*/  UTMALDG.4D [UR8], [UR4], desc[UR6] ;  /* 0x00000608040075b4 */ /* 0x0001e20008019000 */
[----:B------:R-:W-:-:S13]  /*1a990*/  R2UR UR14, R5 ;  /* 0x00000000050e72ca */ /* 0x000fda00000e0000 */
[----:B------:R-:W-:-:S03]  /*1a9a0*/  ULEA UR14, UR14, UR15, 0x1 ;  /* 0x0000000f0e0e7291 */ /* 0x000fc6000f8e083f */
[----:B------:R-:W-:Y:S02]  /*1a9b0*/  UMOV UR15, 0x40 ;  /* 0x00000040000f7882 */ /* 0x000fe40000000000 */
[----:B0-----:R-:W-:Y:S02]  /*1a9c0*/  UMOV UR10, UR15 ;  /* 0x0000000f000a7c82 */ /* 0x001fe40008000000 */
[----:B------:R-:W-:Y:S02]  /*1a9d0*/  UMOV UR8, UR14 ;  /* 0x0000000e00087c82 */ /* 0x000fe40008000000 */
[----:B------:R1:W-:Y:S02]  /*1a9e0*/  UTMALDG.4D [UR8], [UR4], desc[UR6] ;  /* 0x00000608040075b4 */ /* 0x0003e40008019000 */
[----:B-1----:R-:W-:Y:S01]  /*1a9f0*/  NOP ;  /* 0x0000000000007918 */ /* 0x002fe20000000000 */
.L_x_676:
[----:B------:R-:W-:Y:S05]  /*1aa00*/  BSYNC B1 ;  /* 0x0000000000017941 */ /* 0x000fea0003800000 */
.L_x_675:
[----:B0-----:R-:W2:Y:S04]  /*1aa10*/  LDL.LU R5, [R1+0x4] ;  /* 0x0000040001057983 */ /* 0x001ea80000300800 */
[----:B------:R-:W3:Y:S01]  /*1aa20*/  LDL.LU R7, [R1+0x14] ;  /* 0x0000140001077983 */ /* 0x000ee20000300800 */
[----:B------:R-:W-:Y:S01]  /*1aa30*/  PLOP3.LUT P2, PT, PT, PT, PT, 0x8, 0x0 ;  /* 0x000000000000781c */ /* 0x000fe20003f4e170 */
[----:B--2---:R-:W-:-:S05]  /*1aa40*/  VIADD R5, R5, 0x1 ;  /* 0x0000000105057836 */ /* 0x004fca0000000000 */
[----:B------:R-:W-:-:S04]  /*1aa50*/  ISETP.NE.AND P0, PT, R5, 0x2, PT ;  /* 0x000000020500780c */ /* 0x000fc80003f05270 */
[----:B------:R-:W-:Y:S02]  /*1aa60*/  SEL R6, RZ, 0x1, P0 ;  /* 0x00000001ff067807 */ /* 0x000fe40000000000 */
[----:B------:R-:W-:Y:S01]  /*1aa70*/  SEL R10, R5, RZ, P0 ;  /* 0x000000ff050a7207 */ /* 0x000fe20000000000 */
[----:B------:R-:W-:Y:S01]  /*1aa80*/  VIADD R5, R4, 0xfffffffe ;  /* 0xfffffffe04057836 */ /* 0x000fe20000000000 */
[----:B---3--:R-:W-:-:S03]  /*1aa90*/  LOP3.LUT R7, R7, R6, RZ, 0x3c, !PT ;  /* 0x0000000607077212 */ /* 0x008fc600078e3cff */
[----:B------:R0:W-:Y:S01]  /*1aaa0*/  STL [R1+0x4], R10 ;  /* 0x0000040a01007387 */ /* 0x0001e20000100800 */
[----:B------:R-:W-:-:S03]  /*1aab0*/  ISETP.GE.AND P0, PT, R5, R3, PT ;  /* 0x000000030500720c */ /* 0x000fc60003f06270 */
[----:B------:R0:W-:Y:S10]  /*1aac0*/  STL [R1+0x14], R7 ;  /* 0x0000140701007387 */ /* 0x0001f40000100800 */
[----:B0-----:R-:W-:Y:S05]  /*1aad0*/  @!P0 BRA `(.L_x_670) ;  /* 0x00000004007c8947 */ /* 0x001fea0003800000 */
[C---:B-----5:R-:W-:Y:S02]  /*1aae0*/  IMAD R5, R4.reuse, 0x80, R8 ;  /* 0x0000008004057824 */ /* 0x060fe400078e0208 */
[----:B------:R-:W-:Y:S02]  /*1aaf0*/  VIADD R4, R4, 0xffffffff ;  /* 0xffffffff04047836 */ /* 0x000fe40000000000 */
[----:B------:R-:W-:-:S07]  /*1ab00*/  VIADD R5, R5, 0xffffff00 ;  /* 0xffffff0005057836 */ /* 0x000fce0000000000 */
.L_x_687:
[----:B------:R-:W-:Y:S05]  /*1ab10*/  YIELD ;  /* 0x0000000000007946 */ /* 0x000fea0003800000 */
[----:B------:R-:W-:Y:S04]  /*1ab20*/  BSSY B1, `(.L_x_681) ;  /* 0x000004d000017945 */ /* 0x000fe80003800000 */
[----:B0-----:R-:W-:Y:S05]  /*1ab30*/  @!P6 BRA `(.L_x_682) ;  /* 0x00000004002ce947 */ /* 0x001fea0003800000 */
[----:B------:R-:W2:Y:S04]  /*1ab40*/  LDL R6, [R1+0x4] ;  /* 0x0000040001067983 */ /* 0x000ea80000100800 */
[----:B------:R-:W3:Y:S01]  /*1ab50*/  LDL R7, [R1+0x14] ;  /* 0x0000140001077983 */ /* 0x000ee20000100800 */
[----:B--2---:R-:W-:Y:S01]  /*1ab60*/  IMAD R6, R6, 0x8, R9 ;  /* 0x0000000806067824 */ /* 0x004fe200078e0209 */
[----:B---3--:R-:W-:-:S04]  /*1ab70*/  SHF.L.U32 R7, R7, 0x1f, RZ ;  /* 0x0000001f07077819 */ /* 0x008fc800000006ff */
[----:B------:R-:W0:Y:S02]  /*1ab80*/  SYNCS.PHASECHK.TRANS64.TRYWAIT P0, [R6+URZ+0x348a0], R7 ;  /* 0x0348a007060075a7 */ /* 0x000e24000800017f */
[----:B0-----:R-:W-:Y:S05]  /*1ab90*/  @!P0 BRA `(.L_x_683) ;  /* 0x0000004c00b08947 */ /* 0x001fea0003800000 */
.L_x_805:
        /* <DEDUP_REMOVED lines=11> */
.L_x_684:
[----:B-1----:R-:W2:Y:S01]  /*1ac50*/  LDL R8, [R1+0x4] ;  /* 0x0000040001087983 */ /* 0x002ea20000100800 */
        /* <DEDUP_REMOVED lines=9> */
[----:B------:R-:W-:-:S04]  /*1acf0*/  UMOV UR17, 0x40 ;  /* 0x0000004000117882 */ /* 0x000fc80000000000 */
[----:B------:R-:W-:Y:S01]  /*1ad00*/  UIADD3 UR9, UR9, 0x34890, URZ ;  /* 0x0003489009097890 */ /* 0x000fe2000fffe03f */
[----:B--2---:R-:W-:-:S05]  /*1ad10*/  IMAD R8, R8, 0xc000, R9 ;  /* 0x0000c00008087824 */ /* 0x004fca00078e0209 */
[----:B------:R-:W-:-:S13]  /*1ad20*/  R2UR UR8, R8 ;  /* 0x00000000080872ca */ /* 0x000fda00000e0000 */
[----:B------:R-:W-:Y:S02]  /*1ad30*/  UIADD3 UR14, UR8, 0x1c400, URZ ;  /* 0x0001c400080e7890 */ /* 0x000fe4000fffe03f */
[----:B------:R-:W-:Y:S02]  /*1ad40*/  UIADD3 UR15, UR8, 0x20400, URZ ;  /* 0x00020400080f7890 */ /* 0x000fe4000fffe03f */
[----:B------:R-:W-:-:S03]  /*1ad50*/  UIADD3 UR16, UR8, 0x24400, URZ ;  /* 0x0002440008107890 */ /* 0x000fc6000fffe03f */
[----:B------:R-:W-:Y:S01]  /*1ad60*/  UMOV UR8, UR14 ;  /* 0x0000000e00087c82 */ /* 0x000fe20008000000 */
[----:B------:R-:W-:Y:S01]  /*1ad70*/  UMOV UR14, 0x80 ;  /* 0x00000080000e7882 */ /* 0x000fe20000000000 */
        /* <DEDUP_REMOVED lines=9> */
.L_x_806:
        /* <DEDUP_REMOVED lines=8> */
.L_x_686:
[----:B01----:R-:W2:Y:S01]  /*1ae90*/  LDL R7, [R1+0x4] ;  /* 0x0000040001077983 */ /* 0x003ea20000100800 */
        /* <DEDUP_REMOVED lines=9> */
[----:B------:R-:W-:-:S04]  /*1af30*/  UMOV UR15, 0x40 ;  /* 0x00000040000f7882 */ /* 0x000fc80000000000 */
[----:B------:R-:W-:Y:S02]  /*1af40*/  UIADD3 UR8, UR8, 0x400, URZ ;  /* 0x0000040008087890 */ /* 0x000fe4000fffe03f */
[----:B------:R-:W-:Y:S01]  /*1af50*/  UIADD3 UR9, UR9, 0x348b0, URZ ;  /* 0x000348b009097890 */ /* 0x000fe2000fffe03f */
[----:B--2---:R-:W-:-:S13]  /*1af60*/  R2UR UR5, R7 ;  /* 0x00000000070572ca */ /* 0x004fda00000e0000 */
[----:B------:R-:W-:Y:S02]  /*1af70*/  ULEA UR8, UR5, UR8, 0xf ;  /* 0x0000000805087291 */ /* 0x000fe4000f8e783f */
[----:B------:R-:W-:Y:S02]  /*1af80*/  UIADD3.X UR5, URZ, UR39, URZ, UP0, !UPT ;  /* 0x000000273f057290 */ /* 0x000fe400087fe43f */
[----:B------:R-:W-:-:S07]  /*1af90*/  UIADD3 UR14, UR8, 0x4000, URZ ;  /* 0x00004000080e7890 */ /* 0x000fce000fffe03f */
[----:B------:R0:W-:Y:S02]  /*1afa0*/  UTMALDG.4D [UR8], [UR4], desc[UR6] ;  /* 0x00000608040075b4 */ /* 0x0001e40008019000 */
[----:B0-----:R-:W-:Y:S01]  /*1afb0*/  UMOV UR8, UR14 ;  /* 0x0000000e00087c82 */ /* 0x001fe20008000000 */
[----:B------:R-:W-:Y:S02]  /*1afc0*/  UMOV UR10, UR15 ;  /* 0x0000000f000a7c82 */ /* 0x000fe40008000000 */
[----:B------:R0:W-:Y:S02]  /*1afd0*/  UTMALDG.4D [UR8], [UR4], desc[UR6] ;  /* 0x00000608040075b4 */ /* 0x0001e40008019000 */
[----:B0-----:R-:W-:Y:S01]  /*1afe0*/  NOP ;  /* 0x0000000000007918 */ /* 0x001fe20000000000 */
.L_x_682:
[----:B------:R-:W-:Y:S05]  /*1aff0*/  BSYNC B1 ;  /* 0x0000000000017941 */ /* 0x000fea0003800000 */
.L_x_681:
[----:B------:R-:W2:Y:S04]  /*1b000*/  LDL.LU R6, [R1+0x4] ;  /* 0x0000040001067983 */ /* 0x000ea80000300800 */
[----:B------:R-:W3:Y:S01]  /*1b010*/  LDL.LU R7, [R1+0x14] ;  /* 0x0000140001077983 */ /* 0x000ee20000300800 */
[----:B------:R-:W-:Y:S02]  /*1b020*/  VIADD R4, R4, 0xffffffff ;  /* 0xffffffff04047836 */ /* 0x000fe40000000000 */
[----:B------:R-:W-:Y:S02]  /*1b030*/  VIADD R5, R5, 0xffffff80 ;  /* 0xffffff8005057836 */ /* 0x000fe40000000000 */
[----:B--2---:R-:W-:-:S05]  /*1b040*/  VIADD R6, R6, 0x1 ;  /* 0x0000000106067836 */ /* 0x004fca0000000000 */
[----:B------:R-:W-:-:S04]  /*1b050*/  ISETP.NE.AND P0, PT, R6, 0x2, PT ;  /* 0x000000020600780c */ /* 0x000fc80003f05270 */
[----:B------:R-:W-:Y:S02]  /*1b060*/  SEL R8, R6, RZ, P0 ;  /* 0x000000ff06087207 */ /* 0x000fe40000000000 */
[----:B------:R-:W-:Y:S02]  /*1b070*/  SEL R6, RZ, 0x1, P0 ;  /* 0x00000001ff067807 */ /* 0x000fe40000000000 */
[----:B------:R-:W-:Y:S01]  /*1b080*/  ISETP.GT.AND P0, PT, R4, R3, PT ;  /* 0x000000030400720c */ /* 0x000fe20003f04270 */
[----:B------:R0:W-:Y:S01]  /*1b090*/  STL [R1+0x4], R8 ;  /* 0x0000040801007387 */ /* 0x0001e20000100800 */
[----:B---3--:R-:W-:-:S05]  /*1b0a0*/  LOP3.LUT R7, R7, R6, RZ, 0x3c, !PT ;  /* 0x0000000607077212 */ /* 0x008fca00078e3cff */
[----:B------:R0:W-:Y:S06]  /*1b0b0*/  STL [R1+0x14], R7 ;  /* 0x0000140701007387 */ /* 0x0001ec0000100800 */
[----:B------:R-:W-:Y:S05]  /*1b0c0*/  @P0 BRA `(.L_x_687) ;  /* 0xfffffff800900947 */ /* 0x000fea000383ffff */
.L_x_670:
[----:B------:R-:W-:Y:S05]  /*1b0d0*/  BSYNC B0 ;  /* 0x0000000000007941 */ /* 0x000fea0003800000 */
.L_x_669:
[----:B------:R-:W2:Y:S01]  /*1b0e0*/  LDL R6, [R1+0x40] ;  /* 0x0000400001067983 */ /* 0x000ea20000100800 */
[----:B------:R-:W-:Y:S05]  /*1b0f0*/  @!P2 WARPSYNC.ALL ;  /* 0x000000000000a948 */ /* 0x000fea0003800000 */
[----:B------:R-:W-:Y:S01]  /*1b100*/  BSSY B6, `(.L_x_688) ;  /* 0x0000316000067945 */ /* 0x000fe20003800000 */
[----:B------:R-:W-:Y:S01]  /*1b110*/  @!P2 BAR.SYNC.DEFER_BLOCKING 0xc, 0x120 ;  /* 0x030480000000ab1d */ /* 0x000fe20000010000 */
[----:B--2---:R-:W-:-:S13]  /*1b120*/  ISETP.GT.AND P0, PT, R6, RZ, PT ;  /* 0x000000ff0600720c */ /* 0x004fda0003f04270 */
[----:B------:R-:W-:Y:S05]  /*1b130*/  @P0 BRA `(.L_x_689) ;  /* 0x0000000000440947 */ /* 0x000fea0003800000 */
[----:B------:R-:W1:Y:S02]  /*1b140*/  S2R R6, SR_TID.X ;  /* 0x0000000000067919 */ /* 0x000e640000002100 */
[----:B-1----:R-:W-:-:S04]  /*1b150*/  LOP3.LUT R6, R6, 0x1f, RZ, 0xc0, !PT ;  /* 0x0000001f06067812 */ /* 0x002fc800078ec0ff */
[----:B------:R-:W-:-:S13]  /*1b160*/  ISETP.NE.AND P1, PT, R6, RZ, PT ;  /* 0x000000ff0600720c */ /* 0x000fda0003f25270 */
[----:B------:R-:W-:Y:S05]  /*1b170*/  @P1 BRA `(.L_x_690) ;  /* 0x0000003000381947 */ /* 0x000fea0003800000 */
[----:B0-----:R-:W0:Y:S01]  /*1b180*/  S2R R7, SR_LANEID ;  /* 0x0000000000077919 */ /* 0x001e220000000000 */
[----:B------:R-:W-:Y:S01]  /*1b190*/  VOTEU.ANY UR4, UPT, PT ;  /* 0x0000000000047886 */ /* 0x000fe200038e0100 */
[----:B------:R-:W1:Y:S01]  /*1b1a0*/  LDC.64 R2, c[0x0][0xc38] ;  /* 0x00030e00ff027b82 */ /* 0x000e620000000a00 */
[----:B------:R-:W0:Y:S08]  /*1b1b0*/  FLO.U32 R0, UR4 ;  /* 0x0000000400007d00 */ /* 0x000e3000080e0000 */
[----:B------:R-:W1:Y:S01]  /*1b1c0*/  POPC R5, UR4 ;  /* 0x0000000400057d09 */ /* 0x000e620008000000 */
[----:B0-----:R-:W-:-:S13]  /*1b1d0*/  ISETP.EQ.U32.AND P0, PT, R0, R7, PT ;  /* 0x000000070000720c */ /* 0x001fda0003f02070 */
[----:B-1----:R-:W2:Y:S01]  /*1b1e0*/  @P0 ATOMG.E.ADD.STRONG.GPU PT, R3, desc[UR36][R2.64], R5 ;  /* 0x00000005020309a8 */ /* 0x002ea200081ee1e4 */
[----:B------:R-:W0:Y:S02]  /*1b1f0*/  S2R R4, SR_LTMASK ;  /* 0x0000000000047919 */ /* 0x000e240000003900 */
[----:B0-----:R-:W-:-:S04]  /*1b200*/  LOP3.LUT R4, R4, UR4, RZ, 0xc0, !PT ;  /* 0x0000000404047c12 */ /* 0x001fc8000f8ec0ff */
[----:B------:R-:W0:Y:S01]  /*1b210*/  POPC R7, R4 ;  /* 0x0000000400077309 */ /* 0x000e220000000000 */
[----:B--2---:R-:W0:Y:S02]  /*1b220*/  SHFL.IDX PT, R0, R3, R0, 0x1f ;  /* 0x00001f0003007589 */ /* 0x004e2400000e0000 */
[----:B0-----:R-:W-:Y:S01]  /*1b230*/  IADD3 R16, R0, UR40, R7 ;  /* 0x0000002800107c10 */ /* 0x001fe2000fffe007 */
[----:B------:R-:W-:Y:S06]  /*1b240*/  BRA `(.L_x_690) ;  /* 0x0000003000047947 */ /* 0x000fec0003800000 */
.L_x_689:
[----:B------:R-:W1:Y:S01]  /*1b250*/  S2R R0, SR_CgaCtaId ;  /* 0x0000000000007919 */ /* 0x000e620000008800 */
[----:B------:R-:W-:-:S04]  /*1b260*/  MOV R2, 0x400 ;  /* 0x0000040000027802 */ /* 0x000fc80000000f00 */
[----:B-1----:R-:W-:-:S05]  /*1b270*/  LEA R3, R0, R2, 0x18 ;  /* 0x0000000200037211 */ /* 0x002fca00078ec0ff */
[----:B------:R1:W-:Y:S01]  /*1b280*/  STL [R1+0x20], R3 ;  /* 0x0000200301007387 */ /* 0x0003e20000100800 */
[----:B------:R-:W-:-:S05]  /*1b290*/  VIADD R0, R3, 0x1c400 ;  /* 0x0001c40003007836 */ /* 0x000fca0000000000 */
[----:B------:R-:W-:-:S13]  /*1b2a0*/  LOP3.LUT P0, RZ, R0, 0x3ff, RZ, 0xc0, !PT ;  /* 0x000003ff00ff7812 */ /* 0x000fda000780c0ff */
[----:B-1----:R-:W-:Y:S05]  /*1b2b0*/  @!P0 BRA `(.L_x_691) ;  /* 0x0000000000408947 */ /* 0x002fea0003800000 */
        /* <DEDUP_REMOVED lines=9> */
[----:B0-----:R-:W-:-:S02]  /*1b350*/  IMAD.U32 R7, RZ, RZ, UR9 ;  /* 0x00000009ff077e24 */ /* 0x001fc4000f8e00ff */
[----:B------:R-:W-:Y:S02]  /*1b360*/  IMAD.U32 R10, RZ, RZ, UR4 ;  /* 0x00000004ff0a7e24 */ /* 0x000fe4000f8e00ff */
[----:B-----5:R-:W-:Y:S02]  /*1b370*/  IMAD.MOV.U32 R8, RZ, RZ, 0x70 ;  /* 0x00000070ff087424 */ /* 0x020fe400078e00ff */
[----:B------:R-:W-:Y:S02]  /*1b380*/  IMAD.MOV.U32 R12, RZ, RZ, 0x1 ;  /* 0x00000001ff0c7424 */ /* 0x000fe400078e00ff */
[----:B------:R-:W-:-:S07]  /*1b390*/  IMAD.MOV.U32 R13, RZ, RZ, RZ ;  /* 0x000000ffff0d7224 */ /* 0x000fce00078e00ff */
[----:B------:R-:W-:-:S07]  /*1b3a0*/  LEPC R20, `(.L_x_691) ;  /* 0x000000001014794e */ /* 0x000fce0000000000 */
[----:B-1----:R-:W-:Y:S05]  /*1b3b0*/  CALL.ABS.NOINC R2 ;  /* 0x0000000002007343 */ /* 0x002fea0003c00000 */
.L_x_691:
        /* <DEDUP_REMOVED lines=9> */
[----:B------:R-:W-:Y:S02]  /*1b450*/  IMAD.U32 R4, RZ, RZ, UR6 ;  /* 0x00000006ff047e24 */ /* 0x000fe4000f8e00ff */
[----:B------:R-:W-:Y:S02]  /*1b460*/  IMAD.U32 R5, RZ, RZ, UR7 ;  /* 0x00000007ff057e24 */ /* 0x000fe4000f8e00ff */
[----:B------:R-:W-:Y:S02]  /*1b470*/  IMAD.U32 R6, RZ, RZ, UR8 ;  /* 0x00000008ff067e24 */ /* 0x000fe4000f8e00ff */
[----:B0-----:R-:W-:-:S02]  /*1b480*/  IMAD.U32 R7, RZ, RZ, UR9 ;  /* 0x00000009ff077e24 */ /* 0x001fc4000f8e00ff */
[----:B------:R-:W-:Y:S02]  /*1b490*/  IMAD.U32 R10, RZ, RZ, UR4 ;  /* 0x00000004ff0a7e24 */ /* 0x000fe4000f8e00ff */
[----:B------:R-:W-:Y:S02]  /*1b4a0*/  IMAD.U32 R11, RZ, RZ, UR5 ;  /* 0x00000005ff0b7e24 */ /* 0x000fe4000f8e00ff */
[----:B-----5:R-:W-:Y:S02]  /*1b4b0*/  IMAD.MOV.U32 R8, RZ, RZ, 0x70 ;  /* 0x00000070ff087424 */ /* 0x020fe400078e00ff */
[----:B------:R-:W-:Y:S02]  /*1b4c0*/  IMAD.MOV.U32 R12, RZ, RZ, 0x1 ;  /* 0x00000001ff0c7424 */ /* 0x000fe400078e00ff */
[----:B-1----:R-:W-:-:S07]  /*1b4d0*/  IMAD.MOV.U32 R13, RZ, RZ, RZ ;  /* 0x000000ffff0d7224 */ /* 0x002fce00078e00ff */
[----:B------:R-:W-:-:S07]  /*1b4e0*/  LEPC R20, `(.L_x_693) ;  /* 0x000000001014794e */ /* 0x000fce0000000000 */
[----:B--2---:R-:W-:Y:S05]  /*1b4f0*/  CALL.ABS.NOINC R2 ;  /* 0x0000000002007343 */ /* 0x004fea0003c00000 */
.L_x_693:
[----:B------:R-:W-:Y:S01]  /*1b500*/  MOV R2, 0x0 ;  /* 0x0000000000027802 */ /* 0x000fe20000000f00 */
[----:B------:R-:W-:Y:S01]  /*1b510*/  ULDC.64 UR4, c[0x4][0x108] ;  /* 0x0100420000047ab9 */ /* 0x000fe20000000a00 */
[----:B------:R-:W-:Y:S01]  /*1b520*/  ULDC.64 UR6, c[0x4][0x110] ;  /* 0x0100440000067ab9 */ /* 0x000fe20000000a00 */
[----:B------:R-:W-:Y:S01]  /*1b530*/  ULDC.64 UR8, c[0x4][0x70] ;  /* 0x01001c0000087ab9 */ /* 0x000fe20000000a00 */
[----:B------:R-:W-:Y:S01]  /*1b540*/  IMAD.U32 R4, RZ, RZ, UR4 ;  /* 0x00000004ff047e24 */ /* 0x000fe2000f8e00ff */
[----:B------:R-:W-:Y:S01]  /*1b550*/  MOV R13, RZ ;  /* 0x000000ff000d7202 */ /* 0x000fe20000000f00 */
[----:B------:R-:W0:Y:S01]  /*1b560*/  LDC.64 R2, c[0x4][R2] ;  /* 0x0100000002027b82 */ /* 0x000e220000000a00 */
[----:B------:R-:W-:Y:S02]  /*1b570*/  IMAD.U32 R5, RZ, RZ, UR5 ;  /* 0x00000005ff057e24 */ /* 0x000fe4000f8e00ff */
[----:B------:R-:W-:Y:S02]  /*1b580*/  IMAD.U32 R6, RZ, RZ, UR6 ;  /* 0x00000006ff067e24 */ /* 0x000fe4000f8e00ff */
[----:B------:R-:W-:-:S02]  /*1b590*/  IMAD.U32 R7, RZ, RZ, UR7 ;  /* 0x00000007ff077e24 */ /* 0x000fc4000f8e00ff */
[----:B------:R-:W-:Y:S02]  /*1b5a0*/  IMAD.U32 R10, RZ, RZ, UR8 ;  /* 0x00000008ff0a7e24 */ /* 0x000fe4000f8e00ff */
[----:B------:R-:W-:Y:S02]  /*1b5b0*/  IMAD.U32 R11, RZ, RZ, UR9 ;  /* 0x00000009ff0b7e24 */ /* 0x000fe4000f8e00ff */
[----:B------:R-:W-:Y:S02]  /*1b5c0*/  IMAD.MOV.U32 R8, RZ, RZ, 0x70 ;  /* 0x00000070ff087424 */ /* 0x000fe400078e00ff */
[----:B------:R-:W-:-:S07]  /*1b5d0*/  IMAD.MOV.U32 R12, RZ, RZ, 0x1 ;  /* 0x00000001ff0c7424 */ /* 0x000fce00078e00ff */
[----:B------:R-:W-:-:S07]  /*1b5e0*/  LEPC R20, `(.L_x_692) ;  /* 0x000000001014794e */ /* 0x000fce0000000000 */
[----:B0-----:R-:W-:Y:S05]  /*1b5f0*/  CALL.ABS.NOINC R2 ;  /* 0x0000000002007343 */ /* 0x001fea0003c00000 */
.L_x_692:
[----:B------:R-:W2:Y:S01]  /*1b600*/  LDL.LU R2, [R1+0x30] ;  /* 0x0000300001027983 */ /* 0x000ea20000300800 */
[----:B------:R-:W-:-:S03]  /*1b610*/  ULDC.64 UR4, c[0x0][0x9f8] ;  /* 0x00027e0000047ab9 */ /* 0x000fc60000000a00 */
[----:B------:R-:W3:Y:S04]  /*1b620*/  LDL.LU R0, [R1+0x34] ;  /* 0x0000340001007983 */ /* 0x000ee80000300800 */
[----:B------:R-:W4:Y:S04]  /*1b630*/  LDL.LU R4, [R1+0x44] ;  /* 0x0000440001047983 */ /* 0x000f280000300800 */
[----:B------:R-:W4:Y:S01]  /*1b640*/  LDL.LU R5, [R1+0x24] ;  /* 0x0000240001057983 */ /* 0x000f220000300800 */
[----:B------:R-:W-:-:S04]  /*1b650*/  ISETP.NE.U32.AND P0, PT, RZ, UR4, PT ;  /* 0x00000004ff007c0c */ /* 0x000fc8000bf05070 */
[----:B------:R-:W-:Y:S01]  /*1b660*/  ISETP.NE.AND.EX P0, PT, RZ, UR5, PT, P0 ;  /* 0x00000005ff007c0c */ /* 0x000fe2000bf05300 */
[----:B------:R-:W1:Y:S02]  /*1b670*/  S2R R6, SR_TID.X ;  /* 0x0000000000067919 */ /* 0x000e640000002100 */
[----:B-1----:R-:W-:-:S04]  /*1b680*/  LOP3.LUT R6, R6, 0x1f, RZ, 0xc0, !PT ;  /* 0x0000001f06067812 */ /* 0x002fc800078ec0ff */
        /* <DEDUP_REMOVED lines=8> */
[----:B----4-:R-:W-:-:S06]  /*1b710*/  IMAD.MOV.U32 R0, RZ, RZ, R5 ;  /* 0x000000ffff007224 */ /* 0x010fcc00078e0005 */
[----:B------:R1:W5:Y:S01]  /*1b720*/  @P0 LDG.E R0, desc[UR36][R2.64] ;  /* 0x0000002402000981 */ /* 0x000362000c1e1900 */
[----:B------:R-:W-:Y:S01]  /*1b730*/  IMAD R17, R17, 0x80, R4 ;  /* 0x0000008011117824 */ /* 0x000fe200078e0204 */
[----:B------:R-:W-:Y:S01]  /*1b740*/  PLOP3.LUT P1, PT, P6, PT, PT, 0x8, 0x0 ;  /* 0x000000000000781c */ /* 0x000fe2000372e170 */
[----:B------:R-:W-:Y:S01]  /*1b750*/  IMAD.MOV.U32 R4, RZ, RZ, R18 ;  /* 0x000000ffff047224 */ /* 0x000fe200078e0012 */
[----:B-1----:R-:W1:Y:S02]  /*1b760*/  LDC R2, c[0x0][0x428] ;  /* 0x00010a00ff027b82 */ /* 0x002e640000000800 */
[----:B-1----:R-:W-:-:S13]  /*1b770*/  ISETP.NE.AND P0, PT, R2, 0x1, PT ;  /* 0x000000010200780c */ /* 0x002fda0003f05270 */
[----:B------:R-:W1:Y:S08]  /*1b780*/  @P0 LDC R2, c[0x0][0x42c] ;  /* 0x00010b00ff020b82 */ /* 0x000e700000000800 */
[----:B------:R-:W2:Y:S01]  /*1b790*/  @P0 LDC R3, c[0x0][0x430] ;  /* 0x00010c00ff030b82 */ /* 0x000ea20000000800 */
[----:B-1----:R-:W-:-:S05]  /*1b7a0*/  @P0 IMAD.HI.U32 R2, R18, R2, RZ ;  /* 0x0000000212020227 */ /* 0x002fca00078e00ff */
[----:B--2---:R-:W-:Y:S02]  /*1b7b0*/  @P0 SHF.R.U32.HI R4, RZ, R3, R2 ;  /* 0x00000003ff040219 */ /* 0x004fe40000011602 */
[----:B------:R-:W-:-:S04]  /*1b7c0*/  ISETP.NE.U32.AND P0, PT, RZ, UR4, PT ;  /* 0x00000004ff007c0c */ /* 0x000fc8000bf05070 */
[----:B------:R-:W-:-:S04]  /*1b7d0*/  ISETP.NE.AND.EX P0, PT, RZ, UR5, PT, P0 ;  /* 0x00000005ff007c0c */ /* 0x000fc8000bf05300 */
[----:B------:R-:W-:-:S09]  /*1b7e0*/  SEL R2, R5, RZ, !P0 ;  /* 0x000000ff05027207 */ /* 0x000fd20004000000 */
.L_x_694:
        /* <DEDUP_REMOVED lines=9> */
[----:B-1----:R-:W-:Y:S05]  /*1b880*/  @P1 BRA.U.ANY `(.L_x_694) ;  /* 0xfffffffd00d81947 */ /* 0x002fea000393ffff */
[----:B------:R-:W1:Y:S01]  /*1b890*/  S2R R3, SR_TID.X ;  /* 0x0000000000037919 */ /* 0x000e620000002100 */
[----:B------:R-:W-:Y:S01]  /*1b8a0*/  UMOV UR4, 0x40 ;  /* 0x0000004000047882 */ /* 0x000fe20000000000 */
[----:B-1----:R-:W-:-:S04]  /*1b8b0*/  LOP3.LUT R3, R3, 0x1f, RZ, 0xc0, !PT ;  /* 0x0000001f03037812 */ /* 0x002fc800078ec0ff */
[----:B------:R-:W-:-:S04]  /*1b8c0*/  ISETP.NE.AND P2, PT, R3, RZ, PT ;  /* 0x000000ff0300720c */ /* 0x000fc80003f45270 */
[----:B------:R-:W-:-:S09]  /*1b8d0*/  PLOP3.LUT P1, PT, P2, PT, PT, 0x8, 0x0 ;  /* 0x000000000000781c */ /* 0x000fd2000172e170 */
[----:B------:R-:W-:-:S05]  /*1b8e0*/  VOTEU.ALL UP0, P2 ;  /* 0x00000000003f7886 */ /* 0x000fca0001000000 */
.L_x_695:
        /* <DEDUP_REMOVED lines=15> */
.L_x_696:
        /* <DEDUP_REMOVED lines=9> */
[----:B0----5:R-:W0:Y:S01]  /*1ba70*/  LDC.64 R8, c[0x0][0x3f8] ;  /* 0x0000fe00ff087b82 */ /* 0x021e220000000a00 */
[----:B------:R-:W-:Y:S02]  /*1ba80*/  ULDC.64 UR4, c[0x0][0xa08] ;  /* 0x0002820000047ab9 */ /* 0x000fe40000000a00 */
[----:B0-----:R-:W-:Y:S01]  /*1ba90*/  LOP3.LUT P0, RZ, R8, UR4, RZ, 0xfc, !PT ;  /* 0x0000000408ff7c12 */ /* 0x001fe2000f80fcff */
[----:B------:R-:W-:-:S03]  /*1baa0*/  UMOV UR4, 0xffffffff ;  /* 0xffffffff00047882 */ /* 0x000fc60000000000 */
[----:B------:R-:W-:-:S04]  /*1bab0*/  LOP3.LUT P0, RZ, R9, UR5, RZ, 0xfc, P0 ;  /* 0x0000000509ff7c12 */ /* 0x000fc8000800fcff */
[----:B------:R-:W-:Y:S01]  /*1bac0*/  SEL R5, R0, RZ, !P0 ;  /* 0x000000ff00057207 */ /* 0x000fe20004000000 */
[----:B------:R-:W-:Y:S08]  /*1bad0*/  BRA.DIV UR4, `(.L_x_697) ;  /* 0x0000004204087947 */ /* 0x000ff0000b800000 */
.L_x_809:
[----:B------:R-:W2:Y:S01]  /*1bae0*/  LDL R3, [R1+0x2c] ;  /* 0x00002c0001037983 */ /* 0x000ea20000100800 */
[----:B------:R-:W-:Y:S01]  /*1baf0*/  UMOV UR4, 0xffffffff ;  /* 0xffffffff00047882 */ /* 0x000fe20000000000 */
[----:B------:R-:W-:Y:S01]  /*1bb00*/  SHF.R.S32.HI R12, RZ, 0x1f, R0 ;  /* 0x0000001fff0c7819 */ /* 0x000fe20000011400 */
[----:B--2---:R-:W-:Y:S01]  /*1bb10*/  VIADD R3, R3, 0xffffffff ;  /* 0xffffffff03037836 */ /* 0x004fe20000000000 */
[----:B------:R-:W-:Y:S06]  /*1bb20*/  BRA.DIV UR4, `(.L_x_698) ;  /* 0x0000004204287947 */ /* 0x000fec000b800000 */
[----:B------:R-:W-:-:S13]  /*1bb30*/  ELECT P6, URZ, PT ;  /* 0x00000000003f782f */ /* 0x000fda00038c0000 */
.L_x_812:
        /* <DEDUP_REMOVED lines=16> */
[----:B------:R-:W-:Y:S02]  /*1bc40*/  IMAD R10, R0, UR5, R6 ;  /* 0x00000005000a7c24 */ /* 0x000fe4000f8e0206 */
[--C-:B------:R-:W-:Y:S01]  /*1bc50*/  IMAD.MOV.U32 R6, RZ, RZ, R5.reuse ;  /* 0x000000ffff067224 */ /* 0x100fe200078e0005 */
[----:B0-----:R-:W-:-:S03]  /*1bc60*/  SHF.R.S32.HI R7, RZ, 0x1f, R5 ;  /* 0x0000001fff077819 */ /* 0x001fc60000011405 */
[----:B------:R-:W-:-:S04]  /*1bc70*/  IMAD.WIDE.U32 R6, R0, UR4, R6 ;  /* 0x0000000400067c25 */ /* 0x000fc8000f8e0006 */
[----:B------:R-:W-:Y:S01]  /*1bc80*/  IMAD.IADD R5, R7, 0x1, R10 ;  /* 0x0000000107057824 */ /* 0x000fe200078e020a */
[----:B------:R-:W-:-:S04]  /*1bc90*/  LEA R10, P0, R6, R8, 0x2 ;  /* 0x00000008060a7211 */ /* 0x000fc800078010ff */
[----:B------:R-:W-:-:S05]  /*1bca0*/  LEA.HI.X R11, R6, R9, R5, 0x2, P0 ;  /* 0x00000009060b7211 */ /* 0x000fca00000f1405 */
[----:B------:R0:W5:Y:S04]  /*1bcb0*/  LDG.E R5, desc[UR36][R10.64] ;  /* 0x000000240a057981 */ /* 0x000168000c1e1900 */
.L_x_700:
        /* <DEDUP_REMOVED lines=9> */
.L_x_813:
        /* <DEDUP_REMOVED lines=11> */
.L_x_702:
        /* <DEDUP_REMOVED lines=34> */
.L_x_699:
        /* <DEDUP_REMOVED lines=47> */
.L_x_814:
[----:B------:R-:W-:Y:S05]  /*1c310*/  BSYNC B0 ;  /* 0x0000000000007941 */ /* 0x000fea0003800000 */
.L_x_703:
[----:B0-----:R-:W2:Y:S01]  /*1c320*/  LDL.LU R6, [R1+0x40] ;  /* 0x0000400001067983 */ /* 0x001ea20000300800 */
[----:B------:R-:W-:Y:S01]  /*1c330*/  BSSY B0, `(.L_x_705) ;  /* 0x00001a1000007945 */ /* 0x000fe20003800000 */
[----:B--2---:R-:W-:-:S13]  /*1c340*/  ISETP.GE.AND P0, PT, R6, 0x81, PT ;  /* 0x000000810600780c */ /* 0x004fda0003f06270 */
[----:B------:R-:W-:Y:S05]  /*1c350*/  @!P0 BRA `(.L_x_706) ;  /* 0x0000001800788947 */ /* 0x000fea0003800000 */
[----:B------:R-:W2:Y:S01]  /*1c360*/  LDL R6, [R1+0x2c] ;  /* 0x00002c0001067983 */ /* 0x000ea20000100800 */
[----:B------:R-:W-:Y:S01]  /*1c370*/  IMAD.MOV.U32 R2, RZ, RZ, 0x1 ;  /* 0x00000001ff027424 */ /* 0x000fe200078e00ff */
[----:B------:R-:W-:Y:S01]  /*1c380*/  BSSY B1, `(.L_x_707) ;  /* 0x000008f000017945 */ /* 0x000fe20003800000 */
[----:B--2---:R-:W-:-:S05]  /*1c390*/  IMAD.MOV R14, RZ, RZ, -R6 ;  /* 0x000000ffff0e7224 */ /* 0x004fca00078e0a06 */
[----:B------:R-:W-:-:S05]  /*1c3a0*/  VIADDMNMX R14, R14, R2, 0xffffffff, !PT ;  /* 0xffffffff0e0e7446 */ /* 0x000fca0007800102 */
[C---:B------:R-:W-:Y:S02]  /*1c3b0*/  IMAD.IADD R2, R6.reuse, 0x1, R14 ;  /* 0x0000000106027824 */ /* 0x040fe400078e020e */
[----:B------:R-:W-:-:S03]  /*1c3c0*/  VIADD R6, R6, 0xfffffffe ;  /* 0xfffffffe06067836 */ /* 0x000fc60000000000 */
[----:B------:R-:W-:-:S04]  /*1c3d0*/  LOP3.LUT R2, R2, 0x1, RZ, 0xc0, !PT ;  /* 0x0000000102027812 */ /* 0x000fc800078ec0ff */
[----:B------:R-:W-:-:S13]  /*1c3e0*/  ISETP.NE.U32.AND P0, PT, R2, 0x1, PT ;  /* 0x000000010200780c */ /* 0x000fda0003f05070 */
        /* <DEDUP_REMOVED lines=15> */
[----:B------:R-:W-:Y:S01]  /*1c4e0*/  IMAD.MOV.U32 R2, RZ, RZ, R6 ;  /* 0x000000ffff027224 */ /* 0x000fe200078e0006 */
[----:B------:R-:W-:Y:S02]  /*1c4f0*/  ULDC.64 UR4, c[0x0][0x408] ;  /* 0x0001020000047ab9 */ /* 0x000fe40000000a00 */
[----:B------:R-:W-:-:S04]  /*1c500*/  IMAD R7, R12, UR4, RZ ;  /* 0x000000040c077c24 */ /* 0x000fc8000f8e02ff */
[----:B------:R-:W-:Y:S01]  /*1c510*/  IMAD R7, R0, UR5, R7 ;  /* 0x0000000500077c24 */ /* 0x000fe2000f8e0207 */
[----:B0-----:R-:W-:-:S13]  /*1c520*/  ISETP.NE.AND P0, PT, R17, 0x1, PT ;  /* 0x000000011100780c */ /* 0x001fda0003f05270 */
[----:B------:R-:W0:Y:S02]  /*1c530*/  @P0 LDC.64 R10, c[0x0][0x420] ;  /* 0x00010800ff0a0b82 */ /* 0x000e240000000a00 */
[----:B0-----:R-:W-:-:S05]  /*1c540*/  @P0 IMAD.HI.U32 R10, R6, R10, RZ ;  /* 0x0000000a060a0227 */ /* 0x001fca00078e00ff */
[----:B------:R-:W-:-:S04]  /*1c550*/  @P0 SHF.R.U32.HI R2, RZ, R11, R10 ;  /* 0x0000000bff020219 */ /* 0x000fc8000001160a */
[--C-:B------:R-:W-:Y:S01]  /*1c560*/  SHF.R.S32.HI R11, RZ, 0x1f, R2.reuse ;  /* 0x0000001fff0b7819 */ /* 0x100fe20000011402 */
[--C-:B------:R-:W-:Y:S02]  /*1c570*/  IMAD.MOV.U32 R10, RZ, RZ, R2.reuse ;  /* 0x000000ffff0a7224 */ /* 0x100fe400078e0002 */
[----:B------:R-:W-:Y:S02]  /*1c580*/  IMAD.MOV R2, RZ, RZ, -R2 ;  /* 0x000000ffff027224 */ /* 0x000fe400078e0a02 */
[----:B------:R-:W-:-:S04]  /*1c590*/  IMAD.WIDE.U32 R10, R0, UR4, R10 ;  /* 0x00000004000a7c25 */ /* 0x000fc8000f8e000a */
[----:B------:R-:W-:Y:S01]  /*1c5a0*/  IMAD R6, R17, R2, R6 ;  /* 0x0000000211067224 */ /* 0x000fe200078e0206 */
[----:B------:R-:W-:Y:S02]  /*1c5b0*/  IADD3 R7, R7, R11, RZ ;  /* 0x0000000b07077210 */ /* 0x000fe40007ffe0ff */
[----:B------:R-:W-:-:S04]  /*1c5c0*/  LEA R8, P0, R10, R8, 0x2 ;  /* 0x000000080a087211 */ /* 0x000fc800078010ff */
[----:B------:R-:W-:-:S05]  /*1c5d0*/  LEA.HI.X R9, R10, R9, R7, 0x2, P0 ;  /* 0x000000090a097211 */ /* 0x000fca00000f1407 */
[----:B------:R0:W5:Y:S04]  /*1c5e0*/  LDG.E R2, desc[UR36][R8.64] ;  /* 0x0000002408027981 */ /* 0x000168000c1e1900 */
.L_x_711:
[----:B0-----:R-:W0:Y:S01]  /*1c5f0*/  S2R R8, SR_CgaCtaId ;  /* 0x0000000000087919 */ /* 0x001e220000008800 */
[----:B------:R-:W-:-:S04]  /*1c600*/  MOV R7, 0x400 ;  /* 0x0000040000077802 */ /* 0x000fc80000000f00 */
[----:B0-----:R-:W-:Y:S02]  /*1c610*/  LEA R7, R8, R7, 0x18 ;  /* 0x0000000708077211 */ /* 0x001fe400078ec0ff */
[----:B------:R-:W-:-:S03]  /*1c620*/  SHF.L.U32 R8, R15, 0x1f, RZ ;  /* 0x0000001f0f087819 */ /* 0x000fc600000006ff */
[----:B------:R-:W-:-:S04]  /*1c630*/  IMAD R7, R13, 0x8, R7 ;  /* 0x000000080d077824 */ /* 0x000fc800078e0207 */
[----:B------:R-:W0:Y:S02]  /*1c640*/  SYNCS.PHASECHK.TRANS64.TRYWAIT P0, [R7+URZ+0x34840], R8 ;  /* 0x03484008070075a7 */ /* 0x000e24000800017f */
[----:B0-----:R-:W-:Y:S05]  /*1c650*/  @!P0 BRA `(.L_x_712) ;  /* 0x0000003400b08947 */ /* 0x001fea0003800000 */
.L_x_815:
        /* <DEDUP_REMOVED lines=11> */
.L_x_713:
[----:B------:R-:W2:Y:S04]  /*1c710*/  LDL R17, [R1+0x8] ;  /* 0x0000080001117983 */ /* 0x000ea80000100800 */
[----:B0-----:R-:W3:Y:S01]  /*1c720*/  LDL.LU R8, [R1+0xc] ;  /* 0x00000c0001087983 */ /* 0x001ee20000300800 */
        /* <DEDUP_REMOVED lines=16> */
[----:B------:R-:W-:Y:S02]  /*1c830*/  UIADD3 UR15, UR8, 0x20400, URZ ;  /* 0x00020400080f7890 */ /* 0x000fe4000fffe03f */
[----:B------:R-:W-:Y:S01]  /*1c840*/  UIADD3 UR16, UR8, 0x24400, URZ ;  /* 0x0002440008107890 */ /* 0x000fe2000fffe03f */
[----:B------:R-:W-:Y:S02]  /*1c850*/  UMOV UR18, 0x40 ;  /* 0x0000004000127882 */ /* 0x000fe40000000000 */
[----:B------:R-:W-:Y:S01]  /*1c860*/  UMOV UR8, UR14 ;  /* 0x0000000e00087c82 */ /* 0x000fe20008000000 */
        /* <DEDUP_REMOVED lines=15> */
.L_x_816:
[----:B------:R-:W2:Y:S01]  /*1c960*/  LDL R9, [R1+0x28] ;  /* 0x0000280001097983 */ /* 0x000ea20000100800 */
[----:B------:R-:W1:Y:S02]  /*1c970*/  S2R R10, SR_TID.X ;  /* 0x00000000000a7919 */ /* 0x000e640000002100 */
[----:B-1----:R-:W-:-:S04]  /*1c980*/  LOP3.LUT R10, R10, 0x7f, RZ, 0xc0, !PT ;  /* 0x0000007f0a0a7812 */ /* 0x002fc800078ec0ff */
[----:B------:R-:W-:-:S13]  /*1c990*/  ISETP.NE.AND P0, PT, R10, RZ, PT ;  /* 0x000000ff0a00720c */ /* 0x000fda0003f05270 */
[----:B0-----:R-:W-:-:S04]  /*1c9a0*/  @!P0 IMAD.MOV.U32 R8, RZ, RZ, 0x8000 ;  /* 0x00008000ff088424 */ /* 0x001fc800078e00ff */
[----:B------:R2:W-:Y:S02]  /*1c9b0*/  @!P0 SYNCS.ARRIVE.TRANS64 RZ, [R7+URZ+0x34850], R8 ;  /* 0x0348500807ff89a7 */ /* 0x0005e4000800003f */
[----:B--2---:R-:W-:-:S04]  /*1c9c0*/  PRMT R8, R9, 0x9910, RZ ;  /* 0x0000991009087816 */ /* 0x004fc800000000ff */
[----:B------:R-:W-:-:S13]  /*1c9d0*/  ISETP.NE.AND P0, PT, R8, 0x2, PT ;  /* 0x000000020800780c */ /* 0x000fda0003f05270 */
[----:B------:R-:W-:Y:S05]  /*1c9e0*/  @P0 BRA `(.L_x_715) ;  /* 0x0000000000040947 */ /* 0x000fea0003800000 */
[----:B------:R-:W-:Y:S01]  /*1c9f0*/  BPT.TRAP 0x1 ;  /* 0x000000040000795c */ /* 0x000fe20000300000 */
.L_x_715:
[----:B------:R-:W2:Y:S02]  /*1ca00*/  LDL R8, [R1+0x18] ;  /* 0x0000180001087983 */ /* 0x000ea40000100800 */
[----:B--2---:R-:W-:-:S13]  /*1ca10*/  LOP3.LUT P0, RZ, R8, 0x40, RZ, 0xc0, !PT ;  /* 0x0000004008ff7812 */ /* 0x004fda000780c0ff */
[----:B------:R-:W-:Y:S05]  /*1ca20*/  @P0 BRA `(.L_x_716) ;  /* 0x0000000000040947 */ /* 0x000fea0003800000 */
[----:B------:R-:W-:Y:S01]  /*1ca30*/  BPT.TRAP 0x1 ;  /* 0x000000040000795c */ /* 0x000fe20000300000 */
.L_x_716:
[----:B------:R-:W2:Y:S01]  /*1ca40*/  LDL.LU R17, [R1+0x10] ;  /* 0x0000100001117983 */ /* 0x000ea20000300800 */
[----:B------:R-:W-:-:S03]  /*1ca50*/  MOV R10, 0x400 ;  /* 0x00000400000a7802 */ /* 0x000fc60000000f00 */
[----:B------:R-:W3:Y:S04]  /*1ca60*/  LDL.LU R8, [R1] ;  /* 0x0000000001087983 */ /* 0x000ee80000300800 */
        /* <DEDUP_REMOVED lines=27> */
.L_x_710:
[----:B------:R-:W-:Y:S05]  /*1cc20*/  BSYNC B2 ;  /* 0x0000000000027941 */ /* 0x000fea0003800000 */
.L_x_709:
[----:B------:R-:W2:Y:S04]  /*1cc30*/  LDL.LU R2, [R1+0x2c] ;  /* 0x00002c0001027983 */ /* 0x000ea80000300800 */
[----:B------:R0:W-:Y:S04]  /*1cc40*/  STL [R1], R13 ;  /* 0x0000000d01007387 */ /* 0x0001e80000100800 */
[----:B------:R0:W-:Y:S02]  /*1cc50*/  STL [R1+0xc], R15 ;  /* 0x00000c0f01007387 */ /* 0x0001e40000100800 */
[----:B0-2---:R-:W-:-:S07]  /*1cc60*/  VIADD R6, R2, 0xfffffffd ;  /* 0xfffffffd02067836 */ /* 0x005fce0000000000 */
.L_x_708:
[----:B------:R-:W-:Y:S05]  /*1cc70*/  BSYNC B1 ;  /* 0x0000000000017941 */ /* 0x000fea0003800000 */
.L_x_707:
[----:B------:R-:W-:-:S05]  /*1cc80*/  IMAD.MOV R14, RZ, RZ, -R14 ;  /* 0x000000ffff0e7224 */ /* 0x000fca00078e0a0e */
[----:B------:R-:W-:-:S13]  /*1cc90*/  ISETP.NE.AND P0, PT, R3, R14, PT ;  /* 0x0000000e0300720c */ /* 0x000fda0003f05270 */
[----:B------:R-:W-:Y:S05]  /*1cca0*/  @!P0 BRA `(.L_x_706) ;  /* 0x0000001000248947 */ /* 0x000fea0003800000 */
[----:B------:R-:W-:-:S07]  /*1ccb0*/  IMAD.MOV.U32 R10, RZ, RZ, R5 ;  /* 0x000000ffff0a7224 */ /* 0x000fce00078e0005 */
.L_x_733:
[----:B------:R-:W2:Y:S04]  /*1ccc0*/  LDL R3, [R1] ;  /* 0x0000000001037983 */ /* 0x000ea80000100800 */
[----:B------:R-:W3:Y:S01]  /*1ccd0*/  LDL R2, [R1+0xc] ;  /* 0x00000c0001027983 */ /* 0x000ee20000100800 */
[----:B------:R-:W-:Y:S05]  /*1cce0*/  YIELD ;  /* 0x0000000000007946 */ /* 0x000fea0003800000 */
[----:B------:R-:W-:Y:S01]  /*1ccf0*/  BSSY B1, `(.L_x_717) ;  /* 0x0000080000017945 */ /* 0x000fe20003800000 */
[----:B--2---:R-:W-:-:S05]  /*1cd00*/  VIADD R7, R3, 0x1 ;  /* 0x0000000103077836 */ /* 0x004fca0000000000 */
        /* <DEDUP_REMOVED lines=12> */
[----:B0-----:R-:W-:-:S13]  /*1cdd0*/  ISETP.NE.AND P0, PT, R10, 0x1, PT ;  /* 0x000000010a00780c */ /* 0x001fda0003f05270 */
[----:B------:R-:W0:Y:S02]  /*1cde0*/  @P0 LDC.64 R2, c[0x0][0x420] ;  /* 0x00010800ff020b82 */ /* 0x000e240000000a00 */
[----:B0-----:R-:W-:-:S04]  /*1cdf0*/  @P0 IMAD.HI.U32 R9, R6, R2, RZ ;  /* 0x0000000206090227 */ /* 0x001fc800078e00ff */
[----:B------:R-:W-:Y:S01]  /*1ce00*/  IMAD.MOV.U32 R2, RZ, RZ, R6 ;  /* 0x000000ffff027224 */ /* 0x000fe200078e0006 */
[----:B------:R-:W-:-:S04]  /*1ce10*/  @P0 SHF.R.U32.HI R2, RZ, R3, R9 ;  /* 0x00000003ff020219 */ /* 0x000fc80000011609 */
[--C-:B------:R-:W-:Y:S01]  /*1ce20*/  SHF.R.S32.HI R3, RZ, 0x1f, R2.reuse ;  /* 0x0000001fff037819 */ /* 0x100fe20000011402 */
[----:B------:R-:W-:-:S04]  /*1ce30*/  IMAD.MOV R9, RZ, RZ, -R2 ;  /* 0x000000ffff097224 */ /* 0x000fc800078e0a02 */
[----:B------:R-:W-:Y:S02]  /*1ce40*/  IMAD R9, R10, R9, R6 ;  /* 0x000000090a097224 */ /* 0x000fe400078e0206 */
[----:B------:R-:W-:Y:S02]  /*1ce50*/  IMAD R10, R12, UR6, RZ ;  /* 0x000000060c0a7c24 */ /* 0x000fe4000f8e02ff */
[----:B------:R-:W-:-:S04]  /*1ce60*/  IMAD.WIDE.U32 R2, R0, UR6, R2 ;  /* 0x0000000600027c25 */ /* 0x000fc8000f8e0002 */
[----:B------:R-:W-:-:S04]  /*1ce70*/  IMAD R10, R0, UR7, R10 ;  /* 0x00000007000a7c24 */ /* 0x000fc8000f8e020a */
[----:B------:R-:W-:Y:S01]  /*1ce80*/  IMAD.IADD R3, R10, 0x1, R3 ;  /* 0x000000010a037824 */ /* 0x000fe200078e0203 */
[----:B------:R-:W-:-:S04]  /*1ce90*/  LEA R10, P0, R2, UR4, 0x2 ;  /* 0x00000004020a7c11 */ /* 0x000fc8000f8010ff */
[----:B------:R-:W-:-:S05]  /*1cea0*/  LEA.HI.X R11, R2, UR5, R3, 0x2, P0 ;  /* 0x00000005020b7c11 */ /* 0x000fca00080f1403 */
[----:B------:R0:W5:Y:S04]  /*1ceb0*/  LDG.E R10, desc[UR36][R10.64] ;  /* 0x000000240a0a7981 */ /* 0x000168000c1e1900 */
.L_x_719:
[----:B------:R-:W1:Y:S01]  /*1cec0*/  S2R R3, SR_CgaCtaId ;  /* 0x0000000000037919 */ /* 0x000e620000008800 */
[----:B------:R-:W-:-:S04]  /*1ced0*/  MOV R2, 0x400 ;  /* 0x0000040000027802 */ /* 0x000fc80000000f00 */
[----:B-1----:R-:W-:Y:S02]  /*1cee0*/  LEA R2, R3, R2, 0x18 ;  /* 0x0000000203027211 */ /* 0x002fe400078ec0ff */
[----:B------:R-:W-:-:S03]  /*1cef0*/  SHF.L.U32 R3, R8, 0x1f, RZ ;  /* 0x0000001f08037819 */ /* 0x000fc600000006ff */
[----:B------:R-:W-:-:S04]  /*1cf00*/  IMAD R2, R7, 0x8, R2 ;  /* 0x0000000807027824 */ /* 0x000fc800078e0202 */
[----:B------:R-:W1:Y:S02]  /*1cf10*/  SYNCS.PHASECHK.TRANS64.TRYWAIT P0, [R2+URZ+0x34840], R3 ;  /* 0x03484003020075a7 */ /* 0x000e64000800017f */
[----:B-1----:R-:W-:Y:S05]  /*1cf20*/  @!P0 BRA `(.L_x_720) ;  /* 0x0000002c00a48947 */ /* 0x002fea0003800000 */
.L_x_817:
        /* <DEDUP_REMOVED lines=11> */
.L_x_721:
        /* <DEDUP_REMOVED lines=37> */
.L_x_818:
        /* <DEDUP_REMOVED lines=10> */
.L_x_723:
[----:B------:R-:W2:Y:S02]  /*1d2d0*/  LDL R3, [R1+0x18] ;  /* 0x0000180001037983 */ /* 0x000ea40000100800 */
[----:B--2---:R-:W-:-:S13]  /*1d2e0*/  LOP3.LUT P0, RZ, R3, 0x40, RZ, 0xc0, !PT ;  /* 0x0000004003ff7812 */ /* 0x004fda000780c0ff */
[----:B------:R-:W-:Y:S05]  /*1d2f0*/  @P0 BRA `(.L_x_724) ;  /* 0x0000000000040947 */ /* 0x000fea0003800000 */
[----:B------:R-:W-:Y:S01]  /*1d300*/  BPT.TRAP 0x1 ;  /* 0x000000040000795c */ /* 0x000fe20000300000 */
.L_x_724:
        /* <DEDUP_REMOVED lines=30> */
.L_x_718:
[----:B------:R-:W-:Y:S05]  /*1d4f0*/  BSYNC B1 ;  /* 0x0000000000017941 */ /* 0x000fea0003800000 */
.L_x_717:
[----:B------:R-:W-:Y:S01]  /*1d500*/  IADD3 R3, R7, 0x1, RZ ;  /* 0x0000000107037810 */ /* 0x000fe20007ffe0ff */
[----:B------:R-:W-:Y:S03]  /*1d510*/  BSSY B1, `(.L_x_725) ;  /* 0x000007f000017945 */ /* 0x000fe60003800000 */
        /* <DEDUP_REMOVED lines=14> */
[----:B-1----:R-:W-:-:S13]  /*1d600*/  ISETP.NE.AND P0, PT, R11, 0x1, PT ;  /* 0x000000010b00780c */ /* 0x002fda0003f05270 */
[----:B------:R-:W1:Y:S02]  /*1d610*/  @P0 LDC.64 R2, c[0x0][0x420] ;  /* 0x00010800ff020b82 */ /* 0x000e640000000a00 */
[----:B-1----:R-:W-:-:S04]  /*1d620*/  @P0 IMAD.HI.U32 R10, R9, R2, RZ ;  /* 0x00000002090a0227 */ /* 0x002fc800078e00ff */
        /* <DEDUP_REMOVED lines=12> */
.L_x_727:
[----:B------:R-:W2:Y:S01]  /*1d6f0*/  S2R R3, SR_CgaCtaId ;  /* 0x0000000000037919 */ /* 0x000ea20000008800 */
[----:B------:R-:W-:-:S04]  /*1d700*/  MOV R2, 0x400 ;  /* 0x0000040000027802 */ /* 0x000fc80000000f00 */
[----:B--2---:R-:W-:Y:S02]  /*1d710*/  LEA R2, R3, R2, 0x18 ;  /* 0x0000000203027211 */ /* 0x004fe400078ec0ff */
[----:B------:R-:W-:-:S03]  /*1d720*/  SHF.L.U32 R3, R13, 0x1f, RZ ;  /* 0x0000001f0d037819 */ /* 0x000fc600000006ff */
[----:B------:R-:W-:-:S04]  /*1d730*/  IMAD R2, R14, 0x8, R2 ;  /* 0x000000080e027824 */ /* 0x000fc800078e0202 */
[----:B------:R-:W2:Y:S02]  /*1d740*/  SYNCS.PHASECHK.TRANS64.TRYWAIT P0, [R2+URZ+0x34840], R3 ;  /* 0x03484003020075a7 */ /* 0x000ea4000800017f */
[----:B--2---:R-:W-:Y:S05]  /*1d750*/  @!P0 BRA `(.L_x_728) ;  /* 0x0000002400c08947 */ /* 0x004fea0003800000 */
.L_x_819:
        /* <DEDUP_REMOVED lines=11> */
.L_x_729:
[----:B0-----:R-:W3:Y:S04]  /*1d810*/  LDL R14, [R1] ;  /* 0x00000000010e7983 */ /* 0x001ee80000100800 */
[----:B------:R-:W4:Y:S01]  /*1d820*/  LDL R13, [R1+0x8] ;  /* 0x00000800010d7983 */ /* 0x000f220000100800 */
[----:B--2---:R-:W-:Y:S01]  /*1d830*/  MOV R3, 0x400 ;  /* 0x0000040000037802 */ /* 0x004fe20000000f00 */
[----:B------:R-:W-:Y:S01]  /*1d840*/  UIADD3 UR4, UP0, UR38, 0x370, URZ ;  /* 0x0000037026047890 */ /* 0x000fe2000ff1e03f */
[----:B------:R-:W-:Y:S01]  /*1d850*/  R2UR UR9, R2 ;  /* 0x00000000020972ca */ /* 0x000fe200000e0000 */
[----:B------:R-:W0:Y:S01]  /*1d860*/  S2R R11, SR_CgaCtaId ;  /* 0x00000000000b7919 */ /* 0x000e220000008800 */
[----:B------:R-:W-:Y:S01]  /*1d870*/  R2UR UR11, R9 ;  /* 0x00000000090b72ca */ /* 0x000fe200000e0000 */
[----:B------:R-:W-:Y:S01]  /*1d880*/  UMOV UR10, URZ ;  /* 0x0000003f000a7c82 */ /* 0x000fe20008000000 */
[----:B------:R-:W-:Y:S01]  /*1d890*/  R2UR UR12, R4 ;  /* 0x00000000040c72ca */ /* 0x000fe200000e0000 */
[----:B------:R-:W-:Y:S01]  /*1d8a0*/  UMOV UR6, 0x0 ;  /* 0x0000000000067882 */ /* 0x000fe20000000000 */
[----:B-----5:R-:W-:Y:S01]  /*1d8b0*/  R2UR UR13, R10 ;  /* 0x000000000a0d72ca */ /* 0x020fe200000e0000 */
[----:B------:R-:W-:Y:S01]  /*1d8c0*/  UMOV UR7, 0x14f00000 ;  /* 0x14f0000000077882 */ /* 0x000fe20000000000 */
[----:B------:R-:W-:Y:S01]  /*1d8d0*/  UMOV UR18, 0x40 ;  /* 0x0000004000127882 */ /* 0x000fe20000000000 */
[----:B------:R-:W-:Y:S01]  /*1d8e0*/  UMOV UR17, 0x80 ;  /* 0x0000008000117882 */ /* 0x000fe20000000000 */
[----:B------:R-:W-:-:S03]  /*1d8f0*/  SHF.L.U32 R8, R8, 0x1f, RZ ;  /* 0x0000001f08087819 */ /* 0x000fc600000006ff */
[----:B------:R-:W-:Y:S01]  /*1d900*/  UIADD3 UR9, UR9, 0x34830, URZ ;  /* 0x0003483009097890 */ /* 0x000fe2000fffe03f */
[----:B0-----:R-:W-:-:S05]  /*1d910*/  LEA R3, R11, R3, 0x18 ;  /* 0x000000030b037211 */ /* 0x001fca00078ec0ff */
[----:B---3--:R-:W-:Y:S01]  /*1d920*/  IMAD R2, R14, 0xc000, R3 ;  /* 0x0000c0000e027824 */ /* 0x008fe200078e0203 */
[----:B----4-:R-:W-:-:S04]  /*1d930*/  R2UR UR5, R13 ;  /* 0x000000000d0572ca */ /* 0x010fc800000e0000 */
[----:B------:R-:W-:Y:S01]  /*1d940*/  R2UR UR8, R2 ;  /* 0x00000000020872ca */ /* 0x000fe200000e0000 */
[----:B------:R-:W-:-:S08]  /*1d950*/  IMAD R2, R7, 0x8, R3 ;  /* 0x0000000807027824 */ /* 0x000fd000078e0203 */
[----:B------:R-:W-:-:S04]  /*1d960*/  ULEA UR11, UR11, UR5, 0x7 ;  /* 0x000000050b0b7291 */ /* 0x000fc8000f8e383f */
[----:B------:R-:W-:Y:S02]  /*1d970*/  UIADD3 UR14, UR8, 0x1c400, URZ ;  /* 0x0001c400080e7890 */ /* 0x000fe4000fffe03f */
[----:B------:R-:W-:Y:S02]  /*1d980*/  UIADD3.X UR5, URZ, UR39, URZ, UP0, !UPT ;  /* 0x000000273f057290 */ /* 0x000fe400087fe43f */
[----:B------:R-:W-:Y:S02]  /*1d990*/  UIADD3 UR15, UR8, 0x20400, URZ ;  /* 0x00020400080f7890 */ /* 0x000fe4000fffe03f */
[----:B------:R-:W-:-:S03]  /*1d9a0*/  UIADD3 UR16, UR8, 0x24400, URZ ;  /* 0x0002440008107890 */ /* 0x000fc6000fffe03f */
[----:B------:R-:W-:Y:S02]  /*1d9b0*/  UMOV UR8, UR14 ;  /* 0x0000000e00087c82 */ /* 0x000fe40008000000 */
[----:B------:R0:W-:Y:S02]  /*1d9c0*/  UTMALDG.4D [UR8], [UR4], desc[UR6] ;  /* 0x00000608040075b4 */ /* 0x0001e40008019000 */
        /* <DEDUP_REMOVED lines=8> */
.L_x_820:
[----:B------:R-:W2:Y:S01]  /*1da50*/  LDL R11, [R1+0x28] ;  /* 0x00002800010b7983 */ /* 0x000ea20000100800 */
[----:B------:R-:W1:Y:S02]  /*1da60*/  S2R R3, SR_TID.X ;  /* 0x0000000000037919 */ /* 0x000e640000002100 */
[----:B-1----:R-:W-:-:S04]  /*1da70*/  LOP3.LUT R3, R3, 0x7f, RZ, 0xc0, !PT ;  /* 0x0000007f03037812 */ /* 0x002fc800078ec0ff */
[----:B------:R-:W-:-:S13]  /*1da80*/  ISETP.NE.AND P0, PT, R3, RZ, PT ;  /* 0x000000ff0300720c */ /* 0x000fda0003f05270 */
[----:B------:R-:W-:-:S04]  /*1da90*/  @!P0 IMAD.MOV.U32 R3, RZ, RZ, 0x8000 ;  /* 0x00008000ff038424 */ /* 0x000fc800078e00ff */
[----:B------:R2:W-:Y:S02]  /*1daa0*/  @!P0 SYNCS.ARRIVE.TRANS64 RZ, [R2+URZ+0x34850], R3 ;  /* 0x0348500302ff89a7 */ /* 0x0005e4000800003f */
[----:B--2---:R-:W-:-:S04]  /*1dab0*/  PRMT R3, R11, 0x9910, RZ ;  /* 0x000099100b037816 */ /* 0x004fc800000000ff */
[----:B------:R-:W-:-:S13]  /*1dac0*/  ISETP.NE.AND P0, PT, R3, 0x2, PT ;  /* 0x000000020300780c */ /* 0x000fda0003f05270 */
[----:B------:R-:W-:Y:S05]  /*1dad0*/  @P0 BRA `(.L_x_731) ;  /* 0x0000000000040947 */ /* 0x000fea0003800000 */
[----:B------:R-:W-:Y:S01]  /*1dae0*/  BPT.TRAP 0x1 ;  /* 0x000000040000795c */ /* 0x000fe20000300000 */
.L_x_731:
[----:B------:R-:W2:Y:S02]  /*1daf0*/  LDL R3, [R1+0x18] ;  /* 0x0000180001037983 */ /* 0x000ea40000100800 */
[----:B--2---:R-:W-:-:S13]  /*1db00*/  LOP3.LUT P0, RZ, R3, 0x40, RZ, 0xc0, !PT ;  /* 0x0000004003ff7812 */ /* 0x004fda000780c0ff */
[----:B------:R-:W-:Y:S05]  /*1db10*/  @P0 BRA `(.L_x_732) ;  /* 0x0000000000040947 */ /* 0x000fea0003800000 */
[----:B------:R-:W-:Y:S01]  /*1db20*/  BPT.TRAP 0x1 ;  /* 0x000000040000795c */ /* 0x000fe20000300000 */
.L_x_732:
[----:B------:R-:W2:Y:S01]  /*1db30*/  LDL.LU R13, [R1+0x10] ;  /* 0x00001000010d7983 */ /* 0x000ea20000300800 */
[----:B0-----:R-:W-:-:S03]  /*1db40*/  MOV R8, 0x400 ;  /* 0x0000040000087802 */ /* 0x001fc60000000f00 */
[----:B------:R-:W3:Y:S01]  /*1db50*/  LDL R3, [R1+0x8] ;  /* 0x0000080001037983 */ /* 0x000ee20000100800 */
        /* <DEDUP_REMOVED lines=26> */
.L_x_726:
[----:B------:R-:W-:Y:S05]  /*1dd00*/  BSYNC B1 ;  /* 0x0000000000017941 */ /* 0x000fea0003800000 */
.L_x_725:
[C---:B------:R-:W-:Y:S01]  /*1dd10*/  ISETP.GT.AND P0, PT, R6.reuse, 0x1, PT ;  /* 0x000000010600780c */ /* 0x040fe20003f04270 */
[----:B------:R-:W-:-:S12]  /*1dd20*/  VIADD R6, R6, 0xfffffffe ;  /* 0xfffffffe06067836 */ /* 0x000fd80000000000 */
[----:B------:R-:W-:Y:S05]  /*1dd30*/  @P0 BRA `(.L_x_733) ;  /* 0xffffffec00e00947 */ /* 0x000fea000383ffff */
.L_x_706:
[----:B------:R-:W-:Y:S05]  /*1dd40*/  BSYNC B0 ;  /* 0x0000000000007941 */ /* 0x000fea0003800000 */
.L_x_705:
[----:B------:R-:W1:Y:S01]  /*1dd50*/  S2R R2, SR_TID.X ;  /* 0x0000000000027919 */ /* 0x000e620000002100 */
[----:B------:R-:W-:Y:S01]  /*1dd60*/  BSSY B0, `(.L_x_734) ;  /* 0x0000010000007945 */ /* 0x000fe20003800000 */
[----:B-1----:R-:W-:-:S04]  /*1dd70*/  LOP3.LUT R2, R2, 0x1f, RZ, 0xc0, !PT ;  /* 0x0000001f02027812 */ /* 0x002fc800078ec0ff */
[----:B------:R-:W-:-:S13]  /*1dd80*/  ISETP.NE.AND P0, PT, R2, RZ, PT ;  /* 0x000000ff0200720c */ /* 0x000fda0003f05270 */
[----:B------:R-:W-:Y:S05]  /*1dd90*/  @P0 BRA `(.L_x_735) ;  /* 0x0000000000300947 */ /* 0x000fea0003800000 */
[----:B------:R-:W1:Y:S01]  /*1dda0*/  S2R R3, SR_LANEID ;  /* 0x0000000000037919 */ /* 0x000e620000000000 */
[----:B------:R-:W-:Y:S02]  /*1ddb0*/  VOTEU.ANY UR4, UPT, PT ;  /* 0x0000000000047886 */ /* 0x000fe400038e0100 */
[----:B------:R-:W1:Y:S08]  /*1ddc0*/  FLO.U32 R0, UR4 ;  /* 0x0000000400007d00 */ /* 0x000e7000080e0000 */
[----:B------:R-:W2:Y:S01]  /*1ddd0*/  POPC R7, UR4 ;  /* 0x0000000400077d09 */ /* 0x000ea20008000000 */
[----:B-1----:R-:W-:-:S02]  /*1dde0*/  ISETP.EQ.U32.AND P0, PT, R0, R3, PT ;  /* 0x000000030000720c */ /* 0x002fc40003f02070 */
[----:B------:R-:W2:Y:S11]  /*1ddf0*/  LDC.64 R2, c[0x0][0xc38] ;  /* 0x00030e00ff027b82 */ /* 0x000eb60000000a00 */
[----:B--2---:R-:W2:Y:S01]  /*1de00*/  @P0 ATOMG.E.ADD.STRONG.GPU PT, R3, desc[UR36][R2.64], R7 ;  /* 0x00000007020309a8 */ /* 0x004ea200081ee1e4 */
[----:B------:R-:W1:Y:S02]  /*1de10*/  S2R R6, SR_LTMASK ;  /* 0x0000000000067919 */ /* 0x000e640000003900 */
[----:B-1----:R-:W-:-:S04]  /*1de20*/  LOP3.LUT R6, R6, UR4, RZ, 0xc0, !PT ;  /* 0x0000000406067c12 */ /* 0x002fc8000f8ec0ff */
[----:B------:R-:W1:Y:S01]  /*1de30*/  POPC R9, R6 ;  /* 0x0000000600097309 */ /* 0x000e620000000000 */
[----:B--2---:R-:W1:Y:S02]  /*1de40*/  SHFL.IDX PT, R0, R3, R0, 0x1f ;  /* 0x00001f0003007589 */ /* 0x004e6400000e0000 */
[----:B-1----:R-:W-:-:S07]  /*1de50*/  IADD3 R16, R0, UR40, R9 ;  /* 0x0000002800107c10 */ /* 0x002fce000fffe009 */
.L_x_735:
[----:B------:R-:W-:Y:S05]  /*1de60*/  BSYNC B0 ;  /* 0x0000000000007941 */ /* 0x000fea0003800000 */
.L_x_734:
        /* <DEDUP_REMOVED lines=11> */
.L_x_821:
[----:B------:R-:W2:Y:S01]  /*1df20*/  LDL R2, [R1+0x28] ;  /* 0x0000280001027983 */ /* 0x000ea20000100800 */
[----:B------:R-:W3:Y:S02]  /*1df30*/  S2R R6, SR_TID.X ;  /* 0x0000000000067919 */ /* 0x000ee40000002100 */
[----:B---3--:R-:W-:-:S04]  /*1df40*/  LOP3.LUT R6, R6, 0x7f, RZ, 0xc0, !PT ;  /* 0x0000007f06067812 */ /* 0x008fc800078ec0ff */
[----:B------:R-:W-:-:S13]  /*1df50*/  ISETP.NE.AND P0, PT, R6, RZ, PT ;  /* 0x000000ff0600720c */ /* 0x000fda0003f05270 */
[----:B-1----:R-:W-:-:S04]  /*1df60*/  @!P0 IMAD.MOV.U32 R3, RZ, RZ, 0x8000 ;  /* 0x00008000ff038424 */ /* 0x002fc800078e00ff */
[----:B------:R1:W-:Y:S01]  /*1df70*/  @!P0 SYNCS.ARRIVE.TRANS64 RZ, [R0+URZ+0x34850], R3 ;  /* 0x0348500300ff89a7 */ /* 0x0003e2000800003f */
[----:B--2---:R-:W-:-:S04]  /*1df80*/  PRMT R2, R2, 0x9910, RZ ;  /* 0x0000991002027816 */ /* 0x004fc800000000ff */
[----:B------:R-:W-:-:S13]  /*1df90*/  ISETP.NE.AND P0, PT, R2, 0x2, PT ;  /* 0x000000020200780c */ /* 0x000fda0003f05270 */
[----:B-1----:R-:W-:Y:S05]  /*1dfa0*/  @P0 BRA `(.L_x_739) ;  /* 0x0000000000040947 */ /* 0x002fea0003800000 */
[----:B------:R-:W-:Y:S01]  /*1dfb0*/  BPT.TRAP 0x1 ;  /* 0x000000040000795c */ /* 0x000fe20000300000 */
.L_x_739:
[----:B------:R-:W2:Y:S02]  /*1dfc0*/  LDL R2, [R1+0x18] ;  /* 0x0000180001027983 */ /* 0x000ea40000100800 */
[----:B--2---:R-:W-:-:S13]  /*1dfd0*/  LOP3.LUT P0, RZ, R2, 0x40, RZ, 0xc0, !PT ;  /* 0x0000004002ff7812 */ /* 0x004fda000780c0ff */
[----:B------:R-:W-:Y:S05]  /*1dfe0*/  @P0 BRA `(.L_x_740) ;  /* 0x0000000000040947 */ /* 0x000fea0003800000 */
[----:B------:R-:W-:Y:S01]  /*1dff0*/  BPT.TRAP 0x1 ;  /* 0x000000040000795c */ /* 0x000fe20000300000 */
.L_x_740:
[----:B------:R-:W2:Y:S01]  /*1e000*/  LDL.LU R8, [R1+0x8] ;  /* 0x0000080001087983 */ /* 0x000ea20000300800 */
[----:B------:R-:W-:-:S03]  /*1e010*/  MOV R6, 0x400 ;  /* 0x0000040000067802 */ /* 0x000fc60000000f00 */
[----:B------:R-:W3:Y:S04]  /*1e020*/  LDL R2, [R1] ;  /* 0x0000000001027983 */ /* 0x000ee80000100800 */
        /* <DEDUP_REMOVED lines=25> */
.L_x_737:
[----:B------:R-:W-:Y:S05]  /*1e1c0*/  BSYNC B0 ;  /* 0x0000000000007941 */ /* 0x000fea0003800000 */
.L_x_736:
        /* <DEDUP_REMOVED lines=9> */
.L_x_690:
[----:B------:R-:W-:Y:S05]  /*1e260*/  BSYNC B6 ;  /* 0x0000000000067941 */ /* 0x000fea0003800000 */
.L_x_688:
[----:B------:R-:W-:-:S03]  /*1e270*/  UMOV UR4, 0xffffffff ;  /* 0xffffffff00047882 */ /* 0x000fc60000000000 */
[----:B------:R-:W-:Y:S05]  /*1e280*/  BRA.DIV UR4, `(.L_x_741) ;  /* 0x0000001e04307947 */ /* 0x000fea000b800000 */
[----:B------:R2:W3:Y:S04]  /*1e290*/  SHFL.IDX PT, R4, R16, RZ, 0x1f ;  /* 0x00001fff10047589 */ /* 0x0004e800000e0000 */
[----:B------:R2:W4:Y:S02]  /*1e2a0*/  SHFL.IDX PT, R5, R16, 0x1, 0x1f ;  /* 0x00201f0010057f89 */ /* 0x00052400000e0000 */
.L_x_825:
[----:B0----5:R-:W0:Y:S01]  /*1e2b0*/  S2R R8, SR_TID.X ;  /* 0x0000000000087919 */ /* 0x021e220000002100 */
[----:B------:R-:W-:Y:S01]  /*1e2c0*/  ULDC UR4, c[0x0][0xc14] ;  /* 0x0003050000047ab9 */ /* 0x000fe20000000800 */
[----:B------:R-:W-:Y:S01]  /*1e2d0*/  BSSY B0, `(.L_x_742) ;  /* 0x000000b000007945 */ /* 0x000fe20003800000 */
[----:B-1----:R-:W-:Y:S02]  /*1e2e0*/  IMAD.U32 R0, RZ, RZ, UR4 ;  /* 0x00000004ff007e24 */ /* 0x002fe4000f8e00ff */
[----:B------:R-:W-:Y:S01]  /*1e2f0*/  IMAD.MOV.U32 R2, RZ, RZ, RZ ;  /* 0x000000ffff027224 */ /* 0x000fe200078e00ff */
[----:B0-----:R-:W-:-:S04]  /*1e300*/  LOP3.LUT R8, R8, 0x1f, RZ, 0xc0, !PT ;  /* 0x0000001f08087812 */ /* 0x001fc800078ec0ff */
[C---:B------:R-:W-:Y:S01]  /*1e310*/  ISETP.NE.AND P0, PT, R8.reuse, 0x1f, PT ;  /* 0x0000001f0800780c */ /* 0x040fe20003f05270 */
[----:B------:R-:W-:-:S05]  /*1e320*/  IMAD.IADD R7, R8, 0x1, R19 ;  /* 0x0000000108077824 */ /* 0x000fca00078e0213 */
[----:B------:R-:W-:-:S13]  /*1e330*/  ISETP.GE.OR P0, PT, R7, R0, !P0 ;  /* 0x000000000700720c */ /* 0x000fda0004706670 */
[----:B------:R-:W-:Y:S05]  /*1e340*/  @P0 BRA `(.L_x_743) ;  /* 0x00000000000c0947 */ /* 0x000fea0003800000 */
[----:B------:R-:W0:Y:S02]  /*1e350*/  LDC.64 R2, c[0x0][0xc58] ;  /* 0x00031600ff027b82 */ /* 0x000e240000000a00 */
[----:B0-----:R-:W-:-:S06]  /*1e360*/  IMAD.WIDE R2, R7, 0x4, R2 ;  /* 0x0000000407027825 */ /* 0x001fcc00078e0202 */
[----:B------:R0:W5:Y:S02]  /*1e370*/  LDG.E R2, desc[UR36][R2.64] ;  /* 0x0000002402027981 */ /* 0x000164000c1e1900 */
.L_x_743:
[----:B------:R-:W-:Y:S05]  /*1e380*/  BSYNC B0 ;  /* 0x0000000000007941 */ /* 0x000fea0003800000 */
.L_x_742:
[----:B------:R-:W-:-:S03]  /*1e390*/  UMOV UR4, 0xffffffff ;  /* 0xffffffff00047882 */ /* 0x000fc60000000000 */
[----:B------:R-:W-:Y:S05]  /*1e3a0*/  BRA.DIV UR4, `(.L_x_744) ;  /* 0x0000001e04347947 */ /* 0x000fea000b800000 */
[----:B-----5:R-:W0:Y:S01]  /*1e3b0*/  SHFL.UP PT, R14, R2, 0x1, RZ ;  /* 0x04200000020e7989 */ /* 0x020e2200000e00ff */
        /* <DEDUP_REMOVED lines=14> */
[----:B0-----:R-:W-:-:S04]  /*1e4a0*/  SEL R14, R14, RZ, P1 ;  /* 0x000000ff0e0e7207 */ /* 0x001fc80000800000 */
[----:B------:R-:W-:-:S05]  /*1e4b0*/  IADD3 R3, R3, R14, RZ ;  /* 0x0000000e03037210 */ /* 0x000fca0007ffe0ff */
[----:B------:R-:W0:Y:S02]  /*1e4c0*/  SHFL.UP PT, R14, R3, 0x10, RZ ;  /* 0x06000000030e7989 */ /* 0x000e2400000e00ff */
[----:B0-----:R-:W-:-:S05]  /*1e4d0*/  SEL R6, R14, RZ, P0 ;  /* 0x000000ff0e067207 */ /* 0x001fca0000000000 */
[----:B------:R-:W-:-:S05]  /*1e4e0*/  IMAD.IADD R6, R3, 0x1, R6 ;  /* 0x0000000103067824 */ /* 0x000fca00078e0206 */
[----:B------:R0:W1:Y:S02]  /*1e4f0*/  SHFL.IDX PT, R14, R6, 0x1f, 0x1f ;  /* 0x03e01f00060e7f89 */ /* 0x00006400000e0000 */
.L_x_833:
[----:B------:R-:W-:Y:S02]  /*1e500*/  ULDC UR4, c[0x0][0xc10] ;  /* 0x0003040000047ab9 */ /* 0x000fe40000000800 */
[----:B--2---:R-:W-:-:S04]  /*1e510*/  IMAD.U32 R16, RZ, RZ, UR4 ;  /* 0x00000004ff107e24 */ /* 0x004fc8000f8e00ff */
[----:B-1----:R-:W-:-:S04]  /*1e520*/  IMAD R7, R14, R16, RZ ;  /* 0x000000100e077224 */ /* 0x002fc800078e02ff */
[----:B----4-:R-:W-:-:S05]  /*1e530*/  IMAD.IADD R5, R5, 0x1, R7 ;  /* 0x0000000105057824 */ /* 0x010fca00078e0207 */
[----:B---3--:R-:W-:-:S13]  /*1e540*/  ISETP.GT.AND P0, PT, R5, R4, PT ;  /* 0x000000040500720c */ /* 0x008fda0003f04270 */
[----:B------:R-:W-:Y:S05]  /*1e550*/  @P0 BRA `(.L_x_745) ;  /* 0x0000000000b40947 */ /* 0x000fea0003800000 */
[----:B------:R-:W1:Y:S02]  /*1e560*/  LDC R0, c[0x0][0xc14] ;  /* 0x00030500ff007b82 */ /* 0x000e640000000800 */
.L_x_750:
[----:B------:R-:W-:-:S05]  /*1e570*/  VIADD R19, R19, 0x1f ;  /* 0x0000001f13137836 */ /* 0x000fca0000000000 */
[----:B-1----:R-:W-:-:S13]  /*1e580*/  ISETP.GE.AND P0, PT, R19, R0, PT ;  /* 0x000000001300720c */ /* 0x002fda0003f06270 */
[----:B------:R-:W-:Y:S05]  /*1e590*/  @P0 BRA `(.L_x_746) ;  /* 0x00000004005c0947 */ /* 0x000fea0003800000 */
[----:B------:R-:W1:Y:S01]  /*1e5a0*/  S2R R8, SR_TID.X ;  /* 0x0000000000087919 */ /* 0x000e620000002100 */
[----:B------:R-:W-:Y:S01]  /*1e5b0*/  BSSY B0, `(.L_x_747) ;  /* 0x000000a000007945 */ /* 0x000fe20003800000 */
[----:B------:R-:W-:Y:S01]  /*1e5c0*/  IMAD.MOV.U32 R2, RZ, RZ, RZ ;  /* 0x000000ffff027224 */ /* 0x000fe200078e00ff */
[----:B-1----:R-:W-:-:S04]  /*1e5d0*/  LOP3.LUT R8, R8, 0x1f, RZ, 0xc0, !PT ;  /* 0x0000001f08087812 */ /* 0x002fc800078ec0ff */
[C---:B------:R-:W-:Y:S01]  /*1e5e0*/  ISETP.NE.AND P1, PT, R8.reuse, 0x1f, PT ;  /* 0x0000001f0800780c */ /* 0x040fe20003f25270 */
[----:B------:R-:W-:-:S05]  /*1e5f0*/  IMAD.IADD R7, R8, 0x1, R19 ;  /* 0x0000000108077824 */ /* 0x000fca00078e0213 */
[----:B------:R-:W-:-:S13]  /*1e600*/  ISETP.GE.OR P0, PT, R7, R0, !P1 ;  /* 0x000000000700720c */ /* 0x000fda0004f06670 */
[----:B------:R-:W-:Y:S05]  /*1e610*/  @P0 BRA `(.L_x_748) ;  /* 0x00000000000c0947 */ /* 0x000fea0003800000 */
[----:B------:R-:W1:Y:S02]  /*1e620*/  LDC.64 R2, c[0x0][0xc58] ;  /* 0x00031600ff027b82 */ /* 0x000e640000000a00 */
[----:B-1----:R-:W-:-:S06]  /*1e630*/  IMAD.WIDE R2, R7, 0x4, R2 ;  /* 0x0000000407027825 */ /* 0x002fcc00078e0202 */
[----:B------:R1:W5:Y:S02]  /*1e640*/  LDG.E R2, desc[UR36][R2.64] ;  /* 0x0000002402027981 */ /* 0x000364000c1e1900 */
.L_x_748:
[----:B------:R-:W-:Y:S05]  /*1e650*/  BSYNC B0 ;  /* 0x0000000000007941 */ /* 0x000fea0003800000 */
.L_x_747:
        /* <DEDUP_REMOVED lines=8> */
[----:B------:R-:W1:Y:S02]  /*1e6e0*/  SHFL.UP PT, R14, R3, 0x2, RZ ;  /* 0x04400000030e7989 */ /* 0x000e6400000e00ff */
        /* <DEDUP_REMOVED lines=8> */
[----:B-1----:R-:W-:-:S05]  /*1e770*/  SEL R14, R14, RZ, P1 ;  /* 0x000000ff0e0e7207 */ /* 0x002fca0000800000 */
[----:B------:R-:W-:-:S05]  /*1e780*/  IMAD.IADD R3, R3, 0x1, R14 ;  /* 0x0000000103037824 */ /* 0x000fca00078e020e */
[----:B------:R-:W0:Y:S02]  /*1e790*/  SHFL.UP PT, R14, R3, 0x10, RZ ;  /* 0x06000000030e7989 */ /* 0x000e2400000e00ff */
[----:B0-----:R-:W-:-:S05]  /*1e7a0*/  SEL R6, R14, RZ, P0 ;  /* 0x000000ff0e067207 */ /* 0x001fca0000000000 */
[----:B------:R-:W-:-:S05]  /*1e7b0*/  IMAD.IADD R6, R3, 0x1, R6 ;  /* 0x0000000103067824 */ /* 0x000fca00078e0206 */
[----:B------:R0:W1:Y:S02]  /*1e7c0*/  SHFL.IDX PT, R14, R6, 0x1f, 0x1f ;  /* 0x03e01f00060e7f89 */ /* 0x00006400000e0000 */
.L_x_841:
[----:B------:R-:W-:Y:S02]  /*1e7d0*/  ULDC UR4, c[0x0][0xc10] ;  /* 0x0003040000047ab9 */ /* 0x000fe40000000800 */
[----:B------:R-:W-:-:S04]  /*1e7e0*/  IMAD.U32 R16, RZ, RZ, UR4 ;  /* 0x00000004ff107e24 */ /* 0x000fc8000f8e00ff */
[----:B-1----:R-:W-:-:S04]  /*1e7f0*/  IMAD R7, R14, R16, RZ ;  /* 0x000000100e077224 */ /* 0x002fc800078e02ff */
[----:B------:R-:W-:-:S05]  /*1e800*/  IMAD.IADD R5, R7, 0x1, R5 ;  /* 0x0000000107057824 */ /* 0x000fca00078e0205 */
[----:B------:R-:W-:-:S13]  /*1e810*/  ISETP.GT.AND P0, PT, R5, R4, PT ;  /* 0x000000040500720c */ /* 0x000fda0003f04270 */
[----:B------:R-:W-:Y:S05]  /*1e820*/  @!P0 BRA `(.L_x_750) ;  /* 0xfffffffc00508947 */ /* 0x000fea000383ffff */
.L_x_745:
        /* <DEDUP_REMOVED lines=8> */
.L_x_845:
[----:B------:R-:W-:Y:S01]  /*1e8b0*/  ISETP.NE.AND P0, PT, R3, RZ, PT ;  /* 0x000000ff0300720c */ /* 0x000fe20003f05270 */
[----:B------:R-:W-:-:S12]  /*1e8c0*/  IMAD.MOV.U32 R14, RZ, RZ, RZ ;  /* 0x000000ffff0e7224 */ /* 0x000fd800078e00ff */
[----:B------:R-:W-:Y:S05]  /*1e8d0*/  @!P0 BRA `(.L_x_752) ;  /* 0x0000000000108947 */ /* 0x000fea0003800000 */
[----:B------:R-:W-:Y:S01]  /*1e8e0*/  UMOV UR4, 0xffffffff ;  /* 0xffffffff00047882 */ /* 0x000fe20000000000 */
[----:B------:R-:W-:Y:S02]  /*1e8f0*/  VIADD R12, R5, 0xffffffff ;  /* 0xffffffff050c7836 */ /* 0x000fe40000000000 */
[----:B------:R-:W-:Y:S05]  /*1e900*/  BRA.DIV UR4, `(.L_x_753) ;  /* 0x0000001e04cc7947 */ /* 0x000fea000b800000 */
[----:B------:R3:W4:Y:S02]  /*1e910*/  SHFL.IDX PT, R14, R6, R12, 0x1f ;  /* 0x00001f0c060e7589 */ /* 0x00072400000e0000 */
.L_x_752:
[----:B0-23--:R-:W-:Y:S01]  /*1e920*/  IABS R6, R17 ;  /* 0x0000001100067213 */ /* 0x00dfe20000000000 */
[----:B----4-:R-:W-:Y:S02]  /*1e930*/  IMAD R16, R14, R16, R7 ;  /* 0x000000100e107224 */ /* 0x010fe400078e0207 */
[----:B------:R-:W-:Y:S01]  /*1e940*/  IMAD.IADD R19, R5, 0x1, R19 ;  /* 0x0000000105137824 */ /* 0x000fe200078e0213 */
[----:B------:R-:W0:Y:S08]  /*1e950*/  I2F.RP R8, R6 ;  /* 0x0000000600087306 */ /* 0x000e300000209400 */
[----:B0-----:R-:W0:Y:S02]  /*1e960*/  MUFU.RCP R8, R8 ;  /* 0x0000000800087308 */ /* 0x001e240000001000 */
[----:B0-----:R-:W-:-:S06]  /*1e970*/  VIADD R9, R8, 0xffffffe ;  /* 0x0ffffffe08097836 */ /* 0x001fcc0000000000 */
[----:B------:R-:W1:Y:S02]  /*1e980*/  F2I.FTZ.U32.TRUNC.NTZ R3, R9 ;  /* 0x0000000900037305 */ /* 0x000e64000021f000 */
[----:B-1----:R-:W-:-:S04]  /*1e990*/  IMAD.MOV R2, RZ, RZ, -R3 ;  /* 0x000000ffff027224 */ /* 0x002fc800078e0a03 */
[----:B------:R-:W-:Y:S02]  /*1e9a0*/  IMAD R7, R2, R6, RZ ;  /* 0x0000000602077224 */ /* 0x000fe400078e02ff */
[----:B------:R-:W-:-:S04]  /*1e9b0*/  IMAD.MOV.U32 R2, RZ, RZ, RZ ;  /* 0x000000ffff027224 */ /* 0x000fc800078e00ff */
[----:B------:R-:W-:Y:S01]  /*1e9c0*/  IMAD.HI.U32 R2, R3, R7, R2 ;  /* 0x0000000703027227 */ /* 0x000fe200078e0002 */
[----:B------:R-:W-:-:S03]  /*1e9d0*/  IABS R7, R17 ;  /* 0x0000001100077213 */ /* 0x000fc60000000000 */
[----:B------:R-:W-:Y:S02]  /*1e9e0*/  IMAD.IADD R3, R4, 0x1, -R16 ;  /* 0x0000000104037824 */ /* 0x000fe400078e0a10 */
[----:B------:R-:W-:-:S03]  /*1e9f0*/  IMAD.MOV R7, RZ, RZ, -R7 ;  /* 0x000000ffff077224 */ /* 0x000fc600078e0a07 */
[----:B------:R-:W-:-:S05]  /*1ea00*/  IABS R4, R3 ;  /* 0x0000000300047213 */ /* 0x000fca0000000000 */
[----:B------:R-:W-:-:S04]  /*1ea10*/  IMAD.HI.U32 R2, R2, R4, RZ ;  /* 0x0000000402027227 */ /* 0x000fc800078e00ff */
[----:B------:R-:W-:Y:S01]  /*1ea20*/  IMAD R7, R2, R7, R4 ;  /* 0x0000000702077224 */ /* 0x000fe200078e0204 */
[----:B------:R-:W-:-:S04]  /*1ea30*/  LOP3.LUT R4, R3, R17, RZ, 0x3c, !PT ;  /* 0x0000001103047212 */ /* 0x000fc800078e3cff */
[----:B------:R-:W-:-:S13]  /*1ea40*/  ISETP.GT.U32.AND P0, PT, R6, R7, PT ;  /* 0x000000070600720c */ /* 0x000fda0003f04070 */
[----:B------:R-:W-:Y:S01]  /*1ea50*/  @!P0 IADD3 R7, R7, -R6, RZ ;  /* 0x8000000607078210 */ /* 0x000fe20007ffe0ff */
        /* <DEDUP_REMOVED lines=11> */
.L_x_746:
[----:B------:R-:W-:Y:S01]  /*1eb10*/  UMOV UR4, URZ ;  /* 0x0000003f00047c82 */ /* 0x000fe20008000000 */
[----:B------:R-:W-:Y:S01]  /*1eb20*/  UMOV UR5, URZ ;  /* 0x0000003f00057c82 */ /* 0x000fe20008000000 */
[----:B------:R-:W-:Y:S01]  /*1eb30*/  ULDC UR6, c[0x0][0xc14] ;  /* 0x0003050000067ab9 */ /* 0x000fe20000000800 */
[----:B------:R-:W-:Y:S02]  /*1eb40*/  IMAD.MOV.U32 R16, RZ, RZ, R4 ;  /* 0x000000ffff107224 */ /* 0x000fe400078e0004 */
[----:B------:R-:W-:Y:S02]  /*1eb50*/  IMAD.U32 R17, RZ, RZ, UR4 ;  /* 0x00000004ff117e24 */ /* 0x000fe4000f8e00ff */
[----:B------:R-:W-:Y:S02]  /*1eb60*/  IMAD.U32 R18, RZ, RZ, UR5 ;  /* 0x00000005ff127e24 */ /* 0x000fe4000f8e00ff */
[----:B------:R-:W-:-:S07]  /*1eb70*/  IMAD.U32 R19, RZ, RZ, UR6 ;  /* 0x00000006ff137e24 */ /* 0x000fce000f8e00ff */
.L_x_754:
[----:B------:R-:W1:Y:S01]  /*1eb80*/  S2R R2, SR_TID.X ;  /* 0x0000000000027919 */ /* 0x000e620000002100 */
[----:B------:R-:W-:Y:S05]  /*1eb90*/  WARPSYNC.ALL ;  /* 0x0000000000007948 */ /* 0x000fea0003800000 */
[----:B------:R-:W-:Y:S01]  /*1eba0*/  BAR.SYNC.DEFER_BLOCKING 0x4, 0x120 ;  /* 0x0104800000007b1d */ /* 0x000fe20000010000 */
[----:B-1----:R-:W-:-:S04]  /*1ebb0*/  LOP3.LUT R2, R2, 0x1f, RZ, 0xc0, !PT ;  /* 0x0000001f02027812 */ /* 0x002fc800078ec0ff */
[----:B------:R-:W-:-:S13]  /*1ebc0*/  ISETP.NE.AND P0, PT, R2, RZ, PT ;  /* 0x000000ff0200720c */ /* 0x000fda0003f05270 */
[----:B------:R-:W1:Y:S01]  /*1ebd0*/  @!P0 S2R R3, SR_CgaCtaId ;  /* 0x0000000000038919 */ /* 0x000e620000008800 */
[----:B------:R-:W-:-:S04]  /*1ebe0*/  @!P0 MOV R2, 0x400 ;  /* 0x0000040000028802 */ /* 0x000fc80000000f00 */
[----:B-1----:R-:W-:-:S05]  /*1ebf0*/  @!P0 LEA R2, R3, R2, 0x18 ;  /* 0x0000000203028211 */ /* 0x002fca00078ec0ff */
[----:B------:R2:W-:Y:S01]  /*1ec00*/  @!P0 STS.128 [R2+0x348d0], R16 ;  /* 0x0348d01002008388 */ /* 0x0005e20000000c00 */
[----:B------:R-:W-:Y:S06]  /*1ec10*/  BAR.ARV 0x5, 0x120 ;  /* 0x0144800000007b1d */ /* 0x000fec0000002000 */
[----:B------:R-:W-:-:S13]  /*1ec20*/  ISETP.GE.AND P0, PT, R19, R0, PT ;  /* 0x000000001300720c */ /* 0x000fda0003f06270 */
[----:B------:R-:W-:Y:S05]  /*1ec30*/  @!P0 BRA `(.L_x_755) ;  /* 0xffffffb000608947 */ /* 0x000fea000383ffff */
.L_x_667:
[----:B0-----:R-:W3:Y:S01]  /*1ec40*/  LDL.LU R0, [R1+0x3c] ;  /* 0x00003c0001007983 */ /* 0x001ee20000300800 */
[----:B------:R-:W-:Y:S01]  /*1ec50*/  BSSY B0, `(.L_x_756) ;  /* 0x000000b000007945 */ /* 0x000fe20003800000 */
[----:B------:R-:W0:Y:S01]  /*1ec60*/  S2R R5, SR_CgaCtaId ;  /* 0x0000000000057919 */ /* 0x000e220000008800 */
[----:B---3--:R-:W-:-:S05]  /*1ec70*/  VIADD R0, R0, 0x1 ;  /* 0x0000000100007836 */ /* 0x008fca0000000000 */
[----:B--2---:R-:W-:-:S04]  /*1ec80*/  LEA.HI R2, R0, R0, RZ, 0x1 ;  /* 0x0000000000027211 */ /* 0x004fc800078f08ff */
[----:B------:R-:W-:-:S05]  /*1ec90*/  LOP3.LUT R3, R2, 0xfffffffe, RZ, 0xc0, !PT ;  /* 0xfffffffe02037812 */ /* 0x000fca00078ec0ff */
[----:B------:R-:W-:Y:S01]  /*1eca0*/  IMAD.IADD R3, R0, 0x1, -R3 ;  /* 0x0000000100037824 */ /* 0x000fe200078e0a03 */
[----:B------:R-:W-:-:S04]  /*1ecb0*/  MOV R0, 0x400 ;  /* 0x0000040000007802 */ /* 0x000fc80000000f00 */
[----:B0-----:R-:W-:Y:S02]  /*1ecc0*/  LEA R0, R5, R0, 0x18 ;  /* 0x0000000005007211 */ /* 0x001fe400078ec0ff */
[----:B------:R-:W-:-:S04]  /*1ecd0*/  SHF.L.U32 R3, R3, 0x1f, RZ ;  /* 0x0000001f03037819 */ /* 0x000fc800000006ff */
[----:B------:R-:W0:Y:S02]  /*1ece0*/  SYNCS.PHASECHK.TRANS64.TRYWAIT P0, [R0+URZ+0x34820], R3 ;  /* 0x03482003000075a7 */ /* 0x000e24000800017f */
[----:B0-----:R-:W-:Y:S05]  /*1ecf0*/  @!P0 BRA `(.L_x_757) ;  /* 0x0000001800f48947 */ /* 0x001fea0003800000 */
.L_x_848:
[----:B------:R-:W-:Y:S05]  /*1ed00*/  BSYNC B0 ;  /* 0x0000000000007941 */ /* 0x000fea0003800000 */
.L_x_756:
[----:B------:R-:W-:-:S03]  /*1ed10*/  UMOV UR4, 0xffffffff ;  /* 0xffffffff00047882 */ /* 0x000fc60000000000 */
[----:B------:R-:W-:Y:S05]  /*1ed20*/  BRA.DIV UR4, `(.L_x_758) ;  /* 0x0000001a04fc7947 */ /* 0x000fea000b800000 */
[----:B------:R-:W1:Y:S02]  /*1ed30*/  S2R R2, SR_TID.X ;  /* 0x0000000000027919 */ /* 0x000e640000002100 */
[----:B-1----:R-:W-:-:S04]  /*1ed40*/  SHF.R.U32.HI R2, RZ, 0x5, R2 ;  /* 0x00000005ff027819 */ /* 0x002fc80000011602 */
[----:B------:R-:W-:-:S05]  /*1ed50*/  LOP3.LUT R2, R2, 0x3, RZ, 0xc0, !PT ;  /* 0x0000000302027812 */ /* 0x000fca00078ec0ff */
[----:B------:R1:W2:Y:S02]  /*1ed60*/  SHFL.IDX PT, R14, R2, RZ, 0x1f ;  /* 0x00001fff020e7589 */ /* 0x0002a400000e0000 */
.L_x_851:
[----:B--2---:R-:W-:-:S13]  /*1ed70*/  ISETP.NE.AND P0, PT, R14, RZ, PT ;  /* 0x000000ff0e00720c */ /* 0x004fda0003f05270 */
[----:B------:R-:W-:Y:S05]  /*1ed80*/  @P0 BRA `(.L_x_448) ;  /* 0x0000000000940947 */ /* 0x000fea0003800000 */
[----:B------:R-:W-:-:S03]  /*1ed90*/  UMOV UR4, 0xffffffff ;  /* 0xffffffff00047882 */ /* 0x000fc60000000000 */
[----:B------:R-:W-:Y:S05]  /*1eda0*/  BRA.DIV UR4, `(.L_x_759) ;  /* 0x0000001e04107947 */ /* 0x000fea000b800000 */
[----:B------:R-:W-:-:S13]  /*1edb0*/  ELECT P6, URZ, PT ;  /* 0x00000000003f782f */ /* 0x000fda00038c0000 */
.L_x_854:
[----:B------:R-:W-:Y:S05]  /*1edc0*/  @!P6 BRA `(.L_x_448) ;  /* 0x000000000084e947 */ /* 0x000fea0003800000 */
[----:B-1----:R-:W2:Y:S02]  /*1edd0*/  LDL.LU R2, [R1+0x38] ;  /* 0x0000380001027983 */ /* 0x002ea40000300800 */
[----:B--2---:R-:W-:-:S04]  /*1ede0*/  LOP3.LUT R2, R2, 0x2, RZ, 0xfc, !PT ;  /* 0x0000000202027812 */ /* 0x004fc800078efcff */
[----:B------:R-:W-:-:S13]  /*1edf0*/  ISETP.NE.AND P2, PT, R2, 0x3, PT ;  /* 0x000000030200780c */ /* 0x000fda0003f45270 */
[----:B------:R-:W-:Y:S05]  /*1ee00*/  @!P2 BRA `(.L_x_760) ;  /* 0x000000000004a947 */ /* 0x000fea0003800000 */
[----:B------:R-:W-:Y:S01]  /*1ee10*/  BPT.TRAP 0x1 ;  /* 0x000000040000795c */ /* 0x000fe20000300000 */
.L_x_760:
        /* <DEDUP_REMOVED lines=14> */
.L_x_855:
[----:B------:R-:W1:Y:S02]  /*1ef00*/  SYNCS.PHASECHK.TRANS64.TRYWAIT P0, [R7+URZ], R2 ;  /* 0x00000002070075a7 */ /* 0x000e64000800017f */
[----:B-1----:R-:W-:Y:S05]  /*1ef10*/  @!P0 BRA `(.L_x_762) ;  /* 0x0000001800e88947 */ /* 0x002fea0003800000 */
.L_x_856:
[----:B------:R-:W-:Y:S05]  /*1ef20*/  @!P2 BRA `(.L_x_763) ;  /* 0x000000000004a947 */ /* 0x000fea0003800000 */
[----:B------:R-:W-:Y:S01]  /*1ef30*/  BPT.TRAP 0x1 ;  /* 0x000000040000795c */ /* 0x000fe20000300000 */
.L_x_763:
[----:B------:R-:W2:Y:S01]  /*1ef40*/  LDL.LU R4, [R1] ;  /* 0x0000000001047983 */ /* 0x000ea20000300800 */
[----:B------:R-:W-:-:S04]  /*1ef50*/  VIADD R0, R0, 0x34860 ;  /* 0x0003486000007836 */ /* 0x000fc80000000000 */
[----:B--2---:R-:W-:-:S04]  /*1ef60*/  IMAD R4, R4, 0x8, R0 ;  /* 0x0000000804047824 */ /* 0x004fc800078e0200 */
[----:B------:R-:W2:Y:S02]  /*1ef70*/  SYNCS.PHASECHK.TRANS64.TRYWAIT P0, [R4+URZ], R5 ;  /* 0x00000005040075a7 */ /* 0x000ea4000800017f */
[----:B--2---:R-:W-:Y:S05]  /*1ef80*/  @!P0 BRA `(.L_x_764) ;  /* 0x0000001800e08947 */ /* 0x004fea0003800000 */
.L_x_857:
[----:B------:R-:W-:-:S07]  /*1ef90*/  IMAD R3, R3, 0x8, R0 ;  /* 0x0000000803037824 */ /* 0x000fce00078e0200 */
.L_x_765:
[----:B---3--:R3:W4:Y:S02]  /*1efa0*/  SYNCS.PHASECHK.TRANS64.TRYWAIT P0, [R3+URZ], R2 ;  /* 0x00000002030075a7 */ /* 0x008724000800017f */
[----:B----4-:R-:W-:Y:S05]  /*1efb0*/  @!P0 NANOSLEEP.SYNCS 0x989680 ;  /* 0x009896800000895d */ /* 0x010fea0003900000 */
[----:B------:R-:W4:Y:S02]  /*1efc0*/  @!P0 SYNCS.PHASECHK.TRANS64 P0, [R3+URZ], R2 ;  /* 0x00000002030085a7 */ /* 0x000f24000800007f */
[----:B----4-:R-:W-:Y:S05]  /*1efd0*/  @!P0 BRA `(.L_x_765) ;  /* 0xfffffffc00f08947 */ /* 0x010fea000383ffff */
.L_x_448:
[----:B------:R-:W-:Y:S05]  /*1efe0*/  BSYNC B7 ;  /* 0x0000000000077941 */ /* 0x000fea0003800000 */
.L_x_445:
[----:B------:R-:W-:Y:S05]  /*1eff0*/  EXIT ;  /* 0x000000000000794d */ /* 0x000fea0003800000 */
.L_x_466:
[----:B0-----:R0:W1:Y:S02]  /*1f000*/  SYNCS.PHASECHK.TRANS64.TRYWAIT P5, [R3+URZ+0x34890], R0 ;  /* 0x03489000030075a7 */ /* 0x00106400080a017f */
[----:B-1----:R-:W-:Y:S05]  /*1f010*/  @!P5 NANOSLEEP.SYNCS 0x989680 ;  /* 0x009896800000d95d */ /* 0x002fea0003900000 */
[----:B------:R-:W1:Y:S02]  /*1f020*/  @!P5 SYNCS.PHASECHK.TRANS64 P5, [R3+URZ+0x34890], R0 ;  /* 0x034890000300d5a7 */ /* 0x000e6400080a007f */
[----:B-1----:R-:W-:Y:S05]  /*1f030*/  @!P5 BRA `(.L_x_466) ;  /* 0xfffffffc00f0d947 */ /* 0x002fea000383ffff */
[----:B------:R-:W-:Y:S05]  /*1f040*/  BRA `(.L_x_766) ;  /* 0xfffffe4400987947 */ /* 0x000fea000383ffff */
.L_x_520:
[----:B-1----:R1:W3:Y:S02]  /*1f050*/  SYNCS.PHASECHK.TRANS64.TRYWAIT P5, [R3+URZ+0x34890], R0 ;  /* 0x03489000030075a7 */ /* 0x0022e400080a017f */
[----:B---3--:R-:W-:Y:S05]  /*1f060*/  @!P5 NANOSLEEP.SYNCS 0x989680 ;  /* 0x009896800000d95d */ /* 0x008fea0003900000 */
[----:B------:R-:W3:Y:S02]  /*1f070*/  @!P5 SYNCS.PHASECHK.TRANS64 P5, [R3+URZ+0x34890], R0 ;  /* 0x034890000300d5a7 */ /* 0x000ee400080a007f */
[----:B---3--:R-:W-:Y:S05]  /*1f080*/  @!P5 BRA `(.L_x_520) ;  /* 0xfffffffc00f0d947 */ /* 0x008fea000383ffff */
[----:B------:R-:W-:Y:S05]  /*1f090*/  BRA `(.L_x_767) ;  /* 0xfffffe7c003c7947 */ /* 0x000fea000383ffff */
.L_x_545:
[----:B0-----:R0:W1:Y:S02]  /*1f0a0*/  SYNCS.PHASECHK.TRANS64.TRYWAIT P4, [R3+URZ+0x34890], R0 ;  /* 0x03489000030075a7 */ /* 0x001064000808017f */
[----:B-1----:R-:W-:Y:S05]  /*1f0b0*/  @!P4 NANOSLEEP.SYNCS 0x989680 ;  /* 0x009896800000c95d */ /* 0x002fea0003900000 */
[----:B------:R-:W1:Y:S02]  /*1f0c0*/  @!P4 SYNCS.PHASECHK.TRANS64 P4, [R3+URZ+0x34890], R0 ;  /* 0x034890000300c5a7 */ /* 0x000e64000808007f */
[----:B-1----:R-:W-:Y:S05]  /*1f0d0*/  @!P4 BRA `(.L_x_545) ;  /* 0xfffffffc00f0c947 */ /* 0x002fea000383ffff */
[----:B------:R-:W-:Y:S05]  /*1f0e0*/  BRA `(.L_x_768) ;  /* 0xfffffeac00b07947 */ /* 0x000fea000383ffff */
.L_x_551:
[----:B--2---:R2:W3:Y:S02]  /*1f0f0*/  SYNCS.PHASECHK.TRANS64.TRYWAIT P4, [R3+URZ+0x348b0], R0 ;  /* 0x0348b000030075a7 */ /* 0x0044e4000808017f */
[----:B---3--:R-:W-:Y:S05]  /*1f100*/  @!P4 NANOSLEEP.SYNCS 0x989680 ;  /* 0x009896800000c95d */ /* 0x008fea0003900000 */
[----:B------:R-:W3:Y:S02]  /*1f110*/  @!P4 SYNCS.PHASECHK.TRANS64 P4, [R3+URZ+0x348b0], R0 ;  /* 0x0348b0000300c5a7 */ /* 0x000ee4000808007f */
[----:B---3--:R-:W-:Y:S05]  /*1f120*/  @!P4 BRA `(.L_x_551) ;  /* 0xfffffffc00f0c947 */ /* 0x008fea000383ffff */
[----:B------:R-:W-:Y:S05]  /*1f130*/  BRA `(.L_x_769) ;  /* 0xfffffeb000b07947 */ /* 0x000fea000383ffff */
.L_x_571:
[----:B------:R-:W-:Y:S01]  /*1f140*/  BSSY B1, `(.L_x_770) ;  /* 0x0000008000017945 */ /* 0x000fe20003800000 */
[----:B------:R-:W-:Y:S01]  /*1f150*/  IMAD.MOV.U32 R13, RZ, RZ, R38 ;  /* 0x000000ffff0d7224 */ /* 0x000fe200078e0026 */
[----:B------:R-:W-:Y:S01]  /*1f160*/  MOV R11, 0x1c1f ;  /* 0x00001c1f000b7802 */ /* 0x000fe20000000f00 */
[----:B------:R-:W-:Y:S02]  /*1f170*/  IMAD.MOV.U32 R12, RZ, RZ, RZ ;  /* 0x000000ffff0c7224 */ /* 0x000fe400078e00ff */
[----:B------:R-:W-:-:S07]  /*1f180*/  IMAD.MOV.U32 R15, RZ, RZ, -0x1 ;  /* 0xffffffffff0f7424 */ /* 0x000fce00078e00ff */
[----:B------:R-:W-:Y:S05]  /*1f190*/  WARPSYNC.COLLECTIVE R15, `(.L_x_771) ;  /* 0x000000000f087348 */ /* 0x000fea0003c00000 */
[----:B------:R0:W1:Y:S02]  /*1f1a0*/  SHFL.IDX P6, R14, R13, R12, R11 ;  /* 0x0000000c0d0e7389 */ /* 0x00006400000c000b */
[----:B01----:R-:W-:Y:S01]  /*1f1b0*/  ENDCOLLECTIVE ;  /* 0x000000000000791b */ /* 0x003fe20003800000 */
.L_x_771:
[----:B------:R-:W-:Y:S05]  /*1f1c0*/  BSYNC B1 ;  /* 0x0000000000017941 */ /* 0x000fea0003800000 */
.L_x_770:
[----:B------:R-:W-:Y:S05]  /*1f1d0*/  BRA `(.L_x_772) ;  /* 0xfffffec400e07947 */ /* 0x000fea000383ffff */
.L_x_572:
[----:B------:R-:W-:Y:S01]  /*1f1e0*/  BSSY B1, `(.L_x_773) ;  /* 0x0000008000017945 */ /* 0x000fe20003800000 */
[----:B------:R-:W-:Y:S02]  /*1f1f0*/  IMAD.MOV.U32 R13, RZ, RZ, R36 ;  /* 0x000000ffff0d7224 */ /* 0x000fe400078e0024 */
[----:B------:R-:W-:Y:S02]  /*1f200*/  IMAD.MOV.U32 R12, RZ, RZ, RZ ;  /* 0x000000ffff0c7224 */ /* 0x000fe400078e00ff */
[----:B------:R-:W-:Y:S02]  /*1f210*/  IMAD.MOV.U32 R11, RZ, RZ, 0x1c1f ;  /* 0x00001c1fff0b7424 */ /* 0x000fe400078e00ff */
[----:B------:R-:W-:-:S07]  /*1f220*/  IMAD.MOV.U32 R15, RZ, RZ, -0x1 ;  /* 0xffffffffff0f7424 */ /* 0x000fce00078e00ff */
[----:B------:R-:W-:Y:S05]  /*1f230*/  WARPSYNC.COLLECTIVE R15, `(.L_x_774) ;  /* 0x000000000f087348 */ /* 0x000fea0003c00000 */
[----:B------:R0:W1:Y:S02]  /*1f240*/  SHFL.IDX P6, R14, R13, R12, R11 ;  /* 0x0000000c0d0e7389 */ /* 0x00006400000c000b */
[----:B01----:R-:W-:Y:S01]  /*1f250*/  ENDCOLLECTIVE ;  /* 0x000000000000791b */ /* 0x003fe20003800000 */
.L_x_774:
[----:B------:R-:W-:Y:S05]  /*1f260*/  BSYNC B1 ;  /* 0x0000000000017941 */ /* 0x000fea0003800000 */
.L_x_773:
[----:B------:R-:W-:Y:S05]  /*1f270*/  BRA `(.L_x_775) ;  /* 0xfffffec400c47947 */ /* 0x000fea000383ffff */
.L_x_573:
        /* <DEDUP_REMOVED lines=8> */
.L_x_777:
[----:B------:R-:W-:Y:S05]  /*1f300*/  BSYNC B1 ;  /* 0x0000000000017941 */ /* 0x000fea0003800000 */
.L_x_776:
[----:B------:R-:W-:Y:S05]  /*1f310*/  BRA `(.L_x_778) ;  /* 0xfffffec400a87947 */ /* 0x000fea000383ffff */
.L_x_574:
        /* <DEDUP_REMOVED lines=8> */
.L_x_780:
[----:B------:R-:W-:Y:S05]  /*1f3a0*/  BSYNC B1 ;  /* 0x0000000000017941 */ /* 0x000fea0003800000 */
.L_x_779:
[----:B------:R-:W-:Y:S05]  /*1f3b0*/  BRA `(.L_x_781) ;  /* 0xfffffec4008c7947 */ /* 0x000fea000383ffff */
.L_x_576:
[----:B0-----:R0:W1:Y:S02]  /*1f3c0*/  SYNCS.PHASECHK.TRANS64.TRYWAIT P1, [R2+URZ+0x34800], R5 ;  /* 0x03480005020075a7 */ /* 0x001064000802017f */
[----:B-1----:R-:W-:Y:S05]  /*1f3d0*/  @!P1 NANOSLEEP.SYNCS 0x989680 ;  /* 0x009896800000995d */ /* 0x002fea0003900000 */
[----:B------:R-:W1:Y:S02]  /*1f3e0*/  @!P1 SYNCS.PHASECHK.TRANS64 P1, [R2+URZ+0x34800], R5 ;  /* 0x03480005020095a7 */ /* 0x000e64000802007f */
[----:B-1----:R-:W-:Y:S05]  /*1f3f0*/  @!P1 BRA `(.L_x_576) ;  /* 0xfffffffc00f09947 */ /* 0x002fea000383ffff */
[----:B------:R-:W-:Y:S05]  /*1f400*/  BRA `(.L_x_782) ;  /* 0xfffffec400d07947 */ /* 0x000fea000383ffff */
.L_x_602:
        /* <DEDUP_REMOVED lines=8> */
.L_x_784:
[----:B------:R-:W-:Y:S05]  /*1f490*/  BSYNC B1 ;  /* 0x0000000000017941 */ /* 0x000fea0003800000 */
.L_x_783:
[----:B------:R-:W-:Y:S05]  /*1f4a0*/  BRA `(.L_x_785) ;  /* 0xfffffeec00507947 */ /* 0x000fea000383ffff */
.L_x_603:
        /* <DEDUP_REMOVED lines=8> */
.L_x_787:
[----:B------:R-:W-:Y:S05]  /*1f530*/  BSYNC B1 ;  /* 0x0000000000017941 */ /* 0x000fea0003800000 */
.L_x_786:
[----:B------:R-:W-:Y:S05]  /*1f540*/  BRA `(.L_x_788) ;  /* 0xfffffeec00347947 */ /* 0x000fea000383ffff */
.L_x_604:
[----:B------:R-:W-:Y:S01]  /*1f550*/  BSSY B1, `(.L_x_789) ;  /* 0x0000008000017945 */ /* 0x000fe20003800000 */
[----:B------:R-:W-:Y:S01]  /*1f560*/  MOV R13, R39 ;  /* 0x00000027000d7202 */ /* 0x000fe20000000f00 */
[----:B------:R-:W-:Y:S02]  /*1f570*/  IMAD.MOV.U32 R12, RZ, RZ, RZ ;  /* 0x000000ffff0c7224 */ /* 0x000fe400078e00ff */
[----:B------:R-:W-:Y:S02]  /*1f580*/  IMAD.MOV.U32 R11, RZ, RZ, 0x1c1f ;  /* 0x00001c1fff0b7424 */ /* 0x000fe400078e00ff */
[----:B------:R-:W-:-:S07]  /*1f590*/  IMAD.MOV.U32 R15, RZ, RZ, -0x1 ;  /* 0xffffffffff0f7424 */ /* 0x000fce00078e00ff */
[----:B------:R-:W-:Y:S05]  /*1f5a0*/  WARPSYNC.COLLECTIVE R15, `(.L_x_790) ;  /* 0x000000000f087348 */ /* 0x000fea0003c00000 */
[----:B------:R0:W1:Y:S02]  /*1f5b0*/  SHFL.IDX P6, R14, R13, R12, R11 ;  /* 0x0000000c0d0e7389 */ /* 0x00006400000c000b */
[----:B01----:R-:W-:Y:S01]  /*1f5c0*/  ENDCOLLECTIVE ;  /* 0x000000000000791b */ /* 0x003fe20003800000 */
.L_x_790:
[----:B------:R-:W-:Y:S05]  /*1f5d0*/  BSYNC B1 ;  /* 0x0000000000017941 */ /* 0x000fea0003800000 */
.L_x_789:
[----:B------:R-:W-:Y:S05]  /*1f5e0*/  BRA `(.L_x_791) ;  /* 0xfffffeec00187947 */ /* 0x000fea000383ffff */
.L_x_605:
        /* <DEDUP_REMOVED lines=8> */
.L_x_793:
[----:B------:R-:W-:Y:S05]  /*1f670*/  BSYNC B1 ;  /* 0x0000000000017941 */ /* 0x000fea0003800000 */
.L_x_792:
[----:B------:R-:W-:Y:S05]  /*1f680*/  BRA `(.L_x_794) ;  /* 0xfffffee800fc7947 */ /* 0x000fea000383ffff */
.L_x_607:
[----:B0-----:R0:W1:Y:S02]  /*1f690*/  SYNCS.PHASECHK.TRANS64.TRYWAIT P0, [R2+URZ+0x34800], R3 ;  /* 0x03480003020075a7 */ /* 0x001064000800017f */
[----:B-1----:R-:W-:Y:S05]  /*1f6a0*/  @!P0 NANOSLEEP.SYNCS 0x989680 ;  /* 0x009896800000895d */ /* 0x002fea0003900000 */
[----:B------:R-:W1:Y:S02]  /*1f6b0*/  @!P0 SYNCS.PHASECHK.TRANS64 P0, [R2+URZ+0x34800], R3 ;  /* 0x03480003020085a7 */ /* 0x000e64000800007f */
[----:B-1----:R-:W-:Y:S05]  /*1f6c0*/  @!P0 BRA `(.L_x_607) ;  /* 0xfffffffc00f08947 */ /* 0x002fea000383ffff */
[----:B------:R-:W-:Y:S05]  /*1f6d0*/  BRA `(.L_x_795) ;  /* 0xfffffeec003c7947 */ /* 0x000fea000383ffff */
.L_x_621:
[----:B-1----:R1:W2:Y:S02]  /*1f6e0*/  SYNCS.PHASECHK.TRANS64.TRYWAIT P2, [R0+URZ+0x34830], R3 ;  /* 0x03483003000075a7 */ /* 0x0022a4000804017f */
[----:B--2---:R-:W-:Y:S05]  /*1f6f0*/  @!P2 NANOSLEEP.SYNCS 0x989680 ;  /* 0x009896800000a95d */ /* 0x004fea0003900000 */
[----:B------:R-:W2:Y:S02]  /*1f700*/  @!P2 SYNCS.PHASECHK.TRANS64 P2, [R0+URZ+0x34830], R3 ;  /* 0x034830030000a5a7 */ /* 0x000ea4000804007f */
[----:B--2---:R-:W-:Y:S05]  /*1f710*/  @!P2 BRA `(.L_x_621) ;  /* 0xfffffffc00f0a947 */ /* 0x004fea000383ffff */
[----:B------:R-:W-:Y:S05]  /*1f720*/  BRA `(.L_x_620) ;  /* 0xffffff10002c7947 */ /* 0x000fea000383ffff */
.L_x_628:
[----:B-1----:R1:W2:Y:S02]  /*1f730*/  SYNCS.PHASECHK.TRANS64.TRYWAIT P2, [R14+URZ+0x34830], R11 ;  /* 0x0348300b0e0075a7 */ /* 0x0022a4000804017f */
[----:B--2---:R-:W-:Y:S05]  /*1f740*/  @!P2 NANOSLEEP.SYNCS 0x989680 ;  /* 0x009896800000a95d */ /* 0x004fea0003900000 */
[----:B------:R-:W2:Y:S02]  /*1f750*/  @!P2 SYNCS.PHASECHK.TRANS64 P2, [R14+URZ+0x34830], R11 ;  /* 0x0348300b0e00a5a7 */ /* 0x000ea4000804007f */
[----:B--2---:R-:W-:Y:S05]  /*1f760*/  @!P2 BRA `(.L_x_628) ;  /* 0xfffffffc00f0a947 */ /* 0x004fea000383ffff */
[----:B------:R-:W-:Y:S05]  /*1f770*/  BRA `(.L_x_627) ;  /* 0xffffff4000987947 */ /* 0x000fea000383ffff */
.L_x_633:
[----:B-1----:R1:W2:Y:S02]  /*1f780*/  SYNCS.PHASECHK.TRANS64.TRYWAIT P2, [R15+URZ+0x34850], R4 ;  /* 0x034850040f0075a7 */ /* 0x0022a4000804017f */
[----:B--2---:R-:W-:Y:S05]  /*1f790*/  @!P2 NANOSLEEP.SYNCS 0x989680 ;  /* 0x009896800000a95d */ /* 0x004fea0003900000 */
[----:B------:R-:W2:Y:S02]  /*1f7a0*/  @!P2 SYNCS.PHASECHK.TRANS64 P2, [R15+URZ+0x34850], R4 ;  /* 0x034850040f00a5a7 */ /* 0x000ea4000804007f */
[----:B--2---:R-:W-:Y:S05]  /*1f7b0*/  @!P2 BRA `(.L_x_633) ;  /* 0xfffffffc00f0a947 */ /* 0x004fea000383ffff */
[----:B------:R-:W-:Y:S05]  /*1f7c0*/  BRA `(.L_x_632) ;  /* 0xffffff4c00787947 */ /* 0x000fea000383ffff */
.L_x_639:
[----:B-1----:R1:W2:Y:S02]  /*1f7d0*/  SYNCS.PHASECHK.TRANS64.TRYWAIT P0, [R12+URZ+0x34850], R5 ;  /* 0x034850050c0075a7 */ /* 0x0022a4000800017f */
[----:B--2---:R-:W-:Y:S05]  /*1f7e0*/  @!P0 NANOSLEEP.SYNCS 0x989680 ;  /* 0x009896800000895d */ /* 0x004fea0003900000 */
[----:B------:R-:W2:Y:S02]  /*1f7f0*/  @!P0 SYNCS.PHASECHK.TRANS64 P0, [R12+URZ+0x34850], R5 ;  /* 0x034850050c0085a7 */ /* 0x000ea4000800007f */
[----:B--2---:R-:W-:Y:S05]  /*1f800*/  @!P0 BRA `(.L_x_639) ;  /* 0xfffffffc00f08947 */ /* 0x004fea000383ffff */
[----:B------:R-:W-:Y:S05]  /*1f810*/  BRA `(.L_x_638) ;  /* 0xffffff7000987947 */ /* 0x000fea000383ffff */
.L_x_671:
[----:B------:R-:W0:Y:S01]  /*1f820*/  S2R R9, SR_TID.X ;  /* 0x0000000000097919 */ /* 0x000e220000002100 */
[----:B------:R-:W-:Y:S01]  /*1f830*/  BSSY B1, `(.L_x_796) ;  /* 0x000000a000017945 */ /* 0x000fe20003800000 */
[----:B------:R-:W-:Y:S02]  /*1f840*/  IMAD.MOV.U32 R12, RZ, RZ, RZ ;  /* 0x000000ffff0c7224 */ /* 0x000fe400078e00ff */
[----:B------:R-:W-:Y:S02]  /*1f850*/  IMAD.MOV.U32 R11, RZ, RZ, 0x1f ;  /* 0x0000001fff0b7424 */ /* 0x000fe400078e00ff */
[----:B------:R-:W-:Y:S01]  /*1f860*/  IMAD.MOV.U32 R15, RZ, RZ, -0x1 ;  /* 0xffffffffff0f7424 */ /* 0x000fe200078e00ff */
[----:B0-----:R-:W-:-:S04]  /*1f870*/  SHF.R.U32.HI R9, RZ, 0x5, R9 ;  /* 0x00000005ff097819 */ /* 0x001fc80000011609 */
[----:B------:R-:W-:-:S05]  /*1f880*/  LOP3.LUT R9, R9, 0x3, RZ, 0xc0, !PT ;  /* 0x0000000309097812 */ /* 0x000fca00078ec0ff */
[----:B------:R-:W-:-:S07]  /*1f890*/  IMAD.MOV.U32 R13, RZ, RZ, R9 ;  /* 0x000000ffff0d7224 */ /* 0x000fce00078e0009 */
[----:B-----5:R-:W-:Y:S05]  /*1f8a0*/  WARPSYNC.COLLECTIVE R15, `(.L_x_797) ;  /* 0x000000000f087348 */ /* 0x020fea0003c00000 */
[----:B------:R0:W1:Y:S02]  /*1f8b0*/  SHFL.IDX P6, R14, R13, R12, R11 ;  /* 0x0000000c0d0e7389 */ /* 0x00006400000c000b */
[----:B01---5:R-:W-:Y:S01]  /*1f8c0*/  ENDCOLLECTIVE ;  /* 0x000000000000791b */ /* 0x023fe20003800000 */
.L_x_797:
[----:B------:R-:W-:Y:S05]  /*1f8d0*/  BSYNC B1 ;  /* 0x0000000000017941 */ /* 0x000fea0003800000 */
.L_x_796:
[----:B------:R-:W-:Y:S05]  /*1f8e0*/  BRA `(.L_x_798) ;  /* 0xffffffa800b87947 */ /* 0x000fea000383ffff */
.L_x_672:
[----:B------:R-:W-:Y:S01]  /*1f8f0*/  BSSY B1, `(.L_x_799) ;  /* 0x0000006000017945 */ /* 0x000fe20003800000 */
[----:B------:R-:W-:-:S07]  /*1f900*/  IMAD.MOV.U32 R15, RZ, RZ, -0x1 ;  /* 0xffffffffff0f7424 */ /* 0x000fce00078e00ff */
[----:B-----5:R-:W-:Y:S05]  /*1f910*/  WARPSYNC.COLLECTIVE R15, `(.L_x_800) ;  /* 0x000000000f0c7348 */ /* 0x020fea0003c00000 */
[----:B------:R-:W-:Y:S02]  /*1f920*/  ELECT P6, UR62, PT ;  /* 0x00000000003e782f */ /* 0x000fe400038c0000 */
[----:B------:R-:W-:Y:S01]  /*1f930*/  MOV R14, UR62 ;  /* 0x0000003e000e7c02 */ /* 0x000fe20008000f00 */
[----:B-----5:R-:W-:Y:S10]  /*1f940*/  ENDCOLLECTIVE ;  /* 0x000000000000791b */ /* 0x020ff40003800000 */
.L_x_800:
[----:B------:R-:W-:Y:S05]  /*1f950*/  BSYNC B1 ;  /* 0x0000000000017941 */ /* 0x000fea0003800000 */
.L_x_799:
[----:B------:R-:W-:Y:S05]  /*1f960*/  BRA `(.L_x_801) ;  /* 0xffffffa800a47947 */ /* 0x000fea000383ffff */
.L_x_674:
[----:B0-----:R0:W1:Y:S02]  /*1f970*/  SYNCS.PHASECHK.TRANS64.TRYWAIT P0, [R9+URZ+0x34820], R5 ;  /* 0x03482005090075a7 */ /* 0x001064000800017f */
[----:B-1----:R-:W-:Y:S05]  /*1f980*/  @!P0 NANOSLEEP.SYNCS 0x989680 ;  /* 0x009896800000895d */ /* 0x002fea0003900000 */
[----:B------:R-:W1:Y:S02]  /*1f990*/  @!P0 SYNCS.PHASECHK.TRANS64 P0, [R9+URZ+0x34820], R5 ;  /* 0x03482005090085a7 */ /* 0x000e64000800007f */
[----:B-1----:R-:W-:Y:S05]  /*1f9a0*/  @!P0 BRA `(.L_x_674) ;  /* 0xfffffffc00f08947 */ /* 0x002fea000383ffff */
[----:B------:R-:W-:Y:S05]  /*1f9b0*/  BRA `(.L_x_802) ;  /* 0xffffffa800c07947 */ /* 0x000fea000383ffff */
.L_x_677:
[----:B0-----:R0:W1:Y:S02]  /*1f9c0*/  SYNCS.PHASECHK.TRANS64.TRYWAIT P0, [R5+URZ+0x348a0], R7 ;  /* 0x0348a007050075a7 */ /* 0x001064000800017f */
[----:B-1----:R-:W-:Y:S05]  /*1f9d0*/  @!P0 NANOSLEEP.SYNCS 0x989680 ;  /* 0x009896800000895d */ /* 0x002fea0003900000 */
[----:B------:R-:W1:Y:S02]  /*1f9e0*/  @!P0 SYNCS.PHASECHK.TRANS64 P0, [R5+URZ+0x348a0], R7 ;  /* 0x0348a007050085a7 */ /* 0x000e64000800007f */
[----:B-1----:R-:W-:Y:S05]  /*1f9f0*/  @!P0 BRA `(.L_x_677) ;  /* 0xfffffffc00f08947 */ /* 0x002fea000383ffff */
[----:B------:R-:W-:Y:S05]  /*1fa00*/  BRA `(.L_x_803) ;  /* 0xffffffa800d07947 */ /* 0x000fea000383ffff */
.L_x_679:
[----:B-1----:R1:W2:Y:S02]  /*1fa10*/  SYNCS.PHASECHK.TRANS64.TRYWAIT P0, [R5+URZ+0x348c0], R7 ;  /* 0x0348c007050075a7 */ /* 0x0022a4000800017f */
[----:B--2---:R-:W-:Y:S05]  /*1fa20*/  @!P0 NANOSLEEP.SYNCS 0x989680 ;  /* 0x009896800000895d */ /* 0x004fea0003900000 */
[----:B------:R-:W2:Y:S02]  /*1fa30*/  @!P0 SYNCS.PHASECHK.TRANS64 P0, [R5+URZ+0x348c0], R7 ;  /* 0x0348c007050085a7 */ /* 0x000ea4000800007f */
[----:B--2---:R-:W-:Y:S05]  /*1fa40*/  @!P0 BRA `(.L_x_679) ;  /* 0xfffffffc00f08947 */ /* 0x004fea000383ffff */
[----:B------:R-:W-:Y:S05]  /*1fa50*/  BRA `(.L_x_804) ;  /* 0xffffffac00607947 */ /* 0x000fea000383ffff */
.L_x_683:
[----:B0-----:R0:W1:Y:S02]  /*1fa60*/  SYNCS.PHASECHK.TRANS64.TRYWAIT P0, [R6+URZ+0x348a0], R7 ;  /* 0x0348a007060075a7 */ /* 0x001064000800017f */
[----:B-1----:R-:W-:Y:S05]  /*1fa70*/  @!P0 NANOSLEEP.SYNCS 0x989680 ;  /* 0x009896800000895d */ /* 0x002fea0003900000 */
[----:B------:R-:W1:Y:S02]  /*1fa80*/  @!P0 SYNCS.PHASECHK.TRANS64 P0, [R6+URZ+0x348a0], R7 ;  /* 0x0348a007060085a7 */ /* 0x000e64000800007f */
[----:B-1----:R-:W-:Y:S05]  /*1fa90*/  @!P0 BRA `(.L_x_683) ;  /* 0xfffffffc00f08947 */ /* 0x002fea000383ffff */
[----:B------:R-:W-:Y:S05]  /*1faa0*/  BRA `(.L_x_805) ;  /* 0xffffffb0003c7947 */ /* 0x000fea000383ffff */
.L_x_685:
[----:B-1----:R1:W2:Y:S02]  /*1fab0*/  SYNCS.PHASECHK.TRANS64.TRYWAIT P1, [R6+URZ+0x348c0], R7 ;  /* 0x0348c007060075a7 */ /* 0x0022a4000802017f */
[----:B--2---:R-:W-:Y:S05]  /*1fac0*/  @!P1 NANOSLEEP.SYNCS 0x989680 ;  /* 0x009896800000995d */ /* 0x004fea0003900000 */
[----:B------:R-:W2:Y:S02]  /*1fad0*/  @!P1 SYNCS.PHASECHK.TRANS64 P1, [R6+URZ+0x348c0], R7 ;  /* 0x0348c007060095a7 */ /* 0x000ea4000802007f */
[----:B--2---:R-:W-:Y:S05]  /*1fae0*/  @!P1 BRA `(.L_x_685) ;  /* 0xfffffffc00f09947 */ /* 0x004fea000383ffff */
[----:B------:R-:W-:Y:S05]  /*1faf0*/  BRA `(.L_x_806) ;  /* 0xffffffb000c47947 */ /* 0x000fea000383ffff */
.L_x_697:
        /* <DEDUP_REMOVED lines=8> */
[----:B------:R-:W-:Y:S05]  /*1fb80*/  WARPSYNC.COLLECTIVE R15, `(.L_x_808) ;  /* 0x000000000f087348 */ /* 0x000fea0003c00000 */
[----:B------:R0:W1:Y:S02]  /*1fb90*/  SHFL.IDX P6, R14, R13, R12, R11 ;  /* 0x0000000c0d0e7389 */ /* 0x00006400000c000b */
[----:B01----:R-:W-:Y:S01]  /*1fba0*/  ENDCOLLECTIVE ;  /* 0x000000000000791b */ /* 0x003fe20003800000 */
.L_x_808:
[----:B------:R-:W-:Y:S05]  /*1fbb0*/  BSYNC B0 ;  /* 0x0000000000007941 */ /* 0x000fea0003800000 */
.L_x_807:
[----:B------:R-:W-:Y:S05]  /*1fbc0*/  BRA `(.L_x_809) ;  /* 0xffffffbc00c47947 */ /* 0x000fea000383ffff */
.L_x_698:
[----:B------:R-:W-:Y:S01]  /*1fbd0*/  BSSY B0, `(.L_x_810) ;  /* 0x0000006000007945 */ /* 0x000fe20003800000 */
[----:B------:R-:W-:-:S07]  /*1fbe0*/  IMAD.MOV.U32 R15, RZ, RZ, -0x1 ;  /* 0xffffffffff0f7424 */ /* 0x000fce00078e00ff */
[----:B------:R-:W-:Y:S05]  /*1fbf0*/  WARPSYNC.COLLECTIVE R15, `(.L_x_811) ;  /* 0x000000000f0c7348 */ /* 0x000fea0003c00000 */
[----:B------:R-:W-:Y:S02]  /*1fc00*/  ELECT P6, UR62, PT ;  /* 0x00000000003e782f */ /* 0x000fe400038c0000 */
[----:B------:R-:W-:Y:S01]  /*1fc10*/  MOV R14, UR62 ;  /* 0x0000003e000e7c02 */ /* 0x000fe20008000f00 */
[----:B------:R-:W-:Y:S10]  /*1fc20*/  ENDCOLLECTIVE ;  /* 0x000000000000791b */ /* 0x000ff40003800000 */
.L_x_811:
[----:B------:R-:W-:Y:S05]  /*1fc30*/  BSYNC B0 ;  /* 0x0000000000007941 */ /* 0x000fea0003800000 */
.L_x_810:
[----:B------:R-:W-:Y:S05]  /*1fc40*/  BRA `(.L_x_812) ;  /* 0xffffffbc00bc7947 */ /* 0x000fea000383ffff */
.L_x_701:
[----:B0-----:R0:W1:Y:S02]  /*1fc50*/  SYNCS.PHASECHK.TRANS64.TRYWAIT P0, [R6+URZ+0x34840], R7 ;  /* 0x03484007060075a7 */ /* 0x001064000800017f */
[----:B-1----:R-:W-:Y:S05]  /*1fc60*/  @!P0 NANOSLEEP.SYNCS 0x989680 ;  /* 0x009896800000895d */ /* 0x002fea0003900000 */
[----:B------:R-:W1:Y:S02]  /*1fc70*/  @!P0 SYNCS.PHASECHK.TRANS64 P0, [R6+URZ+0x34840], R7 ;  /* 0x03484007060085a7 */ /* 0x000e64000800007f */
[----:B-1----:R-:W-:Y:S05]  /*1fc80*/  @!P0 BRA `(.L_x_701) ;  /* 0xfffffffc00f08947 */ /* 0x002fea000383ffff */
[----:B------:R-:W-:Y:S05]  /*1fc90*/  BRA `(.L_x_813) ;  /* 0xffffffc0002c7947 */ /* 0x000fea000383ffff */
.L_x_704:
        /* <DEDUP_REMOVED lines=8> */
.L_x_712:
[----:B0-----:R0:W1:Y:S02]  /*1fd20*/  SYNCS.PHASECHK.TRANS64.TRYWAIT P0, [R7+URZ+0x34840], R8 ;  /* 0x03484008070075a7 */ /* 0x001064000800017f */
[----:B-1----:R-:W-:Y:S05]  /*1fd30*/  @!P0 NANOSLEEP.SYNCS 0x989680 ;  /* 0x009896800000895d */ /* 0x002fea0003900000 */
[----:B------:R-:W1:Y:S02]  /*1fd40*/  @!P0 SYNCS.PHASECHK.TRANS64 P0, [R7+URZ+0x34840], R8 ;  /* 0x03484008070085a7 */ /* 0x000e64000800007f */
[----:B-1----:R-:W-:Y:S05]  /*1fd50*/  @!P0 BRA `(.L_x_712) ;  /* 0xfffffffc00f08947 */ /* 0x002fea000383ffff */
[----:B------:R-:W-:Y:S05]  /*1fd60*/  BRA `(.L_x_815) ;  /* 0xffffffc8003c7947 */ /* 0x000fea000383ffff */
.L_x_714:
[----:B0-----:R0:W1:Y:S02]  /*1fd70*/  SYNCS.PHASECHK.TRANS64.TRYWAIT P0, [R7+URZ+0x34860], R8 ;  /* 0x03486008070075a7 */ /* 0x001064000800017f */
[----:B-1----:R-:W-:Y:S05]  /*1fd80*/  @!P0 NANOSLEEP.SYNCS 0x989680 ;  /* 0x009896800000895d */ /* 0x002fea0003900000 */
[----:B------:R-:W1:Y:S02]  /*1fd90*/  @!P0 SYNCS.PHASECHK.TRANS64 P0, [R7+URZ+0x34860], R8 ;  /* 0x03486008070085a7 */ /* 0x000e64000800007f */
[----:B-1----:R-:W-:Y:S05]  /*1fda0*/  @!P0 BRA `(.L_x_714) ;  /* 0xfffffffc00f08947 */ /* 0x002fea000383ffff */
[----:B------:R-:W-:Y:S05]  /*1fdb0*/  BRA `(.L_x_816) ;  /* 0xffffffc800e87947 */ /* 0x000fea000383ffff */
.L_x_720:
[----:B-1----:R1:W2:Y:S02]  /*1fdc0*/  SYNCS.PHASECHK.TRANS64.TRYWAIT P0, [R2+URZ+0x34840], R3 ;  /* 0x03484003020075a7 */ /* 0x0022a4000800017f */
[----:B--2---:R-:W-:Y:S05]  /*1fdd0*/  @!P0 NANOSLEEP.SYNCS 0x989680 ;  /* 0x009896800000895d */ /* 0x004fea0003900000 */
[----:B------:R-:W2:Y:S02]  /*1fde0*/  @!P0 SYNCS.PHASECHK.TRANS64 P0, [R2+URZ+0x34840], R3 ;  /* 0x03484003020085a7 */ /* 0x000ea4000800007f */
[----:B--2---:R-:W-:Y:S05]  /*1fdf0*/  @!P0 BRA `(.L_x_720) ;  /* 0xfffffffc00f08947 */ /* 0x004fea000383ffff */
[----:B------:R-:W-:Y:S05]  /*1fe00*/  BRA `(.L_x_817) ;  /* 0xffffffd000487947 */ /* 0x000fea000383ffff */
.L_x_722:
[----:B0-----:R0:W1:Y:S02]  /*1fe10*/  SYNCS.PHASECHK.TRANS64.TRYWAIT P0, [R2+URZ+0x34860], R3 ;  /* 0x03486003020075a7 */ /* 0x001064000800017f */
[----:B-1----:R-:W-:Y:S05]  /*1fe20*/  @!P0 NANOSLEEP.SYNCS 0x989680 ;  /* 0x009896800000895d */ /* 0x002fea0003900000 */
[----:B------:R-:W1:Y:S02]  /*1fe30*/  @!P0 SYNCS.PHASECHK.TRANS64 P0, [R2+URZ+0x34860], R3 ;  /* 0x03486003020085a7 */ /* 0x000e64000800007f */
[----:B-1----:R-:W-:Y:S05]  /*1fe40*/  @!P0 BRA `(.L_x_722) ;  /* 0xfffffffc00f08947 */ /* 0x002fea000383ffff */
[----:B------:R-:W-:Y:S05]  /*1fe50*/  BRA `(.L_x_818) ;  /* 0xffffffd000f47947 */ /* 0x000fea000383ffff */
.L_x_728:
[----:B--2---:R2:W3:Y:S02]  /*1fe60*/  SYNCS.PHASECHK.TRANS64.TRYWAIT P0, [R2+URZ+0x34840], R3 ;  /* 0x03484003020075a7 */ /* 0x0044e4000800017f */
[----:B---3--:R-:W-:Y:S05]  /*1fe70*/  @!P0 NANOSLEEP.SYNCS 0x989680 ;  /* 0x009896800000895d */ /* 0x008fea0003900000 */
[----:B------:R-:W3:Y:S02]  /*1fe80*/  @!P0 SYNCS.PHASECHK.TRANS64 P0, [R2+URZ+0x34840], R3 ;  /* 0x03484003020085a7 */ /* 0x000ee4000800007f */
[----:B---3--:R-:W-:Y:S05]  /*1fe90*/  @!P0 BRA `(.L_x_728) ;  /* 0xfffffffc00f08947 */ /* 0x008fea000383ffff */
[----:B------:R-:W-:Y:S05]  /*1fea0*/  BRA `(.L_x_819) ;  /* 0xffffffd8002c7947 */ /* 0x000fea000383ffff */
.L_x_730:
[----:B0-----:R0:W1:Y:S02]  /*1feb0*/  SYNCS.PHASECHK.TRANS64.TRYWAIT P0, [R2+URZ+0x34860], R8 ;  /* 0x03486008020075a7 */ /* 0x001064000800017f */
[----:B-1----:R-:W-:Y:S05]  /*1fec0*/  @!P0 NANOSLEEP.SYNCS 0x989680 ;  /* 0x009896800000895d */ /* 0x002fea0003900000 */
[----:B------:R-:W1:Y:S02]  /*1fed0*/  @!P0 SYNCS.PHASECHK.TRANS64 P0, [R2+URZ+0x34860], R8 ;  /* 0x03486008020085a7 */ /* 0x000e64000800007f */
[----:B-1----:R-:W-:Y:S05]  /*1fee0*/  @!P0 BRA `(.L_x_730) ;  /* 0xfffffffc00f08947 */ /* 0x002fea000383ffff */
[----:B------:R-:W-:Y:S05]  /*1fef0*/  BRA `(.L_x_820) ;  /* 0xffffffd800d47947 */ /* 0x000fea000383ffff */
.L_x_738:
[----:B-1----:R1:W2:Y:S02]  /*1ff00*/  SYNCS.PHASECHK.TRANS64.TRYWAIT P0, [R0+URZ+0x34860], R3 ;  /* 0x03486003000075a7 */ /* 0x0022a4000800017f */
[----:B--2---:R-:W-:Y:S05]  /*1ff10*/  @!P0 NANOSLEEP.SYNCS 0x989680 ;  /* 0x009896800000895d */ /* 0x004fea0003900000 */
[----:B------:R-:W2:Y:S02]  /*1ff20*/  @!P0 SYNCS.PHASECHK.TRANS64 P0, [R0+URZ+0x34860], R3 ;  /* 0x03486003000085a7 */ /* 0x000ea4000800007f */
[----:B--2---:R-:W-:Y:S05]  /*1ff30*/  @!P0 BRA `(.L_x_738) ;  /* 0xfffffffc00f08947 */ /* 0x004fea000383ffff */
[----:B------:R-:W-:Y:S05]  /*1ff40*/  BRA `(.L_x_821) ;  /* 0xffffffdc00f47947 */ /* 0x000fea000383ffff */
.L_x_741:
[----:B------:R-:W-:Y:S01]  /*1ff50*/  BSSY B0, `(.L_x_822) ;  /* 0x0000008000007945 */ /* 0x000fe20003800000 */
[----:B0-----:R-:W-:Y:S02]  /*1ff60*/  IMAD.MOV.U32 R13, RZ, RZ, R16 ;  /* 0x000000ffff0d7224 */ /* 0x001fe400078e0010 */
[----:B------:R-:W-:Y:S02]  /*1ff70*/  IMAD.MOV.U32 R12, RZ, RZ, RZ ;  /* 0x000000ffff0c7224 */ /* 0x000fe400078e00ff */
[----:B------:R-:W-:Y:S02]  /*1ff80*/  IMAD.MOV.U32 R11, RZ, RZ, 0x1f ;  /* 0x0000001fff0b7424 */ /* 0x000fe400078e00ff */
[----:B------:R-:W-:-:S07]  /*1ff90*/  IMAD.MOV.U32 R15, RZ, RZ, -0x1 ;  /* 0xffffffffff0f7424 */ /* 0x000fce00078e00ff */
[----:B-1---5:R-:W-:Y:S05]  /*1ffa0*/  WARPSYNC.COLLECTIVE R15, `(.L_x_823) ;  /* 0x000000000f087348 */ /* 0x022fea0003c00000 */
[----:B------:R0:W2:Y:S02]  /*1ffb0*/  SHFL.IDX P6, R14, R13, R12, R11 ;  /* 0x0000000c0d0e7389 */ /* 0x0000a400000c000b */
[----:B012--5:R-:W-:Y:S01]  /*1ffc0*/  ENDCOLLECTIVE ;  /* 0x000000000000791b */ /* 0x027fe20003800000 */
.L_x_823:
[----:B------:R-:W-:Y:S05]  /*1ffd0*/  BSYNC B0 ;  /* 0x0000000000007941 */ /* 0x000fea0003800000 */
.L_x_822:
[----:B------:R-:W-:Y:S01]  /*1ffe0*/  IMAD.MOV.U32 R13, RZ, RZ, R16 ;  /* 0x000000ffff0d7224 */ /* 0x000fe200078e0010 */
[----:B------:R-:W-:Y:S01]  /*1fff0*/  MOV R4, R14 ;  /* 0x0000000e00047202 */ /* 0x000fe20000000f00 */
[----:B------:R-:W-:Y:S02]  /*20000*/  IMAD.MOV.U32 R12, RZ, RZ, 0x1 ;  /* 0x00000001ff0c7424 */ /* 0x000fe400078e00ff */
[----:B------:R-:W-:Y:S02]  /*20010*/  IMAD.MOV.U32 R11, RZ, RZ, 0x1f ;  /* 0x0000001fff0b7424 */ /* 0x000fe400078e00ff */
[----:B------:R-:W-:-:S07]  /*20020*/  IMAD.MOV.U32 R15, RZ, RZ, -0x1 ;  /* 0xffffffffff0f7424 */ /* 0x000fce00078e00ff */
[----:B------:R-:W-:Y:S05]  /*20030*/  WARPSYNC.COLLECTIVE R15, `(.L_x_824) ;  /* 0x000000000f087348 */ /* 0x000fea0003c00000 */
[----:B------:R0:W1:Y:S02]  /*20040*/  SHFL.IDX P6, R14, R13, R12, R11 ;  /* 0x0000000c0d0e7389 */ /* 0x00006400000c000b */
[----:B01----:R-:W-:Y:S01]  /*20050*/  ENDCOLLECTIVE ;  /* 0x000000000000791b */ /* 0x003fe20003800000 */
.L_x_824:
[----:B------:R-:W-:Y:S01]  /*20060*/  IMAD.MOV.U32 R5, RZ, RZ, R14 ;  /* 0x000000ffff057224 */ /* 0x000fe200078e000e */
[----:B------:R-:W-:Y:S06]  /*20070*/  BRA `(.L_x_825) ;  /* 0xffffffe0008c7947 */ /* 0x000fec000383ffff */
.L_x_744:
[----:B------:R-:W-:Y:S01]  /*20080*/  BSSY B0, `(.L_x_826) ;  /* 0x0000008000007945 */ /* 0x000fe20003800000 */
[----:B-----5:R-:W-:Y:S02]  /*20090*/  IMAD.MOV.U32 R13, RZ, RZ, R2 ;  /* 0x000000ffff0d7224 */ /* 0x020fe400078e0002 */
[----:B------:R-:W-:Y:S02]  /*200a0*/  IMAD.MOV.U32 R12, RZ, RZ, 0x1 ;  /* 0x00000001ff0c7424 */ /* 0x000fe400078e00ff */
[----:B------:R-:W-:Y:S02]  /*200b0*/  IMAD.MOV.U32 R11, RZ, RZ, RZ ;  /* 0x000000ffff0b7224 */ /* 0x000fe400078e00ff */
[----:B------:R-:W-:-:S07]  /*200c0*/  IMAD.MOV.U32 R15, RZ, RZ, -0x1 ;  /* 0xffffffffff0f7424 */ /* 0x000fce00078e00ff */
[----:B0-234-:R-:W-:Y:S05]  /*200d0*/  WARPSYNC.COLLECTIVE R15, `(.L_x_827) ;  /* 0x000000000f087348 */ /* 0x01dfea0003c00000 */
[----:B------:R1:W0:Y:S02]  /*200e0*/  SHFL.UP P6, R14, R13, R12, R11 ;  /* 0x0400000c0d0e7389 */ /* 0x00022400000c000b */
[----:B01234-:R-:W-:Y:S01]  /*200f0*/  ENDCOLLECTIVE ;  /* 0x000000000000791b */ /* 0x01ffe20003800000 */
.L_x_827:
[----:B------:R-:W-:Y:S05]  /*20100*/  BSYNC B0 ;  /* 0x0000000000007941 */ /* 0x000fea0003800000 */
.L_x_826:
[----:B------:R-:W-:Y:S01]  /*20110*/  ISETP.NE.AND P0, PT, R8, RZ, PT ;  /* 0x000000ff0800720c */ /* 0x000fe20003f05270 */
[----:B------:R-:W-:Y:S02]  /*20120*/  IMAD.MOV.U32 R12, RZ, RZ, 0x2 ;  /* 0x00000002ff0c7424 */ /* 0x000fe400078e00ff */
[----:B------:R-:W-:Y:S01]  /*20130*/  IMAD.MOV.U32 R11, RZ, RZ, RZ ;  /* 0x000000ffff0b7224 */ /* 0x000fe200078e00ff */
[----:B------:R-:W-:Y:S01]  /*20140*/  SEL R3, R14, RZ, P0 ;  /* 0x000000ff0e037207 */ /* 0x000fe20000000000 */
[----:B------:R-:W-:Y:S01]  /*20150*/  IMAD.MOV.U32 R15, RZ, RZ, -0x1 ;  /* 0xffffffffff0f7424 */ /* 0x000fe200078e00ff */
[----:B------:R-:W-:-:S03]  /*20160*/  ISETP.GE.U32.AND P0, PT, R8, 0x2, PT ;  /* 0x000000020800780c */ /* 0x000fc60003f06070 */
[----:B------:R-:W-:-:S04]  /*20170*/  IMAD.IADD R3, R2, 0x1, R3 ;  /* 0x0000000102037824 */ /* 0x000fc800078e0203 */
[----:B------:R-:W-:-:S07]  /*20180*/  IMAD.MOV.U32 R13, RZ, RZ, R3 ;  /* 0x000000ffff0d7224 */ /* 0x000fce00078e0003 */
[----:B------:R-:W-:Y:S05]  /*20190*/  WARPSYNC.COLLECTIVE R15, `(.L_x_828) ;  /* 0x000000000f087348 */ /* 0x000fea0003c00000 */
[----:B------:R0:W1:Y:S02]  /*201a0*/  SHFL.UP P6, R14, R13, R12, R11 ;  /* 0x0400000c0d0e7389 */ /* 0x00006400000c000b */
[----:B01----:R-:W-:Y:S01]  /*201b0*/  ENDCOLLECTIVE ;  /* 0x000000000000791b */ /* 0x003fe20003800000 */
.L_x_828:
        /* <DEDUP_REMOVED lines=8> */
.L_x_829:
        /* <DEDUP_REMOVED lines=8> */
.L_x_830:
        /* <DEDUP_REMOVED lines=8> */
.L_x_831:
        /* <DEDUP_REMOVED lines=8> */
.L_x_832:
[----:B------:R-:W-:Y:S05]  /*203c0*/  BRA `(.L_x_833) ;  /* 0xffffffe0004c7947 */ /* 0x000fea000383ffff */
.L_x_749:
[----:B------:R-:W-:Y:S01]  /*203d0*/  BSSY B0, `(.L_x_834) ;  /* 0x0000008000007945 */ /* 0x000fe20003800000 */
[----:B-----5:R-:W-:Y:S02]  /*203e0*/  IMAD.MOV.U32 R13, RZ, RZ, R2 ;  /* 0x000000ffff0d7224 */ /* 0x020fe400078e0002 */
[----:B------:R-:W-:Y:S02]  /*203f0*/  IMAD.MOV.U32 R12, RZ, RZ, 0x1 ;  /* 0x00000001ff0c7424 */ /* 0x000fe400078e00ff */
[----:B------:R-:W-:Y:S02]  /*20400*/  IMAD.MOV.U32 R11, RZ, RZ, RZ ;  /* 0x000000ffff0b7224 */ /* 0x000fe400078e00ff */
[----:B------:R-:W-:-:S07]  /*20410*/  IMAD.MOV.U32 R15, RZ, RZ, -0x1 ;  /* 0xffffffffff0f7424 */ /* 0x000fce00078e00ff */
[----:B01----:R-:W-:Y:S05]  /*20420*/  WARPSYNC.COLLECTIVE R15, `(.L_x_835) ;  /* 0x000000000f087348 */ /* 0x003fea0003c00000 */
[----:B------:R2:W3:Y:S02]  /*20430*/  SHFL.UP P6, R14, R13, R12, R11 ;  /* 0x0400000c0d0e7389 */ /* 0x0004e400000c000b */
[----:B0123--:R-:W-:Y:S01]  /*20440*/  ENDCOLLECTIVE ;  /* 0x000000000000791b */ /* 0x00ffe20003800000 */
.L_x_835:
[----:B------:R-:W-:Y:S05]  /*20450*/  BSYNC B0 ;  /* 0x0000000000007941 */ /* 0x000fea0003800000 */
.L_x_834:
        /* <DEDUP_REMOVED lines=11> */
.L_x_836:
        /* <DEDUP_REMOVED lines=8> */
.L_x_837:
        /* <DEDUP_REMOVED lines=8> */
.L_x_838:
        /* <DEDUP_REMOVED lines=8> */
.L_x_839:
        /* <DEDUP_REMOVED lines=8> */
.L_x_840:
[----:B------:R-:W-:Y:S05]  /*20710*/  BRA `(.L_x_841) ;  /* 0xffffffe0002c7947 */ /* 0x000fea000383ffff */
.L_x_751:
[----:B------:R-:W-:Y:S01]  /*20720*/  BSSY B0, `(.L_x_842) ;  /* 0x0000006000007945 */ /* 0x000fe20003800000 */
[----:B------:R-:W-:Y:S01]  /*20730*/  PLOP3.LUT P6, PT, P6, PT, PT, 0x8, 0x0 ;  /* 0x000000000000781c */ /* 0x000fe200037ce170 */
[----:B------:R-:W-:-:S12]  /*20740*/  IMAD.MOV.U32 R15, RZ, RZ, -0x1 ;  /* 0xffffffffff0f7424 */ /* 0x000fd800078e00ff */
[----:B0-----:R-:W-:Y:S05]  /*20750*/  WARPSYNC.COLLECTIVE R15, `(.L_x_843) ;  /* 0x000000000f087348 */ /* 0x001fea0003c00000 */
[----:B------:R-:W-:Y:S01]  /*20760*/  VOTE.ANY R14, PT, P6 ;  /* 0x00000000000e7806 */ /* 0x000fe200030e0100 */
[----:B0-----:R-:W-:Y:S06]  /*20770*/  ENDCOLLECTIVE ;  /* 0x000000000000791b */ /* 0x001fec0003800000 */
.L_x_843:
[----:B------:R-:W-:Y:S05]  /*20780*/  BSYNC B0 ;  /* 0x0000000000007941 */ /* 0x000fea0003800000 */
.L_x_842:
[----:B------:R-:W-:Y:S02]  /*20790*/  IMAD.MOV.U32 R3, RZ, RZ, R14 ;  /* 0x000000ffff037224 */ /* 0x000fe400078e000e */
[----:B------:R-:W-:Y:S02]  /*207a0*/  IMAD.MOV.U32 R13, RZ, RZ, R2 ;  /* 0x000000ffff0d7224 */ /* 0x000fe400078e0002 */
[----:B------:R-:W0:Y:S01]  /*207b0*/  POPC R5, R3 ;  /* 0x0000000300057309 */ /* 0x000e220000000000 */
[----:B------:R-:W-:Y:S02]  /*207c0*/  IMAD.MOV.U32 R11, RZ, RZ, 0x1f ;  /* 0x0000001fff0b7424 */ /* 0x000fe400078e00ff */
[----:B------:R-:W-:Y:S02]  /*207d0*/  IMAD.MOV.U32 R15, RZ, RZ, -0x1 ;  /* 0xffffffffff0f7424 */ /* 0x000fe400078e00ff */
[----:B0-----:R-:W-:-:S07]  /*207e0*/  IMAD.MOV.U32 R12, RZ, RZ, R5 ;  /* 0x000000ffff0c7224 */ /* 0x001fce00078e0005 */
[----:B------:R-:W-:Y:S05]  /*207f0*/  WARPSYNC.COLLECTIVE R15, `(.L_x_844) ;  /* 0x000000000f087348 */ /* 0x000fea0003c00000 */
[----:B------:R0:W1:Y:S02]  /*20800*/  SHFL.IDX P6, R14, R13, R12, R11 ;  /* 0x0000000c0d0e7389 */ /* 0x00006400000c000b */
[----:B01----:R-:W-:Y:S01]  /*20810*/  ENDCOLLECTIVE ;  /* 0x000000000000791b */ /* 0x003fe20003800000 */
.L_x_844:
[----:B------:R-:W-:Y:S01]  /*20820*/  IMAD.MOV.U32 R17, RZ, RZ, R14 ;  /* 0x000000ffff117224 */ /* 0x000fe200078e000e */
[----:B------:R-:W-:Y:S06]  /*20830*/  BRA `(.L_x_845) ;  /* 0xffffffe0001c7947 */ /* 0x000fec000383ffff */
.L_x_753:
[----:B------:R-:W-:Y:S01]  /*20840*/  BSSY B0, `(.L_x_846) ;  /* 0x0000007000007945 */ /* 0x000fe20003800000 */
[----:B------:R-:W-:Y:S02]  /*20850*/  IMAD.MOV.U32 R13, RZ, RZ, R6 ;  /* 0x000000ffff0d7224 */ /* 0x000fe400078e0006 */
[----:B------:R-:W-:Y:S02]  /*20860*/  IMAD.MOV.U32 R11, RZ, RZ, 0x1f ;  /* 0x0000001fff0b7424 */ /* 0x000fe400078e00ff */
[----:B------:R-:W-:-:S07]  /*20870*/  IMAD.MOV.U32 R15, RZ, RZ, -0x1 ;  /* 0xffffffffff0f7424 */ /* 0x000fce00078e00ff */
[----:B012---:R-:W-:Y:S05]  /*20880*/  WARPSYNC.COLLECTIVE R15, `(.L_x_847) ;  /* 0x000000000f087348 */ /* 0x007fea0003c00000 */
[----:B------:R3:W4:Y:S02]  /*20890*/  SHFL.IDX P6, R14, R13, R12, R11 ;  /* 0x0000000c0d0e7389 */ /* 0x00072400000c000b */
[----:B01234-:R-:W-:Y:S01]  /*208a0*/  ENDCOLLECTIVE ;  /* 0x000000000000791b */ /* 0x01ffe20003800000 */
.L_x_847:
[----:B------:R-:W-:Y:S05]  /*208b0*/  BSYNC B0 ;  /* 0x0000000000007941 */ /* 0x000fea0003800000 */
.L_x_846:
[----:B------:R-:W-:Y:S05]  /*208c0*/  BRA `(.L_x_752) ;  /* 0xffffffe000147947 */ /* 0x000fea000383ffff */
.L_x_757:
[----:B0-----:R0:W1:Y:S02]  /*208d0*/  SYNCS.PHASECHK.TRANS64.TRYWAIT P0, [R0+URZ+0x34820], R3 ;  /* 0x03482003000075a7 */ /* 0x001064000800017f */
[----:B-1----:R-:W-:Y:S05]  /*208e0*/  @!P0 NANOSLEEP.SYNCS 0x989680 ;  /* 0x009896800000895d */ /* 0x002fea0003900000 */
[----:B------:R-:W1:Y:S02]  /*208f0*/  @!P0 SYNCS.PHASECHK.TRANS64 P0, [R0+URZ+0x34820], R3 ;  /* 0x03482003000085a7 */ /* 0x000e64000800007f */
[----:B-1----:R-:W-:Y:S05]  /*20900*/  @!P0 BRA `(.L_x_757) ;  /* 0xfffffffc00f08947 */ /* 0x002fea000383ffff */
[----:B------:R-:W-:Y:S05]  /*20910*/  BRA `(.L_x_848) ;  /* 0xffffffe000f87947 */ /* 0x000fea000383ffff */
.L_x_758:
        /* <DEDUP_REMOVED lines=11> */
.L_x_850:
[----:B------:R-:W-:Y:S05]  /*209d0*/  BSYNC B0 ;  /* 0x0000000000007941 */ /* 0x000fea0003800000 */
.L_x_849:
[----:B------:R-:W-:Y:S05]  /*209e0*/  BRA `(.L_x_851) ;  /* 0xffffffe000e07947 */ /* 0x000fea000383ffff */
.L_x_759:
[----:B------:R-:W-:Y:S01]  /*209f0*/  BSSY B0, `(.L_x_852) ;  /* 0x0000006000007945 */ /* 0x000fe20003800000 */
[----:B------:R-:W-:-:S07]  /*20a00*/  IMAD.MOV.U32 R15, RZ, RZ, -0x1 ;  /* 0xffffffffff0f7424 */ /* 0x000fce00078e00ff */
[----:B01----:R-:W-:Y:S05]  /*20a10*/  WARPSYNC.COLLECTIVE R15, `(.L_x_853) ;  /* 0x000000000f0c7348 */ /* 0x003fea0003c00000 */
[----:B------:R-:W-:Y:S02]  /*20a20*/  ELECT P6, UR62, PT ;  /* 0x00000000003e782f */ /* 0x000fe400038c0000 */
[----:B------:R-:W-:Y:S01]  /*20a30*/  MOV R14, UR62 ;  /* 0x0000003e000e7c02 */ /* 0x000fe20008000f00 */
[----:B01----:R-:W-:Y:S10]  /*20a40*/  ENDCOLLECTIVE ;  /* 0x000000000000791b */ /* 0x003ff40003800000 */
.L_x_853:
[----:B------:R-:W-:Y:S05]  /*20a50*/  BSYNC B0 ;  /* 0x0000000000007941 */ /* 0x000fea0003800000 */
.L_x_852:
[----:B------:R-:W-:Y:S05]  /*20a60*/  BRA `(.L_x_854) ;  /* 0xffffffe000d47947 */ /* 0x000fea000383ffff */
.L_x_761:
[----:B0-----:R0:W1:Y:S02]  /*20a70*/  SYNCS.PHASECHK.TRANS64.TRYWAIT P0, [R6+URZ], R5 ;  /* 0x00000005060075a7 */ /* 0x001064000800017f */
[----:B-1----:R-:W-:Y:S05]  /*20a80*/  @!P0 NANOSLEEP.SYNCS 0x989680 ;  /* 0x009896800000895d */ /* 0x002fea0003900000 */
[----:B------:R-:W1:Y:S02]  /*20a90*/  @!P0 SYNCS.PHASECHK.TRANS64 P0, [R6+URZ], R5 ;  /* 0x00000005060085a7 */ /* 0x000e64000800007f */
[----:B-1----:R-:W-:Y:S05]  /*20aa0*/  @!P0 BRA `(.L_x_761) ;  /* 0xfffffffc00f08947 */ /* 0x002fea000383ffff */
[----:B------:R-:W-:Y:S05]  /*20ab0*/  BRA `(.L_x_855) ;  /* 0xffffffe400107947 */ /* 0x000fea000383ffff */
.L_x_762:
[----:B-1----:R1:W2:Y:S02]  /*20ac0*/  SYNCS.PHASECHK.TRANS64.TRYWAIT P0, [R7+URZ], R2 ;  /* 0x00000002070075a7 */ /* 0x0022a4000800017f */
[----:B--2---:R-:W-:Y:S05]  /*20ad0*/  @!P0 NANOSLEEP.SYNCS 0x989680 ;  /* 0x009896800000895d */ /* 0x004fea0003900000 */
[----:B------:R-:W2:Y:S02]  /*20ae0*/  @!P0 SYNCS.PHASECHK.TRANS64 P0, [R7+URZ], R2 ;  /* 0x00000002070085a7 */ /* 0x000ea4000800007f */
[----:B--2---:R-:W-:Y:S05]  /*20af0*/  @!P0 BRA `(.L_x_762) ;  /* 0xfffffffc00f08947 */ /* 0x004fea000383ffff */
[----:B------:R-:W-:Y:S05]  /*20b00*/  BRA `(.L_x_856) ;  /* 0xffffffe400047947 */ /* 0x000fea000383ffff */
.L_x_764:
[----:B--2---:R2:W3:Y:S02]  /*20b10*/  SYNCS.PHASECHK.TRANS64.TRYWAIT P0, [R4+URZ], R5 ;  /* 0x00000005040075a7 */ /* 0x0044e4000800017f */
[----:B---3--:R-:W-:Y:S05]  /*20b20*/  @!P0 NANOSLEEP.SYNCS 0x989680 ;  /* 0x009896800000895d */ /* 0x008fea0003900000 */
[----:B------:R-:W3:Y:S02]  /*20b30*/  @!P0 SYNCS.PHASECHK.TRANS64 P0, [R4+URZ], R5 ;  /* 0x00000005040085a7 */ /* 0x000ee4000800007f */
[----:B---3--:R-:W-:Y:S05]  /*20b40*/  @!P0 BRA `(.L_x_764) ;  /* 0xfffffffc00f08947 */ /* 0x008fea000383ffff */
[----:B------:R-:W-:Y:S05]  /*20b50*/  BRA `(.L_x_857) ;  /* 0xffffffe4000c7947 */ /* 0x000fea000383ffff */
.L_x_858:
        /* <DEDUP_REMOVED lines=10> */
.L_x_11934:


//--------------------- .text._ZN7cutlass13device_kernelIN5flash11enable_sm90INS1_16FlashAttnFwdSm90INS1_25CollectiveMainloopFwdSm90ILi2EN4cute5tupleIJNS5_1CILi1EEES8_S8_EEENS6_IJNS7_ILi128EEENS7_ILi96EEENS7_ILi192EEEEEELi128ENS_10bfloat16_tEfNS_4arch4Sm90ELb0ELb1ELb1ELb0ELb0ELb0ELb0ELb1ELb1ELb0ELb0ELb0EEENS1_21CollectiveEpilogueFwdINS6_IJSA_SA_SB_EEES9_SE_SG_Li256ELb0ELb0ELb0ELb0EEENS1_30DynamicPersistentTileSchedulerILi256ELi32ELb0ELb0ELb1EEEEEEEEEvNT_6ParamsE --------------------------
	.section	.text._ZN7cutlass13device_kernelIN5flash11enable_sm90INS1_16FlashAttnFwdSm90INS1_25CollectiveMainloopFwdSm90ILi2EN4cute5tupleIJNS5_1CILi1EEES8_S8_EEENS6_IJNS7_ILi128EEENS7_ILi96EEENS7_ILi192EEEEEELi128ENS_10bfloat16_tEfNS_4arch4Sm90ELb0ELb1ELb1ELb0ELb0ELb0ELb0ELb1ELb1ELb0ELb0ELb0EEENS1_21CollectiveEpilogueFwdINS6_IJSA_SA_SB_EEES9_SE_SG_Li256ELb0ELb0ELb0ELb0EEENS1_30DynamicPersistentTileSchedulerILi256ELi32ELb0ELb0ELb1EEEEEEEEEvNT_6ParamsE,"ax",@progbits
	.align	128
.text._ZN7cutlass13device_kernelIN5flash11enable_sm90INS1_16FlashAttnFwdSm90INS1_25CollectiveMainloopFwdSm90ILi2EN4cute5tupleIJNS5_1CILi1EEES8_S8_EEENS6_IJNS7_ILi128EEENS7_ILi96EEENS7_ILi192EEEEEELi128ENS_10bfloat16_tEfNS_4arch4Sm90ELb0ELb1ELb1ELb0ELb0ELb0ELb0ELb1ELb1ELb0ELb0ELb0EEENS1_21CollectiveEpilogueFwdINS6_IJSA_SA_SB_EEES9_SE_SG_Li256ELb0ELb0ELb0ELb0EEENS1_30DynamicPersistentTileSchedulerILi256ELi32ELb0ELb0ELb1EEEEEEEEEvNT_6ParamsE:
        .type           _ZN7cutlass13device_kernelIN5flash11enable_sm90INS1_16FlashAttnFwdSm90INS1_25CollectiveMainloopFwdSm90ILi2EN4cute5tupleIJNS5_1CILi1EEES8_S8_EEENS6_IJNS7_ILi128EEENS7_ILi96EEENS7_ILi192EEEEEELi128ENS_10bfloat16_tEfNS_4arch4Sm90ELb0ELb1ELb1ELb0ELb0ELb0ELb0ELb1ELb1ELb0ELb0ELb0EEENS1_21CollectiveEpilogueFwdINS6_IJSA_SA_SB_EEES9_SE_SG_Li256ELb0ELb0ELb0ELb0EEENS1_30DynamicPersistentTileSchedulerILi256ELi32ELb0ELb0ELb1EEEEEEEEEvNT_6ParamsE,@function
        .size           _ZN7cutlass13device_kernelIN5flash11enable_sm90INS1_16FlashAttnFwdSm90INS1_25CollectiveMainloopFwdSm90ILi2EN4cute5tupleIJNS5_1CILi1EEES8_S8_EEENS6_IJNS7_ILi128EEENS7_ILi96EEENS7_ILi192EEEEEELi128ENS_10bfloat16_tEfNS_4arch4Sm90ELb0ELb1ELb1ELb0ELb0ELb0ELb0ELb1ELb1ELb0ELb0ELb0EEENS1_21CollectiveEpilogueFwdINS6_IJSA_SA_SB_EEES9_SE_SG_Li256ELb0ELb0ELb0ELb0EEENS1_30DynamicPersistentTileSchedulerILi256ELi32ELb0ELb0ELb1EEEEEEEEEvNT_6ParamsE,(.L_x_11935 - _ZN7cutlass13device_kernelIN5flash11enable_sm90INS1_16FlashAttnFwdSm90INS1_25CollectiveMainloopFwdSm90ILi2EN4cute5tupleIJNS5_1CILi1EEES8_S8_EEENS6_IJNS7_ILi128EEENS7_ILi96EEENS7_ILi192EEEEEELi128ENS_10bfloat16_tEfNS_4arch4Sm90ELb0ELb1ELb1ELb0ELb0ELb0ELb0ELb1ELb1ELb0ELb0ELb0EEENS1_21CollectiveEpilogueFwdINS6_IJSA_SA_SB_EEES9_SE_SG_Li256ELb0ELb0ELb0ELb0EEENS1_30DynamicPersistentTileSchedulerILi256ELi32ELb0ELb0ELb1EEEEEEEEEvNT_6ParamsE)
        .other          _ZN7cutlass13device_kernelIN5flash11enable_sm90INS1_16FlashAttnFwdSm90INS1_25CollectiveMainloopFwdSm90ILi2EN4cute5tupleIJNS5_1CILi1EEES8_S8_EEENS6_IJNS7_ILi128EEENS7_ILi96EEENS7_ILi192EEEEEELi128ENS_10bfloat16_tEfNS_4arch4Sm90ELb0ELb1ELb1ELb0ELb0ELb0ELb0ELb1ELb1ELb0ELb0ELb0EEENS1_21CollectiveEpilogueFwdINS6_IJSA_SA_SB_EEES9_SE_SG_Li256ELb0ELb0ELb0ELb0EEENS1_30DynamicPersistentTileSchedulerILi256ELi32ELb0ELb0ELb1EEEEEEEEEvNT_6ParamsE,@"STO_CUDA_ENTRY STV_DEFAULT"
_ZN7cutlass13device_kernelIN5flash11enable_sm90INS1_16FlashAttnFwdSm90INS1_25CollectiveMainloopFwdSm90ILi2EN4cute5tupleIJNS5_1CILi1EEES8_S8_EEENS6_IJNS7_ILi128EEENS7_ILi96EEENS7_ILi192EEEEEELi128ENS_10bfloat16_tEfNS_4arch4Sm90ELb0ELb1ELb1ELb0ELb0ELb0ELb0ELb1ELb1ELb0ELb0ELb0EEENS1_21CollectiveEpilogueFwdINS6_IJSA_SA_SB_EEES9_SE_SG_Li256ELb0ELb0ELb0ELb0EEENS1_30DynamicPersistentTileSchedulerILi256ELi32ELb0ELb0ELb1EEEEEEEEEvNT_6ParamsE:
        /* <DEDUP_REMOVED lines=24> */
.L_x_860:
[----:B------:R-:W-:Y:S05]  /*0180*/  BSYNC B0 ;  /* 0x0000000000007941 */ /* 0x000fea0003800000 */
.L_x_859:
[----:B------:R-:W-:Y:S01]  /*0190*/  VOTEU.ANY UP0, P0 ;  /* 0x00000000003f7886 */ /* 0x000fe20000000100 */
[----:B------:R-:W1:Y:S01]  /*01a0*/  SHFL.IDX PT, R2, R2, RZ, 0x1f ;  /* 0x00001fff02027589 */ /* 0x000e6200000e0000 */
[----:B------:R-:W-:Y:S01]  /*01b0*/  UMOV UR4, 0x1 ;  /* 0x0000000100047882 */ /* 0x000fe20000000000 */
[----:B------:R-:W-:Y:S01]  /*01c0*/  VOTEU.ANY UP1, P0 ;  /* 0x00000000003f7886 */ /* 0x000fe20000020100 */
[----:B------:R-:W-:Y:S01]  /*01d0*/  VOTEU.ANY UP2, P0 ;  /* 0x00000000003f7886 */ /* 0x000fe20000040100 */
[----:B------:R-:W2:Y:S01]  /*01e0*/  @UP0 S2UR UR7, SR_CgaCtaId ;  /* 0x00000000000709c3 */ /* 0x000ea20000008800 */
[----:B------:R-:W3:Y:S01]  /*01f0*/  SHFL.IDX PT, R3, R0, RZ, 0x1f ;  /* 0x00001fff00037589 */ /* 0x000ee200000e0000 */
[----:B------:R-:W-:Y:S01]  /*0200*/  @UP0 UMOV UR6, 0x400 ;  /* 0x0000040000060882 */ /* 0x000fe20000000000 */
[----:B------:R-:W-:-:S04]  /*0210*/  @UP0 UIADD3 UR4, -UR4, 0x100000, URZ ;  /* 0x0010000004040890 */ /* 0x000fc8000fffe13f */
[----:B------:R-:W-:Y:S02]  /*0220*/  @UP0 USHF.L.U32 UR5, UR4, 0xb, URZ ;  /* 0x0000000b04050899 */ /* 0x000fe4000800063f */
[----:B------:R-:W-:Y:S01]  /*0230*/  @UP0 USHF.L.U32 UR4, UR4, 0x1, URZ ;  /* 0x0000000104040899 */ /* 0x000fe2000800063f */
[----:B-1----:R-:W-:Y:S01]  /*0240*/  R2UR UR8, R2 ;  /* 0x00000000020872ca */ /* 0x002fe200000e0000 */
[----:B--2---:R-:W-:Y:S01]  /*0250*/  @UP0 ULEA UR6, UR7, UR6, 0x18 ;  /* 0x0000000607060291 */ /* 0x004fe2000f8ec03f */
[----:B---3--:R-:W-:-:S11]  /*0260*/  ISETP.NE.AND P1, PT, R3, RZ, PT ;  /* 0x000000ff0300720c */ /* 0x008fd60003f25270 */
[----:B------:R-:W-:Y:S01]  /*0270*/  UISETP.NE.AND UP0, UPT, UR8, URZ, UPT ;  /* 0x0000003f0800728c */ /* 0x000fe2000bf05270 */
[----:B------:R-:W1:Y:S02]  /*0280*/  FENCE.VIEW.ASYNC.S ;  /* 0x00000000000073c6 */ /* 0x000e640000000000 */
[----:B-1----:R1:W2:Y:S01]  /*0290*/  @UP1 SYNCS.EXCH.64 URZ, [UR6+0x2a800], UR4 ;  /* 0x02a80004063f15b2 */ /* 0x0022a20008000100 */
[----:B------:R1:W3:Y:S01]  /*02a0*/  @UP2 SYNCS.EXCH.64 URZ, [UR6+0x2a820], UR4 ;  /* 0x02a82004063f25b2 */ /* 0x0002e20008000100 */
[----:B------:R-:W-:Y:S06]  /*02b0*/  @P1 BRA `(.L_x_861) ;  /* 0x0000000000481947 */ /* 0x000fec0003800000 */
        /* <DEDUP_REMOVED lines=18> */
.L_x_861:
        /* <DEDUP_REMOVED lines=22> */
.L_x_862:
        /* <DEDUP_REMOVED lines=14> */
[----:B------:R4:W1:Y:S01]  /*0620*/  SYNCS.EXCH.64 URZ, [UR6+0x2a880], UR4 ;  /* 0x02a88004063f75b2 */ /* 0x0008620008000100 */
[----:B------:R4:W1:Y:S01]  /*0630*/  SYNCS.EXCH.64 URZ, [UR6+0x2a878], UR4 ;  /* 0x02a87804063f75b2 */ /* 0x0008620008000100 */
[----:B------:R4:W1:Y:S02]  /*0640*/  SYNCS.EXCH.64 URZ, [UR6+0x2a888], UR4 ;  /* 0x02a88804063f75b2 */ /* 0x0008640008000100 */
[----:B----4-:R-:W-:Y:S01]  /*0650*/  NOP ;  /* 0x0000000000007918 */ /* 0x010fe20000000000 */
.L_x_863:
        /* <DEDUP_REMOVED lines=22> */
.L_x_864:
        /* <DEDUP_REMOVED lines=22> */
.L_x_865:
[----:B-1----:R-:W-:Y:S01]  /*0920*/  UMOV UR4, 0x1 ;  /* 0x0000000100047882 */ /* 0x002fe20000000000 */
[----:B------:R-:W-:Y:S01]  /*0930*/  PLOP3.LUT P0, PT, PT, PT, UP0, 0x80, 0x0 ;  /* 0x000000000000781c */ /* 0x000fe20003f0f008 */
[----:B------:R-:W-:Y:S01]  /*0940*/  USEL UR4, UR4, 0x2, !UP0 ;  /* 0x0000000204047887 */ /* 0x000fe2000c000000 */
[----:B------:R-:W-:Y:S01]  /*0950*/  NOP ;  /* 0x0000000000007918 */ /* 0x000fe20000000000 */
[----:B------:R-:W-:-:S04]  /*0960*/  ULDC.64 UR60, c[0x0][0x208] ;  /* 0x00008200003c7ab9 */ /* 0x000fc80000000a00 */
[----:B------:R-:W-:-:S05]  /*0970*/  IMAD.U32 R2, RZ, RZ, UR4 ;  /* 0x00000004ff027e24 */ /* 0x000fca000f8e00ff */
[----:B------:R1:W-:Y:S01]  /*0980*/  STL [R1], R2 ;  /* 0x0000000201007387 */ /* 0x0003e20000100800 */
[----:B--23--:R-:W-:Y:S06]  /*0990*/  BAR.SYNC.DEFER_BLOCKING 0x0 ;  /* 0x0000000000007b1d */ /* 0x00cfec0000010000 */
[----:B------:R-:W-:Y:S05]  /*09a0*/  @!P0 BRA `(.L_x_866) ;  /* 0x000000e800c08947 */ /* 0x000fea0003800000 */
.L_x_867:
[----:B------:R-:W-:-:S08]  /*09b0*/  NOP ;  /* 0x0000000000007918 */ /* 0x000fd00000000000 */
[----:B------:R-:W2:Y:S02]  /*09c0*/  USETMAXREG.TRY_ALLOC.CTAPOOL UP0, 0xf0 ;  /* 0x000000f0000079c8 */ /* 0x000ea40008000600 */
[----:B--2---:R-:W-:-:S13]  /*09d0*/  PLOP3.LUT P0, PT, PT, PT, UP0, 0x80, 0x0 ;  /* 0x000000000000781c */ /* 0x004fda0003f0f008 */
[----:B------:R-:W-:Y:S05]  /*09e0*/  @!P0 BRA `(.L_x_867) ;  /* 0xfffffffc00f08947 */ /* 0x000fea000383ffff */
[----:B------:R-:W2:Y:S08]  /*09f0*/  S2UR UR7, SR_CTAID.X ;  /* 0x00000000000779c3 */ /* 0x000eb00000002500 */
[----:B------:R-:W-:Y:S08]  /*0a00*/  BAR.ARV 0x4, 0x120 ;  /* 0x0104800000007b1d */ /* 0x000ff00000002000 */
[----:B------:R-:W2:Y:S08]  /*0a10*/  LDC R0, c[0x0][0xda8] ;  /* 0x00036a00ff007b82 */ /* 0x000eb00000000800 */
[----:B------:R-:W-:Y:S06]  /*0a20*/  BAR.ARV 0x8, 0x120 ;  /* 0x0204800000007b1d */ /* 0x000fec0000002000 */
[----:B--2---:R-:W-:-:S13]  /*0a30*/  ISETP.LE.AND P0, PT, R0, UR7, PT ;  /* 0x0000000700007c0c */ /* 0x004fda000bf03270 */
[----:B------:R-:W-:Y:S05]  /*0a40*/  @P0 EXIT ;  /* 0x000000000000094d */ /* 0x000fea0003800000 */
[----:B------:R-:W2:Y:S01]  /*0a50*/  LDL R3, [R1] ;  /* 0x0000000001037983 */ /* 0x000ea20000100800 */
[----:B------:R-:W3:Y:S01]  /*0a60*/  S2UR UR4, SR_CgaCtaId ;  /* 0x00000000000479c3 */ /* 0x000ee20000008800 */
[----:B------:R-:W-:Y:S01]  /*0a70*/  UMOV UR37, 0x400 ;  /* 0x0000040000257882 */ /* 0x000fe20000000000 */
[----:B------:R-:W-:Y:S01]  /*0a80*/  IMAD.MOV.U32 R164, RZ, RZ, RZ ;  /* 0x000000ffffa47224 */ /* 0x000fe200078e00ff */
[----:B-1----:R-:W1:Y:S01]  /*0a90*/  S2R R2, SR_TID.X ;  /* 0x0000000000027919 */ /* 0x002e620000002100 */
[----:B------:R-:W-:Y:S01]  /*0aa0*/  UMOV UR39, URZ ;  /* 0x0000003f00277c82 */ /* 0x000fe20008000000 */
[----:B------:R-:W-:-:S03]  /*0ab0*/  UMOV UR36, URZ ;  /* 0x0000003f00247c82 */ /* 0x000fc60008000000 */
[----:B------:R-:W4:Y:S01]  /*0ac0*/  S2UR UR6, SR_SWINHI ;  /* 0x00000000000679c3 */ /* 0x000f220000002f00 */
[----:B---3--:R-:W-:-:S07]  /*0ad0*/  ULEA UR37, UR4, UR37, 0x18 ;  /* 0x0000002504257291 */ /* 0x008fce000f8ec03f */
[----:B------:R-:W-:Y:S01]  /*0ae0*/  UMOV UR4, UR37 ;  /* 0x0000002500047c82 */ /* 0x000fe20008000000 */
[----:B----4-:R-:W-:Y:S01]  /*0af0*/  UMOV UR5, UR6 ;  /* 0x0000000600057c82 */ /* 0x010fe20008000000 */
[----:B------:R-:W-:Y:S01]  /*0b00*/  IMAD.U32 R22, RZ, RZ, UR4 ;  /* 0x00000004ff167e24 */ /* 0x000fe2000f8e00ff */
[----:B------:R-:W-:Y:S01]  /*0b10*/  UMOV UR4, UR7 ;  /* 0x0000000700047c82 */ /* 0x000fe20008000000 */
[----:B-1----:R-:W-:Y:S02]  /*0b20*/  VIADD R171, R2, 0xffffff80 ;  /* 0xffffff8002ab7836 */ /* 0x002fe40000000000 */
[----:B------:R-:W-:-:S03]  /*0b30*/  IMAD.U32 R23, RZ, RZ, UR5 ;  /* 0x00000005ff177e24 */ /* 0x000fc6000f8e00ff */
[----:B------:R-:W-:-:S04]  /*0b40*/  SHF.R.S32.HI R0, RZ, 0x1f, R171 ;  /* 0x0000001fff007819 */ /* 0x000fc800000114ab */
[CC--:B------:R-:W-:Y:S02]  /*0b50*/  LEA.HI R2, R0.reuse, R171.reuse, RZ, 0x4 ;  /* 0x000000ab00027211 */ /* 0x0c0fe400078f20ff */
[----:B------:R-:W-:Y:S02]  /*0b60*/  LEA.HI R169, R0, R171, RZ, 0x5 ;  /* 0x000000ab00a97211 */ /* 0x000fe400078f28ff */
[----:B------:R-:W-:Y:S02]  /*0b70*/  SHF.R.S32.HI R5, RZ, 0x4, R2 ;  /* 0x00000004ff057819 */ /* 0x000fe40000011402 */
[----:B------:R-:W-:Y:S02]  /*0b80*/  SHF.R.S32.HI R169, RZ, 0x5, R169 ;  /* 0x00000005ffa97819 */ /* 0x000fe400000114a9 */
[C---:B------:R-:W-:Y:S02]  /*0b90*/  LEA.HI R4, R2.reuse, R5, RZ, 0x1 ;  /* 0x0000000502047211 */ /* 0x040fe400078f08ff */
[----:B------:R-:W-:-:S02]  /*0ba0*/  LOP3.LUT R2, R2, 0x3fffff0, RZ, 0xc0, !PT ;  /* 0x03fffff002027812 */ /* 0x000fc400078ec0ff */
[----:B------:R-:W-:-:S03]  /*0bb0*/  LOP3.LUT R4, R4, 0x1ffffffe, RZ, 0xc0, !PT ;  /* 0x1ffffffe04047812 */ /* 0x000fc600078ec0ff */
[----:B------:R-:W-:Y:S02]  /*0bc0*/  IMAD.IADD R2, R171, 0x1, -R2 ;  /* 0x00000001ab027824 */ /* 0x000fe400078e0a02 */
[----:B------:R-:W-:Y:S02]  /*0bd0*/  IMAD.IADD R4, R5, 0x1, -R4 ;  /* 0x0000000105047824 */ /* 0x000fe400078e0a04 */
[----:B------:R-:W-:-:S04]  /*0be0*/  IMAD R9, R169, 0x10, R2 ;  /* 0x00000010a9097824 */ /* 0x000fc800078e0202 */
[----:B------:R-:W-:Y:S01]  /*0bf0*/  IMAD R4, R9, 0x8, R4 ;  /* 0x0000000809047824 */ /* 0x000fe200078e0204 */
[----:B--2---:R-:W-:Y:S02]  /*0c00*/  R2UR UR8, R3 ;  /* 0x00000000030872ca */ /* 0x004fe400000e0000 */
[CC--:B------:R-:W-:Y:S02]  /*0c10*/  LEA.HI R3, R0.reuse, R171.reuse, RZ, 0x7 ;  /* 0x000000ab00037211 */ /* 0x0c0fe400078f38ff */
[----:B------:R-:W-:Y:S02]  /*0c20*/  LEA.HI R0, R0, R171, RZ, 0x3 ;  /* 0x000000ab00007211 */ /* 0x000fe400078f18ff */
[----:B------:R-:W-:Y:S02]  /*0c30*/  LOP3.LUT R166, R3, 0xffffff80, RZ, 0xc0, !PT ;  /* 0xffffff8003a67812 */ /* 0x000fe400078ec0ff */
[----:B------:R-:W-:Y:S02]  /*0c40*/  SHF.R.S32.HI R168, RZ, 0x7, R3 ;  /* 0x00000007ffa87819 */ /* 0x000fe40000011403 */
[----:B------:R-:W-:Y:S01]  /*0c50*/  LOP3.LUT R2, R0, 0x1ffffff8, RZ, 0xc0, !PT ;  /* 0x1ffffff800027812 */ /* 0x000fe200078ec0ff */
[----:B------:R-:W-:Y:S01]  /*0c60*/  IMAD.IADD R166, R171, 0x1, -R166 ;  /* 0x00000001aba67824 */ /* 0x000fe200078e0aa6 */
[----:B------:R-:W-:Y:S01]  /*0c70*/  LEA.HI R3, R3, R168, RZ, 0x1 ;  /* 0x000000a803037211 */ /* 0x000fe200078f08ff */
[----:B------:R-:W-:Y:S01]  /*0c80*/  ULOP3.LUT UR5, UR8, 0x1, URZ, 0xfc, !UPT ;  /* 0x0000000108057892 */ /* 0x000fe2000f8efc3f */
[----:B------:R-:W-:Y:S01]  /*0c90*/  SHF.R.S32.HI R162, RZ, 0x3, R0 ;  /* 0x00000003ffa27819 */ /* 0x000fe20000011400 */
[----:B------:R-:W-:Y:S01]  /*0ca0*/  IMAD.IADD R2, R171, 0x1, -R2 ;  /* 0x00000001ab027824 */ /* 0x000fe200078e0a02 */
[----:B------:R-:W-:-:S03]  /*0cb0*/  SHF.R.S32.HI R7, RZ, 0x1f, R166 ;  /* 0x0000001fff077819 */ /* 0x000fc600000114a6 */
[----:B------:R-:W-:Y:S01]  /*0cc0*/  IMAD.U32 R170, RZ, RZ, UR5 ;  /* 0x00000005ffaa7e24 */ /* 0x000fe2000f8e00ff */
[CC--:B------:R-:W-:Y:S01]  /*0cd0*/  LEA.HI R6, R7.reuse, R166.reuse, RZ, 0x2 ;  /* 0x000000a607067211 */ /* 0x0c0fe200078f10ff */
[----:B------:R-:W-:Y:S01]  /*0ce0*/  IMAD.SHL.U32 R160, R2, 0x8, RZ ;  /* 0x0000000802a07824 */ /* 0x000fe200078e00ff */
[----:B------:R-:W-:Y:S02]  /*0cf0*/  LEA.HI R7, R7, R166, RZ, 0x5 ;  /* 0x000000a607077211 */ /* 0x000fe400078f28ff */
[--C-:B------:R-:W-:Y:S02]  /*0d00*/  SHF.R.S32.HI R5, RZ, 0x2, R6.reuse ;  /* 0x00000002ff057819 */ /* 0x100fe40000011406 */
[----:B------:R-:W-:Y:S02]  /*0d10*/  SHF.R.S32.HI R8, RZ, 0x1f, R6 ;  /* 0x0000001fff087819 */ /* 0x000fe40000011406 */
[----:B------:R-:W-:Y:S02]  /*0d20*/  SHF.R.S32.HI R7, RZ, 0x5, R7 ;  /* 0x00000005ff077819 */ /* 0x000fe40000011407 */
[----:B------:R-:W-:-:S04]  /*0d30*/  LEA.HI R8, R8, R5, RZ, 0x3 ;  /* 0x0000000508087211 */ /* 0x000fc800078f18ff */
[----:B------:R-:W-:-:S05]  /*0d40*/  LOP3.LUT R8, R8, 0xfffffff8, RZ, 0xc0, !PT ;  /* 0xfffffff808087812 */ /* 0x000fca00078ec0ff */
[----:B------:R-:W-:Y:S01]  /*0d50*/  IMAD.IADD R8, R5, 0x1, -R8 ;  /* 0x0000000105087824 */ /* 0x000fe200078e0a08 */
[----:B------:R-:W-:Y:S01]  /*0d60*/  LOP3.LUT R5, R3, 0x3fffffe, RZ, 0xc0, !PT ;  /* 0x03fffffe03057812 */ /* 0x000fe200078ec0ff */
[----:B------:R-:W-:Y:S02]  /*0d70*/  IMAD.SHL.U32 R3, R4, 0x8, RZ ;  /* 0x0000000804037824 */ /* 0x000fe400078e00ff */
[----:B------:R-:W-:Y:S02]  /*0d80*/  IMAD R8, R7, 0x10, R8 ;  /* 0x0000001007087824 */ /* 0x000fe400078e0208 */
[----:B------:R-:W-:Y:S01]  /*0d90*/  IMAD.WIDE R22, R3, 0x2, R22 ;  /* 0x0000000203167825 */ /* 0x000fe200078e0216 */
[----:B------:R-:W-:-:S03]  /*0da0*/  LOP3.LUT R3, R6, 0x7ffffffc, RZ, 0xc0, !PT ;  /* 0x7ffffffc06037812 */ /* 0x000fc600078ec0ff */
[----:B------:R-:W-:Y:S02]  /*0db0*/  IMAD.IADD R5, R168, 0x1, -R5 ;  /* 0x00000001a8057824 */ /* 0x000fe400078e0a05 */
[----:B------:R-:W-:Y:S02]  /*0dc0*/  IMAD.IADD R16, R166, 0x1, -R3 ;  /* 0x00000001a6107824 */ /* 0x000fe400078e0a03 */
[----:B------:R-:W-:-:S07]  /*0dd0*/  IMAD R167, R5, 0x40, R8 ;  /* 0x0000004005a77824 */ /* 0x000fce00078e0208 */
.L_x_960:
[----:B------:R-:W-:Y:S01]  /*0de0*/  ULDC UR5, c[0x0][0xdd0] ;  /* 0x0003740000057ab9 */ /* 0x000fe20000000800 */
[----:B-1----:R-:W1:Y:S01]  /*0df0*/  LDC R0, c[0x0][0xde8] ;  /* 0x00037a00ff007b82 */ /* 0x002e620000000800 */
[----:B------:R-:W-:Y:S01]  /*0e00*/  UISETP.NE.AND UP0, UPT, UR5, 0x1, UPT ;  /* 0x000000010500788c */ /* 0x000fe2000bf05270 */
[----:B------:R-:W-:-:S10]  /*0e10*/  UMOV UR8, UR4 ;  /* 0x0000000400087c82 */ /* 0x000fd40008000000 */
[----:B------:R-:W-:Y:S01]  /*0e20*/  @UP0 ULDC UR6, c[0x0][0xdd4] ;  /* 0x0003750000060ab9 */ /* 0x000fe20000000800 */
[----:B------:R-:W-:Y:S01]  /*0e30*/  @UP0 ULDC UR9, c[0x0][0xdd8] ;  /* 0x0003760000090ab9 */ /* 0x000fe20000000800 */
[----:B------:R-:W-:-:S04]  /*0e40*/  UIMAD.WIDE.U32 UR6, UR4, UR6, URZ ;  /* 0x00000006040672a5 */ /* 0x000fc8000f8e003f */
[----:B------:R-:W-:-:S04]  /*0e50*/  @UP0 USHF.R.U32.HI UR8, URZ, UR9, UR7 ;  /* 0x000000093f080299 */ /* 0x000fc80008011607 */
[----:B------:R-:W-:Y:S02]  /*0e60*/  UIADD3 UR6, -UR8, URZ, URZ ;  /* 0x0000003f08067290 */ /* 0x000fe4000fffe13f */
[----:B-1----:R-:W-:Y:S02]  /*0e70*/  ISETP.LE.AND P0, PT, R0, UR8, PT ;  /* 0x0000000800007c0c */ /* 0x002fe4000bf03270 */
[----:B------:R-:W-:-:S11]  /*0e80*/  UIMAD UR7, UR5, UR6, UR4 ;  /* 0x00000006050772a4 */ /* 0x000fd6000f8e0204 */
[----:B--234-:R-:W-:Y:S05]  /*0e90*/  @!P0 BRA `(.L_x_868) ;  /* 0x0000000000208947 */ /* 0x01cfea0003800000 */
[----:B------:R-:W-:Y:S01]  /*0ea0*/  ULDC UR6, c[0x0][0xddc] ;  /* 0x0003770000067ab9 */ /* 0x000fe20000000800 */
[----:B------:R-:W-:Y:S01]  /*0eb0*/  UMOV UR46, UR7 ;  /* 0x00000007002e7c82 */ /* 0x000fe20008000000 */
[----:B------:R-:W-:-:S11]  /*0ec0*/  UISETP.NE.AND UP0, UPT, UR6, 0x1, UPT ;  /* 0x000000010600788c */ /* 0x000fd6000bf05270 */
[----:B------:R-:W-:Y:S02]  /*0ed0*/  @UP0 ULDC.64 UR10, c[0x0][0xde0] ;  /* 0x00037800000a0ab9 */ /* 0x000fe40000000a00 */
[----:B------:R-:W-:-:S04]  /*0ee0*/  UIMAD.WIDE.U32 UR4, UR7, UR10, URZ ;  /* 0x0000000a070472a5 */ /* 0x000fc8000f8e003f */
[----:B------:R-:W-:-:S04]  /*0ef0*/  @UP0 USHF.R.U32.HI UR46, URZ, UR11, UR5 ;  /* 0x0000000b3f2e0299 */ /* 0x000fc80008011605 */
[----:B------:R-:W-:Y:S01]  /*0f00*/  UIMAD UR4, UR46, UR6, URZ ;  /* 0x000000062e0472a4 */ /* 0x000fe2000f8e023f */
[----:B------:R-:W-:Y:S11]  /*0f10*/  BRA `(.L_x_869) ;  /* 0x00000000001c7947 */ /* 0x000ff60003800000 */
.L_x_868:
[----:B------:R-:W-:Y:S01]  /*0f20*/  ULDC UR6, c[0x0][0xdc4] ;  /* 0x0003710000067ab9 */ /* 0x000fe20000000800 */
[----:B------:R-:W-:Y:S01]  /*0f30*/  UMOV UR46, UR7 ;  /* 0x00000007002e7c82 */ /* 0x000fe20008000000 */
[----:B------:R-:W-:-:S11]  /*0f40*/  UISETP.NE.AND UP0, UPT, UR6, 0x1, UPT ;  /* 0x000000010600788c */ /* 0x000fd6000bf05270 */
[----:B------:R-:W-:Y:S02]  /*0f50*/  @UP0 ULDC.64 UR10, c[0x0][0xdc8] ;  /* 0x00037200000a0ab9 */ /* 0x000fe40000000a00 */
[----:B------:R-:W-:-:S04]  /*0f60*/  UIMAD.WIDE.U32 UR4, UR7, UR10, URZ ;  /* 0x0000000a070472a5 */ /* 0x000fc8000f8e003f */
[----:B------:R-:W-:-:S04]  /*0f70*/  @UP0 USHF.R.U32.HI UR46, URZ, UR11, UR5 ;  /* 0x0000000b3f2e0299 */ /* 0x000fc80008011605 */
[----:B------:R-:W-:-:S12]  /*0f80*/  UIMAD UR4, UR46, UR6, URZ ;  /* 0x000000062e0472a4 */ /* 0x000fd8000f8e023f */
.L_x_869:
[----:B------:R-:W1:Y:S01]  /*0f90*/  LDC.64 R10, c[0x0][0x9e0] ;  /* 0x00027800ff0a7b82 */ /* 0x000e620000000a00 */
[----:B------:R-:W-:Y:S01]  /*0fa0*/  ULDC UR43, c[0x0][0xdb8] ;  /* 0x00036e00002b7ab9 */ /* 0x000fe20000000800 */
[----:B------:R-:W-:Y:S02]  /*0fb0*/  ULOP3.LUT UR5, URZ, UR46, URZ, 0x33, !UPT ;  /* 0x0000002e3f057292 */ /* 0x000fe4000f8e333f */
[----:B------:R-:W-:Y:S01]  /*0fc0*/  UISETP.NE.AND UP0, UPT, UR43, 0x1, UPT ;  /* 0x000000012b00788c */ /* 0x000fe2000bf05270 */
[----:B------:R-:W-:Y:S01]  /*0fd0*/  ULDC UR6, c[0x0][0xdac] ;  /* 0x00036b0000067ab9 */ /* 0x000fe20000000800 */
[----:B------:R-:W-:Y:S02]  /*0fe0*/  UIADD3 UR4, UR7, -UR4, URZ ;  /* 0x8000000407047290 */ /* 0x000fe4000fffe03f */
[----:B------:R-:W2:Y:S01]  /*0ff0*/  LDC R17, c[0x0][0x404] ;  /* 0x00010100ff117b82 */ /* 0x000ea20000000800 */
[----:B------:R-:W-:Y:S01]  /*1000*/  UIADD3 UR5, UR5, UR6, URZ ;  /* 0x0000000605057290 */ /* 0x000fe2000fffe03f */
[----:B------:R-:W-:Y:S01]  /*1010*/  ULDC UR7, c[0x0][0xdc4] ;  /* 0x0003710000077ab9 */ /* 0x000fe20000000800 */
[----:B------:R-:W-:-:S02]  /*1020*/  ULDC.64 UR10, c[0x0][0x3f8] ;  /* 0x0000fe00000a7ab9 */ /* 0x000fc40000000a00 */
[----:B------:R-:W-:Y:S01]  /*1030*/  USHF.L.U32 UR42, UR5, 0x7, URZ ;  /* 0x00000007052a7899 */ /* 0x000fe2000800063f */
[----:B------:R-:W-:Y:S01]  /*1040*/  ISETP.NE.U32.AND P0, PT, RZ, UR10, PT ;  /* 0x0000000aff007c0c */ /* 0x000fe2000bf05070 */
[----:B------:R-:W-:Y:S01]  /*1050*/  UIMAD UR8, UR8, UR7, UR4 ;  /* 0x00000007080872a4 */ /* 0x000fe2000f8e0204 */
[----:B------:R-:W3:Y:S01]  /*1060*/  LDC R8, c[0x0][0x288] ;  /* 0x0000a200ff087b82 */ /* 0x000ee20000000800 */
[----:B------:R-:W-:Y:S01]  /*1070*/  @UP0 ULDC UR6, c[0x0][0xdc0] ;  /* 0x0003700000060ab9 */ /* 0x000fe20000000800 */
[----:B------:R-:W-:Y:S01]  /*1080*/  @UP0 ULDC UR4, c[0x0][0xdbc] ;  /* 0x00036f0000040ab9 */ /* 0x000fe20000000800 */
[----:B------:R-:W-:Y:S01]  /*1090*/  IMAD.U32 R165, RZ, RZ, UR42 ;  /* 0x0000002affa57e24 */ /* 0x000fe2000f8e00ff */
[----:B------:R-:W-:Y:S01]  /*10a0*/  UIMAD.WIDE.U32 UR4, UR8, UR4, URZ ;  /* 0x00000004080472a5 */ /* 0x000fe2000f8e003f */
[----:B------:R-:W-:Y:S01]  /*10b0*/  ISETP.NE.AND.EX P0, PT, RZ, UR11, PT, P0 ;  /* 0x0000000bff007c0c */ /* 0x000fe2000bf05300 */
[----:B------:R-:W-:Y:S02]  /*10c0*/  UMOV UR44, UR8 ;  /* 0x00000008002c7c82 */ /* 0x000fe40008000000 */
[----:B------:R-:W4:Y:S01]  /*10d0*/  LDC R6, c[0x0][0x2e0] ;  /* 0x0000b800ff067b82 */ /* 0x000f220000000800 */
[----:B-1----:R-:W-:Y:S01]  /*10e0*/  ISETP.GE.AND P1, PT, R11, 0x1, PT ;  /* 0x000000010b00780c */ /* 0x002fe20003f26270 */
[----:B------:R-:W-:-:S04]  /*10f0*/  @UP0 USHF.R.U32.HI UR44, URZ, UR6, UR5 ;  /* 0x000000063f2c0299 */ /* 0x000fc80008011605 */
[----:B------:R-:W-:Y:S01]  /*1100*/  UIADD3 UR4, -UR44, URZ, URZ ;  /* 0x0000003f2c047290 */ /* 0x000fe2000fffe13f */
[----:B--2---:R-:W-:-:S03]  /*1110*/  SEL R17, R17, 0x1, P0 ;  /* 0x0000000111117807 */ /* 0x004fc60000000000 */
[----:B------:R-:W-:Y:S01]  /*1120*/  UIMAD UR43, UR43, UR4, UR8 ;  /* 0x000000042b2b72a4 */ /* 0x000fe2000f8e0208 */
[----:B---3--:R-:W-:-:S05]  /*1130*/  IADD3 R0, R165, 0x80, -R8 ;  /* 0x00000080a5007810 */ /* 0x008fca0007ffe808 */
[CC--:B----4-:R-:W-:Y:S02]  /*1140*/  IMAD R173, R17.reuse, R6.reuse, R0 ;  /* 0x0000000611ad7224 */ /* 0x0d0fe400078e0200 */
[----:B------:R-:W-:Y:S02]  /*1150*/  IMAD R73, R17, R6, RZ ;  /* 0x0000000611497224 */ /* 0x000fe400078e02ff */
[----:B------:R-:W-:Y:S01]  /*1160*/  IMAD.IADD R0, R173, 0x1, R10 ;  /* 0x00000001ad007824 */ /* 0x000fe200078e020a */
[----:B------:R-:W-:Y:S06]  /*1170*/  @!P1 BRA `(.L_x_870) ;  /* 0x0000000000409947 */ /* 0x000fec0003800000 */
[C---:B------:R-:W-:Y:S01]  /*1180*/  ISETP.GT.AND P0, PT, R173.reuse, RZ, PT ;  /* 0x000000ffad00720c */ /* 0x040fe20003f04270 */
[----:B------:R-:W-:-:S12]  /*1190*/  VIADD R2, R173, 0xffffffff ;  /* 0xffffffffad027836 */ /* 0x000fd80000000000 */
[----:B------:R-:W-:Y:S05]  /*11a0*/  @P0 BRA `(.L_x_871) ;  /* 0x00000000001c0947 */ /* 0x000fea0003800000 */
[----:B------:R-:W-:Y:S01]  /*11b0*/  ISETP.NE.AND P0, PT, R11, 0x1, PT ;  /* 0x000000010b00780c */ /* 0x000fe20003f05270 */
[----:B------:R-:W-:-:S12]  /*11c0*/  IMAD.MOV R3, RZ, RZ, -R173 ;  /* 0x000000ffff037224 */ /* 0x000fd800078e0aad */
[----:B------:R-:W1:Y:S02]  /*11d0*/  @P0 LDC.64 R4, c[0x0][0x9e8] ;  /* 0x00027a00ff040b82 */ /* 0x000e640000000a00 */
[----:B-1----:R-:W-:-:S05]  /*11e0*/  @P0 IMAD.HI.U32 R2, R3, R4, RZ ;  /* 0x0000000403020227 */ /* 0x002fca00078e00ff */
[----:B------:R-:W-:-:S04]  /*11f0*/  @P0 SHF.R.U32.HI R3, RZ, R5, R2 ;  /* 0x00000005ff030219 */ /* 0x000fc80000011602 */
[----:B------:R-:W-:Y:S01]  /*1200*/  LOP3.LUT R2, RZ, R3, RZ, 0x33, !PT ;  /* 0x00000003ff027212 */ /* 0x000fe200078e33ff */
[----:B------:R-:W-:Y:S06]  /*1210*/  BRA `(.L_x_872) ;  /* 0x0000000000107947 */ /* 0x000fec0003800000 */
.L_x_871:
[----:B------:R-:W-:-:S13]  /*1220*/  ISETP.NE.AND P0, PT, R11, 0x1, PT ;  /* 0x000000010b00780c */ /* 0x000fda0003f05270 */
[----:B------:R-:W1:Y:S02]  /*1230*/  @P0 LDC.64 R4, c[0x0][0x9e8] ;  /* 0x00027a00ff040b82 */ /* 0x000e640000000a00 */
[----:B-1----:R-:W-:-:S05]  /*1240*/  @P0 IMAD.HI.U32 R4, R2, R4, RZ ;  /* 0x0000000402040227 */ /* 0x002fca00078e00ff */
[----:B------:R-:W-:-:S07]  /*1250*/  @P0 SHF.R.U32.HI R2, RZ, R5, R4 ;  /* 0x00000005ff020219 */ /* 0x000fce0000011604 */
.L_x_872:
[----:B------:R-:W-:-:S05]  /*1260*/  IMAD R3, R2, R11, R11 ;  /* 0x0000000b02037224 */ /* 0x000fca00078e020b */
[----:B------:R-:W-:-:S07]  /*1270*/  VIMNMX R0, R0, R3, PT ;  /* 0x0000000300007248 */ /* 0x000fce0003fe0100 */
.L_x_870:
[----:B------:R-:W-:Y:S01]  /*1280*/  VIADD R2, R0, 0x5f ;  /* 0x0000005f00027836 */ /* 0x000fe20000000000 */
[----:B------:R-:W-:Y:S01]  /*1290*/  IADD3 R4, -R8, UR42, RZ ;  /* 0x0000002a08047c10 */ /* 0x000fe2000fffe1ff */
[----:B------:R-:W-:Y:S01]  /*12a0*/  IMAD R0, R17, R6, 0x5f ;  /* 0x0000005f11007424 */ /* 0x000fe200078e0206 */
[----:B------:R-:W-:Y:S01]  /*12b0*/  ULDC UR4, c[0x0][0x9dc] ;  /* 0x0002770000047ab9 */ /* 0x000fe20000000800 */
[----:B------:R-:W-:-:S04]  /*12c0*/  IMAD.HI R2, R2, 0x2aaaaaab, RZ ;  /* 0x2aaaaaab02027827 */ /* 0x000fc800078e02ff */
[----:B------:R-:W-:Y:S01]  /*12d0*/  IMAD.HI R0, R0, 0x2aaaaaab, RZ ;  /* 0x2aaaaaab00007827 */ /* 0x000fe200078e02ff */
[----:B------:R-:W-:-:S03]  /*12e0*/  SHF.R.U32.HI R5, RZ, 0x1f, R2 ;  /* 0x0000001fff057819 */ /* 0x000fc60000011602 */
[----:B------:R-:W-:Y:S01]  /*12f0*/  IMAD R4, R17, R6, R4 ;  /* 0x0000000611047224 */ /* 0x000fe200078e0204 */
[----:B------:R-:W-:Y:S02]  /*1300*/  SHF.R.U32.HI R3, RZ, 0x1f, R0 ;  /* 0x0000001fff037819 */ /* 0x000fe40000011600 */
[----:B------:R-:W-:Y:S02]  /*1310*/  LEA.HI.SX32 R72, R2, R5, 0x1c ;  /* 0x0000000502487211 */ /* 0x000fe400078fe2ff */
[----:B------:R-:W-:Y:S01]  /*1320*/  LEA.HI.SX32 R3, R0, R3, 0x1c ;  /* 0x0000000300037211 */ /* 0x000fe200078fe2ff */
[----:B------:R-:W-:-:S03]  /*1330*/  VIADD R0, R4, -UR4 ;  /* 0x8000000404007c36 */ /* 0x000fc60008000000 */
[----:B------:R-:W-:Y:S01]  /*1340*/  VIMNMX R72, R3, R72, PT ;  /* 0x0000004803487248 */ /* 0x000fe20003fe0100 */
[----:B------:R-:W-:Y:S06]  /*1350*/  @!P1 BRA `(.L_x_873) ;  /* 0x00000000003c9947 */ /* 0x000fec0003800000 */
[----:B------:R-:W-:-:S13]  /*1360*/  ISETP.GT.AND P0, PT, R4, -0x1, PT ;  /* 0xffffffff0400780c */ /* 0x000fda0003f04270 */
[----:B------:R-:W-:Y:S05]  /*1370*/  @P0 BRA `(.L_x_874) ;  /* 0x00000000001c0947 */ /* 0x000fea0003800000 */
[----:B------:R-:W-:Y:S02]  /*1380*/  ISETP.NE.AND P0, PT, R11, 0x1, PT ;  /* 0x000000010b00780c */ /* 0x000fe40003f05270 */
[----:B------:R-:W-:-:S11]  /*1390*/  LOP3.LUT R3, RZ, R4, RZ, 0x33, !PT ;  /* 0x00000004ff037212 */ /* 0x000fd600078e33ff */
[----:B------:R-:W1:Y:S02]  /*13a0*/  @P0 LDC.64 R6, c[0x0][0x9e8] ;  /* 0x00027a00ff060b82 */ /* 0x000e640000000a00 */
[----:B-1----:R-:W-:-:S05]  /*13b0*/  @P0 IMAD.HI.U32 R2, R3, R6, RZ ;  /* 0x0000000603020227 */ /* 0x002fca00078e00ff */
[----:B------:R-:W-:-:S04]  /*13c0*/  @P0 SHF.R.U32.HI R3, RZ, R7, R2 ;  /* 0x00000007ff030219 */ /* 0x000fc80000011602 */
[----:B------:R-:W-:Y:S01]  /*13d0*/  LOP3.LUT R4, RZ, R3, RZ, 0x33, !PT ;  /* 0x00000003ff047212 */ /* 0x000fe200078e33ff */
[----:B------:R-:W-:Y:S06]  /*13e0*/  BRA `(.L_x_875) ;  /* 0x0000000000107947 */ /* 0x000fec0003800000 */
.L_x_874:
[----:B------:R-:W-:-:S13]  /*13f0*/  ISETP.NE.AND P0, PT, R11, 0x1, PT ;  /* 0x000000010b00780c */ /* 0x000fda0003f05270 */
[----:B------:R-:W1:Y:S02]  /*1400*/  @P0 LDC.64 R2, c[0x0][0x9e8] ;  /* 0x00027a00ff020b82 */ /* 0x000e640000000a00 */
[----:B-1----:R-:W-:-:S05]  /*1410*/  @P0 IMAD.HI.U32 R2, R4, R2, RZ ;  /* 0x0000000204020227 */ /* 0x002fca00078e00ff */
[----:B------:R-:W-:-:S07]  /*1420*/  @P0 SHF.R.U32.HI R4, RZ, R3, R2 ;  /* 0x00000003ff040219 */ /* 0x000fce0000011602 */
.L_x_875:
[----:B------:R-:W-:-:S05]  /*1430*/  IMAD R3, R4, R11, RZ ;  /* 0x0000000b04037224 */ /* 0x000fca00078e02ff */
[----:B------:R-:W-:-:S07]  /*1440*/  VIMNMX R0, R0, R3, !PT ;  /* 0x0000000300007248 */ /* 0x000fce0007fe0100 */
.L_x_873:
[----:B------:R-:W-:Y:S01]  /*1450*/  IMAD.HI R2, R0, 0x2aaaaaab, RZ ;  /* 0x2aaaaaab00027827 */ /* 0x000fe200078e02ff */
[----:B------:R-:W-:Y:S02]  /*1460*/  PLOP3.LUT P0, PT, PT, PT, PT, 0x80, 0x0 ;  /* 0x000000000000781c */ /* 0x000fe40003f0f070 */
[----:B------:R-:W-:Y:S02]  /*1470*/  CS2R R86, SRZ ;  /* 0x0000000000567805 */ /* 0x000fe4000001ff00 */
[----:B------:R-:W-:Y:S01]  /*1480*/  CS2R R84, SRZ ;  /* 0x0000000000547805 */ /* 0x000fe2000001ff00 */
[----:B------:R-:W-:Y:S01]  /*1490*/  IMAD.MOV.U32 R0, RZ, RZ, RZ ;  /* 0x000000ffff007224 */ /* 0x000fe200078e00ff */
[----:B------:R-:W-:Y:S02]  /*14a0*/  SHF.R.U32.HI R3, RZ, 0x1f, R2 ;  /* 0x0000001fff037819 */ /* 0x000fe40000011602 */
[----:B------:R-:W-:Y:S02]  /*14b0*/  CS2R R82, SRZ ;  /* 0x0000000000527805 */ /* 0x000fe4000001ff00 */
[----:B------:R-:W-:-:S02]  /*14c0*/  CS2R R80, SRZ ;  /* 0x0000000000507805 */ /* 0x000fc4000001ff00 */
[----:B------:R-:W-:Y:S02]  /*14d0*/  CS2R R78, SRZ ;  /* 0x00000000004e7805 */ /* 0x000fe4000001ff00 */
[----:B------:R-:W-:Y:S02]  /*14e0*/  LEA.HI.SX32 R3, R2, R3, 0x1c ;  /* 0x0000000302037211 */ /* 0x000fe400078fe2ff */
[----:B------:R-:W-:Y:S02]  /*14f0*/  CS2R R76, SRZ ;  /* 0x00000000004c7805 */ /* 0x000fe4000001ff00 */
[----:B------:R-:W-:Y:S02]  /*1500*/  CS2R R74, SRZ ;  /* 0x00000000004a7805 */ /* 0x000fe4000001ff00 */
[----:B------:R-:W-:Y:S02]  /*1510*/  CS2R R28, SRZ ;  /* 0x00000000001c7805 */ /* 0x000fe4000001ff00 */
[----:B------:R-:W-:-:S02]  /*1520*/  VIMNMX R19, RZ, R3, !PT ;  /* 0x00000003ff137248 */ /* 0x000fc40007fe0100 */
[----:B------:R-:W-:Y:S02]  /*1530*/  CS2R R70, SRZ ;  /* 0x0000000000467805 */ /* 0x000fe4000001ff00 */
[----:B------:R-:W-:Y:S02]  /*1540*/  CS2R R68, SRZ ;  /* 0x0000000000447805 */ /* 0x000fe4000001ff00 */
[----:B------:R-:W-:Y:S02]  /*1550*/  CS2R R66, SRZ ;  /* 0x0000000000427805 */ /* 0x000fe4000001ff00 */
[----:B------:R-:W-:Y:S02]  /*1560*/  ISETP.GT.AND P1, PT, R72, R19, PT ;  /* 0x000000134800720c */ /* 0x000fe40003f24270 */
        /* <DEDUP_REMOVED lines=20> */
[----:B------:R-:W-:Y:S01]  /*16b0*/  CS2R R8, SRZ ;  /* 0x0000000000087805 */ /* 0x000fe2000001ff00 */
[----:B------:R-:W-:-:S02]  /*16c0*/  IMAD.MOV.U32 R25, RZ, RZ, RZ ;  /* 0x000000ffff197224 */ /* 0x000fc400078e00ff */
[----:B------:R-:W-:Y:S01]  /*16d0*/  IMAD.MOV.U32 R10, RZ, RZ, RZ ;  /* 0x000000ffff0a7224 */ /* 0x000fe200078e00ff */
[----:B------:R-:W-:Y:S06]  /*16e0*/  @!P1 BRA `(.L_x_876) ;  /* 0x000000c800d89947 */ /* 0x000fec0003800000 */
[----:B------:R-:W1:Y:S01]  /*16f0*/  SHFL.IDX PT, R0, R168, RZ, 0x1f ;  /* 0x00001fffa8007589 */ /* 0x000e6200000e0000 */
[----:B------:R-:W-:-:S04]  /*1700*/  UIADD3 UR6, UR37, 0xc400, URZ ;  /* 0x0000c40025067890 */ /* 0x000fc8000fffe03f */
[----:B------:R-:W-:-:S06]  /*1710*/  ULOP3.LUT UP0, URZ, UR6, 0x1bf, URZ, 0xc0, !UPT ;  /* 0x000001bf063f7892 */ /* 0x000fcc000f80c03f */
[----:B------:R-:W-:Y:S02]  /*1720*/  PLOP3.LUT P0, PT, PT, PT, UP0, 0x80, 0x0 ;  /* 0x000000000000781c */ /* 0x000fe40003f0f008 */
[----:B-1----:R-:W-:-:S13]  /*1730*/  R2UR UR4, R0 ;  /* 0x00000000000472ca */ /* 0x002fda00000e0000 */
[----:B------:R-:W-:-:S04]  /*1740*/  ULEA.HI UR5, UR4, UR4, URZ, 0x1 ;  /* 0x0000000404057291 */ /* 0x000fc8000f8f083f */
        /* <DEDUP_REMOVED lines=19> */
[----:B-1----:R-:W-:-:S07]  /*1880*/  IMAD.MOV.U32 R13, RZ, RZ, RZ ;  /* 0x000000ffff0d7224 */ /* 0x002fce00078e00ff */
[----:B------:R-:W-:-:S07]  /*1890*/  LEPC R20, `(.L_x_877) ;  /* 0x000000001014794e */ /* 0x000fce0000000000 */
[----:B--2---:R-:W-:Y:S05]  /*18a0*/  CALL.ABS.NOINC R2 ;  /* 0x0000000002007343 */ /* 0x004fea0003c00000 */
.L_x_877:
[----:B------:R-:W-:Y:S02]  /*18b0*/  LEA.HI R0, R164, R164, RZ, 0x1 ;  /* 0x000000a4a4007211 */ /* 0x000fe400078f08ff */
[----:B------:R-:W-:Y:S02]  /*18c0*/  R2UR UR4, R170 ;  /* 0x00000000aa0472ca */ /* 0x000fe400000e0000 */
[----:B------:R-:W-:-:S05]  /*18d0*/  LOP3.LUT R3, R0, 0xfffffffe, RZ, 0xc0, !PT ;  /* 0xfffffffe00037812 */ /* 0x000fca00078ec0ff */
[----:B------:R-:W-:-:S05]  /*18e0*/  IMAD.IADD R0, R164, 0x1, -R3 ;  /* 0x00000001a4007824 */ /* 0x000fca00078e0a03 */
[----:B------:R-:W-:Y:S01]  /*18f0*/  SHF.L.U32 R0, R0, 0x1f, RZ ;  /* 0x0000001f00007819 */ /* 0x000fe200000006ff */
[----:B------:R-:W-:-:S03]  /*1900*/  IMAD.U32 R2, RZ, RZ, UR4 ;  /* 0x00000004ff027e24 */ /* 0x000fc6000f8e00ff */
[----:B------:R-:W1:Y:S02]  /*1910*/  SYNCS.PHASECHK.TRANS64.TRYWAIT P1, [UR37+0x2a800], R0 ;  /* 0x02a80000ff0075a7 */ /* 0x000e640008020165 */
[----:B------:R-:W-:Y:S01]  /*1920*/  ISETP.NE.AND P0, PT, R2, 0x3, PT ;  /* 0x000000030200780c */ /* 0x000fe20003f05270 */
[----:B-1----:R-:W-:-:S12]  /*1930*/  @!P1 BRA `(.L_x_878) ;  /* 0x0000010c00dc9947 */ /* 0x002fd80003800000 */
.L_x_1025:
[----:B------:R-:W-:Y:S05]  /*1940*/  @!P0 BRA `(.L_x_879) ;  /* 0x0000000000048947 */ /* 0x000fea0003800000 */
[----:B------:R-:W-:Y:S01]  /*1950*/  BPT.TRAP 0x1 ;  /* 0x000000040000795c */ /* 0x000fe20000300000 */
.L_x_879:
[----:B-1----:R-:W-:Y:S02]  /*1960*/  IMAD.U32 R3, RZ, RZ, UR36 ;  /* 0x00000024ff037e24 */ /* 0x002fe4000f8e00ff */
[----:B------:R-:W-:-:S03]  /*1970*/  IMAD.U32 R0, RZ, RZ, UR39 ;  /* 0x00000027ff007e24 */ /* 0x000fc6000f8e00ff */
[----:B------:R-:W-:Y:S02]  /*1980*/  LEA R3, R3, UR37, 0x3 ;  /* 0x0000002503037c11 */ /* 0x000fe4000f8e18ff */
[----:B------:R-:W-:-:S04]  /*1990*/  SHF.L.U32 R0, R0, 0x1f, RZ ;  /* 0x0000001f00007819 */ /* 0x000fc800000006ff */
[----:B------:R1:W2:Y:S01]  /*19a0*/  SYNCS.PHASECHK.TRANS64.TRYWAIT P1, [R3+URZ+0x2a830], R0 ;  /* 0x02a83000030075a7 */ /* 0x0002a2000802017f */
[----:B------:R-:W-:Y:S05]  /*19b0*/  @!P0 BRA `(.L_x_880) ;  /* 0x0000000000048947 */ /* 0x000fea0003800000 */
[----:B------:R-:W-:Y:S01]  /*19c0*/  BPT.TRAP 0x1 ;  /* 0x000000040000795c */ /* 0x000fe20000300000 */
.L_x_880:
[----:B------:R-:W3:Y:S01]  /*19d0*/  S2R R2, SR_TID.X ;  /* 0x0000000000027919 */ /* 0x000ee20000002100 */
[----:B------:R-:W-:Y:S02]  /*19e0*/  LOP3.LUT R18, R18, 0xffefffff, RZ, 0xc0, !PT ;  /* 0xffefffff12127812 */ /* 0x000fe400078ec0ff */
[----:B---3--:R-:W-:-:S13]  /*19f0*/  LOP3.LUT P2, RZ, R2, 0x7f, RZ, 0xc0, !PT ;  /* 0x0000007f02ff7812 */ /* 0x008fda000784c0ff */
[----:B------:R-:W-:Y:S01]  /*1a00*/  @P2 LOP3.LUT R18, R18, 0x100000, RZ, 0xfc, !PT ;  /* 0x0010000012122812 */ /* 0x000fe200078efcff */
[----:B--2---:R-:W-:Y:S06]  /*1a10*/  @P1 BRA `(.L_x_881) ;  /* 0x0000000000081947 */ /* 0x004fec0003800000 */
[----:B------:R-:W2:Y:S02]  /*1a20*/  SYNCS.PHASECHK.TRANS64.TRYWAIT P1, [R3+URZ+0x2a830], R0 ;  /* 0x02a83000030075a7 */ /* 0x000ea4000802017f */
[----:B--2---:R-:W-:Y:S05]  /*1a30*/  @!P1 BRA `(.L_x_882) ;  /* 0x0000010c00b49947 */ /* 0x004fea0003800000 */
.L_x_881:
        /* <DEDUP_REMOVED lines=10> */
[----:B------:R-:W3:Y:S01]  /*1ae0*/  S2R R82, SR_TID.X ;  /* 0x0000000000527919 */ /* 0x000ee20000002100 */
[----:B------:R-:W-:Y:S01]  /*1af0*/  UMOV UR17, 0x40000040 ;  /* 0x4000004000117882 */ /* 0x000fe20000000000 */
[----:B------:R-:W-:Y:S01]  /*1b00*/  UMOV UR19, 0x40000040 ;  /* 0x4000004000137882 */ /* 0x000fe20000000000 */
[----:B------:R-:W-:Y:S01]  /*1b10*/  ULOP3.LUT UR38, UR4, 0x10000, URZ, 0xfc, !UPT ;  /* 0x0001000004267892 */ /* 0x000fe2000f8efc3f */
[----:B-12---:R-:W1:Y:S01]  /*1b20*/  LDC R0, c[0x0][0x288] ;  /* 0x0000a200ff007b82 */ /* 0x006e620000000800 */
[----:B------:R-:W-:Y:S01]  /*1b30*/  ULOP3.LUT UR4, UR40, 0x10000, URZ, 0xfc, !UPT ;  /* 0x0001000028047892 */ /* 0x000fe2000f8efc3f */
[----:B------:R-:W-:Y:S01]  /*1b40*/  LOP3.LUT R18, R18, 0xfff7ffff, RZ, 0xc0, !PT ;  /* 0xfff7ffff12127812 */ /* 0x000fe200078ec0ff */
[----:B------:R-:W-:-:S02]  /*1b50*/  UIMAD UR5, UR36, 0x900, UR38 ;  /* 0x00000900240578a4 */ /* 0x000fc4000f8e0226 */
[----:B------:R-:W-:Y:S02]  /*1b60*/  UIADD3 UR6, UR4, 0x2, URZ ;  /* 0x0000000204067890 */ /* 0x000fe4000fffe03f */
[----:B------:R-:W-:Y:S01]  /*1b70*/  UIADD3 UR7, UR5, 0x2, URZ ;  /* 0x0000000205077890 */ /* 0x000fe2000fffe03f */
[----:B------:R-:W-:Y:S02]  /*1b80*/  UMOV UR8, UR4 ;  /* 0x0000000400087c82 */ /* 0x000fe40008000000 */
[----:B------:R-:W-:Y:S01]  /*1b90*/  UMOV UR10, UR5 ;  /* 0x00000005000a7c82 */ /* 0x000fe20008000000 */
[----:B------:R-:W-:Y:S01]  /*1ba0*/  IMAD.U32 R10, RZ, RZ, UR8 ;  /* 0x00000008ff0a7e24 */ /* 0x000fe2000f8e00ff */
[----:B------:R-:W-:Y:S01]  /*1bb0*/  HGMMA.64x96x16.F32.BF16 R24, gdesc[UR8], RZ, !UPT, gsb0 ;  /* 0x01600000081879f0 */ /* 0x000fe2000c0018ff */
[----:B------:R-:W-:Y:S01]  /*1bc0*/  UMOV UR8, UR6 ;  /* 0x0000000600087c82 */ /* 0x000fe20008000000 */
[----:B------:R-:W-:Y:S01]  /*1bd0*/  UMOV UR9, 0x40000040 ;  /* 0x4000004000097882 */ /* 0x000fe20000000000 */
[----:B------:R-:W-:Y:S01]  /*1be0*/  UMOV UR10, UR7 ;  /* 0x00000007000a7c82 */ /* 0x000fe20008000000 */
[----:B------:R-:W-:Y:S01]  /*1bf0*/  UMOV UR11, 0x40000040 ;  /* 0x40000040000b7882 */ /* 0x000fe20000000000 */
[----:B------:R-:W-:Y:S01]  /*1c00*/  UIADD3 UR6, UR4, 0x4, URZ ;  /* 0x0000000404067890 */ /* 0x000fe2000fffe03f */
[----:B------:R-:W-:Y:S01]  /*1c10*/  IMAD.U32 R8, RZ, RZ, UR8 ;  /* 0x00000008ff087e24 */ /* 0x000fe2000f8e00ff */
[----:B------:R-:W-:Y:S01]  /*1c20*/  UIADD3 UR7, UR5, 0x4, URZ ;  /* 0x0000000405077890 */ /* 0x000fe2000fffe03f */
[----:B------:R-:W-:Y:S01]  /*1c30*/  IMAD.U32 R9, RZ, RZ, UR9 ;  /* 0x00000009ff097e24 */ /* 0x000fe2000f8e00ff */
[----:B------:R-:W-:-:S02]  /*1c40*/  UIADD3 UR12, UR4, 0x400, URZ ;  /* 0x00000400040c7890 */ /* 0x000fc4000fffe03f */
[----:B------:R-:W-:Y:S02]  /*1c50*/  UIADD3 UR14, UR5, 0x300, URZ ;  /* 0x00000300050e7890 */ /* 0x000fe4000fffe03f */
[----:B------:R-:W-:Y:S02]  /*1c60*/  UIADD3 UR16, UR4, 0x402, URZ ;  /* 0x0000040204107890 */ /* 0x000fe4000fffe03f */
[----:B------:R-:W-:Y:S01]  /*1c70*/  UIADD3 UR18, UR5, 0x302, URZ ;  /* 0x0000030205127890 */ /* 0x000fe2000fffe03f */
[----:B---3--:R-:W-:Y:S01]  /*1c80*/  LOP3.LUT P1, RZ, R82, 0x7f, RZ, 0xc0, !PT ;  /* 0x0000007f52ff7812 */ /* 0x008fe2000782c0ff */
        /* <DEDUP_REMOVED lines=9> */
[----:B------:R-:W-:Y:S01]  /*1d20*/  @!P1 VIADD R3, R3, 0x2a840 ;  /* 0x0002a84003039836 */ /* 0x000fe20000000000 */
[----:B------:R-:W-:Y:S01]  /*1d30*/  UIADD3 UR30, UR5, 0x600, URZ ;  /* 0x00000600051e7890 */ /* 0x000fe2000fffe03f */
[----:B------:R-:W-:Y:S01]  /*1d40*/  UMOV UR29, 0x40000040 ;  /* 0x40000040001d7882 */ /* 0x000fe20000000000 */
[----:B------:R-:W-:Y:S01]  /*1d50*/  UMOV UR31, 0x40000040 ;  /* 0x40000040001f7882 */ /* 0x000fe20000000000 */
[----:B------:R-:W-:Y:S01]  /*1d60*/  UIADD3 UR32, UR4, 0x802, URZ ;  /* 0x0000080204207890 */ /* 0x000fe2000fffe03f */
[----:B------:R-:W-:Y:S01]  /*1d70*/  @!P1 PRMT R3, RZ, 0x654, R3 ;  /* 0x00000654ff039816 */ /* 0x000fe20000000003 */
        /* <DEDUP_REMOVED lines=11> */
[----:B------:R-:W-:Y:S02]  /*1e30*/  ULDC.64 UR40, c[0x0][0x9d8] ;  /* 0x0002760000287ab9 */ /* 0x000fe40000000a00 */
[----:B------:R-:W-:Y:S01]  /*1e40*/  ULOP3.LUT UR41, URZ, UR41, URZ, 0x33, !UPT ;  /* 0x000000293f297292 */ /* 0x000fe2000f8e333f */
[----:B------:R-:W-:-:S02]  /*1e50*/  WARPGROUP.DEPBAR.LE gsb0, 0x0 ;  /* 0x00008000000079c5 */ /* 0x000fc40000010000 */
[----:B------:R-:W-:-:S06]  /*1e60*/  WARPGROUP.ARRIVE ;  /* 0x00000000000079c5 */ /* 0x000fcc0000000000 */
[----:B------:R-:W-:Y:S01]  /*1e70*/  HGMMA.64x96x16.F32.BF16 R24, gdesc[UR8], R24, gsb0 ;  /* 0x01600000081879f0 */ /* 0x000fe20008001818 */
[----:B------:R-:W-:Y:S01]  /*1e80*/  UMOV UR8, UR6 ;  /* 0x0000000600087c82 */ /* 0x000fe20008000000 */
[----:B------:R-:W-:Y:S01]  /*1e90*/  UMOV UR9, 0x40000040 ;  /* 0x4000004000097882 */ /* 0x000fe20000000000 */
[----:B------:R-:W-:Y:S01]  /*1ea0*/  UMOV UR10, UR7 ;  /* 0x00000007000a7c82 */ /* 0x000fe20008000000 */
[----:B------:R-:W-:Y:S01]  /*1eb0*/  UMOV UR11, 0x40000040 ;  /* 0x40000040000b7882 */ /* 0x000fe20000000000 */
[----:B------:R-:W-:Y:S02]  /*1ec0*/  IMAD.U32 R6, RZ, RZ, UR8 ;  /* 0x00000008ff067e24 */ /* 0x000fe4000f8e00ff */
[----:B------:R-:W-:Y:S01]  /*1ed0*/  IMAD.U32 R7, RZ, RZ, UR9 ;  /* 0x00000009ff077e24 */ /* 0x000fe2000f8e00ff */
[----:B------:R-:W-:Y:S02]  /*1ee0*/  WARPGROUP.DEPBAR.LE gsb0, 0x0 ;  /* 0x00008000000079c5 */ /* 0x000fe40000010000 */
[----:B------:R-:W-:-:S06]  /*1ef0*/  WARPGROUP.ARRIVE ;  /* 0x00000000000079c5 */ /* 0x000fcc0000000000 */
[----:B------:R-:W-:Y:S01]  /*1f00*/  HGMMA.64x96x16.F32.BF16 R24, gdesc[UR8], R24, gsb0 ;  /* 0x01600000081879f0 */ /* 0x000fe20008001818 */
[----:B------:R-:W-:Y:S02]  /*1f10*/  UIADD3 UR8, UR4, 0x6, URZ ;  /* 0x0000000604087890 */ /* 0x000fe4000fffe03f */
[----:B------:R-:W-:Y:S01]  /*1f20*/  UIADD3 UR10, UR5, 0x6, URZ ;  /* 0x00000006050a7890 */ /* 0x000fe2000fffe03f */
[----:B------:R-:W-:Y:S01]  /*1f30*/  UMOV UR9, 0x40000040 ;  /* 0x4000004000097882 */ /* 0x000fe20000000000 */
[----:B------:R-:W-:Y:S01]  /*1f40*/  UMOV UR11, 0x40000040 ;  /* 0x40000040000b7882 */ /* 0x000fe20000000000 */
[----:B------:R-:W-:Y:S02]  /*1f50*/  WARPGROUP.DEPBAR.LE gsb0, 0x0 ;  /* 0x00008000000079c5 */ /* 0x000fe40000010000 */
[----:B------:R-:W-:-:S06]  /*1f60*/  WARPGROUP.ARRIVE ;  /* 0x00000000000079c5 */ /* 0x000fcc0000000000 */
[----:B------:R-:W-:Y:S03]  /*1f70*/  HGMMA.64x96x16.F32.BF16 R24, gdesc[UR8], R24, gsb0 ;  /* 0x01600000081879f0 */ /* 0x000fe60008001818 */
        /* <DEDUP_REMOVED lines=25> */
[----:B------:R-:W-:Y:S01]  /*2110*/  FMUL.FTZ R25, R25, UR40 ;  /* 0x0000002819197c20 */ /* 0x000fe20008410000 */
[----:B------:R-:W-:Y:S01]  /*2120*/  FMUL.FTZ R46, R46, UR40 ;  /* 0x000000282e2e7c20 */ /* 0x000fe20008410000 */
[----:B------:R-:W-:Y:S01]  /*2130*/  FMUL.FTZ R4, R24, UR40 ;  /* 0x0000002818047c20 */ /* 0x000fe20008410000 */
[----:B------:R-:W-:Y:S01]  /*2140*/  FMUL.FTZ R53, R53, UR40 ;  /* 0x0000002835357c20 */ /* 0x000fe20008410000 */
[----:B------:R2:W3:Y:S01]  /*2150*/  MUFU.TANH R74, R25 ;  /* 0x00000019004a7308 */ /* 0x0004e20000002400 */
[----:B------:R-:W-:Y:S01]  /*2160*/  FMUL.FTZ R62, R62, UR40 ;  /* 0x000000283e3e7c20 */ /* 0x000fe20008410000 */
[----:B------:R-:W-:Y:S01]  /*2170*/  FMUL.FTZ R2, R27, UR40 ;  /* 0x000000281b027c20 */ /* 0x000fe20008410000 */
[----:B------:R-:W-:-:S02]  /*2180*/  IMAD R27, R72, -0x60, R73 ;  /* 0xffffffa0481b7824 */ /* 0x000fc400078e0249 */
[----:B------:R-:W-:Y:S01]  /*2190*/  FMUL.FTZ R29, R29, UR40 ;  /* 0x000000281d1d7c20 */ /* 0x000fe20008410000 */
[----:B------:R1:W-:Y:S01]  /*21a0*/  @!P1 SYNCS.ARRIVE.TRANS64.RED.A1T0 RZ, [R3+URZ], RZ ;  /* 0x000000ff03ff99a7 */ /* 0x0003e2000810043f */
[----:B------:R-:W-:Y:S01]  /*21b0*/  FMUL.FTZ R5, R26, UR40 ;  /* 0x000000281a057c20 */ /* 0x000fe20008410000 */
[----:B------:R-:W-:Y:S01]  /*21c0*/  FMUL.FTZ R12, R30, UR40 ;  /* 0x000000281e0c7c20 */ /* 0x000fe20008410000 */
[----:B------:R-:W4:Y:S01]  /*21d0*/  MUFU.TANH R78, R46 ;  /* 0x0000002e004e7308 */ /* 0x000f220000002400 */
[----:B------:R-:W-:Y:S01]  /*21e0*/  FMUL.FTZ R14, R31, UR40 ;  /* 0x000000281f0e7c20 */ /* 0x000fe20008410000 */
[----:B------:R-:W-:Y:S01]  /*21f0*/  FMUL.FTZ R32, R32, UR40 ;  /* 0x0000002820207c20 */ /* 0x000fe20008410000 */
[----:B------:R-:W-:Y:S01]  /*2200*/  FMUL.FTZ R33, R33, UR40 ;  /* 0x0000002821217c20 */ /* 0x000fe20008410000 */
[----:B------:R-:W-:Y:S01]  /*2210*/  FMUL.FTZ R20, R34, UR40 ;  /* 0x0000002822147c20 */ /* 0x000fe20008410000 */
[----:B--2---:R-:W2:Y:S01]  /*2220*/  LDC.64 R24, c[0x0][0x9e0] ;  /* 0x00027800ff187b82 */ /* 0x004ea20000000a00 */
[----:B-1----:R-:W-:Y:S01]  /*2230*/  IADD3 R3, -R0, 0x61, R27 ;  /* 0x0000006100037810 */ /* 0x002fe20007ffe11b */
        /* <DEDUP_REMOVED lines=9> */
[----:B------:R5:W1:Y:S01]  /*22d0*/  MUFU.TANH R53, R62 ;  /* 0x0000003e00357308 */ /* 0x000a620000002400 */
        /* <DEDUP_REMOVED lines=8> */
[----:B-----5:R-:W5:Y:S01]  /*2360*/  LDC R62, c[0x0][0x2e0] ;  /* 0x0000b800ff3e7b82 */ /* 0x020f620000000800 */
[----:B------:R-:W-:Y:S01]  /*2370*/  FMUL.FTZ R55, R55, UR40 ;  /* 0x0000002837377c20 */ /* 0x000fe20008410000 */
        /* <DEDUP_REMOVED lines=11> */
[----:B---3--:R-:W-:-:S02]  /*2430*/  IMAD.MOV.U32 R29, RZ, RZ, -0x60 ;  /* 0xffffffa0ff1d7424 */ /* 0x008fc400078e00ff */
[----:B------:R-:W-:Y:S01]  /*2440*/  FMUL.FTZ R28, R28, UR40 ;  /* 0x000000281c1c7c20 */ /* 0x000fe20008410000 */
[----:B------:R-:W-:Y:S01]  /*2450*/  FMUL.FTZ R64, R64, UR40 ;  /* 0x0000002840407c20 */ /* 0x000fe20008410000 */
[----:B--2---:R-:W-:Y:S01]  /*2460*/  ISETP.GE.AND P1, PT, R25, 0x1, PT ;  /* 0x000000011900780c */ /* 0x004fe20003f26270 */
[----:B------:R2:W3:Y:S01]  /*2470*/  MUFU.TANH R79, R50 ;  /* 0x00000032004f7308 */ /* 0x0004e20000002400 */
[----:B------:R-:W-:Y:S01]  /*2480*/  FMUL.FTZ R42, R42, UR40 ;  /* 0x000000282a2a7c20 */ /* 0x000fe20008410000 */
[----:B------:R-:W-:Y:S01]  /*2490*/  FMUL.FTZ R54, R54, UR40 ;  /* 0x0000002836367c20 */ /* 0x000fe20008410000 */
[----:B------:R-:W-:Y:S01]  /*24a0*/  FMUL.FTZ R57, R57, UR40 ;  /* 0x0000002839397c20 */ /* 0x000fe20008410000 */
[----:B------:R-:W-:Y:S01]  /*24b0*/  FMUL.FTZ R58, R58, UR40 ;  /* 0x000000283a3a7c20 */ /* 0x000fe20008410000 */
[----:B------:R-:W-:Y:S02]  /*24c0*/  IMAD R31, R16, -0x2, R3 ;  /* 0xfffffffe101f7824 */ /* 0x000fe400078e0203 */
[----:B------:R-:W-:Y:S01]  /*24d0*/  FMUL.FTZ R38, R38, UR40 ;  /* 0x0000002826267c20 */ /* 0x000fe20008410000 */
[----:B------:R-:W-:Y:S01]  /*24e0*/  FMUL.FTZ R60, R60, UR40 ;  /* 0x000000283c3c7c20 */ /* 0x000fe20008410000 */
[----:B------:R-:W1:Y:S01]  /*24f0*/  MUFU.TANH R4, R4 ;  /* 0x0000000400047308 */ /* 0x000e620000002400 */
[----:B--2---:R-:W-:-:S02]  /*2500*/  IMAD R50, R72, R29, 0x60 ;  /* 0x0000006048327424 */ /* 0x004fc400078e021d */
[----:B------:R-:W-:Y:S01]  /*2510*/  VIADD R3, R167, UR42 ;  /* 0x0000002aa7037c36 */ /* 0x000fe20008000000 */
[----:B------:R-:W-:Y:S01]  /*2520*/  @P1 LOP3.LUT R18, R18, 0x80000, RZ, 0xfc, !PT ;  /* 0x0008000012121812 */ /* 0x000fe200078efcff */
[----:B-----5:R-:W-:-:S03]  /*2530*/  IMAD R29, R17, R62, R50 ;  /* 0x0000003e111d7224 */ /* 0x020fc600078e0232 */
[----:B------:R-:W2:Y:S08]  /*2540*/  MUFU.TANH R5, R5 ;  /* 0x0000000500057308 */ /* 0x000eb00000002400 */
[----:B------:R-:W1:Y:S08]  /*2550*/  MUFU.TANH R2, R2 ;  /* 0x0000000200027308 */ /* 0x000e700000002400 */
        /* <DEDUP_REMOVED lines=34> */
[----:B------:R5:W1:Y:S08]  /*2780*/  MUFU.TANH R80, R54 ;  /* 0x0000003600507308 */ /* 0x000a700000002400 */
[----:B------:R4:W1:Y:S01]  /*2790*/  MUFU.TANH R42, R57 ;  /* 0x00000039002a7308 */ /* 0x0008620000002400 */
[----:B-----5:R-:W-:-:S07]  /*27a0*/  IMAD R54, R16, -0x2, R29 ;  /* 0xfffffffe10367824 */ /* 0x020fce00078e021d */
[----:B------:R5:W1:Y:S01]  /*27b0*/  MUFU.TANH R81, R58 ;  /* 0x0000003a00517308 */ /* 0x000a620000002400 */
[----:B----4-:R-:W-:-:S05]  /*27c0*/  IMAD.IADD R57, R31, 0x1, R24 ;  /* 0x000000011f397824 */ /* 0x010fca00078e0218 */
[----:B------:R-:W-:Y:S02]  /*27d0*/  VIADDMNMX R30, R3, R57, R54, PT ;  /* 0x00000039031e7246 */ /* 0x000fe40003800136 */
[----:B------:R-:W4:Y:S01]  /*27e0*/  MUFU.TANH R35, R38 ;  /* 0x0000002600237308 */ /* 0x000f220000002400 */
[----:B-----5:R-:W-:-:S04]  /*27f0*/  VIADD R58, R31, UR41 ;  /* 0x000000291f3a7c36 */ /* 0x020fc80008000000 */
[----:B------:R-:W-:-:S03]  /*2800*/  IMAD.IADD R29, R58, 0x1, R3 ;  /* 0x000000013a1d7824 */ /* 0x000fc600078e0203 */
[----:B------:R5:W1:Y:S02]  /*2810*/  MUFU.TANH R38, R60 ;  /* 0x0000003c00267308 */ /* 0x000a640000002400 */
[----:B-----5:R-:W-:Y:S01]  /*2820*/  IMAD R60, R16, -0x2, R50 ;  /* 0xfffffffe103c7824 */ /* 0x020fe200078e0232 */
[----:B--234-:R-:W-:Y:S06]  /*2830*/  @!P1 BRA `(.L_x_883) ;  /* 0x0000000000509947 */ /* 0x01cfec0003800000 */
[----:B------:R-:W-:Y:S01]  /*2840*/  IMAD R31, R17, R62, R3 ;  /* 0x0000003e111f7224 */ /* 0x000fe200078e0203 */
[----:B------:R-:W-:Y:S03]  /*2850*/  BSSY B0, `(.L_x_884) ;  /* 0x000000f000007945 */ /* 0x000fe60003800000 */
[----:B------:R-:W-:-:S05]  /*2860*/  IMAD.IADD R31, R31, 0x1, -R0 ;  /* 0x000000011f1f7824 */ /* 0x000fca00078e0a00 */
[----:B------:R-:W-:-:S13]  /*2870*/  ISETP.GT.AND P1, PT, R31, -0x1, PT ;  /* 0xffffffff1f00780c */ /* 0x000fda0003f24270 */
[----:B------:R-:W-:Y:S05]  /*2880*/  @P1 BRA `(.L_x_885) ;  /* 0x00000000001c1947 */ /* 0x000fea0003800000 */
[----:B------:R-:W-:Y:S02]  /*2890*/  ISETP.NE.AND P1, PT, R25, 0x1, PT ;  /* 0x000000011900780c */ /* 0x000fe40003f25270 */
[----:B------:R-:W-:-:S11]  /*28a0*/  LOP3.LUT R31, RZ, R31, RZ, 0x33, !PT ;  /* 0x0000001fff1f7212 */ /* 0x000fd600078e33ff */
[----:B------:R-:W2:Y:S02]  /*28b0*/  @P1 LDC.64 R66, c[0x0][0x9e8] ;  /* 0x00027a00ff421b82 */ /* 0x000ea40000000a00 */
[----:B--2---:R-:W-:-:S05]  /*28c0*/  @P1 IMAD.HI.U32 R28, R31, R66, RZ ;  /* 0x000000421f1c1227 */ /* 0x004fca00078e00ff */
[----:B------:R-:W-:-:S04]  /*28d0*/  @P1 SHF.R.U32.HI R31, RZ, R67, R28 ;  /* 0x00000043ff1f1219 */ /* 0x000fc8000001161c */
[----:B------:R-:W-:Y:S01]  /*28e0*/  LOP3.LUT R31, RZ, R31, RZ, 0x33, !PT ;  /* 0x0000001fff1f7212 */ /* 0x000fe200078e33ff */
[----:B------:R-:W-:Y:S06]  /*28f0*/  BRA `(.L_x_886) ;  /* 0x0000000000107947 */ /* 0x000fec0003800000 */
.L_x_885:
[----:B------:R-:W-:-:S13]  /*2900*/  ISETP.NE.AND P1, PT, R25, 0x1, PT ;  /* 0x000000011900780c */ /* 0x000fda0003f25270 */
[----:B------:R-:W2:Y:S02]  /*2910*/  @P1 LDC.64 R66, c[0x0][0x9e8] ;  /* 0x00027a00ff421b82 */ /* 0x000ea40000000a00 */
[----:B--2---:R-:W-:-:S05]  /*2920*/  @P1 IMAD.HI.U32 R28, R31, R66, RZ ;  /* 0x000000421f1c1227 */ /* 0x004fca00078e00ff */
[----:B------:R-:W-:-:S07]  /*2930*/  @P1 SHF.R.U32.HI R31, RZ, R67, R28 ;  /* 0x00000043ff1f1219 */ /* 0x000fce000001161c */
.L_x_886:
[----:B------:R-:W-:Y:S05]  /*2940*/  BSYNC B0 ;  /* 0x0000000000007941 */ /* 0x000fea0003800000 */
.L_x_884:
[----:B------:R-:W-:-:S05]  /*2950*/  IMAD R28, R31, R25, R60 ;  /* 0x000000191f1c7224 */ /* 0x000fca00078e023c */
[----:B------:R-:W-:Y:S02]  /*2960*/  VIMNMX R29, R29, R28, !PT ;  /* 0x0000001c1d1d7248 */ /* 0x000fe40007fe0100 */
[----:B------:R-:W-:-:S07]  /*2970*/  VIADDMNMX R30, R28, R25, R30, PT ;  /* 0x000000191c1e7246 */ /* 0x000fce000380011e */
.L_x_883:
[C---:B------:R-:W-:Y:S02]  /*2980*/  ISETP.GE.AND P6, PT, R50.reuse, 0x9, PT ;  /* 0x000000093200780c */ /* 0x040fe40003fc6270 */
[----:B------:R-:W-:Y:S02]  /*2990*/  ISETP.GE.AND P1, PT, R50, 0x2, PT ;  /* 0x000000023200780c */ /* 0x000fe40003f26270 */
[C---:B------:R-:W-:Y:S02]  /*29a0*/  ISETP.GT.AND P2, PT, R29.reuse, 0x8, !P6 ;  /* 0x000000081d00780c */ /* 0x040fe40007744270 */
[----:B------:R-:W-:Y:S02]  /*29b0*/  ISETP.GT.AND P3, PT, R29, 0x1, !P1 ;  /* 0x000000011d00780c */ /* 0x000fe40004f64270 */
[----:B------:R-:W-:Y:S02]  /*29c0*/  ISETP.LT.OR P2, PT, R30, 0x9, P2 ;  /* 0x000000091e00780c */ /* 0x000fe40001741670 */
[----:B------:R-:W-:-:S02]  /*29d0*/  ISETP.GE.AND P4, PT, R50, 0xa, PT ;  /* 0x0000000a3200780c */ /* 0x000fc40003f86270 */
[----:B-1----:R-:W-:Y:S02]  /*29e0*/  FSEL R86, R75, -INF , !P2 ;  /* 0xff8000004b567808 */ /* 0x002fe40005000000 */
[----:B------:R-:W-:Y:S02]  /*29f0*/  ISETP.LT.OR P3, PT, R30, 0x2, P3 ;  /* 0x000000021e00780c */ /* 0x000fe40001f61670 */
[----:B------:R-:W-:Y:S02]  /*2a00*/  ISETP.GT.AND P2, PT, R29, 0x9, !P4 ;  /* 0x000000091d00780c */ /* 0x000fe40006744270 */
[----:B------:R-:W-:Y:S02]  /*2a10*/  FSEL R84, R74, -INF , !P3 ;  /* 0xff8000004a547808 */ /* 0x000fe40005800000 */
[----:B------:R-:W-:Y:S02]  /*2a20*/  ISETP.LT.OR P2, PT, R30, 0xa, P2 ;  /* 0x0000000a1e00780c */ /* 0x000fe40001741670 */
[----:B------:R-:W-:-:S02]  /*2a30*/  ISETP.GE.AND P3, PT, R50, 0x11, PT ;  /* 0x000000113200780c */ /* 0x000fc40003f66270 */
[----:B------:R-:W-:Y:S02]  /*2a40*/  FSEL R88, R76, -INF , !P2 ;  /* 0xff8000004c587808 */ /* 0x000fe40005000000 */
[----:B------:R-:W-:Y:S02]  /*2a50*/  ISETP.GT.AND P2, PT, R29, 0x10, !P3 ;  /* 0x000000101d00780c */ /* 0x000fe40005f44270 */
[----:B------:R-:W-:Y:S02]  /*2a60*/  P2R R66, PR, RZ, 0x8 ;  /* 0x00000008ff427803 */ /* 0x000fe40000000000 */
[----:B------:R-:W-:Y:S02]  /*2a70*/  ISETP.LT.OR P2, PT, R30, 0x11, P2 ;  /* 0x000000111e00780c */ /* 0x000fe40001741670 */
[----:B------:R-:W-:Y:S02]  /*2a80*/  ISETP.GE.AND P3, PT, R50, 0x12, PT ;  /* 0x000000123200780c */ /* 0x000fe40003f66270 */
[----:B------:R-:W-:-:S02]  /*2a90*/  FSEL R90, R32, -INF , !P2 ;  /* 0xff800000205a7808 */ /* 0x000fc40005000000 */
[----:B------:R-:W-:Y:S02]  /*2aa0*/  ISETP.GT.AND P2, PT, R29, 0x11, !P3 ;  /* 0x000000111d00780c */ /* 0x000fe40005f44270 */
[----:B------:R-:W-:Y:S02]  /*2ab0*/  P2R R67, PR, RZ, 0x8 ;  /* 0x00000008ff437803 */ /* 0x000fe40000000000 */
[----:B------:R-:W-:Y:S02]  /*2ac0*/  ISETP.LT.OR P2, PT, R30, 0x12, P2 ;  /* 0x000000121e00780c */ /* 0x000fe40001741670 */
[----:B------:R-:W-:Y:S02]  /*2ad0*/  ISETP.GE.AND P3, PT, R50, 0x19, PT ;  /* 0x000000193200780c */ /* 0x000fe40003f66270 */
[----:B------:R-:W-:Y:S02]  /*2ae0*/  FSEL R92, R33, -INF , !P2 ;  /* 0xff800000215c7808 */ /* 0x000fe40005000000 */
[----:B------:R-:W-:-:S02]  /*2af0*/  ISETP.GT.AND P2, PT, R29, 0x18, !P3 ;  /* 0x000000181d00780c */ /* 0x000fc40005f44270 */
[----:B------:R-:W-:Y:S02]  /*2b00*/  P2R R33, PR, RZ, 0x8 ;  /* 0x00000008ff217803 */ /* 0x000fe40000000000 */
[----:B------:R-:W-:Y:S02]  /*2b10*/  ISETP.LT.OR P2, PT, R30, 0x19, P2 ;  /* 0x000000191e00780c */ /* 0x000fe40001741670 */
[----:B------:R-:W-:Y:S02]  /*2b20*/  ISETP.GE.AND P3, PT, R50, 0x1a, PT ;  /* 0x0000001a3200780c */ /* 0x000fe40003f66270 */
[----:B------:R-:W-:Y:S02]  /*2b30*/  FSEL R94, R36, -INF , !P2 ;  /* 0xff800000245e7808 */ /* 0x000fe40005000000 */
[----:B------:R-:W-:Y:S02]  /*2b40*/  ISETP.GT.AND P2, PT, R29, 0x19, !P3 ;  /* 0x000000191d00780c */ /* 0x000fe40005f44270 */
[----:B------:R-:W-:-:S02]  /*2b50*/  P2R R70, PR, RZ, 0x8 ;  /* 0x00000008ff467803 */ /* 0x000fc40000000000 */
[----:B------:R-:W-:Y:S02]  /*2b60*/  ISETP.LT.OR P2, PT, R30, 0x1a, P2 ;  /* 0x0000001a1e00780c */ /* 0x000fe40001741670 */
[----:B------:R-:W-:Y:S02]  /*2b70*/  ISETP.GE.AND P3, PT, R50, 0x21, PT ;  /* 0x000000213200780c */ /* 0x000fe40003f66270 */
[----:B------:R-:W-:Y:S02]  /*2b80*/  FSEL R96, R37, -INF , !P2 ;  /* 0xff80000025607808 */ /* 0x000fe40005000000 */
[----:B------:R-:W-:Y:S02]  /*2b90*/  ISETP.GT.AND P2, PT, R29, 0x20, !P3 ;  /* 0x000000201d00780c */ /* 0x000fe40005f44270 */
[----:B------:R-:W-:Y:S02]  /*2ba0*/  P2R R37, PR, RZ, 0x8 ;  /* 0x00000008ff257803 */ /* 0x000fe40000000000 */
[----:B------:R-:W-:-:S02]  /*2bb0*/  ISETP.LT.OR P2, PT, R30, 0x21, P2 ;  /* 0x000000211e00780c */ /* 0x000fc40001741670 */
[----:B------:R-:W-:Y:S02]  /*2bc0*/  ISETP.GE.AND P3, PT, R50, 0x22, PT ;  /* 0x000000223200780c */ /* 0x000fe40003f66270 */
[----:B------:R-:W-:Y:S02]  /*2bd0*/  FSEL R98, R40, -INF , !P2 ;  /* 0xff80000028627808 */ /* 0x000fe40005000000 */
[----:B------:R-:W-:Y:S02]  /*2be0*/  ISETP.GT.AND P2, PT, R29, 0x21, !P3 ;  /* 0x000000211d00780c */ /* 0x000fe40005f44270 */
[----:B------:R-:W-:Y:S02]  /*2bf0*/  P2R R71, PR, RZ, 0x8 ;  /* 0x00000008ff477803 */ /* 0x000fe40000000000 */
        /* <DEDUP_REMOVED lines=38> */
[C---:B------:R-:W-:Y:S02]  /*2e60*/  ISETP.GT.AND P2, PT, R29.reuse, 0x41, !P3 ;  /* 0x000000411d00780c */ /* 0x040fe40005f44270 */
        /* <DEDUP_REMOVED lines=17> */
[----:B------:R-:W-:Y:S02]  /*2f80*/  P2R R64, PR, RZ, 0x10 ;  /* 0x00000010ff407803 */ /* 0x000fe40000000000 */
[----:B------:R-:W-:Y:S02]  /*2f90*/  FSEL R34, R34, -INF , !P2 ;  /* 0xff80000022227808 */ /* 0x000fe40005000000 */
[----:B------:R-:W-:-:S04]  /*2fa0*/  ISETP.GE.AND P2, PT, R50, 0x52, PT ;  /* 0x000000523200780c */ /* 0x000fc80003f46270 */
[----:B------:R-:W-:-:S04]  /*2fb0*/  ISETP.GT.AND P3, PT, R29, 0x51, !P2 ;  /* 0x000000511d00780c */ /* 0x000fc80005764270 */
[----:B------:R-:W-:-:S04]  /*2fc0*/  ISETP.LT.OR P3, PT, R30, 0x52, P3 ;  /* 0x000000521e00780c */ /* 0x000fc80001f61670 */
[----:B------:R-:W-:Y:S02]  /*2fd0*/  FSEL R32, R65, -INF , !P3 ;  /* 0xff80000041207808 */ /* 0x000fe40005800000 */
[----:B------:R-:W-:-:S04]  /*2fe0*/  ISETP.GE.AND P3, PT, R50, 0x59, PT ;  /* 0x000000593200780c */ /* 0x000fc80003f66270 */
[----:B------:R-:W-:-:S04]  /*2ff0*/  ISETP.GT.AND P4, PT, R29, 0x58, !P3 ;  /* 0x000000581d00780c */ /* 0x000fc80005f84270 */
[----:B------:R-:W-:-:S04]  /*3000*/  ISETP.LT.OR P4, PT, R30, 0x59, P4 ;  /* 0x000000591e00780c */ /* 0x000fc80002781670 */
[----:B------:R-:W-:Y:S02]  /*3010*/  FSEL R28, R68, -INF , !P4 ;  /* 0xff800000441c7808 */ /* 0x000fe40006000000 */
[----:B------:R-:W-:-:S04]  /*3020*/  ISETP.GE.AND P4, PT, R50, 0x1, PT ;  /* 0x000000013200780c */ /* 0x000fc80003f86270 */
[----:B------:R-:W-:-:S04]  /*3030*/  ISETP.GT.AND P5, PT, R29, RZ, !P4 ;  /* 0x000000ff1d00720c */ /* 0x000fc800067a4270 */
[----:B------:R-:W-:-:S04]  /*3040*/  ISETP.LT.OR P5, PT, R30, 0x1, P5 ;  /* 0x000000011e00780c */ /* 0x000fc80002fa1670 */
[----:B------:R-:W-:Y:S01]  /*3050*/  FSEL R82, R4, -INF , !P5 ;  /* 0xff80000004527808 */ /* 0x000fe20006800000 */
[----:B------:R-:W-:Y:S01]  /*3060*/  VIADD R4, R3, 0x8 ;  /* 0x0000000803047836 */ /* 0x000fe20000000000 */
[----:B------:R-:W-:-:S04]  /*3070*/  ISETP.GE.AND P5, PT, R50, 0x5a, PT ;  /* 0x0000005a3200780c */ /* 0x000fc80003fa6270 */
[----:B------:R-:W-:Y:S02]  /*3080*/  P2R R65, PR, RZ, 0x20 ;  /* 0x00000020ff417803 */ /* 0x000fe40000000000 */
[----:B------:R-:W-:Y:S01]  /*3090*/  ISETP.GT.AND P5, PT, R29, 0x59, !P5 ;  /* 0x000000591d00780c */ /* 0x000fe20006fa4270 */
[----:B------:R-:W-:Y:S01]  /*30a0*/  IMAD.IADD R29, R58, 0x1, R4 ;  /* 0x000000013a1d7824 */ /* 0x000fe200078e0204 */
[----:B------:R-:W-:Y:S02]  /*30b0*/  VIADDMNMX R50, R4, R57, R54, PT ;  /* 0x0000003904327246 */ /* 0x000fe40003800136 */
[----:B------:R-:W-:-:S04]  /*30c0*/  ISETP.LT.OR P5, PT, R30, 0x5a, P5 ;  /* 0x0000005a1e00780c */ /* 0x000fc80002fa1670 */
[----:B------:R-:W-:Y:S02]  /*30d0*/  FSEL R30, R69, -INF , !P5 ;  /* 0xff800000451e7808 */ /* 0x000fe40006800000 */
[----:B------:R-:W-:-:S13]  /*30e0*/  ISETP.GE.AND P5, PT, R25, 0x1, PT ;  /* 0x000000011900780c */ /* 0x000fda0003fa6270 */
[----:B------:R-:W-:Y:S05]  /*30f0*/  @!P5 BRA `(.L_x_887) ;  /* 0x000000000050d947 */ /* 0x000fea0003800000 */
[----:B------:R-:W-:Y:S01]  /*3100*/  IMAD R31, R17, R62, R4 ;  /* 0x0000003e111f7224 */ /* 0x000fe200078e0204 */
[----:B------:R-:W-:Y:S03]  /*3110*/  BSSY B0, `(.L_x_888) ;  /* 0x000000f000007945 */ /* 0x000fe60003800000 */
[----:B------:R-:W-:-:S05]  /*3120*/  IMAD.IADD R31, R31, 0x1, -R0 ;  /* 0x000000011f1f7824 */ /* 0x000fca00078e0a00 */
        /* <DEDUP_REMOVED lines=9> */
.L_x_889:
[----:B------:R-:W-:-:S13]  /*31c0*/  ISETP.NE.AND P5, PT, R25, 0x1, PT ;  /* 0x000000011900780c */ /* 0x000fda0003fa5270 */
[----:B------:R-:W1:Y:S02]  /*31d0*/  @P5 LDC.64 R40, c[0x0][0x9e8] ;  /* 0x00027a00ff285b82 */ /* 0x000e640000000a00 */
[----:B-1----:R-:W-:-:S05]  /*31e0*/  @P5 IMAD.HI.U32 R40, R31, R40, RZ ;  /* 0x000000281f285227 */ /* 0x002fca00078e00ff */
[----:B------:R-:W-:-:S07]  /*31f0*/  @P5 SHF.R.U32.HI R31, RZ, R41, R40 ;  /* 0x00000029ff1f5219 */ /* 0x000fce0000011628 */
.L_x_890:
[----:B------:R-:W-:Y:S05]  /*3200*/  BSYNC B0 ;  /* 0x0000000000007941 */ /* 0x000fea0003800000 */
.L_x_888:
[----:B------:R-:W-:-:S05]  /*3210*/  IMAD R40, R31, R25, R60 ;  /* 0x000000191f287224 */ /* 0x000fca00078e023c */
[----:B------:R-:W-:Y:S02]  /*3220*/  VIMNMX R29, R29, R40, !PT ;  /* 0x000000281d1d7248 */ /* 0x000fe40007fe0100 */
[----:B------:R-:W-:-:S07]  /*3230*/  VIADDMNMX R50, R40, R25, R50, PT ;  /* 0x0000001928327246 */ /* 0x000fce0003800132 */
.L_x_887:
[C---:B------:R-:W-:Y:S01]  /*3240*/  ISETP.GT.AND P1, PT, R29.reuse, 0x1, !P1 ;  /* 0x000000011d00780c */ /* 0x040fe20004f24270 */
[----:B------:R-:W-:Y:S01]  /*3250*/  ULDC UR4, c[0x0][0x988] ;  /* 0x0002620000047ab9 */ /* 0x000fe20000000800 */
[----:B------:R-:W-:Y:S02]  /*3260*/  ISETP.GT.AND P6, PT, R29, 0x8, !P6 ;  /* 0x000000081d00780c */ /* 0x000fe400077c4270 */
[C---:B------:R-:W-:Y:S02]  /*3270*/  ISETP.LT.OR P1, PT, R50.reuse, 0x2, P1 ;  /* 0x000000023200780c */ /* 0x040fe40000f21670 */
[----:B------:R-:W-:Y:S02]  /*3280*/  ISETP.LT.OR P6, PT, R50, 0x9, P6 ;  /* 0x000000093200780c */ /* 0x000fe400037c1670 */
[----:B------:R-:W-:Y:S02]  /*3290*/  FSEL R31, R2, -INF , !P1 ;  /* 0xff800000021f7808 */ /* 0x000fe40004800000 */
[----:B------:R-:W-:-:S02]  /*32a0*/  ISETP.NE.AND P1, PT, R64, RZ, PT ;  /* 0x000000ff4000720c */ /* 0x000fc40003f25270 */
[----:B------:R-:W-:Y:S02]  /*32b0*/  FSEL R54, R12, -INF , !P6 ;  /* 0xff8000000c367808 */ /* 0x000fe40007000000 */
[----:B------:R-:W-:Y:S02]  /*32c0*/  ISETP.GT.AND P1, PT, R29, 0x9, !P1 ;  /* 0x000000091d00780c */ /* 0x000fe40004f24270 */
[----:B------:R-:W-:Y:S02]  /*32d0*/  ISETP.NE.AND P6, PT, R33, RZ, PT ;  /* 0x000000ff2100720c */ /* 0x000fe40003fc5270 */
[----:B------:R-:W-:Y:S02]  /*32e0*/  ISETP.LT.OR P1, PT, R50, 0xa, P1 ;  /* 0x0000000a3200780c */ /* 0x000fe40000f21670 */
[----:B------:R-:W-:Y:S02]  /*32f0*/  ISETP.NE.AND P5, PT, R70, RZ, PT ;  /* 0x000000ff4600720c */ /* 0x000fe40003fa5270 */
[----:B------:R-:W-:-:S02]  /*3300*/  FSEL R56, R14, -INF , !P1 ;  /* 0xff8000000e387808 */ /* 0x000fc40004800000 */
[----:B------:R-:W-:Y:S02]  /*3310*/  ISETP.NE.AND P1, PT, R66, RZ, PT ;  /* 0x000000ff4200720c */ /* 0x000fe40003f25270 */
[C---:B------:R-:W-:Y:S02]  /*3320*/  ISETP.GT.AND P4, PT, R29.reuse, RZ, !P4 ;  /* 0x000000ff1d00720c */ /* 0x040fe40006784270 */
[C---:B------:R-:W-:Y:S02]  /*3330*/  ISETP.GT.AND P1, PT, R29.reuse, 0x10, !P1 ;  /* 0x000000101d00780c */ /* 0x040fe40004f24270 */
[C---:B------:R-:W-:Y:S02]  /*3340*/  ISETP.LT.OR P4, PT, R50.reuse, 0x1, P4 ;  /* 0x000000013200780c */ /* 0x040fe40002781670 */
[----:B------:R-:W-:Y:S02]  /*3350*/  ISETP.LT.OR P1, PT, R50, 0x11, P1 ;  /* 0x000000113200780c */ /* 0x000fe40000f21670 */
[----:B------:R-:W-:-:S02]  /*3360*/  ISETP.GT.AND P2, PT, R29, 0x51, !P2 ;  /* 0x000000511d00780c */ /* 0x000fc40005744270 */
[----:B------:R-:W-:Y:S02]  /*3370*/  FSEL R58, R20, -INF , !P1 ;  /* 0xff800000143a7808 */ /* 0x000fe40004800000 */
[----:B------:R-:W-:Y:S02]  /*3380*/  ISETP.NE.AND P1, PT, R67, RZ, PT ;  /* 0x000000ff4300720c */ /* 0x000fe40003f25270 */
[C---:B------:R-:W-:Y:S02]  /*3390*/  ISETP.GT.AND P3, PT, R29.reuse, 0x58, !P3 ;  /* 0x000000581d00780c */ /* 0x040fe40005f64270 */
[----:B------:R-:W-:Y:S02]  /*33a0*/  ISETP.GT.AND P1, PT, R29, 0x11, !P1 ;  /* 0x000000111d00780c */ /* 0x000fe40004f24270 */
[C---:B------:R-:W-:Y:S02]  /*33b0*/  ISETP.LT.OR P2, PT, R50.reuse, 0x52, P2 ;  /* 0x000000523200780c */ /* 0x040fe40001741670 */
[----:B------:R-:W-:-:S02]  /*33c0*/  ISETP.LT.OR P1, PT, R50, 0x12, P1 ;  /* 0x000000123200780c */ /* 0x000fc40000f21670 */
[----:B------:R-:W-:Y:S02]  /*33d0*/  ISETP.LT.OR P3, PT, R50, 0x59, P3 ;  /* 0x000000593200780c */ /* 0x000fe40001f61670 */
[----:B------:R-:W-:Y:S01]  /*33e0*/  FSEL R60, R21, -INF , !P1 ;  /* 0xff800000153c7808 */ /* 0x000fe20004800000 */
[----:B------:R-:W-:Y:S01]  /*33f0*/  IMAD.U32 R21, RZ, RZ, UR4 ;  /* 0x00000004ff157e24 */ /* 0x000fe2000f8e00ff */
[----:B------:R-:W-:Y:S02]  /*3400*/  ISETP.GT.AND P1, PT, R29, 0x18, !P6 ;  /* 0x000000181d00780c */ /* 0x000fe40007724270 */
[----:B------:R-:W-:Y:S02]  /*3410*/  ISETP.NE.AND P6, PT, R76, RZ, PT ;  /* 0x000000ff4c00720c */ /* 0x000fe40003fc5270 */
[----:B------:R-:W-:Y:S02]  /*3420*/  ISETP.LT.OR P1, PT, R50, 0x19, P1 ;  /* 0x000000193200780c */ /* 0x000fe40000f21670 */
[----:B------:R-:W-:-:S02]  /*3430*/  FSEL R26, R26, -INF , !P3 ;  /* 0xff8000001a1a7808 */ /* 0x000fc40005800000 */
[----:B------:R-:W-:Y:S02]  /*3440*/  FSEL R62, R35, -INF , !P1 ;  /* 0xff800000233e7808 */ /* 0x000fe40004800000 */
[----:B------:R-:W-:Y:S02]  /*3450*/  ISETP.GT.AND P1, PT, R29, 0x19, !P5 ;  /* 0x000000191d00780c */ /* 0x000fe40006f24270 */
[----:B------:R-:W-:Y:S02]  /*3460*/  ISETP.NE.AND P5, PT, R85, RZ, PT ;  /* 0x000000ff5500720c */ /* 0x000fe40003fa5270 */
[----:B------:R-:W-:-:S04]  /*3470*/  ISETP.LT.OR P1, PT, R50, 0x1a, P1 ;  /* 0x0000001a3200780c */ /* 0x000fc80000f21670 */
[----:B------:R-:W-:Y:S02]  /*3480*/  FSEL R64, R39, -INF , !P1 ;  /* 0xff80000027407808 */ /* 0x000fe40004800000 */
[----:B------:R-:W-:-:S04]  /*3490*/  ISETP.NE.AND P1, PT, R37, RZ, PT ;  /* 0x000000ff2500720c */ /* 0x000fc80003f25270 */
[----:B------:R-:W-:-:S04]  /*34a0*/  ISETP.GT.AND P1, PT, R29, 0x20, !P1 ;  /* 0x000000201d00780c */ /* 0x000fc80004f24270 */
        /* <DEDUP_REMOVED lines=26> */
[----:B------:R-:W-:Y:S02]  /*3650*/  ISETP.NE.AND P1, PT, R52, RZ, PT ;  /* 0x000000ff3400720c */ /* 0x000fe40003f25270 */
[----:B------:R-:W-:Y:S02]  /*3660*/  FSEL R52, R5, -INF , !P4 ;  /* 0xff80000005347808 */ /* 0x000fe40006000000 */
[----:B------:R-:W-:Y:S02]  /*3670*/  FMNMX.FTZ R5, R82, R84, !PT ;  /* 0x0000005452057209 */ /* 0x000fe40007810000 */
[----:B------:R-:W-:Y:S02]  /*3680*/  ISETP.GT.AND P1, PT, R29, 0x39, !P1 ;  /* 0x000000391d00780c */ /* 0x000fe40004f24270 */
[----:B------:R-:W-:-:S02]  /*3690*/  FMNMX.FTZ R5, R86, R5, !PT ;  /* 0x0000000556057209 */ /* 0x000fc40007810000 */
[----:B------:R-:W-:Y:S02]  /*36a0*/  ISETP.LT.OR P1, PT, R50, 0x3a, P1 ;  /* 0x0000003a3200780c */ /* 0x000fe40000f21670 */
[----:B------:R-:W-:Y:S02]  /*36b0*/  FMNMX.FTZ R5, R88, R5, !PT ;  /* 0x0000000558057209 */ /* 0x000fe40007810000 */
[----:B------:R-:W-:Y:S02]  /*36c0*/  FSEL R40, R55, -INF , !P1 ;  /* 0xff80000037287808 */ /* 0x000fe40004800000 */
[----:B------:R-:W-:Y:S02]  /*36d0*/  FMNMX.FTZ R5, R90, R5, !PT ;  /* 0x000000055a057209 */ /* 0x000fe40007810000 */
[----:B------:R-:W-:Y:S02]  /*36e0*/  ISETP.NE.AND P1, PT, R83, RZ, PT ;  /* 0x000000ff5300720c */ /* 0x000fe40003f25270 */
[----:B------:R-:W-:-:S02]  /*36f0*/  FMNMX.FTZ R5, R92, R5, !PT ;  /* 0x000000055c057209 */ /* 0x000fc40007810000 */
[----:B------:R-:W-:Y:S02]  /*3700*/  ISETP.GT.AND P1, PT, R29, 0x40, !P1 ;  /* 0x000000401d00780c */ /* 0x000fe40004f24270 */
[----:B------:R-:W-:Y:S02]  /*3710*/  FMNMX.FTZ R5, R94, R5, !PT ;  /* 0x000000055e057209 */ /* 0x000fe40007810000 */
[----:B------:R-:W-:Y:S02]  /*3720*/  ISETP.LT.OR P1, PT, R50, 0x41, P1 ;  /* 0x000000413200780c */ /* 0x000fe40000f21670 */
[----:B------:R-:W-:Y:S02]  /*3730*/  FMNMX.FTZ R5, R96, R5, !PT ;  /* 0x0000000560057209 */ /* 0x000fe40007810000 */
[----:B------:R-:W-:Y:S02]  /*3740*/  FSEL R20, R81, -INF , !P1 ;  /* 0xff80000051147808 */ /* 0x000fe40004800000 */
        /* <DEDUP_REMOVED lines=13> */
[----:B------:R-:W-:Y:S02]  /*3820*/  ISETP.NE.AND P5, PT, R87, RZ, PT ;  /* 0x000000ff5700720c */ /* 0x000fe40003fa5270 */
[----:B------:R-:W-:Y:S02]  /*3830*/  FMNMX.FTZ R5, R46, R5, !PT ;  /* 0x000000052e057209 */ /* 0x000fe40007810000 */
[----:B------:R-:W-:Y:S02]  /*3840*/  ISETP.NE.AND P6, PT, R61, RZ, PT ;  /* 0x000000ff3d00720c */ /* 0x000fe40003fc5270 */
        /* <DEDUP_REMOVED lines=8> */
[----:B------:R-:W1:Y:S02]  /*38d0*/  SHFL.BFLY PT, R14, R5, 0x2, 0x1f ;  /* 0x0c401f00050e7f89 */ /* 0x000e6400000e0000 */
[----:B-1----:R-:W-:Y:S02]  /*38e0*/  FMNMX.FTZ R33, R5, R14, !PT ;  /* 0x0000000e05217209 */ /* 0x002fe40007810000 */
[----:B------:R-:W-:-:S03]  /*38f0*/  FMNMX.FTZ R5, R52, R31, !PT ;  /* 0x0000001f34057209 */ /* 0x000fc60007810000 */
[----:B------:R-:W1:Y:S01]  /*3900*/  SHFL.BFLY PT, R14, R33, 0x1, 0x1f ;  /* 0x0c201f00210e7f89 */ /* 0x000e6200000e0000 */
[----:B------:R-:W-:-:S04]  /*3910*/  FMNMX.FTZ R5, R54, R5, !PT ;  /* 0x0000000536057209 */ /* 0x000fc80007810000 */
[----:B------:R-:W-:-:S04]  /*3920*/  FMNMX.FTZ R5, R56, R5, !PT ;  /* 0x0000000538057209 */ /* 0x000fc80007810000 */
[----:B------:R-:W-:-:S04]  /*3930*/  FMNMX.FTZ R5, R58, R5, !PT ;  /* 0x000000053a057209 */ /* 0x000fc80007810000 */
[----:B------:R-:W-:-:S04]  /*3940*/  FMNMX.FTZ R5, R60, R5, !PT ;  /* 0x000000053c057209 */ /* 0x000fc80007810000 */
[----:B------:R-:W-:-:S04]  /*3950*/  FMNMX.FTZ R5, R62, R5, !PT ;  /* 0x000000053e057209 */ /* 0x000fc80007810000 */
[----:B------:R-:W-:Y:S02]  /*3960*/  FMNMX.FTZ R5, R64, R5, !PT ;  /* 0x0000000540057209 */ /* 0x000fe40007810000 */
        /* <DEDUP_REMOVED lines=8> */
[----:B------:R-:W-:Y:S01]  /*39f0*/  ISETP.GT.AND P1, PT, R29, 0x49, !P5 ;  /* 0x000000491d00780c */ /* 0x000fe20006f24270 */
[--C-:B------:R-:W-:Y:S01]  /*3a00*/  FFMA.FTZ R33, R82, R21, -R35.reuse ;  /* 0x0000001552217223 */ /* 0x100fe20000010823 */
[----:B------:R-:W-:Y:S01]  /*3a10*/  FMNMX.FTZ R5, R76, R5, !PT ;  /* 0x000000054c057209 */ /* 0x000fe20007810000 */
[-CC-:B------:R-:W-:Y:S01]  /*3a20*/  FFMA.FTZ R37, R84, R21.reuse, -R35.reuse ;  /* 0x0000001554257223 */ /* 0x180fe20000010823 */
[----:B------:R-:W-:Y:S01]  /*3a30*/  ISETP.LT.OR P1, PT, R50, 0x4a, P1 ;  /* 0x0000004a3200780c */ /* 0x000fe20000f21670 */
[--C-:B------:R-:W-:Y:S01]  /*3a40*/  FFMA.FTZ R39, R86, R21, -R35.reuse ;  /* 0x0000001556277223 */ /* 0x100fe20000010823 */
[----:B------:R-:W-:Y:S01]  /*3a50*/  FMNMX.FTZ R5, R78, R5, !PT ;  /* 0x000000054e057209 */ /* 0x000fe20007810000 */
[----:B------:R-:W-:Y:S01]  /*3a60*/  MUFU.EX2 R33, R33 ;  /* 0x0000002100217308 */ /* 0x000fe20000000800 */
[----:B------:R-:W-:Y:S01]  /*3a70*/  FSEL R80, R63, -INF , !P1 ;  /* 0xff8000003f507808 */ /* 0x000fe20004800000 */
[--C-:B------:R-:W-:Y:S01]  /*3a80*/  FFMA.FTZ R41, R88, R21, -R35.reuse ;  /* 0x0000001558297223 */ /* 0x100fe20000010823 */
[----:B------:R-:W-:Y:S01]  /*3a90*/  FMNMX.FTZ R5, R48, R5, !PT ;  /* 0x0000000530057209 */ /* 0x000fe20007810000 */
[-CC-:B------:R-:W-:Y:S01]  /*3aa0*/  FFMA.FTZ R43, R90, R21.reuse, -R35.reuse ;  /* 0x000000155a2b7223 */ /* 0x180fe20000010823 */
[----:B------:R-:W-:Y:S01]  /*3ab0*/  ISETP.GT.AND P1, PT, R29, 0x50, !P6 ;  /* 0x000000501d00780c */ /* 0x000fe20007724270 */
[--C-:B------:R-:W-:Y:S01]  /*3ac0*/  FFMA.FTZ R30, R30, R21, -R35.reuse ;  /* 0x000000151e1e7223 */ /* 0x100fe20000010823 */
[----:B------:R-:W-:Y:S01]  /*3ad0*/  FMNMX.FTZ R5, R40, R5, !PT ;  /* 0x0000000528057209 */ /* 0x000fe20007810000 */
[----:B------:R1:W2:Y:S01]  /*3ae0*/  MUFU.EX2 R156, R37 ;  /* 0x00000025009c7308 */ /* 0x0002a20000000800 */
[----:B------:R-:W-:Y:S01]  /*3af0*/  ISETP.LT.OR P1, PT, R50, 0x51, P1 ;  /* 0x000000513200780c */ /* 0x000fe20000f21670 */
[--C-:B------:R-:W-:Y:S01]  /*3b00*/  FFMA.FTZ R45, R94, R21, -R35.reuse ;  /* 0x000000155e2d7223 */ /* 0x100fe20000010823 */
[----:B------:R-:W-:Y:S01]  /*3b10*/  FMNMX.FTZ R5, R20, R5, !PT ;  /* 0x0000000514057209 */ /* 0x000fe20007810000 */
[-CC-:B------:R-:W-:Y:S01]  /*3b20*/  FFMA.FTZ R46, R46, R21.reuse, -R35.reuse ;  /* 0x000000152e2e7223 */ /* 0x180fe20000010823 */
[----:B------:R-:W-:Y:S01]  /*3b30*/  ISETP.NE.AND P5, PT, R65, RZ, PT ;  /* 0x000000ff4100720c */ /* 0x000fe20003fa5270 */
[--C-:B------:R-:W-:Y:S01]  /*3b40*/  FFMA.FTZ R44, R44, R21, -R35.reuse ;  /* 0x000000152c2c7223 */ /* 0x100fe20000010823 */
[----:B------:R-:W-:Y:S01]  /*3b50*/  FMNMX.FTZ R5, R12, R5, !PT ;  /* 0x000000050c057209 */ /* 0x000fe20007810000 */
[----:B------:R-:W3:Y:S01]  /*3b60*/  MUFU.EX2 R39, R39 ;  /* 0x0000002700277308 */ /* 0x000ee20000000800 */
[----:B------:R-:W-:Y:S01]  /*3b70*/  FSEL R82, R15, -INF , !P1 ;  /* 0xff8000000f527808 */ /* 0x000fe20004800000 */
[--C-:B------:R-:W-:Y:S01]  /*3b80*/  FFMA.FTZ R15, R102, R21, -R35.reuse ;  /* 0x00000015660f7223 */ /* 0x100fe20000010823 */
[----:B------:R-:W-:Y:S01]  /*3b90*/  FMNMX.FTZ R5, R2, R5, !PT ;  /* 0x0000000502057209 */ /* 0x000fe20007810000 */
[-CC-:B-1----:R-:W-:Y:S01]  /*3ba0*/  FFMA.FTZ R37, R92, R21.reuse, -R35.reuse ;  /* 0x000000155c257223 */ /* 0x182fe20000010823 */
[----:B------:R-:W-:Y:S01]  /*3bb0*/  ISETP.GT.AND P4, PT, R29, 0x59, !P5 ;  /* 0x000000591d00780c */ /* 0x000fe20006f84270 */
[--C-:B------:R-:W-:Y:S01]  /*3bc0*/  FFMA.FTZ R29, R98, R21, -R35.reuse ;  /* 0x00000015621d7223 */ /* 0x100fe20000010823 */
[----:B------:R-:W-:Y:S01]  /*3bd0*/  FMNMX.FTZ R5, R80, R5, !PT ;  /* 0x0000000550057209 */ /* 0x000fe20007810000 */
[----:B------:R-:W-:Y:S01]  /*3be0*/  MUFU.EX2 R150, R15 ;  /* 0x0000000f00967308 */ /* 0x000fe20000000800 */
[----:B------:R-:W-:Y:S01]  /*3bf0*/  FSEL R84, R13, -INF , !P2 ;  /* 0xff8000000d547808 */ /* 0x000fe20005000000 */
[--C-:B------:R-:W-:Y:S01]  /*3c00*/  FFMA.FTZ R13, R100, R21, -R35.reuse ;  /* 0x00000015640d7223 */ /* 0x100fe20000010823 */
[----:B------:R-:W-:Y:S01]  /*3c10*/  FMNMX.FTZ R5, R82, R5, !PT ;  /* 0x0000000552057209 */ /* 0x000fe20007810000 */
[-CC-:B------:R-:W-:Y:S01]  /*3c20*/  FFMA.FTZ R42, R42, R21.reuse, -R35.reuse ;  /* 0x000000152a2a7223 */ /* 0x180fe20000010823 */
[----:B------:R-:W-:Y:S01]  /*3c30*/  ISETP.LT.OR P4, PT, R50, 0x5a, P4 ;  /* 0x0000005a3200780c */ /* 0x000fe20002781670 */
[--C-:B------:R-:W-:Y:S01]  /*3c40*/  FFMA.FTZ R38, R38, R21, -R35.reuse ;  /* 0x0000001526267223 */ /* 0x100fe20000010823 */
[----:B------:R-:W-:Y:S01]  /*3c50*/  FMNMX.FTZ R5, R84, R5, !PT ;  /* 0x0000000554057209 */ /* 0x000fe20007810000 */
[----:B------:R1:W-:Y:S01]  /*3c60*/  MUFU.EX2 R148, R13 ;  /* 0x0000000d00947308 */ /* 0x0003e20000000800 */
[----:B------:R-:W-:Y:S01]  /*3c70*/  FSEL R50, R27, -INF , !P4 ;  /* 0xff8000001b327808 */ /* 0x000fe20006000000 */
[--C-:B------:R-:W-:Y:S01]  /*3c80*/  FFMA.FTZ R27, R104, R21, -R35.reuse ;  /* 0x00000015681b7223 */ /* 0x100fe20000010823 */
[----:B------:R-:W-:Y:S01]  /*3c90*/  FMNMX.FTZ R5, R26, R5, !PT ;  /* 0x000000051a057209 */ /* 0x000fe20007810000 */
[-CC-:B------:R-:W-:Y:S01]  /*3ca0*/  FFMA.FTZ R36, R36, R21.reuse, -R35.reuse ;  /* 0x0000001524247223 */ /* 0x180fe20000010823 */
[-CC-:B------:R-:W-:Y:S01]  /*3cb0*/  FFMA.FTZ R34, R34, R21.reuse, -R35.reuse ;  /* 0x0000001522227223 */ /* 0x180fe20000010823 */
[--C-:B------:R-:W-:Y:S01]  /*3cc0*/  FFMA.FTZ R32, R32, R21, -R35.reuse ;  /* 0x0000001520207223 */ /* 0x100fe20000010823 */
[----:B------:R-:W-:Y:S01]  /*3cd0*/  FMNMX.FTZ R5, R50, R5, !PT ;  /* 0x0000000532057209 */ /* 0x000fe20007810000 */
[----:B------:R4:W5:Y:S01]  /*3ce0*/  MUFU.EX2 R158, R41 ;  /* 0x00000029009e7308 */ /* 0x0009620000000800 */
[-CC-:B-1----:R-:W-:Y:S01]  /*3cf0*/  FFMA.FTZ R13, R108, R21.reuse, -R35.reuse ;  /* 0x000000156c0d7223 */ /* 0x182fe20000010823 */
[-CC-:B------:R-:W-:Y:S01]  /*3d00*/  FFMA.FTZ R28, R28, R21.reuse, -R35.reuse ;  /* 0x000000151c1c7223 */ /* 0x180fe20000010823 */
[----:B------:R-:W-:Y:S01]  /*3d10*/  ISETP.GE.AND P5, PT, R25, 0x1, PT ;  /* 0x000000011900780c */ /* 0x000fe20003fa6270 */
[----:B------:R-:W1:Y:S04]  /*3d20*/  SHFL.BFLY PT, R86, R5, 0x2, 0x1f ;  /* 0x0c401f0005567f89 */ /* 0x000e6800000e0000 */
[----:B------:R-:W-:Y:S01]  /*3d30*/  MUFU.EX2 R144, R13 ;  /* 0x0000000d00907308 */ /* 0x000fe20000000800 */
[----:B----4-:R-:W-:-:S07]  /*3d40*/  FFMA.FTZ R41, R96, R21, -R35 ;  /* 0x0000001560297223 */ /* 0x010fce0000010823 */
[----:B------:R-:W4:Y:S08]  /*3d50*/  MUFU.EX2 R43, R43 ;  /* 0x0000002b002b7308 */ /* 0x000f300000000800 */
[----:B------:R2:W4:Y:S01]  /*3d60*/  MUFU.EX2 R152, R37 ;  /* 0x0000002500987308 */ /* 0x0005220000000800 */
[----:B-1----:R-:W-:-:S07]  /*3d70*/  FMNMX.FTZ R86, R5, R86, !PT ;  /* 0x0000005605567209 */ /* 0x002fce0007810000 */
[----:B------:R1:W-:Y:S01]  /*3d80*/  MUFU.EX2 R154, R41 ;  /* 0x00000029009a7308 */ /* 0x0003e20000000800 */
[----:B------:R-:W3:Y:S01]  /*3d90*/  SHFL.BFLY PT, R15, R86, 0x1, 0x1f ;  /* 0x0c201f00560f7f89 */ /* 0x000ee200000e0000 */
[----:B--2---:R-:W-:-:S06]  /*3da0*/  FFMA.FTZ R37, R106, R21, -R35 ;  /* 0x000000156a257223 */ /* 0x004fcc0000010823 */
[----:B------:R-:W2:Y:S01]  /*3db0*/  MUFU.EX2 R45, R45 ;  /* 0x0000002d002d7308 */ /* 0x000ea20000000800 */
[----:B-1----:R-:W-:-:S07]  /*3dc0*/  FFMA.FTZ R41, R110, R21, -R35 ;  /* 0x000000156e297223 */ /* 0x002fce0000010823 */
[----:B------:R1:W-:Y:S08]  /*3dd0*/  MUFU.EX2 R35, R30 ;  /* 0x0000001e00237308 */ /* 0x0003f00000000800 */
[----:B------:R-:W2:Y:S01]  /*3de0*/  MUFU.EX2 R29, R29 ;  /* 0x0000001d001d7308 */ /* 0x000ea20000000800 */
[----:B---3--:R-:W-:Y:S01]  /*3df0*/  FMNMX.FTZ R15, R86, R15, !PT ;  /* 0x0000000f560f7209 */ /* 0x008fe20007810000 */
[----:B-1----:R-:W-:Y:S01]  /*3e00*/  FADD.FTZ R30, R33, R156 ;  /* 0x0000009c211e7221 */ /* 0x002fe20000010000 */
[----:B------:R-:W-:-:S02]  /*3e10*/  F2FP.BF16.F32.PACK_AB R156, R156, R33 ;  /* 0x000000219c9c723e */ /* 0x000fc400000010ff */
[C---:B------:R-:W-:Y:S01]  /*3e20*/  FSETP.NEU.FTZ.AND P1, PT, R15.reuse, -INF , PT ;  /* 0xff8000000f00780b */ /* 0x040fe20003f3d000 */
[----:B------:R-:W-:Y:S02]  /*3e30*/  FMUL.FTZ R13, R15, R21 ;  /* 0x000000150f0d7220 */ /* 0x000fe40000410000 */
[----:B------:R1:W-:Y:S03]  /*3e40*/  MUFU.EX2 R49, R32 ;  /* 0x0000002000317308 */ /* 0x0003e60000000800 */
[----:B------:R-:W-:Y:S01]  /*3e50*/  FSEL R51, R13, RZ, P1 ;  /* 0x000000ff0d337208 */ /* 0x000fe20000800000 */
[----:B------:R-:W-:-:S04]  /*3e60*/  FADD.FTZ R13, R39, R30 ;  /* 0x0000001e270d7221 */ /* 0x000fc80000010000 */
[-CC-:B------:R-:W-:Y:S01]  /*3e70*/  FFMA.FTZ R52, R52, R21.reuse, -R51.reuse ;  /* 0x0000001534347223 */ /* 0x180fe20000010833 */
[-CC-:B------:R-:W-:Y:S01]  /*3e80*/  FFMA.FTZ R31, R31, R21.reuse, -R51.reuse ;  /* 0x000000151f1f7223 */ /* 0x180fe20000010833 */
[-CC-:B------:R-:W-:Y:S01]  /*3e90*/  FFMA.FTZ R54, R54, R21.reuse, -R51.reuse ;  /* 0x0000001536367223 */ /* 0x180fe20000010833 */
[-CC-:B------:R-:W-:Y:S01]  /*3ea0*/  FFMA.FTZ R56, R56, R21.reuse, -R51.reuse ;  /* 0x0000001538387223 */ /* 0x180fe20000010833 */
[-C--:B------:R-:W-:Y:S01]  /*3eb0*/  FFMA.FTZ R58, R58, R21.reuse, -R51 ;  /* 0x000000153a3a7223 */ /* 0x080fe20000010833 */
[----:B-----5:R-:W-:Y:S01]  /*3ec0*/  FADD.FTZ R30, R158, R13 ;  /* 0x0000000d9e1e7221 */ /* 0x020fe20000010000 */
[----:B------:R-:W-:Y:S01]  /*3ed0*/  MUFU.EX2 R52, R52 ;  /* 0x0000003400347308 */ /* 0x000fe20000000800 */
[-CC-:B------:R-:W-:Y:S01]  /*3ee0*/  FFMA.FTZ R60, R60, R21.reuse, -R51.reuse ;  /* 0x000000153c3c7223 */ /* 0x180fe20000010833 */
[-CC-:B------:R-:W-:Y:S01]  /*3ef0*/  FFMA.FTZ R62, R62, R21.reuse, -R51.reuse ;  /* 0x000000153e3e7223 */ /* 0x180fe20000010833 */
[----:B----4-:R-:W-:Y:S01]  /*3f00*/  FADD.FTZ R13, R43, R30 ;  /* 0x0000001e2b0d7221 */ /* 0x010fe20000010000 */
[-CC-:B------:R-:W-:Y:S01]  /*3f10*/  FFMA.FTZ R64, R64, R21.reuse, -R51.reuse ;  /* 0x0000001540407223 */ /* 0x180fe20000010833 */
[-CC-:B------:R-:W-:Y:S01]  /*3f20*/  FFMA.FTZ R66, R66, R21.reuse, -R51.reuse ;  /* 0x0000001542427223 */ /* 0x180fe20000010833 */
[-C--:B------:R-:W-:Y:S01]  /*3f30*/  FFMA.FTZ R68, R68, R21.reuse, -R51 ;  /* 0x0000001544447223 */ /* 0x080fe20000010833 */
[----:B------:R-:W-:Y:S01]  /*3f40*/  FADD.FTZ R30, R152, R13 ;  /* 0x0000000d981e7221 */ /* 0x000fe20000010000 */
[----:B------:R-:W3:Y:S01]  /*3f50*/  MUFU.EX2 R31, R31 ;  /* 0x0000001f001f7308 */ /* 0x000ee20000000800 */
[-CC-:B------:R-:W-:Y:S01]  /*3f60*/  FFMA.FTZ R70, R70, R21.reuse, -R51.reuse ;  /* 0x0000001546467223 */ /* 0x180fe20000010833 */
[-CC-:B------:R-:W-:Y:S01]  /*3f70*/  FFMA.FTZ R74, R74, R21.reuse, -R51.reuse ;  /* 0x000000154a4a7223 */ /* 0x180fe20000010833 */
[----:B--2---:R-:W-:Y:S01]  /*3f80*/  FADD.FTZ R53, R45, R30 ;  /* 0x0000001e2d357221 */ /* 0x004fe20000010000 */
[-CC-:B------:R-:W-:Y:S01]  /*3f90*/  FFMA.FTZ R76, R76, R21.reuse, -R51.reuse ;  /* 0x000000154c4c7223 */ /* 0x180fe20000010833 */
[-CC-:B------:R-:W-:Y:S01]  /*3fa0*/  FFMA.FTZ R78, R78, R21.reuse, -R51.reuse ;  /* 0x000000154e4e7223 */ /* 0x180fe20000010833 */
[-C--:B------:R-:W-:Y:S01]  /*3fb0*/  FFMA.FTZ R48, R48, R21.reuse, -R51 ;  /* 0x0000001530307223 */ /* 0x080fe20000010833 */
[----:B-1----:R-:W-:Y:S01]  /*3fc0*/  FADD.FTZ R32, R154, R53 ;  /* 0x000000359a207221 */ /* 0x002fe20000010000 */
[----:B------:R-:W1:Y:S01]  /*3fd0*/  MUFU.EX2 R54, R54 ;  /* 0x0000003600367308 */ /* 0x000e620000000800 */
[-CC-:B------:R-:W-:Y:S01]  /*3fe0*/  FFMA.FTZ R40, R40, R21.reuse, -R51.reuse ;  /* 0x0000001528287223 */ /* 0x180fe20000010833 */
[-CC-:B------:R-:W-:Y:S01]  /*3ff0*/  FFMA.FTZ R20, R20, R21.reuse, -R51.reuse ;  /* 0x0000001514147223 */ /* 0x180fe20000010833 */
[----:B------:R-:W-:Y:S01]  /*4000*/  FADD.FTZ R53, R29, R32 ;  /* 0x000000201d357221 */ /* 0x000fe20000010000 */
[-CC-:B------:R-:W-:Y:S01]  /*4010*/  FFMA.FTZ R12, R12, R21.reuse, -R51.reuse ;  /* 0x000000150c0c7223 */ /* 0x180fe20000010833 */
[-CC-:B------:R-:W-:Y:S01]  /*4020*/  FFMA.FTZ R2, R2, R21.reuse, -R51.reuse ;  /* 0x0000001502027223 */ /* 0x180fe20000010833 */
[-C--:B------:R-:W-:Y:S01]  /*4030*/  FFMA.FTZ R80, R80, R21.reuse, -R51 ;  /* 0x0000001550507223 */ /* 0x080fe20000010833 */
[----:B------:R-:W-:Y:S01]  /*4040*/  FADD.FTZ R53, R148, R53 ;  /* 0x0000003594357221 */ /* 0x000fe20000010000 */
[----:B------:R-:W2:Y:S01]  /*4050*/  MUFU.EX2 R159, R56 ;  /* 0x00000038009f7308 */ /* 0x000ea20000000800 */
[----:B---3--:R-:W-:Y:S01]  /*4060*/  FADD.FTZ R13, R52, R31 ;  /* 0x0000001f340d7221 */ /* 0x008fe20000010000 */
[-C--:B------:R-:W-:Y:S01]  /*4070*/  FFMA.FTZ R82, R82, R21.reuse, -R51 ;  /* 0x0000001552527223 */ /* 0x080fe20000010833 */
[----:B------:R-:W-:Y:S01]  /*4080*/  FADD.FTZ R32, R150, R53 ;  /* 0x0000003596207221 */ /* 0x000fe20000010000 */
[-CC-:B------:R-:W-:Y:S01]  /*4090*/  FFMA.FTZ R84, R84, R21.reuse, -R51.reuse ;  /* 0x0000001554547223 */ /* 0x180fe20000010833 */
[-CC-:B------:R-:W-:Y:S01]  /*40a0*/  FFMA.FTZ R26, R26, R21.reuse, -R51.reuse ;  /* 0x000000151a1a7223 */ /* 0x180fe20000010833 */
[----:B------:R-:W-:Y:S01]  /*40b0*/  FFMA.FTZ R50, R50, R21, -R51 ;  /* 0x0000001532327223 */ /* 0x000fe20000010833 */
[----:B------:R-:W-:Y:S01]  /*40c0*/  F2FP.BF16.F32.PACK_AB R158, R158, R39 ;  /* 0x000000279e9e723e */ /* 0x000fe200000010ff */
[----:B------:R-:W3:Y:S01]  /*40d0*/  MUFU.EX2 R58, R58 ;  /* 0x0000003a003a7308 */ /* 0x000ee20000000800 */
[----:B-1----:R-:W-:Y:S01]  /*40e0*/  FADD.FTZ R30, R54, R13 ;  /* 0x0000000d361e7221 */ /* 0x002fe20000010000 */
[----:B------:R-:W-:-:S02]  /*40f0*/  F2FP.BF16.F32.PACK_AB R148, R148, R29 ;  /* 0x0000001d9494723e */ /* 0x000fc400000010ff */
[----:B------:R-:W-:Y:S02]  /*4100*/  F2FP.BF16.F32.PACK_AB R152, R152, R43 ;  /* 0x0000002b9898723e */ /* 0x000fe400000010ff */
[----:B------:R-:W-:Y:S02]  /*4110*/  F2FP.BF16.F32.PACK_AB R154, R154, R45 ;  /* 0x0000002d9a9a723e */ /* 0x000fe400000010ff */
[----:B------:R-:W1:Y:S01]  /*4120*/  MUFU.EX2 R153, R60 ;  /* 0x0000003c00997308 */ /* 0x000e620000000800 */
[----:B--2---:R-:W-:Y:S01]  /*4130*/  FADD.FTZ R13, R159, R30 ;  /* 0x0000001e9f0d7221 */ /* 0x004fe20000010000 */
[----:B------:R-:W-:Y:S02]  /*4140*/  F2FP.BF16.F32.PACK_AB R157, R31, R52 ;  /* 0x000000341f9d723e */ /* 0x000fe400000010ff */
[----:B------:R-:W-:-:S04]  /*4150*/  F2FP.BF16.F32.PACK_AB R159, R159, R54 ;  /* 0x000000369f9f723e */ /* 0x000fc800000010ff */
[----:B------:R-:W2:Y:S01]  /*4160*/  MUFU.EX2 R62, R62 ;  /* 0x0000003e003e7308 */ /* 0x000ea20000000800 */
[----:B---3--:R-:W-:-:S07]  /*4170*/  FADD.FTZ R30, R58, R13 ;  /* 0x0000000d3a1e7221 */ /* 0x008fce0000010000 */
[----:B------:R-:W3:Y:S01]  /*4180*/  MUFU.EX2 R155, R64 ;  /* 0x00000040009b7308 */ /* 0x000ee20000000800 */
[C---:B-1----:R-:W-:Y:S01]  /*4190*/  FADD.FTZ R13, R153.reuse, R30 ;  /* 0x0000001e990d7221 */ /* 0x042fe20000010000 */
[----:B------:R-:W-:-:S06]  /*41a0*/  F2FP.BF16.F32.PACK_AB R153, R153, R58 ;  /* 0x0000003a9999723e */ /* 0x000fcc00000010ff */
[----:B------:R-:W1:Y:S01]  /*41b0*/  MUFU.EX2 R66, R66 ;  /* 0x0000004200427308 */ /* 0x000e620000000800 */
[----:B--2---:R-:W-:Y:S01]  /*41c0*/  FADD.FTZ R30, R62, R13 ;  /* 0x0000000d3e1e7221 */ /* 0x004fe20000010000 */
[----:B------:R-:W-:-:S06]  /*41d0*/  IMAD.IADD R13, R73, 0x1, -R0 ;  /* 0x00000001490d7824 */ /* 0x000fcc00078e0a00 */
        /* <DEDUP_REMOVED lines=14> */
[C---:B--2---:R-:W-:Y:S01]  /*42c0*/  FADD.FTZ R51, R151.reuse, R0 ;  /* 0x0000000097337221 */ /* 0x044fe20000010000 */
[----:B------:R-:W-:-:S06]  /*42d0*/  F2FP.BF16.F32.PACK_AB R151, R151, R70 ;  /* 0x000000469797723e */ /* 0x000fcc00000010ff */
[----:B------:R-:W2:Y:S01]  /*42e0*/  MUFU.EX2 R145, R78 ;  /* 0x0000004e00917308 */ /* 0x000ea20000000800 */
[----:B---3--:R-:W-:-:S04]  /*42f0*/  FADD.FTZ R55, R37, R32 ;  /* 0x0000002025377221 */ /* 0x008fc80000010000 */
[C---:B------:R-:W-:Y:S01]  /*4300*/  FADD.FTZ R30, R144.reuse, R55 ;  /* 0x00000037901e7221 */ /* 0x040fe20000010000 */
[----:B------:R-:W-:Y:S02]  /*4310*/  F2FP.BF16.F32.PACK_AB R144, R144, R37 ;  /* 0x000000259090723e */ /* 0x000fe400000010ff */
        /* <DEDUP_REMOVED lines=8> */
[----:B-1----:R-:W-:-:S07]  /*43a0*/  FADD.FTZ R0, R48, R33 ;  /* 0x0000002130007221 */ /* 0x002fce0000010000 */
[----:B------:R-:W-:Y:S01]  /*43b0*/  MUFU.EX2 R44, R44 ;  /* 0x0000002c002c7308 */ /* 0x000fe20000000800 */
[C---:B--2---:R-:W-:Y:S01]  /*43c0*/  FADD.FTZ R55, R46.reuse, R55 ;  /* 0x000000372e377221 */ /* 0x044fe20000010000 */
[----:B------:R-:W-:-:S06]  /*43d0*/  F2FP.BF16.F32.PACK_AB R146, R46, R41 ;  /* 0x000000292e92723e */ /* 0x000fcc00000010ff */
[----:B------:R-:W1:Y:S01]  /*43e0*/  MUFU.EX2 R20, R20 ;  /* 0x0000001400147308 */ /* 0x000e620000000800 */
[C---:B---3--:R-:W-:Y:S01]  /*43f0*/  FADD.FTZ R27, R147.reuse, R0 ;  /* 0x00000000931b7221 */ /* 0x048fe20000010000 */
[----:B------:R-:W-:-:S06]  /*4400*/  F2FP.BF16.F32.PACK_AB R147, R147, R48 ;  /* 0x000000309393723e */ /* 0x000fcc00000010ff */
[----:B------:R-:W2:Y:S08]  /*4410*/  MUFU.EX2 R5, R42 ;  /* 0x0000002a00057308 */ /* 0x000eb00000000800 */
[----:B------:R3:W4:Y:S01]  /*4420*/  MUFU.EX2 R141, R12 ;  /* 0x0000000c008d7308 */ /* 0x0007220000000800 */
[----:B-1----:R-:W-:-:S07]  /*4430*/  FADD.FTZ R0, R20, R27 ;  /* 0x0000001b14007221 */ /* 0x002fce0000010000 */
[----:B------:R-:W1:Y:S01]  /*4440*/  MUFU.EX2 R38, R38 ;  /* 0x0000002600267308 */ /* 0x000e620000000800 */
[----:B---3--:R-:W-:Y:S01]  /*4450*/  FADD.FTZ R12, R44, R55 ;  /* 0x000000372c0c7221 */ /* 0x008fe20000010000 */
[----:B--2---:R-:W-:-:S03]  /*4460*/  F2FP.BF16.F32.PACK_AB R140, R5, R44 ;  /* 0x0000002c058c723e */ /* 0x004fc600000010ff */
[----:B------:R-:W-:-:S03]  /*4470*/  FADD.FTZ R39, R5, R12 ;  /* 0x0000000c05277221 */ /* 0x000fc60000010000 */
[----:B------:R-:W2:Y:S01]  /*4480*/  MUFU.EX2 R2, R2 ;  /* 0x0000000200027308 */ /* 0x000ea20000000800 */
[C---:B----4-:R-:W-:Y:S01]  /*4490*/  FADD.FTZ R5, R141.reuse, R0 ;  /* 0x000000008d057221 */ /* 0x050fe20000010000 */
[----:B------:R-:W-:Y:S01]  /*44a0*/  F2FP.BF16.F32.PACK_AB R141, R141, R20 ;  /* 0x000000148d8d723e */ /* 0x000fe200000010ff */
[----:B------:R-:W-:-:S05]  /*44b0*/  VIADD R20, R72, 0xfffffffe ;  /* 0xfffffffe48147836 */ /* 0x000fca0000000000 */
        /* <DEDUP_REMOVED lines=8> */
[C---:B-1----:R-:W-:Y:S01]  /*4540*/  FADD.FTZ R5, R143.reuse, R0 ;  /* 0x000000008f057221 */ /* 0x042fe20000010000 */
[----:B------:R-:W-:-:S06]  /*4550*/  F2FP.BF16.F32.PACK_AB R143, R143, R2 ;  /* 0x000000028f8f723e */ /* 0x000fcc00000010ff */
[----:B------:R-:W1:Y:S01]  /*4560*/  MUFU.EX2 R137, R84 ;  /* 0x0000005400897308 */ /* 0x000e620000000800 */
[----:B--2---:R-:W-:Y:S01]  /*4570*/  FADD.FTZ R12, R34, R29 ;  /* 0x0000001d220c7221 */ /* 0x004fe20000010000 */
[----:B------:R-:W-:-:S03]  /*4580*/  F2FP.BF16.F32.PACK_AB R136, R49, R34 ;  /* 0x000000223188723e */ /* 0x000fc600000010ff */
[----:B------:R-:W-:-:S03]  /*4590*/  FADD.FTZ R27, R49, R12 ;  /* 0x0000000c311b7221 */ /* 0x000fc60000010000 */
[----:B------:R-:W2:Y:S01]  /*45a0*/  MUFU.EX2 R28, R28 ;  /* 0x0000001c001c7308 */ /* 0x000ea20000000800 */
[----:B---3--:R-:W-:-:S07]  /*45b0*/  FADD.FTZ R0, R82, R5 ;  /* 0x0000000552007221 */ /* 0x008fce0000010000 */
[----:B------:R-:W3:Y:S01]  /*45c0*/  MUFU.EX2 R26, R26 ;  /* 0x0000001a001a7308 */ /* 0x000ee20000000800 */
[C---:B-1----:R-:W-:Y:S01]  /*45d0*/  FADD.FTZ R5, R137.reuse, R0 ;  /* 0x0000000089057221 */ /* 0x042fe20000010000 */
[----:B------:R-:W-:-:S06]  /*45e0*/  F2FP.BF16.F32.PACK_AB R137, R137, R82 ;  /* 0x000000528989723e */ /* 0x000fcc00000010ff */
[----:B------:R-:W1:Y:S01]  /*45f0*/  MUFU.EX2 R139, R50 ;  /* 0x00000032008b7308 */ /* 0x000e620000000800 */
[----:B--2---:R-:W-:Y:S01]  /*4600*/  FADD.FTZ R12, R28, R27 ;  /* 0x0000001b1c0c7221 */ /* 0x004fe20000010000 */
[----:B------:R-:W-:Y:S01]  /*4610*/  VIADD R27, R13, UR42 ;  /* 0x0000002a0d1b7c36 */ /* 0x000fe20008000000 */
[C---:B------:R-:W-:Y:S02]  /*4620*/  F2FP.BF16.F32.PACK_AB R138, R35.reuse, R28 ;  /* 0x0000001c238a723e */ /* 0x040fe400000010ff */
[----:B------:R-:W-:Y:S01]  /*4630*/  FADD.FTZ R12, R35, R12 ;  /* 0x0000000c230c7221 */ /* 0x000fe20000010000 */
[----:B------:R-:W-:Y:S02]  /*4640*/  IMAD.IADD R24, R27, 0x1, R24 ;  /* 0x000000011b187824 */ /* 0x000fe400078e0218 */
[----:B---3--:R-:W-:-:S04]  /*4650*/  FADD.FTZ R0, R26, R5 ;  /* 0x000000051a007221 */ /* 0x008fc80000010000 */
[C---:B-1----:R-:W-:Y:S01]  /*4660*/  FADD.FTZ R5, R139.reuse, R0 ;  /* 0x000000008b057221 */ /* 0x042fe20000010000 */
[----:B------:R-:W-:Y:S01]  /*4670*/  F2FP.BF16.F32.PACK_AB R139, R139, R26 ;  /* 0x0000001a8b8b723e */ /* 0x000fe200000010ff */
        /* <DEDUP_REMOVED lines=11> */
.L_x_892:
[----:B------:R-:W-:-:S13]  /*4730*/  ISETP.NE.AND P1, PT, R25, 0x1, PT ;  /* 0x000000011900780c */ /* 0x000fda0003f25270 */
[----:B------:R-:W1:Y:S02]  /*4740*/  @P1 LDC.64 R26, c[0x0][0x9e8] ;  /* 0x00027a00ff1a1b82 */ /* 0x000e640000000a00 */
[----:B-1----:R-:W-:-:S05]  /*4750*/  @P1 IMAD.HI.U32 R2, R0, R26, RZ ;  /* 0x0000001a00021227 */ /* 0x002fca00078e00ff */
[----:B------:R-:W-:-:S07]  /*4760*/  @P1 SHF.R.U32.HI R0, RZ, R27, R2 ;  /* 0x0000001bff001219 */ /* 0x000fce0000011602 */
.L_x_893:
[----:B------:R-:W-:-:S05]  /*4770*/  IMAD R25, R0, R25, R25 ;  /* 0x0000001900197224 */ /* 0x000fca00078e0219 */
[----:B------:R-:W-:-:S07]  /*4780*/  VIMNMX R24, R24, R25, PT ;  /* 0x0000001918187248 */ /* 0x000fce0003fe0100 */
.L_x_891:
[----:B------:R-:W-:Y:S01]  /*4790*/  IMAD.HI R24, R24, 0x2aaaaaab, RZ ;  /* 0x2aaaaaab18187827 */ /* 0x000fe200078e02ff */
[----:B------:R-:W-:Y:S02]  /*47a0*/  CS2R R86, SRZ ;  /* 0x0000000000567805 */ /* 0x000fe4000001ff00 */
[----:B------:R-:W-:Y:S02]  /*47b0*/  CS2R R84, SRZ ;  /* 0x0000000000547805 */ /* 0x000fe4000001ff00 */
[----:B------:R-:W-:Y:S01]  /*47c0*/  CS2R R82, SRZ ;  /* 0x0000000000527805 */ /* 0x000fe2000001ff00 */
[----:B------:R-:W-:Y:S01]  /*47d0*/  IMAD.MOV.U32 R2, RZ, RZ, 0x3f800000 ;  /* 0x3f800000ff027424 */ /* 0x000fe200078e00ff */
[----:B------:R-:W-:Y:S01]  /*47e0*/  SHF.R.U32.HI R25, RZ, 0x1f, R24 ;  /* 0x0000001fff197819 */ /* 0x000fe20000011618 */
[----:B------:R-:W-:Y:S01]  /*47f0*/  IMAD.MOV.U32 R0, RZ, RZ, 0x3f800000 ;  /* 0x3f800000ff007424 */ /* 0x000fe200078e00ff */
[----:B------:R-:W-:Y:S02]  /*4800*/  CS2R R80, SRZ ;  /* 0x0000000000507805 */ /* 0x000fe4000001ff00 */
[----:B------:R-:W-:-:S02]  /*4810*/  CS2R R78, SRZ ;  /* 0x00000000004e7805 */ /* 0x000fc4000001ff00 */
[----:B------:R-:W-:Y:S02]  /*4820*/  LEA.HI.SX32 R24, R24, R25, 0x1c ;  /* 0x0000001918187211 */ /* 0x000fe400078fe2ff */
[----:B------:R-:W-:Y:S02]  /*4830*/  CS2R R76, SRZ ;  /* 0x00000000004c7805 */ /* 0x000fe4000001ff00 */
[----:B------:R-:W-:Y:S02]  /*4840*/  CS2R R74, SRZ ;  /* 0x00000000004a7805 */ /* 0x000fe4000001ff00 */
[----:B------:R-:W-:Y:S02]  /*4850*/  CS2R R72, SRZ ;  /* 0x0000000000487805 */ /* 0x000fe4000001ff00 */
[----:B------:R-:W-:Y:S02]  /*4860*/  VIMNMX R175, R19, R24, !PT ;  /* 0x0000001813af7248 */ /* 0x000fe40007fe0100 */
[----:B------:R-:W-:-:S02]  /*4870*/  CS2R R70, SRZ ;  /* 0x0000000000467805 */ /* 0x000fc4000001ff00 */
[----:B------:R-:W-:Y:S02]  /*4880*/  CS2R R68, SRZ ;  /* 0x0000000000447805 */ /* 0x000fe4000001ff00 */
[----:B------:R-:W-:Y:S02]  /*4890*/  CS2R R66, SRZ ;  /* 0x0000000000427805 */ /* 0x000fe4000001ff00 */
        /* <DEDUP_REMOVED lines=21> */
[----:B------:R-:W-:Y:S01]  /*49f0*/  CS2R R24, SRZ ;  /* 0x0000000000187805 */ /* 0x000fe2000001ff00 */
[----:B------:R-:W-:Y:S06]  /*4a00*/  @!P1 BRA `(.L_x_894) ;  /* 0x0000003000e09947 */ /* 0x000fec0003800000 */
[----:B------:R-:W-:Y:S01]  /*4a10*/  IMAD.IADD R172, R3, 0x1, R13 ;  /* 0x0000000103ac7824 */ /* 0x000fe200078e020d */
[----:B------:R-:W-:Y:S01]  /*4a20*/  ULDC UR45, c[0x0][0x9e4] ;  /* 0x00027900002d7ab9 */ /* 0x000fe20000000800 */
[----:B------:R-:W-:Y:S01]  /*4a30*/  IMAD.MOV.U32 R2, RZ, RZ, 0x3f800000 ;  /* 0x3f800000ff027424 */ /* 0x000fe200078e00ff */
[----:B------:R-:W-:Y:S01]  /*4a40*/  ULDC UR58, c[0x0][0x2e0] ;  /* 0x0000b800003a7ab9 */ /* 0x000fe20000000800 */
[----:B------:R-:W-:Y:S01]  /*4a50*/  IMAD.MOV.U32 R87, RZ, RZ, RZ ;  /* 0x000000ffff577224 */ /* 0x000fe200078e00ff */
[----:B------:R-:W-:Y:S01]  /*4a60*/  ULDC UR4, c[0x0][0x9d8] ;  /* 0x0002760000047ab9 */ /* 0x000fe20000000800 */
[----:B------:R-:W-:-:S05]  /*4a70*/  ULDC UR47, c[0x0][0x9e0] ;  /* 0x00027800002f7ab9 */ /* 0x000fca0000000800 */
.L_x_911:
[----:B------:R-:W-:-:S04]  /*4a80*/  UIADD3 UR5, UR36, 0x1, URZ ;  /* 0x0000000124057890 */ /* 0x000fc8000fffe03f */
[----:B------:R-:W-:-:S04]  /*4a90*/  UISETP.NE.AND UP0, UPT, UR5, 0x2, UPT ;  /* 0x000000020500788c */ /* 0x000fc8000bf05270 */
[----:B------:R-:W-:Y:S02]  /*4aa0*/  USEL UR40, URZ, 0x1, UP0 ;  /* 0x000000013f287887 */ /* 0x000fe40008000000 */
[----:B------:R-:W-:Y:S02]  /*4ab0*/  USEL UR5, UR5, URZ, UP0 ;  /* 0x0000003f05057287 */ /* 0x000fe40008000000 */
[----:B------:R-:W-:Y:S01]  /*4ac0*/  ULOP3.LUT UR40, UR39, UR40, URZ, 0x3c, !UPT ;  /* 0x0000002827287292 */ /* 0x000fe2000f8e3c3f */
[----:B------:R-:W-:Y:S11]  /*4ad0*/  @!P0 BRA `(.L_x_895) ;  /* 0x0000000000048947 */ /* 0x000ff60003800000 */
[----:B------:R-:W-:Y:S01]  /*4ae0*/  BPT.TRAP 0x1 ;  /* 0x000000040000795c */ /* 0x000fe20000300000 */
.L_x_895:
[----:B------:R-:W-:Y:S01]  /*4af0*/  ULEA UR7, UR5, UR37, 0x3 ;  /* 0x0000002505077291 */ /* 0x000fe2000f8e183f */
[----:B------:R-:W-:-:S05]  /*4b00*/  IMAD.U32 R21, RZ, RZ, UR40 ;  /* 0x00000028ff157e24 */ /* 0x000fca000f8e00ff */
[----:B------:R-:W-:-:S04]  /*4b10*/  SHF.L.U32 R21, R21, 0x1f, RZ ;  /* 0x0000001f15157819 */ /* 0x000fc800000006ff */
[----:B------:R1:W2:Y:S01]  /*4b20*/  SYNCS.PHASECHK.TRANS64.TRYWAIT P1, [UR7+0x2a830], R21 ;  /* 0x02a83015ff0075a7 */ /* 0x0002a20008020147 */
[----:B------:R-:W-:Y:S05]  /*4b30*/  @!P0 BRA `(.L_x_896) ;  /* 0x0000000000048947 */ /* 0x000fea0003800000 */
[----:B------:R-:W-:Y:S01]  /*4b40*/  BPT.TRAP 0x1 ;  /* 0x000000040000795c */ /* 0x000fe20000300000 */
.L_x_896:
[----:B--2---:R-:W-:Y:S05]  /*4b50*/  @P1 BRA `(.L_x_897) ;  /* 0x0000000000081947 */ /* 0x004fea0003800000 */
[----:B------:R-:W2:Y:S02]  /*4b60*/  SYNCS.PHASECHK.TRANS64.TRYWAIT P1, [UR7+0x2a830], R21 ;  /* 0x02a83015ff0075a7 */ /* 0x000ea40008020147 */
[----:B--2---:R-:W-:Y:S05]  /*4b70*/  @!P1 BRA `(.L_x_898) ;  /* 0x000000dc00789947 */ /* 0x004fea0003800000 */
.L_x_897:
[----:B------:R-:W-:Y:S01]  /*4b80*/  R2UR UR52, R10 ;  /* 0x000000000a3472ca */ /* 0x000fe200000e0000 */
[----:B------:R-:W-:Y:S01]  /*4b90*/  UIMAD UR6, UR5, 0x900, UR38 ;  /* 0x00000900050678a4 */ /* 0x000fe2000f8e0226 */
[----:B------:R-:W-:Y:S01]  /*4ba0*/  R2UR UR53, R11 ;  /* 0x000000000b3572ca */ /* 0x000fe200000e0000 */
[----:B--2---:R-:W-:Y:S01]  /*4bb0*/  WARPGROUP.ARRIVE ;  /* 0x00000000000079c5 */ /* 0x004fe20000000000 */
        /* <DEDUP_REMOVED lines=11> */
[----:B------:R-:W-:Y:S01]  /*4c70*/  HGMMA.64x96x16.F32.BF16 R88, gdesc[UR52], RZ, !UPT, gsb0 ;  /* 0x01600000345879f0 */ /* 0x000fe2000c0018ff */
[----:B------:R-:W-:Y:S01]  /*4c80*/  R2UR UR52, R8 ;  /* 0x00000000083472ca */ /* 0x000fe200000e0000 */
[----:B------:R-:W-:Y:S01]  /*4c90*/  UIADD3 UR54, UR6, 0x2, URZ ;  /* 0x0000000206367890 */ /* 0x000fe2000fffe03f */
[----:B------:R-:W-:Y:S01]  /*4ca0*/  R2UR UR53, R9 ;  /* 0x00000000093572ca */ /* 0x000fe200000e0000 */
        /* <DEDUP_REMOVED lines=74> */
[----:B------:R-:W-:Y:S01]  /*5150*/  HGMMA.64x96x16.F32.BF16 R88, gdesc[UR52], R88, gsb0 ;  /* 0x01600000345879f0 */ /* 0x000fe20008001858 */
[----:B------:R-:W-:Y:S01]  /*5160*/  R2UR UR52, R6 ;  /* 0x00000000063472ca */ /* 0x000fe200000e0000 */
[----:B------:R-:W-:Y:S01]  /*5170*/  UIADD3 UR54, UR6, 0x4, URZ ;  /* 0x0000000406367890 */ /* 0x000fe2000fffe03f */
[----:B------:R-:W-:Y:S01]  /*5180*/  R2UR UR53, R7 ;  /* 0x00000000073572ca */ /* 0x000fe200000e0000 */
[----:B------:R-:W-:Y:S01]  /*5190*/  UMOV UR55, 0x40000040 ;  /* 0x4000004000377882 */ /* 0x000fe20000000000 */
[----:B------:R-:W-:Y:S02]  /*51a0*/  WARPGROUP.DEPBAR.LE gsb0, 0x0 ;  /* 0x00008000000079c5 */ /* 0x000fe40000010000 */
[----:B------:R-:W-:-:S09]  /*51b0*/  WARPGROUP.ARRIVE ;  /* 0x00000000000079c5 */ /* 0x000fd20000000000 */
[----:B------:R-:W-:Y:S01]  /*51c0*/  HGMMA.64x96x16.F32.BF16 R88, gdesc[UR52], R88, gsb0 ;  /* 0x01600000345879f0 */ /* 0x000fe20008001858 */
[----:B------:R-:W-:Y:S01]  /*51d0*/  UIADD3 UR54, UR6, 0x606, URZ ;  /* 0x0000060606367890 */ /* 0x000fe2000fffe03f */
[----:B------:R-:W-:Y:S01]  /*51e0*/  UMOV UR52, UR56 ;  /* 0x0000003800347c82 */ /* 0x000fe20008000000 */
[----:B------:R-:W-:Y:S01]  /*51f0*/  UMOV UR53, UR57 ;  /* 0x0000003900357c82 */ /* 0x000fe20008000000 */
        /* <DEDUP_REMOVED lines=29> */
[----:B------:R-:W-:Y:S05]  /*53d0*/  @!P0 BRA `(.L_x_899) ;  /* 0x0000000000048947 */ /* 0x000fea0003800000 */
[----:B------:R-:W-:Y:S01]  /*53e0*/  BPT.TRAP 0x1 ;  /* 0x000000040000795c */ /* 0x000fe20000300000 */
.L_x_899:
[----:B------:R-:W-:Y:S01]  /*53f0*/  ULEA UR6, UR36, UR37, 0x3 ;  /* 0x0000002524067291 */ /* 0x000fe2000f8e183f */
[----:B------:R-:W-:-:S05]  /*5400*/  IMAD.U32 R0, RZ, RZ, UR39 ;  /* 0x00000027ff007e24 */ /* 0x000fca000f8e00ff */
[----:B------:R-:W-:-:S04]  /*5410*/  SHF.L.U32 R0, R0, 0x1f, RZ ;  /* 0x0000001f00007819 */ /* 0x000fc800000006ff */
[----:B------:R2:W3:Y:S01]  /*5420*/  SYNCS.PHASECHK.TRANS64.TRYWAIT P1, [UR6+0x2a850], R0 ;  /* 0x02a85000ff0075a7 */ /* 0x0004e20008020146 */
[----:B------:R-:W-:Y:S05]  /*5430*/  @!P0 BRA `(.L_x_900) ;  /* 0x0000000000048947 */ /* 0x000fea0003800000 */
[----:B------:R-:W-:Y:S01]  /*5440*/  BPT.TRAP 0x1 ;  /* 0x000000040000795c */ /* 0x000fe20000300000 */
.L_x_900:
[----:B---3--:R-:W-:Y:S05]  /*5450*/  @P1 BRA `(.L_x_901) ;  /* 0x0000000000081947 */ /* 0x008fea0003800000 */
[----:B------:R-:W3:Y:S02]  /*5460*/  SYNCS.PHASECHK.TRANS64.TRYWAIT P1, [UR6+0x2a850], R0 ;  /* 0x02a85000ff0075a7 */ /* 0x000ee40008020146 */
[----:B---3--:R-:W-:Y:S05]  /*5470*/  @!P1 BRA `(.L_x_902) ;  /* 0x000000d400509947 */ /* 0x008fea0003800000 */
.L_x_901:
[----:B------:R-:W-:Y:S01]  /*5480*/  UIADD3 UR10, UR37, 0x400, URZ ;  /* 0x00000400250a7890 */ /* 0x000fe2000fffe03f */
[----:B------:R-:W-:Y:S01]  /*5490*/  WARPGROUP.ARRIVE ;  /* 0x00000000000079c5 */ /* 0x000fe20000000000 */
[----:B------:R-:W-:-:S05]  /*54a0*/  UMOV UR11, 0x40000040 ;  /* 0x40000040000b7882 */ /* 0x000fca0000000000 */
[----:B------:R-:W3:Y:S01]  /*54b0*/  S2R R179, SR_TID.X ;  /* 0x0000000000b37919 */ /* 0x000ee20000002100 */
[----:B------:R-:W-:Y:S01]  /*54c0*/  USHF.R.U32.HI UR10, URZ, 0x4, UR10 ;  /* 0x000000043f0a7899 */ /* 0x000fe2000801160a */
[----:B-1----:R-:W-:Y:S01]  /*54d0*/  FMUL.FTZ R21, R88, UR4 ;  /* 0x0000000458157c20 */ /* 0x002fe20008410000 */
[----:B------:R-:W-:Y:S01]  /*54e0*/  FMUL.FTZ R88, R94, UR4 ;  /* 0x000000045e587c20 */ /* 0x000fe20008410000 */
[----:B------:R-:W-:Y:S01]  /*54f0*/  FMUL.FTZ R94, R106, UR4 ;  /* 0x000000046a5e7c20 */ /* 0x000fe20008410000 */
[----:B------:R-:W-:Y:S01]  /*5500*/  ULOP3.LUT UR10, UR10, 0x3fff, URZ, 0xc0, !UPT ;  /* 0x00003fff0a0a7892 */ /* 0x000fe2000f8ec03f */
[----:B------:R-:W-:Y:S01]  /*5510*/  FMUL.FTZ R176, R127, UR4 ;  /* 0x000000047fb07c20 */ /* 0x000fe20008410000 */
[----:B------:R-:W-:Y:S02]  /*5520*/  IMAD R127, R20, -0x60, RZ ;  /* 0xffffffa0147f7824 */ /* 0x000fe400078e02ff */
[----:B--2---:R-:W-:Y:S01]  /*5530*/  FMUL.FTZ R0, R90, UR4 ;  /* 0x000000045a007c20 */ /* 0x004fe20008410000 */
[----:B------:R-:W-:Y:S01]  /*5540*/  ULOP3.LUT UR10, UR10, 0x3000000, URZ, 0xfc, !UPT ;  /* 0x030000000a0a7892 */ /* 0x000fe2000f8efc3f */
[----:B------:R-:W-:Y:S01]  /*5550*/  FMUL.FTZ R2, R91, UR4 ;  /* 0x000000045b027c20 */ /* 0x000fe20008410000 */
[----:B------:R-:W-:Y:S01]  /*5560*/  FMUL.FTZ R90, R98, UR4 ;  /* 0x00000004625a7c20 */ /* 0x000fe20008410000 */
[----:B------:R-:W-:Y:S01]  /*5570*/  FMUL.FTZ R91, R99, UR4 ;  /* 0x00000004635b7c20 */ /* 0x000fe20008410000 */
[----:B------:R-:W-:Y:S01]  /*5580*/  UIMAD UR14, UR36, 0x600, UR10 ;  /* 0x00000600240e78a4 */ /* 0x000fe2000f8e020a */
[----:B------:R-:W-:Y:S01]  /*5590*/  FMUL.FTZ R100, R100, UR4 ;  /* 0x0000000464647c20 */ /* 0x000fe20008410000 */
[----:B------:R-:W-:Y:S01]  /*55a0*/  FMUL.FTZ R101, R101, UR4 ;  /* 0x0000000465657c20 */ /* 0x000fe20008410000 */
[----:B------:R-:W-:Y:S01]  /*55b0*/  FMUL.FTZ R98, R114, UR4 ;  /* 0x0000000472627c20 */ /* 0x000fe20008410000 */
[----:B------:R-:W-:Y:S01]  /*55c0*/  FMUL.FTZ R99, R115, UR4 ;  /* 0x0000000473637c20 */ /* 0x000fe20008410000 */
[----:B------:R-:W-:Y:S01]  /*55d0*/  FMUL.FTZ R120, R120, UR4 ;  /* 0x0000000478787c20 */ /* 0x000fe20008410000 */
[----:B------:R-:W-:Y:S01]  /*55e0*/  FMUL.FTZ R121, R121, UR4 ;  /* 0x0000000479797c20 */ /* 0x000fe20008410000 */
[----:B------:R-:W-:Y:S01]  /*55f0*/  UMOV UR10, UR14 ;  /* 0x0000000e000a7c82 */ /* 0x000fe20008000000 */
[----:B------:R-:W-:Y:S01]  /*5600*/  FMUL.FTZ R125, R125, UR4 ;  /* 0x000000047d7d7c20 */ /* 0x000fe20008410000 */
[----:B------:R-:W-:Y:S01]  /*5610*/  HGMMA.64x128x16.F32.BF16 R24, R156, gdesc[UR8].tnspB, R24, gsb0 ;  /* 0x41e000089c187df0 */ /* 0x000fe20008001818 */
[----:B------:R-:W-:Y:S01]  /*5620*/  UIADD3 UR10, UR14, 0x80, URZ ;  /* 0x000000800e0a7890 */ /* 0x000fe2000fffe03f */
[----:B------:R-:W-:Y:S01]  /*5630*/  FMUL.FTZ R174, R126, UR4 ;  /* 0x000000047eae7c20 */ /* 0x000fe20008410000 */
[----:B------:R-:W-:Y:S01]  /*5640*/  UMOV UR11, 0x40000040 ;  /* 0x40000040000b7882 */ /* 0x000fe20000000000 */
[----:B------:R-:W-:Y:S01]  /*5650*/  FMUL.FTZ R129, R129, UR4 ;  /* 0x0000000481817c20 */ /* 0x000fe20008410000 */
[----:B------:R-:W-:Y:S01]  /*5660*/  FMUL.FTZ R178, R130, UR4 ;  /* 0x0000000482b27c20 */ /* 0x000fe20008410000 */
[----:B------:R-:W-:Y:S01]  /*5670*/  FMUL.FTZ R133, R133, UR4 ;  /* 0x0000000485857c20 */ /* 0x000fe20008410000 */
[----:B------:R-:W-:Y:S01]  /*5680*/  FMUL.FTZ R124, R124, UR4 ;  /* 0x000000047c7c7c20 */ /* 0x000fe20008410000 */
[----:B------:R-:W-:Y:S01]  /*5690*/  FMUL.FTZ R128, R128, UR4 ;  /* 0x0000000480807c20 */ /* 0x000fe20008410000 */
[----:B------:R-:W-:Y:S01]  /*56a0*/  FMUL.FTZ R132, R132, UR4 ;  /* 0x0000000484847c20 */ /* 0x000fe20008410000 */
[----:B---3--:R-:W-:Y:S01]  /*56b0*/  LOP3.LUT P2, RZ, R179, 0x7f, RZ, 0xc0, !PT ;  /* 0x0000007fb3ff7812 */ /* 0x008fe2000784c0ff */
[----:B------:R-:W-:Y:S01]  /*56c0*/  FMUL.FTZ R134, R134, UR4 ;  /* 0x0000000486867c20 */ /* 0x000fe20008410000 */
[----:B------:R-:W-:Y:S01]  /*56d0*/  LOP3.LUT P1, RZ, R18, 0x80000, RZ, 0xc0, !PT ;  /* 0x0008000012ff7812 */ /* 0x000fe2000782c0ff */
[----:B------:R-:W1:Y:S08]  /*56e0*/  MUFU.TANH R21, R21 ;  /* 0x0000001500157308 */ /* 0x000e700000002400 */
[----:B------:R-:W2:Y:S08]  /*56f0*/  MUFU.TANH R0, R0 ;  /* 0x0000000000007308 */ /* 0x000eb00000002400 */
[----:B------:R-:W3:Y:S08]  /*5700*/  MUFU.TANH R2, R2 ;  /* 0x0000000200027308 */ /* 0x000ef00000002400 */
[----:B------:R-:W4:Y:S08]  /*5710*/  MUFU.TANH R88, R88 ;  /* 0x0000005800587308 */ /* 0x000f300000002400 */
        /* <DEDUP_REMOVED lines=12> */
[----:B------:R-:W1:Y:S01]  /*57e0*/  MUFU.TANH R178, R178 ;  /* 0x000000b200b27308 */ /* 0x000e620000002400 */
[----:B------:R-:W-:-:S02]  /*57f0*/  WARPGROUP.DEPBAR.LE gsb0, 0x0 ;  /* 0x00008000000079c5 */ /* 0x000fc40000010000 */
[----:B------:R-:W-:Y:S01]  /*5800*/  WARPGROUP.ARRIVE ;  /* 0x00000000000079c5 */ /* 0x000fe20000000000 */
[----:B------:R-:W-:-:S04]  /*5810*/  FMUL.FTZ R156, R123, UR4 ;  /* 0x000000047b9c7c20 */ /* 0x000fc80008410000 */
[----:B------:R1:W1:Y:S01]  /*5820*/  MUFU.TANH R123, R132 ;  /* 0x00000084007b7308 */ /* 0x0002620000002400 */
[----:B------:R-:W-:Y:S01]  /*5830*/  HGMMA.64x128x16.F32.BF16 R24, R152, gdesc[UR8].tnspB, R24, gsb0 ;  /* 0x41e0000898187df0 */ /* 0x000fe20008001818 */
[----:B------:R-:W-:Y:S01]  /*5840*/  UIADD3 UR10, UR14, 0x100, URZ ;  /* 0x000001000e0a7890 */ /* 0x000fe2000fffe03f */
[----:B------:R-:W-:-:S05]  /*5850*/  UMOV UR11, 0x40000040 ;  /* 0x40000040000b7882 */ /* 0x000fca0000000000 */
[----:B------:R-:W1:Y:S08]  /*5860*/  MUFU.TANH R156, R156 ;  /* 0x0000009c009c7308 */ /* 0x000e700000002400 */
[----:B------:R-:W1:Y:S01]  /*5870*/  MUFU.TANH R133, R133 ;  /* 0x0000008500857308 */ /* 0x000e620000002400 */
[----:B------:R-:W-:Y:S02]  /*5880*/  WARPGROUP.DEPBAR.LE gsb0, 0x0 ;  /* 0x00008000000079c5 */ /* 0x000fe40000010000 */
[----:B------:R-:W-:Y:S01]  /*5890*/  WARPGROUP.ARRIVE ;  /* 0x00000000000079c5 */ /* 0x000fe20000000000 */
[----:B------:R-:W-:-:S05]  /*58a0*/  FMUL.FTZ R154, R122, UR4 ;  /* 0x000000047a9a7c20 */ /* 0x000fca0008410000 */
[----:B------:R-:W-:Y:S01]  /*58b0*/  HGMMA.64x128x16.F32.BF16 R24, R148, gdesc[UR8].tnspB, R24, gsb0 ;  /* 0x41e0000894187df0 */ /* 0x000fe20008001818 */
[----:B------:R-:W-:Y:S01]  /*58c0*/  UIADD3 UR10, UR14, 0x180, URZ ;  /* 0x000001800e0a7890 */ /* 0x000fe2000fffe03f */
[----:B------:R-:W1:Y:S01]  /*58d0*/  MUFU.TANH R154, R154 ;  /* 0x0000009a009a7308 */ /* 0x000e620000002400 */
[----:B------:R-:W-:Y:S01]  /*58e0*/  UMOV UR11, 0x40000040 ;  /* 0x40000040000b7882 */ /* 0x000fe20000000000 */
[----:B------:R-:W-:Y:S02]  /*58f0*/  WARPGROUP.DEPBAR.LE gsb0, 0x0 ;  /* 0x00008000000079c5 */ /* 0x000fe40000010000 */
[----:B------:R-:W-:Y:S01]  /*5900*/  WARPGROUP.ARRIVE ;  /* 0x00000000000079c5 */ /* 0x000fe20000000000 */
[----:B------:R-:W-:Y:S01]  /*5910*/  FMUL.FTZ R148, R97, UR4 ;  /* 0x0000000461947c20 */ /* 0x000fe20008410000 */
[----:B------:R-:W-:Y:S01]  /*5920*/  FMUL.FTZ R97, R111, UR4 ;  /* 0x000000046f617c20 */ /* 0x000fe20008410000 */
[----:B------:R-:W-:Y:S01]  /*5930*/  FMUL.FTZ R150, R104, UR4 ;  /* 0x0000000468967c20 */ /* 0x000fe20008410000 */
[----:B------:R-:W-:Y:S01]  /*5940*/  FMUL.FTZ R111, R113, UR4 ;  /* 0x00000004716f7c20 */ /* 0x000fe20008410000 */
[----:B------:R-:W-:Y:S01]  /*5950*/  FMUL.FTZ R113, R117, UR4 ;  /* 0x0000000475717c20 */ /* 0x000fe20008410000 */
[----:B------:R-:W-:Y:S01]  /*5960*/  HGMMA.64x128x16.F32.BF16 R24, R144, gdesc[UR8].tnspB, R24, gsb0 ;  /* 0x41e0000890187df0 */ /* 0x000fe20008001818 */
[----:B------:R-:W-:Y:S01]  /*5970*/  UIADD3 UR10, UR14, 0x200, URZ ;  /* 0x000002000e0a7890 */ /* 0x000fe2000fffe03f */
[----:B------:R-:W-:Y:S01]  /*5980*/  FMUL.FTZ R104, R131, UR4 ;  /* 0x0000000483687c20 */ /* 0x000fe20008410000 */
[----:B------:R-:W-:Y:S01]  /*5990*/  UMOV UR11, 0x40000040 ;  /* 0x40000040000b7882 */ /* 0x000fe20000000000 */
        /* <DEDUP_REMOVED lines=25> */
[----:B------:R-:W-:Y:S01]  /*5b30*/  IMAD R108, R17, UR58, R127 ;  /* 0x0000003a116c7c24 */ /* 0x000fe2000f8e027f */
[----:B------:R1:W1:Y:S08]  /*5b40*/  MUFU.TANH R118, R121 ;  /* 0x0000007900767308 */ /* 0x0002700000002400 */
        /* <DEDUP_REMOVED lines=16> */
[----:B------:R-:W-:-:S02]  /*5c50*/  WARPGROUP.DEPBAR.LE gsb0, 0x0 ;  /* 0x00008000000079c5 */ /* 0x000fc40000010000 */
[----:B------:R-:W-:Y:S01]  /*5c60*/  WARPGROUP.ARRIVE ;  /* 0x00000000000079c5 */ /* 0x000fe20000000000 */
[----:B------:R-:W-:Y:S01]  /*5c70*/  FMUL.FTZ R141, R109, UR4 ;  /* 0x000000046d8d7c20 */ /* 0x000fe20008410000 */
[----:B------:R-:W-:Y:S01]  /*5c80*/  FMUL.FTZ R140, R105, UR4 ;  /* 0x00000004698c7c20 */ /* 0x000fe20008410000 */
[----:B------:R-:W5:Y:S01]  /*5c90*/  LDC R109, c[0x0][0x288] ;  /* 0x0000a200ff6d7b82 */ /* 0x000f620000000800 */
[----:B------:R-:W-:Y:S02]  /*5ca0*/  IMAD.U32 R105, RZ, RZ, UR7 ;  /* 0x00000007ff697e24 */ /* 0x000fe4000f8e00ff */
[----:B------:R-:W-:Y:S01]  /*5cb0*/  HGMMA.64x128x16.F32.BF16 R24, R136, gdesc[UR8].tnspB, R24, gsb0 ;  /* 0x41e0000888187df0 */ /* 0x000fe20008001818 */
[----:B------:R-:W1:Y:S01]  /*5cc0*/  MUFU.TANH R141, R141 ;  /* 0x0000008d008d7308 */ /* 0x000e620000002400 */
[----:B------:R-:W-:-:S05]  /*5cd0*/  @!P2 VIADD R105, R105, 0x2a840 ;  /* 0x0002a8406969a836 */ /* 0x000fca0000000000 */
[----:B------:R-:W-:Y:S02]  /*5ce0*/  @!P2 PRMT R106, RZ, 0x654, R105 ;  /* 0x00000654ff6aa816 */ /* 0x000fe40000000069 */
[----:B------:R-:W1:Y:S08]  /*5cf0*/  MUFU.TANH R140, R140 ;  /* 0x0000008c008c7308 */ /* 0x000e700000002400 */
[----:B------:R1:W1:Y:S01]  /*5d00*/  MUFU.TANH R105, R134 ;  /* 0x0000008600697308 */ /* 0x0002620000002400 */
[----:B-----5:R-:W-:-:S05]  /*5d10*/  IADD3 R109, R108, 0x1, -R109 ;  /* 0x000000016c6d7810 */ /* 0x020fca0007ffe86d */
[----:B------:R-:W-:-:S04]  /*5d20*/  IMAD R109, R16, -0x2, R109 ;  /* 0xfffffffe106d7824 */ /* 0x000fc800078e026d */
[----:B------:R-:W-:-:S04]  /*5d30*/  VIADD R131, R109, UR47 ;  /* 0x0000002f6d837c36 */ /* 0x000fc80008000000 */
[----:B------:R-:W-:Y:S01]  /*5d40*/  IMAD.IADD R115, R3, 0x1, R131 ;  /* 0x0000000103737824 */ /* 0x000fe200078e0283 */
[----:B------:R-:W-:Y:S02]  /*5d50*/  WARPGROUP.DEPBAR.LE gsb0, 0x0 ;  /* 0x00008000000079c5 */ /* 0x000fe40000010000 */
[----:B------:R5:W-:Y:S01]  /*5d60*/  @!P2 SYNCS.ARRIVE.TRANS64.RED.A1T0 RZ, [R106+URZ], RZ ;  /* 0x000000ff6affa9a7 */ /* 0x000be2000810043f */
[----:B------:R-:W-:Y:S02]  /*5d70*/  IMAD R138, R16, -0x2, R127 ;  /* 0xfffffffe108a7824 */ /* 0x000fe400078e027f */
[----:B-----5:R-:W-:Y:S01]  /*5d80*/  FMUL.FTZ R106, R135, UR4 ;  /* 0x00000004876a7c20 */ /* 0x020fe20008410000 */
[----:B------:R-:W-:-:S04]  /*5d90*/  VIADD R135, R109, UR41 ;  /* 0x000000296d877c36 */ /* 0x000fc80008000000 */
[----:B------:R-:W-:Y:S01]  /*5da0*/  IMAD.IADD R117, R3, 0x1, R135 ;  /* 0x0000000103757824 */ /* 0x000fe200078e0287 */
[----:B------:R-:W1:Y:S01]  /*5db0*/  MUFU.TANH R106, R106 ;  /* 0x0000006a006a7308 */ /* 0x000e620000002400 */
[----:B--234-:R-:W-:Y:S05]  /*5dc0*/  @!P1 BRA `(.L_x_903) ;  /* 0x0000000000589947 */ /* 0x01cfea0003800000 */
[----:B------:R-:W-:Y:S01]  /*5dd0*/  ISETP.GT.AND P1, PT, R172, -0x1, PT ;  /* 0xffffffffac00780c */ /* 0x000fe20003f24270 */
[----:B------:R-:W-:-:S12]  /*5de0*/  BSSY B0, `(.L_x_904) ;  /* 0x0000011000007945 */ /* 0x000fd80003800000 */
[----:B------:R-:W-:Y:S05]  /*5df0*/  @P1 BRA `(.L_x_905) ;  /* 0x0000000000201947 */ /* 0x000fea0003800000 */
[----:B------:R-:W-:Y:S01]  /*5e00*/  IMAD.U32 R137, RZ, RZ, UR45 ;  /* 0x0000002dff897e24 */ /* 0x000fe2000f8e00ff */
[----:B------:R-:W-:-:S04]  /*5e10*/  LOP3.LUT R119, RZ, R172, RZ, 0x33, !PT ;  /* 0x000000acff777212 */ /* 0x000fc800078e33ff */
[----:B------:R-:W-:-:S13]  /*5e20*/  ISETP.NE.AND P1, PT, R137, 0x1, PT ;  /* 0x000000018900780c */ /* 0x000fda0003f25270 */
[----:B------:R-:W2:Y:S02]  /*5e30*/  @P1 LDC.64 R108, c[0x0][0x9e8] ;  /* 0x00027a00ff6c1b82 */ /* 0x000ea40000000a00 */
[----:B--2---:R-:W-:-:S05]  /*5e40*/  @P1 IMAD.HI.U32 R108, R119, R108, RZ ;  /* 0x0000006c776c1227 */ /* 0x004fca00078e00ff */
[----:B------:R-:W-:-:S04]  /*5e50*/  @P1 SHF.R.U32.HI R119, RZ, R109, R108 ;  /* 0x0000006dff771219 */ /* 0x000fc8000001166c */
[----:B------:R-:W-:Y:S01]  /*5e60*/  LOP3.LUT R108, RZ, R119, RZ, 0x33, !PT ;  /* 0x00000077ff6c7212 */ /* 0x000fe200078e33ff */
[----:B------:R-:W-:Y:S06]  /*5e70*/  BRA `(.L_x_906) ;  /* 0x00000000001c7947 */ /* 0x000fec0003800000 */
.L_x_905:
[----:B------:R-:W-:-:S05]  /*5e80*/  IMAD.U32 R137, RZ, RZ, UR45 ;  /* 0x0000002dff897e24 */ /* 0x000fca000f8e00ff */
[----:B------:R-:W-:-:S13]  /*5e90*/  ISETP.NE.AND P1, PT, R137, 0x1, PT ;  /* 0x000000018900780c */ /* 0x000fda0003f25270 */
[----:B------:R-:W2:Y:S01]  /*5ea0*/  @P1 LDC.64 R108, c[0x0][0x9e8] ;  /* 0x00027a00ff6c1b82 */ /* 0x000ea20000000a00 */
[----:B------:R-:W-:-:S04]  /*5eb0*/  @P1 IMAD.IADD R119, R3, 0x1, R13 ;  /* 0x0000000103771824 */ /* 0x000fc800078e020d */
[----:B--2---:R-:W-:-:S04]  /*5ec0*/  @P1 IMAD.HI.U32 R114, R119, R108, RZ ;  /* 0x0000006c77721227 */ /* 0x004fc800078e00ff */
[----:B------:R-:W-:Y:S01]  /*5ed0*/  IMAD.MOV.U32 R108, RZ, RZ, R172 ;  /* 0x000000ffff6c7224 */ /* 0x000fe200078e00ac */
[----:B------:R-:W-:-:S07]  /*5ee0*/  @P1 SHF.R.U32.HI R108, RZ, R109, R114 ;  /* 0x0000006dff6c1219 */ /* 0x000fce0000011672 */
.L_x_906:
[----:B------:R-:W-:Y:S05]  /*5ef0*/  BSYNC B0 ;  /* 0x0000000000007941 */ /* 0x000fea0003800000 */
.L_x_904:
[----:B------:R-:W-:-:S05]  /*5f00*/  IMAD R108, R108, R137, R138 ;  /* 0x000000896c6c7224 */ /* 0x000fca00078e028a */
[----:B------:R-:W-:Y:S02]  /*5f10*/  VIADDMNMX R115, R108, R137, R115, PT ;  /* 0x000000896c737246 */ /* 0x000fe40003800173 */
[----:B------:R-:W-:-:S07]  /*5f20*/  VIMNMX R117, R117, R108, !PT ;  /* 0x0000006c75757248 */ /* 0x000fce0007fe0100 */
.L_x_903:
        /* <DEDUP_REMOVED lines=32> */
[----:B------:R-:W-:Y:S01]  /*6130*/  FSEL R158, R101, -INF , !P3 ;  /* 0xff800000659e7808 */ /* 0x000fe20005800000 */
[----:B------:R-:W-:Y:S01]  /*6140*/  IMAD.IADD R101, R4, 0x1, R131 ;  /* 0x0000000104657824 */ /* 0x000fe200078e0283 */
        /* <DEDUP_REMOVED lines=14> */
[----:B------:R-:W-:Y:S01]  /*6230*/  FSEL R132, R107, -INF , !P3 ;  /* 0xff8000006b847808 */ /* 0x000fe20005800000 */
[----:B------:R-:W-:Y:S01]  /*6240*/  IMAD.IADD R107, R4, 0x1, R135 ;  /* 0x00000001046b7824 */ /* 0x000fe200078e0287 */
        /* <DEDUP_REMOVED lines=58> */
[----:B------:R-:W-:Y:S02]  /*65f0*/  P2R R113, PR, RZ, 0x40 ;  /* 0x00000040ff717803 */ /* 0x000fe40000000000 */
[----:B------:R-:W-:-:S04]  /*6600*/  ISETP.GT.AND P6, PT, R117, RZ, !P6 ;  /* 0x000000ff7500720c */ /* 0x000fc800077c4270 */
[----:B------:R-:W-:-:S04]  /*6610*/  ISETP.LT.OR P6, PT, R115, 0x1, P6 ;  /* 0x000000017300780c */ /* 0x000fc800037c1670 */
[----:B------:R-:W-:Y:S02]  /*6620*/  FSEL R109, R21, -INF , !P6 ;  /* 0xff800000156d7808 */ /* 0x000fe40007000000 */
[----:B------:R-:W-:-:S04]  /*6630*/  ISETP.GE.AND P6, PT, R127, 0x5a, PT ;  /* 0x0000005a7f00780c */ /* 0x000fc80003fc6270 */
[----:B------:R-:W-:Y:S02]  /*6640*/  P2R R121, PR, RZ, 0x40 ;  /* 0x00000040ff797803 */ /* 0x000fe40000000000 */
[----:B------:R-:W-:-:S04]  /*6650*/  ISETP.GT.AND P6, PT, R117, 0x59, !P6 ;  /* 0x000000597500780c */ /* 0x000fc800077c4270 */
[----:B------:R-:W-:-:S04]  /*6660*/  ISETP.LT.OR P6, PT, R115, 0x5a, P6 ;  /* 0x0000005a7300780c */ /* 0x000fc800037c1670 */
[----:B------:R-:W-:Y:S02]  /*6670*/  FSEL R110, R133, -INF , !P6 ;  /* 0xff800000856e7808 */ /* 0x000fe40007000000 */
[----:B------:R-:W-:-:S13]  /*6680*/  LOP3.LUT P6, RZ, R18, 0x80000, RZ, 0xc0, !PT ;  /* 0x0008000012ff7812 */ /* 0x000fda00078cc0ff */
[----:B------:R-:W-:Y:S05]  /*6690*/  @!P6 BRA `(.L_x_907) ;  /* 0x000000000054e947 */ /* 0x000fea0003800000 */
[----:B------:R-:W-:Y:S01]  /*66a0*/  IMAD.IADD R21, R4, 0x1, R13 ;  /* 0x0000000104157824 */ /* 0x000fe200078e020d */
[----:B------:R-:W-:Y:S04]  /*66b0*/  BSSY B0, `(.L_x_908) ;  /* 0x0000010000007945 */ /* 0x000fe80003800000 */
[----:B------:R-:W-:-:S13]  /*66c0*/  ISETP.GT.AND P6, PT, R21, -0x1, PT ;  /* 0xffffffff1500780c */ /* 0x000fda0003fc4270 */
[----:B------:R-:W-:Y:S05]  /*66d0*/  @P6 BRA `(.L_x_909) ;  /* 0x0000000000206947 */ /* 0x000fea0003800000 */
[----:B------:R-:W-:Y:S01]  /*66e0*/  IMAD.U32 R111, RZ, RZ, UR45 ;  /* 0x0000002dff6f7e24 */ /* 0x000fe2000f8e00ff */
[----:B------:R-:W-:-:S04]  /*66f0*/  LOP3.LUT R21, RZ, R21, RZ, 0x33, !PT ;  /* 0x00000015ff157212 */ /* 0x000fc800078e33ff */
[----:B------:R-:W-:-:S13]  /*6700*/  ISETP.NE.AND P6, PT, R111, 0x1, PT ;  /* 0x000000016f00780c */ /* 0x000fda0003fc5270 */
[----:B------:R-:W1:Y:S02]  /*6710*/  @P6 LDC.64 R136, c[0x0][0x9e8] ;  /* 0x00027a00ff886b82 */ /* 0x000e640000000a00 */
[----:B-1----:R-:W-:-:S05]  /*6720*/  @P6 IMAD.HI.U32 R136, R21, R136, RZ ;  /* 0x0000008815886227 */ /* 0x002fca00078e00ff */
[----:B------:R-:W-:-:S04]  /*6730*/  @P6 SHF.R.U32.HI R21, RZ, R137, R136 ;  /* 0x00000089ff156219 */ /* 0x000fc80000011688 */
[----:B------:R-:W-:Y:S01]  /*6740*/  LOP3.LUT R21, RZ, R21, RZ, 0x33, !PT ;  /* 0x00000015ff157212 */ /* 0x000fe200078e33ff */
[----:B------:R-:W-:Y:S06]  /*6750*/  BRA `(.L_x_910) ;  /* 0x0000000000147947 */ /* 0x000fec0003800000 */
.L_x_909:
[----:B------:R-:W-:-:S05]  /*6760*/  IMAD.U32 R111, RZ, RZ, UR45 ;  /* 0x0000002dff6f7e24 */ /* 0x000fca000f8e00ff */
[----:B------:R-:W-:-:S13]  /*6770*/  ISETP.NE.AND P6, PT, R111, 0x1, PT ;  /* 0x000000016f00780c */ /* 0x000fda0003fc5270 */
[----:B------:R-:W1:Y:S02]  /*6780*/  @P6 LDC.64 R136, c[0x0][0x9e8] ;  /* 0x00027a00ff886b82 */ /* 0x000e640000000a00 */
[----:B-1----:R-:W-:-:S05]  /*6790*/  @P6 IMAD.HI.U32 R136, R21, R136, RZ ;  /* 0x0000008815886227 */ /* 0x002fca00078e00ff */
[----:B------:R-:W-:-:S07]  /*67a0*/  @P6 SHF.R.U32.HI R21, RZ, R137, R136 ;  /* 0x00000089ff156219 */ /* 0x000fce0000011688 */
.L_x_910:
[----:B------:R-:W-:Y:S05]  /*67b0*/  BSYNC B0 ;  /* 0x0000000000007941 */ /* 0x000fea0003800000 */
.L_x_908:
[----:B------:R-:W-:-:S05]  /*67c0*/  IMAD R136, R21, R111, R138 ;  /* 0x0000006f15887224 */ /* 0x000fca00078e028a */
[----:B------:R-:W-:Y:S02]  /*67d0*/  VIADDMNMX R101, R136, R111, R101, PT ;  /* 0x0000006f88657246 */ /* 0x000fe40003800165 */
[----:B------:R-:W-:-:S07]  /*67e0*/  VIMNMX R107, R107, R136, !PT ;  /* 0x000000886b6b7248 */ /* 0x000fce0007fe0100 */
.L_x_907:
[C---:B------:R-:W-:Y:S01]  /*67f0*/  ISETP.GT.AND P1, PT, R107.reuse, 0x1, !P1 ;  /* 0x000000016b00780c */ /* 0x040fe20004f24270 */
[----:B------:R-:W-:Y:S01]  /*6800*/  UMOV UR39, UR40 ;  /* 0x0000002800277c82 */ /* 0x000fe20008000000 */
[----:B------:R-:W-:Y:S01]  /*6810*/  ISETP.GT.AND P2, PT, R107, 0x8, !P2 ;  /* 0x000000086b00780c */ /* 0x000fe20005744270 */
[----:B------:R-:W-:Y:S01]  /*6820*/  UMOV UR36, UR5 ;  /* 0x0000000500247c82 */ /* 0x000fe20008000000 */
        /* <DEDUP_REMOVED lines=11> */
[----:B------:R-:W-:Y:S02]  /*68e0*/  FMNMX.FTZ R21, R109, R14, !PT ;  /* 0x0000000e6d157209 */ /* 0x000fe40007810000 */
[----:B------:R-:W-:Y:S02]  /*68f0*/  ISETP.GT.AND P1, PT, R107, 0x10, !P1 ;  /* 0x000000106b00780c */ /* 0x000fe40004f24270 */
[----:B------:R-:W-:Y:S02]  /*6900*/  FMNMX.FTZ R21, R190, R21, !PT ;  /* 0x00000015be157209 */ /* 0x000fe40007810000 */
[----:B------:R-:W-:Y:S02]  /*6910*/  ISETP.LT.OR P1, PT, R101, 0x11, P1 ;  /* 0x000000116500780c */ /* 0x000fe40000f21670 */
[----:B------:R-:W-:-:S02]  /*6920*/  FMNMX.FTZ R21, R188, R21, !PT ;  /* 0x00000015bc157209 */ /* 0x000fc40007810000 */
[----:B------:R-:W-:Y:S02]  /*6930*/  FSEL R136, R90, -INF , !P1 ;  /* 0xff8000005a887808 */ /* 0x000fe40004800000 */
[----:B------:R-:W-:Y:S02]  /*6940*/  ISETP.NE.AND P1, PT, R142, RZ, PT ;  /* 0x000000ff8e00720c */ /* 0x000fe40003f25270 */
[----:B------:R-:W-:Y:S02]  /*6950*/  FMNMX.FTZ R21, R186, R21, !PT ;  /* 0x00000015ba157209 */ /* 0x000fe40007810000 */
[----:B------:R-:W-:Y:S02]  /*6960*/  ISETP.GT.AND P1, PT, R107, 0x11, !P1 ;  /* 0x000000116b00780c */ /* 0x000fe40004f24270 */
[----:B------:R-:W-:Y:S02]  /*6970*/  FMNMX.FTZ R21, R184, R21, !PT ;  /* 0x00000015b8157209 */ /* 0x000fe40007810000 */
[----:B------:R-:W-:-:S02]  /*6980*/  ISETP.LT.OR P1, PT, R101, 0x12, P1 ;  /* 0x000000126500780c */ /* 0x000fc40000f21670 */
[----:B------:R-:W-:Y:S02]  /*6990*/  FMNMX.FTZ R21, R182, R21, !PT ;  /* 0x00000015b6157209 */ /* 0x000fe40007810000 */
[----:B------:R-:W-:Y:S02]  /*69a0*/  FSEL R144, R91, -INF , !P1 ;  /* 0xff8000005b907808 */ /* 0x000fe40004800000 */
[----:B------:R-:W-:Y:S02]  /*69b0*/  ISETP.NE.AND P1, PT, R143, RZ, PT ;  /* 0x000000ff8f00720c */ /* 0x000fe40003f25270 */
[----:B------:R-:W-:Y:S02]  /*69c0*/  FMNMX.FTZ R21, R180, R21, !PT ;  /* 0x00000015b4157209 */ /* 0x000fe40007810000 */
[----:B------:R-:W-:Y:S02]  /*69d0*/  ISETP.GT.AND P1, PT, R107, 0x18, !P1 ;  /* 0x000000186b00780c */ /* 0x000fe40004f24270 */
[----:B------:R-:W-:-:S02]  /*69e0*/  FMNMX.FTZ R21, R158, R21, !PT ;  /* 0x000000159e157209 */ /* 0x000fc40007810000 */
[----:B------:R-:W-:Y:S02]  /*69f0*/  ISETP.LT.OR P1, PT, R101, 0x19, P1 ;  /* 0x000000196500780c */ /* 0x000fe40000f21670 */
[----:B------:R-:W-:Y:S02]  /*6a00*/  FMNMX.FTZ R21, R150, R21, !PT ;  /* 0x0000001596157209 */ /* 0x000fe40007810000 */
[----:B------:R-:W-:Y:S02]  /*6a10*/  FSEL R92, R92, -INF , !P1 ;  /* 0xff8000005c5c7808 */ /* 0x000fe40004800000 */
[----:B------:R-:W-:Y:S02]  /*6a20*/  ISETP.GT.AND P1, PT, R107, 0x19, !P2 ;  /* 0x000000196b00780c */ /* 0x000fe40005724270 */
[----:B------:R-:W-:Y:S02]  /*6a30*/  ISETP.NE.AND P2, PT, R140, RZ, PT ;  /* 0x000000ff8c00720c */ /* 0x000fe40003f45270 */
[----:B------:R-:W-:-:S02]  /*6a40*/  ISETP.LT.OR P1, PT, R101, 0x1a, P1 ;  /* 0x0000001a6500780c */ /* 0x000fc40000f21670 */
[----:B------:R-:W-:Y:S02]  /*6a50*/  FMNMX.FTZ R21, R134, R21, !PT ;  /* 0x0000001586157209 */ /* 0x000fe40007810000 */
[----:B------:R-:W-:Y:S02]  /*6a60*/  FSEL R142, R93, -INF , !P1 ;  /* 0xff8000005d8e7808 */ /* 0x000fe40004800000 */
        /* <DEDUP_REMOVED lines=19> */
[----:B------:R-:W-:Y:S02]  /*6ba0*/  ISETP.NE.AND P1, PT, R151, RZ, PT ;  /* 0x000000ff9700720c */ /* 0x000fe40003f25270 */
[----:B------:R-:W-:Y:S02]  /*6bb0*/  FMNMX.FTZ R21, R116, R21, !PT ;  /* 0x0000001574157209 */ /* 0x000fe40007810000 */
[----:B------:R-:W-:-:S02]  /*6bc0*/  ISETP.GT.AND P1, PT, R107, 0x29, !P1 ;  /* 0x000000296b00780c */ /* 0x000fc40004f24270 */
[----:B------:R-:W-:Y:S02]  /*6bd0*/  FMNMX.FTZ R21, R114, R21, !PT ;  /* 0x0000001572157209 */ /* 0x000fe40007810000 */
[----:B------:R-:W-:Y:S02]  /*6be0*/  ISETP.LT.OR P1, PT, R101, 0x2a, P1 ;  /* 0x0000002a6500780c */ /* 0x000fe40000f21670 */
[----:B------:R-:W-:Y:S02]  /*6bf0*/  FMNMX.FTZ R21, R112, R21, !PT ;  /* 0x0000001570157209 */ /* 0x000fe40007810000 */
[----:B------:R-:W-:Y:S02]  /*6c00*/  FSEL R138, R97, -INF , !P1 ;  /* 0xff800000618a7808 */ /* 0x000fe40004800000 */
[----:B------:R-:W-:Y:S02]  /*6c10*/  ISETP.NE.AND P1, PT, R141, RZ, PT ;  /* 0x000000ff8d00720c */ /* 0x000fe40003f25270 */
[----:B------:R-:W-:-:S02]  /*6c20*/  FMNMX.FTZ R21, R108, R21, !PT ;  /* 0x000000156c157209 */ /* 0x000fc40007810000 */
[----:B------:R-:W-:Y:S02]  /*6c30*/  ISETP.GT.AND P1, PT, R107, 0x30, !P1 ;  /* 0x000000306b00780c */ /* 0x000fe40004f24270 */
[----:B------:R-:W-:Y:S02]  /*6c40*/  FMNMX.FTZ R21, R100, R21, !PT ;  /* 0x0000001564157209 */ /* 0x000fe40007810000 */
[----:B------:R-:W-:Y:S02]  /*6c50*/  ISETP.LT.OR P1, PT, R101, 0x31, P1 ;  /* 0x000000316500780c */ /* 0x000fe40000f21670 */
[----:B------:R-:W-:Y:S02]  /*6c60*/  FMNMX.FTZ R89, R110, R21, !PT ;  /* 0x000000156e597209 */ /* 0x000fe40007810000 */
[----:B------:R-:W-:Y:S01]  /*6c70*/  FSEL R98, R98, -INF , !P1 ;  /* 0xff80000062627808 */ /* 0x000fe20004800000 */
[----:B------:R-:W1:Y:S01]  /*6c80*/  LDC R21, c[0x0][0x988] ;  /* 0x00026200ff157b82 */ /* 0x000e620000000800 */
[----:B------:R-:W-:Y:S01]  /*6c90*/  ISETP.NE.AND P1, PT, R152, RZ, PT ;  /* 0x000000ff9800720c */ /* 0x000fe20003f25270 */
[----:B------:R-:W2:Y:S01]  /*6ca0*/  SHFL.BFLY PT, R90, R89, 0x2, 0x1f ;  /* 0x0c401f00595a7f89 */ /* 0x000ea200000e0000 */
[----:B------:R-:W-:-:S02]  /*6cb0*/  ISETP.NE.AND P6, PT, R177, RZ, PT ;  /* 0x000000ffb100720c */ /* 0x000fc40003fc5270 */
[C---:B------:R-:W-:Y:S02]  /*6cc0*/  ISETP.GT.AND P1, PT, R107.reuse, 0x31, !P1 ;  /* 0x000000316b00780c */ /* 0x040fe40004f24270 */
[----:B------:R-:W-:Y:S02]  /*6cd0*/  ISETP.GT.AND P3, PT, R107, 0x50, !P3 ;  /* 0x000000506b00780c */ /* 0x000fe40005f64270 */
[C---:B------:R-:W-:Y:S02]  /*6ce0*/  ISETP.LT.OR P1, PT, R101.reuse, 0x32, P1 ;  /* 0x000000326500780c */ /* 0x040fe40000f21670 */
[----:B------:R-:W-:Y:S02]  /*6cf0*/  ISETP.LT.OR P3, PT, R101, 0x51, P3 ;  /* 0x000000516500780c */ /* 0x000fe40001f61670 */
[----:B------:R-:W-:Y:S02]  /*6d00*/  FSEL R88, R99, -INF , !P1 ;  /* 0xff80000063587808 */ /* 0x000fe40004800000 */
[----:B------:R-:W-:-:S02]  /*6d10*/  ISETP.NE.AND P1, PT, R153, RZ, PT ;  /* 0x000000ff9900720c */ /* 0x000fc40003f25270 */
[C---:B------:R-:W-:Y:S02]  /*6d20*/  ISETP.GT.AND P4, PT, R107.reuse, 0x51, !P4 ;  /* 0x000000516b00780c */ /* 0x040fe40006784270 */
[----:B------:R-:W-:Y:S02]  /*6d30*/  ISETP.GT.AND P1, PT, R107, 0x38, !P1 ;  /* 0x000000386b00780c */ /* 0x000fe40004f24270 */
[----:B------:R-:W-:Y:S02]  /*6d40*/  FSEL R178, R178, -INF , !P3 ;  /* 0xff800000b2b27808 */ /* 0x000fe40005800000 */
[----:B------:R-:W-:Y:S02]  /*6d50*/  ISETP.LT.OR P1, PT, R101, 0x39, P1 ;  /* 0x000000396500780c */ /* 0x000fe40000f21670 */
[----:B------:R-:W-:Y:S02]  /*6d60*/  ISETP.GT.AND P5, PT, R107, 0x58, !P5 ;  /* 0x000000586b00780c */ /* 0x000fe40006fa4270 */
[----:B------:R-:W-:-:S02]  /*6d70*/  FSEL R102, R102, -INF , !P1 ;  /* 0xff80000066667808 */ /* 0x000fc40004800000 */
[----:B------:R-:W-:Y:S02]  /*6d80*/  ISETP.NE.AND P1, PT, R155, RZ, PT ;  /* 0x000000ff9b00720c */ /* 0x000fe40003f25270 */
[----:B--2---:R-:W-:Y:S02]  /*6d90*/  FMNMX.FTZ R91, R89, R90, !PT ;  /* 0x0000005a595b7209 */ /* 0x004fe40007810000 */
[----:B------:R-:W-:Y:S02]  /*6da0*/  ISETP.GT.AND P1, PT, R107, 0x39, !P1 ;  /* 0x000000396b00780c */ /* 0x000fe40004f24270 */
[C---:B------:R-:W-:Y:S01]  /*6db0*/  ISETP.LT.OR P4, PT, R101.reuse, 0x52, P4 ;  /* 0x000000526500780c */ /* 0x040fe20002781670 */
[----:B------:R-:W2:Y:S01]  /*6dc0*/  SHFL.BFLY PT, R90, R91, 0x1, 0x1f ;  /* 0x0c201f005b5a7f89 */ /* 0x000ea200000e0000 */
[C---:B------:R-:W-:Y:S02]  /*6dd0*/  ISETP.LT.OR P1, PT, R101.reuse, 0x3a, P1 ;  /* 0x0000003a6500780c */ /* 0x040fe40000f21670 */
[----:B------:R-:W-:-:S02]  /*6de0*/  ISETP.LT.OR P5, PT, R101, 0x59, P5 ;  /* 0x000000596500780c */ /* 0x000fc40002fa1670 */
[----:B------:R-:W-:Y:S02]  /*6df0*/  FSEL R152, R103, -INF , !P1 ;  /* 0xff80000067987808 */ /* 0x000fe40004800000 */
[----:B------:R-:W-:-:S04]  /*6e00*/  ISETP.NE.AND P1, PT, R157, RZ, PT ;  /* 0x000000ff9d00720c */ /* 0x000fc80003f25270 */
[----:B------:R-:W-:-:S04]  /*6e10*/  ISETP.GT.AND P1, PT, R107, 0x40, !P1 ;  /* 0x000000406b00780c */ /* 0x000fc80004f24270 */
[----:B------:R-:W-:-:S04]  /*6e20*/  ISETP.LT.OR P1, PT, R101, 0x41, P1 ;  /* 0x000000416500780c */ /* 0x000fc80000f21670 */
[----:B------:R-:W-:Y:S02]  /*6e30*/  FSEL R154, R154, -INF , !P1 ;  /* 0xff8000009a9a7808 */ /* 0x000fe40004800000 */
[----:B------:R-:W-:Y:S02]  /*6e40*/  ISETP.NE.AND P1, PT, R159, RZ, PT ;  /* 0x000000ff9f00720c */ /* 0x000fe40003f25270 */
[----:B--2---:R-:W-:Y:S02]  /*6e50*/  FMNMX.FTZ R90, R91, R90, !PT ;  /* 0x0000005a5b5a7209 */ /* 0x004fe40007810000 */
[----:B------:R-:W-:-:S04]  /*6e60*/  ISETP.GT.AND P1, PT, R107, 0x41, !P1 ;  /* 0x000000416b00780c */ /* 0x000fc80004f24270 */
[----:B------:R-:W-:-:S04]  /*6e70*/  ISETP.LT.OR P1, PT, R101, 0x42, P1 ;  /* 0x000000426500780c */ /* 0x000fc80000f21670 */
[----:B------:R-:W-:Y:S02]  /*6e80*/  FSEL R156, R156, -INF , !P1 ;  /* 0xff8000009c9c7808 */ /* 0x000fe40004800000 */
[----:B------:R-:W-:-:S04]  /*6e90*/  ISETP.GT.AND P1, PT, R107, 0x48, !P2 ;  /* 0x000000486b00780c */ /* 0x000fc80005724270 */
[----:B------:R-:W-:-:S04]  /*6ea0*/  ISETP.LT.OR P1, PT, R101, 0x49, P1 ;  /* 0x000000496500780c */ /* 0x000fc80000f21670 */
[----:B------:R-:W-:Y:S02]  /*6eb0*/  FSEL R174, R174, -INF , !P1 ;  /* 0xff800000aeae7808 */ /* 0x000fe40004800000 */
[----:B------:R-:W-:Y:S02]  /*6ec0*/  ISETP.GT.AND P1, PT, R107, 0x49, !P6 ;  /* 0x000000496b00780c */ /* 0x000fe40007724270 */
[----:B------:R-:W-:Y:S02]  /*6ed0*/  ISETP.NE.AND P6, PT, R113, RZ, PT ;  /* 0x000000ff7100720c */ /* 0x000fe40003fc5270 */
[----:B------:R-:W-:-:S04]  /*6ee0*/  ISETP.LT.OR P1, PT, R101, 0x4a, P1 ;  /* 0x0000004a6500780c */ /* 0x000fc80000f21670 */
[----:B------:R-:W-:Y:S02]  /*6ef0*/  FSEL R176, R176, -INF , !P1 ;  /* 0xff800000b0b07808 */ /* 0x000fe40004800000 */
[----:B------:R-:W-:Y:S02]  /*6f00*/  ISETP.GT.AND P1, PT, R107, RZ, !P6 ;  /* 0x000000ff6b00720c */ /* 0x000fe40007724270 */
[----:B------:R-:W-:Y:S02]  /*6f10*/  ISETP.NE.AND P6, PT, R121, RZ, PT ;  /* 0x000000ff7900720c */ /* 0x000fe40003fc5270 */
[----:B------:R-:W-:Y:S02]  /*6f20*/  ISETP.LT.OR P1, PT, R101, 0x1, P1 ;  /* 0x000000016500780c */ /* 0x000fe40000f21670 */
[----:B------:R-:W-:Y:S02]  /*6f30*/  ISETP.GT.AND P2, PT, R107, 0x59, !P6 ;  /* 0x000000596b00780c */ /* 0x000fe40007744270 */
[----:B------:R-:W-:Y:S01]  /*6f40*/  FSEL R192, R0, -INF , !P1 ;  /* 0xff80000000c07808 */ /* 0x000fe20004800000 */
[C---:B-1----:R-:W-:Y:S01]  /*6f50*/  FMUL.FTZ R0, R90.reuse, R21 ;  /* 0x000000155a007220 */ /* 0x042fe20000410000 */
[----:B------:R-:W-:-:S02]  /*6f60*/  FSETP.NEU.FTZ.AND P1, PT, R90, -INF , PT ;  /* 0xff8000005a00780b */ /* 0x000fc40003f3d000 */
[----:B------:R-:W-:Y:S02]  /*6f70*/  FMNMX.FTZ R89, R192, R15, !PT ;  /* 0x0000000fc0597209 */ /* 0x000fe40007810000 */
[----:B------:R-:W-:Y:S02]  /*6f80*/  FSEL R115, R0, RZ, P1 ;  /* 0x000000ff00737208 */ /* 0x000fe40000800000 */
[----:B------:R-:W-:Y:S02]  /*6f90*/  FMNMX.FTZ R91, R148, R89, !PT ;  /* 0x00000059945b7209 */ /* 0x000fe40007810000 */
[----:B------:R-:W-:Y:S01]  /*6fa0*/  ISETP.LT.OR P2, PT, R101, 0x5a, P2 ;  /* 0x0000005a6500780c */ /* 0x000fe20001741670 */
[--C-:B------:R-:W-:Y:S01]  /*6fb0*/  FFMA.FTZ R103, R134, R21, -R115.reuse ;  /* 0x0000001586677223 */ /* 0x100fe20000010873 */
[----:B------:R-:W-:Y:S01]  /*6fc0*/  FMNMX.FTZ R91, R2, R91, !PT ;  /* 0x0000005b025b7209 */ /* 0x000fe20007810000 */
[-CC-:B------:R-:W-:Y:S01]  /*6fd0*/  FFMA.FTZ R0, R180, R21.reuse, -R115.reuse ;  /* 0x00000015b4007223 */ /* 0x180fe20000010873 */
[----:B------:R-:W-:Y:S01]  /*6fe0*/  FSEL R134, R104, -INF , !P4 ;  /* 0xff80000068867808 */ /* 0x000fe20006000000 */
[--C-:B------:R-:W-:Y:S01]  /*6ff0*/  FFMA.FTZ R180, R158, R21, -R115.reuse ;  /* 0x000000159eb47223 */ /* 0x100fe20000010873 */
[----:B------:R-:W-:Y:S01]  /*7000*/  FMNMX.FTZ R91, R146, R91, !PT ;  /* 0x0000005b925b7209 */ /* 0x000fe20007810000 */
[-CC-:B------:R-:W-:Y:S01]  /*7010*/  FFMA.FTZ R109, R109, R21.reuse, -R115.reuse ;  /* 0x000000156d6d7223 */ /* 0x180fe20000010873 */
[----:B------:R-:W-:Y:S01]  /*7020*/  FSEL R158, R105, -INF , !P5 ;  /* 0xff800000699e7808 */ /* 0x000fe20006800000 */
[--C-:B------:R-:W-:Y:S01]  /*7030*/  FFMA.FTZ R190, R190, R21, -R115.reuse ;  /* 0x00000015bebe7223 */ /* 0x100fe20000010873 */
[----:B------:R-:W-:Y:S01]  /*7040*/  FMNMX.FTZ R91, R136, R91, !PT ;  /* 0x0000005b885b7209 */ /* 0x000fe20007810000 */
[----:B------:R1:W-:Y:S01]  /*7050*/  MUFU.EX2 R89, R109 ;  /* 0x0000006d00597308 */ /* 0x0003e20000000800 */
[----:B------:R-:W-:Y:S01]  /*7060*/  FSEL R106, R106, -INF , !P2 ;  /* 0xff8000006a6a7808 */ /* 0x000fe20005000000 */
[--C-:B------:R-:W-:Y:S01]  /*7070*/  FFMA.FTZ R188, R188, R21, -R115.reuse ;  /* 0x00000015bcbc7223 */ /* 0x100fe20000010873 */
[----:B------:R-:W-:Y:S01]  /*7080*/  FMNMX.FTZ R93, R144, R91, !PT ;  /* 0x0000005b905d7209 */ /* 0x000fe20007810000 */
[-CC-:B------:R-:W-:Y:S01]  /*7090*/  FFMA.FTZ R186, R186, R21.reuse, -R115.reuse ;  /* 0x00000015baba7223 */ /* 0x180fe20000010873 */
[----:B------:R-:W-:Y:S01]  /*70a0*/  FSEL R113, R90, RZ, P1 ;  /* 0x000000ff5a717208 */ /* 0x000fe20000800000 */
[--C-:B------:R-:W-:Y:S01]  /*70b0*/  FFMA.FTZ R184, R184, R21, -R115.reuse ;  /* 0x00000015b8b87223 */ /* 0x100fe20000010873 */
[----:B------:R-:W-:Y:S01]  /*70c0*/  FMNMX.FTZ R93, R92, R93, !PT ;  /* 0x0000005d5c5d7209 */ /* 0x000fe20007810000 */
[----:B------:R-:W-:Y:S01]  /*70d0*/  MUFU.EX2 R190, R190 ;  /* 0x000000be00be7308 */ /* 0x000fe20000000800 */
[-CC-:B-1----:R-:W-:Y:S01]  /*70e0*/  FFMA.FTZ R109, R112, R21.reuse, -R115.reuse ;  /* 0x00000015706d7223 */ /* 0x182fe20000010873 */
[--C-:B------:R-:W-:Y:S01]  /*70f0*/  FFMA.FTZ R112, R100, R21, -R115.reuse ;  /* 0x0000001564707223 */ /* 0x100fe20000010873 */
        /* <DEDUP_REMOVED lines=9> */
[-CC-:B------:R-:W-:Y:S01]  /*7190*/  FFMA.FTZ R105, R120, R21.reuse, -R115.reuse ;  /* 0x0000001578697223 */ /* 0x180fe20000010873 */
[----:B------:R-:W-:Y:S01]  /*71a0*/  LOP3.LUT P6, RZ, R179, 0x7f, RZ, 0xc0, !PT ;  /* 0x0000007fb3ff7812 */ /* 0x000fe200078cc0ff */
[--C-:B------:R-:W-:Y:S01]  /*71b0*/  FFMA.FTZ R118, R118, R21, -R115.reuse ;  /* 0x0000001576767223 */ /* 0x100fe20000010873 */
[----:B------:R-:W-:Y:S01]  /*71c0*/  FMNMX.FTZ R95, R96, R95, !PT ;  /* 0x0000005f605f7209 */ /* 0x000fe20007810000 */
[----:B------:R-:W-:Y:S01]  /*71d0*/  MUFU.EX2 R186, R186 ;  /* 0x000000ba00ba7308 */ /* 0x000fe20000000800 */
[-CC-:B------:R-:W-:Y:S01]  /*71e0*/  FFMA.FTZ R114, R114, R21.reuse, -R115.reuse ;  /* 0x0000001572727223 */ /* 0x180fe20000010873 */
[----:B------:R-:W-:Y:S01]  /*71f0*/  FFMA.FTZ R108, R108, R21, -R115 ;  /* 0x000000156c6c7223 */ /* 0x000fe20000010873 */
        /* <DEDUP_REMOVED lines=14> */
[----:B------:R1:W-:Y:S03]  /*72e0*/  MUFU.EX2 R97, R150 ;  /* 0x0000009600617308 */ /* 0x0003e60000000800 */
[----:B------:R-:W-:-:S04]  /*72f0*/  FMNMX.FTZ R99, R134, R99, !PT ;  /* 0x0000006386637209 */ /* 0x000fc80007810000 */
[----:B------:R-:W-:Y:S01]  /*7300*/  FMNMX.FTZ R99, R158, R99, !PT ;  /* 0x000000639e637209 */ /* 0x000fe20007810000 */
[----:B------:R2:W-:Y:S01]  /*7310*/  MUFU.EX2 R104, R103 ;  /* 0x0000006700687308 */ /* 0x0005e20000000800 */
[----:B-1----:R-:W-:Y:S02]  /*7320*/  FFMA.FTZ R150, R132, R21, -R115 ;  /* 0x0000001584967223 */ /* 0x002fe40000010873 */
[----:B------:R-:W-:-:S05]  /*7330*/  FMNMX.FTZ R0, R106, R99, !PT ;  /* 0x000000636a007209 */ /* 0x000fca0007810000 */
[----:B------:R-:W1:Y:S01]  /*7340*/  SHFL.BFLY PT, R107, R0, 0x2, 0x1f ;  /* 0x0c401f00006b7f89 */ /* 0x000e6200000e0000 */
[----:B------:R-:W-:Y:S01]  /*7350*/  MUFU.EX2 R150, R150 ;  /* 0x0000009600967308 */ /* 0x000fe20000000800 */
[-CC-:B--2---:R-:W-:Y:S01]  /*7360*/  FFMA.FTZ R103, R124, R21.reuse, -R115.reuse ;  /* 0x000000157c677223 */ /* 0x184fe20000010873 */
[----:B------:R-:W-:-:S06]  /*7370*/  FFMA.FTZ R124, R128, R21, -R115 ;  /* 0x00000015807c7223 */ /* 0x000fcc0000010873 */
[----:B------:R-:W-:Y:S08]  /*7380*/  MUFU.EX2 R99, R126 ;  /* 0x0000007e00637308 */ /* 0x000ff00000000800 */
[----:B------:R-:W-:Y:S01]  /*7390*/  MUFU.EX2 R101, R101 ;  /* 0x0000006500657308 */ /* 0x000fe20000000800 */
[----:B-1----:R-:W-:Y:S01]  /*73a0*/  FMNMX.FTZ R111, R0, R107, !PT ;  /* 0x0000006b006f7209 */ /* 0x002fe20007810000 */
[----:B------:R-:W-:-:S06]  /*73b0*/  FFMA.FTZ R107, R116, R21, -R115 ;  /* 0x00000015746b7223 */ /* 0x000fcc0000010873 */
[----:B------:R-:W-:Y:S01]  /*73c0*/  MUFU.EX2 R122, R122 ;  /* 0x0000007a007a7308 */ /* 0x000fe20000000800 */
[----:B------:R-:W1:Y:S07]  /*73d0*/  SHFL.BFLY PT, R0, R111, 0x1, 0x1f ;  /* 0x0c201f006f007f89 */ /* 0x000e6e00000e0000 */
[----:B------:R-:W-:Y:S08]  /*73e0*/  MUFU.EX2 R103, R103 ;  /* 0x0000006700677308 */ /* 0x000ff00000000800 */
[----:B------:R-:W-:Y:S08]  /*73f0*/  MUFU.EX2 R124, R124 ;  /* 0x0000007c007c7308 */ /* 0x000ff00000000800 */
[----:B------:R-:W-:Y:S01]  /*7400*/  MUFU.EX2 R105, R105 ;  /* 0x0000006900697308 */ /* 0x000fe20000000800 */
[----:B-1----:R-:W-:Y:S01]  /*7410*/  FMNMX.FTZ R100, R111, R0, !PT ;  /* 0x000000006f647209 */ /* 0x002fe20007810000 */
[----:B------:R-:W-:Y:S01]  /*7420*/  FADD.FTZ R0, -R113, R14 ;  /* 0x0000000e71007221 */ /* 0x000fe20000010100 */
[----:B------:R-:W-:-:S02]  /*7430*/  FFMA.FTZ R14, R110, R21, -R115 ;  /* 0x000000156e0e7223 */ /* 0x000fc40000010873 */
[C---:B------:R-:W-:Y:S01]  /*7440*/  FSETP.NEU.FTZ.AND P1, PT, R100.reuse, -INF , PT ;  /* 0xff8000006400780b */ /* 0x040fe20003f3d000 */
[-C--:B------:R-:W-:Y:S01]  /*7450*/  FMUL.FTZ R110, R100, R21.reuse ;  /* 0x00000015646e7220 */ /* 0x080fe20000410000 */
[----:B------:R-:W-:Y:S01]  /*7460*/  FMUL.FTZ R0, R0, R21 ;  /* 0x0000001500007220 */ /* 0x000fe20000410000 */
[----:B------:R1:W-:Y:S03]  /*7470*/  MUFU.EX2 R111, R112 ;  /* 0x00000070006f7308 */ /* 0x0003e60000000800 */
[----:B------:R-:W-:-:S05]  /*7480*/  FSEL R113, R110, RZ, P1 ;  /* 0x000000ff6e717208 */ /* 0x000fca0000800000 */
[-CC-:B------:R-:W-:Y:S01]  /*7490*/  FFMA.FTZ R159, R2, R21.reuse, -R113.reuse ;  /* 0x00000015029f7223 */ /* 0x180fe20000010871 */
[----:B------:R-:W-:Y:S01]  /*74a0*/  FSEL R2, R100, RZ, P1 ;  /* 0x000000ff64027208 */ /* 0x000fe20000800000 */
[----:B------:R-:W2:Y:S01]  /*74b0*/  MUFU.EX2 R0, R0 ;  /* 0x0000000000007308 */ /* 0x000ea20000000800 */
[-CC-:B------:R-:W-:Y:S01]  /*74c0*/  FFMA.FTZ R157, R192, R21.reuse, -R113.reuse ;  /* 0x00000015c09d7223 */ /* 0x180fe20000010871 */
[-CC-:B------:R-:W-:Y:S01]  /*74d0*/  FFMA.FTZ R110, R148, R21.reuse, -R113.reuse ;  /* 0x00000015946e7223 */ /* 0x180fe20000010871 */
[-C--:B-1----:R-:W-:Y:S01]  /*74e0*/  FFMA.FTZ R112, R146, R21.reuse, -R113 ;  /* 0x0000001592707223 */ /* 0x082fe20000010871 */
[----:B------:R-:W-:Y:S01]  /*74f0*/  FADD.FTZ R2, -R2, R15 ;  /* 0x0000000f02027221 */ /* 0x000fe20000010100 */
[-CC-:B------:R-:W-:Y:S01]  /*7500*/  FFMA.FTZ R153, R136, R21.reuse, -R113.reuse ;  /* 0x0000001588997223 */ /* 0x180fe20000010871 */
[-CC-:B------:R-:W-:Y:S01]  /*7510*/  FFMA.FTZ R116, R144, R21.reuse, -R113.reuse ;  /* 0x0000001590747223 */ /* 0x180fe20000010871 */
[-CC-:B------:R-:W-:Y:S01]  /*7520*/  FFMA.FTZ R155, R92, R21.reuse, -R113.reuse ;  /* 0x000000155c9b7223 */ /* 0x180fe20000010871 */
[-C--:B------:R-:W-:Y:S01]  /*7530*/  FMUL.FTZ R2, R2, R21.reuse ;  /* 0x0000001502027220 */ /* 0x080fe20000410000 */
[----:B------:R-:W-:Y:S01]  /*7540*/  MUFU.EX2 R157, R157 ;  /* 0x0000009d009d7308 */ /* 0x000fe20000000800 */
[-CC-:B------:R-:W-:Y:S01]  /*7550*/  FFMA.FTZ R92, R142, R21.reuse, -R113.reuse ;  /* 0x000000158e5c7223 */ /* 0x180fe20000010871 */
[-CC-:B------:R-:W-:Y:S01]  /*7560*/  FFMA.FTZ R145, R98, R21.reuse, -R113.reuse ;  /* 0x0000001562917223 */ /* 0x180fe20000010871 */
[-CC-:B------:R-:W-:Y:S01]  /*7570*/  FFMA.FTZ R149, R94, R21.reuse, -R113.reuse ;  /* 0x000000155e957223 */ /* 0x180fe20000010871 */
[-CC-:B------:R-:W-:Y:S01]  /*7580*/  FFMA.FTZ R94, R140, R21.reuse, -R113.reuse ;  /* 0x000000158c5e7223 */ /* 0x180fe20000010871 */
[-CC-:B------:R-:W-:Y:S01]  /*7590*/  FFMA.FTZ R151, R96, R21.reuse, -R113.reuse ;  /* 0x0000001560977223 */ /* 0x180fe20000010871 */
[-CC-:B------:R-:W-:Y:S01]  /*75a0*/  FFMA.FTZ R96, R138, R21.reuse, -R113.reuse ;  /* 0x000000158a607223 */ /* 0x180fe20000010871 */
[-C--:B------:R-:W-:Y:S01]  /*75b0*/  FFMA.FTZ R88, R88, R21.reuse, -R113 ;  /* 0x0000001558587223 */ /* 0x080fe20000010871 */
[----:B------:R-:W1:Y:S01]  /*75c0*/  MUFU.EX2 R2, R2 ;  /* 0x0000000200027308 */ /* 0x000e620000000800 */
[----:B--2---:R-:W-:Y:S01]  /*75d0*/  FFMA.FTZ R15, R0, R12, R89 ;  /* 0x0000000c000f7223 */ /* 0x004fe20000010059 */
[-CC-:B------:R-:W-:Y:S01]  /*75e0*/  FFMA.FTZ R102, R102, R21.reuse, -R113.reuse ;  /* 0x0000001566667223 */ /* 0x180fe20000010871 */
[-CC-:B------:R-:W-:Y:S01]  /*75f0*/  FFMA.FTZ R152, R152, R21.reuse, -R113.reuse ;  /* 0x0000001598987223 */ /* 0x180fe20000010871 */
[-C--:B------:R-:W-:Y:S01]  /*7600*/  FFMA.FTZ R154, R154, R21.reuse, -R113 ;  /* 0x000000159a9a7223 */ /* 0x080fe20000010871 */
[----:B------:R-:W-:Y:S01]  /*7610*/  FADD.FTZ R12, R190, R15 ;  /* 0x0000000fbe0c7221 */ /* 0x000fe20000010000 */
[-CC-:B------:R-:W-:Y:S01]  /*7620*/  FFMA.FTZ R156, R156, R21.reuse, -R113.reuse ;  /* 0x000000159c9c7223 */ /* 0x180fe20000010871 */
[-CC-:B------:R-:W-:Y:S01]  /*7630*/  FFMA.FTZ R174, R174, R21.reuse, -R113.reuse ;  /* 0x00000015aeae7223 */ /* 0x180fe20000010871 */
[----:B------:R-:W2:Y:S01]  /*7640*/  MUFU.EX2 R110, R110 ;  /* 0x0000006e006e7308 */ /* 0x000ea20000000800 */
[----:B------:R-:W-:Y:S01]  /*7650*/  FADD.FTZ R15, R91, R12 ;  /* 0x0000000c5b0f7221 */ /* 0x000fe20000010000 */
[-CC-:B------:R-:W-:Y:S01]  /*7660*/  FFMA.FTZ R176, R176, R21.reuse, -R113.reuse ;  /* 0x00000015b0b07223 */ /* 0x180fe20000010871 */
[-CC-:B------:R-:W-:Y:S01]  /*7670*/  FFMA.FTZ R178, R178, R21.reuse, -R113.reuse ;  /* 0x00000015b2b27223 */ /* 0x180fe20000010871 */
[-C--:B------:R-:W-:Y:S01]  /*7680*/  FFMA.FTZ R134, R134, R21.reuse, -R113 ;  /* 0x0000001586867223 */ /* 0x080fe20000010871 */
[----:B------:R-:W-:Y:S01]  /*7690*/  FADD.FTZ R12, R186, R15 ;  /* 0x0000000fba0c7221 */ /* 0x000fe20000010000 */
[----:B------:R-:W-:Y:S01]  /*76a0*/  FFMA.FTZ R106, R106, R21, -R113 ;  /* 0x000000156a6a7223 */ /* 0x000fe20000010871 */
[----:B------:R-:W-:Y:S01]  /*76b0*/  ISETP.GT.AND P1, PT, R20, R175, PT ;  /* 0x000000af1400720c */ /* 0x000fe20003f24270 */
[----:B------:R-:W3:Y:S01]  /*76c0*/  MUFU.EX2 R159, R159 ;  /* 0x0000009f009f7308 */ /* 0x000ee20000000800 */
[----:B-1----:R-:W-:Y:S01]  /*76d0*/  FFMA.FTZ R5, R2, R5, R157 ;  /* 0x0000000502057223 */ /* 0x002fe2000001009d */
[----:B------:R-:W-:Y:S01]  /*76e0*/  FADD.FTZ R15, R93, R12 ;  /* 0x0000000c5d0f7221 */ /* 0x000fe20000010000 */
[----:B------:R-:W-:Y:S01]  /*76f0*/  F2FP.BF16.F32.PACK_AB R148, R104, R97 ;  /* 0x000000616894723e */ /* 0x000fe200000010ff */
[----:B------:R-:W-:Y:S01]  /*7700*/  VIADD R20, R20, 0xffffffff ;  /* 0xffffffff14147836 */ /* 0x000fe20000000000 */
[----:B------:R-:W-:Y:S01]  /*7710*/  F2FP.BF16.F32.PACK_AB R144, R122, R101 ;  /* 0x000000657a90723e */ /* 0x000fe200000010ff */
[----:B------:R-:W-:Y:S01]  /*7720*/  FADD.FTZ R98, R182, R15 ;  /* 0x0000000fb6627221 */ /* 0x000fe20000010000 */
[----:B------:R-:W-:Y:S01]  /*7730*/  F2FP.BF16.F32.PACK_AB R146, R124, R103 ;  /* 0x000000677c92723e */ /* 0x000fe200000010ff */
[----:B------:R-:W1:Y:S01]  /*7740*/  MUFU.EX2 R112, R112 ;  /* 0x0000007000707308 */ /* 0x000e620000000800 */
[C---:B--2---:R-:W-:Y:S01]  /*7750*/  FADD.FTZ R12, R110.reuse, R5 ;  /* 0x000000056e0c7221 */ /* 0x044fe20000010000 */
[----:B------:R-:W-:Y:S01]  /*7760*/  FADD.FTZ R15, R95, R98 ;  /* 0x000000625f0f7221 */ /* 0x000fe20000010000 */
[----:B------:R-:W-:-:S03]  /*7770*/  F2FP.BF16.F32.PACK_AB R157, R110, R157 ;  /* 0x0000009d6e9d723e */ /* 0x000fc600000010ff */
[----:B------:R-:W-:Y:S02]  /*7780*/  FADD.FTZ R98, R180, R15 ;  /* 0x0000000fb4627221 */ /* 0x000fe40000010000 */
[----:B------:R-:W2:Y:S01]  /*7790*/  MUFU.EX2 R153, R153 ;  /* 0x0000009900997308 */ /* 0x000ea20000000800 */
[----:B---3--:R-:W-:Y:S01]  /*77a0*/  FADD.FTZ R5, R159, R12 ;  /* 0x0000000c9f057221 */ /* 0x008fe20000010000 */
[----:B------:R-:W-:Y:S01]  /*77b0*/  FADD.FTZ R15, R97, R98 ;  /* 0x00000062610f7221 */ /* 0x000fe20000010000 */
[----:B------:R-:W-:-:S03]  /*77c0*/  IMAD.U32 R98, RZ, RZ, UR6 ;  /* 0x00000006ff627e24 */ /* 0x000fc6000f8e00ff */
[----:B------:R-:W-:Y:S01]  /*77d0*/  FADD.FTZ R15, R104, R15 ;  /* 0x0000000f680f7221 */ /* 0x000fe20000010000 */
[----:B------:R-:W-:Y:S01]  /*77e0*/  @!P6 VIADD R98, R98, 0x2a860 ;  /* 0x0002a8606262e836 */ /* 0x000fe20000000000 */
[----:B------:R-:W3:Y:S01]  /*77f0*/  MUFU.EX2 R116, R116 ;  /* 0x0000007400747308 */ /* 0x000ee20000000800 */
[C---:B-1----:R-:W-:Y:S01]  /*7800*/  FADD.FTZ R12, R112.reuse, R5 ;  /* 0x00000005700c7221 */ /* 0x042fe20000010000 */
[----:B------:R-:W-:Y:S02]  /*7810*/  F2FP.BF16.F32.PACK_AB R159, R112, R159 ;  /* 0x0000009f709f723e */ /* 0x000fe400000010ff */
[----:B------:R-:W-:-:S04]  /*7820*/  @!P6 PRMT R98, RZ, 0x654, R98 ;  /* 0x00000654ff62e816 */ /* 0x000fc80000000062 */
[----:B------:R-:W1:Y:S01]  /*7830*/  MUFU.EX2 R155, R155 ;  /* 0x0000009b009b7308 */ /* 0x000e620000000800 */
[----:B--2---:R-:W-:Y:S01]  /*7840*/  FADD.FTZ R5, R153, R12 ;  /* 0x0000000c99057221 */ /* 0x004fe20000010000 */
[----:B------:R2:W-:Y:S06]  /*7850*/  @!P6 SYNCS.ARRIVE.TRANS64.RED.A1T0 RZ, [R98+URZ], RZ ;  /* 0x000000ff62ffe9a7 */ /* 0x0005ec000810043f */
[----:B------:R-:W4:Y:S01]  /*7860*/  MUFU.EX2 R92, R92 ;  /* 0x0000005c005c7308 */ /* 0x000f220000000800 */
[C---:B---3--:R-:W-:Y:S01]  /*7870*/  FADD.FTZ R12, R116.reuse, R5 ;  /* 0x00000005740c7221 */ /* 0x048fe20000010000 */
[----:B------:R-:W-:-:S06]  /*7880*/  F2FP.BF16.F32.PACK_AB R153, R116, R153 ;  /* 0x000000997499723e */ /* 0x000fcc00000010ff */
[----:B------:R-:W3:Y:S01]  /*7890*/  MUFU.EX2 R149, R149 ;  /* 0x0000009500957308 */ /* 0x000ee20000000800 */
[----:B-1----:R-:W-:-:S07]  /*78a0*/  FADD.FTZ R5, R155, R12 ;  /* 0x0000000c9b057221 */ /* 0x002fce0000010000 */
[----:B------:R-:W1:Y:S01]  /*78b0*/  MUFU.EX2 R94, R94 ;  /* 0x0000005e005e7308 */ /* 0x000e620000000800 */
[C---:B----4-:R-:W-:Y:S01]  /*78c0*/  FADD.FTZ R12, R92.reuse, R5 ;  /* 0x000000055c0c7221 */ /* 0x050fe20000010000 */
[----:B------:R-:W-:-:S06]  /*78d0*/  F2FP.BF16.F32.PACK_AB R155, R92, R155 ;  /* 0x0000009b5c9b723e */ /* 0x000fcc00000010ff */
[----:B------:R-:W4:Y:S01]  /*78e0*/  MUFU.EX2 R151, R151 ;  /* 0x0000009700977308 */ /* 0x000f220000000800 */
[----:B---3--:R-:W-:-:S07]  /*78f0*/  FADD.FTZ R5, R149, R12 ;  /* 0x0000000c95057221 */ /* 0x008fce0000010000 */
[----:B------:R3:W-:Y:S01]  /*7900*/  MUFU.EX2 R117, R88 ;  /* 0x0000005800757308 */ /* 0x0007e20000000800 */
[----:B-1----:R-:W-:Y:S01]  /*7910*/  FADD.FTZ R12, R94, R5 ;  /* 0x000000055e0c7221 */ /* 0x002fe20000010000 */
[----:B------:R-:W-:Y:S01]  /*7920*/  FFMA.FTZ R5, R158, R21, -R113 ;  /* 0x000000159e057223 */ /* 0x000fe20000010871 */
[----:B------:R-:W-:Y:S02]  /*7930*/  F2FP.BF16.F32.PACK_AB R158, R186, R91 ;  /* 0x0000005bba9e723e */ /* 0x000fe400000010ff */
[----:B------:R-:W-:-:S03]  /*7940*/  F2FP.BF16.F32.PACK_AB R149, R94, R149 ;  /* 0x000000955e95723e */ /* 0x000fc600000010ff */
[----:B------:R-:W1:Y:S01]  /*7950*/  MUFU.EX2 R96, R96 ;  /* 0x0000006000607308 */ /* 0x000e620000000800 */
[----:B---3--:R-:W-:Y:S01]  /*7960*/  FADD.FTZ R88, R150, R15 ;  /* 0x0000000f96587221 */ /* 0x008fe20000010000 */
[----:B------:R-:W-:-:S03]  /*7970*/  F2FP.BF16.F32.PACK_AB R150, R99, R150 ;  /* 0x000000966396723e */ /* 0x000fc600000010ff */
[----:B------:R-:W-:-:S03]  /*7980*/  FADD.FTZ R88, R99, R88 ;  /* 0x0000005863587221 */ /* 0x000fc60000010000 */
[----:B------:R-:W3:Y:S01]  /*7990*/  MUFU.EX2 R145, R145 ;  /* 0x0000009100917308 */ /* 0x000ee20000000800 */
[----:B------:R-:W-:-:S04]  /*79a0*/  FADD.FTZ R15, R101, R88 ;  /* 0x00000058650f7221 */ /* 0x000fc80000010000 */
[----:B------:R-:W-:Y:S01]  /*79b0*/  FADD.FTZ R88, R122, R15 ;  /* 0x0000000f7a587221 */ /* 0x000fe20000010000 */
[----:B----4-:R-:W-:Y:S02]  /*79c0*/  FADD.FTZ R15, R151, R12 ;  /* 0x0000000c970f7221 */ /* 0x010fe40000010000 */
[----:B------:R-:W4:Y:S01]  /*79d0*/  MUFU.EX2 R118, R118 ;  /* 0x0000007600767308 */ /* 0x000f220000000800 */
[----:B------:R-:W-:Y:S01]  /*79e0*/  FADD.FTZ R115, R103, R88 ;  /* 0x0000005867737221 */ /* 0x000fe20000010000 */
[C---:B-1----:R-:W-:Y:S01]  /*79f0*/  FADD.FTZ R12, R96.reuse, R15 ;  /* 0x0000000f600c7221 */ /* 0x042fe20000010000 */
[----:B------:R-:W-:Y:S02]  /*7a00*/  F2FP.BF16.F32.PACK_AB R151, R96, R151 ;  /* 0x000000976097723e */ /* 0x000fe400000010ff */
[----:B------:R-:W-:-:S03]  /*7a10*/  FADD.FTZ R88, R124, R115 ;  /* 0x000000737c587221 */ /* 0x000fc60000010000 */
[----:B------:R-:W1:Y:S01]  /*7a20*/  MUFU.EX2 R147, R102 ;  /* 0x0000006600937308 */ /* 0x000e620000000800 */
[----:B---3--:R-:W-:Y:S01]  /*7a30*/  FADD.FTZ R12, R145, R12 ;  /* 0x0000000c910c7221 */ /* 0x008fe20000010000 */
[----:B------:R-:W-:Y:S01]  /*7a40*/  FADD.FTZ R15, R105, R88 ;  /* 0x00000058690f7221 */ /* 0x000fe20000010000 */
[C---:B------:R-:W-:Y:S02]  /*7a50*/  F2FP.BF16.F32.PACK_AB R145, R117.reuse, R145 ;  /* 0x000000917591723e */ /* 0x040fe400000010ff */
[----:B------:R-:W-:-:S03]  /*7a60*/  FADD.FTZ R12, R117, R12 ;  /* 0x0000000c750c7221 */ /* 0x000fc60000010000 */
[----:B------:R-:W3:Y:S01]  /*7a70*/  MUFU.EX2 R107, R107 ;  /* 0x0000006b006b7308 */ /* 0x000ee20000000800 */
[C---:B----4-:R-:W-:Y:S01]  /*7a80*/  FADD.FTZ R88, R118.reuse, R15 ;  /* 0x0000000f76587221 */ /* 0x050fe20000010000 */
[----:B------:R-:W-:-:S06]  /*7a90*/  F2FP.BF16.F32.PACK_AB R140, R118, R105 ;  /* 0x00000069768c723e */ /* 0x000fcc00000010ff */
[----:B------:R4:W5:Y:S01]  /*7aa0*/  MUFU.EX2 R119, R152 ;  /* 0x0000009800777308 */ /* 0x0009620000000800 */
[----:B-1----:R-:W-:-:S07]  /*7ab0*/  FADD.FTZ R12, R147, R12 ;  /* 0x0000000c930c7221 */ /* 0x002fce0000010000 */
[----:B------:R-:W1:Y:S01]  /*7ac0*/  MUFU.EX2 R114, R114 ;  /* 0x0000007200727308 */ /* 0x000e620000000800 */
[----:B---3--:R-:W-:Y:S01]  /*7ad0*/  FADD.FTZ R15, R107, R88 ;  /* 0x000000586b0f7221 */ /* 0x008fe20000010000 */
[----:B----4-:R-:W-:-:S06]  /*7ae0*/  F2FP.BF16.F32.PACK_AB R152, R182, R93 ;  /* 0x0000005db698723e */ /* 0x010fcc00000010ff */
[----:B------:R3:W4:Y:S01]  /*7af0*/  MUFU.EX2 R141, R154 ;  /* 0x0000009a008d7308 */ /* 0x0007220000000800 */
[C---:B-----5:R-:W-:Y:S01]  /*7b00*/  FADD.FTZ R12, R119.reuse, R12 ;  /* 0x0000000c770c7221 */ /* 0x060fe20000010000 */
[----:B------:R-:W-:-:S06]  /*7b10*/  F2FP.BF16.F32.PACK_AB R147, R119, R147 ;  /* 0x000000937793723e */ /* 0x000fcc00000010ff */
[----:B------:R-:W5:Y:S01]  /*7b20*/  MUFU.EX2 R109, R109 ;  /* 0x0000006d006d7308 */ /* 0x000f620000000800 */
[----:B-1----:R-:W-:Y:S01]  /*7b30*/  FADD.FTZ R88, R114, R15 ;  /* 0x0000000f72587221 */ /* 0x002fe20000010000 */
[----:B---3--:R-:W-:Y:S02]  /*7b40*/  F2FP.BF16.F32.PACK_AB R154, R180, R95 ;  /* 0x0000005fb49a723e */ /* 0x008fe400000010ff */
[----:B------:R-:W-:-:S04]  /*7b50*/  F2FP.BF16.F32.PACK_AB R142, R114, R107 ;  /* 0x0000006b728e723e */ /* 0x000fc800000010ff */
[----:B--2---:R1:W2:Y:S01]  /*7b60*/  MUFU.EX2 R98, R156 ;  /* 0x0000009c00627308 */ /* 0x0042a20000000800 */
[----:B----4-:R-:W-:-:S07]  /*7b70*/  FADD.FTZ R12, R141, R12 ;  /* 0x0000000c8d0c7221 */ /* 0x010fce0000010000 */
[----:B------:R-:W3:Y:S01]  /*7b80*/  MUFU.EX2 R108, R108 ;  /* 0x0000006c006c7308 */ /* 0x000ee20000000800 */
[----:B-----5:R-:W-:Y:S01]  /*7b90*/  FADD.FTZ R15, R109, R88 ;  /* 0x000000586d0f7221 */ /* 0x020fe20000010000 */
[----:B-1----:R-:W-:-:S06]  /*7ba0*/  F2FP.BF16.F32.PACK_AB R156, R190, R89 ;  /* 0x00000059be9c723e */ /* 0x002fcc00000010ff */
[----:B------:R-:W1:Y:S01]  /*7bb0*/  MUFU.EX2 R143, R174 ;  /* 0x000000ae008f7308 */ /* 0x000e620000000800 */
[C---:B--2---:R-:W-:Y:S01]  /*7bc0*/  FADD.FTZ R12, R98.reuse, R12 ;  /* 0x0000000c620c7221 */ /* 0x044fe20000010000 */
[----:B------:R-:W-:-:S06]  /*7bd0*/  F2FP.BF16.F32.PACK_AB R141, R98, R141 ;  /* 0x0000008d628d723e */ /* 0x000fcc00000010ff */
[----:B------:R-:W2:Y:S01]  /*7be0*/  MUFU.EX2 R176, R176 ;  /* 0x000000b000b07308 */ /* 0x000ea20000000800 */
[C---:B---3--:R-:W-:Y:S01]  /*7bf0*/  FADD.FTZ R88, R108.reuse, R15 ;  /* 0x0000000f6c587221 */ /* 0x048fe20000010000 */
[----:B------:R-:W-:-:S03]  /*7c00*/  F2FP.BF16.F32.PACK_AB R136, R108, R109 ;  /* 0x0000006d6c88723e */ /* 0x000fc600000010ff */
[----:B------:R-:W-:-:S03]  /*7c10*/  FADD.FTZ R89, R111, R88 ;  /* 0x000000586f597221 */ /* 0x000fc60000010000 */
        /* <DEDUP_REMOVED lines=13> */
[----:B------:R-:W-:Y:S01]  /*7cf0*/  F2FP.BF16.F32.PACK_AB R138, R14, R111 ;  /* 0x0000006f0e8a723e */ /* 0x000fe200000010ff */
[----:B------:R-:W-:Y:S02]  /*7d00*/  IMAD.MOV.U32 R14, RZ, RZ, R90 ;  /* 0x000000ffff0e7224 */ /* 0x000fe400078e005a */
[C---:B-1----:R-:W-:Y:S01]  /*7d10*/  FADD.FTZ R5, R106.reuse, R15 ;  /* 0x0000000f6a057221 */ /* 0x042fe20000010000 */
[----:B------:R-:W-:Y:S01]  /*7d20*/  F2FP.BF16.F32.PACK_AB R139, R106, R102 ;  /* 0x000000666a8b723e */ /* 0x000fe200000010ff */
[----:B------:R-:W-:Y:S01]  /*7d30*/  IMAD.MOV.U32 R15, RZ, RZ, R100 ;  /* 0x000000ffff0f7224 */ /* 0x000fe200078e0064 */
[----:B------:R-:W-:Y:S06]  /*7d40*/  @P1 BRA `(.L_x_911) ;  /* 0xffffffcc004c1947 */ /* 0x000fec000383ffff */
[----:B------:R-:W-:Y:S01]  /*7d50*/  IMAD.MOV.U32 R15, RZ, RZ, R100 ;  /* 0x000000ffff0f7224 */ /* 0x000fe200078e0064 */
[----:B------:R-:W-:Y:S01]  /*7d60*/  UMOV UR36, UR5 ;  /* 0x0000000500247c82 */ /* 0x000fe20008000000 */
[----:B------:R-:W-:Y:S01]  /*7d70*/  IMAD.MOV.U32 R14, RZ, RZ, R90 ;  /* 0x000000ffff0e7224 */ /* 0x000fe200078e005a */
[----:B------:R-:W-:-:S06]  /*7d80*/  UMOV UR39, UR40 ;  /* 0x0000002800277c82 */ /* 0x000fcc0008000000 */
.L_x_894:
[----:B------:R-:W1:Y:S01]  /*7d90*/  LDC R172, c[0x0][0x9e4] ;  /* 0x00027900ffac7b82 */ /* 0x000e620000000800 */
[----:B------:R-:W-:Y:S02]  /*7da0*/  ULDC UR4, c[0x0][0x9dc] ;  /* 0x0002770000047ab9 */ /* 0x000fe40000000800 */
[----:B------:R-:W-:Y:S01]  /*7db0*/  VIADD R88, R173, -UR4 ;  /* 0x80000004ad587c36 */ /* 0x000fe20008000000 */
[----:B-1----:R-:W-:-:S13]  /*7dc0*/  ISETP.GE.AND P1, PT, R172, 0x1, PT ;  /* 0x00000001ac00780c */ /* 0x002fda0003f26270 */
[----:B------:R-:W-:Y:S05]  /*7dd0*/  @!P1 BRA `(.L_x_912) ;  /* 0x00000000003c9947 */ /* 0x000fea0003800000 */
        /* <DEDUP_REMOVED lines=9> */
.L_x_913:
[----:B------:R-:W-:-:S13]  /*7e70*/  ISETP.NE.AND P1, PT, R172, 0x1, PT ;  /* 0x00000001ac00780c */ /* 0x000fda0003f25270 */
[----:B------:R-:W1:Y:S02]  /*7e80*/  @P1 LDC.64 R90, c[0x0][0x9e8] ;  /* 0x00027a00ff5a1b82 */ /* 0x000e640000000a00 */
[----:B-1----:R-:W-:-:S05]  /*7e90*/  @P1 IMAD.HI.U32 R90, R173, R90, RZ ;  /* 0x0000005aad5a1227 */ /* 0x002fca00078e00ff */
[----:B------:R-:W-:-:S07]  /*7ea0*/  @P1 SHF.R.U32.HI R173, RZ, R91, R90 ;  /* 0x0000005bffad1219 */ /* 0x000fce000001165a */
.L_x_914:
[----:B------:R-:W-:-:S05]  /*7eb0*/  IMAD R173, R173, R172, RZ ;  /* 0x000000acadad7224 */ /* 0x000fca00078e02ff */
[----:B------:R-:W-:-:S07]  /*7ec0*/  VIMNMX R88, R88, R173, !PT ;  /* 0x000000ad58587248 */ /* 0x000fce0007fe0100 */
.L_x_912:
[----:B------:R-:W-:-:S04]  /*7ed0*/  VIADD R88, R88, 0x5f ;  /* 0x0000005f58587836 */ /* 0x000fc80000000000 */
[----:B------:R-:W-:-:S05]  /*7ee0*/  IMAD.HI R88, R88, 0x2aaaaaab, RZ ;  /* 0x2aaaaaab58587827 */ /* 0x000fca00078e02ff */
[----:B------:R-:W-:-:S04]  /*7ef0*/  SHF.R.U32.HI R89, RZ, 0x1f, R88 ;  /* 0x0000001fff597819 */ /* 0x000fc80000011658 */
[----:B------:R-:W-:-:S04]  /*7f00*/  LEA.HI.SX32 R88, R88, R89, 0x1c ;  /* 0x0000005958587211 */ /* 0x000fc800078fe2ff */
[----:B------:R-:W-:-:S04]  /*7f10*/  VIMNMX R173, R19, R88, !PT ;  /* 0x0000005813ad7248 */ /* 0x000fc80007fe0100 */
[----:B------:R-:W-:-:S13]  /*7f20*/  ISETP.GE.AND P1, PT, R20, R173, PT ;  /* 0x000000ad1400720c */ /* 0x000fda0003f26270 */
[----:B------:R-:W-:Y:S05]  /*7f30*/  @!P1 BRA `(.L_x_915) ;  /* 0x0000002000909947 */ /* 0x000fea0003800000 */
[----:B------:R-:W-:Y:S01]  /*7f40*/  IMAD.MOV.U32 R174, RZ, RZ, R15 ;  /* 0x000000ffffae7224 */ /* 0x000fe200078e000f */
[----:B------:R-:W-:Y:S01]  /*7f50*/  UMOV UR7, UR39 ;  /* 0x0000002700077c82 */ /* 0x000fe20008000000 */
[----:B------:R-:W-:Y:S01]  /*7f60*/  IMAD.MOV.U32 R175, RZ, RZ, R14 ;  /* 0x000000ffffaf7224 */ /* 0x000fe200078e000e */
[----:B------:R-:W-:Y:S01]  /*7f70*/  UMOV UR4, UR36 ;  /* 0x0000002400047c82 */ /* 0x000fe20008000000 */
[----:B------:R-:W-:-:S05]  /*7f80*/  ULDC UR5, c[0x0][0x9d8] ;  /* 0x0002760000057ab9 */ /* 0x000fca0000000800 */
.L_x_924:
[----:B------:R-:W-:-:S04]  /*7f90*/  UIADD3 UR36, UR4, 0x1, URZ ;  /* 0x0000000104247890 */ /* 0x000fc8000fffe03f */
[----:B------:R-:W-:-:S04]  /*7fa0*/  UISETP.NE.AND UP0, UPT, UR36, 0x2, UPT ;  /* 0x000000022400788c */ /* 0x000fc8000bf05270 */
[----:B------:R-:W-:Y:S02]  /*7fb0*/  USEL UR39, URZ, 0x1, UP0 ;  /* 0x000000013f277887 */ /* 0x000fe40008000000 */
[----:B------:R-:W-:Y:S02]  /*7fc0*/  USEL UR36, UR36, URZ, UP0 ;  /* 0x0000003f24247287 */ /* 0x000fe40008000000 */
[----:B------:R-:W-:Y:S01]  /*7fd0*/  ULOP3.LUT UR39, UR7, UR39, URZ, 0x3c, !UPT ;  /* 0x0000002707277292 */ /* 0x000fe2000f8e3c3f */
[----:B------:R-:W-:Y:S11]  /*7fe0*/  @!P0 BRA `(.L_x_916) ;  /* 0x0000000000048947 */ /* 0x000ff60003800000 */
[----:B------:R-:W-:Y:S01]  /*7ff0*/  BPT.TRAP 0x1 ;  /* 0x000000040000795c */ /* 0x000fe20000300000 */
.L_x_916:
[----:B------:R-:W-:Y:S01]  /*8000*/  ULEA UR6, UR36, UR37, 0x3 ;  /* 0x0000002524067291 */ /* 0x000fe2000f8e183f */
[----:B------:R-:W-:-:S05]  /*8010*/  IMAD.U32 R14, RZ, RZ, UR39 ;  /* 0x00000027ff0e7e24 */ /* 0x000fca000f8e00ff */
[----:B------:R-:W-:-:S04]  /*8020*/  SHF.L.U32 R14, R14, 0x1f, RZ ;  /* 0x0000001f0e0e7819 */ /* 0x000fc800000006ff */
[----:B------:R1:W2:Y:S01]  /*8030*/  SYNCS.PHASECHK.TRANS64.TRYWAIT P1, [UR6+0x2a830], R14 ;  /* 0x02a8300eff0075a7 */ /* 0x0002a20008020146 */
[----:B------:R-:W-:Y:S05]  /*8040*/  @!P0 BRA `(.L_x_917) ;  /* 0x0000000000048947 */ /* 0x000fea0003800000 */
[----:B------:R-:W-:Y:S01]  /*8050*/  BPT.TRAP 0x1 ;  /* 0x000000040000795c */ /* 0x000fe20000300000 */
.L_x_917:
[----:B--2---:R-:W-:Y:S05]  /*8060*/  @P1 BRA `(.L_x_918) ;  /* 0x0000000000081947 */ /* 0x004fea0003800000 */
[----:B------:R-:W2:Y:S02]  /*8070*/  SYNCS.PHASECHK.TRANS64.TRYWAIT P1, [UR6+0x2a830], R14 ;  /* 0x02a8300eff0075a7 */ /* 0x000ea40008020146 */
[----:B--2---:R-:W-:Y:S05]  /*8080*/  @!P1 BRA `(.L_x_919) ;  /* 0x000000a800649947 */ /* 0x004fea0003800000 */
.L_x_918:
        /* <DEDUP_REMOVED lines=135> */
.L_x_920:
[----:B------:R-:W-:Y:S01]  /*8900*/  ULEA UR10, UR4, UR37, 0x3 ;  /* 0x00000025040a7291 */ /* 0x000fe2000f8e183f */
[----:B------:R-:W-:-:S05]  /*8910*/  IMAD.U32 R0, RZ, RZ, UR7 ;  /* 0x00000007ff007e24 */ /* 0x000fca000f8e00ff */
[----:B------:R-:W-:-:S04]  /*8920*/  SHF.L.U32 R0, R0, 0x1f, RZ ;  /* 0x0000001f00007819 */ /* 0x000fc800000006ff */
[----:B------:R3:W4:Y:S01]  /*8930*/  SYNCS.PHASECHK.TRANS64.TRYWAIT P1, [UR10+0x2a850], R0 ;  /* 0x02a85000ff0075a7 */ /* 0x000722000802014a */
[----:B------:R-:W-:Y:S05]  /*8940*/  @!P0 BRA `(.L_x_921) ;  /* 0x0000000000048947 */ /* 0x000fea0003800000 */
[----:B------:R-:W-:Y:S01]  /*8950*/  BPT.TRAP 0x1 ;  /* 0x000000040000795c */ /* 0x000fe20000300000 */
.L_x_921:
[----:B----4-:R-:W-:Y:S05]  /*8960*/  @P1 BRA `(.L_x_922) ;  /* 0x0000000000081947 */ /* 0x010fea0003800000 */
[----:B------:R-:W4:Y:S02]  /*8970*/  SYNCS.PHASECHK.TRANS64.TRYWAIT P1, [UR10+0x2a850], R0 ;  /* 0x02a85000ff0075a7 */ /* 0x000f24000802014a */
[----:B----4-:R-:W-:Y:S05]  /*8980*/  @!P1 BRA `(.L_x_923) ;  /* 0x000000a0003c9947 */ /* 0x010fea0003800000 */
.L_x_922:
[----:B------:R-:W-:Y:S01]  /*8990*/  UIADD3 UR6, UR37, 0x400, URZ ;  /* 0x0000040025067890 */ /* 0x000fe2000fffe03f */
[----:B------:R-:W-:Y:S01]  /*89a0*/  WARPGROUP.ARRIVE ;  /* 0x00000000000079c5 */ /* 0x000fe20000000000 */
[----:B------:R-:W-:Y:S01]  /*89b0*/  UMOV UR7, 0x40000040 ;  /* 0x4000004000077882 */ /* 0x000fe20000000000 */
[----:B------:R-:W-:Y:S01]  /*89c0*/  FMUL.FTZ R2, R88, UR5 ;  /* 0x0000000558027c20 */ /* 0x000fe20008410000 */
        /* <DEDUP_REMOVED lines=12> */
[----:B------:R-:W-:Y:S01]  /*8a90*/  UIMAD UR4, UR4, 0x600, UR6 ;  /* 0x00000600040478a4 */ /* 0x000fe2000f8e0206 */
[----:B------:R-:W4:Y:S01]  /*8aa0*/  MUFU.TANH R176, R176 ;  /* 0x000000b000b07308 */ /* 0x000f220000002400 */
        /* <DEDUP_REMOVED lines=9> */
[----:B------:R-:W5:Y:S01]  /*8b40*/  MUFU.TANH R178, R178 ;  /* 0x000000b200b27308 */ /* 0x000f620000002400 */
[----:B------:R-:W-:Y:S01]  /*8b50*/  UMOV UR7, 0x40000040 ;  /* 0x4000004000077882 */ /* 0x000fe20000000000 */
[----:B--2---:R-:W-:Y:S01]  /*8b60*/  FMNMX.FTZ R15, R2, R175, !PT ;  /* 0x000000af020f7209 */ /* 0x004fe20007810000 */
[----:B------:R-:W-:Y:S01]  /*8b70*/  FMUL.FTZ R120, R120, UR5 ;  /* 0x0000000578787c20 */ /* 0x000fe20008410000 */
[----:B------:R-:W-:Y:S01]  /*8b80*/  FMUL.FTZ R124, R124, UR5 ;  /* 0x000000057c7c7c20 */ /* 0x000fe20008410000 */
[----:B------:R-:W-:Y:S01]  /*8b90*/  FMUL.FTZ R128, R128, UR5 ;  /* 0x0000000580807c20 */ /* 0x000fe20008410000 */
[----:B------:R-:W-:Y:S01]  /*8ba0*/  FMUL.FTZ R196, R129, UR5 ;  /* 0x0000000581c47c20 */ /* 0x000fe20008410000 */
[----:B----4-:R-:W-:Y:S01]  /*8bb0*/  FMNMX.FTZ R15, R176, R15, !PT ;  /* 0x0000000fb00f7209 */ /* 0x010fe20007810000 */
        /* <DEDUP_REMOVED lines=9> */
[----:B-----5:R-:W-:Y:S01]  /*8c50*/  FMNMX.FTZ R15, R178, R15, !PT ;  /* 0x0000000fb20f7209 */ /* 0x020fe20007810000 */
[----:B------:R-:W-:Y:S01]  /*8c60*/  FMUL.FTZ R98, R99, UR5 ;  /* 0x0000000563627c20 */ /* 0x000fe20008410000 */
[----:B------:R-:W-:Y:S01]  /*8c70*/  FMUL.FTZ R104, R106, UR5 ;  /* 0x000000056a687c20 */ /* 0x000fe20008410000 */
[----:B------:R-:W-:Y:S01]  /*8c80*/  FMUL.FTZ R106, R107, UR5 ;  /* 0x000000056b6a7c20 */ /* 0x000fe20008410000 */
[----:B------:R-:W-:Y:S01]  /*8c90*/  FMUL.FTZ R200, R111, UR5 ;  /* 0x000000056fc87c20 */ /* 0x000fe20008410000 */
[----:B------:R-:W-:Y:S01]  /*8ca0*/  FMUL.FTZ R114, R114, UR5 ;  /* 0x0000000572727c20 */ /* 0x000fe20008410000 */
[----:B------:R-:W-:Y:S01]  /*8cb0*/  FMUL.FTZ R202, R115, UR5 ;  /* 0x0000000573ca7c20 */ /* 0x000fe20008410000 */
[----:B------:R-:W-:Y:S01]  /*8cc0*/  MUFU.TANH R184, R184 ;  /* 0x000000b800b87308 */ /* 0x000fe20000002400 */
[----:B--2---:R-:W-:Y:S01]  /*8cd0*/  FMNMX.FTZ R15, R180, R15, !PT ;  /* 0x0000000fb40f7209 */ /* 0x004fe20007810000 */
[----:B------:R-:W-:Y:S01]  /*8ce0*/  FMUL.FTZ R118, R118, UR5 ;  /* 0x0000000576767c20 */ /* 0x000fe20008410000 */
[----:B------:R-:W-:Y:S01]  /*8cf0*/  FMUL.FTZ R204, R119, UR5 ;  /* 0x0000000577cc7c20 */ /* 0x000fe20008410000 */
[----:B------:R-:W-:Y:S01]  /*8d00*/  FMUL.FTZ R122, R122, UR5 ;  /* 0x000000057a7a7c20 */ /* 0x000fe20008410000 */
[----:B------:R-:W-:Y:S01]  /*8d10*/  FMUL.FTZ R126, R126, UR5 ;  /* 0x000000057e7e7c20 */ /* 0x000fe20008410000 */
[----:B------:R-:W-:Y:S01]  /*8d20*/  FMUL.FTZ R130, R130, UR5 ;  /* 0x0000000582827c20 */ /* 0x000fe20008410000 */
[----:B------:R-:W-:Y:S01]  /*8d30*/  FMUL.FTZ R206, R131, UR5 ;  /* 0x0000000583ce7c20 */ /* 0x000fe20008410000 */
[----:B------:R-:W-:Y:S01]  /*8d40*/  MUFU.TANH R186, R186 ;  /* 0x000000ba00ba7308 */ /* 0x000fe20000002400 */
[----:B----4-:R-:W-:Y:S01]  /*8d50*/  FMNMX.FTZ R15, R182, R15, !PT ;  /* 0x0000000fb60f7209 */ /* 0x010fe20007810000 */
[----:B------:R-:W-:Y:S01]  /*8d60*/  FMUL.FTZ R134, R134, UR5 ;  /* 0x0000000586867c20 */ /* 0x000fe20008410000 */
[----:B------:R-:W2:Y:S01]  /*8d70*/  LDC R21, c[0x0][0x988] ;  /* 0x00026200ff157b82 */ /* 0x000ea20000000800 */
[----:B------:R-:W-:Y:S01]  /*8d80*/  FMUL.FTZ R208, R135, UR5 ;  /* 0x0000000587d07c20 */ /* 0x000fe20008410000 */
[----:B------:R-:W4:Y:S01]  /*8d90*/  S2R R177, SR_TID.X ;  /* 0x0000000000b17919 */ /* 0x000f220000002100 */
[----:B------:R-:W-:-:S02]  /*8da0*/  IMAD.U32 R115, RZ, RZ, UR10 ;  /* 0x0000000aff737e24 */ /* 0x000fc4000f8e00ff */
[----:B------:R-:W-:Y:S08]  /*8db0*/  MUFU.TANH R188, R188 ;  /* 0x000000bc00bc7308 */ /* 0x000ff00000002400 */
[----:B------:R-:W-:Y:S08]  /*8dc0*/  MUFU.TANH R190, R190 ;  /* 0x000000be00be7308 */ /* 0x000ff00000002400 */
[----:B------:R-:W-:Y:S08]  /*8dd0*/  MUFU.TANH R192, R192 ;  /* 0x000000c000c07308 */ /* 0x000ff00000002400 */
[----:B------:R-:W-:Y:S01]  /*8de0*/  MUFU.TANH R110, R110 ;  /* 0x0000006e006e7308 */ /* 0x000fe20000002400 */
[----:B----4-:R-:W-:-:S07]  /*8df0*/  LOP3.LUT P1, RZ, R177, 0x7f, RZ, 0xc0, !PT ;  /* 0x0000007fb1ff7812 */ /* 0x010fce000782c0ff */
        /* <DEDUP_REMOVED lines=14> */
[----:B------:R-:W-:Y:S01]  /*8ee0*/  FMUL.FTZ R100, R102, UR5 ;  /* 0x0000000566647c20 */ /* 0x000fe20008410000 */
[----:B------:R-:W-:Y:S01]  /*8ef0*/  FMUL.FTZ R102, R103, UR5 ;  /* 0x0000000567667c20 */ /* 0x000fe20008410000 */
[----:B------:R-:W-:Y:S01]  /*8f00*/  HGMMA.64x128x16.F32.BF16 R24, R152, gdesc[UR4].tnspB, R24, gsb0 ;  /* 0x41e0000498187df0 */ /* 0x000fe20008001818 */
[----:B------:R-:W-:Y:S01]  /*8f10*/  UIADD3 UR6, UR4, 0x100, URZ ;  /* 0x0000010004067890 */ /* 0x000fe2000fffe03f */
[----:B------:R-:W-:-:S03]  /*8f20*/  UMOV UR7, 0x40000040 ;  /* 0x4000004000077882 */ /* 0x000fc60000000000 */
[----:B------:R-:W4:Y:S08]  /*8f30*/  MUFU.TANH R156, R156 ;  /* 0x0000009c009c7308 */ /* 0x000f300000002400 */
[----:B------:R-:W5:Y:S08]  /*8f40*/  MUFU.TANH R158, R158 ;  /* 0x0000009e009e7308 */ /* 0x000f700000002400 */
[----:B------:R-:W-:Y:S01]  /*8f50*/  MUFU.TANH R90, R90 ;  /* 0x0000005a005a7308 */ /* 0x000fe20000002400 */
[----:B----4-:R-:W-:-:S07]  /*8f60*/  FMNMX.FTZ R15, R156, R15, !PT ;  /* 0x0000000f9c0f7209 */ /* 0x010fce0007810000 */
[----:B------:R-:W-:Y:S01]  /*8f70*/  MUFU.TANH R92, R92 ;  /* 0x0000005c005c7308 */ /* 0x000fe20000002400 */
[----:B-----5:R-:W-:-:S04]  /*8f80*/  FMNMX.FTZ R15, R158, R15, !PT ;  /* 0x0000000f9e0f7209 */ /* 0x020fc80007810000 */
        /* <DEDUP_REMOVED lines=14> */
[----:B------:R-:W-:-:S07]  /*9070*/  FMNMX.FTZ R15, R120, R15, !PT ;  /* 0x0000000f780f7209 */ /* 0x000fce0007810000 */
        /* <DEDUP_REMOVED lines=17> */
[----:B------:R-:W4:Y:S08]  /*9190*/  MUFU.TANH R152, R152 ;  /* 0x0000009800987308 */ /* 0x000f300000002400 */
[----:B------:R-:W5:Y:S08]  /*91a0*/  MUFU.TANH R154, R154 ;  /* 0x0000009a009a7308 */ /* 0x000f700000002400 */
[----:B------:R-:W-:Y:S01]  /*91b0*/  MUFU.TANH R130, R130 ;  /* 0x0000008200827308 */ /* 0x000fe20000002400 */
[----:B----4-:R-:W-:-:S04]  /*91c0*/  FMNMX.FTZ R15, R152, R15, !PT ;  /* 0x0000000f980f7209 */ /* 0x010fc80007810000 */
[----:B------:R-:W-:-:S03]  /*91d0*/  FMNMX.FTZ R15, R124, R15, !PT ;  /* 0x0000000f7c0f7209 */ /* 0x000fc60007810000 */
[----:B------:R-:W-:Y:S01]  /*91e0*/  MUFU.TANH R206, R206 ;  /* 0x000000ce00ce7308 */ /* 0x000fe20000002400 */
[----:B-----5:R-:W-:-:S04]  /*91f0*/  FMNMX.FTZ R15, R154, R15, !PT ;  /* 0x0000000f9a0f7209 */ /* 0x020fc80007810000 */
[----:B------:R-:W-:-:S03]  /*9200*/  FMNMX.FTZ R15, R128, R15, !PT ;  /* 0x0000000f800f7209 */ /* 0x000fc60007810000 */
[----:B------:R-:W-:Y:S01]  /*9210*/  MUFU.TANH R134, R134 ;  /* 0x0000008600867308 */ /* 0x000fe20000002400 */
[----:B------:R-:W-:-:S04]  /*9220*/  FMNMX.FTZ R15, R196, R15, !PT ;  /* 0x0000000fc40f7209 */ /* 0x000fc80007810000 */
[----:B------:R-:W-:-:S03]  /*9230*/  FMNMX.FTZ R15, R132, R15, !PT ;  /* 0x0000000f840f7209 */ /* 0x000fc60007810000 */
[----:B------:R-:W-:Y:S01]  /*9240*/  MUFU.TANH R208, R208 ;  /* 0x000000d000d07308 */ /* 0x000fe20000002400 */
[----:B------:R-:W-:-:S05]  /*9250*/  FMNMX.FTZ R15, R198, R15, !PT ;  /* 0x0000000fc60f7209 */ /* 0x000fca0007810000 */
[----:B---3--:R-:W3:Y:S02]  /*9260*/  SHFL.BFLY PT, R0, R15, 0x2, 0x1f ;  /* 0x0c401f000f007f89 */ /* 0x008ee400000e0000 */
[----:B---3--:R-:W-:-:S05]  /*9270*/  FMNMX.FTZ R0, R15, R0, !PT ;  /* 0x000000000f007209 */ /* 0x008fca0007810000 */
[----:B------:R-:W1:Y:S02]  /*9280*/  SHFL.BFLY PT, R15, R0, 0x1, 0x1f ;  /* 0x0c201f00000f7f89 */ /* 0x000e6400000e0000 */
[----:B-1----:R-:W-:Y:S02]  /*9290*/  FMNMX.FTZ R14, R0, R15, !PT ;  /* 0x0000000f000e7209 */ /* 0x002fe40007810000 */
[----:B------:R-:W-:-:S03]  /*92a0*/  FMNMX.FTZ R15, R88, R174, !PT ;  /* 0x000000ae580f7209 */ /* 0x000fc60007810000 */
[----:B--2---:R-:W-:Y:S01]  /*92b0*/  FMUL.FTZ R91, R14, R21 ;  /* 0x000000150e5b7220 */ /* 0x004fe20000410000 */
[----:B------:R-:W-:Y:S01]  /*92c0*/  FMNMX.FTZ R15, R90, R15, !PT ;  /* 0x0000000f5a0f7209 */ /* 0x000fe20007810000 */
[----:B------:R-:W-:Y:S01]  /*92d0*/  FADD.FTZ R0, -R14, R175 ;  /* 0x000000af0e007221 */ /* 0x000fe20000010100 */
[----:B------:R-:W-:Y:S02]  /*92e0*/  IMAD.MOV.U32 R175, RZ, RZ, R14 ;  /* 0x000000ffffaf7224 */ /* 0x000fe400078e000e */
        /* <DEDUP_REMOVED lines=27> */
[----:B------:R-:W-:-:S02]  /*94a0*/  WARPGROUP.DEPBAR.LE gsb0, 0x0 ;  /* 0x00008000000079c5 */ /* 0x000fc40000010000 */
[----:B------:R-:W-:Y:S01]  /*94b0*/  WARPGROUP.ARRIVE ;  /* 0x00000000000079c5 */ /* 0x000fe20000000000 */
[----:B------:R-:W-:Y:S01]  /*94c0*/  FMNMX.FTZ R15, R106, R15, !PT ;  /* 0x0000000f6a0f7209 */ /* 0x000fe20007810000 */
[----:B------:R-:W-:Y:S01]  /*94d0*/  FMUL.FTZ R148, R123, UR5 ;  /* 0x000000057b947c20 */ /* 0x000fe20008410000 */
[----:B------:R-:W-:Y:S01]  /*94e0*/  FMUL.FTZ R150, R127, UR5 ;  /* 0x000000057f967c20 */ /* 0x000fe20008410000 */
[--C-:B------:R-:W-:Y:S01]  /*94f0*/  FFMA.FTZ R113, R132, R21, -R91.reuse ;  /* 0x0000001584717223 */ /* 0x100fe2000001085b */
[----:B------:R-:W-:Y:S01]  /*9500*/  FMNMX.FTZ R15, R108, R15, !PT ;  /* 0x0000000f6c0f7209 */ /* 0x000fe20007810000 */
[----:B------:R-:W-:Y:S01]  /*9510*/  HGMMA.64x128x16.F32.BF16 R24, R144, gdesc[UR4].tnspB, R24, gsb0 ;  /* 0x41e0000490187df0 */ /* 0x000fe20008001818 */
[----:B------:R-:W-:Y:S01]  /*9520*/  UIADD3 UR6, UR4, 0x200, URZ ;  /* 0x0000020004067890 */ /* 0x000fe2000fffe03f */
[----:B------:R-:W1:Y:S01]  /*9530*/  MUFU.TANH R148, R148 ;  /* 0x0000009400947308 */ /* 0x000e620000002400 */
[----:B------:R-:W-:Y:S01]  /*9540*/  UMOV UR7, 0x40000040 ;  /* 0x4000004000077882 */ /* 0x000fe20000000000 */
[----:B------:R-:W-:Y:S01]  /*9550*/  FMNMX.FTZ R15, R200, R15, !PT ;  /* 0x0000000fc80f7209 */ /* 0x000fe20007810000 */
[----:B------:R-:W-:Y:S01]  /*9560*/  UIADD3 UR4, UR4, 0x280, URZ ;  /* 0x0000028004047890 */ /* 0x000fe2000fffe03f */
[-C--:B------:R-:W-:Y:S01]  /*9570*/  FFMA.FTZ R128, R198, R21.reuse, -R91 ;  /* 0x00000015c6807223 */ /* 0x080fe2000001085b */
[----:B------:R-:W-:Y:S01]  /*9580*/  FMUL.FTZ R0, R0, R21 ;  /* 0x0000001500007220 */ /* 0x000fe20000410000 */
[----:B------:R-:W-:-:S02]  /*9590*/  FMNMX.FTZ R15, R114, R15, !PT ;  /* 0x0000000f720f7209 */ /* 0x000fc40007810000 */
[----:B------:R-:W2:Y:S02]  /*95a0*/  MUFU.TANH R150, R150 ;  /* 0x0000009600967308 */ /* 0x000ea40000002400 */
[----:B------:R-:W-:-:S04]  /*95b0*/  FMNMX.FTZ R15, R202, R15, !PT ;  /* 0x0000000fca0f7209 */ /* 0x000fc80007810000 */
[----:B------:R-:W-:Y:S02]  /*95c0*/  FMNMX.FTZ R15, R118, R15, !PT ;  /* 0x0000000f760f7209 */ /* 0x000fe40007810000 */
[----:B------:R-:W-:Y:S02]  /*95d0*/  MUFU.EX2 R0, R0 ;  /* 0x0000000000007308 */ /* 0x000fe40000000800 */
[----:B------:R-:W-:-:S04]  /*95e0*/  FMNMX.FTZ R15, R204, R15, !PT ;  /* 0x0000000fcc0f7209 */ /* 0x000fc80007810000 */
[----:B------:R-:W-:Y:S02]  /*95f0*/  FMNMX.FTZ R15, R122, R15, !PT ;  /* 0x0000000f7a0f7209 */ /* 0x000fe40007810000 */
[----:B------:R-:W-:Y:S02]  /*9600*/  MUFU.EX2 R89, R89 ;  /* 0x0000005900597308 */ /* 0x000fe40000000800 */
[----:B-1----:R-:W-:-:S04]  /*9610*/  FMNMX.FTZ R15, R148, R15, !PT ;  /* 0x0000000f940f7209 */ /* 0x002fc80007810000 */
[----:B------:R-:W-:Y:S02]  /*9620*/  FMNMX.FTZ R15, R126, R15, !PT ;  /* 0x0000000f7e0f7209 */ /* 0x000fe40007810000 */
[----:B------:R-:W-:Y:S02]  /*9630*/  MUFU.EX2 R176, R176 ;  /* 0x000000b000b07308 */ /* 0x000fe40000000800 */
[----:B--2---:R-:W-:-:S04]  /*9640*/  FMNMX.FTZ R15, R150, R15, !PT ;  /* 0x0000000f960f7209 */ /* 0x004fc80007810000 */
[----:B------:R-:W-:Y:S02]  /*9650*/  FMNMX.FTZ R15, R130, R15, !PT ;  /* 0x0000000f820f7209 */ /* 0x000fe40007810000 */
[----:B------:R-:W-:Y:S02]  /*9660*/  MUFU.EX2 R93, R93 ;  /* 0x0000005d005d7308 */ /* 0x000fe40000000800 */
[----:B------:R-:W-:-:S04]  /*9670*/  FMNMX.FTZ R15, R206, R15, !PT ;  /* 0x0000000fce0f7209 */ /* 0x000fc80007810000 */
[----:B------:R-:W-:Y:S02]  /*9680*/  FMNMX.FTZ R15, R134, R15, !PT ;  /* 0x0000000f860f7209 */ /* 0x000fe40007810000 */
[----:B------:R-:W1:Y:S02]  /*9690*/  MUFU.EX2 R178, R178 ;  /* 0x000000b200b27308 */ /* 0x000e640000000800 */
[----:B------:R-:W-:-:S05]  /*96a0*/  FMNMX.FTZ R15, R208, R15, !PT ;  /* 0x0000000fd00f7209 */ /* 0x000fca0007810000 */
[----:B------:R-:W2:Y:S01]  /*96b0*/  SHFL.BFLY PT, R2, R15, 0x2, 0x1f ;  /* 0x0c401f000f027f89 */ /* 0x000ea200000e0000 */
[----:B------:R-:W-:Y:S08]  /*96c0*/  MUFU.EX2 R95, R95 ;  /* 0x0000005f005f7308 */ /* 0x000ff00000000800 */
[----:B------:R-:W-:Y:S01]  /*96d0*/  MUFU.EX2 R97, R97 ;  /* 0x0000006100617308 */ /* 0x000fe20000000800 */
[----:B-1----:R-:W-:-:S07]  /*96e0*/  F2FP.BF16.F32.PACK_AB R158, R178, R93 ;  /* 0x0000005db29e723e */ /* 0x002fce00000010ff */
[----:B------:R-:W-:Y:S01]  /*96f0*/  MUFU.EX2 R99, R99 ;  /* 0x0000006300637308 */ /* 0x000fe20000000800 */
[----:B--2---:R-:W-:-:S07]  /*9700*/  FMNMX.FTZ R2, R15, R2, !PT ;  /* 0x000000020f027209 */ /* 0x004fce0007810000 */
[----:B------:R-:W-:Y:S01]  /*9710*/  MUFU.EX2 R180, R180 ;  /* 0x000000b400b47308 */ /* 0x000fe20000000800 */
[----:B------:R-:W1:Y:S07]  /*9720*/  SHFL.BFLY PT, R15, R2, 0x1, 0x1f ;  /* 0x0c201f00020f7f89 */ /* 0x000e6e00000e0000 */
[----:B------:R-:W-:Y:S08]  /*9730*/  MUFU.EX2 R101, R101 ;  /* 0x0000006500657308 */ /* 0x000ff00000000800 */
[----:B------:R-:W-:Y:S08]  /*9740*/  MUFU.EX2 R182, R182 ;  /* 0x000000b600b67308 */ /* 0x000ff00000000800 */
[----:B------:R-:W-:Y:S01]  /*9750*/  MUFU.EX2 R103, R103 ;  /* 0x0000006700677308 */ /* 0x000fe20000000800 */
[----:B-1----:R-:W-:-:S07]  /*9760*/  FMNMX.FTZ R15, R2, R15, !PT ;  /* 0x0000000f020f7209 */ /* 0x002fce0007810000 */
[----:B------:R-:W-:Y:S01]  /*9770*/  MUFU.EX2 R110, R110 ;  /* 0x0000006e006e7308 */ /* 0x000fe20000000800 */
[----:B------:R-:W-:Y:S01]  /*9780*/  FADD.FTZ R2, -R15, R174 ;  /* 0x000000ae0f027221 */ /* 0x000fe20000010100 */
[----:B------:R-:W-:-:S03]  /*9790*/  IMAD.MOV.U32 R174, RZ, RZ, R15 ;  /* 0x000000ffffae7224 */ /* 0x000fc600078e000f */
[----:B------:R-:W-:-:S03]  /*97a0*/  FMUL.FTZ R2, R2, R21 ;  /* 0x0000001502027220 */ /* 0x000fc60000410000 */
[----:B------:R-:W-:Y:S08]  /*97b0*/  MUFU.EX2 R105, R105 ;  /* 0x0000006900697308 */ /* 0x000ff00000000800 */
[----:B------:R-:W-:Y:S08]  /*97c0*/  MUFU.EX2 R2, R2 ;  /* 0x0000000200027308 */ /* 0x000ff00000000800 */
[----:B------:R-:W-:Y:S01]  /*97d0*/  MUFU.EX2 R112, R112 ;  /* 0x0000007000707308 */ /* 0x000fe20000000800 */
[----:B------:R-:W-:-:S02]  /*97e0*/  WARPGROUP.DEPBAR.LE gsb0, 0x0 ;  /* 0x00008000000079c5 */ /* 0x000fc40000010000 */
[----:B------:R-:W-:Y:S01]  /*97f0*/  WARPGROUP.ARRIVE ;  /* 0x00000000000079c5 */ /* 0x000fe20000000000 */
[-CC-:B------:R-:W-:Y:S01]  /*9800*/  FFMA.FTZ R144, R156, R21.reuse, -R91.reuse ;  /* 0x000000159c907223 */ /* 0x180fe2000001085b */
[-C--:B------:R-:W-:Y:S01]  /*9810*/  FFMA.FTZ R146, R184, R21.reuse, -R91 ;  /* 0x00000015b8927223 */ /* 0x080fe2000001085b */
[----:B------:R-:W-:Y:S01]  /*9820*/  FMUL.FTZ R91, R15, R21 ;  /* 0x000000150f5b7220 */ /* 0x000fe20000410000 */
[----:B------:R-:W-:Y:S01]  /*9830*/  F2FP.BF16.F32.PACK_AB R156, R176, R89 ;  /* 0x00000059b09c723e */ /* 0x000fe200000010ff */
[----:B------:R-:W-:Y:S01]  /*9840*/  MUFU.EX2 R107, R107 ;  /* 0x0000006b006b7308 */ /* 0x000fe20000000800 */
[----:B------:R-:W-:Y:S01]  /*9850*/  HGMMA.64x128x16.F32.BF16 R24, R140, gdesc[UR4].tnspB, R24, gsb0 ;  /* 0x41e000048c187df0 */ /* 0x000fe20008001818 */
[----:B------:R-:W-:Y:S01]  /*9860*/  UMOV UR6, UR4 ;  /* 0x0000000400067c82 */ /* 0x000fe20008000000 */
[----:B------:R-:W-:Y:S01]  /*9870*/  UMOV UR7, 0x40000040 ;  /* 0x4000004000077882 */ /* 0x000fe20000000000 */
[-CC-:B------:R-:W-:Y:S01]  /*9880*/  FFMA.FTZ R88, R88, R21.reuse, -R91.reuse ;  /* 0x0000001558587223 */ /* 0x180fe2000001085b */
[-CC-:B------:R-:W-:Y:S01]  /*9890*/  FFMA.FTZ R90, R90, R21.reuse, -R91.reuse ;  /* 0x000000155a5a7223 */ /* 0x180fe2000001085b */
[-CC-:B------:R-:W-:Y:S01]  /*98a0*/  FFMA.FTZ R92, R92, R21.reuse, -R91.reuse ;  /* 0x000000155c5c7223 */ /* 0x180fe2000001085b */
[-CC-:B------:R-:W-:Y:S01]  /*98b0*/  FFMA.FTZ R94, R94, R21.reuse, -R91.reuse ;  /* 0x000000155e5e7223 */ /* 0x180fe2000001085b */
[----:B------:R1:W2:Y:S01]  /*98c0*/  MUFU.EX2 R157, R88 ;  /* 0x00000058009d7308 */ /* 0x0002a20000000800 */
[-CC-:B------:R-:W-:Y:S01]  /*98d0*/  FFMA.FTZ R96, R96, R21.reuse, -R91.reuse ;  /* 0x0000001560607223 */ /* 0x180fe2000001085b */
[-CC-:B------:R-:W-:Y:S01]  /*98e0*/  FFMA.FTZ R98, R98, R21.reuse, -R91.reuse ;  /* 0x0000001562627223 */ /* 0x180fe2000001085b */
[-CC-:B------:R-:W-:Y:S01]  /*98f0*/  FFMA.FTZ R100, R100, R21.reuse, -R91.reuse ;  /* 0x0000001564647223 */ /* 0x180fe2000001085b */
[-CC-:B------:R-:W-:Y:S01]  /*9900*/  FFMA.FTZ R102, R102, R21.reuse, -R91.reuse ;  /* 0x0000001566667223 */ /* 0x180fe2000001085b */
[-CC-:B------:R-:W-:Y:S01]  /*9910*/  FFMA.FTZ R104, R104, R21.reuse, -R91.reuse ;  /* 0x0000001568687223 */ /* 0x180fe2000001085b */
[-CC-:B------:R-:W-:Y:S01]  /*9920*/  FFMA.FTZ R106, R106, R21.reuse, -R91.reuse ;  /* 0x000000156a6a7223 */ /* 0x180fe2000001085b */
[----:B------:R-:W-:Y:S01]  /*9930*/  FFMA.FTZ R108, R108, R21, -R91 ;  /* 0x000000156c6c7223 */ /* 0x000fe2000001085b */
[----:B------:R-:W3:Y:S01]  /*9940*/  MUFU.EX2 R90, R90 ;  /* 0x0000005a005a7308 */ /* 0x000ee20000000800 */
[----:B-1----:R-:W-:-:S02]  /*9950*/  IMAD.U32 R88, RZ, RZ, UR36 ;  /* 0x00000024ff587e24 */ /* 0x002fc4000f8e00ff */
[-CC-:B------:R-:W-:Y:S01]  /*9960*/  FFMA.FTZ R200, R200, R21.reuse, -R91.reuse ;  /* 0x00000015c8c87223 */ /* 0x180fe2000001085b */
[-CC-:B------:R-:W-:Y:S01]  /*9970*/  FFMA.FTZ R114, R114, R21.reuse, -R91.reuse ;  /* 0x0000001572727223 */ /* 0x180fe2000001085b */
[-CC-:B------:R-:W-:Y:S01]  /*9980*/  FFMA.FTZ R202, R202, R21.reuse, -R91.reuse ;  /* 0x00000015caca7223 */ /* 0x180fe2000001085b */
[-CC-:B------:R-:W-:Y:S01]  /*9990*/  FFMA.FTZ R118, R118, R21.reuse, -R91.reuse ;  /* 0x0000001576767223 */ /* 0x180fe2000001085b */
[----:B------:R-:W-:Y:S01]  /*99a0*/  @!P1 LEA R88, R88, UR37, 0x3 ;  /* 0x0000002558589c11 */ /* 0x000fe2000f8e18ff */
[----:B------:R-:W-:Y:S01]  /*99b0*/  FFMA.FTZ R204, R204, R21, -R91 ;  /* 0x00000015cccc7223 */ /* 0x000fe2000001085b */
[----:B------:R-:W1:Y:S01]  /*99c0*/  MUFU.EX2 R92, R92 ;  /* 0x0000005c005c7308 */ /* 0x000e620000000800 */
[----:B--2---:R-:W-:Y:S01]  /*99d0*/  FFMA.FTZ R5, R2, R5, R157 ;  /* 0x0000000502057223 */ /* 0x004fe2000001009d */
[-CC-:B------:R-:W-:Y:S01]  /*99e0*/  FFMA.FTZ R122, R122, R21.reuse, -R91.reuse ;  /* 0x000000157a7a7223 */ /* 0x180fe2000001085b */
[----:B------:R-:W-:Y:S02]  /*99f0*/  @!P1 VIADD R88, R88, 0x2a840 ;  /* 0x0002a84058589836 */ /* 0x000fe40000000000 */
[-CC-:B------:R-:W-:Y:S01]  /*9a00*/  FFMA.FTZ R148, R148, R21.reuse, -R91.reuse ;  /* 0x0000001594947223 */ /* 0x180fe2000001085b */
[-CC-:B------:R-:W-:Y:S01]  /*9a10*/  FFMA.FTZ R126, R126, R21.reuse, -R91.reuse ;  /* 0x000000157e7e7223 */ /* 0x180fe2000001085b */
[-CC-:B------:R-:W-:Y:S01]  /*9a20*/  FFMA.FTZ R150, R150, R21.reuse, -R91.reuse ;  /* 0x0000001596967223 */ /* 0x180fe2000001085b */
[-C--:B------:R-:W-:Y:S01]  /*9a30*/  FFMA.FTZ R130, R130, R21.reuse, -R91 ;  /* 0x0000001582827223 */ /* 0x080fe2000001085b */
[----:B------:R-:W-:Y:S01]  /*9a40*/  @!P1 PRMT R88, RZ, 0x654, R88 ;  /* 0x00000654ff589816 */ /* 0x000fe20000000058 */
[----:B------:R-:W2:Y:S01]  /*9a50*/  MUFU.EX2 R94, R94 ;  /* 0x0000005e005e7308 */ /* 0x000ea20000000800 */
[----:B---3--:R-:W-:Y:S01]  /*9a60*/  FADD.FTZ R5, R90, R5 ;  /* 0x000000055a057221 */ /* 0x008fe20000010000 */
[-CC-:B------:R-:W-:Y:S01]  /*9a70*/  FFMA.FTZ R206, R206, R21.reuse, -R91.reuse ;  /* 0x00000015cece7223 */ /* 0x180fe2000001085b */
[-CC-:B------:R-:W-:Y:S01]  /*9a80*/  FFMA.FTZ R134, R134, R21.reuse, -R91.reuse ;  /* 0x0000001586867223 */ /* 0x180fe2000001085b */
[----:B------:R-:W-:Y:S01]  /*9a90*/  FFMA.FTZ R91, R208, R21, -R91 ;  /* 0x00000015d05b7223 */ /* 0x000fe2000001085b */
[----:B------:R-:W-:Y:S01]  /*9aa0*/  UMOV UR4, UR36 ;  /* 0x0000002400047c82 */ /* 0x000fe20008000000 */
[----:B------:R-:W-:-:S02]  /*9ab0*/  F2FP.BF16.F32.PACK_AB R157, R90, R157 ;  /* 0x0000009d5a9d723e */ /* 0x000fc400000010ff */
        /* <DEDUP_REMOVED lines=8> */
[----:B-1----:R-:W-:-:S07]  /*9b40*/  F2FP.BF16.F32.PACK_AB R152, R144, R95 ;  /* 0x0000005f9098723e */ /* 0x002fce00000010ff */
        /* <DEDUP_REMOVED lines=16> */
[----:B--2---:R-:W-:-:S07]  /*9c50*/  FADD.FTZ R5, R108, R5 ;  /* 0x000000056c057221 */ /* 0x004fce0000010000 */
[----:B------:R-:W2:Y:S01]  /*9c60*/  MUFU.EX2 R145, R202 ;  /* 0x000000ca00917308 */ /* 0x000ea20000000800 */
[C---:B---3--:R-:W-:Y:S01]  /*9c70*/  FADD.FTZ R5, R151.reuse, R5 ;  /* 0x0000000597057221 */ /* 0x048fe20000010000 */
[----:B------:R-:W-:-:S06]  /*9c80*/  F2FP.BF16.F32.PACK_AB R151, R151, R108 ;  /* 0x0000006c9797723e */ /* 0x000fcc00000010ff */
[----:B------:R-:W3:Y:S01]  /*9c90*/  MUFU.EX2 R118, R118 ;  /* 0x0000007600767308 */ /* 0x000ee20000000800 */
[----:B-1----:R-:W-:Y:S01]  /*9ca0*/  FADD.FTZ R5, R114, R5 ;  /* 0x0000000572057221 */ /* 0x002fe20000010000 */
[----:B------:R-:W-:Y:S02]  /*9cb0*/  WARPGROUP.DEPBAR.LE gsb0, 0x0 ;  /* 0x00008000000079c5 */ /* 0x000fe40000010000 */
[----:B------:R-:W-:-:S04]  /*9cc0*/  WARPGROUP.ARRIVE ;  /* 0x00000000000079c5 */ /* 0x000fc80000000000 */
[----:B------:R-:W1:Y:S01]  /*9cd0*/  MUFU.EX2 R147, R204 ;  /* 0x000000cc00937308 */ /* 0x000e620000000800 */
[C---:B--2---:R-:W-:Y:S01]  /*9ce0*/  FADD.FTZ R5, R145.reuse, R5 ;  /* 0x0000000591057221 */ /* 0x044fe20000010000 */
[----:B------:R-:W-:Y:S01]  /*9cf0*/  F2FP.BF16.F32.PACK_AB R145, R145, R114 ;  /* 0x000000729191723e */ /* 0x000fe200000010ff */
[----:B------:R-:W-:Y:S01]  /*9d00*/  HGMMA.64x128x16.F32.BF16 R24, R136, gdesc[UR4].tnspB, R24, gsb0 ;  /* 0x41e0000488187df0 */ /* 0x000fe20008001818 */
[----:B------:R-:W-:-:S04]  /*9d10*/  UMOV UR7, UR39 ;  /* 0x0000002700077c82 */ /* 0x000fc80008000000 */
[----:B------:R-:W2:Y:S01]  /*9d20*/  MUFU.EX2 R122, R122 ;  /* 0x0000007a007a7308 */ /* 0x000ea20000000800 */
[----:B---3--:R-:W-:-:S07]  /*9d30*/  FADD.FTZ R5, R118, R5 ;  /* 0x0000000576057221 */ /* 0x008fce0000010000 */
[----:B------:R-:W3:Y:S01]  /*9d40*/  MUFU.EX2 R116, R116 ;  /* 0x0000007400747308 */ /* 0x000ee20000000800 */
[C---:B-1----:R-:W-:Y:S01]  /*9d50*/  FADD.FTZ R5, R147.reuse, R5 ;  /* 0x0000000593057221 */ /* 0x042fe20000010000 */
[----:B------:R-:W-:-:S06]  /*9d60*/  F2FP.BF16.F32.PACK_AB R147, R147, R118 ;  /* 0x000000769393723e */ /* 0x000fcc00000010ff */
[----:B------:R1:W4:Y:S01]  /*9d70*/  MUFU.EX2 R141, R148 ;  /* 0x00000094008d7308 */ /* 0x0003220000000800 */
[----:B--2---:R-:W-:-:S07]  /*9d80*/  FADD.FTZ R5, R122, R5 ;  /* 0x000000057a057221 */ /* 0x004fce0000010000 */
[----:B------:R-:W-:Y:S01]  /*9d90*/  MUFU.EX2 R109, R109 ;  /* 0x0000006d006d7308 */ /* 0x000fe20000000800 */
[----:B-1----:R-:W-:Y:S02]  /*9da0*/  F2FP.BF16.F32.PACK_AB R148, R180, R99 ;  /* 0x00000063b494723e */ /* 0x002fe400000010ff */
[----:B---3--:R-:W-:-:S05]  /*9db0*/  F2FP.BF16.F32.PACK_AB R140, R116, R107 ;  /* 0x0000006b748c723e */ /* 0x008fca00000010ff */
[----:B------:R-:W1:Y:S01]  /*9dc0*/  MUFU.EX2 R126, R126 ;  /* 0x0000007e007e7308 */ /* 0x000e620000000800 */
[C---:B----4-:R-:W-:Y:S01]  /*9dd0*/  FADD.FTZ R5, R141.reuse, R5 ;  /* 0x000000058d057221 */ /* 0x050fe20000010000 */
[----:B------:R-:W-:-:S06]  /*9de0*/  F2FP.BF16.F32.PACK_AB R141, R141, R122 ;  /* 0x0000007a8d8d723e */ /* 0x000fcc00000010ff */
[----:B------:R-:W2:Y:S08]  /*9df0*/  MUFU.EX2 R120, R120 ;  /* 0x0000007800787308 */ /* 0x000eb00000000800 */
[----:B------:R3:W4:Y:S01]  /*9e00*/  MUFU.EX2 R143, R150 ;  /* 0x00000096008f7308 */ /* 0x0007220000000800 */
[----:B-1----:R-:W-:-:S07]  /*9e10*/  FADD.FTZ R5, R126, R5 ;  /* 0x000000057e057221 */ /* 0x002fce0000010000 */
[----:B------:R-:W-:Y:S01]  /*9e20*/  MUFU.EX2 R111, R111 ;  /* 0x0000006f006f7308 */ /* 0x000fe20000000800 */
[----:B---3--:R-:W-:Y:S02]  /*9e30*/  F2FP.BF16.F32.PACK_AB R150, R182, R101 ;  /* 0x00000065b696723e */ /* 0x008fe400000010ff */
[----:B--2---:R-:W-:-:S05]  /*9e40*/  F2FP.BF16.F32.PACK_AB R142, R120, R109 ;  /* 0x0000006d788e723e */ /* 0x004fca00000010ff */
[----:B------:R-:W1:Y:S01]  /*9e50*/  MUFU.EX2 R130, R130 ;  /* 0x0000008200827308 */ /* 0x000e620000000800 */
[C---:B----4-:R-:W-:Y:S01]  /*9e60*/  FADD.FTZ R5, R143.reuse, R5 ;  /* 0x000000058f057221 */ /* 0x050fe20000010000 */
[----:B------:R-:W-:-:S06]  /*9e70*/  F2FP.BF16.F32.PACK_AB R143, R143, R126 ;  /* 0x0000007e8f8f723e */ /* 0x000fcc00000010ff */
[----:B------:R-:W2:Y:S08]  /*9e80*/  MUFU.EX2 R124, R124 ;  /* 0x0000007c007c7308 */ /* 0x000eb00000000800 */
[----:B------:R-:W-:Y:S01]  /*9e90*/  MUFU.EX2 R113, R113 ;  /* 0x0000007100717308 */ /* 0x000fe20000000800 */
[----:B-1----:R-:W-:-:S07]  /*9ea0*/  FADD.FTZ R5, R130, R5 ;  /* 0x0000000582057221 */ /* 0x002fce0000010000 */
[----:B------:R-:W-:Y:S08]  /*9eb0*/  MUFU.EX2 R134, R134 ;  /* 0x0000008600867308 */ /* 0x000ff00000000800 */
[----:B------:R-:W1:Y:S08]  /*9ec0*/  MUFU.EX2 R128, R128 ;  /* 0x0000008000807308 */ /* 0x000e700000000800 */
[----:B------:R-:W3:Y:S01]  /*9ed0*/  MUFU.EX2 R91, R91 ;  /* 0x0000005b005b7308 */ /* 0x000ee20000000800 */
[----:B------:R-:W-:-:S02]  /*9ee0*/  WARPGROUP.DEPBAR.LE gsb0, 0x0 ;  /* 0x00008000000079c5 */ /* 0x000fc40000010000 */
[----:B------:R4:W-:Y:S05]  /*9ef0*/  @!P1 SYNCS.ARRIVE.TRANS64.RED.A1T0 RZ, [R88+URZ], RZ ;  /* 0x000000ff58ff99a7 */ /* 0x0009ea000810043f */
[----:B------:R-:W5:Y:S01]  /*9f00*/  MUFU.EX2 R137, R206 ;  /* 0x000000ce00897308 */ /* 0x000f620000000800 */
[----:B--2---:R-:W-:Y:S02]  /*9f10*/  F2FP.BF16.F32.PACK_AB R136, R124, R111 ;  /* 0x0000006f7c88723e */ /* 0x004fe400000010ff */
[----:B-1----:R-:W-:Y:S02]  /*9f20*/  F2FP.BF16.F32.PACK_AB R138, R128, R113 ;  /* 0x00000071808a723e */ /* 0x002fe400000010ff */
[----:B---3--:R-:W-:Y:S01]  /*9f30*/  F2FP.BF16.F32.PACK_AB R139, R91, R134 ;  /* 0x000000865b8b723e */ /* 0x008fe200000010ff */
[----:B----4-:R-:W-:-:S02]  /*9f40*/  @!P1 VIADD R88, R115, 0x2a860 ;  /* 0x0002a86073589836 */ /* 0x010fc40000000000 */
[----:B------:R-:W-:-:S04]  /*9f50*/  FFMA.FTZ R115, R0, R12, R89 ;  /* 0x0000000c00737223 */ /* 0x000fc80000010059 */
[----:B------:R-:W-:Y:S01]  /*9f60*/  FADD.FTZ R12, R176, R115 ;  /* 0x00000073b00c7221 */ /* 0x000fe20000010000 */
[----:B------:R-:W-:-:S03]  /*9f70*/  @!P1 PRMT R88, RZ, 0x654, R88 ;  /* 0x00000654ff589816 */ /* 0x000fc60000000058 */
[----:B------:R-:W-:Y:S01]  /*9f80*/  FADD.FTZ R115, R93, R12 ;  /* 0x0000000c5d737221 */ /* 0x000fe20000010000 */
[----:B------:R1:W-:Y:S01]  /*9f90*/  @!P1 SYNCS.ARRIVE.TRANS64.RED.A1T0 RZ, [R88+URZ], RZ ;  /* 0x000000ff58ff99a7 */ /* 0x0003e2000810043f */
[----:B------:R-:W-:Y:S01]  /*9fa0*/  ISETP.GT.AND P1, PT, R20, R173, PT ;  /* 0x000000ad1400720c */ /* 0x000fe20003f24270 */
[C---:B-----5:R-:W-:Y:S01]  /*9fb0*/  FADD.FTZ R5, R137.reuse, R5 ;  /* 0x0000000589057221 */ /* 0x060fe20000010000 */
[----:B------:R-:W-:Y:S01]  /*9fc0*/  FADD.FTZ R12, R178, R115 ;  /* 0x00000073b20c7221 */ /* 0x000fe20000010000 */
[----:B------:R-:W-:Y:S01]  /*9fd0*/  F2FP.BF16.F32.PACK_AB R137, R137, R130 ;  /* 0x000000828989723e */ /* 0x000fe200000010ff */
[----:B------:R-:W-:Y:S02]  /*9fe0*/  VIADD R20, R20, 0xffffffff ;  /* 0xffffffff14147836 */ /* 0x000fe40000000000 */
[----:B------:R-:W-:Y:S01]  /*9ff0*/  FADD.FTZ R5, R134, R5 ;  /* 0x0000000586057221 */ /* 0x000fe20000010000 */
[----:B------:R-:W-:-:S03]  /*a000*/  FADD.FTZ R115, R95, R12 ;  /* 0x0000000c5f737221 */ /* 0x000fc60000010000 */
[----:B------:R-:W-:Y:S01]  /*a010*/  FADD.FTZ R5, R91, R5 ;  /* 0x000000055b057221 */ /* 0x000fe20000010000 */
[----:B------:R-:W-:Y:S01]  /*a020*/  FADD.FTZ R12, R144, R115 ;  /* 0x00000073900c7221 */ /* 0x000fe20000010000 */
[----:B------:R-:W-:-:S03]  /*a030*/  F2FP.BF16.F32.PACK_AB R144, R110, R103 ;  /* 0x000000676e90723e */ /* 0x000fc600000010ff */
[----:B------:R-:W-:-:S04]  /*a040*/  FADD.FTZ R115, R97, R12 ;  /* 0x0000000c61737221 */ /* 0x000fc80000010000 */
[----:B------:R-:W-:Y:S01]  /*a050*/  FADD.FTZ R12, R146, R115 ;  /* 0x00000073920c7221 */ /* 0x000fe20000010000 */
[----:B------:R-:W-:-:S03]  /*a060*/  F2FP.BF16.F32.PACK_AB R146, R112, R105 ;  /* 0x000000697092723e */ /* 0x000fc600000010ff */
[----:B------:R-:W-:-:S04]  /*a070*/  FADD.FTZ R115, R99, R12 ;  /* 0x0000000c63737221 */ /* 0x000fc80000010000 */
        /* <DEDUP_REMOVED lines=14> */
[----:B------:R-:W-:Y:S01]  /*a160*/  FADD.FTZ R12, R128, R89 ;  /* 0x00000059800c7221 */ /* 0x000fe20000010000 */
[----:B-1----:R-:W-:Y:S06]  /*a170*/  @P1 BRA `(.L_x_924) ;  /* 0xffffffdc00841947 */ /* 0x002fec000383ffff */
.L_x_915:
[----:B------:R-:W-:-:S13]  /*a180*/  ISETP.GE.AND P1, PT, R20, R19, PT ;  /* 0x000000131400720c */ /* 0x000fda0003f26270 */
[----:B------:R-:W-:Y:S05]  /*a190*/  @!P1 BRA `(.L_x_925) ;  /* 0x0000003000dc9947 */ /* 0x000fea0003800000 */
[----:B------:R-:W-:Y:S01]  /*a1a0*/  IMAD.MOV.U32 R173, RZ, RZ, R15 ;  /* 0x000000ffffad7224 */ /* 0x000fe200078e000f */
[----:B------:R-:W-:Y:S01]  /*a1b0*/  UMOV UR7, UR39 ;  /* 0x0000002700077c82 */ /* 0x000fe20008000000 */
[----:B------:R-:W-:Y:S01]  /*a1c0*/  IMAD.MOV.U32 R175, RZ, RZ, R14 ;  /* 0x000000ffffaf7224 */ /* 0x000fe200078e000e */
[----:B------:R-:W-:Y:S01]  /*a1d0*/  UMOV UR4, UR36 ;  /* 0x0000002400047c82 */ /* 0x000fe20008000000 */
[----:B------:R-:W-:Y:S01]  /*a1e0*/  IMAD.IADD R174, R3, 0x1, R13 ;  /* 0x0000000103ae7824 */ /* 0x000fe200078e020d */
[----:B------:R-:W-:Y:S01]  /*a1f0*/  ULDC UR40, c[0x0][0x9e4] ;  /* 0x0002790000287ab9 */ /* 0x000fe20000000800 */
[----:B------:R-:W-:Y:S01]  /*a200*/  ULDC UR47, c[0x0][0x2e0] ;  /* 0x0000b800002f7ab9 */ /* 0x000fe20000000800 */
[----:B------:R-:W-:Y:S01]  /*a210*/  ULDC UR5, c[0x0][0x9d8] ;  /* 0x0002760000057ab9 */ /* 0x000fe20000000800 */
[----:B------:R-:W-:-:S05]  /*a220*/  ULDC UR45, c[0x0][0x9e0] ;  /* 0x00027800002d7ab9 */ /* 0x000fca0000000800 */
.L_x_942:
[----:B------:R-:W-:-:S04]  /*a230*/  UIADD3 UR36, UR4, 0x1, URZ ;  /* 0x0000000104247890 */ /* 0x000fc8000fffe03f */
[----:B------:R-:W-:-:S04]  /*a240*/  UISETP.NE.AND UP0, UPT, UR36, 0x2, UPT ;  /* 0x000000022400788c */ /* 0x000fc8000bf05270 */
[----:B------:R-:W-:Y:S02]  /*a250*/  USEL UR39, URZ, 0x1, UP0 ;  /* 0x000000013f277887 */ /* 0x000fe40008000000 */
[----:B------:R-:W-:Y:S02]  /*a260*/  USEL UR36, UR36, URZ, UP0 ;  /* 0x0000003f24247287 */ /* 0x000fe40008000000 */
[----:B------:R-:W-:Y:S01]  /*a270*/  ULOP3.LUT UR39, UR7, UR39, URZ, 0x3c, !UPT ;  /* 0x0000002707277292 */ /* 0x000fe2000f8e3c3f */
[----:B------:R-:W-:Y:S11]  /*a280*/  @!P0 BRA `(.L_x_926) ;  /* 0x0000000000048947 */ /* 0x000ff60003800000 */
[----:B------:R-:W-:Y:S01]  /*a290*/  BPT.TRAP 0x1 ;  /* 0x000000040000795c */ /* 0x000fe20000300000 */
.L_x_926:
[----:B------:R-:W-:Y:S01]  /*a2a0*/  ULEA UR6, UR36, UR37, 0x3 ;  /* 0x0000002524067291 */ /* 0x000fe2000f8e183f */
[----:B------:R-:W-:-:S05]  /*a2b0*/  IMAD.U32 R14, RZ, RZ, UR39 ;  /* 0x00000027ff0e7e24 */ /* 0x000fca000f8e00ff */
[----:B------:R-:W-:-:S04]  /*a2c0*/  SHF.L.U32 R14, R14, 0x1f, RZ ;  /* 0x0000001f0e0e7819 */ /* 0x000fc800000006ff */
[----:B------:R1:W2:Y:S01]  /*a2d0*/  SYNCS.PHASECHK.TRANS64.TRYWAIT P1, [UR6+0x2a830], R14 ;  /* 0x02a8300eff0075a7 */ /* 0x0002a20008020146 */
[----:B------:R-:W-:Y:S05]  /*a2e0*/  @!P0 BRA `(.L_x_927) ;  /* 0x0000000000048947 */ /* 0x000fea0003800000 */
[----:B------:R-:W-:Y:S01]  /*a2f0*/  BPT.TRAP 0x1 ;  /* 0x000000040000795c */ /* 0x000fe20000300000 */
.L_x_927:
[----:B--2---:R-:W-:Y:S05]  /*a300*/  @P1 BRA `(.L_x_928) ;  /* 0x0000000000081947 */ /* 0x004fea0003800000 */
[----:B------:R-:W2:Y:S02]  /*a310*/  SYNCS.PHASECHK.TRANS64.TRYWAIT P1, [UR6+0x2a830], R14 ;  /* 0x02a8300eff0075a7 */ /* 0x000ea40008020146 */
[----:B--2---:R-:W-:Y:S05]  /*a320*/  @!P1 BRA `(.L_x_929) ;  /* 0x0000008400ec9947 */ /* 0x004fea0003800000 */
.L_x_928:
        /* <DEDUP_REMOVED lines=135> */
.L_x_930:
[----:B------:R-:W-:Y:S01]  /*aba0*/  ULEA UR10, UR4, UR37, 0x3 ;  /* 0x00000025040a7291 */ /* 0x000fe2000f8e183f */
[----:B------:R-:W-:-:S05]  /*abb0*/  IMAD.U32 R0, RZ, RZ, UR7 ;  /* 0x00000007ff007e24 */ /* 0x000fca000f8e00ff */
[----:B------:R-:W-:-:S04]  /*abc0*/  SHF.L.U32 R0, R0, 0x1f, RZ ;  /* 0x0000001f00007819 */ /* 0x000fc800000006ff */
[----:B------:R3:W4:Y:S01]  /*abd0*/  SYNCS.PHASECHK.TRANS64.TRYWAIT P1, [UR10+0x2a850], R0 ;  /* 0x02a85000ff0075a7 */ /* 0x000722000802014a */
[----:B------:R-:W-:Y:S05]  /*abe0*/  @!P0 BRA `(.L_x_931) ;  /* 0x0000000000048947 */ /* 0x000fea0003800000 */
[----:B------:R-:W-:Y:S01]  /*abf0*/  BPT.TRAP 0x1 ;  /* 0x000000040000795c */ /* 0x000fe20000300000 */
.L_x_931:
[----:B----4-:R-:W-:Y:S05]  /*ac00*/  @P1 BRA `(.L_x_932) ;  /* 0x0000000000081947 */ /* 0x010fea0003800000 */
[----:B------:R-:W4:Y:S02]  /*ac10*/  SYNCS.PHASECHK.TRANS64.TRYWAIT P1, [UR10+0x2a850], R0 ;  /* 0x02a85000ff0075a7 */ /* 0x000f24000802014a */
[----:B----4-:R-:W-:Y:S05]  /*ac20*/  @!P1 BRA `(.L_x_933) ;  /* 0x0000007c00c49947 */ /* 0x010fea0003800000 */
.L_x_932:
[----:B------:R-:W-:Y:S01]  /*ac30*/  UIADD3 UR6, UR37, 0x400, URZ ;  /* 0x0000040025067890 */ /* 0x000fe2000fffe03f */
[----:B------:R-:W-:Y:S01]  /*ac40*/  WARPGROUP.ARRIVE ;  /* 0x00000000000079c5 */ /* 0x000fe20000000000 */
[----:B------:R-:W-:-:S05]  /*ac50*/  UMOV UR7, 0x40000040 ;  /* 0x4000004000077882 */ /* 0x000fca0000000000 */
[----:B------:R-:W4:Y:S01]  /*ac60*/  S2R R177, SR_TID.X ;  /* 0x0000000000b17919 */ /* 0x000f220000002100 */
[----:B------:R-:W-:Y:S01]  /*ac70*/  USHF.R.U32.HI UR6, URZ, 0x4, UR6 ;  /* 0x000000043f067899 */ /* 0x000fe20008011606 */
[----:B--2---:R-:W-:Y:S01]  /*ac80*/  FMUL.FTZ R15, R94, UR5 ;  /* 0x000000055e0f7c20 */ /* 0x004fe20008410000 */
[----:B------:R-:W-:Y:S01]  /*ac90*/  FMUL.FTZ R21, R95, UR5 ;  /* 0x000000055f157c20 */ /* 0x000fe20008410000 */
[----:B-1----:R-:W-:Y:S01]  /*aca0*/  FMUL.FTZ R14, R88, UR5 ;  /* 0x00000005580e7c20 */ /* 0x002fe20008410000 */
[----:B------:R-:W-:Y:S01]  /*acb0*/  ULOP3.LUT UR6, UR6, 0x3fff, URZ, 0xc0, !UPT ;  /* 0x00003fff06067892 */ /* 0x000fe2000f8ec03f */
[----:B---3--:R-:W-:Y:S01]  /*acc0*/  FMUL.FTZ R0, R90, UR5 ;  /* 0x000000055a007c20 */ /* 0x008fe20008410000 */
[----:B------:R-:W-:Y:S01]  /*acd0*/  FMUL.FTZ R2, R91, UR5 ;  /* 0x000000055b027c20 */ /* 0x000fe20008410000 */
[----:B------:R-:W-:Y:S01]  /*ace0*/  FMUL.FTZ R94, R110, UR5 ;  /* 0x000000056e5e7c20 */ /* 0x000fe20008410000 */
        /* <DEDUP_REMOVED lines=23> */
[----:B----4-:R-:W-:Y:S01]  /*ae60*/  LOP3.LUT P1, RZ, R177, 0x7f, RZ, 0xc0, !PT ;  /* 0x0000007fb1ff7812 */ /* 0x010fe2000782c0ff */
        /* <DEDUP_REMOVED lines=8> */
[----:B------:R1:W2:Y:S08]  /*aef0*/  MUFU.TANH R116, R121 ;  /* 0x0000007900747308 */ /* 0x0002b00000002400 */
        /* <DEDUP_REMOVED lines=19> */
[----:B------:R-:W-:Y:S02]  /*b030*/  FMUL.FTZ R104, R131, UR5 ;  /* 0x0000000583687c20 */ /* 0x000fe40008410000 */
[----:B------:R-:W1:Y:S01]  /*b040*/  MUFU.TANH R111, R111 ;  /* 0x0000006f006f7308 */ /* 0x000e620000002400 */
[----:B------:R-:W-:Y:S01]  /*b050*/  HGMMA.64x128x16.F32.BF16 R24, R152, gdesc[UR4].tnspB, R24, gsb0 ;  /* 0x41e0000498187df0 */ /* 0x000fe20008001818 */
[----:B------:R-:W-:Y:S01]  /*b060*/  UIADD3 UR6, UR4, 0x100, URZ ;  /* 0x0000010004067890 */ /* 0x000fe2000fffe03f */
[----:B------:R-:W-:-:S05]  /*b070*/  UMOV UR7, 0x40000040 ;  /* 0x4000004000077882 */ /* 0x000fca0000000000 */
[----:B------:R-:W1:Y:S08]  /*b080*/  MUFU.TANH R158, R158 ;  /* 0x0000009e009e7308 */ /* 0x000e700000002400 */
[----:B------:R-:W1:Y:S08]  /*b090*/  MUFU.TANH R98, R98 ;  /* 0x0000006200627308 */ /* 0x000e700000002400 */
[----:B------:R-:W1:Y:S08]  /*b0a0*/  MUFU.TANH R112, R112 ;  /* 0x0000007000707308 */ /* 0x000e700000002400 */
[----:B------:R-:W1:Y:S08]  /*b0b0*/  MUFU.TANH R113, R113 ;  /* 0x0000007100717308 */ /* 0x000e700000002400 */
[----:B------:R-:W1:Y:S08]  /*b0c0*/  MUFU.TANH R102, R102 ;  /* 0x0000006600667308 */ /* 0x000e700000002400 */
[----:B------:R-:W1:Y:S08]  /*b0d0*/  MUFU.TANH R103, R103 ;  /* 0x0000006700677308 */ /* 0x000e700000002400 */
[----:B------:R1:W1:Y:S08]  /*b0e0*/  MUFU.TANH R118, R120 ;  /* 0x0000007800767308 */ /* 0x0002700000002400 */
[----:B------:R1:W1:Y:S08]  /*b0f0*/  MUFU.TANH R114, R124 ;  /* 0x0000007c00727308 */ /* 0x0002700000002400 */
[----:B------:R-:W1:Y:S08]  /*b100*/  MUFU.TANH R125, R125 ;  /* 0x0000007d007d7308 */ /* 0x000e700000002400 */
[----:B------:R-:W1:Y:S08]  /*b110*/  MUFU.TANH R156, R156 ;  /* 0x0000009c009c7308 */ /* 0x000e700000002400 */
[----:B------:R1:W1:Y:S08]  /*b120*/  MUFU.TANH R121, R128 ;  /* 0x0000008000797308 */ /* 0x0002700000002400 */
        /* <DEDUP_REMOVED lines=8> */
[----:B------:R-:W-:Y:S02]  /*b1b0*/  IMAD R123, R20, -0x60, RZ ;  /* 0xffffffa0147b7824 */ /* 0x000fe400078e02ff */
[----:B------:R-:W-:Y:S02]  /*b1c0*/  FMUL.FTZ R154, R126, UR5 ;  /* 0x000000057e9a7c20 */ /* 0x000fe40008410000 */
[----:B------:R-:W-:Y:S01]  /*b1d0*/  HGMMA.64x128x16.F32.BF16 R24, R148, gdesc[UR4].tnspB, R24, gsb0 ;  /* 0x41e0000494187df0 */ /* 0x000fe20008001818 */
[----:B------:R-:W-:Y:S01]  /*b1e0*/  UIADD3 UR6, UR4, 0x180, URZ ;  /* 0x0000018004067890 */ /* 0x000fe2000fffe03f */
[----:B------:R-:W1:Y:S01]  /*b1f0*/  MUFU.TANH R152, R152 ;  /* 0x0000009800987308 */ /* 0x000e620000002400 */
[----:B------:R-:W-:-:S07]  /*b200*/  UMOV UR7, 0x40000040 ;  /* 0x4000004000077882 */ /* 0x000fce0000000000 */
[----:B------:R-:W1:Y:S01]  /*b210*/  MUFU.TANH R154, R154 ;  /* 0x0000009a009a7308 */ /* 0x000e620000002400 */
[----:B------:R-:W-:Y:S02]  /*b220*/  WARPGROUP.DEPBAR.LE gsb0, 0x0 ;  /* 0x00008000000079c5 */ /* 0x000fe40000010000 */
[----:B------:R-:W-:Y:S01]  /*b230*/  WARPGROUP.ARRIVE ;  /* 0x00000000000079c5 */ /* 0x000fe20000000000 */
[----:B------:R-:W-:Y:S01]  /*b240*/  FMUL.FTZ R150, R105, UR5 ;  /* 0x0000000569967c20 */ /* 0x000fe20008410000 */
[----:B------:R-:W-:Y:S02]  /*b250*/  IMAD.U32 R105, RZ, RZ, UR36 ;  /* 0x00000024ff697e24 */ /* 0x000fe4000f8e00ff */
[----:B------:R-:W-:Y:S02]  /*b260*/  FMUL.FTZ R148, R122, UR5 ;  /* 0x000000057a947c20 */ /* 0x000fe40008410000 */
[----:B------:R-:W-:Y:S01]  /*b270*/  HGMMA.64x128x16.F32.BF16 R24, R144, gdesc[UR4].tnspB, R24, gsb0 ;  /* 0x41e0000490187df0 */ /* 0x000fe20008001818 */
[----:B------:R-:W-:Y:S01]  /*b280*/  UIADD3 UR6, UR4, 0x200, URZ ;  /* 0x0000020004067890 */ /* 0x000fe2000fffe03f */
[----:B------:R-:W-:Y:S01]  /*b290*/  @!P1 LEA R105, R105, UR37, 0x3 ;  /* 0x0000002569699c11 */ /* 0x000fe2000f8e18ff */
[----:B------:R-:W-:Y:S01]  /*b2a0*/  UMOV UR7, 0x40000040 ;  /* 0x4000004000077882 */ /* 0x000fe20000000000 */
[----:B------:R-:W1:Y:S03]  /*b2b0*/  MUFU.TANH R150, R150 ;  /* 0x0000009600967308 */ /* 0x000e660000002400 */
[----:B------:R-:W-:-:S05]  /*b2c0*/  @!P1 VIADD R105, R105, 0x2a840 ;  /* 0x0002a84069699836 */ /* 0x000fca0000000000 */
[----:B------:R-:W1:Y:S01]  /*b2d0*/  MUFU.TANH R148, R148 ;  /* 0x0000009400947308 */ /* 0x000e620000002400 */
[----:B------:R-:W-:Y:S02]  /*b2e0*/  WARPGROUP.DEPBAR.LE gsb0, 0x0 ;  /* 0x00008000000079c5 */ /* 0x000fe40000010000 */
[----:B------:R-:W-:Y:S01]  /*b2f0*/  WARPGROUP.ARRIVE ;  /* 0x00000000000079c5 */ /* 0x000fe20000000000 */
[----:B------:R-:W-:Y:S01]  /*b300*/  FMUL.FTZ R145, R92, UR5 ;  /* 0x000000055c917c20 */ /* 0x000fe20008410000 */
[----:B------:R-:W-:Y:S01]  /*b310*/  FMUL.FTZ R92, R106, UR5 ;  /* 0x000000056a5c7c20 */ /* 0x000fe20008410000 */
[----:B------:R-:W-:Y:S01]  /*b320*/  @!P1 PRMT R106, RZ, 0x654, R105 ;  /* 0x00000654ff6a9816 */ /* 0x000fe20000000069 */
        /* <DEDUP_REMOVED lines=9> */
[----:B------:R-:W-:Y:S01]  /*b3c0*/  IMAD R108, R17, UR47, R123 ;  /* 0x0000002f116c7c24 */ /* 0x000fe2000f8e027b */
        /* <DEDUP_REMOVED lines=8> */
[----:B------:R1:W1:Y:S01]  /*b450*/  MUFU.TANH R105, R134 ;  /* 0x0000008600697308 */ /* 0x0002620000002400 */
[----:B------:R-:W-:-:S02]  /*b460*/  WARPGROUP.DEPBAR.LE gsb0, 0x0 ;  /* 0x00008000000079c5 */ /* 0x000fc40000010000 */
[----:B------:R-:W-:Y:S01]  /*b470*/  WARPGROUP.ARRIVE ;  /* 0x00000000000079c5 */ /* 0x000fe20000000000 */
[----:B------:R-:W-:Y:S02]  /*b480*/  FMUL.FTZ R140, R109, UR5 ;  /* 0x000000056d8c7c20 */ /* 0x000fe40008410000 */
[----:B------:R-:W5:Y:S03]  /*b490*/  LDC R109, c[0x0][0x288] ;  /* 0x0000a200ff6d7b82 */ /* 0x000f660000000800 */
[----:B------:R-:W-:Y:S01]  /*b4a0*/  HGMMA.64x128x16.F32.BF16 R24, R136, gdesc[UR4].tnspB, R24, gsb0 ;  /* 0x41e0000488187df0 */ /* 0x000fe20008001818 */
[----:B------:R-:W1:Y:S01]  /*b4b0*/  MUFU.TANH R140, R140 ;  /* 0x0000008c008c7308 */ /* 0x000e620000002400 */
[----:B-----5:R-:W-:-:S05]  /*b4c0*/  IADD3 R109, R108, 0x1, -R109 ;  /* 0x000000016c6d7810 */ /* 0x020fca0007ffe86d */
[----:B------:R-:W-:-:S04]  /*b4d0*/  IMAD R109, R16, -0x2, R109 ;  /* 0xfffffffe106d7824 */ /* 0x000fc800078e026d */
[C---:B------:R-:W-:Y:S02]  /*b4e0*/  VIADD R127, R109.reuse, UR45 ;  /* 0x0000002d6d7f7c36 */ /* 0x040fe40008000000 */
[----:B------:R-:W-:Y:S02]  /*b4f0*/  VIADD R131, R109, UR41 ;  /* 0x000000296d837c36 */ /* 0x000fe40008000000 */
[C---:B------:R-:W-:Y:S02]  /*b500*/  IMAD.IADD R115, R3.reuse, 0x1, R127 ;  /* 0x0000000103737824 */ /* 0x040fe400078e027f */
[----:B------:R-:W-:Y:S01]  /*b510*/  IMAD.IADD R117, R3, 0x1, R131 ;  /* 0x0000000103757824 */ /* 0x000fe200078e0283 */
[----:B------:R-:W-:Y:S02]  /*b520*/  WARPGROUP.DEPBAR.LE gsb0, 0x0 ;  /* 0x00008000000079c5 */ /* 0x000fe40000010000 */
[----:B------:R5:W-:Y:S01]  /*b530*/  @!P1 SYNCS.ARRIVE.TRANS64.RED.A1T0 RZ, [R106+URZ], RZ ;  /* 0x000000ff6aff99a7 */ /* 0x000be2000810043f */
[----:B------:R-:W-:Y:S01]  /*b540*/  ISETP.GE.AND P1, PT, R172, 0x1, PT ;  /* 0x00000001ac00780c */ /* 0x000fe20003f26270 */
[----:B-----5:R-:W-:Y:S01]  /*b550*/  FMUL.FTZ R106, R135, UR5 ;  /* 0x00000005876a7c20 */ /* 0x020fe20008410000 */
[----:B------:R-:W-:-:S05]  /*b560*/  IMAD R135, R16, -0x2, R123 ;  /* 0xfffffffe10877824 */ /* 0x000fca00078e027b */
[----:B------:R-:W1:Y:S06]  /*b570*/  MUFU.TANH R106, R106 ;  /* 0x0000006a006a7308 */ /* 0x000e6c0000002400 */
[----:B--234-:R-:W-:Y:S05]  /*b580*/  @!P1 BRA `(.L_x_934) ;  /* 0x0000000000589947 */ /* 0x01cfea0003800000 */
[----:B------:R-:W-:Y:S01]  /*b590*/  ISETP.GT.AND P1, PT, R174, -0x1, PT ;  /* 0xffffffffae00780c */ /* 0x000fe20003f24270 */
[----:B------:R-:W-:-:S12]  /*b5a0*/  BSSY B0, `(.L_x_935) ;  /* 0x0000011000007945 */ /* 0x000fd80003800000 */
[----:B------:R-:W-:Y:S05]  /*b5b0*/  @P1 BRA `(.L_x_936) ;  /* 0x0000000000201947 */ /* 0x000fea0003800000 */
[----:B-1----:R-:W-:Y:S01]  /*b5c0*/  IMAD.U32 R120, RZ, RZ, UR40 ;  /* 0x00000028ff787e24 */ /* 0x002fe2000f8e00ff */
[----:B------:R-:W-:-:S04]  /*b5d0*/  LOP3.LUT R119, RZ, R174, RZ, 0x33, !PT ;  /* 0x000000aeff777212 */ /* 0x000fc800078e33ff */
[----:B------:R-:W-:-:S13]  /*b5e0*/  ISETP.NE.AND P1, PT, R120, 0x1, PT ;  /* 0x000000017800780c */ /* 0x000fda0003f25270 */
[----:B------:R-:W1:Y:S02]  /*b5f0*/  @P1 LDC.64 R108, c[0x0][0x9e8] ;  /* 0x00027a00ff6c1b82 */ /* 0x000e640000000a00 */
[----:B-1----:R-:W-:-:S05]  /*b600*/  @P1 IMAD.HI.U32 R108, R119, R108, RZ ;  /* 0x0000006c776c1227 */ /* 0x002fca00078e00ff */
[----:B------:R-:W-:-:S04]  /*b610*/  @P1 SHF.R.U32.HI R119, RZ, R109, R108 ;  /* 0x0000006dff771219 */ /* 0x000fc8000001166c */
[----:B------:R-:W-:Y:S01]  /*b620*/  LOP3.LUT R108, RZ, R119, RZ, 0x33, !PT ;  /* 0x00000077ff6c7212 */ /* 0x000fe200078e33ff */
[----:B------:R-:W-:Y:S06]  /*b630*/  BRA `(.L_x_937) ;  /* 0x00000000001c7947 */ /* 0x000fec0003800000 */
.L_x_936:
[----:B-1----:R-:W-:-:S05]  /*b640*/  IMAD.U32 R120, RZ, RZ, UR40 ;  /* 0x00000028ff787e24 */ /* 0x002fca000f8e00ff */
[----:B------:R-:W-:-:S13]  /*b650*/  ISETP.NE.AND P1, PT, R120, 0x1, PT ;  /* 0x000000017800780c */ /* 0x000fda0003f25270 */
[----:B------:R-:W1:Y:S01]  /*b660*/  @P1 LDC.64 R108, c[0x0][0x9e8] ;  /* 0x00027a00ff6c1b82 */ /* 0x000e620000000a00 */
[----:B------:R-:W-:-:S04]  /*b670*/  @P1 IMAD.IADD R119, R3, 0x1, R13 ;  /* 0x0000000103771824 */ /* 0x000fc800078e020d */
[----:B-1----:R-:W-:-:S04]  /*b680*/  @P1 IMAD.HI.U32 R122, R119, R108, RZ ;  /* 0x0000006c777a1227 */ /* 0x002fc800078e00ff */
[----:B------:R-:W-:Y:S01]  /*b690*/  IMAD.MOV.U32 R108, RZ, RZ, R174 ;  /* 0x000000ffff6c7224 */ /* 0x000fe200078e00ae */
[----:B------:R-:W-:-:S07]  /*b6a0*/  @P1 SHF.R.U32.HI R108, RZ, R109, R122 ;  /* 0x0000006dff6c1219 */ /* 0x000fce000001167a */
.L_x_937:
[----:B------:R-:W-:Y:S05]  /*b6b0*/  BSYNC B0 ;  /* 0x0000000000007941 */ /* 0x000fea0003800000 */
.L_x_935:
[----:B------:R-:W-:-:S05]  /*b6c0*/  IMAD R108, R108, R120, R135 ;  /* 0x000000786c6c7224 */ /* 0x000fca00078e0287 */
[----:B------:R-:W-:Y:S02]  /*b6d0*/  VIADDMNMX R115, R108, R120, R115, PT ;  /* 0x000000786c737246 */ /* 0x000fe40003800173 */
[----:B------:R-:W-:-:S07]  /*b6e0*/  VIMNMX R117, R117, R108, !PT ;  /* 0x0000006c75757248 */ /* 0x000fce0007fe0100 */
.L_x_934:
        /* <DEDUP_REMOVED lines=117> */
[----:B------:R-:W-:-:S13]  /*be40*/  ISETP.GE.AND P6, PT, R172, 0x1, PT ;  /* 0x00000001ac00780c */ /* 0x000fda0003fc6270 */
        /* <DEDUP_REMOVED lines=13> */
.L_x_940:
[----:B------:R-:W-:-:S05]  /*bf20*/  IMAD.U32 R109, RZ, RZ, UR40 ;  /* 0x00000028ff6d7e24 */ /* 0x000fca000f8e00ff */
[----:B------:R-:W-:-:S13]  /*bf30*/  ISETP.NE.AND P6, PT, R109, 0x1, PT ;  /* 0x000000016d00780c */ /* 0x000fda0003fc5270 */
[----:B------:R-:W1:Y:S02]  /*bf40*/  @P6 LDC.64 R132, c[0x0][0x9e8] ;  /* 0x00027a00ff846b82 */ /* 0x000e640000000a00 */
[----:B-1----:R-:W-:-:S05]  /*bf50*/  @P6 IMAD.HI.U32 R132, R14, R132, RZ ;  /* 0x000000840e846227 */ /* 0x002fca00078e00ff */
[----:B------:R-:W-:-:S07]  /*bf60*/  @P6 SHF.R.U32.HI R14, RZ, R133, R132 ;  /* 0x00000085ff0e6219 */ /* 0x000fce0000011684 */
.L_x_941:
[----:B------:R-:W-:Y:S05]  /*bf70*/  BSYNC B0 ;  /* 0x0000000000007941 */ /* 0x000fea0003800000 */
.L_x_939:
[----:B------:R-:W-:-:S05]  /*bf80*/  IMAD R14, R14, R109, R135 ;  /* 0x0000006d0e0e7224 */ /* 0x000fca00078e0287 */
[----:B------:R-:W-:Y:S02]  /*bf90*/  VIADDMNMX R97, R14, R109, R97, PT ;  /* 0x0000006d0e617246 */ /* 0x000fe40003800161 */
[----:B------:R-:W-:-:S07]  /*bfa0*/  VIMNMX R101, R101, R14, !PT ;  /* 0x0000000e65657248 */ /* 0x000fce0007fe0100 */
.L_x_938:
        /* <DEDUP_REMOVED lines=14> */
[----:B------:R-:W-:Y:S01]  /*c090*/  ISETP.NE.AND P1, PT, R134, RZ, PT ;  /* 0x000000ff8600720c */ /* 0x000fe20003f25270 */
[----:B------:R-:W1:Y:S01]  /*c0a0*/  LDC R21, c[0x0][0x988] ;  /* 0x00026200ff157b82 */ /* 0x000e620000000800 */
        /* <DEDUP_REMOVED lines=21> */
[----:B------:R-:W-:Y:S02]  /*c200*/  FMNMX.FTZ R15, R150, R15, !PT ;  /* 0x0000000f960f7209 */ /* 0x000fe40007810000 */
        /* <DEDUP_REMOVED lines=30> */
[----:B------:R-:W-:-:S02]  /*c3f0*/  ISETP.NE.AND P2, PT, R155, RZ, PT ;  /* 0x000000ff9b00720c */ /* 0x000fc40003f45270 */
[----:B------:R-:W-:Y:S02]  /*c400*/  ISETP.GT.AND P1, PT, R101, 0x30, !P1 ;  /* 0x000000306500780c */ /* 0x000fe40004f24270 */
[----:B------:R-:W-:Y:S02]  /*c410*/  FMNMX.FTZ R15, R96, R15, !PT ;  /* 0x0000000f600f7209 */ /* 0x000fe40007810000 */
[----:B------:R-:W-:Y:S02]  /*c420*/  ISETP.LT.OR P1, PT, R97, 0x31, P1 ;  /* 0x000000316100780c */ /* 0x000fe40000f21670 */
[----:B------:R-:W-:Y:S02]  /*c430*/  FMNMX.FTZ R15, R108, R15, !PT ;  /* 0x0000000f6c0f7209 */ /* 0x000fe40007810000 */
[----:B------:R-:W-:Y:S02]  /*c440*/  FSEL R98, R98, -INF , !P1 ;  /* 0xff80000062627808 */ /* 0x000fe40004800000 */
        /* <DEDUP_REMOVED lines=61> */
[----:B------:R-:W-:Y:S01]  /*c820*/  FSEL R130, R106, -INF , !P2 ;  /* 0xff8000006a827808 */ /* 0x000fe20005000000 */
        /* <DEDUP_REMOVED lines=23> */
[----:B------:R-:W-:Y:S01]  /*c9a0*/  FSEL R110, R14, RZ, P1 ;  /* 0x000000ff0e6e7208 */ /* 0x000fe20000800000 */
[--C-:B------:R-:W-:Y:S01]  /*c9b0*/  FFMA.FTZ R96, R96, R21, -R111.reuse ;  /* 0x0000001560607223 */ /* 0x100fe2000001086f */
[----:B------:R-:W-:Y:S01]  /*c9c0*/  FMNMX.FTZ R15, R134, R15, !PT ;  /* 0x0000000f860f7209 */ /* 0x000fe20007810000 */
[----:B------:R-:W-:Y:S01]  /*c9d0*/  FFMA.FTZ R111, R108, R21, -R111 ;  /* 0x000000156c6f7223 */ /* 0x000fe2000001086f */
[----:B------:R-:W-:Y:S01]  /*c9e0*/  MUFU.EX2 R89, R194 ;  /* 0x000000c200597308 */ /* 0x000fe20000000800 */
[----:B------:R-:W-:Y:S01]  /*c9f0*/  FADD.FTZ R110, -R110, R175 ;  /* 0x000000af6e6e7221 */ /* 0x000fe20000010100 */
[----:B------:R-:W-:Y:S01]  /*ca00*/  FMNMX.FTZ R15, R98, R15, !PT ;  /* 0x0000000f620f7209 */ /* 0x000fe20007810000 */
[----:B------:R-:W-:Y:S01]  /*ca10*/  IMAD.MOV.U32 R175, RZ, RZ, R14 ;  /* 0x000000ffffaf7224 */ /* 0x000fe200078e000e */
[----:B------:R-:W-:-:S02]  /*ca20*/  LOP3.LUT P6, RZ, R177, 0x7f, RZ, 0xc0, !PT ;  /* 0x0000007fb1ff7812 */ /* 0x000fc400078cc0ff */
        /* <DEDUP_REMOVED lines=16> */
[----:B------:R-:W-:Y:S03]  /*cb30*/  MUFU.EX2 R95, R95 ;  /* 0x0000005f005f7308 */ /* 0x000fe60000000800 */
[----:B-1----:R-:W1:Y:S05]  /*cb40*/  SHFL.BFLY PT, R0, R15, 0x2, 0x1f ;  /* 0x0c401f000f007f89 */ /* 0x002e6a00000e0000 */
[----:B------:R-:W-:Y:S08]  /*cb50*/  MUFU.EX2 R178, R178 ;  /* 0x000000b200b27308 */ /* 0x000ff00000000800 */
[----:B------:R-:W-:Y:S08]  /*cb60*/  MUFU.EX2 R99, R99 ;  /* 0x0000006300637308 */ /* 0x000ff00000000800 */
[----:B------:R-:W-:Y:S01]  /*cb70*/  MUFU.EX2 R97, R97 ;  /* 0x0000006100617308 */ /* 0x000fe20000000800 */
[----:B-1----:R-:W-:-:S05]  /*cb80*/  FMNMX.FTZ R0, R15, R0, !PT ;  /* 0x000000000f007209 */ /* 0x002fca0007810000 */
[----:B------:R-:W1:Y:S02]  /*cb90*/  SHFL.BFLY PT, R15, R0, 0x1, 0x1f ;  /* 0x0c201f00000f7f89 */ /* 0x000e6400000e0000 */
[----:B------:R-:W-:Y:S08]  /*cba0*/  MUFU.EX2 R106, R106 ;  /* 0x0000006a006a7308 */ /* 0x000ff00000000800 */
[----:B------:R-:W-:Y:S08]  /*cbb0*/  MUFU.EX2 R101, R101 ;  /* 0x0000006500657308 */ /* 0x000ff00000000800 */
[----:B------:R-:W-:Y:S01]  /*cbc0*/  MUFU.EX2 R120, R120 ;  /* 0x0000007800787308 */ /* 0x000fe20000000800 */
[----:B-1----:R-:W-:Y:S01]  /*cbd0*/  FMNMX.FTZ R15, R0, R15, !PT ;  /* 0x0000000f000f7209 */ /* 0x002fe20007810000 */
[----:B------:R-:W-:-:S06]  /*cbe0*/  FMUL.FTZ R0, R110, R21 ;  /* 0x000000156e007220 */ /* 0x000fcc0000410000 */
[----:B------:R-:W-:Y:S01]  /*cbf0*/  MUFU.EX2 R103, R103 ;  /* 0x0000006700677308 */ /* 0x000fe20000000800 */
[C---:B------:R-:W-:Y:S01]  /*cc00*/  FSETP.NEU.FTZ.AND P1, PT, R15.reuse, -INF , PT ;  /* 0xff8000000f00780b */ /* 0x040fe20003f3d000 */
[----:B------:R-:W-:-:S05]  /*cc10*/  FMUL.FTZ R108, R15, R21 ;  /* 0x000000150f6c7220 */ /* 0x000fca0000410000 */
[----:B------:R-:W-:Y:S01]  /*cc20*/  FSEL R113, R108, RZ, P1 ;  /* 0x000000ff6c717208 */ /* 0x000fe20000800000 */
[----:B------:R-:W1:Y:S04]  /*cc30*/  MUFU.EX2 R0, R0 ;  /* 0x0000000000007308 */ /* 0x000e680000000800 */
[-CC-:B------:R-:W-:Y:S01]  /*cc40*/  FFMA.FTZ R159, R2, R21.reuse, -R113.reuse ;  /* 0x00000015029f7223 */ /* 0x180fe20000010871 */
[----:B------:R-:W-:Y:S01]  /*cc50*/  FSEL R2, R15, RZ, P1 ;  /* 0x000000ff0f027208 */ /* 0x000fe20000800000 */
[-CC-:B------:R-:W-:Y:S01]  /*cc60*/  FFMA.FTZ R157, R190, R21.reuse, -R113.reuse ;  /* 0x00000015be9d7223 */ /* 0x180fe20000010871 */
[-CC-:B------:R-:W-:Y:S01]  /*cc70*/  FFMA.FTZ R108, R144, R21.reuse, -R113.reuse ;  /* 0x00000015906c7223 */ /* 0x180fe20000010871 */
[-CC-:B------:R-:W-:Y:S01]  /*cc80*/  FFMA.FTZ R110, R142, R21.reuse, -R113.reuse ;  /* 0x000000158e6e7223 */ /* 0x180fe20000010871 */
[-C--:B------:R-:W-:Y:S01]  /*cc90*/  FFMA.FTZ R153, R132, R21.reuse, -R113 ;  /* 0x0000001584997223 */ /* 0x080fe20000010871 */
[----:B------:R-:W-:Y:S01]  /*cca0*/  FADD.FTZ R2, -R2, R173 ;  /* 0x000000ad02027221 */ /* 0x000fe20000010100 */
[----:B------:R-:W-:Y:S01]  /*ccb0*/  MUFU.EX2 R159, R159 ;  /* 0x0000009f009f7308 */ /* 0x000fe20000000800 */
[-CC-:B------:R-:W-:Y:S01]  /*ccc0*/  FFMA.FTZ R114, R140, R21.reuse, -R113.reuse ;  /* 0x000000158c727223 */ /* 0x180fe20000010871 */
[-CC-:B------:R-:W-:Y:S01]  /*ccd0*/  FFMA.FTZ R155, R90, R21.reuse, -R113.reuse ;  /* 0x000000155a9b7223 */ /* 0x180fe20000010871 */
[-C--:B------:R-:W-:Y:S01]  /*cce0*/  FMUL.FTZ R2, R2, R21.reuse ;  /* 0x0000001502027220 */ /* 0x080fe20000410000 */
[-CC-:B------:R-:W-:Y:S01]  /*ccf0*/  FFMA.FTZ R90, R138, R21.reuse, -R113.reuse ;  /* 0x000000158a5a7223 */ /* 0x180fe20000010871 */
[-C--:B------:R-:W-:Y:S01]  /*cd00*/  FFMA.FTZ R145, R98, R21.reuse, -R113 ;  /* 0x0000001562917223 */ /* 0x080fe20000010871 */
[----:B-1----:R-:W-:Y:S01]  /*cd10*/  FFMA.FTZ R115, R0, R12, R89 ;  /* 0x0000000c00737223 */ /* 0x002fe20000010059 */
[-CC-:B------:R-:W-:Y:S01]  /*cd20*/  FFMA.FTZ R149, R92, R21.reuse, -R113.reuse ;  /* 0x000000155c957223 */ /* 0x180fe20000010871 */
[----:B------:R-:W-:Y:S01]  /*cd30*/  MUFU.EX2 R157, R157 ;  /* 0x0000009d009d7308 */ /* 0x000fe20000000800 */
[-C--:B------:R-:W-:Y:S01]  /*cd40*/  FFMA.FTZ R92, R136, R21.reuse, -R113 ;  /* 0x00000015885c7223 */ /* 0x080fe20000010871 */
[----:B------:R-:W-:Y:S01]  /*cd50*/  FADD.FTZ R12, R188, R115 ;  /* 0x00000073bc0c7221 */ /* 0x000fe20000010000 */
[-CC-:B------:R-:W-:Y:S01]  /*cd60*/  FFMA.FTZ R151, R94, R21.reuse, -R113.reuse ;  /* 0x000000155e977223 */ /* 0x180fe20000010871 */
[-CC-:B------:R-:W-:Y:S01]  /*cd70*/  FFMA.FTZ R88, R88, R21.reuse, -R113.reuse ;  /* 0x0000001558587223 */ /* 0x180fe20000010871 */
[-CC-:B------:R-:W-:Y:S01]  /*cd80*/  FFMA.FTZ R94, R134, R21.reuse, -R113.reuse ;  /* 0x00000015865e7223 */ /* 0x180fe20000010871 */
[----:B------:R-:W-:Y:S01]  /*cd90*/  FADD.FTZ R115, R91, R12 ;  /* 0x0000000c5b737221 */ /* 0x000fe20000010000 */
[-CC-:B------:R-:W-:Y:S01]  /*cda0*/  FFMA.FTZ R102, R102, R21.reuse, -R113.reuse ;  /* 0x0000001566667223 */ /* 0x180fe20000010871 */
[----:B------:R-:W1:Y:S01]  /*cdb0*/  MUFU.EX2 R2, R2 ;  /* 0x0000000200027308 */ /* 0x000e620000000800 */
[-C--:B------:R-:W-:Y:S01]  /*cdc0*/  FFMA.FTZ R146, R146, R21.reuse, -R113 ;  /* 0x0000001592927223 */ /* 0x080fe20000010871 */
[----:B------:R-:W-:Y:S01]  /*cdd0*/  FADD.FTZ R12, R186, R115 ;  /* 0x00000073ba0c7221 */ /* 0x000fe20000010000 */
[-CC-:B------:R-:W-:Y:S01]  /*cde0*/  FFMA.FTZ R148, R148, R21.reuse, -R113.reuse ;  /* 0x0000001594947223 */ /* 0x180fe20000010871 */
[-CC-:B------:R-:W-:Y:S01]  /*cdf0*/  FFMA.FTZ R152, R152, R21.reuse, -R113.reuse ;  /* 0x0000001598987223 */ /* 0x180fe20000010871 */
[-CC-:B------:R-:W-:Y:S01]  /*ce00*/  FFMA.FTZ R154, R154, R21.reuse, -R113.reuse ;  /* 0x000000159a9a7223 */ /* 0x180fe20000010871 */
[----:B------:R-:W-:Y:S01]  /*ce10*/  FADD.FTZ R115, R93, R12 ;  /* 0x0000000c5d737221 */ /* 0x000fe20000010000 */
[----:B------:R-:W-:Y:S01]  /*ce20*/  FFMA.FTZ R176, R176, R21, -R113 ;  /* 0x00000015b0b07223 */ /* 0x000fe20000010871 */
[----:B------:R-:W2:Y:S01]  /*ce30*/  MUFU.EX2 R108, R108 ;  /* 0x0000006c006c7308 */ /* 0x000ea20000000800 */
[----:B------:R-:W-:Y:S01]  /*ce40*/  ISETP.GT.AND P1, PT, R20, R19, PT ;  /* 0x000000131400720c */ /* 0x000fe20003f24270 */
[----:B------:R-:W-:Y:S01]  /*ce50*/  FADD.FTZ R98, R182, R115 ;  /* 0x00000073b6627221 */ /* 0x000fe20000010000 */
[----:B------:R-:W-:Y:S01]  /*ce60*/  F2FP.BF16.F32.PACK_AB R144, R120, R101 ;  /* 0x000000657890723e */ /* 0x000fe200000010ff */
[----:B------:R-:W-:-:S02]  /*ce70*/  VIADD R20, R20, 0xffffffff ;  /* 0xffffffff14147836 */ /* 0x000fc40000000000 */
[----:B------:R-:W-:Y:S01]  /*ce80*/  FADD.FTZ R115, R95, R98 ;  /* 0x000000625f737221 */ /* 0x000fe20000010000 */
[----:B------:R-:W-:Y:S01]  /*ce90*/  IMAD.MOV.U32 R173, RZ, RZ, R15 ;  /* 0x000000ffffad7224 */ /* 0x000fe200078e000f */
[----:B------:R-:W3:Y:S01]  /*cea0*/  MUFU.EX2 R110, R110 ;  /* 0x0000006e006e7308 */ /* 0x000ee20000000800 */
[----:B-1----:R-:W-:Y:S01]  /*ceb0*/  FFMA.FTZ R5, R2, R5, R157 ;  /* 0x0000000502057223 */ /* 0x002fe2000001009d */
[----:B------:R-:W-:-:S04]  /*cec0*/  FADD.FTZ R98, R178, R115 ;  /* 0x00000073b2627221 */ /* 0x000fc80000010000 */
[----:B------:R-:W-:Y:S01]  /*ced0*/  FADD.FTZ R115, R99, R98 ;  /* 0x0000006263737221 */ /* 0x000fe20000010000 */
[----:B------:R-:W-:Y:S01]  /*cee0*/  IMAD.U32 R98, RZ, RZ, UR10 ;  /* 0x0000000aff627e24 */ /* 0x000fe2000f8e00ff */
[----:B------:R-:W1:Y:S01]  /*cef0*/  MUFU.EX2 R153, R153 ;  /* 0x0000009900997308 */ /* 0x000e620000000800 */
[C---:B--2---:R-:W-:Y:S01]  /*cf00*/  FADD.FTZ R12, R108.reuse, R5 ;  /* 0x000000056c0c7221 */ /* 0x044fe20000010000 */
[----:B------:R-:W-:Y:S01]  /*cf10*/  F2FP.BF16.F32.PACK_AB R157, R108, R157 ;  /* 0x0000009d6c9d723e */ /* 0x000fe200000010ff */
[----:B------:R-:W-:Y:S02]  /*cf20*/  @!P6 VIADD R98, R98, 0x2a860 ;  /* 0x0002a8606262e836 */ /* 0x000fe40000000000 */
[----:B------:R-:W-:-:S03]  /*cf30*/  FADD.FTZ R5, R159, R12 ;  /* 0x0000000c9f057221 */ /* 0x000fc60000010000 */
[----:B------:R-:W2:Y:S01]  /*cf40*/  MUFU.EX2 R114, R114 ;  /* 0x0000007200727308 */ /* 0x000ea20000000800 */
[C---:B---3--:R-:W-:Y:S01]  /*cf50*/  FADD.FTZ R12, R110.reuse, R5 ;  /* 0x000000056e0c7221 */ /* 0x048fe20000010000 */
[----:B------:R-:W-:Y:S02]  /*cf60*/  @!P6 PRMT R98, RZ, 0x654, R98 ;  /* 0x00000654ff62e816 */ /* 0x000fe40000000062 */
[----:B------:R-:W-:Y:S02]  /*cf70*/  F2FP.BF16.F32.PACK_AB R159, R110, R159 ;  /* 0x0000009f6e9f723e */ /* 0x000fe400000010ff */
[----:B------:R3:W-:Y:S02]  /*cf80*/  @!P6 SYNCS.ARRIVE.TRANS64.RED.A1T0 RZ, [R98+URZ], RZ ;  /* 0x000000ff62ffe9a7 */ /* 0x0007e4000810043f */
[----:B------:R-:W4:Y:S01]  /*cf90*/  MUFU.EX2 R155, R155 ;  /* 0x0000009b009b7308 */ /* 0x000f220000000800 */
[----:B-1----:R-:W-:-:S07]  /*cfa0*/  FADD.FTZ R5, R153, R12 ;  /* 0x0000000c99057221 */ /* 0x002fce0000010000 */
[----:B------:R-:W1:Y:S01]  /*cfb0*/  MUFU.EX2 R90, R90 ;  /* 0x0000005a005a7308 */ /* 0x000e620000000800 */
[C---:B--2---:R-:W-:Y:S01]  /*cfc0*/  FADD.FTZ R12, R114.reuse, R5 ;  /* 0x00000005720c7221 */ /* 0x044fe20000010000 */
[----:B------:R-:W-:-:S06]  /*cfd0*/  F2FP.BF16.F32.PACK_AB R153, R114, R153 ;  /* 0x000000997299723e */ /* 0x000fcc00000010ff */
[----:B------:R-:W2:Y:S01]  /*cfe0*/  MUFU.EX2 R149, R149 ;  /* 0x0000009500957308 */ /* 0x000ea20000000800 */
[----:B----4-:R-:W-:-:S07]  /*cff0*/  FADD.FTZ R5, R155, R12 ;  /* 0x0000000c9b057221 */ /* 0x010fce0000010000 */
[----:B------:R-:W4:Y:S01]  /*d000*/  MUFU.EX2 R92, R92 ;  /* 0x0000005c005c7308 */ /* 0x000f220000000800 */
[----:B-1----:R-:W-:Y:S01]  /*d010*/  FADD.FTZ R12, R90, R5 ;  /* 0x000000055a0c7221 */ /* 0x002fe20000010000 */
[----:B------:R-:W-:Y:S01]  /*d020*/  FFMA.FTZ R5, R156, R21, -R113 ;  /* 0x000000159c057223 */ /* 0x000fe20000010871 */
[----:B------:R-:W-:Y:S02]  /*d030*/  F2FP.BF16.F32.PACK_AB R156, R188, R89 ;  /* 0x00000059bc9c723e */ /* 0x000fe400000010ff */
[----:B------:R-:W-:-:S03]  /*d040*/  F2FP.BF16.F32.PACK_AB R155, R90, R155 ;  /* 0x0000009b5a9b723e */ /* 0x000fc600000010ff */
[----:B------:R1:W-:Y:S08]  /*d050*/  MUFU.EX2 R118, R88 ;  /* 0x0000005800767308 */ /* 0x0003f00000000800 */
[----:B------:R-:W5:Y:S01]  /*d060*/  MUFU.EX2 R151, R151 ;  /* 0x0000009700977308 */ /* 0x000f620000000800 */
[----:B-1----:R-:W-:-:S04]  /*d070*/  FADD.FTZ R88, R104, R115 ;  /* 0x0000007368587221 */ /* 0x002fc80000010000 */
[----:B------:R-:W-:-:S03]  /*d080*/  FADD.FTZ R115, R97, R88 ;  /* 0x0000005861737221 */ /* 0x000fc60000010000 */
[----:B------:R-:W1:Y:S01]  /*d090*/  MUFU.EX2 R94, R94 ;  /* 0x0000005e005e7308 */ /* 0x000e620000000800 */
[----:B------:R-:W-:Y:S01]  /*d0a0*/  FADD.FTZ R88, R106, R115 ;  /* 0x000000736a587221 */ /* 0x000fe20000010000 */
[----:B--2---:R-:W-:Y:S01]  /*d0b0*/  FADD.FTZ R115, R149, R12 ;  /* 0x0000000c95737221 */ /* 0x004fe20000010000 */
[C---:B----4-:R-:W-:Y:S02]  /*d0c0*/  F2FP.BF16.F32.PACK_AB R149, R92.reuse, R149 ;  /* 0x000000955c95723e */ /* 0x050fe400000010ff */
[----:B------:R-:W-:Y:S01]  /*d0d0*/  FADD.FTZ R117, R101, R88 ;  /* 0x0000005865757221 */ /* 0x000fe20000010000 */
[----:B---3--:R-:W-:Y:S01]  /*d0e0*/  FADD.FTZ R98, R92, R115 ;  /* 0x000000735c627221 */ /* 0x008fe20000010000 */
[----:B------:R-:W-:Y:S01]  /*d0f0*/  FFMA.FTZ R88, R158, R21, -R113 ;  /* 0x000000159e587223 */ /* 0x000fe20000010871 */
[----:B------:R-:W2:Y:S01]  /*d100*/  MUFU.EX2 R145, R145 ;  /* 0x0000009100917308 */ /* 0x000ea20000000800 */
[----:B------:R-:W-:Y:S01]  /*d110*/  FADD.FTZ R12, R120, R117 ;  /* 0x00000075780c7221 */ /* 0x000fe20000010000 */
[----:B-----5:R-:W-:Y:S01]  /*d120*/  FADD.FTZ R115, R151, R98 ;  /* 0x0000006297737221 */ /* 0x020fe20000010000 */
[----:B------:R-:W-:-:S02]  /*d130*/  F2FP.BF16.F32.PACK_AB R158, R186, R91 ;  /* 0x0000005bba9e723e */ /* 0x000fc400000010ff */
[----:B------:R-:W-:Y:S01]  /*d140*/  FADD.FTZ R117, R103, R12 ;  /* 0x0000000c67757221 */ /* 0x000fe20000010000 */
[-CC-:B------:R-:W-:Y:S01]  /*d150*/  FFMA.FTZ R12, R150, R21.reuse, -R113.reuse ;  /* 0x00000015960c7223 */ /* 0x180fe20000010871 */
[----:B------:R-:W-:Y:S01]  /*d160*/  FFMA.FTZ R113, R130, R21, -R113 ;  /* 0x0000001582717223 */ /* 0x000fe20000010871 */
[----:B------:R-:W3:Y:S01]  /*d170*/  MUFU.EX2 R122, R122 ;  /* 0x0000007a007a7308 */ /* 0x000ee20000000800 */
[----:B-1----:R-:W-:Y:S01]  /*d180*/  FADD.FTZ R98, R94, R115 ;  /* 0x000000735e627221 */ /* 0x002fe20000010000 */
[----:B------:R-:W-:Y:S02]  /*d190*/  F2FP.BF16.F32.PACK_AB R150, R106, R97 ;  /* 0x000000616a96723e */ /* 0x000fe400000010ff */
[----:B------:R-:W-:-:S04]  /*d1a0*/  F2FP.BF16.F32.PACK_AB R151, R94, R151 ;  /* 0x000000975e97723e */ /* 0x000fc800000010ff */
[----:B------:R-:W1:Y:S01]  /*d1b0*/  MUFU.EX2 R105, R105 ;  /* 0x0000006900697308 */ /* 0x000e620000000800 */
[----:B--2---:R-:W-:Y:S01]  /*d1c0*/  FADD.FTZ R98, R145, R98 ;  /* 0x0000006291627221 */ /* 0x004fe20000010000 */
[----:B------:R-:W-:-:S03]  /*d1d0*/  F2FP.BF16.F32.PACK_AB R145, R118, R145 ;  /* 0x000000917691723e */ /* 0x000fc600000010ff */
[----:B------:R-:W-:-:S03]  /*d1e0*/  FADD.FTZ R98, R118, R98 ;  /* 0x0000006276627221 */ /* 0x000fc60000010000 */
[----:B------:R3:W2:Y:S08]  /*d1f0*/  MUFU.EX2 R147, R102 ;  /* 0x0000006600937308 */ /* 0x0006b00000000800 */
[----:B------:R-:W4:Y:S01]  /*d200*/  MUFU.EX2 R116, R116 ;  /* 0x0000007400747308 */ /* 0x000f220000000800 */
[----:B---3--:R-:W-:-:S04]  /*d210*/  FADD.FTZ R102, R122, R117 ;  /* 0x000000757a667221 */ /* 0x008fc80000010000 */
[----:B-1----:R-:W-:-:S03]  /*d220*/  FADD.FTZ R115, R105, R102 ;  /* 0x0000006669737221 */ /* 0x002fc60000010000 */
[----:B------:R1:W3:Y:S01]  /*d230*/  MUFU.EX2 R119, R146 ;  /* 0x0000009200777308 */ /* 0x0002e20000000800 */
[----:B--2---:R-:W-:-:S07]  /*d240*/  FADD.FTZ R98, R147, R98 ;  /* 0x0000006293627221 */ /* 0x004fce0000010000 */
[----:B------:R-:W2:Y:S01]  /*d250*/  MUFU.EX2 R107, R107 ;  /* 0x0000006b006b7308 */ /* 0x000ea20000000800 */
[----:B----4-:R-:W-:Y:S01]  /*d260*/  FADD.FTZ R102, R116, R115 ;  /* 0x0000007374667221 */ /* 0x010fe20000010000 */
[----:B-1----:R-:W-:Y:S02]  /*d270*/  F2FP.BF16.F32.PACK_AB R146, R122, R103 ;  /* 0x000000677a92723e */ /* 0x002fe400000010ff */
[----:B------:R-:W-:-:S04]  /*d280*/  F2FP.BF16.F32.PACK_AB R140, R116, R105 ;  /* 0x00000069748c723e */ /* 0x000fc800000010ff */
[----:B------:R1:W4:Y:S01]  /*d290*/  MUFU.EX2 R141, R148 ;  /* 0x00000094008d7308 */ /* 0x0003220000000800 */
[C---:B---3--:R-:W-:Y:S01]  /*d2a0*/  FADD.FTZ R98, R119.reuse, R98 ;  /* 0x0000006277627221 */ /* 0x048fe20000010000 */
[----:B------:R-:W-:-:S06]  /*d2b0*/  F2FP.BF16.F32.PACK_AB R147, R119, R147 ;  /* 0x000000937793723e */ /* 0x000fcc00000010ff */
[----:B------:R-:W3:Y:S01]  /*d2c0*/  MUFU.EX2 R112, R112 ;  /* 0x0000007000707308 */ /* 0x000ee20000000800 */
[----:B--2---:R-:W-:Y:S01]  /*d2d0*/  FADD.FTZ R89, R107, R102 ;  /* 0x000000666b597221 */ /* 0x004fe20000010000 */
[----:B-1----:R-:W-:-:S06]  /*d2e0*/  F2FP.BF16.F32.PACK_AB R148, R104, R99 ;  /* 0x000000636894723e */ /* 0x002fcc00000010ff */
[----:B------:R1:W2:Y:S01]  /*d2f0*/  MUFU.EX2 R121, R152 ;  /* 0x0000009800797308 */ /* 0x0002a20000000800 */
[----:B----4-:R-:W-:-:S07]  /*d300*/  FADD.FTZ R98, R141, R98 ;  /* 0x000000628d627221 */ /* 0x010fce0000010000 */
[----:B------:R4:W5:Y:S01]  /*d310*/  MUFU.EX2 R143, R154 ;  /* 0x0000009a008f7308 */ /* 0x0009620000000800 */
[----:B---3--:R-:W-:Y:S01]  /*d320*/  FADD.FTZ R102, R112, R89 ;  /* 0x0000005970667221 */ /* 0x008fe20000010000 */
[----:B-1----:R-:W-:Y:S02]  /*d330*/  F2FP.BF16.F32.PACK_AB R152, R182, R93 ;  /* 0x0000005db698723e */ /* 0x002fe400000010ff */
[----:B------:R-:W-:-:S04]  /*d340*/  F2FP.BF16.F32.PACK_AB R142, R112, R107 ;  /* 0x0000006b708e723e */ /* 0x000fc800000010ff */
[----:B------:R-:W1:Y:S01]  /*d350*/  MUFU.EX2 R117, R5 ;  /* 0x0000000500757308 */ /* 0x000e620000000800 */
[C---:B--2---:R-:W-:Y:S01]  /*d360*/  FADD.FTZ R98, R121.reuse, R98 ;  /* 0x0000006279627221 */ /* 0x044fe20000010000 */
[----:B----4-:R-:W-:Y:S02]  /*d370*/  F2FP.BF16.F32.PACK_AB R154, R178, R95 ;  /* 0x0000005fb29a723e */ /* 0x010fe400000010ff */
[----:B------:R-:W-:-:S04]  /*d380*/  F2FP.BF16.F32.PACK_AB R141, R121, R141 ;  /* 0x0000008d798d723e */ /* 0x000fc800000010ff */
[----:B------:R-:W2:Y:S01]  /*d390*/  MUFU.EX2 R109, R109 ;  /* 0x0000006d006d7308 */ /* 0x000ea20000000800 */
[----:B-----5:R-:W-:-:S07]  /*d3a0*/  FADD.FTZ R98, R143, R98 ;  /* 0x000000628f627221 */ /* 0x020fce0000010000 */
[----:B------:R-:W3:Y:S01]  /*d3b0*/  MUFU.EX2 R137, R176 ;  /* 0x000000b000897308 */ /* 0x000ee20000000800 */
[C---:B-1----:R-:W-:Y:S01]  /*d3c0*/  FADD.FTZ R98, R117.reuse, R98 ;  /* 0x0000006275627221 */ /* 0x042fe20000010000 */
[----:B------:R-:W-:-:S06]  /*d3d0*/  F2FP.BF16.F32.PACK_AB R143, R117, R143 ;  /* 0x0000008f758f723e */ /* 0x000fcc00000010ff */
[----:B------:R-:W1:Y:S01]  /*d3e0*/  MUFU.EX2 R100, R100 ;  /* 0x0000006400647308 */ /* 0x000e620000000800 */
[----:B--2---:R-:W-:-:S07]  /*d3f0*/  FADD.FTZ R5, R109, R102 ;  /* 0x000000666d057221 */ /* 0x004fce0000010000 */
        /* <DEDUP_REMOVED lines=9> */
[----:B---3--:R-:W-:-:S07]  /*d490*/  FADD.FTZ R102, R96, R5 ;  /* 0x0000000560667221 */ /* 0x008fce0000010000 */
[----:B------:R-:W3:Y:S01]  /*d4a0*/  MUFU.EX2 R113, R113 ;  /* 0x0000007100717308 */ /* 0x000ee20000000800 */
[----:B-1----:R-:W-:Y:S01]  /*d4b0*/  FADD.FTZ R98, R139, R98 ;  /* 0x000000628b627221 */ /* 0x002fe20000010000 */
[C---:B--2---:R-:W-:Y:S01]  /*d4c0*/  FADD.FTZ R12, R111.reuse, R102 ;  /* 0x000000666f0c7221 */ /* 0x044fe20000010000 */
[----:B------:R-:W-:Y:S02]  /*d4d0*/  F2FP.BF16.F32.PACK_AB R138, R111, R96 ;  /* 0x000000606f8a723e */ /* 0x000fe400000010ff */
[C---:B---3--:R-:W-:Y:S01]  /*d4e0*/  FADD.FTZ R5, R113.reuse, R98 ;  /* 0x0000006271057221 */ /* 0x048fe20000010000 */
[----:B------:R-:W-:Y:S01]  /*d4f0*/  F2FP.BF16.F32.PACK_AB R139, R113, R139 ;  /* 0x0000008b718b723e */ /* 0x000fe200000010ff */
[----:B------:R-:W-:Y:S06]  /*d500*/  @P1 BRA `(.L_x_942) ;  /* 0xffffffcc00481947 */ /* 0x000fec000383ffff */
.L_x_925:
        /* <DEDUP_REMOVED lines=67> */
.L_x_943:
[----:B------:R-:W-:Y:S01]  /*d940*/  ULEA UR5, UR36, UR37, 0x3 ;  /* 0x0000002524057291 */ /* 0x000fe2000f8e183f */
[----:B------:R-:W-:-:S05]  /*d950*/  IMAD.U32 R0, RZ, RZ, UR39 ;  /* 0x00000027ff007e24 */ /* 0x000fca000f8e00ff */
[----:B------:R-:W-:-:S04]  /*d960*/  SHF.L.U32 R0, R0, 0x1f, RZ ;  /* 0x0000001f00007819 */ /* 0x000fc800000006ff */
[----:B------:R1:W2:Y:S01]  /*d970*/  SYNCS.PHASECHK.TRANS64.TRYWAIT P1, [UR5+0x2a850], R0 ;  /* 0x02a85000ff0075a7 */ /* 0x0002a20008020145 */
[----:B------:R-:W-:Y:S05]  /*d980*/  @!P0 BRA `(.L_x_944) ;  /* 0x0000000000048947 */ /* 0x000fea0003800000 */
[----:B------:R-:W-:Y:S01]  /*d990*/  BPT.TRAP 0x1 ;  /* 0x000000040000795c */ /* 0x000fe20000300000 */
.L_x_944:
[----:B--2---:R-:W-:Y:S05]  /*d9a0*/  @P1 BRA `(.L_x_945) ;  /* 0x0000000000081947 */ /* 0x004fea0003800000 */
[----:B------:R-:W2:Y:S02]  /*d9b0*/  SYNCS.PHASECHK.TRANS64.TRYWAIT P0, [UR5+0x2a850], R0 ;  /* 0x02a85000ff0075a7 */ /* 0x000ea40008000145 */
[----:B--2---:R-:W-:Y:S05]  /*d9c0*/  @!P0 BRA `(.L_x_946) ;  /* 0x0000005000748947 */ /* 0x004fea0003800000 */
.L_x_945:
[----:B------:R-:W-:Y:S01]  /*d9d0*/  UIADD3 UR37, UR37, 0x400, URZ ;  /* 0x0000040025257890 */ /* 0x000fe2000fffe03f */
[----:B------:R-:W-:Y:S01]  /*d9e0*/  WARPGROUP.ARRIVE ;  /* 0x00000000000079c5 */ /* 0x000fe20000000000 */
[----:B------:R-:W-:Y:S01]  /*d9f0*/  UMOV UR7, 0x40000040 ;  /* 0x4000004000077882 */ /* 0x000fe20000000000 */
[----:B-12---:R-:W1:Y:S01]  /*da00*/  SHFL.BFLY PT, R0, R5, 0x2, 0x1f ;  /* 0x0c401f0005007f89 */ /* 0x006e6200000e0000 */
[----:B------:R-:W-:Y:S01]  /*da10*/  USHF.R.U32.HI UR37, URZ, 0x4, UR37 ;  /* 0x000000043f257899 */ /* 0x000fe20008011625 */
[----:B------:R-:W-:Y:S02]  /*da20*/  IMAD.U32 R11, RZ, RZ, UR5 ;  /* 0x00000005ff0b7e24 */ /* 0x000fe4000f8e00ff */
[----:B------:R-:W2:Y:S01]  /*da30*/  SHFL.BFLY PT, R3, R12, 0x2, 0x1f ;  /* 0x0c401f000c037f89 */ /* 0x000ea200000e0000 */
[----:B------:R-:W-:Y:S01]  /*da40*/  ULOP3.LUT UR37, UR37, 0x3fff, URZ, 0xc0, !UPT ;  /* 0x00003fff25257892 */ /* 0x000fe2000f8ec03f */
[----:B------:R-:W-:Y:S01]  /*da50*/  VIADD R164, R164, 0x1 ;  /* 0x00000001a4a47836 */ /* 0x000fe20000000000 */
[----:B------:R-:W3:Y:S02]  /*da60*/  S2R R8, SR_TID.X ;  /* 0x0000000000087919 */ /* 0x000ee40000002100 */
[----:B------:R-:W-:-:S04]  /*da70*/  ULOP3.LUT UR4, UR37, 0x3000000, URZ, 0xfc, !UPT ;  /* 0x0300000025047892 */ /* 0x000fc8000f8efc3f */
[----:B------:R-:W-:Y:S02]  /*da80*/  UIMAD UR4, UR36, 0x600, UR4 ;  /* 0x00000600240478a4 */ /* 0x000fe4000f8e0204 */
[----:B------:R-:W-:-:S04]  /*da90*/  UIADD3 UR36, UR36, 0x1, URZ ;  /* 0x0000000124247890 */ /* 0x000fc8000fffe03f */
[----:B------:R-:W-:Y:S01]  /*daa0*/  UISETP.NE.AND UP0, UPT, UR36, 0x2, UPT ;  /* 0x000000022400788c */ /* 0x000fe2000bf05270 */
[----:B------:R-:W-:Y:S02]  /*dab0*/  UMOV UR6, UR4 ;  /* 0x0000000400067c82 */ /* 0x000fe40008000000 */
[----:B------:R-:W-:Y:S01]  /*dac0*/  HGMMA.64x128x16.F32.BF16 R24, R156, gdesc[UR4].tnspB, R24, gsb0 ;  /* 0x41e000049c187df0 */ /* 0x000fe20008001818 */
[----:B------:R-:W-:Y:S01]  /*dad0*/  UIADD3 UR6, UR4, 0x80, URZ ;  /* 0x0000008004067890 */ /* 0x000fe2000fffe03f */
[----:B-1----:R-:W-:Y:S01]  /*dae0*/  FADD.FTZ R2, R0, R5 ;  /* 0x0000000500027221 */ /* 0x002fe20000010000 */
[----:B------:R-:W-:Y:S01]  /*daf0*/  UMOV UR7, 0x40000040 ;  /* 0x4000004000077882 */ /* 0x000fe20000000000 */
[----:B------:R-:W-:Y:S01]  /*db00*/  CS2R R4, SRZ ;  /* 0x0000000000047805 */ /* 0x000fe2000001ff00 */
[----:B--2---:R-:W-:Y:S01]  /*db10*/  FADD.FTZ R3, R3, R12 ;  /* 0x0000000c03037221 */ /* 0x004fe20000010000 */
[----:B------:R-:W-:Y:S01]  /*db20*/  USEL UR36, UR36, URZ, UP0 ;  /* 0x0000003f24247287 */ /* 0x000fe20008000000 */
[----:B------:R-:W1:Y:S04]  /*db30*/  SHFL.BFLY PT, R7, R2, 0x1, 0x1f ;  /* 0x0c201f0002077f89 */ /* 0x000e6800000e0000 */
[----:B------:R-:W2:Y:S01]  /*db40*/  SHFL.BFLY PT, R0, R3, 0x1, 0x1f ;  /* 0x0c201f0003007f89 */ /* 0x000ea200000e0000 */
[----:B---3--:R-:W-:Y:S01]  /*db50*/  LOP3.LUT P2, RZ, R8, 0x7f, RZ, 0xc0, !PT ;  /* 0x0000007f08ff7812 */ /* 0x008fe2000784c0ff */
[----:B-1----:R-:W-:Y:S01]  /*db60*/  FADD.FTZ R10, R2, R7 ;  /* 0x00000007020a7221 */ /* 0x002fe20000010000 */
[----:B------:R-:W-:-:S02]  /*db70*/  IMAD.MOV.U32 R2, RZ, RZ, -0x800000 ;  /* 0xff800000ff027424 */ /* 0x000fc400078e00ff */
[----:B--2---:R-:W-:Y:S02]  /*db80*/  FADD.FTZ R9, R3, R0 ;  /* 0x0000000003097221 */ /* 0x004fe40000010000 */
[----:B------:R-:W-:Y:S01]  /*db90*/  FSETP.NE.FTZ.AND P1, PT, R10, RZ, PT ;  /* 0x000000ff0a00720b */ /* 0x000fe20003f35000 */
[----:B------:R-:W-:Y:S02]  /*dba0*/  IMAD.MOV.U32 R0, RZ, RZ, -0x800000 ;  /* 0xff800000ff007424 */ /* 0x000fe400078e00ff */
[----:B------:R-:W-:-:S10]  /*dbb0*/  FSETP.NE.FTZ.AND P0, PT, R9, RZ, PT ;  /* 0x000000ff0900720b */ /* 0x000fd40003f15000 */
[----:B------:R-:W1:Y:S03]  /*dbc0*/  @P1 MUFU.LG2 R7, R10 ;  /* 0x0000000a00071308 */ /* 0x000e660000000c00 */
[C---:B------:R-:W-:Y:S01]  /*dbd0*/  @P0 FMUL.FTZ R3, R21.reuse, 0.69314718246459960938 ;  /* 0x3f31721815030820 */ /* 0x040fe20000410000 */
[----:B------:R-:W-:-:S04]  /*dbe0*/  @P1 FMUL.FTZ R21, R21, 0.69314718246459960938 ;  /* 0x3f31721815151820 */ /* 0x000fc80000410000 */
[----:B------:R-:W2:Y:S08]  /*dbf0*/  @P0 MUFU.LG2 R6, R9 ;  /* 0x0000000900060308 */ /* 0x000eb00000000c00 */
[----:B------:R-:W3:Y:S01]  /*dc00*/  @P0 MUFU.RCP R4, R9 ;  /* 0x0000000900040308 */ /* 0x000ee20000001000 */
[----:B-1----:R-:W-:Y:S01]  /*dc10*/  @P1 FMUL.FTZ R8, R7, 0.69314718246459960938 ;  /* 0x3f31721807081820 */ /* 0x002fe20000410000 */
[----:B------:R-:W-:-:S03]  /*dc20*/  @!P2 VIADD R7, R11, 0x2a860 ;  /* 0x0002a8600b07a836 */ /* 0x000fc60000000000 */
[----:B------:R-:W-:Y:S02]  /*dc30*/  @P1 FFMA.FTZ R0, R21, R15, R8 ;  /* 0x0000000f15001223 */ /* 0x000fe40000010008 */
[----:B------:R-:W-:Y:S01]  /*dc40*/  @!P2 PRMT R7, RZ, 0x654, R7 ;  /* 0x00000654ff07a816 */ /* 0x000fe20000000007 */
[----:B------:R1:W4:Y:S01]  /*dc50*/  @P1 MUFU.RCP R5, R10 ;  /* 0x0000000a00051308 */ /* 0x0003220000001000 */
[----:B--2---:R-:W-:-:S04]  /*dc60*/  @P0 FMUL.FTZ R6, R6, 0.69314718246459960938 ;  /* 0x3f31721806060820 */ /* 0x004fc80000410000 */
[----:B------:R-:W-:Y:S01]  /*dc70*/  @P0 FFMA.FTZ R2, R3, R14, R6 ;  /* 0x0000000e03020223 */ /* 0x000fe20000010006 */
[----:B------:R-:W-:Y:S01]  /*dc80*/  PLOP3.LUT P0, PT, PT, PT, PT, 0x8, 0x0 ;  /* 0x000000000000781c */ /* 0x000fe20003f0e170 */
        /* <DEDUP_REMOVED lines=21> */
[----:B------:R-:W-:-:S04]  /*dde0*/  USEL UR4, URZ, 0x1, UP0 ;  /* 0x000000013f047887 */ /* 0x000fc80008000000 */
[----:B------:R-:W-:Y:S01]  /*ddf0*/  ULOP3.LUT UR39, UR39, UR4, URZ, 0x3c, !UPT ;  /* 0x0000000427277292 */ /* 0x000fe2000f8e3c3f */
[----:B------:R-:W-:Y:S02]  /*de00*/  WARPGROUP.DEPBAR.LE gsb0, 0x0 ;  /* 0x00008000000079c5 */ /* 0x000fe40000010000 */
[----:B------:R-:W-:-:S06]  /*de10*/  WARPGROUP.ARRIVE ;  /* 0x00000000000079c5 */ /* 0x000fcc0000000000 */
[----:B------:R-:W-:Y:S03]  /*de20*/  HGMMA.64x128x16.F32.BF16 R24, R136, gdesc[UR4].tnspB, R24, gsb0 ;  /* 0x41e0000488187df0 */ /* 0x000fe60008001818 */
[----:B------:R-:W-:Y:S02]  /*de30*/  WARPGROUP.DEPBAR.LE gsb0, 0x0 ;  /* 0x00008000000079c5 */ /* 0x000fe40000010000 */
[-C--:B---3--:R-:W-:Y:S01]  /*de40*/  FMUL.FTZ R3, R28, R4.reuse ;  /* 0x000000041c037220 */ /* 0x088fe20000410000 */
[-C--:B------:R-:W-:Y:S01]  /*de50*/  FMUL.FTZ R6, R29, R4.reuse ;  /* 0x000000041d067220 */ /* 0x080fe20000410000 */
[----:B------:R2:W-:Y:S01]  /*de60*/  @!P2 SYNCS.ARRIVE.TRANS64.RED.A1T0 RZ, [R7+URZ], RZ ;  /* 0x000000ff07ffa9a7 */ /* 0x0005e2000810043f */
[-C--:B-1----:R-:W-:Y:S01]  /*de70*/  FMUL.FTZ R10, R24, R4.reuse ;  /* 0x00000004180a7220 */ /* 0x082fe20000410000 */
        /* <DEDUP_REMOVED lines=29> */
[-C--:B----4-:R-:W-:Y:S01]  /*e050*/  FMUL.FTZ R9, R26, R5.reuse ;  /* 0x000000051a097220 */ /* 0x090fe20000410000 */
[-C--:B------:R-:W-:Y:S01]  /*e060*/  FMUL.FTZ R8, R27, R5.reuse ;  /* 0x000000051b087220 */ /* 0x080fe20000410000 */
[-C--:B------:R-:W-:Y:S01]  /*e070*/  FMUL.FTZ R30, R30, R5.reuse ;  /* 0x000000051e1e7220 */ /* 0x080fe20000410000 */
[-C--:B--2---:R-:W-:Y:S01]  /*e080*/  FMUL.FTZ R7, R31, R5.reuse ;  /* 0x000000051f077220 */ /* 0x084fe20000410000 */
        /* <DEDUP_REMOVED lines=27> */
[----:B------:R-:W-:-:S07]  /*e240*/  FMUL.FTZ R87, R87, R5 ;  /* 0x0000000557577220 */ /* 0x000fce0000410000 */
.L_x_876:
[----:B------:R-:W1:Y:S08]  /*e250*/  S2UR UR4, SR_CgaCtaId ;  /* 0x00000000000479c3 */ /* 0x000e700000008800 */
[----:B------:R-:W-:Y:S06]  /*e260*/  BAR.SYNC.DEFER_BLOCKING 0x5, 0x120 ;  /* 0x0144800000007b1d */ /* 0x000fec0000010000 */
[----:B------:R-:W-:-:S02]  /*e270*/  UMOV UR37, 0x400 ;  /* 0x0000040000257882 */ /* 0x000fc40000000000 */
[----:B-1----:R-:W-:-:S09]  /*e280*/  ULEA UR37, UR4, UR37, 0x18 ;  /* 0x0000002504257291 */ /* 0x002fd2000f8ec03f */
[----:B------:R-:W1:Y:S02]  /*e290*/  LDS R4, [UR37+0x2a8d0] ;  /* 0x02a8d025ff047984 */ /* 0x000e640008000800 */
[----:B-1----:R-:W-:Y:S01]  /*e2a0*/  R2UR UR4, R4 ;  /* 0x00000000040472ca */ /* 0x002fe200000e0000 */
[----:B------:R-:W-:Y:S06]  /*e2b0*/  BAR.ARV 0x4, 0x120 ;  /* 0x0104800000007b1d */ /* 0x000fec0000002000 */
[----:B------:R-:W-:Y:S08]  /*e2c0*/  @P0 BRA `(.L_x_947) ;  /* 0x0000000800500947 */ /* 0x000ff00003800000 */
[----:B------:R-:W-:Y:S01]  /*e2d0*/  VIADD R31, R167, UR42 ;  /* 0x0000002aa71f7c36 */ /* 0x000fe20008000000 */
[C---:B------:R-:W-:Y:S01]  /*e2e0*/  LOP3.LUT R5, R22.reuse, 0x380, RZ, 0xc0, !PT ;  /* 0x0000038016057812 */ /* 0x040fe200078ec0ff */
[----:B------:R-:W-:Y:S01]  /*e2f0*/  BAR.SYNC.DEFER_BLOCKING 0x1, 0x100 ;  /* 0x0044000000007b1d */ /* 0x000fe20000010000 */
[C---:B------:R-:W-:Y:S01]  /*e300*/  IADD3 R27, P2, R22.reuse, 0x20, RZ ;  /* 0x00000020161b7810 */ /* 0x040fe20007f5e0ff */
[----:B------:R-:W-:Y:S01]  /*e310*/  VIADD R4, R31, 0x8 ;  /* 0x000000081f047836 */ /* 0x000fe20000000000 */
[C---:B------:R-:W-:Y:S01]  /*e320*/  IADD3 R11, P6, R22.reuse, 0x40, RZ ;  /* 0x00000040160b7810 */ /* 0x040fe20007fde0ff */
[----:B------:R-:W-:Y:S01]  /*e330*/  USHF.R.S32.HI UR5, URZ, 0x1f, UR43 ;  /* 0x0000001f3f057899 */ /* 0x000fe2000801142b */
[----:B------:R-:W-:Y:S01]  /*e340*/  IADD3 R15, P4, R22, 0x4000, RZ ;  /* 0x00004000160f7810 */ /* 0x000fe20007f9e0ff */
[----:B------:R-:W-:Y:S01]  /*e350*/  ULDC UR10, c[0x0][0xa88] ;  /* 0x0002a200000a7ab9 */ /* 0x000fe20000000800 */
[----:B------:R-:W-:Y:S01]  /*e360*/  LOP3.LUT P0, RZ, R166, 0x3, RZ, 0xc0, !PT ;  /* 0x00000003a6ff7812 */ /* 0x000fe2000780c0ff */
[----:B------:R-:W1:Y:S01]  /*e370*/  LDC.64 R72, c[0x0][0xb78] ;  /* 0x0002de00ff487b82 */ /* 0x000e620000000a00 */
[----:B------:R-:W-:Y:S01]  /*e380*/  SHF.R.U64 R5, R5, 0x3, RZ ;  /* 0x0000000305057819 */ /* 0x000fe200000012ff */
[----:B------:R-:W-:Y:S01]  /*e390*/  ULDC.64 UR8, c[0x0][0xb70] ;  /* 0x0002dc0000087ab9 */ /* 0x000fe20000000a00 */
[----:B------:R-:W-:Y:S01]  /*e3a0*/  LOP3.LUT R26, R27, 0x380, RZ, 0xc0, !PT ;  /* 0x000003801b1a7812 */ /* 0x000fe200078ec0ff */
[----:B------:R-:W-:Y:S01]  /*e3b0*/  UIMAD UR5, UR5, UR8, URZ ;  /* 0x00000008050572a4 */ /* 0x000fe2000f8e023f */
[----:B------:R-:W-:Y:S01]  /*e3c0*/  LOP3.LUT R24, R11, 0x380, RZ, 0xc0, !PT ;  /* 0x000003800b187812 */ /* 0x000fe200078ec0ff */
[----:B------:R-:W-:Y:S01]  /*e3d0*/  UIMAD.WIDE.U32 UR6, UR43, UR8, URZ ;  /* 0x000000082b0672a5 */ /* 0x000fe2000f8e003f */
[----:B------:R-:W-:Y:S01]  /*e3e0*/  LOP3.LUT R14, R15, 0x380, RZ, 0xc0, !PT ;  /* 0x000003800f0e7812 */ /* 0x000fe200078ec0ff */
[----:B------:R-:W-:Y:S01]  /*e3f0*/  UIMAD UR5, UR43, UR9, UR5 ;  /* 0x000000092b0572a4 */ /* 0x000fe2000f8e0205 */
[----:B------:R-:W-:Y:S01]  /*e400*/  ISETP.GE.OR P1, PT, R4, UR10, P0 ;  /* 0x0000000a04007c0c */ /* 0x000fe20008726670 */
[----:B------:R-:W-:Y:S01]  /*e410*/  USHF.R.S32.HI UR8, URZ, 0x1f, UR44 ;  /* 0x0000001f3f087899 */ /* 0x000fe2000801142c */
[----:B------:R-:W-:Y:S01]  /*e420*/  IADD3 R21, P5, R22, 0x60, RZ ;  /* 0x0000006016157810 */ /* 0x000fe20007fbe0ff */
[----:B------:R-:W-:Y:S01]  /*e430*/  UIADD3 UR5, UR7, UR5, URZ ;  /* 0x0000000507057290 */ /* 0x000fe2000fffe03f */
[----:B------:R-:W-:Y:S01]  /*e440*/  LOP3.LUT R4, R5, R22, RZ, 0x3c, !PT ;  /* 0x0000001605047212 */ /* 0x000fe200078e3cff */
[----:B------:R-:W-:Y:S01]  /*e450*/  IMAD.MOV.U32 R5, RZ, RZ, R23 ;  /* 0x000000ffff057224 */ /* 0x000fe200078e0017 */
[----:B------:R-:W-:-:S02]  /*e460*/  SHF.R.U64 R26, R26, 0x3, RZ ;  /* 0x000000031a1a7819 */ /* 0x000fc400000012ff */
[----:B------:R-:W-:Y:S02]  /*e470*/  SHF.R.U64 R24, R24, 0x3, RZ ;  /* 0x0000000318187819 */ /* 0x000fe400000012ff */
[----:B------:R-:W-:Y:S02]  /*e480*/  SHF.R.U64 R14, R14, 0x3, RZ ;  /* 0x000000030e0e7819 */ /* 0x000fe400000012ff */
[----:B------:R-:W-:Y:S02]  /*e490*/  LOP3.LUT R20, R21, 0x380, RZ, 0xc0, !PT ;  /* 0x0000038015147812 */ /* 0x000fe400078ec0ff */
[----:B------:R-:W-:Y:S01]  /*e4a0*/  LOP3.LUT R26, R26, R27, RZ, 0x3c, !PT ;  /* 0x0000001b1a1a7212 */ /* 0x000fe200078e3cff */
[----:B------:R-:W-:Y:S01]  /*e4b0*/  IMAD.X R27, RZ, RZ, R23, P2 ;  /* 0x000000ffff1b7224 */ /* 0x000fe200010e0617 */
[----:B------:R-:W-:Y:S02]  /*e4c0*/  LOP3.LUT R24, R24, R11, RZ, 0x3c, !PT ;  /* 0x0000000b18187212 */ /* 0x000fe400078e3cff */
[----:B------:R-:W-:-:S02]  /*e4d0*/  LOP3.LUT R14, R14, R15, RZ, 0x3c, !PT ;  /* 0x0000000f0e0e7212 */ /* 0x000fc400078e3cff */
[----:B------:R-:W-:Y:S02]  /*e4e0*/  MOV R11, R4 ;  /* 0x00000004000b7202 */ /* 0x000fe40000000f00 */
[----:B------:R-:W-:Y:S02]  /*e4f0*/  IADD3 R15, P2, R22, 0x4040, RZ ;  /* 0x00004040160f7810 */ /* 0x000fe40007f5e0ff */
[----:B------:R-:W-:Y:S02]  /*e500*/  SHF.R.U64 R20, R20, 0x3, RZ ;  /* 0x0000000314147819 */ /* 0x000fe400000012ff */
[----:B------:R-:W-:Y:S01]  /*e510*/  F2FP.BF16.F32.PACK_AB R4, R25, R10 ;  /* 0x0000000a1904723e */ /* 0x000fe200000010ff */
[----:B------:R-:W-:Y:S01]  /*e520*/  IMAD.X R25, RZ, RZ, R23, P6 ;  /* 0x000000ffff197224 */ /* 0x000fe200030e0617 */
[----:B------:R-:W-:Y:S02]  /*e530*/  IADD3 R17, P6, R22, 0x4060, RZ ;  /* 0x0000406016117810 */ /* 0x000fe40007fde0ff */
[----:B------:R-:W-:-:S02]  /*e540*/  LOP3.LUT R10, R15, 0x380, RZ, 0xc0, !PT ;  /* 0x000003800f0a7812 */ /* 0x000fc400078ec0ff */
[----:B------:R-:W-:Y:S01]  /*e550*/  LOP3.LUT R20, R20, R21, RZ, 0x3c, !PT ;  /* 0x0000001514147212 */ /* 0x000fe200078e3cff */
[--C-:B------:R-:W-:Y:S01]  /*e560*/  IMAD.X R21, RZ, RZ, R23.reuse, P5 ;  /* 0x000000ffff157224 */ /* 0x100fe200028e0617 */
[----:B------:R-:W-:Y:S02]  /*e570*/  IADD3 R13, P3, R22, 0x4020, RZ ;  /* 0x00004020160d7810 */ /* 0x000fe40007f7e0ff */
[----:B------:R-:W-:Y:S01]  /*e580*/  F2FP.BF16.F32.PACK_AB R5, R8, R9 ;  /* 0x000000090805723e */ /* 0x000fe200000010ff */
[----:B------:R-:W-:Y:S01]  /*e590*/  IMAD.X R9, RZ, RZ, R23, P6 ;  /* 0x000000ffff097224 */ /* 0x000fe200030e0617 */
[----:B------:R-:W-:Y:S02]  /*e5a0*/  F2FP.BF16.F32.PACK_AB R6, R6, R3 ;  /* 0x000000030606723e */ /* 0x000fe400000010ff */
[----:B------:R-:W-:Y:S02]  /*e5b0*/  F2FP.BF16.F32.PACK_AB R7, R7, R30 ;  /* 0x0000001e0707723e */ /* 0x000fe400000010ff */
[----:B------:R-:W-:-:S02]  /*e5c0*/  LOP3.LUT R8, R17, 0x380, RZ, 0xc0, !PT ;  /* 0x0000038011087812 */ /* 0x000fc400078ec0ff */
[----:B------:R-:W-:Y:S01]  /*e5d0*/  SHF.R.U64 R10, R10, 0x3, RZ ;  /* 0x000000030a0a7819 */ /* 0x000fe200000012ff */
[----:B------:R2:W-:Y:S01]  /*e5e0*/  STSM.16.M88.4 [R11], R4 ;  /* 0x000000040b007844 */ /* 0x0005e20000000200 */
[----:B------:R-:W-:Y:S02]  /*e5f0*/  LOP3.LUT R12, R13, 0x380, RZ, 0xc0, !PT ;  /* 0x000003800d0c7812 */ /* 0x000fe400078ec0ff */
[----:B------:R-:W-:Y:S02]  /*e600*/  MOV R27, R26 ;  /* 0x0000001a001b7202 */ /* 0x000fe40000000f00 */
[----:B------:R-:W-:Y:S02]  /*e610*/  MOV R26, R24 ;  /* 0x00000018001a7202 */ /* 0x000fe40000000f00 */
[----:B------:R-:W-:Y:S02]  /*e620*/  SHF.R.U64 R8, R8, 0x3, RZ ;  /* 0x0000000308087819 */ /* 0x000fe400000012ff */
[----:B------:R-:W-:Y:S01]  /*e630*/  MOV R25, R20 ;  /* 0x0000001400197202 */ /* 0x000fe20000000f00 */
[----:B------:R-:W-:Y:S01]  /*e640*/  IMAD.U32 R21, RZ, RZ, UR7 ;  /* 0x00000007ff157e24 */ /* 0x000fe2000f8e00ff */
[----:B------:R-:W-:Y:S01]  /*e650*/  LOP3.LUT R10, R10, R15, RZ, 0x3c, !PT ;  /* 0x0000000f0a0a7212 */ /* 0x000fe200078e3cff */
[----:B------:R-:W-:Y:S01]  /*e660*/  IMAD.U32 R20, RZ, RZ, UR6 ;  /* 0x00000006ff147e24 */ /* 0x000fe2000f8e00ff */
[----:B------:R-:W-:Y:S01]  /*e670*/  SHF.R.U64 R12, R12, 0x3, RZ ;  /* 0x000000030c0c7819 */ /* 0x000fe200000012ff */
[----:B------:R-:W-:Y:S01]  /*e680*/  IMAD.U32 R21, RZ, RZ, UR5 ;  /* 0x00000005ff157e24 */ /* 0x000fe2000f8e00ff */
[----:B------:R-:W-:Y:S01]  /*e690*/  LOP3.LUT R8, R8, R17, RZ, 0x3c, !PT ;  /* 0x0000001108087212 */ /* 0x000fe200078e3cff */
[----:B--2---:R-:W-:Y:S01]  /*e6a0*/  IMAD.X R11, RZ, RZ, R23, P2 ;  /* 0x000000ffff0b7224 */ /* 0x004fe200010e0617 */
[----:B------:R-:W-:Y:S01]  /*e6b0*/  F2FP.BF16.F32.PACK_AB R4, R33, R32 ;  /* 0x000000202104723e */ /* 0x000fe200000010ff */
[C---:B-1----:R-:W-:Y:S01]  /*e6c0*/  IMAD.WIDE.U32 R20, R72.reuse, UR44, R20 ;  /* 0x0000002c48147c25 */ /* 0x042fe2000f8e0014 */
[----:B------:R-:W-:Y:S01]  /*e6d0*/  F2FP.BF16.F32.PACK_AB R5, R35, R34 ;  /* 0x000000222305723e */ /* 0x000fe200000010ff */
[----:B------:R-:W-:Y:S01]  /*e6e0*/  ULDC.64 UR6, c[0x0][0xb40] ;  /* 0x0002d00000067ab9 */ /* 0x000fe20000000a00 */
[----:B------:R-:W-:Y:S01]  /*e6f0*/  MOV R17, R10 ;  /* 0x0000000a00117202 */ /* 0x000fe20000000f00 */
[----:B------:R-:W-:Y:S01]  /*e700*/  IMAD R10, R72, UR8, RZ ;  /* 0x00000008480a7c24 */ /* 0x000fe2000f8e02ff */
[----:B------:R-:W-:Y:S01]  /*e710*/  F2FP.BF16.F32.PACK_AB R6, R37, R36 ;  /* 0x000000242506723e */ /* 0x000fe200000010ff */
[--C-:B------:R-:W-:Y:S01]  /*e720*/  IMAD.X R15, RZ, RZ, R23.reuse, P4 ;  /* 0x000000ffff0f7224 */ /* 0x100fe200020e0617 */
[----:B------:R-:W-:Y:S01]  /*e730*/  F2FP.BF16.F32.PACK_AB R7, R39, R38 ;  /* 0x000000262707723e */ /* 0x000fe200000010ff */
[----:B------:R-:W-:Y:S01]  /*e740*/  IMAD R30, R73, UR44, R10 ;  /* 0x0000002c491e7c24 */ /* 0x000fe2000f8e020a */
[----:B------:R-:W-:Y:S01]  /*e750*/  LOP3.LUT R12, R12, R13, RZ, 0x3c, !PT ;  /* 0x0000000d0c0c7212 */ /* 0x000fe200078e3cff */
[----:B------:R-:W-:Y:S01]  /*e760*/  IMAD.X R13, RZ, RZ, R23, P3 ;  /* 0x000000ffff0d7224 */ /* 0x000fe200018e0617 */
[----:B------:R-:W-:Y:S01]  /*e770*/  MOV R3, R8 ;  /* 0x0000000800037202 */ /* 0x000fe20000000f00 */
[----:B------:R1:W-:Y:S01]  /*e780*/  STSM.16.M88.4 [R27], R4 ;  /* 0x000000041b007844 */ /* 0x0003e20000000200 */
[----:B------:R-:W-:-:S02]  /*e790*/  IADD3 R20, P2, R31, R20, RZ ;  /* 0x000000141f147210 */ /* 0x000fc40007f5e0ff */
[----:B------:R-:W-:Y:S02]  /*e7a0*/  MOV R24, R14 ;  /* 0x0000000e00187202 */ /* 0x000fe40000000f00 */
[----:B------:R-:W-:Y:S02]  /*e7b0*/  MOV R19, R12 ;  /* 0x0000000c00137202 */ /* 0x000fe40000000f00 */
[----:B------:R-:W-:Y:S02]  /*e7c0*/  F2FP.BF16.F32.PACK_AB R8, R41, R40 ;  /* 0x000000282908723e */ /* 0x000fe400000010ff */
[----:B------:R-:W-:Y:S02]  /*e7d0*/  F2FP.BF16.F32.PACK_AB R9, R43, R42 ;  /* 0x0000002a2b09723e */ /* 0x000fe400000010ff */
[----:B------:R-:W-:Y:S02]  /*e7e0*/  F2FP.BF16.F32.PACK_AB R10, R45, R44 ;  /* 0x0000002c2d0a723e */ /* 0x000fe400000010ff */
[----:B------:R-:W-:-:S02]  /*e7f0*/  F2FP.BF16.F32.PACK_AB R11, R47, R46 ;  /* 0x0000002e2f0b723e */ /* 0x000fc400000010ff */
[----:B------:R-:W-:Y:S02]  /*e800*/  F2FP.BF16.F32.PACK_AB R12, R49, R48 ;  /* 0x00000030310c723e */ /* 0x000fe400000010ff */
[----:B-1----:R-:W-:Y:S01]  /*e810*/  SHF.R.S32.HI R27, RZ, 0x1f, R31 ;  /* 0x0000001fff1b7819 */ /* 0x002fe2000001141f */
[----:B------:R-:W-:Y:S01]  /*e820*/  STSM.16.M88.4 [R26], R8 ;  /* 0x000000081a007844 */ /* 0x000fe20000000200 */
[----:B------:R-:W-:Y:S02]  /*e830*/  F2FP.BF16.F32.PACK_AB R13, R51, R50 ;  /* 0x00000032330d723e */ /* 0x000fe400000010ff */
[----:B------:R-:W-:Y:S02]  /*e840*/  F2FP.BF16.F32.PACK_AB R14, R53, R52 ;  /* 0x00000034350e723e */ /* 0x000fe400000010ff */
[----:B------:R-:W-:Y:S02]  /*e850*/  F2FP.BF16.F32.PACK_AB R15, R55, R54 ;  /* 0x00000036370f723e */ /* 0x000fe400000010ff */
[----:B------:R-:W-:-:S02]  /*e860*/  F2FP.BF16.F32.PACK_AB R64, R65, R64 ;  /* 0x000000404140723e */ /* 0x000fc400000010ff */
[----:B------:R-:W-:Y:S01]  /*e870*/  F2FP.BF16.F32.PACK_AB R4, R57, R56 ;  /* 0x000000383904723e */ /* 0x000fe200000010ff */
[----:B------:R-:W-:Y:S01]  /*e880*/  STSM.16.M88.4 [R25], R12 ;  /* 0x0000000c19007844 */ /* 0x000fe20000000200 */
[----:B------:R-:W-:Y:S02]  /*e890*/  F2FP.BF16.F32.PACK_AB R5, R59, R58 ;  /* 0x0000003a3b05723e */ /* 0x000fe400000010ff */
[----:B------:R-:W-:Y:S02]  /*e8a0*/  F2FP.BF16.F32.PACK_AB R6, R61, R60 ;  /* 0x0000003c3d06723e */ /* 0x000fe400000010ff */
[----:B------:R-:W-:Y:S02]  /*e8b0*/  F2FP.BF16.F32.PACK_AB R7, R63, R62 ;  /* 0x0000003e3f07723e */ /* 0x000fe400000010ff */
[----:B------:R-:W-:Y:S02]  /*e8c0*/  F2FP.BF16.F32.PACK_AB R65, R67, R66 ;  /* 0x000000424341723e */ /* 0x000fe400000010ff */
[----:B------:R-:W-:Y:S01]  /*e8d0*/  ISETP.GE.OR P0, PT, R31, UR10, P0 ;  /* 0x0000000a1f007c0c */ /* 0x000fe20008706670 */
[----:B------:R1:W-:Y:S01]  /*e8e0*/  STSM.16.M88.4 [R24], R4 ;  /* 0x0000000418007844 */ /* 0x0003e20000000200 */
[----:B------:R-:W-:-:S02]  /*e8f0*/  IADD3.X R27, R27, R21, R30, P2, !PT ;  /* 0x000000151b1b7210 */ /* 0x000fc400017fe41e */
[----:B------:R-:W-:Y:S01]  /*e900*/  F2FP.BF16.F32.PACK_AB R66, R69, R68 ;  /* 0x000000444542723e */ /* 0x000fe200000010ff */
[----:B------:R-:W2:Y:S01]  /*e910*/  SHFL.IDX PT, R6, R169, RZ, 0x1f ;  /* 0x00001fffa9067589 */ /* 0x000ea200000e0000 */
[----:B------:R-:W-:Y:S02]  /*e920*/  F2FP.BF16.F32.PACK_AB R67, R71, R70 ;  /* 0x000000464743723e */ /* 0x000fe400000010ff */
[----:B------:R-:W-:Y:S02]  /*e930*/  F2FP.BF16.F32.PACK_AB R28, R28, R29 ;  /* 0x0000001d1c1c723e */ /* 0x000fe400000010ff */
[----:B------:R-:W-:Y:S01]  /*e940*/  F2FP.BF16.F32.PACK_AB R80, R81, R80 ;  /* 0x000000505150723e */ /* 0x000fe200000010ff */
[----:B------:R3:W-:Y:S01]  /*e950*/  STSM.16.M88.4 [R19], R64 ;  /* 0x0000004013007844 */ /* 0x0007e20000000200 */
[----:B------:R-:W-:Y:S02]  /*e960*/  F2FP.BF16.F32.PACK_AB R29, R75, R74 ;  /* 0x0000004a4b1d723e */ /* 0x000fe400000010ff */
[----:B------:R-:W-:-:S02]  /*e970*/  F2FP.BF16.F32.PACK_AB R30, R77, R76 ;  /* 0x0000004c4d1e723e */ /* 0x000fc400000010ff */
[----:B------:R-:W-:Y:S02]  /*e980*/  F2FP.BF16.F32.PACK_AB R31, R79, R78 ;  /* 0x0000004e4f1f723e */ /* 0x000fe400000010ff */
[----:B------:R-:W-:Y:S02]  /*e990*/  F2FP.BF16.F32.PACK_AB R81, R83, R82 ;  /* 0x000000525351723e */ /* 0x000fe400000010ff */
[----:B------:R-:W-:Y:S01]  /*e9a0*/  F2FP.BF16.F32.PACK_AB R82, R85, R84 ;  /* 0x000000545552723e */ /* 0x000fe200000010ff */
[----:B------:R3:W-:Y:S01]  /*e9b0*/  STSM.16.M88.4 [R17], R28 ;  /* 0x0000001c11007844 */ /* 0x0007e20000000200 */
[----:B------:R-:W-:Y:S02]  /*e9c0*/  F2FP.BF16.F32.PACK_AB R83, R87, R86 ;  /* 0x000000565753723e */ /* 0x000fe400000010ff */
[----:B-1----:R-:W-:-:S03]  /*e9d0*/  LEA R4, P2, R20, UR6, 0x2 ;  /* 0x0000000614047c11 */ /* 0x002fc6000f8410ff */
[----:B------:R3:W-:Y:S01]  /*e9e0*/  STSM.16.M88.4 [R3], R80 ;  /* 0x0000005003007844 */ /* 0x0007e20000000200 */
[----:B------:R-:W-:Y:S01]  /*e9f0*/  LEA.HI.X R5, R20, UR7, R27, 0x2, P2 ;  /* 0x0000000714057c11 */ /* 0x000fe200090f141b */
[----:B------:R-:W-:Y:S01]  /*ea00*/  @!PT LDS RZ, [RZ] ;  /* 0x00000000fffff984 */ /* 0x000fe20000000800 */
[----:B------:R-:W-:Y:S01]  /*ea10*/  @!PT LDS RZ, [RZ] ;  /* 0x00000000fffff984 */ /* 0x000fe20000000800 */
[----:B------:R-:W-:Y:S01]  /*ea20*/  @!PT LDS RZ, [RZ] ;  /* 0x00000000fffff984 */ /* 0x000fe20000000800 */
[----:B------:R1:W-:Y:S06]  /*ea30*/  MEMBAR.ALL.CTA ;  /* 0x0000000000007992 */ /* 0x0003ec0000008000 */
[----:B-1----:R-:W1:Y:S02]  /*ea40*/  FENCE.VIEW.ASYNC.S ;  /* 0x00000000000073c6 */ /* 0x002e640000000000 */
[----:B-1----:R-:W-:Y:S06]  /*ea50*/  BAR.ARV 0x1, 0x120 ;  /* 0x0044800000007b1d */ /* 0x002fec0000002000 */
[----:B------:R3:W-:Y:S04]  /*ea60*/  @!P1 STG.E desc[UR60][R4.64+0x20], R0 ;  /* 0x0000200004009986 */ /* 0x0007e8000c10193c */
[----:B------:R3:W-:Y:S01]  /*ea70*/  @!P0 STG.E desc[UR60][R4.64], R2 ;  /* 0x0000000204008986 */ /* 0x0007e2000c10193c */
[----:B--2---:R-:W-:-:S13]  /*ea80*/  ISETP.NE.AND P0, PT, R6, 0x7, PT ;  /* 0x000000070600780c */ /* 0x004fda0003f05270 */
[----:B---3--:R-:W-:Y:S05]  /*ea90*/  @P0 BRA `(.L_x_948) ;  /* 0x0000000800740947 */ /* 0x008fea0003800000 */
[----:B------:R-:W-:Y:S01]  /*eaa0*/  BAR.SYNC.DEFER_BLOCKING 0x1, 0x120 ;  /* 0x0044800000007b1d */ /* 0x000fe20000010000 */
[----:B------:R-:W-:-:S05]  /*eab0*/  ELECT P0, URZ, PT ;  /* 0x00000000003f782f */ /* 0x000fca0003800000 */
[----:B------:R-:W-:Y:S08]  /*eac0*/  BSSY B0, `(.L_x_949) ;  /* 0x0000013000007945 */ /* 0x000ff00003800000 */
[----:B------:R-:W-:Y:S05]  /*ead0*/  @!P0 BRA `(.L_x_950) ;  /* 0x0000000000448947 */ /* 0x000fea0003800000 */
[----:B------:R-:W-:Y:S01]  /*eae0*/  ULDC.64 UR8, c[0x0][0x198] ;  /* 0x0000660000087ab9 */ /* 0x000fe20000000a00 */
[----:B------:R-:W-:Y:S02]  /*eaf0*/  UIADD3 UR5, UR37, 0x4000, URZ ;  /* 0x0000400025057890 */ /* 0x000fe4000fffe03f */
[----:B------:R-:W-:Y:S01]  /*eb00*/  UIADD3 UR6, UP0, UR8, 0x9f0, URZ ;  /* 0x000009f008067890 */ /* 0x000fe2000ff1e03f */
[----:B------:R-:W-:Y:S01]  /*eb10*/  UMOV UR41, URZ ;  /* 0x0000003f00297c82 */ /* 0x000fe20008000000 */
[----:B------:R-:W-:Y:S02]  /*eb20*/  UMOV UR45, URZ ;  /* 0x0000003f002d7c82 */ /* 0x000fe40008000000 */
[----:B------:R-:W-:Y:S01]  /*eb30*/  UIADD3.X UR7, URZ, UR9, URZ, UP0, !UPT ;  /* 0x000000093f077290 */ /* 0x000fe200087fe43f */
[----:B------:R-:W-:Y:S01]  /*eb40*/  UMOV UR40, UR37 ;  /* 0x0000002500287c82 */ /* 0x000fe20008000000 */
[----:B------:R-:W-:-:S07]  /*eb50*/  UMOV UR8, 0x40 ;  /* 0x0000004000087882 */ /* 0x000fce0000000000 */
[----:B------:R1:W-:Y:S02]  /*eb60*/  UTMASTG.5D [UR40], [UR6] ;  /* 0x00000028060073b5 */ /* 0x0003e40008020000 */
[----:B-1----:R-:W-:Y:S01]  /*eb70*/  UMOV UR40, UR5 ;  /* 0x0000000500287c82 */ /* 0x002fe20008000000 */
[----:B------:R-:W-:Y:S01]  /*eb80*/  UMOV UR41, UR8 ;  /* 0x0000000800297c82 */ /* 0x000fe20008000000 */
[----:B------:R-:W-:Y:S01]  /*eb90*/  UIADD3 UR5, UR37, 0x2a820, URZ ;  /* 0x0002a82025057890 */ /* 0x000fe2000fffe03f */
[----:B------:R1:W-:Y:S03]  /*eba0*/  UTMASTG.5D [UR40], [UR6] ;  /* 0x00000028060073b5 */ /* 0x0003e60008020000 */
[----:B------:R-:W-:Y:S01]  /*ebb0*/  UPRMT UR5, URZ, 0x654, UR5 ;  /* 0x000006543f057896 */ /* 0x000fe20008000005 */
[----:B------:R0:W-:Y:S01]  /*ebc0*/  UTMACMDFLUSH ;  /* 0x00000000000079b7 */ /* 0x0001e20000000000 */
[----:B------:R-:W-:-:S07]  /*ebd0*/  DEPBAR.LE SB0, 0x0 ;  /* 0x000080000000791a */ /* 0x000fce0000000000 */
[----:B-1----:R-:W-:Y:S03]  /*ebe0*/  SYNCS.ARRIVE.TRANS64.RED.A1T0 RZ, [UR5], RZ ;  /* 0x000000ffffff79a7 */ /* 0x002fe60008100405 */
.L_x_950:
[----:B------:R-:W-:Y:S05]  /*ebf0*/  BSYNC B0 ;  /* 0x0000000000007941 */ /* 0x000fea0003800000 */
.L_x_949:
[----:B------:R-:W-:Y:S05]  /*ec00*/  BRA `(.L_x_948) ;  /* 0x0000000800187947 */ /* 0x000fea0003800000 */
.L_x_947:
[----:B------:R-:W1:Y:S01]  /*ec10*/  LDC R12, c[0x0][0xdac] ;  /* 0x00036b00ff0c7b82 */ /* 0x000e620000000800 */
[----:B------:R-:W-:Y:S01]  /*ec20*/  ISETP.GT.AND P0, PT, R171, 0x7f, PT ;  /* 0x0000007fab00780c */ /* 0x000fe20003f04270 */
[----:B------:R-:W-:Y:S01]  /*ec30*/  USHF.R.S32.HI UR6, URZ, 0x1f, UR43 ;  /* 0x0000001f3f067899 */ /* 0x000fe2000801142b */
[----:B------:R-:W-:Y:S01]  /*ec40*/  BSSY B0, `(.L_x_951) ;  /* 0x000001b000007945 */ /* 0x000fe20003800000 */
[----:B------:R-:W-:Y:S01]  /*ec50*/  USHF.R.S32.HI UR7, URZ, 0x1f, UR44 ;  /* 0x0000001f3f077899 */ /* 0x000fe2000801142c */
[----:B------:R-:W-:-:S03]  /*ec60*/  SHF.R.S32.HI R161, RZ, 0x1f, R160 ;  /* 0x0000001fffa17819 */ /* 0x000fc600000114a0 */
[----:B------:R-:W2:Y:S08]  /*ec70*/  LDC.64 R6, c[0x0][0xae0] ;  /* 0x0002b800ff067b82 */ /* 0x000eb00000000a00 */
[----:B------:R-:W3:Y:S01]  /*ec80*/  LDC.64 R8, c[0x0][0xae8] ;  /* 0x0002ba00ff087b82 */ /* 0x000ee20000000a00 */
[----:B------:R-:W-:Y:S05]  /*ec90*/  @P0 BRA `(.L_x_952) ;  /* 0x0000000000540947 */ /* 0x000fea0003800000 */
[----:B------:R-:W4:Y:S01]  /*eca0*/  S2R R0, SR_TID.X ;  /* 0x0000000000007919 */ /* 0x000f220000002100 */
[----:B------:R-:W-:Y:S01]  /*ecb0*/  ULDC UR5, c[0x0][0xa88] ;  /* 0x0002a20000057ab9 */ /* 0x000fe20000000800 */
[----:B----4-:R-:W-:-:S04]  /*ecc0*/  IADD3 R2, R165, -0x80, R0 ;  /* 0xffffff80a5027810 */ /* 0x010fc80007ffe000 */
[----:B------:R-:W-:-:S13]  /*ecd0*/  ISETP.GE.AND P0, PT, R2, UR5, PT ;  /* 0x0000000502007c0c */ /* 0x000fda000bf06270 */
[----:B------:R-:W-:Y:S05]  /*ece0*/  @P0 BRA `(.L_x_952) ;  /* 0x0000000000400947 */ /* 0x000fea0003800000 */
[----:B------:R-:W4:Y:S01]  /*ecf0*/  LDC.64 R4, c[0x0][0xb70] ;  /* 0x0002dc00ff047b82 */ /* 0x000f220000000a00 */
[----:B------:R-:W-:Y:S01]  /*ed00*/  SHF.R.S32.HI R3, RZ, 0x1f, R2 ;  /* 0x0000001fff037819 */ /* 0x000fe20000011402 */
[----:B------:R-:W-:-:S06]  /*ed10*/  ULDC.64 UR8, c[0x0][0xb40] ;  /* 0x0002d00000087ab9 */ /* 0x000fcc0000000a00 */
[----:B------:R-:W5:Y:S01]  /*ed20*/  LDC.64 R10, c[0x0][0xb78] ;  /* 0x0002de00ff0a7b82 */ /* 0x000f620000000a00 */
[C---:B----4-:R-:W-:Y:S02]  /*ed30*/  IMAD R0, R4.reuse, UR6, RZ ;  /* 0x0000000604007c24 */ /* 0x050fe4000f8e02ff */
[----:B------:R-:W-:-:S04]  /*ed40*/  IMAD.WIDE.U32 R2, R4, UR43, R2 ;  /* 0x0000002b04027c25 */ /* 0x000fc8000f8e0002 */
[----:B------:R-:W-:Y:S02]  /*ed50*/  IMAD R5, R5, UR43, R0 ;  /* 0x0000002b05057c24 */ /* 0x000fe4000f8e0200 */
[C---:B-----5:R-:W-:Y:S02]  /*ed60*/  IMAD R0, R10.reuse, UR7, RZ ;  /* 0x000000070a007c24 */ /* 0x060fe4000f8e02ff */
[----:B------:R-:W-:Y:S02]  /*ed70*/  IMAD.IADD R3, R3, 0x1, R5 ;  /* 0x0000000103037824 */ /* 0x000fe400078e0205 */
[----:B------:R-:W-:Y:S02]  /*ed80*/  IMAD R5, R11, UR44, R0 ;  /* 0x0000002c0b057c24 */ /* 0x000fe4000f8e0200 */
[----:B------:R-:W-:-:S04]  /*ed90*/  IMAD.WIDE.U32 R2, R10, UR44, R2 ;  /* 0x0000002c0a027c25 */ /* 0x000fc8000f8e0002 */
[----:B------:R-:W-:Y:S01]  /*eda0*/  IMAD.IADD R3, R3, 0x1, R5 ;  /* 0x0000000103037824 */ /* 0x000fe200078e0205 */
[----:B------:R-:W-:-:S04]  /*edb0*/  LEA R4, P0, R2, UR8, 0x2 ;  /* 0x0000000802047c11 */ /* 0x000fc8000f8010ff */
[----:B------:R-:W-:Y:S01]  /*edc0*/  LEA.HI.X R5, R2, UR9, R3, 0x2, P0 ;  /* 0x0000000902057c11 */ /* 0x000fe200080f1403 */
[----:B------:R-:W-:-:S05]  /*edd0*/  IMAD.MOV.U32 R3, RZ, RZ, -0x800000 ;  /* 0xff800000ff037424 */ /* 0x000fca00078e00ff */
[----:B------:R4:W-:Y:S03]  /*ede0*/  STG.E desc[UR60][R4.64], R3 ;  /* 0x0000000304007986 */ /* 0x0009e6000c10193c */
.L_x_952:
[----:B------:R-:W-:Y:S05]  /*edf0*/  BSYNC B0 ;  /* 0x0000000000007941 */ /* 0x000fea0003800000 */
.L_x_951:
[----:B------:R-:W-:Y:S01]  /*ee00*/  ULDC UR5, c[0x0][0xa88] ;  /* 0x0002a20000057ab9 */ /* 0x000fe20000000800 */
[C---:B--2---:R-:W-:Y:S01]  /*ee10*/  IMAD R0, R6.reuse, UR6, RZ ;  /* 0x0000000606007c24 */ /* 0x044fe2000f8e02ff */
[----:B------:R-:W-:Y:S01]  /*ee20*/  UIADD3 UR42, -UR42, UR5, URZ ;  /* 0x000000052a2a7290 */ /* 0x000fe2000fffe13f */
[----:B----4-:R-:W-:Y:S01]  /*ee30*/  IMAD.WIDE.U32 R2, R6, UR43, R160 ;  /* 0x0000002b06027c25 */ /* 0x010fe2000f8e00a0 */
[----:B------:R-:W-:Y:S01]  /*ee40*/  ULOP3.LUT UR46, URZ, UR46, URZ, 0x33, !UPT ;  /* 0x0000002e3f2e7292 */ /* 0x000fe2000f8e333f */
[----:B------:R-:W-:Y:S01]  /*ee50*/  SHF.R.S32.HI R163, RZ, 0x1f, R162 ;  /* 0x0000001fffa37819 */ /* 0x000fe200000114a2 */
[----:B------:R-:W-:Y:S01]  /*ee60*/  BSSY B0, `(.L_x_953) ;  /* 0x0000021000007945 */ /* 0x000fe20003800000 */
[----:B------:R-:W-:Y:S01]  /*ee70*/  IMAD R5, R7, UR43, R0 ;  /* 0x0000002b07057c24 */ /* 0x000fe2000f8e0200 */
[C---:B------:R-:W-:Y:S01]  /*ee80*/  ISETP.GE.AND P2, PT, R162.reuse, UR42, PT ;  /* 0x0000002aa2007c0c */ /* 0x040fe2000bf46270 */
[C---:B------:R-:W-:Y:S02]  /*ee90*/  VIADD R0, R162.reuse, 0x40 ;  /* 0x00000040a2007836 */ /* 0x040fe40000000000 */
[----:B------:R-:W-:-:S02]  /*eea0*/  VIADD R4, R162, 0x20 ;  /* 0x00000020a2047836 */ /* 0x000fc40000000000 */
[----:B------:R-:W-:Y:S01]  /*eeb0*/  IMAD.IADD R3, R3, 0x1, R5 ;  /* 0x0000000103037824 */ /* 0x000fe200078e0205 */
[----:B------:R-:W-:Y:S01]  /*eec0*/  ISETP.GE.AND P0, PT, R0, UR42, PT ;  /* 0x0000002a00007c0c */ /* 0x000fe2000bf06270 */
[----:B---3--:R-:W-:Y:S01]  /*eed0*/  IMAD R0, R8, UR7, RZ ;  /* 0x0000000708007c24 */ /* 0x008fe2000f8e02ff */
[----:B------:R-:W-:Y:S01]  /*eee0*/  ISETP.GE.AND P4, PT, R4, UR42, PT ;  /* 0x0000002a04007c0c */ /* 0x000fe2000bf86270 */
[----:B------:R-:W-:Y:S02]  /*eef0*/  VIADD R4, R162, 0x60 ;  /* 0x00000060a2047836 */ /* 0x000fe40000000000 */
[----:B------:R-:W-:Y:S02]  /*ef00*/  IMAD R9, R9, UR44, R0 ;  /* 0x0000002c09097c24 */ /* 0x000fe4000f8e0200 */
[----:B-1----:R-:W-:Y:S01]  /*ef10*/  VIADD R5, R12, UR46 ;  /* 0x0000002e0c057c36 */ /* 0x002fe20008000000 */
[----:B------:R-:W-:Y:S01]  /*ef20*/  ISETP.GE.AND P1, PT, R4, UR42, PT ;  /* 0x0000002a04007c0c */ /* 0x000fe2000bf26270 */
[----:B------:R-:W-:-:S04]  /*ef30*/  IMAD.WIDE.U32 R6, R8, UR44, R2 ;  /* 0x0000002c08067c25 */ /* 0x000fc8000f8e0002 */
[----:B------:R-:W-:-:S04]  /*ef40*/  IMAD.WIDE R4, R5, 0x80, R162 ;  /* 0x0000008005047825 */ /* 0x000fc800078e02a2 */
[----:B------:R-:W-:Y:S01]  /*ef50*/  IMAD.IADD R11, R7, 0x1, R9 ;  /* 0x00000001070b7824 */ /* 0x000fe200078e0209 */
[----:B------:R-:W-:Y:S06]  /*ef60*/  @P2 BRA `(.L_x_954) ;  /* 0x0000000000402947 */ /* 0x000fec0003800000 */
[----:B------:R-:W-:Y:S01]  /*ef70*/  ULDC.64 UR6, c[0x0][0xad8] ;  /* 0x0002b60000067ab9 */ /* 0x000fe20000000a00 */
[C---:B------:R-:W-:Y:S01]  /*ef80*/  VIADD R0, R160.reuse, 0x40 ;  /* 0x00000040a0007836 */ /* 0x040fe20000000000 */
[----:B------:R-:W-:Y:S01]  /*ef90*/  ULDC UR5, c[0x0][0xa8c] ;  /* 0x0002a30000057ab9 */ /* 0x000fe20000000800 */
[----:B------:R-:W-:Y:S01]  /*efa0*/  IMAD R9, R5, UR6, RZ ;  /* 0x0000000605097c24 */ /* 0x000fe2000f8e02ff */
[----:B------:R-:W-:Y:S01]  /*efb0*/  ISETP.GE.AND P2, PT, R160, UR5, PT ;  /* 0x00000005a0007c0c */ /* 0x000fe2000bf46270 */
[----:B------:R-:W-:Y:S01]  /*efc0*/  IMAD.MOV.U32 R2, RZ, RZ, R6 ;  /* 0x000000ffff027224 */ /* 0x000fe200078e0006 */
[----:B------:R-:W-:Y:S01]  /*efd0*/  ISETP.GE.AND P3, PT, R0, UR5, PT ;  /* 0x0000000500007c0c */ /* 0x000fe2000bf66270 */
[----:B------:R-:W-:Y:S02]  /*efe0*/  IMAD.MOV.U32 R3, RZ, RZ, R11 ;  /* 0x000000ffff037224 */ /* 0x000fe400078e000b */
        /* <DEDUP_REMOVED lines=8> */
.L_x_954:
[----:B------:R-:W-:Y:S05]  /*f070*/  BSYNC B0 ;  /* 0x0000000000007941 */ /* 0x000fea0003800000 */
.L_x_953:
[----:B------:R-:W-:Y:S04]  /*f080*/  BSSY B0, `(.L_x_955) ;  /* 0x0000014000007945 */ /* 0x000fe80003800000 */
[----:B------:R-:W-:Y:S05]  /*f090*/  @P4 BRA `(.L_x_956) ;  /* 0x0000000000484947 */ /* 0x000fea0003800000 */
[----:B-1----:R-:W-:Y:S01]  /*f0a0*/  IADD3 R9, P2, R4, 0x20, RZ ;  /* 0x0000002004097810 */ /* 0x002fe20007f5e0ff */
[----:B------:R-:W-:Y:S01]  /*f0b0*/  ULDC.64 UR6, c[0x0][0xad8] ;  /* 0x0002b60000067ab9 */ /* 0x000fe20000000a00 */
[----:B------:R-:W-:Y:S01]  /*f0c0*/  IMAD.MOV.U32 R2, RZ, RZ, R6 ;  /* 0x000000ffff027224 */ /* 0x000fe200078e0006 */
[----:B------:R-:W-:Y:S01]  /*f0d0*/  ULDC UR5, c[0x0][0xa8c] ;  /* 0x0002a30000057ab9 */ /* 0x000fe20000000800 */
[----:B------:R-:W-:Y:S01]  /*f0e0*/  IMAD.MOV.U32 R3, RZ, RZ, R11 ;  /* 0x000000ffff037224 */ /* 0x000fe200078e000b */
[C---:B------:R-:W-:Y:S01]  /*f0f0*/  ISETP.GE.AND P3, PT, R160.reuse, UR5, PT ;  /* 0x00000005a0007c0c */ /* 0x040fe2000bf66270 */
[----:B------:R-:W-:Y:S02]  /*f100*/  IMAD.X R0, RZ, RZ, R5, P2 ;  /* 0x000000ffff007224 */ /* 0x000fe400010e0605 */
        /* <DEDUP_REMOVED lines=11> */
.L_x_956:
[----:B------:R-:W-:Y:S05]  /*f1c0*/  BSYNC B0 ;  /* 0x0000000000007941 */ /* 0x000fea0003800000 */
.L_x_955:
[----:B------:R-:W-:Y:S04]  /*f1d0*/  BSSY B0, `(.L_x_957) ;  /* 0x0000014000007945 */ /* 0x000fe80003800000 */
[----:B------:R-:W-:Y:S05]  /*f1e0*/  @P0 BRA `(.L_x_958) ;  /* 0x0000000000480947 */ /* 0x000fea0003800000 */
[----:B-12---:R-:W-:Y:S01]  /*f1f0*/  IADD3 R9, P0, R4, 0x40, RZ ;  /* 0x0000004004097810 */ /* 0x006fe20007f1e0ff */
        /* <DEDUP_REMOVED lines=17> */
.L_x_958:
[----:B------:R-:W-:Y:S05]  /*f310*/  BSYNC B0 ;  /* 0x0000000000007941 */ /* 0x000fea0003800000 */
.L_x_957:
        /* <DEDUP_REMOVED lines=20> */
.L_x_959:
[----:B------:R-:W-:Y:S05]  /*f460*/  BSYNC B0 ;  /* 0x0000000000007941 */ /* 0x000fea0003800000 */
.L_x_948:
[----:B------:R-:W5:Y:S02]  /*f470*/  LDC R0, c[0x0][0xda8] ;  /* 0x00036a00ff007b82 */ /* 0x000f640000000800 */
[----:B-----5:R-:W-:-:S13]  /*f480*/  ISETP.LE.AND P0, PT, R0, UR4, PT ;  /* 0x0000000400007c0c */ /* 0x020fda000bf03270 */
[----:B------:R-:W-:Y:S05]  /*f490*/  @!P0 BRA `(.L_x_960) ;  /* 0xffffff1800508947 */ /* 0x000fea000383ffff */
[----:B------:R-:W-:Y:S05]  /*f4a0*/  EXIT ;  /* 0x000000000000794d */ /* 0x000fea0003800000 */
.L_x_866:
[----:B------:R-:W-:-:S08]  /*f4b0*/  NOP ;  /* 0x0000000000007918 */ /* 0x000fd00000000000 */
[----:B-1----:R-:W1:-:S00]  /*f4c0*/  USETMAXREG.DEALLOC.CTAPOOL 0x18 ;  /* 0x00000018000079c8 */ /* 0x002e4000080e0500 */
[----:B-1----:R-:W-:-:S06]  /*f4d0*/  LOP3.LUT R0, R0, 0x3, RZ, 0xc0, !PT ;  /* 0x0000000300007812 */ /* 0x002fcc00078ec0ff */
[----:B------:R-:W1:Y:S02]  /*f4e0*/  SHFL.IDX PT, R0, R0, RZ, 0x1f ;  /* 0x00001fff00007589 */ /* 0x000e6400000e0000 */
[----:B-1----:R-:W-:-:S13]  /*f4f0*/  ISETP.NE.AND P0, PT, R0, RZ, PT ;  /* 0x000000ff0000720c */ /* 0x002fda0003f05270 */
[----:B------:R-:W-:Y:S05]  /*f500*/  @P0 EXIT ;  /* 0x000000000000094d */ /* 0x000fea0003800000 */
[----:B------:R-:W1:Y:S01]  /*f510*/  S2UR UR4, SR_CTAID.X ;  /* 0x00000000000479c3 */ /* 0x000e620000002500 */
[----:B------:R-:W-:Y:S01]  /*f520*/  UMOV UR47, URZ ;  /* 0x0000003f002f7c82 */ /* 0x000fe20008000000 */
[----:B------:R-:W-:Y:S02]  /*f530*/  IMAD.MOV.U32 R16, RZ, RZ, RZ ;  /* 0x000000ffff107224 */ /* 0x000fe400078e00ff */
[----:B------:R-:W-:-:S04]  /*f540*/  IMAD.MOV.U32 R17, RZ, RZ, 0x1 ;  /* 0x00000001ff117424 */ /* 0x000fc800078e00ff */
[----:B------:R-:W1:Y:S02]  /*f550*/  LDC R0, c[0x0][0xda8] ;  /* 0x00036a00ff007b82 */ /* 0x000e640000000800 */
[----:B-1----:R-:W-:-:S13]  /*f560*/  ISETP.LE.AND P0, PT, R0, UR4, PT ;  /* 0x0000000400007c0c */ /* 0x002fda000bf03270 */
[----:B------:R-:W-:Y:S05]  /*f570*/  @P0 BRA `(.L_x_961) ;  /* 0x0000002c00f40947 */ /* 0x000fea0003800000 */
[----:B------:R-:W-:Y:S01]  /*f580*/  IMAD.U32 R19, RZ, RZ, UR4 ;  /* 0x00000004ff137e24 */ /* 0x000fe2000f8e00ff */
[----:B------:R-:W-:Y:S01]  /*f590*/  ULDC UR48, c[0x0][0xc] ;  /* 0x0000030000307ab9 */ /* 0x000fe20000000800 */
[----:B------:R-:W-:Y:S01]  /*f5a0*/  IMAD.MOV.U32 R17, RZ, RZ, 0x1 ;  /* 0x00000001ff117424 */ /* 0x000fe200078e00ff */
[----:B------:R-:W-:Y:S01]  /*f5b0*/  ULDC.64 UR44, c[0x0][0x198] ;  /* 0x00006600002c7ab9 */ /* 0x000fe20000000a00 */
[----:B------:R-:W-:Y:S01]  /*f5c0*/  IMAD.MOV.U32 R16, RZ, RZ, RZ ;  /* 0x000000ffff107224 */ /* 0x000fe200078e00ff */
[----:B------:R-:W-:-:S06]  /*f5d0*/  UMOV UR47, URZ ;  /* 0x0000003f002f7c82 */ /* 0x000fcc0008000000 */
.L_x_1015:
[----:B------:R-:W-:Y:S01]  /*f5e0*/  ULDC UR7, c[0x0][0xdd0] ;  /* 0x0003740000077ab9 */ /* 0x000fe20000000800 */
[----:B-1----:R-:W1:Y:S01]  /*f5f0*/  LDC R0, c[0x0][0xde8] ;  /* 0x00037a00ff007b82 */ /* 0x002e620000000800 */
[C---:B------:R-:W-:Y:S01]  /*f600*/  R2UR UR8, R19.reuse ;  /* 0x00000000130872ca */ /* 0x040fe200000e0000 */
[----:B------:R-:W-:Y:S01]  /*f610*/  UISETP.NE.AND UP0, UPT, UR7, 0x1, UPT ;  /* 0x000000010700788c */ /* 0x000fe2000bf05270 */
[----:B------:R-:W-:-:S10]  /*f620*/  R2UR UR6, R19 ;  /* 0x00000000130672ca */ /* 0x000fd400000e0000 */
[----:B------:R-:W-:Y:S01]  /*f630*/  @UP0 ULDC UR4, c[0x0][0xdd4] ;  /* 0x0003750000040ab9 */ /* 0x000fe20000000800 */
[----:B------:R-:W-:Y:S01]  /*f640*/  @UP0 ULDC UR9, c[0x0][0xdd8] ;  /* 0x0003760000090ab9 */ /* 0x000fe20000000800 */
[----:B------:R-:W-:-:S04]  /*f650*/  UIMAD.WIDE.U32 UR4, UR8, UR4, URZ ;  /* 0x00000004080472a5 */ /* 0x000fc8000f8e003f */
[----:B------:R-:W-:-:S04]  /*f660*/  @UP0 USHF.R.U32.HI UR8, URZ, UR9, UR5 ;  /* 0x000000093f080299 */ /* 0x000fc80008011605 */
[----:B------:R-:W-:Y:S02]  /*f670*/  UIADD3 UR4, -UR8, URZ, URZ ;  /* 0x0000003f08047290 */ /* 0x000fe4000fffe13f */
[----:B-1----:R-:W-:Y:S02]  /*f680*/  ISETP.LE.AND P0, PT, R0, UR8, PT ;  /* 0x0000000800007c0c */ /* 0x002fe4000bf03270 */
[----:B------:R-:W-:-:S11]  /*f690*/  UIMAD UR7, UR7, UR4, UR6 ;  /* 0x00000004070772a4 */ /* 0x000fd6000f8e0206 */
[----:B------:R-:W-:Y:S05]  /*f6a0*/  @!P0 BRA `(.L_x_962) ;  /* 0x0000000000208947 */ /* 0x000fea0003800000 */
        /* <DEDUP_REMOVED lines=8> */
.L_x_962:
[----:B------:R-:W-:Y:S01]  /*f730*/  ULDC UR9, c[0x0][0xdc4] ;  /* 0x0003710000097ab9 */ /* 0x000fe20000000800 */
[----:B------:R-:W-:Y:S01]  /*f740*/  UMOV UR6, UR7 ;  /* 0x0000000700067c82 */ /* 0x000fe20008000000 */
[----:B------:R-:W-:-:S11]  /*f750*/  UISETP.NE.AND UP0, UPT, UR9, 0x1, UPT ;  /* 0x000000010900788c */ /* 0x000fd6000bf05270 */
[----:B------:R-:W-:Y:S02]  /*f760*/  @UP0 ULDC.64 UR10, c[0x0][0xdc8] ;  /* 0x00037200000a0ab9 */ /* 0x000fe40000000a00 */
[----:B------:R-:W-:-:S04]  /*f770*/  UIMAD.WIDE.U32 UR4, UR7, UR10, URZ ;  /* 0x0000000a070472a5 */ /* 0x000fc8000f8e003f */
[----:B------:R-:W-:-:S04]  /*f780*/  @UP0 USHF.R.U32.HI UR6, URZ, UR11, UR5 ;  /* 0x0000000b3f060299 */ /* 0x000fc80008011605 */
[----:B------:R-:W-:-:S12]  /*f790*/  UIMAD UR4, UR6, UR9, URZ ;  /* 0x00000009060472a4 */ /* 0x000fd8000f8e023f */
.L_x_963:
[----:B------:R-:W-:Y:S01]  /*f7a0*/  ULDC.64 UR12, c[0x0][0x3f8] ;  /* 0x0000fe00000c7ab9 */ /* 0x000fe20000000a00 */
[----:B------:R-:W-:Y:S02]  /*f7b0*/  UIADD3 UR9, UR7, -UR4, URZ ;  /* 0x8000000407097290 */ /* 0x000fe4000fffe03f */
[----:B------:R-:W-:Y:S02]  /*f7c0*/  UISETP.NE.U32.AND UP0, UPT, UR12, URZ, UPT ;  /* 0x0000003f0c00728c */ /* 0x000fe4000bf05070 */
[----:B------:R-:W-:Y:S01]  /*f7d0*/  ULOP3.LUT UR10, URZ, UR6, URZ, 0x33, !UPT ;  /* 0x000000063f0a7292 */ /* 0x000fe2000f8e333f */
[----:B------:R-:W-:Y:S01]  /*f7e0*/  ULDC UR12, c[0x0][0xdb8] ;  /* 0x00036e00000c7ab9 */ /* 0x000fe20000000800 */
[----:B------:R-:W-:Y:S01]  /*f7f0*/  ULDC.64 UR4, c[0x0][0x9e0] ;  /* 0x0002780000047ab9 */ /* 0x000fe20000000a00 */
[----:B------:R-:W-:Y:S02]  /*f800*/  UISETP.NE.AND UP1, UPT, UR12, 0x1, UPT ;  /* 0x000000010c00788c */ /* 0x000fe4000bf25270 */
[----:B------:R-:W-:Y:S01]  /*f810*/  UISETP.NE.AND.EX UP0, UPT, UR13, URZ, UPT, UP0 ;  /* 0x0000003f0d00728c */ /* 0x000fe2000bf05300 */
[----:B------:R-:W-:-:S02]  /*f820*/  ULDC UR11, c[0x0][0xdc4] ;  /* 0x00037100000b7ab9 */ /* 0x000fc40000000800 */
[----:B------:R-:W-:Y:S01]  /*f830*/  ULDC UR13, c[0x0][0xdac] ;  /* 0x00036b00000d7ab9 */ /* 0x000fe20000000800 */
[----:B------:R-:W-:Y:S02]  /*f840*/  UISETP.GE.AND UP2, UPT, UR5, 0x1, UPT ;  /* 0x000000010500788c */ /* 0x000fe4000bf46270 */
[----:B------:R-:W-:Y:S02]  /*f850*/  UIMAD UR11, UR8, UR11, UR9 ;  /* 0x0000000b080b72a4 */ /* 0x000fe4000f8e0209 */
[----:B------:R-:W-:Y:S01]  /*f860*/  UIADD3 UR10, UR10, UR13, URZ ;  /* 0x0000000d0a0a7290 */ /* 0x000fe2000fffe03f */
[----:B------:R-:W-:Y:S01]  /*f870*/  @UP1 ULDC UR8, c[0x0][0xdbc] ;  /* 0x00036f0000081ab9 */ /* 0x000fe20000000800 */
[----:B------:R-:W-:Y:S01]  /*f880*/  PLOP3.LUT P1, PT, PT, PT, UP2, 0x80, 0x0 ;  /* 0x000000000000781c */ /* 0x000fe20003f2f028 */
[----:B------:R-:W-:Y:S02]  /*f890*/  UIMAD.WIDE.U32 UR8, UR11, UR8, URZ ;  /* 0x000000080b0872a5 */ /* 0x000fe4000f8e003f */
[----:B------:R-:W-:Y:S01]  /*f8a0*/  USHF.L.U32 UR41, UR10, 0x7, URZ ;  /* 0x000000070a297899 */ /* 0x000fe2000800063f */
[----:B------:R-:W-:Y:S01]  /*f8b0*/  ULDC UR14, c[0x0][0x404] ;  /* 0x00010100000e7ab9 */ /* 0x000fe20000000800 */
[----:B------:R-:W-:Y:S01]  /*f8c0*/  ULDC UR7, c[0x0][0x288] ;  /* 0x0000a20000077ab9 */ /* 0x000fe20000000800 */
[----:B------:R-:W-:Y:S01]  /*f8d0*/  @UP1 ULDC UR13, c[0x0][0xdc0] ;  /* 0x00037000000d1ab9 */ /* 0x000fe20000000800 */
[----:B------:R-:W-:Y:S01]  /*f8e0*/  UMOV UR43, UR11 ;  /* 0x0000000b002b7c82 */ /* 0x000fe20008000000 */
[----:B------:R-:W-:-:S02]  /*f8f0*/  USEL UR14, UR14, 0x1, UP0 ;  /* 0x000000010e0e7887 */ /* 0x000fc40008000000 */
[----:B------:R-:W-:Y:S02]  /*f900*/  UIADD3 UR10, UR41, 0x80, -UR7 ;  /* 0x00000080290a7890 */ /* 0x000fe4000fffe807 */
[----:B------:R-:W-:Y:S01]  /*f910*/  @UP1 USHF.R.U32.HI UR43, URZ, UR13, UR9 ;  /* 0x0000000d3f2b1299 */ /* 0x000fe20008011609 */
[----:B------:R-:W-:Y:S02]  /*f920*/  ULDC UR6, c[0x0][0x2e0] ;  /* 0x0000b80000067ab9 */ /* 0x000fe40000000800 */
[----:B------:R-:W-:Y:S02]  /*f930*/  UIMAD UR8, UR14, UR6, UR10 ;  /* 0x000000060e0872a4 */ /* 0x000fe4000f8e020a */
[----:B------:R-:W-:Y:S02]  /*f940*/  UIADD3 UR42, -UR43, URZ, URZ ;  /* 0x0000003f2b2a7290 */ /* 0x000fe4000fffe13f */
[----:B------:R-:W-:Y:S02]  /*f950*/  UIADD3 UR4, UR8, UR4, URZ ;  /* 0x0000000408047290 */ /* 0x000fe4000fffe03f */
[----:B------:R-:W-:Y:S01]  /*f960*/  UIMAD UR42, UR12, UR42, UR11 ;  /* 0x0000002a0c2a72a4 */ /* 0x000fe2000f8e020b */
[----:B------:R-:W-:Y:S11]  /*f970*/  @!P1 BRA `(.L_x_964) ;  /* 0x0000000000449947 */ /* 0x000ff60003800000 */
[----:B------:R-:W-:Y:S01]  /*f980*/  ISETP.LT.AND P0, PT, RZ, UR8, PT ;  /* 0x00000008ff007c0c */ /* 0x000fe2000bf01270 */
[----:B------:R-:W-:-:S12]  /*f990*/  UIADD3 UR10, UR8, -0x1, URZ ;  /* 0xffffffff080a7890 */ /* 0x000fd8000fffe03f */
[----:B------:R-:W-:Y:S05]  /*f9a0*/  @P0 BRA `(.L_x_965) ;  /* 0x00000000001c0947 */ /* 0x000fea0003800000 */
[----:B------:R-:W-:Y:S02]  /*f9b0*/  UISETP.NE.AND UP0, UPT, UR5, 0x1, UPT ;  /* 0x000000010500788c */ /* 0x000fe4000bf05270 */
[----:B------:R-:W-:-:S09]  /*f9c0*/  UIADD3 UR10, -UR8, URZ, URZ ;  /* 0x0000003f080a7290 */ /* 0x000fd2000fffe13f */
[----:B------:R-:W-:Y:S02]  /*f9d0*/  @UP0 ULDC.64 UR12, c[0x0][0x9e8] ;  /* 0x00027a00000c0ab9 */ /* 0x000fe40000000a00 */
[----:B------:R-:W-:-:S04]  /*f9e0*/  UIMAD.WIDE.U32 UR8, UR10, UR12, URZ ;  /* 0x0000000c0a0872a5 */ /* 0x000fc8000f8e003f */
[----:B------:R-:W-:-:S04]  /*f9f0*/  @UP0 USHF.R.U32.HI UR10, URZ, UR13, UR9 ;  /* 0x0000000d3f0a0299 */ /* 0x000fc80008011609 */
[----:B------:R-:W-:Y:S01]  /*fa00*/  ULOP3.LUT UR10, URZ, UR10, URZ, 0x33, !UPT ;  /* 0x0000000a3f0a7292 */ /* 0x000fe2000f8e333f */
[----:B------:R-:W-:Y:S11]  /*fa10*/  BRA `(.L_x_966) ;  /* 0x0000000000107947 */ /* 0x000ff60003800000 */
.L_x_965:
[----:B------:R-:W-:-:S11]  /*fa20*/  UISETP.NE.AND UP0, UPT, UR5, 0x1, UPT ;  /* 0x000000010500788c */ /* 0x000fd6000bf05270 */
[----:B------:R-:W-:Y:S02]  /*fa30*/  @UP0 ULDC.64 UR12, c[0x0][0x9e8] ;  /* 0x00027a00000c0ab9 */ /* 0x000fe40000000a00 */
[----:B------:R-:W-:-:S04]  /*fa40*/  UIMAD.WIDE.U32 UR8, UR10, UR12, URZ ;  /* 0x0000000c0a0872a5 */ /* 0x000fc8000f8e003f */
[----:B------:R-:W-:-:S12]  /*fa50*/  @UP0 USHF.R.U32.HI UR10, URZ, UR13, UR9 ;  /* 0x0000000d3f0a0299 */ /* 0x000fd80008011609 */
.L_x_966:
[----:B------:R-:W-:-:S04]  /*fa60*/  UIMAD UR10, UR10, UR5, UR5 ;  /* 0x000000050a0a72a4 */ /* 0x000fc8000f8e0205 */
[----:B------:R-:W-:-:S04]  /*fa70*/  UISETP.LT.AND UP0, UPT, UR4, UR10, UPT ;  /* 0x0000000a0400728c */ /* 0x000fc8000bf01270 */
[----:B------:R-:W-:-:S12]  /*fa80*/  USEL UR4, UR4, UR10, UP0 ;  /* 0x0000000a04047287 */ /* 0x000fd80008000000 */
.L_x_964:
[----:B------:R-:W-:Y:S02]  /*fa90*/  UIMAD UR8, UR14, UR6, 0x5f ;  /* 0x0000005f0e0874a4 */ /* 0x000fe4000f8e0206 */
[----:B------:R-:W-:Y:S02]  /*faa0*/  UIADD3 UR10, UR4, 0x5f, URZ ;  /* 0x0000005f040a7890 */ /* 0x000fe4000fffe03f */
[----:B------:R-:W-:Y:S02]  /*fab0*/  UIMAD.WIDE UR8, UR8, 0x2aaaaaab, URZ ;  /* 0x2aaaaaab080878a5 */ /* 0x000fe4000f8e023f */
[----:B------:R-:W-:Y:S02]  /*fac0*/  UIMAD.WIDE UR10, UR10, 0x2aaaaaab, URZ ;  /* 0x2aaaaaab0a0a78a5 */ /* 0x000fe4000f8e023f */
[----:B------:R-:W-:Y:S02]  /*fad0*/  USHF.R.U32.HI UR8, URZ, 0x1f, UR9 ;  /* 0x0000001f3f087899 */ /* 0x000fe40008011609 */
[----:B------:R-:W-:-:S02]  /*fae0*/  USHF.R.U32.HI UR4, URZ, 0x1f, UR11 ;  /* 0x0000001f3f047899 */ /* 0x000fc4000801160b */
[----:B------:R-:W-:Y:S02]  /*faf0*/  UIADD3 UR7, UR41, -UR7, URZ ;  /* 0x8000000729077290 */ /* 0x000fe4000fffe03f */
[----:B------:R-:W-:Y:S02]  /*fb00*/  ULEA.HI.SX32 UR9, UR9, UR8, 0x1c ;  /* 0x0000000809097291 */ /* 0x000fe4000f8fe23f */
[----:B------:R-:W-:Y:S02]  /*fb10*/  ULEA.HI.SX32 UR4, UR11, UR4, 0x1c ;  /* 0x000000040b047291 */ /* 0x000fe4000f8fe23f */
[----:B------:R-:W-:Y:S02]  /*fb20*/  UIMAD UR7, UR14, UR6, UR7 ;  /* 0x000000060e0772a4 */ /* 0x000fe4000f8e0207 */
[----:B------:R-:W-:Y:S01]  /*fb30*/  UISETP.LT.AND UP0, UPT, UR9, UR4, UPT ;  /* 0x000000040900728c */ /* 0x000fe2000bf01270 */
[----:B------:R-:W-:Y:S02]  /*fb40*/  ULDC UR8, c[0x0][0x9dc] ;  /* 0x0002770000087ab9 */ /* 0x000fe40000000800 */
[----:B------:R-:W-:-:S02]  /*fb50*/  UIADD3 UR8, UR7, -UR8, URZ ;  /* 0x8000000807087290 */ /* 0x000fc4000fffe03f */
[----:B------:R-:W-:Y:S01]  /*fb60*/  USEL UR46, UR9, UR4, UP0 ;  /* 0x00000004092e7287 */ /* 0x000fe20008000000 */
[----:B------:R-:W-:Y:S11]  /*fb70*/  @!P1 BRA `(.L_x_967) ;  /* 0x0000000000489947 */ /* 0x000ff60003800000 */
[----:B------:R-:W-:Y:S02]  /*fb80*/  UMOV UR4, UR7 ;  /* 0x0000000700047c82 */ /* 0x000fe40008000000 */
[----:B------:R-:W-:-:S06]  /*fb90*/  UISETP.GT.AND UP0, UPT, UR4, -0x1, UPT ;  /* 0xffffffff0400788c */ /* 0x000fcc000bf04270 */
[----:B------:R-:W-:-:S13]  /*fba0*/  PLOP3.LUT P0, PT, PT, PT, UP0, 0x80, 0x0 ;  /* 0x000000000000781c */ /* 0x000fda0003f0f008 */
[----:B------:R-:W-:Y:S05]  /*fbb0*/  @P0 BRA `(.L_x_968) ;  /* 0x00000000001c0947 */ /* 0x000fea0003800000 */
[----:B------:R-:W-:Y:S02]  /*fbc0*/  UISETP.NE.AND UP0, UPT, UR5, 0x1, UPT ;  /* 0x000000010500788c */ /* 0x000fe4000bf05270 */
[----:B------:R-:W-:-:S09]  /*fbd0*/  ULOP3.LUT UR4, URZ, UR4, URZ, 0x33, !UPT ;  /* 0x000000043f047292 */ /* 0x000fd2000f8e333f */
[----:B------:R-:W-:Y:S02]  /*fbe0*/  @UP0 ULDC.64 UR10, c[0x0][0x9e8] ;  /* 0x00027a00000a0ab9 */ /* 0x000fe40000000a00 */
[----:B------:R-:W-:-:S04]  /*fbf0*/  UIMAD.WIDE.U32 UR6, UR4, UR10, URZ ;  /* 0x0000000a040672a5 */ /* 0x000fc8000f8e003f */
[----:B------:R-:W-:-:S04]  /*fc00*/  @UP0 USHF.R.U32.HI UR4, URZ, UR11, UR7 ;  /* 0x0000000b3f040299 */ /* 0x000fc80008011607 */
[----:B------:R-:W-:Y:S01]  /*fc10*/  ULOP3.LUT UR4, URZ, UR4, URZ, 0x33, !UPT ;  /* 0x000000043f047292 */ /* 0x000fe2000f8e333f */
[----:B------:R-:W-:Y:S11]  /*fc20*/  BRA `(.L_x_969) ;  /* 0x0000000000107947 */ /* 0x000ff60003800000 */
.L_x_968:
[----:B------:R-:W-:-:S11]  /*fc30*/  UISETP.NE.AND UP0, UPT, UR5, 0x1, UPT ;  /* 0x000000010500788c */ /* 0x000fd6000bf05270 */
[----:B------:R-:W-:Y:S02]  /*fc40*/  @UP0 ULDC.64 UR10, c[0x0][0x9e8] ;  /* 0x00027a00000a0ab9 */ /* 0x000fe40000000a00 */
[----:B------:R-:W-:-:S04]  /*fc50*/  UIMAD.WIDE.U32 UR6, UR4, UR10, URZ ;  /* 0x0000000a040672a5 */ /* 0x000fc8000f8e003f */
[----:B------:R-:W-:-:S12]  /*fc60*/  @UP0 USHF.R.U32.HI UR4, URZ, UR11, UR7 ;  /* 0x0000000b3f040299 */ /* 0x000fd80008011607 */
.L_x_969:
[----:B------:R-:W-:-:S04]  /*fc70*/  UIMAD UR4, UR4, UR5, URZ ;  /* 0x00000005040472a4 */ /* 0x000fc8000f8e023f */
[----:B------:R-:W-:-:S04]  /*fc80*/  UISETP.LT.AND UP0, UPT, UR8, UR4, UPT ;  /* 0x000000040800728c */ /* 0x000fc8000bf01270 */
[----:B------:R-:W-:-:S12]  /*fc90*/  USEL UR8, UR8, UR4, !UP0 ;  /* 0x0000000408087287 */ /* 0x000fd8000c000000 */
.L_x_967:
[----:B------:R-:W-:Y:S01]  /*fca0*/  UIMAD.WIDE UR4, UR8, 0x2aaaaaab, URZ ;  /* 0x2aaaaaab080478a5 */ /* 0x000fe2000f8e023f */
[----:B------:R-:W-:Y:S03]  /*fcb0*/  BSSY B6, `(.L_x_970) ;  /* 0x0000278000067945 */ /* 0x000fe60003800000 */
[----:B------:R-:W-:-:S04]  /*fcc0*/  USHF.R.U32.HI UR4, URZ, 0x1f, UR5 ;  /* 0x0000001f3f047899 */ /* 0x000fc80008011605 */
[----:B------:R-:W-:-:S04]  /*fcd0*/  ULEA.HI.SX32 UR4, UR5, UR4, 0x1c ;  /* 0x0000000405047291 */ /* 0x000fc8000f8fe23f */
[----:B------:R-:W-:-:S04]  /*fce0*/  UISETP.LT.AND UP0, UPT, URZ, UR4, UPT ;  /* 0x000000043f00728c */ /* 0x000fc8000bf01270 */
[----:B------:R-:W-:-:S04]  /*fcf0*/  USEL UR39, URZ, UR4, !UP0 ;  /* 0x000000043f277287 */ /* 0x000fc8000c000000 */
[----:B------:R-:W-:-:S06]  /*fd00*/  UISETP.GT.AND UP0, UPT, UR46, UR39, UPT ;  /* 0x000000272e00728c */ /* 0x000fcc000bf04270 */
[----:B------:R-:W-:-:S13]  /*fd10*/  PLOP3.LUT P0, PT, PT, PT, UP0, 0x80, 0x0 ;  /* 0x000000000000781c */ /* 0x000fda0003f0f008 */
[----:B------:R-:W-:Y:S05]  /*fd20*/  @P0 BRA `(.L_x_971) ;  /* 0x0000000000480947 */ /* 0x000fea0003800000 */
[----:B------:R-:W1:Y:S01]  /*fd30*/  S2R R0, SR_TID.X ;  /* 0x0000000000007919 */ /* 0x000e620000002100 */
[----:B------:R-:W-:Y:S01]  /*fd40*/  IMAD.MOV.U32 R13, RZ, RZ, R19 ;  /* 0x000000ffff0d7224 */ /* 0x000fe200078e0013 */
[----:B-1----:R-:W-:-:S04]  /*fd50*/  LOP3.LUT R0, R0, 0x1f, RZ, 0xc0, !PT ;  /* 0x0000001f00007812 */ /* 0x002fc800078ec0ff */
[----:B------:R-:W-:-:S13]  /*fd60*/  ISETP.NE.AND P0, PT, R0, RZ, PT ;  /* 0x000000ff0000720c */ /* 0x000fda0003f05270 */
[----:B------:R-:W-:Y:S05]  /*fd70*/  @P0 BRA `(.L_x_972) ;  /* 0x0000002400ac0947 */ /* 0x000fea0003800000 */
[----:B------:R-:W1:Y:S01]  /*fd80*/  S2R R5, SR_LANEID ;  /* 0x0000000000057919 */ /* 0x000e620000000000 */
[----:B------:R-:W-:Y:S01]  /*fd90*/  VOTEU.ANY UR4, UPT, PT ;  /* 0x0000000000047886 */ /* 0x000fe200038e0100 */
[----:B------:R-:W2:Y:S01]  /*fda0*/  LDC.64 R2, c[0x0][0xdf0] ;  /* 0x00037c00ff027b82 */ /* 0x000ea20000000a00 */
[----:B------:R-:W1:Y:S02]  /*fdb0*/  FLO.U32 R0, UR4 ;  /* 0x0000000400007d00 */ /* 0x000e6400080e0000 */
[----:B-1----:R-:W-:-:S06]  /*fdc0*/  ISETP.EQ.U32.AND P0, PT, R0, R5, PT ;  /* 0x000000050000720c */ /* 0x002fcc0003f02070 */
[----:B------:R-:W2:Y:S07]  /*fdd0*/  POPC R5, UR4 ;  /* 0x0000000400057d09 */ /* 0x000eae0008000000 */
[----:B--2---:R-:W2:Y:S01]  /*fde0*/  @P0 ATOMG.E.ADD.STRONG.GPU PT, R3, desc[UR60][R2.64], R5 ;  /* 0x00000005020309a8 */ /* 0x004ea200081ee1fc */
[----:B------:R-:W1:Y:S02]  /*fdf0*/  S2R R4, SR_LTMASK ;  /* 0x0000000000047919 */ /* 0x000e640000003900 */
[----:B-1----:R-:W-:-:S04]  /*fe00*/  LOP3.LUT R4, R4, UR4, RZ, 0xc0, !PT ;  /* 0x0000000404047c12 */ /* 0x002fc8000f8ec0ff */
[----:B------:R-:W1:Y:S01]  /*fe10*/  POPC R13, R4 ;  /* 0x00000004000d7309 */ /* 0x000e620000000000 */
[----:B--2---:R-:W1:Y:S02]  /*fe20*/  SHFL.IDX PT, R0, R3, R0, 0x1f ;  /* 0x00001f0003007589 */ /* 0x004e6400000e0000 */
[----:B-1----:R-:W-:Y:S01]  /*fe30*/  IADD3 R13, R0, UR48, R13 ;  /* 0x00000030000d7c10 */ /* 0x002fe2000fffe00d */
[----:B------:R-:W-:Y:S06]  /*fe40*/  BRA `(.L_x_972) ;  /* 0x0000002400787947 */ /* 0x000fec0003800000 */
.L_x_971:
[----:B------:R-:W1:Y:S01]  /*fe50*/  S2UR UR4, SR_CgaCtaId ;  /* 0x00000000000479c3 */ /* 0x000e620000008800 */
[----:B------:R-:W-:Y:S02]  /*fe60*/  UMOV UR38, 0x400 ;  /* 0x0000040000267882 */ /* 0x000fe40000000000 */
[----:B-1----:R-:W-:-:S04]  /*fe70*/  ULEA UR38, UR4, UR38, 0x18 ;  /* 0x0000002604267291 */ /* 0x002fc8000f8ec03f */
[----:B------:R-:W-:-:S04]  /*fe80*/  UIADD3 UR4, UR38, 0x18400, URZ ;  /* 0x0001840026047890 */ /* 0x000fc8000fffe03f */
[----:B------:R-:W-:-:S06]  /*fe90*/  ULOP3.LUT UP0, URZ, UR4, 0x3ff, URZ, 0xc0, !UPT ;  /* 0x000003ff043f7892 */ /* 0x000fcc000f80c03f */
[----:B------:R-:W-:-:S13]  /*fea0*/  PLOP3.LUT P0, PT, PT, PT, UP0, 0x80, 0x0 ;  /* 0x000000000000781c */ /* 0x000fda0003f0f008 */
[----:B------:R-:W-:Y:S05]  /*feb0*/  @!P0 BRA `(.L_x_973) ;  /* 0x0000000000408947 */ /* 0x000fea0003800000 */
[----:B------:R-:W-:Y:S01]  /*fec0*/  MOV R2, 0x0 ;  /* 0x0000000000027802 */ /* 0x000fe20000000f00 */
[----:B------:R-:W-:Y:S01]  /*fed0*/  ULDC.64 UR6, c[0x4][0x108] ;  /* 0x0100420000067ab9 */ /* 0x000fe20000000a00 */
[----:B------:R-:W-:Y:S01]  /*fee0*/  ULDC.64 UR8, c[0x4][0x110] ;  /* 0x0100440000087ab9 */ /* 0x000fe20000000a00 */
[----:B------:R-:W-:Y:S01]  /*fef0*/  ULDC.64 UR4, c[0x4][0x90] ;  /* 0x0100240000047ab9 */ /* 0x000fe20000000a00 */
[----:B------:R-:W-:Y:S02]  /*ff00*/  IMAD.U32 R4, RZ, RZ, UR6 ;  /* 0x00000006ff047e24 */ /* 0x000fe4000f8e00ff */
[----:B------:R-:W1:Y:S01]  /*ff10*/  LDC.64 R2, c[0x4][R2] ;  /* 0x0100000002027b82 */ /* 0x000e620000000a00 */
[----:B------:R-:W-:Y:S02]  /*ff20*/  IMAD.U32 R5, RZ, RZ, UR7 ;  /* 0x00000007ff057e24 */ /* 0x000fe4000f8e00ff */
[----:B------:R-:W-:Y:S02]  /*ff30*/  IMAD.U32 R6, RZ, RZ, UR8 ;  /* 0x00000008ff067e24 */ /* 0x000fe4000f8e00ff */
[----:B------:R-:W-:-:S02]  /*ff40*/  IMAD.U32 R7, RZ, RZ, UR9 ;  /* 0x00000009ff077e24 */ /* 0x000fc4000f8e00ff */
[----:B------:R-:W-:Y:S02]  /*ff50*/  IMAD.U32 R10, RZ, RZ, UR4 ;  /* 0x00000004ff0a7e24 */ /* 0x000fe4000f8e00ff */
[----:B------:R-:W-:Y:S02]  /*ff60*/  IMAD.U32 R11, RZ, RZ, UR5 ;  /* 0x00000005ff0b7e24 */ /* 0x000fe4000f8e00ff */
[----:B------:R-:W-:Y:S02]  /*ff70*/  IMAD.MOV.U32 R8, RZ, RZ, 0x70 ;  /* 0x00000070ff087424 */ /* 0x000fe400078e00ff */
[----:B------:R-:W-:Y:S02]  /*ff80*/  IMAD.MOV.U32 R12, RZ, RZ, 0x1 ;  /* 0x00000001ff0c7424 */ /* 0x000fe400078e00ff */
[----:B------:R-:W-:-:S07]  /*ff90*/  IMAD.MOV.U32 R13, RZ, RZ, RZ ;  /* 0x000000ffff0d7224 */ /* 0x000fce00078e00ff */
[----:B------:R-:W-:-:S07]  /*ffa0*/  LEPC R20, `(.L_x_973) ;  /* 0x000000001014794e */ /* 0x000fce0000000000 */
[----:B-1----:R-:W-:Y:S05]  /*ffb0*/  CALL.ABS.NOINC R2 ;  /* 0x0000000002007343 */ /* 0x002fea0003c00000 */
.L_x_973:
        /* <DEDUP_REMOVED lines=12> */
[----:B------:R-:W-:-:S02]  /*10080*/  IMAD.U32 R7, RZ, RZ, UR9 ;  /* 0x00000009ff077e24 */ /* 0x000fc4000f8e00ff */
[----:B------:R-:W-:Y:S02]  /*10090*/  IMAD.U32 R10, RZ, RZ, UR4 ;  /* 0x00000004ff0a7e24 */ /* 0x000fe4000f8e00ff */
[----:B------:R-:W-:Y:S02]  /*100a0*/  IMAD.U32 R11, RZ, RZ, UR5 ;  /* 0x00000005ff0b7e24 */ /* 0x000fe4000f8e00ff */
[----:B------:R-:W-:Y:S02]  /*100b0*/  IMAD.MOV.U32 R8, RZ, RZ, 0x70 ;  /* 0x00000070ff087424 */ /* 0x000fe400078e00ff */
[----:B------:R-:W-:Y:S02]  /*100c0*/  IMAD.MOV.U32 R12, RZ, RZ, 0x1 ;  /* 0x00000001ff0c7424 */ /* 0x000fe400078e00ff */
[----:B-1----:R-:W-:-:S07]  /*100d0*/  IMAD.MOV.U32 R13, RZ, RZ, RZ ;  /* 0x000000ffff0d7224 */ /* 0x002fce00078e00ff */
[----:B------:R-:W-:-:S07]  /*100e0*/  LEPC R20, `(.L_x_975) ;  /* 0x000000001014794e */ /* 0x000fce0000000000 */
[----:B--2---:R-:W-:Y:S05]  /*100f0*/  CALL.ABS.NOINC R2 ;  /* 0x0000000002007343 */ /* 0x004fea0003c00000 */
.L_x_975:
[----:B------:R1:W2:Y:S01]  /*10100*/  LDC.64 R2, c[0x4][R18] ;  /* 0x0100000012027b82 */ /* 0x0002a20000000a00 */
[----:B------:R-:W-:Y:S01]  /*10110*/  ULDC.64 UR6, c[0x4][0x108] ;  /* 0x0100420000067ab9 */ /* 0x000fe20000000a00 */
[----:B------:R-:W-:Y:S01]  /*10120*/  ULDC.64 UR8, c[0x4][0x110] ;  /* 0x0100440000087ab9 */ /* 0x000fe20000000a00 */
[----:B------:R-:W-:Y:S01]  /*10130*/  ULDC.64 UR4, c[0x4][0xa0] ;  /* 0x0100280000047ab9 */ /* 0x000fe20000000a00 */
        /* <DEDUP_REMOVED lines=11> */
.L_x_974:
[----:B------:R-:W-:Y:S01]  /*101f0*/  ULDC.64 UR4, c[0x0][0x9f8] ;  /* 0x00027e0000047ab9 */ /* 0x000fe20000000a00 */
[----:B------:R-:W-:Y:S01]  /*10200*/  IMAD.U32 R5, RZ, RZ, UR43 ;  /* 0x0000002bff057e24 */ /* 0x000fe2000f8e00ff */
[----:B------:R-:W-:Y:S01]  /*10210*/  ISETP.NE.U32.AND P0, PT, RZ, UR4, PT ;  /* 0x00000004ff007c0c */ /* 0x000fe2000bf05070 */
[----:B------:R-:W-:Y:S01]  /*10220*/  IMAD.U32 R0, RZ, RZ, UR43 ;  /* 0x0000002bff007e24 */ /* 0x000fe2000f8e00ff */
[----:B------:R-:W1:Y:S01]  /*10230*/  LDC R4, c[0x0][0x428] ;  /* 0x00010a00ff047b82 */ /* 0x000e620000000800 */
[----:B------:R-:W2:Y:S01]  /*10240*/  S2R R18, SR_TID.X ;  /* 0x0000000000127919 */ /* 0x000ea20000002100 */
[----:B------:R-:W-:-:S13]  /*10250*/  ISETP.NE.AND.EX P0, PT, RZ, UR5, PT, P0 ;  /* 0x00000005ff007c0c */ /* 0x000fda000bf05300 */
[----:B------:R-:W3:Y:S02]  /*10260*/  @P0 LDC.64 R2, c[0x0][0x9f8] ;  /* 0x00027e00ff020b82 */ /* 0x000ee40000000a00 */
[----:B---3--:R-:W-:-:S05]  /*10270*/  @P0 IMAD.WIDE R2, R5, 0x4, R2 ;  /* 0x0000000405020825 */ /* 0x008fca00078e0202 */
[----:B------:R3:W4:Y:S01]  /*10280*/  @P0 LDG.E R0, desc[UR60][R2.64] ;  /* 0x0000003c02000981 */ /* 0x000722000c1e1900 */
[----:B-1----:R-:W-:Y:S01]  /*10290*/  ISETP.NE.AND P0, PT, R4, 0x1, PT ;  /* 0x000000010400780c */ /* 0x002fe20003f05270 */
[----:B------:R-:W-:Y:S01]  /*102a0*/  IMAD.U32 R4, RZ, RZ, UR42 ;  /* 0x0000002aff047e24 */ /* 0x000fe2000f8e00ff */
[----:B--2---:R-:W-:Y:S01]  /*102b0*/  LOP3.LUT R18, R18, 0x1f, RZ, 0xc0, !PT ;  /* 0x0000001f12127812 */ /* 0x004fe200078ec0ff */
[----:B------:R-:W-:Y:S01]  /*102c0*/  UMOV UR40, URZ ;  /* 0x0000003f00287c82 */ /* 0x000fe20008000000 */
[----:B------:R-:W-:Y:S01]  /*102d0*/  UMOV UR8, 0x40 ;  /* 0x0000004000087882 */ /* 0x000fe20000000000 */
[----:B------:R-:W-:Y:S01]  /*102e0*/  UMOV UR9, UR41 ;  /* 0x0000002900097c82 */ /* 0x000fe20008000000 */
[----:B------:R-:W-:Y:S01]  /*102f0*/  ISETP.NE.AND P1, PT, R18, RZ, PT ;  /* 0x000000ff1200720c */ /* 0x000fe20003f25270 */
[----:B------:R-:W-:Y:S01]  /*10300*/  UMOV UR10, UR42 ;  /* 0x0000002a000a7c82 */ /* 0x000fe20008000000 */
[----:B------:R-:W-:Y:S01]  /*10310*/  UMOV UR11, UR43 ;  /* 0x0000002b000b7c82 */ /* 0x000fe20008000000 */
[----:B---3--:R-:W1:Y:S01]  /*10320*/  LDC.64 R2, c[0x0][0x3f8] ;  /* 0x0000fe00ff027b82 */ /* 0x008e620000000a00 */
[----:B------:R-:W-:Y:S01]  /*10330*/  UMOV UR12, 0x80 ;  /* 0x00000080000c7882 */ /* 0x000fe20000000000 */
[----:B------:R-:W-:Y:S01]  /*10340*/  UMOV UR13, UR41 ;  /* 0x00000029000d7c82 */ /* 0x000fe20008000000 */
[----:B------:R-:W-:Y:S01]  /*10350*/  UMOV UR14, UR42 ;  /* 0x0000002a000e7c82 */ /* 0x000fe20008000000 */
[----:B------:R-:W-:Y:S01]  /*10360*/  UMOV UR15, UR43 ;  /* 0x0000002b000f7c82 */ /* 0x000fe20008000000 */
[----:B------:R-:W-:-:S03]  /*10370*/  UMOV UR6, 0xffffffff ;  /* 0xffffffff00067882 */ /* 0x000fc60000000000 */
[----:B------:R-:W2:Y:S02]  /*10380*/  @P0 LDC R5, c[0x0][0x42c] ;  /* 0x00010b00ff050b82 */ /* 0x000ea40000000800 */
[----:B------:R-:W-:-:S05]  /*10390*/  VOTEU.ALL UP1, P1 ;  /* 0x00000000003f7886 */ /* 0x000fca0000820000 */
[----:B------:R-:W-:Y:S01]  /*103a0*/  @!UP1 UIADD3 UR4, UP0, UR44, 0x270, URZ ;  /* 0x000002702c049890 */ /* 0x000fe2000ff1e03f */
[----:B------:R-:W3:Y:S03]  /*103b0*/  @P0 LDC R6, c[0x0][0x430] ;  /* 0x00010c00ff060b82 */ /* 0x000ee60000000800 */
[----:B------:R-:W-:-:S09]  /*103c0*/  @!UP1 UIADD3.X UR5, URZ, UR45, URZ, UP0, !UPT ;  /* 0x0000002d3f059290 */ /* 0x000fd200087fe43f */
[----:B------:R1:W-:Y:S01]  /*103d0*/  @!UP1 UTMAPF.L2.4D [UR40], [UR4] ;  /* 0x00000028040095b8 */ /* 0x0003e20008018000 */
[----:B--2---:R-:W-:Y:S01]  /*103e0*/  @P0 IMAD.HI.U32 R5, R5, UR42, RZ ;  /* 0x0000002a05050c27 */ /* 0x004fe2000f8e00ff */
[----:B------:R2:W-:Y:S04]  /*103f0*/  @!UP1 UTMAPF.L2.4D [UR8], [UR4] ;  /* 0x00000008040095b8 */ /* 0x0005e80008018000 */
[----:B---3--:R-:W-:Y:S01]  /*10400*/  @P0 SHF.R.U32.HI R4, RZ, R6, R5 ;  /* 0x00000006ff040219 */ /* 0x008fe20000011605 */
[----:B------:R-:W-:Y:S01]  /*10410*/  IMAD.U32 R5, RZ, RZ, UR46 ;  /* 0x0000002eff057e24 */ /* 0x000fe2000f8e00ff */
[----:B-1----:R-:W-:Y:S01]  /*10420*/  ISETP.NE.U32.AND P0, PT, R2, RZ, PT ;  /* 0x000000ff0200720c */ /* 0x002fe20003f05070 */
[----:B------:R2:W-:Y:S02]  /*10430*/  @!UP1 UTMAPF.L2.4D [UR12], [UR4] ;  /* 0x0000000c040095b8 */ /* 0x0005e40008018000 */
[----:B------:R-:W-:Y:S01]  /*10440*/  VIADD R5, R5, 0xffffffff ;  /* 0xffffffff05057836 */ /* 0x000fe20000000000 */
[----:B------:R-:W-:-:S04]  /*10450*/  ISETP.NE.AND.EX P0, PT, R3, RZ, PT, P0 ;  /* 0x000000ff0300720c */ /* 0x000fc80003f05300 */
[----:B----4-:R-:W-:Y:S01]  /*10460*/  SEL R6, R0, RZ, !P0 ;  /* 0x000000ff00067207 */ /* 0x010fe20004000000 */
[----:B--2---:R-:W-:Y:S08]  /*10470*/  BRA.DIV UR6, `(.L_x_976) ;  /* 0x0000002606e07947 */ /* 0x004ff0000b800000 */
.L_x_1027:
[----:B------:R-:W-:Y:S01]  /*10480*/  UMOV UR4, 0xffffffff ;  /* 0xffffffff00047882 */ /* 0x000fe20000000000 */
[----:B------:R-:W-:Y:S02]  /*10490*/  SHF.R.S32.HI R18, RZ, 0x1f, R0 ;  /* 0x0000001fff127819 */ /* 0x000fe40000011400 */
[----:B------:R-:W-:Y:S05]  /*104a0*/  BRA.DIV UR4, `(.L_x_977) ;  /* 0x0000002a04007947 */ /* 0x000fea000b800000 */
[----:B------:R-:W-:-:S13]  /*104b0*/  ELECT P6, URZ, PT ;  /* 0x00000000003f782f */ /* 0x000fda00038c0000 */
.L_x_1030:
[----:B------:R-:W-:Y:S05]  /*104c0*/  @!P6 BRA `(.L_x_978) ;  /* 0x0000000000f8e947 */ /* 0x000fea0003800000 */
[----:B------:R-:W-:Y:S01]  /*104d0*/  IMAD.MOV.U32 R6, RZ, RZ, R0 ;  /* 0x000000ffff067224 */ /* 0x000fe200078e0000 */
[----:B------:R-:W-:Y:S06]  /*104e0*/  @!P0 BRA `(.L_x_979) ;  /* 0x0000000000488947 */ /* 0x000fec0003800000 */
[----:B------:R-:W1:Y:S01]  /*104f0*/  LDC R11, c[0x0][0x41c] ;  /* 0x00010700ff0b7b82 */ /* 0x000e620000000800 */
[----:B------:R-:W-:Y:S01]  /*10500*/  IMAD.MOV.U32 R10, RZ, RZ, R5 ;  /* 0x000000ffff0a7224 */ /* 0x000fe200078e0005 */
[----:B------:R-:W-:Y:S02]  /*10510*/  ULDC.64 UR4, c[0x0][0x408] ;  /* 0x0001020000047ab9 */ /* 0x000fe40000000a00 */
[----:B------:R-:W-:-:S04]  /*10520*/  IMAD R9, R18, UR4, RZ ;  /* 0x0000000412097c24 */ /* 0x000fc8000f8e02ff */
[----:B------:R-:W-:Y:S01]  /*10530*/  IMAD R9, R0, UR5, R9 ;  /* 0x0000000500097c24 */ /* 0x000fe2000f8e0209 */
[----:B-1----:R-:W-:-:S13]  /*10540*/  ISETP.NE.AND P2, PT, R11, 0x1, PT ;  /* 0x000000010b00780c */ /* 0x002fda0003f45270 */
[----:B------:R-:W1:Y:S02]  /*10550*/  @P2 LDC.64 R6, c[0x0][0x420] ;  /* 0x00010800ff062b82 */ /* 0x000e640000000a00 */
[----:B-1----:R-:W-:-:S05]  /*10560*/  @P2 IMAD.HI.U32 R6, R5, R6, RZ ;  /* 0x0000000605062227 */ /* 0x002fca00078e00ff */
[----:B------:R-:W-:-:S04]  /*10570*/  @P2 SHF.R.U32.HI R10, RZ, R7, R6 ;  /* 0x00000007ff0a2219 */ /* 0x000fc80000011606 */
[--C-:B------:R-:W-:Y:S01]  /*10580*/  SHF.R.S32.HI R7, RZ, 0x1f, R10.reuse ;  /* 0x0000001fff077819 */ /* 0x100fe2000001140a */
[----:B------:R-:W-:-:S04]  /*10590*/  IMAD.MOV.U32 R6, RZ, RZ, R10 ;  /* 0x000000ffff067224 */ /* 0x000fc800078e000a */
[----:B------:R-:W-:-:S04]  /*105a0*/  IMAD.WIDE.U32 R6, R0, UR4, R6 ;  /* 0x0000000400067c25 */ /* 0x000fc8000f8e0006 */
[----:B------:R-:W-:Y:S01]  /*105b0*/  IMAD.IADD R7, R7, 0x1, R9 ;  /* 0x0000000107077824 */ /* 0x000fe200078e0209 */
[----:B------:R-:W-:-:S04]  /*105c0*/  LEA R8, P2, R6, R2, 0x2 ;  /* 0x0000000206087211 */ /* 0x000fc800078410ff */
[----:B------:R-:W-:-:S05]  /*105d0*/  LEA.HI.X R9, R6, R3, R7, 0x2, P2 ;  /* 0x0000000306097211 */ /* 0x000fca00010f1407 */
[----:B------:R1:W5:Y:S01]  /*105e0*/  LDG.E R6, desc[UR60][R8.64] ;  /* 0x0000003c08067981 */ /* 0x000362000c1e1900 */
[----:B------:R-:W-:-:S04]  /*105f0*/  IMAD.MOV R10, RZ, RZ, -R10 ;  /* 0x000000ffff0a7224 */ /* 0x000fc800078e0a0a */
[----:B------:R-:W-:-:S07]  /*10600*/  IMAD R5, R11, R10, R5 ;  /* 0x0000000a0b057224 */ /* 0x000fce00078e0205 */
.L_x_979:
[----:B------:R-:W2:Y:S01]  /*10610*/  S2R R7, SR_TID.X ;  /* 0x0000000000077919 */ /* 0x000ea20000002100 */
[----:B-1----:R-:W-:Y:S02]  /*10620*/  LEA R8, R16, UR38, 0x3 ;  /* 0x0000002610087c11 */ /* 0x002fe4000f8e18ff */
[----:B--2---:R-:W-:Y:S02]  /*10630*/  LOP3.LUT R9, R7, 0x7f, RZ, 0xc0, !PT ;  /* 0x0000007f07097812 */ /* 0x004fe400078ec0ff */
[----:B------:R-:W-:Y:S02]  /*10640*/  SHF.L.U32 R7, R17, 0x1f, RZ ;  /* 0x0000001f11077819 */ /* 0x000fe400000006ff */
[----:B------:R-:W-:Y:S02]  /*10650*/  ISETP.NE.AND P3, PT, R9, RZ, PT ;  /* 0x000000ff0900720c */ /* 0x000fe40003f65270 */
[----:B------:R-:W1:Y:S02]  /*10660*/  SYNCS.PHASECHK.TRANS64.TRYWAIT P2, [R8+URZ+0x2a840], R7 ;  /* 0x02a84007080075a7 */ /* 0x000e64000804017f */
[----:B-1----:R-:W-:Y:S09]  /*10670*/  @!P2 BRA `(.L_x_980) ;  /* 0x0000002400aca947 */ /* 0x002ff20003800000 */
.L_x_1031:
        /* <DEDUP_REMOVED lines=8> */
.L_x_981:
        /* <DEDUP_REMOVED lines=10> */
[----:B------:R-:W-:-:S03]  /*107a0*/  UMOV UR16, 0x40 ;  /* 0x0000004000107882 */ /* 0x000fc60000000000 */
[----:B------:R-:W-:Y:S02]  /*107b0*/  UIMAD UR8, UR8, 0x9000, UR38 ;  /* 0x00009000080878a4 */ /* 0x000fe4000f8e0226 */
[----:B------:R-:W-:Y:S02]  /*107c0*/  UIADD3 UR9, UR9, 0x2a830, URZ ;  /* 0x0002a83009097890 */ /* 0x000fe4000fffe03f */
[----:B------:R-:W-:Y:S02]  /*107d0*/  UIMAD UR11, UR11, 0x60, URZ ;  /* 0x000000600b0b78a4 */ /* 0x000fe4000f8e023f */
        /* <DEDUP_REMOVED lines=13> */
.L_x_978:
[----:B------:R-:W-:Y:S05]  /*108b0*/  WARPSYNC.ALL ;  /* 0x0000000000007948 */ /* 0x000fea0003800000 */
[----:B------:R-:W-:Y:S01]  /*108c0*/  BAR.SYNC.DEFER_BLOCKING 0x8, 0x120 ;  /* 0x0204800000007b1d */ /* 0x000fe20000010000 */
[----:B------:R-:W-:Y:S01]  /*108d0*/  ELECT P2, URZ, PT ;  /* 0x00000000003f782f */ /* 0x000fe20003840000 */
[----:B------:R-:W-:Y:S02]  /*108e0*/  UIADD3 UR47, UR47, 0x1, URZ ;  /* 0x000000012f2f7890 */ /* 0x000fe4000fffe03f */
[----:B------:R-:W-:Y:S02]  /*108f0*/  UIADD3 UR4, UP0, UR44, 0x270, URZ ;  /* 0x000002702c047890 */ /* 0x000fe4000ff1e03f */
[----:B------:R-:W-:-:S02]  /*10900*/  ULEA.HI UR5, UR47, UR47, URZ, 0x1 ;  /* 0x0000002f2f057291 */ /* 0x000fc4000f8f083f */
[----:B------:R-:W-:Y:S02]  /*10910*/  UIADD3 UR8, UR38, 0xc400, URZ ;  /* 0x0000c40026087890 */ /* 0x000fe4000fffe03f */
[----:B------:R-:W-:Y:S02]  /*10920*/  ULOP3.LUT UR5, UR5, 0xfffffffe, URZ, 0xc0, !UPT ;  /* 0xfffffffe05057892 */ /* 0x000fe4000f8ec03f */
[----:B------:R-:W-:Y:S02]  /*10930*/  UIADD3 UR9, UR38, 0x2a800, URZ ;  /* 0x0002a80026097890 */ /* 0x000fe4000fffe03f */
[----:B-1----:R-:W-:Y:S01]  /*10940*/  @P2 IMAD.MOV.U32 R7, RZ, RZ, 0xc000 ;  /* 0x0000c000ff072424 */ /* 0x002fe200078e00ff */
[----:B------:R-:W-:Y:S02]  /*10950*/  UIADD3 UR14, UR47, -UR5, URZ ;  /* 0x800000052f0e7290 */ /* 0x000fe4000fffe03f */
[----:B------:R-:W-:Y:S02]  /*10960*/  UIADD3.X UR5, URZ, UR45, URZ, UP0, !UPT ;  /* 0x0000002d3f057290 */ /* 0x000fe400087fe43f */
[----:B------:R-:W-:-:S02]  /*10970*/  UIADD3 UR24, UR38, 0x10400, URZ ;  /* 0x0001040026187890 */ /* 0x000fc4000fffe03f */
[----:B------:R-:W-:Y:S01]  /*10980*/  UIADD3 UR16, UR38, 0x14400, URZ ;  /* 0x0001440026107890 */ /* 0x000fe2000fffe03f */
[----:B------:R-:W-:Y:S01]  /*10990*/  UMOV UR11, UR41 ;  /* 0x00000029000b7c82 */ /* 0x000fe20008000000 */
[----:B------:R1:W-:Y:S01]  /*109a0*/  @P2 SYNCS.ARRIVE.TRANS64 RZ, [UR38+0x2a800], R7 ;  /* 0x02a80007ffff29a7 */ /* 0x0003e20008000026 */
[----:B------:R-:W-:Y:S01]  /*109b0*/  UMOV UR12, UR42 ;  /* 0x0000002a000c7c82 */ /* 0x000fe20008000000 */
[----:B------:R-:W-:Y:S01]  /*109c0*/  UMOV UR13, UR43 ;  /* 0x0000002b000d7c82 */ /* 0x000fe20008000000 */
[----:B------:R-:W-:Y:S01]  /*109d0*/  UMOV UR6, 0x0 ;  /* 0x0000000000067882 */ /* 0x000fe20000000000 */
[----:B------:R-:W-:Y:S01]  /*109e0*/  UMOV UR7, 0x12f00000 ;  /* 0x12f0000000077882 */ /* 0x000fe20000000000 */
[----:B------:R-:W-:Y:S01]  /*109f0*/  UMOV UR10, URZ ;  /* 0x0000003f000a7c82 */ /* 0x000fe20008000000 */
[----:B------:R-:W-:Y:S01]  /*10a00*/  UMOV UR27, UR41 ;  /* 0x00000029001b7c82 */ /* 0x000fe20008000000 */
[----:B------:R-:W-:Y:S01]  /*10a10*/  UMOV UR28, UR42 ;  /* 0x0000002a001c7c82 */ /* 0x000fe20008000000 */
[----:B-1----:R-:W-:Y:S01]  /*10a20*/  IMAD.U32 R7, RZ, RZ, UR14 ;  /* 0x0000000eff077e24 */ /* 0x002fe2000f8e00ff */
[----:B------:R-:W-:Y:S01]  /*10a30*/  UMOV UR29, UR43 ;  /* 0x0000002b001d7c82 */ /* 0x000fe20008000000 */
[----:B------:R-:W-:Y:S01]  /*10a40*/  UMOV UR26, 0x40 ;  /* 0x00000040001a7882 */ /* 0x000fe20000000000 */
[----:B------:R-:W-:Y:S01]  /*10a50*/  UMOV UR25, UR9 ;  /* 0x0000000900197c82 */ /* 0x000fe20008000000 */
[----:B------:R-:W-:Y:S01]  /*10a60*/  UMOV UR19, UR41 ;  /* 0x0000002900137c82 */ /* 0x000fe20008000000 */
[----:B------:R-:W-:Y:S01]  /*10a70*/  SHF.L.U32 R7, R7, 0x1f, RZ ;  /* 0x0000001f07077819 */ /* 0x000fe200000006ff */
[----:B------:R-:W-:Y:S01]  /*10a80*/  UMOV UR20, UR42 ;  /* 0x0000002a00147c82 */ /* 0x000fe20008000000 */
[----:B------:R-:W-:Y:S01]  /*10a90*/  UMOV UR21, UR43 ;  /* 0x0000002b00157c82 */ /* 0x000fe20008000000 */
[----:B------:R-:W-:Y:S01]  /*10aa0*/  UMOV UR18, 0x80 ;  /* 0x0000008000127882 */ /* 0x000fe20000000000 */
[----:B------:R1:W-:Y:S01]  /*10ab0*/  UTMALDG.4D [UR8], [UR4], desc[UR6] ;  /* 0x00000608040075b4 */ /* 0x0003e20008019000 */
[----:B------:R-:W-:Y:S01]  /*10ac0*/  UMOV UR17, UR9 ;  /* 0x0000000900117c82 */ /* 0x000fe20008000000 */
[----:B------:R1:W-:Y:S01]  /*10ad0*/  UTMALDG.4D [UR24], [UR4], desc[UR6] ;  /* 0x00000618040075b4 */ /* 0x0003e20008019000 */
[----:B------:R1:W-:Y:S01]  /*10ae0*/  UTMALDG.4D [UR16], [UR4], desc[UR6] ;  /* 0x00000610040075b4 */ /* 0x0003e20008019000 */
[----:B------:R-:W2:Y:S02]  /*10af0*/  SYNCS.PHASECHK.TRANS64.TRYWAIT P2, [UR38+0x2a820], R7 ;  /* 0x02a82007ff0075a7 */ /* 0x000ea40008040166 */
[----:B-12---:R-:W-:Y:S05]  /*10b00*/  @!P2 BRA `(.L_x_982) ;  /* 0x00000020009ca947 */ /* 0x006fea0003800000 */
.L_x_1032:
[----:B------:R-:W-:-:S04]  /*10b10*/  UIADD3 UR4, UR46, -0x2, URZ ;  /* 0xfffffffe2e047890 */ /* 0x000fc8000fffe03f */
[----:B------:R-:W-:-:S06]  /*10b20*/  UISETP.GE.AND UP0, UPT, UR4, UR39, UPT ;  /* 0x000000270400728c */ /* 0x000fcc000bf06270 */
[----:B------:R-:W-:-:S13]  /*10b30*/  PLOP3.LUT P2, PT, PT, PT, UP0, 0x80, 0x0 ;  /* 0x000000000000781c */ /* 0x000fda0003f4f008 */
[----:B------:R-:W-:Y:S05]  /*10b40*/  @!P2 BRA `(.L_x_983) ;  /* 0x000000140048a947 */ /* 0x000fea0003800000 */
[----:B-1----:R-:W-:Y:S01]  /*10b50*/  IMAD R8, RZ, RZ, -UR46 ;  /* 0x8000002eff087e24 */ /* 0x002fe2000f8e02ff */
[----:B------:R-:W-:Y:S01]  /*10b60*/  LOP3.LUT R11, RZ, UR39, RZ, 0x33, !PT ;  /* 0x00000027ff0b7c12 */ /* 0x000fe2000f8e33ff */
[----:B------:R-:W-:-:S03]  /*10b70*/  ULDC.64 UR36, c[0x0][0x408] ;  /* 0x0001020000247ab9 */ /* 0x000fc60000000a00 */
[----:B------:R-:W-:-:S05]  /*10b80*/  VIADDMNMX R11, R8, 0x1, R11, !PT ;  /* 0x00000001080b7846 */ /* 0x000fca000780010b */
[----:B------:R-:W-:-:S05]  /*10b90*/  VIADD R7, R11, UR46 ;  /* 0x0000002e0b077c36 */ /* 0x000fca0008000000 */
[----:B------:R-:W-:-:S04]  /*10ba0*/  LOP3.LUT R7, R7, 0x1, RZ, 0xc0, !PT ;  /* 0x0000000107077812 */ /* 0x000fc800078ec0ff */
[----:B------:R-:W-:Y:S01]  /*10bb0*/  ISETP.NE.U32.AND P2, PT, R7, 0x1, PT ;  /* 0x000000010700780c */ /* 0x000fe20003f45070 */
[----:B------:R-:W-:-:S12]  /*10bc0*/  IMAD.U32 R7, RZ, RZ, UR4 ;  /* 0x00000004ff077e24 */ /* 0x000fd8000f8e00ff */
        /* <DEDUP_REMOVED lines=12> */
[----:B-1----:R-:W-:-:S13]  /*10c90*/  ISETP.NE.AND P2, PT, R13, 0x1, PT ;  /* 0x000000010d00780c */ /* 0x002fda0003f45270 */
[----:B------:R-:W1:Y:S02]  /*10ca0*/  @P2 LDC.64 R8, c[0x0][0x420] ;  /* 0x00010800ff082b82 */ /* 0x000e640000000a00 */
[----:B-1----:R-:W-:-:S04]  /*10cb0*/  @P2 IMAD.HI.U32 R14, R7, R8, RZ ;  /* 0x00000008070e2227 */ /* 0x002fc800078e00ff */
[----:B------:R-:W-:Y:S01]  /*10cc0*/  IMAD.MOV.U32 R8, RZ, RZ, R7 ;  /* 0x000000ffff087224 */ /* 0x000fe200078e0007 */
[----:B------:R-:W-:-:S04]  /*10cd0*/  @P2 SHF.R.U32.HI R8, RZ, R9, R14 ;  /* 0x00000009ff082219 */ /* 0x000fc8000001160e */
[--C-:B------:R-:W-:Y:S01]  /*10ce0*/  SHF.R.S32.HI R9, RZ, 0x1f, R8.reuse ;  /* 0x0000001fff097819 */ /* 0x100fe20000011408 */
[----:B------:R-:W-:-:S04]  /*10cf0*/  IMAD.MOV R14, RZ, RZ, -R8 ;  /* 0x000000ffff0e7224 */ /* 0x000fc800078e0a08 */
        /* <DEDUP_REMOVED lines=8> */
.L_x_987:
[----:B-1----:R-:W1:Y:S01]  /*10d80*/  S2R R2, SR_TID.X ;  /* 0x0000000000027919 */ /* 0x002e620000002100 */
[----:B------:R-:W-:Y:S02]  /*10d90*/  LEA R3, R10, UR38, 0x3 ;  /* 0x000000260a037c11 */ /* 0x000fe4000f8e18ff */
[----:B-1----:R-:W-:Y:S02]  /*10da0*/  LOP3.LUT R9, R2, 0x7f, RZ, 0xc0, !PT ;  /* 0x0000007f02097812 */ /* 0x002fe400078ec0ff */
[----:B------:R-:W-:Y:S02]  /*10db0*/  SHF.L.U32 R2, R12, 0x1f, RZ ;  /* 0x0000001f0c027819 */ /* 0x000fe400000006ff */
[----:B------:R-:W-:Y:S02]  /*10dc0*/  ISETP.NE.AND P2, PT, R9, RZ, PT ;  /* 0x000000ff0900720c */ /* 0x000fe40003f45270 */
[----:B------:R-:W1:Y:S02]  /*10dd0*/  SYNCS.PHASECHK.TRANS64.TRYWAIT P3, [R3+URZ+0x2a840], R2 ;  /* 0x02a84002030075a7 */ /* 0x000e64000806017f */
[----:B-1----:R-:W-:Y:S09]  /*10de0*/  @!P3 BRA `(.L_x_988) ;  /* 0x0000001c00fcb947 */ /* 0x002ff20003800000 */
.L_x_1033:
        /* <DEDUP_REMOVED lines=8> */
.L_x_989:
[----:B------:R-:W-:Y:S01]  /*10e70*/  R2UR UR8, R10 ;  /* 0x000000000a0872ca */ /* 0x000fe200000e0000 */
[----:B------:R-:W-:Y:S01]  /*10e80*/  UIADD3 UR4, UP0, UR44, 0x370, URZ ;  /* 0x000003702c047890 */ /* 0x000fe2000ff1e03f */
[----:B------:R-:W-:Y:S01]  /*10e90*/  R2UR UR9, R3 ;  /* 0x00000000030972ca */ /* 0x000fe200000e0000 */
[----:B------:R-:W-:Y:S01]  /*10ea0*/  UIADD3 UR19, UR38, 0x2a800, URZ ;  /* 0x0002a80026137890 */ /* 0x000fe2000fffe03f */
[----:B------:R-:W-:Y:S01]  /*10eb0*/  R2UR UR11, R7 ;  /* 0x00000000070b72ca */ /* 0x000fe200000e0000 */
[----:B------:R-:W-:Y:S01]  /*10ec0*/  UIADD3.X UR5, URZ, UR45, URZ, UP0, !UPT ;  /* 0x0000002d3f057290 */ /* 0x000fe200087fe43f */
[----:B------:R-:W-:Y:S01]  /*10ed0*/  R2UR UR12, R4 ;  /* 0x00000000040c72ca */ /* 0x000fe200000e0000 */
[----:B------:R-:W-:Y:S01]  /*10ee0*/  UMOV UR10, URZ ;  /* 0x0000003f000a7c82 */ /* 0x000fe20008000000 */
[----:B-----5:R-:W-:Y:S01]  /*10ef0*/  R2UR UR13, R8 ;  /* 0x00000000080d72ca */ /* 0x020fe200000e0000 */
[----:B------:R-:W-:Y:S01]  /*10f00*/  UMOV UR6, 0x0 ;  /* 0x0000000000067882 */ /* 0x000fe20000000000 */
[----:B------:R-:W-:Y:S01]  /*10f10*/  UMOV UR7, 0x14f00000 ;  /* 0x14f0000000077882 */ /* 0x000fe20000000000 */
[----:B------:R-:W-:Y:S01]  /*10f20*/  UMOV UR18, 0x40 ;  /* 0x0000004000127882 */ /* 0x000fe20000000000 */
[----:B------:R-:W-:Y:S01]  /*10f30*/  UMOV UR17, 0x80 ;  /* 0x0000008000117882 */ /* 0x000fe20000000000 */
[----:B------:R-:W-:Y:S01]  /*10f40*/  UIMAD UR8, UR8, 0x9000, UR38 ;  /* 0x00009000080878a4 */ /* 0x000fe2000f8e0226 */
[----:B-1----:R-:W-:Y:S01]  /*10f50*/  SHF.L.U32 R3, R17, 0x1f, RZ ;  /* 0x0000001f11037819 */ /* 0x002fe200000006ff */
[----:B------:R-:W-:Y:S01]  /*10f60*/  UIADD3 UR9, UR9, 0x2a830, URZ ;  /* 0x0002a83009097890 */ /* 0x000fe2000fffe03f */
[----:B------:R-:W-:Y:S01]  /*10f70*/  LEA R2, R16, UR19, 0x3 ;  /* 0x0000001310027c11 */ /* 0x000fe2000f8e18ff */
[----:B------:R-:W-:-:S02]  /*10f80*/  UIMAD UR11, UR11, 0x60, URZ ;  /* 0x000000600b0b78a4 */ /* 0x000fc4000f8e023f */
        /* <DEDUP_REMOVED lines=13> */
.L_x_1034:
[----:B------:R-:W-:Y:S05]  /*11060*/  @P2 BRA `(.L_x_991) ;  /* 0x0000000000202947 */ /* 0x000fea0003800000 */
[----:B------:R-:W2:Y:S01]  /*11070*/  S2R R9, SR_TID.X ;  /* 0x0000000000097919 */ /* 0x000ea20000002100 */
[----:B-1----:R-:W-:Y:S01]  /*11080*/  LEA R2, R16, UR38, 0x3 ;  /* 0x0000002610027c11 */ /* 0x002fe2000f8e18ff */
[----:B------:R-:W-:-:S04]  /*11090*/  IMAD.MOV.U32 R3, RZ, RZ, 0x6000 ;  /* 0x00006000ff037424 */ /* 0x000fc800078e00ff */
[----:B------:R3:W-:Y:S01]  /*110a0*/  SYNCS.ARRIVE.TRANS64 RZ, [R2+URZ+0x2a850], R3 ;  /* 0x02a8500302ff79a7 */ /* 0x0007e2000800003f */
[----:B--2---:R-:W-:-:S04]  /*110b0*/  LOP3.LUT R9, R9, 0x1f, RZ, 0xc0, !PT ;  /* 0x0000001f09097812 */ /* 0x004fc800078ec0ff */
[----:B------:R-:W-:-:S13]  /*110c0*/  ISETP.NE.AND P2, PT, R9, RZ, PT ;  /* 0x000000ff0900720c */ /* 0x000fda0003f45270 */
[----:B---3--:R-:W-:Y:S05]  /*110d0*/  @!P2 BRA `(.L_x_991) ;  /* 0x000000000004a947 */ /* 0x008fea0003800000 */
[----:B------:R-:W-:Y:S01]  /*110e0*/  BPT.TRAP 0x1 ;  /* 0x000000040000795c */ /* 0x000fe20000300000 */
.L_x_991:
        /* <DEDUP_REMOVED lines=9> */
[----:B------:R-:W-:Y:S02]  /*11180*/  IMAD.MOV.U32 R6, RZ, RZ, R8 ;  /* 0x000000ffff067224 */ /* 0x000fe400078e0008 */
[----:B------:R-:W-:-:S02]  /*11190*/  IMAD.MOV.U32 R5, RZ, RZ, R7 ;  /* 0x000000ffff057224 */ /* 0x000fc400078e0007 */
[----:B------:R-:W-:Y:S02]  /*111a0*/  UIMAD UR6, UR9, 0x6000, UR38 ;  /* 0x00006000090678a4 */ /* 0x000fe4000f8e0226 */
[----:B------:R-:W-:Y:S02]  /*111b0*/  ULEA UR9, UR9, UR38, 0x3 ;  /* 0x0000002609097291 */ /* 0x000fe4000f8e183f */
[----:B------:R-:W-:Y:S02]  /*111c0*/  UIMAD UR11, UR11, 0x60, URZ ;  /* 0x000000600b0b78a4 */ /* 0x000fe4000f8e023f */
[----:B------:R-:W-:Y:S02]  /*111d0*/  UIADD3 UR8, UR6, 0x400, URZ ;  /* 0x0000040006087890 */ /* 0x000fe4000fffe03f */
        /* <DEDUP_REMOVED lines=8> */
.L_x_986:
[----:B------:R-:W-:Y:S05]  /*11260*/  BSYNC B0 ;  /* 0x0000000000007941 */ /* 0x000fea0003800000 */
.L_x_985:
[----:B------:R-:W-:Y:S01]  /*11270*/  UIADD3 UR4, UR46, -0x3, URZ ;  /* 0xfffffffd2e047890 */ /* 0x000fe2000fffe03f */
[----:B------:R-:W-:Y:S02]  /*11280*/  IMAD.MOV.U32 R16, RZ, RZ, R10 ;  /* 0x000000ffff107224 */ /* 0x000fe400078e000a */
[----:B------:R-:W-:-:S03]  /*11290*/  IMAD.MOV.U32 R17, RZ, RZ, R12 ;  /* 0x000000ffff117224 */ /* 0x000fc600078e000c */
[----:B------:R-:W-:-:S07]  /*112a0*/  IMAD.U32 R7, RZ, RZ, UR4 ;  /* 0x00000004ff077e24 */ /* 0x000fce000f8e00ff */
.L_x_984:
[----:B------:R-:W-:Y:S01]  /*112b0*/  ULOP3.LUT UR4, URZ, UR46, URZ, 0x33, !UPT ;  /* 0x0000002e3f047292 */ /* 0x000fe2000f8e333f */
[----:B------:R-:W-:Y:S01]  /*112c0*/  VIADD R11, R11, 0xfffffffe ;  /* 0xfffffffe0b0b7836 */ /* 0x000fe20000000000 */
[----:B------:R-:W-:Y:S04]  /*112d0*/  BSSY B0, `(.L_x_983) ;  /* 0x00000d9000007945 */ /* 0x000fe80003800000 */
[----:B------:R-:W-:-:S13]  /*112e0*/  ISETP.NE.AND P2, PT, R11, UR4, PT ;  /* 0x000000040b007c0c */ /* 0x000fda000bf45270 */
[----:B------:R-:W-:Y:S05]  /*112f0*/  @!P2 BRA `(.L_x_992) ;  /* 0x0000000c0058a947 */ /* 0x000fea0003800000 */
[----:B------:R-:W-:-:S07]  /*11300*/  IMAD.MOV.U32 R8, RZ, RZ, R6 ;  /* 0x000000ffff087224 */ /* 0x000fce00078e0006 */
.L_x_1007:
[----:B------:R-:W-:Y:S01]  /*11310*/  VIADD R10, R16, 0x1 ;  /* 0x00000001100a7836 */ /* 0x000fe20000000000 */
[----:B------:R-:W-:Y:S05]  /*11320*/  YIELD ;  /* 0x0000000000007946 */ /* 0x000fea0003800000 */
[----:B------:R-:W-:Y:S01]  /*11330*/  ISETP.NE.AND P2, PT, R10, 0x2, PT ;  /* 0x000000020a00780c */ /* 0x000fe20003f45270 */
[----:B------:R-:W-:Y:S03]  /*11340*/  BSSY B1, `(.L_x_993) ;  /* 0x0000065000017945 */ /* 0x000fe60003800000 */
[----:B-1----:R-:W-:-:S02]  /*11350*/  SEL R2, RZ, 0x1, P2 ;  /* 0x00000001ff027807 */ /* 0x002fc40001000000 */
[----:B------:R-:W-:Y:S02]  /*11360*/  SEL R10, R10, RZ, P2 ;  /* 0x000000ff0a0a7207 */ /* 0x000fe40001000000 */
[----:B------:R-:W-:Y:S01]  /*11370*/  LOP3.LUT R11, R17, R2, RZ, 0x3c, !PT ;  /* 0x00000002110b7212 */ /* 0x000fe200078e3cff */
[----:B------:R-:W-:Y:S06]  /*11380*/  @!P6 BRA `(.L_x_994) ;  /* 0x000000040080e947 */ /* 0x000fec0003800000 */
[----:B------:R-:W-:Y:S01]  /*11390*/  IMAD.MOV.U32 R12, RZ, RZ, R7 ;  /* 0x000000ffff0c7224 */ /* 0x000fe200078e0007 */
[----:B------:R-:W-:Y:S06]  /*113a0*/  @!P0 BRA `(.L_x_995) ;  /* 0x0000000000448947 */ /* 0x000fec0003800000 */
[----:B------:R-:W1:Y:S01]  /*113b0*/  LDC R9, c[0x0][0x41c] ;  /* 0x00010700ff097b82 */ /* 0x000e620000000800 */
[----:B------:R-:W-:-:S04]  /*113c0*/  IMAD R13, R18, UR36, RZ ;  /* 0x00000024120d7c24 */ /* 0x000fc8000f8e02ff */
[----:B------:R-:W-:Y:S01]  /*113d0*/  IMAD R13, R0, UR37, R13 ;  /* 0x00000025000d7c24 */ /* 0x000fe2000f8e020d */
        /* <DEDUP_REMOVED lines=8> */
[----:B------:R-:W1:Y:S01]  /*11460*/  LDC.64 R8, c[0x0][0x3f8] ;  /* 0x0000fe00ff087b82 */ /* 0x000e620000000a00 */
[----:B------:R-:W-:-:S04]  /*11470*/  IMAD.WIDE.U32 R2, R0, UR36, R2 ;  /* 0x0000002400027c25 */ /* 0x000fc8000f8e0002 */
[----:B------:R-:W-:Y:S01]  /*11480*/  IMAD.IADD R13, R13, 0x1, R3 ;  /* 0x000000010d0d7824 */ /* 0x000fe200078e0203 */
[----:B-1----:R-:W-:-:S04]  /*11490*/  LEA R8, P2, R2, R8, 0x2 ;  /* 0x0000000802087211 */ /* 0x002fc800078410ff */
[----:B------:R-:W-:-:S05]  /*114a0*/  LEA.HI.X R9, R2, R9, R13, 0x2, P2 ;  /* 0x0000000902097211 */ /* 0x000fca00010f140d */
[----:B------:R1:W5:Y:S04]  /*114b0*/  LDG.E R8, desc[UR60][R8.64] ;  /* 0x0000003c08087981 */ /* 0x000368000c1e1900 */
.L_x_995:
[----:B------:R-:W1:Y:S01]  /*114c0*/  S2R R2, SR_TID.X ;  /* 0x0000000000027919 */ /* 0x000e620000002100 */
[----:B------:R-:W-:Y:S02]  /*114d0*/  LEA R3, R10, UR38, 0x3 ;  /* 0x000000260a037c11 */ /* 0x000fe4000f8e18ff */
[----:B-1----:R-:W-:Y:S02]  /*114e0*/  LOP3.LUT R9, R2, 0x7f, RZ, 0xc0, !PT ;  /* 0x0000007f02097812 */ /* 0x002fe400078ec0ff */
[----:B------:R-:W-:Y:S02]  /*114f0*/  SHF.L.U32 R2, R11, 0x1f, RZ ;  /* 0x0000001f0b027819 */ /* 0x000fe400000006ff */
[----:B------:R-:W-:Y:S02]  /*11500*/  ISETP.NE.AND P2, PT, R9, RZ, PT ;  /* 0x000000ff0900720c */ /* 0x000fe40003f45270 */
[----:B------:R-:W1:Y:S02]  /*11510*/  SYNCS.PHASECHK.TRANS64.TRYWAIT P3, [R3+URZ+0x2a840], R2 ;  /* 0x02a84002030075a7 */ /* 0x000e64000806017f */
[----:B-1----:R-:W-:Y:S09]  /*11520*/  @!P3 BRA `(.L_x_996) ;  /* 0x000000180054b947 */ /* 0x002ff20003800000 */
.L_x_1035:
        /* <DEDUP_REMOVED lines=8> */
.L_x_997:
        /* <DEDUP_REMOVED lines=14> */
[----:B------:R-:W-:Y:S01]  /*11690*/  SHF.L.U32 R17, R17, 0x1f, RZ ;  /* 0x0000001f11117819 */ /* 0x000fe200000006ff */
[----:B------:R-:W-:Y:S01]  /*116a0*/  UIADD3 UR9, UR9, 0x2a830, URZ ;  /* 0x0002a83009097890 */ /* 0x000fe2000fffe03f */
[----:B-1----:R-:W-:Y:S01]  /*116b0*/  LEA R2, R16, UR19, 0x3 ;  /* 0x0000001310027c11 */ /* 0x002fe2000f8e18ff */
        /* <DEDUP_REMOVED lines=14> */
.L_x_1036:
[----:B------:R-:W-:Y:S05]  /*117a0*/  @P2 BRA `(.L_x_999) ;  /* 0x00000000001c2947 */ /* 0x000fea0003800000 */
[----:B------:R-:W2:Y:S02]  /*117b0*/  S2R R3, SR_TID.X ;  /* 0x0000000000037919 */ /* 0x000ea40000002100 */
[----:B--2---:R-:W-:Y:S01]  /*117c0*/  LOP3.LUT R9, R3, 0x1f, RZ, 0xc0, !PT ;  /* 0x0000001f03097812 */ /* 0x004fe200078ec0ff */
[----:B------:R-:W-:-:S03]  /*117d0*/  IMAD.MOV.U32 R3, RZ, RZ, 0x6000 ;  /* 0x00006000ff037424 */ /* 0x000fc600078e00ff */
[----:B------:R-:W-:Y:S01]  /*117e0*/  ISETP.NE.AND P2, PT, R9, RZ, PT ;  /* 0x000000ff0900720c */ /* 0x000fe20003f45270 */
[----:B------:R2:W-:-:S12]  /*117f0*/  SYNCS.ARRIVE.TRANS64 RZ, [R2+URZ+0x50], R3 ;  /* 0x0000500302ff79a7 */ /* 0x0005d8000800003f */
[----:B--2---:R-:W-:Y:S05]  /*11800*/  @!P2 BRA `(.L_x_999) ;  /* 0x000000000004a947 */ /* 0x004fea0003800000 */
[----:B------:R-:W-:Y:S01]  /*11810*/  BPT.TRAP 0x1 ;  /* 0x000000040000795c */ /* 0x000fe20000300000 */
.L_x_999:
        /* <DEDUP_REMOVED lines=11> */
[----:B------:R-:W-:Y:S01]  /*118d0*/  IMAD.MOV.U32 R6, RZ, RZ, R8 ;  /* 0x000000ffff067224 */ /* 0x000fe200078e0008 */
[----:B------:R-:W-:Y:S02]  /*118e0*/  UIMAD UR6, UR6, 0x6000, UR38 ;  /* 0x00006000060678a4 */ /* 0x000fe4000f8e0226 */
        /* <DEDUP_REMOVED lines=10> */
.L_x_994:
[----:B------:R-:W-:Y:S05]  /*11990*/  BSYNC B1 ;  /* 0x0000000000017941 */ /* 0x000fea0003800000 */
.L_x_993:
[----:B------:R-:W-:Y:S01]  /*119a0*/  VIADD R16, R10, 0x1 ;  /* 0x000000010a107836 */ /* 0x000fe20000000000 */
[----:B------:R-:W-:Y:S01]  /*119b0*/  BSSY B1, `(.L_x_1000) ;  /* 0x0000067000017945 */ /* 0x000fe20003800000 */
[----:B------:R-:W-:-:S03]  /*119c0*/  VIADD R12, R7, 0xffffffff ;  /* 0xffffffff070c7836 */ /* 0x000fc60000000000 */
[----:B------:R-:W-:-:S04]  /*119d0*/  ISETP.NE.AND P2, PT, R16, 0x2, PT ;  /* 0x000000021000780c */ /* 0x000fc80003f45270 */
[----:B-1----:R-:W-:Y:S02]  /*119e0*/  SEL R2, RZ, 0x1, P2 ;  /* 0x00000001ff027807 */ /* 0x002fe40001000000 */
[----:B------:R-:W-:Y:S02]  /*119f0*/  SEL R16, R16, RZ, P2 ;  /* 0x000000ff10107207 */ /* 0x000fe40001000000 */
[----:B------:R-:W-:Y:S01]  /*11a00*/  LOP3.LUT R17, R11, R2, RZ, 0x3c, !PT ;  /* 0x000000020b117212 */ /* 0x000fe200078e3cff */
[----:B------:R-:W-:Y:S06]  /*11a10*/  @!P6 BRA `(.L_x_1001) ;  /* 0x000000040080e947 */ /* 0x000fec0003800000 */
[----:B------:R-:W-:Y:S01]  /*11a20*/  IMAD.MOV.U32 R13, RZ, RZ, R12 ;  /* 0x000000ffff0d7224 */ /* 0x000fe200078e000c */
[----:B------:R-:W-:Y:S06]  /*11a30*/  @!P0 BRA `(.L_x_1002) ;  /* 0x0000000000448947 */ /* 0x000fec0003800000 */
[----:B------:R-:W1:Y:S02]  /*11a40*/  LDC R8, c[0x0][0x41c] ;  /* 0x00010700ff087b82 */ /* 0x000e640000000800 */
        /* <DEDUP_REMOVED lines=16> */
.L_x_1002:
[----:B------:R-:W-:Y:S02]  /*11b50*/  LEA R2, R16, UR38, 0x3 ;  /* 0x0000002610027c11 */ /* 0x000fe4000f8e18ff */
[----:B------:R-:W-:-:S04]  /*11b60*/  SHF.L.U32 R3, R17, 0x1f, RZ ;  /* 0x0000001f11037819 */ /* 0x000fc800000006ff */
[----:B------:R-:W2:Y:S02]  /*11b70*/  SYNCS.PHASECHK.TRANS64.TRYWAIT P2, [R2+URZ+0x2a840], R3 ;  /* 0x02a84003020075a7 */ /* 0x000ea4000804017f */
[----:B--2---:R-:W-:Y:S05]  /*11b80*/  @!P2 BRA `(.L_x_1003) ;  /* 0x0000001000e4a947 */ /* 0x004fea0003800000 */
.L_x_1037:
        /* <DEDUP_REMOVED lines=11> */
.L_x_1004:
[----:B------:R-:W-:Y:S01]  /*11c40*/  R2UR UR9, R16 ;  /* 0x00000000100972ca */ /* 0x000fe200000e0000 */
[----:B------:R-:W-:Y:S01]  /*11c50*/  UIADD3 UR19, UR38, 0x2a800, URZ ;  /* 0x0002a80026137890 */ /* 0x000fe2000fffe03f */
[----:B------:R-:W-:Y:S01]  /*11c60*/  R2UR UR11, R13 ;  /* 0x000000000d0b72ca */ /* 0x000fe200000e0000 */
[----:B------:R-:W-:Y:S01]  /*11c70*/  UIADD3 UR4, UP0, UR44, 0x370, URZ ;  /* 0x000003702c047890 */ /* 0x000fe2000ff1e03f */
[----:B------:R-:W-:Y:S01]  /*11c80*/  R2UR UR12, R4 ;  /* 0x00000000040c72ca */ /* 0x000fe200000e0000 */
[----:B------:R-:W-:Y:S01]  /*11c90*/  UMOV UR10, URZ ;  /* 0x0000003f000a7c82 */ /* 0x000fe20008000000 */
[----:B-----5:R-:W-:Y:S01]  /*11ca0*/  R2UR UR13, R8 ;  /* 0x00000000080d72ca */ /* 0x020fe200000e0000 */
[----:B------:R-:W-:Y:S01]  /*11cb0*/  UIADD3.X UR5, URZ, UR45, URZ, UP0, !UPT ;  /* 0x0000002d3f057290 */ /* 0x000fe200087fe43f */
[----:B------:R-:W-:Y:S01]  /*11cc0*/  SHF.L.U32 R11, R11, 0x1f, RZ ;  /* 0x0000001f0b0b7819 */ /* 0x000fe200000006ff */
[----:B------:R-:W-:Y:S01]  /*11cd0*/  UMOV UR6, 0x0 ;  /* 0x0000000000067882 */ /* 0x000fe20000000000 */
[----:B------:R-:W-:Y:S01]  /*11ce0*/  UMOV UR7, 0x14f00000 ;  /* 0x14f0000000077882 */ /* 0x000fe20000000000 */
[----:B------:R-:W-:Y:S01]  /*11cf0*/  UMOV UR18, 0x40 ;  /* 0x0000004000127882 */ /* 0x000fe20000000000 */
[----:B------:R-:W-:Y:S01]  /*11d00*/  UMOV UR17, 0x80 ;  /* 0x0000008000117882 */ /* 0x000fe20000000000 */
[----:B------:R-:W-:Y:S01]  /*11d10*/  UIMAD UR8, UR9, 0x9000, UR38 ;  /* 0x00009000090878a4 */ /* 0x000fe2000f8e0226 */
[----:B--2---:R-:W-:Y:S01]  /*11d20*/  LEA R2, R10, UR19, 0x3 ;  /* 0x000000130a027c11 */ /* 0x004fe2000f8e18ff */
[----:B------:R-:W-:-:S02]  /*11d30*/  ULEA UR9, UR9, UR19, 0x3 ;  /* 0x0000001309097291 */ /* 0x000fc4000f8e183f */
[----:B------:R-:W-:Y:S02]  /*11d40*/  UIMAD UR11, UR11, 0x60, URZ ;  /* 0x000000600b0b78a4 */ /* 0x000fe4000f8e023f */
[----:B------:R-:W-:Y:S02]  /*11d50*/  UIADD3 UR14, UR8, 0x18400, URZ ;  /* 0x00018400080e7890 */ /* 0x000fe4000fffe03f */
        /* <DEDUP_REMOVED lines=13> */
.L_x_1038:
        /* <DEDUP_REMOVED lines=8> */
.L_x_1006:
        /* <DEDUP_REMOVED lines=23> */
.L_x_1001:
[----:B------:R-:W-:Y:S05]  /*12020*/  BSYNC B1 ;  /* 0x0000000000017941 */ /* 0x000fea0003800000 */
.L_x_1000:
[----:B------:R-:W-:Y:S01]  /*12030*/  ISETP.GT.AND P2, PT, R12, UR39, PT ;  /* 0x000000270c007c0c */ /* 0x000fe2000bf44270 */
[----:B------:R-:W-:-:S12]  /*12040*/  VIADD R7, R7, 0xfffffffe ;  /* 0xfffffffe07077836 */ /* 0x000fd80000000000 */
[----:B------:R-:W-:Y:S05]  /*12050*/  @P2 BRA `(.L_x_1007) ;  /* 0xfffffff000ac2947 */ /* 0x000fea000383ffff */
.L_x_992:
[----:B------:R-:W-:Y:S05]  /*12060*/  BSYNC B0 ;  /* 0x0000000000007941 */ /* 0x000fea0003800000 */
.L_x_983:
[----:B------:R-:W-:Y:S04]  /*12070*/  BSSY B0, `(.L_x_1008) ;  /* 0x000000e000007945 */ /* 0x000fe80003800000 */
[----:B------:R-:W-:Y:S05]  /*12080*/  @P1 BRA `(.L_x_1009) ;  /* 0x0000000000301947 */ /* 0x000fea0003800000 */
[----:B-1----:R-:W1:Y:S01]  /*12090*/  S2R R7, SR_LANEID ;  /* 0x0000000000077919 */ /* 0x002e620000000000 */
        /* <DEDUP_REMOVED lines=10> */
[----:B-1----:R-:W-:-:S07]  /*12140*/  IADD3 R19, R0, UR48, R19 ;  /* 0x0000003000137c10 */ /* 0x002fce000fffe013 */
.L_x_1009:
[----:B------:R-:W-:Y:S05]  /*12150*/  BSYNC B0 ;  /* 0x0000000000007941 */ /* 0x000fea0003800000 */
.L_x_1008:
[----:B------:R-:W-:Y:S04]  /*12160*/  BSSY B0, `(.L_x_1010) ;  /* 0x0000026000007945 */ /* 0x000fe80003800000 */
[----:B------:R-:W-:Y:S05]  /*12170*/  @!P6 BRA `(.L_x_1011) ;  /* 0x000000000090e947 */ /* 0x000fea0003800000 */
[----:B------:R-:W2:Y:S01]  /*12180*/  S2R R0, SR_TID.X ;  /* 0x0000000000007919 */ /* 0x000ea20000002100 */
[----:B-1----:R-:W-:Y:S02]  /*12190*/  LEA R3, R16, UR38, 0x3 ;  /* 0x0000002610037c11 */ /* 0x002fe4000f8e18ff */
[----:B--2---:R-:W-:Y:S02]  /*121a0*/  LOP3.LUT R2, R0, 0x7f, RZ, 0xc0, !PT ;  /* 0x0000007f00027812 */ /* 0x004fe400078ec0ff */
[----:B------:R-:W-:Y:S02]  /*121b0*/  SHF.L.U32 R0, R17, 0x1f, RZ ;  /* 0x0000001f11007819 */ /* 0x000fe400000006ff */
[----:B------:R-:W-:Y:S02]  /*121c0*/  ISETP.NE.AND P1, PT, R2, RZ, PT ;  /* 0x000000ff0200720c */ /* 0x000fe40003f25270 */
[----:B------:R-:W1:Y:S02]  /*121d0*/  SYNCS.PHASECHK.TRANS64.TRYWAIT P0, [R3+URZ+0x2a860], R0 ;  /* 0x02a86000030075a7 */ /* 0x000e64000800017f */
[----:B-1----:R-:W-:Y:S09]  /*121e0*/  @!P0 BRA `(.L_x_1012) ;  /* 0x0000000c00748947 */ /* 0x002ff20003800000 */
.L_x_1039:
        /* <DEDUP_REMOVED lines=8> */
.L_x_1013:
        /* <DEDUP_REMOVED lines=9> */
[----:B------:R-:W-:-:S04]  /*12300*/  UMOV UR15, 0x40 ;  /* 0x00000040000f7882 */ /* 0x000fc80000000000 */
        /* <DEDUP_REMOVED lines=11> */
.L_x_1011:
[----:B------:R-:W-:Y:S05]  /*123c0*/  BSYNC B0 ;  /* 0x0000000000007941 */ /* 0x000fea0003800000 */
.L_x_1010:
[----:B------:R-:W-:Y:S02]  /*123d0*/  VIADD R16, R16, 0x1 ;  /* 0x0000000110107836 */ /* 0x000fe40000000000 */
[----:B------:R-:W-:-:S03]  /*123e0*/  IMAD.MOV.U32 R13, RZ, RZ, R19 ;  /* 0x000000ffff0d7224 */ /* 0x000fc600078e0013 */
[----:B------:R-:W-:-:S04]  /*123f0*/  ISETP.NE.AND P0, PT, R16, 0x2, PT ;  /* 0x000000021000780c */ /* 0x000fc80003f05270 */
[----:B-1----:R-:W-:Y:S02]  /*12400*/  SEL R0, RZ, 0x1, P0 ;  /* 0x00000001ff007807 */ /* 0x002fe40000000000 */
[----:B------:R-:W-:Y:S02]  /*12410*/  SEL R16, R16, RZ, P0 ;  /* 0x000000ff10107207 */ /* 0x000fe40000000000 */
[----:B------:R-:W-:-:S07]  /*12420*/  LOP3.LUT R17, R17, R0, RZ, 0x3c, !PT ;  /* 0x0000000011117212 */ /* 0x000fce00078e3cff */
.L_x_972:
[----:B------:R-:W-:Y:S05]  /*12430*/  BSYNC B6 ;  /* 0x0000000000067941 */ /* 0x000fea0003800000 */
.L_x_970:
[----:B------:R-:W-:-:S03]  /*12440*/  UMOV UR4, 0xffffffff ;  /* 0xffffffff00047882 */ /* 0x000fc60000000000 */
[----:B------:R-:W-:Y:S05]  /*12450*/  BRA.DIV UR4, `(.L_x_1014) ;  /* 0x0000000a04ec7947 */ /* 0x000fea000b800000 */
[----:B------:R1:W2:Y:S02]  /*12460*/  SHFL.IDX PT, R14, R13, RZ, 0x1f ;  /* 0x00001fff0d0e7589 */ /* 0x0002a400000e0000 */
.L_x_1042:
[----:B------:R-:W3:Y:S01]  /*12470*/  S2R R0, SR_TID.X ;  /* 0x0000000000007919 */ /* 0x000ee20000002100 */
[----:B------:R-:W-:Y:S05]  /*12480*/  WARPSYNC.ALL ;  /* 0x0000000000007948 */ /* 0x000fea0003800000 */
[----:B------:R-:W-:Y:S01]  /*12490*/  BAR.SYNC.DEFER_BLOCKING 0x4, 0x120 ;  /* 0x0104800000007b1d */ /* 0x000fe20000010000 */
[----:B--2---:R-:W-:-:S05]  /*124a0*/  IMAD.MOV.U32 R19, RZ, RZ, R14 ;  /* 0x000000ffff137224 */ /* 0x004fca00078e000e */
[----:B------:R-:W-:Y:S01]  /*124b0*/  ULDC UR4, c[0x0][0xda8] ;  /* 0x00036a0000047ab9 */ /* 0x000fe20000000800 */
[----:B---3--:R-:W-:-:S04]  /*124c0*/  LOP3.LUT R0, R0, 0x1f, RZ, 0xc0, !PT ;  /* 0x0000001f00007812 */ /* 0x008fc800078ec0ff */
[----:B------:R-:W-:-:S13]  /*124d0*/  ISETP.NE.AND P0, PT, R0, RZ, PT ;  /* 0x000000ff0000720c */ /* 0x000fda0003f05270 */
[----:B------:R-:W2:Y:S01]  /*124e0*/  @!P0 S2R R3, SR_CgaCtaId ;  /* 0x0000000000038919 */ /* 0x000ea20000008800 */
[----:B------:R-:W-:-:S04]  /*124f0*/  @!P0 MOV R0, 0x400 ;  /* 0x0000040000008802 */ /* 0x000fc80000000f00 */
[----:B--2---:R-:W-:-:S05]  /*12500*/  @!P0 LEA R0, R3, R0, 0x18 ;  /* 0x0000000003008211 */ /* 0x004fca00078ec0ff */
[----:B------:R2:W-:Y:S01]  /*12510*/  @!P0 STS [R0+0x2a8d0], R13 ;  /* 0x02a8d00d00008388 */ /* 0x0005e20000000800 */
[----:B------:R-:W-:Y:S06]  /*12520*/  BAR.ARV 0x5, 0x120 ;  /* 0x0144800000007b1d */ /* 0x000fec0000002000 */
[----:B------:R-:W-:-:S13]  /*12530*/  ISETP.GE.AND P0, PT, R19, UR4, PT ;  /* 0x0000000413007c0c */ /* 0x000fda000bf06270 */
[----:B--2---:R-:W-:Y:S05]  /*12540*/  @!P0 BRA `(.L_x_1015) ;  /* 0xffffffd000248947 */ /* 0x004fea000383ffff */
.L_x_961:
[----:B------:R-:W2:Y:S01]  /*12550*/  S2R R3, SR_CgaCtaId ;  /* 0x0000000000037919 */ /* 0x000ea20000008800 */
[----:B------:R-:W-:Y:S01]  /*12560*/  UIADD3 UR47, UR47, 0x1, URZ ;  /* 0x000000012f2f7890 */ /* 0x000fe2000fffe03f */
[----:B------:R-:W-:-:S03]  /*12570*/  MOV R0, 0x400 ;  /* 0x0000040000007802 */ /* 0x000fc60000000f00 */
[----:B------:R-:W-:-:S04]  /*12580*/  ULEA.HI UR4, UR47, UR47, URZ, 0x1 ;  /* 0x0000002f2f047291 */ /* 0x000fc8000f8f083f */
[----:B------:R-:W-:-:S04]  /*12590*/  ULOP3.LUT UR4, UR4, 0xfffffffe, URZ, 0xc0, !UPT ;  /* 0xfffffffe04047892 */ /* 0x000fc8000f8ec03f */
[----:B------:R-:W-:Y:S01]  /*125a0*/  UIADD3 UR4, UR47, -UR4, URZ ;  /* 0x800000042f047290 */ /* 0x000fe2000fffe03f */
[----:B--2---:R-:W-:-:S05]  /*125b0*/  LEA R7, R3, R0, 0x18 ;  /* 0x0000000003077211 */ /* 0x004fca00078ec0ff */
[----:B------:R-:W-:-:S05]  /*125c0*/  IMAD.U32 R0, RZ, RZ, UR4 ;  /* 0x00000004ff007e24 */ /* 0x000fca000f8e00ff */
[----:B------:R-:W-:-:S04]  /*125d0*/  SHF.L.U32 R0, R0, 0x1f, RZ ;  /* 0x0000001f00007819 */ /* 0x000fc800000006ff */
[----:B------:R-:W2:Y:S02]  /*125e0*/  SYNCS.PHASECHK.TRANS64.TRYWAIT P0, [R7+URZ+0x2a820], R0 ;  /* 0x02a82000070075a7 */ /* 0x000ea4000800017f */
[----:B--2---:R-:W-:Y:S05]  /*125f0*/  @!P0 BRA `(.L_x_1016) ;  /* 0x0000000800a88947 */ /* 0x004fea0003800000 */
.L_x_1043:
[----:B------:R-:W3:Y:S02]  /*12600*/  S2R R2, SR_TID.X ;  /* 0x0000000000027919 */ /* 0x000ee40000002100 */
[----:B---3--:R-:W-:-:S04]  /*12610*/  SHF.R.U32.HI R2, RZ, 0x5, R2 ;  /* 0x00000005ff027819 */ /* 0x008fc80000011602 */
[----:B------:R-:W-:-:S05]  /*12620*/  LOP3.LUT R2, R2, 0x3, RZ, 0xc0, !PT ;  /* 0x0000000302027812 */ /* 0x000fca00078ec0ff */
[----:B--2---:R-:W2:Y:S02]  /*12630*/  SHFL.IDX PT, R0, R2, RZ, 0x1f ;  /* 0x00001fff02007589 */ /* 0x004ea400000e0000 */
[----:B--2---:R-:W-:-:S13]  /*12640*/  ISETP.NE.AND P0, PT, R0, RZ, PT ;  /* 0x000000ff0000720c */ /* 0x004fda0003f05270 */
[----:B------:R-:W-:Y:S05]  /*12650*/  @P0 EXIT ;  /* 0x000000000000094d */ /* 0x000fea0003800000 */
[----:B------:R-:W-:Y:S01]  /*12660*/  ELECT P0, URZ, PT ;  /* 0x00000000003f782f */ /* 0x000fe20003800000 */
[----:B------:R-:W-:-:S12]  /*12670*/  BSSY B0, `(.L_x_1017) ;  /* 0x0000022000007945 */ /* 0x000fd80003800000 */
[----:B------:R-:W-:Y:S05]  /*12680*/  @!P0 BRA `(.L_x_1018) ;  /* 0x0000000000808947 */ /* 0x000fea0003800000 */
[----:B------:R-:W2:Y:S02]  /*12690*/  LDL R2, [R1] ;  /* 0x0000000001027983 */ /* 0x000ea40000100800 */
[----:B--2---:R-:W-:-:S13]  /*126a0*/  R2UR UR4, R2 ;  /* 0x00000000020472ca */ /* 0x004fda00000e0000 */
[----:B------:R-:W-:-:S06]  /*126b0*/  ULOP3.LUT UR4, UR4, 0x2, URZ, 0xfc, !UPT ;  /* 0x0000000204047892 */ /* 0x000fcc000f8efc3f */
[----:B------:R-:W-:-:S05]  /*126c0*/  IMAD.U32 R0, RZ, RZ, UR4 ;  /* 0x00000004ff007e24 */ /* 0x000fca000f8e00ff */
[----:B------:R-:W-:-:S13]  /*126d0*/  ISETP.NE.AND P2, PT, R0, 0x3, PT ;  /* 0x000000030000780c */ /* 0x000fda0003f45270 */
[----:B------:R-:W-:Y:S05]  /*126e0*/  @!P2 BRA `(.L_x_1019) ;  /* 0x000000000004a947 */ /* 0x000fea0003800000 */
[----:B------:R-:W-:Y:S01]  /*126f0*/  BPT.TRAP 0x1 ;  /* 0x000000040000795c */ /* 0x000fe20000300000 */
.L_x_1019:
[----:B------:R-:W-:Y:S01]  /*12700*/  VIADD R3, R7, 0x2a840 ;  /* 0x0002a84007037836 */ /* 0x000fe20000000000 */
[----:B------:R-:W-:Y:S01]  /*12710*/  SHF.L.U32 R4, R17, 0x1f, RZ ;  /* 0x0000001f11047819 */ /* 0x000fe200000006ff */
[C---:B------:R-:W-:Y:S02]  /*12720*/  VIADD R0, R16.reuse, 0x1 ;  /* 0x0000000110007836 */ /* 0x040fe40000000000 */
[----:B------:R-:W-:-:S03]  /*12730*/  IMAD R5, R16, 0x8, R3 ;  /* 0x0000000810057824 */ /* 0x000fc600078e0203 */
[----:B------:R-:W-:Y:S01]  /*12740*/  ISETP.NE.AND P1, PT, R0, 0x2, PT ;  /* 0x000000020000780c */ /* 0x000fe20003f25270 */
[----:B------:R-:W2:Y:S03]  /*12750*/  SYNCS.PHASECHK.TRANS64.TRYWAIT P0, [R5+URZ], R4 ;  /* 0x00000004050075a7 */ /* 0x000ea6000800017f */
[----:B------:R-:W-:-:S04]  /*12760*/  SEL R2, RZ, 0x1, P1 ;  /* 0x00000001ff027807 */ /* 0x000fc80000800000 */
[----:B------:R-:W-:Y:S02]  /*12770*/  LOP3.LUT R17, R17, R2, RZ, 0x3c, !PT ;  /* 0x0000000211117212 */ /* 0x000fe400078e3cff */
[----:B------:R-:W-:Y:S02]  /*12780*/  SEL R2, R0, RZ, P1 ;  /* 0x000000ff00027207 */ /* 0x000fe40000800000 */
[----:B------:R-:W-:-:S03]  /*12790*/  SHF.L.U32 R0, R17, 0x1f, RZ ;  /* 0x0000001f11007819 */ /* 0x000fc600000006ff */
[----:B------:R-:W-:Y:S01]  /*127a0*/  IMAD R3, R2, 0x8, R3 ;  /* 0x0000000802037824 */ /* 0x000fe200078e0203 */
[----:B--2---:R-:W-:Y:S06]  /*127b0*/  @!P0 BRA `(.L_x_1020) ;  /* 0x00000008004c8947 */ /* 0x004fec0003800000 */
.L_x_1044:
[----:B------:R-:W3:Y:S02]  /*127c0*/  SYNCS.PHASECHK.TRANS64.TRYWAIT P0, [R3+URZ], R0 ;  /* 0x00000000030075a7 */ /* 0x000ee4000800017f */
[----:B---3--:R-:W-:Y:S05]  /*127d0*/  @!P0 BRA `(.L_x_1021) ;  /* 0x0000000800588947 */ /* 0x008fea0003800000 */
.L_x_1045:
[----:B------:R-:W-:Y:S05]  /*127e0*/  @!P2 BRA `(.L_x_1022) ;  /* 0x000000000004a947 */ /* 0x000fea0003800000 */
[----:B------:R-:W-:Y:S01]  /*127f0*/  BPT.TRAP 0x1 ;  /* 0x000000040000795c */ /* 0x000fe20000300000 */
.L_x_1022:
[----:B---3--:R-:W-:-:S04]  /*12800*/  VIADD R3, R7, 0x2a860 ;  /* 0x0002a86007037836 */ /* 0x008fc80000000000 */
[----:B--2---:R-:W-:-:S04]  /*12810*/  IMAD R5, R16, 0x8, R3 ;  /* 0x0000000810057824 */ /* 0x004fc800078e0203 */
[----:B------:R-:W2:Y:S02]  /*12820*/  SYNCS.PHASECHK.TRANS64.TRYWAIT P0, [R5+URZ], R4 ;  /* 0x00000004050075a7 */ /* 0x000ea4000800017f */
[----:B--2---:R-:W-:Y:S05]  /*12830*/  @!P0 BRA `(.L_x_1023) ;  /* 0x0000000800548947 */ /* 0x004fea0003800000 */
.L_x_1046:
[----:B------:R-:W-:-:S07]  /*12840*/  IMAD R3, R2, 0x8, R3 ;  /* 0x0000000802037824 */ /* 0x000fce00078e0203 */
.L_x_1024:
[----:B---3--:R3:W4:Y:S02]  /*12850*/  SYNCS.PHASECHK.TRANS64.TRYWAIT P0, [R3+URZ], R0 ;  /* 0x00000000030075a7 */ /* 0x008724000800017f */
[----:B----4-:R-:W-:Y:S05]  /*12860*/  @!P0 NANOSLEEP.SYNCS 0x989680 ;  /* 0x009896800000895d */ /* 0x010fea0003900000 */
[----:B------:R-:W4:Y:S02]  /*12870*/  @!P0 SYNCS.PHASECHK.TRANS64 P0, [R3+URZ], R0 ;  /* 0x00000000030085a7 */ /* 0x000f24000800007f */
[----:B----4-:R-:W-:Y:S05]  /*12880*/  @!P0 BRA `(.L_x_1024) ;  /* 0xfffffffc00f08947 */ /* 0x010fea000383ffff */
.L_x_1018:
[----:B------:R-:W-:Y:S05]  /*12890*/  BSYNC B0 ;  /* 0x0000000000007941 */ /* 0x000fea0003800000 */
.L_x_1017:
[----:B------:R-:W-:Y:S05]  /*128a0*/  EXIT ;  /* 0x000000000000794d */ /* 0x000fea0003800000 */
.L_x_878:
[----:B-1----:R-:W-:-:S04]  /*128b0*/  IMAD.U32 R3, RZ, RZ, UR37 ;  /* 0x00000025ff037e24 */ /* 0x002fc8000f8e00ff */
[----:B------:R1:W2:Y:S03]  /*128c0*/  SYNCS.PHASECHK.TRANS64.TRYWAIT P1, [R3+URZ+0x2a800], R0 ;  /* 0x02a80000030075a7 */ /* 0x0002a6000802017f */
[----:B--2---:R-:W-:Y:S05]  /*128d0*/  @!P1 NANOSLEEP.SYNCS 0x989680 ;  /* 0x009896800000995d */ /* 0x004fea0003900000 */
[----:B------:R-:W2:Y:S02]  /*128e0*/  @!P1 SYNCS.PHASECHK.TRANS64 P1, [R3+URZ+0x2a800], R0 ;  /* 0x02a80000030095a7 */ /* 0x000ea4000802007f */
[----:B--2---:R-:W-:Y:S05]  /*128f0*/  @!P1 BRA `(.L_x_878) ;  /* 0xfffffffc00ec9947 */ /* 0x004fea000383ffff */
[----:B------:R-:W-:Y:S05]  /*12900*/  BRA `(.L_x_1025) ;  /* 0xfffffef0000c7947 */ /* 0x000fea000383ffff */
.L_x_882:
[----:B--2---:R2:W3:Y:S02]  /*12910*/  SYNCS.PHASECHK.TRANS64.TRYWAIT P1, [R3+URZ+0x2a830], R0 ;  /* 0x02a83000030075a7 */ /* 0x0044e4000802017f */
[----:B---3--:R-:W-:Y:S05]  /*12920*/  @!P1 NANOSLEEP.SYNCS 0x989680 ;  /* 0x009896800000995d */ /* 0x008fea0003900000 */
[----:B------:R-:W3:Y:S02]  /*12930*/  @!P1 SYNCS.PHASECHK.TRANS64 P1, [R3+URZ+0x2a830], R0 ;  /* 0x02a83000030095a7 */ /* 0x000ee4000802007f */
[----:B---3--:R-:W-:Y:S05]  /*12940*/  @!P1 BRA `(.L_x_882) ;  /* 0xfffffffc00f09947 */ /* 0x008fea000383ffff */
[----:B------:R-:W-:Y:S05]  /*12950*/  BRA `(.L_x_881) ;  /* 0xfffffef000387947 */ /* 0x000fea000383ffff */
.L_x_898:
[----:B--2---:R-:W-:-:S04]  /*12960*/  IMAD.U32 R88, RZ, RZ, UR7 ;  /* 0x00000007ff587e24 */ /* 0x004fc8000f8e00ff */
[----:B------:R2:W3:Y:S03]  /*12970*/  SYNCS.PHASECHK.TRANS64.TRYWAIT P1, [R88+URZ+0x2a830], R21 ;  /* 0x02a83015580075a7 */ /* 0x0004e6000802017f */
[----:B---3--:R-:W-:Y:S05]  /*12980*/  @!P1 NANOSLEEP.SYNCS 0x989680 ;  /* 0x009896800000995d */ /* 0x008fea0003900000 */
[----:B------:R-:W3:Y:S02]  /*12990*/  @!P1 SYNCS.PHASECHK.TRANS64 P1, [R88+URZ+0x2a830], R21 ;  /* 0x02a83015580095a7 */ /* 0x000ee4000802007f */
[----:B---3--:R-:W-:Y:S05]  /*129a0*/  @!P1 BRA `(.L_x_898) ;  /* 0xfffffffc00ec9947 */ /* 0x008fea000383ffff */
[----:B------:R-:W-:Y:S05]  /*129b0*/  BRA `(.L_x_897) ;  /* 0xffffff2000707947 */ /* 0x000fea000383ffff */
.L_x_902:
[----:B-1----:R-:W-:-:S04]  /*129c0*/  IMAD.U32 R21, RZ, RZ, UR6 ;  /* 0x00000006ff157e24 */ /* 0x002fc8000f8e00ff */
[----:B------:R1:W3:Y:S03]  /*129d0*/  SYNCS.PHASECHK.TRANS64.TRYWAIT P1, [R21+URZ+0x2a850], R0 ;  /* 0x02a85000150075a7 */ /* 0x0002e6000802017f */
[----:B---3--:R-:W-:Y:S05]  /*129e0*/  @!P1 NANOSLEEP.SYNCS 0x989680 ;  /* 0x009896800000995d */ /* 0x008fea0003900000 */
[----:B------:R-:W3:Y:S02]  /*129f0*/  @!P1 SYNCS.PHASECHK.TRANS64 P1, [R21+URZ+0x2a850], R0 ;  /* 0x02a85000150095a7 */ /* 0x000ee4000802007f */
[----:B---3--:R-:W-:Y:S05]  /*12a00*/  @!P1 BRA `(.L_x_902) ;  /* 0xfffffffc00ec9947 */ /* 0x008fea000383ffff */
[----:B------:R-:W-:Y:S05]  /*12a10*/  BRA `(.L_x_901) ;  /* 0xffffff2800987947 */ /* 0x000fea000383ffff */
.L_x_919:
[----:B--2---:R-:W-:-:S04]  /*12a20*/  IMAD.U32 R15, RZ, RZ, UR6 ;  /* 0x00000006ff0f7e24 */ /* 0x004fc8000f8e00ff */
[----:B------:R2:W3:Y:S03]  /*12a30*/  SYNCS.PHASECHK.TRANS64.TRYWAIT P1, [R15+URZ+0x2a830], R14 ;  /* 0x02a8300e0f0075a7 */ /* 0x0004e6000802017f */
[----:B---3--:R-:W-:Y:S05]  /*12a40*/  @!P1 NANOSLEEP.SYNCS 0x989680 ;  /* 0x009896800000995d */ /* 0x008fea0003900000 */
[----:B------:R-:W3:Y:S02]  /*12a50*/  @!P1 SYNCS.PHASECHK.TRANS64 P1, [R15+URZ+0x2a830], R14 ;  /* 0x02a8300e0f0095a7 */ /* 0x000ee4000802007f */
[----:B---3--:R-:W-:Y:S05]  /*12a60*/  @!P1 BRA `(.L_x_919) ;  /* 0xfffffffc00ec9947 */ /* 0x008fea000383ffff */
[----:B------:R-:W-:Y:S05]  /*12a70*/  BRA `(.L_x_918) ;  /* 0xffffff5400847947 */ /* 0x000fea000383ffff */
.L_x_923:
[----:B--2---:R-:W-:-:S04]  /*12a80*/  IMAD.U32 R15, RZ, RZ, UR10 ;  /* 0x0000000aff0f7e24 */ /* 0x004fc8000f8e00ff */
[----:B------:R2:W4:Y:S03]  /*12a90*/  SYNCS.PHASECHK.TRANS64.TRYWAIT P1, [R15+URZ+0x2a850], R0 ;  /* 0x02a850000f0075a7 */ /* 0x000526000802017f */
[----:B----4-:R-:W-:Y:S05]  /*12aa0*/  @!P1 NANOSLEEP.SYNCS 0x989680 ;  /* 0x009896800000995d */ /* 0x010fea0003900000 */
[----:B------:R-:W4:Y:S02]  /*12ab0*/  @!P1 SYNCS.PHASECHK.TRANS64 P1, [R15+URZ+0x2a850], R0 ;  /* 0x02a850000f0095a7 */ /* 0x000f24000802007f */
[----:B----4-:R-:W-:Y:S05]  /*12ac0*/  @!P1 BRA `(.L_x_923) ;  /* 0xfffffffc00ec9947 */ /* 0x010fea000383ffff */
[----:B------:R-:W-:Y:S05]  /*12ad0*/  BRA `(.L_x_922) ;  /* 0xffffff5c00ac7947 */ /* 0x000fea000383ffff */
.L_x_929:
[----:B--2---:R-:W-:-:S04]  /*12ae0*/  IMAD.U32 R15, RZ, RZ, UR6 ;  /* 0x00000006ff0f7e24 */ /* 0x004fc8000f8e00ff */
[----:B------:R2:W3:Y:S03]  /*12af0*/  SYNCS.PHASECHK.TRANS64.TRYWAIT P1, [R15+URZ+0x2a830], R14 ;  /* 0x02a8300e0f0075a7 */ /* 0x0004e6000802017f */
[----:B---3--:R-:W-:Y:S05]  /*12b00*/  @!P1 NANOSLEEP.SYNCS 0x989680 ;  /* 0x009896800000995d */ /* 0x008fea0003900000 */
[----:B------:R-:W3:Y:S02]  /*12b10*/  @!P1 SYNCS.PHASECHK.TRANS64 P1, [R15+URZ+0x2a830], R14 ;  /* 0x02a8300e0f0095a7 */ /* 0x000ee4000802007f */
[----:B---3--:R-:W-:Y:S05]  /*12b20*/  @!P1 BRA `(.L_x_929) ;  /* 0xfffffffc00ec9947 */ /* 0x008fea000383ffff */
[----:B------:R-:W-:Y:S05]  /*12b30*/  BRA `(.L_x_928) ;  /* 0xffffff7400fc7947 */ /* 0x000fea000383ffff */
.L_x_933:
[----:B--2---:R-:W-:-:S04]  /*12b40*/  IMAD.U32 R15, RZ, RZ, UR10 ;  /* 0x0000000aff0f7e24 */ /* 0x004fc8000f8e00ff */
[----:B------:R2:W4:Y:S03]  /*12b50*/  SYNCS.PHASECHK.TRANS64.TRYWAIT P1, [R15+URZ+0x2a850], R0 ;  /* 0x02a850000f0075a7 */ /* 0x000526000802017f */
[----:B----4-:R-:W-:Y:S05]  /*12b60*/  @!P1 NANOSLEEP.SYNCS 0x989680 ;  /* 0x009896800000995d */ /* 0x010fea0003900000 */
[----:B------:R-:W4:Y:S02]  /*12b70*/  @!P1 SYNCS.PHASECHK.TRANS64 P1, [R15+URZ+0x2a850], R0 ;  /* 0x02a850000f0095a7 */ /* 0x000f24000802007f */
[----:B----4-:R-:W-:Y:S05]  /*12b80*/  @!P1 BRA `(.L_x_933) ;  /* 0xfffffffc00ec9947 */ /* 0x010fea000383ffff */
[----:B------:R-:W-:Y:S05]  /*12b90*/  BRA `(.L_x_932) ;  /* 0xffffff8000247947 */ /* 0x000fea000383ffff */
.L_x_946:
[----:B--2---:R-:W-:-:S04]  /*12ba0*/  IMAD.U32 R3, RZ, RZ, UR5 ;  /* 0x00000005ff037e24 */ /* 0x004fc8000f8e00ff */
[----:B------:R2:W3:Y:S03]  /*12bb0*/  SYNCS.PHASECHK.TRANS64.TRYWAIT P0, [R3+URZ+0x2a850], R0 ;  /* 0x02a85000030075a7 */ /* 0x0004e6000800017f */
[----:B---3--:R-:W-:Y:S05]  /*12bc0*/  @!P0 NANOSLEEP.SYNCS 0x989680 ;  /* 0x009896800000895d */ /* 0x008fea0003900000 */
[----:B------:R-:W3:Y:S02]  /*12bd0*/  @!P0 SYNCS.PHASECHK.TRANS64 P0, [R3+URZ+0x2a850], R0 ;  /* 0x02a85000030085a7 */ /* 0x000ee4000800007f */
[----:B---3--:R-:W-:Y:S05]  /*12be0*/  @!P0 BRA `(.L_x_946) ;  /* 0xfffffffc00ec8947 */ /* 0x008fea000383ffff */
[----:B------:R-:W-:Y:S05]  /*12bf0*/  BRA `(.L_x_945) ;  /* 0xffffffac00747947 */ /* 0x000fea000383ffff */
.L_x_976:
[----:B------:R-:W1:Y:S01]  /*12c00*/  S2R R18, SR_TID.X ;  /* 0x0000000000127919 */ /* 0x000e620000002100 */
[----:B------:R-:W-:Y:S02]  /*12c10*/  IMAD.MOV.U32 R12, RZ, RZ, RZ ;  /* 0x000000ffff0c7224 */ /* 0x000fe400078e00ff */
[----:B------:R-:W-:Y:S02]  /*12c20*/  IMAD.MOV.U32 R11, RZ, RZ, 0x1f ;  /* 0x0000001fff0b7424 */ /* 0x000fe400078e00ff */
[----:B------:R-:W-:Y:S01]  /*12c30*/  IMAD.MOV.U32 R15, RZ, RZ, -0x1 ;  /* 0xffffffffff0f7424 */ /* 0x000fe200078e00ff */
[----:B-1----:R-:W-:-:S04]  /*12c40*/  SHF.R.U32.HI R18, RZ, 0x5, R18 ;  /* 0x00000005ff127819 */ /* 0x002fc80000011612 */
[----:B------:R-:W-:-:S05]  /*12c50*/  LOP3.LUT R18, R18, 0x3, RZ, 0xc0, !PT ;  /* 0x0000000312127812 */ /* 0x000fca00078ec0ff */
[----:B------:R-:W-:-:S07]  /*12c60*/  IMAD.MOV.U32 R13, RZ, RZ, R18 ;  /* 0x000000ffff0d7224 */ /* 0x000fce00078e0012 */
[----:B------:R-:W-:Y:S05]  /*12c70*/  WARPSYNC.COLLECTIVE R15, `(.L_x_1026) ;  /* 0x000000000f087348 */ /* 0x000fea0003c00000 */
[----:B------:R1:W2:Y:S02]  /*12c80*/  SHFL.IDX P6, R14, R13, R12, R11 ;  /* 0x0000000c0d0e7389 */ /* 0x0002a400000c000b */
[----:B-12---:R-:W-:Y:S01]  /*12c90*/  ENDCOLLECTIVE ;  /* 0x000000000000791b */ /* 0x006fe20003800000 */
.L_x_1026:
[----:B------:R-:W-:Y:S05]  /*12ca0*/  BRA `(.L_x_1027) ;  /* 0xffffffd400f47947 */ /* 0x000fea000383ffff */
.L_x_977:
[----:B------:R-:W-:Y:S01]  /*12cb0*/  BSSY B0, `(.L_x_1028) ;  /* 0x0000006000007945 */ /* 0x000fe20003800000 */
[----:B------:R-:W-:-:S07]  /*12cc0*/  IMAD.MOV.U32 R15, RZ, RZ, -0x1 ;  /* 0xffffffffff0f7424 */ /* 0x000fce00078e00ff */
[----:B------:R-:W-:Y:S05]  /*12cd0*/  WARPSYNC.COLLECTIVE R15, `(.L_x_1029) ;  /* 0x000000000f0c7348 */ /* 0x000fea0003c00000 */
[----:B------:R-:W-:Y:S02]  /*12ce0*/  ELECT P6, UR62, PT ;  /* 0x00000000003e782f */ /* 0x000fe400038c0000 */
[----:B------:R-:W-:Y:S01]  /*12cf0*/  MOV R14, UR62 ;  /* 0x0000003e000e7c02 */ /* 0x000fe20008000f00 */
[----:B------:R-:W-:Y:S10]  /*12d00*/  ENDCOLLECTIVE ;  /* 0x000000000000791b */ /* 0x000ff40003800000 */
.L_x_1029:
[----:B------:R-:W-:Y:S05]  /*12d10*/  BSYNC B0 ;  /* 0x0000000000007941 */ /* 0x000fea0003800000 */
.L_x_1028:
[----:B------:R-:W-:Y:S05]  /*12d20*/  BRA `(.L_x_1030) ;  /* 0xffffffd400e47947 */ /* 0x000fea000383ffff */
.L_x_980:
[----:B-1----:R1:W2:Y:S02]  /*12d30*/  SYNCS.PHASECHK.TRANS64.TRYWAIT P2, [R8+URZ+0x2a840], R7 ;  /* 0x02a84007080075a7 */ /* 0x0022a4000804017f */
[----:B--2---:R-:W-:Y:S05]  /*12d40*/  @!P2 NANOSLEEP.SYNCS 0x989680 ;  /* 0x009896800000a95d */ /* 0x004fea0003900000 */
[----:B------:R-:W2:Y:S02]  /*12d50*/  @!P2 SYNCS.PHASECHK.TRANS64 P2, [R8+URZ+0x2a840], R7 ;  /* 0x02a840070800a5a7 */ /* 0x000ea4000804007f */
[----:B--2---:R-:W-:Y:S05]  /*12d60*/  @!P2 BRA `(.L_x_980) ;  /* 0xfffffffc00f0a947 */ /* 0x004fea000383ffff */
[----:B------:R-:W-:Y:S05]  /*12d70*/  BRA `(.L_x_1031) ;  /* 0xffffffd800407947 */ /* 0x000fea000383ffff */
.L_x_982:
[----:B-1----:R-:W-:-:S04]  /*12d80*/  IMAD.U32 R8, RZ, RZ, UR38 ;  /* 0x00000026ff087e24 */ /* 0x002fc8000f8e00ff */
[----:B------:R1:W2:Y:S03]  /*12d90*/  SYNCS.PHASECHK.TRANS64.TRYWAIT P2, [R8+URZ+0x2a820], R7 ;  /* 0x02a82007080075a7 */ /* 0x0002a6000804017f */
[----:B--2---:R-:W-:Y:S05]  /*12da0*/  @!P2 NANOSLEEP.SYNCS 0x989680 ;  /* 0x009896800000a95d */ /* 0x004fea0003900000 */
[----:B------:R-:W2:Y:S02]  /*12db0*/  @!P2 SYNCS.PHASECHK.TRANS64 P2, [R8+URZ+0x2a820], R7 ;  /* 0x02a820070800a5a7 */ /* 0x000ea4000804007f */
[----:B--2---:R-:W-:Y:S05]  /*12dc0*/  @!P2 BRA `(.L_x_982) ;  /* 0xfffffffc00eca947 */ /* 0x004fea000383ffff */
[----:B------:R-:W-:Y:S05]  /*12dd0*/  BRA `(.L_x_1032) ;  /* 0xffffffdc004c7947 */ /* 0x000fea000383ffff */
.L_x_988:
[----:B-1----:R1:W2:Y:S02]  /*12de0*/  SYNCS.PHASECHK.TRANS64.TRYWAIT P3, [R3+URZ+0x2a840], R2 ;  /* 0x02a84002030075a7 */ /* 0x0022a4000806017f */
[----:B--2---:R-:W-:Y:S05]  /*12df0*/  @!P3 NANOSLEEP.SYNCS 0x989680 ;  /* 0x009896800000b95d */ /* 0x004fea0003900000 */
[----:B------:R-:W2:Y:S02]  /*12e00*/  @!P3 SYNCS.PHASECHK.TRANS64 P3, [R3+URZ+0x2a840], R2 ;  /* 0x02a840020300b5a7 */ /* 0x000ea4000806007f */
[----:B--2---:R-:W-:Y:S05]  /*12e10*/  @!P3 BRA `(.L_x_988) ;  /* 0xfffffffc00f0b947 */ /* 0x004fea000383ffff */
[----:B------:R-:W-:Y:S05]  /*12e20*/  BRA `(.L_x_1033) ;  /* 0xffffffdc00f07947 */ /* 0x000fea000383ffff */
.L_x_990:
[----:B-1----:R1:W2:Y:S02]  /*12e30*/  SYNCS.PHASECHK.TRANS64.TRYWAIT P3, [R2+URZ+0x60], R3 ;  /* 0x00006003020075a7 */ /* 0x0022a4000806017f */
[----:B--2---:R-:W-:Y:S05]  /*12e40*/  @!P3 NANOSLEEP.SYNCS 0x989680 ;  /* 0x009896800000b95d */ /* 0x004fea0003900000 */
[----:B------:R-:W2:Y:S02]  /*12e50*/  @!P3 SYNCS.PHASECHK.TRANS64 P3, [R2+URZ+0x60], R3 ;  /* 0x000060030200b5a7 */ /* 0x000ea4000806007f */
[----:B--2---:R-:W-:Y:S05]  /*12e60*/  @!P3 BRA `(.L_x_990) ;  /* 0xfffffffc00f0b947 */ /* 0x004fea000383ffff */
[----:B------:R-:W-:Y:S05]  /*12e70*/  BRA `(.L_x_1034) ;  /* 0xffffffe000787947 */ /* 0x000fea000383ffff */
.L_x_996:
[----:B-1----:R1:W2:Y:S02]  /*12e80*/  SYNCS.PHASECHK.TRANS64.TRYWAIT P3, [R3+URZ+0x2a840], R2 ;  /* 0x02a84002030075a7 */ /* 0x0022a4000806017f */
[----:B--2---:R-:W-:Y:S05]  /*12e90*/  @!P3 NANOSLEEP.SYNCS 0x989680 ;  /* 0x009896800000b95d */ /* 0x004fea0003900000 */
[----:B------:R-:W2:Y:S02]  /*12ea0*/  @!P3 SYNCS.PHASECHK.TRANS64 P3, [R3+URZ+0x2a840], R2 ;  /* 0x02a840020300b5a7 */ /* 0x000ea4000806007f */
[----:B--2---:R-:W-:Y:S05]  /*12eb0*/  @!P3 BRA `(.L_x_996) ;  /* 0xfffffffc00f0b947 */ /* 0x004fea000383ffff */
[----:B------:R-:W-:Y:S05]  /*12ec0*/  BRA `(.L_x_1035) ;  /* 0xffffffe400987947 */ /* 0x000fea000383ffff */
.L_x_998:
[----:B-1----:R1:W2:Y:S02]  /*12ed0*/  SYNCS.PHASECHK.TRANS64.TRYWAIT P3, [R2+URZ+0x60], R17 ;  /* 0x00006011020075a7 */ /* 0x0022a4000806017f */
[----:B--2---:R-:W-:Y:S05]  /*12ee0*/  @!P3 NANOSLEEP.SYNCS 0x989680 ;  /* 0x009896800000b95d */ /* 0x004fea0003900000 */
[----:B------:R-:W2:Y:S02]  /*12ef0*/  @!P3 SYNCS.PHASECHK.TRANS64 P3, [R2+URZ+0x60], R17 ;  /* 0x000060110200b5a7 */ /* 0x000ea4000806007f */
[----:B--2---:R-:W-:Y:S05]  /*12f00*/  @!P3 BRA `(.L_x_998) ;  /* 0xfffffffc00f0b947 */ /* 0x004fea000383ffff */
[----:B------:R-:W-:Y:S05]  /*12f10*/  BRA `(.L_x_1036) ;  /* 0xffffffe800207947 */ /* 0x000fea000383ffff */
.L_x_1003:
[----:B--2---:R2:W3:Y:S02]  /*12f20*/  SYNCS.PHASECHK.TRANS64.TRYWAIT P2, [R2+URZ+0x2a840], R3 ;  /* 0x02a84003020075a7 */ /* 0x0044e4000804017f */
[----:B---3--:R-:W-:Y:S05]  /*12f30*/  @!P2 NANOSLEEP.SYNCS 0x989680 ;  /* 0x009896800000a95d */ /* 0x008fea0003900000 */
[----:B------:R-:W3:Y:S02]  /*12f40*/  @!P2 SYNCS.PHASECHK.TRANS64 P2, [R2+URZ+0x2a840], R3 ;  /* 0x02a840030200a5a7 */ /* 0x000ee4000804007f */
[----:B---3--:R-:W-:Y:S05]  /*12f50*/  @!P2 BRA `(.L_x_1003) ;  /* 0xfffffffc00f0a947 */ /* 0x008fea000383ffff */
[----:B------:R-:W-:Y:S05]  /*12f60*/  BRA `(.L_x_1037) ;  /* 0xffffffec00087947 */ /* 0x000fea000383ffff */
.L_x_1005:
[----:B-1----:R1:W2:Y:S02]  /*12f70*/  SYNCS.PHASECHK.TRANS64.TRYWAIT P2, [R2+URZ+0x60], R11 ;  /* 0x0000600b020075a7 */ /* 0x0022a4000804017f */
[----:B--2---:R-:W-:Y:S05]  /*12f80*/  @!P2 NANOSLEEP.SYNCS 0x989680 ;  /* 0x009896800000a95d */ /* 0x004fea0003900000 */
[----:B------:R-:W2:Y:S02]  /*12f90*/  @!P2 SYNCS.PHASECHK.TRANS64 P2, [R2+URZ+0x60], R11 ;  /* 0x0000600b0200a5a7 */ /* 0x000ea4000804007f */
[----:B--2---:R-:W-:Y:S05]  /*12fa0*/  @!P2 BRA `(.L_x_1005) ;  /* 0xfffffffc00f0a947 */ /* 0x004fea000383ffff */
[----:B------:R-:W-:Y:S05]  /*12fb0*/  BRA `(.L_x_1038) ;  /* 0xffffffec009c7947 */ /* 0x000fea000383ffff */
.L_x_1012:
[----:B-1----:R1:W2:Y:S02]  /*12fc0*/  SYNCS.PHASECHK.TRANS64.TRYWAIT P0, [R3+URZ+0x2a860], R0 ;  /* 0x02a86000030075a7 */ /* 0x0022a4000800017f */
[----:B--2---:R-:W-:Y:S05]  /*12fd0*/  @!P0 NANOSLEEP.SYNCS 0x989680 ;  /* 0x009896800000895d */ /* 0x004fea0003900000 */
[----:B------:R-:W2:Y:S02]  /*12fe0*/  @!P0 SYNCS.PHASECHK.TRANS64 P0, [R3+URZ+0x2a860], R0 ;  /* 0x02a86000030085a7 */ /* 0x000ea4000800007f */
[----:B--2---:R-:W-:Y:S05]  /*12ff0*/  @!P0 BRA `(.L_x_1012) ;  /* 0xfffffffc00f08947 */ /* 0x004fea000383ffff */
[----:B------:R-:W-:Y:S05]  /*13000*/  BRA `(.L_x_1039) ;  /* 0xfffffff000787947 */ /* 0x000fea000383ffff */
.L_x_1014:
[----:B------:R-:W-:Y:S01]  /*13010*/  BSSY B0, `(.L_x_1040) ;  /* 0x0000007000007945 */ /* 0x000fe20003800000 */
[----:B------:R-:W-:Y:S02]  /*13020*/  IMAD.MOV.U32 R12, RZ, RZ, RZ ;  /* 0x000000ffff0c7224 */ /* 0x000fe400078e00ff */
[----:B------:R-:W-:Y:S02]  /*13030*/  IMAD.MOV.U32 R11, RZ, RZ, 0x1f ;  /* 0x0000001fff0b7424 */ /* 0x000fe400078e00ff */
[----:B------:R-:W-:-:S07]  /*13040*/  IMAD.MOV.U32 R15, RZ, RZ, -0x1 ;  /* 0xffffffffff0f7424 */ /* 0x000fce00078e00ff */
[----:B------:R-:W-:Y:S05]  /*13050*/  WARPSYNC.COLLECTIVE R15, `(.L_x_1041) ;  /* 0x000000000f087348 */ /* 0x000fea0003c00000 */
[----:B------:R1:W2:Y:S02]  /*13060*/  SHFL.IDX P6, R14, R13, R12, R11 ;  /* 0x0000000c0d0e7389 */ /* 0x0002a400000c000b */
[----:B-12---:R-:W-:Y:S01]  /*13070*/  ENDCOLLECTIVE ;  /* 0x000000000000791b */ /* 0x006fe20003800000 */
.L_x_1041:
[----:B------:R-:W-:Y:S05]  /*13080*/  BSYNC B0 ;  /* 0x0000000000007941 */ /* 0x000fea0003800000 */
.L_x_1040:
[----:B------:R-:W-:Y:S05]  /*13090*/  BRA `(.L_x_1042) ;  /* 0xfffffff000f47947 */ /* 0x000fea000383ffff */
.L_x_1016:
[----:B--2---:R2:W3:Y:S02]  /*130a0*/  SYNCS.PHASECHK.TRANS64.TRYWAIT P0, [R7+URZ+0x2a820], R0 ;  /* 0x02a82000070075a7 */ /* 0x0044e4000800017f */
[----:B---3--:R-:W-:Y:S05]  /*130b0*/  @!P0 NANOSLEEP.SYNCS 0x989680 ;  /* 0x009896800000895d */ /* 0x008fea0003900000 */
[----:B------:R-:W3:Y:S02]  /*130c0*/  @!P0 SYNCS.PHASECHK.TRANS64 P0, [R7+URZ+0x2a820], R0 ;  /* 0x02a82000070085a7 */ /* 0x000ee4000800007f */
[----:B---3--:R-:W-:Y:S05]  /*130d0*/  @!P0 BRA `(.L_x_1016) ;  /* 0xfffffffc00f08947 */ /* 0x008fea000383ffff */
[----:B------:R-:W-:Y:S05]  /*130e0*/  BRA `(.L_x_1043) ;  /* 0xfffffff400447947 */ /* 0x000fea000383ffff */
.L_x_1020:
[----:B--2---:R2:W3:Y:S02]  /*130f0*/  SYNCS.PHASECHK.TRANS64.TRYWAIT P0, [R5+URZ], R4 ;  /* 0x00000004050075a7 */ /* 0x0044e4000800017f */
[----:B---3--:R-:W-:Y:S05]  /*13100*/  @!P0 NANOSLEEP.SYNCS 0x989680 ;  /* 0x009896800000895d */ /* 0x008fea0003900000 */
[----:B------:R-:W3:Y:S02]  /*13110*/  @!P0 SYNCS.PHASECHK.TRANS64 P0, [R5+URZ], R4 ;  /* 0x00000004050085a7 */ /* 0x000ee4000800007f */
[----:B---3--:R-:W-:Y:S05]  /*13120*/  @!P0 BRA `(.L_x_1020) ;  /* 0xfffffffc00f08947 */ /* 0x008fea000383ffff */
[----:B------:R-:W-:Y:S05]  /*13130*/  BRA `(.L_x_1044) ;  /* 0xfffffff400a07947 */ /* 0x000fea000383ffff */
.L_x_1021:
[----:B---3--:R3:W4:Y:S02]  /*13140*/  SYNCS.PHASECHK.TRANS64.TRYWAIT P0, [R3+URZ], R0 ;  /* 0x00000000030075a7 */ /* 0x008724000800017f */
[----:B----4-:R-:W-:Y:S05]  /*13150*/  @!P0 NANOSLEEP.SYNCS 0x989680 ;  /* 0x009896800000895d */ /* 0x010fea0003900000 */
[----:B------:R-:W4:Y:S02]  /*13160*/  @!P0 SYNCS.PHASECHK.TRANS64 P0, [R3+URZ], R0 ;  /* 0x00000000030085a7 */ /* 0x000f24000800007f */
[----:B----4-:R-:W-:Y:S05]  /*13170*/  @!P0 BRA `(.L_x_1021) ;  /* 0xfffffffc00f08947 */ /* 0x010fea000383ffff */
[----:B------:R-:W-:Y:S05]  /*13180*/  BRA `(.L_x_1045) ;  /* 0xfffffff400947947 */ /* 0x000fea000383ffff */
.L_x_1023:
[----:B--2---:R2:W3:Y:S02]  /*13190*/  SYNCS.PHASECHK.TRANS64.TRYWAIT P0, [R5+URZ], R4 ;  /* 0x00000004050075a7 */ /* 0x0044e4000800017f */
[----:B---3--:R-:W-:Y:S05]  /*131a0*/  @!P0 NANOSLEEP.SYNCS 0x989680 ;  /* 0x009896800000895d */ /* 0x008fea0003900000 */
[----:B------:R-:W3:Y:S02]  /*131b0*/  @!P0 SYNCS.PHASECHK.TRANS64 P0, [R5+URZ], R4 ;  /* 0x00000004050085a7 */ /* 0x000ee4000800007f */
[----:B---3--:R-:W-:Y:S05]  /*131c0*/  @!P0 BRA `(.L_x_1023) ;  /* 0xfffffffc00f08947 */ /* 0x008fea000383ffff */
[----:B------:R-:W-:Y:S05]  /*131d0*/  BRA `(.L_x_1046) ;  /* 0xfffffff400987947 */ /* 0x000fea000383ffff */
.L_x_1047:
        /* <DEDUP_REMOVED lines=10> */
.L_x_11935:


//--------------------- .text._ZN7cutlass13device_kernelIN5flash11enable_sm90INS1_16FlashAttnFwdSm90INS1_25CollectiveMainloopFwdSm90ILi2EN4cute5tupleIJNS5_1CILi1EEES8_S8_EEENS6_IJNS7_ILi128EEENS7_ILi96EEENS7_ILi192EEEEEELi128ENS_10bfloat16_tEfNS_4arch4Sm90ELb0ELb1ELb1ELb1ELb0ELb0ELb0ELb1ELb1ELb0ELb0ELb0EEENS1_21CollectiveEpilogueFwdINS6_IJSA_SA_SB_EEES9_SE_SG_Li256ELb1ELb0ELb0ELb0EEENS1_36VarlenDynamicPersistentTileSchedulerILi128ELi96ELi256ELi32ELb0ELb0ELb1ELb1ELb0ELb1EEEEEEEEEvNT_6ParamsE --------------------------
	.section	.text._ZN7cutlass13device_kernelIN5flash11enable_sm90INS1_16FlashAttnFwdSm90INS1_25CollectiveMainloopFwdSm90ILi2EN4cute5tupleIJNS5_1CILi1EEES8_S8_EEENS6_IJNS7_ILi128EEENS7_ILi96EEENS7_ILi192EEEEEELi128ENS_10bfloat16_tEfNS_4arch4Sm90ELb0ELb1ELb1ELb1ELb0ELb0ELb0ELb1ELb1ELb0ELb0ELb0EEENS1_21CollectiveEpilogueFwdINS6_IJSA_SA_SB_EEES9_SE_SG_Li256ELb1ELb0ELb0ELb0EEENS1_36VarlenDynamicPersistentTileSchedulerILi128ELi96ELi256ELi32ELb0ELb0ELb1ELb1ELb0ELb1EEEEEEEEEvNT_6ParamsE,"ax",@progbits
	.align	128
.text._ZN7cutlass13device_kernelIN5flash11enable_sm90INS1_16FlashAttnFwdSm90INS1_25CollectiveMainloopFwdSm90ILi2EN4cute5tupleIJNS5_1CILi1EEES8_S8_EEENS6_IJNS7_ILi128EEENS7_ILi96EEENS7_ILi192EEEEEELi128ENS_10bfloat16_tEfNS_4arch4Sm90ELb0ELb1ELb1ELb1ELb0ELb0ELb0ELb1ELb1ELb0ELb0ELb0EEENS1_21CollectiveEpilogueFwdINS6_IJSA_SA_SB_EEES9_SE_SG_Li256ELb1ELb0ELb0ELb0EEENS1_36VarlenDynamicPersistentTileSchedulerILi128ELi96ELi256ELi32ELb0ELb0ELb1ELb1ELb0ELb1EEEEEEEEEvNT_6ParamsE:
        .type           _ZN7cutlass13device_kernelIN5flash11enable_sm90INS1_16FlashAttnFwdSm90INS1_25CollectiveMainloopFwdSm90ILi2EN4cute5tupleIJNS5_1CILi1EEES8_S8_EEENS6_IJNS7_ILi128EEENS7_ILi96EEENS7_ILi192EEEEEELi128ENS_10bfloat16_tEfNS_4arch4Sm90ELb0ELb1ELb1ELb1ELb0ELb0ELb0ELb1ELb1ELb0ELb0ELb0EEENS1_21CollectiveEpilogueFwdINS6_IJSA_SA_SB_EEES9_SE_SG_Li256ELb1ELb0ELb0ELb0EEENS1_36VarlenDynamicPersistentTileSchedulerILi128ELi96ELi256ELi32ELb0ELb0ELb1ELb1ELb0ELb1EEEEEEEEEvNT_6ParamsE,@function
        .size           _ZN7cutlass13device_kernelIN5flash11enable_sm90INS1_16FlashAttnFwdSm90INS1_25CollectiveMainloopFwdSm90ILi2EN4cute5tupleIJNS5_1CILi1EEES8_S8_EEENS6_IJNS7_ILi128EEENS7_ILi96EEENS7_ILi192EEEEEELi128ENS_10bfloat16_tEfNS_4arch4Sm90ELb0ELb1ELb1ELb1ELb0ELb0ELb0ELb1ELb1ELb0ELb0ELb0EEENS1_21CollectiveEpilogueFwdINS6_IJSA_SA_SB_EEES9_SE_SG_Li256ELb1ELb0ELb0ELb0EEENS1_36VarlenDynamicPersistentTileSchedulerILi128ELi96ELi256ELi32ELb0ELb0ELb1ELb1ELb0ELb1EEEEEEEEEvNT_6ParamsE,(.L_x_11936 - _ZN7cutlass13device_kernelIN5flash11enable_sm90INS1_16FlashAttnFwdSm90INS1_25CollectiveMainloopFwdSm90ILi2EN4cute5tupleIJNS5_1CILi1EEES8_S8_EEENS6_IJNS7_ILi128EEENS7_ILi96EEENS7_ILi192EEEEEELi128ENS_10bfloat16_tEfNS_4arch4Sm90ELb0ELb1ELb1ELb1ELb0ELb0ELb0ELb1ELb1ELb0ELb0ELb0EEENS1_21CollectiveEpilogueFwdINS6_IJSA_SA_SB_EEES9_SE_SG_Li256ELb1ELb0ELb0ELb0EEENS1_36VarlenDynamicPersistentTileSchedulerILi128ELi96ELi256ELi32ELb0ELb0ELb1ELb1ELb0ELb1EEEEEEEEEvNT_6ParamsE)
        .other          _ZN7cutlass13device_kernelIN5flash11enable_sm90INS1_16FlashAttnFwdSm90INS1_25CollectiveMainloopFwdSm90ILi2EN4cute5tupleIJNS5_1CILi1EEES8_S8_EEENS6_IJNS7_ILi128EEENS7_ILi96EEENS7_ILi192EEEEEELi128ENS_10bfloat16_tEfNS_4arch4Sm90ELb0ELb1ELb1ELb1ELb0ELb0ELb0ELb1ELb1ELb0ELb0ELb0EEENS1_21CollectiveEpilogueFwdINS6_IJSA_SA_SB_EEES9_SE_SG_Li256ELb1ELb0ELb0ELb0EEENS1_36VarlenDynamicPersistentTileSchedulerILi128ELi96ELi256ELi32ELb0ELb0ELb1ELb1ELb0ELb1EEEEEEEEEvNT_6ParamsE,@"STO_CUDA_ENTRY STV_DEFAULT"
_ZN7cutlass13device_kernelIN5flash11enable_sm90INS1_16FlashAttnFwdSm90INS1_25CollectiveMainloopFwdSm90ILi2EN4cute5tupleIJNS5_1CILi1EEES8_S8_EEENS6_IJNS7_ILi128EEENS7_ILi96EEENS7_ILi192EEEEEELi128ENS_10bfloat16_tEfNS_4arch4Sm90ELb0ELb1ELb1ELb1ELb0ELb0ELb0ELb1ELb1ELb0ELb0ELb0EEENS1_21CollectiveEpilogueFwdINS6_IJSA_SA_SB_EEES9_SE_SG_Li256ELb1ELb0ELb0ELb0EEENS1_36VarlenDynamicPersistentTileSchedulerILi128ELi96ELi256ELi32ELb0ELb0ELb1ELb1ELb0ELb1EEEEEEEEEvNT_6ParamsE:
        /* <DEDUP_REMOVED lines=20> */
.L_x_1049:
[----:B------:R-:W-:Y:S05]  /*0140*/  BSYNC B0 ;  /* 0x0000000000007941 */ /* 0x000fea0003800000 */
.L_x_1048:
        /* <DEDUP_REMOVED lines=40> */
.L_x_1050:
        /* <DEDUP_REMOVED lines=22> */
.L_x_1051:
        /* <DEDUP_REMOVED lines=18> */
.L_x_1052:
        /* <DEDUP_REMOVED lines=22> */
.L_x_1053:
        /* <DEDUP_REMOVED lines=22> */
.L_x_1054:
[----:B0-----:R-:W-:Y:S01]  /*0910*/  ISETP.NE.AND P0, PT, R2, RZ, PT ;  /* 0x000000ff0200720c */ /* 0x001fe20003f05270 */
[----:B------:R-:W-:Y:S01]  /*0920*/  IMAD.MOV.U32 R2, RZ, RZ, 0x1 ;  /* 0x00000001ff027424 */ /* 0x000fe200078e00ff */
[----:B------:R-:W-:-:S04]  /*0930*/  NOP ;  /* 0x0000000000007918 */ /* 0x000fc80000000000 */
[----:B------:R-:W-:-:S05]  /*0940*/  SEL R2, R2, 0x2, !P0 ;  /* 0x0000000202027807 */ /* 0x000fca0004000000 */
[----:B------:R0:W-:Y:S01]  /*0950*/  STL [R1+0x20], R2 ;  /* 0x0000200201007387 */ /* 0x0001e20000100800 */
[----:B-123--:R-:W-:Y:S06]  /*0960*/  BAR.SYNC.DEFER_BLOCKING 0x0 ;  /* 0x0000000000007b1d */ /* 0x00efec0000010000 */
[----:B------:R-:W-:Y:S05]  /*0970*/  @!P0 BRA `(.L_x_1055) ;  /* 0x000000f400cc8947 */ /* 0x000fea0003800000 */
.L_x_1056:
        /* <DEDUP_REMOVED lines=14> */
[----:B------:R-:W2:Y:S01]  /*0a60*/  LDL.LU R8, [R1+0x20] ;  /* 0x0000200001087983 */ /* 0x000ea20000300800 */
[----:B------:R-:W1:Y:S02]  /*0a70*/  S2R R0, SR_TID.X ;  /* 0x0000000000007919 */ /* 0x000e640000002100 */
[----:B-1----:R-:W-:-:S05]  /*0a80*/  VIADD R174, R0, 0xffffff80 ;  /* 0xffffff8000ae7836 */ /* 0x002fca0000000000 */
[----:B------:R-:W-:-:S04]  /*0a90*/  SHF.R.S32.HI R3, RZ, 0x1f, R174 ;  /* 0x0000001fff037819 */ /* 0x000fc800000114ae */
[----:B------:R-:W-:-:S04]  /*0aa0*/  LEA.HI R5, R3, R174, RZ, 0x7 ;  /* 0x000000ae03057211 */ /* 0x000fc800078f38ff */
[----:B------:R-:W-:-:S05]  /*0ab0*/  LOP3.LUT R7, R5, 0xffffff80, RZ, 0xc0, !PT ;  /* 0xffffff8005077812 */ /* 0x000fca00078ec0ff */
[----:B------:R-:W-:-:S05]  /*0ac0*/  IMAD.IADD R170, R174, 0x1, -R7 ;  /* 0x00000001aeaa7824 */ /* 0x000fca00078e0a07 */
[----:B------:R-:W-:-:S04]  /*0ad0*/  SHF.R.S32.HI R11, RZ, 0x1f, R170 ;  /* 0x0000001fff0b7819 */ /* 0x000fc800000114aa */
[----:B------:R-:W-:-:S04]  /*0ae0*/  LEA.HI R4, R11, R170, RZ, 0x2 ;  /* 0x000000aa0b047211 */ /* 0x000fc800078f10ff */
[--C-:B------:R-:W-:Y:S02]  /*0af0*/  SHF.R.S32.HI R6, RZ, 0x2, R4.reuse ;  /* 0x00000002ff067819 */ /* 0x100fe40000011404 */
[----:B------:R-:W-:-:S04]  /*0b00*/  SHF.R.S32.HI R7, RZ, 0x1f, R4 ;  /* 0x0000001fff077819 */ /* 0x000fc80000011404 */
[----:B------:R-:W-:Y:S02]  /*0b10*/  LEA.HI R7, R7, R6, RZ, 0x3 ;  /* 0x0000000607077211 */ /* 0x000fe400078f18ff */
[-C--:B------:R-:W-:Y:S02]  /*0b20*/  LEA.HI R0, R3, R174.reuse, RZ, 0x4 ;  /* 0x000000ae03007211 */ /* 0x080fe400078f20ff */
[----:B------:R-:W-:Y:S02]  /*0b30*/  SHF.R.S32.HI R172, RZ, 0x7, R5 ;  /* 0x00000007ffac7819 */ /* 0x000fe40000011405 */
[----:B------:R-:W-:Y:S02]  /*0b40*/  LOP3.LUT R7, R7, 0xfffffff8, RZ, 0xc0, !PT ;  /* 0xfffffff807077812 */ /* 0x000fe400078ec0ff */
[----:B0-----:R-:W-:Y:S02]  /*0b50*/  LEA.HI R2, R3, R174, RZ, 0x5 ;  /* 0x000000ae03027211 */ /* 0x001fe400078f28ff */
[----:B------:R-:W-:-:S02]  /*0b60*/  SHF.R.S32.HI R9, RZ, 0x4, R0 ;  /* 0x00000004ff097819 */ /* 0x000fc40000011400 */
[----:B------:R-:W-:Y:S02]  /*0b70*/  LEA.HI R11, R11, R170, RZ, 0x5 ;  /* 0x000000aa0b0b7211 */ /* 0x000fe400078f28ff */
[----:B------:R-:W-:Y:S01]  /*0b80*/  LEA.HI R5, R5, R172, RZ, 0x1 ;  /* 0x000000ac05057211 */ /* 0x000fe200078f08ff */
[----:B------:R-:W-:Y:S01]  /*0b90*/  IMAD.IADD R6, R6, 0x1, -R7 ;  /* 0x0000000106067824 */ /* 0x000fe200078e0a07 */
[----:B------:R-:W-:Y:S01]  /*0ba0*/  LOP3.LUT R7, R0, 0x3fffff0, RZ, 0xc0, !PT ;  /* 0x03fffff000077812 */ /* 0x000fe200078ec0ff */
[----:B------:R-:W-:Y:S01]  /*0bb0*/  IMAD.SHL.U32 R2, R2, 0x20, RZ ;  /* 0x0000002002027824 */ /* 0x000fe200078e00ff */
[----:B------:R-:W-:Y:S02]  /*0bc0*/  LEA.HI R0, R0, R9, RZ, 0x1 ;  /* 0x0000000900007211 */ /* 0x000fe400078f08ff */
[----:B------:R-:W-:Y:S02]  /*0bd0*/  SHF.R.S32.HI R11, RZ, 0x5, R11 ;  /* 0x00000005ff0b7819 */ /* 0x000fe4000001140b */
[----:B------:R-:W-:Y:S01]  /*0be0*/  LOP3.LUT R5, R5, 0x3fffffe, RZ, 0xc0, !PT ;  /* 0x03fffffe05057812 */ /* 0x000fe200078ec0ff */
[----:B------:R-:W-:Y:S01]  /*0bf0*/  IMAD.IADD R7, R174, 0x1, -R7 ;  /* 0x00000001ae077824 */ /* 0x000fe200078e0a07 */
[----:B------:R-:W-:Y:S01]  /*0c00*/  LOP3.LUT R2, R2, 0xfffffc00, RZ, 0xc0, !PT ;  /* 0xfffffc0002027812 */ /* 0x000fe200078ec0ff */
[----:B------:R-:W-:Y:S01]  /*0c10*/  IMAD R6, R11, 0x10, R6 ;  /* 0x000000100b067824 */ /* 0x000fe200078e0206 */
[----:B------:R-:W-:Y:S01]  /*0c20*/  LOP3.LUT R0, R0, 0x1ffffffe, RZ, 0xc0, !PT ;  /* 0x1ffffffe00007812 */ /* 0x000fe200078ec0ff */
[----:B------:R-:W-:Y:S01]  /*0c30*/  IMAD.IADD R5, R172, 0x1, -R5 ;  /* 0x00000001ac057824 */ /* 0x000fe200078e0a05 */
[----:B------:R-:W-:Y:S01]  /*0c40*/  LEA.HI R3, R3, R174, RZ, 0x3 ;  /* 0x000000ae03037211 */ /* 0x000fe200078f18ff */
[----:B------:R-:W-:-:S02]  /*0c50*/  IMAD R7, R7, 0x40, R2 ;  /* 0x0000004007077824 */ /* 0x000fc400078e0202 */
[----:B------:R-:W-:Y:S02]  /*0c60*/  IMAD.IADD R0, R9, 0x1, -R0 ;  /* 0x0000000109007824 */ /* 0x000fe400078e0a00 */
[----:B------:R-:W-:Y:S01]  /*0c70*/  IMAD R171, R5, 0x40, R6 ;  /* 0x0000004005ab7824 */ /* 0x000fe200078e0206 */
[----:B------:R-:W-:Y:S01]  /*0c80*/  LOP3.LUT R5, R3, 0x1ffffff8, RZ, 0xc0, !PT ;  /* 0x1ffffff803057812 */ /* 0x000fe200078ec0ff */
[----:B------:R-:W-:Y:S01]  /*0c90*/  IMAD R173, R0, 0x8, R7 ;  /* 0x0000000800ad7824 */ /* 0x000fe200078e0207 */
[----:B------:R-:W-:-:S03]  /*0ca0*/  LOP3.LUT R7, R4, 0x7ffffffc, RZ, 0xc0, !PT ;  /* 0x7ffffffc04077812 */ /* 0x000fc600078ec0ff */
[----:B------:R-:W-:Y:S01]  /*0cb0*/  IMAD.IADD R5, R174, 0x1, -R5 ;  /* 0x00000001ae057824 */ /* 0x000fe200078e0a05 */
[----:B------:R-:W-:Y:S01]  /*0cc0*/  SHF.R.S32.HI R164, RZ, 0x3, R3 ;  /* 0x00000003ffa47819 */ /* 0x000fe20000011403 */
[----:B------:R-:W-:Y:S02]  /*0cd0*/  IMAD.MOV.U32 R169, RZ, RZ, RZ ;  /* 0x000000ffffa97224 */ /* 0x000fe400078e00ff */
[----:B------:R-:W-:Y:S02]  /*0ce0*/  IMAD.SHL.U32 R22, R5, 0x8, RZ ;  /* 0x0000000805167824 */ /* 0x000fe400078e00ff */
[----:B------:R-:W-:Y:S01]  /*0cf0*/  IMAD.IADD R18, R170, 0x1, -R7 ;  /* 0x00000001aa127824 */ /* 0x000fe200078e0a07 */
[----:B------:R-:W-:Y:S01]  /*0d00*/  UMOV UR36, URZ ;  /* 0x0000003f00247c82 */ /* 0x000fe20008000000 */
[----:B------:R-:W-:Y:S01]  /*0d10*/  UMOV UR37, URZ ;  /* 0x0000003f00257c82 */ /* 0x000fe20008000000 */
[----:B--2---:R-:W-:-:S07]  /*0d20*/  LOP3.LUT R19, R8, 0x1, RZ, 0xfc, !PT ;  /* 0x0000000108137812 */ /* 0x004fce00078efcff */
.L_x_1156:
[----:B0-----:R-:W0:Y:S01]  /*0d30*/  LDC.64 R2, c[0x0][0xa28] ;  /* 0x00028a00ff027b82 */ /* 0x001e220000000a00 */
[----:B----45:R-:W-:Y:S01]  /*0d40*/  IMAD.MOV.U32 R7, RZ, RZ, RZ ;  /* 0x000000ffff077224 */ /* 0x030fe200078e00ff */
[----:B------:R-:W-:-:S06]  /*0d50*/  ULDC.64 UR4, c[0x0][0x208] ;  /* 0x0000820000047ab9 */ /* 0x000fcc0000000a00 */
[----:B------:R-:W1:Y:S08]  /*0d60*/  LDC.64 R4, c[0x0][0xa18] ;  /* 0x00028600ff047b82 */ /* 0x000e700000000a00 */
[----:B--23--:R-:W2:Y:S01]  /*0d70*/  LDC.64 R8, c[0x0][0x3f8] ;  /* 0x0000fe00ff087b82 */ /* 0x00cea20000000a00 */
[----:B0-----:R-:W-:-:S07]  /*0d80*/  ISETP.NE.U32.AND P0, PT, R2, RZ, PT ;  /* 0x000000ff0200720c */ /* 0x001fce0003f05070 */
[----:B------:R-:W0:Y:S01]  /*0d90*/  LDC R17, c[0x0][0x288] ;  /* 0x0000a200ff117b82 */ /* 0x000e220000000800 */
[----:B------:R-:W-:Y:S02]  /*0da0*/  ISETP.NE.AND.EX P0, PT, R3, RZ, PT, P0 ;  /* 0x000000ff0300720c */ /* 0x000fe40003f05300 */
[----:B-1----:R-:W-:-:S05]  /*0db0*/  ISETP.NE.U32.AND P1, PT, R4, RZ, PT ;  /* 0x000000ff0400720c */ /* 0x002fca0003f25070 */
[----:B------:R-:W1:Y:S01]  /*0dc0*/  LDC R0, c[0x0][0x404] ;  /* 0x00010100ff007b82 */ /* 0x000e620000000800 */
[----:B------:R-:W-:-:S07]  /*0dd0*/  ISETP.NE.AND.EX P1, PT, R5, RZ, PT, P1 ;  /* 0x000000ff0500720c */ /* 0x000fce0003f25310 */
[----:B------:R-:W3:Y:S08]  /*0de0*/  @P0 LDC.64 R2, c[0x0][0xa28] ;  /* 0x00028a00ff020b82 */ /* 0x000ef00000000a00 */
[----:B------:R-:W4:Y:S08]  /*0df0*/  @P1 LDC.64 R4, c[0x0][0xa18] ;  /* 0x00028600ff041b82 */ /* 0x000f300000000a00 */
[----:B------:R-:W1:Y:S01]  /*0e00*/  LDC R11, c[0x0][0x2e0] ;  /* 0x0000b800ff0b7b82 */ /* 0x000e620000000800 */
[----:B---3--:R-:W-:-:S05]  /*0e10*/  @P0 IMAD.WIDE R2, R163, 0x4, R2 ;  /* 0x00000004a3020825 */ /* 0x008fca00078e0202 */
[----:B------:R3:W5:Y:S01]  /*0e20*/  @P0 LDG.E R7, desc[UR4][R2.64] ;  /* 0x0000000402070981 */ /* 0x000762000c1e1900 */
[----:B--2---:R-:W-:Y:S01]  /*0e30*/  ISETP.NE.U32.AND P0, PT, R8, RZ, PT ;  /* 0x000000ff0800720c */ /* 0x004fe20003f05070 */
[----:B----4-:R-:W-:-:S03]  /*0e40*/  @P1 IMAD.WIDE R4, R163, 0x4, R4 ;  /* 0x00000004a3041825 */ /* 0x010fc600078e0204 */
[----:B------:R-:W-:Y:S02]  /*0e50*/  ISETP.NE.AND.EX P0, PT, R9, RZ, PT, P0 ;  /* 0x000000ff0900720c */ /* 0x000fe40003f05300 */
[----:B0-----:R3:W5:Y:S01]  /*0e60*/  @P1 LDG.E R17, desc[UR4][R4.64] ;  /* 0x0000000404111981 */ /* 0x001762000c1e1900 */
[----:B------:R-:W-:Y:S01]  /*0e70*/  ULDC.64 UR4, c[0x0][0xa20] ;  /* 0x0002880000047ab9 */ /* 0x000fe20000000a00 */
[----:B-1----:R-:W-:Y:S01]  /*0e80*/  SEL R0, R0, 0x1, P0 ;  /* 0x0000000100007807 */ /* 0x002fe20000000000 */
[----:B------:R-:W-:Y:S01]  /*0e90*/  IMAD.MOV.U32 R166, RZ, RZ, R162 ;  /* 0x000000ffffa67224 */ /* 0x000fe200078e00a2 */
[----:B------:R-:W-:-:S03]  /*0ea0*/  ISETP.NE.U32.AND P2, PT, RZ, UR4, PT ;  /* 0x00000004ff007c0c */ /* 0x000fc6000bf45070 */
[----:B------:R-:W-:Y:S01]  /*0eb0*/  IMAD R16, R0, R11, RZ ;  /* 0x0000000b00107224 */ /* 0x000fe200078e02ff */
[----:B------:R-:W-:Y:S01]  /*0ec0*/  ISETP.NE.AND.EX P2, PT, RZ, UR5, PT, P2 ;  /* 0x00000005ff007c0c */ /* 0x000fe2000bf45320 */
[----:B------:R-:W-:-:S12]  /*0ed0*/  @P1 BRA `(.L_x_1057) ;  /* 0x0000000000281947 */ /* 0x000fd80003800000 */
[----:B------:R-:W-:Y:S02]  /*0ee0*/  ULDC.64 UR4, c[0x0][0xa00] ;  /* 0x0002800000047ab9 */ /* 0x000fe40000000a00 */
[----:B------:R-:W-:-:S04]  /*0ef0*/  ISETP.NE.U32.AND P0, PT, RZ, UR4, PT ;  /* 0x00000004ff007c0c */ /* 0x000fc8000bf05070 */
[----:B------:R-:W-:-:S13]  /*0f00*/  ISETP.NE.AND.EX P0, PT, RZ, UR5, PT, P0 ;  /* 0x00000005ff007c0c */ /* 0x000fda000bf05300 */
[----:B------:R-:W-:Y:S05]  /*0f10*/  @!P0 BRA `(.L_x_1057) ;  /* 0x0000000000188947 */ /* 0x000fea0003800000 */
[----:B---3--:R-:W0:Y:S01]  /*0f20*/  LDC.64 R2, c[0x0][0xa00] ;  /* 0x00028000ff027b82 */ /* 0x008e220000000a00 */
[----:B------:R-:W-:Y:S01]  /*0f30*/  ULDC.64 UR4, c[0x0][0x208] ;  /* 0x0000820000047ab9 */ /* 0x000fe20000000a00 */
[----:B0-----:R-:W-:-:S05]  /*0f40*/  IMAD.WIDE R2, R163, 0x4, R2 ;  /* 0x00000004a3027825 */ /* 0x001fca00078e0202 */
[----:B-----5:R-:W2:Y:S04]  /*0f50*/  LDG.E R17, desc[UR4][R2.64] ;  /* 0x0000000402117981 */ /* 0x020ea8000c1e1900 */
[----:B------:R-:W2:Y:S02]  /*0f60*/  LDG.E R0, desc[UR4][R2.64+0x4] ;  /* 0x0000040402007981 */ /* 0x000ea4000c1e1900 */
[----:B--2---:R-:W-:-:S07]  /*0f70*/  IMAD.IADD R17, R0, 0x1, -R17 ;  /* 0x0000000100117824 */ /* 0x004fce00078e0a11 */
.L_x_1057:
[----:B------:R-:W-:Y:S02]  /*0f80*/  IMAD.MOV.U32 R168, RZ, RZ, R161 ;  /* 0x000000ffffa87224 */ /* 0x000fe400078e00a1 */
[----:B------:R-:W-:Y:S01]  /*0f90*/  IMAD.MOV.U32 R167, RZ, RZ, R163 ;  /* 0x000000ffffa77224 */ /* 0x000fe200078e00a3 */
[----:B------:R-:W-:Y:S06]  /*0fa0*/  @!P2 BRA `(.L_x_1058) ;  /* 0x000000000014a947 */ /* 0x000fec0003800000 */
[----:B---3--:R-:W0:Y:S01]  /*0fb0*/  LDC.64 R2, c[0x0][0xa20] ;  /* 0x00028800ff027b82 */ /* 0x008e220000000a00 */
[----:B------:R-:W-:Y:S01]  /*0fc0*/  ULDC.64 UR4, c[0x0][0x208] ;  /* 0x0000820000047ab9 */ /* 0x000fe20000000a00 */
[----:B0-----:R-:W-:-:S05]  /*0fd0*/  IMAD.WIDE R2, R163, 0x4, R2 ;  /* 0x00000004a3027825 */ /* 0x001fca00078e0202 */
[----:B------:R0:W5:Y:S01]  /*0fe0*/  LDG.E R16, desc[UR4][R2.64] ;  /* 0x0000000402107981 */ /* 0x000162000c1e1900 */
[----:B------:R-:W-:Y:S05]  /*0ff0*/  BRA `(.L_x_1059) ;  /* 0x0000000000287947 */ /* 0x000fea0003800000 */
.L_x_1058:
[----:B------:R-:W-:Y:S02]  /*1000*/  ULDC.64 UR4, c[0x0][0xa08] ;  /* 0x0002820000047ab9 */ /* 0x000fe40000000a00 */
[----:B------:R-:W-:-:S04]  /*1010*/  ISETP.NE.U32.AND P0, PT, RZ, UR4, PT ;  /* 0x00000004ff007c0c */ /* 0x000fc8000bf05070 */
[----:B------:R-:W-:-:S13]  /*1020*/  ISETP.NE.AND.EX P0, PT, RZ, UR5, PT, P0 ;  /* 0x00000005ff007c0c */ /* 0x000fda000bf05300 */
[----:B------:R-:W-:Y:S05]  /*1030*/  @!P0 BRA `(.L_x_1059) ;  /* 0x0000000000188947 */ /* 0x000fea0003800000 */
[----:B---3--:R-:W0:Y:S01]  /*1040*/  LDC.64 R2, c[0x0][0xa08] ;  /* 0x00028200ff027b82 */ /* 0x008e220000000a00 */
[----:B------:R-:W-:Y:S01]  /*1050*/  ULDC.64 UR4, c[0x0][0x208] ;  /* 0x0000820000047ab9 */ /* 0x000fe20000000a00 */
[----:B0-----:R-:W-:-:S05]  /*1060*/  IMAD.WIDE R2, R163, 0x4, R2 ;  /* 0x00000004a3027825 */ /* 0x001fca00078e0202 */
[----:B------:R-:W2:Y:S04]  /*1070*/  LDG.E R16, desc[UR4][R2.64] ;  /* 0x0000000402107981 */ /* 0x000ea8000c1e1900 */
[----:B------:R-:W2:Y:S02]  /*1080*/  LDG.E R5, desc[UR4][R2.64+0x4] ;  /* 0x0000040402057981 */ /* 0x000ea4000c1e1900 */
[----:B--2---:R-:W-:-:S07]  /*1090*/  IMAD.IADD R16, R5, 0x1, -R16 ;  /* 0x0000000105107824 */ /* 0x004fce00078e0a10 */
.L_x_1059:
[----:B------:R-:W1:Y:S01]  /*10a0*/  LDC.64 R8, c[0x0][0x9e0] ;  /* 0x00027800ff087b82 */ /* 0x000e620000000a00 */
[----:B-----5:R-:W-:Y:S01]  /*10b0*/  IMAD.IADD R16, R16, 0x1, -R7 ;  /* 0x0000000110107824 */ /* 0x020fe200078e0a07 */
[----:B------:R-:W-:-:S04]  /*10c0*/  LEA R0, R161, 0x80, 0x7 ;  /* 0x00000080a1007811 */ /* 0x000fc800078e38ff */
[----:B0--3--:R-:W-:Y:S02]  /*10d0*/  IADD3 R3, R16, R0, -R17 ;  /* 0x0000000010037210 */ /* 0x009fe40007ffe811 */
[----:B-1----:R-:W-:-:S03]  /*10e0*/  ISETP.GE.AND P1, PT, R9, 0x1, PT ;  /* 0x000000010900780c */ /* 0x002fc60003f26270 */
[----:B------:R-:W-:-:S10]  /*10f0*/  IMAD.IADD R0, R3, 0x1, R8 ;  /* 0x0000000103007824 */ /* 0x000fd400078e0208 */
[----:B------:R-:W-:Y:S05]  /*1100*/  @!P1 BRA `(.L_x_1060) ;  /* 0x0000000000409947 */ /* 0x000fea0003800000 */
[C---:B------:R-:W-:Y:S01]  /*1110*/  ISETP.GT.AND P0, PT, R3.reuse, RZ, PT ;  /* 0x000000ff0300720c */ /* 0x040fe20003f04270 */
[----:B------:R-:W-:-:S12]  /*1120*/  VIADD R2, R3, 0xffffffff ;  /* 0xffffffff03027836 */ /* 0x000fd80000000000 */
[----:B------:R-:W-:Y:S05]  /*1130*/  @P0 BRA `(.L_x_1061) ;  /* 0x00000000001c0947 */ /* 0x000fea0003800000 */
[----:B------:R-:W-:Y:S01]  /*1140*/  ISETP.NE.AND P0, PT, R9, 0x1, PT ;  /* 0x000000010900780c */ /* 0x000fe20003f05270 */
[----:B------:R-:W-:-:S12]  /*1150*/  IMAD.MOV R3, RZ, RZ, -R3 ;  /* 0x000000ffff037224 */ /* 0x000fd800078e0a03 */
[----:B------:R-:W0:Y:S02]  /*1160*/  @P0 LDC.64 R4, c[0x0][0x9e8] ;  /* 0x00027a00ff040b82 */ /* 0x000e240000000a00 */
[----:B0-----:R-:W-:-:S05]  /*1170*/  @P0 IMAD.HI.U32 R2, R3, R4, RZ ;  /* 0x0000000403020227 */ /* 0x001fca00078e00ff */
[----:B------:R-:W-:-:S04]  /*1180*/  @P0 SHF.R.U32.HI R3, RZ, R5, R2 ;  /* 0x00000005ff030219 */ /* 0x000fc80000011602 */
[----:B------:R-:W-:Y:S01]  /*1190*/  LOP3.LUT R2, RZ, R3, RZ, 0x33, !PT ;  /* 0x00000003ff027212 */ /* 0x000fe200078e33ff */
[----:B------:R-:W-:Y:S06]  /*11a0*/  BRA `(.L_x_1062) ;  /* 0x0000000000107947 */ /* 0x000fec0003800000 */
.L_x_1061:
[----:B------:R-:W-:-:S13]  /*11b0*/  ISETP.NE.AND P0, PT, R9, 0x1, PT ;  /* 0x000000010900780c */ /* 0x000fda0003f05270 */
[----:B------:R-:W0:Y:S02]  /*11c0*/  @P0 LDC.64 R4, c[0x0][0x9e8] ;  /* 0x00027a00ff040b82 */ /* 0x000e240000000a00 */
[----:B0-----:R-:W-:-:S05]  /*11d0*/  @P0 IMAD.HI.U32 R4, R2, R4, RZ ;  /* 0x0000000402040227 */ /* 0x001fca00078e00ff */
[----:B------:R-:W-:-:S07]  /*11e0*/  @P0 SHF.R.U32.HI R2, RZ, R5, R4 ;  /* 0x00000005ff020219 */ /* 0x000fce0000011604 */
.L_x_1062:
[----:B------:R-:W-:-:S05]  /*11f0*/  IMAD R3, R2, R9, R9 ;  /* 0x0000000902037224 */ /* 0x000fca00078e0209 */
[----:B------:R-:W-:-:S07]  /*1200*/  VIMNMX R0, R0, R3, PT ;  /* 0x0000000300007248 */ /* 0x000fce0003fe0100 */
.L_x_1060:
[----:B------:R-:W-:Y:S01]  /*1210*/  VIADD R2, R0, 0x5f ;  /* 0x0000005f00027836 */ /* 0x000fe20000000000 */
[----:B------:R-:W-:Y:S01]  /*1220*/  ULDC UR4, c[0x0][0x9dc] ;  /* 0x0002770000047ab9 */ /* 0x000fe20000000800 */
[----:B------:R-:W-:Y:S02]  /*1230*/  VIADD R0, R16, 0x5f ;  /* 0x0000005f10007836 */ /* 0x000fe40000000000 */
[----:B------:R-:W-:-:S04]  /*1240*/  IMAD.HI R2, R2, 0x2aaaaaab, RZ ;  /* 0x2aaaaaab02027827 */ /* 0x000fc800078e02ff */
[----:B------:R-:W-:Y:S01]  /*1250*/  IMAD.HI R0, R0, 0x2aaaaaab, RZ ;  /* 0x2aaaaaab00007827 */ /* 0x000fe200078e02ff */
[----:B------:R-:W-:-:S03]  /*1260*/  SHF.R.U32.HI R5, RZ, 0x1f, R2 ;  /* 0x0000001fff057819 */ /* 0x000fc60000011602 */
[----:B------:R-:W-:Y:S01]  /*1270*/  IMAD R7, R161, 0x80, -R17 ;  /* 0x00000080a1077824 */ /* 0x000fe200078e0a11 */
[----:B------:R-:W-:Y:S02]  /*1280*/  SHF.R.U32.HI R3, RZ, 0x1f, R0 ;  /* 0x0000001fff037819 */ /* 0x000fe40000011600 */
[----:B------:R-:W-:Y:S01]  /*1290*/  LEA.HI.SX32 R72, R2, R5, 0x1c ;  /* 0x0000000502487211 */ /* 0x000fe200078fe2ff */
[----:B------:R-:W-:Y:S01]  /*12a0*/  IMAD.IADD R7, R16, 0x1, R7 ;  /* 0x0000000110077824 */ /* 0x000fe200078e0207 */
[----:B------:R-:W-:-:S03]  /*12b0*/  LEA.HI.SX32 R3, R0, R3, 0x1c ;  /* 0x0000000300037211 */ /* 0x000fc600078fe2ff */
[----:B------:R-:W-:Y:S01]  /*12c0*/  VIADD R0, R7, -UR4 ;  /* 0x8000000407007c36 */ /* 0x000fe20008000000 */
[----:B------:R-:W-:Y:S01]  /*12d0*/  VIMNMX R72, R3, R72, PT ;  /* 0x0000004803487248 */ /* 0x000fe20003fe0100 */
[----:B------:R-:W-:Y:S06]  /*12e0*/  @!P1 BRA `(.L_x_1063) ;  /* 0x00000000003c9947 */ /* 0x000fec0003800000 */
[----:B------:R-:W-:-:S13]  /*12f0*/  ISETP.GT.AND P0, PT, R7, -0x1, PT ;  /* 0xffffffff0700780c */ /* 0x000fda0003f04270 */
[----:B------:R-:W-:Y:S05]  /*1300*/  @P0 BRA `(.L_x_1064) ;  /* 0x00000000001c0947 */ /* 0x000fea0003800000 */
[----:B------:R-:W-:Y:S02]  /*1310*/  ISETP.NE.AND P0, PT, R9, 0x1, PT ;  /* 0x000000010900780c */ /* 0x000fe40003f05270 */
[----:B------:R-:W-:-:S11]  /*1320*/  LOP3.LUT R7, RZ, R7, RZ, 0x33, !PT ;  /* 0x00000007ff077212 */ /* 0x000fd600078e33ff */
[----:B------:R-:W0:Y:S02]  /*1330*/  @P0 LDC.64 R2, c[0x0][0x9e8] ;  /* 0x00027a00ff020b82 */ /* 0x000e240000000a00 */
[----:B0-----:R-:W-:-:S05]  /*1340*/  @P0 IMAD.HI.U32 R2, R7, R2, RZ ;  /* 0x0000000207020227 */ /* 0x001fca00078e00ff */
[----:B------:R-:W-:-:S04]  /*1350*/  @P0 SHF.R.U32.HI R7, RZ, R3, R2 ;  /* 0x00000003ff070219 */ /* 0x000fc80000011602 */
[----:B------:R-:W-:Y:S01]  /*1360*/  LOP3.LUT R7, RZ, R7, RZ, 0x33, !PT ;  /* 0x00000007ff077212 */ /* 0x000fe200078e33ff */
[----:B------:R-:W-:Y:S06]  /*1370*/  BRA `(.L_x_1065) ;  /* 0x0000000000107947 */ /* 0x000fec0003800000 */
.L_x_1064:
[----:B------:R-:W-:-:S13]  /*1380*/  ISETP.NE.AND P0, PT, R9, 0x1, PT ;  /* 0x000000010900780c */ /* 0x000fda0003f05270 */
[----:B------:R-:W0:Y:S02]  /*1390*/  @P0 LDC.64 R2, c[0x0][0x9e8] ;  /* 0x00027a00ff020b82 */ /* 0x000e240000000a00 */
[----:B0-----:R-:W-:-:S05]  /*13a0*/  @P0 IMAD.HI.U32 R2, R7, R2, RZ ;  /* 0x0000000207020227 */ /* 0x001fca00078e00ff */
[----:B------:R-:W-:-:S07]  /*13b0*/  @P0 SHF.R.U32.HI R7, RZ, R3, R2 ;  /* 0x00000003ff070219 */ /* 0x000fce0000011602 */
.L_x_1065:
[----:B------:R-:W-:-:S05]  /*13c0*/  IMAD R7, R7, R9, RZ ;  /* 0x0000000907077224 */ /* 0x000fca00078e02ff */
[----:B------:R-:W-:-:S07]  /*13d0*/  VIMNMX R0, R0, R7, !PT ;  /* 0x0000000700007248 */ /* 0x000fce0007fe0100 */
.L_x_1063:
        /* <DEDUP_REMOVED lines=9> */
[----:B------:R-:W-:Y:S01]  /*1470*/  LEA.HI.SX32 R3, R2, R3, 0x1c ;  /* 0x0000000302037211 */ /* 0x000fe200078fe2ff */
[----:B------:R-:W-:Y:S01]  /*1480*/  IMAD.MOV.U32 R2, RZ, RZ, RZ ;  /* 0x000000ffff027224 */ /* 0x000fe200078e00ff */
[----:B------:R-:W-:Y:S02]  /*1490*/  CS2R R76, SRZ ;  /* 0x00000000004c7805 */ /* 0x000fe4000001ff00 */
[----:B------:R-:W-:Y:S02]  /*14a0*/  CS2R R74, SRZ ;  /* 0x00000000004a7805 */ /* 0x000fe4000001ff00 */
[----:B------:R-:W-:Y:S01]  /*14b0*/  VIMNMX R23, RZ, R3, !PT ;  /* 0x00000003ff177248 */ /* 0x000fe20007fe0100 */
[----:B------:R-:W-:Y:S01]  /*14c0*/  IMAD.MOV.U32 R73, RZ, RZ, RZ ;  /* 0x000000ffff497224 */ /* 0x000fe200078e00ff */
[----:B------:R-:W-:-:S02]  /*14d0*/  CS2R R28, SRZ ;  /* 0x00000000001c7805 */ /* 0x000fc4000001ff00 */
[----:B------:R-:W-:Y:S02]  /*14e0*/  CS2R R70, SRZ ;  /* 0x0000000000467805 */ /* 0x000fe4000001ff00 */
[----:B------:R-:W-:Y:S02]  /*14f0*/  ISETP.GT.AND P1, PT, R72, R23, PT ;  /* 0x000000174800720c */ /* 0x000fe40003f24270 */
        /* <DEDUP_REMOVED lines=20> */
[----:B------:R-:W-:Y:S02]  /*1640*/  IMAD.MOV.U32 R30, RZ, RZ, RZ ;  /* 0x000000ffff1e7224 */ /* 0x000fe400078e00ff */
[----:B------:R-:W-:Y:S02]  /*1650*/  IMAD.MOV.U32 R89, RZ, RZ, RZ ;  /* 0x000000ffff597224 */ /* 0x000fe400078e00ff */
[----:B------:R-:W-:-:S02]  /*1660*/  IMAD.MOV.U32 R8, RZ, RZ, RZ ;  /* 0x000000ffff087224 */ /* 0x000fc400078e00ff */
[----:B------:R-:W-:Y:S02]  /*1670*/  IMAD.MOV.U32 R10, RZ, RZ, RZ ;  /* 0x000000ffff0a7224 */ /* 0x000fe400078e00ff */
[----:B------:R-:W-:Y:S01]  /*1680*/  IMAD.MOV.U32 R91, RZ, RZ, RZ ;  /* 0x000000ffff5b7224 */ /* 0x000fe200078e00ff */
[----:B------:R-:W-:Y:S06]  /*1690*/  @!P1 BRA `(.L_x_1066) ;  /* 0x000000c800e09947 */ /* 0x000fec0003800000 */
[----:B------:R-:W0:Y:S01]  /*16a0*/  SHFL.IDX PT, R0, R172, RZ, 0x1f ;  /* 0x00001fffac007589 */ /* 0x000e2200000e0000 */
[----:B------:R-:W1:Y:S01]  /*16b0*/  S2UR UR6, SR_CgaCtaId ;  /* 0x00000000000679c3 */ /* 0x000e620000008800 */
[----:B------:R-:W-:Y:S01]  /*16c0*/  UMOV UR39, 0x400 ;  /* 0x0000040000277882 */ /* 0x000fe20000000000 */
        /* <DEDUP_REMOVED lines=28> */
.L_x_1067:
[----:B------:R-:W-:Y:S02]  /*1890*/  LEA.HI R0, R169, R169, RZ, 0x1 ;  /* 0x000000a9a9007211 */ /* 0x000fe400078f08ff */
[----:B------:R-:W-:Y:S02]  /*18a0*/  ISETP.NE.AND P0, PT, R19, 0x3, PT ;  /* 0x000000031300780c */ /* 0x000fe40003f05270 */
[----:B------:R-:W-:-:S05]  /*18b0*/  LOP3.LUT R0, R0, 0xfffffffe, RZ, 0xc0, !PT ;  /* 0xfffffffe00007812 */ /* 0x000fca00078ec0ff */
[----:B------:R-:W-:-:S05]  /*18c0*/  IMAD.IADD R0, R169, 0x1, -R0 ;  /* 0x00000001a9007824 */ /* 0x000fca00078e0a00 */
[----:B------:R-:W-:-:S04]  /*18d0*/  SHF.L.U32 R0, R0, 0x1f, RZ ;  /* 0x0000001f00007819 */ /* 0x000fc800000006ff */
[----:B------:R-:W0:Y:S02]  /*18e0*/  SYNCS.PHASECHK.TRANS64.TRYWAIT P1, [UR39+0x2a800], R0 ;  /* 0x02a80000ff0075a7 */ /* 0x000e240008020167 */
[----:B0-----:R-:W-:Y:S05]  /*18f0*/  @!P1 BRA `(.L_x_1068) ;  /* 0x0000013c00449947 */ /* 0x001fea0003800000 */
.L_x_1252:
[----:B------:R-:W-:Y:S05]  /*1900*/  @!P0 BRA `(.L_x_1069) ;  /* 0x0000000000048947 */ /* 0x000fea0003800000 */
[----:B------:R-:W-:Y:S01]  /*1910*/  BPT.TRAP 0x1 ;  /* 0x000000040000795c */ /* 0x000fe20000300000 */
.L_x_1069:
[----:B0-----:R-:W-:Y:S02]  /*1920*/  IMAD.U32 R3, RZ, RZ, UR37 ;  /* 0x00000025ff037e24 */ /* 0x001fe4000f8e00ff */
[----:B------:R-:W-:-:S03]  /*1930*/  IMAD.U32 R0, RZ, RZ, UR36 ;  /* 0x00000024ff007e24 */ /* 0x000fc6000f8e00ff */
[----:B------:R-:W-:Y:S02]  /*1940*/  LEA R3, R3, UR39, 0x3 ;  /* 0x0000002703037c11 */ /* 0x000fe4000f8e18ff */
[----:B------:R-:W-:-:S04]  /*1950*/  SHF.L.U32 R0, R0, 0x1f, RZ ;  /* 0x0000001f00007819 */ /* 0x000fc800000006ff */
[----:B------:R0:W1:Y:S01]  /*1960*/  SYNCS.PHASECHK.TRANS64.TRYWAIT P1, [R3+URZ+0x2a830], R0 ;  /* 0x02a83000030075a7 */ /* 0x000062000802017f */
[----:B------:R-:W-:Y:S05]  /*1970*/  @!P0 BRA `(.L_x_1070) ;  /* 0x0000000000048947 */ /* 0x000fea0003800000 */
[----:B------:R-:W-:Y:S01]  /*1980*/  BPT.TRAP 0x1 ;  /* 0x000000040000795c */ /* 0x000fe20000300000 */
.L_x_1070:
[----:B------:R-:W2:Y:S01]  /*1990*/  LDL.LU R2, [R1] ;  /* 0x0000000001027983 */ /* 0x000ea20000300800 */
[----:B------:R-:W3:Y:S02]  /*19a0*/  S2R R4, SR_TID.X ;  /* 0x0000000000047919 */ /* 0x000ee40000002100 */
[----:B---3--:R-:W-:Y:S02]  /*19b0*/  LOP3.LUT P2, RZ, R4, 0x7f, RZ, 0xc0, !PT ;  /* 0x0000007f04ff7812 */ /* 0x008fe4000784c0ff */
[----:B--2---:R-:W-:-:S11]  /*19c0*/  LOP3.LUT R2, R2, 0xffefffff, RZ, 0xc0, !PT ;  /* 0xffefffff02027812 */ /* 0x004fd600078ec0ff */
[----:B------:R-:W-:-:S05]  /*19d0*/  @P2 LOP3.LUT R2, R2, 0x100000, RZ, 0xfc, !PT ;  /* 0x0010000002022812 */ /* 0x000fca00078efcff */
[----:B------:R2:W-:Y:S01]  /*19e0*/  STL [R1], R2 ;  /* 0x0000000201007387 */ /* 0x0005e20000100800 */
[----:B-1----:R-:W-:Y:S05]  /*19f0*/  @P1 BRA `(.L_x_1071) ;  /* 0x0000000000081947 */ /* 0x002fea0003800000 */
[----:B------:R-:W1:Y:S02]  /*1a00*/  SYNCS.PHASECHK.TRANS64.TRYWAIT P1, [R3+URZ+0x2a830], R0 ;  /* 0x02a83000030075a7 */ /* 0x000e64000802017f */
[----:B-1----:R-:W-:Y:S05]  /*1a10*/  @!P1 BRA `(.L_x_1072) ;  /* 0x0000013c00149947 */ /* 0x002fea0003800000 */
.L_x_1071:
[----:B------:R-:W-:Y:S05]  /*1a20*/  WARPSYNC.ALL ;  /* 0x0000000000007948 */ /* 0x000fea0003800000 */
[----:B------:R-:W-:Y:S01]  /*1a30*/  UIADD3 UR4, UR39, 0x18400, URZ ;  /* 0x0001840027047890 */ /* 0x000fe2000fffe03f */
[----:B------:R-:W-:Y:S01]  /*1a40*/  WARPGROUP.ARRIVE ;  /* 0x00000000000079c5 */ /* 0x000fe20000000000 */
[----:B------:R-:W-:-:S05]  /*1a50*/  ULOP3.LUT UR5, UR38, 0x10000, URZ, 0xfc, !UPT ;  /* 0x0001000026057892 */ /* 0x000fca000f8efc3f */
[----:B--2---:R-:W2:Y:S01]  /*1a60*/  S2R R2, SR_TID.X ;  /* 0x0000000000027919 */ /* 0x004ea20000002100 */
[----:B------:R-:W-:Y:S01]  /*1a70*/  USHF.R.U32.HI UR4, URZ, 0x4, UR4 ;  /* 0x000000043f047899 */ /* 0x000fe20008011604 */
[----:B------:R-:W3:Y:S01]  /*1a80*/  LDC.64 R14, c[0x0][0x9e0] ;  /* 0x00027800ff0e7b82 */ /* 0x000ee20000000a00 */
[----:B------:R-:W-:Y:S01]  /*1a90*/  UMOV UR9, 0x40000040 ;  /* 0x4000004000097882 */ /* 0x000fe20000000000 */
[----:B------:R-:W-:Y:S01]  /*1aa0*/  UMOV UR11, 0x40000040 ;  /* 0x40000040000b7882 */ /* 0x000fe20000000000 */
[----:B------:R-:W-:Y:S01]  /*1ab0*/  ULOP3.LUT UR4, UR4, 0x3fff, URZ, 0xc0, !UPT ;  /* 0x00003fff04047892 */ /* 0x000fe2000f8ec03f */
[----:B------:R-:W-:Y:S01]  /*1ac0*/  IMAD.U32 R5, RZ, RZ, UR9 ;  /* 0x00000009ff057e24 */ /* 0x000fe2000f8e00ff */
[----:B------:R-:W-:Y:S01]  /*1ad0*/  UMOV UR8, UR5 ;  /* 0x0000000500087c82 */ /* 0x000fe20008000000 */
[----:B------:R-:W-:Y:S01]  /*1ae0*/  UIADD3 UR56, UR5, 0x2, URZ ;  /* 0x0000000205387890 */ /* 0x000fe2000fffe03f */
[----:B------:R-:W-:Y:S01]  /*1af0*/  IMAD.U32 R4, RZ, RZ, UR8 ;  /* 0x00000008ff047e24 */ /* 0x000fe2000f8e00ff */
[----:B------:R-:W-:Y:S01]  /*1b00*/  ULOP3.LUT UR60, UR4, 0x10000, URZ, 0xfc, !UPT ;  /* 0x00010000043c7892 */ /* 0x000fe2000f8efc3f */
[----:B------:R-:W-:Y:S01]  /*1b10*/  IMAD.MOV.U32 R13, RZ, RZ, -0x60 ;  /* 0xffffffa0ff0d7424 */ /* 0x000fe200078e00ff */
[----:B------:R-:W-:Y:S01]  /*1b20*/  UMOV UR57, 0x40000040 ;  /* 0x4000004000397882 */ /* 0x000fe20000000000 */
[----:B------:R-:W-:Y:S01]  /*1b30*/  UMOV UR59, 0x40000040 ;  /* 0x40000040003b7882 */ /* 0x000fe20000000000 */
[----:B------:R-:W-:Y:S01]  /*1b40*/  UIMAD UR4, UR37, 0x900, UR60 ;  /* 0x00000900250478a4 */ /* 0x000fe2000f8e023c */
[----:B------:R-:W-:Y:S01]  /*1b50*/  IMAD R13, R72, R13, 0x60 ;  /* 0x00000060480d7424 */ /* 0x000fe200078e020d */
[----:B------:R-:W-:-:S02]  /*1b60*/  UIADD3 UR52, UR5, 0x4, URZ ;  /* 0x0000000405347890 */ /* 0x000fc4000fffe03f */
[----:B------:R-:W-:Y:S01]  /*1b70*/  UIADD3 UR58, UR4, 0x2, URZ ;  /* 0x00000002043a7890 */ /* 0x000fe2000fffe03f */
[----:B------:R-:W-:Y:S01]  /*1b80*/  IMAD.IADD R9, R16, 0x1, R13 ;  /* 0x0000000110097824 */ /* 0x000fe200078e020d */
[----:B------:R-:W-:Y:S02]  /*1b90*/  UIADD3 UR54, UR4, 0x4, URZ ;  /* 0x0000000404367890 */ /* 0x000fe4000fffe03f */
[----:B------:R-:W-:Y:S01]  /*1ba0*/  UMOV UR10, UR4 ;  /* 0x00000004000a7c82 */ /* 0x000fe20008000000 */
[----:B------:R-:W-:Y:S01]  /*1bb0*/  UMOV UR53, 0x40000040 ;  /* 0x4000004000357882 */ /* 0x000fe20000000000 */
[----:B------:R-:W-:Y:S01]  /*1bc0*/  HGMMA.64x96x16.F32.BF16 R24, gdesc[UR8], RZ, !UPT, gsb0 ;  /* 0x01600000081879f0 */ /* 0x000fe2000c0018ff */
[----:B------:R-:W-:Y:S01]  /*1bd0*/  UMOV UR55, 0x40000040 ;  /* 0x4000004000377882 */ /* 0x000fe20000000000 */
[----:B------:R-:W-:Y:S01]  /*1be0*/  UIADD3 UR8, UR5, 0x6, URZ ;  /* 0x0000000605087890 */ /* 0x000fe2000fffe03f */
[----:B------:R-:W-:Y:S01]  /*1bf0*/  IMAD R21, R18, -0x2, R9 ;  /* 0xfffffffe12157824 */ /* 0x000fe200078e0209 */
[----:B------:R-:W-:Y:S01]  /*1c00*/  UIADD3 UR10, UR4, 0x6, URZ ;  /* 0x00000006040a7890 */ /* 0x000fe2000fffe03f */
[----:B------:R-:W-:Y:S01]  /*1c10*/  UMOV UR9, 0x40000040 ;  /* 0x4000004000097882 */ /* 0x000fe20000000000 */
[----:B------:R-:W-:Y:S01]  /*1c20*/  UMOV UR11, 0x40000040 ;  /* 0x40000040000b7882 */ /* 0x000fe20000000000 */
[----:B------:R-:W-:Y:S01]  /*1c30*/  UIADD3 UR12, UR5, 0x400, URZ ;  /* 0x00000400050c7890 */ /* 0x000fe2000fffe03f */
[----:B--2---:R-:W-:Y:S01]  /*1c40*/  LOP3.LUT P1, RZ, R2, 0x7f, RZ, 0xc0, !PT ;  /* 0x0000007f02ff7812 */ /* 0x004fe2000782c0ff */
        /* <DEDUP_REMOVED lines=8> */
[----:B------:R-:W-:Y:S02]  /*1cd0*/  UIADD3 UR22, UR4, 0x304, URZ ;  /* 0x0000030404167890 */ /* 0x000fe4000fffe03f */
[----:B------:R-:W-:Y:S01]  /*1ce0*/  @!P1 VIADD R2, R3, 0x2a840 ;  /* 0x0002a84003029836 */ /* 0x000fe20000000000 */
[----:B------:R-:W-:Y:S01]  /*1cf0*/  UMOV UR21, 0x40000040 ;  /* 0x4000004000157882 */ /* 0x000fe20000000000 */
[----:B------:R-:W-:Y:S01]  /*1d00*/  UMOV UR23, 0x40000040 ;  /* 0x4000004000177882 */ /* 0x000fe20000000000 */
[----:B------:R-:W-:Y:S01]  /*1d10*/  UIADD3 UR24, UR5, 0x406, URZ ;  /* 0x0000040605187890 */ /* 0x000fe2000fffe03f */
[----:B01----:R-:W-:Y:S01]  /*1d20*/  IADD3 R3, -R17, 0x1, R9 ;  /* 0x0000000111037810 */ /* 0x003fe20007ffe109 */
[----:B------:R-:W-:Y:S01]  /*1d30*/  UIADD3 UR26, UR4, 0x306, URZ ;  /* 0x00000306041a7890 */ /* 0x000fe2000fffe03f */
[----:B------:R-:W-:Y:S01]  /*1d40*/  @!P1 PRMT R2, RZ, 0x654, R2 ;  /* 0x00000654ff029816 */ /* 0x000fe20000000002 */
[----:B------:R-:W-:Y:S01]  /*1d50*/  UMOV UR25, 0x40000040 ;  /* 0x4000004000197882 */ /* 0x000fe20000000000 */
[----:B------:R-:W-:Y:S01]  /*1d60*/  UMOV UR27, 0x40000040 ;  /* 0x40000040001b7882 */ /* 0x000fe20000000000 */
[----:B------:R-:W-:Y:S01]  /*1d70*/  UIADD3 UR28, UR5, 0x800, URZ ;  /* 0x00000800051c7890 */ /* 0x000fe2000fffe03f */
[----:B------:R-:W-:Y:S01]  /*1d80*/  IMAD R11, R18, -0x2, R3 ;  /* 0xfffffffe120b7824 */ /* 0x000fe200078e0203 */
[----:B------:R-:W-:Y:S01]  /*1d90*/  UIADD3 UR30, UR4, 0x600, URZ ;  /* 0x00000600041e7890 */ /* 0x000fe2000fffe03f */
[----:B------:R-:W-:Y:S01]  /*1da0*/  IMAD R3, R161, 0x80, R171 ;  /* 0x00000080a1037824 */ /* 0x000fe200078e02ab */
        /* <DEDUP_REMOVED lines=14> */
[----:B------:R-:W-:Y:S01]  /*1e90*/  ULDC.64 UR4, c[0x0][0x9d8] ;  /* 0x0002760000047ab9 */ /* 0x000fe20000000a00 */
[----:B------:R-:W-:-:S02]  /*1ea0*/  WARPGROUP.DEPBAR.LE gsb0, 0x0 ;  /* 0x00008000000079c5 */ /* 0x000fc40000010000 */
        /* <DEDUP_REMOVED lines=31> */
[----:B------:R-:W-:Y:S01]  /*20a0*/  HGMMA.64x96x16.F32.BF16 R24, gdesc[UR48], R24, gsb0 ;  /* 0x01600000301879f0 */ /* 0x000fe20008001818 */
[----:B------:R-:W-:Y:S02]  /*20b0*/  ULOP3.LUT UR50, URZ, UR5, URZ, 0x33, !UPT ;  /* 0x000000053f327292 */ /* 0x000fe4000f8e333f */
[----:B------:R-:W-:Y:S02]  /*20c0*/  WARPGROUP.DEPBAR.LE gsb0, 0x0 ;  /* 0x00008000000079c5 */ /* 0x000fe40000010000 */
        /* <DEDUP_REMOVED lines=45> */
[----:B------:R0:W-:Y:S01]  /*23a0*/  @!P1 SYNCS.ARRIVE.TRANS64.RED.A1T0 RZ, [R2+URZ], RZ ;  /* 0x000000ff02ff99a7 */ /* 0x0001e2000810043f */
[----:B---3--:R-:W-:Y:S01]  /*23b0*/  ISETP.GE.AND P1, PT, R15, 0x1, PT ;  /* 0x000000010f00780c */ /* 0x008fe20003f26270 */
[----:B------:R-:W1:Y:S01]  /*23c0*/  MUFU.TANH R24, R24 ;  /* 0x0000001800187308 */ /* 0x000e620000002400 */
[----:B------:R-:W-:Y:S01]  /*23d0*/  FMUL.FTZ R30, R30, UR4 ;  /* 0x000000041e1e7c20 */ /* 0x000fe20008410000 */
[----:B------:R-:W-:Y:S01]  /*23e0*/  FMUL.FTZ R34, R34, UR4 ;  /* 0x0000000422227c20 */ /* 0x000fe20008410000 */
[----:B------:R-:W-:Y:S01]  /*23f0*/  FMUL.FTZ R38, R38, UR4 ;  /* 0x0000000426267c20 */ /* 0x000fe20008410000 */
[----:B------:R-:W-:-:S04]  /*2400*/  P2R R162, PR, RZ, 0x2 ;  /* 0x00000002ffa27803 */ /* 0x000fc80000000000 */
[----:B------:R-:W2:Y:S08]  /*2410*/  MUFU.TANH R25, R25 ;  /* 0x0000001900197308 */ /* 0x000eb00000002400 */
[----:B------:R-:W3:Y:S08]  /*2420*/  MUFU.TANH R6, R6 ;  /* 0x0000000600067308 */ /* 0x000ef00000002400 */
[----:B------:R-:W4:Y:S08]  /*2430*/  MUFU.TANH R0, R0 ;  /* 0x0000000000007308 */ /* 0x000f300000002400 */
[----:B------:R-:W0:Y:S08]  /*2440*/  MUFU.TANH R28, R28 ;  /* 0x0000001c001c7308 */ /* 0x000e300000002400 */
        /* <DEDUP_REMOVED lines=40> */
[----:B------:R5:W1:Y:S08]  /*26d0*/  MUFU.TANH R27, R30 ;  /* 0x0000001e001b7308 */ /* 0x000a700000002400 */
[----:B------:R2:W1:Y:S01]  /*26e0*/  MUFU.TANH R73, R34 ;  /* 0x0000002200497308 */ /* 0x0004620000002400 */
[----:B-----5:R-:W-:-:S05]  /*26f0*/  IMAD.IADD R30, R11, 0x1, R14 ;  /* 0x000000010b1e7824 */ /* 0x020fca00078e020e */
[----:B0-----:R-:W-:Y:S02]  /*2700*/  VIADDMNMX R2, R3, R30, R21, PT ;  /* 0x0000001e03027246 */ /* 0x001fe40003800115 */
[----:B------:R0:W1:Y:S01]  /*2710*/  MUFU.TANH R74, R38 ;  /* 0x00000026004a7308 */ /* 0x0000620000002400 */
[----:B--2---:R-:W-:-:S04]  /*2720*/  VIADD R34, R11, UR50 ;  /* 0x000000320b227c36 */ /* 0x004fc80008000000 */
[----:B------:R-:W-:Y:S02]  /*2730*/  IMAD.IADD R9, R34, 0x1, R3 ;  /* 0x0000000122097824 */ /* 0x000fe400078e0203 */
[----:B0-----:R-:W-:Y:S01]  /*2740*/  IMAD R38, R18, -0x2, R13 ;  /* 0xfffffffe12267824 */ /* 0x001fe200078e020d */
[----:B---34-:R-:W-:Y:S06]  /*2750*/  @!P1 BRA `(.L_x_1073) ;  /* 0x00000000004c9947 */ /* 0x018fec0003800000 */
[----:B------:R-:W-:Y:S01]  /*2760*/  IADD3 R11, -R17, R16, R3 ;  /* 0x00000010110b7210 */ /* 0x000fe20007ffe103 */
[----:B------:R-:W-:Y:S03]  /*2770*/  BSSY B0, `(.L_x_1074) ;  /* 0x000000e000007945 */ /* 0x000fe60003800000 */
        /* <DEDUP_REMOVED lines=9> */
.L_x_1075:
[----:B------:R-:W-:-:S13]  /*2810*/  ISETP.NE.AND P1, PT, R15, 0x1, PT ;  /* 0x000000010f00780c */ /* 0x000fda0003f25270 */
[----:B------:R-:W0:Y:S02]  /*2820*/  @P1 LDC.64 R66, c[0x0][0x9e8] ;  /* 0x00027a00ff421b82 */ /* 0x000e240000000a00 */
[----:B0-----:R-:W-:-:S05]  /*2830*/  @P1 IMAD.HI.U32 R20, R11, R66, RZ ;  /* 0x000000420b141227 */ /* 0x001fca00078e00ff */
[----:B------:R-:W-:-:S07]  /*2840*/  @P1 SHF.R.U32.HI R11, RZ, R67, R20 ;  /* 0x00000043ff0b1219 */ /* 0x000fce0000011614 */
.L_x_1076:
[----:B------:R-:W-:Y:S05]  /*2850*/  BSYNC B0 ;  /* 0x0000000000007941 */ /* 0x000fea0003800000 */
.L_x_1074:
[----:B------:R-:W-:-:S05]  /*2860*/  IMAD R20, R11, R15, R38 ;  /* 0x0000000f0b147224 */ /* 0x000fca00078e0226 */
[----:B------:R-:W-:Y:S02]  /*2870*/  VIMNMX R9, R9, R20, !PT ;  /* 0x0000001409097248 */ /* 0x000fe40007fe0100 */
[----:B------:R-:W-:-:S07]  /*2880*/  VIADDMNMX R2, R20, R15, R2, PT ;  /* 0x0000000f14027246 */ /* 0x000fce0003800102 */
.L_x_1073:
[C---:B------:R-:W-:Y:S02]  /*2890*/  ISETP.GE.AND P6, PT, R13.reuse, 0x9, PT ;  /* 0x000000090d00780c */ /* 0x040fe40003fc6270 */
[----:B------:R-:W-:Y:S02]  /*28a0*/  ISETP.GE.AND P1, PT, R13, 0x2, PT ;  /* 0x000000020d00780c */ /* 0x000fe40003f26270 */
[C---:B------:R-:W-:Y:S02]  /*28b0*/  ISETP.GT.AND P2, PT, R9.reuse, 0x8, !P6 ;  /* 0x000000080900780c */ /* 0x040fe40007744270 */
[----:B------:R-:W-:Y:S02]  /*28c0*/  ISETP.GT.AND P3, PT, R9, 0x1, !P1 ;  /* 0x000000010900780c */ /* 0x000fe40004f64270 */
[----:B------:R-:W-:Y:S02]  /*28d0*/  ISETP.LT.OR P2, PT, R2, 0x9, P2 ;  /* 0x000000090200780c */ /* 0x000fe40001741670 */
[----:B------:R-:W-:-:S02]  /*28e0*/  ISETP.GE.AND P4, PT, R13, 0xa, PT ;  /* 0x0000000a0d00780c */ /* 0x000fc40003f86270 */
[----:B------:R-:W-:Y:S02]  /*28f0*/  FSEL R67, R28, -INF , !P2 ;  /* 0xff8000001c437808 */ /* 0x000fe40005000000 */
[C---:B------:R-:W-:Y:S02]  /*2900*/  ISETP.LT.OR P3, PT, R2.reuse, 0x2, P3 ;  /* 0x000000020200780c */ /* 0x040fe40001f61670 */
        /* <DEDUP_REMOVED lines=22> */
[C---:B------:R-:W-:Y:S02]  /*2a70*/  ISETP.LT.OR P2, PT, R2.reuse, 0x1a, P2 ;  /* 0x0000001a0200780c */ /* 0x040fe40001741670 */
        /* <DEDUP_REMOVED lines=78> */
[----:B-1----:R-:W-:Y:S02]  /*2f60*/  FSEL R33, R24, -INF , !P5 ;  /* 0xff80000018217808 */ /* 0x002fe40006800000 */
[----:B------:R-:W-:Y:S02]  /*2f70*/  ISETP.GE.AND P5, PT, R13, 0x5a, PT ;  /* 0x0000005a0d00780c */ /* 0x000fe40003fa6270 */
[----:B------:R-:W-:Y:S02]  /*2f80*/  IADD3 R13, R34, 0x8, R3 ;  /* 0x00000008220d7810 */ /* 0x000fe40007ffe003 */
[----:B------:R-:W-:Y:S02]  /*2f90*/  P2R R64, PR, RZ, 0x20 ;  /* 0x00000020ff407803 */ /* 0x000fe40000000000 */
[----:B------:R-:W-:-:S04]  /*2fa0*/  ISETP.GT.AND P5, PT, R9, 0x59, !P5 ;  /* 0x000000590900780c */ /* 0x000fc80006fa4270 */
[----:B------:R-:W-:Y:S01]  /*2fb0*/  ISETP.LT.OR P5, PT, R2, 0x5a, P5 ;  /* 0x0000005a0200780c */ /* 0x000fe20002fa1670 */
[----:B------:R-:W-:-:S03]  /*2fc0*/  VIADD R2, R3, 0x8 ;  /* 0x0000000803027836 */ /* 0x000fc60000000000 */
[----:B------:R-:W-:Y:S02]  /*2fd0*/  FSEL R24, R69, -INF , !P5 ;  /* 0xff80000045187808 */ /* 0x000fe40006800000 */
[----:B------:R-:W-:Y:S02]  /*2fe0*/  ISETP.GE.AND P5, PT, R15, 0x1, PT ;  /* 0x000000010f00780c */ /* 0x000fe40003fa6270 */
[----:B------:R-:W-:-:S11]  /*2ff0*/  VIADDMNMX R32, R2, R30, R21, PT ;  /* 0x0000001e02207246 */ /* 0x000fd60003800115 */
[----:B------:R-:W-:Y:S05]  /*3000*/  @!P5 BRA `(.L_x_1077) ;  /* 0x000000000050d947 */ /* 0x000fea0003800000 */
[----:B------:R-:W-:Y:S01]  /*3010*/  IADD3 R2, R16, 0x8, R3 ;  /* 0x0000000810027810 */ /* 0x000fe20007ffe003 */
[----:B------:R-:W-:Y:S04]  /*3020*/  BSSY B0, `(.L_x_1078) ;  /* 0x000000f000007945 */ /* 0x000fe80003800000 */
[----:B------:R-:W-:-:S05]  /*3030*/  IMAD.IADD R2, R2, 0x1, -R17 ;  /* 0x0000000102027824 */ /* 0x000fca00078e0a11 */
        /* <DEDUP_REMOVED lines=9> */
.L_x_1079:
[----:B------:R-:W-:-:S13]  /*30d0*/  ISETP.NE.AND P5, PT, R15, 0x1, PT ;  /* 0x000000010f00780c */ /* 0x000fda0003fa5270 */
[----:B------:R-:W0:Y:S02]  /*30e0*/  @P5 LDC.64 R36, c[0x0][0x9e8] ;  /* 0x00027a00ff245b82 */ /* 0x000e240000000a00 */
[----:B0-----:R-:W-:-:S05]  /*30f0*/  @P5 IMAD.HI.U32 R30, R2, R36, RZ ;  /* 0x00000024021e5227 */ /* 0x001fca00078e00ff */
[----:B------:R-:W-:-:S07]  /*3100*/  @P5 SHF.R.U32.HI R2, RZ, R37, R30 ;  /* 0x00000025ff025219 */ /* 0x000fce000001161e */
.L_x_1080:
[----:B------:R-:W-:Y:S05]  /*3110*/  BSYNC B0 ;  /* 0x0000000000007941 */ /* 0x000fea0003800000 */
.L_x_1078:
[----:B------:R-:W-:-:S05]  /*3120*/  IMAD R2, R2, R15, R38 ;  /* 0x0000000f02027224 */ /* 0x000fca00078e0226 */
[----:B------:R-:W-:Y:S02]  /*3130*/  VIMNMX R13, R13, R2, !PT ;  /* 0x000000020d0d7248 */ /* 0x000fe40007fe0100 */
[----:B------:R-:W-:-:S07]  /*3140*/  VIADDMNMX R32, R2, R15, R32, PT ;  /* 0x0000000f02207246 */ /* 0x000fce0003800120 */
.L_x_1077:
[C---:B------:R-:W-:Y:S01]  /*3150*/  ISETP.GT.AND P1, PT, R13.reuse, 0x1, !P1 ;  /* 0x000000010d00780c */ /* 0x040fe20004f24270 */
[----:B------:R-:W-:Y:S01]  /*3160*/  ULDC UR4, c[0x0][0x988] ;  /* 0x0002620000047ab9 */ /* 0x000fe20000000800 */
[----:B------:R-:W-:Y:S02]  /*3170*/  ISETP.GT.AND P6, PT, R13, 0x8, !P6 ;  /* 0x000000080d00780c */ /* 0x000fe400077c4270 */
[C---:B------:R-:W-:Y:S02]  /*3180*/  ISETP.LT.OR P1, PT, R32.reuse, 0x2, P1 ;  /* 0x000000022000780c */ /* 0x040fe40000f21670 */
[----:B------:R-:W-:Y:S02]  /*3190*/  ISETP.LT.OR P6, PT, R32, 0x9, P6 ;  /* 0x000000092000780c */ /* 0x000fe400037c1670 */
[----:B------:R-:W-:Y:S02]  /*31a0*/  FSEL R21, R0, -INF , !P1 ;  /* 0xff80000000157808 */ /* 0x000fe40004800000 */
[----:B------:R-:W-:Y:S01]  /*31b0*/  ISETP.NE.AND P1, PT, R11, RZ, PT ;  /* 0x000000ff0b00720c */ /* 0x000fe20003f25270 */
[----:B------:R-:W-:Y:S01]  /*31c0*/  IMAD.U32 R11, RZ, RZ, UR4 ;  /* 0x00000004ff0b7e24 */ /* 0x000fe2000f8e00ff */
[----:B------:R-:W-:-:S02]  /*31d0*/  FSEL R34, R27, -INF , !P6 ;  /* 0xff8000001b227808 */ /* 0x000fc40007000000 */
[----:B------:R-:W-:Y:S02]  /*31e0*/  ISETP.GT.AND P1, PT, R13, 0x9, !P1 ;  /* 0x000000090d00780c */ /* 0x000fe40004f24270 */
[----:B------:R-:W-:Y:S02]  /*31f0*/  ISETP.NE.AND P6, PT, R42, RZ, PT ;  /* 0x000000ff2a00720c */ /* 0x000fe40003fc5270 */
[----:B------:R-:W-:Y:S02]  /*3200*/  ISETP.LT.OR P1, PT, R32, 0xa, P1 ;  /* 0x0000000a2000780c */ /* 0x000fe40000f21670 */
[----:B------:R-:W-:Y:S02]  /*3210*/  ISETP.NE.AND P5, PT, R46, RZ, PT ;  /* 0x000000ff2e00720c */ /* 0x000fe40003fa5270 */
[----:B------:R-:W-:Y:S02]  /*3220*/  FSEL R36, R31, -INF , !P1 ;  /* 0xff8000001f247808 */ /* 0x000fe40004800000 */
[----:B------:R-:W-:-:S02]  /*3230*/  ISETP.NE.AND P1, PT, R25, RZ, PT ;  /* 0x000000ff1900720c */ /* 0x000fc40003f25270 */
[----:B------:R-:W-:Y:S02]  /*3240*/  FMNMX.FTZ R9, R33, R65, !PT ;  /* 0x0000004121097209 */ /* 0x000fe40007810000 */
[----:B------:R-:W-:Y:S02]  /*3250*/  ISETP.GT.AND P1, PT, R13, 0x10, !P1 ;  /* 0x000000100d00780c */ /* 0x000fe40004f24270 */
[----:B------:R-:W-:Y:S02]  /*3260*/  FMNMX.FTZ R9, R67, R9, !PT ;  /* 0x0000000943097209 */ /* 0x000fe40007810000 */
[----:B------:R-:W-:Y:S02]  /*3270*/  ISETP.LT.OR P1, PT, R32, 0x11, P1 ;  /* 0x000000112000780c */ /* 0x000fe40000f21670 */
[----:B------:R-:W-:Y:S02]  /*3280*/  FMNMX.FTZ R9, R71, R9, !PT ;  /* 0x0000000947097209 */ /* 0x000fe40007810000 */
        /* <DEDUP_REMOVED lines=8> */
[----:B------:R-:W-:Y:S02]  /*3310*/  ISETP.GT.AND P1, PT, R13, 0x18, !P6 ;  /* 0x000000180d00780c */ /* 0x000fe40007724270 */
[----:B------:R-:W-:Y:S02]  /*3320*/  ISETP.NE.AND P6, PT, R44, RZ, PT ;  /* 0x000000ff2c00720c */ /* 0x000fe40003fc5270 */
[----:B------:R-:W-:Y:S02]  /*3330*/  ISETP.LT.OR P1, PT, R32, 0x19, P1 ;  /* 0x000000192000780c */ /* 0x000fe40000f21670 */
[----:B------:R-:W-:Y:S02]  /*3340*/  FMNMX.FTZ R9, R87, R9, !PT ;  /* 0x0000000957097209 */ /* 0x000fe40007810000 */
[----:B------:R-:W-:-:S02]  /*3350*/  FSEL R42, R74, -INF , !P1 ;  /* 0xff8000004a2a7808 */ /* 0x000fc40004800000 */
[----:B------:R-:W-:Y:S02]  /*3360*/  ISETP.GT.AND P1, PT, R13, 0x19, !P5 ;  /* 0x000000190d00780c */ /* 0x000fe40006f24270 */
[----:B------:R-:W-:Y:S02]  /*3370*/  ISETP.NE.AND P5, PT, R48, RZ, PT ;  /* 0x000000ff3000720c */ /* 0x000fe40003fa5270 */
[----:B------:R-:W-:Y:S02]  /*3380*/  ISETP.LT.OR P1, PT, R32, 0x1a, P1 ;  /* 0x0000001a2000780c */ /* 0x000fe40000f21670 */
[----:B------:R-:W-:Y:S02]  /*3390*/  FMNMX.FTZ R9, R89, R9, !PT ;  /* 0x0000000959097209 */ /* 0x000fe40007810000 */
        /* <DEDUP_REMOVED lines=37> */
[----:B------:R-:W-:-:S02]  /*35f0*/  ISETP.GT.AND P4, PT, R13, RZ, !P4 ;  /* 0x000000ff0d00720c */ /* 0x000fc40006784270 */
[----:B------:R-:W-:Y:S02]  /*3600*/  ISETP.GT.AND P1, PT, R13, 0x31, !P1 ;  /* 0x000000310d00780c */ /* 0x000fe40004f24270 */
[C---:B------:R-:W-:Y:S02]  /*3610*/  ISETP.LT.OR P4, PT, R32.reuse, 0x1, P4 ;  /* 0x000000012000780c */ /* 0x040fe40002781670 */
[----:B------:R-:W-:Y:S02]  /*3620*/  ISETP.LT.OR P1, PT, R32, 0x32, P1 ;  /* 0x000000322000780c */ /* 0x000fe40000f21670 */
[----:B------:R-:W-:Y:S02]  /*3630*/  FSEL R6, R6, -INF , !P4 ;  /* 0xff80000006067808 */ /* 0x000fe40006000000 */
[----:B------:R-:W-:Y:S02]  /*3640*/  FSEL R56, R51, -INF , !P1 ;  /* 0xff80000033387808 */ /* 0x000fe40004800000 */
[----:B------:R-:W-:-:S02]  /*3650*/  ISETP.NE.AND P1, PT, R82, RZ, PT ;  /* 0x000000ff5200720c */ /* 0x000fc40003f25270 */
[C---:B------:R-:W-:Y:S02]  /*3660*/  ISETP.GT.AND P2, PT, R13.reuse, 0x51, !P2 ;  /* 0x000000510d00780c */ /* 0x040fe40005744270 */
[C---:B------:R-:W-:Y:S02]  /*3670*/  ISETP.GT.AND P1, PT, R13.reuse, 0x38, !P1 ;  /* 0x000000380d00780c */ /* 0x040fe40004f24270 */
[----:B------:R-:W-:Y:S02]  /*3680*/  ISETP.GT.AND P3, PT, R13, 0x58, !P3 ;  /* 0x000000580d00780c */ /* 0x000fe40005f64270 */
[C---:B------:R-:W-:Y:S02]  /*3690*/  ISETP.LT.OR P1, PT, R32.reuse, 0x39, P1 ;  /* 0x000000392000780c */ /* 0x040fe40000f21670 */
[----:B------:R-:W-:Y:S02]  /*36a0*/  ISETP.LT.OR P2, PT, R32, 0x52, P2 ;  /* 0x000000522000780c */ /* 0x000fe40001741670 */
[----:B------:R-:W-:-:S02]  /*36b0*/  FSEL R58, R78, -INF , !P1 ;  /* 0xff8000004e3a7808 */ /* 0x000fc40004800000 */
[----:B------:R-:W-:Y:S02]  /*36c0*/  ISETP.NE.AND P1, PT, R84, RZ, PT ;  /* 0x000000ff5400720c */ /* 0x000fe40003f25270 */
[C---:B------:R-:W-:Y:S02]  /*36d0*/  ISETP.LT.OR P3, PT, R32.reuse, 0x59, P3 ;  /* 0x000000592000780c */ /* 0x040fe40001f61670 */
[----:B------:R-:W-:Y:S02]  /*36e0*/  ISETP.GT.AND P1, PT, R13, 0x39, !P1 ;  /* 0x000000390d00780c */ /* 0x000fe40004f24270 */
[----:B------:R-:W-:Y:S02]  /*36f0*/  FSEL R66, R7, -INF , !P2 ;  /* 0xff80000007427808 */ /* 0x000fe40005000000 */
[----:B------:R-:W-:Y:S02]  /*3700*/  ISETP.LT.OR P1, PT, R32, 0x3a, P1 ;  /* 0x0000003a2000780c */ /* 0x000fe40000f21670 */
[----:B------:R-:W-:-:S02]  /*3710*/  FSEL R10, R10, -INF , !P3 ;  /* 0xff8000000a0a7808 */ /* 0x000fc40005800000 */
[----:B------:R-:W-:Y:S02]  /*3720*/  FSEL R60, R55, -INF , !P1 ;  /* 0xff800000373c7808 */ /* 0x000fe40004800000 */
[----:B------:R-:W-:-:S04]  /*3730*/  ISETP.NE.AND P1, PT, R86, RZ, PT ;  /* 0x000000ff5600720c */ /* 0x000fc80003f25270 */
[----:B------:R-:W-:-:S04]  /*3740*/  ISETP.GT.AND P1, PT, R13, 0x40, !P1 ;  /* 0x000000400d00780c */ /* 0x000fc80004f24270 */
[----:B------:R-:W-:-:S04]  /*3750*/  ISETP.LT.OR P1, PT, R32, 0x41, P1 ;  /* 0x000000412000780c */ /* 0x000fc80000f21670 */
[----:B------:R-:W-:Y:S02]  /*3760*/  FSEL R30, R79, -INF , !P1 ;  /* 0xff8000004f1e7808 */ /* 0x000fe40004800000 */
[----:B------:R-:W-:Y:S02]  /*3770*/  ISETP.GT.AND P1, PT, R13, 0x41, !P6 ;  /* 0x000000410d00780c */ /* 0x000fe40007724270 */
[----:B------:R-:W-:Y:S02]  /*3780*/  ISETP.NE.AND P6, PT, R90, RZ, PT ;  /* 0x000000ff5a00720c */ /* 0x000fe40003fc5270 */
[----:B------:R-:W-:-:S04]  /*3790*/  ISETP.LT.OR P1, PT, R32, 0x42, P1 ;  /* 0x000000422000780c */ /* 0x000fc80000f21670 */
[----:B------:R-:W-:Y:S02]  /*37a0*/  FSEL R2, R59, -INF , !P1 ;  /* 0xff8000003b027808 */ /* 0x000fe40004800000 */
[----:B------:R-:W-:Y:S02]  /*37b0*/  ISETP.GT.AND P1, PT, R13, 0x48, !P5 ;  /* 0x000000480d00780c */ /* 0x000fe40006f24270 */
[----:B------:R-:W-:Y:S02]  /*37c0*/  ISETP.NE.AND P5, PT, R88, RZ, PT ;  /* 0x000000ff5800720c */ /* 0x000fe40003fa5270 */
[----:B------:R-:W-:-:S04]  /*37d0*/  ISETP.LT.OR P1, PT, R32, 0x49, P1 ;  /* 0x000000492000780c */ /* 0x000fc80000f21670 */
[----:B------:R-:W-:Y:S02]  /*37e0*/  FSEL R0, R62, -INF , !P1 ;  /* 0xff8000003e007808 */ /* 0x000fe40004800000 */
[----:B------:R-:W0:Y:S02]  /*37f0*/  SHFL.BFLY PT, R62, R25, 0x2, 0x1f ;  /* 0x0c401f00193e7f89 */ /* 0x000e2400000e0000 */
[----:B0-----:R-:W-:Y:S02]  /*3800*/  FMNMX.FTZ R27, R25, R62, !PT ;  /* 0x0000003e191b7209 */ /* 0x001fe40007810000 */
[----:B------:R-:W-:-:S03]  /*3810*/  FMNMX.FTZ R25, R6, R21, !PT ;  /* 0x0000001506197209 */ /* 0x000fc60007810000 */
[----:B------:R-:W0:Y:S01]  /*3820*/  SHFL.BFLY PT, R62, R27, 0x1, 0x1f ;  /* 0x0c201f001b3e7f89 */ /* 0x000e2200000e0000 */
[----:B------:R-:W-:-:S04]  /*3830*/  FMNMX.FTZ R25, R34, R25, !PT ;  /* 0x0000001922197209 */ /* 0x000fc80007810000 */
[----:B------:R-:W-:-:S04]  /*3840*/  FMNMX.FTZ R25, R36, R25, !PT ;  /* 0x0000001924197209 */ /* 0x000fc80007810000 */
[----:B------:R-:W-:-:S04]  /*3850*/  FMNMX.FTZ R25, R38, R25, !PT ;  /* 0x0000001926197209 */ /* 0x000fc80007810000 */
[----:B------:R-:W-:-:S04]  /*3860*/  FMNMX.FTZ R25, R40, R25, !PT ;  /* 0x0000001928197209 */ /* 0x000fc80007810000 */
[----:B------:R-:W-:-:S04]  /*3870*/  FMNMX.FTZ R25, R42, R25, !PT ;  /* 0x000000192a197209 */ /* 0x000fc80007810000 */
[----:B------:R-:W-:Y:S02]  /*3880*/  FMNMX.FTZ R25, R44, R25, !PT ;  /* 0x000000192c197209 */ /* 0x000fe40007810000 */
[----:B0-----:R-:W-:Y:S02]  /*3890*/  FMNMX.FTZ R9, R27, R62, !PT ;  /* 0x0000003e1b097209 */ /* 0x001fe40007810000 */
        /* <DEDUP_REMOVED lines=10> */
[--C-:B------:R-:W-:Y:S01]  /*3940*/  FFMA.FTZ R27, R33, R11, -R68.reuse ;  /* 0x0000000b211b7223 */ /* 0x100fe20000010844 */
[----:B------:R-:W-:Y:S01]  /*3950*/  ISETP.LT.OR P1, PT, R32, 0x4a, P1 ;  /* 0x0000004a2000780c */ /* 0x000fe20000f21670 */
[----:B------:R-:W-:Y:S01]  /*3960*/  MUFU.EX2 R148, R7 ;  /* 0x0000000700947308 */ /* 0x000fe20000000800 */
[----:B------:R-:W-:Y:S01]  /*3970*/  FMNMX.FTZ R25, R56, R25, !PT ;  /* 0x0000001938197209 */ /* 0x000fe20007810000 */
[-CC-:B------:R-:W-:Y:S01]  /*3980*/  FFMA.FTZ R29, R65, R11.reuse, -R68.reuse ;  /* 0x0000000b411d7223 */ /* 0x180fe20000010844 */
[----:B------:R-:W-:Y:S01]  /*3990*/  FSEL R62, R63, -INF , !P1 ;  /* 0xff8000003f3e7808 */ /* 0x000fe20004800000 */
[--C-:B------:R-:W-:Y:S01]  /*39a0*/  FFMA.FTZ R31, R67, R11, -R68.reuse ;  /* 0x0000000b431f7223 */ /* 0x100fe20000010844 */
[----:B------:R-:W-:Y:S01]  /*39b0*/  FMNMX.FTZ R25, R58, R25, !PT ;  /* 0x000000193a197209 */ /* 0x000fe20007810000 */
[--C-:B------:R-:W-:Y:S01]  /*39c0*/  FFMA.FTZ R33, R71, R11, -R68.reuse ;  /* 0x0000000b47217223 */ /* 0x100fe20000010844 */
[----:B------:R-:W-:Y:S01]  /*39d0*/  ISETP.GT.AND P1, PT, R13, 0x50, !P6 ;  /* 0x000000500d00780c */ /* 0x000fe20007724270 */
[----:B------:R-:W-:Y:S01]  /*39e0*/  MUFU.EX2 R27, R27 ;  /* 0x0000001b001b7308 */ /* 0x000fe20000000800 */
[----:B------:R-:W-:Y:S01]  /*39f0*/  FMNMX.FTZ R25, R60, R25, !PT ;  /* 0x000000193c197209 */ /* 0x000fe20007810000 */
[-CC-:B------:R-:W-:Y:S01]  /*3a00*/  FFMA.FTZ R35, R81, R11.reuse, -R68.reuse ;  /* 0x0000000b51237223 */ /* 0x180fe20000010844 */
[----:B------:R-:W-:Y:S01]  /*3a10*/  ISETP.LT.OR P1, PT, R32, 0x51, P1 ;  /* 0x000000512000780c */ /* 0x000fe20000f21670 */
[--C-:B------:R-:W-:Y:S01]  /*3a20*/  FFMA.FTZ R24, R24, R11, -R68.reuse ;  /* 0x0000000b18187223 */ /* 0x100fe20000010844 */
[----:B------:R-:W-:Y:S01]  /*3a30*/  FMNMX.FTZ R25, R30, R25, !PT ;  /* 0x000000191e197209 */ /* 0x000fe20007810000 */
[--C-:B------:R-:W-:Y:S01]  /*3a40*/  FFMA.FTZ R37, R85, R11, -R68.reuse ;  /* 0x0000000b55257223 */ /* 0x100fe20000010844 */
[----:B------:R-:W-:Y:S01]  /*3a50*/  ISETP.NE.AND P5, PT, R64, RZ, PT ;  /* 0x000000ff4000720c */ /* 0x000fe20003fa5270 */
[----:B------:R0:W1:Y:S01]  /*3a60*/  MUFU.EX2 R156, R29 ;  /* 0x0000001d009c7308 */ /* 0x0000620000000800 */
[----:B------:R-:W-:Y:S01]  /*3a70*/  FMNMX.FTZ R25, R2, R25, !PT ;  /* 0x0000001902197209 */ /* 0x000fe20007810000 */
[-CC-:B------:R-:W-:Y:S01]  /*3a80*/  FFMA.FTZ R47, R61, R11.reuse, -R68.reuse ;  /* 0x0000000b3d2f7223 */ /* 0x180fe20000010844 */
[----:B------:R-:W-:Y:S01]  /*3a90*/  FSEL R64, R8, -INF , !P1 ;  /* 0xff80000008407808 */ /* 0x000fe20004800000 */
[--C-:B------:R-:W-:Y:S01]  /*3aa0*/  FFMA.FTZ R39, R49, R11, -R68.reuse ;  /* 0x0000000b31277223 */ /* 0x100fe20000010844 */
[----:B------:R-:W-:Y:S01]  /*3ab0*/  FMNMX.FTZ R25, R0, R25, !PT ;  /* 0x0000001900197209 */ /* 0x000fe20007810000 */
[--C-:B------:R-:W-:Y:S01]  /*3ac0*/  FFMA.FTZ R43, R53, R11, -R68.reuse ;  /* 0x0000000b352b7223 */ /* 0x100fe20000010844 */
[----:B------:R-:W-:Y:S01]  /*3ad0*/  ISETP.GT.AND P4, PT, R13, 0x59, !P5 ;  /* 0x000000590d00780c */ /* 0x000fe20006f84270 */
[----:B------:R-:W2:Y:S01]  /*3ae0*/  MUFU.EX2 R31, R31 ;  /* 0x0000001f001f7308 */ /* 0x000ea20000000800 */
[----:B------:R-:W-:Y:S01]  /*3af0*/  FMNMX.FTZ R25, R62, R25, !PT ;  /* 0x000000193e197209 */ /* 0x000fe20007810000 */
[-CC-:B0-----:R-:W-:Y:S01]  /*3b00*/  FFMA.FTZ R29, R83, R11.reuse, -R68.reuse ;  /* 0x0000000b531d7223 */ /* 0x181fe20000010844 */
[----:B------:R-:W-:Y:S01]  /*3b10*/  ISETP.LT.OR P4, PT, R32, 0x5a, P4 ;  /* 0x0000005a2000780c */ /* 0x000fe20002781670 */
[--C-:B------:R-:W-:Y:S01]  /*3b20*/  FFMA.FTZ R13, R89, R11, -R68.reuse ;  /* 0x0000000b590d7223 */ /* 0x100fe20000010844 */
[----:B------:R-:W-:Y:S01]  /*3b30*/  FMNMX.FTZ R25, R64, R25, !PT ;  /* 0x0000001940197209 */ /* 0x000fe20007810000 */
[--C-:B------:R-:W-:Y:S01]  /*3b40*/  FFMA.FTZ R32, R45, R11, -R68.reuse ;  /* 0x0000000b2d207223 */ /* 0x100fe20000010844 */
[----:B------:R-:W-:Y:S01]  /*3b50*/  FSEL R12, R12, -INF , !P4 ;  /* 0xff8000000c0c7808 */ /* 0x000fe20006000000 */
[----:B------:R0:W3:Y:S01]  /*3b60*/  MUFU.EX2 R158, R33 ;  /* 0x00000021009e7308 */ /* 0x0000e20000000800 */
        /* <DEDUP_REMOVED lines=9> */
[----:B0-----:R-:W-:Y:S01]  /*3c00*/  FFMA.FTZ R33, R87, R11, -R68 ;  /* 0x0000000b57217223 */ /* 0x001fe20000010844 */
[----:B------:R-:W-:-:S03]  /*3c10*/  ISETP.GE.AND P5, PT, R15, 0x1, PT ;  /* 0x000000010f00780c */ /* 0x000fc60003fa6270 */
[----:B------:R-:W0:Y:S02]  /*3c20*/  SHFL.BFLY PT, R8, R25, 0x2, 0x1f ;  /* 0x0c401f0019087f89 */ /* 0x000e2400000e0000 */
[----:B------:R5:W4:Y:S08]  /*3c30*/  MUFU.EX2 R152, R29 ;  /* 0x0000001d00987308 */ /* 0x000b300000000800 */
[----:B------:R-:W4:Y:S01]  /*3c40*/  MUFU.EX2 R37, R37 ;  /* 0x0000002500257308 */ /* 0x000f220000000800 */
[----:B-----5:R-:W-:-:S07]  /*3c50*/  FFMA.FTZ R29, R91, R11, -R68 ;  /* 0x0000000b5b1d7223 */ /* 0x020fce0000010844 */
[----:B------:R-:W-:Y:S01]  /*3c60*/  MUFU.EX2 R142, R47 ;  /* 0x0000002f008e7308 */ /* 0x000fe20000000800 */
[----:B0-----:R-:W-:Y:S01]  /*3c70*/  FMNMX.FTZ R7, R25, R8, !PT ;  /* 0x0000000819077209 */ /* 0x001fe20007810000 */
[----:B------:R-:W-:-:S06]  /*3c80*/  FFMA.FTZ R25, R57, R11, -R68 ;  /* 0x0000000b39197223 */ /* 0x000fcc0000010844 */
[----:B------:R0:W-:Y:S01]  /*3c90*/  MUFU.EX2 R154, R33 ;  /* 0x00000021009a7308 */ /* 0x0001e20000000800 */
[----:B------:R-:W5:Y:S07]  /*3ca0*/  SHFL.BFLY PT, R8, R7, 0x1, 0x1f ;  /* 0x0c201f0007087f89 */ /* 0x000f6e00000e0000 */
[----:B------:R-:W-:Y:S01]  /*3cb0*/  MUFU.EX2 R140, R25 ;  /* 0x00000019008c7308 */ /* 0x000fe20000000800 */
[----:B0-----:R-:W-:-:S07]  /*3cc0*/  FFMA.FTZ R33, R93, R11, -R68 ;  /* 0x0000000b5d217223 */ /* 0x001fce0000010844 */
[----:B------:R1:W-:Y:S08]  /*3cd0*/  MUFU.EX2 R25, R24 ;  /* 0x0000001800197308 */ /* 0x0003f00000000800 */
[----:B------:R-:W-:Y:S01]  /*3ce0*/  MUFU.EX2 R13, R13 ;  /* 0x0000000d000d7308 */ /* 0x000fe20000000800 */
[----:B-1----:R-:W-:Y:S01]  /*3cf0*/  FADD.FTZ R24, R27, R156 ;  /* 0x0000009c1b187221 */ /* 0x002fe20000010000 */
[----:B------:R-:W-:-:S02]  /*3d00*/  F2FP.BF16.F32.PACK_AB R156, R156, R27 ;  /* 0x0000001b9c9c723e */ /* 0x000fc400000010ff */
[----:B-----5:R-:W-:Y:S01]  /*3d10*/  FMNMX.FTZ R8, R7, R8, !PT ;  /* 0x0000000807087209 */ /* 0x020fe20007810000 */
[----:B--2---:R-:W-:-:S03]  /*3d20*/  FADD.FTZ R47, R31, R24 ;  /* 0x000000181f2f7221 */ /* 0x004fc60000010000 */
[C---:B------:R-:W-:Y:S01]  /*3d30*/  FSETP.NEU.FTZ.AND P1, PT, R8.reuse, -INF , PT ;  /* 0xff8000000800780b */ /* 0x040fe20003f3d000 */
[----:B------:R-:W-:Y:S01]  /*3d40*/  FMUL.FTZ R7, R8, R11 ;  /* 0x0000000b08077220 */ /* 0x000fe20000410000 */
[C---:B---3--:R-:W-:Y:S01]  /*3d50*/  FADD.FTZ R24, R158.reuse, R47 ;  /* 0x0000002f9e187221 */ /* 0x048fe20000010000 */
[----:B------:R-:W-:Y:S01]  /*3d60*/  MUFU.EX2 R29, R29 ;  /* 0x0000001d001d7308 */ /* 0x000fe20000000800 */
[----:B------:R-:W-:Y:S02]  /*3d70*/  F2FP.BF16.F32.PACK_AB R158, R158, R31 ;  /* 0x0000001f9e9e723e */ /* 0x000fe400000010ff */
[----:B------:R-:W-:Y:S01]  /*3d80*/  FSEL R7, R7, RZ, P1 ;  /* 0x000000ff07077208 */ /* 0x000fe20000800000 */
[----:B----4-:R-:W-:-:S04]  /*3d90*/  FADD.FTZ R47, R35, R24 ;  /* 0x00000018232f7221 */ /* 0x010fc80000010000 */
[-CC-:B------:R-:W-:Y:S01]  /*3da0*/  FFMA.FTZ R6, R6, R11.reuse, -R7.reuse ;  /* 0x0000000b06067223 */ /* 0x180fe20000010807 */
[-CC-:B------:R-:W-:Y:S01]  /*3db0*/  FFMA.FTZ R21, R21, R11.reuse, -R7.reuse ;  /* 0x0000000b15157223 */ /* 0x180fe20000010807 */
[-CC-:B------:R-:W-:Y:S01]  /*3dc0*/  FFMA.FTZ R34, R34, R11.reuse, -R7.reuse ;  /* 0x0000000b22227223 */ /* 0x180fe20000010807 */
[-CC-:B------:R-:W-:Y:S01]  /*3dd0*/  FFMA.FTZ R36, R36, R11.reuse, -R7.reuse ;  /* 0x0000000b24247223 */ /* 0x180fe20000010807 */
[-CC-:B------:R-:W-:Y:S01]  /*3de0*/  FFMA.FTZ R38, R38, R11.reuse, -R7.reuse ;  /* 0x0000000b26267223 */ /* 0x180fe20000010807 */
        /* <DEDUP_REMOVED lines=23> */
[----:B------:R-:W-:Y:S01]  /*3f60*/  FFMA.FTZ R12, R12, R11, -R7 ;  /* 0x0000000b0c0c7223 */ /* 0x000fe20000010807 */
[----:B------:R-:W-:Y:S01]  /*3f70*/  F2FP.BF16.F32.PACK_AB R152, R152, R35 ;  /* 0x000000239898723e */ /* 0x000fe200000010ff */
[----:B------:R-:W2:Y:S01]  /*3f80*/  MUFU.EX2 R159, R36 ;  /* 0x00000024009f7308 */ /* 0x000ea20000000800 */
[----:B0-----:R-:W-:Y:S01]  /*3f90*/  FADD.FTZ R47, R6, R21 ;  /* 0x00000015062f7221 */ /* 0x001fe20000010000 */
        /* <DEDUP_REMOVED lines=11> */
[----:B------:R-:W-:Y:S01]  /*4050*/  MUFU.EX2 R146, R43 ;  /* 0x0000002b00927308 */ /* 0x000fe20000000800 */
[----:B--2---:R-:W-:-:S07]  /*4060*/  FADD.FTZ R24, R42, R47 ;  /* 0x0000002f2a187221 */ /* 0x004fce0000010000 */
[----:B------:R-:W1:Y:S01]  /*4070*/  MUFU.EX2 R32, R32 ;  /* 0x0000002000207308 */ /* 0x000e620000000800 */
[C---:B0-----:R-:W-:Y:S01]  /*4080*/  FADD.FTZ R47, R155.reuse, R24 ;  /* 0x000000189b2f7221 */ /* 0x041fe20000010000 */
[----:B------:R-:W-:-:S06]  /*4090*/  F2FP.BF16.F32.PACK_AB R155, R155, R42 ;  /* 0x0000002a9b9b723e */ /* 0x000fcc00000010ff */
[----:B------:R0:W-:Y:S08]  /*40a0*/  MUFU.EX2 R43, R26 ;  /* 0x0000001a002b7308 */ /* 0x0001f00000000800 */
[----:B------:R-:W2:Y:S01]  /*40b0*/  MUFU.EX2 R46, R46 ;  /* 0x0000002e002e7308 */ /* 0x000ea20000000800 */
[C---:B0-----:R-:W-:Y:S01]  /*40c0*/  FADD.FTZ R26, R154.reuse, R49 ;  /* 0x000000319a1a7221 */ /* 0x041fe20000010000 */
[----:B------:R-:W-:-:S02]  /*40d0*/  F2FP.BF16.F32.PACK_AB R154, R154, R37 ;  /* 0x000000259a9a723e */ /* 0x000fc400000010ff */
[----:B-1----:R-:W-:Y:S01]  /*40e0*/  F2FP.BF16.F32.PACK_AB R150, R32, R29 ;  /* 0x0000001d2096723e */ /* 0x002fe200000010ff */
[----:B------:R-:W-:-:S03]  /*40f0*/  FADD.FTZ R49, R13, R26 ;  /* 0x0000001a0d317221 */ /* 0x000fc60000010000 */
[----:B------:R-:W0:Y:S01]  /*4100*/  MUFU.EX2 R33, R33 ;  /* 0x0000002100217308 */ /* 0x000e220000000800 */
[C---:B------:R-:W-:Y:S01]  /*4110*/  FADD.FTZ R26, R148.reuse, R49 ;  /* 0x00000031941a7221 */ /* 0x040fe20000010000 */
[----:B------:R-:W-:-:S03]  /*4120*/  F2FP.BF16.F32.PACK_AB R148, R148, R13 ;  /* 0x0000000d9494723e */ /* 0x000fc600000010ff */
[----:B------:R-:W-:-:S03]  /*4130*/  FADD.FTZ R49, R29, R26 ;  /* 0x0000001a1d317221 */ /* 0x000fc60000010000 */
[----:B------:R-:W1:Y:S01]  /*4140*/  MUFU.EX2 R149, R48 ;  /* 0x0000003000957308 */ /* 0x000e620000000800 */
[----:B------:R-:W-:Y:S01]  /*4150*/  FADD.FTZ R26, R32, R49 ;  /* 0x00000031201a7221 */ /* 0x000fe20000010000 */
[----:B--2---:R-:W-:-:S06]  /*4160*/  FADD.FTZ R24, R46, R47 ;  /* 0x0000002f2e187221 */ /* 0x004fcc0000010000 */
[----:B------:R2:W3:Y:S01]  /*4170*/  MUFU.EX2 R144, R39 ;  /* 0x0000002700907308 */ /* 0x0004e20000000800 */
[----:B0-----:R-:W-:-:S07]  /*4180*/  FADD.FTZ R49, R33, R26 ;  /* 0x0000001a21317221 */ /* 0x001fce0000010000 */
[----:B------:R-:W-:Y:S01]  /*4190*/  MUFU.EX2 R50, R50 ;  /* 0x0000003200327308 */ /* 0x000fe20000000800 */
[----:B--2---:R-:W-:Y:S01]  /*41a0*/  FFMA.FTZ R39, R99, R11, -R68 ;  /* 0x0000000b63277223 */ /* 0x004fe20000010844 */
[C---:B-1----:R-:W-:Y:S01]  /*41b0*/  FADD.FTZ R47, R149.reuse, R24 ;  /* 0x00000018952f7221 */ /* 0x042fe20000010000 */
[----:B------:R-:W-:-:S05]  /*41c0*/  F2FP.BF16.F32.PACK_AB R149, R149, R46 ;  /* 0x0000002e9595723e */ /* 0x000fca00000010ff */
[----:B------:R-:W0:Y:S01]  /*41d0*/  MUFU.EX2 R41, R41 ;  /* 0x0000002900297308 */ /* 0x000e220000000800 */
[C---:B---3--:R-:W-:Y:S01]  /*41e0*/  FADD.FTZ R26, R144.reuse, R49 ;  /* 0x00000031901a7221 */ /* 0x048fe20000010000 */
[----:B------:R-:W-:-:S06]  /*41f0*/  F2FP.BF16.F32.PACK_AB R144, R144, R33 ;  /* 0x000000219090723e */ /* 0x000fcc00000010ff */
[----:B------:R-:W-:Y:S08]  /*4200*/  MUFU.EX2 R151, R52 ;  /* 0x0000003400977308 */ /* 0x000ff00000000800 */
[----:B------:R-:W-:Y:S01]  /*4210*/  MUFU.EX2 R54, R54 ;  /* 0x0000003600367308 */ /* 0x000fe20000000800 */
[----:B0-----:R-:W-:-:S04]  /*4220*/  FADD.FTZ R49, R41, R26 ;  /* 0x0000001a29317221 */ /* 0x001fc80000010000 */
[C---:B------:R-:W-:Y:S01]  /*4230*/  FADD.FTZ R24, R146.reuse, R49 ;  /* 0x0000003192187221 */ /* 0x040fe20000010000 */
[----:B------:R-:W-:Y:S02]  /*4240*/  F2FP.BF16.F32.PACK_AB R146, R146, R41 ;  /* 0x000000299292723e */ /* 0x000fe400000010ff */
[----:B------:R-:W0:Y:S08]  /*4250*/  MUFU.EX2 R45, R45 ;  /* 0x0000002d002d7308 */ /* 0x000e300000000800 */
[----:B------:R-:W1:Y:S08]  /*4260*/  MUFU.EX2 R145, R56 ;  /* 0x0000003800917308 */ /* 0x000e700000000800 */
[----:B------:R-:W2:Y:S08]  /*4270*/  MUFU.EX2 R58, R58 ;  /* 0x0000003a003a7308 */ /* 0x000eb00000000800 */
[----:B------:R3:W-:Y:S08]  /*4280*/  MUFU.EX2 R141, R2 ;  /* 0x00000002008d7308 */ /* 0x0007f00000000800 */
[----:B------:R-:W4:Y:S01]  /*4290*/  MUFU.EX2 R39, R39 ;  /* 0x0000002700277308 */ /* 0x000f220000000800 */
[----:B---3--:R-:W-:Y:S01]  /*42a0*/  FADD.FTZ R2, R50, R47 ;  /* 0x0000002f32027221 */ /* 0x008fe20000010000 */
[----:B0-----:R-:W-:-:S03]  /*42b0*/  FADD.FTZ R47, R45, R24 ;  /* 0x000000182d2f7221 */ /* 0x001fc60000010000 */
[C---:B------:R-:W-:Y:S01]  /*42c0*/  FADD.FTZ R7, R151.reuse, R2 ;  /* 0x0000000297077221 */ /* 0x040fe20000010000 */
[C---:B------:R-:W-:Y:S01]  /*42d0*/  FADD.FTZ R24, R140.reuse, R47 ;  /* 0x0000002f8c187221 */ /* 0x040fe20000010000 */
[----:B------:R-:W-:Y:S01]  /*42e0*/  F2FP.BF16.F32.PACK_AB R140, R140, R45 ;  /* 0x0000002d8c8c723e */ /* 0x000fe200000010ff */
[----:B------:R-:W0:Y:S01]  /*42f0*/  MUFU.EX2 R147, R60 ;  /* 0x0000003c00937308 */ /* 0x000e220000000800 */
[----:B------:R-:W-:Y:S01]  /*4300*/  FADD.FTZ R2, R54, R7 ;  /* 0x0000000736027221 */ /* 0x000fe20000010000 */
[----:B------:R-:W-:-:S03]  /*4310*/  F2FP.BF16.F32.PACK_AB R151, R151, R50 ;  /* 0x000000329797723e */ /* 0x000fc600000010ff */
[C---:B-1----:R-:W-:Y:S01]  /*4320*/  FADD.FTZ R7, R145.reuse, R2 ;  /* 0x0000000291077221 */ /* 0x042fe20000010000 */
[----:B------:R-:W-:Y:S02]  /*4330*/  F2FP.BF16.F32.PACK_AB R145, R145, R54 ;  /* 0x000000369191723e */ /* 0x000fe400000010ff */
[----:B------:R-:W1:Y:S01]  /*4340*/  MUFU.EX2 R30, R30 ;  /* 0x0000001e001e7308 */ /* 0x000e620000000800 */
[----:B--2---:R-:W-:Y:S01]  /*4350*/  FADD.FTZ R2, R58, R7 ;  /* 0x000000073a027221 */ /* 0x004fe20000010000 */
[----:B----4-:R-:W-:-:S04]  /*4360*/  FADD.FTZ R27, R39, R24 ;  /* 0x00000018271b7221 */ /* 0x010fc80000010000 */
[C---:B------:R-:W-:Y:S01]  /*4370*/  FADD.FTZ R27, R142.reuse, R27 ;  /* 0x0000001b8e1b7221 */ /* 0x040fe20000010000 */
[----:B------:R-:W-:Y:S01]  /*4380*/  F2FP.BF16.F32.PACK_AB R142, R142, R39 ;  /* 0x000000278e8e723e */ /* 0x000fe200000010ff */
[----:B------:R-:W2:Y:S01]  /*4390*/  MUFU.EX2 R28, R28 ;  /* 0x0000001c001c7308 */ /* 0x000ea20000000800 */
[C---:B0-----:R-:W-:Y:S01]  /*43a0*/  FADD.FTZ R7, R147.reuse, R2 ;  /* 0x0000000293077221 */ /* 0x041fe20000010000 */
[----:B------:R-:W-:-:S06]  /*43b0*/  F2FP.BF16.F32.PACK_AB R147, R147, R58 ;  /* 0x0000003a9393723e */ /* 0x000fcc00000010ff */
[----:B------:R-:W0:Y:S01]  /*43c0*/  MUFU.EX2 R0, R0 ;  /* 0x0000000000007308 */ /* 0x000e220000000800 */
[----:B-1----:R-:W-:-:S04]  /*43d0*/  FADD.FTZ R2, R30, R7 ;  /* 0x000000071e027221 */ /* 0x002fc80000010000 */
[C---:B------:R-:W-:Y:S01]  /*43e0*/  FADD.FTZ R7, R141.reuse, R2 ;  /* 0x000000028d077221 */ /* 0x040fe20000010000 */
[----:B------:R-:W-:Y:S02]  /*43f0*/  F2FP.BF16.F32.PACK_AB R141, R141, R30 ;  /* 0x0000001e8d8d723e */ /* 0x000fe400000010ff */
[----:B------:R-:W1:Y:S01]  /*4400*/  MUFU.EX2 R20, R20 ;  /* 0x0000001400147308 */ /* 0x000e620000000800 */
[----:B--2---:R-:W-:Y:S01]  /*4410*/  FADD.FTZ R24, R28, R27 ;  /* 0x0000001b1c187221 */ /* 0x004fe20000010000 */
[----:B------:R-:W-:-:S03]  /*4420*/  F2FP.BF16.F32.PACK_AB R136, R43, R28 ;  /* 0x0000001c2b88723e */ /* 0x000fc600000010ff */
[----:B------:R-:W-:-:S03]  /*4430*/  FADD.FTZ R13, R43, R24 ;  /* 0x000000182b0d7221 */ /* 0x000fc60000010000 */
[----:B------:R-:W2:Y:S01]  /*4440*/  MUFU.EX2 R143, R62 ;  /* 0x0000003e008f7308 */ /* 0x000ea20000000800 */
[----:B0-----:R-:W-:-:S07]  /*4450*/  FADD.FTZ R2, R0, R7 ;  /* 0x0000000700027221 */ /* 0x001fce0000010000 */
[----:B------:R-:W0:Y:S01]  /*4460*/  MUFU.EX2 R64, R64 ;  /* 0x0000004000407308 */ /* 0x000e220000000800 */
[----:B-1----:R-:W-:Y:S01]  /*4470*/  FADD.FTZ R24, R20, R13 ;  /* 0x0000000d14187221 */ /* 0x002fe20000010000 */
[----:B------:R-:W-:-:S03]  /*4480*/  F2FP.BF16.F32.PACK_AB R138, R25, R20 ;  /* 0x00000014198a723e */ /* 0x000fc600000010ff */
[----:B------:R-:W-:-:S03]  /*4490*/  FADD.FTZ R7, R25, R24 ;  /* 0x0000001819077221 */ /* 0x000fc60000010000 */
[----:B------:R-:W1:Y:S01]  /*44a0*/  MUFU.EX2 R137, R66 ;  /* 0x0000004200897308 */ /* 0x000e620000000800 */
[C---:B--2---:R-:W-:Y:S01]  /*44b0*/  FADD.FTZ R13, R143.reuse, R2 ;  /* 0x000000028f0d7221 */ /* 0x044fe20000010000 */
[----:B------:R-:W-:-:S06]  /*44c0*/  F2FP.BF16.F32.PACK_AB R143, R143, R0 ;  /* 0x000000008f8f723e */ /* 0x000fcc00000010ff */
[----:B------:R-:W2:Y:S01]  /*44d0*/  MUFU.EX2 R10, R10 ;  /* 0x0000000a000a7308 */ /* 0x000ea20000000800 */
[----:B0-----:R-:W-:-:S07]  /*44e0*/  FADD.FTZ R2, R64, R13 ;  /* 0x0000000d40027221 */ /* 0x001fce0000010000 */
[----:B------:R0:W3:Y:S01]  /*44f0*/  MUFU.EX2 R139, R12 ;  /* 0x0000000c008b7308 */ /* 0x0000e20000000800 */
[C---:B-1----:R-:W-:Y:S01]  /*4500*/  FADD.FTZ R13, R137.reuse, R2 ;  /* 0x00000002890d7221 */ /* 0x042fe20000010000 */
[----:B------:R-:W-:Y:S01]  /*4510*/  F2FP.BF16.F32.PACK_AB R137, R137, R64 ;  /* 0x000000408989723e */ /* 0x000fe200000010ff */
[----:B0-----:R-:W-:Y:S02]  /*4520*/  IMAD.IADD R12, R16, 0x1, -R17 ;  /* 0x00000001100c7824 */ /* 0x001fe400078e0a11 */
[----:B--2---:R-:W-:Y:S02]  /*4530*/  FADD.FTZ R6, R10, R13 ;  /* 0x0000000d0a067221 */ /* 0x004fe40000010000 */
[----:B------:R-:W-:Y:S02]  /*4540*/  IMAD R13, R161, 0x80, R12 ;  /* 0x00000080a10d7824 */ /* 0x000fe400078e020c */
[C---:B---3--:R-:W-:Y:S01]  /*4550*/  FADD.FTZ R6, R139.reuse, R6 ;  /* 0x000000068b067221 */ /* 0x048fe20000010000 */
[----:B------:R-:W-:Y:S01]  /*4560*/  F2FP.BF16.F32.PACK_AB R139, R139, R10 ;  /* 0x0000000a8b8b723e */ /* 0x000fe200000010ff */
[----:B------:R-:W-:-:S02]  /*4570*/  VIADD R10, R72, 0xfffffffe ;  /* 0xfffffffe480a7836 */ /* 0x000fc40000000000 */
[----:B------:R-:W-:Y:S01]  /*4580*/  IMAD.IADD R14, R13, 0x1, R14 ;  /* 0x000000010d0e7824 */ /* 0x000fe200078e020e */
[----:B------:R-:W-:Y:S06]  /*4590*/  @!P5 BRA `(.L_x_1081) ;  /* 0x000000000040d947 */ /* 0x000fec0003800000 */
        /* <DEDUP_REMOVED lines=10> */
.L_x_1082:
[----:B------:R-:W-:-:S13]  /*4640*/  ISETP.NE.AND P1, PT, R15, 0x1, PT ;  /* 0x000000010f00780c */ /* 0x000fda0003f25270 */
[----:B------:R-:W0:Y:S02]  /*4650*/  @P1 LDC.64 R20, c[0x0][0x9e8] ;  /* 0x00027a00ff141b82 */ /* 0x000e240000000a00 */
[----:B0-----:R-:W-:-:S05]  /*4660*/  @P1 IMAD.HI.U32 R2, R0, R20, RZ ;  /* 0x0000001400021227 */ /* 0x001fca00078e00ff */
[----:B------:R-:W-:-:S07]  /*4670*/  @P1 SHF.R.U32.HI R0, RZ, R21, R2 ;  /* 0x00000015ff001219 */ /* 0x000fce0000011602 */
.L_x_1083:
[----:B------:R-:W-:-:S05]  /*4680*/  IMAD R15, R0, R15, R15 ;  /* 0x0000000f000f7224 */ /* 0x000fca00078e020f */
[----:B------:R-:W-:-:S07]  /*4690*/  VIMNMX R14, R14, R15, PT ;  /* 0x0000000f0e0e7248 */ /* 0x000fce0003fe0100 */
.L_x_1081:
        /* <DEDUP_REMOVED lines=44> */
[----:B------:R-:W-:Y:S01]  /*4960*/  VIADD R15, R21, 0x8 ;  /* 0x00000008150f7836 */ /* 0x000fe20000000000 */
[----:B------:R-:W-:Y:S01]  /*4970*/  ULDC UR54, c[0x0][0x9e0] ;  /* 0x0002780000367ab9 */ /* 0x000fe20000000800 */
[----:B------:R-:W-:-:S03]  /*4980*/  IMAD.MOV.U32 R87, RZ, RZ, RZ ;  /* 0x000000ffff577224 */ /* 0x000fc600078e00ff */
[----:B------:R-:W-:-:S07]  /*4990*/  LOP3.LUT R13, RZ, R15, RZ, 0x33, !PT ;  /* 0x0000000fff0d7212 */ /* 0x000fce00078e33ff */
.L_x_1101:
[----:B------:R-:W-:-:S04]  /*49a0*/  UIADD3 UR5, UR37, 0x1, URZ ;  /* 0x0000000125057890 */ /* 0x000fc8000fffe03f */
[----:B------:R-:W-:-:S04]  /*49b0*/  UISETP.NE.AND UP0, UPT, UR5, 0x2, UPT ;  /* 0x000000020500788c */ /* 0x000fc8000bf05270 */
[----:B------:R-:W-:Y:S02]  /*49c0*/  USEL UR38, URZ, 0x1, UP0 ;  /* 0x000000013f267887 */ /* 0x000fe40008000000 */
[----:B------:R-:W-:Y:S02]  /*49d0*/  USEL UR5, UR5, URZ, UP0 ;  /* 0x0000003f05057287 */ /* 0x000fe40008000000 */
[----:B------:R-:W-:Y:S01]  /*49e0*/  ULOP3.LUT UR38, UR36, UR38, URZ, 0x3c, !UPT ;  /* 0x0000002624267292 */ /* 0x000fe2000f8e3c3f */
[----:B------:R-:W-:Y:S11]  /*49f0*/  @!P0 BRA `(.L_x_1085) ;  /* 0x0000000000048947 */ /* 0x000ff60003800000 */
[----:B------:R-:W-:Y:S01]  /*4a00*/  BPT.TRAP 0x1 ;  /* 0x000000040000795c */ /* 0x000fe20000300000 */
.L_x_1085:
[----:B------:R-:W-:Y:S01]  /*4a10*/  ULEA UR6, UR5, UR39, 0x3 ;  /* 0x0000002705067291 */ /* 0x000fe2000f8e183f */
[----:B------:R-:W-:-:S05]  /*4a20*/  IMAD.U32 R11, RZ, RZ, UR38 ;  /* 0x00000026ff0b7e24 */ /* 0x000fca000f8e00ff */
[----:B------:R-:W-:-:S04]  /*4a30*/  SHF.L.U32 R11, R11, 0x1f, RZ ;  /* 0x0000001f0b0b7819 */ /* 0x000fc800000006ff */
[----:B------:R0:W1:Y:S01]  /*4a40*/  SYNCS.PHASECHK.TRANS64.TRYWAIT P1, [UR6+0x2a830], R11 ;  /* 0x02a8300bff0075a7 */ /* 0x0000620008020146 */
[----:B------:R-:W-:Y:S05]  /*4a50*/  @!P0 BRA `(.L_x_1086) ;  /* 0x0000000000048947 */ /* 0x000fea0003800000 */
[----:B------:R-:W-:Y:S01]  /*4a60*/  BPT.TRAP 0x1 ;  /* 0x000000040000795c */ /* 0x000fe20000300000 */
.L_x_1086:
[----:B-1----:R-:W-:Y:S05]  /*4a70*/  @P1 BRA `(.L_x_1087) ;  /* 0x0000000000081947 */ /* 0x002fea0003800000 */
[----:B------:R-:W1:Y:S02]  /*4a80*/  SYNCS.PHASECHK.TRANS64.TRYWAIT P1, [UR6+0x2a830], R11 ;  /* 0x02a8300bff0075a7 */ /* 0x000e640008020146 */
[----:B-1----:R-:W-:Y:S05]  /*4a90*/  @!P1 BRA `(.L_x_1088) ;  /* 0x0000010c00089947 */ /* 0x002fea0003800000 */
.L_x_1087:
        /* <DEDUP_REMOVED lines=94> */
[----:B------:R-:W-:Y:S01]  /*5080*/  UIADD3 UR46, UR7, 0x4, URZ ;  /* 0x00000004072e7890 */ /* 0x000fe2000fffe03f */
[----:B------:R-:W-:Y:S01]  /*5090*/  UMOV UR44, UR52 ;  /* 0x00000034002c7c82 */ /* 0x000fe20008000000 */
[----:B------:R-:W-:Y:S01]  /*50a0*/  UMOV UR45, UR53 ;  /* 0x00000035002d7c82 */ /* 0x000fe20008000000 */
[----:B------:R-:W-:Y:S01]  /*50b0*/  UMOV UR47, 0x40000040 ;  /* 0x40000040002f7882 */ /* 0x000fe20000000000 */
[----:B------:R-:W-:Y:S02]  /*50c0*/  WARPGROUP.DEPBAR.LE gsb0, 0x0 ;  /* 0x00008000000079c5 */ /* 0x000fe40000010000 */
        /* <DEDUP_REMOVED lines=36> */
.L_x_1089:
[----:B------:R-:W-:Y:S01]  /*5310*/  ULEA UR11, UR37, UR39, 0x3 ;  /* 0x00000027250b7291 */ /* 0x000fe2000f8e183f */
[----:B------:R-:W-:-:S05]  /*5320*/  IMAD.U32 R0, RZ, RZ, UR36 ;  /* 0x00000024ff007e24 */ /* 0x000fca000f8e00ff */
[----:B------:R-:W-:-:S04]  /*5330*/  SHF.L.U32 R0, R0, 0x1f, RZ ;  /* 0x0000001f00007819 */ /* 0x000fc800000006ff */
[----:B------:R2:W3:Y:S01]  /*5340*/  SYNCS.PHASECHK.TRANS64.TRYWAIT P1, [UR11+0x2a850], R0 ;  /* 0x02a85000ff0075a7 */ /* 0x0004e2000802014b */
[----:B------:R-:W-:Y:S05]  /*5350*/  @!P0 BRA `(.L_x_1090) ;  /* 0x0000000000048947 */ /* 0x000fea0003800000 */
[----:B------:R-:W-:Y:S01]  /*5360*/  BPT.TRAP 0x1 ;  /* 0x000000040000795c */ /* 0x000fe20000300000 */
.L_x_1090:
[----:B---3--:R-:W-:Y:S05]  /*5370*/  @P1 BRA `(.L_x_1091) ;  /* 0x0000000000081947 */ /* 0x008fea0003800000 */
[----:B------:R-:W3:Y:S02]  /*5380*/  SYNCS.PHASECHK.TRANS64.TRYWAIT P1, [UR11+0x2a850], R0 ;  /* 0x02a85000ff0075a7 */ /* 0x000ee4000802014b */
[----:B---3--:R-:W-:Y:S05]  /*5390*/  @!P1 BRA `(.L_x_1092) ;  /* 0x0000010000e09947 */ /* 0x008fea0003800000 */
.L_x_1091:
[----:B------:R-:W-:Y:S01]  /*53a0*/  UIADD3 UR7, UR39, 0x400, URZ ;  /* 0x0000040027077890 */ /* 0x000fe2000fffe03f */
[----:B------:R-:W-:Y:S01]  /*53b0*/  WARPGROUP.ARRIVE ;  /* 0x00000000000079c5 */ /* 0x000fe20000000000 */
[----:B------:R-:W-:-:S05]  /*53c0*/  UMOV UR15, 0x40000040 ;  /* 0x40000040000f7882 */ /* 0x000fca0000000000 */
[----:B------:R-:W3:Y:S01]  /*53d0*/  S2R R175, SR_TID.X ;  /* 0x0000000000af7919 */ /* 0x000ee20000002100 */
[----:B------:R-:W-:Y:S01]  /*53e0*/  USHF.R.U32.HI UR7, URZ, 0x4, UR7 ;  /* 0x000000043f077899 */ /* 0x000fe20008011607 */
[----:B0-2---:R-:W-:Y:S01]  /*53f0*/  FMUL.FTZ R0, R90, UR4 ;  /* 0x000000045a007c20 */ /* 0x005fe20008410000 */
[----:B------:R-:W-:Y:S01]  /*5400*/  FMUL.FTZ R90, R102, UR4 ;  /* 0x00000004665a7c20 */ /* 0x000fe20008410000 */
[----:B------:R-:W-:Y:S01]  /*5410*/  IMAD.U32 R102, RZ, RZ, UR6 ;  /* 0x00000006ff667e24 */ /* 0x000fe2000f8e00ff */
[----:B------:R-:W-:Y:S01]  /*5420*/  ULOP3.LUT UR7, UR7, 0x3fff, URZ, 0xc0, !UPT ;  /* 0x00003fff07077892 */ /* 0x000fe2000f8ec03f */
[----:B------:R-:W-:Y:S01]  /*5430*/  FMUL.FTZ R2, R91, UR4 ;  /* 0x000000045b027c20 */ /* 0x000fe20008410000 */
[----:B------:R-:W-:Y:S01]  /*5440*/  FMUL.FTZ R91, R103, UR4 ;  /* 0x00000004675b7c20 */ /* 0x000fe20008410000 */
[----:B-1----:R-:W-:Y:S01]  /*5450*/  FMUL.FTZ R11, R88, UR4 ;  /* 0x00000004580b7c20 */ /* 0x002fe20008410000 */
        /* <DEDUP_REMOVED lines=25> */
[----:B------:R-:W-:Y:S01]  /*55f0*/  FMUL.FTZ R120, R120, UR4 ;  /* 0x0000000478787c20 */ /* 0x000fe20008410000 */
[----:B------:R-:W-:Y:S01]  /*5600*/  FMUL.FTZ R132, R132, UR4 ;  /* 0x0000000484847c20 */ /* 0x000fe20008410000 */
[----:B------:R-:W-:Y:S01]  /*5610*/  FMUL.FTZ R134, R134, UR4 ;  /* 0x0000000486867c20 */ /* 0x000fe20008410000 */
[----:B------:R-:W-:Y:S01]  /*5620*/  ISETP.NE.AND P1, PT, R162, RZ, PT ;  /* 0x000000ffa200720c */ /* 0x000fe20003f25270 */
[----:B------:R-:W0:Y:S07]  /*5630*/  MUFU.TANH R11, R11 ;  /* 0x0000000b000b7308 */ /* 0x000e2e0000002400 */
[----:B------:R-:W-:Y:S01]  /*5640*/  @!P2 VIADD R102, R102, 0x2a840 ;  /* 0x0002a8406666a836 */ /* 0x000fe20000000000 */
[----:B------:R-:W1:Y:S04]  /*5650*/  MUFU.TANH R0, R0 ;  /* 0x0000000000007308 */ /* 0x000e680000002400 */
[----:B------:R-:W-:-:S04]  /*5660*/  @!P2 PRMT R103, RZ, 0x654, R102 ;  /* 0x00000654ff67a816 */ /* 0x000fc80000000066 */
        /* <DEDUP_REMOVED lines=13> */
[----:B------:R-:W0:Y:S01]  /*5740*/  MUFU.TANH R116, R116 ;  /* 0x0000007400747308 */ /* 0x000e220000002400 */
[----:B------:R-:W-:-:S02]  /*5750*/  WARPGROUP.DEPBAR.LE gsb0, 0x0 ;  /* 0x00008000000079c5 */ /* 0x000fc40000010000 */
[----:B------:R-:W-:Y:S01]  /*5760*/  WARPGROUP.ARRIVE ;  /* 0x00000000000079c5 */ /* 0x000fe20000000000 */
[----:B------:R-:W-:Y:S01]  /*5770*/  FMUL.FTZ R158, R100, UR4 ;  /* 0x00000004649e7c20 */ /* 0x000fe20008410000 */
[----:B------:R-:W-:Y:S01]  /*5780*/  FMUL.FTZ R156, R101, UR4 ;  /* 0x00000004659c7c20 */ /* 0x000fe20008410000 */
[----:B------:R-:W-:Y:S01]  /*5790*/  FMUL.FTZ R100, R118, UR4 ;  /* 0x0000000476647c20 */ /* 0x000fe20008410000 */
[----:B------:R-:W-:Y:S01]  /*57a0*/  FMUL.FTZ R101, R131, UR4 ;  /* 0x0000000483657c20 */ /* 0x000fe20008410000 */
[----:B------:R0:W0:Y:S01]  /*57b0*/  MUFU.TANH R114, R117 ;  /* 0x0000007500727308 */ /* 0x0000220000002400 */
[----:B------:R-:W-:Y:S01]  /*57c0*/  HGMMA.64x128x16.F32.BF16 R24, R152, gdesc[UR12].tnspB, R24, gsb0 ;  /* 0x41e0000c98187df0 */ /* 0x000fe20008001818 */
[----:B------:R-:W-:Y:S01]  /*57d0*/  UIADD3 UR14, UR10, 0x100, URZ ;  /* 0x000001000a0e7890 */ /* 0x000fe2000fffe03f */
[----:B------:R-:W-:-:S05]  /*57e0*/  UMOV UR15, 0x40000040 ;  /* 0x40000040000f7882 */ /* 0x000fca0000000000 */
        /* <DEDUP_REMOVED lines=10> */
[----:B------:R0:W0:Y:S01]  /*5890*/  MUFU.TANH R102, R134 ;  /* 0x0000008600667308 */ /* 0x0000220000002400 */
[----:B------:R-:W-:-:S02]  /*58a0*/  WARPGROUP.DEPBAR.LE gsb0, 0x0 ;  /* 0x00008000000079c5 */ /* 0x000fc40000010000 */
[----:B------:R-:W-:Y:S01]  /*58b0*/  WARPGROUP.ARRIVE ;  /* 0x00000000000079c5 */ /* 0x000fe20000000000 */
[----:B------:R-:W-:Y:S01]  /*58c0*/  FMUL.FTZ R154, R104, UR4 ;  /* 0x00000004689a7c20 */ /* 0x000fe20008410000 */
[----:B------:R-:W-:-:S04]  /*58d0*/  FMUL.FTZ R152, R105, UR4 ;  /* 0x0000000469987c20 */ /* 0x000fc80008410000 */
[----:B------:R-:W-:Y:S01]  /*58e0*/  HGMMA.64x128x16.F32.BF16 R24, R148, gdesc[UR12].tnspB, R24, gsb0 ;  /* 0x41e0000c94187df0 */ /* 0x000fe20008001818 */
[----:B------:R-:W-:Y:S01]  /*58f0*/  UIADD3 UR14, UR10, 0x180, URZ ;  /* 0x000001800a0e7890 */ /* 0x000fe2000fffe03f */
[----:B------:R-:W0:Y:S01]  /*5900*/  MUFU.TANH R154, R154 ;  /* 0x0000009a009a7308 */ /* 0x000e220000002400 */
[----:B------:R-:W-:-:S07]  /*5910*/  UMOV UR15, 0x40000040 ;  /* 0x40000040000f7882 */ /* 0x000fce0000000000 */
[----:B------:R-:W0:Y:S01]  /*5920*/  MUFU.TANH R152, R152 ;  /* 0x0000009800987308 */ /* 0x000e220000002400 */
[----:B------:R-:W-:Y:S02]  /*5930*/  WARPGROUP.DEPBAR.LE gsb0, 0x0 ;  /* 0x00008000000079c5 */ /* 0x000fe40000010000 */
[----:B------:R-:W-:Y:S01]  /*5940*/  WARPGROUP.ARRIVE ;  /* 0x00000000000079c5 */ /* 0x000fe20000000000 */
[----:B------:R-:W-:Y:S01]  /*5950*/  FMUL.FTZ R148, R127, UR4 ;  /* 0x000000047f947c20 */ /* 0x000fe20008410000 */
[----:B------:R-:W-:-:S04]  /*5960*/  FMUL.FTZ R150, R130, UR4 ;  /* 0x0000000482967c20 */ /* 0x000fc80008410000 */
[----:B------:R-:W-:Y:S01]  /*5970*/  HGMMA.64x128x16.F32.BF16 R24, R144, gdesc[UR12].tnspB, R24, gsb0 ;  /* 0x41e0000c90187df0 */ /* 0x000fe20008001818 */
[----:B------:R-:W-:Y:S01]  /*5980*/  UIADD3 UR14, UR10, 0x200, URZ ;  /* 0x000002000a0e7890 */ /* 0x000fe2000fffe03f */
[----:B------:R-:W0:Y:S01]  /*5990*/  MUFU.TANH R148, R148 ;  /* 0x0000009400947308 */ /* 0x000e220000002400 */
[----:B------:R-:W-:Y:S01]  /*59a0*/  UMOV UR15, 0x40000040 ;  /* 0x40000040000f7882 */ /* 0x000fe20000000000 */
[----:B------:R-:W-:-:S06]  /*59b0*/  UIADD3 UR10, UR10, 0x280, URZ ;  /* 0x000002800a0a7890 */ /* 0x000fcc000fffe03f */
[----:B------:R-:W0:Y:S01]  /*59c0*/  MUFU.TANH R150, R150 ;  /* 0x0000009600967308 */ /* 0x000e220000002400 */
[----:B------:R-:W-:Y:S02]  /*59d0*/  WARPGROUP.DEPBAR.LE gsb0, 0x0 ;  /* 0x00008000000079c5 */ /* 0x000fe40000010000 */
[----:B------:R-:W-:Y:S01]  /*59e0*/  WARPGROUP.ARRIVE ;  /* 0x00000000000079c5 */ /* 0x000fe20000000000 */
[----:B------:R-:W-:Y:S01]  /*59f0*/  FMUL.FTZ R146, R93, UR4 ;  /* 0x000000045d927c20 */ /* 0x000fe20008410000 */
[----:B------:R-:W-:Y:S01]  /*5a00*/  FMUL.FTZ R93, R107, UR4 ;  /* 0x000000046b5d7c20 */ /* 0x000fe20008410000 */
[----:B------:R-:W-:Y:S01]  /*5a10*/  FMUL.FTZ R107, R123, UR4 ;  /* 0x000000047b6b7c20 */ /* 0x000fe20008410000 */
[----:B------:R-:W-:Y:S01]  /*5a20*/  FMUL.FTZ R145, R92, UR4 ;  /* 0x000000045c917c20 */ /* 0x000fe20008410000 */
[----:B------:R-:W-:Y:S01]  /*5a30*/  IMAD R123, R10, -0x60, RZ ;  /* 0xffffffa00a7b7824 */ /* 0x000fe200078e02ff */
[----:B------:R-:W-:Y:S01]  /*5a40*/  HGMMA.64x128x16.F32.BF16 R24, R140, gdesc[UR12].tnspB, R24, gsb0 ;  /* 0x41e0000c8c187df0 */ /* 0x000fe20008001818 */
[----:B------:R-:W-:Y:S01]  /*5a50*/  UMOV UR14, UR10 ;  /* 0x0000000a000e7c82 */ /* 0x000fe20008000000 */
        /* <DEDUP_REMOVED lines=8> */
[----:B------:R-:W-:Y:S01]  /*5ae0*/  IADD3 R104, R123, 0x1, R16 ;  /* 0x000000017b687810 */ /* 0x000fe20007ffe010 */
[----:B------:R-:W0:Y:S01]  /*5af0*/  MUFU.TANH R144, R144 ;  /* 0x0000009000907308 */ /* 0x000e220000002400 */
[----:B------:R-:W-:-:S03]  /*5b00*/  IMAD R127, R18, -0x2, R123 ;  /* 0xfffffffe127f7824 */ /* 0x000fc600078e027b */
[----:B------:R-:W-:-:S04]  /*5b10*/  IMAD.IADD R105, R104, 0x1, -R17 ;  /* 0x0000000168697824 */ /* 0x000fc800078e0a11 */
[----:B------:R-:W0:Y:S01]  /*5b20*/  MUFU.TANH R145, R145 ;  /* 0x0000009100917308 */ /* 0x000e220000002400 */
[----:B------:R-:W-:-:S04]  /*5b30*/  IMAD R105, R18, -0x2, R105 ;  /* 0xfffffffe12697824 */ /* 0x000fc800078e0269 */
[C---:B------:R-:W-:Y:S02]  /*5b40*/  VIADD R126, R105.reuse, UR54 ;  /* 0x00000036697e7c36 */ /* 0x040fe40008000000 */
[----:B------:R-:W-:Y:S01]  /*5b50*/  VIADD R130, R105, UR50 ;  /* 0x0000003269827c36 */ /* 0x000fe20008000000 */
[----:B------:R-:W0:Y:S01]  /*5b60*/  MUFU.TANH R146, R146 ;  /* 0x0000009200927308 */ /* 0x000e220000002400 */
[C---:B------:R-:W-:Y:S02]  /*5b70*/  IMAD.IADD R113, R3.reuse, 0x1, R126 ;  /* 0x0000000103717824 */ /* 0x040fe400078e027e */
[----:B------:R-:W-:-:S05]  /*5b80*/  IMAD.IADD R115, R3, 0x1, R130 ;  /* 0x0000000103737824 */ /* 0x000fca00078e0282 */
        /* <DEDUP_REMOVED lines=11> */
[----:B------:R-:W-:-:S03]  /*5c40*/  FMUL.FTZ R142, R122, UR4 ;  /* 0x000000047a8e7c20 */ /* 0x000fc60008410000 */
[----:B------:R0:W0:Y:S01]  /*5c50*/  MUFU.TANH R119, R120 ;  /* 0x0000007800777308 */ /* 0x0000220000002400 */
[----:B------:R-:W-:Y:S07]  /*5c60*/  HGMMA.64x128x16.F32.BF16 R24, R136, gdesc[UR12].tnspB, R24, gsb0 ;  /* 0x41e0000c88187df0 */ /* 0x000fee0008001818 */
[----:B------:R-:W0:Y:S08]  /*5c70*/  MUFU.TANH R140, R140 ;  /* 0x0000008c008c7308 */ /* 0x000e300000002400 */
[----:B------:R-:W0:Y:S08]  /*5c80*/  MUFU.TANH R142, R142 ;  /* 0x0000008e008e7308 */ /* 0x000e300000002400 */
[----:B------:R0:W0:Y:S01]  /*5c90*/  MUFU.TANH R122, R132 ;  /* 0x00000084007a7308 */ /* 0x0000220000002400 */
[----:B------:R-:W-:-:S02]  /*5ca0*/  WARPGROUP.DEPBAR.LE gsb0, 0x0 ;  /* 0x00008000000079c5 */ /* 0x000fc40000010000 */
[----:B------:R5:W-:Y:S02]  /*5cb0*/  @!P2 SYNCS.ARRIVE.TRANS64.RED.A1T0 RZ, [R103+URZ], RZ ;  /* 0x000000ff67ffa9a7 */ /* 0x000be4000810043f */
[----:B-----5:R-:W-:-:S06]  /*5cc0*/  FMUL.FTZ R103, R135, UR4 ;  /* 0x0000000487677c20 */ /* 0x020fcc0008410000 */
[----:B------:R-:W0:Y:S01]  /*5cd0*/  MUFU.TANH R103, R103 ;  /* 0x0000006700677308 */ /* 0x000e220000002400 */
[----:B-1234-:R-:W-:Y:S05]  /*5ce0*/  @!P1 BRA `(.L_x_1093) ;  /* 0x0000000000589947 */ /* 0x01efea0003800000 */
[----:B------:R-:W-:Y:S01]  /*5cf0*/  ISETP.GT.AND P1, PT, R21, -0x1, PT ;  /* 0xffffffff1500780c */ /* 0x000fe20003f24270 */
[----:B------:R-:W-:-:S12]  /*5d00*/  BSSY B0, `(.L_x_1094) ;  /* 0x0000011000007945 */ /* 0x000fd80003800000 */
[----:B------:R-:W-:Y:S05]  /*5d10*/  @P1 BRA `(.L_x_1095) ;  /* 0x0000000000241947 */ /* 0x000fea0003800000 */
[----:B------:R-:W-:Y:S02]  /*5d20*/  IMAD.U32 R118, RZ, RZ, UR51 ;  /* 0x00000033ff767e24 */ /* 0x000fe4000f8e00ff */
[----:B0-----:R-:W-:-:S03]  /*5d30*/  IMAD.IADD R117, R3, 0x1, R12 ;  /* 0x0000000103757824 */ /* 0x001fc600078e020c */
[----:B------:R-:W-:Y:S02]  /*5d40*/  ISETP.NE.AND P1, PT, R118, 0x1, PT ;  /* 0x000000017600780c */ /* 0x000fe40003f25270 */
[----:B------:R-:W-:-:S11]  /*5d50*/  LOP3.LUT R117, RZ, R117, RZ, 0x33, !PT ;  /* 0x00000075ff757212 */ /* 0x000fd600078e33ff */
[----:B------:R-:W0:Y:S02]  /*5d60*/  @P1 LDC.64 R104, c[0x0][0x9e8] ;  /* 0x00027a00ff681b82 */ /* 0x000e240000000a00 */
[----:B0-----:R-:W-:-:S05]  /*5d70*/  @P1 IMAD.HI.U32 R104, R117, R104, RZ ;  /* 0x0000006875681227 */ /* 0x001fca00078e00ff */
[----:B------:R-:W-:-:S04]  /*5d80*/  @P1 SHF.R.U32.HI R117, RZ, R105, R104 ;  /* 0x00000069ff751219 */ /* 0x000fc80000011668 */
[----:B------:R-:W-:Y:S01]  /*5d90*/  LOP3.LUT R104, RZ, R117, RZ, 0x33, !PT ;  /* 0x00000075ff687212 */ /* 0x000fe200078e33ff */
[----:B------:R-:W-:Y:S06]  /*5da0*/  BRA `(.L_x_1096) ;  /* 0x0000000000187947 */ /* 0x000fec0003800000 */
.L_x_1095:
[----:B------:R-:W-:-:S05]  /*5db0*/  IMAD.U32 R118, RZ, RZ, UR51 ;  /* 0x00000033ff767e24 */ /* 0x000fca000f8e00ff */
[----:B------:R-:W-:-:S13]  /*5dc0*/  ISETP.NE.AND P1, PT, R118, 0x1, PT ;  /* 0x000000017600780c */ /* 0x000fda0003f25270 */
[----:B------:R-:W1:Y:S02]  /*5dd0*/  @P1 LDC.64 R104, c[0x0][0x9e8] ;  /* 0x00027a00ff681b82 */ /* 0x000e640000000a00 */
[----:B-1----:R-:W-:-:S04]  /*5de0*/  @P1 IMAD.HI.U32 R112, R21, R104, RZ ;  /* 0x0000006815701227 */ /* 0x002fc800078e00ff */
[----:B------:R-:W-:Y:S01]  /*5df0*/  IMAD.MOV.U32 R104, RZ, RZ, R21 ;  /* 0x000000ffff687224 */ /* 0x000fe200078e0015 */
[----:B------:R-:W-:-:S07]  /*5e00*/  @P1 SHF.R.U32.HI R104, RZ, R105, R112 ;  /* 0x00000069ff681219 */ /* 0x000fce0000011670 */
.L_x_1096:
[----:B------:R-:W-:Y:S05]  /*5e10*/  BSYNC B0 ;  /* 0x0000000000007941 */ /* 0x000fea0003800000 */
.L_x_1094:
[----:B------:R-:W-:-:S05]  /*5e20*/  IMAD R104, R104, R118, R127 ;  /* 0x0000007668687224 */ /* 0x000fca00078e027f */
[----:B------:R-:W-:Y:S02]  /*5e30*/  VIADDMNMX R113, R104, R118, R113, PT ;  /* 0x0000007668717246 */ /* 0x000fe40003800171 */
[----:B------:R-:W-:-:S07]  /*5e40*/  VIMNMX R115, R115, R104, !PT ;  /* 0x0000006873737248 */ /* 0x000fce0007fe0100 */
.L_x_1093:
[C---:B------:R-:W-:Y:S02]  /*5e50*/  ISETP.GE.AND P2, PT, R123.reuse, 0x9, PT ;  /* 0x000000097b00780c */ /* 0x040fe40003f46270 */
[----:B------:R-:W-:Y:S02]  /*5e60*/  ISETP.GE.AND P1, PT, R123, 0x2, PT ;  /* 0x000000027b00780c */ /* 0x000fe40003f26270 */
[C---:B------:R-:W-:Y:S02]  /*5e70*/  ISETP.GT.AND P3, PT, R115.reuse, 0x8, !P2 ;  /* 0x000000087300780c */ /* 0x040fe40005764270 */
[----:B------:R-:W-:Y:S02]  /*5e80*/  ISETP.GT.AND P4, PT, R115, 0x1, !P1 ;  /* 0x000000017300780c */ /* 0x000fe40004f84270 */
[----:B------:R-:W-:Y:S02]  /*5e90*/  ISETP.LT.OR P3, PT, R113, 0x9, P3 ;  /* 0x000000097100780c */ /* 0x000fe40001f61670 */
[----:B------:R-:W-:-:S02]  /*5ea0*/  ISETP.GE.AND P5, PT, R123, 0xa, PT ;  /* 0x0000000a7b00780c */ /* 0x000fc40003fa6270 */
[----:B0-----:R-:W-:Y:S02]  /*5eb0*/  FSEL R184, R145, -INF , !P3 ;  /* 0xff80000091b87808 */ /* 0x001fe40005800000 */
        /* <DEDUP_REMOVED lines=86> */
[----:B------:R-:W-:Y:S02]  /*6420*/  ISETP.GE.AND P3, PT, R123, 0x51, PT ;  /* 0x000000517b00780c */ /* 0x000fe40003f66270 */
[----:B------:R-:W-:Y:S02]  /*6430*/  IADD3 R97, R126, 0x8, R3 ;  /* 0x000000087e617810 */ /* 0x000fe40007ffe003 */
[----:B------:R-:W-:-:S02]  /*6440*/  ISETP.GT.AND P4, PT, R115, 0x50, !P3 ;  /* 0x000000507300780c */ /* 0x000fc40005f84270 */
[----:B------:R-:W-:Y:S02]  /*6450*/  IADD3 R105, R130, 0x8, R3 ;  /* 0x0000000882697810 */ /* 0x000fe40007ffe003 */
        /* <DEDUP_REMOVED lines=20> */
[----:B------:R-:W-:-:S13]  /*65a0*/  ISETP.NE.AND P6, PT, R162, RZ, PT ;  /* 0x000000ffa200720c */ /* 0x000fda0003fc5270 */
[----:B------:R-:W-:Y:S05]  /*65b0*/  @!P6 BRA `(.L_x_1097) ;  /* 0x000000000054e947 */ /* 0x000fea0003800000 */
[----:B------:R-:W-:Y:S01]  /*65c0*/  ISETP.GT.AND P6, PT, R15, -0x1, PT ;  /* 0xffffffff0f00780c */ /* 0x000fe20003fc4270 */
[----:B------:R-:W-:-:S12]  /*65d0*/  BSSY B0, `(.L_x_1098) ;  /* 0x0000010000007945 */ /* 0x000fd80003800000 */
[----:B------:R-:W-:Y:S05]  /*65e0*/  @P6 BRA `(.L_x_1099) ;  /* 0x0000000000206947 */ /* 0x000fea0003800000 */
[----:B------:R-:W-:Y:S02]  /*65f0*/  IMAD.U32 R124, RZ, RZ, UR51 ;  /* 0x00000033ff7c7e24 */ /* 0x000fe4000f8e00ff */
[----:B------:R-:W-:-:S03]  /*6600*/  IMAD.MOV.U32 R11, RZ, RZ, R13 ;  /* 0x000000ffff0b7224 */ /* 0x000fc600078e000d */
[----:B------:R-:W-:-:S13]  /*6610*/  ISETP.NE.AND P6, PT, R124, 0x1, PT ;  /* 0x000000017c00780c */ /* 0x000fda0003fc5270 */
[----:B------:R-:W0:Y:S02]  /*6620*/  @P6 LDC.64 R122, c[0x0][0x9e8] ;  /* 0x00027a00ff7a6b82 */ /* 0x000e240000000a00 */
[----:B0-----:R-:W-:-:S05]  /*6630*/  @P6 IMAD.HI.U32 R122, R13, R122, RZ ;  /* 0x0000007a0d7a6227 */ /* 0x001fca00078e00ff */
[----:B------:R-:W-:-:S04]  /*6640*/  @P6 SHF.R.U32.HI R11, RZ, R123, R122 ;  /* 0x0000007bff0b6219 */ /* 0x000fc8000001167a */
[----:B------:R-:W-:Y:S01]  /*6650*/  LOP3.LUT R11, RZ, R11, RZ, 0x33, !PT ;  /* 0x0000000bff0b7212 */ /* 0x000fe200078e33ff */
[----:B------:R-:W-:Y:S06]  /*6660*/  BRA `(.L_x_1100) ;  /* 0x0000000000187947 */ /* 0x000fec0003800000 */
.L_x_1099:
[----:B------:R-:W-:Y:S02]  /*6670*/  IMAD.U32 R124, RZ, RZ, UR51 ;  /* 0x00000033ff7c7e24 */ /* 0x000fe4000f8e00ff */
[----:B------:R-:W-:-:S03]  /*6680*/  IMAD.MOV.U32 R11, RZ, RZ, R15 ;  /* 0x000000ffff0b7224 */ /* 0x000fc600078e000f */
[----:B------:R-:W-:-:S13]  /*6690*/  ISETP.NE.AND P6, PT, R124, 0x1, PT ;  /* 0x000000017c00780c */ /* 0x000fda0003fc5270 */
[----:B------:R-:W0:Y:S02]  /*66a0*/  @P6 LDC.64 R122, c[0x0][0x9e8] ;  /* 0x00027a00ff7a6b82 */ /* 0x000e240000000a00 */
[----:B0-----:R-:W-:-:S05]  /*66b0*/  @P6 IMAD.HI.U32 R122, R15, R122, RZ ;  /* 0x0000007a0f7a6227 */ /* 0x001fca00078e00ff */
[----:B------:R-:W-:-:S07]  /*66c0*/  @P6 SHF.R.U32.HI R11, RZ, R123, R122 ;  /* 0x0000007bff0b6219 */ /* 0x000fce000001167a */
.L_x_1100:
[----:B------:R-:W-:Y:S05]  /*66d0*/  BSYNC B0 ;  /* 0x0000000000007941 */ /* 0x000fea0003800000 */
.L_x_1098:
[----:B------:R-:W-:-:S05]  /*66e0*/  IMAD R122, R11, R124, R127 ;  /* 0x0000007c0b7a7224 */ /* 0x000fca00078e027f */
[----:B------:R-:W-:Y:S02]  /*66f0*/  VIADDMNMX R97, R122, R124, R97, PT ;  /* 0x0000007c7a617246 */ /* 0x000fe40003800161 */
[----:B------:R-:W-:-:S07]  /*6700*/  VIMNMX R105, R105, R122, !PT ;  /* 0x0000007a69697248 */ /* 0x000fce0007fe0100 */
.L_x_1097:
        /* <DEDUP_REMOVED lines=70> */
[----:B------:R-:W-:Y:S01]  /*6b70*/  ISETP.LT.OR P1, PT, R97, 0x31, P1 ;  /* 0x000000316100780c */ /* 0x000fe20000f21670 */
[----:B------:R-:W0:Y:S01]  /*6b80*/  LDC R11, c[0x0][0x988] ;  /* 0x00026200ff0b7b82 */ /* 0x000e220000000800 */
[----:B------:R-:W-:Y:S01]  /*6b90*/  ISETP.NE.AND P2, PT, R121, RZ, PT ;  /* 0x000000ff7900720c */ /* 0x000fe20003f45270 */
[----:B------:R-:W1:Y:S01]  /*6ba0*/  SHFL.BFLY PT, R160, R89, 0x2, 0x1f ;  /* 0x0c401f0059a07f89 */ /* 0x000e6200000e0000 */
[----:B------:R-:W-:Y:S02]  /*6bb0*/  FSEL R98, R98, -INF , !P1 ;  /* 0xff80000062627808 */ /* 0x000fe40004800000 */
[----:B------:R-:W-:-:S02]  /*6bc0*/  ISETP.NE.AND P1, PT, R147, RZ, PT ;  /* 0x000000ff9300720c */ /* 0x000fc40003f25270 */
[----:B------:R-:W-:Y:S02]  /*6bd0*/  ISETP.NE.AND P6, PT, R155, RZ, PT ;  /* 0x000000ff9b00720c */ /* 0x000fe40003fc5270 */
[C---:B------:R-:W-:Y:S02]  /*6be0*/  ISETP.GT.AND P1, PT, R105.reuse, 0x31, !P1 ;  /* 0x000000316900780c */ /* 0x040fe40004f24270 */
[----:B------:R-:W-:Y:S02]  /*6bf0*/  ISETP.GT.AND P3, PT, R105, 0x50, !P3 ;  /* 0x000000506900780c */ /* 0x000fe40005f64270 */
[C---:B------:R-:W-:Y:S02]  /*6c00*/  ISETP.LT.OR P1, PT, R97.reuse, 0x32, P1 ;  /* 0x000000326100780c */ /* 0x040fe40000f21670 */
[----:B------:R-:W-:Y:S02]  /*6c10*/  ISETP.LT.OR P3, PT, R97, 0x51, P3 ;  /* 0x000000516100780c */ /* 0x000fe40001f61670 */
[----:B------:R-:W-:-:S02]  /*6c20*/  FSEL R20, R99, -INF , !P1 ;  /* 0xff80000063147808 */ /* 0x000fc40004800000 */
[----:B------:R-:W-:Y:S02]  /*6c30*/  ISETP.NE.AND P1, PT, R149, RZ, PT ;  /* 0x000000ff9500720c */ /* 0x000fe40003f25270 */
[C---:B------:R-:W-:Y:S02]  /*6c40*/  ISETP.GT.AND P4, PT, R105.reuse, 0x51, !P4 ;  /* 0x000000516900780c */ /* 0x040fe40006784270 */
[----:B------:R-:W-:Y:S02]  /*6c50*/  ISETP.GT.AND P1, PT, R105, 0x38, !P1 ;  /* 0x000000386900780c */ /* 0x000fe40004f24270 */
[----:B------:R-:W-:Y:S02]  /*6c60*/  FSEL R150, R150, -INF , !P3 ;  /* 0xff80000096967808 */ /* 0x000fe40005800000 */
[----:B------:R-:W-:Y:S02]  /*6c70*/  ISETP.LT.OR P1, PT, R97, 0x39, P1 ;  /* 0x000000396100780c */ /* 0x000fe40000f21670 */
[----:B-1----:R-:W-:-:S02]  /*6c80*/  FMNMX.FTZ R91, R89, R160, !PT ;  /* 0x000000a0595b7209 */ /* 0x002fc40007810000 */
[----:B------:R-:W-:Y:S02]  /*6c90*/  FSEL R100, R100, -INF , !P1 ;  /* 0xff80000064647808 */ /* 0x000fe40004800000 */
[----:B------:R-:W-:Y:S01]  /*6ca0*/  ISETP.NE.AND P1, PT, R151, RZ, PT ;  /* 0x000000ff9700720c */ /* 0x000fe20003f25270 */
[----:B------:R-:W1:Y:S01]  /*6cb0*/  SHFL.BFLY PT, R160, R91, 0x1, 0x1f ;  /* 0x0c201f005ba07f89 */ /* 0x000e6200000e0000 */
[C---:B------:R-:W-:Y:S02]  /*6cc0*/  ISETP.GT.AND P5, PT, R105.reuse, 0x58, !P5 ;  /* 0x000000586900780c */ /* 0x040fe40006fa4270 */
[----:B------:R-:W-:Y:S02]  /*6cd0*/  ISETP.GT.AND P1, PT, R105, 0x39, !P1 ;  /* 0x000000396900780c */ /* 0x000fe40004f24270 */
[C---:B------:R-:W-:Y:S02]  /*6ce0*/  ISETP.LT.OR P4, PT, R97.reuse, 0x52, P4 ;  /* 0x000000526100780c */ /* 0x040fe40002781670 */
[----:B------:R-:W-:-:S02]  /*6cf0*/  ISETP.LT.OR P1, PT, R97, 0x3a, P1 ;  /* 0x0000003a6100780c */ /* 0x000fc40000f21670 */
[----:B------:R-:W-:Y:S02]  /*6d00*/  ISETP.LT.OR P5, PT, R97, 0x59, P5 ;  /* 0x000000596100780c */ /* 0x000fe40002fa1670 */
[----:B------:R-:W-:Y:S02]  /*6d10*/  FSEL R140, R140, -INF , !P1 ;  /* 0xff8000008c8c7808 */ /* 0x000fe40004800000 */
[----:B------:R-:W-:Y:S02]  /*6d20*/  ISETP.NE.AND P1, PT, R153, RZ, PT ;  /* 0x000000ff9900720c */ /* 0x000fe40003f25270 */
[----:B------:R-:W-:Y:S02]  /*6d30*/  FSEL R102, R102, -INF , !P5 ;  /* 0xff80000066667808 */ /* 0x000fe40006800000 */
[----:B------:R-:W-:-:S04]  /*6d40*/  ISETP.GT.AND P1, PT, R105, 0x40, !P1 ;  /* 0x000000406900780c */ /* 0x000fc80004f24270 */
[----:B------:R-:W-:Y:S02]  /*6d50*/  ISETP.LT.OR P1, PT, R97, 0x41, P1 ;  /* 0x000000416100780c */ /* 0x000fe40000f21670 */
[----:B-1----:R-:W-:Y:S02]  /*6d60*/  FMNMX.FTZ R160, R91, R160, !PT ;  /* 0x000000a05ba07209 */ /* 0x002fe40007810000 */
[----:B------:R-:W-:Y:S02]  /*6d70*/  FSEL R142, R142, -INF , !P1 ;  /* 0xff8000008e8e7808 */ /* 0x000fe40004800000 */
[----:B------:R-:W-:-:S04]  /*6d80*/  ISETP.NE.AND P1, PT, R119, RZ, PT ;  /* 0x000000ff7700720c */ /* 0x000fc80003f25270 */
        /* <DEDUP_REMOVED lines=15> */
[C---:B0-----:R-:W-:Y:S01]  /*6e80*/  FMUL.FTZ R0, R160.reuse, R11 ;  /* 0x0000000ba0007220 */ /* 0x041fe20000410000 */
        /* <DEDUP_REMOVED lines=12> */
[--C-:B------:R-:W-:Y:S01]  /*6f50*/  FFMA.FTZ R104, R96, R11, -R115.reuse ;  /* 0x0000000b60687223 */ /* 0x100fe20000010873 */
        /* <DEDUP_REMOVED lines=8> */
[----:B------:R0:W-:Y:S01]  /*6fe0*/  MUFU.EX2 R91, R184 ;  /* 0x000000b8005b7308 */ /* 0x0001e20000000800 */
[----:B------:R-:W-:Y:S01]  /*6ff0*/  FMNMX.FTZ R93, R90, R93, !PT ;  /* 0x0000005d5a5d7209 */ /* 0x000fe20007810000 */
[-CC-:B------:R-:W-:Y:S01]  /*7000*/  FFMA.FTZ R156, R156, R11.reuse, -R115.reuse ;  /* 0x0000000b9c9c7223 */ /* 0x180fe20000010873 */
[-CC-:B------:R-:W-:Y:S01]  /*7010*/  FFMA.FTZ R154, R154, R11.reuse, -R115.reuse ;  /* 0x0000000b9a9a7223 */ /* 0x180fe20000010873 */
[--C-:B------:R-:W-:Y:S01]  /*7020*/  FFMA.FTZ R134, R134, R11, -R115.reuse ;  /* 0x0000000b86867223 */ /* 0x100fe20000010873 */
[----:B------:R-:W-:Y:S01]  /*7030*/  FMNMX.FTZ R93, R124, R93, !PT ;  /* 0x0000005d7c5d7209 */ /* 0x000fe20007810000 */
[--C-:B------:R-:W-:Y:S01]  /*7040*/  FFMA.FTZ R103, R120, R11, -R115.reuse ;  /* 0x0000000b78677223 */ /* 0x100fe20000010873 */
[----:B------:R-:W-:Y:S01]  /*7050*/  LOP3.LUT P6, RZ, R175, 0x7f, RZ, 0xc0, !PT ;  /* 0x0000007fafff7812 */ /* 0x000fe200078cc0ff */
[----:B------:R-:W-:Y:S01]  /*7060*/  MUFU.EX2 R178, R178 ;  /* 0x000000b200b27308 */ /* 0x000fe20000000800 */
[----:B------:R-:W-:Y:S01]  /*7070*/  FMNMX.FTZ R93, R92, R93, !PT ;  /* 0x0000005d5c5d7209 */ /* 0x000fe20007810000 */
[-CC-:B0-----:R-:W-:Y:S01]  /*7080*/  FFMA.FTZ R184, R152, R11.reuse, -R115.reuse ;  /* 0x0000000b98b87223 */ /* 0x181fe20000010873 */
[----:B------:R-:W-:Y:S01]  /*7090*/  FSEL R152, R101, -INF , !P4 ;  /* 0xff80000065987808 */ /* 0x000fe20006000000 */
[--C-:B------:R-:W-:Y:S01]  /*70a0*/  FFMA.FTZ R101, R132, R11, -R115.reuse ;  /* 0x0000000b84657223 */ /* 0x100fe20000010873 */
[----:B------:R-:W-:Y:S01]  /*70b0*/  FMNMX.FTZ R95, R122, R93, !PT ;  /* 0x0000005d7a5f7209 */ /* 0x000fe20007810000 */
[-CC-:B------:R-:W-:Y:S01]  /*70c0*/  FFMA.FTZ R132, R136, R11.reuse, -R115.reuse ;  /* 0x0000000b88847223 */ /* 0x180fe20000010873 */
[--C-:B------:R-:W-:Y:S01]  /*70d0*/  FFMA.FTZ R136, R108, R11, -R115.reuse ;  /* 0x0000000b6c887223 */ /* 0x100fe20000010873 */
[----:B------:R-:W-:Y:S01]  /*70e0*/  FSEL R108, R160, RZ, P1 ;  /* 0x000000ffa06c7208 */ /* 0x000fe20000800000 */
[----:B------:R-:W0:Y:S01]  /*70f0*/  MUFU.EX2 R180, R180 ;  /* 0x000000b400b47308 */ /* 0x000e220000000800 */
[----:B------:R-:W-:Y:S01]  /*7100*/  FMNMX.FTZ R95, R94, R95, !PT ;  /* 0x0000005f5e5f7209 */ /* 0x000fe20007810000 */
[-CC-:B------:R-:W-:Y:S01]  /*7110*/  FFMA.FTZ R118, R118, R11.reuse, -R115.reuse ;  /* 0x0000000b76767223 */ /* 0x180fe20000010873 */
[----:B------:R-:W-:Y:S01]  /*7120*/  FFMA.FTZ R105, R116, R11, -R115 ;  /* 0x0000000b74697223 */ /* 0x000fe20000010873 */
[----:B------:R-:W-:Y:S01]  /*7130*/  FADD.FTZ R108, -R108, R9 ;  /* 0x000000096c6c7221 */ /* 0x000fe20000010100 */
[----:B------:R-:W-:Y:S01]  /*7140*/  FMNMX.FTZ R95, R2, R95, !PT ;  /* 0x0000005f025f7209 */ /* 0x000fe20007810000 */
[-CC-:B------:R-:W-:Y:S01]  /*7150*/  FFMA.FTZ R9, R106, R11.reuse, -R115.reuse ;  /* 0x0000000b6a097223 */ /* 0x180fe20000010873 */
[-CC-:B------:R-:W-:Y:S01]  /*7160*/  FFMA.FTZ R114, R114, R11.reuse, -R115.reuse ;  /* 0x0000000b72727223 */ /* 0x180fe20000010873 */
[----:B------:R-:W-:Y:S01]  /*7170*/  FMUL.FTZ R108, R108, R11 ;  /* 0x0000000b6c6c7220 */ /* 0x000fe20000410000 */
[----:B------:R-:W-:Y:S01]  /*7180*/  FMNMX.FTZ R95, R98, R95, !PT ;  /* 0x0000005f625f7209 */ /* 0x000fe20007810000 */
[----:B------:R-:W-:Y:S01]  /*7190*/  MUFU.EX2 R93, R182 ;  /* 0x000000b6005d7308 */ /* 0x000fe20000000800 */
[----:B------:R-:W-:-:S02]  /*71a0*/  FFMA.FTZ R110, R110, R11, -R115 ;  /* 0x0000000b6e6e7223 */ /* 0x000fc40000010873 */
        /* <DEDUP_REMOVED lines=8> */
[----:B------:R1:W2:Y:S01]  /*7230*/  MUFU.EX2 R182, R156 ;  /* 0x0000009c00b67308 */ /* 0x0002a20000000800 */
[----:B0-----:R-:W-:Y:S02]  /*7240*/  F2FP.BF16.F32.PACK_AB R158, R180, R91 ;  /* 0x0000005bb49e723e */ /* 0x001fe400000010ff */
[----:B------:R-:W-:-:S04]  /*7250*/  FMNMX.FTZ R107, R148, R107, !PT ;  /* 0x0000006b946b7209 */ /* 0x000fc80007810000 */
[----:B------:R-:W-:Y:S01]  /*7260*/  FMNMX.FTZ R107, R150, R107, !PT ;  /* 0x0000006b966b7209 */ /* 0x000fe20007810000 */
[----:B------:R2:W-:Y:S01]  /*7270*/  MUFU.EX2 R99, R154 ;  /* 0x0000009a00637308 */ /* 0x0005e20000000800 */
[----:B-1----:R-:W-:Y:S02]  /*7280*/  F2FP.BF16.F32.PACK_AB R156, R178, R89 ;  /* 0x00000059b29c723e */ /* 0x002fe400000010ff */
[----:B------:R-:W-:-:S04]  /*7290*/  FMNMX.FTZ R107, R152, R107, !PT ;  /* 0x0000006b986b7209 */ /* 0x000fc80007810000 */
[----:B------:R-:W-:Y:S01]  /*72a0*/  FMNMX.FTZ R107, R102, R107, !PT ;  /* 0x0000006b666b7209 */ /* 0x000fe20007810000 */
[----:B------:R-:W-:Y:S01]  /*72b0*/  MUFU.EX2 R184, R184 ;  /* 0x000000b800b87308 */ /* 0x000fe20000000800 */
[----:B--2---:R-:W-:Y:S02]  /*72c0*/  F2FP.BF16.F32.PACK_AB R154, R182, R95 ;  /* 0x0000005fb69a723e */ /* 0x004fe400000010ff */
[----:B------:R-:W-:-:S05]  /*72d0*/  FMNMX.FTZ R107, R138, R107, !PT ;  /* 0x0000006b8a6b7209 */ /* 0x000fca0007810000 */
[----:B------:R-:W0:Y:S01]  /*72e0*/  SHFL.BFLY PT, R0, R107, 0x2, 0x1f ;  /* 0x0c401f006b007f89 */ /* 0x000e2200000e0000 */
[----:B------:R-:W-:Y:S08]  /*72f0*/  MUFU.EX2 R97, R97 ;  /* 0x0000006100617308 */ /* 0x000ff00000000800 */
[----:B------:R-:W-:Y:S08]  /*7300*/  MUFU.EX2 R134, R134 ;  /* 0x0000008600867308 */ /* 0x000ff00000000800 */
[----:B------:R-:W-:Y:S01]  /*7310*/  MUFU.EX2 R101, R101 ;  /* 0x0000006500657308 */ /* 0x000fe20000000800 */
[----:B0-----:R-:W-:-:S07]  /*7320*/  FMNMX.FTZ R0, R107, R0, !PT ;  /* 0x000000006b007209 */ /* 0x001fce0007810000 */
[----:B------:R-:W-:Y:S01]  /*7330*/  MUFU.EX2 R132, R132 ;  /* 0x0000008400847308 */ /* 0x000fe20000000800 */
[----:B------:R-:W-:Y:S01]  /*7340*/  FFMA.FTZ R107, R112, R11, -R115 ;  /* 0x0000000b706b7223 */ /* 0x000fe20000010873 */
[----:B------:R-:W0:Y:S06]  /*7350*/  SHFL.BFLY PT, R113, R0, 0x1, 0x1f ;  /* 0x0c201f0000717f89 */ /* 0x000e2c00000e0000 */
[----:B------:R-:W-:Y:S08]  /*7360*/  MUFU.EX2 R103, R103 ;  /* 0x0000006700677308 */ /* 0x000ff00000000800 */
[----:B------:R-:W-:Y:S08]  /*7370*/  MUFU.EX2 R118, R118 ;  /* 0x0000007600767308 */ /* 0x000ff00000000800 */
[----:B------:R-:W-:Y:S01]  /*7380*/  MUFU.EX2 R105, R105 ;  /* 0x0000006900697308 */ /* 0x000fe20000000800 */
[----:B0-----:R-:W-:-:S04]  /*7390*/  FMNMX.FTZ R96, R0, R113, !PT ;  /* 0x0000007100607209 */ /* 0x001fc80007810000 */
[C---:B------:R-:W-:Y:S01]  /*73a0*/  FSETP.NEU.FTZ.AND P1, PT, R96.reuse, -INF , PT ;  /* 0xff8000006000780b */ /* 0x040fe20003f3d000 */
[----:B------:R-:W-:Y:S02]  /*73b0*/  FMUL.FTZ R0, R96, R11 ;  /* 0x0000000b60007220 */ /* 0x000fe40000410000 */
[----:B------:R-:W-:Y:S03]  /*73c0*/  MUFU.EX2 R114, R114 ;  /* 0x0000007200727308 */ /* 0x000fe60000000800 */
[----:B------:R-:W-:-:S05]  /*73d0*/  FSEL R113, R0, RZ, P1 ;  /* 0x000000ff00717208 */ /* 0x000fca0000800000 */
[----:B------:R-:W0:Y:S01]  /*73e0*/  MUFU.EX2 R0, R108 ;  /* 0x0000006c00007308 */ /* 0x000e220000000800 */
[-CC-:B------:R-:W-:Y:S01]  /*73f0*/  FFMA.FTZ R157, R111, R11.reuse, -R113.reuse ;  /* 0x0000000b6f9d7223 */ /* 0x180fe20000010871 */
[----:B------:R-:W-:Y:S01]  /*7400*/  FSEL R111, R96, RZ, P1 ;  /* 0x000000ff606f7208 */ /* 0x000fe20000800000 */
[-CC-:B------:R-:W-:Y:S01]  /*7410*/  FFMA.FTZ R151, R94, R11.reuse, -R113.reuse ;  /* 0x0000000b5e977223 */ /* 0x180fe20000010871 */
[-CC-:B------:R-:W-:Y:S01]  /*7420*/  FFMA.FTZ R94, R2, R11.reuse, -R113.reuse ;  /* 0x0000000b025e7223 */ /* 0x180fe20000010871 */
[-CC-:B------:R-:W-:Y:S01]  /*7430*/  FFMA.FTZ R106, R130, R11.reuse, -R113.reuse ;  /* 0x0000000b826a7223 */ /* 0x180fe20000010871 */
[-CC-:B------:R-:W-:Y:S01]  /*7440*/  FFMA.FTZ R159, R14, R11.reuse, -R113.reuse ;  /* 0x0000000b0e9f7223 */ /* 0x180fe20000010871 */
[----:B------:R-:W-:Y:S01]  /*7450*/  FADD.FTZ R2, -R111, R8 ;  /* 0x000000086f027221 */ /* 0x000fe20000010100 */
[----:B------:R-:W-:Y:S01]  /*7460*/  MUFU.EX2 R157, R157 ;  /* 0x0000009d009d7308 */ /* 0x000fe20000000800 */
[-CC-:B------:R-:W-:Y:S01]  /*7470*/  FFMA.FTZ R14, R128, R11.reuse, -R113.reuse ;  /* 0x0000000b800e7223 */ /* 0x180fe20000010871 */
[-CC-:B------:R-:W-:Y:S01]  /*7480*/  FFMA.FTZ R153, R88, R11.reuse, -R113.reuse ;  /* 0x0000000b58997223 */ /* 0x180fe20000010871 */
[-C--:B------:R-:W-:Y:S01]  /*7490*/  FMUL.FTZ R2, R2, R11.reuse ;  /* 0x0000000b02027220 */ /* 0x080fe20000410000 */
[-CC-:B------:R-:W-:Y:S01]  /*74a0*/  FFMA.FTZ R88, R126, R11.reuse, -R113.reuse ;  /* 0x0000000b7e587223 */ /* 0x180fe20000010871 */
[-CC-:B------:R-:W-:Y:S01]  /*74b0*/  FFMA.FTZ R155, R90, R11.reuse, -R113.reuse ;  /* 0x0000000b5a9b7223 */ /* 0x180fe20000010871 */
[-CC-:B------:R-:W-:Y:S01]  /*74c0*/  FFMA.FTZ R90, R124, R11.reuse, -R113.reuse ;  /* 0x0000000b7c5a7223 */ /* 0x180fe20000010871 */
[----:B------:R-:W-:Y:S01]  /*74d0*/  FFMA.FTZ R149, R92, R11, -R113 ;  /* 0x0000000b5c957223 */ /* 0x000fe20000010871 */
[----:B------:R-:W-:Y:S01]  /*74e0*/  MUFU.EX2 R106, R106 ;  /* 0x0000006a006a7308 */ /* 0x000fe20000000800 */
[----:B0-----:R-:W-:Y:S01]  /*74f0*/  FFMA.FTZ R7, R0, R7, R89 ;  /* 0x0000000700077223 */ /* 0x001fe20000010059 */
[-CC-:B------:R-:W-:Y:S01]  /*7500*/  FFMA.FTZ R92, R122, R11.reuse, -R113.reuse ;  /* 0x0000000b7a5c7223 */ /* 0x180fe20000010871 */
[-CC-:B------:R-:W-:Y:S01]  /*7510*/  FFMA.FTZ R20, R20, R11.reuse, -R113.reuse ;  /* 0x0000000b14147223 */ /* 0x180fe20000010871 */
[-C--:B------:R-:W-:Y:S01]  /*7520*/  FFMA.FTZ R98, R98, R11.reuse, -R113 ;  /* 0x0000000b62627223 */ /* 0x080fe20000010871 */
[----:B------:R-:W-:Y:S01]  /*7530*/  FADD.FTZ R108, R178, R7 ;  /* 0x00000007b26c7221 */ /* 0x000fe20000010000 */
[-CC-:B------:R-:W-:Y:S01]  /*7540*/  FFMA.FTZ R100, R100, R11.reuse, -R113.reuse ;  /* 0x0000000b64647223 */ /* 0x180fe20000010871 */
[-CC-:B------:R-:W-:Y:S01]  /*7550*/  FFMA.FTZ R140, R140, R11.reuse, -R113.reuse ;  /* 0x0000000b8c8c7223 */ /* 0x180fe20000010871 */
[----:B------:R-:W0:Y:S01]  /*7560*/  MUFU.EX2 R2, R2 ;  /* 0x0000000200027308 */ /* 0x000e220000000800 */
[----:B------:R-:W-:Y:S01]  /*7570*/  FADD.FTZ R7, R91, R108 ;  /* 0x0000006c5b077221 */ /* 0x000fe20000010000 */
[-CC-:B------:R-:W-:Y:S01]  /*7580*/  FFMA.FTZ R142, R142, R11.reuse, -R113.reuse ;  /* 0x0000000b8e8e7223 */ /* 0x180fe20000010871 */
[-CC-:B------:R-:W-:Y:S01]  /*7590*/  FFMA.FTZ R144, R144, R11.reuse, -R113.reuse ;  /* 0x0000000b90907223 */ /* 0x180fe20000010871 */
[-C--:B------:R-:W-:Y:S01]  /*75a0*/  FFMA.FTZ R146, R146, R11.reuse, -R113 ;  /* 0x0000000b92927223 */ /* 0x080fe20000010871 */
[----:B------:R-:W-:Y:S01]  /*75b0*/  FADD.FTZ R108, R180, R7 ;  /* 0x00000007b46c7221 */ /* 0x000fe20000010000 */
[-CC-:B------:R-:W-:Y:S01]  /*75c0*/  FFMA.FTZ R148, R148, R11.reuse, -R113.reuse ;  /* 0x0000000b94947223 */ /* 0x180fe20000010871 */
[----:B------:R-:W-:Y:S01]  /*75d0*/  FFMA.FTZ R102, R102, R11, -R113 ;  /* 0x0000000b66667223 */ /* 0x000fe20000010871 */
[----:B------:R-:W1:Y:S01]  /*75e0*/  MUFU.EX2 R159, R159 ;  /* 0x0000009f009f7308 */ /* 0x000e620000000800 */
[----:B------:R-:W-:Y:S01]  /*75f0*/  FADD.FTZ R111, R93, R108 ;  /* 0x0000006c5d6f7221 */ /* 0x000fe20000010000 */
[C---:B------:R-:W-:Y:S01]  /*7600*/  ISETP.GT.AND P1, PT, R10.reuse, R163, PT ;  /* 0x000000a30a00720c */ /* 0x040fe20003f24270 */
[----:B------:R-:W-:-:S05]  /*7610*/  VIADD R10, R10, 0xffffffff ;  /* 0xffffffff0a0a7836 */ /* 0x000fca0000000000 */
[----:B------:R-:W2:Y:S01]  /*7620*/  MUFU.EX2 R14, R14 ;  /* 0x0000000e000e7308 */ /* 0x000ea20000000800 */
[----:B0-----:R-:W-:Y:S01]  /*7630*/  FFMA.FTZ R7, R2, R6, R157 ;  /* 0x0000000602077223 */ /* 0x001fe2000001009d */
[----:B------:R-:W-:-:S03]  /*7640*/  F2FP.BF16.F32.PACK_AB R157, R106, R157 ;  /* 0x0000009d6a9d723e */ /* 0x000fc600000010ff */
[----:B------:R-:W-:-:S03]  /*7650*/  FADD.FTZ R6, R106, R7 ;  /* 0x000000076a067221 */ /* 0x000fc60000010000 */
[----:B------:R-:W0:Y:S01]  /*7660*/  MUFU.EX2 R153, R153 ;  /* 0x0000009900997308 */ /* 0x000e220000000800 */
[----:B-1----:R-:W-:-:S07]  /*7670*/  FADD.FTZ R7, R159, R6 ;  /* 0x000000069f077221 */ /* 0x002fce0000010000 */
[----:B------:R-:W1:Y:S01]  /*7680*/  MUFU.EX2 R88, R88 ;  /* 0x0000005800587308 */ /* 0x000e620000000800 */
[C---:B--2---:R-:W-:Y:S01]  /*7690*/  FADD.FTZ R6, R14.reuse, R7 ;  /* 0x000000070e067221 */ /* 0x044fe20000010000 */
[----:B------:R-:W-:-:S06]  /*76a0*/  F2FP.BF16.F32.PACK_AB R159, R14, R159 ;  /* 0x0000009f0e9f723e */ /* 0x000fcc00000010ff */
[----:B------:R2:W-:Y:S01]  /*76b0*/  MUFU.EX2 R8, R94 ;  /* 0x0000005e00087308 */ /* 0x0005e20000000800 */
[----:B0-----:R-:W-:-:S07]  /*76c0*/  FADD.FTZ R7, R153, R6 ;  /* 0x0000000699077221 */ /* 0x001fce0000010000 */
[----:B------:R-:W0:Y:S01]  /*76d0*/  MUFU.EX2 R155, R155 ;  /* 0x0000009b009b7308 */ /* 0x000e220000000800 */
[----:B--2---:R-:W-:Y:S01]  /*76e0*/  FADD.FTZ R94, R176, R111 ;  /* 0x0000006fb05e7221 */ /* 0x004fe20000010000 */
[C---:B-1----:R-:W-:Y:S01]  /*76f0*/  FADD.FTZ R6, R88.reuse, R7 ;  /* 0x0000000758067221 */ /* 0x042fe20000010000 */
[----:B------:R-:W-:Y:S02]  /*7700*/  F2FP.BF16.F32.PACK_AB R153, R88, R153 ;  /* 0x000000995899723e */ /* 0x000fe400000010ff */
[----:B------:R-:W-:-:S03]  /*7710*/  FADD.FTZ R111, R95, R94 ;  /* 0x0000005e5f6f7221 */ /* 0x000fc60000010000 */
[----:B------:R-:W1:Y:S01]  /*7720*/  MUFU.EX2 R90, R90 ;  /* 0x0000005a005a7308 */ /* 0x000e620000000800 */
[----:B------:R-:W-:-:S04]  /*7730*/  FADD.FTZ R94, R182, R111 ;  /* 0x0000006fb65e7221 */ /* 0x000fc80000010000 */
[----:B------:R-:W-:Y:S01]  /*7740*/  FADD.FTZ R111, R99, R94 ;  /* 0x0000005e636f7221 */ /* 0x000fe20000010000 */
[----:B------:R-:W-:Y:S02]  /*7750*/  IMAD.U32 R94, RZ, RZ, UR11 ;  /* 0x0000000bff5e7e24 */ /* 0x000fe4000f8e00ff */
[----:B------:R-:W2:Y:S01]  /*7760*/  MUFU.EX2 R149, R149 ;  /* 0x0000009500957308 */ /* 0x000ea20000000800 */
[----:B0-----:R-:W-:Y:S01]  /*7770*/  FADD.FTZ R7, R155, R6 ;  /* 0x000000069b077221 */ /* 0x001fe20000010000 */
[----:B------:R-:W-:-:S05]  /*7780*/  @!P6 VIADD R94, R94, 0x2a860 ;  /* 0x0002a8605e5ee836 */ /* 0x000fca0000000000 */
[----:B------:R-:W-:Y:S01]  /*7790*/  @!P6 PRMT R94, RZ, 0x654, R94 ;  /* 0x00000654ff5ee816 */ /* 0x000fe2000000005e */
[----:B------:R-:W0:Y:S01]  /*77a0*/  MUFU.EX2 R92, R92 ;  /* 0x0000005c005c7308 */ /* 0x000e220000000800 */
[C---:B-1----:R-:W-:Y:S01]  /*77b0*/  FADD.FTZ R6, R90.reuse, R7 ;  /* 0x000000075a067221 */ /* 0x042fe20000010000 */
[----:B------:R-:W-:Y:S01]  /*77c0*/  F2FP.BF16.F32.PACK_AB R155, R90, R155 ;  /* 0x0000009b5a9b723e */ /* 0x000fe200000010ff */
[----:B------:R1:W-:Y:S05]  /*77d0*/  @!P6 SYNCS.ARRIVE.TRANS64.RED.A1T0 RZ, [R94+URZ], RZ ;  /* 0x000000ff5effe9a7 */ /* 0x0003ea000810043f */
[----:B------:R3:W-:Y:S01]  /*77e0*/  MUFU.EX2 R145, R20 ;  /* 0x0000001400917308 */ /* 0x0007e20000000800 */
[----:B--2---:R-:W-:Y:S01]  /*77f0*/  FADD.FTZ R7, R149, R6 ;  /* 0x0000000695077221 */ /* 0x004fe20000010000 */
[----:B------:R-:W-:Y:S01]  /*7800*/  FFMA.FTZ R6, R150, R11, -R113 ;  /* 0x0000000b96067223 */ /* 0x000fe20000010871 */
[----:B------:R-:W-:-:S05]  /*7810*/  F2FP.BF16.F32.PACK_AB R150, R134, R97 ;  /* 0x000000618696723e */ /* 0x000fca00000010ff */
[----:B------:R-:W2:Y:S01]  /*7820*/  MUFU.EX2 R151, R151 ;  /* 0x0000009700977308 */ /* 0x000ea20000000800 */
[----:B---3--:R-:W-:Y:S01]  /*7830*/  FADD.FTZ R20, R184, R111 ;  /* 0x0000006fb8147221 */ /* 0x008fe20000010000 */
[----:B0-----:R-:W-:-:S03]  /*7840*/  F2FP.BF16.F32.PACK_AB R149, R92, R149 ;  /* 0x000000955c95723e */ /* 0x001fc600000010ff */
[----:B------:R-:W-:-:S03]  /*7850*/  FADD.FTZ R111, R97, R20 ;  /* 0x00000014616f7221 */ /* 0x000fc60000010000 */
[----:B------:R-:W0:Y:S01]  /*7860*/  MUFU.EX2 R98, R98 ;  /* 0x0000006200627308 */ /* 0x000e220000000800 */
[----:B------:R-:W-:-:S04]  /*7870*/  FADD.FTZ R20, R134, R111 ;  /* 0x0000006f86147221 */ /* 0x000fc80000010000 */
[----:B------:R-:W-:Y:S01]  /*7880*/  FADD.FTZ R111, R101, R20 ;  /* 0x00000014656f7221 */ /* 0x000fe20000010000 */
[----:B------:R-:W-:Y:S01]  /*7890*/  FADD.FTZ R20, R92, R7 ;  /* 0x000000075c147221 */ /* 0x000fe20000010000 */
[-C--:B------:R-:W-:Y:S01]  /*78a0*/  FFMA.FTZ R7, R152, R11.reuse, -R113 ;  /* 0x0000000b98077223 */ /* 0x080fe20000010871 */
[----:B------:R-:W3:Y:S01]  /*78b0*/  MUFU.EX2 R100, R100 ;  /* 0x0000006400647308 */ /* 0x000ee20000000800 */
[----:B-1----:R-:W-:Y:S01]  /*78c0*/  FADD.FTZ R94, R132, R111 ;  /* 0x0000006f845e7221 */ /* 0x002fe20000010000 */
[----:B--2---:R-:W-:Y:S01]  /*78d0*/  FADD.FTZ R111, R151, R20 ;  /* 0x00000014976f7221 */ /* 0x004fe20000010000 */
[----:B------:R-:W-:Y:S01]  /*78e0*/  FFMA.FTZ R113, R138, R11, -R113 ;  /* 0x0000000b8a717223 */ /* 0x000fe20000010871 */
[C---:B------:R-:W-:Y:S01]  /*78f0*/  F2FP.BF16.F32.PACK_AB R151, R8.reuse, R151 ;  /* 0x000000970897723e */ /* 0x040fe200000010ff */
[----:B------:R-:W-:Y:S01]  /*7900*/  FADD.FTZ R115, R103, R94 ;  /* 0x0000005e67737221 */ /* 0x000fe20000010000 */
[----:B------:R-:W-:Y:S01]  /*7910*/  FADD.FTZ R111, R8, R111 ;  /* 0x0000006f086f7221 */ /* 0x000fe20000010000 */
[----:B------:R-:W-:Y:S01]  /*7920*/  F2FP.BF16.F32.PACK_AB R152, R176, R93 ;  /* 0x0000005db098723e */ /* 0x000fe200000010ff */
[----:B------:R1:W2:Y:S01]  /*7930*/  MUFU.EX2 R147, R140 ;  /* 0x0000008c00937308 */ /* 0x0002a20000000800 */
[----:B------:R-:W-:Y:S01]  /*7940*/  FADD.FTZ R20, R118, R115 ;  /* 0x0000007376147221 */ /* 0x000fe20000010000 */
[----:B0-----:R-:W-:Y:S01]  /*7950*/  FADD.FTZ R111, R98, R111 ;  /* 0x0000006f626f7221 */ /* 0x001fe20000010000 */
[----:B------:R-:W-:-:S02]  /*7960*/  IMAD.MOV.U32 R8, RZ, RZ, R96 ;  /* 0x000000ffff087224 */ /* 0x000fc400078e0060 */
[----:B------:R-:W-:Y:S01]  /*7970*/  FADD.FTZ R115, R105, R20 ;  /* 0x0000001469737221 */ /* 0x000fe20000010000 */
[C---:B------:R-:W-:Y:S01]  /*7980*/  FADD.FTZ R111, R145.reuse, R111 ;  /* 0x0000006f916f7221 */ /* 0x040fe20000010000 */
[----:B------:R-:W-:Y:S01]  /*7990*/  F2FP.BF16.F32.PACK_AB R145, R145, R98 ;  /* 0x000000629191723e */ /* 0x000fe200000010ff */
[----:B------:R-:W0:Y:S01]  /*79a0*/  MUFU.EX2 R108, R142 ;  /* 0x0000008e006c7308 */ /* 0x000e220000000800 */
[----:B------:R-:W-:Y:S01]  /*79b0*/  FADD.FTZ R20, R114, R115 ;  /* 0x0000007372147221 */ /* 0x000fe20000010000 */
[----:B---3--:R-:W-:Y:S01]  /*79c0*/  FADD.FTZ R111, R100, R111 ;  /* 0x0000006f646f7221 */ /* 0x008fe20000010000 */
[----:B-1----:R-:W-:-:S05]  /*79d0*/  F2FP.BF16.F32.PACK_AB R140, R114, R105 ;  /* 0x00000069728c723e */ /* 0x002fca00000010ff */
[----:B------:R1:W3:Y:S01]  /*79e0*/  MUFU.EX2 R141, R144 ;  /* 0x00000090008d7308 */ /* 0x0002e20000000800 */
[C---:B--2---:R-:W-:Y:S01]  /*79f0*/  FADD.FTZ R111, R147.reuse, R111 ;  /* 0x0000006f936f7221 */ /* 0x044fe20000010000 */
[----:B------:R-:W-:-:S06]  /*7a00*/  F2FP.BF16.F32.PACK_AB R147, R147, R100 ;  /* 0x000000649393723e */ /* 0x000fcc00000010ff */
[----:B------:R-:W2:Y:S01]  /*7a10*/  MUFU.EX2 R107, R107 ;  /* 0x0000006b006b7308 */ /* 0x000ea20000000800 */
[----:B0-----:R-:W-:Y:S01]  /*7a20*/  FADD.FTZ R111, R108, R111 ;  /* 0x0000006f6c6f7221 */ /* 0x001fe20000010000 */
[----:B-1----:R-:W-:-:S06]  /*7a30*/  F2FP.BF16.F32.PACK_AB R144, R132, R101 ;  /* 0x000000658490723e */ /* 0x002fcc00000010ff */
[----:B------:R0:W1:Y:S01]  /*7a40*/  MUFU.EX2 R112, R146 ;  /* 0x0000009200707308 */ /* 0x0000620000000800 */
[C---:B---3--:R-:W-:Y:S01]  /*7a50*/  FADD.FTZ R111, R141.reuse, R111 ;  /* 0x0000006f8d6f7221 */ /* 0x048fe20000010000 */
[----:B------:R-:W-:-:S06]  /*7a60*/  F2FP.BF16.F32.PACK_AB R141, R141, R108 ;  /* 0x0000006c8d8d723e */ /* 0x000fcc00000010ff */
[----:B------:R-:W3:Y:S01]  /*7a70*/  MUFU.EX2 R110, R110 ;  /* 0x0000006e006e7308 */ /* 0x000ee20000000800 */
[----:B--2---:R-:W-:Y:S01]  /*7a80*/  FADD.FTZ R89, R107, R20 ;  /* 0x000000146b597221 */ /* 0x004fe20000010000 */
[----:B0-----:R-:W-:-:S06]  /*7a90*/  F2FP.BF16.F32.PACK_AB R146, R118, R103 ;  /* 0x000000677692723e */ /* 0x001fcc00000010ff */
[----:B------:R0:W2:Y:S01]  /*7aa0*/  MUFU.EX2 R143, R148 ;  /* 0x00000094008f7308 */ /* 0x0000a20000000800 */
[----:B-1----:R-:W-:-:S07]  /*7ab0*/  FADD.FTZ R111, R112, R111 ;  /* 0x0000006f706f7221 */ /* 0x002fce0000010000 */
[----:B------:R-:W1:Y:S01]  /*7ac0*/  MUFU.EX2 R136, R136 ;  /* 0x0000008800887308 */ /* 0x000e620000000800 */
[----:B---3--:R-:W-:Y:S01]  /*7ad0*/  FADD.FTZ R89, R110, R89 ;  /* 0x000000596e597221 */ /* 0x008fe20000010000 */
[----:B0-----:R-:W-:Y:S02]  /*7ae0*/  F2FP.BF16.F32.PACK_AB R148, R184, R99 ;  /* 0x00000063b894723e */ /* 0x001fe400000010ff */
[----:B------:R-:W-:-:S04]  /*7af0*/  F2FP.BF16.F32.PACK_AB R142, R110, R107 ;  /* 0x0000006b6e8e723e */ /* 0x000fc800000010ff */
[----:B------:R-:W0:Y:S01]  /*7b00*/  MUFU.EX2 R94, R6 ;  /* 0x00000006005e7308 */ /* 0x000e220000000800 */
[C---:B--2---:R-:W-:Y:S01]  /*7b10*/  FADD.FTZ R111, R143.reuse, R111 ;  /* 0x0000006f8f6f7221 */ /* 0x044fe20000010000 */
[----:B------:R-:W-:-:S06]  /*7b20*/  F2FP.BF16.F32.PACK_AB R143, R143, R112 ;  /* 0x000000708f8f723e */ /* 0x000fcc00000010ff */
[----:B------:R-:W2:Y:S01]  /*7b30*/  MUFU.EX2 R109, R109 ;  /* 0x0000006d006d7308 */ /* 0x000ea20000000800 */
[----:B-1----:R-:W-:-:S07]  /*7b40*/  FADD.FTZ R20, R136, R89 ;  /* 0x0000005988147221 */ /* 0x002fce0000010000 */
[----:B------:R-:W1:Y:S01]  /*7b50*/  MUFU.EX2 R137, R7 ;  /* 0x0000000700897308 */ /* 0x000e620000000800 */
[----:B0-----:R-:W-:-:S07]  /*7b60*/  FADD.FTZ R111, R94, R111 ;  /* 0x0000006f5e6f7221 */ /* 0x001fce0000010000 */
[----:B------:R-:W0:Y:S01]  /*7b70*/  MUFU.EX2 R104, R104 ;  /* 0x0000006800687308 */ /* 0x000e220000000800 */
[C---:B--2---:R-:W-:Y:S01]  /*7b80*/  FADD.FTZ R89, R109.reuse, R20 ;  /* 0x000000146d597221 */ /* 0x044fe20000010000 */
[----:B------:R-:W-:-:S06]  /*7b90*/  F2FP.BF16.F32.PACK_AB R136, R109, R136 ;  /* 0x000000886d88723e */ /* 0x000fcc00000010ff */
[----:B------:R-:W2:Y:S01]  /*7ba0*/  MUFU.EX2 R102, R102 ;  /* 0x0000006600667308 */ /* 0x000ea20000000800 */
[C---:B-1----:R-:W-:Y:S01]  /*7bb0*/  FADD.FTZ R111, R137.reuse, R111 ;  /* 0x0000006f896f7221 */ /* 0x042fe20000010000 */
[----:B------:R-:W-:-:S06]  /*7bc0*/  F2FP.BF16.F32.PACK_AB R137, R137, R94 ;  /* 0x0000005e8989723e */ /* 0x000fcc00000010ff */
[----:B------:R-:W1:Y:S01]  /*7bd0*/  MUFU.EX2 R9, R9 ;  /* 0x0000000900097308 */ /* 0x000e620000000800 */
[----:B0-----:R-:W-:-:S07]  /*7be0*/  FADD.FTZ R6, R104, R89 ;  /* 0x0000005968067221 */ /* 0x001fce0000010000 */
[----:B------:R-:W0:Y:S01]  /*7bf0*/  MUFU.EX2 R113, R113 ;  /* 0x0000007100717308 */ /* 0x000e220000000800 */
[----:B--2---:R-:W-:Y:S01]  /*7c00*/  FADD.FTZ R111, R102, R111 ;  /* 0x0000006f666f7221 */ /* 0x004fe20000010000 */
[C---:B-1----:R-:W-:Y:S01]  /*7c10*/  FADD.FTZ R7, R9.reuse, R6 ;  /* 0x0000000609077221 */ /* 0x042fe20000010000 */
[----:B------:R-:W-:Y:S01]  /*7c20*/  F2FP.BF16.F32.PACK_AB R138, R9, R104 ;  /* 0x00000068098a723e */ /* 0x000fe200000010ff */
[----:B------:R-:W-:Y:S02]  /*7c30*/  IMAD.MOV.U32 R9, RZ, RZ, R160 ;  /* 0x000000ffff097224 */ /* 0x000fe400078e00a0 */
[C---:B0-----:R-:W-:Y:S01]  /*7c40*/  FADD.FTZ R6, R113.reuse, R111 ;  /* 0x0000006f71067221 */ /* 0x041fe20000010000 */
[----:B------:R-:W-:Y:S01]  /*7c50*/  F2FP.BF16.F32.PACK_AB R139, R113, R102 ;  /* 0x00000066718b723e */ /* 0x000fe200000010ff */
[----:B------:R-:W-:Y:S06]  /*7c60*/  @P1 BRA `(.L_x_1101) ;  /* 0xffffffcc004c1947 */ /* 0x000fec000383ffff */
[----:B------:R-:W-:Y:S01]  /*7c70*/  IMAD.MOV.U32 R8, RZ, RZ, R96 ;  /* 0x000000ffff087224 */ /* 0x000fe200078e0060 */
[----:B------:R-:W-:Y:S01]  /*7c80*/  UMOV UR37, UR5 ;  /* 0x0000000500257c82 */ /* 0x000fe20008000000 */
[----:B------:R-:W-:Y:S01]  /*7c90*/  IMAD.MOV.U32 R9, RZ, RZ, R160 ;  /* 0x000000ffff097224 */ /* 0x000fe200078e00a0 */
[----:B------:R-:W-:-:S06]  /*7ca0*/  UMOV UR36, UR38 ;  /* 0x0000002600247c82 */ /* 0x000fcc0008000000 */
.L_x_1084:
[----:B------:R-:W0:Y:S01]  /*7cb0*/  LDC R12, c[0x0][0x9e4] ;  /* 0x00027900ff0c7b82 */ /* 0x000e220000000800 */
[----:B------:R-:W-:Y:S01]  /*7cc0*/  IADD3 R14, R16, 0x80, -R17 ;  /* 0x00000080100e7810 */ /* 0x000fe20007ffe811 */
[----:B------:R-:W-:-:S04]  /*7cd0*/  ULDC UR4, c[0x0][0x9dc] ;  /* 0x0002770000047ab9 */ /* 0x000fc80000000800 */
[----:B------:R-:W-:-:S04]  /*7ce0*/  IMAD R14, R161, 0x80, R14 ;  /* 0x00000080a10e7824 */ /* 0x000fc800078e020e */
[----:B------:R-:W-:Y:S01]  /*7cf0*/  VIADD R13, R14, -UR4 ;  /* 0x800000040e0d7c36 */ /* 0x000fe20008000000 */
[----:B0-----:R-:W-:-:S13]  /*7d00*/  ISETP.GE.AND P1, PT, R12, 0x1, PT ;  /* 0x000000010c00780c */ /* 0x001fda0003f26270 */
[----:B------:R-:W-:Y:S05]  /*7d10*/  @!P1 BRA `(.L_x_1102) ;  /* 0x00000000003c9947 */ /* 0x000fea0003800000 */
        /* <DEDUP_REMOVED lines=9> */
.L_x_1103:
[----:B------:R-:W-:-:S13]  /*7db0*/  ISETP.NE.AND P1, PT, R12, 0x1, PT ;  /* 0x000000010c00780c */ /* 0x000fda0003f25270 */
[----:B------:R-:W0:Y:S02]  /*7dc0*/  @P1 LDC.64 R20, c[0x0][0x9e8] ;  /* 0x00027a00ff141b82 */ /* 0x000e240000000a00 */
[----:B0-----:R-:W-:-:S05]  /*7dd0*/  @P1 IMAD.HI.U32 R20, R14, R20, RZ ;  /* 0x000000140e141227 */ /* 0x001fca00078e00ff */
[----:B------:R-:W-:-:S07]  /*7de0*/  @P1 SHF.R.U32.HI R14, RZ, R21, R20 ;  /* 0x00000015ff0e1219 */ /* 0x000fce0000011614 */
.L_x_1104:
[----:B------:R-:W-:-:S05]  /*7df0*/  IMAD R14, R14, R12, RZ ;  /* 0x0000000c0e0e7224 */ /* 0x000fca00078e02ff */
[----:B------:R-:W-:-:S07]  /*7e00*/  VIMNMX R13, R13, R14, !PT ;  /* 0x0000000e0d0d7248 */ /* 0x000fce0007fe0100 */
.L_x_1102:
        /* <DEDUP_REMOVED lines=12> */
.L_x_1114:
[----:B------:R-:W-:-:S04]  /*7ed0*/  UIADD3 UR6, UR4, 0x1, URZ ;  /* 0x0000000104067890 */ /* 0x000fc8000fffe03f */
[----:B------:R-:W-:-:S04]  /*7ee0*/  UISETP.NE.AND UP0, UPT, UR6, 0x2, UPT ;  /* 0x000000020600788c */ /* 0x000fc8000bf05270 */
[----:B------:R-:W-:Y:S02]  /*7ef0*/  USEL UR36, URZ, 0x1, UP0 ;  /* 0x000000013f247887 */ /* 0x000fe40008000000 */
[----:B------:R-:W-:Y:S02]  /*7f00*/  USEL UR37, UR6, URZ, UP0 ;  /* 0x0000003f06257287 */ /* 0x000fe40008000000 */
[----:B------:R-:W-:Y:S01]  /*7f10*/  ULOP3.LUT UR36, UR38, UR36, URZ, 0x3c, !UPT ;  /* 0x0000002426247292 */ /* 0x000fe2000f8e3c3f */
[----:B------:R-:W-:Y:S11]  /*7f20*/  @!P0 BRA `(.L_x_1106) ;  /* 0x0000000000048947 */ /* 0x000ff60003800000 */
[----:B------:R-:W-:Y:S01]  /*7f30*/  BPT.TRAP 0x1 ;  /* 0x000000040000795c */ /* 0x000fe20000300000 */
.L_x_1106:
[----:B------:R-:W-:Y:S01]  /*7f40*/  ULEA UR6, UR37, UR39, 0x3 ;  /* 0x0000002725067291 */ /* 0x000fe2000f8e183f */
[----:B------:R-:W-:-:S05]  /*7f50*/  IMAD.U32 R8, RZ, RZ, UR36 ;  /* 0x00000024ff087e24 */ /* 0x000fca000f8e00ff */
[----:B------:R-:W-:-:S04]  /*7f60*/  SHF.L.U32 R8, R8, 0x1f, RZ ;  /* 0x0000001f08087819 */ /* 0x000fc800000006ff */
[----:B------:R0:W1:Y:S01]  /*7f70*/  SYNCS.PHASECHK.TRANS64.TRYWAIT P1, [UR6+0x2a830], R8 ;  /* 0x02a83008ff0075a7 */ /* 0x0000620008020146 */
[----:B------:R-:W-:Y:S05]  /*7f80*/  @!P0 BRA `(.L_x_1107) ;  /* 0x0000000000048947 */ /* 0x000fea0003800000 */
[----:B------:R-:W-:Y:S01]  /*7f90*/  BPT.TRAP 0x1 ;  /* 0x000000040000795c */ /* 0x000fe20000300000 */
.L_x_1107:
[----:B-1----:R-:W-:Y:S05]  /*7fa0*/  @P1 BRA `(.L_x_1108) ;  /* 0x0000000000081947 */ /* 0x002fea0003800000 */
[----:B------:R-:W1:Y:S02]  /*7fb0*/  SYNCS.PHASECHK.TRANS64.TRYWAIT P1, [UR6+0x2a830], R8 ;  /* 0x02a83008ff0075a7 */ /* 0x000e640008020146 */
[----:B-1----:R-:W-:Y:S05]  /*7fc0*/  @!P1 BRA `(.L_x_1109) ;  /* 0x000000d400ec9947 */ /* 0x002fea0003800000 */
.L_x_1108:
        /* <DEDUP_REMOVED lines=135> */
.L_x_1110:
[----:B------:R-:W-:Y:S01]  /*8840*/  ULEA UR11, UR4, UR39, 0x3 ;  /* 0x00000027040b7291 */ /* 0x000fe2000f8e183f */
[----:B------:R-:W-:-:S05]  /*8850*/  IMAD.U32 R0, RZ, RZ, UR38 ;  /* 0x00000026ff007e24 */ /* 0x000fca000f8e00ff */
[----:B------:R-:W-:-:S04]  /*8860*/  SHF.L.U32 R0, R0, 0x1f, RZ ;  /* 0x0000001f00007819 */ /* 0x000fc800000006ff */
[----:B------:R2:W3:Y:S01]  /*8870*/  SYNCS.PHASECHK.TRANS64.TRYWAIT P1, [UR11+0x2a850], R0 ;  /* 0x02a85000ff0075a7 */ /* 0x0004e2000802014b */
[----:B------:R-:W-:Y:S05]  /*8880*/  @!P0 BRA `(.L_x_1111) ;  /* 0x0000000000048947 */ /* 0x000fea0003800000 */
[----:B------:R-:W-:Y:S01]  /*8890*/  BPT.TRAP 0x1 ;  /* 0x000000040000795c */ /* 0x000fe20000300000 */
.L_x_1111:
[----:B---3--:R-:W-:Y:S05]  /*88a0*/  @P1 BRA `(.L_x_1112) ;  /* 0x0000000000081947 */ /* 0x008fea0003800000 */
[----:B------:R-:W3:Y:S02]  /*88b0*/  SYNCS.PHASECHK.TRANS64.TRYWAIT P1, [UR11+0x2a850], R0 ;  /* 0x02a85000ff0075a7 */ /* 0x000ee4000802014b */
[----:B---3--:R-:W-:Y:S05]  /*88c0*/  @!P1 BRA `(.L_x_1113) ;  /* 0x000000cc00c49947 */ /* 0x008fea0003800000 */
.L_x_1112:
[----:B------:R-:W-:Y:S01]  /*88d0*/  UIADD3 UR7, UR39, 0x400, URZ ;  /* 0x0000040027077890 */ /* 0x000fe2000fffe03f */
[----:B------:R-:W-:Y:S01]  /*88e0*/  WARPGROUP.ARRIVE ;  /* 0x00000000000079c5 */ /* 0x000fe20000000000 */
[----:B------:R-:W-:Y:S01]  /*88f0*/  UMOV UR15, 0x40000040 ;  /* 0x40000040000f7882 */ /* 0x000fe20000000000 */
[----:B------:R-:W-:Y:S01]  /*8900*/  FMUL.FTZ R2, R88, UR5 ;  /* 0x0000000558027c20 */ /* 0x000fe20008410000 */
[----:B------:R-:W-:Y:S01]  /*8910*/  USHF.R.U32.HI UR7, URZ, 0x4, UR7 ;  /* 0x000000043f077899 */ /* 0x000fe20008011607 */
[----:B01----:R-:W-:Y:S01]  /*8920*/  FMUL.FTZ R8, R89, UR5 ;  /* 0x0000000559087c20 */ /* 0x003fe20008410000 */
[----:B------:R-:W-:Y:S01]  /*8930*/  FMUL.FTZ R162, R92, UR5 ;  /* 0x000000055ca27c20 */ /* 0x000fe20008410000 */
[----:B------:R-:W-:Y:S01]  /*8940*/  FMUL.FTZ R176, R93, UR5 ;  /* 0x000000055db07c20 */ /* 0x000fe20008410000 */
[----:B------:R-:W-:Y:S01]  /*8950*/  ULOP3.LUT UR7, UR7, 0x3fff, URZ, 0xc0, !UPT ;  /* 0x00003fff07077892 */ /* 0x000fe2000f8ec03f */
[----:B------:R-:W0:Y:S01]  /*8960*/  MUFU.TANH R2, R2 ;  /* 0x0000000200027308 */ /* 0x000e220000002400 */
[----:B------:R-:W-:Y:S01]  /*8970*/  FMUL.FTZ R178, R100, UR5 ;  /* 0x0000000564b27c20 */ /* 0x000fe20008410000 */
[----:B------:R-:W-:Y:S01]  /*8980*/  FMUL.FTZ R180, R101, UR5 ;  /* 0x0000000565b47c20 */ /* 0x000fe20008410000 */
[----:B------:R-:W-:Y:S01]  /*8990*/  ULOP3.LUT UR7, UR7, 0x3000000, URZ, 0xfc, !UPT ;  /* 0x0300000007077892 */ /* 0x000fe2000f8efc3f */
[----:B------:R-:W-:Y:S01]  /*89a0*/  FMUL.FTZ R182, R104, UR5 ;  /* 0x0000000568b67c20 */ /* 0x000fe20008410000 */
[----:B------:R-:W-:Y:S01]  /*89b0*/  FMUL.FTZ R184, R105, UR5 ;  /* 0x0000000569b87c20 */ /* 0x000fe20008410000 */
[----:B------:R-:W-:Y:S01]  /*89c0*/  FMUL.FTZ R100, R106, UR5 ;  /* 0x000000056a647c20 */ /* 0x000fe20008410000 */
[----:B------:R-:W-:Y:S01]  /*89d0*/  UIMAD UR4, UR4, 0x600, UR7 ;  /* 0x00000600040478a4 */ /* 0x000fe2000f8e0207 */
        /* <DEDUP_REMOVED lines=13> */
[----:B0-----:R-:W-:Y:S01]  /*8ab0*/  FMNMX.FTZ R9, R2, R160, !PT ;  /* 0x000000a002097209 */ /* 0x001fe20007810000 */
[----:B------:R-:W-:Y:S01]  /*8ac0*/  FMUL.FTZ R116, R116, UR5 ;  /* 0x0000000574747c20 */ /* 0x000fe20008410000 */
[----:B------:R-:W-:Y:S01]  /*8ad0*/  FMUL.FTZ R117, R117, UR5 ;  /* 0x0000000575757c20 */ /* 0x000fe20008410000 */
[----:B------:R-:W-:Y:S01]  /*8ae0*/  FMUL.FTZ R120, R120, UR5 ;  /* 0x0000000578787c20 */ /* 0x000fe20008410000 */
[----:B-1----:R-:W-:Y:S01]  /*8af0*/  FMNMX.FTZ R9, R8, R9, !PT ;  /* 0x0000000908097209 */ /* 0x002fe20007810000 */
        /* <DEDUP_REMOVED lines=27> */
[----:B------:R-:W0:Y:S01]  /*8cb0*/  LDC R11, c[0x0][0x988] ;  /* 0x00026200ff0b7b82 */ /* 0x000e220000000800 */
[----:B------:R-:W-:Y:S01]  /*8cc0*/  FMUL.FTZ R198, R131, UR5 ;  /* 0x0000000583c67c20 */ /* 0x000fe20008410000 */
[----:B------:R-:W-:Y:S01]  /*8cd0*/  FMUL.FTZ R134, R134, UR5 ;  /* 0x0000000586867c20 */ /* 0x000fe20008410000 */
[----:B------:R-:W-:Y:S01]  /*8ce0*/  FMUL.FTZ R200, R135, UR5 ;  /* 0x0000000587c87c20 */ /* 0x000fe20008410000 */
[----:B------:R-:W-:Y:S01]  /*8cf0*/  UMOV UR7, 0x40000040 ;  /* 0x4000004000077882 */ /* 0x000fe20000000000 */
[----:B------:R-:W1:Y:S01]  /*8d00*/  S2R R161, SR_TID.X ;  /* 0x0000000000a17919 */ /* 0x000e620000002100 */
[----:B------:R-:W-:Y:S01]  /*8d10*/  UMOV UR38, UR36 ;  /* 0x0000002400267c82 */ /* 0x000fe20008000000 */
[----:B------:R-:W-:Y:S08]  /*8d20*/  MUFU.TANH R184, R184 ;  /* 0x000000b800b87308 */ /* 0x000ff00000002400 */
[----:B------:R-:W-:Y:S08]  /*8d30*/  MUFU.TANH R106, R106 ;  /* 0x0000006a006a7308 */ /* 0x000ff00000002400 */
[----:B------:R-:W-:Y:S08]  /*8d40*/  MUFU.TANH R108, R108 ;  /* 0x0000006c006c7308 */ /* 0x000ff00000002400 */
[----:B------:R-:W-:Y:S01]  /*8d50*/  MUFU.TANH R110, R110 ;  /* 0x0000006e006e7308 */ /* 0x000fe20000002400 */
[----:B-1----:R-:W-:-:S07]  /*8d60*/  LOP3.LUT P1, RZ, R161, 0x7f, RZ, 0xc0, !PT ;  /* 0x0000007fa1ff7812 */ /* 0x002fce000782c0ff */
[----:B------:R-:W-:Y:S08]  /*8d70*/  MUFU.TANH R112, R112 ;  /* 0x0000007000707308 */ /* 0x000ff00000002400 */
[----:B------:R-:W-:Y:S08]  /*8d80*/  MUFU.TANH R116, R116 ;  /* 0x0000007400747308 */ /* 0x000ff00000002400 */
[----:B------:R-:W-:Y:S08]  /*8d90*/  MUFU.TANH R120, R120 ;  /* 0x0000007800787308 */ /* 0x000ff00000002400 */
[----:B------:R-:W-:Y:S08]  /*8da0*/  MUFU.TANH R124, R124 ;  /* 0x0000007c007c7308 */ /* 0x000ff00000002400 */
[----:B------:R-:W1:Y:S08]  /*8db0*/  MUFU.TANH R14, R14 ;  /* 0x0000000e000e7308 */ /* 0x000e700000002400 */
[----:B------:R-:W-:Y:S08]  /*8dc0*/  MUFU.TANH R186, R186 ;  /* 0x000000ba00ba7308 */ /* 0x000ff00000002400 */
[----:B------:R-:W3:Y:S01]  /*8dd0*/  MUFU.TANH R20, R20 ;  /* 0x0000001400147308 */ /* 0x000ee20000002400 */
[----:B-1----:R-:W-:-:S07]  /*8de0*/  FMNMX.FTZ R89, R14, R13, !PT ;  /* 0x0000000d0e597209 */ /* 0x002fce0007810000 */
[----:B------:R-:W-:Y:S08]  /*8df0*/  MUFU.TANH R128, R128 ;  /* 0x0000008000807308 */ /* 0x000ff00000002400 */
[----:B------:R-:W1:Y:S01]  /*8e00*/  MUFU.TANH R88, R88 ;  /* 0x0000005800587308 */ /* 0x000e620000002400 */
[----:B---3--:R-:W-:Y:S01]  /*8e10*/  FMNMX.FTZ R89, R20, R89, !PT ;  /* 0x0000005914597209 */ /* 0x008fe20007810000 */
[----:B------:R-:W-:-:S02]  /*8e20*/  WARPGROUP.DEPBAR.LE gsb0, 0x0 ;  /* 0x00008000000079c5 */ /* 0x000fc40000010000 */
[----:B------:R-:W-:Y:S01]  /*8e30*/  WARPGROUP.ARRIVE ;  /* 0x00000000000079c5 */ /* 0x000fe20000000000 */
[----:B------:R-:W-:Y:S01]  /*8e40*/  FMUL.FTZ R156, R96, UR5 ;  /* 0x00000005609c7c20 */ /* 0x000fe20008410000 */
[----:B------:R-:W-:Y:S01]  /*8e50*/  FMUL.FTZ R158, R97, UR5 ;  /* 0x00000005619e7c20 */ /* 0x000fe20008410000 */
[----:B------:R-:W-:Y:S01]  /*8e60*/  FMUL.FTZ R96, R102, UR5 ;  /* 0x0000000566607c20 */ /* 0x000fe20008410000 */
[----:B------:R-:W-:Y:S01]  /*8e70*/  MUFU.TANH R188, R188 ;  /* 0x000000bc00bc7308 */ /* 0x000fe20000002400 */
[----:B------:R-:W-:Y:S01]  /*8e80*/  FMUL.FTZ R102, R107, UR5 ;  /* 0x000000056b667c20 */ /* 0x000fe20008410000 */
[----:B------:R-:W-:Y:S01]  /*8e90*/  HGMMA.64x128x16.F32.BF16 R24, R152, gdesc[UR12].tnspB, R24, gsb0 ;  /* 0x41e0000c98187df0 */ /* 0x000fe20008001818 */
[----:B------:R-:W-:Y:S01]  /*8ea0*/  UMOV UR14, UR10 ;  /* 0x0000000a000e7c82 */ /* 0x000fe20008000000 */
[----:B------:R-:W-:Y:S01]  /*8eb0*/  UMOV UR15, 0x40000040 ;  /* 0x40000040000f7882 */ /* 0x000fe20000000000 */
[----:B------:R-:W-:-:S03]  /*8ec0*/  UIADD3 UR10, UR4, 0x180, URZ ;  /* 0x00000180040a7890 */ /* 0x000fc6000fffe03f */
[----:B------:R-:W3:Y:S01]  /*8ed0*/  MUFU.TANH R156, R156 ;  /* 0x0000009c009c7308 */ /* 0x000ee20000002400 */
[----:B-1----:R-:W-:-:S07]  /*8ee0*/  FMNMX.FTZ R89, R88, R89, !PT ;  /* 0x0000005958597209 */ /* 0x002fce0007810000 */
[----:B------:R-:W1:Y:S08]  /*8ef0*/  MUFU.TANH R158, R158 ;  /* 0x0000009e009e7308 */ /* 0x000e700000002400 */
[----:B------:R-:W4:Y:S01]  /*8f00*/  MUFU.TANH R90, R90 ;  /* 0x0000005a005a7308 */ /* 0x000f220000002400 */
[----:B---3--:R-:W-:-:S07]  /*8f10*/  FMNMX.FTZ R9, R156, R9, !PT ;  /* 0x000000099c097209 */ /* 0x008fce0007810000 */
[----:B------:R-:W-:Y:S01]  /*8f20*/  MUFU.TANH R132, R132 ;  /* 0x0000008400847308 */ /* 0x000fe20000002400 */
[----:B-1----:R-:W-:-:S04]  /*8f30*/  FMNMX.FTZ R9, R158, R9, !PT ;  /* 0x000000099e097209 */ /* 0x002fc80007810000 */
[----:B------:R-:W-:-:S03]  /*8f40*/  FMNMX.FTZ R9, R178, R9, !PT ;  /* 0x00000009b2097209 */ /* 0x000fc60007810000 */
[----:B------:R-:W1:Y:S01]  /*8f50*/  MUFU.TANH R92, R92 ;  /* 0x0000005c005c7308 */ /* 0x000e620000002400 */
[----:B------:R-:W-:Y:S02]  /*8f60*/  FMNMX.FTZ R9, R180, R9, !PT ;  /* 0x00000009b4097209 */ /* 0x000fe40007810000 */
[----:B----4-:R-:W-:Y:S02]  /*8f70*/  FMNMX.FTZ R89, R90, R89, !PT ;  /* 0x000000595a597209 */ /* 0x010fe40007810000 */
[----:B------:R-:W-:-:S03]  /*8f80*/  FMNMX.FTZ R9, R182, R9, !PT ;  /* 0x00000009b6097209 */ /* 0x000fc60007810000 */
[----:B------:R-:W-:Y:S01]  /*8f90*/  MUFU.TANH R190, R190 ;  /* 0x000000be00be7308 */ /* 0x000fe20000002400 */
[----:B------:R-:W-:-:S04]  /*8fa0*/  FMNMX.FTZ R9, R184, R9, !PT ;  /* 0x00000009b8097209 */ /* 0x000fc80007810000 */
[----:B------:R-:W-:-:S03]  /*8fb0*/  FMNMX.FTZ R9, R106, R9, !PT ;  /* 0x000000096a097209 */ /* 0x000fc60007810000 */
[----:B------:R-:W3:Y:S01]  /*8fc0*/  MUFU.TANH R94, R94 ;  /* 0x0000005e005e7308 */ /* 0x000ee20000002400 */
[----:B------:R-:W-:Y:S02]  /*8fd0*/  FMNMX.FTZ R9, R108, R9, !PT ;  /* 0x000000096c097209 */ /* 0x000fe40007810000 */
[----:B-1----:R-:W-:Y:S02]  /*8fe0*/  FMNMX.FTZ R91, R92, R89, !PT ;  /* 0x000000595c5b7209 */ /* 0x002fe40007810000 */
[----:B------:R-:W-:-:S03]  /*8ff0*/  FMNMX.FTZ R9, R110, R9, !PT ;  /* 0x000000096e097209 */ /* 0x000fc60007810000 */
[----:B------:R-:W1:Y:S01]  /*9000*/  MUFU.TANH R96, R96 ;  /* 0x0000006000607308 */ /* 0x000e620000002400 */
[----:B------:R-:W-:-:S04]  /*9010*/  FMNMX.FTZ R9, R112, R9, !PT ;  /* 0x0000000970097209 */ /* 0x000fc80007810000 */
[----:B------:R-:W-:-:S03]  /*9020*/  FMNMX.FTZ R9, R116, R9, !PT ;  /* 0x0000000974097209 */ /* 0x000fc60007810000 */
[----:B------:R-:W4:Y:S01]  /*9030*/  MUFU.TANH R98, R98 ;  /* 0x0000006200627308 */ /* 0x000f220000002400 */
[----:B---3--:R-:W-:-:S07]  /*9040*/  FMNMX.FTZ R91, R94, R91, !PT ;  /* 0x0000005b5e5b7209 */ /* 0x008fce0007810000 */
[----:B------:R-:W3:Y:S01]  /*9050*/  MUFU.TANH R100, R100 ;  /* 0x0000006400647308 */ /* 0x000ee20000002400 */
[----:B-1----:R-:W-:-:S07]  /*9060*/  FMNMX.FTZ R91, R96, R91, !PT ;  /* 0x0000005b605b7209 */ /* 0x002fce0007810000 */
[----:B------:R-:W1:Y:S01]  /*9070*/  MUFU.TANH R102, R102 ;  /* 0x0000006600667308 */ /* 0x000e620000002400 */
[----:B----4-:R-:W-:-:S07]  /*9080*/  FMNMX.FTZ R91, R98, R91, !PT ;  /* 0x0000005b625b7209 */ /* 0x010fce0007810000 */
        /* <DEDUP_REMOVED lines=10> */
[----:B------:R-:W-:Y:S01]  /*9130*/  MUFU.TANH R122, R122 ;  /* 0x0000007a007a7308 */ /* 0x000fe20000002400 */
[----:B----4-:R-:W-:Y:S01]  /*9140*/  FMNMX.FTZ R95, R194, R95, !PT ;  /* 0x0000005fc25f7209 */ /* 0x010fe20007810000 */
[----:B------:R-:W-:Y:S02]  /*9150*/  WARPGROUP.DEPBAR.LE gsb0, 0x0 ;  /* 0x00008000000079c5 */ /* 0x000fe40000010000 */
[----:B------:R-:W-:-:S04]  /*9160*/  WARPGROUP.ARRIVE ;  /* 0x00000000000079c5 */ /* 0x000fc80000000000 */
[----:B------:R-:W1:Y:S01]  /*9170*/  MUFU.TANH R152, R117 ;  /* 0x0000007500987308 */ /* 0x000e620000002400 */
[----:B------:R-:W-:Y:S01]  /*9180*/  FMUL.FTZ R154, R121, UR5 ;  /* 0x00000005799a7c20 */ /* 0x000fe20008410000 */
[----:B---3--:R-:W-:Y:S01]  /*9190*/  FMNMX.FTZ R95, R118, R95, !PT ;  /* 0x0000005f765f7209 */ /* 0x008fe20007810000 */
[----:B------:R-:W-:Y:S01]  /*91a0*/  HGMMA.64x128x16.F32.BF16 R24, R148, gdesc[UR12].tnspB, R24, gsb0 ;  /* 0x41e0000c94187df0 */ /* 0x000fe20008001818 */
[----:B------:R-:W-:Y:S01]  /*91b0*/  UMOV UR14, UR10 ;  /* 0x0000000a000e7c82 */ /* 0x000fe20008000000 */
[----:B------:R-:W-:-:S03]  /*91c0*/  UMOV UR15, 0x40000040 ;  /* 0x40000040000f7882 */ /* 0x000fc60000000000 */
[----:B------:R-:W3:Y:S01]  /*91d0*/  MUFU.TANH R154, R154 ;  /* 0x0000009a009a7308 */ /* 0x000ee20000002400 */
[----:B------:R-:W-:Y:S02]  /*91e0*/  UIADD3 UR10, UR4, 0x200, URZ ;  /* 0x00000200040a7890 */ /* 0x000fe4000fffe03f */
[----:B------:R-:W-:-:S05]  /*91f0*/  UIADD3 UR4, UR4, 0x280, URZ ;  /* 0x0000028004047890 */ /* 0x000fca000fffe03f */
[----:B------:R-:W-:Y:S01]  /*9200*/  MUFU.TANH R126, R126 ;  /* 0x0000007e007e7308 */ /* 0x000fe20000002400 */
[----:B-1----:R-:W-:-:S04]  /*9210*/  FMNMX.FTZ R9, R152, R9, !PT ;  /* 0x0000000998097209 */ /* 0x002fc80007810000 */
[----:B------:R-:W-:-:S03]  /*9220*/  FMNMX.FTZ R9, R120, R9, !PT ;  /* 0x0000000978097209 */ /* 0x000fc60007810000 */
[----:B------:R-:W-:Y:S01]  /*9230*/  MUFU.TANH R196, R196 ;  /* 0x000000c400c47308 */ /* 0x000fe20000002400 */
[----:B---3--:R-:W-:-:S04]  /*9240*/  FMNMX.FTZ R9, R154, R9, !PT ;  /* 0x000000099a097209 */ /* 0x008fc80007810000 */
        /* <DEDUP_REMOVED lines=8> */
[----:B------:R-:W-:-:S05]  /*92d0*/  FMNMX.FTZ R9, R190, R9, !PT ;  /* 0x00000009be097209 */ /* 0x000fca0007810000 */
[----:B--2---:R-:W1:Y:S02]  /*92e0*/  SHFL.BFLY PT, R0, R9, 0x2, 0x1f ;  /* 0x0c401f0009007f89 */ /* 0x004e6400000e0000 */
[----:B------:R-:W-:Y:S01]  /*92f0*/  MUFU.TANH R200, R200 ;  /* 0x000000c800c87308 */ /* 0x000fe20000002400 */
[----:B-1----:R-:W-:-:S05]  /*9300*/  FMNMX.FTZ R0, R9, R0, !PT ;  /* 0x0000000009007209 */ /* 0x002fca0007810000 */
[----:B------:R-:W1:Y:S02]  /*9310*/  SHFL.BFLY PT, R9, R0, 0x1, 0x1f ;  /* 0x0c201f0000097f89 */ /* 0x000e6400000e0000 */
[----:B-1----:R-:W-:-:S05]  /*9320*/  FMNMX.FTZ R9, R0, R9, !PT ;  /* 0x0000000900097209 */ /* 0x002fca0007810000 */
[C---:B0-----:R-:W-:Y:S01]  /*9330*/  FMUL.FTZ R111, R9.reuse, R11 ;  /* 0x0000000b096f7220 */ /* 0x041fe20000410000 */
[----:B------:R-:W-:-:S03]  /*9340*/  FADD.FTZ R0, -R9, R160 ;  /* 0x000000a009007221 */ /* 0x000fc60000010100 */
        /* <DEDUP_REMOVED lines=19> */
[----:B------:R-:W-:Y:S01]  /*9480*/  FMUL.FTZ R0, R0, R11 ;  /* 0x0000000b00007220 */ /* 0x000fe20000410000 */
[----:B------:R-:W-:Y:S08]  /*9490*/  MUFU.EX2 R21, R21 ;  /* 0x0000001500157308 */ /* 0x000ff00000000800 */
[----:B------:R-:W0:Y:S01]  /*94a0*/  MUFU.EX2 R0, R0 ;  /* 0x0000000000007308 */ /* 0x000e220000000800 */
[----:B------:R-:W-:-:S02]  /*94b0*/  WARPGROUP.DEPBAR.LE gsb0, 0x0 ;  /* 0x00008000000079c5 */ /* 0x000fc40000010000 */
[----:B------:R-:W-:Y:S01]  /*94c0*/  WARPGROUP.ARRIVE ;  /* 0x00000000000079c5 */ /* 0x000fe20000000000 */
[----:B------:R-:W-:Y:S01]  /*94d0*/  FMUL.FTZ R148, R119, UR5 ;  /* 0x0000000577947c20 */ /* 0x000fe20008410000 */
[----:B------:R-:W-:-:S03]  /*94e0*/  FMUL.FTZ R150, R123, UR5 ;  /* 0x000000057b967c20 */ /* 0x000fc60008410000 */
[----:B------:R-:W-:Y:S01]  /*94f0*/  MUFU.EX2 R160, R160 ;  /* 0x000000a000a07308 */ /* 0x000fe20000000800 */
[----:B------:R-:W-:Y:S01]  /*9500*/  HGMMA.64x128x16.F32.BF16 R24, R144, gdesc[UR12].tnspB, R24, gsb0 ;  /* 0x41e0000c90187df0 */ /* 0x000fe20008001818 */
[----:B------:R-:W-:Y:S01]  /*9510*/  UMOV UR14, UR10 ;  /* 0x0000000a000e7c82 */ /* 0x000fe20008000000 */
[----:B------:R-:W-:-:S05]  /*9520*/  UMOV UR15, 0x40000040 ;  /* 0x40000040000f7882 */ /* 0x000fca0000000000 */
[----:B------:R-:W1:Y:S01]  /*9530*/  MUFU.TANH R148, R148 ;  /* 0x0000009400947308 */ /* 0x000e620000002400 */
[----:B0-----:R-:W-:-:S07]  /*9540*/  FFMA.FTZ R7, R0, R7, R21 ;  /* 0x0000000700077223 */ /* 0x001fce0000010015 */
[----:B------:R-:W0:Y:S08]  /*9550*/  MUFU.TANH R150, R150 ;  /* 0x0000009600967308 */ /* 0x000e300000002400 */
[----:B------:R-:W2:Y:S01]  /*9560*/  MUFU.EX2 R162, R162 ;  /* 0x000000a200a27308 */ /* 0x000ea20000000800 */
[----:B-1----:R-:W-:-:S04]  /*9570*/  FMNMX.FTZ R95, R148, R95, !PT ;  /* 0x0000005f945f7209 */ /* 0x002fc80007810000 */
[----:B------:R-:W-:-:S03]  /*9580*/  FMNMX.FTZ R97, R122, R95, !PT ;  /* 0x0000005f7a617209 */ /* 0x000fc60007810000 */
[----:B------:R1:W-:Y:S01]  /*9590*/  MUFU.EX2 R91, R156 ;  /* 0x0000009c005b7308 */ /* 0x0003e20000000800 */
[----:B0-----:R-:W-:-:S04]  /*95a0*/  FMNMX.FTZ R97, R150, R97, !PT ;  /* 0x0000006196617209 */ /* 0x001fc80007810000 */
[----:B------:R-:W-:-:S03]  /*95b0*/  FMNMX.FTZ R97, R126, R97, !PT ;  /* 0x000000617e617209 */ /* 0x000fc60007810000 */
[----:B------:R-:W-:Y:S01]  /*95c0*/  MUFU.EX2 R93, R178 ;  /* 0x000000b2005d7308 */ /* 0x000fe20000000800 */
[----:B------:R-:W-:Y:S02]  /*95d0*/  FMNMX.FTZ R97, R196, R97, !PT ;  /* 0x00000061c4617209 */ /* 0x000fe40007810000 */
[----:B-1----:R-:W-:Y:S02]  /*95e0*/  F2FP.BF16.F32.PACK_AB R156, R160, R21 ;  /* 0x00000015a09c723e */ /* 0x002fe400000010ff */
[----:B------:R-:W-:-:S03]  /*95f0*/  FMNMX.FTZ R99, R130, R97, !PT ;  /* 0x0000006182637209 */ /* 0x000fc60007810000 */
[----:B------:R0:W-:Y:S01]  /*9600*/  MUFU.EX2 R97, R8 ;  /* 0x0000000800617308 */ /* 0x0001e20000000800 */
[----:B------:R-:W-:-:S04]  /*9610*/  FMNMX.FTZ R99, R198, R99, !PT ;  /* 0x00000063c6637209 */ /* 0x000fc80007810000 */
[----:B------:R-:W-:-:S03]  /*9620*/  FMNMX.FTZ R99, R134, R99, !PT ;  /* 0x0000006386637209 */ /* 0x000fc60007810000 */
[----:B------:R-:W-:Y:S01]  /*9630*/  MUFU.EX2 R95, R182 ;  /* 0x000000b6005f7308 */ /* 0x000fe20000000800 */
[----:B------:R-:W-:Y:S01]  /*9640*/  FMNMX.FTZ R2, R200, R99, !PT ;  /* 0x00000063c8027209 */ /* 0x000fe20007810000 */
[-CC-:B------:R-:W-:Y:S01]  /*9650*/  FFMA.FTZ R99, R110, R11.reuse, -R111.reuse ;  /* 0x0000000b6e637223 */ /* 0x180fe2000001086f */
[----:B------:R-:W-:-:S03]  /*9660*/  FFMA.FTZ R110, R152, R11, -R111 ;  /* 0x0000000b986e7223 */ /* 0x000fc6000001086f */
[----:B------:R-:W0:Y:S02]  /*9670*/  SHFL.BFLY PT, R105, R2, 0x2, 0x1f ;  /* 0x0c401f0002697f89 */ /* 0x000e2400000e0000 */
[----:B------:R-:W-:Y:S08]  /*9680*/  MUFU.EX2 R176, R176 ;  /* 0x000000b000b07308 */ /* 0x000ff00000000800 */
[----:B------:R-:W-:Y:S08]  /*9690*/  MUFU.EX2 R106, R106 ;  /* 0x0000006a006a7308 */ /* 0x000ff00000000800 */
[----:B------:R-:W-:Y:S01]  /*96a0*/  MUFU.EX2 R99, R99 ;  /* 0x0000006300637308 */ /* 0x000fe20000000800 */
[----:B0-----:R-:W-:Y:S01]  /*96b0*/  FMNMX.FTZ R8, R2, R105, !PT ;  /* 0x0000006902087209 */ /* 0x001fe20007810000 */
[-CC-:B------:R-:W-:Y:S01]  /*96c0*/  FFMA.FTZ R105, R124, R11.reuse, -R111.reuse ;  /* 0x0000000b7c697223 */ /* 0x180fe2000001086f */
[----:B------:R-:W-:-:S05]  /*96d0*/  FFMA.FTZ R124, R190, R11, -R111 ;  /* 0x0000000bbe7c7223 */ /* 0x000fca000001086f */
[----:B------:R-:W-:Y:S01]  /*96e0*/  MUFU.EX2 R108, R108 ;  /* 0x0000006c006c7308 */ /* 0x000fe20000000800 */
[----:B------:R-:W0:Y:S07]  /*96f0*/  SHFL.BFLY PT, R109, R8, 0x1, 0x1f ;  /* 0x0c201f00086d7f89 */ /* 0x000e2e00000e0000 */
[----:B------:R-:W-:Y:S08]  /*9700*/  MUFU.EX2 R101, R101 ;  /* 0x0000006500657308 */ /* 0x000ff00000000800 */
[----:B------:R-:W-:Y:S08]  /*9710*/  MUFU.EX2 R110, R110 ;  /* 0x0000006e006e7308 */ /* 0x000ff00000000800 */
[----:B------:R-:W-:Y:S01]  /*9720*/  MUFU.EX2 R103, R103 ;  /* 0x0000006700677308 */ /* 0x000fe20000000800 */
[----:B0-----:R-:W-:-:S05]  /*9730*/  FMNMX.FTZ R8, R8, R109, !PT ;  /* 0x0000006d08087209 */ /* 0x001fca0007810000 */
[----:B------:R-:W-:Y:S01]  /*9740*/  FADD.FTZ R2, -R8, R13 ;  /* 0x0000000d08027221 */ /* 0x000fe20000010100 */
[----:B------:R-:W-:Y:S01]  /*9750*/  IMAD.U32 R13, RZ, RZ, UR6 ;  /* 0x00000006ff0d7e24 */ /* 0x000fe2000f8e00ff */
[----:B------:R-:W-:Y:S01]  /*9760*/  UMOV UR6, UR4 ;  /* 0x0000000400067c82 */ /* 0x000fe20008000000 */
[----:B------:R-:W-:Y:S01]  /*9770*/  MUFU.EX2 R112, R112 ;  /* 0x0000007000707308 */ /* 0x000fe20000000800 */
[----:B------:R-:W-:Y:S01]  /*9780*/  FMUL.FTZ R2, R2, R11 ;  /* 0x0000000b02027220 */ /* 0x000fe20000410000 */
[----:B------:R-:W-:Y:S01]  /*9790*/  @!P1 VIADD R13, R13, 0x2a840 ;  /* 0x0002a8400d0d9836 */ /* 0x000fe20000000000 */
[----:B------:R-:W-:-:S04]  /*97a0*/  UMOV UR4, UR37 ;  /* 0x0000002500047c82 */ /* 0x000fc80008000000 */
[----:B------:R-:W-:Y:S01]  /*97b0*/  @!P1 PRMT R13, RZ, 0x654, R13 ;  /* 0x00000654ff0d9816 */ /* 0x000fe2000000000d */
[----:B------:R-:W-:Y:S08]  /*97c0*/  MUFU.EX2 R2, R2 ;  /* 0x0000000200027308 */ /* 0x000ff00000000800 */
[----:B------:R-:W-:Y:S01]  /*97d0*/  MUFU.EX2 R105, R105 ;  /* 0x0000006900697308 */ /* 0x000fe20000000800 */
[----:B------:R-:W-:-:S02]  /*97e0*/  WARPGROUP.DEPBAR.LE gsb0, 0x0 ;  /* 0x00008000000079c5 */ /* 0x000fc40000010000 */
[----:B------:R-:W-:Y:S01]  /*97f0*/  WARPGROUP.ARRIVE ;  /* 0x00000000000079c5 */ /* 0x000fe20000000000 */
[-CC-:B------:R-:W-:Y:S01]  /*9800*/  FFMA.FTZ R144, R158, R11.reuse, -R111.reuse ;  /* 0x0000000b9e907223 */ /* 0x180fe2000001086f */
[-C--:B------:R-:W-:Y:S01]  /*9810*/  FFMA.FTZ R146, R180, R11.reuse, -R111 ;  /* 0x0000000bb4927223 */ /* 0x080fe2000001086f */
[----:B------:R-:W-:Y:S02]  /*9820*/  FMUL.FTZ R111, R8, R11 ;  /* 0x0000000b086f7220 */ /* 0x000fe40000410000 */
[----:B------:R-:W-:Y:S01]  /*9830*/  MUFU.EX2 R116, R116 ;  /* 0x0000007400747308 */ /* 0x000fe20000000800 */
[----:B--2---:R-:W-:Y:S01]  /*9840*/  F2FP.BF16.F32.PACK_AB R158, R162, R89 ;  /* 0x00000059a29e723e */ /* 0x004fe200000010ff */
[----:B------:R-:W-:Y:S01]  /*9850*/  HGMMA.64x128x16.F32.BF16 R24, R140, gdesc[UR12].tnspB, R24, gsb0 ;  /* 0x41e0000c8c187df0 */ /* 0x000fe20008001818 */
[-CC-:B------:R-:W-:Y:S01]  /*9860*/  FFMA.FTZ R14, R14, R11.reuse, -R111.reuse ;  /* 0x0000000b0e0e7223 */ /* 0x180fe2000001086f */
[-CC-:B------:R-:W-:Y:S01]  /*9870*/  FFMA.FTZ R20, R20, R11.reuse, -R111.reuse ;  /* 0x0000000b14147223 */ /* 0x180fe2000001086f */
[-CC-:B------:R-:W-:Y:S01]  /*9880*/  FFMA.FTZ R88, R88, R11.reuse, -R111.reuse ;  /* 0x0000000b58587223 */ /* 0x180fe2000001086f */
[-CC-:B------:R-:W-:Y:S01]  /*9890*/  FFMA.FTZ R90, R90, R11.reuse, -R111.reuse ;  /* 0x0000000b5a5a7223 */ /* 0x180fe2000001086f */
[-CC-:B------:R-:W-:Y:S01]  /*98a0*/  FFMA.FTZ R92, R92, R11.reuse, -R111.reuse ;  /* 0x0000000b5c5c7223 */ /* 0x180fe2000001086f */
[----:B------:R0:W1:Y:S01]  /*98b0*/  MUFU.EX2 R157, R14 ;  /* 0x0000000e009d7308 */ /* 0x0000620000000800 */
[-CC-:B------:R-:W-:Y:S01]  /*98c0*/  FFMA.FTZ R94, R94, R11.reuse, -R111.reuse ;  /* 0x0000000b5e5e7223 */ /* 0x180fe2000001086f */
[-CC-:B------:R-:W-:Y:S01]  /*98d0*/  FFMA.FTZ R96, R96, R11.reuse, -R111.reuse ;  /* 0x0000000b60607223 */ /* 0x180fe2000001086f */
[-CC-:B------:R-:W-:Y:S01]  /*98e0*/  FFMA.FTZ R98, R98, R11.reuse, -R111.reuse ;  /* 0x0000000b62627223 */ /* 0x180fe2000001086f */
[-CC-:B------:R-:W-:Y:S01]  /*98f0*/  FFMA.FTZ R100, R100, R11.reuse, -R111.reuse ;  /* 0x0000000b64647223 */ /* 0x180fe2000001086f */
[-CC-:B------:R-:W-:Y:S01]  /*9900*/  FFMA.FTZ R102, R102, R11.reuse, -R111.reuse ;  /* 0x0000000b66667223 */ /* 0x180fe2000001086f */
[-CC-:B------:R-:W-:Y:S01]  /*9910*/  FFMA.FTZ R104, R104, R11.reuse, -R111.reuse ;  /* 0x0000000b68687223 */ /* 0x180fe2000001086f */
[----:B------:R-:W-:Y:S01]  /*9920*/  FFMA.FTZ R192, R192, R11, -R111 ;  /* 0x0000000bc0c07223 */ /* 0x000fe2000001086f */
[----:B------:R-:W2:Y:S01]  /*9930*/  MUFU.EX2 R20, R20 ;  /* 0x0000001400147308 */ /* 0x000ea20000000800 */
[----:B0-----:R-:W-:-:S02]  /*9940*/  IMAD.U32 R14, RZ, RZ, UR11 ;  /* 0x0000000bff0e7e24 */ /* 0x001fc4000f8e00ff */
[-CC-:B------:R-:W-:Y:S01]  /*9950*/  FFMA.FTZ R114, R114, R11.reuse, -R111.reuse ;  /* 0x0000000b72727223 */ /* 0x180fe2000001086f */
[-CC-:B------:R-:W-:Y:S01]  /*9960*/  FFMA.FTZ R194, R194, R11.reuse, -R111.reuse ;  /* 0x0000000bc2c27223 */ /* 0x180fe2000001086f */
[-CC-:B------:R-:W-:Y:S01]  /*9970*/  FFMA.FTZ R118, R118, R11.reuse, -R111.reuse ;  /* 0x0000000b76767223 */ /* 0x180fe2000001086f */
[-CC-:B------:R-:W-:Y:S01]  /*9980*/  FFMA.FTZ R148, R148, R11.reuse, -R111.reuse ;  /* 0x0000000b94947223 */ /* 0x180fe2000001086f */
[-CC-:B------:R-:W-:Y:S01]  /*9990*/  FFMA.FTZ R122, R122, R11.reuse, -R111.reuse ;  /* 0x0000000b7a7a7223 */ /* 0x180fe2000001086f */
[-C--:B------:R-:W-:Y:S01]  /*99a0*/  FFMA.FTZ R150, R150, R11.reuse, -R111 ;  /* 0x0000000b96967223 */ /* 0x080fe2000001086f */
[----:B------:R-:W0:Y:S01]  /*99b0*/  MUFU.EX2 R159, R88 ;  /* 0x00000058009f7308 */ /* 0x000e220000000800 */
[----:B-1----:R-:W-:Y:S01]  /*99c0*/  FFMA.FTZ R6, R2, R6, R157 ;  /* 0x0000000602067223 */ /* 0x002fe2000001009d */
[-CC-:B------:R-:W-:Y:S01]  /*99d0*/  FFMA.FTZ R126, R126, R11.reuse, -R111.reuse ;  /* 0x0000000b7e7e7223 */ /* 0x180fe2000001086f */
[-CC-:B------:R-:W-:Y:S01]  /*99e0*/  FFMA.FTZ R196, R196, R11.reuse, -R111.reuse ;  /* 0x0000000bc4c47223 */ /* 0x180fe2000001086f */
[-CC-:B------:R-:W-:Y:S01]  /*99f0*/  FFMA.FTZ R130, R130, R11.reuse, -R111.reuse ;  /* 0x0000000b82827223 */ /* 0x180fe2000001086f */
[-CC-:B------:R-:W-:Y:S01]  /*9a00*/  FFMA.FTZ R198, R198, R11.reuse, -R111.reuse ;  /* 0x0000000bc6c67223 */ /* 0x180fe2000001086f */
[-CC-:B------:R-:W-:Y:S01]  /*9a10*/  FFMA.FTZ R134, R134, R11.reuse, -R111.reuse ;  /* 0x0000000b86867223 */ /* 0x180fe2000001086f */
[----:B------:R-:W-:Y:S01]  /*9a20*/  FFMA.FTZ R111, R200, R11, -R111 ;  /* 0x0000000bc86f7223 */ /* 0x000fe2000001086f */
        /* <DEDUP_REMOVED lines=11> */
[----:B0-----:R-:W-:-:S07]  /*9ae0*/  F2FP.BF16.F32.PACK_AB R152, R144, R91 ;  /* 0x0000005b9098723e */ /* 0x001fce00000010ff */
        /* <DEDUP_REMOVED lines=21> */
[----:B0-----:R-:W-:Y:S01]  /*9c40*/  FADD.FTZ R6, R145, R6 ;  /* 0x0000000691067221 */ /* 0x001fe20000010000 */
[----:B------:R-:W-:Y:S02]  /*9c50*/  WARPGROUP.DEPBAR.LE gsb0, 0x0 ;  /* 0x00008000000079c5 */ /* 0x000fe40000010000 */
[----:B------:R-:W-:-:S04]  /*9c60*/  WARPGROUP.ARRIVE ;  /* 0x00000000000079c5 */ /* 0x000fc80000000000 */
[----:B------:R-:W-:Y:S01]  /*9c70*/  MUFU.EX2 R141, R122 ;  /* 0x0000007a008d7308 */ /* 0x000fe20000000800 */
[C---:B-1----:R-:W-:Y:S01]  /*9c80*/  FADD.FTZ R6, R194.reuse, R6 ;  /* 0x00000006c2067221 */ /* 0x042fe20000010000 */
[----:B------:R-:W-:Y:S02]  /*9c90*/  F2FP.BF16.F32.PACK_AB R145, R194, R145 ;  /* 0x00000091c291723e */ /* 0x000fe400000010ff */
[----:B------:R-:W-:Y:S01]  /*9ca0*/  F2FP.BF16.F32.PACK_AB R140, R112, R103 ;  /* 0x00000067708c723e */ /* 0x000fe200000010ff */
[----:B------:R-:W-:Y:S01]  /*9cb0*/  HGMMA.64x128x16.F32.BF16 R24, R136, gdesc[UR4].tnspB, R24, gsb0 ;  /* 0x41e0000488187df0 */ /* 0x000fe20008001818 */
[----:B--2---:R-:W-:Y:S01]  /*9cc0*/  FADD.FTZ R6, R147, R6 ;  /* 0x0000000693067221 */ /* 0x004fe20000010000 */
[----:B------:R-:W-:Y:S01]  /*9cd0*/  F2FP.BF16.F32.PACK_AB R142, R116, R105 ;  /* 0x00000069748e723e */ /* 0x000fe200000010ff */
[----:B------:R0:W-:Y:S08]  /*9ce0*/  MUFU.EX2 R88, R150 ;  /* 0x0000009600587308 */ /* 0x0001f00000000800 */
[----:B------:R-:W-:Y:S01]  /*9cf0*/  MUFU.EX2 R143, R126 ;  /* 0x0000007e008f7308 */ /* 0x000fe20000000800 */
[----:B0-----:R-:W-:-:S07]  /*9d00*/  F2FP.BF16.F32.PACK_AB R150, R106, R97 ;  /* 0x000000616a96723e */ /* 0x001fce00000010ff */
[----:B------:R-:W-:Y:S08]  /*9d10*/  MUFU.EX2 R196, R196 ;  /* 0x000000c400c47308 */ /* 0x000ff00000000800 */
[----:B------:R-:W-:Y:S08]  /*9d20*/  MUFU.EX2 R107, R107 ;  /* 0x0000006b006b7308 */ /* 0x000ff00000000800 */
[----:B------:R-:W0:Y:S08]  /*9d30*/  MUFU.EX2 R120, R120 ;  /* 0x0000007800787308 */ /* 0x000e300000000800 */
[----:B------:R-:W-:Y:S08]  /*9d40*/  MUFU.EX2 R198, R198 ;  /* 0x000000c600c67308 */ /* 0x000ff00000000800 */
[----:B------:R-:W-:Y:S08]  /*9d50*/  MUFU.EX2 R109, R132 ;  /* 0x00000084006d7308 */ /* 0x000ff00000000800 */
[----:B------:R-:W1:Y:S08]  /*9d60*/  MUFU.EX2 R124, R124 ;  /* 0x0000007c007c7308 */ /* 0x000e700000000800 */
[----:B------:R-:W-:Y:S01]  /*9d70*/  MUFU.EX2 R111, R111 ;  /* 0x0000006f006f7308 */ /* 0x000fe20000000800 */
[----:B------:R-:W-:-:S02]  /*9d80*/  WARPGROUP.DEPBAR.LE gsb0, 0x0 ;  /* 0x00008000000079c5 */ /* 0x000fc40000010000 */
[----:B------:R2:W-:Y:S05]  /*9d90*/  @!P1 SYNCS.ARRIVE.TRANS64.RED.A1T0 RZ, [R13+URZ], RZ ;  /* 0x000000ff0dff99a7 */ /* 0x0005ea000810043f */
[----:B------:R-:W-:Y:S01]  /*9da0*/  MUFU.EX2 R137, R130 ;  /* 0x0000008200897308 */ /* 0x000fe20000000800 */
[----:B0-----:R-:W-:Y:S02]  /*9db0*/  F2FP.BF16.F32.PACK_AB R136, R120, R107 ;  /* 0x0000006b7888723e */ /* 0x001fe400000010ff */
[----:B-1----:R-:W-:Y:S01]  /*9dc0*/  F2FP.BF16.F32.PACK_AB R138, R124, R109 ;  /* 0x0000006d7c8a723e */ /* 0x002fe200000010ff */
[----:B--2---:R-:W-:Y:S02]  /*9dd0*/  @!P1 VIADD R13, R14, 0x2a860 ;  /* 0x0002a8600e0d9836 */ /* 0x004fe40000000000 */
[----:B------:R-:W-:-:S02]  /*9de0*/  FADD.FTZ R14, R160, R7 ;  /* 0x00000007a00e7221 */ /* 0x000fc40000010000 */
[----:B------:R-:W-:Y:S01]  /*9df0*/  MUFU.EX2 R139, R134 ;  /* 0x00000086008b7308 */ /* 0x000fe20000000800 */
[----:B------:R-:W-:Y:S02]  /*9e00*/  IMAD.MOV.U32 R160, RZ, RZ, R9 ;  /* 0x000000ffffa07224 */ /* 0x000fe400078e0009 */
[----:B------:R-:W-:Y:S01]  /*9e10*/  FADD.FTZ R7, R89, R14 ;  /* 0x0000000e59077221 */ /* 0x000fe20000010000 */
[----:B------:R-:W-:-:S03]  /*9e20*/  @!P1 PRMT R13, RZ, 0x654, R13 ;  /* 0x00000654ff0d9816 */ /* 0x000fc6000000000d */
[----:B------:R-:W-:Y:S01]  /*9e30*/  FADD.FTZ R14, R162, R7 ;  /* 0x00000007a20e7221 */ /* 0x000fe20000010000 */
[----:B------:R0:W-:Y:S01]  /*9e40*/  @!P1 SYNCS.ARRIVE.TRANS64.RED.A1T0 RZ, [R13+URZ], RZ ;  /* 0x000000ff0dff99a7 */ /* 0x0001e2000810043f */
[C---:B------:R-:W-:Y:S01]  /*9e50*/  ISETP.GT.AND P1, PT, R10.reuse, R15, PT ;  /* 0x0000000f0a00720c */ /* 0x040fe20003f24270 */
[----:B------:R-:W-:Y:S02]  /*9e60*/  VIADD R10, R10, 0xffffffff ;  /* 0xffffffff0a0a7836 */ /* 0x000fe40000000000 */
[----:B------:R-:W-:-:S04]  /*9e70*/  FADD.FTZ R7, R91, R14 ;  /* 0x0000000e5b077221 */ /* 0x000fc80000010000 */
[----:B------:R-:W-:Y:S01]  /*9e80*/  FADD.FTZ R14, R144, R7 ;  /* 0x00000007900e7221 */ /* 0x000fe20000010000 */
[----:B0-----:R0:W1:Y:S01]  /*9e90*/  MUFU.EX2 R13, R148 ;  /* 0x00000094000d7308 */ /* 0x0010620000000800 */
[----:B------:R-:W-:Y:S02]  /*9ea0*/  F2FP.BF16.F32.PACK_AB R144, R108, R99 ;  /* 0x000000636c90723e */ /* 0x000fe400000010ff */
[----:B------:R-:W-:-:S04]  /*9eb0*/  FADD.FTZ R7, R93, R14 ;  /* 0x0000000e5d077221 */ /* 0x000fc80000010000 */
[----:B------:R-:W-:Y:S01]  /*9ec0*/  FADD.FTZ R14, R146, R7 ;  /* 0x00000007920e7221 */ /* 0x000fe20000010000 */
[----:B------:R-:W-:Y:S02]  /*9ed0*/  F2FP.BF16.F32.PACK_AB R146, R110, R101 ;  /* 0x000000656e92723e */ /* 0x000fe400000010ff */
[----:B0-----:R-:W-:Y:S01]  /*9ee0*/  F2FP.BF16.F32.PACK_AB R148, R176, R95 ;  /* 0x0000005fb094723e */ /* 0x001fe200000010ff */
[----:B------:R-:W-:-:S04]  /*9ef0*/  FADD.FTZ R7, R95, R14 ;  /* 0x0000000e5f077221 */ /* 0x000fc80000010000 */
[----:B------:R-:W-:Y:S01]  /*9f00*/  FADD.FTZ R14, R176, R7 ;  /* 0x00000007b00e7221 */ /* 0x000fe20000010000 */
[C---:B-1----:R-:W-:Y:S01]  /*9f10*/  FADD.FTZ R6, R13.reuse, R6 ;  /* 0x000000060d067221 */ /* 0x042fe20000010000 */
[----:B------:R-:W-:Y:S02]  /*9f20*/  F2FP.BF16.F32.PACK_AB R147, R13, R147 ;  /* 0x000000930d93723e */ /* 0x000fe400000010ff */
[----:B------:R-:W-:Y:S01]  /*9f30*/  FADD.FTZ R7, R97, R14 ;  /* 0x0000000e61077221 */ /* 0x000fe20000010000 */
[----:B------:R-:W-:Y:S02]  /*9f40*/  IMAD.MOV.U32 R13, RZ, RZ, R8 ;  /* 0x000000ffff0d7224 */ /* 0x000fe400078e0008 */
[----:B------:R-:W-:Y:S01]  /*9f50*/  FADD.FTZ R6, R141, R6 ;  /* 0x000000068d067221 */ /* 0x000fe20000010000 */
[----:B------:R-:W-:Y:S01]  /*9f60*/  F2FP.BF16.F32.PACK_AB R141, R88, R141 ;  /* 0x0000008d588d723e */ /* 0x000fe200000010ff */
[----:B------:R-:W-:Y:S02]  /*9f70*/  FADD.FTZ R14, R106, R7 ;  /* 0x000000076a0e7221 */ /* 0x000fe40000010000 */
[----:B------:R-:W-:-:S02]  /*9f80*/  FADD.FTZ R6, R88, R6 ;  /* 0x0000000658067221 */ /* 0x000fc40000010000 */
[----:B------:R-:W-:Y:S02]  /*9f90*/  FADD.FTZ R7, R99, R14 ;  /* 0x0000000e63077221 */ /* 0x000fe40000010000 */
[----:B------:R-:W-:Y:S01]  /*9fa0*/  FADD.FTZ R6, R143, R6 ;  /* 0x000000068f067221 */ /* 0x000fe20000010000 */
[----:B------:R-:W-:Y:S01]  /*9fb0*/  F2FP.BF16.F32.PACK_AB R143, R196, R143 ;  /* 0x0000008fc48f723e */ /* 0x000fe200000010ff */
[----:B------:R-:W-:Y:S02]  /*9fc0*/  FADD.FTZ R14, R108, R7 ;  /* 0x000000076c0e7221 */ /* 0x000fe40000010000 */
[----:B------:R-:W-:Y:S02]  /*9fd0*/  FADD.FTZ R6, R196, R6 ;  /* 0x00000006c4067221 */ /* 0x000fe40000010000 */
[----:B------:R-:W-:Y:S02]  /*9fe0*/  FADD.FTZ R7, R101, R14 ;  /* 0x0000000e65077221 */ /* 0x000fe40000010000 */
[----:B------:R-:W-:Y:S01]  /*9ff0*/  FADD.FTZ R6, R137, R6 ;  /* 0x0000000689067221 */ /* 0x000fe20000010000 */
[----:B------:R-:W-:Y:S01]  /*a000*/  F2FP.BF16.F32.PACK_AB R137, R198, R137 ;  /* 0x00000089c689723e */ /* 0x000fe200000010ff */
[----:B------:R-:W-:-:S02]  /*a010*/  FADD.FTZ R14, R110, R7 ;  /* 0x000000076e0e7221 */ /* 0x000fc40000010000 */
[----:B------:R-:W-:Y:S02]  /*a020*/  FADD.FTZ R6, R198, R6 ;  /* 0x00000006c6067221 */ /* 0x000fe40000010000 */
[----:B------:R-:W-:Y:S02]  /*a030*/  FADD.FTZ R7, R103, R14 ;  /* 0x0000000e67077221 */ /* 0x000fe40000010000 */
[----:B------:R-:W-:Y:S01]  /*a040*/  FADD.FTZ R6, R139, R6 ;  /* 0x000000068b067221 */ /* 0x000fe20000010000 */
[C---:B------:R-:W-:Y:S01]  /*a050*/  F2FP.BF16.F32.PACK_AB R139, R111.reuse, R139 ;  /* 0x0000008b6f8b723e */ /* 0x040fe200000010ff */
[----:B------:R-:W-:Y:S02]  /*a060*/  FADD.FTZ R14, R112, R7 ;  /* 0x00000007700e7221 */ /* 0x000fe40000010000 */
[----:B------:R-:W-:Y:S02]  /*a070*/  FADD.FTZ R6, R111, R6 ;  /* 0x000000066f067221 */ /* 0x000fe40000010000 */
[----:B------:R-:W-:-:S04]  /*a080*/  FADD.FTZ R7, R105, R14 ;  /* 0x0000000e69077221 */ /* 0x000fc80000010000 */
[----:B------:R-:W-:-:S04]  /*a090*/  FADD.FTZ R14, R116, R7 ;  /* 0x00000007740e7221 */ /* 0x000fc80000010000 */
[----:B------:R-:W-:-:S04]  /*a0a0*/  FADD.FTZ R7, R107, R14 ;  /* 0x0000000e6b077221 */ /* 0x000fc80000010000 */
[----:B------:R-:W-:-:S04]  /*a0b0*/  FADD.FTZ R14, R120, R7 ;  /* 0x00000007780e7221 */ /* 0x000fc80000010000 */
[----:B------:R-:W-:-:S04]  /*a0c0*/  FADD.FTZ R7, R109, R14 ;  /* 0x0000000e6d077221 */ /* 0x000fc80000010000 */
[----:B------:R-:W-:Y:S01]  /*a0d0*/  FADD.FTZ R7, R124, R7 ;  /* 0x000000077c077221 */ /* 0x000fe20000010000 */
[----:B------:R-:W-:Y:S06]  /*a0e0*/  @P1 BRA `(.L_x_1114) ;  /* 0xffffffdc00781947 */ /* 0x000fec000383ffff */
.L_x_1105:
[----:B------:R-:W-:-:S13]  /*a0f0*/  ISETP.GE.AND P1, PT, R10, R23, PT ;  /* 0x000000170a00720c */ /* 0x000fda0003f26270 */
[----:B------:R-:W-:Y:S05]  /*a100*/  @!P1 BRA `(.L_x_1115) ;  /* 0x0000003000f09947 */ /* 0x000fea0003800000 */
[----:B------:R-:W-:Y:S01]  /*a110*/  IMAD.IADD R20, R16, 0x1, -R17 ;  /* 0x0000000110147824 */ /* 0x000fe200078e0a11 */
[----:B------:R-:W-:Y:S01]  /*a120*/  UMOV UR38, UR36 ;  /* 0x0000002400267c82 */ /* 0x000fe20008000000 */
[----:B------:R-:W-:Y:S01]  /*a130*/  IMAD.MOV.U32 R13, RZ, RZ, R8 ;  /* 0x000000ffff0d7224 */ /* 0x000fe200078e0008 */
[----:B------:R-:W-:Y:S01]  /*a140*/  UMOV UR4, UR37 ;  /* 0x0000002500047c82 */ /* 0x000fe20008000000 */
[----:B------:R-:W-:Y:S01]  /*a150*/  IMAD.MOV.U32 R14, RZ, RZ, R9 ;  /* 0x000000ffff0e7224 */ /* 0x000fe200078e0009 */
[----:B------:R-:W-:Y:S01]  /*a160*/  IADD3 R161, R20, 0x8, R3 ;  /* 0x0000000814a17810 */ /* 0x000fe20007ffe003 */
[----:B------:R-:W-:Y:S01]  /*a170*/  IMAD.IADD R15, R3, 0x1, R20 ;  /* 0x00000001030f7824 */ /* 0x000fe200078e0214 */
[----:B------:R-:W-:Y:S01]  /*a180*/  ULDC UR51, c[0x0][0x9e4] ;  /* 0x0002790000337ab9 */ /* 0x000fe20000000800 */
[----:B------:R-:W-:Y:S01]  /*a190*/  ULDC UR5, c[0x0][0x9d8] ;  /* 0x0002760000057ab9 */ /* 0x000fe20000000800 */
[----:B------:R-:W-:Y:S01]  /*a1a0*/  LOP3.LUT R21, RZ, R161, RZ, 0x33, !PT ;  /* 0x000000a1ff157212 */ /* 0x000fe200078e33ff */
[----:B------:R-:W-:-:S06]  /*a1b0*/  ULDC UR54, c[0x0][0x9e0] ;  /* 0x0002780000367ab9 */ /* 0x000fcc0000000800 */
.L_x_1132:
[----:B------:R-:W-:-:S04]  /*a1c0*/  UIADD3 UR6, UR4, 0x1, URZ ;  /* 0x0000000104067890 */ /* 0x000fc8000fffe03f */
[----:B------:R-:W-:-:S04]  /*a1d0*/  UISETP.NE.AND UP0, UPT, UR6, 0x2, UPT ;  /* 0x000000020600788c */ /* 0x000fc8000bf05270 */
[----:B------:R-:W-:Y:S02]  /*a1e0*/  USEL UR36, URZ, 0x1, UP0 ;  /* 0x000000013f247887 */ /* 0x000fe40008000000 */
[----:B------:R-:W-:Y:S02]  /*a1f0*/  USEL UR37, UR6, URZ, UP0 ;  /* 0x0000003f06257287 */ /* 0x000fe40008000000 */
[----:B------:R-:W-:Y:S01]  /*a200*/  ULOP3.LUT UR36, UR38, UR36, URZ, 0x3c, !UPT ;  /* 0x0000002426247292 */ /* 0x000fe2000f8e3c3f */
[----:B------:R-:W-:Y:S11]  /*a210*/  @!P0 BRA `(.L_x_1116) ;  /* 0x0000000000048947 */ /* 0x000ff60003800000 */
[----:B------:R-:W-:Y:S01]  /*a220*/  BPT.TRAP 0x1 ;  /* 0x000000040000795c */ /* 0x000fe20000300000 */
.L_x_1116:
[----:B------:R-:W-:Y:S01]  /*a230*/  ULEA UR6, UR37, UR39, 0x3 ;  /* 0x0000002725067291 */ /* 0x000fe2000f8e183f */
[----:B------:R-:W-:-:S05]  /*a240*/  IMAD.U32 R8, RZ, RZ, UR36 ;  /* 0x00000024ff087e24 */ /* 0x000fca000f8e00ff */
[----:B------:R-:W-:-:S04]  /*a250*/  SHF.L.U32 R8, R8, 0x1f, RZ ;  /* 0x0000001f08087819 */ /* 0x000fc800000006ff */
[----:B------:R0:W1:Y:S01]  /*a260*/  SYNCS.PHASECHK.TRANS64.TRYWAIT P1, [UR6+0x2a830], R8 ;  /* 0x02a83008ff0075a7 */ /* 0x0000620008020146 */
[----:B------:R-:W-:Y:S05]  /*a270*/  @!P0 BRA `(.L_x_1117) ;  /* 0x0000000000048947 */ /* 0x000fea0003800000 */
[----:B------:R-:W-:Y:S01]  /*a280*/  BPT.TRAP 0x1 ;  /* 0x000000040000795c */ /* 0x000fe20000300000 */
.L_x_1117:
[----:B-1----:R-:W-:Y:S05]  /*a290*/  @P1 BRA `(.L_x_1118) ;  /* 0x0000000000081947 */ /* 0x002fea0003800000 */
[----:B------:R-:W1:Y:S02]  /*a2a0*/  SYNCS.PHASECHK.TRANS64.TRYWAIT P1, [UR6+0x2a830], R8 ;  /* 0x02a83008ff0075a7 */ /* 0x000e640008020146 */
[----:B-1----:R-:W-:Y:S05]  /*a2b0*/  @!P1 BRA `(.L_x_1119) ;  /* 0x000000b400609947 */ /* 0x002fea0003800000 */
.L_x_1118:
        /* <DEDUP_REMOVED lines=135> */
.L_x_1120:
[----:B------:R-:W-:Y:S01]  /*ab30*/  ULEA UR11, UR4, UR39, 0x3 ;  /* 0x00000027040b7291 */ /* 0x000fe2000f8e183f */
[----:B------:R-:W-:-:S05]  /*ab40*/  IMAD.U32 R0, RZ, RZ, UR38 ;  /* 0x00000026ff007e24 */ /* 0x000fca000f8e00ff */
[----:B------:R-:W-:-:S04]  /*ab50*/  SHF.L.U32 R0, R0, 0x1f, RZ ;  /* 0x0000001f00007819 */ /* 0x000fc800000006ff */
[----:B------:R2:W3:Y:S01]  /*ab60*/  SYNCS.PHASECHK.TRANS64.TRYWAIT P1, [UR11+0x2a850], R0 ;  /* 0x02a85000ff0075a7 */ /* 0x0004e2000802014b */
[----:B------:R-:W-:Y:S05]  /*ab70*/  @!P0 BRA `(.L_x_1121) ;  /* 0x0000000000048947 */ /* 0x000fea0003800000 */
[----:B------:R-:W-:Y:S01]  /*ab80*/  BPT.TRAP 0x1 ;  /* 0x000000040000795c */ /* 0x000fe20000300000 */
.L_x_1121:
[----:B---3--:R-:W-:Y:S05]  /*ab90*/  @P1 BRA `(.L_x_1122) ;  /* 0x0000000000081947 */ /* 0x008fea0003800000 */
[----:B------:R-:W3:Y:S02]  /*aba0*/  SYNCS.PHASECHK.TRANS64.TRYWAIT P1, [UR11+0x2a850], R0 ;  /* 0x02a85000ff0075a7 */ /* 0x000ee4000802014b */
[----:B---3--:R-:W-:Y:S05]  /*abb0*/  @!P1 BRA `(.L_x_1123) ;  /* 0x000000ac00389947 */ /* 0x008fea0003800000 */
.L_x_1122:
[----:B------:R-:W-:Y:S01]  /*abc0*/  UIADD3 UR7, UR39, 0x400, URZ ;  /* 0x0000040027077890 */ /* 0x000fe2000fffe03f */
[----:B------:R-:W-:Y:S01]  /*abd0*/  WARPGROUP.ARRIVE ;  /* 0x00000000000079c5 */ /* 0x000fe20000000000 */
[----:B------:R-:W-:-:S05]  /*abe0*/  UMOV UR15, 0x40000040 ;  /* 0x40000040000f7882 */ /* 0x000fca0000000000 */
[----:B------:R-:W3:Y:S01]  /*abf0*/  S2R R163, SR_TID.X ;  /* 0x0000000000a37919 */ /* 0x000ee20000002100 */
[----:B------:R-:W-:Y:S01]  /*ac00*/  USHF.R.U32.HI UR7, URZ, 0x4, UR7 ;  /* 0x000000043f077899 */ /* 0x000fe20008011607 */
[----:B------:R-:W-:Y:S01]  /*ac10*/  FMUL.FTZ R160, R101, UR5 ;  /* 0x0000000565a07c20 */ /* 0x000fe20008410000 */
[----:B------:R-:W-:Y:S02]  /*ac20*/  IMAD.U32 R101, RZ, RZ, UR6 ;  /* 0x00000006ff657e24 */ /* 0x000fe4000f8e00ff */
[----:B-12---:R-:W-:Y:S01]  /*ac30*/  FMUL.FTZ R0, R90, UR5 ;  /* 0x000000055a007c20 */ /* 0x006fe20008410000 */
[----:B------:R-:W-:Y:S01]  /*ac40*/  ULOP3.LUT UR7, UR7, 0x3fff, URZ, 0xc0, !UPT ;  /* 0x00003fff07077892 */ /* 0x000fe2000f8ec03f */
[----:B------:R-:W-:Y:S01]  /*ac50*/  FMUL.FTZ R90, R103, UR5 ;  /* 0x00000005675a7c20 */ /* 0x000fe20008410000 */
[----:B------:R-:W-:Y:S01]  /*ac60*/  FMUL.FTZ R103, R119, UR5 ;  /* 0x0000000577677c20 */ /* 0x000fe20008410000 */
[----:B------:R-:W-:Y:S01]  /*ac70*/  IMAD R119, R10, -0x60, RZ ;  /* 0xffffffa00a777824 */ /* 0x000fe200078e02ff */
[----:B------:R-:W-:Y:S01]  /*ac80*/  ULOP3.LUT UR7, UR7, 0x3000000, URZ, 0xfc, !UPT ;  /* 0x0300000007077892 */ /* 0x000fe2000f8efc3f */
[----:B0-----:R-:W-:Y:S01]  /*ac90*/  FMUL.FTZ R8, R88, UR5 ;  /* 0x0000000558087c20 */ /* 0x001fe20008410000 */
[----:B------:R-:W-:Y:S01]  /*aca0*/  FMUL.FTZ R2, R91, UR5 ;  /* 0x000000055b027c20 */ /* 0x000fe20008410000 */
[----:B------:R-:W-:Y:S01]  /*acb0*/  FMUL.FTZ R9, R94, UR5 ;  /* 0x000000055e097c20 */ /* 0x000fe20008410000 */
[----:B------:R-:W-:Y:S01]  /*acc0*/  UIMAD UR4, UR4, 0x600, UR7 ;  /* 0x00000600040478a4 */ /* 0x000fe2000f8e0207 */
[----:B------:R-:W-:Y:S01]  /*acd0*/  FMUL.FTZ R11, R95, UR5 ;  /* 0x000000055f0b7c20 */ /* 0x000fe20008410000 */
        /* <DEDUP_REMOVED lines=30> */
[----:B------:R-:W-:Y:S01]  /*aec0*/  @!P1 VIADD R101, R101, 0x2a840 ;  /* 0x0002a84065659836 */ /* 0x000fe20000000000 */
[----:B------:R-:W0:Y:S01]  /*aed0*/  MUFU.TANH R8, R8 ;  /* 0x0000000800087308 */ /* 0x000e220000002400 */
[----:B------:R-:W-:-:S07]  /*aee0*/  FMUL.FTZ R124, R124, UR5 ;  /* 0x000000057c7c7c20 */ /* 0x000fce0008410000 */
[----:B------:R-:W1:Y:S08]  /*aef0*/  MUFU.TANH R0, R0 ;  /* 0x0000000000007308 */ /* 0x000e700000002400 */
        /* <DEDUP_REMOVED lines=17> */
[----:B------:R-:W-:Y:S02]  /*b010*/  IADD3 R104, R119, 0x1, R16 ;  /* 0x0000000177687810 */ /* 0x000fe40007ffe010 */
[----:B------:R-:W0:Y:S01]  /*b020*/  MUFU.TANH R94, R94 ;  /* 0x0000005e005e7308 */ /* 0x000e220000002400 */
[----:B------:R-:W-:Y:S01]  /*b030*/  HGMMA.64x128x16.F32.BF16 R24, R152, gdesc[UR12].tnspB, R24, gsb0 ;  /* 0x41e0000c98187df0 */ /* 0x000fe20008001818 */
[----:B------:R-:W-:Y:S01]  /*b040*/  UMOV UR14, UR10 ;  /* 0x0000000a000e7c82 */ /* 0x000fe20008000000 */
[----:B------:R-:W-:Y:S01]  /*b050*/  UMOV UR15, 0x40000040 ;  /* 0x40000040000f7882 */ /* 0x000fe20000000000 */
[----:B------:R-:W-:Y:S01]  /*b060*/  UIADD3 UR10, UR4, 0x180, URZ ;  /* 0x00000180040a7890 */ /* 0x000fe2000fffe03f */
[----:B------:R-:W-:-:S03]  /*b070*/  IMAD.IADD R105, R104, 0x1, -R17 ;  /* 0x0000000168697824 */ /* 0x000fc600078e0a11 */
[----:B------:R-:W0:Y:S01]  /*b080*/  MUFU.TANH R158, R158 ;  /* 0x0000009e009e7308 */ /* 0x000e220000002400 */
[----:B------:R-:W-:-:S07]  /*b090*/  IMAD R105, R18, -0x2, R105 ;  /* 0xfffffffe12697824 */ /* 0x000fce00078e0269 */
        /* <DEDUP_REMOVED lines=18> */
[----:B------:R-:W-:-:S04]  /*b1c0*/  FMUL.FTZ R154, R130, UR5 ;  /* 0x00000005829a7c20 */ /* 0x000fc80008410000 */
[----:B------:R-:W-:Y:S01]  /*b1d0*/  HGMMA.64x128x16.F32.BF16 R24, R148, gdesc[UR12].tnspB, R24, gsb0 ;  /* 0x41e0000c94187df0 */ /* 0x000fe20008001818 */
[----:B------:R-:W-:Y:S01]  /*b1e0*/  UMOV UR14, UR10 ;  /* 0x0000000a000e7c82 */ /* 0x000fe20008000000 */
[----:B------:R-:W-:Y:S01]  /*b1f0*/  UMOV UR15, 0x40000040 ;  /* 0x40000040000f7882 */ /* 0x000fe20000000000 */
[----:B------:R-:W-:Y:S01]  /*b200*/  UIADD3 UR10, UR4, 0x200, URZ ;  /* 0x00000200040a7890 */ /* 0x000fe2000fffe03f */
[----:B------:R-:W0:Y:S01]  /*b210*/  MUFU.TANH R152, R152 ;  /* 0x0000009800987308 */ /* 0x000e220000002400 */
[----:B------:R-:W-:-:S07]  /*b220*/  UIADD3 UR4, UR4, 0x280, URZ ;  /* 0x0000028004047890 */ /* 0x000fce000fffe03f */
[----:B------:R-:W0:Y:S01]  /*b230*/  MUFU.TANH R154, R154 ;  /* 0x0000009a009a7308 */ /* 0x000e220000002400 */
[----:B------:R-:W-:Y:S02]  /*b240*/  WARPGROUP.DEPBAR.LE gsb0, 0x0 ;  /* 0x00008000000079c5 */ /* 0x000fe40000010000 */
[----:B------:R-:W-:Y:S01]  /*b250*/  WARPGROUP.ARRIVE ;  /* 0x00000000000079c5 */ /* 0x000fe20000000000 */
[----:B------:R-:W-:Y:S01]  /*b260*/  FMUL.FTZ R148, R123, UR5 ;  /* 0x000000057b947c20 */ /* 0x000fe20008410000 */
[----:B------:R-:W-:Y:S01]  /*b270*/  FMUL.FTZ R150, R126, UR5 ;  /* 0x000000057e967c20 */ /* 0x000fe20008410000 */
[----:B------:R-:W-:Y:S02]  /*b280*/  VIADD R126, R105, UR50 ;  /* 0x00000032697e7c36 */ /* 0x000fe40008000000 */
[----:B------:R-:W-:Y:S01]  /*b290*/  IMAD R123, R18, -0x2, R119 ;  /* 0xfffffffe127b7824 */ /* 0x000fe200078e0277 */
[----:B------:R-:W-:Y:S01]  /*b2a0*/  HGMMA.64x128x16.F32.BF16 R24, R144, gdesc[UR12].tnspB, R24, gsb0 ;  /* 0x41e0000c90187df0 */ /* 0x000fe20008001818 */
[----:B------:R-:W-:Y:S01]  /*b2b0*/  UMOV UR14, UR10 ;  /* 0x0000000a000e7c82 */ /* 0x000fe20008000000 */
[----:B------:R-:W-:Y:S01]  /*b2c0*/  UMOV UR15, 0x40000040 ;  /* 0x40000040000f7882 */ /* 0x000fe20000000000 */
[----:B------:R-:W0:Y:S01]  /*b2d0*/  MUFU.TANH R148, R148 ;  /* 0x0000009400947308 */ /* 0x000e220000002400 */
[----:B------:R-:W-:-:S07]  /*b2e0*/  IMAD.IADD R111, R3, 0x1, R126 ;  /* 0x00000001036f7824 */ /* 0x000fce00078e027e */
[----:B------:R-:W0:Y:S01]  /*b2f0*/  MUFU.TANH R150, R150 ;  /* 0x0000009600967308 */ /* 0x000e220000002400 */
        /* <DEDUP_REMOVED lines=8> */
[----:B------:R-:W-:Y:S01]  /*b380*/  UMOV UR14, UR4 ;  /* 0x00000004000e7c82 */ /* 0x000fe20008000000 */
[----:B------:R-:W-:Y:S01]  /*b390*/  UMOV UR15, 0x40000040 ;  /* 0x40000040000f7882 */ /* 0x000fe20000000000 */
[----:B------:R-:W-:Y:S01]  /*b3a0*/  FMUL.FTZ R107, R112, UR5 ;  /* 0x00000005706b7c20 */ /* 0x000fe20008410000 */
[----:B------:R-:W-:Y:S01]  /*b3b0*/  FMUL.FTZ R146, R122, UR5 ;  /* 0x000000057a927c20 */ /* 0x000fe20008410000 */
[----:B------:R-:W0:Y:S08]  /*b3c0*/  MUFU.TANH R144, R144 ;  /* 0x0000009000907308 */ /* 0x000e300000002400 */
[----:B------:R-:W0:Y:S08]  /*b3d0*/  MUFU.TANH R145, R145 ;  /* 0x0000009100917308 */ /* 0x000e300000002400 */
[----:B------:R-:W0:Y:S08]  /*b3e0*/  MUFU.TANH R89, R89 ;  /* 0x0000005900597308 */ /* 0x000e300000002400 */
[----:B------:R-:W0:Y:S08]  /*b3f0*/  MUFU.TANH R92, R92 ;  /* 0x0000005c005c7308 */ /* 0x000e300000002400 */
[----:B------:R-:W0:Y:S08]  /*b400*/  MUFU.TANH R107, R107 ;  /* 0x0000006b006b7308 */ /* 0x000e300000002400 */
[----:B------:R-:W0:Y:S08]  /*b410*/  MUFU.TANH R146, R146 ;  /* 0x0000009200927308 */ /* 0x000e300000002400 */
[----:B------:R-:W0:Y:S08]  /*b420*/  MUFU.TANH R101, R134 ;  /* 0x0000008600657308 */ /* 0x000e300000002400 */
[----:B------:R5:W0:Y:S02]  /*b430*/  MUFU.TANH R112, R124 ;  /* 0x0000007c00707308 */ /* 0x000a240000002400 */
[----:B-----5:R-:W-:-:S04]  /*b440*/  VIADD R124, R105, UR54 ;  /* 0x00000036697c7c36 */ /* 0x020fc80008000000 */
[----:B------:R-:W-:Y:S01]  /*b450*/  IMAD.IADD R109, R3, 0x1, R124 ;  /* 0x00000001036d7824 */ /* 0x000fe200078e027c */
[----:B------:R-:W-:Y:S02]  /*b460*/  WARPGROUP.DEPBAR.LE gsb0, 0x0 ;  /* 0x00008000000079c5 */ /* 0x000fe40000010000 */
[----:B------:R-:W-:Y:S01]  /*b470*/  WARPGROUP.ARRIVE ;  /* 0x00000000000079c5 */ /* 0x000fe20000000000 */
[----:B------:R-:W-:Y:S01]  /*b480*/  FMUL.FTZ R142, R108, UR5 ;  /* 0x000000056c8e7c20 */ /* 0x000fe20008410000 */
[----:B------:R-:W-:Y:S01]  /*b490*/  FMUL.FTZ R108, R113, UR5 ;  /* 0x00000005716c7c20 */ /* 0x000fe20008410000 */
[----:B------:R-:W-:-:S03]  /*b4a0*/  FMUL.FTZ R140, R118, UR5 ;  /* 0x00000005768c7c20 */ /* 0x000fc60008410000 */
[----:B------:R-:W-:Y:S01]  /*b4b0*/  HGMMA.64x128x16.F32.BF16 R24, R136, gdesc[UR12].tnspB, R24, gsb0 ;  /* 0x41e0000c88187df0 */ /* 0x000fe20008001818 */
[----:B------:R-:W0:Y:S08]  /*b4c0*/  MUFU.TANH R142, R142 ;  /* 0x0000008e008e7308 */ /* 0x000e300000002400 */
[----:B------:R-:W0:Y:S08]  /*b4d0*/  MUFU.TANH R108, R108 ;  /* 0x0000006c006c7308 */ /* 0x000e300000002400 */
[----:B------:R-:W0:Y:S01]  /*b4e0*/  MUFU.TANH R140, R140 ;  /* 0x0000008c008c7308 */ /* 0x000e220000002400 */
[----:B------:R-:W-:-:S02]  /*b4f0*/  WARPGROUP.DEPBAR.LE gsb0, 0x0 ;  /* 0x00008000000079c5 */ /* 0x000fc40000010000 */
[----:B------:R5:W-:Y:S01]  /*b500*/  @!P1 SYNCS.ARRIVE.TRANS64.RED.A1T0 RZ, [R102+URZ], RZ ;  /* 0x000000ff66ff99a7 */ /* 0x000be2000810043f */
[----:B------:R-:W-:Y:S01]  /*b510*/  ISETP.GE.AND P1, PT, R12, 0x1, PT ;  /* 0x000000010c00780c */ /* 0x000fe20003f26270 */
[----:B-----5:R-:W-:-:S06]  /*b520*/  FMUL.FTZ R102, R135, UR5 ;  /* 0x0000000587667c20 */ /* 0x020fcc0008410000 */
[----:B------:R-:W0:Y:S06]  /*b530*/  MUFU.TANH R102, R102 ;  /* 0x0000006600667308 */ /* 0x000e2c0000002400 */
[----:B-1234-:R-:W-:Y:S05]  /*b540*/  @!P1 BRA `(.L_x_1124) ;  /* 0x0000000000589947 */ /* 0x01efea0003800000 */
[----:B------:R-:W-:Y:S01]  /*b550*/  ISETP.GT.AND P1, PT, R15, -0x1, PT ;  /* 0xffffffff0f00780c */ /* 0x000fe20003f24270 */
[----:B------:R-:W-:-:S12]  /*b560*/  BSSY B0, `(.L_x_1125) ;  /* 0x0000011000007945 */ /* 0x000fd80003800000 */
[----:B------:R-:W-:Y:S05]  /*b570*/  @P1 BRA `(.L_x_1126) ;  /* 0x0000000000241947 */ /* 0x000fea0003800000 */
[----:B------:R-:W-:Y:S01]  /*b580*/  IMAD.U32 R118, RZ, RZ, UR51 ;  /* 0x00000033ff767e24 */ /* 0x000fe2000f8e00ff */
[----:B------:R-:W-:-:S04]  /*b590*/  IADD3 R110, R3, R16, -R17 ;  /* 0x00000010036e7210 */ /* 0x000fc80007ffe811 */
[----:B------:R-:W-:Y:S02]  /*b5a0*/  ISETP.NE.AND P1, PT, R118, 0x1, PT ;  /* 0x000000017600780c */ /* 0x000fe40003f25270 */
[----:B------:R-:W-:-:S11]  /*b5b0*/  LOP3.LUT R113, RZ, R110, RZ, 0x33, !PT ;  /* 0x0000006eff717212 */ /* 0x000fd600078e33ff */
[----:B------:R-:W1:Y:S02]  /*b5c0*/  @P1 LDC.64 R104, c[0x0][0x9e8] ;  /* 0x00027a00ff681b82 */ /* 0x000e640000000a00 */
[----:B-1----:R-:W-:-:S05]  /*b5d0*/  @P1 IMAD.HI.U32 R104, R113, R104, RZ ;  /* 0x0000006871681227 */ /* 0x002fca00078e00ff */
[----:B------:R-:W-:-:S04]  /*b5e0*/  @P1 SHF.R.U32.HI R113, RZ, R105, R104 ;  /* 0x00000069ff711219 */ /* 0x000fc80000011668 */
[----:B------:R-:W-:Y:S01]  /*b5f0*/  LOP3.LUT R104, RZ, R113, RZ, 0x33, !PT ;  /* 0x00000071ff687212 */ /* 0x000fe200078e33ff */
[----:B------:R-:W-:Y:S06]  /*b600*/  BRA `(.L_x_1127) ;  /* 0x0000000000187947 */ /* 0x000fec0003800000 */
.L_x_1126:
[----:B------:R-:W-:-:S05]  /*b610*/  IMAD.U32 R118, RZ, RZ, UR51 ;  /* 0x00000033ff767e24 */ /* 0x000fca000f8e00ff */
[----:B------:R-:W-:-:S13]  /*b620*/  ISETP.NE.AND P1, PT, R118, 0x1, PT ;  /* 0x000000017600780c */ /* 0x000fda0003f25270 */
[----:B------:R-:W1:Y:S02]  /*b630*/  @P1 LDC.64 R104, c[0x0][0x9e8] ;  /* 0x00027a00ff681b82 */ /* 0x000e640000000a00 */
[----:B-1----:R-:W-:-:S04]  /*b640*/  @P1 IMAD.HI.U32 R110, R15, R104, RZ ;  /* 0x000000680f6e1227 */ /* 0x002fc800078e00ff */
[----:B------:R-:W-:Y:S01]  /*b650*/  IMAD.MOV.U32 R104, RZ, RZ, R15 ;  /* 0x000000ffff687224 */ /* 0x000fe200078e000f */
[----:B------:R-:W-:-:S07]  /*b660*/  @P1 SHF.R.U32.HI R104, RZ, R105, R110 ;  /* 0x00000069ff681219 */ /* 0x000fce000001166e */
.L_x_1127:
[----:B------:R-:W-:Y:S05]  /*b670*/  BSYNC B0 ;  /* 0x0000000000007941 */ /* 0x000fea0003800000 */
.L_x_1125:
[----:B------:R-:W-:-:S05]  /*b680*/  IMAD R104, R104, R118, R123 ;  /* 0x0000007668687224 */ /* 0x000fca00078e027b */
[----:B------:R-:W-:Y:S02]  /*b690*/  VIADDMNMX R109, R104, R118, R109, PT ;  /* 0x00000076686d7246 */ /* 0x000fe4000380016d */
[----:B------:R-:W-:-:S07]  /*b6a0*/  VIMNMX R111, R111, R104, !PT ;  /* 0x000000686f6f7248 */ /* 0x000fce0007fe0100 */
.L_x_1124:
        /* <DEDUP_REMOVED lines=111> */
[----:B------:R-:W-:Y:S02]  /*bda0*/  ISETP.GE.AND P6, PT, R119, 0x5a, PT ;  /* 0x0000005a7700780c */ /* 0x000fe40003fc6270 */
[----:B------:R-:W-:Y:S02]  /*bdb0*/  IADD3 R8, R124, 0x8, R3 ;  /* 0x000000087c087810 */ /* 0x000fe40007ffe003 */
[----:B------:R-:W-:Y:S02]  /*bdc0*/  P2R R115, PR, RZ, 0x40 ;  /* 0x00000040ff737803 */ /* 0x000fe40000000000 */
[----:B------:R-:W-:-:S04]  /*bdd0*/  ISETP.GT.AND P6, PT, R111, 0x59, !P6 ;  /* 0x000000596f00780c */ /* 0x000fc800077c4270 */
[----:B------:R-:W-:-:S04]  /*bde0*/  ISETP.LT.OR P6, PT, R109, 0x5a, P6 ;  /* 0x0000005a6d00780c */ /* 0x000fc800037c1670 */
[----:B------:R-:W-:Y:S02]  /*bdf0*/  FSEL R106, R133, -INF , !P6 ;  /* 0xff800000856a7808 */ /* 0x000fe40007000000 */
[----:B------:R-:W-:-:S13]  /*be00*/  ISETP.GE.AND P6, PT, R12, 0x1, PT ;  /* 0x000000010c00780c */ /* 0x000fda0003fc6270 */
        /* <DEDUP_REMOVED lines=12> */
.L_x_1130:
[----:B------:R-:W-:Y:S02]  /*bed0*/  IMAD.U32 R124, RZ, RZ, UR51 ;  /* 0x00000033ff7c7e24 */ /* 0x000fe4000f8e00ff */
[----:B------:R-:W-:-:S03]  /*bee0*/  IMAD.MOV.U32 R97, RZ, RZ, R161 ;  /* 0x000000ffff617224 */ /* 0x000fc600078e00a1 */
[----:B------:R-:W-:-:S13]  /*bef0*/  ISETP.NE.AND P6, PT, R124, 0x1, PT ;  /* 0x000000017c00780c */ /* 0x000fda0003fc5270 */
[----:B------:R-:W0:Y:S02]  /*bf00*/  @P6 LDC.64 R120, c[0x0][0x9e8] ;  /* 0x00027a00ff786b82 */ /* 0x000e240000000a00 */
[----:B0-----:R-:W-:-:S05]  /*bf10*/  @P6 IMAD.HI.U32 R120, R161, R120, RZ ;  /* 0x00000078a1786227 */ /* 0x001fca00078e00ff */
[----:B------:R-:W-:-:S07]  /*bf20*/  @P6 SHF.R.U32.HI R97, RZ, R121, R120 ;  /* 0x00000079ff616219 */ /* 0x000fce0000011678 */
.L_x_1131:
[----:B------:R-:W-:Y:S05]  /*bf30*/  BSYNC B0 ;  /* 0x0000000000007941 */ /* 0x000fea0003800000 */
.L_x_1129:
[----:B------:R-:W-:-:S05]  /*bf40*/  IMAD R97, R97, R124, R123 ;  /* 0x0000007c61617224 */ /* 0x000fca00078e027b */
[----:B------:R-:W-:Y:S02]  /*bf50*/  VIADDMNMX R8, R97, R124, R8, PT ;  /* 0x0000007c61087246 */ /* 0x000fe40003800108 */
[----:B------:R-:W-:-:S07]  /*bf60*/  VIMNMX R93, R93, R97, !PT ;  /* 0x000000615d5d7248 */ /* 0x000fce0007fe0100 */
.L_x_1128:
[C---:B------:R-:W-:Y:S01]  /*bf70*/  ISETP.GT.AND P1, PT, R93.reuse, 0x1, !P1 ;  /* 0x000000015d00780c */ /* 0x040fe20004f24270 */
[----:B------:R-:W-:Y:S01]  /*bf80*/  UMOV UR38, UR36 ;  /* 0x0000002400267c82 */ /* 0x000fe20008000000 */
[----:B------:R-:W-:Y:S01]  /*bf90*/  ISETP.NE.AND P6, PT, R130, RZ, PT ;  /* 0x000000ff8200720c */ /* 0x000fe20003fc5270 */
[----:B------:R-:W-:Y:S01]  /*bfa0*/  UMOV UR4, UR37 ;  /* 0x0000002500047c82 */ /* 0x000fe20008000000 */
[----:B------:R-:W-:Y:S02]  /*bfb0*/  ISETP.LT.OR P1, PT, R8, 0x2, P1 ;  /* 0x000000020800780c */ /* 0x000fe40000f21670 */
[----:B------:R-:W-:Y:S02]  /*bfc0*/  ISETP.GT.AND P2, PT, R93, 0x8, !P2 ;  /* 0x000000085d00780c */ /* 0x000fe40005744270 */
[----:B------:R-:W-:Y:S02]  /*bfd0*/  FSEL R130, R2, -INF , !P1 ;  /* 0xff80000002827808 */ /* 0x000fe40004800000 */
[----:B------:R-:W-:-:S02]  /*bfe0*/  ISETP.NE.AND P1, PT, R113, RZ, PT ;  /* 0x000000ff7100720c */ /* 0x000fc40003f25270 */
[C---:B------:R-:W-:Y:S02]  /*bff0*/  ISETP.LT.OR P2, PT, R8.reuse, 0x9, P2 ;  /* 0x000000090800780c */ /* 0x040fe40001741670 */
[----:B------:R-:W-:Y:S02]  /*c000*/  ISETP.GT.AND P1, PT, R93, 0x9, !P1 ;  /* 0x000000095d00780c */ /* 0x000fe40004f24270 */
[----:B------:R-:W-:Y:S02]  /*c010*/  FSEL R2, R9, -INF , !P2 ;  /* 0xff80000009027808 */ /* 0x000fe40005000000 */
[----:B------:R-:W-:Y:S02]  /*c020*/  ISETP.LT.OR P1, PT, R8, 0xa, P1 ;  /* 0x0000000a0800780c */ /* 0x000fe40000f21670 */
[----:B------:R-:W-:Y:S02]  /*c030*/  ISETP.NE.AND P2, PT, R135, RZ, PT ;  /* 0x000000ff8700720c */ /* 0x000fe40003f45270 */
[----:B------:R-:W-:-:S02]  /*c040*/  FSEL R128, R11, -INF , !P1 ;  /* 0xff8000000b807808 */ /* 0x000fc40004800000 */
[----:B------:R-:W-:Y:S01]  /*c050*/  ISETP.NE.AND P1, PT, R127, RZ, PT ;  /* 0x000000ff7f00720c */ /* 0x000fe20003f25270 */
[----:B------:R-:W0:Y:S01]  /*c060*/  LDC R11, c[0x0][0x988] ;  /* 0x00026200ff0b7b82 */ /* 0x000e220000000800 */
        /* <DEDUP_REMOVED lines=81> */
[----:B------:R-:W-:-:S04]  /*c580*/  ISETP.NE.AND P1, PT, R117, RZ, PT ;  /* 0x000000ff7500720c */ /* 0x000fc80003f25270 */
        /* <DEDUP_REMOVED lines=32> */
[--C-:B------:R-:W-:Y:S01]  /*c790*/  FFMA.FTZ R93, R142, R11, -R115.reuse ;  /* 0x0000000b8e5d7223 */ /* 0x100fe20000010873 */
[----:B------:R-:W-:Y:S01]  /*c7a0*/  FSEL R142, R102, -INF , !P2 ;  /* 0xff800000668e7808 */ /* 0x000fe20005000000 */
[----:B------:R-:W-:Y:S01]  /*c7b0*/  MUFU.EX2 R89, R0 ;  /* 0x0000000000597308 */ /* 0x000fe20000000800 */
[----:B------:R-:W-:Y:S01]  /*c7c0*/  FMNMX.FTZ R91, R120, R91, !PT ;  /* 0x0000005b785b7209 */ /* 0x000fe20007810000 */
[-CC-:B------:R-:W-:Y:S01]  /*c7d0*/  FFMA.FTZ R176, R176, R11.reuse, -R115.reuse ;  /* 0x0000000bb0b07223 */ /* 0x180fe20000010873 */
[----:B------:R-:W-:Y:S01]  /*c7e0*/  FSEL R113, R9, RZ, P1 ;  /* 0x000000ff09717208 */ /* 0x000fe20000800000 */
        /* <DEDUP_REMOVED lines=12> */
[----:B------:R-:W-:Y:S01]  /*c8b0*/  MUFU.EX2 R91, R184 ;  /* 0x000000b8005b7308 */ /* 0x000fe20000000800 */
[----:B------:R-:W-:Y:S01]  /*c8c0*/  FMNMX.FTZ R95, R88, R95, !PT ;  /* 0x0000005f585f7209 */ /* 0x000fe20007810000 */
[-CC-:B------:R-:W-:Y:S01]  /*c8d0*/  FFMA.FTZ R118, R118, R11.reuse, -R115.reuse ;  /* 0x0000000b76767223 */ /* 0x180fe20000010873 */
[----:B------:R-:W-:Y:S01]  /*c8e0*/  LOP3.LUT P6, RZ, R163, 0x7f, RZ, 0xc0, !PT ;  /* 0x0000007fa3ff7812 */ /* 0x000fe200078cc0ff */
[--C-:B------:R-:W-:Y:S01]  /*c8f0*/  FFMA.FTZ R114, R114, R11, -R115.reuse ;  /* 0x0000000b72727223 */ /* 0x100fe20000010873 */
[----:B------:R-:W-:Y:S01]  /*c900*/  FMNMX.FTZ R97, R92, R95, !PT ;  /* 0x0000005f5c617209 */ /* 0x000fe20007810000 */
[-CC-:B------:R-:W-:Y:S01]  /*c910*/  FFMA.FTZ R136, R108, R11.reuse, -R115.reuse ;  /* 0x0000000b6c887223 */ /* 0x180fe20000010873 */
[----:B------:R-:W-:Y:S01]  /*c920*/  FFMA.FTZ R110, R110, R11, -R115 ;  /* 0x0000000b6e6e7223 */ /* 0x000fe20000010873 */
[----:B------:R-:W-:Y:S01]  /*c930*/  MUFU.EX2 R178, R178 ;  /* 0x000000b200b27308 */ /* 0x000fe20000000800 */
[----:B------:R-:W-:-:S04]  /*c940*/  FMNMX.FTZ R97, R94, R97, !PT ;  /* 0x000000615e617209 */ /* 0x000fc80007810000 */
[----:B------:R-:W-:-:S03]  /*c950*/  FMNMX.FTZ R97, R90, R97, !PT ;  /* 0x000000615a617209 */ /* 0x000fc60007810000 */
        /* <DEDUP_REMOVED lines=9> */
[----:B------:R0:W-:Y:S01]  /*c9f0*/  MUFU.EX2 R99, R158 ;  /* 0x0000009e00637308 */ /* 0x0001e20000000800 */
[----:B------:R-:W-:-:S04]  /*ca00*/  FMNMX.FTZ R103, R150, R103, !PT ;  /* 0x0000006796677209 */ /* 0x000fc80007810000 */
[----:B------:R-:W-:-:S03]  /*ca10*/  FMNMX.FTZ R103, R152, R103, !PT ;  /* 0x0000006798677209 */ /* 0x000fc60007810000 */
[----:B------:R-:W-:Y:S01]  /*ca20*/  MUFU.EX2 R160, R160 ;  /* 0x000000a000a07308 */ /* 0x000fe20000000800 */
[----:B------:R-:W-:Y:S02]  /*ca30*/  FMNMX.FTZ R103, R154, R103, !PT ;  /* 0x000000679a677209 */ /* 0x000fe40007810000 */
[----:B0-----:R-:W-:Y:S01]  /*ca40*/  FSEL R158, R101, -INF , !P5 ;  /* 0xff800000659e7808 */ /* 0x001fe20006800000 */
[--C-:B------:R-:W-:Y:S01]  /*ca50*/  FFMA.FTZ R101, R132, R11, -R115.reuse ;  /* 0x0000000b84657223 */ /* 0x100fe20000010873 */
[----:B------:R-:W-:Y:S01]  /*ca60*/  FMNMX.FTZ R103, R156, R103, !PT ;  /* 0x000000679c677209 */ /* 0x000fe20007810000 */
[-CC-:B------:R-:W-:Y:S01]  /*ca70*/  FFMA.FTZ R132, R138, R11.reuse, -R115.reuse ;  /* 0x0000000b8a847223 */ /* 0x180fe20000010873 */
[----:B------:R-:W-:Y:S01]  /*ca80*/  FFMA.FTZ R138, R96, R11, -R115 ;  /* 0x0000000b608a7223 */ /* 0x000fe20000010873 */
[----:B------:R0:W-:Y:S01]  /*ca90*/  MUFU.EX2 R100, R105 ;  /* 0x0000006900647308 */ /* 0x0001e20000000800 */
[----:B------:R-:W-:-:S04]  /*caa0*/  FMNMX.FTZ R103, R158, R103, !PT ;  /* 0x000000679e677209 */ /* 0x000fc80007810000 */
[----:B------:R-:W-:Y:S01]  /*cab0*/  FMNMX.FTZ R0, R142, R103, !PT ;  /* 0x000000678e007209 */ /* 0x000fe20007810000 */
[-CC-:B------:R-:W-:Y:S02]  /*cac0*/  FFMA.FTZ R103, R122, R11.reuse, -R115.reuse ;  /* 0x0000000b7a677223 */ /* 0x180fe40000010873 */
[----:B------:R-:W-:Y:S01]  /*cad0*/  MUFU.EX2 R93, R93 ;  /* 0x0000005d005d7308 */ /* 0x000fe20000000800 */
[--C-:B0-----:R-:W-:Y:S01]  /*cae0*/  FFMA.FTZ R105, R116, R11, -R115.reuse ;  /* 0x0000000b74697223 */ /* 0x101fe20000010873 */
[----:B------:R-:W0:Y:S06]  /*caf0*/  SHFL.BFLY PT, R107, R0, 0x2, 0x1f ;  /* 0x0c401f00006b7f89 */ /* 0x000e2c00000e0000 */
[----:B------:R-:W-:Y:S08]  /*cb00*/  MUFU.EX2 R102, R102 ;  /* 0x0000006600667308 */ /* 0x000ff00000000800 */
[----:B------:R-:W-:Y:S08]  /*cb10*/  MUFU.EX2 R101, R101 ;  /* 0x0000006500657308 */ /* 0x000ff00000000800 */
[----:B------:R-:W-:Y:S01]  /*cb20*/  MUFU.EX2 R132, R132 ;  /* 0x0000008400847308 */ /* 0x000fe20000000800 */
[----:B0-----:R-:W-:Y:S01]  /*cb30*/  FMNMX.FTZ R8, R0, R107, !PT ;  /* 0x0000006b00087209 */ /* 0x001fe20007810000 */
[----:B------:R-:W-:Y:S01]  /*cb40*/  FADD.FTZ R0, -R113, R14 ;  /* 0x0000000e71007221 */ /* 0x000fe20000010100 */
[----:B------:R-:W-:-:S03]  /*cb50*/  FFMA.FTZ R107, R112, R11, -R115 ;  /* 0x0000000b706b7223 */ /* 0x000fc60000010873 */
[----:B------:R-:W0:Y:S01]  /*cb60*/  SHFL.BFLY PT, R111, R8, 0x1, 0x1f ;  /* 0x0c201f00086f7f89 */ /* 0x000e2200000e0000 */
[----:B------:R-:W-:Y:S01]  /*cb70*/  FMUL.FTZ R0, R0, R11 ;  /* 0x0000000b00007220 */ /* 0x000fe20000410000 */
[----:B------:R-:W-:Y:S08]  /*cb80*/  MUFU.EX2 R103, R103 ;  /* 0x0000006700677308 */ /* 0x000ff00000000800 */
[----:B------:R-:W1:Y:S08]  /*cb90*/  MUFU.EX2 R0, R0 ;  /* 0x0000000000007308 */ /* 0x000e700000000800 */
[----:B------:R-:W-:Y:S01]  /*cba0*/  MUFU.EX2 R118, R118 ;  /* 0x0000007600767308 */ /* 0x000fe20000000800 */
[----:B0-----:R-:W-:Y:S01]  /*cbb0*/  FMNMX.FTZ R8, R8, R111, !PT ;  /* 0x0000006f08087209 */ /* 0x001fe20007810000 */
[----:B------:R-:W-:-:S06]  /*cbc0*/  FFMA.FTZ R111, R106, R11, -R115 ;  /* 0x0000000b6a6f7223 */ /* 0x000fcc0000010873 */
[----:B------:R-:W-:Y:S01]  /*cbd0*/  MUFU.EX2 R105, R105 ;  /* 0x0000006900697308 */ /* 0x000fe20000000800 */
[----:B-1----:R-:W-:Y:S01]  /*cbe0*/  FFMA.FTZ R7, R0, R7, R89 ;  /* 0x0000000700077223 */ /* 0x002fe20000010059 */
[C---:B------:R-:W-:Y:S01]  /*cbf0*/  FSETP.NEU.FTZ.AND P1, PT, R8.reuse, -INF , PT ;  /* 0xff8000000800780b */ /* 0x040fe20003f3d000 */
[----:B------:R-:W-:-:S05]  /*cc00*/  FMUL.FTZ R14, R8, R11 ;  /* 0x0000000b080e7220 */ /* 0x000fca0000410000 */
[----:B------:R-:W-:Y:S01]  /*cc10*/  FSEL R113, R14, RZ, P1 ;  /* 0x000000ff0e717208 */ /* 0x000fe20000800000 */
[----:B------:R-:W-:Y:S04]  /*cc20*/  MUFU.EX2 R114, R114 ;  /* 0x0000007200727308 */ /* 0x000fe80000000800 */
[-CC-:B------:R-:W-:Y:S01]  /*cc30*/  FFMA.FTZ R159, R2, R11.reuse, -R113.reuse ;  /* 0x0000000b029f7223 */ /* 0x180fe20000010871 */
[----:B------:R-:W-:Y:S01]  /*cc40*/  FSEL R2, R8, RZ, P1 ;  /* 0x000000ff08027208 */ /* 0x000fe20000800000 */
[-CC-:B------:R-:W-:Y:S01]  /*cc50*/  FFMA.FTZ R157, R186, R11.reuse, -R113.reuse ;  /* 0x0000000bba9d7223 */ /* 0x180fe20000010871 */
[-CC-:B------:R-:W-:Y:S01]  /*cc60*/  FFMA.FTZ R14, R130, R11.reuse, -R113.reuse ;  /* 0x0000000b820e7223 */ /* 0x180fe20000010871 */
[-CC-:B------:R-:W-:Y:S01]  /*cc70*/  FFMA.FTZ R96, R128, R11.reuse, -R113.reuse ;  /* 0x0000000b80607223 */ /* 0x180fe20000010871 */
[-C--:B------:R-:W-:Y:S01]  /*cc80*/  FFMA.FTZ R149, R88, R11.reuse, -R113 ;  /* 0x0000000b58957223 */ /* 0x080fe20000010871 */
[----:B------:R-:W-:Y:S01]  /*cc90*/  FADD.FTZ R2, -R2, R13 ;  /* 0x0000000d02027221 */ /* 0x000fe20000010100 */
[-C--:B------:R-:W-:Y:S01]  /*cca0*/  FFMA.FTZ R88, R92, R11.reuse, -R113 ;  /* 0x0000000b5c587223 */ /* 0x080fe20000010871 */
[----:B------:R-:W-:Y:S01]  /*ccb0*/  MUFU.EX2 R157, R157 ;  /* 0x0000009d009d7308 */ /* 0x000fe20000000800 */
[----:B------:R-:W-:Y:S01]  /*ccc0*/  FADD.FTZ R92, R176, R7 ;  /* 0x00000007b05c7221 */ /* 0x000fe20000010000 */
[-C--:B------:R-:W-:Y:S01]  /*ccd0*/  FMUL.FTZ R2, R2, R11.reuse ;  /* 0x0000000b02027220 */ /* 0x080fe20000410000 */
[-CC-:B------:R-:W-:Y:S01]  /*cce0*/  FFMA.FTZ R153, R120, R11.reuse, -R113.reuse ;  /* 0x0000000b78997223 */ /* 0x180fe20000010871 */
[-CC-:B------:R-:W-:Y:S01]  /*ccf0*/  FFMA.FTZ R104, R126, R11.reuse, -R113.reuse ;  /* 0x0000000b7e687223 */ /* 0x180fe20000010871 */
[----:B------:R-:W-:Y:S01]  /*cd00*/  FADD.FTZ R7, R91, R92 ;  /* 0x0000005c5b077221 */ /* 0x000fe20000010000 */
[-CC-:B------:R-:W-:Y:S01]  /*cd10*/  FFMA.FTZ R155, R20, R11.reuse, -R113.reuse ;  /* 0x0000000b149b7223 */ /* 0x180fe20000010871 */
[-C--:B------:R-:W-:Y:S01]  /*cd20*/  FFMA.FTZ R90, R90, R11.reuse, -R113 ;  /* 0x0000000b5a5a7223 */ /* 0x080fe20000010871 */
[----:B------:R-:W0:Y:S01]  /*cd30*/  MUFU.EX2 R2, R2 ;  /* 0x0000000200027308 */ /* 0x000e220000000800 */
[----:B------:R-:W-:Y:S01]  /*cd40*/  FADD.FTZ R92, R178, R7 ;  /* 0x00000007b25c7221 */ /* 0x000fe20000010000 */
[-CC-:B------:R-:W-:Y:S01]  /*cd50*/  FFMA.FTZ R20, R124, R11.reuse, -R113.reuse ;  /* 0x0000000b7c147223 */ /* 0x180fe20000010871 */
[-CC-:B------:R-:W-:Y:S01]  /*cd60*/  FFMA.FTZ R151, R94, R11.reuse, -R113.reuse ;  /* 0x0000000b5e977223 */ /* 0x180fe20000010871 */
[----:B------:R-:W-:Y:S01]  /*cd70*/  FFMA.FTZ R98, R98, R11, -R113 ;  /* 0x0000000b62627223 */ /* 0x000fe20000010871 */
[----:B------:R-:W-:Y:S01]  /*cd80*/  FADD.FTZ R13, R95, R92 ;  /* 0x0000005c5f0d7221 */ /* 0x000fe20000010000 */
[----:B------:R-:W-:-:S02]  /*cd90*/  IMAD.U32 R92, RZ, RZ, UR11 ;  /* 0x0000000bff5c7e24 */ /* 0x000fc4000f8e00ff */
[-CC-:B------:R-:W-:Y:S01]  /*cda0*/  FFMA.FTZ R134, R134, R11.reuse, -R113.reuse ;  /* 0x0000000b86867223 */ /* 0x180fe20000010871 */
[----:B------:R-:W1:Y:S01]  /*cdb0*/  MUFU.EX2 R14, R14 ;  /* 0x0000000e000e7308 */ /* 0x000e620000000800 */
[-CC-:B------:R-:W-:Y:S01]  /*cdc0*/  FFMA.FTZ R140, R140, R11.reuse, -R113.reuse ;  /* 0x0000000b8c8c7223 */ /* 0x180fe20000010871 */
[----:B------:R-:W-:Y:S02]  /*cdd0*/  @!P6 VIADD R92, R92, 0x2a860 ;  /* 0x0002a8605c5ce836 */ /* 0x000fe40000000000 */
[-CC-:B------:R-:W-:Y:S01]  /*cde0*/  FFMA.FTZ R144, R144, R11.reuse, -R113.reuse ;  /* 0x0000000b90907223 */ /* 0x180fe20000010871 */
[-CC-:B------:R-:W-:Y:S01]  /*cdf0*/  FFMA.FTZ R146, R146, R11.reuse, -R113.reuse ;  /* 0x0000000b92927223 */ /* 0x180fe20000010871 */
[-CC-:B------:R-:W-:Y:S01]  /*ce00*/  FFMA.FTZ R148, R148, R11.reuse, -R113.reuse ;  /* 0x0000000b94947223 */ /* 0x180fe20000010871 */
[----:B------:R-:W-:Y:S01]  /*ce10*/  FFMA.FTZ R150, R150, R11, -R113 ;  /* 0x0000000b96967223 */ /* 0x000fe20000010871 */
[----:B------:R-:W-:Y:S01]  /*ce20*/  @!P6 PRMT R92, RZ, 0x654, R92 ;  /* 0x00000654ff5ce816 */ /* 0x000fe2000000005c */
[----:B------:R-:W2:Y:S01]  /*ce30*/  MUFU.EX2 R159, R159 ;  /* 0x0000009f009f7308 */ /* 0x000ea20000000800 */
[----:B0-----:R-:W-:Y:S01]  /*ce40*/  FFMA.FTZ R7, R2, R6, R157 ;  /* 0x0000000602077223 */ /* 0x001fe2000001009d */
[C---:B------:R-:W-:Y:S01]  /*ce50*/  ISETP.GT.AND P1, PT, R10.reuse, R23, PT ;  /* 0x000000170a00720c */ /* 0x040fe20003f24270 */
[----:B------:R0:W-:Y:S01]  /*ce60*/  @!P6 SYNCS.ARRIVE.TRANS64.RED.A1T0 RZ, [R92+URZ], RZ ;  /* 0x000000ff5cffe9a7 */ /* 0x0001e2000810043f */
[----:B------:R-:W-:-:S04]  /*ce70*/  VIADD R10, R10, 0xffffffff ;  /* 0xffffffff0a0a7836 */ /* 0x000fc80000000000 */
[----:B------:R-:W3:Y:S01]  /*ce80*/  MUFU.EX2 R96, R96 ;  /* 0x0000006000607308 */ /* 0x000ee20000000800 */
[C---:B-1----:R-:W-:Y:S01]  /*ce90*/  FADD.FTZ R6, R14.reuse, R7 ;  /* 0x000000070e067221 */ /* 0x042fe20000010000 */
[----:B------:R-:W-:Y:S01]  /*cea0*/  F2FP.BF16.F32.PACK_AB R157, R14, R157 ;  /* 0x0000009d0e9d723e */ /* 0x000fe200000010ff */
[----:B------:R-:W-:-:S05]  /*ceb0*/  IMAD.MOV.U32 R14, RZ, RZ, R9 ;  /* 0x000000ffff0e7224 */ /* 0x000fca00078e0009 */
[----:B------:R-:W1:Y:S01]  /*cec0*/  MUFU.EX2 R153, R153 ;  /* 0x0000009900997308 */ /* 0x000e620000000800 */
[----:B--2---:R-:W-:-:S07]  /*ced0*/  FADD.FTZ R7, R159, R6 ;  /* 0x000000069f077221 */ /* 0x004fce0000010000 */
[----:B------:R-:W2:Y:S01]  /*cee0*/  MUFU.EX2 R104, R104 ;  /* 0x0000006800687308 */ /* 0x000ea20000000800 */
[C---:B---3--:R-:W-:Y:S01]  /*cef0*/  FADD.FTZ R6, R96.reuse, R7 ;  /* 0x0000000760067221 */ /* 0x048fe20000010000 */
[----:B------:R-:W-:-:S06]  /*cf00*/  F2FP.BF16.F32.PACK_AB R159, R96, R159 ;  /* 0x0000009f609f723e */ /* 0x000fcc00000010ff */
[----:B------:R3:W-:Y:S01]  /*cf10*/  MUFU.EX2 R106, R90 ;  /* 0x0000005a006a7308 */ /* 0x0007e20000000800 */
[----:B-1----:R-:W-:-:S07]  /*cf20*/  FADD.FTZ R7, R153, R6 ;  /* 0x0000000699077221 */ /* 0x002fce0000010000 */
[----:B------:R-:W1:Y:S01]  /*cf30*/  MUFU.EX2 R155, R155 ;  /* 0x0000009b009b7308 */ /* 0x000e620000000800 */
[----:B---3--:R-:W-:Y:S01]  /*cf40*/  FADD.FTZ R90, R180, R13 ;  /* 0x0000000db45a7221 */ /* 0x008fe20000010000 */
[C---:B--2---:R-:W-:Y:S01]  /*cf50*/  FADD.FTZ R6, R104.reuse, R7 ;  /* 0x0000000768067221 */ /* 0x044fe20000010000 */
[----:B------:R-:W-:Y:S02]  /*cf60*/  F2FP.BF16.F32.PACK_AB R153, R104, R153 ;  /* 0x000000996899723e */ /* 0x000fe400000010ff */
[----:B------:R-:W-:-:S03]  /*cf70*/  FADD.FTZ R13, R97, R90 ;  /* 0x0000005a610d7221 */ /* 0x000fc60000010000 */
[----:B------:R-:W2:Y:S01]  /*cf80*/  MUFU.EX2 R20, R20 ;  /* 0x0000001400147308 */ /* 0x000ea20000000800 */
[----:B------:R-:W-:-:S04]  /*cf90*/  FADD.FTZ R90, R160, R13 ;  /* 0x0000000da05a7221 */ /* 0x000fc80000010000 */
[----:B------:R-:W-:-:S03]  /*cfa0*/  FADD.FTZ R13, R99, R90 ;  /* 0x0000005a630d7221 */ /* 0x000fc60000010000 */
[----:B------:R-:W3:Y:S01]  /*cfb0*/  MUFU.EX2 R149, R149 ;  /* 0x0000009500957308 */ /* 0x000ee20000000800 */
[----:B------:R-:W-:Y:S01]  /*cfc0*/  FADD.FTZ R90, R100, R13 ;  /* 0x0000000d645a7221 */ /* 0x000fe20000010000 */
[----:B-1----:R-:W-:-:S03]  /*cfd0*/  FADD.FTZ R7, R155, R6 ;  /* 0x000000069b077221 */ /* 0x002fc60000010000 */
[----:B------:R-:W-:-:S03]  /*cfe0*/  FADD.FTZ R13, R93, R90 ;  /* 0x0000005a5d0d7221 */ /* 0x000fc60000010000 */
[----:B------:R-:W0:Y:S01]  /*cff0*/  MUFU.EX2 R88, R88 ;  /* 0x0000005800587308 */ /* 0x000e220000000800 */
[----:B--2---:R-:W-:Y:S01]  /*d000*/  FADD.FTZ R90, R20, R7 ;  /* 0x00000007145a7221 */ /* 0x004fe20000010000 */
[----:B------:R-:W-:Y:S01]  /*d010*/  FADD.FTZ R6, R102, R13 ;  /* 0x0000000d66067221 */ /* 0x000fe20000010000 */
[----:B------:R-:W-:-:S03]  /*d020*/  F2FP.BF16.F32.PACK_AB R155, R20, R155 ;  /* 0x0000009b149b723e */ /* 0x000fc600000010ff */
[----:B------:R-:W-:Y:S01]  /*d030*/  FADD.FTZ R7, R101, R6 ;  /* 0x0000000665077221 */ /* 0x000fe20000010000 */
[-C--:B------:R-:W-:Y:S01]  /*d040*/  FFMA.FTZ R6, R152, R11.reuse, -R113 ;  /* 0x0000000b98067223 */ /* 0x080fe20000010871 */
[----:B------:R-:W1:Y:S01]  /*d050*/  MUFU.EX2 R151, R151 ;  /* 0x0000009700977308 */ /* 0x000e620000000800 */
[----:B---3--:R-:W-:Y:S01]  /*d060*/  FADD.FTZ R13, R149, R90 ;  /* 0x0000005a950d7221 */ /* 0x008fe20000010000 */
[----:B------:R-:W-:Y:S01]  /*d070*/  FADD.FTZ R90, R132, R7 ;  /* 0x00000007845a7221 */ /* 0x000fe20000010000 */
[--C-:B------:R-:W-:Y:S01]  /*d080*/  FFMA.FTZ R7, R154, R11, -R113.reuse ;  /* 0x0000000b9a077223 */ /* 0x100fe20000010871 */
[----:B------:R-:W-:Y:S02]  /*d090*/  F2FP.BF16.F32.PACK_AB R152, R180, R95 ;  /* 0x0000005fb498723e */ /* 0x000fe400000010ff */
[----:B------:R-:W-:Y:S01]  /*d0a0*/  FADD.FTZ R115, R103, R90 ;  /* 0x0000005a67737221 */ /* 0x000fe20000010000 */
[-C--:B------:R-:W-:Y:S01]  /*d0b0*/  FFMA.FTZ R90, R158, R11.reuse, -R113 ;  /* 0x0000000b9e5a7223 */ /* 0x080fe20000010871 */
[----:B------:R-:W2:Y:S01]  /*d0c0*/  MUFU.EX2 R145, R98 ;  /* 0x0000006200917308 */ /* 0x000ea20000000800 */
[----:B0-----:R-:W-:Y:S01]  /*d0d0*/  FADD.FTZ R92, R88, R13 ;  /* 0x0000000d585c7221 */ /* 0x001fe20000010000 */
[----:B------:R-:W-:Y:S01]  /*d0e0*/  FADD.FTZ R94, R118, R115 ;  /* 0x00000073765e7221 */ /* 0x000fe20000010000 */
[-CC-:B------:R-:W-:Y:S01]  /*d0f0*/  FFMA.FTZ R13, R156, R11.reuse, -R113.reuse ;  /* 0x0000000b9c0d7223 */ /* 0x180fe20000010871 */
[----:B------:R-:W-:Y:S01]  /*d100*/  FFMA.FTZ R113, R142, R11, -R113 ;  /* 0x0000000b8e717223 */ /* 0x000fe20000010871 */
[----:B------:R-:W-:Y:S01]  /*d110*/  F2FP.BF16.F32.PACK_AB R156, R176, R89 ;  /* 0x00000059b09c723e */ /* 0x000fe200000010ff */
[----:B------:R-:W-:Y:S01]  /*d120*/  FADD.FTZ R115, R105, R94 ;  /* 0x0000005e69737221 */ /* 0x000fe20000010000 */
[----:B------:R-:W-:Y:S01]  /*d130*/  F2FP.BF16.F32.PACK_AB R158, R178, R91 ;  /* 0x0000005bb29e723e */ /* 0x000fe200000010ff */
[----:B------:R-:W0:Y:S01]  /*d140*/  MUFU.EX2 R134, R134 ;  /* 0x0000008600867308 */ /* 0x000e220000000800 */
[----:B-1----:R-:W-:Y:S01]  /*d150*/  FADD.FTZ R92, R151, R92 ;  /* 0x0000005c975c7221 */ /* 0x002fe20000010000 */
[----:B------:R-:W-:Y:S01]  /*d160*/  FADD.FTZ R94, R114, R115 ;  /* 0x00000073725e7221 */ /* 0x000fe20000010000 */
[----:B------:R-:W-:-:S02]  /*d170*/  F2FP.BF16.F32.PACK_AB R154, R160, R97 ;  /* 0x00000061a09a723e */ /* 0x000fc400000010ff */
[----:B------:R-:W-:Y:S01]  /*d180*/  FADD.FTZ R92, R106, R92 ;  /* 0x0000005c6a5c7221 */ /* 0x000fe20000010000 */
[----:B------:R-:W-:Y:S02]  /*d190*/  F2FP.BF16.F32.PACK_AB R149, R88, R149 ;  /* 0x000000955895723e */ /* 0x000fe400000010ff */
[----:B------:R1:W3:Y:S01]  /*d1a0*/  MUFU.EX2 R147, R140 ;  /* 0x0000008c00937308 */ /* 0x0002e20000000800 */
[----:B--2---:R-:W-:Y:S01]  /*d1b0*/  FADD.FTZ R92, R145, R92 ;  /* 0x0000005c915c7221 */ /* 0x004fe20000010000 */
[----:B------:R-:W-:-:S06]  /*d1c0*/  F2FP.BF16.F32.PACK_AB R151, R106, R151 ;  /* 0x000000976a97723e */ /* 0x000fcc00000010ff */
[----:B------:R2:W4:Y:S01]  /*d1d0*/  MUFU.EX2 R98, R144 ;  /* 0x0000009000627308 */ /* 0x0005220000000800 */
[----:B0-----:R-:W-:Y:S01]  /*d1e0*/  FADD.FTZ R92, R134, R92 ;  /* 0x0000005c865c7221 */ /* 0x001fe20000010000 */
[----:B-1----:R-:W-:Y:S02]  /*d1f0*/  F2FP.BF16.F32.PACK_AB R140, R114, R105 ;  /* 0x00000069728c723e */ /* 0x002fe400000010ff */
[----:B------:R-:W-:-:S04]  /*d200*/  F2FP.BF16.F32.PACK_AB R145, R134, R145 ;  /* 0x000000918691723e */ /* 0x000fc800000010ff */
[----:B------:R0:W1:Y:S01]  /*d210*/  MUFU.EX2 R141, R146 ;  /* 0x00000092008d7308 */ /* 0x0000620000000800 */
[----:B---3--:R-:W-:Y:S01]  /*d220*/  FADD.FTZ R92, R147, R92 ;  /* 0x0000005c935c7221 */ /* 0x008fe20000010000 */
[----:B--2---:R-:W-:-:S06]  /*d230*/  F2FP.BF16.F32.PACK_AB R144, R132, R101 ;  /* 0x000000658490723e */ /* 0x004fcc00000010ff */
[----:B------:R2:W3:Y:S01]  /*d240*/  MUFU.EX2 R108, R148 ;  /* 0x00000094006c7308 */ /* 0x0004e20000000800 */
[----:B----4-:R-:W-:Y:S01]  /*d250*/  FADD.FTZ R92, R98, R92 ;  /* 0x0000005c625c7221 */ /* 0x010fe20000010000 */
[----:B0-----:R-:W-:Y:S02]  /*d260*/  F2FP.BF16.F32.PACK_AB R146, R118, R103 ;  /* 0x000000677692723e */ /* 0x001fe400000010ff */
[----:B------:R-:W-:-:S04]  /*d270*/  F2FP.BF16.F32.PACK_AB R147, R98, R147 ;  /* 0x000000936293723e */ /* 0x000fc800000010ff */
[----:B------:R-:W0:Y:S01]  /*d280*/  MUFU.EX2 R107, R107 ;  /* 0x0000006b006b7308 */ /* 0x000e220000000800 */
[----:B-1----:R-:W-:Y:S01]  /*d290*/  FADD.FTZ R92, R141, R92 ;  /* 0x0000005c8d5c7221 */ /* 0x002fe20000010000 */
[----:B--2---:R-:W-:-:S06]  /*d2a0*/  F2FP.BF16.F32.PACK_AB R148, R100, R99 ;  /* 0x000000636494723e */ /* 0x004fcc00000010ff */
[----:B------:R1:W2:Y:S01]  /*d2b0*/  MUFU.EX2 R143, R150 ;  /* 0x00000096008f7308 */ /* 0x0002a20000000800 */
[C---:B---3--:R-:W-:Y:S01]  /*d2c0*/  FADD.FTZ R92, R108.reuse, R92 ;  /* 0x0000005c6c5c7221 */ /* 0x048fe20000010000 */
[----:B------:R-:W-:-:S06]  /*d2d0*/  F2FP.BF16.F32.PACK_AB R141, R108, R141 ;  /* 0x0000008d6c8d723e */ /* 0x000fcc00000010ff */
[----:B------:R-:W3:Y:S01]  /*d2e0*/  MUFU.EX2 R110, R110 ;  /* 0x0000006e006e7308 */ /* 0x000ee20000000800 */
[----:B0-----:R-:W-:Y:S01]  /*d2f0*/  FADD.FTZ R89, R107, R94 ;  /* 0x0000005e6b597221 */ /* 0x001fe20000010000 */
[----:B-1----:R-:W-:-:S06]  /*d300*/  F2FP.BF16.F32.PACK_AB R150, R102, R93 ;  /* 0x0000005d6696723e */ /* 0x002fcc00000010ff */
[----:B------:R-:W0:Y:S01]  /*d310*/  MUFU.EX2 R112, R6 ;  /* 0x0000000600707308 */ /* 0x000e220000000800 */
[----:B--2---:R-:W-:-:S07]  /*d320*/  FADD.FTZ R92, R143, R92 ;  /* 0x0000005c8f5c7221 */ /* 0x004fce0000010000 */
[----:B------:R-:W1:Y:S01]  /*d330*/  MUFU.EX2 R136, R136 ;  /* 0x0000008800887308 */ /* 0x000e620000000800 */
[C---:B---3--:R-:W-:Y:S01]  /*d340*/  FADD.FTZ R89, R110.reuse, R89 ;  /* 0x000000596e597221 */ /* 0x048fe20000010000 */
[----:B------:R-:W-:-:S06]  /*d350*/  F2FP.BF16.F32.PACK_AB R142, R110, R107 ;  /* 0x0000006b6e8e723e */ /* 0x000fcc00000010ff */
        /* <DEDUP_REMOVED lines=9> */
[----:B------:R-:W-:-:S06]  /*d3f0*/  F2FP.BF16.F32.PACK_AB R136, R109, R136 ;  /* 0x000000886d88723e */ /* 0x000fcc00000010ff */
[----:B------:R-:W0:Y:S01]  /*d400*/  MUFU.EX2 R139, R90 ;  /* 0x0000005a008b7308 */ /* 0x000e220000000800 */
[C---:B-1----:R-:W-:Y:S01]  /*d410*/  FADD.FTZ R92, R13.reuse, R92 ;  /* 0x0000005c0d5c7221 */ /* 0x042fe20000010000 */
[----:B------:R-:W-:Y:S01]  /*d420*/  F2FP.BF16.F32.PACK_AB R137, R13, R137 ;  /* 0x000000890d89723e */ /* 0x000fe200000010ff */
[----:B------:R-:W-:-:S05]  /*d430*/  IMAD.MOV.U32 R13, RZ, RZ, R8 ;  /* 0x000000ffff0d7224 */ /* 0x000fca00078e0008 */
[----:B------:R-:W1:Y:S01]  /*d440*/  MUFU.EX2 R111, R111 ;  /* 0x0000006f006f7308 */ /* 0x000e620000000800 */
[----:B--2---:R-:W-:-:S07]  /*d450*/  FADD.FTZ R6, R138, R7 ;  /* 0x000000078a067221 */ /* 0x004fce0000010000 */
[----:B------:R-:W2:Y:S01]  /*d460*/  MUFU.EX2 R113, R113 ;  /* 0x0000007100717308 */ /* 0x000ea20000000800 */
[----:B0-----:R-:W-:Y:S01]  /*d470*/  FADD.FTZ R92, R139, R92 ;  /* 0x0000005c8b5c7221 */ /* 0x001fe20000010000 */
[C---:B-1----:R-:W-:Y:S01]  /*d480*/  FADD.FTZ R7, R111.reuse, R6 ;  /* 0x000000066f077221 */ /* 0x042fe20000010000 */
[----:B------:R-:W-:Y:S02]  /*d490*/  F2FP.BF16.F32.PACK_AB R138, R111, R138 ;  /* 0x0000008a6f8a723e */ /* 0x000fe400000010ff */
[C---:B--2---:R-:W-:Y:S01]  /*d4a0*/  FADD.FTZ R6, R113.reuse, R92 ;  /* 0x0000005c71067221 */ /* 0x044fe20000010000 */
[----:B------:R-:W-:Y:S01]  /*d4b0*/  F2FP.BF16.F32.PACK_AB R139, R113, R139 ;  /* 0x0000008b718b723e */ /* 0x000fe200000010ff */
[----:B------:R-:W-:Y:S06]  /*d4c0*/  @P1 BRA `(.L_x_1132) ;  /* 0xffffffcc003c1947 */ /* 0x000fec000383ffff */
.L_x_1115:
        /* <DEDUP_REMOVED lines=67> */
.L_x_1133:
[----:B------:R-:W-:Y:S01]  /*d900*/  ULEA UR5, UR37, UR39, 0x3 ;  /* 0x0000002725057291 */ /* 0x000fe2000f8e183f */
[----:B------:R-:W-:-:S05]  /*d910*/  IMAD.U32 R0, RZ, RZ, UR36 ;  /* 0x00000024ff007e24 */ /* 0x000fca000f8e00ff */
[----:B------:R-:W-:-:S04]  /*d920*/  SHF.L.U32 R0, R0, 0x1f, RZ ;  /* 0x0000001f00007819 */ /* 0x000fc800000006ff */
[----:B------:R0:W1:Y:S01]  /*d930*/  SYNCS.PHASECHK.TRANS64.TRYWAIT P1, [UR5+0x2a850], R0 ;  /* 0x02a85000ff0075a7 */ /* 0x0000620008020145 */
[----:B------:R-:W-:Y:S05]  /*d940*/  @!P0 BRA `(.L_x_1134) ;  /* 0x0000000000048947 */ /* 0x000fea0003800000 */
[----:B------:R-:W-:Y:S01]  /*d950*/  BPT.TRAP 0x1 ;  /* 0x000000040000795c */ /* 0x000fe20000300000 */
.L_x_1134:
[----:B-1----:R-:W-:Y:S05]  /*d960*/  @P1 BRA `(.L_x_1135) ;  /* 0x0000000000081947 */ /* 0x002fea0003800000 */
[----:B------:R-:W1:Y:S02]  /*d970*/  SYNCS.PHASECHK.TRANS64.TRYWAIT P0, [UR5+0x2a850], R0 ;  /* 0x02a85000ff0075a7 */ /* 0x000e640008000145 */
[----:B-1----:R-:W-:Y:S05]  /*d980*/  @!P0 BRA `(.L_x_1136) ;  /* 0x0000007c00dc8947 */ /* 0x002fea0003800000 */
.L_x_1135:
[----:B------:R-:W-:Y:S01]  /*d990*/  UIADD3 UR39, UR39, 0x400, URZ ;  /* 0x0000040027277890 */ /* 0x000fe2000fffe03f */
[----:B------:R-:W-:Y:S01]  /*d9a0*/  WARPGROUP.ARRIVE ;  /* 0x00000000000079c5 */ /* 0x000fe20000000000 */
[----:B------:R-:W-:Y:S01]  /*d9b0*/  UMOV UR7, 0x40000040 ;  /* 0x4000004000077882 */ /* 0x000fe20000000000 */
[----:B01----:R-:W0:Y:S01]  /*d9c0*/  SHFL.BFLY PT, R0, R7, 0x2, 0x1f ;  /* 0x0c401f0007007f89 */ /* 0x003e2200000e0000 */
[----:B------:R-:W-:Y:S01]  /*d9d0*/  USHF.R.U32.HI UR39, URZ, 0x4, UR39 ;  /* 0x000000043f277899 */ /* 0x000fe20008011627 */
[----:B------:R-:W-:Y:S02]  /*d9e0*/  IMAD.MOV.U32 R12, RZ, RZ, RZ ;  /* 0x000000ffff0c7224 */ /* 0x000fe400078e00ff */
[----:B------:R-:W1:Y:S01]  /*d9f0*/  SHFL.BFLY PT, R3, R6, 0x2, 0x1f ;  /* 0x0c401f0006037f89 */ /* 0x000e6200000e0000 */
[----:B------:R-:W-:Y:S01]  /*da00*/  ULOP3.LUT UR39, UR39, 0x3fff, URZ, 0xc0, !UPT ;  /* 0x00003fff27277892 */ /* 0x000fe2000f8ec03f */
[----:B------:R-:W-:Y:S01]  /*da10*/  VIADD R169, R169, 0x1 ;  /* 0x00000001a9a97836 */ /* 0x000fe20000000000 */
[----:B------:R-:W2:Y:S02]  /*da20*/  S2R R14, SR_TID.X ;  /* 0x00000000000e7919 */ /* 0x000ea40000002100 */
[----:B------:R-:W-:-:S04]  /*da30*/  ULOP3.LUT UR4, UR39, 0x3000000, URZ, 0xfc, !UPT ;  /* 0x0300000027047892 */ /* 0x000fc8000f8efc3f */
[----:B------:R-:W-:Y:S02]  /*da40*/  UIMAD UR4, UR37, 0x600, UR4 ;  /* 0x00000600250478a4 */ /* 0x000fe4000f8e0204 */
[----:B------:R-:W-:-:S04]  /*da50*/  UIADD3 UR37, UR37, 0x1, URZ ;  /* 0x0000000125257890 */ /* 0x000fc8000fffe03f */
[----:B------:R-:W-:Y:S01]  /*da60*/  UISETP.NE.AND UP0, UPT, UR37, 0x2, UPT ;  /* 0x000000022500788c */ /* 0x000fe2000bf05270 */
[----:B------:R-:W-:Y:S02]  /*da70*/  UMOV UR6, UR4 ;  /* 0x0000000400067c82 */ /* 0x000fe40008000000 */
[----:B------:R-:W-:Y:S01]  /*da80*/  HGMMA.64x128x16.F32.BF16 R24, R156, gdesc[UR4].tnspB, R24, gsb0 ;  /* 0x41e000049c187df0 */ /* 0x000fe20008001818 */
[----:B------:R-:W-:Y:S01]  /*da90*/  UIADD3 UR6, UR4, 0x80, URZ ;  /* 0x0000008004067890 */ /* 0x000fe2000fffe03f */
[----:B0-----:R-:W-:Y:S01]  /*daa0*/  FADD.FTZ R0, R0, R7 ;  /* 0x0000000700007221 */ /* 0x001fe20000010000 */
[----:B------:R-:W-:Y:S01]  /*dab0*/  UMOV UR7, 0x40000040 ;  /* 0x4000004000077882 */ /* 0x000fe20000000000 */
[----:B------:R-:W-:Y:S01]  /*dac0*/  USEL UR37, UR37, URZ, UP0 ;  /* 0x0000003f25257287 */ /* 0x000fe20008000000 */
[----:B-1----:R-:W-:Y:S01]  /*dad0*/  FADD.FTZ R2, R3, R6 ;  /* 0x0000000603027221 */ /* 0x002fe20000010000 */
[----:B------:R-:W-:Y:S01]  /*dae0*/  IMAD.U32 R6, RZ, RZ, UR5 ;  /* 0x00000005ff067e24 */ /* 0x000fe2000f8e00ff */
[----:B------:R-:W0:Y:S04]  /*daf0*/  SHFL.BFLY PT, R3, R0, 0x1, 0x1f ;  /* 0x0c201f0000037f89 */ /* 0x000e2800000e0000 */
[----:B------:R-:W1:Y:S01]  /*db00*/  SHFL.BFLY PT, R5, R2, 0x1, 0x1f ;  /* 0x0c201f0002057f89 */ /* 0x000e6200000e0000 */
[----:B--2---:R-:W-:-:S13]  /*db10*/  LOP3.LUT P2, RZ, R14, 0x7f, RZ, 0xc0, !PT ;  /* 0x0000007f0eff7812 */ /* 0x004fda000784c0ff */
[----:B------:R-:W-:Y:S02]  /*db20*/  @!P2 VIADD R6, R6, 0x2a860 ;  /* 0x0002a8600606a836 */ /* 0x000fe40000000000 */
[----:B0-----:R-:W-:Y:S01]  /*db30*/  FADD.FTZ R10, R0, R3 ;  /* 0x00000003000a7221 */ /* 0x001fe20000010000 */
[----:B------:R-:W-:Y:S02]  /*db40*/  IMAD.MOV.U32 R3, RZ, RZ, RZ ;  /* 0x000000ffff037224 */ /* 0x000fe400078e00ff */
[----:B------:R-:W-:Y:S02]  /*db50*/  IMAD.MOV.U32 R0, RZ, RZ, -0x800000 ;  /* 0xff800000ff007424 */ /* 0x000fe400078e00ff */
[----:B-1----:R-:W-:Y:S01]  /*db60*/  FADD.FTZ R13, R2, R5 ;  /* 0x00000005020d7221 */ /* 0x002fe20000010000 */
[----:B------:R-:W-:Y:S01]  /*db70*/  FSETP.NE.FTZ.AND P0, PT, R10, RZ, PT ;  /* 0x000000ff0a00720b */ /* 0x000fe20003f15000 */
[----:B------:R-:W-:-:S03]  /*db80*/  IMAD.MOV.U32 R2, RZ, RZ, -0x800000 ;  /* 0xff800000ff027424 */ /* 0x000fc600078e00ff */
[----:B------:R-:W-:-:S09]  /*db90*/  FSETP.NE.FTZ.AND P1, PT, R13, RZ, PT ;  /* 0x000000ff0d00720b */ /* 0x000fd20003f35000 */
[----:B------:R-:W0:Y:S01]  /*dba0*/  @P0 MUFU.LG2 R5, R10 ;  /* 0x0000000a00050308 */ /* 0x000e220000000c00 */
[----:B------:R-:W-:-:S03]  /*dbb0*/  @P0 FMUL.FTZ R4, R11, 0.69314718246459960938 ;  /* 0x3f3172180b040820 */ /* 0x000fc60000410000 */
[----:B------:R-:W-:-:S04]  /*dbc0*/  @P1 FMUL.FTZ R14, R11, 0.69314718246459960938 ;  /* 0x3f3172180b0e1820 */ /* 0x000fc80000410000 */
[----:B------:R-:W1:Y:S08]  /*dbd0*/  @P1 MUFU.LG2 R7, R13 ;  /* 0x0000000d00071308 */ /* 0x000e700000000c00 */
[----:B------:R-:W2:Y:S01]  /*dbe0*/  @P0 MUFU.RCP R3, R10 ;  /* 0x0000000a00030308 */ /* 0x000ea20000001000 */
[----:B0-----:R-:W-:-:S04]  /*dbf0*/  @P0 FMUL.FTZ R5, R5, 0.69314718246459960938 ;  /* 0x3f31721805050820 */ /* 0x001fc80000410000 */
[----:B------:R-:W-:Y:S01]  /*dc00*/  @P0 FFMA.FTZ R2, R4, R9, R5 ;  /* 0x0000000904020223 */ /* 0x000fe20000010005 */
[----:B------:R-:W-:Y:S02]  /*dc10*/  @!P2 PRMT R4, RZ, 0x654, R6 ;  /* 0x00000654ff04a816 */ /* 0x000fe40000000006 */
[----:B------:R-:W0:Y:S01]  /*dc20*/  @P1 MUFU.RCP R12, R13 ;  /* 0x0000000d000c1308 */ /* 0x000e220000001000 */
[----:B-1----:R-:W-:Y:S01]  /*dc30*/  @P1 FMUL.FTZ R7, R7, 0.69314718246459960938 ;  /* 0x3f31721807071820 */ /* 0x002fe20000410000 */
[----:B------:R-:W-:-:S03]  /*dc40*/  PLOP3.LUT P0, PT, PT, PT, PT, 0x8, 0x0 ;  /* 0x000000000000781c */ /* 0x000fc60003f0e170 */
        /* <DEDUP_REMOVED lines=28> */
[----:B------:R1:W-:Y:S01]  /*de10*/  @!P2 SYNCS.ARRIVE.TRANS64.RED.A1T0 RZ, [R4+URZ], RZ ;  /* 0x000000ff04ffa9a7 */ /* 0x0003e2000810043f */
        /* <DEDUP_REMOVED lines=64> */
.L_x_1066:
[----:B------:R-:W0:Y:S01]  /*e220*/  S2R R4, SR_CgaCtaId ;  /* 0x0000000000047919 */ /* 0x000e220000008800 */
[----:B------:R-:W-:Y:S01]  /*e230*/  MOV R3, 0x400 ;  /* 0x0000040000037802 */ /* 0x000fe20000000f00 */
[----:B------:R-:W-:Y:S01]  /*e240*/  BSSY B0, `(.L_x_1137) ;  /* 0x00001e2000007945 */ /* 0x000fe20003800000 */
[----:B------:R-:W-:Y:S02]  /*e250*/  BAR.SYNC.DEFER_BLOCKING 0x5, 0x120 ;  /* 0x0144800000007b1d */ /* 0x000fe40000010000 */
[----:B0-----:R-:W-:-:S05]  /*e260*/  LEA R3, R4, R3, 0x18 ;  /* 0x0000000304037211 */ /* 0x001fca00078ec0ff */
[----:B------:R0:W1:Y:S01]  /*e270*/  LDS.128 R160, [R3+0x2a8d0] ;  /* 0x02a8d00003a07984 */ /* 0x0000620000000c00 */
[----:B------:R-:W-:Y:S06]  /*e280*/  BAR.ARV 0x4, 0x120 ;  /* 0x0104800000007b1d */ /* 0x000fec0000002000 */
[----:B------:R-:W-:Y:S05]  /*e290*/  @P0 BRA `(.L_x_1138) ;  /* 0x0000001000e00947 */ /* 0x000fea0003800000 */
[----:B------:R-:W2:Y:S01]  /*e2a0*/  S2R R4, SR_SWINHI ;  /* 0x0000000000047919 */ /* 0x000ea20000002f00 */
[----:B------:R-:W-:Y:S01]  /*e2b0*/  F2FP.BF16.F32.PACK_AB R6, R6, R89 ;  /* 0x000000590606723e */ /* 0x000fe200000010ff */
[----:B------:R-:W-:Y:S01]  /*e2c0*/  ULDC.64 UR4, c[0x0][0x208] ;  /* 0x0000820000047ab9 */ /* 0x000fe20000000a00 */
[----:B------:R-:W-:Y:S01]  /*e2d0*/  F2FP.BF16.F32.PACK_AB R7, R7, R30 ;  /* 0x0000001e0707723e */ /* 0x000fe200000010ff */
[----:B------:R-:W-:Y:S01]  /*e2e0*/  BAR.SYNC.DEFER_BLOCKING 0x1, 0x100 ;  /* 0x0044000000007b1d */ /* 0x000fe20000010000 */
        /* <DEDUP_REMOVED lines=10> */
[----:B------:R-:W-:Y:S02]  /*e390*/  MOV R16, R3 ;  /* 0x0000000300107202 */ /* 0x000fe40000000f00 */
[----:B--2---:R-:W-:-:S03]  /*e3a0*/  MOV R17, R4 ;  /* 0x0000000400117202 */ /* 0x004fc60000000f00 */
[----:B------:R-:W-:-:S03]  /*e3b0*/  IMAD.WIDE R4, R173, 0x2, R16 ;  /* 0x00000002ad047825 */ /* 0x000fc600078e0210 */
[C---:B------:R-:W-:Y:S02]  /*e3c0*/  LOP3.LUT R9, R4.reuse, 0x380, RZ, 0xc0, !PT ;  /* 0x0000038004097812 */ /* 0x040fe400078ec0ff */
[C---:B------:R-:W-:Y:S02]  /*e3d0*/  IADD3 R23, P6, R4.reuse, 0x20, RZ ;  /* 0x0000002004177810 */ /* 0x040fe40007fde0ff */
[----:B------:R-:W-:Y:S02]  /*e3e0*/  SHF.R.U64 R9, R9, 0x3, RZ ;  /* 0x0000000309097819 */ /* 0x000fe400000012ff */
[----:B------:R-:W-:Y:S01]  /*e3f0*/  LOP3.LUT R12, R23, 0x380, RZ, 0xc0, !PT ;  /* 0x00000380170c7812 */ /* 0x000fe200078ec0ff */
[----:B------:R-:W-:Y:S01]  /*e400*/  IMAD.X R27, RZ, RZ, R5, P6 ;  /* 0x000000ffff1b7224 */ /* 0x000fe200030e0605 */
[C---:B------:R-:W-:Y:S02]  /*e410*/  IADD3 R31, P5, R4.reuse, 0x40, RZ ;  /* 0x00000040041f7810 */ /* 0x040fe40007fbe0ff */
[----:B------:R-:W-:-:S02]  /*e420*/  IADD3 R93, P4, R4, 0x60, RZ ;  /* 0x00000060045d7810 */ /* 0x000fc40007f9e0ff */
[C---:B------:R-:W-:Y:S01]  /*e430*/  IADD3 R95, P3, R4.reuse, 0x4000, RZ ;  /* 0x00004000045f7810 */ /* 0x040fe20007f7e0ff */
[--C-:B------:R-:W-:Y:S01]  /*e440*/  IMAD.X R25, RZ, RZ, R5.reuse, P5 ;  /* 0x000000ffff197224 */ /* 0x100fe200028e0605 */
[C---:B------:R-:W-:Y:S01]  /*e450*/  IADD3 R97, P2, R4.reuse, 0x4020, RZ ;  /* 0x0000402004617810 */ /* 0x040fe20007f5e0ff */
[--C-:B------:R-:W-:Y:S01]  /*e460*/  IMAD.X R21, RZ, RZ, R5.reuse, P4 ;  /* 0x000000ffff157224 */ /* 0x100fe200020e0605 */
[C---:B------:R-:W-:Y:S01]  /*e470*/  IADD3 R99, P1, R4.reuse, 0x4040, RZ ;  /* 0x0000404004637810 */ /* 0x040fe20007f3e0ff */
[--C-:B------:R-:W-:Y:S01]  /*e480*/  IMAD.X R15, RZ, RZ, R5.reuse, P3 ;  /* 0x000000ffff0f7224 */ /* 0x100fe200018e0605 */
[----:B------:R-:W-:Y:S01]  /*e490*/  IADD3 R88, P0, R4, 0x4060, RZ ;  /* 0x0000406004587810 */ /* 0x000fe20007f1e0ff */
[--C-:B------:R-:W-:Y:S01]  /*e4a0*/  IMAD.X R13, RZ, RZ, R5.reuse, P2 ;  /* 0x000000ffff0d7224 */ /* 0x100fe200010e0605 */
[----:B------:R-:W-:Y:S01]  /*e4b0*/  LOP3.LUT R4, R9, R4, RZ, 0x3c, !PT ;  /* 0x0000000409047212 */ /* 0x000fe200078e3cff */
[--C-:B------:R-:W-:Y:S01]  /*e4c0*/  IMAD.X R11, RZ, RZ, R5.reuse, P1 ;  /* 0x000000ffff0b7224 */ /* 0x100fe200008e0605 */
[----:B------:R-:W-:Y:S01]  /*e4d0*/  SHF.R.U64 R12, R12, 0x3, RZ ;  /* 0x000000030c0c7819 */ /* 0x000fe200000012ff */
[----:B------:R-:W-:Y:S01]  /*e4e0*/  IMAD.X R9, RZ, RZ, R5, P0 ;  /* 0x000000ffff097224 */ /* 0x000fe200000e0605 */
[----:B------:R-:W-:-:S02]  /*e4f0*/  MOV R92, R4 ;  /* 0x00000004005c7202 */ /* 0x000fc40000000f00 */
[----:B------:R-:W-:Y:S02]  /*e500*/  F2FP.BF16.F32.PACK_AB R5, R8, R29 ;  /* 0x0000001d0805723e */ /* 0x000fe400000010ff */
[----:B------:R-:W-:Y:S02]  /*e510*/  LOP3.LUT R26, R12, R23, RZ, 0x3c, !PT ;  /* 0x000000170c1a7212 */ /* 0x000fe400078e3cff */
[----:B------:R-:W-:Y:S02]  /*e520*/  F2FP.BF16.F32.PACK_AB R4, R10, R91 ;  /* 0x0000005b0a04723e */ /* 0x000fe400000010ff */
[----:B------:R-:W-:Y:S02]  /*e530*/  LOP3.LUT R8, R97, 0x380, RZ, 0xc0, !PT ;  /* 0x0000038061087812 */ /* 0x000fe400078ec0ff */
[----:B------:R-:W-:Y:S01]  /*e540*/  LOP3.LUT R10, R99, 0x380, RZ, 0xc0, !PT ;  /* 0x00000380630a7812 */ /* 0x000fe200078ec0ff */
[----:B------:R2:W-:Y:S01]  /*e550*/  STSM.16.M88.4 [R92], R4 ;  /* 0x000000045c007844 */ /* 0x0005e20000000200 */
[----:B------:R-:W-:-:S02]  /*e560*/  LOP3.LUT R23, R88, 0x380, RZ, 0xc0, !PT ;  /* 0x0000038058177812 */ /* 0x000fc400078ec0ff */
[----:B------:R-:W-:Y:S02]  /*e570*/  LOP3.LUT R14, R31, 0x380, RZ, 0xc0, !PT ;  /* 0x000003801f0e7812 */ /* 0x000fe400078ec0ff */
[----:B------:R-:W-:Y:S02]  /*e580*/  LOP3.LUT R72, R95, 0x380, RZ, 0xc0, !PT ;  /* 0x000003805f487812 */ /* 0x000fe400078ec0ff */
[----:B------:R-:W-:Y:S02]  /*e590*/  SHF.R.U64 R8, R8, 0x3, RZ ;  /* 0x0000000308087819 */ /* 0x000fe400000012ff */
[----:B------:R-:W-:Y:S02]  /*e5a0*/  SHF.R.U64 R10, R10, 0x3, RZ ;  /* 0x000000030a0a7819 */ /* 0x000fe400000012ff */
[----:B------:R-:W-:Y:S02]  /*e5b0*/  SHF.R.U64 R23, R23, 0x3, RZ ;  /* 0x0000000317177819 */ /* 0x000fe400000012ff */
[----:B------:R-:W-:-:S02]  /*e5c0*/  SHF.R.U64 R14, R14, 0x3, RZ ;  /* 0x000000030e0e7819 */ /* 0x000fc400000012ff */
[----:B------:R-:W-:Y:S02]  /*e5d0*/  SHF.R.U64 R72, R72, 0x3, RZ ;  /* 0x0000000348487819 */ /* 0x000fe400000012ff */
[----:B------:R-:W-:Y:S02]  /*e5e0*/  LOP3.LUT R12, R8, R97, RZ, 0x3c, !PT ;  /* 0x00000061080c7212 */ /* 0x000fe400078e3cff */
[----:B------:R-:W-:Y:S02]  /*e5f0*/  LOP3.LUT R10, R10, R99, RZ, 0x3c, !PT ;  /* 0x000000630a0a7212 */ /* 0x000fe400078e3cff */
[----:B------:R-:W-:Y:S02]  /*e600*/  LOP3.LUT R8, R23, R88, RZ, 0x3c, !PT ;  /* 0x0000005817087212 */ /* 0x000fe400078e3cff */
[----:B------:R-:W-:Y:S02]  /*e610*/  LOP3.LUT R24, R14, R31, RZ, 0x3c, !PT ;  /* 0x0000001f0e187212 */ /* 0x000fe400078e3cff */
[----:B------:R-:W-:-:S02]  /*e620*/  LOP3.LUT R14, R72, R95, RZ, 0x3c, !PT ;  /* 0x0000005f480e7212 */ /* 0x000fc400078e3cff */
[----:B------:R-:W-:Y:S01]  /*e630*/  MOV R72, R10 ;  /* 0x0000000a00487202 */ /* 0x000fe20000000f00 */
[----:B------:R-:W3:Y:S01]  /*e640*/  LDC.64 R94, c[0x0][0xbd8] ;  /* 0x0002f600ff5e7b82 */ /* 0x000ee20000000a00 */
[----:B------:R-:W-:Y:S02]  /*e650*/  MOV R23, R8 ;  /* 0x0000000800177202 */ /* 0x000fe40000000f00 */
[----:B------:R-:W-:Y:S02]  /*e660*/  MOV R29, R26 ;  /* 0x0000001a001d7202 */ /* 0x000fe40000000f00 */
[----:B------:R-:W-:Y:S02]  /*e670*/  F2FP.BF16.F32.PACK_AB R8, R33, R32 ;  /* 0x000000202108723e */ /* 0x000fe400000010ff */
[----:B------:R-:W-:Y:S02]  /*e680*/  F2FP.BF16.F32.PACK_AB R9, R35, R34 ;  /* 0x000000222309723e */ /* 0x000fe400000010ff */
[----:B------:R-:W-:-:S02]  /*e690*/  F2FP.BF16.F32.PACK_AB R10, R37, R36 ;  /* 0x00000024250a723e */ /* 0x000fc400000010ff */
[----:B------:R-:W-:Y:S02]  /*e6a0*/  F2FP.BF16.F32.PACK_AB R11, R39, R38 ;  /* 0x00000026270b723e */ /* 0x000fe400000010ff */
[----:B------:R-:W-:Y:S02]  /*e6b0*/  MOV R31, R24 ;  /* 0x00000018001f7202 */ /* 0x000fe40000000f00 */
[----:B--2---:R-:W-:Y:S01]  /*e6c0*/  F2FP.BF16.F32.PACK_AB R4, R41, R40 ;  /* 0x000000282904723e */ /* 0x004fe200000010ff */
[----:B------:R-:W-:Y:S01]  /*e6d0*/  STSM.16.M88.4 [R29], R8 ;  /* 0x000000081d007844 */ /* 0x000fe20000000200 */
[----:B------:R-:W-:Y:S02]  /*e6e0*/  F2FP.BF16.F32.PACK_AB R5, R43, R42 ;  /* 0x0000002a2b05723e */ /* 0x000fe400000010ff */
[----:B------:R-:W-:Y:S02]  /*e6f0*/  F2FP.BF16.F32.PACK_AB R6, R45, R44 ;  /* 0x0000002c2d06723e */ /* 0x000fe400000010ff */
[----:B------:R-:W-:-:S02]  /*e700*/  F2FP.BF16.F32.PACK_AB R7, R47, R46 ;  /* 0x0000002e2f07723e */ /* 0x000fc400000010ff */
[----:B------:R-:W-:Y:S02]  /*e710*/  LOP3.LUT R20, R93, 0x380, RZ, 0xc0, !PT ;  /* 0x000003805d147812 */ /* 0x000fe400078ec0ff */
[----:B------:R-:W-:Y:S01]  /*e720*/  MOV R89, R14 ;  /* 0x0000000e00597202 */ /* 0x000fe20000000f00 */
[----:B------:R2:W-:Y:S01]  /*e730*/  STSM.16.M88.4 [R31], R4 ;  /* 0x000000041f007844 */ /* 0x0005e20000000200 */
[----:B------:R-:W-:Y:S02]  /*e740*/  SHF.R.U64 R20, R20, 0x3, RZ ;  /* 0x0000000314147819 */ /* 0x000fe400000012ff */
[----:B------:R-:W-:Y:S02]  /*e750*/  MOV R88, R12 ;  /* 0x0000000c00587202 */ /* 0x000fe40000000f00 */
[----:B------:R-:W-:Y:S02]  /*e760*/  LOP3.LUT R20, R20, R93, RZ, 0x3c, !PT ;  /* 0x0000005d14147212 */ /* 0x000fe400078e3cff */
[----:B------:R-:W-:-:S02]  /*e770*/  F2FP.BF16.F32.PACK_AB R12, R49, R48 ;  /* 0x00000030310c723e */ /* 0x000fc400000010ff */
[----:B------:R-:W-:Y:S02]  /*e780*/  F2FP.BF16.F32.PACK_AB R24, R57, R56 ;  /* 0x000000383918723e */ /* 0x000fe400000010ff */
[----:B------:R-:W-:Y:S02]  /*e790*/  F2FP.BF16.F32.PACK_AB R25, R59, R58 ;  /* 0x0000003a3b19723e */ /* 0x000fe400000010ff */
[----:B------:R-:W-:Y:S02]  /*e7a0*/  F2FP.BF16.F32.PACK_AB R26, R61, R60 ;  /* 0x0000003c3d1a723e */ /* 0x000fe400000010ff */
[----:B------:R-:W-:Y:S01]  /*e7b0*/  F2FP.BF16.F32.PACK_AB R27, R63, R62 ;  /* 0x0000003e3f1b723e */ /* 0x000fe200000010ff */
[----:B--2---:R-:W2:Y:S01]  /*e7c0*/  LDC.64 R4, c[0x0][0xbe0] ;  /* 0x0002f800ff047b82 */ /* 0x004ea20000000a00 */
[----:B------:R-:W-:Y:S01]  /*e7d0*/  MOV R90, R20 ;  /* 0x00000014005a7202 */ /* 0x000fe20000000f00 */
[----:B------:R-:W-:Y:S01]  /*e7e0*/  IMAD.MOV.U32 R49, RZ, RZ, RZ ;  /* 0x000000ffff317224 */ /* 0x000fe200078e00ff */
[----:B------:R-:W-:-:S02]  /*e7f0*/  F2FP.BF16.F32.PACK_AB R13, R51, R50 ;  /* 0x00000032330d723e */ /* 0x000fc400000010ff */
[----:B------:R-:W-:Y:S02]  /*e800*/  F2FP.BF16.F32.PACK_AB R14, R53, R52 ;  /* 0x00000034350e723e */ /* 0x000fe400000010ff */
[----:B------:R-:W-:Y:S01]  /*e810*/  F2FP.BF16.F32.PACK_AB R15, R55, R54 ;  /* 0x00000036370f723e */ /* 0x000fe200000010ff */
[----:B------:R-:W4:Y:S01]  /*e820*/  LDC.64 R20, c[0x0][0xbd8] ;  /* 0x0002f600ff147b82 */ /* 0x000f220000000a00 */
[----:B------:R-:W-:Y:S02]  /*e830*/  F2FP.BF16.F32.PACK_AB R29, R75, R74 ;  /* 0x0000004a4b1d723e */ /* 0x000fe400000010ff */
[----:B------:R-:W-:Y:S01]  /*e840*/  F2FP.BF16.F32.PACK_AB R31, R79, R78 ;  /* 0x0000004e4f1f723e */ /* 0x000fe200000010ff */
[----:B------:R0:W-:Y:S01]  /*e850*/  STSM.16.M88.4 [R90], R12 ;  /* 0x0000000c5a007844 */ /* 0x0001e20000000200 */
[----:B---3--:R-:W-:-:S03]  /*e860*/  ISETP.NE.U32.AND P0, PT, R94, RZ, PT ;  /* 0x000000ff5e00720c */ /* 0x008fc60003f05070 */
[----:B------:R0:W-:Y:S01]  /*e870*/  STSM.16.M88.4 [R89], R24 ;  /* 0x0000001859007844 */ /* 0x0001e20000000200 */
[----:B------:R-:W3:Y:S01]  /*e880*/  LDC R47, c[0x0][0xa88] ;  /* 0x0002a200ff2f7b82 */ /* 0x000ee20000000800 */
[----:B------:R-:W-:Y:S02]  /*e890*/  ISETP.NE.AND.EX P0, PT, R95, RZ, PT, P0 ;  /* 0x000000ff5f00720c */ /* 0x000fe40003f05300 */
[----:B------:R0:W-:Y:S01]  /*e8a0*/  STSM.16.M88.4 [R88], R64 ;  /* 0x0000004058007844 */ /* 0x0001e20000000200 */
[----:B--2---:R-:W-:-:S03]  /*e8b0*/  ISETP.NE.U32.AND P1, PT, R4, RZ, PT ;  /* 0x000000ff0400720c */ /* 0x004fc60003f25070 */
[----:B------:R0:W-:Y:S01]  /*e8c0*/  STSM.16.M88.4 [R72], R28 ;  /* 0x0000001c48007844 */ /* 0x0001e20000000200 */
[----:B------:R-:W-:-:S03]  /*e8d0*/  ISETP.NE.AND.EX P1, PT, R5, RZ, PT, P1 ;  /* 0x000000ff0500720c */ /* 0x000fc60003f25310 */
[----:B------:R0:W-:Y:S01]  /*e8e0*/  STSM.16.M88.4 [R23], R80 ;  /* 0x0000005017007844 */ /* 0x0001e20000000200 */
[----:B----4-:R-:W-:Y:S01]  /*e8f0*/  IMAD.WIDE R20, R167, 0x4, R20 ;  /* 0x00000004a7147825 */ /* 0x010fe200078e0214 */
[----:B------:R-:W-:Y:S08]  /*e900*/  BAR.SYNC.DEFER_BLOCKING 0x1, 0x100 ;  /* 0x0044000000007b1d */ /* 0x000ff00000010000 */
[----:B------:R-:W2:Y:S01]  /*e910*/  @P1 LDC.64 R4, c[0x0][0xbe0] ;  /* 0x0002f800ff041b82 */ /* 0x000ea20000000a00 */
[----:B------:R-:W-:-:S04]  /*e920*/  IMAD R7, R164, 0x40, R22 ;  /* 0x00000040a4077824 */ /* 0x000fc800078e0216 */
[----:B------:R-:W-:Y:S01]  /*e930*/  IMAD.WIDE R16, R7, 0x2, R16 ;  /* 0x0000000207107825 */ /* 0x000fe200078e0210 */
[----:B------:R0:W5:Y:S03]  /*e940*/  @P0 LDG.E R49, desc[UR4][R20.64] ;  /* 0x0000000414310981 */ /* 0x000166000c1e1900 */
[----:B--2---:R-:W-:-:S05]  /*e950*/  @P1 IMAD.WIDE R4, R167, 0x4, R4 ;  /* 0x00000004a7041825 */ /* 0x004fca00078e0204 */
[----:B---3--:R0:W5:Y:S01]  /*e960*/  @P1 LDG.E R47, desc[UR4][R4.64] ;  /* 0x00000004042f1981 */ /* 0x008162000c1e1900 */
[----:B------:R-:W-:Y:S05]  /*e970*/  @P1 BRA `(.L_x_1139) ;  /* 0x0000000000141947 */ /* 0x000fea0003800000 */
[----:B------:R-:W-:Y:S05]  /*e980*/  @!P0 BRA `(.L_x_1139) ;  /* 0x0000000000108947 */ /* 0x000fea0003800000 */
[----:B------:R-:W-:Y:S02]  /*e990*/  ULDC.64 UR4, c[0x0][0x208] ;  /* 0x0000820000047ab9 */ /* 0x000fe40000000a00 */
[----:B0-----:R-:W2:Y:S04]  /*e9a0*/  LDG.E R4, desc[UR4][R20.64] ;  /* 0x0000000414047981 */ /* 0x001ea8000c1e1900 */
[----:B-----5:R-:W2:Y:S02]  /*e9b0*/  LDG.E R47, desc[UR4][R20.64+0x4] ;  /* 0x00000404142f7981 */ /* 0x020ea4000c1e1900 */
[----:B--2---:R-:W-:-:S07]  /*e9c0*/  IMAD.IADD R47, R47, 0x1, -R4 ;  /* 0x000000012f2f7824 */ /* 0x004fce00078e0a04 */
.L_x_1139:
[----:B------:R-:W-:Y:S01]  /*e9d0*/  SHF.R.S32.HI R46, RZ, 0x1f, R166 ;  /* 0x0000001fff2e7819 */ /* 0x000fe200000114a6 */
[----:B------:R-:W-:Y:S01]  /*e9e0*/  ULDC.64 UR4, c[0x0][0xb70] ;  /* 0x0002dc0000047ab9 */ /* 0x000fe20000000a00 */
[--C-:B0----5:R-:W-:Y:S01]  /*e9f0*/  SHF.R.S32.HI R21, RZ, 0x1f, R49.reuse ;  /* 0x0000001fff157819 */ /* 0x121fe20000011431 */
[----:B------:R-:W-:Y:S01]  /*ea00*/  IMAD.MOV.U32 R20, RZ, RZ, R49 ;  /* 0x000000ffff147224 */ /* 0x000fe200078e0031 */
[----:B------:R-:W-:Y:S01]  /*ea10*/  SHF.R.S32.HI R6, RZ, 0x1f, R167 ;  /* 0x0000001fff067819 */ /* 0x000fe200000114a7 */
[----:B------:R-:W-:Y:S01]  /*ea20*/  IMAD R5, R46, UR4, RZ ;  /* 0x000000042e057c24 */ /* 0x000fe2000f8e02ff */
[----:B------:R-:W-:Y:S01]  /*ea30*/  SEL R51, R167, RZ, !P0 ;  /* 0x000000ffa7337207 */ /* 0x000fe20004000000 */
[----:B------:R-:W-:Y:S01]  /*ea40*/  IMAD R11, R168, 0x80, R171 ;  /* 0x00000080a80b7824 */ /* 0x000fe200078e02ab */
[----:B------:R-:W-:Y:S01]  /*ea50*/  SEL R48, R6, RZ, !P0 ;  /* 0x000000ff06307207 */ /* 0x000fe20004000000 */
[----:B------:R-:W-:Y:S01]  /*ea60*/  IMAD R7, R166, UR5, R5 ;  /* 0x00000005a6077c24 */ /* 0x000fe2000f8e0205 */
[----:B------:R-:W-:Y:S01]  /*ea70*/  IADD3 R9, P6, R16, 0x3000, RZ ;  /* 0x0000300010097810 */ /* 0x000fe20007fde0ff */
[----:B------:R-:W-:Y:S01]  /*ea80*/  IMAD.WIDE.U32 R4, R166, UR4, R20 ;  /* 0x00000004a6047c25 */ /* 0x000fe2000f8e0014 */
[----:B------:R-:W-:Y:S01]  /*ea90*/  ULDC.64 UR4, c[0x0][0xb78] ;  /* 0x0002de0000047ab9 */ /* 0x000fe20000000a00 */
[C---:B------:R-:W-:Y:S01]  /*eaa0*/  IADD3 R13, P2, R16.reuse, 0x2000, RZ ;  /* 0x00002000100d7810 */ /* 0x040fe20007f5e0ff */
[----:B------:R-:W-:Y:S01]  /*eab0*/  ULDC.64 UR6, c[0x0][0x208] ;  /* 0x0000820000067ab9 */ /* 0x000fe20000000a00 */
[----:B------:R-:W-:Y:S01]  /*eac0*/  IMAD.IADD R5, R5, 0x1, R7 ;  /* 0x0000000105057824 */ /* 0x000fe200078e0207 */
[----:B------:R-:W-:Y:S01]  /*ead0*/  IADD3 R29, P1, R16, 0x1000, RZ ;  /* 0x00001000101d7810 */ /* 0x000fe20007f3e0ff */
[----:B------:R-:W-:Y:S01]  /*eae0*/  IMAD R7, R48, UR4, RZ ;  /* 0x0000000430077c24 */ /* 0x000fe2000f8e02ff */
[----:B------:R-:W-:Y:S01]  /*eaf0*/  LOP3.LUT R6, R9, 0x380, RZ, 0xc0, !PT ;  /* 0x0000038009067812 */ /* 0x000fe200078ec0ff */
[----:B------:R-:W-:Y:S01]  /*eb00*/  IMAD.WIDE.U32 R4, R51, UR4, R4 ;  /* 0x0000000433047c25 */ /* 0x000fe2000f8e0004 */
[----:B------:R-:W-:-:S02]  /*eb10*/  LOP3.LUT R12, R13, 0x380, RZ, 0xc0, !PT ;  /* 0x000003800d0c7812 */ /* 0x000fc400078ec0ff */
[----:B------:R-:W-:Y:S01]  /*eb20*/  LOP3.LUT R28, R29, 0x380, RZ, 0xc0, !PT ;  /* 0x000003801d1c7812 */ /* 0x000fe200078ec0ff */
[----:B------:R-:W-:Y:S01]  /*eb30*/  IMAD R10, R51, UR5, R7 ;  /* 0x00000005330a7c24 */ /* 0x000fe2000f8e0207 */
[----:B------:R-:W-:Y:S01]  /*eb40*/  SHF.R.S32.HI R7, RZ, 0x1f, R11 ;  /* 0x0000001fff077819 */ /* 0x000fe2000001140b */
[----:B------:R-:W-:Y:S01]  /*eb50*/  ULDC.64 UR4, c[0x0][0xb40] ;  /* 0x0002d00000047ab9 */ /* 0x000fe20000000a00 */
[----:B------:R-:W-:Y:S02]  /*eb60*/  IADD3 R8, P0, R11, R4, RZ ;  /* 0x000000040b087210 */ /* 0x000fe40007f1e0ff */
[----:B------:R-:W-:Y:S02]  /*eb70*/  SHF.R.U64 R6, R6, 0x3, RZ ;  /* 0x0000000306067819 */ /* 0x000fe400000012ff */
[----:B------:R-:W-:Y:S01]  /*eb80*/  IADD3.X R7, R7, R5, R10, P0, !PT ;  /* 0x0000000507077210 */ /* 0x000fe200007fe40a */
[----:B------:R-:W-:Y:S01]  /*eb90*/  IMAD.X R5, RZ, RZ, R17, P6 ;  /* 0x000000ffff057224 */ /* 0x000fe200030e0611 */
[----:B------:R-:W-:-:S02]  /*eba0*/  LEA R44, P0, R8, UR4, 0x2 ;  /* 0x00000004082c7c11 */ /* 0x000fc4000f8010ff */
[----:B------:R-:W-:Y:S02]  /*ebb0*/  SHF.R.U64 R12, R12, 0x3, RZ ;  /* 0x000000030c0c7819 */ /* 0x000fe400000012ff */
[----:B------:R-:W-:Y:S02]  /*ebc0*/  SHF.R.U64 R28, R28, 0x3, RZ ;  /* 0x000000031c1c7819 */ /* 0x000fe400000012ff */
[----:B------:R-:W-:Y:S01]  /*ebd0*/  LOP3.LUT R4, R6, R9, RZ, 0x3c, !PT ;  /* 0x0000000906047212 */ /* 0x000fe200078e3cff */
[----:B------:R-:W-:Y:S01]  /*ebe0*/  VIADD R6, R11, 0x8 ;  /* 0x000000080b067836 */ /* 0x000fe20000000000 */
[----:B------:R-:W-:Y:S01]  /*ebf0*/  LEA.HI.X R45, R8, UR5, R7, 0x2, P0 ;  /* 0x00000005082d7c11 */ /* 0x000fe200080f1407 */
[----:B------:R-:W-:Y:S01]  /*ec00*/  ULDC.64 UR4, c[0x0][0xaa0] ;  /* 0x0002a80000047ab9 */ /* 0x000fe20000000a00 */
[----:B------:R-:W-:Y:S01]  /*ec10*/  LOP3.LUT R12, R12, R13, RZ, 0x3c, !PT ;  /* 0x0000000d0c0c7212 */ /* 0x000fe200078e3cff */
[----:B------:R-:W-:Y:S01]  /*ec20*/  IMAD.X R13, RZ, RZ, R17, P2 ;  /* 0x000000ffff0d7224 */ /* 0x000fe200010e0611 */
[----:B------:R-:W-:-:S02]  /*ec30*/  LOP3.LUT P0, RZ, R170, 0x3, RZ, 0xc0, !PT ;  /* 0x00000003aaff7812 */ /* 0x000fc4000780c0ff */
[C---:B------:R-:W-:Y:S02]  /*ec40*/  IADD3 R41, P5, R16.reuse, 0x4000, RZ ;  /* 0x0000400010297810 */ /* 0x040fe40007fbe0ff */
[C---:B------:R-:W-:Y:S02]  /*ec50*/  IADD3 R33, P4, R16.reuse, 0x5000, RZ ;  /* 0x0000500010217810 */ /* 0x040fe40007f9e0ff */
[----:B------:R-:W-:Y:S02]  /*ec60*/  IADD3 R25, P3, R16, 0x6000, RZ ;  /* 0x0000600010197810 */ /* 0x000fe40007f7e0ff */
[----:B------:R-:W-:Y:S01]  /*ec70*/  LOP3.LUT R28, R28, R29, RZ, 0x3c, !PT ;  /* 0x0000001d1c1c7212 */ /* 0x000fe200078e3cff */
[----:B------:R-:W-:Y:S01]  /*ec80*/  IMAD.X R29, RZ, RZ, R17, P1 ;  /* 0x000000ffff1d7224 */ /* 0x000fe200008e0611 */
[----:B------:R-:W-:Y:S02]  /*ec90*/  IADD3 R7, P2, R16, 0x7000, RZ ;  /* 0x0000700010077810 */ /* 0x000fe40007f5e0ff */
[----:B------:R-:W-:-:S02]  /*eca0*/  ISETP.GE.OR P1, PT, R11, R47, P0 ;  /* 0x0000002f0b00720c */ /* 0x000fc40000726670 */
[----:B------:R-:W-:Y:S02]  /*ecb0*/  LOP3.LUT R40, R41, 0x380, RZ, 0xc0, !PT ;  /* 0x0000038029287812 */ /* 0x000fe400078ec0ff */
[----:B------:R-:W-:Y:S02]  /*ecc0*/  LOP3.LUT R32, R33, 0x380, RZ, 0xc0, !PT ;  /* 0x0000038021207812 */ /* 0x000fe400078ec0ff */
[----:B------:R-:W-:Y:S02]  /*ecd0*/  LOP3.LUT R24, R25, 0x380, RZ, 0xc0, !PT ;  /* 0x0000038019187812 */ /* 0x000fe400078ec0ff */
[----:B------:R-:W-:Y:S02]  /*ece0*/  LOP3.LUT R9, R16, 0x380, RZ, 0xc0, !PT ;  /* 0x0000038010097812 */ /* 0x000fe400078ec0ff */
[----:B------:R-:W-:Y:S02]  /*ecf0*/  ISETP.GE.OR P0, PT, R6, R47, P0 ;  /* 0x0000002f0600720c */ /* 0x000fe40000706670 */
[----:B------:R-:W-:Y:S01]  /*ed00*/  LOP3.LUT R6, R7, 0x380, RZ, 0xc0, !PT ;  /* 0x0000038007067812 */ /* 0x000fe200078ec0ff */
[----:B------:R-:W-:Y:S01]  /*ed10*/  @!P1 STG.E desc[UR6][R44.64], R2 ;  /* 0x000000022c009986 */ /* 0x000fe2000c101906 */
[----:B------:R-:W-:-:S02]  /*ed20*/  SHF.R.U64 R40, R40, 0x3, RZ ;  /* 0x0000000328287819 */ /* 0x000fc400000012ff */
[----:B------:R-:W-:Y:S02]  /*ed30*/  SHF.R.U64 R32, R32, 0x3, RZ ;  /* 0x0000000320207819 */ /* 0x000fe400000012ff */
[----:B------:R-:W-:Y:S02]  /*ed40*/  SHF.R.U64 R24, R24, 0x3, RZ ;  /* 0x0000000318187819 */ /* 0x000fe400000012ff */
[----:B------:R-:W-:Y:S02]  /*ed50*/  SHF.R.U64 R9, R9, 0x3, RZ ;  /* 0x0000000309097819 */ /* 0x000fe400000012ff */
[----:B------:R-:W-:Y:S01]  /*ed60*/  SHF.R.U64 R6, R6, 0x3, RZ ;  /* 0x0000000306067819 */ /* 0x000fe200000012ff */
[----:B------:R0:W-:Y:S01]  /*ed70*/  @!P0 STG.E desc[UR6][R44.64+0x20], R0 ;  /* 0x000020002c008986 */ /* 0x0001e2000c101906 */
        /* <DEDUP_REMOVED lines=10> */
[----:B------:R-:W-:-:S03]  /*ee20*/  SHF.R.S32.HI R23, RZ, 0x1f, R22 ;  /* 0x0000001fff177819 */ /* 0x000fc60000011416 */
[----:B------:R2:W5:Y:S04]  /*ee30*/  LD.E.128 R36, desc[UR6][R16.64] ;  /* 0x0000000610247980 */ /* 0x000568000c101d00 */
[----:B------:R-:W5:Y:S04]  /*ee40*/  LD.E.128 R12, desc[UR6][R12.64] ;  /* 0x000000060c0c7980 */ /* 0x000f68000c101d00 */
[----:B------:R-:W5:Y:S04]  /*ee50*/  LD.E.128 R4, desc[UR6][R4.64] ;  /* 0x0000000604047980 */ /* 0x000f68000c101d00 */
[----:B------:R-:W5:Y:S04]  /*ee60*/  LD.E.128 R40, desc[UR6][R40.64] ;  /* 0x0000000628287980 */ /* 0x000f68000c101d00 */
[----:B------:R-:W5:Y:S04]  /*ee70*/  LD.E.128 R32, desc[UR6][R32.64] ;  /* 0x0000000620207980 */ /* 0x000f68000c101d00 */
[----:B------:R-:W5:Y:S04]  /*ee80*/  LD.E.128 R24, desc[UR6][R24.64] ;  /* 0x0000000618187980 */ /* 0x000f68000c101d00 */
[----:B------:R-:W5:Y:S01]  /*ee90*/  LD.E.128 R8, desc[UR6][R8.64] ;  /* 0x0000000608087980 */ /* 0x000f62000c101d00 */
[----:B0-----:R-:W-:Y:S01]  /*eea0*/  IMAD R0, R21, UR4, RZ ;  /* 0x0000000415007c24 */ /* 0x001fe2000f8e02ff */
[----:B------:R-:W-:Y:S01]  /*eeb0*/  @!PT LDS RZ, [RZ] ;  /* 0x00000000fffff984 */ /* 0x000fe20000000800 */
[----:B------:R-:W-:Y:S01]  /*eec0*/  @!PT LDS RZ, [RZ] ;  /* 0x00000000fffff984 */ /* 0x000fe20000000800 */
[----:B------:R-:W-:Y:S01]  /*eed0*/  @!PT LDS RZ, [RZ] ;  /* 0x00000000fffff984 */ /* 0x000fe20000000800 */
[----:B------:R-:W-:Y:S01]  /*eee0*/  @!PT LDS RZ, [RZ] ;  /* 0x00000000fffff984 */ /* 0x000fe20000000800 */
[----:B------:R0:W-:Y:S06]  /*eef0*/  MEMBAR.ALL.CTA ;  /* 0x0000000000007992 */ /* 0x0001ec0000008000 */
[----:B0-----:R-:W0:Y:S01]  /*ef00*/  FENCE.VIEW.ASYNC.S ;  /* 0x00000000000073c6 */ /* 0x001e220000000000 */
[----:B--2---:R-:W-:-:S04]  /*ef10*/  IMAD.WIDE.U32 R16, R49, UR4, R22 ;  /* 0x0000000431107c25 */ /* 0x004fc8000f8e0016 */
[----:B------:R-:W-:Y:S01]  /*ef20*/  IMAD R49, R49, UR5, R0 ;  /* 0x0000000531317c24 */ /* 0x000fe2000f8e0200 */
[----:B------:R-:W-:Y:S01]  /*ef30*/  ULDC.64 UR4, c[0x0][0xae0] ;  /* 0x0002b80000047ab9 */ /* 0x000fe20000000a00 */
[----:B------:R-:W-:Y:S02]  /*ef40*/  IMAD R47, R168, -0x80, R47 ;  /* 0xffffff80a82f7824 */ /* 0x000fe400078e022f */
[----:B------:R-:W-:Y:S02]  /*ef50*/  IMAD.IADD R17, R17, 0x1, R49 ;  /* 0x0000000111117824 */ /* 0x000fe400078e0231 */
[----:B------:R-:W-:Y:S01]  /*ef60*/  IMAD R21, R46, UR4, RZ ;  /* 0x000000042e157c24 */ /* 0x000fe2000f8e02ff */
[C---:B------:R-:W-:Y:S01]  /*ef70*/  ISETP.GE.AND P2, PT, R164.reuse, R47, PT ;  /* 0x0000002fa400720c */ /* 0x040fe20003f46270 */
[----:B------:R-:W-:Y:S02]  /*ef80*/  VIADD R0, R164, 0x20 ;  /* 0x00000020a4007836 */ /* 0x000fe40000000000 */
[----:B------:R-:W-:-:S02]  /*ef90*/  IMAD R21, R166, UR5, R21 ;  /* 0x00000005a6157c24 */ /* 0x000fc4000f8e0215 */
[----:B------:R-:W-:Y:S01]  /*efa0*/  IMAD.WIDE.U32 R16, R166, UR4, R16 ;  /* 0x00000004a6107c25 */ /* 0x000fe2000f8e0010 */
[----:B------:R-:W-:-:S03]  /*efb0*/  ULDC.64 UR4, c[0x0][0xae8] ;  /* 0x0002ba0000047ab9 */ /* 0x000fc60000000a00 */
[----:B------:R-:W-:Y:S01]  /*efc0*/  VIADD R3, R3, 0x2a820 ;  /* 0x0002a82003037836 */ /* 0x000fe20000000000 */
[-C--:B------:R-:W-:Y:S01]  /*efd0*/  ISETP.GE.AND P4, PT, R0, R47.reuse, PT ;  /* 0x0000002f0000720c */ /* 0x080fe20003f86270 */
[----:B------:R-:W-:Y:S02]  /*efe0*/  VIADD R20, R164, 0x60 ;  /* 0x00000060a4147836 */ /* 0x000fe40000000000 */
[----:B------:R-:W-:Y:S01]  /*eff0*/  IMAD.IADD R17, R17, 0x1, R21 ;  /* 0x0000000111117824 */ /* 0x000fe200078e0215 */
[----:B------:R-:W-:Y:S01]  /*f000*/  PRMT R3, RZ, 0x654, R3 ;  /* 0x00000654ff037816 */ /* 0x000fe20000000003 */
[----:B------:R-:W-:Y:S01]  /*f010*/  IMAD R0, R48, UR4, RZ ;  /* 0x0000000430007c24 */ /* 0x000fe2000f8e02ff */
[-C--:B------:R-:W-:Y:S01]  /*f020*/  ISETP.GE.AND P1, PT, R20, R47.reuse, PT ;  /* 0x0000002f1400720c */ /* 0x080fe20003f26270 */
[----:B------:R-:W-:Y:S01]  /*f030*/  VIADD R2, R164, 0x40 ;  /* 0x00000040a4027836 */ /* 0x000fe20000000000 */
[----:B------:R-:W-:Y:S01]  /*f040*/  SHF.R.S32.HI R165, RZ, 0x1f, R164 ;  /* 0x0000001fffa57819 */ /* 0x000fe200000114a4 */
[C---:B------:R-:W-:Y:S01]  /*f050*/  IMAD R23, R51.reuse, UR5, R0 ;  /* 0x0000000533177c24 */ /* 0x040fe2000f8e0200 */
[----:B0-----:R0:W-:Y:S01]  /*f060*/  SYNCS.ARRIVE.TRANS64.RED.A1T0 RZ, [R3+URZ], RZ ;  /* 0x000000ff03ff79a7 */ /* 0x0011e2000810043f */
[----:B------:R-:W-:Y:S01]  /*f070*/  IMAD.WIDE.U32 R20, R51, UR4, R16 ;  /* 0x0000000433147c25 */ /* 0x000fe2000f8e0010 */
[----:B------:R-:W-:Y:S01]  /*f080*/  BSSY B1, `(.L_x_1140) ;  /* 0x0000016000017945 */ /* 0x000fe20003800000 */
[----:B------:R-:W-:-:S02]  /*f090*/  ISETP.GE.AND P0, PT, R2, R47, PT ;  /* 0x0000002f0200720c */ /* 0x000fc40003f06270 */
[----:B------:R-:W-:-:S04]  /*f0a0*/  IMAD.WIDE R16, R168, 0x80, R164 ;  /* 0x00000080a8107825 */ /* 0x000fc800078e02a4 */
[----:B------:R-:W-:Y:S01]  /*f0b0*/  IMAD.IADD R47, R21, 0x1, R23 ;  /* 0x00000001152f7824 */ /* 0x000fe200078e0217 */
[----:B0-----:R-:W-:Y:S06]  /*f0c0*/  @P2 BRA `(.L_x_1141) ;  /* 0x0000000000442947 */ /* 0x001fec0003800000 */
[----:B------:R-:W-:Y:S01]  /*f0d0*/  ULDC.64 UR4, c[0x0][0xad8] ;  /* 0x0002b60000047ab9 */ /* 0x000fe20000000a00 */
[----:B------:R-:W-:Y:S01]  /*f0e0*/  IMAD.MOV.U32 R2, RZ, RZ, R20 ;  /* 0x000000ffff027224 */ /* 0x000fe200078e0014 */
[----:B------:R-:W-:Y:S01]  /*f0f0*/  ULDC.64 UR6, c[0x0][0xa80] ;  /* 0x0002a00000067ab9 */ /* 0x000fe20000000a00 */
[----:B------:R-:W-:Y:S01]  /*f100*/  IMAD.MOV.U32 R3, RZ, RZ, R47 ;  /* 0x000000ffff037224 */ /* 0x000fe200078e002f */
[----:B------:R-:W-:Y:S01]  /*f110*/  ULDC.64 UR8, c[0x0][0x208] ;  /* 0x0000820000087ab9 */ /* 0x000fe20000000a00 */
        /* <DEDUP_REMOVED lines=12> */
.L_x_1141:
[----:B------:R-:W-:Y:S05]  /*f1e0*/  BSYNC B1 ;  /* 0x0000000000017941 */ /* 0x000fea0003800000 */
.L_x_1140:
[----:B------:R-:W-:Y:S04]  /*f1f0*/  BSSY B1, `(.L_x_1142) ;  /* 0x0000015000017945 */ /* 0x000fe80003800000 */
[----:B------:R-:W-:Y:S05]  /*f200*/  @P4 BRA `(.L_x_1143) ;  /* 0x00000000004c4947 */ /* 0x000fea0003800000 */
[----:B------:R-:W-:Y:S01]  /*f210*/  IADD3 R23, P2, R16, 0x20, RZ ;  /* 0x0000002010177810 */ /* 0x000fe20007f5e0ff */
[----:B------:R-:W-:Y:S01]  /*f220*/  ULDC.64 UR4, c[0x0][0xad8] ;  /* 0x0002b60000047ab9 */ /* 0x000fe20000000a00 */
[----:B------:R-:W-:Y:S01]  /*f230*/  IMAD.MOV.U32 R2, RZ, RZ, R20 ;  /* 0x000000ffff027224 */ /* 0x000fe200078e0014 */
[----:B------:R-:W-:Y:S01]  /*f240*/  ULDC.64 UR6, c[0x0][0xa80] ;  /* 0x0002a00000067ab9 */ /* 0x000fe20000000a00 */
[----:B------:R-:W-:Y:S01]  /*f250*/  IMAD.MOV.U32 R3, RZ, RZ, R47 ;  /* 0x000000ffff037224 */ /* 0x000fe200078e002f */
[----:B------:R-:W-:Y:S01]  /*f260*/  ULDC.64 UR8, c[0x0][0x208] ;  /* 0x0000820000087ab9 */ /* 0x000fe20000000a00 */
[----:B------:R-:W-:Y:S02]  /*f270*/  IMAD.X R0, RZ, RZ, R17, P2 ;  /* 0x000000ffff007224 */ /* 0x000fe400010e0611 */
[----:B0----5:R-:W-:Y:S02]  /*f280*/  VIADD R36, R22, 0x40 ;  /* 0x0000004016247836 */ /* 0x021fe40000000000 */
[----:B------:R-:W-:-:S02]  /*f290*/  IMAD R0, R0, UR4, RZ ;  /* 0x0000000400007c24 */ /* 0x000fc4000f8e02ff */
[C---:B------:R-:W-:Y:S01]  /*f2a0*/  IMAD.WIDE.U32 R2, R23.reuse, UR4, R2 ;  /* 0x0000000417027c25 */ /* 0x040fe2000f8e0002 */
        /* <DEDUP_REMOVED lines=9> */
.L_x_1143:
[----:B------:R-:W-:Y:S05]  /*f340*/  BSYNC B1 ;  /* 0x0000000000017941 */ /* 0x000fea0003800000 */
.L_x_1142:
        /* <DEDUP_REMOVED lines=9> */
[----:B--2--5:R-:W-:Y:S02]  /*f3e0*/  VIADD R28, R22, 0x40 ;  /* 0x00000040161c7836 */ /* 0x024fe40000000000 */
        /* <DEDUP_REMOVED lines=11> */
.L_x_1145:
[----:B------:R-:W-:Y:S05]  /*f4a0*/  BSYNC B1 ;  /* 0x0000000000017941 */ /* 0x000fea0003800000 */
.L_x_1144:
[----:B------:R-:W-:Y:S05]  /*f4b0*/  @P1 BRA `(.L_x_1146) ;  /* 0x0000000800e81947 */ /* 0x000fea0003800000 */
[----:B---3-5:R-:W-:Y:S01]  /*f4c0*/  IADD3 R13, P0, R16, 0x60, RZ ;  /* 0x00000060100d7810 */ /* 0x028fe20007f1e0ff */
[----:B------:R-:W-:Y:S01]  /*f4d0*/  ULDC.64 UR6, c[0x0][0xad8] ;  /* 0x0002b60000067ab9 */ /* 0x000fe20000000a00 */
[----:B------:R-:W-:Y:S01]  /*f4e0*/  IMAD.MOV.U32 R2, RZ, RZ, R20 ;  /* 0x000000ffff027224 */ /* 0x000fe200078e0014 */
[----:B------:R-:W-:Y:S01]  /*f4f0*/  ULDC UR4, c[0x0][0xa8c] ;  /* 0x0002a30000047ab9 */ /* 0x000fe20000000800 */
[----:B------:R-:W-:Y:S01]  /*f500*/  IMAD.MOV.U32 R3, RZ, RZ, R47 ;  /* 0x000000ffff037224 */ /* 0x000fe200078e002f */
[----:B------:R-:W-:Y:S01]  /*f510*/  ISETP.GE.AND P1, PT, R22, UR4, PT ;  /* 0x0000000416007c0c */ /* 0x000fe2000bf26270 */
[----:B------:R-:W-:Y:S01]  /*f520*/  IMAD.X R16, RZ, RZ, R17, P0 ;  /* 0x000000ffff107224 */ /* 0x000fe200000e0611 */
[----:B------:R-:W-:Y:S01]  /*f530*/  ULDC.64 UR8, c[0x0][0x208] ;  /* 0x0000820000087ab9 */ /* 0x000fe20000000a00 */
[----:B------:R-:W-:-:S04]  /*f540*/  IMAD.WIDE.U32 R2, R13, UR6, R2 ;  /* 0x000000060d027c25 */ /* 0x000fc8000f8e0002 */
[----:B------:R-:W-:Y:S02]  /*f550*/  IMAD R16, R16, UR6, RZ ;  /* 0x0000000610107c24 */ /* 0x000fe4000f8e02ff */
[----:B------:R-:W-:Y:S02]  /*f560*/  VIADD R0, R22, 0x40 ;  /* 0x0000004016007836 */ /* 0x000fe40000000000 */
        /* <DEDUP_REMOVED lines=11> */
.L_x_1138:
[----:B------:R-:W2:Y:S01]  /*f620*/  LDC.64 R4, c[0x0][0xbd8] ;  /* 0x0002f600ff047b82 */ /* 0x000ea20000000a00 */
[----:B------:R-:W-:Y:S01]  /*f630*/  IMAD.MOV.U32 R9, RZ, RZ, RZ ;  /* 0x000000ffff097224 */ /* 0x000fe200078e00ff */
[----:B------:R-:W-:-:S06]  /*f640*/  ULDC.64 UR4, c[0x0][0x208] ;  /* 0x0000820000047ab9 */ /* 0x000fcc0000000a00 */
[----:B0-----:R-:W0:Y:S01]  /*f650*/  LDC.64 R2, c[0x0][0xbd8] ;  /* 0x0002f600ff027b82 */ /* 0x001e220000000a00 */
[----:B--2---:R-:W-:-:S04]  /*f660*/  ISETP.NE.U32.AND P0, PT, R4, RZ, PT ;  /* 0x000000ff0400720c */ /* 0x004fc80003f05070 */
[----:B------:R-:W-:-:S03]  /*f670*/  ISETP.NE.AND.EX P0, PT, R5, RZ, PT, P0 ;  /* 0x000000ff0500720c */ /* 0x000fc60003f05300 */
[----:B------:R-:W2:Y:S01]  /*f680*/  LDC.64 R4, c[0x0][0xbe0] ;  /* 0x0002f800ff047b82 */ /* 0x000ea20000000a00 */
[----:B0-----:R-:W-:-:S07]  /*f690*/  IMAD.WIDE R2, R167, 0x4, R2 ;  /* 0x00000004a7027825 */ /* 0x001fce00078e0202 */
[----:B------:R-:W0:Y:S02]  /*f6a0*/  LDC R7, c[0x0][0xa88] ;  /* 0x0002a200ff077b82 */ /* 0x000e240000000800 */
[----:B------:R3:W5:Y:S01]  /*f6b0*/  @P0 LDG.E R9, desc[UR4][R2.64] ;  /* 0x0000000402090981 */ /* 0x000762000c1e1900 */
[----:B--2---:R-:W-:-:S04]  /*f6c0*/  ISETP.NE.U32.AND P1, PT, R4, RZ, PT ;  /* 0x000000ff0400720c */ /* 0x004fc80003f25070 */
[----:B------:R-:W-:-:S13]  /*f6d0*/  ISETP.NE.AND.EX P1, PT, R5, RZ, PT, P1 ;  /* 0x000000ff0500720c */ /* 0x000fda0003f25310 */
[----:B------:R-:W2:Y:S01]  /*f6e0*/  @P1 LDC.64 R4, c[0x0][0xbe0] ;  /* 0x0002f800ff041b82 */ /* 0x000ea20000000a00 */
[----:B------:R-:W-:Y:S01]  /*f6f0*/  ISETP.GT.AND P2, PT, R174, 0x7f, PT ;  /* 0x0000007fae00780c */ /* 0x000fe20003f44270 */
[----:B--2---:R-:W-:-:S05]  /*f700*/  @P1 IMAD.WIDE R4, R167, 0x4, R4 ;  /* 0x00000004a7041825 */ /* 0x004fca00078e0204 */
[----:B0-----:R3:W5:Y:S01]  /*f710*/  @P1 LDG.E R7, desc[UR4][R4.64] ;  /* 0x0000000404071981 */ /* 0x001762000c1e1900 */
[----:B------:R-:W-:Y:S06]  /*f720*/  @P1 BRA `(.L_x_1147) ;  /* 0x0000000000141947 */ /* 0x000fec0003800000 */
[----:B------:R-:W-:Y:S05]  /*f730*/  @!P0 BRA `(.L_x_1147) ;  /* 0x0000000000108947 */ /* 0x000fea0003800000 */
[----:B------:R-:W-:Y:S02]  /*f740*/  ULDC.64 UR4, c[0x0][0x208] ;  /* 0x0000820000047ab9 */ /* 0x000fe40000000a00 */
[----:B------:R-:W2:Y:S04]  /*f750*/  LDG.E R0, desc[UR4][R2.64] ;  /* 0x0000000402007981 */ /* 0x000ea8000c1e1900 */
[----:B-----5:R-:W2:Y:S02]  /*f760*/  LDG.E R7, desc[UR4][R2.64+0x4] ;  /* 0x0000040402077981 */ /* 0x020ea4000c1e1900 */
[----:B--2---:R-:W-:-:S07]  /*f770*/  IMAD.IADD R7, R7, 0x1, -R0 ;  /* 0x0000000107077824 */ /* 0x004fce00078e0a00 */
.L_x_1147:
[----:B------:R-:W-:Y:S01]  /*f780*/  SHF.R.S32.HI R0, RZ, 0x1f, R167 ;  /* 0x0000001fff007819 */ /* 0x000fe200000114a7 */
[----:B------:R-:W-:Y:S01]  /*f790*/  BSSY B1, `(.L_x_1148) ;  /* 0x000001e000017945 */ /* 0x000fe20003800000 */
[----:B------:R-:W-:Y:S02]  /*f7a0*/  SHF.R.S32.HI R8, RZ, 0x1f, R166 ;  /* 0x0000001fff087819 */ /* 0x000fe400000114a6 */
[----:B------:R-:W-:Y:S02]  /*f7b0*/  SHF.R.S32.HI R23, RZ, 0x1f, R22 ;  /* 0x0000001fff177819 */ /* 0x000fe40000011416 */
[----:B------:R-:W-:Y:S02]  /*f7c0*/  SEL R11, R167, RZ, !P0 ;  /* 0x000000ffa70b7207 */ /* 0x000fe40004000000 */
[----:B------:R-:W-:Y:S02]  /*f7d0*/  SEL R10, R0, RZ, !P0 ;  /* 0x000000ff000a7207 */ /* 0x000fe40004000000 */
[----:B-----5:R-:W-:Y:S01]  /*f7e0*/  SHF.R.S32.HI R6, RZ, 0x1f, R9 ;  /* 0x0000001fff067819 */ /* 0x020fe20000011409 */
[----:B------:R-:W-:Y:S06]  /*f7f0*/  @P2 BRA `(.L_x_1149) ;  /* 0x00000000005c2947 */ /* 0x000fec0003800000 */
[----:B---3--:R-:W0:Y:S02]  /*f800*/  S2R R2, SR_TID.X ;  /* 0x0000000000027919 */ /* 0x008e240000002100 */
[----:B0-----:R-:W-:-:S04]  /*f810*/  IMAD R0, R168, 0x80, R2 ;  /* 0x00000080a8007824 */ /* 0x001fc800078e0202 */
[----:B------:R-:W-:-:S05]  /*f820*/  VIADD R0, R0, 0xffffff80 ;  /* 0xffffff8000007836 */ /* 0x000fca0000000000 */
[----:B------:R-:W-:-:S13]  /*f830*/  ISETP.GE.AND P0, PT, R0, R7, PT ;  /* 0x000000070000720c */ /* 0x000fda0003f06270 */
[----:B------:R-:W-:Y:S05]  /*f840*/  @P0 BRA `(.L_x_1149) ;  /* 0x0000000000480947 */ /* 0x000fea0003800000 */
[----:B------:R-:W-:Y:S01]  /*f850*/  IADD3 R2, P0, R0, R9, RZ ;  /* 0x0000000900027210 */ /* 0x000fe20007f1e0ff */
[----:B------:R-:W-:Y:S01]  /*f860*/  ULDC.64 UR4, c[0x0][0xb70] ;  /* 0x0002dc0000047ab9 */ /* 0x000fe20000000a00 */
[----:B------:R-:W-:Y:S01]  /*f870*/  ULDC.64 UR6, c[0x0][0x208] ;  /* 0x0000820000067ab9 */ /* 0x000fe20000000a00 */
        /* <DEDUP_REMOVED lines=15> */
.L_x_1149:
[----:B------:R-:W-:Y:S05]  /*f970*/  BSYNC B1 ;  /* 0x0000000000017941 */ /* 0x000fea0003800000 */
.L_x_1148:
[----:B------:R-:W-:Y:S01]  /*f980*/  ULDC.64 UR4, c[0x0][0xaa0] ;  /* 0x0002a80000047ab9 */ /* 0x000fe20000000a00 */
[----:B------:R-:W-:Y:S01]  /*f990*/  IMAD R7, R168, -0x80, R7 ;  /* 0xffffff80a8077824 */ /* 0x000fe200078e0207 */
[----:B------:R-:W-:Y:S01]  /*f9a0*/  BSSY B1, `(.L_x_1150) ;  /* 0x000002b000017945 */ /* 0x000fe20003800000 */
[----:B------:R-:W-:Y:S02]  /*f9b0*/  IMAD R0, R6, UR4, RZ ;  /* 0x0000000406007c24 */ /* 0x000fe4000f8e02ff */
[----:B0--3--:R-:W-:Y:S01]  /*f9c0*/  IMAD.WIDE.U32 R2, R9, UR4, R22 ;  /* 0x0000000409027c25 */ /* 0x009fe2000f8e0016 */
[----:B------:R-:W-:-:S03]  /*f9d0*/  ISETP.GE.AND P2, PT, R164, R7, PT ;  /* 0x00000007a400720c */ /* 0x000fc60003f46270 */
[----:B------:R-:W-:Y:S01]  /*f9e0*/  IMAD R9, R9, UR5, R0 ;  /* 0x0000000509097c24 */ /* 0x000fe2000f8e0200 */
[----:B------:R-:W-:Y:S01]  /*f9f0*/  ULDC.64 UR4, c[0x0][0xae0] ;  /* 0x0002b80000047ab9 */ /* 0x000fe20000000a00 */
[----:B------:R-:W-:Y:S02]  /*fa00*/  VIADD R0, R164, 0x20 ;  /* 0x00000020a4007836 */ /* 0x000fe40000000000 */
[----:B------:R-:W-:Y:S02]  /*fa10*/  IMAD.IADD R3, R3, 0x1, R9 ;  /* 0x0000000103037824 */ /* 0x000fe400078e0209 */
[----:B------:R-:W-:Y:S01]  /*fa20*/  IMAD R5, R8, UR4, RZ ;  /* 0x0000000408057c24 */ /* 0x000fe2000f8e02ff */
[----:B------:R-:W-:Y:S01]  /*fa30*/  ISETP.GE.AND P3, PT, R0, R7, PT ;  /* 0x000000070000720c */ /* 0x000fe20003f66270 */
[----:B------:R-:W-:Y:S02]  /*fa40*/  VIADD R0, R164, 0x60 ;  /* 0x00000060a4007836 */ /* 0x000fe40000000000 */
[----:B------:R-:W-:-:S02]  /*fa50*/  IMAD R5, R166, UR5, R5 ;  /* 0x00000005a6057c24 */ /* 0x000fc4000f8e0205 */
[----:B------:R-:W-:Y:S01]  /*fa60*/  IMAD.WIDE.U32 R2, R166, UR4, R2 ;  /* 0x00000004a6027c25 */ /* 0x000fe2000f8e0002 */
[----:B------:R-:W-:Y:S01]  /*fa70*/  ULDC.64 UR4, c[0x0][0xae8] ;  /* 0x0002ba0000047ab9 */ /* 0x000fe20000000a00 */
[-C--:B------:R-:W-:Y:S02]  /*fa80*/  ISETP.GE.AND P0, PT, R0, R7.reuse, PT ;  /* 0x000000070000720c */ /* 0x080fe40003f06270 */
[----:B------:R-:W-:Y:S02]  /*fa90*/  VIADD R4, R164, 0x40 ;  /* 0x00000040a4047836 */ /* 0x000fe40000000000 */
[----:B------:R-:W-:Y:S02]  /*faa0*/  IMAD.IADD R3, R3, 0x1, R5 ;  /* 0x0000000103037824 */ /* 0x000fe400078e0205 */
[----:B------:R-:W-:Y:S01]  /*fab0*/  IMAD R0, R10, UR4, RZ ;  /* 0x000000040a007c24 */ /* 0x000fe2000f8e02ff */
[----:B------:R-:W-:Y:S01]  /*fac0*/  ISETP.GE.AND P1, PT, R4, R7, PT ;  /* 0x000000070400720c */ /* 0x000fe20003f26270 */
[----:B------:R-:W-:Y:S01]  /*fad0*/  IMAD.WIDE.U32 R4, R11, UR4, R2 ;  /* 0x000000040b047c25 */ /* 0x000fe2000f8e0002 */
[----:B------:R-:W-:-:S03]  /*fae0*/  SHF.R.S32.HI R7, RZ, 0x1f, R164 ;  /* 0x0000001fff077819 */ /* 0x000fc600000114a4 */
        /* <DEDUP_REMOVED lines=22> */
.L_x_1151:
[----:B------:R-:W-:Y:S05]  /*fc50*/  BSYNC B1 ;  /* 0x0000000000017941 */ /* 0x000fea0003800000 */
.L_x_1150:
[----:B------:R-:W-:Y:S04]  /*fc60*/  BSSY B1, `(.L_x_1152) ;  /* 0x0000015000017945 */ /* 0x000fe80003800000 */
[----:B------:R-:W-:Y:S05]  /*fc70*/  @P3 BRA `(.L_x_1153) ;  /* 0x00000000004c3947 */ /* 0x000fea0003800000 */
[----:B0-----:R-:W-:Y:S01]  /*fc80*/  IADD3 R9, P2, R6, 0x20, RZ ;  /* 0x0000002006097810 */ /* 0x001fe20007f5e0ff */
[----:B------:R-:W-:Y:S01]  /*fc90*/  ULDC.64 UR4, c[0x0][0xad8] ;  /* 0x0002b60000047ab9 */ /* 0x000fe20000000a00 */
[----:B------:R-:W-:Y:S01]  /*fca0*/  IMAD.MOV.U32 R2, RZ, RZ, R4 ;  /* 0x000000ffff027224 */ /* 0x000fe200078e0004 */
[----:B------:R-:W-:Y:S01]  /*fcb0*/  ULDC.64 UR6, c[0x0][0xa80] ;  /* 0x0002a00000067ab9 */ /* 0x000fe20000000a00 */
[----:B------:R-:W-:Y:S01]  /*fcc0*/  IMAD.MOV.U32 R3, RZ, RZ, R11 ;  /* 0x000000ffff037224 */ /* 0x000fe200078e000b */
[----:B------:R-:W-:Y:S01]  /*fcd0*/  ULDC.64 UR8, c[0x0][0x208] ;  /* 0x0000820000087ab9 */ /* 0x000fe20000000a00 */
[----:B------:R-:W-:Y:S02]  /*fce0*/  IMAD.X R0, RZ, RZ, R7, P2 ;  /* 0x000000ffff007224 */ /* 0x000fe400010e0607 */
[----:B------:R-:W-:Y:S02]  /*fcf0*/  VIADD R8, R22, 0x40 ;  /* 0x0000004016087836 */ /* 0x000fe40000000000 */
        /* <DEDUP_REMOVED lines=11> */
.L_x_1153:
[----:B------:R-:W-:Y:S05]  /*fdb0*/  BSYNC B1 ;  /* 0x0000000000017941 */ /* 0x000fea0003800000 */
.L_x_1152:
[----:B------:R-:W-:Y:S04]  /*fdc0*/  BSSY B1, `(.L_x_1154) ;  /* 0x0000015000017945 */ /* 0x000fe80003800000 */
[----:B------:R-:W-:Y:S05]  /*fdd0*/  @P1 BRA `(.L_x_1155) ;  /* 0x00000000004c1947 */ /* 0x000fea0003800000 */
[----:B0-2---:R-:W-:Y:S01]  /*fde0*/  IADD3 R9, P1, R6, 0x40, RZ ;  /* 0x0000004006097810 */ /* 0x005fe20007f3e0ff */
        /* <DEDUP_REMOVED lines=18> */
.L_x_1155:
[----:B------:R-:W-:Y:S05]  /*ff10*/  BSYNC B1 ;  /* 0x0000000000017941 */ /* 0x000fea0003800000 */
.L_x_1154:
        /* <DEDUP_REMOVED lines=20> */
.L_x_1146:
[----:B------:R-:W-:Y:S05]  /*10060*/  BSYNC B0 ;  /* 0x0000000000007941 */ /* 0x000fea0003800000 */
.L_x_1137:
[----:B------:R-:W-:Y:S02]  /*10070*/  ULDC UR4, c[0x0][0xc14] ;  /* 0x0003050000047ab9 */ /* 0x000fe40000000800 */
[----:B-1----:R-:W-:-:S13]  /*10080*/  ISETP.GE.AND P0, PT, R163, UR4, PT ;  /* 0x00000004a3007c0c */ /* 0x002fda000bf06270 */
[----:B------:R-:W-:Y:S05]  /*10090*/  @!P0 BRA `(.L_x_1156) ;  /* 0xffffff0c00248947 */ /* 0x000fea000383ffff */
[----:B------:R-:W-:Y:S05]  /*100a0*/  EXIT ;  /* 0x000000000000794d */ /* 0x000fea0003800000 */
.L_x_1055:
[----:B------:R-:W-:-:S08]  /*100b0*/  NOP ;  /* 0x0000000000007918 */ /* 0x000fd00000000000 */
[----:B0-----:R-:W0:-:S00]  /*100c0*/  USETMAXREG.DEALLOC.CTAPOOL 0x18 ;  /* 0x00000018000079c8 */ /* 0x001e0000080e0500 */
[----:B0-----:R-:W-:-:S06]  /*100d0*/  LOP3.LUT R0, R0, 0x3, RZ, 0xc0, !PT ;  /* 0x0000000300007812 */ /* 0x001fcc00078ec0ff */
[----:B------:R-:W0:Y:S02]  /*100e0*/  SHFL.IDX PT, R0, R0, RZ, 0x1f ;  /* 0x00001fff00007589 */ /* 0x000e2400000e0000 */
[----:B0-----:R-:W-:-:S13]  /*100f0*/  ISETP.NE.AND P0, PT, R0, RZ, PT ;  /* 0x000000ff0000720c */ /* 0x001fda0003f05270 */
[----:B------:R-:W-:Y:S05]  /*10100*/  @P0 EXIT ;  /* 0x000000000000094d */ /* 0x000fea0003800000 */
[----:B------:R-:W2:Y:S01]  /*10110*/  LDL.LU R6, [R1] ;  /* 0x0000000001067983 */ /* 0x000ea20000300800 */
[----:B------:R-:W-:Y:S01]  /*10120*/  ULDC UR5, c[0x0][0xc14] ;  /* 0x0003050000057ab9 */ /* 0x000fe20000000800 */
[----:B------:R-:W0:Y:S01]  /*10130*/  S2R R2, SR_TID.X ;  /* 0x0000000000027919 */ /* 0x000e220000002100 */
[----:B------:R-:W-:Y:S01]  /*10140*/  CS2R R16, SRZ ;  /* 0x0000000000107805 */ /* 0x000fe2000001ff00 */
[----:B------:R-:W-:Y:S01]  /*10150*/  ULDC.64 UR6, c[0x0][0x208] ;  /* 0x0000820000067ab9 */ /* 0x000fe20000000a00 */
[----:B------:R-:W-:Y:S01]  /*10160*/  ULDC UR4, c[0x0][0xc10] ;  /* 0x0003040000047ab9 */ /* 0x000fe20000000800 */
[----:B0-----:R-:W-:-:S04]  /*10170*/  LOP3.LUT R7, R2, 0x1f, RZ, 0xc0, !PT ;  /* 0x0000001f02077812 */ /* 0x001fc800078ec0ff */
[----:B------:R-:W-:Y:S02]  /*10180*/  ISETP.NE.AND P0, PT, R7, 0x1f, PT ;  /* 0x0000001f0700780c */ /* 0x000fe40003f05270 */
[----:B--2---:R-:W-:-:S11]  /*10190*/  LOP3.LUT R6, R6, 0xffffffdf, RZ, 0xc0, !PT ;  /* 0xffffffdf06067812 */ /* 0x004fd600078ec0ff */
[----:B------:R-:W-:Y:S02]  /*101a0*/  @P0 LOP3.LUT R6, R6, 0x20, RZ, 0xfc, !PT ;  /* 0x0000002006060812 */ /* 0x000fe400078efcff */
[----:B------:R-:W-:-:S13]  /*101b0*/  ISETP.GE.OR P0, PT, R7, UR5, !P0 ;  /* 0x0000000507007c0c */ /* 0x000fda000c706670 */
[----:B------:R-:W0:Y:S02]  /*101c0*/  @!P0 LDC.64 R2, c[0x0][0xc58] ;  /* 0x00031600ff028b82 */ /* 0x000e240000000a00 */
[----:B0-----:R-:W-:-:S05]  /*101d0*/  @!P0 IMAD.WIDE.U32 R2, R7, 0x4, R2 ;  /* 0x0000000407028825 */ /* 0x001fca00078e0002 */
[----:B------:R-:W2:Y:S01]  /*101e0*/  @!P0 LDG.E R17, desc[UR6][R2.64] ;  /* 0x0000000602118981 */ /* 0x000ea2000c1e1900 */
[C---:B------:R-:W-:Y:S02]  /*101f0*/  ISETP.NE.AND P1, PT, R7.reuse, RZ, PT ;  /* 0x000000ff0700720c */ /* 0x040fe40003f25270 */
[----:B------:R-:W-:Y:S02]  /*10200*/  ISETP.GE.U32.AND P0, PT, R7, 0x2, PT ;  /* 0x000000020700780c */ /* 0x000fe40003f06070 */
[----:B------:R-:W-:-:S09]  /*10210*/  LOP3.LUT R6, R6, 0xfffffffe, RZ, 0xc0, !PT ;  /* 0xfffffffe06067812 */ /* 0x000fd200078ec0ff */
[----:B------:R-:W-:-:S04]  /*10220*/  @P1 LOP3.LUT R6, R6, 0x1, RZ, 0xfc, !PT ;  /* 0x0000000106061812 */ /* 0x000fc800078efcff */
[----:B------:R-:W-:-:S04]  /*10230*/  LOP3.LUT R6, R6, 0xffffffef, RZ, 0xc0, !PT ;  /* 0xffffffef06067812 */ /* 0x000fc800078ec0ff */
[----:B------:R-:W-:-:S04]  /*10240*/  @P0 LOP3.LUT R6, R6, 0x10, RZ, 0xfc, !PT ;  /* 0x0000001006060812 */ /* 0x000fc800078efcff */
[----:B------:R-:W-:Y:S01]  /*10250*/  LOP3.LUT R6, R6, 0xfffffff7, RZ, 0xc0, !PT ;  /* 0xfffffff706067812 */ /* 0x000fe200078ec0ff */
[----:B------:R-:W0:Y:S01]  /*10260*/  S2UR UR6, SR_CTAID.X ;  /* 0x00000000000679c3 */ /* 0x000e220000002500 */
[----:B------:R-:W-:Y:S01]  /*10270*/  IMAD.MOV.U32 R19, RZ, RZ, RZ ;  /* 0x000000ffff137224 */ /* 0x000fe200078e00ff */
[----:B--2---:R-:W1:Y:S02]  /*10280*/  SHFL.UP PT, R0, R17, 0x1, RZ ;  /* 0x0420000011007989 */ /* 0x004e6400000e00ff */
[----:B-1----:R-:W-:-:S05]  /*10290*/  SEL R0, R0, RZ, P1 ;  /* 0x000000ff00007207 */ /* 0x002fca0000800000 */
[----:B------:R-:W-:-:S05]  /*102a0*/  IMAD.IADD R0, R17, 0x1, R0 ;  /* 0x0000000111007824 */ /* 0x000fca00078e0200 */
[----:B------:R-:W1:Y:S02]  /*102b0*/  SHFL.UP PT, R4, R0, 0x2, RZ ;  /* 0x0440000000047989 */ /* 0x000e6400000e00ff */
[----:B-1----:R-:W-:-:S05]  /*102c0*/  SEL R5, R4, RZ, P0 ;  /* 0x000000ff04057207 */ /* 0x002fca0000000000 */
[----:B------:R-:W-:-:S05]  /*102d0*/  IMAD.IADD R5, R0, 0x1, R5 ;  /* 0x0000000100057824 */ /* 0x000fca00078e0205 */
[----:B------:R-:W1:Y:S01]  /*102e0*/  SHFL.UP PT, R4, R5, 0x4, RZ ;  /* 0x0480000005047989 */ /* 0x000e6200000e00ff */
[----:B------:R-:W-:-:S04]  /*102f0*/  ISETP.GE.U32.AND P0, PT, R7, 0x4, PT ;  /* 0x000000040700780c */ /* 0x000fc80003f06070 */
[----:B-1----:R-:W-:-:S05]  /*10300*/  SEL R4, R4, RZ, P0 ;  /* 0x000000ff04047207 */ /* 0x002fca0000000000 */
[----:B------:R-:W-:-:S05]  /*10310*/  IMAD.IADD R4, R5, 0x1, R4 ;  /* 0x0000000105047824 */ /* 0x000fca00078e0204 */
[----:B------:R-:W1:Y:S01]  /*10320*/  SHFL.UP PT, R2, R4, 0x8, RZ ;  /* 0x0500000004027989 */ /* 0x000e6200000e00ff */
[----:B------:R-:W-:Y:S02]  /*10330*/  @P0 LOP3.LUT R6, R6, 0x8, RZ, 0xfc, !PT ;  /* 0x0000000806060812 */ /* 0x000fe400078efcff */
[----:B------:R-:W-:-:S04]  /*10340*/  ISETP.GE.U32.AND P0, PT, R7, 0x8, PT ;  /* 0x000000080700780c */ /* 0x000fc80003f06070 */
[----:B-1----:R-:W-:-:S05]  /*10350*/  SEL R3, R2, RZ, P0 ;  /* 0x000000ff02037207 */ /* 0x002fca0000000000 */
[----:B------:R-:W-:-:S05]  /*10360*/  IMAD.IADD R3, R4, 0x1, R3 ;  /* 0x0000000104037824 */ /* 0x000fca00078e0203 */
[----:B------:R-:W1:Y:S01]  /*10370*/  SHFL.UP PT, R0, R3, 0x10, RZ ;  /* 0x0600000003007989 */ /* 0x000e6200000e00ff */
[----:B------:R-:W-:-:S04]  /*10380*/  LOP3.LUT R6, R6, 0xfffffffb, RZ, 0xc0, !PT ;  /* 0xfffffffb06067812 */ /* 0x000fc800078ec0ff */
[----:B------:R-:W-:Y:S02]  /*10390*/  @P0 LOP3.LUT R6, R6, 0x4, RZ, 0xfc, !PT ;  /* 0x0000000406060812 */ /* 0x000fe400078efcff */
[----:B------:R-:W-:-:S04]  /*103a0*/  ISETP.GE.U32.AND P0, PT, R7, 0x10, PT ;  /* 0x000000100700780c */ /* 0x000fc80003f06070 */
[----:B-1----:R-:W-:-:S05]  /*103b0*/  SEL R0, R0, RZ, P0 ;  /* 0x000000ff00007207 */ /* 0x002fca0000000000 */
[----:B------:R-:W-:-:S05]  /*103c0*/  IMAD.IADD R0, R3, 0x1, R0 ;  /* 0x0000000103007824 */ /* 0x000fca00078e0200 */
[----:B------:R-:W1:Y:S01]  /*103d0*/  SHFL.IDX PT, R2, R0, 0x1f, 0x1f ;  /* 0x03e01f0000027f89 */ /* 0x000e6200000e0000 */
[----:B------:R-:W-:-:S04]  /*103e0*/  LOP3.LUT R6, R6, 0xfffffffd, RZ, 0xc0, !PT ;  /* 0xfffffffd06067812 */ /* 0x000fc800078ec0ff */
[----:B------:R-:W-:-:S05]  /*103f0*/  @P0 LOP3.LUT R6, R6, 0x2, RZ, 0xfc, !PT ;  /* 0x0000000206060812 */ /* 0x000fca00078efcff */
[----:B------:R2:W-:Y:S01]  /*10400*/  STL [R1], R6 ;  /* 0x0000000601007387 */ /* 0x0005e20000100800 */
[----:B-1----:R-:W-:-:S05]  /*10410*/  IMAD R4, R2, UR4, RZ ;  /* 0x0000000402047c24 */ /* 0x002fca000f8e02ff */
[----:B0-----:R-:W-:Y:S01]  /*10420*/  ISETP.GT.AND P0, PT, R4, UR6, PT ;  /* 0x0000000604007c0c */ /* 0x001fe2000bf04270 */
[----:B------:R-:W-:-:S12]  /*10430*/  IMAD.MOV.U32 R5, RZ, RZ, R4 ;  /* 0x000000ffff057224 */ /* 0x000fd800078e0004 */
[----:B--2---:R-:W-:Y:S05]  /*10440*/  @P0 BRA `(.L_x_1157) ;  /* 0x0000000000c00947 */ /* 0x004fea0003800000 */
[----:B------:R-:W-:Y:S01]  /*10450*/  IMAD.MOV.U32 R4, RZ, RZ, R5 ;  /* 0x000000ffff047224 */ /* 0x000fe200078e0005 */
[----:B------:R-:W-:Y:S01]  /*10460*/  ULDC UR5, c[0x0][0xc14] ;  /* 0x0003050000057ab9 */ /* 0x000fe20000000800 */
[----:B------:R-:W-:Y:S01]  /*10470*/  IMAD.MOV.U32 R19, RZ, RZ, RZ ;  /* 0x000000ffff137224 */ /* 0x000fe200078e00ff */
[----:B------:R-:W-:Y:S01]  /*10480*/  ULDC UR7, c[0x0][0xc14] ;  /* 0x0003050000077ab9 */ /* 0x000fe20000000800 */
[----:B------:R-:W-:-:S05]  /*10490*/  ULDC UR4, c[0x0][0xc10] ;  /* 0x0003040000047ab9 */ /* 0x000fca0000000800 */
.L_x_1161:
        /* <DEDUP_REMOVED lines=17> */
.L_x_1160:
[----:B------:R-:W-:Y:S05]  /*105b0*/  BSYNC B0 ;  /* 0x0000000000007941 */ /* 0x000fea0003800000 */
.L_x_1159:
[----:B-----5:R-:W1:Y:S01]  /*105c0*/  SHFL.UP PT, R0, R17, 0x1, RZ ;  /* 0x0420000011007989 */ /* 0x020e6200000e00ff */
[C---:B------:R-:W-:Y:S02]  /*105d0*/  ISETP.NE.AND P0, PT, R6.reuse, RZ, PT ;  /* 0x000000ff0600720c */ /* 0x040fe40003f05270 */
[----:B------:R-:W-:Y:S02]  /*105e0*/  ISETP.GE.U32.AND P1, PT, R6, 0x2, PT ;  /* 0x000000020600780c */ /* 0x000fe40003f26070 */
[----:B-1----:R-:W-:Y:S02]  /*105f0*/  SEL R0, R0, RZ, P0 ;  /* 0x000000ff00007207 */ /* 0x002fe40000000000 */
[----:B------:R-:W-:-:S03]  /*10600*/  ISETP.GE.U32.AND P0, PT, R6, 0x4, PT ;  /* 0x000000040600780c */ /* 0x000fc60003f06070 */
[----:B------:R-:W-:-:S05]  /*10610*/  IMAD.IADD R0, R17, 0x1, R0 ;  /* 0x0000000111007824 */ /* 0x000fca00078e0200 */
[----:B0-----:R-:W0:Y:S02]  /*10620*/  SHFL.UP PT, R2, R0, 0x2, RZ ;  /* 0x0440000000027989 */ /* 0x001e2400000e00ff */
        /* <DEDUP_REMOVED lines=18> */
.L_x_1157:
[----:B------:R-:W-:Y:S01]  /*10750*/  IMAD.IADD R5, R4, 0x1, -R5 ;  /* 0x0000000104057824 */ /* 0x000fe200078e0a05 */
[----:B------:R-:W-:-:S03]  /*10760*/  ULDC.64 UR8, c[0x0][0x208] ;  /* 0x0000820000087ab9 */ /* 0x000fc60000000a00 */
[----:B------:R-:W-:-:S05]  /*10770*/  IMAD R2, R0, UR4, R5 ;  /* 0x0000000400027c24 */ /* 0x000fca000f8e0205 */
[----:B------:R-:W-:Y:S02]  /*10780*/  ISETP.GT.AND P0, PT, R2, UR6, PT ;  /* 0x0000000602007c0c */ /* 0x000fe4000bf04270 */
[----:B------:R-:W0:Y:S11]  /*10790*/  LDC.64 R2, c[0x0][0xc68] ;  /* 0x00031a00ff027b82 */ /* 0x000e360000000a00 */
[----:B------:R-:W-:-:S04]  /*107a0*/  VOTE.ANY R7, PT, !P0 ;  /* 0x0000000000077806 */ /* 0x000fc800040e0100 */
[----:B------:R-:W1:Y:S02]  /*107b0*/  POPC R4, R7 ;  /* 0x0000000700047309 */ /* 0x000e640000000000 */
[----:B-1----:R-:W-:-:S04]  /*107c0*/  IMAD.IADD R19, R4, 0x1, R19 ;  /* 0x0000000104137824 */ /* 0x002fc800078e0213 */
[----:B0-----:R-:W-:-:S05]  /*107d0*/  IMAD.WIDE R2, R19, 0x4, R2 ;  /* 0x0000000413027825 */ /* 0x001fca00078e0202 */
[----:B------:R-:W2:Y:S01]  /*107e0*/  LDG.E R8, desc[UR8][R2.64] ;  /* 0x0000000802087981 */ /* 0x000ea2000c1e1900 */
[----:B------:R-:W-:-:S03]  /*107f0*/  ISETP.NE.AND P0, PT, R7, RZ, PT ;  /* 0x000000ff0700720c */ /* 0x000fc60003f05270 */
[----:B------:R-:W2:Y:S02]  /*10800*/  SHFL.IDX PT, R17, R17, R4, 0x1f ;  /* 0x00001f0411117589 */ /* 0x000ea400000e0000 */
[----:B--2---:R-:W-:-:S05]  /*10810*/  IMAD R6, R17, R8, RZ ;  /* 0x0000000811067224 */ /* 0x004fca00078e02ff */
[----:B------:R-:W-:-:S04]  /*10820*/  IABS R9, R6 ;  /* 0x0000000600097213 */ /* 0x000fc80000000000 */
[----:B------:R-:W0:Y:S08]  /*10830*/  I2F.RP R10, R9 ;  /* 0x00000009000a7306 */ /* 0x000e300000209400 */
[----:B0-----:R-:W0:Y:S02]  /*10840*/  MUFU.RCP R10, R10 ;  /* 0x0000000a000a7308 */ /* 0x001e240000001000 */
[----:B0-----:R-:W-:-:S06]  /*10850*/  VIADD R11, R10, 0xffffffe ;  /* 0x0ffffffe0a0b7836 */ /* 0x001fcc0000000000 */
[----:B------:R0:W1:Y:S01]  /*10860*/  F2I.FTZ.U32.TRUNC.NTZ R3, R11 ;  /* 0x0000000b00037305 */ /* 0x000062000021f000 */
[----:B------:R-:W-:Y:S05]  /*10870*/  @!P0 BRA `(.L_x_1162) ;  /* 0x0000000000088947 */ /* 0x000fea0003800000 */
[----:B------:R-:W-:-:S05]  /*10880*/  VIADD R7, R4, 0xffffffff ;  /* 0xffffffff04077836 */ /* 0x000fca0000000000 */
[----:B------:R2:W3:Y:S02]  /*10890*/  SHFL.IDX PT, R16, R0, R7, 0x1f ;  /* 0x00001f0700107589 */ /* 0x0004e400000e0000 */
.L_x_1162:
[----:B-12---:R-:W-:Y:S02]  /*108a0*/  IMAD.MOV R0, RZ, RZ, -R3 ;  /* 0x000000ffff007224 */ /* 0x006fe400078e0a03 */
[----:B---3--:R-:W-:Y:S02]  /*108b0*/  IMAD R16, R16, UR4, R5 ;  /* 0x0000000410107c24 */ /* 0x008fe4000f8e0205 */
[----:B------:R-:W-:Y:S02]  /*108c0*/  IMAD R5, R0, R9, RZ ;  /* 0x0000000900057224 */ /* 0x000fe400078e02ff */
[----:B------:R-:W-:-:S04]  /*108d0*/  IMAD.MOV.U32 R2, RZ, RZ, RZ ;  /* 0x000000ffff027224 */ /* 0x000fc800078e00ff */
[----:B------:R-:W-:Y:S01]  /*108e0*/  IMAD.HI.U32 R2, R3, R5, R2 ;  /* 0x0000000503027227 */ /* 0x000fe200078e0002 */
[----:B------:R-:W-:Y:S02]  /*108f0*/  IADD3 R5, -R16, UR6, RZ ;  /* 0x0000000610057c10 */ /* 0x000fe4000fffe1ff */
[----:B------:R-:W-:Y:S02]  /*10900*/  IABS R3, R6 ;  /* 0x0000000600037213 */ /* 0x000fe40000000000 */
[----:B------:R-:W-:-:S03]  /*10910*/  IABS R0, R5 ;  /* 0x0000000500007213 */ /* 0x000fc60000000000 */
[----:B------:R-:W-:Y:S02]  /*10920*/  IMAD.MOV R3, RZ, RZ, -R3 ;  /* 0x000000ffff037224 */ /* 0x000fe400078e0a03 */
        /* <DEDUP_REMOVED lines=11> */
[----:B------:R-:W-:-:S05]  /*109e0*/  @!P0 LOP3.LUT R7, RZ, R6, RZ, 0x33, !PT ;  /* 0x00000006ff078212 */ /* 0x000fca00078e33ff */
[----:B------:R-:W-:Y:S02]  /*109f0*/  IMAD R0, R8, R7, RZ ;  /* 0x0000000708007224 */ /* 0x000fe400078e02ff */
[----:B------:R-:W-:Y:S02]  /*10a00*/  IMAD.MOV R7, RZ, RZ, -R7 ;  /* 0x000000ffff077224 */ /* 0x000fe400078e0a07 */
[----:B------:R-:W-:Y:S02]  /*10a10*/  IMAD.MOV R3, RZ, RZ, -R0 ;  /* 0x000000ffff037224 */ /* 0x000fe400078e0a00 */
[----:B------:R-:W-:-:S03]  /*10a20*/  IMAD R5, R6, R7, R5 ;  /* 0x0000000706057224 */ /* 0x000fc600078e0205 */
[----:B------:R-:W-:Y:S01]  /*10a30*/  VIADDMNMX R8, R3, UR4, R8, PT ;  /* 0x0000000403087c46 */ /* 0x000fe2000b800108 */
[----:B------:R-:W-:Y:S01]  /*10a40*/  IMAD.IADD R0, R5, 0x1, R0 ;  /* 0x0000000105007824 */ /* 0x000fe200078e0200 */
[----:B------:R-:W-:Y:S02]  /*10a50*/  IABS R6, R5 ;  /* 0x0000000500067213 */ /* 0x000fe40000000000 */
[----:B------:R-:W-:-:S04]  /*10a60*/  IABS R4, R8 ;  /* 0x0000000800047213 */ /* 0x000fc80000000000 */
[----:B------:R-:W1:Y:S08]  /*10a70*/  I2F.RP R9, R4 ;  /* 0x0000000400097306 */ /* 0x000e700000209400 */
[----:B-1----:R-:W1:Y:S02]  /*10a80*/  MUFU.RCP R9, R9 ;  /* 0x0000000900097308 */ /* 0x002e640000001000 */
[----:B-1----:R-:W-:-:S06]  /*10a90*/  VIADD R2, R9, 0xffffffe ;  /* 0x0ffffffe09027836 */ /* 0x002fcc0000000000 */
[----:B------:R1:W2:Y:S02]  /*10aa0*/  F2I.FTZ.U32.TRUNC.NTZ R3, R2 ;  /* 0x0000000200037305 */ /* 0x0002a4000021f000 */
[----:B-1----:R-:W-:Y:S02]  /*10ab0*/  IMAD.MOV.U32 R2, RZ, RZ, RZ ;  /* 0x000000ffff027224 */ /* 0x002fe400078e00ff */
[----:B--2---:R-:W-:-:S04]  /*10ac0*/  IMAD.MOV R7, RZ, RZ, -R3 ;  /* 0x000000ffff077224 */ /* 0x004fc800078e0a03 */
[----:B------:R-:W-:-:S04]  /*10ad0*/  IMAD R7, R7, R4, RZ ;  /* 0x0000000407077224 */ /* 0x000fc800078e02ff */
[----:B------:R-:W-:Y:S01]  /*10ae0*/  IMAD.HI.U32 R3, R3, R7, R2 ;  /* 0x0000000703037227 */ /* 0x000fe200078e0002 */
[-C--:B------:R-:W-:Y:S02]  /*10af0*/  IABS R7, R8.reuse ;  /* 0x0000000800077213 */ /* 0x080fe40000000000 */
[----:B------:R-:W-:-:S03]  /*10b00*/  LOP3.LUT R2, R5, R8, RZ, 0x3c, !PT ;  /* 0x0000000805027212 */ /* 0x000fc600078e3cff */
[----:B------:R-:W-:Y:S02]  /*10b10*/  IMAD.MOV R7, RZ, RZ, -R7 ;  /* 0x000000ffff077224 */ /* 0x000fe400078e0a07 */
[----:B------:R-:W-:-:S04]  /*10b20*/  IMAD.HI.U32 R3, R3, R6, RZ ;  /* 0x0000000603037227 */ /* 0x000fc800078e00ff */
[----:B------:R-:W-:-:S05]  /*10b30*/  IMAD R7, R3, R7, R6 ;  /* 0x0000000703077224 */ /* 0x000fca00078e0206 */
        /* <DEDUP_REMOVED lines=8> */
[----:B------:R-:W-:Y:S01]  /*10bc0*/  @!P0 LOP3.LUT R3, RZ, R8, RZ, 0x33, !PT ;  /* 0x00000008ff038212 */ /* 0x000fe200078e33ff */
[----:B------:R-:W-:-:S04]  /*10bd0*/  IMAD.MOV R8, RZ, RZ, -R8 ;  /* 0x000000ffff087224 */ /* 0x000fc800078e0a08 */
[----:B------:R-:W-:Y:S01]  /*10be0*/  IMAD R18, R3, R8, R0 ;  /* 0x0000000803127224 */ /* 0x000fe200078e0200 */
[----:B------:R-:W-:-:S05]  /*10bf0*/  LOP3.LUT R0, RZ, R3, RZ, 0x33, !PT ;  /* 0x00000003ff007212 */ /* 0x000fca00078e33ff */
[----:B------:R-:W-:Y:S01]  /*10c00*/  IMAD.IADD R17, R17, 0x1, R0 ;  /* 0x0000000111117824 */ /* 0x000fe200078e0200 */
[----:B------:R-:W-:Y:S06]  /*10c10*/  BRA `(.L_x_1163) ;  /* 0x00000000000c7947 */ /* 0x000fec0003800000 */
.L_x_1158:
[----:B------:R-:W-:Y:S02]  /*10c20*/  IMAD.MOV.U32 R17, RZ, RZ, RZ ;  /* 0x000000ffff117224 */ /* 0x000fe400078e00ff */
[----:B------:R-:W-:Y:S02]  /*10c30*/  IMAD.U32 R16, RZ, RZ, UR6 ;  /* 0x00000006ff107e24 */ /* 0x000fe4000f8e00ff */
[----:B------:R-:W-:-:S07]  /*10c40*/  IMAD.MOV.U32 R18, RZ, RZ, RZ ;  /* 0x000000ffff127224 */ /* 0x000fce00078e00ff */
.L_x_1163:
[----:B------:R-:W1:Y:S01]  /*10c50*/  S2R R0, SR_TID.X ;  /* 0x0000000000007919 */ /* 0x000e620000002100 */
[----:B------:R-:W-:Y:S01]  /*10c60*/  STL [R1], RZ ;  /* 0x000000ff01007387 */ /* 0x000fe20000100800 */
[----:B-1----:R-:W-:-:S04]  /*10c70*/  LOP3.LUT R0, R0, 0x1f, RZ, 0xc0, !PT ;  /* 0x0000001f00007812 */ /* 0x002fc800078ec0ff */
[----:B------:R-:W-:-:S13]  /*10c80*/  ISETP.NE.AND P0, PT, R0, RZ, PT ;  /* 0x000000ff0000720c */ /* 0x000fda0003f05270 */
[----:B------:R-:W1:Y:S01]  /*10c90*/  @!P0 S2R R3, SR_CgaCtaId ;  /* 0x0000000000038919 */ /* 0x000e620000008800 */
[----:B------:R-:W-:-:S04]  /*10ca0*/  @!P0 MOV R0, 0x400 ;  /* 0x0000040000008802 */ /* 0x000fc80000000f00 */
[----:B-1----:R-:W-:-:S05]  /*10cb0*/  @!P0 LEA R0, R3, R0, 0x18 ;  /* 0x0000000003008211 */ /* 0x002fca00078ec0ff */
[----:B------:R1:W-:Y:S01]  /*10cc0*/  @!P0 STS.128 [R0+0x2a8d0], R16 ;  /* 0x02a8d01000008388 */ /* 0x0003e20000000c00 */
[----:B------:R-:W-:Y:S06]  /*10cd0*/  BAR.ARV 0x5, 0x120 ;  /* 0x0144800000007b1d */ /* 0x000fec0000002000 */
[----:B------:R-:W-:Y:S01]  /*10ce0*/  ISETP.GE.AND P0, PT, R19, UR5, PT ;  /* 0x0000000513007c0c */ /* 0x000fe2000bf06270 */
[----:B-1----:R-:W-:-:S05]  /*10cf0*/  IMAD.MOV.U32 R0, RZ, RZ, 0x1 ;  /* 0x00000001ff007424 */ /* 0x002fca00078e00ff */
[----:B------:R1:W-:Y:S04]  /*10d00*/  STL [R1+0x8], R0 ;  /* 0x0000080001007387 */ /* 0x0003e80000100800 */
[----:B------:R1:W-:Y:S03]  /*10d10*/  STL [R1+0x18], RZ ;  /* 0x000018ff01007387 */ /* 0x0003e60000100800 */
[----:B------:R-:W-:Y:S05]  /*10d20*/  @P0 BRA `(.L_x_1164) ;  /* 0x0000004400440947 */ /* 0x000fea0003800000 */
[----:B-1----:R-:W-:Y:S01]  /*10d30*/  IMAD.MOV.U32 R0, RZ, RZ, 0x1 ;  /* 0x00000001ff007424 */ /* 0x002fe200078e00ff */
[----:B------:R1:W-:Y:S01]  /*10d40*/  STL [R1+0x18], RZ ;  /* 0x000018ff01007387 */ /* 0x0003e20000100800 */
[----:B------:R-:W-:Y:S01]  /*10d50*/  ULDC UR38, c[0x0][0xc] ;  /* 0x0000030000267ab9 */ /* 0x000fe20000000800 */
[----:B------:R-:W-:Y:S02]  /*10d60*/  ULDC.64 UR36, c[0x0][0x198] ;  /* 0x0000660000247ab9 */ /* 0x000fe40000000a00 */
[----:B------:R1:W-:Y:S04]  /*10d70*/  STL [R1+0x8], R0 ;  /* 0x0000080001007387 */ /* 0x0003e80000100800 */
[----:B------:R1:W-:Y:S02]  /*10d80*/  STL [R1], RZ ;  /* 0x000000ff01007387 */ /* 0x0003e40000100800 */
.L_x_1239:
[----:B------:R-:W-:Y:S05]  /*10d90*/  YIELD ;  /* 0x0000000000007946 */ /* 0x000fea0003800000 */
[----:B------:R-:W-:Y:S01]  /*10da0*/  ULDC.64 UR4, c[0x0][0xa28] ;  /* 0x00028a0000047ab9 */ /* 0x000fe20000000a00 */
[----:B------:R-:W-:Y:S01]  /*10db0*/  IMAD.MOV.U32 R4, RZ, RZ, RZ ;  /* 0x000000ffff047224 */ /* 0x000fe200078e00ff */
[----:B------:R-:W-:Y:S01]  /*10dc0*/  ISETP.NE.U32.AND P0, PT, RZ, UR4, PT ;  /* 0x00000004ff007c0c */ /* 0x000fe2000bf05070 */
[----:B------:R-:W-:-:S03]  /*10dd0*/  ULDC.64 UR6, c[0x0][0x208] ;  /* 0x0000820000067ab9 */ /* 0x000fc60000000a00 */
[----:B------:R-:W-:Y:S01]  /*10de0*/  ISETP.NE.AND.EX P0, PT, RZ, UR5, PT, P0 ;  /* 0x00000005ff007c0c */ /* 0x000fe2000bf05300 */
[----:B------:R-:W-:-:S12]  /*10df0*/  ULDC.64 UR4, c[0x0][0xa00] ;  /* 0x0002800000047ab9 */ /* 0x000fd80000000a00 */
[----:B--2---:R-:W2:Y:S01]  /*10e00*/  @P0 LDC.64 R2, c[0x0][0xa28] ;  /* 0x00028a00ff020b82 */ /* 0x004ea20000000a00 */
[----:B------:R-:W-:Y:S01]  /*10e10*/  ISETP.NE.U32.AND P2, PT, RZ, UR4, PT ;  /* 0x00000004ff007c0c */ /* 0x000fe2000bf45070 */
[----:B--2---:R-:W-:-:S05]  /*10e20*/  @P0 IMAD.WIDE R2, R19, 0x4, R2 ;  /* 0x0000000413020825 */ /* 0x004fca00078e0202 */
[----:B------:R2:W5:Y:S01]  /*10e30*/  @P0 LDG.E R4, desc[UR6][R2.64] ;  /* 0x0000000602040981 */ /* 0x000562000c1e1900 */
[----:B------:R-:W-:Y:S01]  /*10e40*/  ISETP.NE.AND.EX P2, PT, RZ, UR5, PT, P2 ;  /* 0x00000005ff007c0c */ /* 0x000fe2000bf45320 */
[----:B-1----:R-:W-:Y:S01]  /*10e50*/  IMAD.MOV.U32 R0, RZ, RZ, RZ ;  /* 0x000000ffff007224 */ /* 0x002fe200078e00ff */
[----:B------:R-:W-:Y:S01]  /*10e60*/  ULDC.64 UR4, c[0x0][0xa18] ;  /* 0x0002860000047ab9 */ /* 0x000fe20000000a00 */
[----:B--2---:R-:W1:Y:S02]  /*10e70*/  LDC.64 R2, c[0x0][0xa00] ;  /* 0x00028000ff027b82 */ /* 0x004e640000000a00 */
[----:B-1----:R-:W-:-:S08]  /*10e80*/  IMAD.WIDE R2, R19, 0x4, R2 ;  /* 0x0000000413027825 */ /* 0x002fd000078e0202 */
[----:B------:R-:W2:Y:S01]  /*10e90*/  @P2 LDG.E R0, desc[UR6][R2.64] ;  /* 0x0000000602002981 */ /* 0x000ea2000c1e1900 */
[----:B------:R-:W-:Y:S01]  /*10ea0*/  ISETP.NE.U32.AND P1, PT, RZ, UR4, PT ;  /* 0x00000004ff007c0c */ /* 0x000fe2000bf25070 */
[----:B------:R-:W-:-:S03]  /*10eb0*/  ULDC UR4, c[0x0][0x288] ;  /* 0x0000a20000047ab9 */ /* 0x000fc60000000800 */
[----:B------:R-:W-:-:S13]  /*10ec0*/  ISETP.NE.AND.EX P1, PT, RZ, UR5, PT, P1 ;  /* 0x00000005ff007c0c */ /* 0x000fda000bf25310 */
[----:B------:R-:W1:Y:S02]  /*10ed0*/  @P1 LDC.64 R6, c[0x0][0xa18] ;  /* 0x00028600ff061b82 */ /* 0x000e640000000a00 */
[----:B-1----:R-:W-:Y:S01]  /*10ee0*/  @P1 IMAD.WIDE R6, R19, 0x4, R6 ;  /* 0x0000000413061825 */ /* 0x002fe200078e0206 */
[----:B--2---:R1:W-:Y:S03]  /*10ef0*/  STL [R1+0x1c], R0 ;  /* 0x00001c0001007387 */ /* 0x0043e60000100800 */
[----:B-1----:R-:W-:Y:S01]  /*10f00*/  IMAD.U32 R0, RZ, RZ, UR4 ;  /* 0x00000004ff007e24 */ /* 0x002fe2000f8e00ff */
[----:B------:R-:W-:Y:S02]  /*10f10*/  ULDC.64 UR4, c[0x0][0x3f8] ;  /* 0x0000fe0000047ab9 */ /* 0x000fe40000000a00 */
[----:B------:R-:W-:-:S03]  /*10f20*/  UISETP.NE.U32.AND UP0, UPT, UR4, URZ, UPT ;  /* 0x0000003f0400728c */ /* 0x000fc6000bf05070 */
[----:B------:R-:W-:Y:S01]  /*10f30*/  ULDC UR4, c[0x0][0x404] ;  /* 0x0001010000047ab9 */ /* 0x000fe20000000800 */
[----:B------:R-:W-:Y:S01]  /*10f40*/  UISETP.NE.AND.EX UP0, UPT, UR5, URZ, UPT, UP0 ;  /* 0x0000003f0500728c */ /* 0x000fe2000bf05300 */
[----:B------:R1:W5:Y:S01]  /*10f50*/  @P1 LDG.E R0, desc[UR6][R6.64] ;  /* 0x0000000606001981 */ /* 0x000362000c1e1900 */
[----:B------:R-:W-:Y:S01]  /*10f60*/  ULDC.64 UR6, c[0x0][0xa08] ;  /* 0x0002820000067ab9 */ /* 0x000fe20000000a00 */
[----:B------:R-:W-:Y:S01]  /*10f70*/  ULDC UR5, c[0x0][0x2e0] ;  /* 0x0000b80000057ab9 */ /* 0x000fe20000000800 */
[----:B------:R-:W-:Y:S01]  /*10f80*/  USEL UR4, UR4, 0x1, UP0 ;  /* 0x0000000104047887 */ /* 0x000fe20008000000 */
[----:B------:R-:W-:-:S03]  /*10f90*/  ISETP.NE.U32.AND P0, PT, RZ, UR6, PT ;  /* 0x00000006ff007c0c */ /* 0x000fc6000bf05070 */
[----:B------:R-:W-:Y:S01]  /*10fa0*/  UIMAD UR4, UR4, UR5, URZ ;  /* 0x00000005040472a4 */ /* 0x000fe2000f8e023f */
[----:B------:R-:W-:-:S05]  /*10fb0*/  ISETP.NE.AND.EX P0, PT, RZ, UR7, PT, P0 ;  /* 0x00000007ff007c0c */ /* 0x000fca000bf05300 */
[----:B------:R-:W-:Y:S01]  /*10fc0*/  IMAD.U32 R5, RZ, RZ, UR4 ;  /* 0x00000004ff057e24 */ /* 0x000fe2000f8e00ff */
[----:B-1----:R-:W-:Y:S07]  /*10fd0*/  @P1 BRA `(.L_x_1165) ;  /* 0x0000000000141947 */ /* 0x002fee0003800000 */
[----:B------:R-:W-:Y:S05]  /*10fe0*/  @!P2 BRA `(.L_x_1165) ;  /* 0x000000000010a947 */ /* 0x000fea0003800000 */
[----:B------:R-:W-:Y:S02]  /*10ff0*/  ULDC.64 UR4, c[0x0][0x208] ;  /* 0x0000820000047ab9 */ /* 0x000fe40000000a00 */
[----:B------:R-:W2:Y:S04]  /*11000*/  LDG.E R7, desc[UR4][R2.64] ;  /* 0x0000000402077981 */ /* 0x000ea8000c1e1900 */
[----:B-----5:R-:W2:Y:S02]  /*11010*/  LDG.E R0, desc[UR4][R2.64+0x4] ;  /* 0x0000040402007981 */ /* 0x020ea4000c1e1900 */
[----:B--2---:R-:W-:-:S07]  /*11020*/  IMAD.IADD R0, R0, 0x1, -R7 ;  /* 0x0000000100007824 */ /* 0x004fce00078e0a07 */
.L_x_1165:
[----:B------:R-:W1:Y:S01]  /*11030*/  LDC.64 R2, c[0x0][0xa08] ;  /* 0x00028200ff027b82 */ /* 0x000e620000000a00 */
[----:B------:R-:W-:Y:S01]  /*11040*/  IMAD.MOV.U32 R7, RZ, RZ, RZ ;  /* 0x000000ffff077224 */ /* 0x000fe200078e00ff */
[----:B------:R-:W-:Y:S01]  /*11050*/  ULDC.64 UR4, c[0x0][0x208] ;  /* 0x0000820000047ab9 */ /* 0x000fe20000000a00 */
[----:B-1----:R-:W-:-:S05]  /*11060*/  IMAD.WIDE R2, R19, 0x4, R2 ;  /* 0x0000000413027825 */ /* 0x002fca00078e0202 */
[----:B------:R-:W2:Y:S01]  /*11070*/  @P0 LDG.E R7, desc[UR4][R2.64] ;  /* 0x0000000402070981 */ /* 0x000ea2000c1e1900 */
[----:B------:R-:W-:Y:S02]  /*11080*/  ULDC.64 UR4, c[0x0][0xa20] ;  /* 0x0002880000047ab9 */ /* 0x000fe40000000a00 */
[----:B------:R-:W-:-:S04]  /*11090*/  ISETP.NE.U32.AND P1, PT, RZ, UR4, PT ;  /* 0x00000004ff007c0c */ /* 0x000fc8000bf25070 */
[----:B------:R-:W-:Y:S01]  /*110a0*/  ISETP.NE.AND.EX P1, PT, RZ, UR5, PT, P1 ;  /* 0x00000005ff007c0c */ /* 0x000fe2000bf25310 */
[----:B--2--5:R-:W-:-:S05]  /*110b0*/  IMAD.IADD R6, R7, 0x1, R4 ;  /* 0x0000000107067824 */ /* 0x024fca00078e0204 */
[----:B------:R1:W-:Y:S07]  /*110c0*/  STL [R1+0x4], R6 ;  /* 0x0000040601007387 */ /* 0x0003ee0000100800 */
[----:B------:R-:W-:Y:S05]  /*110d0*/  @!P1 BRA `(.L_x_1166) ;  /* 0x0000000000149947 */ /* 0x000fea0003800000 */
[----:B------:R-:W2:Y:S01]  /*110e0*/  LDC.64 R2, c[0x0][0xa20] ;  /* 0x00028800ff027b82 */ /* 0x000ea20000000a00 */
[----:B------:R-:W-:Y:S01]  /*110f0*/  ULDC.64 UR4, c[0x0][0x208] ;  /* 0x0000820000047ab9 */ /* 0x000fe20000000a00 */
[----:B--2---:R-:W-:-:S05]  /*11100*/  IMAD.WIDE R2, R19, 0x4, R2 ;  /* 0x0000000413027825 */ /* 0x004fca00078e0202 */
[----:B------:R2:W5:Y:S01]  /*11110*/  LDG.E R5, desc[UR4][R2.64] ;  /* 0x0000000402057981 */ /* 0x000562000c1e1900 */
[----:B------:R-:W-:Y:S05]  /*11120*/  BRA `(.L_x_1167) ;  /* 0x0000000000147947 */ /* 0x000fea0003800000 */
.L_x_1166:
[----:B------:R-:W-:Y:S05]  /*11130*/  @!P0 BRA `(.L_x_1167) ;  /* 0x0000000000108947 */ /* 0x000fea0003800000 */
[----:B------:R-:W-:Y:S02]  /*11140*/  ULDC.64 UR4, c[0x0][0x208] ;  /* 0x0000820000047ab9 */ /* 0x000fe40000000a00 */
[----:B-1----:R-:W2:Y:S04]  /*11150*/  LDG.E R6, desc[UR4][R2.64] ;  /* 0x0000000402067981 */ /* 0x002ea8000c1e1900 */
[----:B------:R-:W2:Y:S02]  /*11160*/  LDG.E R5, desc[UR4][R2.64+0x4] ;  /* 0x0000040402057981 */ /* 0x000ea4000c1e1900 */
[----:B--2---:R-:W-:-:S07]  /*11170*/  IMAD.IADD R5, R5, 0x1, -R6 ;  /* 0x0000000105057824 */ /* 0x004fce00078e0a06 */
.L_x_1167:
[----:B--2---:R-:W2:Y:S01]  /*11180*/  LDC.64 R2, c[0x0][0x9e0] ;  /* 0x00027800ff027b82 */ /* 0x004ea20000000a00 */
[----:B-----5:R-:W-:Y:S01]  /*11190*/  IMAD.IADD R7, R5, 0x1, -R4 ;  /* 0x0000000105077824 */ /* 0x020fe200078e0a04 */
[----:B------:R-:W-:-:S04]  /*111a0*/  LEA R9, R17, 0x80, 0x7 ;  /* 0x0000008011097811 */ /* 0x000fc800078e38ff */
[----:B------:R-:W-:Y:S02]  /*111b0*/  IADD3 R9, R7, R9, -R0 ;  /* 0x0000000907097210 */ /* 0x000fe40007ffe800 */
[----:B--2---:R-:W-:-:S03]  /*111c0*/  ISETP.GE.AND P0, PT, R3, 0x1, PT ;  /* 0x000000010300780c */ /* 0x004fc60003f06270 */
[----:B------:R-:W-:-:S10]  /*111d0*/  IMAD.IADD R2, R9, 0x1, R2 ;  /* 0x0000000109027824 */ /* 0x000fd400078e0202 */
[----:B------:R-:W-:Y:S05]  /*111e0*/  @!P0 BRA `(.L_x_1168) ;  /* 0x0000000000488947 */ /* 0x000fea0003800000 */
[C---:B------:R-:W-:Y:S01]  /*111f0*/  ISETP.GT.AND P1, PT, R9.reuse, RZ, PT ;  /* 0x000000ff0900720c */ /* 0x040fe20003f24270 */
[----:B------:R-:W-:Y:S01]  /*11200*/  BSSY B0, `(.L_x_1169) ;  /* 0x000000e000007945 */ /* 0x000fe20003800000 */
[----:B-1----:R-:W-:-:S11]  /*11210*/  VIADD R6, R9, 0xffffffff ;  /* 0xffffffff09067836 */ /* 0x002fd60000000000 */
        /* <DEDUP_REMOVED lines=8> */
.L_x_1170:
[----:B------:R-:W-:-:S13]  /*112a0*/  ISETP.NE.AND P1, PT, R3, 0x1, PT ;  /* 0x000000010300780c */ /* 0x000fda0003f25270 */
[----:B------:R-:W1:Y:S02]  /*112b0*/  @P1 LDC.64 R4, c[0x0][0x9e8] ;  /* 0x00027a00ff041b82 */ /* 0x000e640000000a00 */
[----:B-1----:R-:W-:-:S05]  /*112c0*/  @P1 IMAD.HI.U32 R4, R6, R4, RZ ;  /* 0x0000000406041227 */ /* 0x002fca00078e00ff */
[----:B------:R-:W-:-:S07]  /*112d0*/  @P1 SHF.R.U32.HI R6, RZ, R5, R4 ;  /* 0x00000005ff061219 */ /* 0x000fce0000011604 */
.L_x_1171:
[----:B------:R-:W-:Y:S05]  /*112e0*/  BSYNC B0 ;  /* 0x0000000000007941 */ /* 0x000fea0003800000 */
.L_x_1169:
[----:B------:R-:W-:-:S05]  /*112f0*/  IMAD R5, R6, R3, R3 ;  /* 0x0000000306057224 */ /* 0x000fca00078e0203 */
[----:B------:R-:W-:-:S07]  /*11300*/  VIMNMX R2, R2, R5, PT ;  /* 0x0000000502027248 */ /* 0x000fce0003fe0100 */
.L_x_1168:
[----:B------:R-:W-:Y:S01]  /*11310*/  VIADD R2, R2, 0x5f ;  /* 0x0000005f02027836 */ /* 0x000fe20000000000 */
[----:B------:R-:W-:Y:S01]  /*11320*/  ULDC UR4, c[0x0][0x9dc] ;  /* 0x0002770000047ab9 */ /* 0x000fe20000000800 */
[----:B------:R-:W-:Y:S02]  /*11330*/  IMAD R4, R17, 0x80, -R0 ;  /* 0x0000008011047824 */ /* 0x000fe400078e0a00 */
[----:B------:R-:W-:-:S04]  /*11340*/  IMAD.HI R2, R2, 0x2aaaaaab, RZ ;  /* 0x2aaaaaab02027827 */ /* 0x000fc800078e02ff */
[C---:B------:R-:W-:Y:S01]  /*11350*/  VIADD R0, R7.reuse, 0x5f ;  /* 0x0000005f07007836 */ /* 0x040fe20000000000 */
[----:B------:R-:W-:Y:S01]  /*11360*/  SHF.R.U32.HI R5, RZ, 0x1f, R2 ;  /* 0x0000001fff057819 */ /* 0x000fe20000011602 */
[----:B------:R-:W-:Y:S02]  /*11370*/  IMAD.IADD R7, R7, 0x1, R4 ;  /* 0x0000000107077824 */ /* 0x000fe400078e0204 */
[----:B------:R-:W-:Y:S01]  /*11380*/  IMAD.HI R0, R0, 0x2aaaaaab, RZ ;  /* 0x2aaaaaab00007827 */ /* 0x000fe200078e02ff */
[----:B------:R-:W-:-:S04]  /*11390*/  LEA.HI.SX32 R2, R2, R5, 0x1c ;  /* 0x0000000502027211 */ /* 0x000fc800078fe2ff */
[----:B------:R-:W-:-:S04]  /*113a0*/  SHF.R.U32.HI R5, RZ, 0x1f, R0 ;  /* 0x0000001fff057819 */ /* 0x000fc80000011600 */
[----:B------:R-:W-:Y:S01]  /*113b0*/  LEA.HI.SX32 R5, R0, R5, 0x1c ;  /* 0x0000000500057211 */ /* 0x000fe200078fe2ff */
[----:B------:R-:W-:-:S03]  /*113c0*/  VIADD R0, R7, -UR4 ;  /* 0x8000000407007c36 */ /* 0x000fc60008000000 */
[----:B-1----:R-:W-:-:S05]  /*113d0*/  VIMNMX R6, R5, R2, PT ;  /* 0x0000000205067248 */ /* 0x002fca0003fe0100 */
[----:B------:R1:W-:Y:S01]  /*113e0*/  STL [R1+0x14], R6 ;  /* 0x0000140601007387 */ /* 0x0003e20000100800 */
[----:B------:R-:W-:Y:S05]  /*113f0*/  @!P0 BRA `(.L_x_1172) ;  /* 0x0000000000448947 */ /* 0x000fea0003800000 */
[----:B------:R-:W-:Y:S01]  /*11400*/  ISETP.GT.AND P0, PT, R7, -0x1, PT ;  /* 0xffffffff0700780c */ /* 0x000fe20003f04270 */
[----:B------:R-:W-:-:S12]  /*11410*/  BSSY B0, `(.L_x_1173) ;  /* 0x000000d000007945 */ /* 0x000fd80003800000 */
        /* <DEDUP_REMOVED lines=8> */
.L_x_1174:
[----:B------:R-:W-:-:S13]  /*114a0*/  ISETP.NE.AND P0, PT, R3, 0x1, PT ;  /* 0x000000010300780c */ /* 0x000fda0003f05270 */
[----:B------:R-:W2:Y:S02]  /*114b0*/  @P0 LDC.64 R4, c[0x0][0x9e8] ;  /* 0x00027a00ff040b82 */ /* 0x000ea40000000a00 */
[----:B--2---:R-:W-:-:S05]  /*114c0*/  @P0 IMAD.HI.U32 R4, R7, R4, RZ ;  /* 0x0000000407040227 */ /* 0x004fca00078e00ff */
[----:B------:R-:W-:-:S07]  /*114d0*/  @P0 SHF.R.U32.HI R7, RZ, R5, R4 ;  /* 0x00000005ff070219 */ /* 0x000fce0000011604 */
.L_x_1175:
[----:B------:R-:W-:Y:S05]  /*114e0*/  BSYNC B0 ;  /* 0x0000000000007941 */ /* 0x000fea0003800000 */
.L_x_1173:
[----:B------:R-:W-:-:S05]  /*114f0*/  IMAD R3, R7, R3, RZ ;  /* 0x0000000307037224 */ /* 0x000fca00078e02ff */
[----:B------:R-:W-:-:S07]  /*11500*/  VIMNMX R0, R0, R3, !PT ;  /* 0x0000000300007248 */ /* 0x000fce0007fe0100 */
.L_x_1172:
[----:B------:R-:W-:Y:S01]  /*11510*/  IMAD.HI R0, R0, 0x2aaaaaab, RZ ;  /* 0x2aaaaaab00007827 */ /* 0x000fe200078e02ff */
[----:B------:R-:W-:Y:S04]  /*11520*/  BSSY B6, `(.L_x_1176) ;  /* 0x000030d000067945 */ /* 0x000fe80003800000 */
[----:B------:R-:W-:-:S04]  /*11530*/  SHF.R.U32.HI R3, RZ, 0x1f, R0 ;  /* 0x0000001fff037819 */ /* 0x000fc80000011600 */
[----:B------:R-:W-:-:S04]  /*11540*/  LEA.HI.SX32 R3, R0, R3, 0x1c ;  /* 0x0000000300037211 */ /* 0x000fc800078fe2ff */
[----:B------:R-:W-:-:S04]  /*11550*/  VIMNMX R2, RZ, R3, !PT ;  /* 0x00000003ff027248 */ /* 0x000fc80007fe0100 */
[----:B------:R-:W-:Y:S01]  /*11560*/  ISETP.GT.AND P0, PT, R6, R2, PT ;  /* 0x000000020600720c */ /* 0x000fe20003f04270 */
[----:B------:R2:W-:-:S12]  /*11570*/  STL [R1+0x10], R2 ;  /* 0x0000100201007387 */ /* 0x0005d80000100800 */
[----:B--2---:R-:W-:Y:S05]  /*11580*/  @P0 BRA `(.L_x_1177) ;  /* 0x0000000000480947 */ /* 0x004fea0003800000 */
[----:B------:R-:W2:Y:S02]  /*11590*/  S2R R2, SR_TID.X ;  /* 0x0000000000027919 */ /* 0x000ea40000002100 */
[----:B--2---:R-:W-:-:S04]  /*115a0*/  LOP3.LUT R2, R2, 0x1f, RZ, 0xc0, !PT ;  /* 0x0000001f02027812 */ /* 0x004fc800078ec0ff */
[----:B------:R-:W-:-:S13]  /*115b0*/  ISETP.NE.AND P1, PT, R2, RZ, PT ;  /* 0x000000ff0200720c */ /* 0x000fda0003f25270 */
[----:B------:R-:W-:Y:S05]  /*115c0*/  @P1 BRA `(.L_x_1178) ;  /* 0x0000003000081947 */ /* 0x000fea0003800000 */
[----:B------:R-:W2:Y:S01]  /*115d0*/  S2R R7, SR_LANEID ;  /* 0x0000000000077919 */ /* 0x000ea20000000000 */
[----:B------:R-:W-:Y:S01]  /*115e0*/  VOTEU.ANY UR4, UPT, PT ;  /* 0x0000000000047886 */ /* 0x000fe200038e0100 */
[----:B------:R-:W3:Y:S01]  /*115f0*/  LDC.64 R2, c[0x0][0xc38] ;  /* 0x00030e00ff027b82 */ /* 0x000ee20000000a00 */
[----:B------:R-:W2:Y:S01]  /*11600*/  FLO.U32 R0, UR4 ;  /* 0x0000000400007d00 */ /* 0x000ea200080e0000 */
[----:B------:R-:W-:-:S07]  /*11610*/  ULDC.64 UR6, c[0x0][0x208] ;  /* 0x0000820000067ab9 */ /* 0x000fce0000000a00 */
[----:B------:R-:W3:Y:S01]  /*11620*/  POPC R5, UR4 ;  /* 0x0000000400057d09 */ /* 0x000ee20008000000 */
[----:B--2---:R-:W-:-:S13]  /*11630*/  ISETP.EQ.U32.AND P0, PT, R0, R7, PT ;  /* 0x000000070000720c */ /* 0x004fda0003f02070 */
[----:B---3--:R-:W2:Y:S01]  /*11640*/  @P0 ATOMG.E.ADD.STRONG.GPU PT, R3, desc[UR6][R2.64], R5 ;  /* 0x00000005020309a8 */ /* 0x008ea200081ee1c6 */
[----:B------:R-:W3:Y:S02]  /*11650*/  S2R R4, SR_LTMASK ;  /* 0x0000000000047919 */ /* 0x000ee40000003900 */
[----:B---3--:R-:W-:-:S04]  /*11660*/  LOP3.LUT R4, R4, UR4, RZ, 0xc0, !PT ;  /* 0x0000000404047c12 */ /* 0x008fc8000f8ec0ff */
[----:B------:R-:W3:Y:S01]  /*11670*/  POPC R7, R4 ;  /* 0x0000000400077309 */ /* 0x000ee20000000000 */
[----:B--2---:R-:W3:Y:S02]  /*11680*/  SHFL.IDX PT, R0, R3, R0, 0x1f ;  /* 0x00001f0003007589 */ /* 0x004ee400000e0000 */
[----:B---3--:R-:W-:Y:S01]  /*11690*/  IADD3 R16, R0, UR38, R7 ;  /* 0x0000002600107c10 */ /* 0x008fe2000fffe007 */
[----:B------:R-:W-:Y:S06]  /*116a0*/  BRA `(.L_x_1178) ;  /* 0x0000002c00d07947 */ /* 0x000fec0003800000 */
.L_x_1177:
[----:B------:R-:W2:Y:S01]  /*116b0*/  S2R R3, SR_CgaCtaId ;  /* 0x0000000000037919 */ /* 0x000ea20000008800 */
[----:B------:R-:W-:-:S04]  /*116c0*/  MOV R0, 0x400 ;  /* 0x0000040000007802 */ /* 0x000fc80000000f00 */
[----:B--2---:R-:W-:-:S05]  /*116d0*/  LEA R2, R3, R0, 0x18 ;  /* 0x0000000003027211 */ /* 0x004fca00078ec0ff */
[----:B------:R2:W-:Y:S01]  /*116e0*/  STL [R1+0xc], R2 ;  /* 0x00000c0201007387 */ /* 0x0005e20000100800 */
[----:B------:R-:W-:-:S05]  /*116f0*/  VIADD R0, R2, 0x18400 ;  /* 0x0001840002007836 */ /* 0x000fca0000000000 */
[----:B------:R-:W-:-:S13]  /*11700*/  LOP3.LUT P0, RZ, R0, 0x3ff, RZ, 0xc0, !PT ;  /* 0x000003ff00ff7812 */ /* 0x000fda000780c0ff */
[----:B--2---:R-:W-:Y:S05]  /*11710*/  @!P0 BRA `(.L_x_1179) ;  /* 0x0000000000408947 */ /* 0x004fea0003800000 */
[----:B------:R-:W-:Y:S01]  /*11720*/  MOV R2, 0x0 ;  /* 0x0000000000027802 */ /* 0x000fe20000000f00 */
[----:B------:R-:W-:Y:S01]  /*11730*/  ULDC.64 UR6, c[0x4][0x108] ;  /* 0x0100420000067ab9 */ /* 0x000fe20000000a00 */
[----:B------:R-:W-:Y:S01]  /*11740*/  ULDC.64 UR8, c[0x4][0x110] ;  /* 0x0100440000087ab9 */ /* 0x000fe20000000a00 */
[----:B------:R-:W-:Y:S01]  /*11750*/  ULDC.64 UR4, c[0x4][0x90] ;  /* 0x0100240000047ab9 */ /* 0x000fe20000000a00 */
[----:B------:R-:W-:Y:S02]  /*11760*/  IMAD.U32 R4, RZ, RZ, UR6 ;  /* 0x00000006ff047e24 */ /* 0x000fe4000f8e00ff */
[----:B------:R-:W2:Y:S01]  /*11770*/  LDC.64 R2, c[0x4][R2] ;  /* 0x0100000002027b82 */ /* 0x000ea20000000a00 */
[----:B------:R-:W-:Y:S02]  /*11780*/  IMAD.U32 R5, RZ, RZ, UR7 ;  /* 0x00000007ff057e24 */ /* 0x000fe4000f8e00ff */
[----:B-1----:R-:W-:Y:S02]  /*11790*/  IMAD.U32 R6, RZ, RZ, UR8 ;  /* 0x00000008ff067e24 */ /* 0x002fe4000f8e00ff */
[----:B------:R-:W-:-:S02]  /*117a0*/  IMAD.U32 R7, RZ, RZ, UR9 ;  /* 0x00000009ff077e24 */ /* 0x000fc4000f8e00ff */
[----:B------:R-:W-:Y:S02]  /*117b0*/  IMAD.U32 R10, RZ, RZ, UR4 ;  /* 0x00000004ff0a7e24 */ /* 0x000fe4000f8e00ff */
[----:B0-----:R-:W-:Y:S02]  /*117c0*/  IMAD.U32 R11, RZ, RZ, UR5 ;  /* 0x00000005ff0b7e24 */ /* 0x001fe4000f8e00ff */
[----:B------:R-:W-:Y:S02]  /*117d0*/  IMAD.MOV.U32 R8, RZ, RZ, 0x70 ;  /* 0x00000070ff087424 */ /* 0x000fe400078e00ff */
[----:B------:R-:W-:Y:S02]  /*117e0*/  IMAD.MOV.U32 R12, RZ, RZ, 0x1 ;  /* 0x00000001ff0c7424 */ /* 0x000fe400078e00ff */
[----:B------:R-:W-:-:S07]  /*117f0*/  IMAD.MOV.U32 R13, RZ, RZ, RZ ;  /* 0x000000ffff0d7224 */ /* 0x000fce00078e00ff */
[----:B------:R-:W-:-:S07]  /*11800*/  LEPC R20, `(.L_x_1179) ;  /* 0x000000001014794e */ /* 0x000fce0000000000 */
[----:B--2---:R-:W-:Y:S05]  /*11810*/  CALL.ABS.NOINC R2 ;  /* 0x0000000002007343 */ /* 0x004fea0003c00000 */
.L_x_1179:
        /* <DEDUP_REMOVED lines=8> */
[----:B------:R2:W3:Y:S01]  /*118a0*/  LDC.64 R2, c[0x4][R0] ;  /* 0x0100000000027b82 */ /* 0x0004e20000000a00 */
[----:B------:R-:W-:Y:S02]  /*118b0*/  IMAD.U32 R4, RZ, RZ, UR6 ;  /* 0x00000006ff047e24 */ /* 0x000fe4000f8e00ff */
[----:B------:R-:W-:Y:S02]  /*118c0*/  IMAD.U32 R5, RZ, RZ, UR7 ;  /* 0x00000007ff057e24 */ /* 0x000fe4000f8e00ff */
[----:B-1----:R-:W-:Y:S02]  /*118d0*/  IMAD.U32 R6, RZ, RZ, UR8 ;  /* 0x00000008ff067e24 */ /* 0x002fe4000f8e00ff */
[----:B------:R-:W-:-:S02]  /*118e0*/  IMAD.U32 R7, RZ, RZ, UR9 ;  /* 0x00000009ff077e24 */ /* 0x000fc4000f8e00ff */
[----:B------:R-:W-:Y:S02]  /*118f0*/  IMAD.U32 R10, RZ, RZ, UR4 ;  /* 0x00000004ff0a7e24 */ /* 0x000fe4000f8e00ff */
[----:B0-----:R-:W-:Y:S02]  /*11900*/  IMAD.U32 R11, RZ, RZ, UR5 ;  /* 0x00000005ff0b7e24 */ /* 0x001fe4000f8e00ff */
[----:B------:R-:W-:Y:S02]  /*11910*/  IMAD.MOV.U32 R8, RZ, RZ, 0x70 ;  /* 0x00000070ff087424 */ /* 0x000fe400078e00ff */
[----:B------:R-:W-:Y:S02]  /*11920*/  IMAD.MOV.U32 R12, RZ, RZ, 0x1 ;  /* 0x00000001ff0c7424 */ /* 0x000fe400078e00ff */
[----:B--2---:R-:W-:-:S07]  /*11930*/  IMAD.MOV.U32 R13, RZ, RZ, RZ ;  /* 0x000000ffff0d7224 */ /* 0x004fce00078e00ff */
[----:B------:R-:W-:-:S07]  /*11940*/  LEPC R20, `(.L_x_1181) ;  /* 0x000000001014794e */ /* 0x000fce0000000000 */
[----:B---3--:R-:W-:Y:S05]  /*11950*/  CALL.ABS.NOINC R2 ;  /* 0x0000000002007343 */ /* 0x008fea0003c00000 */
.L_x_1181:
[----:B------:R-:W-:Y:S01]  /*11960*/  MOV R2, 0x0 ;  /* 0x0000000000027802 */ /* 0x000fe20000000f00 */
[----:B------:R-:W-:Y:S01]  /*11970*/  ULDC.64 UR6, c[0x4][0x108] ;  /* 0x0100420000067ab9 */ /* 0x000fe20000000a00 */
[----:B------:R-:W-:Y:S01]  /*11980*/  ULDC.64 UR8, c[0x4][0x110] ;  /* 0x0100440000087ab9 */ /* 0x000fe20000000a00 */
[----:B------:R-:W-:Y:S01]  /*11990*/  ULDC.64 UR4, c[0x4][0xa0] ;  /* 0x0100280000047ab9 */ /* 0x000fe20000000a00 */
[----:B------:R-:W-:Y:S02]  /*119a0*/  IMAD.U32 R4, RZ, RZ, UR6 ;  /* 0x00000006ff047e24 */ /* 0x000fe4000f8e00ff */
[----:B------:R-:W0:Y:S01]  /*119b0*/  LDC.64 R2, c[0x4][R2] ;  /* 0x0100000002027b82 */ /* 0x000e220000000a00 */
        /* <DEDUP_REMOVED lines=9> */
[----:B0-----:R-:W-:Y:S05]  /*11a50*/  CALL.ABS.NOINC R2 ;  /* 0x0000000002007343 */ /* 0x001fea0003c00000 */
.L_x_1180:
[----:B------:R-:W2:Y:S01]  /*11a60*/  LDL.LU R7, [R1+0x1c] ;  /* 0x00001c0001077983 */ /* 0x000ea20000300800 */
[----:B------:R-:W3:Y:S01]  /*11a70*/  LDC R0, c[0x0][0x428] ;  /* 0x00010a00ff007b82 */ /* 0x000ee20000000800 */
[----:B------:R-:W-:Y:S01]  /*11a80*/  IMAD.MOV.U32 R4, RZ, RZ, R18 ;  /* 0x000000ffff047224 */ /* 0x000fe200078e0012 */
[----:B------:R-:W-:Y:S01]  /*11a90*/  ULDC.64 UR4, c[0x0][0x9f8] ;  /* 0x00027e0000047ab9 */ /* 0x000fe20000000a00 */
[----:B-1----:R-:W1:Y:S01]  /*11aa0*/  S2R R6, SR_TID.X ;  /* 0x0000000000067919 */ /* 0x002e620000002100 */
[----:B------:R-:W-:Y:S01]  /*11ab0*/  ULDC.64 UR6, c[0x0][0x208] ;  /* 0x0000820000067ab9 */ /* 0x000fe20000000a00 */
[----:B---3--:R-:W-:Y:S02]  /*11ac0*/  ISETP.NE.AND P0, PT, R0, 0x1, PT ;  /* 0x000000010000780c */ /* 0x008fe40003f05270 */
[----:B-1----:R-:W-:-:S11]  /*11ad0*/  LOP3.LUT R6, R6, 0x1f, RZ, 0xc0, !PT ;  /* 0x0000001f06067812 */ /* 0x002fd600078ec0ff */
[----:B------:R-:W1:Y:S08]  /*11ae0*/  @P0 LDC R3, c[0x0][0x42c] ;  /* 0x00010b00ff030b82 */ /* 0x000e700000000800 */
[----:B------:R-:W3:Y:S01]  /*11af0*/  @P0 LDC R5, c[0x0][0x430] ;  /* 0x00010c00ff050b82 */ /* 0x000ee20000000800 */
[----:B-1----:R-:W-:-:S05]  /*11b00*/  @P0 IMAD.HI.U32 R0, R18, R3, RZ ;  /* 0x0000000312000227 */ /* 0x002fca00078e00ff */
[----:B---3--:R-:W-:Y:S01]  /*11b10*/  @P0 SHF.R.U32.HI R4, RZ, R5, R0 ;  /* 0x00000005ff040219 */ /* 0x008fe20000011600 */
[----:B------:R-:W-:Y:S01]  /*11b20*/  IMAD.MOV.U32 R0, RZ, RZ, R19 ;  /* 0x000000ffff007224 */ /* 0x000fe200078e0013 */
[----:B------:R-:W-:-:S04]  /*11b30*/  ISETP.NE.U32.AND P0, PT, RZ, UR4, PT ;  /* 0x00000004ff007c0c */ /* 0x000fc8000bf05070 */
[----:B------:R-:W-:Y:S01]  /*11b40*/  ISETP.NE.AND.EX P0, PT, RZ, UR5, PT, P0 ;  /* 0x00000005ff007c0c */ /* 0x000fe2000bf05300 */
[----:B------:R-:W-:-:S12]  /*11b50*/  ULDC.64 UR4, c[0x0][0xa00] ;  /* 0x0002800000047ab9 */ /* 0x000fd80000000a00 */
[----:B------:R-:W1:Y:S01]  /*11b60*/  @P0 LDC.64 R2, c[0x0][0x9f8] ;  /* 0x00027e00ff020b82 */ /* 0x000e620000000a00 */
[----:B------:R-:W-:-:S04]  /*11b70*/  ISETP.NE.AND P6, PT, R6, RZ, PT ;  /* 0x000000ff0600720c */ /* 0x000fc80003fc5270 */
[----:B------:R-:W-:-:S09]  /*11b80*/  PLOP3.LUT P1, PT, P6, PT, PT, 0x8, 0x0 ;  /* 0x000000000000781c */ /* 0x000fd2000372e170 */
[----:B------:R-:W-:Y:S01]  /*11b90*/  VOTEU.ALL UP1, P6 ;  /* 0x00000000003f7886 */ /* 0x000fe20003020000 */
[----:B-1----:R-:W-:-:S05]  /*11ba0*/  @P0 IMAD.WIDE R2, R19, 0x4, R2 ;  /* 0x0000000413020825 */ /* 0x002fca00078e0202 */
[----:B------:R1:W5:Y:S01]  /*11bb0*/  @P0 LDG.E R0, desc[UR6][R2.64] ;  /* 0x0000000602000981 */ /* 0x000362000c1e1900 */
[----:B------:R-:W-:Y:S01]  /*11bc0*/  ISETP.NE.U32.AND P0, PT, RZ, UR4, PT ;  /* 0x00000004ff007c0c */ /* 0x000fe2000bf05070 */
[----:B------:R-:W-:-:S03]  /*11bd0*/  @!UP1 UIADD3 UR8, UP0, UR36, 0x270, URZ ;  /* 0x0000027024089890 */ /* 0x000fc6000ff1e03f */
[----:B------:R-:W-:Y:S01]  /*11be0*/  ISETP.NE.AND.EX P0, PT, RZ, UR5, PT, P0 ;  /* 0x00000005ff007c0c */ /* 0x000fe2000bf05300 */
[----:B------:R-:W-:-:S03]  /*11bf0*/  @!UP1 UIADD3.X UR9, URZ, UR37, URZ, UP0, !UPT ;  /* 0x000000253f099290 */ /* 0x000fc600087fe43f */
[----:B------:R-:W-:Y:S01]  /*11c00*/  SEL R8, R19, RZ, !P0 ;  /* 0x000000ff13087207 */ /* 0x000fe20004000000 */
[----:B------:R-:W-:Y:S01]  /*11c10*/  VOTEU.ALL UP0, P6 ;  /* 0x00000000003f7886 */ /* 0x000fe20003000000 */
[----:B-12---:R-:W-:-:S07]  /*11c20*/  IMAD R7, R17, 0x80, R7 ;  /* 0x0000008011077824 */ /* 0x006fce00078e0207 */
.L_x_1182:
        /* <DEDUP_REMOVED lines=16> */
.L_x_1183:
        /* <DEDUP_REMOVED lines=15> */
.L_x_1184:
        /* <DEDUP_REMOVED lines=9> */
[----:B------:R-:W2:Y:S01]  /*11eb0*/  LDL R5, [R1+0x14] ;  /* 0x0000140001057983 */ /* 0x000ea20000100800 */
[----:B------:R-:W1:Y:S01]  /*11ec0*/  LDC.64 R2, c[0x0][0x3f8] ;  /* 0x0000fe00ff027b82 */ /* 0x000e620000000a00 */
[----:B------:R-:W-:Y:S02]  /*11ed0*/  ULDC.64 UR4, c[0x0][0xa08] ;  /* 0x0002820000047ab9 */ /* 0x000fe40000000a00 */
[----:B-1----:R-:W-:Y:S01]  /*11ee0*/  LOP3.LUT P0, RZ, R2, UR4, RZ, 0xfc, !PT ;  /* 0x0000000402ff7c12 */ /* 0x002fe2000f80fcff */
[----:B------:R-:W-:-:S03]  /*11ef0*/  UMOV UR4, 0xffffffff ;  /* 0xffffffff00047882 */ /* 0x000fc60000000000 */
[----:B------:R-:W-:-:S04]  /*11f00*/  LOP3.LUT P0, RZ, R3, UR5, RZ, 0xfc, P0 ;  /* 0x0000000503ff7c12 */ /* 0x000fc8000800fcff */
[----:B-----5:R-:W-:Y:S01]  /*11f10*/  SEL R6, R0, RZ, !P0 ;  /* 0x000000ff00067207 */ /* 0x020fe20004000000 */
[----:B--2---:R-:W-:Y:S01]  /*11f20*/  VIADD R5, R5, 0xffffffff ;  /* 0xffffffff05057836 */ /* 0x004fe20000000000 */
[----:B------:R-:W-:Y:S07]  /*11f30*/  BRA.DIV UR4, `(.L_x_1185) ;  /* 0x0000003a04887947 */ /* 0x000fee000b800000 */
.L_x_1255:
[----:B------:R-:W-:Y:S01]  /*11f40*/  UMOV UR4, 0xffffffff ;  /* 0xffffffff00047882 */ /* 0x000fe20000000000 */
[----:B------:R-:W-:Y:S02]  /*11f50*/  SHF.R.S32.HI R17, RZ, 0x1f, R0 ;  /* 0x0000001fff117819 */ /* 0x000fe40000011400 */
[----:B------:R-:W-:Y:S05]  /*11f60*/  BRA.DIV UR4, `(.L_x_1186) ;  /* 0x0000003a04b07947 */ /* 0x000fea000b800000 */
[----:B------:R-:W-:-:S13]  /*11f70*/  ELECT P6, URZ, PT ;  /* 0x00000000003f782f */ /* 0x000fda00038c0000 */
.L_x_1258:
[----:B------:R-:W-:Y:S05]  /*11f80*/  @!P6 BRA `(.L_x_1187) ;  /* 0x00000004002ce947 */ /* 0x000fea0003800000 */
[----:B------:R-:W-:-:S04]  /*11f90*/  ISETP.NE.U32.AND P0, PT, R2, RZ, PT ;  /* 0x000000ff0200720c */ /* 0x000fc80003f05070 */
[----:B------:R-:W-:-:S13]  /*11fa0*/  ISETP.NE.AND.EX P0, PT, R3, RZ, PT, P0 ;  /* 0x000000ff0300720c */ /* 0x000fda0003f05300 */
[----:B------:R-:W-:Y:S05]  /*11fb0*/  @!P0 BRA `(.L_x_1188) ;  /* 0x00000000004c8947 */ /* 0x000fea0003800000 */
[----:B------:R-:W1:Y:S01]  /*11fc0*/  LDC R12, c[0x0][0x41c] ;  /* 0x00010700ff0c7b82 */ /* 0x000e620000000800 */
[----:B------:R-:W-:Y:S01]  /*11fd0*/  IMAD.MOV.U32 R6, RZ, RZ, R5 ;  /* 0x000000ffff067224 */ /* 0x000fe200078e0005 */
[----:B------:R-:W-:Y:S01]  /*11fe0*/  ULDC.64 UR4, c[0x0][0x408] ;  /* 0x0001020000047ab9 */ /* 0x000fe20000000a00 */
[----:B------:R-:W-:Y:S01]  /*11ff0*/  ULDC.64 UR6, c[0x0][0x208] ;  /* 0x0000820000067ab9 */ /* 0x000fe20000000a00 */
[----:B-1----:R-:W-:-:S13]  /*12000*/  ISETP.NE.AND P0, PT, R12, 0x1, PT ;  /* 0x000000010c00780c */ /* 0x002fda0003f05270 */
[----:B0-----:R-:W0:Y:S02]  /*12010*/  @P0 LDC.64 R10, c[0x0][0x420] ;  /* 0x00010800ff0a0b82 */ /* 0x001e240000000a00 */
[----:B0-----:R-:W-:-:S05]  /*12020*/  @P0 IMAD.HI.U32 R10, R5, R10, RZ ;  /* 0x0000000a050a0227 */ /* 0x001fca00078e00ff */
[----:B------:R-:W-:-:S04]  /*12030*/  @P0 SHF.R.U32.HI R6, RZ, R11, R10 ;  /* 0x0000000bff060219 */ /* 0x000fc8000001160a */
[--C-:B------:R-:W-:Y:S01]  /*12040*/  SHF.R.S32.HI R11, RZ, 0x1f, R6.reuse ;  /* 0x0000001fff0b7819 */ /* 0x100fe20000011406 */
[--C-:B------:R-:W-:Y:S02]  /*12050*/  IMAD.MOV R9, RZ, RZ, -R6.reuse ;  /* 0x000000ffff097224 */ /* 0x100fe400078e0a06 */
[----:B------:R-:W-:Y:S02]  /*12060*/  IMAD.MOV.U32 R10, RZ, RZ, R6 ;  /* 0x000000ffff0a7224 */ /* 0x000fe400078e0006 */
        /* <DEDUP_REMOVED lines=8> */
.L_x_1188:
[----:B------:R-:W2:Y:S01]  /*120f0*/  LDL R9, [R1] ;  /* 0x0000000001097983 */ /* 0x000ea20000100800 */
[----:B0-----:R-:W-:-:S03]  /*12100*/  MOV R11, 0x400 ;  /* 0x00000400000b7802 */ /* 0x001fc60000000f00 */
[----:B------:R-:W3:Y:S01]  /*12110*/  LDL R10, [R1+0x8] ;  /* 0x00000800010a7983 */ /* 0x000ee20000100800 */
[----:B-1----:R-:W0:Y:S02]  /*12120*/  S2R R12, SR_CgaCtaId ;  /* 0x00000000000c7919 */ /* 0x002e240000008800 */
[----:B0-----:R-:W-:-:S05]  /*12130*/  LEA R11, R12, R11, 0x18 ;  /* 0x0000000b0c0b7211 */ /* 0x001fca00078ec0ff */
[----:B--2---:R-:W-:Y:S01]  /*12140*/  IMAD R9, R9, 0x8, R11 ;  /* 0x0000000809097824 */ /* 0x004fe200078e020b */
[----:B---3--:R-:W-:-:S04]  /*12150*/  SHF.L.U32 R10, R10, 0x1f, RZ ;  /* 0x0000001f0a0a7819 */ /* 0x008fc800000006ff */
[----:B------:R-:W0:Y:S02]  /*12160*/  SYNCS.PHASECHK.TRANS64.TRYWAIT P0, [R9+URZ+0x2a840], R10 ;  /* 0x02a8400a090075a7 */ /* 0x000e24000800017f */
[----:B0-----:R-:W-:Y:S05]  /*12170*/  @!P0 BRA `(.L_x_1189) ;  /* 0x00000038004c8947 */ /* 0x001fea0003800000 */
.L_x_1259:
        /* <DEDUP_REMOVED lines=11> */
.L_x_1190:
[----:B------:R-:W2:Y:S01]  /*12230*/  LDL R11, [R1] ;  /* 0x00000000010b7983 */ /* 0x000ea20000100800 */
[----:B------:R-:W-:-:S03]  /*12240*/  MOV R12, 0x400 ;  /* 0x00000400000c7802 */ /* 0x000fc60000000f00 */
[----:B0-----:R-:W3:Y:S01]  /*12250*/  LDL R10, [R1+0x4] ;  /* 0x00000400010a7983 */ /* 0x001ee20000100800 */
[----:B------:R-:W0:Y:S01]  /*12260*/  S2R R13, SR_CgaCtaId ;  /* 0x00000000000d7919 */ /* 0x000e220000008800 */
[----:B------:R-:W-:Y:S02]  /*12270*/  R2UR UR9, R9 ;  /* 0x00000000090972ca */ /* 0x000fe400000e0000 */
[----:B------:R-:W-:Y:S01]  /*12280*/  R2UR UR11, R5 ;  /* 0x00000000050b72ca */ /* 0x000fe200000e0000 */
[----:B------:R-:W-:Y:S01]  /*12290*/  UIADD3 UR4, UP0, UR36, 0x370, URZ ;  /* 0x0000037024047890 */ /* 0x000fe2000ff1e03f */
[----:B------:R-:W-:Y:S02]  /*122a0*/  R2UR UR12, R4 ;  /* 0x00000000040c72ca */ /* 0x000fe400000e0000 */
[----:B-----5:R-:W-:Y:S02]  /*122b0*/  R2UR UR13, R6 ;  /* 0x00000000060d72ca */ /* 0x020fe400000e0000 */
[----:B0-----:R-:W-:-:S05]  /*122c0*/  LEA R12, R13, R12, 0x18 ;  /* 0x0000000c0d0c7211 */ /* 0x001fca00078ec0ff */
[----:B------:R-:W-:Y:S01]  /*122d0*/  UIADD3 UR9, UR9, 0x2a830, URZ ;  /* 0x0002a83009097890 */ /* 0x000fe2000fffe03f */
[----:B------:R-:W-:Y:S01]  /*122e0*/  UMOV UR10, URZ ;  /* 0x0000003f000a7c82 */ /* 0x000fe20008000000 */
[----:B------:R-:W-:Y:S01]  /*122f0*/  UMOV UR6, 0x0 ;  /* 0x0000000000067882 */ /* 0x000fe20000000000 */
[----:B------:R-:W-:Y:S01]  /*12300*/  UMOV UR7, 0x14f00000 ;  /* 0x14f0000000077882 */ /* 0x000fe20000000000 */
[----:B------:R-:W-:Y:S01]  /*12310*/  UMOV UR16, 0x40 ;  /* 0x0000004000107882 */ /* 0x000fe20000000000 */
[----:B--2---:R-:W-:Y:S01]  /*12320*/  IMAD R9, R11, 0x9000, R12 ;  /* 0x000090000b097824 */ /* 0x004fe200078e020c */
[----:B---3--:R-:W-:-:S04]  /*12330*/  R2UR UR5, R10 ;  /* 0x000000000a0572ca */ /* 0x008fc800000e0000 */
[----:B------:R-:W-:-:S09]  /*12340*/  R2UR UR8, R9 ;  /* 0x00000000090872ca */ /* 0x000fd200000e0000 */
[----:B------:R-:W-:-:S04]  /*12350*/  UIMAD UR11, UR11, 0x60, UR5 ;  /* 0x000000600b0b78a4 */ /* 0x000fc8000f8e0205 */
[----:B------:R-:W-:Y:S02]  /*12360*/  UIADD3 UR14, UR8, 0x18400, URZ ;  /* 0x00018400080e7890 */ /* 0x000fe4000fffe03f */
        /* <DEDUP_REMOVED lines=12> */
[----:B-1----:R-:W-:Y:S01]  /*12430*/  NOP ;  /* 0x0000000000007918 */ /* 0x002fe20000000000 */
.L_x_1187:
[----:B------:R-:W2:Y:S01]  /*12440*/  LDL.LU R12, [R1+0x18] ;  /* 0x00001800010c7983 */ /* 0x000ea20000300800 */
[----:B------:R-:W-:Y:S01]  /*12450*/  MOV R10, 0x400 ;  /* 0x00000400000a7802 */ /* 0x000fe20000000f00 */
[----:B------:R-:W-:Y:S05]  /*12460*/  WARPSYNC.ALL ;  /* 0x0000000000007948 */ /* 0x000fea0003800000 */
[----:B0-----:R-:W0:Y:S01]  /*12470*/  S2R R11, SR_CgaCtaId ;  /* 0x00000000000b7919 */ /* 0x001e220000008800 */
        /* <DEDUP_REMOVED lines=43> */
.L_x_1260:
[----:B------:R-:W-:Y:S05]  /*12730*/  BSYNC B0 ;  /* 0x0000000000007941 */ /* 0x000fea0003800000 */
.L_x_1191:
[----:B------:R-:W2:Y:S04]  /*12740*/  LDL R9, [R1+0x14] ;  /* 0x0000140001097983 */ /* 0x000ea80000100800 */
[----:B0-----:R-:W3:Y:S01]  /*12750*/  LDL R8, [R1+0x10] ;  /* 0x0000100001087983 */ /* 0x001ee20000100800 */
[----:B------:R-:W-:Y:S01]  /*12760*/  BSSY B0, `(.L_x_1193) ;  /* 0x000019a000007945 */ /* 0x000fe20003800000 */
[----:B--2---:R-:W-:-:S05]  /*12770*/  VIADD R7, R9, 0xfffffffe ;  /* 0xfffffffe09077836 */ /* 0x004fca0000000000 */
[----:B---3--:R-:W-:-:S13]  /*12780*/  ISETP.GE.AND P0, PT, R7, R8, PT ;  /* 0x000000080700720c */ /* 0x008fda0003f06270 */
[----:B------:R-:W-:Y:S05]  /*12790*/  @!P0 BRA `(.L_x_1194) ;  /* 0x0000001800588947 */ /* 0x000fea0003800000 */
[----:B------:R-:W-:Y:S01]  /*127a0*/  LOP3.LUT R13, RZ, R8, RZ, 0x33, !PT ;  /* 0x00000008ff0d7212 */ /* 0x000fe200078e33ff */
[----:B------:R-:W-:Y:S01]  /*127b0*/  IMAD.MOV R8, RZ, RZ, -R9 ;  /* 0x000000ffff087224 */ /* 0x000fe200078e0a09 */
[----:B------:R-:W-:Y:S04]  /*127c0*/  BSSY B1, `(.L_x_1195) ;  /* 0x000008d000017945 */ /* 0x000fe80003800000 */
[----:B------:R-:W-:-:S05]  /*127d0*/  VIADDMNMX R13, R8, 0x1, R13, !PT ;  /* 0x00000001080d7846 */ /* 0x000fca000780010d */
[----:B------:R-:W-:-:S05]  /*127e0*/  IMAD.IADD R8, R9, 0x1, R13 ;  /* 0x0000000109087824 */ /* 0x000fca00078e020d */
        /* <DEDUP_REMOVED lines=28> */
[----:B------:R-:W-:Y:S01]  /*129b0*/  IMAD.IADD R15, R15, 0x1, R11 ;  /* 0x000000010f0f7824 */ /* 0x000fe200078e020b */
[----:B------:R-:W-:Y:S01]  /*129c0*/  LEA R2, P0, R10, R2, 0x2 ;  /* 0x000000020a027211 */ /* 0x000fe200078010ff */
[----:B------:R-:W-:-:S03]  /*129d0*/  IMAD.MOV R8, RZ, RZ, -R8 ;  /* 0x000000ffff087224 */ /* 0x000fc600078e0a08 */
[----:B------:R-:W-:Y:S01]  /*129e0*/  LEA.HI.X R3, R10, R3, R15, 0x2, P0 ;  /* 0x000000030a037211 */ /* 0x000fe200000f140f */
[----:B------:R-:W-:-:S04]  /*129f0*/  IMAD R7, R18, R8, R7 ;  /* 0x0000000812077224 */ /* 0x000fc800078e0207 */
[----:B------:R0:W5:Y:S04]  /*12a00*/  LDG.E R8, desc[UR6][R2.64] ;  /* 0x0000000602087981 */ /* 0x000168000c1e1900 */
.L_x_1199:
[----:B0-----:R-:W0:Y:S01]  /*12a10*/  S2R R3, SR_CgaCtaId ;  /* 0x0000000000037919 */ /* 0x001e220000008800 */
[----:B------:R-:W-:-:S04]  /*12a20*/  MOV R2, 0x400 ;  /* 0x0000040000027802 */ /* 0x000fc80000000f00 */
[----:B0-----:R-:W-:Y:S02]  /*12a30*/  LEA R2, R3, R2, 0x18 ;  /* 0x0000000203027211 */ /* 0x001fe400078ec0ff */
[----:B------:R-:W-:-:S03]  /*12a40*/  SHF.L.U32 R3, R14, 0x1f, RZ ;  /* 0x0000001f0e037819 */ /* 0x000fc600000006ff */
[----:B------:R-:W-:-:S04]  /*12a50*/  IMAD R2, R12, 0x8, R2 ;  /* 0x000000080c027824 */ /* 0x000fc800078e0202 */
[----:B------:R-:W0:Y:S02]  /*12a60*/  SYNCS.PHASECHK.TRANS64.TRYWAIT P0, [R2+URZ+0x2a840], R3 ;  /* 0x02a84003020075a7 */ /* 0x000e24000800017f */
[----:B0-----:R-:W-:Y:S05]  /*12a70*/  @!P0 BRA `(.L_x_1200) ;  /* 0x0000003000408947 */ /* 0x001fea0003800000 */
.L_x_1261:
        /* <DEDUP_REMOVED lines=11> */
.L_x_1201:
        /* <DEDUP_REMOVED lines=24> */
[----:B------:R-:W-:Y:S02]  /*12cb0*/  UIMAD UR11, UR11, 0x60, UR5 ;  /* 0x000000600b0b78a4 */ /* 0x000fe4000f8e0205 */
        /* <DEDUP_REMOVED lines=12> */
.L_x_1262:
[----:B------:R-:W-:Y:S05]  /*12d80*/  @P1 BRA `(.L_x_1203) ;  /* 0x0000000000301947 */ /* 0x000fea0003800000 */
[----:B------:R-:W1:Y:S01]  /*12d90*/  S2R R9, SR_TID.X ;  /* 0x0000000000097919 */ /* 0x000e620000002100 */
[----:B------:R-:W-:Y:S01]  /*12da0*/  MOV R10, 0x400 ;  /* 0x00000400000a7802 */ /* 0x000fe20000000f00 */
[----:B------:R-:W2:Y:S01]  /*12db0*/  S2R R11, SR_CgaCtaId ;  /* 0x00000000000b7919 */ /* 0x000ea20000008800 */
[----:B-1----:R-:W-:Y:S02]  /*12dc0*/  LOP3.LUT R15, R9, 0x1f, RZ, 0xc0, !PT ;  /* 0x0000001f090f7812 */ /* 0x002fe400078ec0ff */
[----:B------:R-:W3:Y:S02]  /*12dd0*/  LDL R9, [R1] ;  /* 0x0000000001097983 */ /* 0x000ee40000100800 */
[----:B------:R-:W-:Y:S02]  /*12de0*/  ISETP.NE.AND P0, PT, R15, RZ, PT ;  /* 0x000000ff0f00720c */ /* 0x000fe40003f05270 */
[----:B--2---:R-:W-:Y:S01]  /*12df0*/  LEA R10, R11, R10, 0x18 ;  /* 0x0000000a0b0a7211 */ /* 0x004fe200078ec0ff */
[----:B0-----:R-:W-:-:S04]  /*12e00*/  IMAD.MOV.U32 R3, RZ, RZ, 0x6000 ;  /* 0x00006000ff037424 */ /* 0x001fc800078e00ff */
[----:B---3--:R-:W-:-:S04]  /*12e10*/  IMAD R2, R9, 0x8, R10 ;  /* 0x0000000809027824 */ /* 0x008fc800078e020a */
[----:B------:R1:W-:Y:S02]  /*12e20*/  SYNCS.ARRIVE.TRANS64 RZ, [R2+URZ+0x2a850], R3 ;  /* 0x02a8500302ff79a7 */ /* 0x0003e4000800003f */
[----:B------:R-:W-:Y:S05]  /*12e30*/  @!P0 BRA `(.L_x_1203) ;  /* 0x0000000000048947 */ /* 0x000fea0003800000 */
[----:B------:R-:W-:Y:S01]  /*12e40*/  BPT.TRAP 0x1 ;  /* 0x000000040000795c */ /* 0x000fe20000300000 */
.L_x_1203:
[----:B01----:R-:W2:Y:S01]  /*12e50*/  LDL.LU R2, [R1] ;  /* 0x0000000001027983 */ /* 0x003ea20000300800 */
[----:B------:R-:W-:-:S03]  /*12e60*/  MOV R10, 0x400 ;  /* 0x00000400000a7802 */ /* 0x000fc60000000f00 */
[----:B------:R-:W3:Y:S01]  /*12e70*/  LDL R3, [R1+0x4] ;  /* 0x0000040001037983 */ /* 0x000ee20000100800 */
[----:B------:R-:W0:Y:S01]  /*12e80*/  S2R R11, SR_CgaCtaId ;  /* 0x00000000000b7919 */ /* 0x000e220000008800 */
[----:B------:R-:W-:Y:S01]  /*12e90*/  R2UR UR11, R5 ;  /* 0x00000000050b72ca */ /* 0x000fe200000e0000 */
[----:B------:R-:W-:Y:S01]  /*12ea0*/  UIADD3 UR4, UP0, UR36, 0x470, URZ ;  /* 0x0000047024047890 */ /* 0x000fe2000ff1e03f */
[----:B------:R-:W-:Y:S02]  /*12eb0*/  R2UR UR13, R6 ;  /* 0x00000000060d72ca */ /* 0x000fe400000e0000 */
[----:B------:R-:W-:Y:S02]  /*12ec0*/  R2UR UR12, R4 ;  /* 0x00000000040c72ca */ /* 0x000fe400000e0000 */
[----:B0-----:R-:W-:Y:S01]  /*12ed0*/  LEA R10, R11, R10, 0x18 ;  /* 0x0000000a0b0a7211 */ /* 0x001fe200078ec0ff */
[----:B------:R-:W-:Y:S01]  /*12ee0*/  UMOV UR10, URZ ;  /* 0x0000003f000a7c82 */ /* 0x000fe20008000000 */
[----:B------:R-:W-:Y:S01]  /*12ef0*/  UMOV UR7, 0x14f00000 ;  /* 0x14f0000000077882 */ /* 0x000fe20000000000 */
[----:B------:R-:W-:Y:S01]  /*12f00*/  UMOV UR15, 0x40 ;  /* 0x00000040000f7882 */ /* 0x000fe20000000000 */
[----:B------:R-:W-:-:S02]  /*12f10*/  IMAD.MOV.U32 R6, RZ, RZ, R8 ;  /* 0x000000ffff067224 */ /* 0x000fc400078e0008 */
[----:B------:R-:W-:Y:S02]  /*12f20*/  IMAD.MOV.U32 R5, RZ, RZ, R7 ;  /* 0x000000ffff057224 */ /* 0x000fe400078e0007 */
[----:B--2---:R-:W-:-:S04]  /*12f30*/  IMAD.MOV.U32 R9, RZ, RZ, R2 ;  /* 0x000000ffff097224 */ /* 0x004fc800078e0002 */
[----:B------:R-:W-:-:S05]  /*12f40*/  IMAD R2, R9, 0x8, R10 ;  /* 0x0000000809027824 */ /* 0x000fca00078e020a */
[----:B------:R-:W-:Y:S01]  /*12f50*/  R2UR UR9, R2 ;  /* 0x00000000020972ca */ /* 0x000fe200000e0000 */
[----:B------:R-:W-:Y:S01]  /*12f60*/  IMAD R2, R9, 0x6000, R10 ;  /* 0x0000600009027824 */ /* 0x000fe200078e020a */
[----:B---3--:R-:W-:-:S04]  /*12f70*/  R2UR UR5, R3 ;  /* 0x00000000030572ca */ /* 0x008fc800000e0000 */
[----:B------:R-:W-:-:S07]  /*12f80*/  R2UR UR6, R2 ;  /* 0x00000000020672ca */ /* 0x000fce00000e0000 */
[----:B------:R-:W-:Y:S02]  /*12f90*/  UIADD3 UR9, UR9, 0x2a850, URZ ;  /* 0x0002a85009097890 */ /* 0x000fe4000fffe03f */
[----:B------:R-:W-:Y:S02]  /*12fa0*/  UIMAD UR11, UR11, 0x60, UR5 ;  /* 0x000000600b0b78a4 */ /* 0x000fe4000f8e0205 */
[----:B------:R-:W-:Y:S02]  /*12fb0*/  UIADD3.X UR5, URZ, UR37, URZ, UP0, !UPT ;  /* 0x000000253f057290 */ /* 0x000fe400087fe43f */
[----:B------:R-:W-:Y:S02]  /*12fc0*/  UIADD3 UR8, UR6, 0x400, URZ ;  /* 0x0000040006087890 */ /* 0x000fe4000fffe03f */
[----:B------:R-:W-:-:S03]  /*12fd0*/  UIADD3 UR14, UR6, 0x3400, URZ ;  /* 0x00003400060e7890 */ /* 0x000fc6000fffe03f */
[----:B------:R-:W-:-:S04]  /*12fe0*/  UMOV UR6, 0x0 ;  /* 0x0000000000067882 */ /* 0x000fc80000000000 */
[----:B------:R0:W-:Y:S02]  /*12ff0*/  UTMALDG.4D [UR8], [UR4], desc[UR6] ;  /* 0x00000608040075b4 */ /* 0x0001e40008019000 */
[----:B0-----:R-:W-:Y:S01]  /*13000*/  UMOV UR8, UR14 ;  /* 0x0000000e00087c82 */ /* 0x001fe20008000000 */
[----:B------:R-:W-:Y:S02]  /*13010*/  UMOV UR10, UR15 ;  /* 0x0000000f000a7c82 */ /* 0x000fe40008000000 */
[----:B------:R0:W-:Y:S02]  /*13020*/  UTMALDG.4D [UR8], [UR4], desc[UR6] ;  /* 0x00000608040075b4 */ /* 0x0001e40008019000 */
[----:B0-----:R-:W-:Y:S01]  /*13030*/  NOP ;  /* 0x0000000000007918 */ /* 0x001fe20000000000 */
.L_x_1198:
[----:B------:R-:W-:Y:S05]  /*13040*/  BSYNC B2 ;  /* 0x0000000000027941 */ /* 0x000fea0003800000 */
.L_x_1197:
[----:B------:R-:W2:Y:S04]  /*13050*/  LDL R2, [R1+0x14] ;  /* 0x0000140001027983 */ /* 0x000ea80000100800 */
[----:B------:R0:W-:Y:S04]  /*13060*/  STL [R1], R12 ;  /* 0x0000000c01007387 */ /* 0x0001e80000100800 */
[----:B------:R0:W-:Y:S02]  /*13070*/  STL [R1+0x8], R14 ;  /* 0x0000080e01007387 */ /* 0x0001e40000100800 */
[----:B0-2---:R-:W-:-:S07]  /*13080*/  VIADD R7, R2, 0xfffffffd ;  /* 0xfffffffd02077836 */ /* 0x005fce0000000000 */
.L_x_1196:
[----:B------:R-:W-:Y:S05]  /*13090*/  BSYNC B1 ;  /* 0x0000000000017941 */ /* 0x000fea0003800000 */
.L_x_1195:
[----:B------:R-:W2:Y:S01]  /*130a0*/  LDL.LU R2, [R1+0x14] ;  /* 0x0000140001027983 */ /* 0x000ea20000300800 */
[----:B------:R-:W-:Y:S01]  /*130b0*/  VIADD R13, R13, 0xfffffffe ;  /* 0xfffffffe0d0d7836 */ /* 0x000fe20000000000 */
[----:B--2---:R-:W-:-:S04]  /*130c0*/  LOP3.LUT R2, RZ, R2, RZ, 0x33, !PT ;  /* 0x00000002ff027212 */ /* 0x004fc800078e33ff */
[----:B------:R-:W-:-:S13]  /*130d0*/  ISETP.NE.AND P0, PT, R13, R2, PT ;  /* 0x000000020d00720c */ /* 0x000fda0003f05270 */
[----:B------:R-:W-:Y:S05]  /*130e0*/  @!P0 BRA `(.L_x_1194) ;  /* 0x0000001000048947 */ /* 0x000fea0003800000 */
[----:B------:R-:W-:-:S07]  /*130f0*/  IMAD.MOV.U32 R10, RZ, RZ, R6 ;  /* 0x000000ffff0a7224 */ /* 0x000fce00078e0006 */
.L_x_1218:
        /* <DEDUP_REMOVED lines=33> */
.L_x_1206:
[----:B------:R-:W1:Y:S01]  /*13310*/  S2R R3, SR_CgaCtaId ;  /* 0x0000000000037919 */ /* 0x000e620000008800 */
[----:B------:R-:W-:-:S04]  /*13320*/  MOV R2, 0x400 ;  /* 0x0000040000027802 */ /* 0x000fc80000000f00 */
[----:B-1----:R-:W-:Y:S02]  /*13330*/  LEA R2, R3, R2, 0x18 ;  /* 0x0000000203027211 */ /* 0x002fe400078ec0ff */
[----:B------:R-:W-:-:S03]  /*13340*/  SHF.L.U32 R3, R9, 0x1f, RZ ;  /* 0x0000001f09037819 */ /* 0x000fc600000006ff */
[----:B------:R-:W-:-:S04]  /*13350*/  IMAD R2, R8, 0x8, R2 ;  /* 0x0000000808027824 */ /* 0x000fc800078e0202 */
[----:B------:R-:W1:Y:S02]  /*13360*/  SYNCS.PHASECHK.TRANS64.TRYWAIT P0, [R2+URZ+0x2a840], R3 ;  /* 0x02a84003020075a7 */ /* 0x000e64000800017f */
[----:B-1----:R-:W-:Y:S05]  /*13370*/  @!P0 BRA `(.L_x_1207) ;  /* 0x0000002800288947 */ /* 0x002fea0003800000 */
.L_x_1263:
        /* <DEDUP_REMOVED lines=11> */
.L_x_1208:
[----:B------:R-:W2:Y:S04]  /*13430*/  LDL R15, [R1+0x4] ;  /* 0x00000400010f7983 */ /* 0x000ea80000100800 */
[----:B------:R-:W3:Y:S01]  /*13440*/  LDL.LU R14, [R1+0x8] ;  /* 0x00000800010e7983 */ /* 0x000ee20000300800 */
[----:B-1----:R-:W-:-:S03]  /*13450*/  MOV R3, 0x400 ;  /* 0x0000040000037802 */ /* 0x002fc60000000f00 */
        /* <DEDUP_REMOVED lines=34> */
.L_x_1264:
        /* <DEDUP_REMOVED lines=8> */
.L_x_1210:
[----:B0-----:R-:W2:Y:S01]  /*13700*/  LDL.LU R2, [R1] ;  /* 0x0000000001027983 */ /* 0x001ea20000300800 */
[----:B------:R-:W-:-:S03]  /*13710*/  MOV R13, 0x400 ;  /* 0x00000400000d7802 */ /* 0x000fc60000000f00 */
[----:B------:R-:W3:Y:S01]  /*13720*/  LDL R11, [R1+0x4] ;  /* 0x00000400010b7983 */ /* 0x000ee20000100800 */
[----:B------:R-:W0:Y:S01]  /*13730*/  S2R R14, SR_CgaCtaId ;  /* 0x00000000000e7919 */ /* 0x000e220000008800 */
[----:B------:R-:W-:Y:S02]  /*13740*/  R2UR UR11, R5 ;  /* 0x00000000050b72ca */ /* 0x000fe400000e0000 */
[----:B------:R-:W-:Y:S01]  /*13750*/  R2UR UR9, R3 ;  /* 0x00000000030972ca */ /* 0x000fe200000e0000 */
[----:B------:R-:W-:Y:S01]  /*13760*/  UIADD3 UR4, UP0, UR36, 0x470, URZ ;  /* 0x0000047024047890 */ /* 0x000fe2000ff1e03f */
[----:B------:R-:W-:Y:S02]  /*13770*/  R2UR UR13, R6 ;  /* 0x00000000060d72ca */ /* 0x000fe400000e0000 */
[----:B------:R-:W-:Y:S02]  /*13780*/  R2UR UR12, R4 ;  /* 0x00000000040c72ca */ /* 0x000fe400000e0000 */
[----:B0-----:R-:W-:-:S07]  /*13790*/  LEA R13, R14, R13, 0x18 ;  /* 0x0000000d0e0d7211 */ /* 0x001fce00078ec0ff */
[----:B------:R-:W-:Y:S01]  /*137a0*/  UIADD3 UR9, UR9, 0x50, URZ ;  /* 0x0000005009097890 */ /* 0x000fe2000fffe03f */
[----:B------:R-:W-:Y:S01]  /*137b0*/  UMOV UR10, URZ ;  /* 0x0000003f000a7c82 */ /* 0x000fe20008000000 */
[----:B------:R-:W-:Y:S01]  /*137c0*/  UMOV UR7, 0x14f00000 ;  /* 0x14f0000000077882 */ /* 0x000fe20000000000 */
[----:B------:R-:W-:Y:S01]  /*137d0*/  UMOV UR15, 0x40 ;  /* 0x00000040000f7882 */ /* 0x000fe20000000000 */
[----:B------:R-:W-:Y:S02]  /*137e0*/  IMAD.MOV.U32 R5, RZ, RZ, R12 ;  /* 0x000000ffff057224 */ /* 0x000fe400078e000c */
[----:B------:R-:W-:Y:S02]  /*137f0*/  IMAD.MOV.U32 R6, RZ, RZ, R10 ;  /* 0x000000ffff067224 */ /* 0x000fe400078e000a */
[----:B--2---:R-:W-:Y:S01]  /*13800*/  IMAD R2, R2, 0x6000, R13 ;  /* 0x0000600002027824 */ /* 0x004fe200078e020d */
[----:B---3--:R-:W-:-:S04]  /*13810*/  R2UR UR5, R11 ;  /* 0x000000000b0572ca */ /* 0x008fc800000e0000 */
[----:B------:R-:W-:-:S09]  /*13820*/  R2UR UR6, R2 ;  /* 0x00000000020672ca */ /* 0x000fd200000e0000 */
[----:B------:R-:W-:-:S04]  /*13830*/  UIMAD UR11, UR11, 0x60, UR5 ;  /* 0x000000600b0b78a4 */ /* 0x000fc8000f8e0205 */
[----:B------:R-:W-:Y:S02]  /*13840*/  UIADD3 UR8, UR6, 0x400, URZ ;  /* 0x0000040006087890 */ /* 0x000fe4000fffe03f */
[----:B------:R-:W-:Y:S02]  /*13850*/  UIADD3.X UR5, URZ, UR37, URZ, UP0, !UPT ;  /* 0x000000253f057290 */ /* 0x000fe400087fe43f */
[----:B------:R-:W-:-:S03]  /*13860*/  UIADD3 UR14, UR6, 0x3400, URZ ;  /* 0x00003400060e7890 */ /* 0x000fc6000fffe03f */
[----:B------:R-:W-:-:S04]  /*13870*/  UMOV UR6, 0x0 ;  /* 0x0000000000067882 */ /* 0x000fc80000000000 */
[----:B------:R0:W-:Y:S02]  /*13880*/  UTMALDG.4D [UR8], [UR4], desc[UR6] ;  /* 0x00000608040075b4 */ /* 0x0001e40008019000 */
[----:B0-----:R-:W-:Y:S01]  /*13890*/  UMOV UR8, UR14 ;  /* 0x0000000e00087c82 */ /* 0x001fe20008000000 */
[----:B------:R-:W-:Y:S02]  /*138a0*/  UMOV UR10, UR15 ;  /* 0x0000000f000a7c82 */ /* 0x000fe40008000000 */
[----:B------:R0:W-:Y:S02]  /*138b0*/  UTMALDG.4D [UR8], [UR4], desc[UR6] ;  /* 0x00000608040075b4 */ /* 0x0001e40008019000 */
[----:B0-----:R-:W-:Y:S01]  /*138c0*/  NOP ;  /* 0x0000000000007918 */ /* 0x001fe20000000000 */
.L_x_1205:
[----:B------:R-:W-:Y:S05]  /*138d0*/  BSYNC B1 ;  /* 0x0000000000017941 */ /* 0x000fea0003800000 */
.L_x_1204:
[----:B------:R-:W-:Y:S01]  /*138e0*/  VIADD R3, R8, 0x1 ;  /* 0x0000000108037836 */ /* 0x000fe20000000000 */
[----:B------:R-:W-:Y:S01]  /*138f0*/  BSSY B1, `(.L_x_1211) ;  /* 0x000007c000017945 */ /* 0x000fe20003800000 */
[----:B------:R-:W-:-:S03]  /*13900*/  VIADD R13, R7, 0xffffffff ;  /* 0xffffffff070d7836 */ /* 0x000fc60000000000 */
        /* <DEDUP_REMOVED lines=8> */
[----:B------:R-:W-:Y:S01]  /*13990*/  IMAD.MOV.U32 R12, RZ, RZ, R13 ;  /* 0x000000ffff0c7224 */ /* 0x000fe200078e000d */
        /* <DEDUP_REMOVED lines=21> */
.L_x_1213:
[----:B------:R-:W2:Y:S01]  /*13af0*/  S2R R3, SR_CgaCtaId ;  /* 0x0000000000037919 */ /* 0x000ea20000008800 */
[----:B------:R-:W-:-:S04]  /*13b00*/  MOV R2, 0x400 ;  /* 0x0000040000027802 */ /* 0x000fc80000000f00 */
[----:B--2---:R-:W-:Y:S02]  /*13b10*/  LEA R2, R3, R2, 0x18 ;  /* 0x0000000203027211 */ /* 0x004fe400078ec0ff */
[----:B------:R-:W-:-:S03]  /*13b20*/  SHF.L.U32 R3, R14, 0x1f, RZ ;  /* 0x0000001f0e037819 */ /* 0x000fc600000006ff */
[----:B------:R-:W-:-:S04]  /*13b30*/  IMAD R2, R15, 0x8, R2 ;  /* 0x000000080f027824 */ /* 0x000fc800078e0202 */
[----:B------:R-:W2:Y:S02]  /*13b40*/  SYNCS.PHASECHK.TRANS64.TRYWAIT P0, [R2+URZ+0x2a840], R3 ;  /* 0x02a84003020075a7 */ /* 0x000ea4000800017f */
[----:B--2---:R-:W-:Y:S05]  /*13b50*/  @!P0 BRA `(.L_x_1214) ;  /* 0x0000002000588947 */ /* 0x004fea0003800000 */
.L_x_1265:
        /* <DEDUP_REMOVED lines=11> */
.L_x_1215:
        /* <DEDUP_REMOVED lines=22> */
[----:B------:R-:W-:Y:S02]  /*13d70*/  UIMAD UR11, UR11, 0x60, UR5 ;  /* 0x000000600b0b78a4 */ /* 0x000fe4000f8e0205 */
[----:B------:R-:W-:Y:S02]  /*13d80*/  UIADD3.X UR5, URZ, UR37, URZ, UP0, !UPT ;  /* 0x000000253f057290 */ /* 0x000fe400087fe43f */
[----:B------:R-:W-:Y:S02]  /*13d90*/  UIADD3 UR14, UR8, 0x18400, URZ ;  /* 0x00018400080e7890 */ /* 0x000fe4000fffe03f */
[----:B------:R-:W-:Y:S02]  /*13da0*/  UIADD3 UR15, UR8, 0x1b400, URZ ;  /* 0x0001b400080f7890 */ /* 0x000fe4000fffe03f */
[----:B------:R-:W-:-:S03]  /*13db0*/  UIADD3 UR16, UR8, 0x1e400, URZ ;  /* 0x0001e40008107890 */ /* 0x000fc6000fffe03f */
[----:B------:R-:W-:Y:S02]  /*13dc0*/  UMOV UR8, UR14 ;  /* 0x0000000e00087c82 */ /* 0x000fe40008000000 */
[----:B------:R0:W-:Y:S01]  /*13dd0*/  UTMALDG.4D [UR8], [UR4], desc[UR6] ;  /* 0x00000608040075b4 */ /* 0x0001e20008019000 */
[----:B------:R-:W-:Y:S01]  /*13de0*/  IMAD R2, R8, 0x8, R2 ;  /* 0x0000000808027824 */ /* 0x000fe200078e0202 */
        /* <DEDUP_REMOVED lines=8> */
.L_x_1266:
        /* <DEDUP_REMOVED lines=8> */
.L_x_1217:
[----:B-1----:R-:W2:Y:S01]  /*13ef0*/  LDL R3, [R1+0x4] ;  /* 0x0000040001037983 */ /* 0x002ea20000100800 */
[----:B0-----:R-:W-:Y:S01]  /*13f00*/  MOV R9, 0x400 ;  /* 0x0000040000097802 */ /* 0x001fe20000000f00 */
[----:B------:R-:W0:Y:S01]  /*13f10*/  S2R R11, SR_CgaCtaId ;  /* 0x00000000000b7919 */ /* 0x000e220000008800 */
[----:B------:R-:W-:Y:S02]  /*13f20*/  R2UR UR11, R5 ;  /* 0x00000000050b72ca */ /* 0x000fe400000e0000 */
        /* <DEDUP_REMOVED lines=14> */
[----:B------:R-:W-:Y:S02]  /*14010*/  IMAD.MOV.U32 R5, RZ, RZ, R12 ;  /* 0x000000ffff057224 */ /* 0x000fe400078e000c */
[----:B------:R-:W-:Y:S01]  /*14020*/  IMAD.MOV.U32 R6, RZ, RZ, R10 ;  /* 0x000000ffff067224 */ /* 0x000fe200078e000a */
[----:B--2---:R-:W-:-:S13]  /*14030*/  R2UR UR5, R3 ;  /* 0x00000000030572ca */ /* 0x004fda00000e0000 */
[----:B------:R-:W-:Y:S02]  /*14040*/  UIMAD UR11, UR11, 0x60, UR5 ;  /* 0x000000600b0b78a4 */ /* 0x000fe4000f8e0205 */
[----:B------:R-:W-:-:S09]  /*14050*/  UIADD3.X UR5, URZ, UR37, URZ, UP0, !UPT ;  /* 0x000000253f057290 */ /* 0x000fd200087fe43f */
[----:B------:R0:W-:Y:S02]  /*14060*/  UTMALDG.4D [UR8], [UR4], desc[UR6] ;  /* 0x00000608040075b4 */ /* 0x0001e40008019000 */
[----:B0-----:R-:W-:Y:S01]  /*14070*/  UMOV UR8, UR14 ;  /* 0x0000000e00087c82 */ /* 0x001fe20008000000 */
[----:B------:R-:W-:Y:S02]  /*14080*/  UMOV UR10, UR15 ;  /* 0x0000000f000a7c82 */ /* 0x000fe40008000000 */
[----:B------:R1:W-:Y:S02]  /*14090*/  UTMALDG.4D [UR8], [UR4], desc[UR6] ;  /* 0x00000608040075b4 */ /* 0x0003e40008019000 */
[----:B-1----:R-:W-:Y:S01]  /*140a0*/  NOP ;  /* 0x0000000000007918 */ /* 0x002fe20000000000 */
.L_x_1212:
[----:B------:R-:W-:Y:S05]  /*140b0*/  BSYNC B1 ;  /* 0x0000000000017941 */ /* 0x000fea0003800000 */
.L_x_1211:
[----:B------:R-:W2:Y:S01]  /*140c0*/  LDL R2, [R1+0x10] ;  /* 0x0000100001027983 */ /* 0x000ea20000100800 */
[----:B------:R-:W-:Y:S01]  /*140d0*/  VIADD R7, R7, 0xfffffffe ;  /* 0xfffffffe07077836 */ /* 0x000fe20000000000 */
[----:B--2---:R-:W-:-:S13]  /*140e0*/  ISETP.GT.AND P0, PT, R13, R2, PT ;  /* 0x000000020d00720c */ /* 0x004fda0003f04270 */
[----:B------:R-:W-:Y:S05]  /*140f0*/  @P0 BRA `(.L_x_1218) ;  /* 0xfffffff000000947 */ /* 0x000fea000383ffff */
.L_x_1194:
[----:B------:R-:W-:Y:S05]  /*14100*/  BSYNC B0 ;  /* 0x0000000000007941 */ /* 0x000fea0003800000 */
.L_x_1193:
        /* <DEDUP_REMOVED lines=18> */
.L_x_1220:
[----:B------:R-:W-:Y:S05]  /*14230*/  BSYNC B0 ;  /* 0x0000000000007941 */ /* 0x000fea0003800000 */
.L_x_1219:
        /* <DEDUP_REMOVED lines=11> */
.L_x_1267:
        /* <DEDUP_REMOVED lines=11> */
.L_x_1224:
[----:B-1----:R-:W2:Y:S01]  /*143a0*/  LDL R0, [R1] ;  /* 0x0000000001007983 */ /* 0x002ea20000100800 */
[----:B------:R-:W-:-:S03]  /*143b0*/  MOV R7, 0x400 ;  /* 0x0000040000077802 */ /* 0x000fc60000000f00 */
[----:B------:R-:W3:Y:S01]  /*143c0*/  LDL.LU R2, [R1+0x4] ;  /* 0x0000040001027983 */ /* 0x000ee20000300800 */
[----:B------:R-:W1:Y:S01]  /*143d0*/  S2R R8, SR_CgaCtaId ;  /* 0x0000000000087919 */ /* 0x000e620000008800 */
[----:B------:R-:W-:Y:S02]  /*143e0*/  R2UR UR11, R5 ;  /* 0x00000000050b72ca */ /* 0x000fe400000e0000 */
[----:B------:R-:W-:Y:S01]  /*143f0*/  R2UR UR9, R3 ;  /* 0x00000000030972ca */ /* 0x000fe200000e0000 */
[----:B------:R-:W-:Y:S01]  /*14400*/  UIADD3 UR4, UP0, UR36, 0x470, URZ ;  /* 0x0000047024047890 */ /* 0x000fe2000ff1e03f */
[----:B------:R-:W-:Y:S02]  /*14410*/  R2UR UR12, R4 ;  /* 0x00000000040c72ca */ /* 0x000fe400000e0000 */
[----:B------:R-:W-:Y:S02]  /*14420*/  R2UR UR13, R6 ;  /* 0x00000000060d72ca */ /* 0x000fe400000e0000 */
[----:B-1----:R-:W-:-:S07]  /*14430*/  LEA R7, R8, R7, 0x18 ;  /* 0x0000000708077211 */ /* 0x002fce00078ec0ff */
[----:B------:R-:W-:Y:S01]  /*14440*/  UIADD3 UR9, UR9, 0x2a850, URZ ;  /* 0x0002a85009097890 */ /* 0x000fe2000fffe03f */
[----:B------:R-:W-:Y:S01]  /*14450*/  UMOV UR10, URZ ;  /* 0x0000003f000a7c82 */ /* 0x000fe20008000000 */
        /* <DEDUP_REMOVED lines=15> */
.L_x_1222:
[----:B------:R-:W-:Y:S05]  /*14550*/  BSYNC B0 ;  /* 0x0000000000007941 */ /* 0x000fea0003800000 */
.L_x_1221:
        /* <DEDUP_REMOVED lines=9> */
.L_x_1178:
[----:B------:R-:W-:Y:S05]  /*145f0*/  BSYNC B6 ;  /* 0x0000000000067941 */ /* 0x000fea0003800000 */
.L_x_1176:
[----:B------:R-:W-:-:S03]  /*14600*/  UMOV UR4, 0xffffffff ;  /* 0xffffffff00047882 */ /* 0x000fc60000000000 */
[----:B------:R-:W-:Y:S05]  /*14610*/  BRA.DIV UR4, `(.L_x_1225) ;  /* 0x0000001604e47947 */ /* 0x000fea000b800000 */
[----:B------:R2:W3:Y:S04]  /*14620*/  SHFL.IDX PT, R4, R16, RZ, 0x1f ;  /* 0x00001fff10047589 */ /* 0x0004e800000e0000 */
[----:B------:R-:W4:Y:S02]  /*14630*/  SHFL.IDX PT, R16, R16, 0x1, 0x1f ;  /* 0x00201f0010107f89 */ /* 0x000f2400000e0000 */
.L_x_1271:
[----:B-1----:R-:W1:Y:S01]  /*14640*/  S2R R0, SR_TID.X ;  /* 0x0000000000007919 */ /* 0x002e620000002100 */
[----:B------:R-:W-:Y:S01]  /*14650*/  ULDC UR4, c[0x0][0xc14] ;  /* 0x0003050000047ab9 */ /* 0x000fe20000000800 */
[----:B------:R-:W-:Y:S01]  /*14660*/  BSSY B0, `(.L_x_1226) ;  /* 0x000000c000007945 */ /* 0x000fe20003800000 */
[----:B------:R-:W-:Y:S01]  /*14670*/  IMAD.MOV.U32 R17, RZ, RZ, RZ ;  /* 0x000000ffff117224 */ /* 0x000fe200078e00ff */
[----:B-1----:R-:W-:Y:S01]  /*14680*/  LOP3.LUT R6, R0, 0x1f, RZ, 0xc0, !PT ;  /* 0x0000001f00067812 */ /* 0x002fe200078ec0ff */
[----:B------:R-:W-:-:S03]  /*14690*/  IMAD.U32 R0, RZ, RZ, UR4 ;  /* 0x00000004ff007e24 */ /* 0x000fc6000f8e00ff */
[C---:B------:R-:W-:Y:S01]  /*146a0*/  ISETP.NE.AND P0, PT, R6.reuse, 0x1f, PT ;  /* 0x0000001f0600780c */ /* 0x040fe20003f05270 */
[----:B------:R-:W-:-:S05]  /*146b0*/  IMAD.IADD R5, R6, 0x1, R19 ;  /* 0x0000000106057824 */ /* 0x000fca00078e0213 */
[----:B------:R-:W-:-:S13]  /*146c0*/  ISETP.GE.OR P0, PT, R5, R0, !P0 ;  /* 0x000000000500720c */ /* 0x000fda0004706670 */
[----:B------:R-:W-:Y:S05]  /*146d0*/  @P0 BRA `(.L_x_1227) ;  /* 0x0000000000100947 */ /* 0x000fea0003800000 */
[----:B------:R-:W1:Y:S01]  /*146e0*/  LDC.64 R2, c[0x0][0xc58] ;  /* 0x00031600ff027b82 */ /* 0x000e620000000a00 */
[----:B------:R-:W-:Y:S01]  /*146f0*/  ULDC.64 UR4, c[0x0][0x208] ;  /* 0x0000820000047ab9 */ /* 0x000fe20000000a00 */
[----:B-1----:R-:W-:-:S05]  /*14700*/  IMAD.WIDE R2, R5, 0x4, R2 ;  /* 0x0000000405027825 */ /* 0x002fca00078e0202 */
[----:B------:R1:W5:Y:S02]  /*14710*/  LDG.E R17, desc[UR4][R2.64] ;  /* 0x0000000402117981 */ /* 0x000364000c1e1900 */
.L_x_1227:
[----:B------:R-:W-:Y:S05]  /*14720*/  BSYNC B0 ;  /* 0x0000000000007941 */ /* 0x000fea0003800000 */
.L_x_1226:
[----:B------:R-:W-:-:S03]  /*14730*/  UMOV UR4, 0xffffffff ;  /* 0xffffffff00047882 */ /* 0x000fc60000000000 */
[----:B------:R-:W-:Y:S05]  /*14740*/  BRA.DIV UR4, `(.L_x_1228) ;  /* 0x0000001604e47947 */ /* 0x000fea000b800000 */
[----:B0----5:R-:W0:Y:S01]  /*14750*/  SHFL.UP PT, R14, R17, 0x1, RZ ;  /* 0x04200000110e7989 */ /* 0x021e2200000e00ff */
[C---:B------:R-:W-:Y:S02]  /*14760*/  ISETP.NE.AND P0, PT, R6.reuse, RZ, PT ;  /* 0x000000ff0600720c */ /* 0x040fe40003f05270 */
[----:B------:R-:W-:Y:S02]  /*14770*/  ISETP.GE.U32.AND P1, PT, R6, 0x2, PT ;  /* 0x000000020600780c */ /* 0x000fe40003f26070 */
[----:B0-----:R-:W-:Y:S02]  /*14780*/  SEL R14, R14, RZ, P0 ;  /* 0x000000ff0e0e7207 */ /* 0x001fe40000000000 */
[----:B------:R-:W-:-:S03]  /*14790*/  ISETP.GE.U32.AND P0, PT, R6, 0x4, PT ;  /* 0x000000040600780c */ /* 0x000fc60003f06070 */
[----:B------:R-:W-:-:S05]  /*147a0*/  IMAD.IADD R13, R17, 0x1, R14 ;  /* 0x00000001110d7824 */ /* 0x000fca00078e020e */
[----:B------:R-:W1:Y:S02]  /*147b0*/  SHFL.UP PT, R14, R13, 0x2, RZ ;  /* 0x044000000d0e7989 */ /* 0x000e6400000e00ff */
        /* <DEDUP_REMOVED lines=14> */
.L_x_1279:
[----:B------:R-:W-:Y:S02]  /*148a0*/  ULDC UR4, c[0x0][0xc10] ;  /* 0x0003040000047ab9 */ /* 0x000fe40000000800 */
[----:B------:R-:W-:-:S04]  /*148b0*/  IMAD.U32 R5, RZ, RZ, UR4 ;  /* 0x00000004ff057e24 */ /* 0x000fc8000f8e00ff */
[----:B-1----:R-:W-:-:S04]  /*148c0*/  IMAD R3, R14, R5, RZ ;  /* 0x000000050e037224 */ /* 0x002fc800078e02ff */
[----:B--2-4-:R-:W-:-:S05]  /*148d0*/  IMAD.IADD R16, R16, 0x1, R3 ;  /* 0x0000000110107824 */ /* 0x014fca00078e0203 */
[----:B---3--:R-:W-:-:S13]  /*148e0*/  ISETP.GT.AND P0, PT, R16, R4, PT ;  /* 0x000000041000720c */ /* 0x008fda0003f04270 */
[----:B------:R-:W-:Y:S05]  /*148f0*/  @P0 BRA `(.L_x_1229) ;  /* 0x0000000000b80947 */ /* 0x000fea0003800000 */
[----:B------:R-:W1:Y:S02]  /*14900*/  LDC R0, c[0x0][0xc14] ;  /* 0x00030500ff007b82 */ /* 0x000e640000000800 */
.L_x_1234:
[----:B------:R-:W-:-:S05]  /*14910*/  VIADD R19, R19, 0x1f ;  /* 0x0000001f13137836 */ /* 0x000fca0000000000 */
[----:B-1----:R-:W-:-:S13]  /*14920*/  ISETP.GE.AND P0, PT, R19, R0, PT ;  /* 0x000000001300720c */ /* 0x002fda0003f06270 */
[----:B------:R-:W-:Y:S05]  /*14930*/  @P0 BRA `(.L_x_1230) ;  /* 0x0000000400f40947 */ /* 0x000fea0003800000 */
[----:B0-----:R-:W0:Y:S01]  /*14940*/  S2R R2, SR_TID.X ;  /* 0x0000000000027919 */ /* 0x001e220000002100 */
[----:B------:R-:W-:Y:S01]  /*14950*/  BSSY B0, `(.L_x_1231) ;  /* 0x000000b000007945 */ /* 0x000fe20003800000 */
[----:B------:R-:W-:Y:S01]  /*14960*/  IMAD.MOV.U32 R17, RZ, RZ, RZ ;  /* 0x000000ffff117224 */ /* 0x000fe200078e00ff */
[----:B0-----:R-:W-:-:S04]  /*14970*/  LOP3.LUT R6, R2, 0x1f, RZ, 0xc0, !PT ;  /* 0x0000001f02067812 */ /* 0x001fc800078ec0ff */
[C---:B------:R-:W-:Y:S01]  /*14980*/  ISETP.NE.AND P1, PT, R6.reuse, 0x1f, PT ;  /* 0x0000001f0600780c */ /* 0x040fe20003f25270 */
[----:B------:R-:W-:-:S05]  /*14990*/  IMAD.IADD R5, R6, 0x1, R19 ;  /* 0x0000000106057824 */ /* 0x000fca00078e0213 */
[----:B------:R-:W-:-:S13]  /*149a0*/  ISETP.GE.OR P0, PT, R5, R0, !P1 ;  /* 0x000000000500720c */ /* 0x000fda0004f06670 */
[----:B------:R-:W-:Y:S05]  /*149b0*/  @P0 BRA `(.L_x_1232) ;  /* 0x0000000000100947 */ /* 0x000fea0003800000 */
[----:B------:R-:W0:Y:S01]  /*149c0*/  LDC.64 R2, c[0x0][0xc58] ;  /* 0x00031600ff027b82 */ /* 0x000e220000000a00 */
[----:B------:R-:W-:Y:S01]  /*149d0*/  ULDC.64 UR4, c[0x0][0x208] ;  /* 0x0000820000047ab9 */ /* 0x000fe20000000a00 */
[----:B0-----:R-:W-:-:S05]  /*149e0*/  IMAD.WIDE R2, R5, 0x4, R2 ;  /* 0x0000000405027825 */ /* 0x001fca00078e0202 */
[----:B------:R0:W5:Y:S02]  /*149f0*/  LDG.E R17, desc[UR4][R2.64] ;  /* 0x0000000402117981 */ /* 0x000164000c1e1900 */
.L_x_1232:
[----:B------:R-:W-:Y:S05]  /*14a00*/  BSYNC B0 ;  /* 0x0000000000007941 */ /* 0x000fea0003800000 */
.L_x_1231:
        /* <DEDUP_REMOVED lines=23> */
.L_x_1287:
[----:B------:R-:W-:Y:S02]  /*14b80*/  ULDC UR4, c[0x0][0xc10] ;  /* 0x0003040000047ab9 */ /* 0x000fe40000000800 */
[----:B------:R-:W-:-:S04]  /*14b90*/  IMAD.U32 R5, RZ, RZ, UR4 ;  /* 0x00000004ff057e24 */ /* 0x000fc8000f8e00ff */
[----:B-1----:R-:W-:-:S04]  /*14ba0*/  IMAD R3, R14, R5, RZ ;  /* 0x000000050e037224 */ /* 0x002fc800078e02ff */
[----:B------:R-:W-:-:S05]  /*14bb0*/  IMAD.IADD R16, R3, 0x1, R16 ;  /* 0x0000000103107824 */ /* 0x000fca00078e0210 */
[----:B------:R-:W-:-:S13]  /*14bc0*/  ISETP.GT.AND P0, PT, R16, R4, PT ;  /* 0x000000041000720c */ /* 0x000fda0003f04270 */
[----:B------:R-:W-:Y:S05]  /*14bd0*/  @!P0 BRA `(.L_x_1234) ;  /* 0xfffffffc004c8947 */ /* 0x000fea000383ffff */
.L_x_1229:
        /* <DEDUP_REMOVED lines=8> */
.L_x_1291:
[----:B------:R-:W-:Y:S01]  /*14c60*/  ISETP.NE.AND P0, PT, R3, RZ, PT ;  /* 0x000000ff0300720c */ /* 0x000fe20003f05270 */
[----:B------:R-:W-:-:S12]  /*14c70*/  IMAD.MOV.U32 R7, RZ, RZ, RZ ;  /* 0x000000ffff077224 */ /* 0x000fd800078e00ff */
[----:B------:R-:W-:Y:S05]  /*14c80*/  @!P0 BRA `(.L_x_1236) ;  /* 0x0000000000108947 */ /* 0x000fea0003800000 */
[----:B------:R-:W-:Y:S01]  /*14c90*/  UMOV UR4, 0xffffffff ;  /* 0xffffffff00047882 */ /* 0x000fe20000000000 */
[----:B------:R-:W-:Y:S02]  /*14ca0*/  VIADD R12, R6, 0xffffffff ;  /* 0xffffffff060c7836 */ /* 0x000fe40000000000 */
[----:B------:R-:W-:Y:S05]  /*14cb0*/  BRA.DIV UR4, `(.L_x_1237) ;  /* 0x0000001a04707947 */ /* 0x000fea000b800000 */
[----:B------:R3:W4:Y:S02]  /*14cc0*/  SHFL.IDX PT, R7, R2, R12, 0x1f ;  /* 0x00001f0c02077589 */ /* 0x00072400000e0000 */
.L_x_1236:
[----:B0--3--:R-:W0:Y:S01]  /*14cd0*/  LDC.64 R2, c[0x0][0xc68] ;  /* 0x00031a00ff027b82 */ /* 0x009e220000000a00 */
[----:B------:R-:W-:Y:S01]  /*14ce0*/  IMAD.IADD R19, R6, 0x1, R19 ;  /* 0x0000000106137824 */ /* 0x000fe200078e0213 */
[----:B------:R-:W-:-:S03]  /*14cf0*/  ULDC.64 UR4, c[0x0][0x208] ;  /* 0x0000820000047ab9 */ /* 0x000fc60000000a00 */
[----:B0-----:R-:W-:-:S05]  /*14d00*/  IMAD.WIDE R2, R19, 0x4, R2 ;  /* 0x0000000413027825 */ /* 0x001fca00078e0202 */
[----:B------:R0:W1:Y:S01]  /*14d10*/  LDG.E R8, desc[UR4][R2.64] ;  /* 0x0000000402087981 */ /* 0x000062000c1e1900 */
[----:B----4-:R-:W-:-:S04]  /*14d20*/  IMAD R16, R7, R5, R16 ;  /* 0x0000000507107224 */ /* 0x010fc800078e0210 */
[----:B------:R-:W-:Y:S02]  /*14d30*/  IMAD.IADD R7, R4, 0x1, -R16 ;  /* 0x0000000104077824 */ /* 0x000fe400078e0a10 */
[----:B0-----:R-:W-:Y:S02]  /*14d40*/  IMAD.MOV.U32 R2, RZ, RZ, RZ ;  /* 0x000000ffff027224 */ /* 0x001fe400078e00ff */
[----:B-12---:R-:W-:-:S05]  /*14d50*/  IMAD R6, R17, R8, RZ ;  /* 0x0000000811067224 */ /* 0x006fca00078e02ff */
[-C--:B------:R-:W-:Y:S02]  /*14d60*/  IABS R9, R6.reuse ;  /* 0x0000000600097213 */ /* 0x080fe40000000000 */
[----:B------:R-:W-:Y:S02]  /*14d70*/  IABS R4, R6 ;  /* 0x0000000600047213 */ /* 0x000fe40000000000 */
[----:B------:R-:W0:Y:S03]  /*14d80*/  I2F.RP R10, R9 ;  /* 0x00000009000a7306 */ /* 0x000e260000209400 */
[----:B------:R-:W-:-:S05]  /*14d90*/  IMAD.MOV R4, RZ, RZ, -R4 ;  /* 0x000000ffff047224 */ /* 0x000fca00078e0a04 */
[----:B0-----:R-:W0:Y:S02]  /*14da0*/  MUFU.RCP R10, R10 ;  /* 0x0000000a000a7308 */ /* 0x001e240000001000 */
[----:B0-----:R-:W-:-:S06]  /*14db0*/  VIADD R11, R10, 0xffffffe ;  /* 0x0ffffffe0a0b7836 */ /* 0x001fcc0000000000 */
[----:B------:R-:W0:Y:S02]  /*14dc0*/  F2I.FTZ.U32.TRUNC.NTZ R3, R11 ;  /* 0x0000000b00037305 */ /* 0x000e24000021f000 */
[----:B0-----:R-:W-:-:S04]  /*14dd0*/  IMAD.MOV R12, RZ, RZ, -R3 ;  /* 0x000000ffff0c7224 */ /* 0x001fc800078e0a03 */
[----:B------:R-:W-:-:S04]  /*14de0*/  IMAD R13, R12, R9, RZ ;  /* 0x000000090c0d7224 */ /* 0x000fc800078e02ff */
[----:B------:R-:W-:Y:S01]  /*14df0*/  IMAD.HI.U32 R2, R3, R13, R2 ;  /* 0x0000000d03027227 */ /* 0x000fe200078e0002 */
[----:B------:R-:W-:-:S05]  /*14e00*/  IABS R3, R7 ;  /* 0x0000000700037213 */ /* 0x000fca0000000000 */
        /* <DEDUP_REMOVED lines=8> */
[----:B------:R-:W-:-:S03]  /*14e90*/  ISETP.GE.AND P0, PT, R3, RZ, PT ;  /* 0x000000ff0300720c */ /* 0x000fc60003f06270 */
[----:B------:R-:W-:-:S10]  /*14ea0*/  IMAD.MOV.U32 R9, RZ, RZ, R2 ;  /* 0x000000ffff097224 */ /* 0x000fd400078e0002 */
[----:B------:R-:W-:Y:S01]  /*14eb0*/  @!P0 IMAD.MOV R9, RZ, RZ, -R9 ;  /* 0x000000ffff098224 */ /* 0x000fe200078e0a09 */
[----:B------:R-:W-:-:S13]  /*14ec0*/  ISETP.NE.AND P0, PT, R6, RZ, PT ;  /* 0x000000ff0600720c */ /* 0x000fda0003f05270 */
[----:B------:R-:W-:-:S05]  /*14ed0*/  @!P0 LOP3.LUT R9, RZ, R6, RZ, 0x33, !PT ;  /* 0x00000006ff098212 */ /* 0x000fca00078e33ff */
[----:B------:R-:W-:Y:S02]  /*14ee0*/  IMAD R4, R8, R9, RZ ;  /* 0x0000000908047224 */ /* 0x000fe400078e02ff */
[----:B------:R-:W-:Y:S02]  /*14ef0*/  IMAD.MOV R9, RZ, RZ, -R9 ;  /* 0x000000ffff097224 */ /* 0x000fe400078e0a09 */
[----:B------:R-:W-:Y:S02]  /*14f00*/  IMAD.MOV R2, RZ, RZ, -R4 ;  /* 0x000000ffff027224 */ /* 0x000fe400078e0a04 */
[----:B------:R-:W-:-:S03]  /*14f10*/  IMAD R7, R6, R9, R7 ;  /* 0x0000000906077224 */ /* 0x000fc600078e0207 */
[----:B------:R-:W-:Y:S01]  /*14f20*/  VIADDMNMX R8, R2, R5, R8, PT ;  /* 0x0000000502087246 */ /* 0x000fe20003800108 */
[----:B------:R-:W-:-:S03]  /*14f30*/  IMAD.IADD R4, R7, 0x1, R4 ;  /* 0x0000000107047824 */ /* 0x000fc600078e0204 */
[----:B------:R-:W-:-:S04]  /*14f40*/  IABS R5, R8 ;  /* 0x0000000800057213 */ /* 0x000fc80000000000 */
[----:B------:R-:W0:Y:S08]  /*14f50*/  I2F.RP R10, R5 ;  /* 0x00000005000a7306 */ /* 0x000e300000209400 */
[----:B0-----:R-:W0:Y:S02]  /*14f60*/  MUFU.RCP R10, R10 ;  /* 0x0000000a000a7308 */ /* 0x001e240000001000 */
[----:B0-----:R-:W-:-:S06]  /*14f70*/  VIADD R2, R10, 0xffffffe ;  /* 0x0ffffffe0a027836 */ /* 0x001fcc0000000000 */
[----:B------:R0:W1:Y:S02]  /*14f80*/  F2I.FTZ.U32.TRUNC.NTZ R3, R2 ;  /* 0x0000000200037305 */ /* 0x000064000021f000 */
[----:B0-----:R-:W-:Y:S02]  /*14f90*/  IMAD.MOV.U32 R2, RZ, RZ, RZ ;  /* 0x000000ffff027224 */ /* 0x001fe400078e00ff */
[----:B-1----:R-:W-:-:S04]  /*14fa0*/  IMAD.MOV R6, RZ, RZ, -R3 ;  /* 0x000000ffff067224 */ /* 0x002fc800078e0a03 */
[----:B------:R-:W-:Y:S01]  /*14fb0*/  IMAD R9, R6, R5, RZ ;  /* 0x0000000506097224 */ /* 0x000fe200078e02ff */
[----:B------:R-:W-:-:S03]  /*14fc0*/  IABS R6, R7 ;  /* 0x0000000700067213 */ /* 0x000fc60000000000 */
[----:B------:R-:W-:Y:S01]  /*14fd0*/  IMAD.HI.U32 R3, R3, R9, R2 ;  /* 0x0000000903037227 */ /* 0x000fe200078e0002 */
[----:B------:R-:W-:-:S05]  /*14fe0*/  IABS R9, R8 ;  /* 0x0000000800097213 */ /* 0x000fca0000000000 */
        /* <DEDUP_REMOVED lines=12> */
[----:B------:R-:W-:Y:S01]  /*150b0*/  @!P0 LOP3.LUT R3, RZ, R8, RZ, 0x33, !PT ;  /* 0x00000008ff038212 */ /* 0x000fe200078e33ff */
[----:B------:R-:W-:-:S03]  /*150c0*/  IMAD.MOV R8, RZ, RZ, -R8 ;  /* 0x000000ffff087224 */ /* 0x000fc600078e0a08 */
[----:B------:R-:W-:Y:S01]  /*150d0*/  LOP3.LUT R2, RZ, R3, RZ, 0x33, !PT ;  /* 0x00000003ff027212 */ /* 0x000fe200078e33ff */
[----:B------:R-:W-:-:S04]  /*150e0*/  IMAD R18, R3, R8, R4 ;  /* 0x0000000803127224 */ /* 0x000fc800078e0204 */
[----:B------:R-:W-:Y:S01]  /*150f0*/  IMAD.IADD R17, R17, 0x1, R2 ;  /* 0x0000000111117824 */ /* 0x000fe200078e0202 */
[----:B------:R-:W-:Y:S06]  /*15100*/  BRA `(.L_x_1238) ;  /* 0x00000000001c7947 */ /* 0x000fec0003800000 */
.L_x_1230:
[----:B------:R-:W-:Y:S01]  /*15110*/  UMOV UR4, URZ ;  /* 0x0000003f00047c82 */ /* 0x000fe20008000000 */
[----:B------:R-:W-:Y:S01]  /*15120*/  UMOV UR5, URZ ;  /* 0x0000003f00057c82 */ /* 0x000fe20008000000 */
[----:B------:R-:W-:Y:S01]  /*15130*/  ULDC UR6, c[0x0][0xc14] ;  /* 0x0003050000067ab9 */ /* 0x000fe20000000800 */
[----:B------:R-:W-:Y:S02]  /*15140*/  IMAD.MOV.U32 R16, RZ, RZ, R4 ;  /* 0x000000ffff107224 */ /* 0x000fe400078e0004 */
[----:B------:R-:W-:Y:S02]  /*15150*/  IMAD.U32 R17, RZ, RZ, UR4 ;  /* 0x00000004ff117e24 */ /* 0x000fe4000f8e00ff */
[----:B------:R-:W-:Y:S02]  /*15160*/  IMAD.U32 R18, RZ, RZ, UR5 ;  /* 0x00000005ff127e24 */ /* 0x000fe4000f8e00ff */
[----:B------:R-:W-:-:S07]  /*15170*/  IMAD.U32 R19, RZ, RZ, UR6 ;  /* 0x00000006ff137e24 */ /* 0x000fce000f8e00ff */
.L_x_1238:
        /* <DEDUP_REMOVED lines=12> */
.L_x_1164:
[----:B-1----:R-:W3:Y:S01]  /*15240*/  LDL.LU R0, [R1+0x18] ;  /* 0x0000180001007983 */ /* 0x002ee20000300800 */
[----:B------:R-:W-:Y:S01]  /*15250*/  BSSY B0, `(.L_x_1240) ;  /* 0x000000b000007945 */ /* 0x000fe20003800000 */
[----:B------:R-:W1:Y:S01]  /*15260*/  S2R R5, SR_CgaCtaId ;  /* 0x0000000000057919 */ /* 0x000e620000008800 */
[----:B---3--:R-:W-:-:S05]  /*15270*/  VIADD R0, R0, 0x1 ;  /* 0x0000000100007836 */ /* 0x008fca0000000000 */
[----:B--2---:R-:W-:-:S04]  /*15280*/  LEA.HI R2, R0, R0, RZ, 0x1 ;  /* 0x0000000000027211 */ /* 0x004fc800078f08ff */
[----:B------:R-:W-:-:S05]  /*15290*/  LOP3.LUT R3, R2, 0xfffffffe, RZ, 0xc0, !PT ;  /* 0xfffffffe02037812 */ /* 0x000fca00078ec0ff */
[----:B------:R-:W-:Y:S01]  /*152a0*/  IMAD.IADD R3, R0, 0x1, -R3 ;  /* 0x0000000100037824 */ /* 0x000fe200078e0a03 */
[----:B------:R-:W-:-:S04]  /*152b0*/  MOV R0, 0x400 ;  /* 0x0000040000007802 */ /* 0x000fc80000000f00 */
[----:B-1----:R-:W-:Y:S02]  /*152c0*/  LEA R0, R5, R0, 0x18 ;  /* 0x0000000005007211 */ /* 0x002fe400078ec0ff */
[----:B------:R-:W-:-:S04]  /*152d0*/  SHF.L.U32 R3, R3, 0x1f, RZ ;  /* 0x0000001f03037819 */ /* 0x000fc800000006ff */
[----:B------:R-:W1:Y:S02]  /*152e0*/  SYNCS.PHASECHK.TRANS64.TRYWAIT P0, [R0+URZ+0x2a820], R3 ;  /* 0x02a82003000075a7 */ /* 0x000e64000800017f */
[----:B-1----:R-:W-:Y:S05]  /*152f0*/  @!P0 BRA `(.L_x_1241) ;  /* 0x0000001400088947 */ /* 0x002fea0003800000 */
.L_x_1294:
[----:B------:R-:W-:Y:S05]  /*15300*/  BSYNC B0 ;  /* 0x0000000000007941 */ /* 0x000fea0003800000 */
.L_x_1240:
[----:B------:R-:W-:-:S03]  /*15310*/  UMOV UR4, 0xffffffff ;  /* 0xffffffff00047882 */ /* 0x000fc60000000000 */
[----:B------:R-:W-:Y:S05]  /*15320*/  BRA.DIV UR4, `(.L_x_1242) ;  /* 0x0000001604107947 */ /* 0x000fea000b800000 */
[----:B------:R-:W2:Y:S02]  /*15330*/  S2R R2, SR_TID.X ;  /* 0x0000000000027919 */ /* 0x000ea40000002100 */
[----:B--2---:R-:W-:-:S04]  /*15340*/  SHF.R.U32.HI R2, RZ, 0x5, R2 ;  /* 0x00000005ff027819 */ /* 0x004fc80000011602 */
[----:B------:R-:W-:-:S05]  /*15350*/  LOP3.LUT R2, R2, 0x3, RZ, 0xc0, !PT ;  /* 0x0000000302027812 */ /* 0x000fca00078ec0ff */
[----:B------:R2:W3:Y:S02]  /*15360*/  SHFL.IDX PT, R14, R2, RZ, 0x1f ;  /* 0x00001fff020e7589 */ /* 0x0004e400000e0000 */
.L_x_1297:
[----:B---3--:R-:W-:Y:S01]  /*15370*/  ISETP.NE.AND P0, PT, R14, RZ, PT ;  /* 0x000000ff0e00720c */ /* 0x008fe20003f05270 */
[----:B------:R-:W-:-:S12]  /*15380*/  BSSY B0, `(.L_x_1243) ;  /* 0x0000027000007945 */ /* 0x000fd80003800000 */
[----:B------:R-:W-:Y:S05]  /*15390*/  @P0 BRA `(.L_x_1244) ;  /* 0x0000000000940947 */ /* 0x000fea0003800000 */
[----:B------:R-:W-:-:S03]  /*153a0*/  UMOV UR4, 0xffffffff ;  /* 0xffffffff00047882 */ /* 0x000fc60000000000 */
[----:B------:R-:W-:Y:S05]  /*153b0*/  BRA.DIV UR4, `(.L_x_1245) ;  /* 0x0000001604207947 */ /* 0x000fea000b800000 */
[----:B------:R-:W-:-:S13]  /*153c0*/  ELECT P6, URZ, PT ;  /* 0x00000000003f782f */ /* 0x000fda00038c0000 */
.L_x_1300:
[----:B------:R-:W-:Y:S05]  /*153d0*/  @!P6 BRA `(.L_x_1244) ;  /* 0x000000000084e947 */ /* 0x000fea0003800000 */
[----:B--2---:R-:W2:Y:S02]  /*153e0*/  LDL.LU R2, [R1+0x20] ;  /* 0x0000200001027983 */ /* 0x004ea40000300800 */
[----:B--2---:R-:W-:-:S04]  /*153f0*/  LOP3.LUT R2, R2, 0x2, RZ, 0xfc, !PT ;  /* 0x0000000202027812 */ /* 0x004fc800078efcff */
[----:B------:R-:W-:-:S13]  /*15400*/  ISETP.NE.AND P2, PT, R2, 0x3, PT ;  /* 0x000000030200780c */ /* 0x000fda0003f45270 */
[----:B------:R-:W-:Y:S05]  /*15410*/  @!P2 BRA `(.L_x_1246) ;  /* 0x000000000004a947 */ /* 0x000fea0003800000 */
[----:B------:R-:W-:Y:S01]  /*15420*/  BPT.TRAP 0x1 ;  /* 0x000000040000795c */ /* 0x000fe20000300000 */
.L_x_1246:
[----:B-1----:R-:W2:Y:S04]  /*15430*/  LDL R3, [R1] ;  /* 0x0000000001037983 */ /* 0x002ea80000100800 */
[----:B------:R-:W3:Y:S01]  /*15440*/  LDL.LU R7, [R1+0x8] ;  /* 0x0000080001077983 */ /* 0x000ee20000300800 */
[----:B------:R-:W-:-:S04]  /*15450*/  VIADD R2, R0, 0x2a840 ;  /* 0x0002a84000027836 */ /* 0x000fc80000000000 */
[C---:B--2---:R-:W-:Y:S02]  /*15460*/  IMAD R6, R3.reuse, 0x8, R2 ;  /* 0x0000000803067824 */ /* 0x044fe400078e0202 */
[----:B------:R-:W-:Y:S01]  /*15470*/  VIADD R3, R3, 0x1 ;  /* 0x0000000103037836 */ /* 0x000fe20000000000 */
[----:B---3--:R-:W-:-:S04]  /*15480*/  SHF.L.U32 R5, R7, 0x1f, RZ ;  /* 0x0000001f07057819 */ /* 0x008fc800000006ff */
[C---:B------:R-:W-:Y:S01]  /*15490*/  ISETP.NE.AND P1, PT, R3.reuse, 0x2, PT ;  /* 0x000000020300780c */ /* 0x040fe20003f25270 */
[----:B------:R-:W1:Y:S03]  /*154a0*/  SYNCS.PHASECHK.TRANS64.TRYWAIT P0, [R6+URZ], R5 ;  /* 0x00000005060075a7 */ /* 0x000e66000800017f */
[----:B------:R-:W-:Y:S02]  /*154b0*/  SEL R4, RZ, 0x1, P1 ;  /* 0x00000001ff047807 */ /* 0x000fe40000800000 */
[----:B------:R-:W-:Y:S02]  /*154c0*/  SEL R3, R3, RZ, P1 ;  /* 0x000000ff03037207 */ /* 0x000fe40000800000 */
[----:B------:R-:W-:-:S03]  /*154d0*/  LOP3.LUT R4, R7, R4, RZ, 0x3c, !PT ;  /* 0x0000000407047212 */ /* 0x000fc600078e3cff */
[----:B------:R-:W-:Y:S01]  /*154e0*/  IMAD R7, R3, 0x8, R2 ;  /* 0x0000000803077824 */ /* 0x000fe200078e0202 */
[----:B------:R-:W-:Y:S01]  /*154f0*/  SHF.L.U32 R2, R4, 0x1f, RZ ;  /* 0x0000001f04027819 */ /* 0x000fe200000006ff */
[----:B-1----:R-:W-:Y:S06]  /*15500*/  @!P0 BRA `(.L_x_1247) ;  /* 0x0000001000ec8947 */ /* 0x002fec0003800000 */
.L_x_1301:
[----:B------:R-:W2:Y:S02]  /*15510*/  SYNCS.PHASECHK.TRANS64.TRYWAIT P0, [R7+URZ], R2 ;  /* 0x00000002070075a7 */ /* 0x000ea4000800017f */
[----:B--2---:R-:W-:Y:S05]  /*15520*/  @!P0 BRA `(.L_x_1248) ;  /* 0x0000001000f88947 */ /* 0x004fea0003800000 */
.L_x_1302:
[----:B------:R-:W-:Y:S05]  /*15530*/  @!P2 BRA `(.L_x_1249) ;  /* 0x000000000004a947 */ /* 0x000fea0003800000 */
[----:B------:R-:W-:Y:S01]  /*15540*/  BPT.TRAP 0x1 ;  /* 0x000000040000795c */ /* 0x000fe20000300000 */
.L_x_1249:
[----:B------:R-:W3:Y:S01]  /*15550*/  LDL.LU R4, [R1] ;  /* 0x0000000001047983 */ /* 0x000ee20000300800 */
[----:B------:R-:W-:-:S04]  /*15560*/  VIADD R0, R0, 0x2a860 ;  /* 0x0002a86000007836 */ /* 0x000fc80000000000 */
[----:B---3--:R-:W-:-:S04]  /*15570*/  IMAD R4, R4, 0x8, R0 ;  /* 0x0000000804047824 */ /* 0x008fc800078e0200 */
[----:B------:R-:W3:Y:S02]  /*15580*/  SYNCS.PHASECHK.TRANS64.TRYWAIT P0, [R4+URZ], R5 ;  /* 0x00000005040075a7 */ /* 0x000ee4000800017f */
[----:B---3--:R-:W-:Y:S05]  /*15590*/  @!P0 BRA `(.L_x_1250) ;  /* 0x0000001000f08947 */ /* 0x008fea0003800000 */
.L_x_1303:
[----:B------:R-:W-:-:S07]  /*155a0*/  IMAD R3, R3, 0x8, R0 ;  /* 0x0000000803037824 */ /* 0x000fce00078e0200 */
.L_x_1251:
[----:B----4-:R4:W0:Y:S02]  /*155b0*/  SYNCS.PHASECHK.TRANS64.TRYWAIT P0, [R3+URZ], R2 ;  /* 0x00000002030075a7 */ /* 0x010824000800017f */
[----:B0-----:R-:W-:Y:S05]  /*155c0*/  @!P0 NANOSLEEP.SYNCS 0x989680 ;  /* 0x009896800000895d */ /* 0x001fea0003900000 */
[----:B------:R-:W0:Y:S02]  /*155d0*/  @!P0 SYNCS.PHASECHK.TRANS64 P0, [R3+URZ], R2 ;  /* 0x00000002030085a7 */ /* 0x000e24000800007f */
[----:B0-----:R-:W-:Y:S05]  /*155e0*/  @!P0 BRA `(.L_x_1251) ;  /* 0xfffffffc00f08947 */ /* 0x001fea000383ffff */
.L_x_1244:
[----:B------:R-:W-:Y:S05]  /*155f0*/  BSYNC B0 ;  /* 0x0000000000007941 */ /* 0x000fea0003800000 */
.L_x_1243:
[----:B------:R-:W-:Y:S05]  /*15600*/  EXIT ;  /* 0x000000000000794d */ /* 0x000fea0003800000 */
.L_x_1068:
[----:B0-----:R-:W-:-:S04]  /*15610*/  IMAD.U32 R3, RZ, RZ, UR39 ;  /* 0x00000027ff037e24 */ /* 0x001fc8000f8e00ff */
[----:B------:R0:W1:Y:S03]  /*15620*/  SYNCS.PHASECHK.TRANS64.TRYWAIT P1, [R3+URZ+0x2a800], R0 ;  /* 0x02a80000030075a7 */ /* 0x000066000802017f */
[----:B-1----:R-:W-:Y:S05]  /*15630*/  @!P1 NANOSLEEP.SYNCS 0x989680 ;  /* 0x009896800000995d */ /* 0x002fea0003900000 */
[----:B------:R-:W1:Y:S02]  /*15640*/  @!P1 SYNCS.PHASECHK.TRANS64 P1, [R3+URZ+0x2a800], R0 ;  /* 0x02a80000030095a7 */ /* 0x000e64000802007f */
[----:B-1----:R-:W-:Y:S05]  /*15650*/  @!P1 BRA `(.L_x_1068) ;  /* 0xfffffffc00ec9947 */ /* 0x002fea000383ffff */
[----:B------:R-:W-:Y:S05]  /*15660*/  BRA `(.L_x_1252) ;  /* 0xfffffec000a47947 */ /* 0x000fea000383ffff */
.L_x_1072:
[----:B-1----:R1:W3:Y:S02]  /*15670*/  SYNCS.PHASECHK.TRANS64.TRYWAIT P1, [R3+URZ+0x2a830], R0 ;  /* 0x02a83000030075a7 */ /* 0x0022e4000802017f */
[----:B---3--:R-:W-:Y:S05]  /*15680*/  @!P1 NANOSLEEP.SYNCS 0x989680 ;  /* 0x009896800000995d */ /* 0x008fea0003900000 */
[----:B------:R-:W3:Y:S02]  /*15690*/  @!P1 SYNCS.PHASECHK.TRANS64 P1, [R3+URZ+0x2a830], R0 ;  /* 0x02a83000030095a7 */ /* 0x000ee4000802007f */
[----:B---3--:R-:W-:Y:S05]  /*156a0*/  @!P1 BRA `(.L_x_1072) ;  /* 0xfffffffc00f09947 */ /* 0x008fea000383ffff */
[----:B------:R-:W-:Y:S05]  /*156b0*/  BRA `(.L_x_1071) ;  /* 0xfffffec000d87947 */ /* 0x000fea000383ffff */
.L_x_1088:
[----:B-1----:R-:W-:-:S04]  /*156c0*/  IMAD.U32 R14, RZ, RZ, UR6 ;  /* 0x00000006ff0e7e24 */ /* 0x002fc8000f8e00ff */
[----:B------:R1:W2:Y:S03]  /*156d0*/  SYNCS.PHASECHK.TRANS64.TRYWAIT P1, [R14+URZ+0x2a830], R11 ;  /* 0x02a8300b0e0075a7 */ /* 0x0002a6000802017f */
[----:B--2---:R-:W-:Y:S05]  /*156e0*/  @!P1 NANOSLEEP.SYNCS 0x989680 ;  /* 0x009896800000995d */ /* 0x004fea0003900000 */
[----:B------:R-:W2:Y:S02]  /*156f0*/  @!P1 SYNCS.PHASECHK.TRANS64 P1, [R14+URZ+0x2a830], R11 ;  /* 0x02a8300b0e0095a7 */ /* 0x000ea4000802007f */
[----:B--2---:R-:W-:Y:S05]  /*15700*/  @!P1 BRA `(.L_x_1088) ;  /* 0xfffffffc00ec9947 */ /* 0x004fea000383ffff */
[----:B------:R-:W-:Y:S05]  /*15710*/  BRA `(.L_x_1087) ;  /* 0xfffffef000e07947 */ /* 0x000fea000383ffff */
.L_x_1092:
[----:B01----:R-:W-:-:S04]  /*15720*/  IMAD.U32 R11, RZ, RZ, UR11 ;  /* 0x0000000bff0b7e24 */ /* 0x003fc8000f8e00ff */
[----:B------:R0:W1:Y:S03]  /*15730*/  SYNCS.PHASECHK.TRANS64.TRYWAIT P1, [R11+URZ+0x2a850], R0 ;  /* 0x02a850000b0075a7 */ /* 0x000066000802017f */
[----:B-1----:R-:W-:Y:S05]  /*15740*/  @!P1 NANOSLEEP.SYNCS 0x989680 ;  /* 0x009896800000995d */ /* 0x002fea0003900000 */
[----:B------:R-:W1:Y:S02]  /*15750*/  @!P1 SYNCS.PHASECHK.TRANS64 P1, [R11+URZ+0x2a850], R0 ;  /* 0x02a850000b0095a7 */ /* 0x000e64000802007f */
[----:B-1----:R-:W-:Y:S05]  /*15760*/  @!P1 BRA `(.L_x_1092) ;  /* 0xfffffffc00ec9947 */ /* 0x002fea000383ffff */
[----:B------:R-:W-:Y:S05]  /*15770*/  BRA `(.L_x_1091) ;  /* 0xfffffefc00087947 */ /* 0x000fea000383ffff */
.L_x_1109:
[----:B-1----:R-:W-:-:S04]  /*15780*/  IMAD.U32 R9, RZ, RZ, UR6 ;  /* 0x00000006ff097e24 */ /* 0x002fc8000f8e00ff */
[----:B------:R1:W2:Y:S03]  /*15790*/  SYNCS.PHASECHK.TRANS64.TRYWAIT P1, [R9+URZ+0x2a830], R8 ;  /* 0x02a83008090075a7 */ /* 0x0002a6000802017f */
[----:B--2---:R-:W-:Y:S05]  /*157a0*/  @!P1 NANOSLEEP.SYNCS 0x989680 ;  /* 0x009896800000995d */ /* 0x004fea0003900000 */
[----:B------:R-:W2:Y:S02]  /*157b0*/  @!P1 SYNCS.PHASECHK.TRANS64 P1, [R9+URZ+0x2a830], R8 ;  /* 0x02a83008090095a7 */ /* 0x000ea4000802007f */
[----:B--2---:R-:W-:Y:S05]  /*157c0*/  @!P1 BRA `(.L_x_1109) ;  /* 0xfffffffc00ec9947 */ /* 0x004fea000383ffff */
[----:B------:R-:W-:Y:S05]  /*157d0*/  BRA `(.L_x_1108) ;  /* 0xffffff2400fc7947 */ /* 0x000fea000383ffff */
.L_x_1113:
[----:B-1----:R-:W-:-:S04]  /*157e0*/  IMAD.U32 R9, RZ, RZ, UR11 ;  /* 0x0000000bff097e24 */ /* 0x002fc8000f8e00ff */
[----:B------:R1:W3:Y:S03]  /*157f0*/  SYNCS.PHASECHK.TRANS64.TRYWAIT P1, [R9+URZ+0x2a850], R0 ;  /* 0x02a85000090075a7 */ /* 0x0002e6000802017f */
[----:B---3--:R-:W-:Y:S05]  /*15800*/  @!P1 NANOSLEEP.SYNCS 0x989680 ;  /* 0x009896800000995d */ /* 0x008fea0003900000 */
[----:B------:R-:W3:Y:S02]  /*15810*/  @!P1 SYNCS.PHASECHK.TRANS64 P1, [R9+URZ+0x2a850], R0 ;  /* 0x02a85000090095a7 */ /* 0x000ee4000802007f */
[----:B---3--:R-:W-:Y:S05]  /*15820*/  @!P1 BRA `(.L_x_1113) ;  /* 0xfffffffc00ec9947 */ /* 0x008fea000383ffff */
[----:B------:R-:W-:Y:S05]  /*15830*/  BRA `(.L_x_1112) ;  /* 0xffffff3000247947 */ /* 0x000fea000383ffff */
.L_x_1119:
[----:B-1----:R-:W-:-:S04]  /*15840*/  IMAD.U32 R9, RZ, RZ, UR6 ;  /* 0x00000006ff097e24 */ /* 0x002fc8000f8e00ff */
[----:B------:R1:W2:Y:S03]  /*15850*/  SYNCS.PHASECHK.TRANS64.TRYWAIT P1, [R9+URZ+0x2a830], R8 ;  /* 0x02a83008090075a7 */ /* 0x0002a6000802017f */
[----:B--2---:R-:W-:Y:S05]  /*15860*/  @!P1 NANOSLEEP.SYNCS 0x989680 ;  /* 0x009896800000995d */ /* 0x004fea0003900000 */
[----:B------:R-:W2:Y:S02]  /*15870*/  @!P1 SYNCS.PHASECHK.TRANS64 P1, [R9+URZ+0x2a830], R8 ;  /* 0x02a83008090095a7 */ /* 0x000ea4000802007f */
[----:B--2---:R-:W-:Y:S05]  /*15880*/  @!P1 BRA `(.L_x_1119) ;  /* 0xfffffffc00ec9947 */ /* 0x004fea000383ffff */
[----:B------:R-:W-:Y:S05]  /*15890*/  BRA `(.L_x_1118) ;  /* 0xffffff4800887947 */ /* 0x000fea000383ffff */
.L_x_1123:
[----:B-1----:R-:W-:-:S04]  /*158a0*/  IMAD.U32 R9, RZ, RZ, UR11 ;  /* 0x0000000bff097e24 */ /* 0x002fc8000f8e00ff */
[----:B------:R1:W3:Y:S03]  /*158b0*/  SYNCS.PHASECHK.TRANS64.TRYWAIT P1, [R9+URZ+0x2a850], R0 ;  /* 0x02a85000090075a7 */ /* 0x0002e6000802017f */
[----:B---3--:R-:W-:Y:S05]  /*158c0*/  @!P1 NANOSLEEP.SYNCS 0x989680 ;  /* 0x009896800000995d */ /* 0x008fea0003900000 */
[----:B------:R-:W3:Y:S02]  /*158d0*/  @!P1 SYNCS.PHASECHK.TRANS64 P1, [R9+URZ+0x2a850], R0 ;  /* 0x02a85000090095a7 */ /* 0x000ee4000802007f */
[----:B---3--:R-:W-:Y:S05]  /*158e0*/  @!P1 BRA `(.L_x_1123) ;  /* 0xfffffffc00ec9947 */ /* 0x008fea000383ffff */
[----:B------:R-:W-:Y:S05]  /*158f0*/  BRA `(.L_x_1122) ;  /* 0xffffff5000b07947 */ /* 0x000fea000383ffff */
.L_x_1136:
[----:B-1----:R-:W-:-:S04]  /*15900*/  IMAD.U32 R3, RZ, RZ, UR5 ;  /* 0x00000005ff037e24 */ /* 0x002fc8000f8e00ff */
[----:B------:R1:W2:Y:S03]  /*15910*/  SYNCS.PHASECHK.TRANS64.TRYWAIT P0, [R3+URZ+0x2a850], R0 ;  /* 0x02a85000030075a7 */ /* 0x0002a6000800017f */
[----:B--2---:R-:W-:Y:S05]  /*15920*/  @!P0 NANOSLEEP.SYNCS 0x989680 ;  /* 0x009896800000895d */ /* 0x004fea0003900000 */
[----:B------:R-:W2:Y:S02]  /*15930*/  @!P0 SYNCS.PHASECHK.TRANS64 P0, [R3+URZ+0x2a850], R0 ;  /* 0x02a85000030085a7 */ /* 0x000ea4000800007f */
[----:B--2---:R-:W-:Y:S05]  /*15940*/  @!P0 BRA `(.L_x_1136) ;  /* 0xfffffffc00ec8947 */ /* 0x004fea000383ffff */
[----:B------:R-:W-:Y:S05]  /*15950*/  BRA `(.L_x_1135) ;  /* 0xffffff80000c7947 */ /* 0x000fea000383ffff */
.L_x_1185:
[----:B------:R-:W1:Y:S01]  /*15960*/  S2R R9, SR_TID.X ;  /* 0x0000000000097919 */ /* 0x000e620000002100 */
[----:B------:R-:W-:Y:S01]  /*15970*/  BSSY B0, `(.L_x_1253) ;  /* 0x000000a000007945 */ /* 0x000fe20003800000 */
[----:B------:R-:W-:Y:S02]  /*15980*/  IMAD.MOV.U32 R12, RZ, RZ, RZ ;  /* 0x000000ffff0c7224 */ /* 0x000fe400078e00ff */
[----:B0-----:R-:W-:Y:S02]  /*15990*/  IMAD.MOV.U32 R11, RZ, RZ, 0x1f ;  /* 0x0000001fff0b7424 */ /* 0x001fe400078e00ff */
[----:B------:R-:W-:Y:S01]  /*159a0*/  IMAD.MOV.U32 R15, RZ, RZ, -0x1 ;  /* 0xffffffffff0f7424 */ /* 0x000fe200078e00ff */
[----:B-1----:R-:W-:-:S04]  /*159b0*/  SHF.R.U32.HI R9, RZ, 0x5, R9 ;  /* 0x00000005ff097819 */ /* 0x002fc80000011609 */
[----:B------:R-:W-:-:S05]  /*159c0*/  LOP3.LUT R9, R9, 0x3, RZ, 0xc0, !PT ;  /* 0x0000000309097812 */ /* 0x000fca00078ec0ff */
[----:B------:R-:W-:-:S07]  /*159d0*/  IMAD.MOV.U32 R13, RZ, RZ, R9 ;  /* 0x000000ffff0d7224 */ /* 0x000fce00078e0009 */
[----:B------:R-:W-:Y:S05]  /*159e0*/  WARPSYNC.COLLECTIVE R15, `(.L_x_1254) ;  /* 0x000000000f087348 */ /* 0x000fea0003c00000 */
[----:B------:R0:W1:Y:S02]  /*159f0*/  SHFL.IDX P6, R14, R13, R12, R11 ;  /* 0x0000000c0d0e7389 */ /* 0x00006400000c000b */
[----:B01----:R-:W-:Y:S01]  /*15a00*/  ENDCOLLECTIVE ;  /* 0x000000000000791b */ /* 0x003fe20003800000 */
.L_x_1254:
[----:B------:R-:W-:Y:S05]  /*15a10*/  BSYNC B0 ;  /* 0x0000000000007941 */ /* 0x000fea0003800000 */
.L_x_1253:
[----:B------:R-:W-:Y:S05]  /*15a20*/  BRA `(.L_x_1255) ;  /* 0xffffffc400447947 */ /* 0x000fea000383ffff */
.L_x_1186:
[----:B------:R-:W-:Y:S01]  /*15a30*/  BSSY B0, `(.L_x_1256) ;  /* 0x0000006000007945 */ /* 0x000fe20003800000 */
[----:B------:R-:W-:-:S07]  /*15a40*/  IMAD.MOV.U32 R15, RZ, RZ, -0x1 ;  /* 0xffffffffff0f7424 */ /* 0x000fce00078e00ff */
[----:B0-----:R-:W-:Y:S05]  /*15a50*/  WARPSYNC.COLLECTIVE R15, `(.L_x_1257) ;  /* 0x000000000f0c7348 */ /* 0x001fea0003c00000 */
[----:B------:R-:W-:Y:S02]  /*15a60*/  ELECT P6, UR62, PT ;  /* 0x00000000003e782f */ /* 0x000fe400038c0000 */
[----:B------:R-:W-:Y:S01]  /*15a70*/  MOV R14, UR62 ;  /* 0x0000003e000e7c02 */ /* 0x000fe20008000f00 */
[----:B0-----:R-:W-:Y:S10]  /*15a80*/  ENDCOLLECTIVE ;  /* 0x000000000000791b */ /* 0x001ff40003800000 */
.L_x_1257:
[----:B------:R-:W-:Y:S05]  /*15a90*/  BSYNC B0 ;  /* 0x0000000000007941 */ /* 0x000fea0003800000 */
.L_x_1256:
[----:B------:R-:W-:Y:S05]  /*15aa0*/  BRA `(.L_x_1258) ;  /* 0xffffffc400347947 */ /* 0x000fea000383ffff */
.L_x_1189:
[----:B0-----:R0:W1:Y:S02]  /*15ab0*/  SYNCS.PHASECHK.TRANS64.TRYWAIT P0, [R9+URZ+0x2a840], R10 ;  /* 0x02a8400a090075a7 */ /* 0x001064000800017f */
[----:B-1----:R-:W-:Y:S05]  /*15ac0*/  @!P0 NANOSLEEP.SYNCS 0x989680 ;  /* 0x009896800000895d */ /* 0x002fea0003900000 */
[----:B------:R-:W1:Y:S02]  /*15ad0*/  @!P0 SYNCS.PHASECHK.TRANS64 P0, [R9+URZ+0x2a840], R10 ;  /* 0x02a8400a090085a7 */ /* 0x000e64000800007f */
[----:B-1----:R-:W-:Y:S05]  /*15ae0*/  @!P0 BRA `(.L_x_1189) ;  /* 0xfffffffc00f08947 */ /* 0x002fea000383ffff */
[----:B------:R-:W-:Y:S05]  /*15af0*/  BRA `(.L_x_1259) ;  /* 0xffffffc400a07947 */ /* 0x000fea000383ffff */
.L_x_1192:
        /* <DEDUP_REMOVED lines=8> */
.L_x_1200:
[----:B0-----:R0:W1:Y:S02]  /*15b80*/  SYNCS.PHASECHK.TRANS64.TRYWAIT P0, [R2+URZ+0x2a840], R3 ;  /* 0x02a84003020075a7 */ /* 0x001064000800017f */
[----:B-1----:R-:W-:Y:S05]  /*15b90*/  @!P0 NANOSLEEP.SYNCS 0x989680 ;  /* 0x009896800000895d */ /* 0x002fea0003900000 */
[----:B------:R-:W1:Y:S02]  /*15ba0*/  @!P0 SYNCS.PHASECHK.TRANS64 P0, [R2+URZ+0x2a840], R3 ;  /* 0x02a84003020085a7 */ /* 0x000e64000800007f */
[----:B-1----:R-:W-:Y:S05]  /*15bb0*/  @!P0 BRA `(.L_x_1200) ;  /* 0xfffffffc00f08947 */ /* 0x002fea000383ffff */
[----:B------:R-:W-:Y:S05]  /*15bc0*/  BRA `(.L_x_1261) ;  /* 0xffffffcc00ac7947 */ /* 0x000fea000383ffff */
.L_x_1202:
[----:B0-----:R0:W1:Y:S02]  /*15bd0*/  SYNCS.PHASECHK.TRANS64.TRYWAIT P0, [R3+URZ+0x60], R2 ;  /* 0x00006002030075a7 */ /* 0x001064000800017f */
[----:B-1----:R-:W-:Y:S05]  /*15be0*/  @!P0 NANOSLEEP.SYNCS 0x989680 ;  /* 0x009896800000895d */ /* 0x002fea0003900000 */
[----:B------:R-:W1:Y:S02]  /*15bf0*/  @!P0 SYNCS.PHASECHK.TRANS64 P0, [R3+URZ+0x60], R2 ;  /* 0x00006002030085a7 */ /* 0x000e64000800007f */
[----:B-1----:R-:W-:Y:S05]  /*15c00*/  @!P0 BRA `(.L_x_1202) ;  /* 0xfffffffc00f08947 */ /* 0x002fea000383ffff */
[----:B------:R-:W-:Y:S05]  /*15c10*/  BRA `(.L_x_1262) ;  /* 0xffffffd000587947 */ /* 0x000fea000383ffff */
.L_x_1207:
[----:B-1----:R1:W2:Y:S02]  /*15c20*/  SYNCS.PHASECHK.TRANS64.TRYWAIT P0, [R2+URZ+0x2a840], R3 ;  /* 0x02a84003020075a7 */ /* 0x0022a4000800017f */
[----:B--2---:R-:W-:Y:S05]  /*15c30*/  @!P0 NANOSLEEP.SYNCS 0x989680 ;  /* 0x009896800000895d */ /* 0x004fea0003900000 */
[----:B------:R-:W2:Y:S02]  /*15c40*/  @!P0 SYNCS.PHASECHK.TRANS64 P0, [R2+URZ+0x2a840], R3 ;  /* 0x02a84003020085a7 */ /* 0x000ea4000800007f */
[----:B--2---:R-:W-:Y:S05]  /*15c50*/  @!P0 BRA `(.L_x_1207) ;  /* 0xfffffffc00f08947 */ /* 0x004fea000383ffff */
[----:B------:R-:W-:Y:S05]  /*15c60*/  BRA `(.L_x_1263) ;  /* 0xffffffd400c47947 */ /* 0x000fea000383ffff */
.L_x_1209:
[----:B0-----:R0:W1:Y:S02]  /*15c70*/  SYNCS.PHASECHK.TRANS64.TRYWAIT P1, [R3+URZ+0x60], R2 ;  /* 0x00006002030075a7 */ /* 0x001064000802017f */
[----:B-1----:R-:W-:Y:S05]  /*15c80*/  @!P1 NANOSLEEP.SYNCS 0x989680 ;  /* 0x009896800000995d */ /* 0x002fea0003900000 */
[----:B------:R-:W1:Y:S02]  /*15c90*/  @!P1 SYNCS.PHASECHK.TRANS64 P1, [R3+URZ+0x60], R2 ;  /* 0x00006002030095a7 */ /* 0x000e64000802007f */
[----:B-1----:R-:W-:Y:S05]  /*15ca0*/  @!P1 BRA `(.L_x_1209) ;  /* 0xfffffffc00f09947 */ /* 0x002fea000383ffff */
[----:B------:R-:W-:Y:S05]  /*15cb0*/  BRA `(.L_x_1264) ;  /* 0xffffffd800707947 */ /* 0x000fea000383ffff */
.L_x_1214:
[----:B--2---:R2:W3:Y:S02]  /*15cc0*/  SYNCS.PHASECHK.TRANS64.TRYWAIT P0, [R2+URZ+0x2a840], R3 ;  /* 0x02a84003020075a7 */ /* 0x0044e4000800017f */
[----:B---3--:R-:W-:Y:S05]  /*15cd0*/  @!P0 NANOSLEEP.SYNCS 0x989680 ;  /* 0x009896800000895d */ /* 0x008fea0003900000 */
[----:B------:R-:W3:Y:S02]  /*15ce0*/  @!P0 SYNCS.PHASECHK.TRANS64 P0, [R2+URZ+0x2a840], R3 ;  /* 0x02a84003020085a7 */ /* 0x000ee4000800007f */
[----:B---3--:R-:W-:Y:S05]  /*15cf0*/  @!P0 BRA `(.L_x_1214) ;  /* 0xfffffffc00f08947 */ /* 0x008fea000383ffff */
[----:B------:R-:W-:Y:S05]  /*15d00*/  BRA `(.L_x_1265) ;  /* 0xffffffdc00947947 */ /* 0x000fea000383ffff */
.L_x_1216:
[----:B0-----:R0:W1:Y:S02]  /*15d10*/  SYNCS.PHASECHK.TRANS64.TRYWAIT P1, [R2+URZ+0x60], R9 ;  /* 0x00006009020075a7 */ /* 0x001064000802017f */
[----:B-1----:R-:W-:Y:S05]  /*15d20*/  @!P1 NANOSLEEP.SYNCS 0x989680 ;  /* 0x009896800000995d */ /* 0x002fea0003900000 */
[----:B------:R-:W1:Y:S02]  /*15d30*/  @!P1 SYNCS.PHASECHK.TRANS64 P1, [R2+URZ+0x60], R9 ;  /* 0x00006009020095a7 */ /* 0x000e64000802007f */
[----:B-1----:R-:W-:Y:S05]  /*15d40*/  @!P1 BRA `(.L_x_1216) ;  /* 0xfffffffc00f09947 */ /* 0x002fea000383ffff */
[----:B------:R-:W-:Y:S05]  /*15d50*/  BRA `(.L_x_1266) ;  /* 0xffffffe000447947 */ /* 0x000fea000383ffff */
.L_x_1223:
[----:B-1----:R1:W2:Y:S02]  /*15d60*/  SYNCS.PHASECHK.TRANS64.TRYWAIT P0, [R3+URZ+0x2a860], R0 ;  /* 0x02a86000030075a7 */ /* 0x0022a4000800017f */
[----:B--2---:R-:W-:Y:S05]  /*15d70*/  @!P0 NANOSLEEP.SYNCS 0x989680 ;  /* 0x009896800000895d */ /* 0x004fea0003900000 */
[----:B------:R-:W2:Y:S02]  /*15d80*/  @!P0 SYNCS.PHASECHK.TRANS64 P0, [R3+URZ+0x2a860], R0 ;  /* 0x02a86000030085a7 */ /* 0x000ea4000800007f */
[----:B--2---:R-:W-:Y:S05]  /*15d90*/  @!P0 BRA `(.L_x_1223) ;  /* 0xfffffffc00f08947 */ /* 0x004fea000383ffff */
[----:B------:R-:W-:Y:S05]  /*15da0*/  BRA `(.L_x_1267) ;  /* 0xffffffe400507947 */ /* 0x000fea000383ffff */
.L_x_1225:
[----:B------:R-:W-:Y:S01]  /*15db0*/  BSSY B0, `(.L_x_1268) ;  /* 0x0000008000007945 */ /* 0x000fe20003800000 */
[----:B------:R-:W-:Y:S02]  /*15dc0*/  IMAD.MOV.U32 R13, RZ, RZ, R16 ;  /* 0x000000ffff0d7224 */ /* 0x000fe400078e0010 */
[----:B------:R-:W-:Y:S02]  /*15dd0*/  IMAD.MOV.U32 R12, RZ, RZ, RZ ;  /* 0x000000ffff0c7224 */ /* 0x000fe400078e00ff */
[----:B0-----:R-:W-:Y:S02]  /*15de0*/  IMAD.MOV.U32 R11, RZ, RZ, 0x1f ;  /* 0x0000001fff0b7424 */ /* 0x001fe400078e00ff */
[----:B------:R-:W-:-:S07]  /*15df0*/  IMAD.MOV.U32 R15, RZ, RZ, -0x1 ;  /* 0xffffffffff0f7424 */ /* 0x000fce00078e00ff */
[----:B-1----:R-:W-:Y:S05]  /*15e00*/  WARPSYNC.COLLECTIVE R15, `(.L_x_1269) ;  /* 0x000000000f087348 */ /* 0x002fea0003c00000 */
[----:B------:R0:W2:Y:S02]  /*15e10*/  SHFL.IDX P6, R14, R13, R12, R11 ;  /* 0x0000000c0d0e7389 */ /* 0x0000a400000c000b */
[----:B012---:R-:W-:Y:S01]  /*15e20*/  ENDCOLLECTIVE ;  /* 0x000000000000791b */ /* 0x007fe20003800000 */
.L_x_1269:
[----:B------:R-:W-:Y:S05]  /*15e30*/  BSYNC B0 ;  /* 0x0000000000007941 */ /* 0x000fea0003800000 */
.L_x_1268:
[----:B------:R-:W-:Y:S02]  /*15e40*/  IMAD.MOV.U32 R13, RZ, RZ, R16 ;  /* 0x000000ffff0d7224 */ /* 0x000fe400078e0010 */
[----:B------:R-:W-:Y:S02]  /*15e50*/  IMAD.MOV.U32 R12, RZ, RZ, 0x1 ;  /* 0x00000001ff0c7424 */ /* 0x000fe400078e00ff */
[----:B------:R-:W-:Y:S02]  /*15e60*/  IMAD.MOV.U32 R11, RZ, RZ, 0x1f ;  /* 0x0000001fff0b7424 */ /* 0x000fe400078e00ff */
[----:B------:R-:W-:Y:S02]  /*15e70*/  IMAD.MOV.U32 R15, RZ, RZ, -0x1 ;  /* 0xffffffffff0f7424 */ /* 0x000fe400078e00ff */
[----:B------:R-:W-:-:S07]  /*15e80*/  IMAD.MOV.U32 R4, RZ, RZ, R14 ;  /* 0x000000ffff047224 */ /* 0x000fce00078e000e */
[----:B------:R-:W-:Y:S05]  /*15e90*/  WARPSYNC.COLLECTIVE R15, `(.L_x_1270) ;  /* 0x000000000f087348 */ /* 0x000fea0003c00000 */
[----:B------:R0:W1:Y:S02]  /*15ea0*/  SHFL.IDX P6, R14, R13, R12, R11 ;  /* 0x0000000c0d0e7389 */ /* 0x00006400000c000b */
[----:B01----:R-:W-:Y:S01]  /*15eb0*/  ENDCOLLECTIVE ;  /* 0x000000000000791b */ /* 0x003fe20003800000 */
.L_x_1270:
[----:B------:R-:W-:Y:S01]  /*15ec0*/  IMAD.MOV.U32 R16, RZ, RZ, R14 ;  /* 0x000000ffff107224 */ /* 0x000fe200078e000e */
[----:B------:R-:W-:Y:S06]  /*15ed0*/  BRA `(.L_x_1271) ;  /* 0xffffffe400d87947 */ /* 0x000fec000383ffff */
.L_x_1228:
[----:B------:R-:W-:Y:S01]  /*15ee0*/  BSSY B0, `(.L_x_1272) ;  /* 0x0000008000007945 */ /* 0x000fe20003800000 */
[----:B-----5:R-:W-:Y:S02]  /*15ef0*/  IMAD.MOV.U32 R13, RZ, RZ, R17 ;  /* 0x000000ffff0d7224 */ /* 0x020fe400078e0011 */
[----:B------:R-:W-:Y:S02]  /*15f00*/  IMAD.MOV.U32 R12, RZ, RZ, 0x1 ;  /* 0x00000001ff0c7424 */ /* 0x000fe400078e00ff */
[----:B0-----:R-:W-:Y:S02]  /*15f10*/  IMAD.MOV.U32 R11, RZ, RZ, RZ ;  /* 0x000000ffff0b7224 */ /* 0x001fe400078e00ff */
[----:B------:R-:W-:-:S07]  /*15f20*/  IMAD.MOV.U32 R15, RZ, RZ, -0x1 ;  /* 0xffffffffff0f7424 */ /* 0x000fce00078e00ff */
[----:B-1234-:R-:W-:Y:S05]  /*15f30*/  WARPSYNC.COLLECTIVE R15, `(.L_x_1273) ;  /* 0x000000000f087348 */ /* 0x01efea0003c00000 */
[----:B------:R0:W0:Y:S02]  /*15f40*/  SHFL.UP P6, R14, R13, R12, R11 ;  /* 0x0400000c0d0e7389 */ /* 0x00002400000c000b */
[----:B01234-:R-:W-:Y:S01]  /*15f50*/  ENDCOLLECTIVE ;  /* 0x000000000000791b */ /* 0x01ffe20003800000 */
.L_x_1273:
[----:B------:R-:W-:Y:S05]  /*15f60*/  BSYNC B0 ;  /* 0x0000000000007941 */ /* 0x000fea0003800000 */
.L_x_1272:
        /* <DEDUP_REMOVED lines=10> */
.L_x_1274:
        /* <DEDUP_REMOVED lines=8> */
.L_x_1275:
        /* <DEDUP_REMOVED lines=8> */
.L_x_1276:
        /* <DEDUP_REMOVED lines=8> */
.L_x_1277:
        /* <DEDUP_REMOVED lines=8> */
.L_x_1278:
[----:B------:R-:W-:Y:S05]  /*16210*/  BRA `(.L_x_1279) ;  /* 0xffffffe400a07947 */ /* 0x000fea000383ffff */
.L_x_1233:
[----:B------:R-:W-:Y:S01]  /*16220*/  BSSY B0, `(.L_x_1280) ;  /* 0x0000008000007945 */ /* 0x000fe20003800000 */
[----:B-----5:R-:W-:Y:S02]  /*16230*/  IMAD.MOV.U32 R13, RZ, RZ, R17 ;  /* 0x000000ffff0d7224 */ /* 0x020fe400078e0011 */
[----:B------:R-:W-:Y:S02]  /*16240*/  IMAD.MOV.U32 R12, RZ, RZ, 0x1 ;  /* 0x00000001ff0c7424 */ /* 0x000fe400078e00ff */
[----:B------:R-:W-:Y:S02]  /*16250*/  IMAD.MOV.U32 R11, RZ, RZ, RZ ;  /* 0x000000ffff0b7224 */ /* 0x000fe400078e00ff */
[----:B------:R-:W-:-:S07]  /*16260*/  IMAD.MOV.U32 R15, RZ, RZ, -0x1 ;  /* 0xffffffffff0f7424 */ /* 0x000fce00078e00ff */
[----:B0-----:R-:W-:Y:S05]  /*16270*/  WARPSYNC.COLLECTIVE R15, `(.L_x_1281) ;  /* 0x000000000f087348 */ /* 0x001fea0003c00000 */
[----:B------:R1:W2:Y:S02]  /*16280*/  SHFL.UP P6, R14, R13, R12, R11 ;  /* 0x0400000c0d0e7389 */ /* 0x0002a400000c000b */
[----:B012---:R-:W-:Y:S01]  /*16290*/  ENDCOLLECTIVE ;  /* 0x000000000000791b */ /* 0x007fe20003800000 */
.L_x_1281:
[----:B------:R-:W-:Y:S05]  /*162a0*/  BSYNC B0 ;  /* 0x0000000000007941 */ /* 0x000fea0003800000 */
.L_x_1280:
        /* <DEDUP_REMOVED lines=10> */
.L_x_1282:
        /* <DEDUP_REMOVED lines=8> */
.L_x_1283:
        /* <DEDUP_REMOVED lines=8> */
.L_x_1284:
        /* <DEDUP_REMOVED lines=8> */
.L_x_1285:
        /* <DEDUP_REMOVED lines=8> */
.L_x_1286:
[----:B------:R-:W-:Y:S05]  /*16550*/  BRA `(.L_x_1287) ;  /* 0xffffffe400887947 */ /* 0x000fea000383ffff */
.L_x_1235:
[----:B------:R-:W-:Y:S01]  /*16560*/  BSSY B0, `(.L_x_1288) ;  /* 0x0000006000007945 */ /* 0x000fe20003800000 */
[----:B------:R-:W-:Y:S01]  /*16570*/  PLOP3.LUT P6, PT, P6, PT, PT, 0x8, 0x0 ;  /* 0x000000000000781c */ /* 0x000fe200037ce170 */
[----:B------:R-:W-:-:S12]  /*16580*/  IMAD.MOV.U32 R15, RZ, RZ, -0x1 ;  /* 0xffffffffff0f7424 */ /* 0x000fd800078e00ff */
[----:B0-----:R-:W-:Y:S05]  /*16590*/  WARPSYNC.COLLECTIVE R15, `(.L_x_1289) ;  /* 0x000000000f087348 */ /* 0x001fea0003c00000 */
[----:B------:R-:W-:Y:S01]  /*165a0*/  VOTE.ANY R14, PT, P6 ;  /* 0x00000000000e7806 */ /* 0x000fe200030e0100 */
[----:B0-----:R-:W-:Y:S06]  /*165b0*/  ENDCOLLECTIVE ;  /* 0x000000000000791b */ /* 0x001fec0003800000 */
.L_x_1289:
[----:B------:R-:W-:Y:S05]  /*165c0*/  BSYNC B0 ;  /* 0x0000000000007941 */ /* 0x000fea0003800000 */
.L_x_1288:
        /* <DEDUP_REMOVED lines=9> */
.L_x_1290:
[----:B------:R-:W-:Y:S01]  /*16660*/  IMAD.MOV.U32 R17, RZ, RZ, R14 ;  /* 0x000000ffff117224 */ /* 0x000fe200078e000e */
[----:B------:R-:W-:Y:S06]  /*16670*/  BRA `(.L_x_1291) ;  /* 0xffffffe400787947 */ /* 0x000fec000383ffff */
.L_x_1237:
[----:B------:R-:W-:Y:S01]  /*16680*/  BSSY B0, `(.L_x_1292) ;  /* 0x0000007000007945 */ /* 0x000fe20003800000 */
[----:B------:R-:W-:Y:S02]  /*16690*/  IMAD.MOV.U32 R13, RZ, RZ, R2 ;  /* 0x000000ffff0d7224 */ /* 0x000fe400078e0002 */
[----:B------:R-:W-:Y:S02]  /*166a0*/  IMAD.MOV.U32 R11, RZ, RZ, 0x1f ;  /* 0x0000001fff0b7424 */ /* 0x000fe400078e00ff */
[----:B------:R-:W-:-:S07]  /*166b0*/  IMAD.MOV.U32 R15, RZ, RZ, -0x1 ;  /* 0xffffffffff0f7424 */ /* 0x000fce00078e00ff */
[----:B012---:R-:W-:Y:S05]  /*166c0*/  WARPSYNC.COLLECTIVE R15, `(.L_x_1293) ;  /* 0x000000000f087348 */ /* 0x007fea0003c00000 */
[----:B------:R3:W4:Y:S02]  /*166d0*/  SHFL.IDX P6, R14, R13, R12, R11 ;  /* 0x0000000c0d0e7389 */ /* 0x00072400000c000b */
[----:B01234-:R-:W-:Y:S01]  /*166e0*/  ENDCOLLECTIVE ;  /* 0x000000000000791b */ /* 0x01ffe20003800000 */
.L_x_1293:
[----:B------:R-:W-:Y:S05]  /*166f0*/  BSYNC B0 ;  /* 0x0000000000007941 */ /* 0x000fea0003800000 */
.L_x_1292:
[----:B------:R-:W-:Y:S01]  /*16700*/  IMAD.MOV.U32 R7, RZ, RZ, R14 ;  /* 0x000000ffff077224 */ /* 0x000fe200078e000e */
[----:B------:R-:W-:Y:S06]  /*16710*/  BRA `(.L_x_1236) ;  /* 0xffffffe4006c7947 */ /* 0x000fec000383ffff */
.L_x_1241:
[----:B-1----:R1:W2:Y:S02]  /*16720*/  SYNCS.PHASECHK.TRANS64.TRYWAIT P0, [R0+URZ+0x2a820], R3 ;  /* 0x02a82003000075a7 */ /* 0x0022a4000800017f */
[----:B--2---:R-:W-:Y:S05]  /*16730*/  @!P0 NANOSLEEP.SYNCS 0x989680 ;  /* 0x009896800000895d */ /* 0x004fea0003900000 */
[----:B------:R-:W2:Y:S02]  /*16740*/  @!P0 SYNCS.PHASECHK.TRANS64 P0, [R0+URZ+0x2a820], R3 ;  /* 0x02a82003000085a7 */ /* 0x000ea4000800007f */
[----:B--2---:R-:W-:Y:S05]  /*16750*/  @!P0 BRA `(.L_x_1241) ;  /* 0xfffffffc00f08947 */ /* 0x004fea000383ffff */
[----:B------:R-:W-:Y:S05]  /*16760*/  BRA `(.L_x_1294) ;  /* 0xffffffe800e47947 */ /* 0x000fea000383ffff */
.L_x_1242:
[----:B------:R-:W2:Y:S01]  /*16770*/  S2R R2, SR_TID.X ;  /* 0x0000000000027919 */ /* 0x000ea20000002100 */
[----:B------:R-:W-:Y:S01]  /*16780*/  BSSY B0, `(.L_x_1295) ;  /* 0x000000a000007945 */ /* 0x000fe20003800000 */
[----:B------:R-:W-:Y:S02]  /*16790*/  IMAD.MOV.U32 R12, RZ, RZ, RZ ;  /* 0x000000ffff0c7224 */ /* 0x000fe400078e00ff */
[----:B0-----:R-:W-:Y:S02]  /*167a0*/  IMAD.MOV.U32 R11, RZ, RZ, 0x1f ;  /* 0x0000001fff0b7424 */ /* 0x001fe400078e00ff */
[----:B------:R-:W-:Y:S01]  /*167b0*/  IMAD.MOV.U32 R15, RZ, RZ, -0x1 ;  /* 0xffffffffff0f7424 */ /* 0x000fe200078e00ff */
[----:B--2---:R-:W-:-:S04]  /*167c0*/  SHF.R.U32.HI R2, RZ, 0x5, R2 ;  /* 0x00000005ff027819 */ /* 0x004fc80000011602 */
[----:B------:R-:W-:-:S05]  /*167d0*/  LOP3.LUT R2, R2, 0x3, RZ, 0xc0, !PT ;  /* 0x0000000302027812 */ /* 0x000fca00078ec0ff */
[----:B------:R-:W-:-:S07]  /*167e0*/  IMAD.MOV.U32 R13, RZ, RZ, R2 ;  /* 0x000000ffff0d7224 */ /* 0x000fce00078e0002 */
[----:B-1----:R-:W-:Y:S05]  /*167f0*/  WARPSYNC.COLLECTIVE R15, `(.L_x_1296) ;  /* 0x000000000f087348 */ /* 0x002fea0003c00000 */
[----:B------:R0:W2:Y:S02]  /*16800*/  SHFL.IDX P6, R14, R13, R12, R11 ;  /* 0x0000000c0d0e7389 */ /* 0x0000a400000c000b */
[----:B012---:R-:W-:Y:S01]  /*16810*/  ENDCOLLECTIVE ;  /* 0x000000000000791b */ /* 0x007fe20003800000 */
.L_x_1296:
[----:B------:R-:W-:Y:S05]  /*16820*/  BSYNC B0 ;  /* 0x0000000000007941 */ /* 0x000fea0003800000 */
.L_x_1295:
[----:B------:R-:W-:Y:S05]  /*16830*/  BRA `(.L_x_1297) ;  /* 0xffffffe800cc7947 */ /* 0x000fea000383ffff */
.L_x_1245:
[----:B------:R-:W-:Y:S01]  /*16840*/  BSSY B1, `(.L_x_1298) ;  /* 0x0000006000017945 */ /* 0x000fe20003800000 */
[----:B------:R-:W-:-:S07]  /*16850*/  IMAD.MOV.U32 R15, RZ, RZ, -0x1 ;  /* 0xffffffffff0f7424 */ /* 0x000fce00078e00ff */
[----:B012---:R-:W-:Y:S05]  /*16860*/  WARPSYNC.COLLECTIVE R15, `(.L_x_1299) ;  /* 0x000000000f0c7348 */ /* 0x007fea0003c00000 */
[----:B------:R-:W-:Y:S02]  /*16870*/  ELECT P6, UR62, PT ;  /* 0x00000000003e782f */ /* 0x000fe400038c0000 */
[----:B------:R-:W-:Y:S01]  /*16880*/  MOV R14, UR62 ;  /* 0x0000003e000e7c02 */ /* 0x000fe20008000f00 */
[----:B012---:R-:W-:Y:S10]  /*16890*/  ENDCOLLECTIVE ;  /* 0x000000000000791b */ /* 0x007ff40003800000 */
.L_x_1299:
[----:B------:R-:W-:Y:S05]  /*168a0*/  BSYNC B1 ;  /* 0x0000000000017941 */ /* 0x000fea0003800000 */
.L_x_1298:
[----:B------:R-:W-:Y:S05]  /*168b0*/  BRA `(.L_x_1300) ;  /* 0xffffffe800c47947 */ /* 0x000fea000383ffff */
.L_x_1247:
[----:B-1----:R1:W2:Y:S02]  /*168c0*/  SYNCS.PHASECHK.TRANS64.TRYWAIT P0, [R6+URZ], R5 ;  /* 0x00000005060075a7 */ /* 0x0022a4000800017f */
[----:B--2---:R-:W-:Y:S05]  /*168d0*/  @!P0 NANOSLEEP.SYNCS 0x989680 ;  /* 0x009896800000895d */ /* 0x004fea0003900000 */
[----:B------:R-:W2:Y:S02]  /*168e0*/  @!P0 SYNCS.PHASECHK.TRANS64 P0, [R6+URZ], R5 ;  /* 0x00000005060085a7 */ /* 0x000ea4000800007f */
[----:B--2---:R-:W-:Y:S05]  /*168f0*/  @!P0 BRA `(.L_x_1247) ;  /* 0xfffffffc00f08947 */ /* 0x004fea000383ffff */
[----:B------:R-:W-:Y:S05]  /*16900*/  BRA `(.L_x_1301) ;  /* 0xffffffec00007947 */ /* 0x000fea000383ffff */
.L_x_1248:
[----:B--2---:R2:W3:Y:S02]  /*16910*/  SYNCS.PHASECHK.TRANS64.TRYWAIT P0, [R7+URZ], R2 ;  /* 0x00000002070075a7 */ /* 0x0044e4000800017f */
[----:B---3--:R-:W-:Y:S05]  /*16920*/  @!P0 NANOSLEEP.SYNCS 0x989680 ;  /* 0x009896800000895d */ /* 0x008fea0003900000 */
[----:B------:R-:W3:Y:S02]  /*16930*/  @!P0 SYNCS.PHASECHK.TRANS64 P0, [R7+URZ], R2 ;  /* 0x00000002070085a7 */ /* 0x000ee4000800007f */
[----:B---3--:R-:W-:Y:S05]  /*16940*/  @!P0 BRA `(.L_x_1248) ;  /* 0xfffffffc00f08947 */ /* 0x008fea000383ffff */
[----:B------:R-:W-:Y:S05]  /*16950*/  BRA `(.L_x_1302) ;  /* 0xffffffe800f47947 */ /* 0x000fea000383ffff */
.L_x_1250:
[----:B---3--:R3:W4:Y:S02]  /*16960*/  SYNCS.PHASECHK.TRANS64.TRYWAIT P0, [R4+URZ], R5 ;  /* 0x00000005040075a7 */ /* 0x008724000800017f */
[----:B----4-:R-:W-:Y:S05]  /*16970*/  @!P0 NANOSLEEP.SYNCS 0x989680 ;  /* 0x009896800000895d */ /* 0x010fea0003900000 */
[----:B------:R-:W4:Y:S02]  /*16980*/  @!P0 SYNCS.PHASECHK.TRANS64 P0, [R4+URZ], R5 ;  /* 0x00000005040085a7 */ /* 0x000f24000800007f */
[----:B----4-:R-:W-:Y:S05]  /*16990*/  @!P0 BRA `(.L_x_1250) ;  /* 0xfffffffc00f08947 */ /* 0x010fea000383ffff */
[----:B------:R-:W-:Y:S05]  /*169a0*/  BRA `(.L_x_1303) ;  /* 0xffffffe800fc7947 */ /* 0x000fea000383ffff */
.L_x_1304:
        /* <DEDUP_REMOVED lines=13> */
.L_x_11936:


//--------------------- .text._ZN7cutlass13device_kernelIN5flash11enable_sm90INS1_16FlashAttnFwdSm90INS1_25CollectiveMainloopFwdSm90ILi2EN4cute5tupleIJNS5_1CILi1EEES8_S8_EEENS6_IJNS7_ILi128EEENS7_ILi96EEENS7_ILi192EEEEEELi128ENS_10bfloat16_tEfNS_4arch4Sm90ELb0ELb1ELb1ELb1ELb0ELb1ELb0ELb1ELb1ELb0ELb0ELb0EEENS1_21CollectiveEpilogueFwdINS6_IJSA_SA_SB_EEES9_SE_SG_Li256ELb1ELb0ELb0ELb0EEENS1_36VarlenDynamicPersistentTileSchedulerILi128ELi96ELi256ELi32ELb0ELb0ELb1ELb1ELb0ELb1EEEEEEEEEvNT_6ParamsE --------------------------
	.section	.text._ZN7cutlass13device_kernelIN5flash11enable_sm90INS1_16FlashAttnFwdSm90INS1_25CollectiveMainloopFwdSm90ILi2EN4cute5tupleIJNS5_1CILi1EEES8_S8_EEENS6_IJNS7_ILi128EEENS7_ILi96EEENS7_ILi192EEEEEELi128ENS_10bfloat16_tEfNS_4arch4Sm90ELb0ELb1ELb1ELb1ELb0ELb1ELb0ELb1ELb1ELb0ELb0ELb0EEENS1_21CollectiveEpilogueFwdINS6_IJSA_SA_SB_EEES9_SE_SG_Li256ELb1ELb0ELb0ELb0EEENS1_36VarlenDynamicPersistentTileSchedulerILi128ELi96ELi256ELi32ELb0ELb0ELb1ELb1ELb0ELb1EEEEEEEEEvNT_6ParamsE,"ax",@progbits
	.align	128
.text._ZN7cutlass13device_kernelIN5flash11enable_sm90INS1_16FlashAttnFwdSm90INS1_25CollectiveMainloopFwdSm90ILi2EN4cute5tupleIJNS5_1CILi1EEES8_S8_EEENS6_IJNS7_ILi128EEENS7_ILi96EEENS7_ILi192EEEEEELi128ENS_10bfloat16_tEfNS_4arch4Sm90ELb0ELb1ELb1ELb1ELb0ELb1ELb0ELb1ELb1ELb0ELb0ELb0EEENS1_21CollectiveEpilogueFwdINS6_IJSA_SA_SB_EEES9_SE_SG_Li256ELb1ELb0ELb0ELb0EEENS1_36VarlenDynamicPersistentTileSchedulerILi128ELi96ELi256ELi32ELb0ELb0ELb1ELb1ELb0ELb1EEEEEEEEEvNT_6ParamsE:
        .type           _ZN7cutlass13device_kernelIN5flash11enable_sm90INS1_16FlashAttnFwdSm90INS1_25CollectiveMainloopFwdSm90ILi2EN4cute5tupleIJNS5_1CILi1EEES8_S8_EEENS6_IJNS7_ILi128EEENS7_ILi96EEENS7_ILi192EEEEEELi128ENS_10bfloat16_tEfNS_4arch4Sm90ELb0ELb1ELb1ELb1ELb0ELb1ELb0ELb1ELb1ELb0ELb0ELb0EEENS1_21CollectiveEpilogueFwdINS6_IJSA_SA_SB_EEES9_SE_SG_Li256ELb1ELb0ELb0ELb0EEENS1_36VarlenDynamicPersistentTileSchedulerILi128ELi96ELi256ELi32ELb0ELb0ELb1ELb1ELb0ELb1EEEEEEEEEvNT_6ParamsE,@function
        .size           _ZN7cutlass13device_kernelIN5flash11enable_sm90INS1_16FlashAttnFwdSm90INS1_25CollectiveMainloopFwdSm90ILi2EN4cute5tupleIJNS5_1CILi1EEES8_S8_EEENS6_IJNS7_ILi128EEENS7_ILi96EEENS7_ILi192EEEEEELi128ENS_10bfloat16_tEfNS_4arch4Sm90ELb0ELb1ELb1ELb1ELb0ELb1ELb0ELb1ELb1ELb0ELb0ELb0EEENS1_21CollectiveEpilogueFwdINS6_IJSA_SA_SB_EEES9_SE_SG_Li256ELb1ELb0ELb0ELb0EEENS1_36VarlenDynamicPersistentTileSchedulerILi128ELi96ELi256ELi32ELb0ELb0ELb1ELb1ELb0ELb1EEEEEEEEEvNT_6ParamsE,(.L_x_11937 - _ZN7cutlass13device_kernelIN5flash11enable_sm90INS1_16FlashAttnFwdSm90INS1_25CollectiveMainloopFwdSm90ILi2EN4cute5tupleIJNS5_1CILi1EEES8_S8_EEENS6_IJNS7_ILi128EEENS7_ILi96EEENS7_ILi192EEEEEELi128ENS_10bfloat16_tEfNS_4arch4Sm90ELb0ELb1ELb1ELb1ELb0ELb1ELb0ELb1ELb1ELb0ELb0ELb0EEENS1_21CollectiveEpilogueFwdINS6_IJSA_SA_SB_EEES9_SE_SG_Li256ELb1ELb0ELb0ELb0EEENS1_36VarlenDynamicPersistentTileSchedulerILi128ELi96ELi256ELi32ELb0ELb0ELb1ELb1ELb0ELb1EEEEEEEEEvNT_6ParamsE)
        .other          _ZN7cutlass13device_kernelIN5flash11enable_sm90INS1_16FlashAttnFwdSm90INS1_25CollectiveMainloopFwdSm90ILi2EN4cute5tupleIJNS5_1CILi1EEES8_S8_EEENS6_IJNS7_ILi128EEENS7_ILi96EEENS7_ILi192EEEEEELi128ENS_10bfloat16_tEfNS_4arch4Sm90ELb0ELb1ELb1ELb1ELb0ELb1ELb0ELb1ELb1ELb0ELb0ELb0EEENS1_21CollectiveEpilogueFwdINS6_IJSA_SA_SB_EEES9_SE_SG_Li256ELb1ELb0ELb0ELb0EEENS1_36VarlenDynamicPersistentTileSchedulerILi128ELi96ELi256ELi32ELb0ELb0ELb1ELb1ELb0ELb1EEEEEEEEEvNT_6ParamsE,@"STO_CUDA_ENTRY STV_DEFAULT"
_ZN7cutlass13device_kernelIN5flash11enable_sm90INS1_16FlashAttnFwdSm90INS1_25CollectiveMainloopFwdSm90ILi2EN4cute5tupleIJNS5_1CILi1EEES8_S8_EEENS6_IJNS7_ILi128EEENS7_ILi96EEENS7_ILi192EEEEEELi128ENS_10bfloat16_tEfNS_4arch4Sm90ELb0ELb1ELb1ELb1ELb0ELb1ELb0ELb1ELb1ELb0ELb0ELb0EEENS1_21CollectiveEpilogueFwdINS6_IJSA_SA_SB_EEES9_SE_SG_Li256ELb1ELb0ELb0ELb0EEENS1_36VarlenDynamicPersistentTileSchedulerILi128ELi96ELi256ELi32ELb0ELb0ELb1ELb1ELb0ELb1EEEEEEEEEvNT_6ParamsE:
        /* <DEDUP_REMOVED lines=27> */
.L_x_1306:
[----:B------:R-:W-:Y:S05]  /*01b0*/  BSYNC B0 ;  /* 0x0000000000007941 */ /* 0x000fea0003800000 */
.L_x_1305:
        /* <DEDUP_REMOVED lines=41> */
.L_x_1307:
        /* <DEDUP_REMOVED lines=22> */
.L_x_1308:
        /* <DEDUP_REMOVED lines=18> */
.L_x_1309:
        /* <DEDUP_REMOVED lines=22> */
.L_x_1310:
        /* <DEDUP_REMOVED lines=22> */
.L_x_1311:
[----:B------:R-:W-:Y:S01]  /*0990*/  PLOP3.LUT P0, PT, PT, PT, UP0, 0x80, 0x0 ;  /* 0x000000000000781c */ /* 0x000fe20003f0f008 */
[----:B------:R-:W-:Y:S01]  /*09a0*/  UMOV UR60, 0x1 ;  /* 0x00000001003c7882 */ /* 0x000fe20000000000 */
[----:B------:R-:W-:Y:S01]  /*09b0*/  NOP ;  /* 0x0000000000007918 */ /* 0x000fe20000000000 */
[----:B------:R-:W-:Y:S01]  /*09c0*/  USEL UR60, UR60, 0x2, !UP0 ;  /* 0x000000023c3c7887 */ /* 0x000fe2000c000000 */
[----:B------:R-:W-:Y:S01]  /*09d0*/  BSSY B7, `(.L_x_1312) ;  /* 0x0002833000077945 */ /* 0x000fe20003800000 */
[----:B012-4-:R-:W-:Y:S08]  /*09e0*/  BAR.SYNC.DEFER_BLOCKING 0x0 ;  /* 0x0000000000007b1d */ /* 0x017ff00000010000 */
[----:B------:R-:W-:Y:S05]  /*09f0*/  @!P0 BRA `(.L_x_1313) ;  /* 0x0000021800708947 */ /* 0x000fea0003800000 */
.L_x_1314:
[----:B------:R-:W-:-:S08]  /*0a00*/  NOP ;  /* 0x0000000000007918 */ /* 0x000fd00000000000 */
[----:B------:R-:W0:Y:S02]  /*0a10*/  USETMAXREG.TRY_ALLOC.CTAPOOL UP0, 0xf0 ;  /* 0x000000f0000079c8 */ /* 0x000e240008000600 */
[----:B0-----:R-:W-:-:S13]  /*0a20*/  PLOP3.LUT P0, PT, PT, PT, UP0, 0x80, 0x0 ;  /* 0x000000000000781c */ /* 0x001fda0003f0f008 */
[----:B------:R-:W-:Y:S05]  /*0a30*/  @!P0 BRA `(.L_x_1314) ;  /* 0xfffffffc00f08947 */ /* 0x000fea000383ffff */
[----:B------:R-:W0:Y:S08]  /*0a40*/  S2UR UR5, SR_CgaCtaId ;  /* 0x00000000000579c3 */ /* 0x000e300000008800 */
[----:B------:R-:W-:Y:S06]  /*0a50*/  BAR.ARV 0x8, 0x120 ;  /* 0x0204800000007b1d */ /* 0x000fec0000002000 */
[----:B------:R-:W-:-:S02]  /*0a60*/  UMOV UR4, 0x400 ;  /* 0x0000040000047882 */ /* 0x000fc40000000000 */
[----:B------:R-:W-:Y:S01]  /*0a70*/  BAR.SYNC.DEFER_BLOCKING 0x5, 0x120 ;  /* 0x0144800000007b1d */ /* 0x000fe20000010000 */
[----:B0-----:R-:W-:-:S06]  /*0a80*/  ULEA UR4, UR5, UR4, 0x18 ;  /* 0x0000000405047291 */ /* 0x001fcc000f8ec03f */
[----:B------:R-:W-:Y:S01]  /*0a90*/  IMAD.U32 R18, RZ, RZ, UR4 ;  /* 0x00000004ff127e24 */ /* 0x000fe2000f8e00ff */
[----:B------:R-:W-:-:S04]  /*0aa0*/  ULDC UR4, c[0x0][0xc14] ;  /* 0x0003050000047ab9 */ /* 0x000fc80000000800 */
[----:B------:R-:W0:Y:S01]  /*0ab0*/  LDS.128 R168, [R18+0x2a8d0] ;  /* 0x02a8d00012a87984 */ /* 0x000e220000000c00 */
[----:B------:R-:W-:Y:S06]  /*0ac0*/  BAR.ARV 0x4, 0x120 ;  /* 0x0104800000007b1d */ /* 0x000fec0000002000 */
[----:B0-----:R-:W-:-:S13]  /*0ad0*/  ISETP.GE.AND P0, PT, R171, UR4, PT ;  /* 0x00000004ab007c0c */ /* 0x001fda000bf06270 */
[----:B------:R-:W-:Y:S05]  /*0ae0*/  @P0 BRA `(.L_x_1315) ;  /* 0x0000028000840947 */ /* 0x000fea0003800000 */
[----:B------:R-:W-:Y:S01]  /*0af0*/  VIADD R188, R4, 0xffffff80 ;  /* 0xffffff8004bc7836 */ /* 0x000fe20000000000 */
[----:B------:R-:W-:Y:S01]  /*0b00*/  R2UR UR4, R18 ;  /* 0x00000000120472ca */ /* 0x000fe200000e0000 */
[----:B------:R-:W-:Y:S01]  /*0b10*/  ULOP3.LUT UR5, UR60, 0x1, URZ, 0xfc, !UPT ;  /* 0x000000013c057892 */ /* 0x000fe2000f8efc3f */
[----:B------:R-:W-:Y:S01]  /*0b20*/  IMAD.MOV.U32 R184, RZ, RZ, RZ ;  /* 0x000000ffffb87224 */ /* 0x000fe200078e00ff */
[----:B------:R-:W-:Y:S02]  /*0b30*/  CS2R R160, SRZ ;  /* 0x0000000000a07805 */ /* 0x000fe4000001ff00 */
[----:B------:R-:W-:Y:S01]  /*0b40*/  SHF.R.S32.HI R3, RZ, 0x1f, R188 ;  /* 0x0000001fff037819 */ /* 0x000fe200000114bc */
[----:B------:R-:W-:Y:S02]  /*0b50*/  IMAD.MOV.U32 R19, RZ, RZ, RZ ;  /* 0x000000ffff137224 */ /* 0x000fe400078e00ff */
[----:B------:R-:W-:Y:S01]  /*0b60*/  IMAD.MOV.U32 R167, RZ, RZ, RZ ;  /* 0x000000ffffa77224 */ /* 0x000fe200078e00ff */
[----:B------:R-:W-:-:S02]  /*0b70*/  LEA.HI R5, R3, R188, RZ, 0x7 ;  /* 0x000000bc03057211 */ /* 0x000fc400078f38ff */
[-C--:B------:R-:W-:Y:S02]  /*0b80*/  LEA.HI R0, R3, R188.reuse, RZ, 0x4 ;  /* 0x000000bc03007211 */ /* 0x080fe400078f20ff */
[----:B------:R-:W-:Y:S01]  /*0b90*/  LOP3.LUT R191, R5, 0xffffff80, RZ, 0xc0, !PT ;  /* 0xffffff8005bf7812 */ /* 0x000fe200078ec0ff */
[----:B------:R-:W-:Y:S01]  /*0ba0*/  UIADD3 UR4, UR4, 0xc400, URZ ;  /* 0x0000c40004047890 */ /* 0x000fe2000fffe03f */
[----:B------:R-:W-:Y:S02]  /*0bb0*/  SHF.R.S32.HI R7, RZ, 0x4, R0 ;  /* 0x00000004ff077819 */ /* 0x000fe40000011400 */
[----:B------:R-:W-:Y:S01]  /*0bc0*/  LEA.HI R180, R3, R188, RZ, 0x3 ;  /* 0x000000bc03b47211 */ /* 0x000fe200078f18ff */
[----:B------:R-:W-:Y:S01]  /*0bd0*/  IMAD.IADD R191, R188, 0x1, -R191 ;  /* 0x00000001bcbf7824 */ /* 0x000fe200078e0abf */
[----:B------:R-:W-:Y:S02]  /*0be0*/  LEA.HI R2, R0, R7, RZ, 0x1 ;  /* 0x0000000700027211 */ /* 0x000fe400078f08ff */
[----:B------:R-:W-:-:S02]  /*0bf0*/  SHF.R.S32.HI R200, RZ, 0x7, R5 ;  /* 0x00000007ffc87819 */ /* 0x000fc40000011405 */
[----:B------:R-:W-:Y:S02]  /*0c00*/  SHF.R.S32.HI R6, RZ, 0x1f, R191 ;  /* 0x0000001fff067819 */ /* 0x000fe400000114bf */
[----:B------:R-:W-:Y:S02]  /*0c10*/  LEA.HI R5, R5, R200, RZ, 0x1 ;  /* 0x000000c805057211 */ /* 0x000fe400078f08ff */
[CC--:B------:R-:W-:Y:S02]  /*0c20*/  LEA.HI R8, R6.reuse, R191.reuse, RZ, 0x2 ;  /* 0x000000bf06087211 */ /* 0x0c0fe400078f10ff */
[----:B------:R-:W-:Y:S02]  /*0c30*/  LEA.HI R6, R6, R191, RZ, 0x5 ;  /* 0x000000bf06067211 */ /* 0x000fe400078f28ff */
[--C-:B------:R-:W-:Y:S02]  /*0c40*/  SHF.R.S32.HI R9, RZ, 0x2, R8.reuse ;  /* 0x00000002ff097819 */ /* 0x100fe40000011408 */
[----:B------:R-:W-:-:S02]  /*0c50*/  SHF.R.S32.HI R4, RZ, 0x1f, R8 ;  /* 0x0000001fff047819 */ /* 0x000fc40000011408 */
[----:B------:R-:W-:Y:S02]  /*0c60*/  SHF.R.S32.HI R6, RZ, 0x5, R6 ;  /* 0x00000005ff067819 */ /* 0x000fe40000011406 */
[----:B------:R-:W-:Y:S02]  /*0c70*/  LEA.HI R10, R4, R9, RZ, 0x3 ;  /* 0x00000009040a7211 */ /* 0x000fe400078f18ff */
[----:B------:R-:W-:Y:S02]  /*0c80*/  LOP3.LUT R4, R2, 0x1ffffffe, RZ, 0xc0, !PT ;  /* 0x1ffffffe02047812 */ /* 0x000fe400078ec0ff */
[----:B------:R-:W-:Y:S02]  /*0c90*/  LOP3.LUT R10, R10, 0xfffffff8, RZ, 0xc0, !PT ;  /* 0xfffffff80a0a7812 */ /* 0x000fe400078ec0ff */
[-C--:B------:R-:W-:Y:S01]  /*0ca0*/  LEA.HI R2, R3, R188.reuse, RZ, 0x5 ;  /* 0x000000bc03027211 */ /* 0x080fe200078f28ff */
[----:B------:R-:W-:Y:S01]  /*0cb0*/  IMAD.IADD R4, R7, 0x1, -R4 ;  /* 0x0000000107047824 */ /* 0x000fe200078e0a04 */
[----:B------:R-:W-:Y:S01]  /*0cc0*/  LOP3.LUT R7, R180, 0x1ffffff8, RZ, 0xc0, !PT ;  /* 0x1ffffff8b4077812 */ /* 0x000fe200078ec0ff */
[----:B------:R-:W-:Y:S01]  /*0cd0*/  IMAD.IADD R9, R9, 0x1, -R10 ;  /* 0x0000000109097824 */ /* 0x000fe200078e0a0a */
[----:B------:R-:W-:-:S02]  /*0ce0*/  LEA.HI R10, R3, R188, RZ, 0x2 ;  /* 0x000000bc030a7211 */ /* 0x000fc400078f10ff */
[----:B------:R-:W-:Y:S01]  /*0cf0*/  LOP3.LUT R3, R0, 0x3fffff0, RZ, 0xc0, !PT ;  /* 0x03fffff000037812 */ /* 0x000fe200078ec0ff */
[----:B------:R-:W-:Y:S01]  /*0d00*/  IMAD.IADD R7, R188, 0x1, -R7 ;  /* 0x00000001bc077824 */ /* 0x000fe200078e0a07 */
[----:B------:R-:W-:Y:S01]  /*0d10*/  LOP3.LUT R11, R10, 0xfffffffc, RZ, 0xc0, !PT ;  /* 0xfffffffc0a0b7812 */ /* 0x000fe200078ec0ff */
[----:B------:R-:W-:Y:S01]  /*0d20*/  IMAD R6, R6, 0x10, R9 ;  /* 0x0000001006067824 */ /* 0x000fe200078e0209 */
[--C-:B------:R-:W-:Y:S01]  /*0d30*/  SHF.R.S32.HI R162, RZ, 0x2, R10.reuse ;  /* 0x00000002ffa27819 */ /* 0x100fe2000001140a */
[C---:B------:R-:W-:Y:S01]  /*0d40*/  IMAD.IADD R3, R188.reuse, 0x1, -R3 ;  /* 0x00000001bc037824 */ /* 0x040fe200078e0a03 */
[----:B------:R-:W-:Y:S01]  /*0d50*/  SHF.R.S32.HI R13, RZ, 0x1f, R10 ;  /* 0x0000001fff0d7819 */ /* 0x000fe2000001140a */
[----:B------:R-:W-:Y:S01]  /*0d60*/  IMAD.IADD R188, R188, 0x1, -R11 ;  /* 0x00000001bcbc7824 */ /* 0x000fe200078e0a0b */
[----:B------:R-:W-:Y:S01]  /*0d70*/  SHF.R.S32.HI R2, RZ, 0x5, R2 ;  /* 0x00000005ff027819 */ /* 0x000fe20000011402 */
[----:B------:R-:W-:Y:S01]  /*0d80*/  VIADD R185, R162, 0x40 ;  /* 0x00000040a2b97836 */ /* 0x000fe20000000000 */
[----:B------:R-:W-:Y:S01]  /*0d90*/  LEA.HI R13, R13, R162, RZ, 0x3 ;  /* 0x000000a20d0d7211 */ /* 0x000fe200078f18ff */
[----:B------:R-:W-:Y:S01]  /*0da0*/  IMAD.SHL.U32 R22, R188, 0x8, RZ ;  /* 0x00000008bc167824 */ /* 0x000fe200078e00ff */
[----:B------:R-:W-:Y:S01]  /*0db0*/  LOP3.LUT R5, R5, 0x3fffffe, RZ, 0xc0, !PT ;  /* 0x03fffffe05057812 */ /* 0x000fe200078ec0ff */
[----:B------:R-:W-:Y:S01]  /*0dc0*/  IMAD R3, R2, 0x10, R3 ;  /* 0x0000001002037824 */ /* 0x000fe200078e0203 */
[----:B------:R-:W-:Y:S01]  /*0dd0*/  LOP3.LUT R13, R13, 0xfffffff8, RZ, 0xc0, !PT ;  /* 0xfffffff80d0d7812 */ /* 0x000fe200078ec0ff */
[----:B------:R-:W-:Y:S01]  /*0de0*/  VIADD R165, R22, 0x20 ;  /* 0x0000002016a57836 */ /* 0x000fe20000000000 */
[----:B------:R-:W-:Y:S01]  /*0df0*/  SHF.R.S32.HI R0, RZ, 0x1f, R185 ;  /* 0x0000001fff007819 */ /* 0x000fe200000114b9 */
[----:B------:R-:W-:Y:S01]  /*0e00*/  IMAD.SHL.U32 R176, R2, 0x200, RZ ;  /* 0x0000020002b07824 */ /* 0x000fe200078e00ff */
[----:B------:R-:W-:Y:S01]  /*0e10*/  LOP3.LUT R8, R8, 0x7ffffffc, RZ, 0xc0, !PT ;  /* 0x7ffffffc08087812 */ /* 0x000fe200078ec0ff */
[----:B------:R-:W-:Y:S01]  /*0e20*/  IMAD.IADD R190, R162, 0x1, -R13 ;  /* 0x00000001a2be7824 */ /* 0x000fe200078e0a0d */
[----:B------:R-:W-:Y:S01]  /*0e30*/  SHF.R.S32.HI R2, RZ, 0x1f, R165 ;  /* 0x0000001fff027819 */ /* 0x000fe200000114a5 */
[----:B------:R-:W-:Y:S01]  /*0e40*/  IMAD.SHL.U32 R172, R185, 0x40, RZ ;  /* 0x00000040b9ac7824 */ /* 0x000fe200078e00ff */
[----:B------:R-:W-:Y:S01]  /*0e50*/  LEA.HI R0, R0, R185, RZ, 0x3 ;  /* 0x000000b900007211 */ /* 0x000fe200078f18ff */
[----:B------:R-:W-:Y:S01]  /*0e60*/  IMAD.SHL.U32 R174, R190, 0x40, RZ ;  /* 0x00000040beae7824 */ /* 0x000fe200078e00ff */
[CC--:B------:R-:W-:Y:S01]  /*0e70*/  LEA.HI R189, R2.reuse, R165.reuse, RZ, 0x3 ;  /* 0x000000a502bd7211 */ /* 0x0c0fe200078f18ff */
[----:B------:R-:W-:Y:S01]  /*0e80*/  IMAD R201, R3, 0x8, R4 ;  /* 0x0000000803c97824 */ /* 0x000fe200078e0204 */
[----:B------:R-:W-:Y:S01]  /*0e90*/  LEA.HI R3, R2, R165, RZ, 0x6 ;  /* 0x000000a502037211 */ /* 0x000fe200078f30ff */
[----:B------:R-:W-:Y:S01]  /*0ea0*/  IMAD.SHL.U32 R0, R0, 0x40, RZ ;  /* 0x0000004000007824 */ /* 0x000fe200078e00ff */
[----:B------:R-:W-:Y:S01]  /*0eb0*/  LOP3.LUT R172, R172, 0x1c0, RZ, 0xc0, !PT ;  /* 0x000001c0acac7812 */ /* 0x000fe200078ec0ff */
[----:B------:R-:W-:Y:S01]  /*0ec0*/  VIADD R166, R22, 0x40 ;  /* 0x0000004016a67836 */ /* 0x000fe20000000000 */
[----:B------:R-:W-:Y:S01]  /*0ed0*/  LOP3.LUT R174, R174, 0x1c0, RZ, 0xc0, !PT ;  /* 0x000001c0aeae7812 */ /* 0x000fe200078ec0ff */
[----:B------:R-:W-:Y:S01]  /*0ee0*/  IMAD.SHL.U32 R3, R3, 0x80, RZ ;  /* 0x0000008003037824 */ /* 0x000fe200078e00ff */
[----:B------:R-:W-:Y:S01]  /*0ef0*/  SHF.R.U32.HI R199, RZ, 0x3, R172 ;  /* 0x00000003ffc77819 */ /* 0x000fe200000116ac */
[----:B------:R-:W-:Y:S01]  /*0f00*/  IMAD.IADD R5, R200, 0x1, -R5 ;  /* 0x00000001c8057824 */ /* 0x000fe200078e0a05 */
[----:B------:R-:W-:Y:S01]  /*0f10*/  SHF.R.U32.HI R175, RZ, 0x3, R174 ;  /* 0x00000003ffaf7819 */ /* 0x000fe200000116ae */
[----:B------:R-:W-:Y:S01]  /*0f20*/  IMAD.SHL.U32 R178, R7, 0x8, RZ ;  /* 0x0000000807b27824 */ /* 0x000fe200078e00ff */
[--C-:B------:R-:W-:Y:S01]  /*0f30*/  LOP3.LUT R2, R174, 0x38, R189.reuse, 0xf8, !PT ;  /* 0x00000038ae027812 */ /* 0x100fe200078ef8bd */
[----:B------:R-:W-:Y:S01]  /*0f40*/  IMAD R179, R5, 0x40, R6 ;  /* 0x0000004005b37824 */ /* 0x000fe200078e0206 */
[----:B------:R-:W-:Y:S01]  /*0f50*/  LOP3.LUT R4, R172, 0x38, R189, 0xf8, !PT ;  /* 0x00000038ac047812 */ /* 0x000fe200078ef8bd */
[----:B------:R-:W-:Y:S01]  /*0f60*/  IMAD.SHL.U32 R16, R188, 0x4, RZ ;  /* 0x00000004bc107824 */ /* 0x000fe200078e00ff */
[----:B------:R-:W-:Y:S01]  /*0f70*/  LOP3.LUT R177, R0, 0xfffffe00, RZ, 0xc0, !PT ;  /* 0xfffffe0000b17812 */ /* 0x000fe200078ec0ff */
[----:B------:R-:W-:Y:S01]  /*0f80*/  IMAD.IADD R173, R191, 0x1, -R8 ;  /* 0x00000001bfad7824 */ /* 0x000fe200078e0a08 */
[----:B------:R-:W-:Y:S01]  /*0f90*/  LOP3.LUT R3, R3, 0xffffe000, RZ, 0xc0, !PT ;  /* 0xffffe00003037812 */ /* 0x000fe200078ec0ff */
[----:B------:R-:W-:Y:S01]  /*0fa0*/  IMAD.SHL.U32 R201, R201, 0x8, RZ ;  /* 0x00000008c9c97824 */ /* 0x000fe200078e00ff */
[----:B------:R-:W-:-:S02]  /*0fb0*/  LOP3.LUT R2, R2, R175, RZ, 0x3c, !PT ;  /* 0x000000af02027212 */ /* 0x000fc400078e3cff */
[----:B------:R-:W-:Y:S02]  /*0fc0*/  LOP3.LUT R4, R4, R199, RZ, 0x3c, !PT ;  /* 0x000000c704047212 */ /* 0x000fe400078e3cff */
[----:B------:R-:W-:Y:S02]  /*0fd0*/  SHF.R.S32.HI R9, RZ, 0x1f, R166 ;  /* 0x0000001fff097819 */ /* 0x000fe400000114a6 */
[-C--:B------:R-:W-:Y:S02]  /*0fe0*/  IADD3 R2, R2, R3.reuse, R176 ;  /* 0x0000000302027210 */ /* 0x080fe40007ffe0b0 */
[----:B------:R-:W-:Y:S01]  /*0ff0*/  IADD3 R4, R4, R3, R177 ;  /* 0x0000000304047210 */ /* 0x000fe20007ffe0b1 */
[----:B------:R-:W-:Y:S01]  /*1000*/  IMAD.U32 R3, RZ, RZ, UR4 ;  /* 0x00000004ff037e24 */ /* 0x000fe2000f8e00ff */
[CC--:B------:R-:W-:Y:S02]  /*1010*/  LEA.HI R11, R9.reuse, R166.reuse, RZ, 0x3 ;  /* 0x000000a6090b7211 */ /* 0x0c0fe400078f18ff */
[----:B------:R-:W-:-:S02]  /*1020*/  LEA.HI R9, R9, R166, RZ, 0x6 ;  /* 0x000000a609097211 */ /* 0x000fc400078f30ff */
[----:B------:R0:W-:Y:S01]  /*1030*/  STL [R1+0x40], R3 ;  /* 0x0000400301007387 */ /* 0x0001e20000100800 */
[--C-:B------:R-:W-:Y:S02]  /*1040*/  LOP3.LUT R0, R174, 0x38, R11.reuse, 0xf8, !PT ;  /* 0x00000038ae007812 */ /* 0x100fe400078ef80b */
[----:B------:R-:W-:Y:S01]  /*1050*/  IMAD.SHL.U32 R9, R9, 0x80, RZ ;  /* 0x0000008009097824 */ /* 0x000fe200078e00ff */
[----:B------:R-:W-:Y:S02]  /*1060*/  LOP3.LUT R10, R172, 0x38, R11, 0xf8, !PT ;  /* 0x00000038ac0a7812 */ /* 0x000fe400078ef80b */
[----:B------:R-:W-:Y:S02]  /*1070*/  LOP3.LUT R0, R0, R175, RZ, 0x3c, !PT ;  /* 0x000000af00007212 */ /* 0x000fe400078e3cff */
[----:B------:R-:W-:Y:S02]  /*1080*/  LOP3.LUT R9, R9, 0xffffe000, RZ, 0xc0, !PT ;  /* 0xffffe00009097812 */ /* 0x000fe400078ec0ff */
[----:B------:R-:W-:-:S02]  /*1090*/  LOP3.LUT R10, R10, R199, RZ, 0x3c, !PT ;  /* 0x000000c70a0a7212 */ /* 0x000fc400078e3cff */
[-C--:B------:R-:W-:Y:S01]  /*10a0*/  IADD3 R195, R0, R9.reuse, R176 ;  /* 0x0000000900c37210 */ /* 0x080fe20007ffe0b0 */
[----:B------:R-:W-:Y:S01]  /*10b0*/  IMAD.U32 R0, RZ, RZ, UR5 ;  /* 0x00000005ff007e24 */ /* 0x000fe2000f8e00ff */
[----:B------:R-:W-:Y:S02]  /*10c0*/  LOP3.LUT R0, R172, 0x38, R22, 0xf8, !PT ;  /* 0x00000038ac007812 */ /* 0x000fe400078ef816 */
[----:B------:R-:W-:Y:S02]  /*10d0*/  IADD3 R10, R10, R9, R177 ;  /* 0x000000090a0a7210 */ /* 0x000fe40007ffe0b1 */
[----:B------:R-:W-:Y:S02]  /*10e0*/  LOP3.LUT R0, R177, R0, R199, 0xf6, !PT ;  /* 0x00000000b1007212 */ /* 0x000fe400078ef6c7 */
[----:B------:R-:W-:Y:S02]  /*10f0*/  SHF.R.S32.HI R180, RZ, 0x3, R180 ;  /* 0x00000003ffb47819 */ /* 0x000fe400000114b4 */
[----:B------:R-:W-:-:S02]  /*1100*/  SHF.R.S32.HI R186, RZ, 0x1f, R162 ;  /* 0x0000001fffba7819 */ /* 0x000fc400000114a2 */
[----:B------:R-:W-:Y:S02]  /*1110*/  SHF.R.S32.HI R189, RZ, 0x3, R189 ;  /* 0x00000003ffbd7819 */ /* 0x000fe400000114bd */
[----:B------:R-:W-:Y:S02]  /*1120*/  SHF.R.S32.HI R196, RZ, 0x3, R11 ;  /* 0x00000003ffc47819 */ /* 0x000fe4000001140b */
[----:B------:R-:W-:Y:S02]  /*1130*/  LEA R197, R0, UR4, 0x1 ;  /* 0x0000000400c57c11 */ /* 0x000fe4000f8e08ff */
[----:B------:R-:W-:Y:S02]  /*1140*/  LEA R198, R2, UR4, 0x1 ;  /* 0x0000000402c67c11 */ /* 0x000fe4000f8e08ff */
[----:B------:R-:W-:Y:S02]  /*1150*/  LEA R194, R4, UR4, 0x1 ;  /* 0x0000000404c27c11 */ /* 0x000fe4000f8e08ff */
[----:B------:R-:W-:-:S02]  /*1160*/  LEA R195, R195, UR4, 0x1 ;  /* 0x00000004c3c37c11 */ /* 0x000fc4000f8e08ff */
[----:B0-----:R-:W-:-:S07]  /*1170*/  LEA R193, R10, UR4, 0x1 ;  /* 0x000000040ac17c11 */ /* 0x001fce000f8e08ff */
.L_x_1613:
[----:B------:R-:W-:Y:S01]  /*1180*/  ULDC.64 UR4, c[0x0][0xa28] ;  /* 0x00028a0000047ab9 */ /* 0x000fe20000000a00 */
[----:B0----5:R-:W0:Y:S01]  /*1190*/  LDC.64 R4, c[0x0][0xa08] ;  /* 0x00028200ff047b82 */ /* 0x021e220000000a00 */
[----:B------:R-:W-:Y:S01]  /*11a0*/  ISETP.NE.U32.AND P0, PT, RZ, UR4, PT ;  /* 0x00000004ff007c0c */ /* 0x000fe2000bf05070 */
[----:B------:R-:W-:Y:S01]  /*11b0*/  IMAD.MOV.U32 R0, RZ, RZ, RZ ;  /* 0x000000ffff007224 */ /* 0x000fe200078e00ff */
[----:B------:R-:W-:Y:S01]  /*11c0*/  ULDC.64 UR6, c[0x0][0x208] ;  /* 0x0000820000067ab9 */ /* 0x000fe20000000a00 */
[----:B--2---:R-:W-:Y:S01]  /*11d0*/  IMAD.MOV.U32 R26, RZ, RZ, RZ ;  /* 0x000000ffff1a7224 */ /* 0x004fe200078e00ff */
[----:B------:R-:W-:Y:S01]  /*11e0*/  ISETP.NE.AND.EX P0, PT, RZ, UR5, PT, P0 ;  /* 0x00000005ff007c0c */ /* 0x000fe2000bf05300 */
[----:B------:R-:W-:Y:S02]  /*11f0*/  ULDC.64 UR4, c[0x0][0xa18] ;  /* 0x0002860000047ab9 */ /* 0x000fe40000000a00 */
[----:B------:R-:W-:-:S04]  /*1200*/  ISETP.NE.U32.AND P1, PT, RZ, UR4, PT ;  /* 0x00000004ff007c0c */ /* 0x000fc8000bf25070 */
[----:B------:R-:W-:Y:S01]  /*1210*/  ISETP.NE.AND.EX P1, PT, RZ, UR5, PT, P1 ;  /* 0x00000005ff007c0c */ /* 0x000fe2000bf25310 */
[----:B------:R-:W-:Y:S02]  /*1220*/  ULDC.64 UR4, c[0x0][0xa08] ;  /* 0x0002820000047ab9 */ /* 0x000fe40000000a00 */
[----:B------:R-:W-:-:S03]  /*1230*/  ISETP.NE.U32.AND P3, PT, RZ, UR4, PT ;  /* 0x00000004ff007c0c */ /* 0x000fc6000bf65070 */
[----:B------:R-:W1:Y:S01]  /*1240*/  @P0 LDC.64 R2, c[0x0][0xa28] ;  /* 0x00028a00ff020b82 */ /* 0x000e620000000a00 */
[----:B------:R-:W-:Y:S01]  /*1250*/  ISETP.NE.AND.EX P3, PT, RZ, UR5, PT, P3 ;  /* 0x00000005ff007c0c */ /* 0x000fe2000bf65330 */
[----:B0--34-:R-:W-:-:S06]  /*1260*/  IMAD.WIDE R8, R171, 0x4, R4 ;  /* 0x00000004ab087825 */ /* 0x019fcc00078e0204 */
[----:B------:R-:W0:Y:S01]  /*1270*/  @P1 LDC.64 R6, c[0x0][0xa18] ;  /* 0x00028600ff061b82 */ /* 0x000e220000000a00 */
[----:B------:R-:W-:Y:S02]  /*1280*/  ULDC UR4, c[0x0][0x288] ;  /* 0x0000a20000047ab9 */ /* 0x000fe40000000800 */
[----:B------:R-:W-:Y:S01]  /*1290*/  IMAD.U32 R164, RZ, RZ, UR4 ;  /* 0x00000004ffa47e24 */ /* 0x000fe2000f8e00ff */
[----:B------:R-:W-:Y:S02]  /*12a0*/  ULDC.64 UR4, c[0x0][0x3f8] ;  /* 0x0000fe0000047ab9 */ /* 0x000fe40000000a00 */
[----:B------:R-:W-:Y:S01]  /*12b0*/  UISETP.NE.U32.AND UP0, UPT, UR4, URZ, UPT ;  /* 0x0000003f0400728c */ /* 0x000fe2000bf05070 */
[----:B------:R2:W5:Y:S03]  /*12c0*/  @P3 LDG.E R26, desc[UR6][R8.64] ;  /* 0x00000006081a3981 */ /* 0x000566000c1e1900 */
[----:B------:R-:W-:-:S03]  /*12d0*/  UISETP.NE.AND.EX UP0, UPT, UR5, URZ, UPT, UP0 ;  /* 0x0000003f0500728c */ /* 0x000fc6000bf05300 */
[----:B------:R-:W-:Y:S01]  /*12e0*/  ULDC.64 UR4, c[0x0][0xa20] ;  /* 0x0002880000047ab9 */ /* 0x000fe20000000a00 */
[----:B-1----:R-:W-:Y:S01]  /*12f0*/  @P0 IMAD.WIDE R2, R171, 0x4, R2 ;  /* 0x00000004ab020825 */ /* 0x002fe200078e0202 */
[----:B------:R-:W-:-:S04]  /*1300*/  ISETP.NE.U32.AND P2, PT, RZ, UR4, PT ;  /* 0x00000004ff007c0c */ /* 0x000fc8000bf45070 */
[----:B------:R2:W5:Y:S01]  /*1310*/  @P0 LDG.E R0, desc[UR6][R2.64] ;  /* 0x0000000602000981 */ /* 0x000562000c1e1900 */
[----:B0-----:R-:W-:-:S05]  /*1320*/  @P1 IMAD.WIDE R4, R171, 0x4, R6 ;  /* 0x00000004ab041825 */ /* 0x001fca00078e0206 */
[----:B------:R2:W5:Y:S01]  /*1330*/  @P1 LDG.E R164, desc[UR6][R4.64] ;  /* 0x0000000604a41981 */ /* 0x000562000c1e1900 */
[----:B------:R-:W-:Y:S02]  /*1340*/  ULDC UR6, c[0x0][0x404] ;  /* 0x0001010000067ab9 */ /* 0x000fe40000000800 */
[----:B------:R-:W-:Y:S01]  /*1350*/  USEL UR4, UR6, 0x1, UP0 ;  /* 0x0000000106047887 */ /* 0x000fe20008000000 */
[----:B------:R-:W-:Y:S02]  /*1360*/  ISETP.NE.AND.EX P2, PT, RZ, UR5, PT, P2 ;  /* 0x00000005ff007c0c */ /* 0x000fe4000bf45320 */
[----:B------:R-:W-:Y:S01]  /*1370*/  ULDC UR6, c[0x0][0x2e0] ;  /* 0x0000b80000067ab9 */ /* 0x000fe20000000800 */
[----:B------:R-:W-:Y:S01]  /*1380*/  ULDC UR7, c[0x0][0x338] ;  /* 0x0000ce0000077ab9 */ /* 0x000fe20000000800 */
[----:B------:R-:W-:Y:S01]  /*1390*/  UIMAD UR6, UR4, UR6, URZ ;  /* 0x00000006040672a4 */ /* 0x000fe2000f8e023f */
[----:B------:R-:W-:Y:S02]  /*13a0*/  IMAD.MOV.U32 R187, RZ, RZ, R169 ;  /* 0x000000ffffbb7224 */ /* 0x000fe400078e00a9 */
[----:B------:R-:W-:-:S02]  /*13b0*/  IMAD.MOV.U32 R182, RZ, RZ, R170 ;  /* 0x000000ffffb67224 */ /* 0x000fc400078e00aa */
[----:B------:R-:W-:Y:S01]  /*13c0*/  IMAD.MOV.U32 R183, RZ, RZ, R171 ;  /* 0x000000ffffb77224 */ /* 0x000fe200078e00ab */
[----:B--2---:R-:W-:Y:S06]  /*13d0*/  @P1 BRA `(.L_x_1316) ;  /* 0x0000000000281947 */ /* 0x004fec0003800000 */
[----:B------:R-:W-:Y:S02]  /*13e0*/  ULDC.64 UR4, c[0x0][0xa00] ;  /* 0x0002800000047ab9 */ /* 0x000fe40000000a00 */
[----:B------:R-:W-:-:S04]  /*13f0*/  ISETP.NE.U32.AND P0, PT, RZ, UR4, PT ;  /* 0x00000004ff007c0c */ /* 0x000fc8000bf05070 */
[----:B------:R-:W-:-:S13]  /*1400*/  ISETP.NE.AND.EX P0, PT, RZ, UR5, PT, P0 ;  /* 0x00000005ff007c0c */ /* 0x000fda000bf05300 */
[----:B------:R-:W-:Y:S05]  /*1410*/  @!P0 BRA `(.L_x_1316) ;  /* 0x0000000000188947 */ /* 0x000fea0003800000 */
[----:B------:R-:W0:Y:S01]  /*1420*/  LDC.64 R2, c[0x0][0xa00] ;  /* 0x00028000ff027b82 */ /* 0x000e220000000a00 */
[----:B------:R-:W-:Y:S01]  /*1430*/  ULDC.64 UR4, c[0x0][0x208] ;  /* 0x0000820000047ab9 */ /* 0x000fe20000000a00 */
[----:B0-----:R-:W-:-:S05]  /*1440*/  IMAD.WIDE R2, R171, 0x4, R2 ;  /* 0x00000004ab027825 */ /* 0x001fca00078e0202 */
[----:B-----5:R-:W2:Y:S04]  /*1450*/  LDG.E R164, desc[UR4][R2.64] ;  /* 0x0000000402a47981 */ /* 0x020ea8000c1e1900 */
[----:B------:R-:W2:Y:S02]  /*1460*/  LDG.E R5, desc[UR4][R2.64+0x4] ;  /* 0x0000040402057981 */ /* 0x000ea4000c1e1900 */
[----:B--2---:R-:W-:-:S07]  /*1470*/  IMAD.IADD R164, R5, 0x1, -R164 ;  /* 0x0000000105a47824 */ /* 0x004fce00078e0aa4 */
.L_x_1316:
[----:B------:R-:W-:Y:S02]  /*1480*/  IMAD.U32 R2, RZ, RZ, UR7 ;  /* 0x00000007ff027e24 */ /* 0x000fe4000f8e00ff */
[----:B------:R-:W-:Y:S01]  /*1490*/  IMAD.U32 R25, RZ, RZ, UR6 ;  /* 0x00000006ff197e24 */ /* 0x000fe2000f8e00ff */
[----:B------:R-:W-:Y:S06]  /*14a0*/  @!P2 BRA `(.L_x_1317) ;  /* 0x000000000014a947 */ /* 0x000fec0003800000 */
[----:B------:R-:W0:Y:S01]  /*14b0*/  LDC.64 R4, c[0x0][0xa20] ;  /* 0x00028800ff047b82 */ /* 0x000e220000000a00 */
[----:B------:R-:W-:Y:S01]  /*14c0*/  ULDC.64 UR4, c[0x0][0x208] ;  /* 0x0000820000047ab9 */ /* 0x000fe20000000a00 */
[----:B0-----:R-:W-:-:S05]  /*14d0*/  IMAD.WIDE R4, R171, 0x4, R4 ;  /* 0x00000004ab047825 */ /* 0x001fca00078e0204 */
[----:B------:R0:W5:Y:S01]  /*14e0*/  LDG.E R25, desc[UR4][R4.64] ;  /* 0x0000000404197981 */ /* 0x000162000c1e1900 */
[----:B------:R-:W-:Y:S05]  /*14f0*/  BRA `(.L_x_1318) ;  /* 0x0000000000147947 */ /* 0x000fea0003800000 */
.L_x_1317:
[----:B------:R-:W-:Y:S05]  /*1500*/  @!P3 BRA `(.L_x_1318) ;  /* 0x000000000010b947 */ /* 0x000fea0003800000 */
[----:B------:R-:W-:Y:S02]  /*1510*/  ULDC.64 UR4, c[0x0][0x208] ;  /* 0x0000820000047ab9 */ /* 0x000fe40000000a00 */
[----:B------:R-:W2:Y:S04]  /*1520*/  LDG.E R4, desc[UR4][R8.64] ;  /* 0x0000000408047981 */ /* 0x000ea8000c1e1900 */
[----:B------:R-:W2:Y:S02]  /*1530*/  LDG.E R25, desc[UR4][R8.64+0x4] ;  /* 0x0000040408197981 */ /* 0x000ea4000c1e1900 */
[----:B--2---:R-:W-:-:S07]  /*1540*/  IMAD.IADD R25, R25, 0x1, -R4 ;  /* 0x0000000119197824 */ /* 0x004fce00078e0a04 */
.L_x_1318:
[----:B------:R-:W-:Y:S01]  /*1550*/  ULDC.64 UR4, c[0x0][0xa10] ;  /* 0x0002840000047ab9 */ /* 0x000fe20000000a00 */
[----:B------:R-:W-:Y:S01]  /*1560*/  ULDC.64 UR6, c[0x0][0x208] ;  /* 0x0000820000067ab9 */ /* 0x000fe20000000a00 */
[----:B------:R-:W-:Y:S01]  /*1570*/  ISETP.NE.U32.AND P0, PT, RZ, UR4, PT ;  /* 0x00000004ff007c0c */ /* 0x000fe2000bf05070 */
[----:B------:R-:W1:Y:S03]  /*1580*/  LDC.64 R10, c[0x0][0x9e0] ;  /* 0x00027800ff0a7b82 */ /* 0x000e660000000a00 */
[----:B------:R-:W-:Y:S01]  /*1590*/  ISETP.NE.AND.EX P0, PT, RZ, UR5, PT, P0 ;  /* 0x00000005ff007c0c */ /* 0x000fe2000bf05300 */
[----:B------:R-:W-:Y:S02]  /*15a0*/  ULDC.64 UR4, c[0x0][0xa30] ;  /* 0x00028c0000047ab9 */ /* 0x000fe40000000a00 */
[----:B------:R-:W-:-:S04]  /*15b0*/  ISETP.NE.U32.AND P1, PT, RZ, UR4, PT ;  /* 0x00000004ff007c0c */ /* 0x000fc8000bf25070 */
[----:B------:R-:W-:-:S06]  /*15c0*/  ISETP.NE.AND.EX P1, PT, RZ, UR5, PT, P1 ;  /* 0x00000005ff007c0c */ /* 0x000fcc000bf25310 */
[----:B0-----:R-:W0:Y:S08]  /*15d0*/  @P0 LDC.64 R4, c[0x0][0xa10] ;  /* 0x00028400ff040b82 */ /* 0x001e300000000a00 */
[----:B------:R-:W2:Y:S01]  /*15e0*/  @P1 LDC.64 R6, c[0x0][0xa30] ;  /* 0x00028c00ff061b82 */ /* 0x000ea20000000a00 */
[----:B0-----:R-:W-:-:S05]  /*15f0*/  @P0 IMAD.WIDE R4, R171, 0x4, R4 ;  /* 0x00000004ab040825 */ /* 0x001fca00078e0204 */
[----:B------:R-:W3:Y:S04]  /*1600*/  @P0 LDG.E R3, desc[UR6][R4.64] ;  /* 0x0000000604030981 */ /* 0x000ee8000c1e1900 */
[----:B------:R-:W3:Y:S01]  /*1610*/  @P0 LDG.E R8, desc[UR6][R4.64+0x4] ;  /* 0x0000040604080981 */ /* 0x000ee2000c1e1900 */
[----:B-----5:R-:W-:Y:S02]  /*1620*/  IMAD.MOV.U32 R147, RZ, RZ, R25 ;  /* 0x000000ffff937224 */ /* 0x020fe400078e0019 */
[----:B------:R-:W-:Y:S02]  /*1630*/  IMAD.IADD R9, R25, 0x1, -R0 ;  /* 0x0000000119097824 */ /* 0x000fe400078e0a00 */
[----:B--2---:R-:W-:-:S05]  /*1640*/  @P1 IMAD.WIDE R6, R171, 0x4, R6 ;  /* 0x00000004ab061825 */ /* 0x004fca00078e0206 */
[----:B------:R0:W5:Y:S01]  /*1650*/  @P1 LDG.E R147, desc[UR6][R6.64] ;  /* 0x0000000606931981 */ /* 0x000162000c1e1900 */
[----:B-1----:R-:W-:Y:S02]  /*1660*/  ISETP.GE.AND P1, PT, R11, 0x1, PT ;  /* 0x000000010b00780c */ /* 0x002fe40003f26270 */
[----:B------:R-:W-:Y:S01]  /*1670*/  LEA R149, R169, 0x80, 0x7 ;  /* 0x00000080a9957811 */ /* 0x000fe200078e38ff */
[----:B---3--:R-:W-:-:S04]  /*1680*/  @P0 IMAD.IADD R2, R8, 0x1, -R3 ;  /* 0x0000000108020824 */ /* 0x008fc800078e0a03 */
[----:B------:R-:W-:-:S04]  /*1690*/  IMAD.IADD R163, R9, 0x1, R2 ;  /* 0x0000000109a37824 */ /* 0x000fc800078e0202 */
[C---:B------:R-:W-:Y:S01]  /*16a0*/  VIADD R0, R163.reuse, 0x5f ;  /* 0x0000005fa3007836 */ /* 0x040fe20000000000 */
[----:B------:R-:W-:-:S03]  /*16b0*/  IADD3 R149, R163, R149, -R164 ;  /* 0x00000095a3957210 */ /* 0x000fc60007ffe8a4 */
[----:B------:R-:W-:-:S05]  /*16c0*/  IMAD.HI R0, R0, 0x2aaaaaab, RZ ;  /* 0x2aaaaaab00007827 */ /* 0x000fca00078e02ff */
[----:B------:R-:W-:-:S04]  /*16d0*/  SHF.R.U32.HI R153, RZ, 0x1f, R0 ;  /* 0x0000001fff997819 */ /* 0x000fc80000011600 */
[----:B------:R-:W-:Y:S01]  /*16e0*/  LEA.HI.SX32 R153, R0, R153, 0x1c ;  /* 0x0000009900997211 */ /* 0x000fe200078fe2ff */
[----:B------:R-:W-:Y:S01]  /*16f0*/  IMAD.IADD R0, R149, 0x1, R10 ;  /* 0x0000000195007824 */ /* 0x000fe200078e020a */
[----:B0-----:R-:W-:Y:S06]  /*1700*/  @!P1 BRA `(.L_x_1319) ;  /* 0x0000000000489947 */ /* 0x001fec0003800000 */
[C---:B------:R-:W-:Y:S01]  /*1710*/  ISETP.GT.AND P0, PT, R149.reuse, RZ, PT ;  /* 0x000000ff9500720c */ /* 0x040fe20003f04270 */
[----:B------:R-:W-:Y:S01]  /*1720*/  BSSY B0, `(.L_x_1320) ;  /* 0x000000e000007945 */ /* 0x000fe20003800000 */
[----:B------:R-:W-:-:S11]  /*1730*/  VIADD R3, R149, 0xffffffff ;  /* 0xffffffff95037836 */ /* 0x000fd60000000000 */
        /* <DEDUP_REMOVED lines=8> */
.L_x_1321:
[----:B------:R-:W-:-:S13]  /*17c0*/  ISETP.NE.AND P0, PT, R11, 0x1, PT ;  /* 0x000000010b00780c */ /* 0x000fda0003f05270 */
[----:B------:R-:W0:Y:S02]  /*17d0*/  @P0 LDC.64 R4, c[0x0][0x9e8] ;  /* 0x00027a00ff040b82 */ /* 0x000e240000000a00 */
[----:B0-----:R-:W-:-:S05]  /*17e0*/  @P0 IMAD.HI.U32 R4, R3, R4, RZ ;  /* 0x0000000403040227 */ /* 0x001fca00078e00ff */
[----:B------:R-:W-:-:S07]  /*17f0*/  @P0 SHF.R.U32.HI R3, RZ, R5, R4 ;  /* 0x00000005ff030219 */ /* 0x000fce0000011604 */
.L_x_1322:
[----:B------:R-:W-:Y:S05]  /*1800*/  BSYNC B0 ;  /* 0x0000000000007941 */ /* 0x000fea0003800000 */
.L_x_1320:
[----:B------:R-:W-:-:S05]  /*1810*/  IMAD R3, R3, R11, R11 ;  /* 0x0000000b03037224 */ /* 0x000fca00078e020b */
[----:B------:R-:W-:-:S07]  /*1820*/  VIMNMX R0, R0, R3, PT ;  /* 0x0000000300007248 */ /* 0x000fce0003fe0100 */
.L_x_1319:
[----:B------:R-:W-:Y:S01]  /*1830*/  IMAD R148, R169, 0x80, -R164 ;  /* 0x00000080a9947824 */ /* 0x000fe200078e0aa4 */
[----:B------:R-:W-:-:S03]  /*1840*/  ULDC UR4, c[0x0][0x9dc] ;  /* 0x0002770000047ab9 */ /* 0x000fc60000000800 */
[----:B------:R-:W-:-:S04]  /*1850*/  IMAD.IADD R148, R163, 0x1, R148 ;  /* 0x00000001a3947824 */ /* 0x000fc800078e0294 */
[----:B------:R-:W-:Y:S01]  /*1860*/  VIADD R3, R148, -UR4 ;  /* 0x8000000494037c36 */ /* 0x000fe20008000000 */
[----:B------:R-:W-:Y:S06]  /*1870*/  @!P1 BRA `(.L_x_1323) ;  /* 0x0000000000489947 */ /* 0x000fec0003800000 */
[----:B------:R-:W-:Y:S01]  /*1880*/  ISETP.GT.AND P0, PT, R148, -0x1, PT ;  /* 0xffffffff9400780c */ /* 0x000fe20003f04270 */
[----:B------:R-:W-:-:S12]  /*1890*/  BSSY B0, `(.L_x_1324) ;  /* 0x000000e000007945 */ /* 0x000fd80003800000 */
        /* <DEDUP_REMOVED lines=8> */
.L_x_1325:
[----:B------:R-:W-:Y:S01]  /*1920*/  ISETP.NE.AND P0, PT, R11, 0x1, PT ;  /* 0x000000010b00780c */ /* 0x000fe20003f05270 */
[----:B------:R-:W-:-:S12]  /*1930*/  IMAD.MOV.U32 R4, RZ, RZ, R148 ;  /* 0x000000ffff047224 */ /* 0x000fd800078e0094 */
[----:B------:R-:W0:Y:S02]  /*1940*/  @P0 LDC.64 R6, c[0x0][0x9e8] ;  /* 0x00027a00ff060b82 */ /* 0x000e240000000a00 */
[----:B0-----:R-:W-:-:S05]  /*1950*/  @P0 IMAD.HI.U32 R6, R148, R6, RZ ;  /* 0x0000000694060227 */ /* 0x001fca00078e00ff */
[----:B------:R-:W-:-:S07]  /*1960*/  @P0 SHF.R.U32.HI R4, RZ, R7, R6 ;  /* 0x00000007ff040219 */ /* 0x000fce0000011606 */
.L_x_1326:
[----:B------:R-:W-:Y:S05]  /*1970*/  BSYNC B0 ;  /* 0x0000000000007941 */ /* 0x000fea0003800000 */
.L_x_1324:
[----:B------:R-:W-:-:S05]  /*1980*/  IMAD R4, R4, R11, RZ ;  /* 0x0000000b04047224 */ /* 0x000fca00078e02ff */
[----:B------:R-:W-:-:S07]  /*1990*/  VIMNMX R3, R3, R4, !PT ;  /* 0x0000000403037248 */ /* 0x000fce0007fe0100 */
.L_x_1323:
[----:B------:R-:W-:Y:S02]  /*19a0*/  VIADD R0, R0, 0x5f ;  /* 0x0000005f00007836 */ /* 0x000fe40000000000 */
[----:B------:R-:W-:-:S04]  /*19b0*/  IMAD.HI R4, R3, 0x2aaaaaab, RZ ;  /* 0x2aaaaaab03047827 */ /* 0x000fc800078e02ff */
[----:B------:R-:W-:Y:S01]  /*19c0*/  IMAD.HI R0, R0, 0x2aaaaaab, RZ ;  /* 0x2aaaaaab00007827 */ /* 0x000fe200078e02ff */
[----:B------:R-:W-:-:S04]  /*19d0*/  SHF.R.U32.HI R5, RZ, 0x1f, R4 ;  /* 0x0000001fff057819 */ /* 0x000fc80000011604 */
[----:B------:R-:W-:Y:S02]  /*19e0*/  SHF.R.U32.HI R3, RZ, 0x1f, R0 ;  /* 0x0000001fff037819 */ /* 0x000fe40000011600 */
[----:B------:R-:W-:Y:S02]  /*19f0*/  LEA.HI.SX32 R5, R4, R5, 0x1c ;  /* 0x0000000504057211 */ /* 0x000fe400078fe2ff */
[----:B------:R-:W-:Y:S02]  /*1a00*/  LEA.HI.SX32 R0, R0, R3, 0x1c ;  /* 0x0000000300007211 */ /* 0x000fe400078fe2ff */
[----:B------:R-:W-:Y:S02]  /*1a10*/  VIMNMX R5, RZ, R5, !PT ;  /* 0x00000005ff057248 */ /* 0x000fe40007fe0100 */
[----:B------:R-:W-:-:S03]  /*1a20*/  VIMNMX R0, R153, R0, PT ;  /* 0x0000000099007248 */ /* 0x000fc60003fe0100 */
[--C-:B------:R-:W-:Y:S02]  /*1a30*/  IMAD R5, R5, 0x60, -R9.reuse ;  /* 0x0000006005057824 */ /* 0x100fe400078e0a09 */
[----:B------:R-:W-:-:S03]  /*1a40*/  IMAD R3, R0, 0x60, -R9 ;  /* 0x0000006000037824 */ /* 0x000fc600078e0a09 */
[----:B------:R-:W-:Y:S02]  /*1a50*/  VIMNMX R5, RZ, R5, !PT ;  /* 0x00000005ff057248 */ /* 0x000fe40007fe0100 */
[----:B------:R-:W-:-:S03]  /*1a60*/  VIMNMX R0, R3, R2, PT ;  /* 0x0000000203007248 */ /* 0x000fc60003fe0100 */
[----:B------:R-:W-:Y:S01]  /*1a70*/  IMAD.WIDE.U32 R124, R5, -0x55555555, RZ ;  /* 0xaaaaaaab057c7825 */ /* 0x000fe200078e00ff */
[----:B------:R-:W-:-:S04]  /*1a80*/  ISETP.GT.AND P0, PT, R0, R5, PT ;  /* 0x000000050000720c */ /* 0x000fc80003f04270 */
[----:B------:R-:W-:-:S05]  /*1a90*/  SHF.R.U32.HI R124, RZ, 0x6, R125 ;  /* 0x00000006ff7c7819 */ /* 0x000fca000001167d */
[----:B------:R-:W-:-:S04]  /*1aa0*/  IMAD.MOV.U32 R24, RZ, RZ, R124 ;  /* 0x000000ffff187224 */ /* 0x000fc800078e007c */
[----:B------:R-:W-:-:S04]  /*1ab0*/  @P0 VIADD R0, R0, 0x5f ;  /* 0x0000005f00000836 */ /* 0x000fc80000000000 */
[----:B------:R-:W-:-:S05]  /*1ac0*/  @P0 IMAD.HI R0, R0, 0x2aaaaaab, RZ ;  /* 0x2aaaaaab00000827 */ /* 0x000fca00078e02ff */
[----:B------:R-:W-:-:S04]  /*1ad0*/  @P0 SHF.R.U32.HI R3, RZ, 0x1f, R0 ;  /* 0x0000001fff030819 */ /* 0x000fc80000011600 */
[----:B------:R-:W-:Y:S02]  /*1ae0*/  @P0 LEA.HI.SX32 R24, R0, R3, 0x1c ;  /* 0x0000000300180211 */ /* 0x000fe400078fe2ff */
[----:B------:R-:W-:Y:S02]  /*1af0*/  PLOP3.LUT P0, PT, PT, PT, PT, 0x80, 0x0 ;  /* 0x000000000000781c */ /* 0x000fe40003f0f070 */
[----:B------:R-:W-:-:S13]  /*1b00*/  ISETP.GT.AND P1, PT, R24, R124, PT ;  /* 0x0000007c1800720c */ /* 0x000fda0003f24270 */
[----:B------:R-:W-:Y:S05]  /*1b10*/  @!P1 BRA `(.L_x_1327) ;  /* 0x0000009000ec9947 */ /* 0x000fea0003800000 */
        /* <DEDUP_REMOVED lines=20> */
.L_x_1329:
[----:B------:R-:W-:Y:S05]  /*1c60*/  BSYNC B6 ;  /* 0x0000000000067941 */ /* 0x000fea0003800000 */
.L_x_1328:
        /* <DEDUP_REMOVED lines=20> */
.L_x_1331:
[----:B------:R-:W-:Y:S05]  /*1db0*/  BSYNC B6 ;  /* 0x0000000000067941 */ /* 0x000fea0003800000 */
.L_x_1330:
[----:B------:R-:W-:Y:S01]  /*1dc0*/  ULDC.64 UR4, c[0x0][0x9f8] ;  /* 0x00027e0000047ab9 */ /* 0x000fe20000000a00 */
[----:B------:R-:W-:Y:S01]  /*1dd0*/  ULDC.64 UR6, c[0x0][0x208] ;  /* 0x0000820000067ab9 */ /* 0x000fe20000000a00 */
[----:B------:R-:W-:Y:S01]  /*1de0*/  ISETP.NE.U32.AND P0, PT, RZ, UR4, PT ;  /* 0x00000004ff007c0c */ /* 0x000fe2000bf05070 */
[----:B------:R-:W2:Y:S01]  /*1df0*/  LDL.LU R20, [R1+0x8] ;  /* 0x0000080001147983 */ /* 0x000ea20000300800 */
[----:B------:R-:W0:Y:S01]  /*1e00*/  LDC R0, c[0x0][0x428] ;  /* 0x00010a00ff007b82 */ /* 0x000e220000000800 */
[----:B------:R-:W-:Y:S01]  /*1e10*/  ULDC UR4, c[0x0][0x2e4] ;  /* 0x0000b90000047ab9 */ /* 0x000fe20000000800 */
[----:B------:R-:W-:-:S06]  /*1e20*/  ISETP.NE.AND.EX P0, PT, RZ, UR5, PT, P0 ;  /* 0x00000005ff007c0c */ /* 0x000fcc000bf05300 */
[----:B------:R-:W1:Y:S08]  /*1e30*/  LDC.64 R94, c[0x0][0x2f0] ;  /* 0x0000bc00ff5e7b82 */ /* 0x000e700000000a00 */
[----:B------:R-:W3:Y:S01]  /*1e40*/  @P0 LDC.64 R4, c[0x0][0x9f8] ;  /* 0x00027e00ff040b82 */ /* 0x000ee20000000a00 */
[----:B------:R-:W-:Y:S01]  /*1e50*/  IMAD.IADD R119, R26, 0x1, R25 ;  /* 0x000000011a777824 */ /* 0x000fe200078e0219 */
[----:B------:R-:W-:-:S06]  /*1e60*/  SHF.R.S32.HI R23, RZ, 0x1f, R22 ;  /* 0x0000001fff177819 */ /* 0x000fcc0000011416 */
[----:B------:R-:W4:Y:S08]  /*1e70*/  LDC.64 R100, c[0x0][0x3e8] ;  /* 0x0000fa00ff647b82 */ /* 0x000f300000000a00 */
[----:B------:R-:W1:Y:S01]  /*1e80*/  LDC.64 R106, c[0x0][0x3d8] ;  /* 0x0000f600ff6a7b82 */ /* 0x000e620000000a00 */
[----:B---3--:R-:W-:-:S07]  /*1e90*/  @P0 IMAD.WIDE R4, R171, 0x4, R4 ;  /* 0x00000004ab040825 */ /* 0x008fce00078e0204 */
[----:B------:R-:W3:Y:S01]  /*1ea0*/  LDC R35, c[0x0][0x3d4] ;  /* 0x0000f500ff237b82 */ /* 0x000ee20000000800 */
[----:B------:R1:W2:Y:S01]  /*1eb0*/  @P0 LDG.E R171, desc[UR6][R4.64] ;  /* 0x0000000604ab0981 */ /* 0x0002a2000c1e1900 */
[----:B0-----:R-:W-:Y:S01]  /*1ec0*/  ISETP.NE.AND P0, PT, R0, 0x1, PT ;  /* 0x000000010000780c */ /* 0x001fe20003f05270 */
[C---:B------:R-:W-:Y:S01]  /*1ed0*/  VIADD R0, R22.reuse, 0x60 ;  /* 0x0000006016007836 */ /* 0x040fe20000000000 */
[----:B------:R-:W-:Y:S01]  /*1ee0*/  ISETP.GE.AND P2, PT, R165, UR4, PT ;  /* 0x00000004a5007c0c */ /* 0x000fe2000bf46270 */
[----:B------:R-:W-:Y:S01]  /*1ef0*/  ULDC.64 UR6, c[0x0][0x2f8] ;  /* 0x0000be0000067ab9 */ /* 0x000fe20000000a00 */
[----:B------:R-:W-:Y:S01]  /*1f00*/  ISETP.GE.AND P1, PT, R22, UR4, PT ;  /* 0x0000000416007c0c */ /* 0x000fe2000bf26270 */
[----:B------:R-:W0:Y:S01]  /*1f10*/  S2R R154, SR_TID.X ;  /* 0x00000000009a7919 */ /* 0x000e220000002100 */
[----:B------:R-:W-:Y:S01]  /*1f20*/  SEL R6, RZ, 0xffffffff, P2 ;  /* 0xffffffffff067807 */ /* 0x000fe20001000000 */
[----:B----4-:R-:W-:Y:S01]  /*1f30*/  IMAD.WIDE.U32 R98, R162, R100, R22 ;  /* 0x00000064a2627225 */ /* 0x010fe200078e0016 */
[----:B------:R-:W-:-:S02]  /*1f40*/  SEL R3, RZ, 0x1, P1 ;  /* 0x00000001ff037807 */ /* 0x000fc40000800000 */
[----:B------:R-:W-:Y:S01]  /*1f50*/  ISETP.GE.AND P1, PT, R166, UR4, PT ;  /* 0x00000004a6007c0c */ /* 0x000fe2000bf26270 */
[----:B------:R-:W-:Y:S01]  /*1f60*/  IMAD.SHL.U32 R6, R6, 0x2, RZ ;  /* 0x0000000206067824 */ /* 0x000fe200078e00ff */
[----:B------:R-:W-:Y:S01]  /*1f70*/  ISETP.GE.AND P2, PT, R0, UR4, PT ;  /* 0x0000000400007c0c */ /* 0x000fe2000bf46270 */
[----:B------:R-:W4:Y:S01]  /*1f80*/  @P0 LDC R7, c[0x0][0x42c] ;  /* 0x00010b00ff070b82 */ /* 0x000f220000000800 */
[----:B-1----:R-:W-:Y:S01]  /*1f90*/  SEL R4, RZ, 0x4, P1 ;  /* 0x00000004ff047807 */ /* 0x002fe20000800000 */
[----:B------:R-:W-:Y:S01]  /*1fa0*/  IMAD.WIDE.U32 R104, R162, R106, R22 ;  /* 0x0000006aa2687225 */ /* 0x000fe200078e0016 */
[----:B------:R-:W-:Y:S02]  /*1fb0*/  LOP3.LUT R3, R6, 0x2, R3, 0xe2, !PT ;  /* 0x0000000206037812 */ /* 0x000fe400078ee203 */
[----:B------:R-:W-:Y:S01]  /*1fc0*/  SEL R5, RZ, 0x8, P2 ;  /* 0x00000008ff057807 */ /* 0x000fe20001000000 */
[----:B------:R-:W-:Y:S01]  /*1fd0*/  VIADD R6, R22, 0x80 ;  /* 0x0000008016067836 */ /* 0x000fe20000000000 */
[----:B------:R-:W-:Y:S01]  /*1fe0*/  SHF.R.S32.HI R21, RZ, 0x1f, R119 ;  /* 0x0000001fff157819 */ /* 0x000fe20000011477 */
[----:B------:R-:W1:Y:S01]  /*1ff0*/  @P0 LDC R8, c[0x0][0x430] ;  /* 0x00010c00ff080b82 */ /* 0x000e620000000800 */
[----:B------:R-:W-:Y:S01]  /*2000*/  LOP3.LUT R4, R5, R3, R4, 0xfe, !PT ;  /* 0x0000000305047212 */ /* 0x000fe200078efe04 */
[----:B------:R-:W-:Y:S01]  /*2010*/  IMAD.MOV.U32 R123, RZ, RZ, 0x20 ;  /* 0x00000020ff7b7424 */ /* 0x000fe200078e00ff */
[----:B------:R-:W-:Y:S01]  /*2020*/  ISETP.GE.AND P1, PT, R6, UR4, PT ;  /* 0x0000000406007c0c */ /* 0x000fe2000bf26270 */
[C---:B------:R-:W-:Y:S01]  /*2030*/  VIADD R6, R22.reuse, 0xa0 ;  /* 0x000000a016067836 */ /* 0x040fe20000000000 */
[----:B---3--:R-:W-:Y:S01]  /*2040*/  ISETP.GE.AND P3, PT, R22, R35, PT ;  /* 0x000000231600720c */ /* 0x008fe20003f66270 */
[----:B------:R-:W-:Y:S01]  /*2050*/  IMAD.SHL.U32 R108, R106, 0x40, RZ ;  /* 0x000000406a6c7824 */ /* 0x000fe200078e00ff */
[----:B------:R-:W-:Y:S01]  /*2060*/  SEL R5, RZ, 0x10, P1 ;  /* 0x00000010ff057807 */ /* 0x000fe20000800000 */
[----:B------:R-:W-:Y:S01]  /*2070*/  IMAD R125, R95, 0x60, RZ ;  /* 0x000000605f7d7824 */ /* 0x000fe200078e02ff */
[----:B------:R-:W-:Y:S01]  /*2080*/  ISETP.GE.AND P1, PT, R6, UR4, PT ;  /* 0x0000000406007c0c */ /* 0x000fe2000bf26270 */
[-C--:B------:R-:W-:Y:S01]  /*2090*/  IMAD R6, R21, R94.reuse, RZ ;  /* 0x0000005e15067224 */ /* 0x080fe200078e02ff */
[----:B------:R-:W-:Y:S01]  /*20a0*/  LOP3.LUT R12, R4, R5, RZ, 0xfc, !PT ;  /* 0x00000005040c7212 */ /* 0x000fe200078efcff */
[----:B------:R-:W-:Y:S01]  /*20b0*/  ULDC.64 UR4, c[0x0][0x320] ;  /* 0x0000c80000047ab9 */ /* 0x000fe20000000a00 */
[----:B------:R-:W-:Y:S01]  /*20c0*/  IMAD.WIDE.U32 R4, R119, R94, RZ ;  /* 0x0000005e77047225 */ /* 0x000fe200078e00ff */
[----:B------:R-:W-:-:S02]  /*20d0*/  SHF.R.S32.HI R17, RZ, 0x1f, R16 ;  /* 0x0000001fff117819 */ /* 0x000fc40000011410 */
[----:B------:R-:W-:Y:S01]  /*20e0*/  ISETP.GE.AND P2, PT, R165, R35, PT ;  /* 0x00000023a500720c */ /* 0x000fe20003f46270 */
[----:B----4-:R-:W-:Y:S01]  /*20f0*/  @P0 IMAD.HI.U32 R3, R170, R7, RZ ;  /* 0x00000007aa030227 */ /* 0x010fe200078e00ff */
[----:B------:R-:W-:Y:S02]  /*2100*/  ISETP.GE.AND P4, PT, R166, R35, PT ;  /* 0x00000023a600720c */ /* 0x000fe40003f86270 */
[----:B------:R-:W-:Y:S01]  /*2110*/  SHF.L.U64.HI R28, R106, 0x6, R107 ;  /* 0x000000066a1c7819 */ /* 0x000fe2000001026b */
[----:B------:R-:W-:Y:S01]  /*2120*/  IMAD R7, R119, R95, R6 ;  /* 0x0000005f77077224 */ /* 0x000fe200078e0206 */
[----:B------:R-:W-:Y:S01]  /*2130*/  SHF.L.U64.HI R132, R94, 0x6, R95 ;  /* 0x000000065e847819 */ /* 0x000fe2000001025f */
[----:B------:R-:W-:Y:S01]  /*2140*/  IMAD.WIDE.U32 R102, R162, R106, R16 ;  /* 0x0000006aa2667225 */ /* 0x000fe200078e0010 */
[----:B-1----:R-:W-:Y:S02]  /*2150*/  @P0 SHF.R.U32.HI R170, RZ, R8, R3 ;  /* 0x00000008ffaa0219 */ /* 0x002fe40000011603 */
[----:B------:R-:W-:Y:S01]  /*2160*/  SHF.L.U64.HI R30, R100, 0x6, R101 ;  /* 0x00000006641e7819 */ /* 0x000fe20000010265 */
[----:B------:R-:W-:Y:S01]  /*2170*/  IMAD.IADD R5, R5, 0x1, R7 ;  /* 0x0000000105057824 */ /* 0x000fe200078e0207 */
[----:B------:R-:W-:Y:S01]  /*2180*/  SHF.R.S32.HI R3, RZ, 0x1f, R170 ;  /* 0x0000001fff037819 */ /* 0x000fe200000114aa */
[----:B------:R-:W-:Y:S01]  /*2190*/  IMAD.WIDE.U32 R6, R170, UR4, R22 ;  /* 0x00000004aa067c25 */ /* 0x000fe2000f8e0016 */
[----:B------:R-:W-:-:S02]  /*21a0*/  SHF.R.S32.HI R151, RZ, 0x1f, R185 ;  /* 0x0000001fff977819 */ /* 0x000fc400000114b9 */
[----:B0-----:R-:W-:Y:S01]  /*21b0*/  LEA.HI R154, R154, 0x8, RZ, 0x19 ;  /* 0x000000089a9a7811 */ /* 0x001fe200078fc8ff */
[----:B------:R-:W-:Y:S02]  /*21c0*/  IMAD R9, R3, UR4, RZ ;  /* 0x0000000403097c24 */ /* 0x000fe4000f8e02ff */
[----:B------:R-:W-:-:S04]  /*21d0*/  IMAD.WIDE.U32 R4, R170, UR6, R4 ;  /* 0x00000006aa047c25 */ /* 0x000fc8000f8e0004 */
[----:B------:R-:W-:Y:S01]  /*21e0*/  IMAD R11, R170, UR5, R9 ;  /* 0x00000005aa0b7c24 */ /* 0x000fe2000f8e0209 */
[----:B------:R-:W-:Y:S01]  /*21f0*/  ULDC.64 UR4, c[0x0][0xa08] ;  /* 0x0002820000047ab9 */ /* 0x000fe20000000a00 */
[----:B------:R-:W-:Y:S01]  /*2200*/  IMAD R9, R3, UR6, RZ ;  /* 0x0000000603097c24 */ /* 0x000fe2000f8e02ff */
[----:B------:R-:W-:Y:S01]  /*2210*/  ISETP.NE.U32.AND P0, PT, RZ, UR4, PT ;  /* 0x00000004ff007c0c */ /* 0x000fe2000bf05070 */
[----:B------:R-:W-:Y:S02]  /*2220*/  IMAD R8, R186, R100, RZ ;  /* 0x00000064ba087224 */ /* 0x000fe400078e02ff */
[----:B------:R-:W-:Y:S01]  /*2230*/  IMAD R9, R170, UR7, R9 ;  /* 0x00000007aa097c24 */ /* 0x000fe2000f8e0209 */
[----:B------:R-:W-:Y:S01]  /*2240*/  ISETP.NE.AND.EX P0, PT, RZ, UR5, PT, P0 ;  /* 0x00000005ff007c0c */ /* 0x000fe2000bf05300 */
[----:B------:R-:W-:Y:S01]  /*2250*/  ULDC.64 UR4, c[0x0][0x300] ;  /* 0x0000c00000047ab9 */ /* 0x000fe20000000a00 */
[----:B------:R-:W-:Y:S02]  /*2260*/  IMAD.IADD R7, R7, 0x1, R11 ;  /* 0x0000000107077824 */ /* 0x000fe400078e020b */
[----:B------:R-:W-:-:S02]  /*2270*/  IMAD.IADD R5, R5, 0x1, R9 ;  /* 0x0000000105057824 */ /* 0x000fc400078e0209 */
[C---:B------:R-:W-:Y:S02]  /*2280*/  IMAD R9, R162.reuse, R101, R8 ;  /* 0x00000065a2097224 */ /* 0x040fe400078e0208 */
[----:B------:R-:W-:-:S04]  /*2290*/  IMAD.WIDE.U32 R96, R162, R100, R16 ;  /* 0x00000064a2607225 */ /* 0x000fc800078e0010 */
[----:B------:R-:W-:Y:S02]  /*22a0*/  IMAD.IADD R97, R97, 0x1, R9 ;  /* 0x0000000161617824 */ /* 0x000fe400078e0209 */
[----:B------:R-:W-:Y:S02]  /*22b0*/  IMAD.IADD R99, R9, 0x1, R99 ;  /* 0x0000000109637824 */ /* 0x000fe400078e0263 */
[----:B------:R-:W-:Y:S02]  /*22c0*/  IMAD.SHL.U32 R133, R94, 0x40, RZ ;  /* 0x000000405e857824 */ /* 0x000fe400078e00ff */
[----:B------:R-:W-:Y:S02]  /*22d0*/  IMAD R131, R101, 0x60, RZ ;  /* 0x0000006065837824 */ /* 0x000fe400078e02ff */
[----:B------:R-:W-:Y:S02]  /*22e0*/  IMAD.SHL.U32 R29, R100, 0x40, RZ ;  /* 0x00000040641d7824 */ /* 0x000fe400078e00ff */
[----:B-----5:R-:W-:-:S04]  /*22f0*/  IMAD.WIDE.U32 R96, R147, R100, R96 ;  /* 0x0000006493607225 */ /* 0x020fc800078e0060 */
[----:B------:R-:W-:-:S04]  /*2300*/  IMAD.WIDE.U32 R98, R147, R100, R98 ;  /* 0x0000006493627225 */ /* 0x000fc800078e0062 */
[----:B------:R-:W-:Y:S01]  /*2310*/  IMAD.SHL.U32 R122, R35, 0x2, RZ ;  /* 0x00000002237a7824 */ /* 0x000fe200078e00ff */
[----:B--2---:R-:W-:-:S04]  /*2320*/  LOP3.LUT R20, R20, 0xfffffffe, RZ, 0xc0, !PT ;  /* 0xfffffffe14147812 */ /* 0x004fc800078ec0ff */
[----:B------:R-:W-:-:S05]  /*2330*/  @P4 LOP3.LUT R20, R20, 0x1, RZ, 0xfc, !PT ;  /* 0x0000000114144812 */ /* 0x000fca00078efcff */
[----:B------:R0:W-:Y:S01]  /*2340*/  STL [R1+0x8], R20 ;  /* 0x0000081401007387 */ /* 0x0001e20000100800 */
[----:B------:R-:W-:Y:S02]  /*2350*/  SHF.R.S32.HI R3, RZ, 0x1f, R171 ;  /* 0x0000001fff037819 */ /* 0x000fe400000114ab */
[----:B------:R-:W-:Y:S02]  /*2360*/  SEL R93, R171, RZ, !P0 ;  /* 0x000000ffab5d7207 */ /* 0x000fe40004000000 */
[----:B------:R-:W-:-:S03]  /*2370*/  SEL R3, R3, RZ, !P0 ;  /* 0x000000ff03037207 */ /* 0x000fc60004000000 */
[----:B------:R-:W-:-:S04]  /*2380*/  IMAD.WIDE.U32 R90, R93, UR4, R4 ;  /* 0x000000045d5a7c25 */ /* 0x000fc8000f8e0004 */
[-C--:B------:R-:W-:Y:S02]  /*2390*/  IMAD R4, R186, R94.reuse, RZ ;  /* 0x0000005eba047224 */ /* 0x080fe400078e02ff */
[----:B------:R-:W-:Y:S02]  /*23a0*/  IMAD R10, R3, UR4, RZ ;  /* 0x00000004030a7c24 */ /* 0x000fe4000f8e02ff */
[C---:B------:R-:W-:Y:S02]  /*23b0*/  IMAD R31, R162.reuse, R95, R4 ;  /* 0x0000005fa21f7224 */ /* 0x040fe400078e0204 */
[----:B------:R-:W-:Y:S01]  /*23c0*/  IMAD R89, R93, UR5, R10 ;  /* 0x000000055d597c24 */ /* 0x000fe2000f8e020a */
[----:B------:R-:W-:Y:S01]  /*23d0*/  ULDC.64 UR4, c[0x0][0x328] ;  /* 0x0000ca0000047ab9 */ /* 0x000fe20000000a00 */
[----:B------:R-:W-:-:S04]  /*23e0*/  IMAD.WIDE.U32 R4, R162, R94, R22 ;  /* 0x0000005ea2047225 */ /* 0x000fc800078e0016 */
[----:B------:R-:W-:Y:S01]  /*23f0*/  IMAD.IADD R89, R91, 0x1, R89 ;  /* 0x000000015b597824 */ /* 0x000fe200078e0259 */
[----:B------:R-:W-:Y:S01]  /*2400*/  IADD3 R88, P0, R90, R4, RZ ;  /* 0x000000045a587210 */ /* 0x000fe20007f1e0ff */
[----:B------:R-:W-:Y:S01]  /*2410*/  IMAD R8, R3, UR4, RZ ;  /* 0x0000000403087c24 */ /* 0x000fe2000f8e02ff */
[----:B------:R-:W-:Y:S01]  /*2420*/  SEL R4, R35, RZ, P2 ;  /* 0x000000ff23047207 */ /* 0x000fe20001000000 */
[----:B------:R-:W-:Y:S01]  /*2430*/  IMAD R3, R186, R106, RZ ;  /* 0x0000006aba037224 */ /* 0x000fe200078e02ff */
[----:B------:R-:W-:Y:S01]  /*2440*/  IADD3.X R31, R89, R5, R31, P0, !PT ;  /* 0x00000005591f7210 */ /* 0x000fe200007fe41f */
[----:B------:R-:W-:Y:S01]  /*2450*/  IMAD R33, R93, UR5, R8 ;  /* 0x000000055d217c24 */ /* 0x000fe2000f8e0208 */
[----:B------:R-:W-:Y:S01]  /*2460*/  LOP3.LUT P0, RZ, R190, 0x4, RZ, 0xc0, !PT ;  /* 0x00000004beff7812 */ /* 0x000fe2000780c0ff */
[----:B------:R-:W-:Y:S01]  /*2470*/  IMAD R5, R162, R107, R3 ;  /* 0x0000006ba2057224 */ /* 0x000fe200078e0203 */
[----:B------:R-:W-:Y:S01]  /*2480*/  SEL R3, R35, RZ, P3 ;  /* 0x000000ff23037207 */ /* 0x000fe20001800000 */
[----:B------:R-:W-:Y:S01]  /*2490*/  IMAD.WIDE.U32 R92, R93, UR4, R6 ;  /* 0x000000045d5c7c25 */ /* 0x000fe2000f8e0006 */
[----:B------:R-:W-:-:S02]  /*24a0*/  SEL R7, R35, RZ, P4 ;  /* 0x000000ff23077207 */ /* 0x000fc40002000000 */
[----:B------:R-:W-:Y:S01]  /*24b0*/  IADD3 R118, P4, R162, R119, RZ ;  /* 0x00000077a2767210 */ /* 0x000fe20007f9e0ff */
[----:B------:R-:W-:Y:S01]  /*24c0*/  IMAD.IADD R3, R22, 0x1, R3 ;  /* 0x0000000116037824 */ /* 0x000fe200078e0203 */
[----:B------:R-:W-:Y:S01]  /*24d0*/  SEL R123, R123, 0xffffffe0, !P0 ;  /* 0xffffffe07b7b7807 */ /* 0x000fe20004000000 */
[----:B------:R-:W-:Y:S02]  /*24e0*/  IMAD.IADD R103, R103, 0x1, R5 ;  /* 0x0000000167677824 */ /* 0x000fe400078e0205 */
[----:B------:R-:W-:Y:S02]  /*24f0*/  IMAD.IADD R105, R5, 0x1, R105 ;  /* 0x0000000105697824 */ /* 0x000fe400078e0269 */
[----:B------:R-:W-:Y:S01]  /*2500*/  IMAD.IADD R5, R165, 0x1, R4 ;  /* 0x00000001a5057824 */ /* 0x000fe200078e0204 */
[----:B------:R-:W-:Y:S01]  /*2510*/  SHF.R.S32.HI R4, RZ, 0x1f, R3 ;  /* 0x0000001fff047819 */ /* 0x000fe20000011403 */
[----:B------:R-:W-:Y:S02]  /*2520*/  IMAD.IADD R10, R166, 0x1, R7 ;  /* 0x00000001a60a7824 */ /* 0x000fe400078e0207 */
[----:B------:R-:W-:Y:S01]  /*2530*/  IMAD.WIDE.U32 R102, R147, R106, R102 ;  /* 0x0000006a93667225 */ /* 0x000fe200078e0066 */
[----:B------:R-:W-:-:S02]  /*2540*/  SHF.R.S32.HI R6, RZ, 0x1f, R5 ;  /* 0x0000001fff067819 */ /* 0x000fc40000011405 */
[CC--:B------:R-:W-:Y:S01]  /*2550*/  LEA.HI R15, R4.reuse, R3.reuse, RZ, 0x3 ;  /* 0x00000003040f7211 */ /* 0x0c0fe200078f18ff */
[----:B------:R-:W-:Y:S01]  /*2560*/  IMAD.WIDE.U32 R104, R147, R106, R104 ;  /* 0x0000006a93687225 */ /* 0x000fe200078e0068 */
[----:B------:R-:W-:Y:S02]  /*2570*/  LEA.HI R3, R4, R3, RZ, 0x6 ;  /* 0x0000000304037211 */ /* 0x000fe400078f30ff */
[-C--:B------:R-:W-:Y:S01]  /*2580*/  LEA.HI R4, R6, R5.reuse, RZ, 0x6 ;  /* 0x0000000506047211 */ /* 0x080fe200078f30ff */
[----:B------:R-:W-:Y:S01]  /*2590*/  IMAD.WIDE.U32 R94, R94, 0x60, RZ ;  /* 0x000000605e5e7825 */ /* 0x000fe200078e00ff */
[----:B------:R-:W-:Y:S02]  /*25a0*/  LEA.HI R5, R6, R5, RZ, 0x3 ;  /* 0x0000000506057211 */ /* 0x000fe400078f18ff */
[----:B------:R-:W-:Y:S01]  /*25b0*/  SHF.R.S32.HI R7, RZ, 0x6, R4 ;  /* 0x00000006ff077819 */ /* 0x000fe20000011404 */
[----:B------:R-:W-:Y:S01]  /*25c0*/  IMAD.X R119, R186, 0x1, R21, P4 ;  /* 0x00000001ba777824 */ /* 0x000fe200020e0615 */
[C---:B------:R-:W-:Y:S01]  /*25d0*/  LOP3.LUT R6, R174.reuse, 0x38, R5, 0xf8, !PT ;  /* 0x00000038ae067812 */ /* 0x040fe200078ef805 */
[----:B------:R-:W-:Y:S01]  /*25e0*/  IMAD.IADD R125, R95, 0x1, R125 ;  /* 0x000000015f7d7824 */ /* 0x000fe200078e027d */
[----:B------:R-:W-:Y:S01]  /*25f0*/  SHF.R.S32.HI R3, RZ, 0x6, R3 ;  /* 0x00000006ff037819 */ /* 0x000fe20000011403 */
[C-C-:B------:R-:W-:Y:S01]  /*2600*/  IMAD R145, R7.reuse, 0x1800, R176.reuse ;  /* 0x0000180007917824 */ /* 0x140fe200078e02b0 */
[----:B------:R-:W-:Y:S01]  /*2610*/  LOP3.LUT R4, R174, 0x38, R15, 0xf8, !PT ;  /* 0x00000038ae047812 */ /* 0x000fe200078ef80f */
[--C-:B------:R-:W-:Y:S01]  /*2620*/  IMAD R142, R7, 0x1800, R177.reuse ;  /* 0x00001800078e7824 */ /* 0x100fe200078e02b1 */
[-C--:B------:R-:W-:Y:S01]  /*2630*/  LOP3.LUT R6, R6, R175.reuse, RZ, 0x3c, !PT ;  /* 0x000000af06067212 */ /* 0x080fe200078e3cff */
[C---:B------:R-:W-:Y:S01]  /*2640*/  IMAD R146, R3.reuse, 0x1800, R176 ;  /* 0x0000180003927824 */ /* 0x040fe200078e02b0 */
[----:B------:R-:W-:Y:S01]  /*2650*/  SHF.R.S32.HI R11, RZ, 0x1f, R10 ;  /* 0x0000001fff0b7819 */ /* 0x000fe2000001140a */
[----:B------:R-:W-:Y:S01]  /*2660*/  IMAD R144, R3, 0x1800, R177 ;  /* 0x0000180003907824 */ /* 0x000fe200078e02b1 */
[----:B------:R-:W-:Y:S01]  /*2670*/  LOP3.LUT R3, R4, R175, RZ, 0x3c, !PT ;  /* 0x000000af04037212 */ /* 0x000fe200078e3cff */
[----:B------:R-:W-:Y:S01]  /*2680*/  IMAD.IADD R145, R145, 0x1, R6 ;  /* 0x0000000191917824 */ /* 0x000fe200078e0206 */
[-C--:B------:R-:W-:Y:S01]  /*2690*/  LEA.HI R13, R11, R10.reuse, RZ, 0x3 ;  /* 0x0000000a0b0d7211 */ /* 0x080fe200078f18ff */
[----:B------:R-:W-:Y:S01]  /*26a0*/  IMAD R7, R107, 0x60, RZ ;  /* 0x000000606b077824 */ /* 0x000fe200078e02ff */
[----:B------:R-:W-:Y:S01]  /*26b0*/  LOP3.LUT R6, R172, 0x38, R5, 0xf8, !PT ;  /* 0x00000038ac067812 */ /* 0x000fe200078ef805 */
[----:B------:R-:W-:Y:S01]  /*26c0*/  IMAD.IADD R146, R146, 0x1, R3 ;  /* 0x0000000192927824 */ /* 0x000fe200078e0203 */
[----:B------:R-:W-:-:S02]  /*26d0*/  LEA.HI R10, R11, R10, RZ, 0x6 ;  /* 0x0000000a0b0a7211 */ /* 0x000fc400078f30ff */
[----:B------:R-:W-:Y:S01]  /*26e0*/  LOP3.LUT R3, R6, R199, RZ, 0x3c, !PT ;  /* 0x000000c706037212 */ /* 0x000fe200078e3cff */
[----:B------:R-:W-:Y:S01]  /*26f0*/  IMAD.IADD R6, R93, 0x1, R33 ;  /* 0x000000015d067824 */ /* 0x000fe200078e0221 */
[----:B------:R-:W-:Y:S02]  /*2700*/  SHF.R.S32.HI R10, RZ, 0x6, R10 ;  /* 0x00000006ff0a7819 */ /* 0x000fe4000001140a */
[----:B------:R-:W-:Y:S01]  /*2710*/  LOP3.LUT R4, R174, 0x38, R13, 0xf8, !PT ;  /* 0x00000038ae047812 */ /* 0x000fe200078ef80d */
[----:B------:R-:W-:Y:S01]  /*2720*/  IMAD.IADD R142, R142, 0x1, R3 ;  /* 0x000000018e8e7824 */ /* 0x000fe200078e0203 */
[----:B------:R-:W-:Y:S01]  /*2730*/  SHF.R.S32.HI R3, RZ, 0x1f, R147 ;  /* 0x0000001fff037819 */ /* 0x000fe20000011493 */
[----:B------:R-:W-:Y:S01]  /*2740*/  IMAD R143, R10, 0x1800, R176 ;  /* 0x000018000a8f7824 */ /* 0x000fe200078e02b0 */
[----:B------:R-:W-:Y:S01]  /*2750*/  LOP3.LUT R4, R4, R175, RZ, 0x3c, !PT ;  /* 0x000000af04047212 */ /* 0x000fe200078e3cff */
[----:B------:R-:W-:Y:S01]  /*2760*/  IMAD R137, R10, 0x1800, R177 ;  /* 0x000018000a897824 */ /* 0x000fe200078e02b1 */
[----:B------:R-:W-:-:S02]  /*2770*/  LOP3.LUT R8, R172, 0x38, R15, 0xf8, !PT ;  /* 0x00000038ac087812 */ /* 0x000fc400078ef80f */
[----:B------:R-:W-:Y:S01]  /*2780*/  SHF.R.S32.HI R114, RZ, 0x3, R15 ;  /* 0x00000003ff727819 */ /* 0x000fe2000001140f */
[----:B------:R-:W-:Y:S01]  /*2790*/  IMAD.IADD R143, R143, 0x1, R4 ;  /* 0x000000018f8f7824 */ /* 0x000fe200078e0204 */
[----:B------:R-:W-:Y:S01]  /*27a0*/  LOP3.LUT R9, R8, R199, RZ, 0x3c, !PT ;  /* 0x000000c708097212 */ /* 0x000fe200078e3cff */
[----:B------:R-:W-:Y:S01]  /*27b0*/  IMAD R4, R3, R100, RZ ;  /* 0x0000006403047224 */ /* 0x000fe200078e02ff */
[--C-:B------:R-:W-:Y:S02]  /*27c0*/  LOP3.LUT R8, R172, 0x38, R13.reuse, 0xf8, !PT ;  /* 0x00000038ac087812 */ /* 0x100fe400078ef80d */
[----:B------:R-:W-:Y:S01]  /*27d0*/  SHF.R.S32.HI R112, RZ, 0x3, R13 ;  /* 0x00000003ff707819 */ /* 0x000fe2000001140d */
[----:B------:R-:W-:Y:S01]  /*27e0*/  IMAD R25, R147, R101, R4 ;  /* 0x0000006593197224 */ /* 0x000fe200078e0204 */
[----:B------:R-:W-:Y:S01]  /*27f0*/  LOP3.LUT R8, R8, R199, RZ, 0x3c, !PT ;  /* 0x000000c708087212 */ /* 0x000fe200078e3cff */
[----:B------:R-:W-:Y:S01]  /*2800*/  IMAD R4, R3, R106, RZ ;  /* 0x0000006a03047224 */ /* 0x000fe200078e02ff */
[----:B------:R-:W-:Y:S01]  /*2810*/  SEL R3, RZ, 0x20, P1 ;  /* 0x00000020ff037807 */ /* 0x000fe20000800000 */
[----:B------:R-:W-:Y:S01]  /*2820*/  IMAD.IADD R144, R144, 0x1, R9 ;  /* 0x0000000190907824 */ /* 0x000fe200078e0209 */
[----:B------:R-:W-:Y:S01]  /*2830*/  LOP3.LUT R15, R15, 0xfffffff8, RZ, 0xc0, !PT ;  /* 0xfffffff80f0f7812 */ /* 0x000fe200078ec0ff */
[----:B------:R-:W-:Y:S01]  /*2840*/  IMAD R9, R147, R107, R4 ;  /* 0x0000006b93097224 */ /* 0x000fe200078e0204 */
[----:B------:R-:W-:Y:S01]  /*2850*/  LOP3.LUT R4, R174, 0x18, R22, 0xf8, !PT ;  /* 0x00000018ae047812 */ /* 0x000fe200078ef816 */
[----:B------:R-:W-:Y:S01]  /*2860*/  IMAD.WIDE.U32 R106, R106, 0x60, RZ ;  /* 0x000000606a6a7825 */ /* 0x000fe200078e00ff */
[----:B------:R-:W-:-:S02]  /*2870*/  LOP3.LUT R14, R5, 0xfffffff8, RZ, 0xc0, !PT ;  /* 0xfffffff8050e7812 */ /* 0x000fc400078ec0ff */
[----:B------:R-:W-:Y:S01]  /*2880*/  LOP3.LUT R27, R4, R175, RZ, 0x3c, !PT ;  /* 0x000000af041b7212 */ /* 0x000fe200078e3cff */
[----:B------:R-:W-:Y:S01]  /*2890*/  IMAD.WIDE.U32 R100, R100, 0x60, RZ ;  /* 0x0000006064647825 */ /* 0x000fe200078e00ff */
[----:B------:R-:W-:Y:S02]  /*28a0*/  LOP3.LUT R13, R13, 0xfffffff8, RZ, 0xc0, !PT ;  /* 0xfffffff80d0d7812 */ /* 0x000fe400078ec0ff */
[----:B------:R-:W-:Y:S01]  /*28b0*/  LOP3.LUT R3, R12, R3, RZ, 0xfc, !PT ;  /* 0x000000030c037212 */ /* 0x000fe200078efcff */
[----:B------:R-:W-:Y:S01]  /*28c0*/  IMAD.IADD R27, R176, 0x1, R27 ;  /* 0x00000001b01b7824 */ /* 0x000fe200078e021b */
[----:B------:R-:W-:Y:S01]  /*28d0*/  SHF.R.S32.HI R113, RZ, 0x3, R5 ;  /* 0x00000003ff717819 */ /* 0x000fe20000011405 */
[----:B------:R-:W-:Y:S01]  /*28e0*/  IMAD.IADD R137, R137, 0x1, R8 ;  /* 0x0000000189897824 */ /* 0x000fe200078e0208 */
[----:B------:R-:W-:Y:S01]  /*28f0*/  LOP3.LUT R12, R12, 0x1, RZ, 0xc0, !PT ;  /* 0x000000010c0c7812 */ /* 0x000fe200078ec0ff */
[----:B------:R-:W-:Y:S01]  /*2900*/  IMAD.IADD R130, R107, 0x1, R7 ;  /* 0x000000016b827824 */ /* 0x000fe200078e0207 */
[----:B------:R-:W-:Y:S01]  /*2910*/  SHF.R.S32.HI R111, RZ, 0x1f, R15 ;  /* 0x0000001fff6f7819 */ /* 0x000fe2000001140f */
[----:B------:R-:W-:Y:S01]  /*2920*/  IMAD.IADD R26, R97, 0x1, R25 ;  /* 0x00000001611a7824 */ /* 0x000fe200078e0219 */
[----:B------:R-:W-:Y:S01]  /*2930*/  SHF.R.S32.HI R110, RZ, 0x1f, R14 ;  /* 0x0000001fff6e7819 */ /* 0x000fe2000001140e */
[----:B------:R-:W-:Y:S01]  /*2940*/  IMAD.IADD R21, R103, 0x1, R9 ;  /* 0x0000000167157824 */ /* 0x000fe200078e0209 */
[----:B------:R-:W-:Y:S01]  /*2950*/  SHF.R.S32.HI R109, RZ, 0x1f, R13 ;  /* 0x0000001fff6d7819 */ /* 0x000fe2000001140d */
[----:B0-----:R-:W-:Y:S01]  /*2960*/  IMAD.IADD R20, R9, 0x1, R105 ;  /* 0x0000000109147824 */ /* 0x001fe200078e0269 */
[----:B------:R-:W-:Y:S01]  /*2970*/  LOP3.LUT R11, R3, 0x2, RZ, 0xc0, !PT ;  /* 0x00000002030b7812 */ /* 0x000fe200078ec0ff */
[----:B------:R-:W-:Y:S01]  /*2980*/  IMAD.IADD R131, R101, 0x1, R131 ;  /* 0x0000000165837824 */ /* 0x000fe200078e0283 */
[----:B------:R-:W-:Y:S01]  /*2990*/  LOP3.LUT R10, R3, 0x4, RZ, 0xc0, !PT ;  /* 0x00000004030a7812 */ /* 0x000fe200078ec0ff */
[----:B------:R-:W-:Y:S01]  /*29a0*/  IMAD.IADD R136, R123, 0x1, R27 ;  /* 0x000000017b887824 */ /* 0x000fe200078e021b */
[----:B------:R-:W-:Y:S01]  /*29b0*/  LOP3.LUT R9, R3, 0x8, RZ, 0xc0, !PT ;  /* 0x0000000803097812 */ /* 0x000fe200078ec0ff */
[----:B------:R-:W-:Y:S01]  /*29c0*/  IMAD.IADD R25, R25, 0x1, R99 ;  /* 0x0000000119197824 */ /* 0x000fe200078e0263 */
[----:B------:R-:W-:-:S02]  /*29d0*/  LOP3.LUT R8, R3, 0x10, RZ, 0xc0, !PT ;  /* 0x0000001003087812 */ /* 0x000fc400078ec0ff */
[----:B------:R-:W-:-:S07]  /*29e0*/  LOP3.LUT R7, R3, 0x20, RZ, 0xc0, !PT ;  /* 0x0000002003077812 */ /* 0x000fce00078ec0ff */
.L_x_1431:
[----:B--23--:R-:W2:Y:S01]  /*29f0*/  LDL.LU R32, [R1+0x8] ;  /* 0x0000080001207983 */ /* 0x00cea20000300800 */
[----:B------:R-:W-:Y:S01]  /*2a00*/  VIADD R35, R24, 0xffffffff ;  /* 0xffffffff18237836 */ /* 0x000fe20000000000 */
[----:B------:R-:W0:Y:S01]  /*2a10*/  LDC.64 R120, c[0x0][0x2d8] ;  /* 0x0000b600ff787b82 */ /* 0x000e220000000a00 */
[----:B------:R-:W-:Y:S01]  /*2a20*/  IMAD R43, R19, 0x4800, R27 ;  /* 0x00004800132b7824 */ /* 0x000fe200078e021b */
[----:B------:R-:W-:Y:S05]  /*2a30*/  YIELD ;  /* 0x0000000000007946 */ /* 0x000fea0003800000 */
[----:B------:R-:W-:Y:S01]  /*2a40*/  SHF.R.S32.HI R33, RZ, 0x1f, R35 ;  /* 0x0000001fff217819 */ /* 0x000fe20000011423 */
[-C--:B------:R-:W-:Y:S01]  /*2a50*/  IMAD R3, R125, R35.reuse, RZ ;  /* 0x000000237d037224 */ /* 0x080fe200078e02ff */
[----:B------:R-:W1:Y:S01]  /*2a60*/  LDC R117, c[0x0][0x3d4] ;  /* 0x0000f500ff757b82 */ /* 0x000e620000000800 */
[----:B------:R-:W-:Y:S01]  /*2a70*/  IMAD.WIDE.U32 R128, R94, R35, RZ ;  /* 0x000000235e807225 */ /* 0x000fe200078e00ff */
[----:B------:R-:W-:Y:S03]  /*2a80*/  BSSY B0, `(.L_x_1332) ;  /* 0x00007df000007945 */ /* 0x000fe60003800000 */
[----:B------:R-:W-:Y:S01]  /*2a90*/  IMAD R3, R33, R94, R3 ;  /* 0x0000005e21037224 */ /* 0x000fe200078e0203 */
[----:B------:R-:W-:Y:S01]  /*2aa0*/  IADD3 R5, P5, R88, R128, RZ ;  /* 0x0000008058057210 */ /* 0x000fe20007fbe0ff */
[----:B------:R-:W-:-:S02]  /*2ab0*/  IMAD R43, R43, 0x2, R116 ;  /* 0x000000022b2b7824 */ /* 0x000fc400078e0274 */
[----:B------:R-:W-:Y:S01]  /*2ac0*/  IMAD.IADD R84, R129, 0x1, R3 ;  /* 0x0000000181547824 */ /* 0x000fe200078e0203 */
[----:B------:R-:W-:-:S03]  /*2ad0*/  IADD3 R3, P1, P4, R88, R128, R133 ;  /* 0x0000008058037210 */ /* 0x000fc60007c3e085 */
[----:B------:R-:W-:Y:S01]  /*2ae0*/  IMAD.X R24, R84, 0x1, R31, P5 ;  /* 0x0000000154187824 */ /* 0x000fe200028e061f */
[----:B------:R-:W-:Y:S02]  /*2af0*/  IADD3.X R4, R31, R84, R132, P1, P4 ;  /* 0x000000541f047210 */ /* 0x000fe40000fe8484 */
[----:B------:R-:W-:Y:S02]  /*2b00*/  ISETP.GT.AND P1, PT, R35, R124, PT ;  /* 0x0000007c2300720c */ /* 0x000fe40003f24270 */
[-C--:B0-----:R-:W-:Y:S02]  /*2b10*/  LEA R44, P0, R5, R120.reuse, 0x1 ;  /* 0x00000078052c7211 */ /* 0x081fe400078008ff */
[----:B------:R-:W-:Y:S02]  /*2b20*/  LEA R40, P5, R3, R120, 0x1 ;  /* 0x0000007803287211 */ /* 0x000fe400078a08ff */
[----:B------:R-:W-:Y:S01]  /*2b30*/  LEA.HI.X R45, R5, R121, R24, 0x1, P0 ;  /* 0x00000079052d7211 */ /* 0x000fe200000f0c18 */
[----:B------:R-:W-:Y:S01]  /*2b40*/  IMAD.MOV.U32 R24, RZ, RZ, R35 ;  /* 0x000000ffff187224 */ /* 0x000fe200078e0023 */
[----:B-1----:R-:W-:-:S02]  /*2b50*/  ISETP.GE.AND P0, PT, R117, 0x1, PT ;  /* 0x000000017500780c */ /* 0x002fc40003f06270 */
[----:B------:R-:W-:Y:S01]  /*2b60*/  LEA.HI.X R41, R3, R121, R4, 0x1, P5 ;  /* 0x0000007903297211 */ /* 0x000fe200028f0c04 */
[----:B------:R-:W-:-:S04]  /*2b70*/  IMAD R3, R19, 0x4800, R136 ;  /* 0x0000480013037824 */ /* 0x000fc800078e0288 */
[----:B------:R-:W-:Y:S01]  /*2b80*/  IMAD R42, R3, 0x2, R116 ;  /* 0x00000002032a7824 */ /* 0x000fe200078e0274 */
[----:B--2---:R-:W-:-:S04]  /*2b90*/  LOP3.LUT R32, R32, 0xfffffffd, RZ, 0xc0, !PT ;  /* 0xfffffffd20207812 */ /* 0x004fc800078ec0ff */
[----:B------:R-:W-:-:S05]  /*2ba0*/  @P1 LOP3.LUT R32, R32, 0x2, RZ, 0xfc, !PT ;  /* 0x0000000220201812 */ /* 0x000fca00078efcff */
[----:B------:R0:W-:Y:S01]  /*2bb0*/  STL [R1+0x8], R32 ;  /* 0x0000082001007387 */ /* 0x0001e20000100800 */
[----:B------:R-:W-:Y:S05]  /*2bc0*/  @!P0 BRA `(.L_x_1333) ;  /* 0x0000007800448947 */ /* 0x000fea0003800000 */
[----:B------:R-:W-:Y:S01]  /*2bd0*/  ULDC.U8 UR4, c[0x0][0x3f0] ;  /* 0x0000fc0000047ab9 */ /* 0x000fe20000000000 */
[-C--:B------:R-:W-:Y:S01]  /*2be0*/  IMAD R3, R130, R35.reuse, RZ ;  /* 0x0000002382037224 */ /* 0x080fe200078e02ff */
[----:B------:R-:W-:Y:S01]  /*2bf0*/  ISETP.NE.AND P0, PT, RZ, UR4, PT ;  /* 0x00000004ff007c0c */ /* 0x000fe2000bf05270 */
[-C--:B------:R-:W-:Y:S02]  /*2c00*/  IMAD R5, R131, R35.reuse, RZ ;  /* 0x0000002383057224 */ /* 0x080fe400078e02ff */
[C---:B------:R-:W-:Y:S02]  /*2c10*/  IMAD R3, R33.reuse, R106, R3 ;  /* 0x0000006a21037224 */ /* 0x040fe400078e0203 */
[----:B------:R-:W-:Y:S02]  /*2c20*/  IMAD R33, R33, R100, R5 ;  /* 0x0000006421217224 */ /* 0x000fe400078e0205 */
[----:B------:R-:W-:Y:S02]  /*2c30*/  IMAD R5, R24, -0x60, R2 ;  /* 0xffffffa018057824 */ /* 0x000fe400078e0202 */
[----:B------:R-:W-:-:S03]  /*2c40*/  IMAD.WIDE.U32 R82, R106, R35, RZ ;  /* 0x000000236a527225 */ /* 0x000fc600078e00ff */
[----:B------:R-:W-:Y:S01]  /*2c50*/  VIMNMX R5, R5, 0x60, PT ;  /* 0x0000006005057848 */ /* 0x000fe20003fe0100 */
        /* <DEDUP_REMOVED lines=27> */
[----:B0-----:R-:W-:Y:S01]  /*2e10*/  LEA R32, P4, R33, UR4, 0x1 ;  /* 0x0000000421207c11 */ /* 0x001fe2000f8808ff */
[----:B------:R-:W-:Y:S01]  /*2e20*/  IMAD.X R46, R4, 0x1, R26, P1 ;  /* 0x00000001042e7824 */ /* 0x000fe200008e061a */
[----:B------:R-:W-:Y:S02]  /*2e30*/  ISETP.GE.AND P1, PT, R16, R117, PT ;  /* 0x000000751000720c */ /* 0x000fe40003f26270 */
[----:B------:R-:W-:-:S02]  /*2e40*/  CS2R R86, SRZ ;  /* 0x0000000000567805 */ /* 0x000fc4000001ff00 */
[----:B------:R-:W-:Y:S02]  /*2e50*/  LEA.HI.X R33, R33, UR5, R34, 0x1, P4 ;  /* 0x0000000521217c11 */ /* 0x000fe4000a0f0c22 */
[----:B------:R-:W-:Y:S02]  /*2e60*/  CS2R R128, SRZ ;  /* 0x0000000000807805 */ /* 0x000fe4000001ff00 */
[C---:B------:R-:W-:Y:S02]  /*2e70*/  LEA R34, P4, R35.reuse, UR6, 0x1 ;  /* 0x0000000623227c11 */ /* 0x040fe4000f8808ff */
[----:B------:R-:W-:Y:S01]  /*2e80*/  CS2R R120, SRZ ;  /* 0x0000000000787805 */ /* 0x000fe2000001ff00 */
[----:B------:R-:W-:Y:S01]  /*2e90*/  ULDC.64 UR8, c[0x0][0x208] ;  /* 0x0000820000087ab9 */ /* 0x000fe20000000a00 */
[----:B------:R-:W-:Y:S01]  /*2ea0*/  LEA.HI.X R35, R35, UR7, R46, 0x1, P4 ;  /* 0x0000000723237c11 */ /* 0x000fe2000a0f0c2e */
[----:B------:R-:W-:Y:S01]  /*2eb0*/  VIADD R46, R16, 0x30 ;  /* 0x00000030102e7836 */ /* 0x000fe20000000000 */
        /* <DEDUP_REMOVED lines=28> */
.L_x_1336:
[----:B------:R-:W-:Y:S05]  /*3080*/  BSYNC B1 ;  /* 0x0000000000017941 */ /* 0x000fea0003800000 */
.L_x_1335:
        /* <DEDUP_REMOVED lines=20> */
[----:B-1----:R-:W-:Y:S02]  /*31d0*/  IADD3.X R33, R21, R3, R28, P1, P5 ;  /* 0x0000000315217210 */ /* 0x002fe40000fea41c */
[----:B------:R-:W-:Y:S02]  /*31e0*/  CS2R R64, SRZ ;  /* 0x0000000000407805 */ /* 0x000fe4000001ff00 */
[----:B------:R-:W-:Y:S01]  /*31f0*/  IADD3 R80, P1, P5, R96, R80, R29 ;  /* 0x0000005060507210 */ /* 0x000fe20007d3e01d */
[----:B------:R-:W-:-:S03]  /*3200*/  ULDC.64 UR8, c[0x0][0x208] ;  /* 0x0000820000087ab9 */ /* 0x000fc60000000a00 */
[----:B------:R-:W-:Y:S01]  /*3210*/  IADD3.X R3, R26, R4, R30, P1, P5 ;  /* 0x000000041a037210 */ /* 0x000fe20000fea41e */
[----:B------:R-:W-:Y:S01]  /*3220*/  VIADD R4, R16, 0x10 ;  /* 0x0000001010047836 */ /* 0x000fe20000000000 */
[----:B0-----:R-:W-:-:S04]  /*3230*/  LEA R32, P1, R82, UR4, 0x1 ;  /* 0x0000000452207c11 */ /* 0x001fc8000f8208ff */
[----:B------:R-:W-:Y:S02]  /*3240*/  LEA.HI.X R33, R82, UR5, R33, 0x1, P1 ;  /* 0x0000000552217c11 */ /* 0x000fe400088f0c21 */
[----:B------:R-:W-:-:S04]  /*3250*/  LEA R34, P1, R80, UR6, 0x1 ;  /* 0x0000000650227c11 */ /* 0x000fc8000f8208ff */
[----:B------:R-:W-:Y:S02]  /*3260*/  LEA.HI.X R35, R80, UR7, R3, 0x1, P1 ;  /* 0x0000000750237c11 */ /* 0x000fe400088f0c03 */
        /* <DEDUP_REMOVED lines=32> */
.L_x_1338:
[----:B------:R-:W-:Y:S05]  /*3470*/  BSYNC B1 ;  /* 0x0000000000017941 */ /* 0x000fea0003800000 */
.L_x_1337:
[----:B------:R-:W-:Y:S01]  /*3480*/  IMAD.MOV.U32 R3, RZ, RZ, R70 ;  /* 0x000000ffff037224 */ /* 0x000fe200078e0046 */
[----:B------:R-:W-:Y:S01]  /*3490*/  PRMT R205, R134, 0x7610, R205 ;  /* 0x0000761086cd7816 */ /* 0x000fe200000000cd */
[----:B------:R-:W-:Y:S01]  /*34a0*/  IMAD.MOV.U32 R4, RZ, RZ, R71 ;  /* 0x000000ffff047224 */ /* 0x000fe200078e0047 */
[----:B------:R-:W-:Y:S01]  /*34b0*/  PRMT R206, R135, 0x7610, R206 ;  /* 0x0000761087ce7816 */ /* 0x000fe200000000ce */
[----:B012---:R-:W-:Y:S01]  /*34c0*/  IMAD.MOV.U32 R32, RZ, RZ, R74 ;  /* 0x000000ffff207224 */ /* 0x007fe200078e004a */
        /* <DEDUP_REMOVED lines=52> */
[----:B------:R-:W-:Y:S01]  /*3810*/  ULOP3.LUT UR4, UR60, 0x1, URZ, 0xfc, !UPT ;  /* 0x000000013c047892 */ /* 0x000fe2000f8efc3f */
        /* <DEDUP_REMOVED lines=9> */
[----:B------:R-:W-:Y:S01]  /*38b0*/  UISETP.NE.AND UP0, UPT, UR4, 0x3, UPT ;  /* 0x000000030400788c */ /* 0x000fe2000bf05270 */
        /* <DEDUP_REMOVED lines=8> */
[----:B------:R-:W-:-:S02]  /*3940*/  PLOP3.LUT P1, PT, PT, PT, UP0, 0x80, 0x0 ;  /* 0x000000000000781c */ /* 0x000fc40003f2f008 */
        /* <DEDUP_REMOVED lines=22> */
.L_x_1339:
[----:B------:R-:W-:Y:S01]  /*3ab0*/  IMAD R4, R19, 0x8, R18 ;  /* 0x0000000813047824 */ /* 0x000fe200078e0212 */
[----:B------:R-:W-:Y:S01]  /*3ac0*/  SHF.L.U32 R3, R167, 0x1f, RZ ;  /* 0x0000001fa7037819 */ /* 0x000fe200000006ff */
[----:B------:R-:W-:Y:S03]  /*3ad0*/  BSSY B1, `(.L_x_1340) ;  /* 0x0000003000017945 */ /* 0x000fe60003800000 */
[----:B------:R-:W0:Y:S02]  /*3ae0*/  SYNCS.PHASECHK.TRANS64.TRYWAIT P5, [R4+URZ+0x2a890], R3 ;  /* 0x02a89003040075a7 */ /* 0x000e2400080a017f */
[----:B0-----:R-:W-:Y:S05]  /*3af0*/  @!P5 BRA `(.L_x_1341) ;  /* 0x000002500088d947 */ /* 0x001fea0003800000 */
.L_x_1738:
[----:B------:R-:W-:Y:S05]  /*3b00*/  BSYNC B1 ;  /* 0x0000000000017941 */ /* 0x000fea0003800000 */
.L_x_1340:
        /* <DEDUP_REMOVED lines=54> */
.L_x_1347:
[----:B------:R-:W-:Y:S05]  /*3e70*/  BSYNC B3 ;  /* 0x0000000000037941 */ /* 0x000fea0003800000 */
.L_x_1346:
[----:B------:R-:W-:Y:S02]  /*3e80*/  ULDC.64 UR4, c[0x0][0x208] ;  /* 0x0000820000047ab9 */ /* 0x000fe40000000a00 */
[----:B--2---:R1:W-:Y:S03]  /*3e90*/  STG.E.128 desc[UR4][R44.64], R32 ;  /* 0x000000202c007986 */ /* 0x0043e6000c101d04 */
.L_x_1345:
[----:B------:R-:W-:Y:S05]  /*3ea0*/  BSYNC B2 ;  /* 0x0000000000027941 */ /* 0x000fea0003800000 */
.L_x_1344:
        /* <DEDUP_REMOVED lines=27> */
[----:B------:R-:W-:-:S02]  /*4060*/  IMAD.U32 R35, R33, 0x10000, RZ ;  /* 0x0001000021237824 */ /* 0x000fc400078e00ff */
[-C--:B------:R-:W-:Y:S01]  /*4070*/  FMUL.FTZ R211, R211, R212.reuse ;  /* 0x000000d4d3d37220 */ /* 0x080fe20000410000 */
[----:B------:R-:W-:Y:S02]  /*4080*/  IMAD.U32 R33, R32, 0x10000, RZ ;  /* 0x0001000020217824 */ /* 0x000fe400078e00ff */
[----:B------:R-:W-:Y:S01]  /*4090*/  FMUL.FTZ R216, R34, R129 ;  /* 0x0000008122d87220 */ /* 0x000fe20000410000 */
[----:B------:R-:W-:Y:S01]  /*40a0*/  LOP3.LUT R32, R32, 0xffff0000, RZ, 0xc0, !PT ;  /* 0xffff000020207812 */ /* 0x000fe200078ec0ff */
[C---:B------:R-:W-:Y:S01]  /*40b0*/  FFMA.FTZ R214, R35.reuse, R212, -R214 ;  /* 0x000000d423d67223 */ /* 0x040fe200000108d6 */
[----:B------:R-:W-:Y:S01]  /*40c0*/  FFMA.FTZ R211, R35, R210, R211 ;  /* 0x000000d223d37223 */ /* 0x000fe200000100d3 */
[-C--:B------:R-:W-:Y:S01]  /*40d0*/  FMUL.FTZ R34, R34, R209.reuse ;  /* 0x000000d122227220 */ /* 0x080fe20000410000 */
        /* <DEDUP_REMOVED lines=18> */
.L_x_1351:
[----:B------:R-:W-:Y:S05]  /*4200*/  BSYNC B3 ;  /* 0x0000000000037941 */ /* 0x000fea0003800000 */
.L_x_1350:
[----:B------:R-:W-:Y:S02]  /*4210*/  ULDC.64 UR4, c[0x0][0x208] ;  /* 0x0000820000047ab9 */ /* 0x000fe40000000a00 */
[----:B--2---:R2:W-:Y:S03]  /*4220*/  STG.E.128 desc[UR4][R44.64+0x40], R32 ;  /* 0x000040202c007986 */ /* 0x0045e6000c101d04 */
.L_x_1349:
[----:B------:R-:W-:Y:S05]  /*4230*/  BSYNC B2 ;  /* 0x0000000000027941 */ /* 0x000fea0003800000 */
.L_x_1348:
        /* <DEDUP_REMOVED lines=11> */
[----:B------:R-:W-:Y:S01]  /*42f0*/  PRMT R231, R231, 0x5410, R84 ;  /* 0x00005410e7e77816 */ /* 0x000fe20000000054 */
[----:B------:R-:W-:Y:S01]  /*4300*/  IMAD.U32 R84, R33, 0x10000, RZ ;  /* 0x0001000021547824 */ /* 0x000fe200078e00ff */
[----:B------:R-:W-:Y:S02]  /*4310*/  SHF.R.U32.HI R87, RZ, 0x10, R85 ;  /* 0x00000010ff577819 */ /* 0x000fe40000011655 */
[----:B------:R-:W-:Y:S01]  /*4320*/  PRMT R225, R225, 0x5410, R78 ;  /* 0x00005410e1e17816 */ /* 0x000fe2000000004e */
[----:B------:R-:W-:Y:S01]  /*4330*/  IMAD.U32 R78, R32, 0x10000, RZ ;  /* 0x00010000204e7824 */ /* 0x000fe200078e00ff */
[----:B------:R-:W-:-:S02]  /*4340*/  SHF.R.U32.HI R79, RZ, 0x10, R79 ;  /* 0x00000010ff4f7819 */ /* 0x000fc4000001164f */
[----:B------:R-:W-:Y:S02]  /*4350*/  LOP3.LUT R33, R33, 0xffff0000, RZ, 0xc0, !PT ;  /* 0xffff000021217812 */ /* 0x000fe400078ec0ff */
[C---:B------:R-:W-:Y:S01]  /*4360*/  LOP3.LUT R120, R231.reuse, 0xffff0000, RZ, 0xc0, !PT ;  /* 0xffff0000e7787812 */ /* 0x040fe200078ec0ff */
[----:B------:R-:W-:Y:S01]  /*4370*/  IMAD.U32 R231, R231, 0x10000, RZ ;  /* 0x00010000e7e77824 */ /* 0x000fe200078e00ff */
[----:B------:R-:W-:Y:S02]  /*4380*/  PRMT R232, R232, 0x5410, R87 ;  /* 0x00005410e8e87816 */ /* 0x000fe40000000057 */
[C---:B------:R-:W-:Y:S01]  /*4390*/  LOP3.LUT R126, R225.reuse, 0xffff0000, RZ, 0xc0, !PT ;  /* 0xffff0000e17e7812 */ /* 0x040fe200078ec0ff */
[----:B------:R-:W-:Y:S01]  /*43a0*/  IMAD.U32 R225, R225, 0x10000, RZ ;  /* 0x00010000e1e17824 */ /* 0x000fe200078e00ff */
[----:B------:R-:W-:Y:S01]  /*43b0*/  PRMT R226, R226, 0x5410, R79 ;  /* 0x00005410e2e27816 */ /* 0x000fe2000000004f */
[----:B------:R-:W-:Y:S01]  /*43c0*/  FMUL.FTZ R79, R33, R120 ;  /* 0x00000078214f7220 */ /* 0x000fe20000410000 */
[----:B------:R-:W-:Y:S01]  /*43d0*/  LOP3.LUT R34, R34, 0xffff0000, RZ, 0xc0, !PT ;  /* 0xffff000022227812 */ /* 0x000fe200078ec0ff */
[----:B------:R-:W-:-:S02]  /*43e0*/  IMAD.U32 R87, R232, 0x10000, RZ ;  /* 0x00010000e8577824 */ /* 0x000fc400078e00ff */
[-C--:B------:R-:W-:Y:S01]  /*43f0*/  FMUL.FTZ R33, R33, R126.reuse ;  /* 0x0000007e21217220 */ /* 0x080fe20000410000 */
[----:B------:R-:W-:Y:S02]  /*4400*/  IMAD.U32 R121, R226, 0x10000, RZ ;  /* 0x00010000e2797824 */ /* 0x000fe400078e00ff */
[----:B------:R-:W-:Y:S01]  /*4410*/  FFMA.FTZ R79, R84, R126, -R79 ;  /* 0x0000007e544f7223 */ /* 0x000fe2000001084f */
[----:B------:R-:W-:Y:S01]  /*4420*/  FMUL.FTZ R127, R34, R87 ;  /* 0x00000057227f7220 */ /* 0x000fe20000410000 */
[----:B------:R-:W-:Y:S01]  /*4430*/  FFMA.FTZ R84, R84, R120, R33 ;  /* 0x0000007854547223 */ /* 0x000fe20000010021 */
[C---:B------:R-:W-:Y:S01]  /*4440*/  LOP3.LUT R85, R35.reuse, 0xffff0000, RZ, 0xc0, !PT ;  /* 0xffff000023557812 */ /* 0x040fe200078ec0ff */
[-C--:B------:R-:W-:Y:S01]  /*4450*/  FMUL.FTZ R33, R34, R121.reuse ;  /* 0x0000007922217220 */ /* 0x080fe20000410000 */
[----:B------:R-:W-:Y:S01]  /*4460*/  LOP3.LUT R32, R32, 0xffff0000, RZ, 0xc0, !PT ;  /* 0xffff000020207812 */ /* 0x000fe200078ec0ff */
[----:B------:R-:W-:Y:S01]  /*4470*/  FFMA.FTZ R127, R86, R121, -R127 ;  /* 0x00000079567f7223 */ /* 0x000fe2000001087f */
[----:B------:R-:W-:Y:S01]  /*4480*/  LOP3.LUT R232, R232, 0xffff0000, RZ, 0xc0, !PT ;  /* 0xffff0000e8e87812 */ /* 0x000fe200078ec0ff */
[----:B------:R-:W-:Y:S01]  /*4490*/  FFMA.FTZ R86, R86, R87, R33 ;  /* 0x0000005756567223 */ /* 0x000fe20000010021 */
[----:B------:R-:W-:Y:S01]  /*44a0*/  LOP3.LUT R226, R226, 0xffff0000, RZ, 0xc0, !PT ;  /* 0xffff0000e2e27812 */ /* 0x000fe200078ec0ff */
[----:B------:R-:W-:Y:S01]  /*44b0*/  FMUL.FTZ R33, R32, R231 ;  /* 0x000000e720217220 */ /* 0x000fe20000410000 */
[----:B------:R-:W-:-:S02]  /*44c0*/  IMAD.U32 R35, R35, 0x10000, RZ ;  /* 0x0001000023237824 */ /* 0x000fc400078e00ff */
[C---:B------:R-:W-:Y:S01]  /*44d0*/  FMUL.FTZ R34, R85.reuse, R232 ;  /* 0x000000e855227220 */ /* 0x040fe20000410000 */
[-C--:B------:R-:W-:Y:S01]  /*44e0*/  FMUL.FTZ R32, R32, R225.reuse ;  /* 0x000000e120207220 */ /* 0x080fe20000410000 */
[-C--:B------:R-:W-:Y:S01]  /*44f0*/  FMUL.FTZ R85, R85, R226.reuse ;  /* 0x000000e255557220 */ /* 0x080fe20000410000 */
[C---:B------:R-:W-:Y:S01]  /*4500*/  FFMA.FTZ R33, R78.reuse, R225, -R33 ;  /* 0x000000e14e217223 */ /* 0x040fe20000010821 */
[C---:B------:R-:W-:Y:S01]  /*4510*/  FFMA.FTZ R34, R35.reuse, R226, -R34 ;  /* 0x000000e223227223 */ /* 0x040fe20000010822 */
[----:B------:R-:W-:Y:S01]  /*4520*/  FFMA.FTZ R32, R78, R231, R32 ;  /* 0x000000e74e207223 */ /* 0x000fe20000010020 */
[----:B------:R-:W-:Y:S01]  /*4530*/  FFMA.FTZ R85, R35, R232, R85 ;  /* 0x000000e823557223 */ /* 0x000fe20000010055 */
[----:B------:R-:W-:-:S03]  /*4540*/  F2FP.BF16.F32.PACK_AB R79, R84, R79 ;  /* 0x0000004f544f723e */ /* 0x000fc600000010ff */
[----:B------:R-:W-:Y:S02]  /*4550*/  F2FP.BF16.F32.PACK_AB R32, R32, R33 ;  /* 0x000000212020723e */ /* 0x000fe400000010ff */
[----:B------:R-:W-:Y:S01]  /*4560*/  F2FP.BF16.F32.PACK_AB R35, R85, R34 ;  /* 0x000000225523723e */ /* 0x000fe200000010ff */
[----:B------:R-:W-:Y:S01]  /*4570*/  IMAD.MOV.U32 R33, RZ, RZ, R79 ;  /* 0x000000ffff217224 */ /* 0x000fe200078e004f */
[----:B------:R-:W-:-:S07]  /*4580*/  F2FP.BF16.F32.PACK_AB R34, R86, R127 ;  /* 0x0000007f5622723e */ /* 0x000fce00000010ff */
.L_x_1355:
[----:B------:R-:W-:Y:S05]  /*4590*/  BSYNC B3 ;  /* 0x0000000000037941 */ /* 0x000fea0003800000 */
.L_x_1354:
[----:B------:R-:W-:Y:S02]  /*45a0*/  ULDC.64 UR4, c[0x0][0x208] ;  /* 0x0000820000047ab9 */ /* 0x000fe40000000a00 */
[----:B--2---:R3:W-:Y:S03]  /*45b0*/  STG.E.128 desc[UR4][R44.64+0x80], R32 ;  /* 0x000080202c007986 */ /* 0x0047e6000c101d04 */
.L_x_1353:
[----:B------:R-:W-:Y:S05]  /*45c0*/  BSYNC B2 ;  /* 0x0000000000027941 */ /* 0x000fea0003800000 */
.L_x_1352:
        /* <DEDUP_REMOVED lines=9> */
[----:B------:R-:W-:Y:S01]  /*4660*/  SHF.R.U64 R78, R74, 0x10, R75 ;  /* 0x000000104a4e7819 */ /* 0x000fe2000000124b */
[----:B--2---:R-:W-:Y:S01]  /*4670*/  IMAD.U32 R74, R34, 0x10000, RZ ;  /* 0x00010000224a7824 */ /* 0x004fe200078e00ff */
[----:B------:R-:W-:Y:S02]  /*4680*/  SHF.R.U32.HI R77, RZ, 0x10, R77 ;  /* 0x00000010ff4d7819 */ /* 0x000fe4000001164d */
[----:B------:R-:W-:Y:S02]  /*4690*/  PRMT R229, R229, 0x5410, R76 ;  /* 0x00005410e5e57816 */ /* 0x000fe4000000004c */
[----:B------:R-:W-:Y:S02]  /*46a0*/  PRMT R223, R223, 0x5410, R78 ;  /* 0x00005410dfdf7816 */ /* 0x000fe4000000004e */
[----:B------:R-:W-:-:S02]  /*46b0*/  SHF.R.U32.HI R79, RZ, 0x10, R75 ;  /* 0x00000010ff4f7819 */ /* 0x000fc4000001164b */
[----:B------:R-:W-:Y:S02]  /*46c0*/  PRMT R230, R230, 0x5410, R77 ;  /* 0x00005410e6e67816 */ /* 0x000fe4000000004d */
[----:B------:R-:W-:Y:S02]  /*46d0*/  LOP3.LUT R77, R33, 0xffff0000, RZ, 0xc0, !PT ;  /* 0xffff0000214d7812 */ /* 0x000fe400078ec0ff */
[----:B------:R-:W-:Y:S01]  /*46e0*/  LOP3.LUT R86, R229, 0xffff0000, RZ, 0xc0, !PT ;  /* 0xffff0000e5567812 */ /* 0x000fe200078ec0ff */
[----:B------:R-:W-:Y:S01]  /*46f0*/  IMAD.U32 R76, R230, 0x10000, RZ ;  /* 0x00010000e64c7824 */ /* 0x000fe200078e00ff */
[----:B------:R-:W-:Y:S02]  /*4700*/  LOP3.LUT R78, R223, 0xffff0000, RZ, 0xc0, !PT ;  /* 0xffff0000df4e7812 */ /* 0x000fe400078ec0ff */
[----:B------:R-:W-:Y:S01]  /*4710*/  PRMT R224, R224, 0x5410, R79 ;  /* 0x00005410e0e07816 */ /* 0x000fe2000000004f */
[----:B------:R-:W-:Y:S01]  /*4720*/  IMAD.U32 R79, R33, 0x10000, RZ ;  /* 0x00010000214f7824 */ /* 0x000fe200078e00ff */
[----:B------:R-:W-:Y:S01]  /*4730*/  LOP3.LUT R75, R34, 0xffff0000, RZ, 0xc0, !PT ;  /* 0xffff0000224b7812 */ /* 0x000fe200078ec0ff */
[C---:B------:R-:W-:Y:S01]  /*4740*/  FMUL.FTZ R120, R77.reuse, R86 ;  /* 0x000000564d787220 */ /* 0x040fe20000410000 */
[----:B------:R-:W-:Y:S01]  /*4750*/  FMUL.FTZ R85, R77, R78 ;  /* 0x0000004e4d557220 */ /* 0x000fe20000410000 */
[----:B------:R-:W-:Y:S01]  /*4760*/  IMAD.U32 R84, R224, 0x10000, RZ ;  /* 0x00010000e0547824 */ /* 0x000fe200078e00ff */
[C---:B------:R-:W-:Y:S01]  /*4770*/  LOP3.LUT R77, R32.reuse, 0xffff0000, RZ, 0xc0, !PT ;  /* 0xffff0000204d7812 */ /* 0x040fe200078ec0ff */
[----:B------:R-:W-:-:S02]  /*4780*/  IMAD.U32 R33, R32, 0x10000, RZ ;  /* 0x0001000020217824 */ /* 0x000fc400078e00ff */
[----:B------:R-:W-:Y:S01]  /*4790*/  FMUL.FTZ R87, R75, R76 ;  /* 0x0000004c4b577220 */ /* 0x000fe20000410000 */
[C---:B------:R-:W-:Y:S01]  /*47a0*/  FFMA.FTZ R32, R79.reuse, R78, -R120 ;  /* 0x0000004e4f207223 */ /* 0x040fe20000010878 */
[----:B------:R-:W-:Y:S01]  /*47b0*/  FFMA.FTZ R79, R79, R86, R85 ;  /* 0x000000564f4f7223 */ /* 0x000fe20000010055 */
[----:B------:R-:W-:Y:S01]  /*47c0*/  LOP3.LUT R34, R35, 0xffff0000, RZ, 0xc0, !PT ;  /* 0xffff000023227812 */ /* 0x000fe200078ec0ff */
[-C--:B------:R-:W-:Y:S01]  /*47d0*/  FMUL.FTZ R85, R75, R84.reuse ;  /* 0x000000544b557220 */ /* 0x080fe20000410000 */
[----:B------:R-:W-:Y:S01]  /*47e0*/  LOP3.LUT R230, R230, 0xffff0000, RZ, 0xc0, !PT ;  /* 0xffff0000e6e67812 */ /* 0x000fe200078ec0ff */
[----:B------:R-:W-:Y:S01]  /*47f0*/  FFMA.FTZ R75, R74, R84, -R87 ;  /* 0x000000544a4b7223 */ /* 0x000fe20000010857 */
[----:B------:R-:W-:Y:S01]  /*4800*/  LOP3.LUT R224, R224, 0xffff0000, RZ, 0xc0, !PT ;  /* 0xffff0000e0e07812 */ /* 0x000fe200078ec0ff */
[----:B------:R-:W-:Y:S02]  /*4810*/  IMAD.U32 R84, R229, 0x10000, RZ ;  /* 0x00010000e5547824 */ /* 0x000fe400078e00ff */
[----:B------:R-:W-:Y:S01]  /*4820*/  FFMA.FTZ R74, R74, R76, R85 ;  /* 0x0000004c4a4a7223 */ /* 0x000fe20000010055 */
[----:B------:R-:W-:-:S02]  /*4830*/  IMAD.U32 R78, R223, 0x10000, RZ ;  /* 0x00010000df4e7824 */ /* 0x000fc400078e00ff */
[C---:B------:R-:W-:Y:S01]  /*4840*/  FMUL.FTZ R76, R34.reuse, R230 ;  /* 0x000000e6224c7220 */ /* 0x040fe20000410000 */
[----:B------:R-:W-:Y:S01]  /*4850*/  FMUL.FTZ R85, R34, R224 ;  /* 0x000000e022557220 */ /* 0x000fe20000410000 */
[C---:B------:R-:W-:Y:S01]  /*4860*/  FMUL.FTZ R34, R77.reuse, R84 ;  /* 0x000000544d227220 */ /* 0x040fe20000410000 */
[-C--:B------:R-:W-:Y:S01]  /*4870*/  FMUL.FTZ R77, R77, R78.reuse ;  /* 0x0000004e4d4d7220 */ /* 0x080fe20000410000 */
[----:B------:R-:W-:Y:S01]  /*4880*/  IMAD.U32 R35, R35, 0x10000, RZ ;  /* 0x0001000023237824 */ /* 0x000fe200078e00ff */
[----:B------:R-:W-:Y:S01]  /*4890*/  F2FP.BF16.F32.PACK_AB R74, R74, R75 ;  /* 0x0000004b4a4a723e */ /* 0x000fe200000010ff */
[C---:B------:R-:W-:Y:S01]  /*48a0*/  FFMA.FTZ R34, R33.reuse, R78, -R34 ;  /* 0x0000004e21227223 */ /* 0x040fe20000010822 */
[----:B------:R-:W-:Y:S01]  /*48b0*/  FFMA.FTZ R77, R33, R84, R77 ;  /* 0x00000054214d7223 */ /* 0x000fe2000001004d */
[C---:B------:R-:W-:Y:S01]  /*48c0*/  FFMA.FTZ R76, R35.reuse, R224, -R76 ;  /* 0x000000e0234c7223 */ /* 0x040fe2000001084c */
[----:B------:R-:W-:Y:S01]  /*48d0*/  FFMA.FTZ R85, R35, R230, R85 ;  /* 0x000000e623557223 */ /* 0x000fe20000010055 */
[----:B------:R-:W-:-:S02]  /*48e0*/  F2FP.BF16.F32.PACK_AB R33, R79, R32 ;  /* 0x000000204f21723e */ /* 0x000fc400000010ff */
[----:B------:R-:W-:Y:S01]  /*48f0*/  F2FP.BF16.F32.PACK_AB R32, R77, R34 ;  /* 0x000000224d20723e */ /* 0x000fe200000010ff */
[----:B------:R-:W-:Y:S01]  /*4900*/  IMAD.MOV.U32 R34, RZ, RZ, R74 ;  /* 0x000000ffff227224 */ /* 0x000fe200078e004a */
[----:B------:R-:W-:-:S07]  /*4910*/  F2FP.BF16.F32.PACK_AB R35, R85, R76 ;  /* 0x0000004c5523723e */ /* 0x000fce00000010ff */
.L_x_1359:
[----:B------:R-:W-:Y:S05]  /*4920*/  BSYNC B3 ;  /* 0x0000000000037941 */ /* 0x000fea0003800000 */
.L_x_1358:
[----:B------:R-:W-:Y:S02]  /*4930*/  ULDC.64 UR4, c[0x0][0x208] ;  /* 0x0000820000047ab9 */ /* 0x000fe40000000a00 */
[----:B--2---:R4:W-:Y:S03]  /*4940*/  STG.E.128 desc[UR4][R44.64+0xc0], R32 ;  /* 0x0000c0202c007986 */ /* 0x0049e6000c101d04 */
.L_x_1357:
[----:B------:R-:W-:Y:S05]  /*4950*/  BSYNC B2 ;  /* 0x0000000000027941 */ /* 0x000fea0003800000 */
.L_x_1356:
        /* <DEDUP_REMOVED lines=12> */
[----:B------:R-:W-:Y:S02]  /*4a20*/  SHF.R.U32.HI R71, RZ, 0x10, R73 ;  /* 0x00000010ff477819 */ /* 0x000fe40000011649 */
[----:B------:R-:W-:Y:S02]  /*4a30*/  PRMT R219, R219, 0x5410, R74 ;  /* 0x00005410dbdb7816 */ /* 0x000fe4000000004a */
[----:B------:R-:W-:-:S02]  /*4a40*/  PRMT R221, R221, 0x5410, R72 ;  /* 0x00005410dddd7816 */ /* 0x000fc40000000048 */
[----:B------:R-:W-:Y:S01]  /*4a50*/  PRMT R222, R222, 0x5410, R71 ;  /* 0x00005410dede7816 */ /* 0x000fe20000000047 */
[C---:B------:R-:W-:Y:S01]  /*4a60*/  IMAD.U32 R71, R33.reuse, 0x10000, RZ ;  /* 0x0001000021477824 */ /* 0x040fe200078e00ff */
        /* <DEDUP_REMOVED lines=14> */
[----:B------:R-:W-:Y:S01]  /*4b50*/  IMAD.U32 R221, R221, 0x10000, RZ ;  /* 0x00010000dddd7824 */ /* 0x000fe200078e00ff */
[----:B------:R-:W-:Y:S01]  /*4b60*/  LOP3.LUT R32, R32, 0xffff0000, RZ, 0xc0, !PT ;  /* 0xffff000020207812 */ /* 0x000fe200078ec0ff */
[----:B------:R-:W-:Y:S01]  /*4b70*/  FMUL.FTZ R73, R73, R75 ;  /* 0x0000004b49497220 */ /* 0x000fe20000410000 */
[----:B------:R-:W-:-:S02]  /*4b80*/  IMAD.U32 R219, R219, 0x10000, RZ ;  /* 0x00010000dbdb7824 */ /* 0x000fc400078e00ff */
[C---:B------:R-:W-:Y:S01]  /*4b90*/  FFMA.FTZ R78, R71.reuse, R74, -R78 ;  /* 0x0000004a474e7223 */ /* 0x040fe2000001084e */
[----:B------:R-:W-:Y:S01]  /*4ba0*/  FFMA.FTZ R79, R71, R76, R79 ;  /* 0x0000004c474f7223 */ /* 0x000fe2000001004f */
[C---:B------:R-:W-:Y:S01]  /*4bb0*/  FMUL.FTZ R72, R34.reuse, R222 ;  /* 0x000000de22487220 */ /* 0x040fe20000410000 */
[----:B------:R-:W-:Y:S01]  /*4bc0*/  FMUL.FTZ R71, R34, R220 ;  /* 0x000000dc22477220 */ /* 0x000fe20000410000 */
[----:B------:R-:W-:Y:S01]  /*4bd0*/  FFMA.FTZ R85, R70, R75, -R85 ;  /* 0x0000004b46557223 */ /* 0x000fe20000010855 */
[----:B------:R-:W-:Y:S01]  /*4be0*/  FMUL.FTZ R34, R32, R221 ;  /* 0x000000dd20227220 */ /* 0x000fe20000410000 */
[----:B------:R-:W-:Y:S01]  /*4bf0*/  FFMA.FTZ R70, R70, R77, R73 ;  /* 0x0000004d46467223 */ /* 0x000fe20000010049 */
[-C--:B------:R-:W-:Y:S01]  /*4c00*/  FMUL.FTZ R32, R32, R219.reuse ;  /* 0x000000db20207220 */ /* 0x080fe20000410000 */
[----:B------:R-:W-:Y:S02]  /*4c10*/  IMAD.U32 R35, R35, 0x10000, RZ ;  /* 0x0001000023237824 */ /* 0x000fe400078e00ff */
[----:B------:R-:W-:Y:S01]  /*4c20*/  FFMA.FTZ R34, R33, R219, -R34 ;  /* 0x000000db21227223 */ /* 0x000fe20000010822 */
[----:B------:R-:W-:Y:S01]  /*4c30*/  F2FP.BF16.F32.PACK_AB R78, R79, R78 ;  /* 0x0000004e4f4e723e */ /* 0x000fe200000010ff */
[----:B------:R-:W-:Y:S01]  /*4c40*/  FFMA.FTZ R33, R33, R221, R32 ;  /* 0x000000dd21217223 */ /* 0x000fe20000010020 */
[C---:B------:R-:W-:Y:S01]  /*4c50*/  FFMA.FTZ R72, R35.reuse, R220, -R72 ;  /* 0x000000dc23487223 */ /* 0x040fe20000010848 */
[----:B------:R-:W-:Y:S01]  /*4c60*/  FFMA.FTZ R71, R35, R222, R71 ;  /* 0x000000de23477223 */ /* 0x000fe20000010047 */
[----:B------:R-:W-:-:S02]  /*4c70*/  F2FP.BF16.F32.PACK_AB R70, R70, R85 ;  /* 0x000000554646723e */ /* 0x000fc400000010ff */
[----:B------:R-:W-:Y:S01]  /*4c80*/  F2FP.BF16.F32.PACK_AB R32, R33, R34 ;  /* 0x000000222120723e */ /* 0x000fe200000010ff */
[----:B------:R-:W-:Y:S01]  /*4c90*/  IMAD.MOV.U32 R33, RZ, RZ, R78 ;  /* 0x000000ffff217224 */ /* 0x000fe200078e004e */
[----:B------:R-:W-:Y:S01]  /*4ca0*/  F2FP.BF16.F32.PACK_AB R35, R71, R72 ;  /* 0x000000484723723e */ /* 0x000fe200000010ff */
[----:B------:R-:W-:-:S07]  /*4cb0*/  IMAD.MOV.U32 R34, RZ, RZ, R70 ;  /* 0x000000ffff227224 */ /* 0x000fce00078e0046 */
.L_x_1363:
[----:B------:R-:W-:Y:S05]  /*4cc0*/  BSYNC B3 ;  /* 0x0000000000037941 */ /* 0x000fea0003800000 */
.L_x_1362:
[----:B------:R-:W-:Y:S02]  /*4cd0*/  ULDC.64 UR4, c[0x0][0x208] ;  /* 0x0000820000047ab9 */ /* 0x000fe40000000a00 */
[----:B--2---:R1:W-:Y:S03]  /*4ce0*/  STG.E.128 desc[UR4][R44.64+0x100], R32 ;  /* 0x000100202c007986 */ /* 0x0043e6000c101d04 */
.L_x_1361:
[----:B------:R-:W-:Y:S05]  /*4cf0*/  BSYNC B2 ;  /* 0x0000000000027941 */ /* 0x000fea0003800000 */
.L_x_1360:
[----:B------:R-:W-:-:S13]  /*4d00*/  ISETP.NE.AND P0, PT, R7, RZ, PT ;  /* 0x000000ff0700720c */ /* 0x000fda0003f05270 */
[----:B------:R-:W-:Y:S05]  /*4d10*/  @!P0 BRA `(.L_x_1343) ;  /* 0x0000000000d48947 */ /* 0x000fea0003800000 */
[----:B-1234-:R1:W2:Y:S01]  /*4d20*/  LDS.128 R32, [R42+0x6000] ;  /* 0x006000002a207984 */ /* 0x01e2a20000000c00 */
[----:B------:R-:W-:Y:S01]  /*4d30*/  VIADD R70, R16, 0x50 ;  /* 0x0000005010467836 */ /* 0x000fe20000000000 */
[----:B------:R-:W-:Y:S04]  /*4d40*/  BSSY B2, `(.L_x_1364) ;  /* 0x0000030000027945 */ /* 0x000fe80003800000 */
[----:B------:R-:W-:-:S13]  /*4d50*/  ISETP.GE.AND P0, PT, R70, R117, PT ;  /* 0x000000754600720c */ /* 0x000fda0003f06270 */
[----:B-1----:R-:W-:Y:S05]  /*4d60*/  @P0 BRA `(.L_x_1365) ;  /* 0x0000000000b40947 */ /* 0x002fea0003800000 */
[----:B------:R-:W-:Y:S02]  /*4d70*/  SHF.R.U64 R70, R66, 0x10, R67 ;  /* 0x0000001042467819 */ /* 0x000fe40000001243 */
[--C-:B------:R-:W-:Y:S02]  /*4d80*/  SHF.R.U64 R66, R68, 0x10, R69.reuse ;  /* 0x0000001044427819 */ /* 0x100fe40000001245 */
[----:B------:R-:W-:Y:S02]  /*4d90*/  SHF.R.U32.HI R71, RZ, 0x10, R69 ;  /* 0x00000010ff477819 */ /* 0x000fe40000011645 */
[----:B------:R-:W-:Y:S01]  /*4da0*/  SHF.R.U32.HI R73, RZ, 0x10, R67 ;  /* 0x00000010ff497819 */ /* 0x000fe20000011643 */
[----:B--2---:R-:W-:Y:S01]  /*4db0*/  IMAD.U32 R67, R34, 0x10000, RZ ;  /* 0x0001000022437824 */ /* 0x004fe200078e00ff */
[----:B------:R-:W-:Y:S02]  /*4dc0*/  PRMT R205, R205, 0x5410, R70 ;  /* 0x00005410cdcd7816 */ /* 0x000fe40000000046 */
        /* <DEDUP_REMOVED lines=10> */
[C---:B------:R-:W-:Y:S01]  /*4e70*/  IMAD.U32 R34, R35.reuse, 0x10000, RZ ;  /* 0x0001000023227824 */ /* 0x040fe200078e00ff */
[----:B------:R-:W-:Y:S01]  /*4e80*/  LOP3.LUT R69, R35, 0xffff0000, RZ, 0xc0, !PT ;  /* 0xffff000023457812 */ /* 0x000fe200078ec0ff */
[----:B------:R-:W-:-:S02]  /*4e90*/  IMAD.U32 R35, R33, 0x10000, RZ ;  /* 0x0001000021237824 */ /* 0x000fc400078e00ff */
[----:B------:R-:W-:Y:S01]  /*4ea0*/  FMUL.FTZ R74, R66, R72 ;  /* 0x00000048424a7220 */ /* 0x000fe20000410000 */
[----:B------:R-:W-:Y:S02]  /*4eb0*/  IMAD.U32 R33, R32, 0x10000, RZ ;  /* 0x0001000020217824 */ /* 0x000fe400078e00ff */
[-C--:B------:R-:W-:Y:S01]  /*4ec0*/  FMUL.FTZ R75, R66, R70.reuse ;  /* 0x00000046424b7220 */ /* 0x080fe20000410000 */
[----:B------:R-:W-:Y:S01]  /*4ed0*/  LOP3.LUT R32, R32, 0xffff0000, RZ, 0xc0, !PT ;  /* 0xffff000020207812 */ /* 0x000fe200078ec0ff */
[----:B------:R-:W-:Y:S01]  /*4ee0*/  FMUL.FTZ R66, R68, R73 ;  /* 0x0000004944427220 */ /* 0x000fe20000410000 */
[----:B------:R-:W-:Y:S01]  /*4ef0*/  LOP3.LUT R208, R208, 0xffff0000, RZ, 0xc0, !PT ;  /* 0xffff0000d0d07812 */ /* 0x000fe200078ec0ff */
[----:B------:R-:W-:Y:S01]  /*4f00*/  IMAD.U32 R205, R205, 0x10000, RZ ;  /* 0x00010000cdcd7824 */ /* 0x000fe200078e00ff */
[----:B------:R-:W-:Y:S01]  /*4f10*/  LOP3.LUT R206, R206, 0xffff0000, RZ, 0xc0, !PT ;  /* 0xffff0000cece7812 */ /* 0x000fe200078ec0ff */
[-C--:B------:R-:W-:Y:S01]  /*4f20*/  FMUL.FTZ R68, R68, R71.reuse ;  /* 0x0000004744447220 */ /* 0x080fe20000410000 */
[C---:B------:R-:W-:Y:S01]  /*4f30*/  FFMA.FTZ R74, R35.reuse, R70, -R74 ;  /* 0x00000046234a7223 */ /* 0x040fe2000001084a */
[----:B------:R-:W-:Y:S01]  /*4f40*/  FFMA.FTZ R75, R35, R72, R75 ;  /* 0x00000048234b7223 */ /* 0x000fe2000001004b */
[----:B------:R-:W-:Y:S01]  /*4f50*/  FFMA.FTZ R71, R67, R71, -R66 ;  /* 0x0000004743477223 */ /* 0x000fe20000010842 */
        /* <DEDUP_REMOVED lines=8> */
[----:B------:R-:W-:Y:S01]  /*4fe0*/  FFMA.FTZ R68, R67, R73, R68 ;  /* 0x0000004943447223 */ /* 0x000fe20000010044 */
[----:B------:R-:W-:-:S02]  /*4ff0*/  F2FP.BF16.F32.PACK_AB R74, R75, R74 ;  /* 0x0000004a4b4a723e */ /* 0x000fc400000010ff */
[----:B------:R-:W-:Y:S02]  /*5000*/  F2FP.BF16.F32.PACK_AB R35, R34, R35 ;  /* 0x000000232223723e */ /* 0x000fe400000010ff */
[----:B------:R-:W-:Y:S01]  /*5010*/  F2FP.BF16.F32.PACK_AB R32, R33, R66 ;  /* 0x000000422120723e */ /* 0x000fe200000010ff */
[----:B------:R-:W-:Y:S01]  /*5020*/  IMAD.MOV.U32 R33, RZ, RZ, R74 ;  /* 0x000000ffff217224 */ /* 0x000fe200078e004a */
[----:B------:R-:W-:-:S07]  /*5030*/  F2FP.BF16.F32.PACK_AB R34, R68, R71 ;  /* 0x000000474422723e */ /* 0x000fce00000010ff */
.L_x_1365:
[----:B------:R-:W-:Y:S05]  /*5040*/  BSYNC B2 ;  /* 0x0000000000027941 */ /* 0x000fea0003800000 */
.L_x_1364:
[----:B------:R-:W-:Y:S02]  /*5050*/  ULDC.64 UR4, c[0x0][0x208] ;  /* 0x0000820000047ab9 */ /* 0x000fe40000000a00 */
[----:B--2---:R1:W-:Y:S03]  /*5060*/  STG.E.128 desc[UR4][R44.64+0x140], R32 ;  /* 0x000140202c007986 */ /* 0x0043e6000c101d04 */
.L_x_1343:
[----:B------:R-:W-:Y:S05]  /*5070*/  BSYNC B1 ;  /* 0x0000000000017941 */ /* 0x000fea0003800000 */
.L_x_1342:
        /* <DEDUP_REMOVED lines=21> */
[C---:B------:R-:W-:Y:S01]  /*51d0*/  LOP3.LUT R66, R203.reuse, 0xffff0000, RZ, 0xc0, !PT ;  /* 0xffff0000cb427812 */ /* 0x040fe200078ec0ff */
        /* <DEDUP_REMOVED lines=10> */
[----:B------:R-:W-:Y:S01]  /*5280*/  LOP3.LUT R204, R204, 0xffff0000, RZ, 0xc0, !PT ;  /* 0xffff0000cccc7812 */ /* 0x000fe200078ec0ff */
[-C--:B------:R-:W-:Y:S01]  /*5290*/  FMUL.FTZ R45, R45, R65.reuse ;  /* 0x000000412d2d7220 */ /* 0x080fe20000410000 */
[----:B------:R-:W-:Y:S01]  /*52a0*/  LOP3.LUT R202, R202, 0xffff0000, RZ, 0xc0, !PT ;  /* 0xffff0000caca7812 */ /* 0x000fe200078ec0ff */
[----:B------:R-:W-:Y:S02]  /*52b0*/  IMAD.U32 R192, R192, 0x10000, RZ ;  /* 0x00010000c0c07824 */ /* 0x000fe400078e00ff */
[C---:B------:R-:W-:Y:S01]  /*52c0*/  FFMA.FTZ R69, R34.reuse, R64, -R69 ;  /* 0x0000004022457223 */ /* 0x040fe20000010845 */
[----:B------:R-:W-:Y:S01]  /*52d0*/  FFMA.FTZ R66, R34, R66, R35 ;  /* 0x0000004222427223 */ /* 0x000fe20000010023 */
[----:B------:R-:W-:Y:S01]  /*52e0*/  FFMA.FTZ R71, R44, R65, -R71 ;  /* 0x000000412c477223 */ /* 0x000fe20000010847 */
[----:B------:R-:W-:Y:S01]  /*52f0*/  FMUL.FTZ R34, R32, R203 ;  /* 0x000000cb20227220 */ /* 0x000fe20000410000 */
[----:B------:R-:W-:Y:S01]  /*5300*/  FFMA.FTZ R44, R44, R67, R45 ;  /* 0x000000432c2c7223 */ /* 0x000fe2000001002d */
[C---:B------:R-:W-:Y:S01]  /*5310*/  FMUL.FTZ R35, R63.reuse, R204 ;  /* 0x000000cc3f237220 */ /* 0x040fe20000410000 */
[----:B------:R-:W-:Y:S01]  /*5320*/  FMUL.FTZ R32, R32, R192 ;  /* 0x000000c020207220 */ /* 0x000fe20000410000 */
[----:B------:R-:W-:Y:S01]  /*5330*/  FMUL.FTZ R63, R63, R202 ;  /* 0x000000ca3f3f7220 */ /* 0x000fe20000410000 */
        /* <DEDUP_REMOVED lines=8> */
[----:B------:R-:W-:Y:S01]  /*53c0*/  F2FP.BF16.F32.PACK_AB R35, R62, R35 ;  /* 0x000000233e23723e */ /* 0x000fe200000010ff */
[----:B------:R-:W-:-:S07]  /*53d0*/  IMAD.MOV.U32 R34, RZ, RZ, R44 ;  /* 0x000000ffff227224 */ /* 0x000fce00078e002c */
.L_x_1370:
[----:B------:R-:W-:Y:S05]  /*53e0*/  BSYNC B2 ;  /* 0x0000000000027941 */ /* 0x000fea0003800000 */
.L_x_1369:
[----:B------:R-:W-:Y:S02]  /*53f0*/  ULDC.64 UR4, c[0x0][0x208] ;  /* 0x0000820000047ab9 */ /* 0x000fe40000000a00 */
[----:B--2---:R1:W-:Y:S03]  /*5400*/  STG.E.128 desc[UR4][R40.64], R32 ;  /* 0x0000002028007986 */ /* 0x0043e6000c101d04 */
.L_x_1368:
[----:B------:R-:W-:Y:S05]  /*5410*/  BSYNC B1 ;  /* 0x0000000000017941 */ /* 0x000fea0003800000 */
.L_x_1367:
        /* <DEDUP_REMOVED lines=54> */
.L_x_1374:
[----:B------:R-:W-:Y:S05]  /*5780*/  BSYNC B2 ;  /* 0x0000000000027941 */ /* 0x000fea0003800000 */
.L_x_1373:
[----:B------:R-:W-:Y:S02]  /*5790*/  ULDC.64 UR4, c[0x0][0x208] ;  /* 0x0000820000047ab9 */ /* 0x000fe40000000a00 */
[----:B--2---:R1:W-:Y:S03]  /*57a0*/  STG.E.128 desc[UR4][R40.64+0x40], R32 ;  /* 0x0000402028007986 */ /* 0x0043e6000c101d04 */
.L_x_1372:
[----:B------:R-:W-:Y:S05]  /*57b0*/  BSYNC B1 ;  /* 0x0000000000017941 */ /* 0x000fea0003800000 */
.L_x_1371:
        /* <DEDUP_REMOVED lines=54> */
.L_x_1378:
[----:B------:R-:W-:Y:S05]  /*5b20*/  BSYNC B2 ;  /* 0x0000000000027941 */ /* 0x000fea0003800000 */
.L_x_1377:
[----:B------:R-:W-:Y:S02]  /*5b30*/  ULDC.64 UR4, c[0x0][0x208] ;  /* 0x0000820000047ab9 */ /* 0x000fe40000000a00 */
[----:B--2---:R1:W-:Y:S03]  /*5b40*/  STG.E.128 desc[UR4][R40.64+0x80], R32 ;  /* 0x0000802028007986 */ /* 0x0043e6000c101d04 */
.L_x_1376:
[----:B------:R-:W-:Y:S05]  /*5b50*/  BSYNC B1 ;  /* 0x0000000000017941 */ /* 0x000fea0003800000 */
.L_x_1375:
        /* <DEDUP_REMOVED lines=54> */
.L_x_1382:
[----:B------:R-:W-:Y:S05]  /*5ec0*/  BSYNC B2 ;  /* 0x0000000000027941 */ /* 0x000fea0003800000 */
.L_x_1381:
[----:B------:R-:W-:Y:S02]  /*5ed0*/  ULDC.64 UR4, c[0x0][0x208] ;  /* 0x0000820000047ab9 */ /* 0x000fe40000000a00 */
[----:B--2---:R1:W-:Y:S03]  /*5ee0*/  STG.E.128 desc[UR4][R40.64+0xc0], R32 ;  /* 0x0000c02028007986 */ /* 0x0043e6000c101d04 */
.L_x_1380:
[----:B------:R-:W-:Y:S05]  /*5ef0*/  BSYNC B1 ;  /* 0x0000000000017941 */ /* 0x000fea0003800000 */
.L_x_1379:
        /* <DEDUP_REMOVED lines=10> */
[----:B------:R-:W-:Y:S01]  /*5fa0*/  SHF.R.U32.HI R51, RZ, 0x10, R47 ;  /* 0x00000010ff337819 */ /* 0x000fe2000001162f */
[----:B------:R-:W-:Y:S01]  /*5fb0*/  IMAD.U32 R45, R35, 0x10000, RZ ;  /* 0x00010000232d7824 */ /* 0x000fe200078e00ff */
        /* <DEDUP_REMOVED lines=10> */
[----:B------:R-:W-:Y:S01]  /*6060*/  LOP3.LUT R46, R35, 0xffff0000, RZ, 0xc0, !PT ;  /* 0xffff0000232e7812 */ /* 0x000fe200078ec0ff */
[C---:B------:R-:W-:Y:S01]  /*6070*/  FMUL.FTZ R54, R44.reuse, R50 ;  /* 0x000000322c367220 */ /* 0x040fe20000410000 */
[----:B------:R-:W-:Y:S01]  /*6080*/  LOP3.LUT R35, R33, 0xffff0000, RZ, 0xc0, !PT ;  /* 0xffff000021237812 */ /* 0x000fe200078ec0ff */
        /* <DEDUP_REMOVED lines=29> */
.L_x_1386:
[----:B------:R-:W-:Y:S05]  /*6260*/  BSYNC B2 ;  /* 0x0000000000027941 */ /* 0x000fea0003800000 */
.L_x_1385:
[----:B------:R-:W-:Y:S02]  /*6270*/  ULDC.64 UR4, c[0x0][0x208] ;  /* 0x0000820000047ab9 */ /* 0x000fe40000000a00 */
[----:B--2---:R1:W-:Y:S03]  /*6280*/  STG.E.128 desc[UR4][R40.64+0x100], R32 ;  /* 0x0001002028007986 */ /* 0x0043e6000c101d04 */
.L_x_1384:
[----:B------:R-:W-:Y:S05]  /*6290*/  BSYNC B1 ;  /* 0x0000000000017941 */ /* 0x000fea0003800000 */
.L_x_1383:
[----:B------:R-:W-:-:S13]  /*62a0*/  ISETP.NE.AND P0, PT, R7, RZ, PT ;  /* 0x000000ff0700720c */ /* 0x000fda0003f05270 */
        /* <DEDUP_REMOVED lines=52> */
.L_x_1388:
[----:B------:R-:W-:Y:S05]  /*65f0*/  BSYNC B1 ;  /* 0x0000000000017941 */ /* 0x000fea0003800000 */
.L_x_1387:
[----:B------:R-:W-:Y:S02]  /*6600*/  ULDC.64 UR4, c[0x0][0x208] ;  /* 0x0000820000047ab9 */ /* 0x000fe40000000a00 */
[----:B--2---:R1:W-:Y:S01]  /*6610*/  STG.E.128 desc[UR4][R40.64+0x140], R32 ;  /* 0x0001402028007986 */ /* 0x0043e2000c101d04 */
[----:B------:R-:W-:Y:S05]  /*6620*/  BRA `(.L_x_1366) ;  /* 0x0000004000907947 */ /* 0x000fea0003800000 */
.L_x_1334:
[----:B------:R-:W-:Y:S01]  /*6630*/  ISETP.GE.AND P4, PT, R162, R5, PT ;  /* 0x00000005a200720c */ /* 0x000fe20003f86270 */
[----:B------:R-:W-:Y:S01]  /*6640*/  BSSY B1, `(.L_x_1389) ;  /* 0x000002f000017945 */ /* 0x000fe20003800000 */
[----:B------:R-:W-:Y:S02]  /*6650*/  CS2R R58, SRZ ;  /* 0x00000000003a7805 */ /* 0x000fe4000001ff00 */
[----:B------:R-:W-:Y:S02]  /*6660*/  CS2R R34, SRZ ;  /* 0x0000000000227805 */ /* 0x000fe4000001ff00 */
[----:B0-----:R-:W-:Y:S02]  /*6670*/  CS2R R32, SRZ ;  /* 0x0000000000207805 */ /* 0x001fe4000001ff00 */
        /* <DEDUP_REMOVED lines=19> */
[----:B------:R-:W-:Y:S01]  /*67b0*/  CS2R R52, SRZ ;  /* 0x0000000000347805 */ /* 0x000fe2000001ff00 */
[----:B------:R-:W-:Y:S01]  /*67c0*/  ULDC.64 UR6, c[0x0][0x208] ;  /* 0x0000820000067ab9 */ /* 0x000fe20000000a00 */
        /* <DEDUP_REMOVED lines=22> */
.L_x_1390:
[----:B------:R-:W-:Y:S05]  /*6930*/  BSYNC B1 ;  /* 0x0000000000017941 */ /* 0x000fea0003800000 */
.L_x_1389:
        /* <DEDUP_REMOVED lines=24> */
[----:B------:R-:W-:Y:S01]  /*6ac0*/  CS2R R76, SRZ ;  /* 0x00000000004c7805 */ /* 0x000fe2000001ff00 */
[----:B------:R-:W-:Y:S01]  /*6ad0*/  ULDC.64 UR8, c[0x0][0x208] ;  /* 0x0000820000087ab9 */ /* 0x000fe20000000a00 */
        /* <DEDUP_REMOVED lines=22> */
.L_x_1392:
[----:B------:R-:W-:Y:S05]  /*6c40*/  BSYNC B1 ;  /* 0x0000000000017941 */ /* 0x000fea0003800000 */
.L_x_1391:
[----:B------:R-:W-:Y:S01]  /*6c50*/  IMAD.MOV.U32 R3, RZ, RZ, R32 ;  /* 0x000000ffff037224 */ /* 0x000fe200078e0020 */
[----:B------:R-:W-:Y:S01]  /*6c60*/  ULOP3.LUT UR4, UR60, 0x1, URZ, 0xfc, !UPT ;  /* 0x000000013c047892 */ /* 0x000fe2000f8efc3f */
        /* <DEDUP_REMOVED lines=93> */
[----:B------:R-:W-:Y:S02]  /*7240*/  PRMT R227, R4, 0x7610, R227 ;  /* 0x0000761004e37816 */ /* 0x000fe400000000e3 */
[----:B------:R-:W-:Y:S01]  /*7250*/  PRMT R228, R3, 0x7610, R228 ;  /* 0x0000761003e47816 */ /* 0x000fe200000000e4 */
[----:B------:R-:W-:Y:S06]  /*7260*/  @!P1 BRA `(.L_x_1393) ;  /* 0x0000000000049947 */ /* 0x000fec0003800000 */
[----:B------:R-:W-:Y:S01]  /*7270*/  BPT.TRAP 0x1 ;  /* 0x000000040000795c */ /* 0x000fe20000300000 */
.L_x_1393:
[----:B------:R-:W-:Y:S01]  /*7280*/  IMAD R4, R19, 0x8, R18 ;  /* 0x0000000813047824 */ /* 0x000fe200078e0212 */
[----:B------:R-:W-:Y:S01]  /*7290*/  SHF.L.U32 R3, R167, 0x1f, RZ ;  /* 0x0000001fa7037819 */ /* 0x000fe200000006ff */
[----:B------:R-:W0:Y:S01]  /*72a0*/  LDC R150, c[0x0][0x2e4] ;  /* 0x0000b900ff967b82 */ /* 0x000e220000000800 */
[----:B------:R-:W-:Y:S02]  /*72b0*/  BSSY B1, `(.L_x_1394) ;  /* 0x0000004000017945 */ /* 0x000fe40003800000 */
[----:B------:R-:W1:Y:S05]  /*72c0*/  SYNCS.PHASECHK.TRANS64.TRYWAIT P5, [R4+URZ+0x2a890], R3 ;  /* 0x02a89003040075a7 */ /* 0x000e6a00080a017f */
[----:B------:R-:W2:Y:S01]  /*72d0*/  LDC.64 R126, c[0x0][0x2f0] ;  /* 0x0000bc00ff7e7b82 */ /* 0x000ea20000000a00 */
[----:B-1----:R-:W-:Y:S05]  /*72e0*/  @!P5 BRA `(.L_x_1395) ;  /* 0x0000021800a0d947 */ /* 0x002fea0003800000 */
.L_x_1739:
[----:B------:R-:W-:Y:S05]  /*72f0*/  BSYNC B1 ;  /* 0x0000000000017941 */ /* 0x000fea0003800000 */
.L_x_1394:
        /* <DEDUP_REMOVED lines=28> */
[----:B------:R-:W-:Y:S02]  /*74c0*/  ISETP.GE.AND P5, PT, R22, R117, PT ;  /* 0x000000751600720c */ /* 0x000fe40003fa6270 */
[----:B------:R-:W-:Y:S02]  /*74d0*/  LEA.HI R83, R83, R80, RZ, 0x3 ;  /* 0x0000005053537211 */ /* 0x000fe400078f18ff */
[----:B------:R-:W-:Y:S02]  /*74e0*/  LOP3.LUT R80, R174, 0x38, R81, 0xf8, !PT ;  /* 0x00000038ae507812 */ /* 0x000fe400078ef851 */
[----:B------:R-:W-:-:S02]  /*74f0*/  SHF.R.S32.HI R83, RZ, 0x3, R83 ;  /* 0x00000003ff537819 */ /* 0x000fc40000011453 */
[----:B------:R-:W-:-:S03]  /*7500*/  LOP3.LUT R80, R80, R175, RZ, 0x3c, !PT ;  /* 0x000000af50507212 */ /* 0x000fc600078e3cff */
[----:B------:R-:W-:-:S04]  /*7510*/  IMAD R83, R83, 0x1800, R176 ;  /* 0x0000180053537824 */ /* 0x000fc800078e02b0 */
[----:B------:R-:W-:Y:S02]  /*7520*/  IMAD.IADD R80, R83, 0x1, R80 ;  /* 0x0000000153507824 */ /* 0x000fe400078e0250 */
[C---:B------:R-:W-:Y:S02]  /*7530*/  IMAD R83, R19.reuse, 0x4800, R146 ;  /* 0x0000480013537824 */ /* 0x040fe400078e0292 */
[----:B------:R-:W-:Y:S02]  /*7540*/  IMAD R81, R19, 0x4800, R80 ;  /* 0x0000480013517824 */ /* 0x000fe400078e0250 */
[--C-:B------:R-:W-:Y:S02]  /*7550*/  IMAD R80, R83, 0x2, R18.reuse ;  /* 0x0000000253507824 */ /* 0x100fe400078e0212 */
[----:B------:R-:W-:-:S04]  /*7560*/  IMAD R84, R81, 0x2, R18 ;  /* 0x0000000251547824 */ /* 0x000fc800078e0212 */
[----:B------:R-:W0:Y:S04]  /*7570*/  LDS.128 R80, [R80+0x18400] ;  /* 0x0184000050507984 */ /* 0x000e280000000c00 */
[----:B------:R-:W2:Y:S01]  /*7580*/  LDS.128 R84, [R84+0x18400] ;  /* 0x0184000054547984 */ /* 0x000ea20000000c00 */
[----:B------:R-:W-:Y:S05]  /*7590*/  @P5 BRA `(.L_x_1401) ;  /* 0x0000000400685947 */ /* 0x000fea0003800000 */
[----:B------:R-:W-:Y:S02]  /*75a0*/  SHF.R.U32.HI R213, RZ, 0x10, R53 ;  /* 0x00000010ffd57819 */ /* 0x000fe40000011635 */
[----:B------:R-:W-:Y:S02]  /*75b0*/  SHF.R.U32.HI R212, RZ, 0x10, R41 ;  /* 0x00000010ffd47819 */ /* 0x000fe40000011629 */
[----:B------:R-:W-:Y:S02]  /*75c0*/  PRMT R213, R211, 0x5410, R213 ;  /* 0x00005410d3d57816 */ /* 0x000fe400000000d5 */
[----:B------:R-:W-:Y:S02]  /*75d0*/  PRMT R212, R159, 0x5432, R212 ;  /* 0x000054329fd47816 */ /* 0x000fe400000000d4 */
[----:B------:R-:W-:Y:S01]  /*75e0*/  SHF.R.U64 R40, R40, 0x10, R41 ;  /* 0x0000001028287819 */ /* 0x000fe20000001229 */
[----:B------:R-:W-:Y:S01]  /*75f0*/  IMAD.U32 R214, R213, 0x10000, RZ ;  /* 0x00010000d5d67824 */ /* 0x000fe200078e00ff */
[--C-:B------:R-:W-:Y:S01]  /*7600*/  SHF.R.U64 R41, R42, 0x10, R43.reuse ;  /* 0x000000102a297819 */ /* 0x100fe2000000122b */
[----:B--2---:R-:W-:Y:S01]  /*7610*/  IMAD.U32 R42, R85, 0x10000, RZ ;  /* 0x00010000552a7824 */ /* 0x004fe200078e00ff */
[----:B------:R-:W-:Y:S01]  /*7620*/  SHF.R.U32.HI R211, RZ, 0x10, R43 ;  /* 0x00000010ffd37819 */ /* 0x000fe2000001162b */
[----:B------:R-:W-:Y:S01]  /*7630*/  IMAD.U32 R215, R212, 0x10000, RZ ;  /* 0x00010000d4d77824 */ /* 0x000fe200078e00ff */
[----:B------:R-:W-:Y:S01]  /*7640*/  SHF.R.U64 R52, R52, 0x10, R53 ;  /* 0x0000001034347819 */ /* 0x000fe20000001235 */
[----:B0-----:R-:W-:-:S02]  /*7650*/  IMAD.U32 R43, R81, 0x10000, RZ ;  /* 0x00010000512b7824 */ /* 0x001fc400078e00ff */
[CC--:B------:R-:W-:Y:S01]  /*7660*/  FMUL.FTZ R216, R42.reuse, R214.reuse ;  /* 0x000000d62ad87220 */ /* 0x0c0fe20000410000 */
[-C--:B------:R-:W-:Y:S01]  /*7670*/  FMUL.FTZ R217, R42, R215.reuse ;  /* 0x000000d72ad97220 */ /* 0x080fe20000410000 */
[----:B------:R-:W-:Y:S02]  /*7680*/  LOP3.LUT R213, R213, 0xffff0000, RZ, 0xc0, !PT ;  /* 0xffff0000d5d57812 */ /* 0x000fe400078ec0ff */
[C---:B------:R-:W-:Y:S01]  /*7690*/  FFMA.FTZ R53, R43.reuse, R215, -R216 ;  /* 0x000000d72b357223 */ /* 0x040fe200000108d8 */
[----:B------:R-:W-:Y:S01]  /*76a0*/  FFMA.FTZ R43, R43, R214, R217 ;  /* 0x000000d62b2b7223 */ /* 0x000fe200000100d9 */
[----:B------:R-:W-:Y:S02]  /*76b0*/  LOP3.LUT R214, R85, 0xffff0000, RZ, 0xc0, !PT ;  /* 0xffff000055d67812 */ /* 0x000fe400078ec0ff */
[----:B------:R-:W-:Y:S01]  /*76c0*/  SHF.R.U64 R42, R54, 0x10, R55 ;  /* 0x00000010362a7819 */ /* 0x000fe20000001237 */
[----:B------:R-:W-:Y:S01]  /*76d0*/  IMAD.U32 R54, R80, 0x10000, RZ ;  /* 0x0001000050367824 */ /* 0x000fe200078e00ff */
[----:B------:R-:W-:-:S02]  /*76e0*/  LOP3.LUT R215, R212, 0xffff0000, RZ, 0xc0, !PT ;  /* 0xffff0000d4d77812 */ /* 0x000fc400078ec0ff */
[----:B------:R-:W-:Y:S02]  /*76f0*/  SHF.R.U32.HI R55, RZ, 0x10, R55 ;  /* 0x00000010ff377819 */ /* 0x000fe40000011637 */
[----:B------:R-:W-:Y:S01]  /*7700*/  LOP3.LUT R212, R81, 0xffff0000, RZ, 0xc0, !PT ;  /* 0xffff000051d47812 */ /* 0x000fe200078ec0ff */
[C---:B------:R-:W-:Y:S01]  /*7710*/  FMUL.FTZ R81, R214.reuse, R213 ;  /* 0x000000d5d6517220 */ /* 0x040fe20000410000 */
[-C--:B------:R-:W-:Y:S01]  /*7720*/  FMUL.FTZ R216, R214, R215.reuse ;  /* 0x000000d7d6d87220 */ /* 0x080fe20000410000 */
[----:B------:R-:W-:Y:S02]  /*7730*/  PRMT R55, R220, 0x5410, R55 ;  /* 0x00005410dc377816 */ /* 0x000fe40000000037 */
[----:B------:R-:W-:Y:S01]  /*7740*/  PRMT R85, R218, 0x5410, R211 ;  /* 0x00005410da557816 */ /* 0x000fe200000000d3 */
[C---:B------:R-:W-:Y:S01]  /*7750*/  FFMA.FTZ R214, R212.reuse, R215, -R81 ;  /* 0x000000d7d4d67223 */ /* 0x040fe20000010851 */
[----:B------:R-:W-:Y:S01]  /*7760*/  FFMA.FTZ R212, R212, R213, R216 ;  /* 0x000000d5d4d47223 */ /* 0x000fe200000100d8 */
[C---:B------:R-:W-:Y:S01]  /*7770*/  IMAD.U32 R216, R87.reuse, 0x10000, RZ ;  /* 0x0001000057d87824 */ /* 0x040fe200078e00ff */
[----:B------:R-:W-:Y:S01]  /*7780*/  LOP3.LUT R87, R87, 0xffff0000, RZ, 0xc0, !PT ;  /* 0xffff000057577812 */ /* 0x000fe200078ec0ff */
[----:B------:R-:W-:Y:S01]  /*7790*/  IMAD.U32 R211, R55, 0x10000, RZ ;  /* 0x0001000037d37824 */ /* 0x000fe200078e00ff */
[----:B------:R-:W-:Y:S01]  /*77a0*/  PRMT R40, R158, 0x5432, R40 ;  /* 0x000054329e287816 */ /* 0x000fe20000000028 */
[----:B------:R-:W-:Y:S01]  /*77b0*/  IMAD.U32 R213, R85, 0x10000, RZ ;  /* 0x0001000055d57824 */ /* 0x000fe200078e00ff */
[----:B------:R-:W-:Y:S01]  /*77c0*/  PRMT R52, R202, 0x5432, R52 ;  /* 0x00005432ca347816 */ /* 0x000fe20000000034 */
[----:B------:R-:W-:Y:S01]  /*77d0*/  FMUL.FTZ R215, R216, R211 ;  /* 0x000000d3d8d77220 */ /* 0x000fe20000410000 */
[----:B------:R-:W-:-:S02]  /*77e0*/  IMAD.U32 R218, R83, 0x10000, RZ ;  /* 0x0001000053da7824 */ /* 0x000fc400078e00ff */
[-C--:B------:R-:W-:Y:S01]  /*77f0*/  FMUL.FTZ R216, R216, R213.reuse ;  /* 0x000000d5d8d87220 */ /* 0x080fe20000410000 */
[C---:B------:R-:W-:Y:S01]  /*7800*/  IMAD.U32 R81, R84.reuse, 0x10000, RZ ;  /* 0x0001000054517824 */ /* 0x040fe200078e00ff */
[----:B------:R-:W-:Y:S01]  /*7810*/  LOP3.LUT R84, R84, 0xffff0000, RZ, 0xc0, !PT ;  /* 0xffff000054547812 */ /* 0x000fe200078ec0ff */
[C---:B------:R-:W-:Y:S01]  /*7820*/  FFMA.FTZ R213, R218.reuse, R213, -R215 ;  /* 0x000000d5dad57223 */ /* 0x040fe200000108d7 */
[----:B------:R-:W-:Y:S01]  /*7830*/  FFMA.FTZ R211, R218, R211, R216 ;  /* 0x000000d3dad37223 */ /* 0x000fe200000100d8 */
[----:B------:R-:W-:Y:S01]  /*7840*/  LOP3.LUT R216, R55, 0xffff0000, RZ, 0xc0, !PT ;  /* 0xffff000037d87812 */ /* 0x000fe200078ec0ff */
[----:B------:R-:W-:Y:S01]  /*7850*/  IMAD.U32 R55, R86, 0x10000, RZ ;  /* 0x0001000056377824 */ /* 0x000fe200078e00ff */
[----:B------:R-:W-:Y:S01]  /*7860*/  LOP3.LUT R218, R85, 0xffff0000, RZ, 0xc0, !PT ;  /* 0xffff000055da7812 */ /* 0x000fe200078ec0ff */
[C---:B------:R-:W-:Y:S01]  /*7870*/  IMAD.U32 R85, R40.reuse, 0x10000, RZ ;  /* 0x0001000028557824 */ /* 0x040fe200078e00ff */
[----:B------:R-:W-:Y:S01]  /*7880*/  LOP3.LUT R215, R83, 0xffff0000, RZ, 0xc0, !PT ;  /* 0xffff000053d77812 */ /* 0x000fe200078ec0ff */
[----:B------:R-:W-:Y:S01]  /*7890*/  FMUL.FTZ R220, R87, R216 ;  /* 0x000000d857dc7220 */ /* 0x000fe20000410000 */
[----:B------:R-:W-:Y:S01]  /*78a0*/  PRMT R41, R219, 0x5410, R41 ;  /* 0x00005410db297816 */ /* 0x000fe20000000029 */
[-C--:B------:R-:W-:Y:S01]  /*78b0*/  FMUL.FTZ R87, R87, R218.reuse ;  /* 0x000000da57577220 */ /* 0x080fe20000410000 */
[----:B------:R-:W-:Y:S01]  /*78c0*/  LOP3.LUT R219, R40, 0xffff0000, RZ, 0xc0, !PT ;  /* 0xffff000028db7812 */ /* 0x000fe200078ec0ff */
[C---:B------:R-:W-:Y:S01]  /*78d0*/  FFMA.FTZ R220, R215.reuse, R218, -R220 ;  /* 0x000000dad7dc7223 */ /* 0x040fe200000108dc */
[----:B------:R-:W-:Y:S01]  /*78e0*/  LOP3.LUT R80, R80, 0xffff0000, RZ, 0xc0, !PT ;  /* 0xffff000050507812 */ /* 0x000fe200078ec0ff */
[----:B------:R-:W-:Y:S01]  /*78f0*/  FFMA.FTZ R216, R215, R216, R87 ;  /* 0x000000d8d7d87223 */ /* 0x000fe20000010057 */
[C---:B------:R-:W-:Y:S01]  /*7900*/  IMAD.U32 R87, R52.reuse, 0x10000, RZ ;  /* 0x0001000034577824 */ /* 0x040fe200078e00ff */
[----:B------:R-:W-:Y:S01]  /*7910*/  LOP3.LUT R215, R52, 0xffff0000, RZ, 0xc0, !PT ;  /* 0xffff000034d77812 */ /* 0x000fe200078ec0ff */
[C---:B------:R-:W-:Y:S01]  /*7920*/  FMUL.FTZ R40, R81.reuse, R85 ;  /* 0x0000005551287220 */ /* 0x040fe20000410000 */
[----:B------:R-:W-:Y:S01]  /*7930*/  PRMT R42, R192, 0x5432, R42 ;  /* 0x00005432c02a7816 */ /* 0x000fe2000000002a */
[----:B------:R-:W-:Y:S01]  /*7940*/  FMUL.FTZ R217, R81, R87 ;  /* 0x0000005751d97220 */ /* 0x000fe20000410000 */
[----:B------:R-:W-:Y:S01]  /*7950*/  LOP3.LUT R86, R86, 0xffff0000, RZ, 0xc0, !PT ;  /* 0xffff000056567812 */ /* 0x000fe200078ec0ff */
[----:B------:R-:W-:Y:S01]  /*7960*/  FMUL.FTZ R81, R84, R215 ;  /* 0x000000d754517220 */ /* 0x000fe20000410000 */
[C---:B------:R-:W-:Y:S01]  /*7970*/  FFMA.FTZ R40, R54.reuse, R87, R40 ;  /* 0x0000005736287223 */ /* 0x040fe20000010028 */
[----:B------:R-:W-:Y:S01]  /*7980*/  FFMA.FTZ R217, R54, R85, -R217 ;  /* 0x0000005536d97223 */ /* 0x000fe200000108d9 */
[-C--:B------:R-:W-:Y:S01]  /*7990*/  FMUL.FTZ R85, R84, R219.reuse ;  /* 0x000000db54557220 */ /* 0x080fe20000410000 */
[----:B------:R-:W-:Y:S01]  /*79a0*/  FFMA.FTZ R52, R80, R219, -R81 ;  /* 0x000000db50347223 */ /* 0x000fe20000010851 */
[C---:B------:R-:W-:Y:S01]  /*79b0*/  IMAD.U32 R54, R42.reuse, 0x10000, RZ ;  /* 0x000100002a367824 */ /* 0x040fe200078e00ff */
[----:B------:R-:W-:Y:S01]  /*79c0*/  LOP3.LUT R81, R42, 0xffff0000, RZ, 0xc0, !PT ;  /* 0xffff00002a517812 */ /* 0x000fe200078ec0ff */
[C---:B------:R-:W-:Y:S01]  /*79d0*/  IMAD.U32 R84, R41.reuse, 0x10000, RZ ;  /* 0x0001000029547824 */ /* 0x040fe200078e00ff */
[----:B------:R-:W-:Y:S01]  /*79e0*/  LOP3.LUT R41, R41, 0xffff0000, RZ, 0xc0, !PT ;  /* 0xffff000029297812 */ /* 0x000fe200078ec0ff */
[----:B------:R-:W-:-:S02]  /*79f0*/  IMAD.U32 R83, R82, 0x10000, RZ ;  /* 0x0001000052537824 */ /* 0x000fc400078e00ff */
[C---:B------:R-:W-:Y:S01]  /*7a00*/  FMUL.FTZ R42, R55.reuse, R54 ;  /* 0x00000036372a7220 */ /* 0x040fe20000410000 */
[----:B------:R-:W-:Y:S01]  /*7a10*/  FMUL.FTZ R87, R55, R84 ;  /* 0x0000005437577220 */ /* 0x000fe20000410000 */
[----:B------:R-:W-:Y:S01]  /*7a20*/  LOP3.LUT R82, R82, 0xffff0000, RZ, 0xc0, !PT ;  /* 0xffff000052527812 */ /* 0x000fe200078ec0ff */
[C---:B------:R-:W-:Y:S01]  /*7a30*/  FMUL.FTZ R55, R86.reuse, R81 ;  /* 0x0000005156377220 */ /* 0x040fe20000410000 */
[----:B------:R-:W-:Y:S01]  /*7a40*/  FMUL.FTZ R86, R86, R41 ;  /* 0x0000002956567220 */ /* 0x000fe20000410000 */
[----:B------:R-:W-:Y:S01]  /*7a50*/  FFMA.FTZ R85, R80, R215, R85 ;  /* 0x000000d750557223 */ /* 0x000fe20000010055 */
[C---:B------:R-:W-:Y:S01]  /*7a60*/  FFMA.FTZ R87, R83.reuse, R54, R87 ;  /* 0x0000003653577223 */ /* 0x040fe20000010057 */
[----:B------:R-:W-:Y:S01]  /*7a70*/  FFMA.FTZ R42, R83, R84, -R42 ;  /* 0x00000054532a7223 */ /* 0x000fe2000001082a */
[C---:B------:R-:W-:Y:S01]  /*7a80*/  FFMA.FTZ R86, R82.reuse, R81, R86 ;  /* 0x0000005152567223 */ /* 0x040fe20000010056 */
[----:B------:R-:W-:Y:S01]  /*7a90*/  FFMA.FTZ R55, R82, R41, -R55 ;  /* 0x0000002952377223 */ /* 0x000fe20000010837 */
        /* <DEDUP_REMOVED lines=10> */
.L_x_1401:
[----:B------:R-:W-:Y:S05]  /*7b40*/  BSYNC B3 ;  /* 0x0000000000037941 */ /* 0x000fea0003800000 */
.L_x_1400:
[----:B------:R-:W-:Y:S02]  /*7b50*/  ULDC.64 UR4, c[0x0][0x208] ;  /* 0x0000820000047ab9 */ /* 0x000fe40000000a00 */
[----:B0-----:R0:W-:Y:S04]  /*7b60*/  STG.E.128 desc[UR4][R138.64], R80 ;  /* 0x000000508a007986 */ /* 0x0011e8000c101d04 */
[----:B--2---:R0:W-:Y:S02]  /*7b70*/  @!P4 STG.E.128 desc[UR4][R140.64], R84 ;  /* 0x000000548c00c986 */ /* 0x0041e4000c101d04 */
.L_x_1399:
[----:B------:R-:W-:Y:S05]  /*7b80*/  BSYNC B2 ;  /* 0x0000000000027941 */ /* 0x000fea0003800000 */
.L_x_1398:
        /* <DEDUP_REMOVED lines=34> */
[--C-:B------:R-:W-:Y:S01]  /*7db0*/  SHF.R.U64 R38, R38, 0x10, R39.reuse ;  /* 0x0000001026267819 */ /* 0x100fe20000001227 */
[----:B--2---:R-:W-:Y:S01]  /*7dc0*/  IMAD.U32 R86, R53, 0x10000, RZ ;  /* 0x0001000035567824 */ /* 0x004fe200078e00ff */
[----:B------:R-:W-:Y:S01]  /*7dd0*/  SHF.R.U32.HI R84, RZ, 0x10, R39 ;  /* 0x00000010ff547819 */ /* 0x000fe20000011627 */
[----:B------:R-:W-:Y:S01]  /*7de0*/  IMAD.U32 R141, R55, 0x10000, RZ ;  /* 0x00010000378d7824 */ /* 0x000fe200078e00ff */
[--C-:B------:R-:W-:Y:S01]  /*7df0*/  SHF.R.U64 R39, R48, 0x10, R49.reuse ;  /* 0x0000001030277819 */ /* 0x100fe20000001231 */
[----:B0-----:R-:W-:Y:S01]  /*7e00*/  IMAD.U32 R139, R43, 0x10000, RZ ;  /* 0x000100002b8b7824 */ /* 0x001fe200078e00ff */
[----:B------:R-:W-:Y:S01]  /*7e10*/  SHF.R.U32.HI R48, RZ, 0x10, R49 ;  /* 0x00000010ff307819 */ /* 0x000fe20000011631 */
[----:B------:R-:W-:Y:S01]  /*7e20*/  IMAD.U32 R138, R42, 0x10000, RZ ;  /* 0x000100002a8a7824 */ /* 0x000fe200078e00ff */
[--C-:B------:R-:W-:Y:S02]  /*7e30*/  SHF.R.U64 R36, R36, 0x10, R37.reuse ;  /* 0x0000001024247819 */ /* 0x100fe40000001225 */
        /* <DEDUP_REMOVED lines=8> */
[----:B------:R-:W-:Y:S02]  /*7ec0*/  IMAD.U32 R212, R37, 0x10000, RZ ;  /* 0x0001000025d47824 */ /* 0x000fe400078e00ff */
[----:B------:R-:W-:Y:S01]  /*7ed0*/  FMUL.FTZ R214, R86, R211 ;  /* 0x000000d356d67220 */ /* 0x000fe20000410000 */
[----:B------:R-:W-:Y:S01]  /*7ee0*/  LOP3.LUT R48, R48, 0xffff0000, RZ, 0xc0, !PT ;  /* 0xffff000030307812 */ /* 0x000fe200078ec0ff */
[----:B------:R-:W-:Y:S01]  /*7ef0*/  IMAD.U32 R53, R52, 0x10000, RZ ;  /* 0x0001000034357824 */ /* 0x000fe200078e00ff */
[----:B------:R-:W-:Y:S01]  /*7f00*/  PRMT R50, R168, 0x5432, R50 ;  /* 0x00005432a8327816 */ /* 0x000fe20000000032 */
[-C--:B------:R-:W-:Y:S01]  /*7f10*/  FMUL.FTZ R86, R86, R212.reuse ;  /* 0x000000d456567220 */ /* 0x080fe20000410000 */
[----:B------:R-:W-:Y:S01]  /*7f20*/  PRMT R84, R155, 0x5432, R84 ;  /* 0x000054329b547816 */ /* 0x000fe20000000054 */
[----:B------:R-:W-:Y:S01]  /*7f30*/  FFMA.FTZ R214, R51, R212, -R214 ;  /* 0x000000d433d67223 */ /* 0x000fe200000108d6 */
[----:B------:R-:W-:Y:S01]  /*7f40*/  LOP3.LUT R85, R41, 0xffff0000, RZ, 0xc0, !PT ;  /* 0xffff000029557812 */ /* 0x000fe200078ec0ff */
[----:B------:R-:W-:Y:S01]  /*7f50*/  FMUL.FTZ R218, R87, R48 ;  /* 0x0000003057da7220 */ /* 0x000fe20000410000 */
[----:B------:R-:W-:Y:S01]  /*7f60*/  LOP3.LUT R212, R37, 0xffff0000, RZ, 0xc0, !PT ;  /* 0xffff000025d47812 */ /* 0x000fe200078ec0ff */
[----:B------:R-:W-:Y:S01]  /*7f70*/  IMAD.U32 R216, R50, 0x10000, RZ ;  /* 0x0001000032d87824 */ /* 0x000fe200078e00ff */
[----:B------:R-:W-:Y:S01]  /*7f80*/  PRMT R39, R170, 0x5432, R39 ;  /* 0x00005432aa277816 */ /* 0x000fe20000000027 */
[----:B------:R-:W-:Y:S01]  /*7f90*/  IMAD.U32 R220, R84, 0x10000, RZ ;  /* 0x0001000054dc7824 */ /* 0x000fe200078e00ff */
[----:B------:R-:W-:Y:S01]  /*7fa0*/  LOP3.LUT R55, R55, 0xffff0000, RZ, 0xc0, !PT ;  /* 0xffff000037377812 */ /* 0x000fe200078ec0ff */
[-C--:B------:R-:W-:Y:S01]  /*7fb0*/  FMUL.FTZ R226, R87, R212.reuse ;  /* 0x000000d457e27220 */ /* 0x080fe20000410000 */
[----:B------:R-:W-:Y:S01]  /*7fc0*/  FFMA.FTZ R37, R85, R212, -R218 ;  /* 0x000000d455257223 */ /* 0x000fe200000108da */
[C---:B------:R-:W-:Y:S01]  /*7fd0*/  FMUL.FTZ R212, R141.reuse, R216 ;  /* 0x000000d88dd47220 */ /* 0x040fe20000410000 */
[----:B------:R-:W-:Y:S01]  /*7fe0*/  FMUL.FTZ R141, R141, R220 ;  /* 0x000000dc8d8d7220 */ /* 0x000fe20000410000 */
[----:B------:R-:W-:Y:S01]  /*7ff0*/  PRMT R36, R157, 0x5432, R36 ;  /* 0x000054329d247816 */ /* 0x000fe20000000024 */
[----:B------:R-:W-:Y:S01]  /*8000*/  FFMA.FTZ R85, R85, R48, R226 ;  /* 0x0000003055557223 */ /* 0x000fe200000100e2 */
[----:B------:R-:W-:Y:S01]  /*8010*/  LOP3.LUT R50, R50, 0xffff0000, RZ, 0xc0, !PT ;  /* 0xffff000032327812 */ /* 0x000fe200078ec0ff */
[C---:B------:R-:W-:Y:S01]  /*8020*/  FFMA.FTZ R141, R139.reuse, R216, R141 ;  /* 0x000000d88b8d7223 */ /* 0x040fe2000001008d */
[----:B------:R-:W-:Y:S01]  /*8030*/  LOP3.LUT R84, R84, 0xffff0000, RZ, 0xc0, !PT ;  /* 0xffff000054547812 */ /* 0x000fe200078ec0ff */
[----:B------:R-:W-:Y:S01]  /*8040*/  FFMA.FTZ R212, R139, R220, -R212 ;  /* 0x000000dc8bd47223 */ /* 0x000fe200000108d4 */
        /* <DEDUP_REMOVED lines=9> */
[----:B------:R-:W-:Y:S01]  /*80e0*/  FFMA.FTZ R86, R51, R211, R86 ;  /* 0x000000d333567223 */ /* 0x000fe20000010056 */
        /* <DEDUP_REMOVED lines=14> */
[C---:B------:R-:W-:Y:S01]  /*81d0*/  IMAD.U32 R55, R49.reuse, 0x10000, RZ ;  /* 0x0001000031377824 */ /* 0x040fe200078e00ff */
        /* <DEDUP_REMOVED lines=25> */
.L_x_1405:
[----:B------:R-:W-:Y:S05]  /*8370*/  BSYNC B3 ;  /* 0x0000000000037941 */ /* 0x000fea0003800000 */
.L_x_1404:
[----:B------:R-:W-:Y:S02]  /*8380*/  ULDC.64 UR4, c[0x0][0x208] ;  /* 0x0000820000047ab9 */ /* 0x000fe40000000a00 */
[----:B0-----:R3:W-:Y:S04]  /*8390*/  STG.E.128 desc[UR4][R80.64], R40 ;  /* 0x0000002850007986 */ /* 0x0017e8000c101d04 */
[----:B--2---:R3:W-:Y:S02]  /*83a0*/  @!P4 STG.E.128 desc[UR4][R82.64], R52 ;  /* 0x000000345200c986 */ /* 0x0047e4000c101d04 */
.L_x_1403:
[----:B------:R-:W-:Y:S05]  /*83b0*/  BSYNC B2 ;  /* 0x0000000000027941 */ /* 0x000fea0003800000 */
.L_x_1402:
[----:B------:R-:W-:-:S13]  /*83c0*/  ISETP.NE.AND P4, PT, R10, RZ, PT ;  /* 0x000000ff0a00720c */ /* 0x000fda0003f85270 */
[----:B------:R-:W-:Y:S05]  /*83d0*/  @!P4 BRA `(.L_x_1397) ;  /* 0x000000080004c947 */ /* 0x000fea0003800000 */
[----:B------:R-:W2:Y:S01]  /*83e0*/  LDL R36, [R1+0x8] ;  /* 0x0000080001247983 */ /* 0x000ea20000100800 */
[----:B------:R-:W-:Y:S01]  /*83f0*/  IADD3 R38, P4, P5, R90, R134, R13 ;  /* 0x000000865a267210 */ /* 0x000fe20007d9e00d */
[----:B------:R-:W-:Y:S03]  /*8400*/  BSSY B2, `(.L_x_1406) ;  /* 0x000007b000027945 */ /* 0x000fe60003800000 */
[----:B---3--:R-:W-:Y:S02]  /*8410*/  IADD3.X R40, R89, R206, R109, P4, P5 ;  /* 0x000000ce59287210 */ /* 0x008fe400027ea46d */
[----:B--2---:R-:W-:-:S04]  /*8420*/  LOP3.LUT P6, RZ, R36, 0x1, RZ, 0xc0, !PT ;  /* 0x0000000124ff7812 */ /* 0x004fc800078cc0ff */
[----:B------:R-:W-:-:S04]  /*8430*/  SEL R36, R122, R152, !P6 ;  /* 0x000000987a247207 */ /* 0x000fc80007000000 */
[----:B------:R-:W-:-:S04]  /*8440*/  SHF.R.S32.HI R37, RZ, 0x1f, R36 ;  /* 0x0000001fff257819 */ /* 0x000fc80000011424 */
        /* <DEDUP_REMOVED lines=13> */
[----:B------:R-:W-:-:S04]  /*8520*/  LEA.HI R36, R36, R37, RZ, 0x3 ;  /* 0x0000002524247211 */ /* 0x000fc800078f18ff */
[----:B------:R-:W-:Y:S02]  /*8530*/  SHF.R.S32.HI R37, RZ, 0x3, R36 ;  /* 0x00000003ff257819 */ /* 0x000fe40000011424 */
[----:B------:R-:W-:-:S03]  /*8540*/  LOP3.LUT R36, R174, 0x38, R39, 0xf8, !PT ;  /* 0x00000038ae247812 */ /* 0x000fc600078ef827 */
[----:B------:R-:W-:Y:S01]  /*8550*/  IMAD R37, R37, 0x1800, R176 ;  /* 0x0000180025257824 */ /* 0x000fe200078e02b0 */
[----:B------:R-:W-:-:S05]  /*8560*/  LOP3.LUT R36, R36, R175, RZ, 0x3c, !PT ;  /* 0x000000af24247212 */ /* 0x000fca00078e3cff */
        /* <DEDUP_REMOVED lines=8> */
[----:B------:R-:W-:Y:S01]  /*85f0*/  SHF.R.U64 R44, R44, 0x10, R45 ;  /* 0x000000102c2c7819 */ /* 0x000fe2000000122d */
[----:B---3--:R-:W-:Y:S01]  /*8600*/  IMAD.U32 R54, R41, 0x10000, RZ ;  /* 0x0001000029367824 */ /* 0x008fe200078e00ff */
[----:B------:R-:W-:Y:S01]  /*8610*/  SHF.R.U64 R32, R32, 0x10, R33 ;  /* 0x0000001020207819 */ /* 0x000fe20000001221 */
[----:B--2---:R-:W-:Y:S01]  /*8620*/  IMAD.U32 R52, R37, 0x10000, RZ ;  /* 0x0001000025347824 */ /* 0x004fe200078e00ff */
[----:B------:R-:W-:Y:S01]  /*8630*/  SHF.R.U32.HI R45, RZ, 0x10, R45 ;  /* 0x00000010ff2d7819 */ /* 0x000fe2000001162d */
[----:B0-----:R-:W-:Y:S01]  /*8640*/  IMAD.U32 R83, R43, 0x10000, RZ ;  /* 0x000100002b537824 */ /* 0x001fe200078e00ff */
[----:B------:R-:W-:Y:S01]  /*8650*/  SHF.R.U32.HI R33, RZ, 0x10, R33 ;  /* 0x00000010ff217819 */ /* 0x000fe20000011621 */
[----:B------:R-:W-:Y:S01]  /*8660*/  IMAD.U32 R81, R39, 0x10000, RZ ;  /* 0x0001000027517824 */ /* 0x000fe200078e00ff */
[----:B------:R-:W-:Y:S01]  /*8670*/  SHF.R.U64 R34, R34, 0x10, R35 ;  /* 0x0000001022227819 */ /* 0x000fe20000001223 */
[----:B------:R-:W-:Y:S01]  /*8680*/  IMAD.U32 R80, R38, 0x10000, RZ ;  /* 0x0001000026507824 */ /* 0x000fe200078e00ff */
[----:B------:R-:W-:-:S02]  /*8690*/  PRMT R236, R236, 0x5410, R45 ;  /* 0x00005410ecec7816 */ /* 0x000fc4000000002d */
[----:B------:R-:W-:Y:S02]  /*86a0*/  SHF.R.U32.HI R35, RZ, 0x10, R35 ;  /* 0x00000010ff237819 */ /* 0x000fe40000011623 */
[----:B------:R-:W-:Y:S01]  /*86b0*/  PRMT R232, R232, 0x5410, R33 ;  /* 0x00005410e8e87816 */ /* 0x000fe20000000021 */
[----:B------:R-:W-:Y:S01]  /*86c0*/  IMAD.U32 R33, R236, 0x10000, RZ ;  /* 0x00010000ec217824 */ /* 0x000fe200078e00ff */
[--C-:B------:R-:W-:Y:S02]  /*86d0*/  SHF.R.U64 R46, R46, 0x10, R47.reuse ;  /* 0x000000102e2e7819 */ /* 0x100fe4000000122f */
[----:B------:R-:W-:Y:S01]  /*86e0*/  SHF.R.U32.HI R47, RZ, 0x10, R47 ;  /* 0x00000010ff2f7819 */ /* 0x000fe2000001162f */
[----:B------:R-:W-:Y:S01]  /*86f0*/  FMUL.FTZ R45, R54, R33 ;  /* 0x00000021362d7220 */ /* 0x000fe20000410000 */
[----:B------:R-:W-:Y:S02]  /*8700*/  PRMT R229, R229, 0x5410, R34 ;  /* 0x00005410e5e57816 */ /* 0x000fe40000000022 */
[----:B------:R-:W-:Y:S01]  /*8710*/  PRMT R230, R230, 0x5410, R35 ;  /* 0x00005410e6e67816 */ /* 0x000fe20000000023 */
[----:B------:R-:W-:Y:S01]  /*8720*/  IMAD.U32 R35, R232, 0x10000, RZ ;  /* 0x00010000e8237824 */ /* 0x000fe200078e00ff */
[----:B------:R-:W-:Y:S01]  /*8730*/  LOP3.LUT R55, R41, 0xffff0000, RZ, 0xc0, !PT ;  /* 0xffff000029377812 */ /* 0x000fe200078ec0ff */
[----:B------:R-:W-:Y:S01]  /*8740*/  IMAD.U32 R41, R40, 0x10000, RZ ;  /* 0x0001000028297824 */ /* 0x000fe200078e00ff */
[----:B------:R-:W-:-:S02]  /*8750*/  LOP3.LUT R34, R236, 0xffff0000, RZ, 0xc0, !PT ;  /* 0xffff0000ec227812 */ /* 0x000fc400078ec0ff */
[----:B------:R-:W-:Y:S01]  /*8760*/  PRMT R234, R234, 0x5410, R47 ;  /* 0x00005410eaea7816 */ /* 0x000fe2000000002f */
[-C--:B------:R-:W-:Y:S01]  /*8770*/  FMUL.FTZ R47, R54, R35.reuse ;  /* 0x00000023362f7220 */ /* 0x080fe20000410000 */
[----:B------:R-:W-:Y:S01]  /*8780*/  LOP3.LUT R53, R37, 0xffff0000, RZ, 0xc0, !PT ;  /* 0xffff000025357812 */ /* 0x000fe200078ec0ff */
[----:B------:R-:W-:Y:S01]  /*8790*/  FMUL.FTZ R54, R55, R34 ;  /* 0x0000002237367220 */ /* 0x000fe20000410000 */
[----:B------:R-:W-:Y:S01]  /*87a0*/  LOP3.LUT R232, R232, 0xffff0000, RZ, 0xc0, !PT ;  /* 0xffff0000e8e87812 */ /* 0x000fe200078ec0ff */
[----:B------:R-:W-:Y:S01]  /*87b0*/  IMAD.U32 R37, R36, 0x10000, RZ ;  /* 0x0001000024257824 */ /* 0x000fe200078e00ff */
[----:B------:R-:W-:Y:S01]  /*87c0*/  PRMT R235, R235, 0x5410, R44 ;  /* 0x00005410ebeb7816 */ /* 0x000fe2000000002c */
[----:B------:R-:W-:Y:S01]  /*87d0*/  IMAD.U32 R44, R234, 0x10000, RZ ;  /* 0x00010000ea2c7824 */ /* 0x000fe200078e00ff */
[----:B------:R-:W-:Y:S01]  /*87e0*/  PRMT R231, R231, 0x5410, R32 ;  /* 0x00005410e7e77816 */ /* 0x000fe20000000020 */
[C---:B------:R-:W-:Y:S01]  /*87f0*/  FFMA.FTZ R32, R52.reuse, R35, -R45 ;  /* 0x0000002334207223 */ /* 0x040fe2000001082d */
[----:B------:R-:W-:Y:S01]  /*8800*/  PRMT R233, R233, 0x5410, R46 ;  /* 0x00005410e9e97816 */ /* 0x000fe2000000002e */
[----:B------:R-:W-:Y:S01]  /*8810*/  FFMA.FTZ R52, R52, R33, R47 ;  /* 0x0000002134347223 */ /* 0x000fe2000001002f */
[----:B------:R-:W-:-:S02]  /*8820*/  IMAD.U32 R46, R230, 0x10000, RZ ;  /* 0x00010000e62e7824 */ /* 0x000fc400078e00ff */
[-C--:B------:R-:W-:Y:S01]  /*8830*/  FMUL.FTZ R84, R55, R232.reuse ;  /* 0x000000e837547220 */ /* 0x080fe20000410000 */
[----:B------:R-:W-:Y:S01]  /*8840*/  FFMA.FTZ R33, R53, R232, -R54 ;  /* 0x000000e835217223 */ /* 0x000fe20000010836 */
[----:B------:R-:W-:Y:S01]  /*8850*/  FMUL.FTZ R54, R83, R44 ;  /* 0x0000002c53367220 */ /* 0x000fe20000410000 */
[----:B------:R-:W-:Y:S01]  /*8860*/  LOP3.LUT R43, R43, 0xffff0000, RZ, 0xc0, !PT ;  /* 0xffff00002b2b7812 */ /* 0x000fe200078ec0ff */
[----:B------:R-:W-:Y:S01]  /*8870*/  FMUL.FTZ R83, R83, R46 ;  /* 0x0000002e53537220 */ /* 0x000fe20000410000 */
[----:B------:R-:W-:Y:S01]  /*8880*/  LOP3.LUT R234, R234, 0xffff0000, RZ, 0xc0, !PT ;  /* 0xffff0000eaea7812 */ /* 0x000fe200078ec0ff */
[----:B------:R-:W-:Y:S01]  /*8890*/  FFMA.FTZ R53, R53, R34, R84 ;  /* 0x0000002235357223 */ /* 0x000fe20000010054 */
[----:B------:R-:W-:Y:S01]  /*88a0*/  FFMA.FTZ R34, R81, R46, -R54 ;  /* 0x0000002e51227223 */ /* 0x000fe20000010836 */
[----:B------:R-:W-:Y:S01]  /*88b0*/  LOP3.LUT R230, R230, 0xffff0000, RZ, 0xc0, !PT ;  /* 0xffff0000e6e67812 */ /* 0x000fe200078ec0ff */
[----:B------:R-:W-:Y:S01]  /*88c0*/  IMAD.U32 R46, R235, 0x10000, RZ ;  /* 0x00010000eb2e7824 */ /* 0x000fe200078e00ff */
[----:B------:R-:W-:Y:S01]  /*88d0*/  LOP3.LUT R40, R40, 0xffff0000, RZ, 0xc0, !PT ;  /* 0xffff000028287812 */ /* 0x000fe200078ec0ff */
[----:B------:R-:W-:Y:S01]  /*88e0*/  FFMA.FTZ R81, R81, R44, R83 ;  /* 0x0000002c51517223 */ /* 0x000fe20000010053 */
[----:B------:R-:W-:Y:S01]  /*88f0*/  LOP3.LUT R235, R235, 0xffff0000, RZ, 0xc0, !PT ;  /* 0xffff0000ebeb7812 */ /* 0x000fe200078ec0ff */
[----:B------:R-:W-:Y:S01]  /*8900*/  FMUL.FTZ R54, R43, R234 ;  /* 0x000000ea2b367220 */ /* 0x000fe20000410000 */
[----:B------:R-:W-:Y:S01]  /*8910*/  LOP3.LUT R39, R39, 0xffff0000, RZ, 0xc0, !PT ;  /* 0xffff000027277812 */ /* 0x000fe200078ec0ff */
[C---:B------:R-:W-:Y:S01]  /*8920*/  IMAD.U32 R44, R231.reuse, 0x10000, RZ ;  /* 0x00010000e72c7824 */ /* 0x040fe200078e00ff */
[----:B------:R-:W-:Y:S01]  /*8930*/  LOP3.LUT R231, R231, 0xffff0000, RZ, 0xc0, !PT ;  /* 0xffff0000e7e77812 */ /* 0x000fe200078ec0ff */
[-C--:B------:R-:W-:Y:S01]  /*8940*/  FMUL.FTZ R84, R43, R230.reuse ;  /* 0x000000e62b547220 */ /* 0x080fe20000410000 */
[----:B------:R-:W-:Y:S01]  /*8950*/  LOP3.LUT R36, R36, 0xffff0000, RZ, 0xc0, !PT ;  /* 0xffff000024247812 */ /* 0x000fe200078ec0ff */
[C---:B------:R-:W-:Y:S01]  /*8960*/  FMUL.FTZ R43, R40.reuse, R235 ;  /* 0x000000eb282b7220 */ /* 0x040fe20000410000 */
[----:B------:R-:W-:Y:S01]  /*8970*/  FFMA.FTZ R35, R39, R230, -R54 ;  /* 0x000000e627237223 */ /* 0x000fe20000010836 */
[C---:B------:R-:W-:Y:S01]  /*8980*/  FMUL.FTZ R54, R41.reuse, R46 ;  /* 0x0000002e29367220 */ /* 0x040fe20000410000 */
[----:B------:R-:W-:Y:S01]  /*8990*/  FMUL.FTZ R41, R41, R44 ;  /* 0x0000002c29297220 */ /* 0x000fe20000410000 */
[-C--:B------:R-:W-:Y:S01]  /*89a0*/  FMUL.FTZ R45, R40, R231.reuse ;  /* 0x000000e7282d7220 */ /* 0x080fe20000410000 */
[----:B------:R-:W-:Y:S01]  /*89b0*/  LOP3.LUT R82, R38, 0xffff0000, RZ, 0xc0, !PT ;  /* 0xffff000026527812 */ /* 0x000fe200078ec0ff */
[----:B------:R-:W-:Y:S01]  /*89c0*/  FFMA.FTZ R40, R36, R231, -R43 ;  /* 0x000000e724287223 */ /* 0x000fe2000001082b */
[----:B------:R-:W-:-:S02]  /*89d0*/  IMAD.U32 R38, R42, 0x10000, RZ ;  /* 0x000100002a267824 */ /* 0x000fc400078e00ff */
[----:B------:R-:W-:Y:S01]  /*89e0*/  FFMA.FTZ R234, R39, R234, R84 ;  /* 0x000000ea27ea7223 */ /* 0x000fe20000010054 */
[----:B------:R-:W-:Y:S01]  /*89f0*/  IMAD.U32 R43, R233, 0x10000, RZ ;  /* 0x00010000e92b7824 */ /* 0x000fe200078e00ff */
[----:B------:R-:W-:Y:S01]  /*8a00*/  LOP3.LUT R42, R42, 0xffff0000, RZ, 0xc0, !PT ;  /* 0xffff00002a2a7812 */ /* 0x000fe200078ec0ff */
[----:B------:R-:W-:Y:S01]  /*8a10*/  FFMA.FTZ R39, R37, R44, -R54 ;  /* 0x0000002c25277223 */ /* 0x000fe20000010836 */
[----:B------:R-:W-:Y:S01]  /*8a20*/  LOP3.LUT R233, R233, 0xffff0000, RZ, 0xc0, !PT ;  /* 0xffff0000e9e97812 */ /* 0x000fe200078ec0ff */
[----:B------:R-:W-:Y:S01]  /*8a30*/  FFMA.FTZ R37, R37, R46, R41 ;  /* 0x0000002e25257223 */ /* 0x000fe20000010029 */
[C---:B------:R-:W-:Y:S01]  /*8a40*/  IMAD.U32 R41, R229.reuse, 0x10000, RZ ;  /* 0x00010000e5297824 */ /* 0x040fe200078e00ff */
[----:B------:R-:W-:Y:S01]  /*8a50*/  LOP3.LUT R229, R229, 0xffff0000, RZ, 0xc0, !PT ;  /* 0xffff0000e5e57812 */ /* 0x000fe200078ec0ff */
        /* <DEDUP_REMOVED lines=21> */
.L_x_1407:
[----:B------:R-:W-:Y:S05]  /*8bb0*/  BSYNC B2 ;  /* 0x0000000000027941 */ /* 0x000fea0003800000 */
.L_x_1406:
[----:B------:R-:W-:Y:S02]  /*8bc0*/  ULDC.64 UR4, c[0x0][0x208] ;  /* 0x0000820000047ab9 */ /* 0x000fe40000000a00 */
[----:B--2---:R4:W-:Y:S04]  /*8bd0*/  STG.E.128 desc[UR4][R48.64], R36 ;  /* 0x0000002430007986 */ /* 0x0049e8000c101d04 */
[----:B---3--:R4:W-:Y:S02]  /*8be0*/  @!P4 STG.E.128 desc[UR4][R50.64], R40 ;  /* 0x000000283200c986 */ /* 0x0089e4000c101d04 */
.L_x_1397:
[----:B------:R-:W-:Y:S05]  /*8bf0*/  BSYNC B1 ;  /* 0x0000000000017941 */ /* 0x000fea0003800000 */
.L_x_1396:
        /* <DEDUP_REMOVED lines=15> */
[----:B------:R-:W-:Y:S01]  /*8cf0*/  SHF.R.S32.HI R32, RZ, 0x1f, R33 ;  /* 0x0000001fff207819 */ /* 0x000fe20000011421 */
[----:B------:R-:W-:-:S03]  /*8d00*/  IMAD.SHL.U32 R35, R33, 0x8, RZ ;  /* 0x0000000821237824 */ /* 0x000fc600078e00ff */
[----:B------:R-:W-:Y:S02]  /*8d10*/  LEA.HI R32, R32, R33, RZ, 0x3 ;  /* 0x0000002120207211 */ /* 0x000fe400078f18ff */
[----:B------:R-:W-:Y:S02]  /*8d20*/  ISETP.GE.AND P0, PT, R35, R150, PT ;  /* 0x000000962300720c */ /* 0x000fe40003f06270 */
[----:B---3--:R-:W-:Y:S02]  /*8d30*/  SHF.R.S32.HI R40, RZ, 0x3, R32 ;  /* 0x00000003ff287819 */ /* 0x008fe40000011420 */
[----:B------:R-:W-:-:S03]  /*8d40*/  LOP3.LUT R32, R172, 0x38, R35, 0xf8, !PT ;  /* 0x00000038ac207812 */ /* 0x000fc600078ef823 */
[----:B------:R-:W-:Y:S01]  /*8d50*/  IMAD R33, R40, 0x1800, R177 ;  /* 0x0000180028217824 */ /* 0x000fe200078e02b1 */
[----:B------:R-:W-:-:S05]  /*8d60*/  LOP3.LUT R32, R32, R199, RZ, 0x3c, !PT ;  /* 0x000000c720207212 */ /* 0x000fca00078e3cff */
[--C-:B------:R-:W-:Y:S01]  /*8d70*/  @!P0 SHF.R.S32.HI R37, RZ, 0x1f, R35.reuse ;  /* 0x0000001fff258819 */ /* 0x100fe20000011423 */
[----:B------:R-:W-:Y:S01]  /*8d80*/  IMAD.IADD R32, R33, 0x1, R32 ;  /* 0x0000000121207824 */ /* 0x000fe200078e0220 */
[----:B------:R-:W-:Y:S01]  /*8d90*/  @!P0 IADD3 R34, P4, P5, R90, R128, R35 ;  /* 0x000000805a228210 */ /* 0x000fe20007d9e023 */
[C---:B------:R-:W-:Y:S02]  /*8da0*/  IMAD R33, R19.reuse, 0x4800, R144 ;  /* 0x0000480013217824 */ /* 0x040fe400078e0290 */
[----:B------:R-:W-:Y:S01]  /*8db0*/  IMAD R35, R19, 0x4800, R32 ;  /* 0x0000480013237824 */ /* 0x000fe200078e0220 */
[----:B------:R-:W-:Y:S01]  /*8dc0*/  @!P0 IADD3.X R37, R89, R44, R37, P4, P5 ;  /* 0x0000002c59258210 */ /* 0x000fe200027ea425 */
[----:B------:R-:W-:Y:S01]  /*8dd0*/  IMAD R33, R33, 0x2, R18 ;  /* 0x0000000221217824 */ /* 0x000fe200078e0212 */
[----:B------:R-:W-:-:S04]  /*8de0*/  LEA R40, P4, R36, R120, 0x1 ;  /* 0x0000007824287211 */ /* 0x000fc800078808ff */
[----:B------:R-:W-:Y:S01]  /*8df0*/  LEA.HI.X R41, R36, R121, R38, 0x1, P4 ;  /* 0x0000007924297211 */ /* 0x000fe200020f0c26 */
[----:B------:R-:W-:Y:S01]  /*8e00*/  IMAD R36, R35, 0x2, R18 ;  /* 0x0000000223247824 */ /* 0x000fe200078e0212 */
[----:B------:R-:W-:-:S04]  /*8e10*/  @!P0 LEA R42, P4, R34, R120, 0x1 ;  /* 0x00000078222a8211 */ /* 0x000fc800078808ff */
[----:B------:R-:W-:Y:S02]  /*8e20*/  @!P0 LEA.HI.X R43, R34, R121, R37, 0x1, P4 ;  /* 0x00000079222b8211 */ /* 0x000fe400020f0c25 */
[----:B------:R-:W2:Y:S01]  /*8e30*/  LDS.128 R32, [R33+0x18400] ;  /* 0x0184000021207984 */ /* 0x000ea20000000c00 */
[----:B------:R-:W-:-:S03]  /*8e40*/  ISETP.GE.AND P4, PT, R22, R117, PT ;  /* 0x000000751600720c */ /* 0x000fc60003f86270 */
[----:B------:R-:W3:Y:S10]  /*8e50*/  LDS.128 R36, [R36+0x18400] ;  /* 0x0184000024247984 */ /* 0x000ef40000000c00 */
[----:B------:R-:W-:Y:S05]  /*8e60*/  @P4 BRA `(.L_x_1411) ;  /* 0x00000004006c4947 */ /* 0x000fea0003800000 */
[----:B0-----:R-:W-:Y:S01]  /*8e70*/  SHF.R.U64 R81, R64, 0x10, R65 ;  /* 0x0000001040517819 */ /* 0x001fe20000001241 */
[----:B---3--:R-:W-:Y:S01]  /*8e80*/  IMAD.U32 R53, R37, 0x10000, RZ ;  /* 0x0001000025357824 */ /* 0x008fe200078e00ff */
[--C-:B------:R-:W-:Y:S01]  /*8e90*/  SHF.R.U64 R64, R76, 0x10, R77.reuse ;  /* 0x000000104c407819 */ /* 0x100fe2000000124d */
[----:B------:R-:W-:Y:S01]  /*8ea0*/  IMAD.U32 R52, R39, 0x10000, RZ ;  /* 0x0001000027347824 */ /* 0x000fe200078e00ff */
[----:B------:R-:W-:Y:S01]  /*8eb0*/  SHF.R.U32.HI R77, RZ, 0x10, R77 ;  /* 0x00000010ff4d7819 */ /* 0x000fe2000001164d */
[----:B--2---:R-:W-:Y:S01]  /*8ec0*/  IMAD.U32 R48, R33, 0x10000, RZ ;  /* 0x0001000021307824 */ /* 0x004fe200078e00ff */
[----:B------:R-:W-:Y:S01]  /*8ed0*/  SHF.R.U32.HI R54, RZ, 0x10, R65 ;  /* 0x00000010ff367819 */ /* 0x000fe20000011641 */
[----:B------:R-:W-:Y:S01]  /*8ee0*/  IMAD.U32 R51, R35, 0x10000, RZ ;  /* 0x0001000023337824 */ /* 0x000fe200078e00ff */
[----:B------:R-:W-:Y:S02]  /*8ef0*/  PRMT R228, R228, 0x5410, R77 ;  /* 0x00005410e4e47816 */ /* 0x000fe4000000004d */
[----:B------:R-:W-:-:S02]  /*8f00*/  PRMT R223, R223, 0x5410, R54 ;  /* 0x00005410dfdf7816 */ /* 0x000fc40000000036 */
[----:B------:R-:W-:Y:S01]  /*8f10*/  SHF.R.U64 R55, R78, 0x10, R79 ;  /* 0x000000104e377819 */ /* 0x000fe2000000124f */
[----:B------:R-:W-:Y:S01]  /*8f20*/  IMAD.U32 R54, R228, 0x10000, RZ ;  /* 0x00010000e4367824 */ /* 0x000fe200078e00ff */
[--C-:B------:R-:W-:Y:S02]  /*8f30*/  SHF.R.U64 R65, R66, 0x10, R67.reuse ;  /* 0x0000001042417819 */ /* 0x100fe40000001243 */
[----:B------:R-:W-:Y:S01]  /*8f40*/  LOP3.LUT R49, R39, 0xffff0000, RZ, 0xc0, !PT ;  /* 0xffff000027317812 */ /* 0x000fe200078ec0ff */
[----:B------:R-:W-:Y:S01]  /*8f50*/  IMAD.U32 R39, R223, 0x10000, RZ ;  /* 0x00010000df277824 */ /* 0x000fe200078e00ff */
[----:B------:R-:W-:Y:S02]  /*8f60*/  SHF.R.U32.HI R66, RZ, 0x10, R67 ;  /* 0x00000010ff427819 */ /* 0x000fe40000011643 */
[----:B------:R-:W-:Y:S02]  /*8f70*/  SHF.R.U32.HI R78, RZ, 0x10, R79 ;  /* 0x00000010ff4e7819 */ /* 0x000fe4000001164f */
[----:B------:R-:W-:Y:S01]  /*8f80*/  PRMT R224, R224, 0x5410, R55 ;  /* 0x00005410e0e07816 */ /* 0x000fe20000000037 */
[-C--:B------:R-:W-:Y:S01]  /*8f90*/  FMUL.FTZ R55, R53, R54.reuse ;  /* 0x0000003635377220 */ /* 0x080fe20000410000 */
[----:B------:R-:W-:Y:S01]  /*8fa0*/  LOP3.LUT R50, R37, 0xffff0000, RZ, 0xc0, !PT ;  /* 0xffff000025327812 */ /* 0x000fe200078ec0ff */
[-C--:B------:R-:W-:Y:S01]  /*8fb0*/  FMUL.FTZ R53, R53, R39.reuse ;  /* 0x0000002735357220 */ /* 0x080fe20000410000 */
[----:B------:R-:W-:Y:S01]  /*8fc0*/  LOP3.LUT R228, R228, 0xffff0000, RZ, 0xc0, !PT ;  /* 0xffff0000e4e47812 */ /* 0x000fe200078ec0ff */
[C---:B------:R-:W-:Y:S01]  /*8fd0*/  FFMA.FTZ R39, R48.reuse, R39, -R55 ;  /* 0x0000002730277223 */ /* 0x040fe20000010837 */
[----:B------:R-:W-:Y:S01]  /*8fe0*/  PRMT R221, R221, 0x5410, R66 ;  /* 0x00005410dddd7816 */ /* 0x000fe20000000042 */
[----:B------:R-:W-:Y:S01]  /*8ff0*/  FFMA.FTZ R48, R48, R54, R53 ;  /* 0x0000003630307223 */ /* 0x000fe20000010035 */
[----:B------:R-:W-:Y:S01]  /*9000*/  PRMT R225, R225, 0x5410, R78 ;  /* 0x00005410e1e17816 */ /* 0x000fe2000000004e */
[----:B------:R-:W-:Y:S01]  /*9010*/  IMAD.U32 R37, R36, 0x10000, RZ ;  /* 0x0001000024257824 */ /* 0x000fe200078e00ff */
[----:B------:R-:W-:Y:S01]  /*9020*/  LOP3.LUT R223, R223, 0xffff0000, RZ, 0xc0, !PT ;  /* 0xffff0000dfdf7812 */ /* 0x000fe200078ec0ff */
[----:B------:R-:W-:Y:S01]  /*9030*/  IMAD.U32 R53, R221, 0x10000, RZ ;  /* 0x00010000dd357824 */ /* 0x000fe200078e00ff */
[----:B------:R-:W-:Y:S01]  /*9040*/  LOP3.LUT R47, R33, 0xffff0000, RZ, 0xc0, !PT ;  /* 0xffff0000212f7812 */ /* 0x000fe200078ec0ff */
[----:B------:R-:W-:Y:S01]  /*9050*/  IMAD.U32 R55, R225, 0x10000, RZ ;  /* 0x00010000e1377824 */ /* 0x000fe200078e00ff */
[----:B------:R-:W-:Y:S01]  /*9060*/  PRMT R227, R227, 0x5410, R64 ;  /* 0x00005410e3e37816 */ /* 0x000fe20000000040 */
[CC--:B------:R-:W-:Y:S01]  /*9070*/  FMUL.FTZ R64, R50.reuse, R228.reuse ;  /* 0x000000e432407220 */ /* 0x0c0fe20000410000 */
[----:B------:R-:W-:Y:S01]  /*9080*/  FMUL.FTZ R54, R50, R223 ;  /* 0x000000df32367220 */ /* 0x000fe20000410000 */
[----:B------:R-:W-:Y:S01]  /*9090*/  LOP3.LUT R225, R225, 0xffff0000, RZ, 0xc0, !PT ;  /* 0xffff0000e1e17812 */ /* 0x000fe200078ec0ff */
[C---:B------:R-:W-:Y:S01]  /*90a0*/  FMUL.FTZ R66, R52.reuse, R53 ;  /* 0x0000003534427220 */ /* 0x040fe20000410000 */
[----:B------:R-:W-:Y:S01]  /*90b0*/  FFMA.FTZ R50, R47, R223, -R64 ;  /* 0x000000df2f327223 */ /* 0x000fe20000010840 */
[----:B------:R-:W-:Y:S01]  /*90c0*/  FMUL.FTZ R64, R52, R55 ;  /* 0x0000003734407220 */ /* 0x000fe20000410000 */
[----:B------:R-:W-:Y:S01]  /*90d0*/  LOP3.LUT R221, R221, 0xffff0000, RZ, 0xc0, !PT ;  /* 0xffff0000dddd7812 */ /* 0x000fe200078ec0ff */
[----:B------:R-:W-:Y:S01]  /*90e0*/  FFMA.FTZ R47, R47, R228, R54 ;  /* 0x000000e42f2f7223 */ /* 0x000fe20000010036 */
[----:B------:R-:W-:Y:S01]  /*90f0*/  PRMT R222, R222, 0x5410, R81 ;  /* 0x00005410dede7816 */ /* 0x000fe20000000051 */
[C---:B------:R-:W-:Y:S01]  /*9100*/  FFMA.FTZ R52, R51.reuse, R53, -R64 ;  /* 0x0000003533347223 */ /* 0x040fe20000010840 */
[----:B------:R-:W-:Y:S01]  /*9110*/  PRMT R210, R210, 0x5410, R65 ;  /* 0x00005410d2d27816 */ /* 0x000fe20000000041 */
[----:B------:R-:W-:Y:S01]  /*9120*/  FFMA.FTZ R65, R51, R55, R66 ;  /* 0x0000003733417223 */ /* 0x000fe20000010042 */
[----:B------:R-:W-:Y:S01]  /*9130*/  LOP3.LUT R46, R35, 0xffff0000, RZ, 0xc0, !PT ;  /* 0xffff0000232e7812 */ /* 0x000fe200078ec0ff */
[----:B------:R-:W-:Y:S01]  /*9140*/  FMUL.FTZ R51, R49, R225 ;  /* 0x000000e131337220 */ /* 0x000fe20000410000 */
[----:B------:R-:W-:Y:S01]  /*9150*/  IMAD.U32 R64, R227, 0x10000, RZ ;  /* 0x00010000e3407824 */ /* 0x000fe200078e00ff */
[----:B------:R-:W-:Y:S01]  /*9160*/  LOP3.LUT R45, R36, 0xffff0000, RZ, 0xc0, !PT ;  /* 0xffff0000242d7812 */ /* 0x000fe200078ec0ff */
[----:B------:R-:W-:Y:S01]  /*9170*/  FMUL.FTZ R49, R49, R221 ;  /* 0x000000dd31317220 */ /* 0x000fe20000410000 */
[----:B------:R-:W-:Y:S01]  /*9180*/  LOP3.LUT R227, R227, 0xffff0000, RZ, 0xc0, !PT ;  /* 0xffff0000e3e37812 */ /* 0x000fe200078ec0ff */
[----:B------:R-:W-:-:S02]  /*9190*/  IMAD.U32 R54, R222, 0x10000, RZ ;  /* 0x00010000de367824 */ /* 0x000fc400078e00ff */
[----:B------:R-:W-:Y:S01]  /*91a0*/  FFMA.FTZ R221, R46, R221, -R51 ;  /* 0x000000dd2edd7223 */ /* 0x000fe20000010833 */
[C---:B------:R-:W-:Y:S01]  /*91b0*/  IMAD.U32 R33, R32.reuse, 0x10000, RZ ;  /* 0x0001000020217824 */ /* 0x040fe200078e00ff */
[----:B------:R-:W-:Y:S01]  /*91c0*/  LOP3.LUT R32, R32, 0xffff0000, RZ, 0xc0, !PT ;  /* 0xffff000020207812 */ /* 0x000fe200078ec0ff */
[----:B------:R-:W-:Y:S01]  /*91d0*/  FFMA.FTZ R46, R46, R225, R49 ;  /* 0x000000e12e2e7223 */ /* 0x000fe20000010031 */
[----:B------:R-:W-:Y:S01]  /*91e0*/  LOP3.LUT R222, R222, 0xffff0000, RZ, 0xc0, !PT ;  /* 0xffff0000dede7812 */ /* 0x000fe200078ec0ff */
[----:B------:R-:W-:Y:S01]  /*91f0*/  FMUL.FTZ R66, R37, R64 ;  /* 0x0000004025427220 */ /* 0x000fe20000410000 */
[----:B------:R-:W-:Y:S01]  /*9200*/  FMUL.FTZ R49, R45, R227 ;  /* 0x000000e32d317220 */ /* 0x000fe20000410000 */
[----:B------:R-:W-:Y:S01]  /*9210*/  FMUL.FTZ R37, R37, R54 ;  /* 0x0000003625257220 */ /* 0x000fe20000410000 */
[C---:B------:R-:W-:Y:S01]  /*9220*/  IMAD.U32 R35, R34.reuse, 0x10000, RZ ;  /* 0x0001000022237824 */ /* 0x040fe200078e00ff */
[----:B------:R-:W-:Y:S01]  /*9230*/  LOP3.LUT R36, R34, 0xffff0000, RZ, 0xc0, !PT ;  /* 0xffff000022247812 */ /* 0x000fe200078ec0ff */
[----:B------:R-:W-:-:S02]  /*9240*/  IMAD.U32 R34, R38, 0x10000, RZ ;  /* 0x0001000026227824 */ /* 0x000fc400078e00ff */
[----:B------:R-:W-:Y:S01]  /*9250*/  FFMA.FTZ R51, R32, R222, -R49 ;  /* 0x000000de20337223 */ /* 0x000fe20000010831 */
[----:B------:R-:W-:Y:S01]  /*9260*/  LOP3.LUT R38, R38, 0xffff0000, RZ, 0xc0, !PT ;  /* 0xffff000026267812 */ /* 0x000fe200078ec0ff */
[----:B------:R-:W-:Y:S01]  /*9270*/  FFMA.FTZ R64, R33, R64, R37 ;  /* 0x0000004021407223 */ /* 0x000fe20000010025 */
[----:B------:R-:W-:Y:S01]  /*9280*/  FMUL.FTZ R53, R45, R222 ;  /* 0x000000de2d357220 */ /* 0x000fe20000410000 */
[C---:B------:R-:W-:Y:S01]  /*9290*/  LOP3.LUT R49, R224.reuse, 0xffff0000, RZ, 0xc0, !PT ;  /* 0xffff0000e0317812 */ /* 0x040fe200078ec0ff */
[----:B------:R-:W-:Y:S01]  /*92a0*/  FFMA.FTZ R66, R33, R54, -R66 ;  /* 0x0000003621427223 */ /* 0x000fe20000010842 */
[----:B------:R-:W-:Y:S01]  /*92b0*/  IMAD.U32 R45, R224, 0x10000, RZ ;  /* 0x00010000e02d7824 */ /* 0x000fe200078e00ff */
[C---:B------:R-:W-:Y:S01]  /*92c0*/  LOP3.LUT R37, R210.reuse, 0xffff0000, RZ, 0xc0, !PT ;  /* 0xffff0000d2257812 */ /* 0x040fe200078ec0ff */
[----:B------:R-:W-:Y:S02]  /*92d0*/  IMAD.U32 R33, R210, 0x10000, RZ ;  /* 0x00010000d2217824 */ /* 0x000fe400078e00ff */
[----:B------:R-:W-:Y:S01]  /*92e0*/  FFMA.FTZ R53, R32, R227, R53 ;  /* 0x000000e320357223 */ /* 0x000fe20000010035 */
[----:B------:R-:W-:Y:S01]  /*92f0*/  FMUL.FTZ R32, R34, R45 ;  /* 0x0000002d22207220 */ /* 0x000fe20000410000 */
[----:B------:R-:W-:Y:S01]  /*9300*/  FMUL.FTZ R55, R38, R49 ;  /* 0x0000003126377220 */ /* 0x000fe20000410000 */
        /* <DEDUP_REMOVED lines=16> */
[----:B------:R-:W-:-:S07]  /*9410*/  F2FP.BF16.F32.PACK_AB R36, R53, R64 ;  /* 0x000000403524723e */ /* 0x000fce00000010ff */
.L_x_1411:
[----:B------:R-:W-:Y:S05]  /*9420*/  BSYNC B2 ;  /* 0x0000000000027941 */ /* 0x000fea0003800000 */
.L_x_1410:
[----:B------:R-:W-:Y:S02]  /*9430*/  ULDC.64 UR4, c[0x0][0x208] ;  /* 0x0000820000047ab9 */ /* 0x000fe40000000a00 */
[----:B--2---:R2:W-:Y:S04]  /*9440*/  STG.E.128 desc[UR4][R40.64], R32 ;  /* 0x0000002028007986 */ /* 0x0045e8000c101d04 */
[----:B---3--:R2:W-:Y:S02]  /*9450*/  @!P0 STG.E.128 desc[UR4][R42.64], R36 ;  /* 0x000000242a008986 */ /* 0x0085e4000c101d04 */
.L_x_1409:
[----:B------:R-:W-:Y:S05]  /*9460*/  BSYNC B1 ;  /* 0x0000000000017941 */ /* 0x000fea0003800000 */
.L_x_1408:
        /* <DEDUP_REMOVED lines=15> */
[----:B------:R-:W-:-:S04]  /*9560*/  LOP3.LUT R32, R172, 0x38, R33, 0xf8, !PT ;  /* 0x00000038ac207812 */ /* 0x000fc800078ef821 */
[----:B------:R-:W-:-:S05]  /*9570*/  LOP3.LUT R32, R32, R199, RZ, 0x3c, !PT ;  /* 0x000000c720207212 */ /* 0x000fca00078e3cff */
[--C-:B------:R-:W-:Y:S02]  /*9580*/  @!P0 SHF.R.S32.HI R37, RZ, 0x1f, R33.reuse ;  /* 0x0000001fff258819 */ /* 0x100fe40000011421 */
[----:B------:R-:W-:Y:S01]  /*9590*/  @!P0 IADD3 R34, P4, P5, R90, R128, R33 ;  /* 0x000000805a228210 */ /* 0x000fe20007d9e021 */
[----:B------:R-:W-:-:S03]  /*95a0*/  IMAD R33, R40, 0x1800, R177 ;  /* 0x0000180028217824 */ /* 0x000fc600078e02b1 */
[----:B------:R-:W-:Y:S01]  /*95b0*/  @!P0 IADD3.X R37, R89, R44, R37, P4, P5 ;  /* 0x0000002c59258210 */ /* 0x000fe200027ea425 */
[----:B------:R-:W-:Y:S01]  /*95c0*/  IMAD.IADD R32, R33, 0x1, R32 ;  /* 0x0000000121207824 */ /* 0x000fe200078e0220 */
[CC--:B------:R-:W-:Y:S01]  /*95d0*/  LEA R40, P4, R36.reuse, R120.reuse, 0x1 ;  /* 0x0000007824287211 */ /* 0x0c0fe200078808ff */
[C---:B------:R-:W-:Y:S02]  /*95e0*/  IMAD R33, R19.reuse, 0x4800, R142 ;  /* 0x0000480013217824 */ /* 0x040fe400078e028e */
[----:B------:R-:W-:Y:S01]  /*95f0*/  IMAD R35, R19, 0x4800, R32 ;  /* 0x0000480013237824 */ /* 0x000fe200078e0220 */
[----:B------:R-:W-:Y:S01]  /*9600*/  LEA.HI.X R41, R36, R121, R38, 0x1, P4 ;  /* 0x0000007924297211 */ /* 0x000fe200020f0c26 */
[--C-:B------:R-:W-:Y:S01]  /*9610*/  IMAD R33, R33, 0x2, R18.reuse ;  /* 0x0000000221217824 */ /* 0x100fe200078e0212 */
        /* <DEDUP_REMOVED lines=15> */
[----:B------:R-:W-:Y:S01]  /*9710*/  PRMT R204, R204, 0x5410, R61 ;  /* 0x00005410cccc7816 */ /* 0x000fe2000000003d */
[----:B------:R-:W-:Y:S01]  /*9720*/  IMAD.U32 R45, R32, 0x10000, RZ ;  /* 0x00010000202d7824 */ /* 0x000fe200078e00ff */
[----:B------:R-:W-:-:S02]  /*9730*/  PRMT R209, R209, 0x5410, R72 ;  /* 0x00005410d1d17816 */ /* 0x000fc40000000048 */
[----:B------:R-:W-:Y:S02]  /*9740*/  SHF.R.U64 R55, R62, 0x10, R63 ;  /* 0x000000103e377819 */ /* 0x000fe4000000123f */
[----:B------:R-:W-:Y:S02]  /*9750*/  SHF.R.U64 R60, R74, 0x10, R75 ;  /* 0x000000104a3c7819 */ /* 0x000fe4000000124b */
[----:B------:R-:W-:Y:S01]  /*9760*/  PRMT R203, R203, 0x5410, R54 ;  /* 0x00005410cbcb7816 */ /* 0x000fe20000000036 */
[----:B------:R-:W-:Y:S01]  /*9770*/  IMAD.U32 R54, R209, 0x10000, RZ ;  /* 0x00010000d1367824 */ /* 0x000fe200078e00ff */
[----:B------:R-:W-:Y:S01]  /*9780*/  PRMT R208, R208, 0x5410, R53 ;  /* 0x00005410d0d07816 */ /* 0x000fe20000000035 */
[----:B------:R-:W-:Y:S01]  /*9790*/  IMAD.U32 R53, R204, 0x10000, RZ ;  /* 0x00010000cc357824 */ /* 0x000fe200078e00ff */
[----:B------:R-:W-:Y:S02]  /*97a0*/  SHF.R.U32.HI R63, RZ, 0x10, R63 ;  /* 0x00000010ff3f7819 */ /* 0x000fe4000001163f */
[----:B------:R-:W-:Y:S01]  /*97b0*/  SHF.R.U32.HI R74, RZ, 0x10, R75 ;  /* 0x00000010ff4a7819 */ /* 0x000fe2000001164b */
[CC--:B------:R-:W-:Y:S01]  /*97c0*/  FMUL.FTZ R62, R50.reuse, R53.reuse ;  /* 0x00000035323e7220 */ /* 0x0c0fe20000410000 */
[----:B------:R-:W-:Y:S01]  /*97d0*/  PRMT R205, R205, 0x5410, R60 ;  /* 0x00005410cdcd7816 */ /* 0x000fe2000000003c */
[-C--:B------:R-:W-:Y:S01]  /*97e0*/  FMUL.FTZ R60, R50, R54.reuse ;  /* 0x00000036323c7220 */ /* 0x080fe20000410000 */
[----:B------:R-:W-:Y:S01]  /*97f0*/  PRMT R202, R202, 0x5410, R63 ;  /* 0x00005410caca7816 */ /* 0x000fe2000000003f */
[----:B------:R-:W-:Y:S01]  /*9800*/  FFMA.FTZ R62, R47, R54, R62 ;  /* 0x000000362f3e7223 */ /* 0x000fe2000001003e */
[----:B------:R-:W-:Y:S01]  /*9810*/  PRMT R207, R207, 0x5410, R74 ;  /* 0x00005410cfcf7816 */ /* 0x000fe2000000004a */
[----:B------:R-:W-:Y:S01]  /*9820*/  FFMA.FTZ R60, R47, R53, -R60 ;  /* 0x000000352f3c7223 */ /* 0x000fe2000001083c */
[----:B------:R-:W-:Y:S01]  /*9830*/  LOP3.LUT R51, R37, 0xffff0000, RZ, 0xc0, !PT ;  /* 0xffff000025337812 */ /* 0x000fe200078ec0ff */
[----:B------:R-:W-:Y:S01]  /*9840*/  IMAD.U32 R47, R202, 0x10000, RZ ;  /* 0x00010000ca2f7824 */ /* 0x000fe200078e00ff */
[----:B------:R-:W-:Y:S01]  /*9850*/  LOP3.LUT R209, R209, 0xffff0000, RZ, 0xc0, !PT ;  /* 0xffff0000d1d17812 */ /* 0x000fe200078ec0ff */
[----:B------:R-:W-:Y:S01]  /*9860*/  IMAD.U32 R50, R207, 0x10000, RZ ;  /* 0x00010000cf327824 */ /* 0x000fe200078e00ff */
[----:B------:R-:W-:Y:S01]  /*9870*/  LOP3.LUT R204, R204, 0xffff0000, RZ, 0xc0, !PT ;  /* 0xffff0000cccc7812 */ /* 0x000fe200078ec0ff */
[----:B------:R-:W-:Y:S01]  /*9880*/  IMAD.U32 R37, R36, 0x10000, RZ ;  /* 0x0001000024257824 */ /* 0x000fe200078e00ff */
[----:B------:R-:W-:Y:S01]  /*9890*/  PRMT R192, R192, 0x5410, R55 ;  /* 0x00005410c0c07816 */ /* 0x000fe20000000037 */
[C---:B------:R-:W-:Y:S01]  /*98a0*/  FMUL.FTZ R55, R52.reuse, R47 ;  /* 0x0000002f34377220 */ /* 0x040fe20000410000 */
[----:B------:R-:W-:Y:S01]  /*98b0*/  LOP3.LUT R48, R33, 0xffff0000, RZ, 0xc0, !PT ;  /* 0xffff000021307812 */ /* 0x000fe200078ec0ff */
[C---:B------:R-:W-:Y:S01]  /*98c0*/  FMUL.FTZ R53, R51.reuse, R209 ;  /* 0x000000d133357220 */ /* 0x040fe20000410000 */
[----:B------:R-:W-:Y:S01]  /*98d0*/  FMUL.FTZ R51, R51, R204 ;  /* 0x000000cc33337220 */ /* 0x000fe20000410000 */
[----:B------:R-:W-:Y:S01]  /*98e0*/  LOP3.LUT R39, R39, 0xffff0000, RZ, 0xc0, !PT ;  /* 0xffff000027277812 */ /* 0x000fe200078ec0ff */
[-C--:B------:R-:W-:Y:S01]  /*98f0*/  FMUL.FTZ R54, R52, R50.reuse ;  /* 0x0000003234367220 */ /* 0x080fe20000410000 */
[----:B------:R-:W-:Y:S01]  /*9900*/  LOP3.LUT R207, R207, 0xffff0000, RZ, 0xc0, !PT ;  /* 0xffff0000cfcf7812 */ /* 0x000fe200078ec0ff */
[----:B------:R-:W-:Y:S01]  /*9910*/  FFMA.FTZ R55, R49, R50, R55 ;  /* 0x0000003231377223 */ /* 0x000fe20000010037 */
[----:B------:R-:W-:Y:S01]  /*9920*/  LOP3.LUT R202, R202, 0xffff0000, RZ, 0xc0, !PT ;  /* 0xffff0000caca7812 */ /* 0x000fe200078ec0ff */
[----:B------:R-:W-:-:S02]  /*9930*/  IMAD.U32 R50, R208, 0x10000, RZ ;  /* 0x00010000d0327824 */ /* 0x000fc400078e00ff */
[C---:B------:R-:W-:Y:S01]  /*9940*/  FFMA.FTZ R53, R48.reuse, R204, -R53 ;  /* 0x000000cc30357223 */ /* 0x040fe20000010835 */
[----:B------:R-:W-:Y:S01]  /*9950*/  FFMA.FTZ R51, R48, R209, R51 ;  /* 0x000000d130337223 */ /* 0x000fe20000010033 */
[----:B------:R-:W-:Y:S01]  /*9960*/  FFMA.FTZ R54, R49, R47, -R54 ;  /* 0x0000002f31367223 */ /* 0x000fe20000010836 */
[----:B------:R-:W-:Y:S01]  /*9970*/  IMAD.U32 R48, R203, 0x10000, RZ ;  /* 0x00010000cb307824 */ /* 0x000fe200078e00ff */
[----:B------:R-:W-:Y:S01]  /*9980*/  LOP3.LUT R46, R35, 0xffff0000, RZ, 0xc0, !PT ;  /* 0xffff0000232e7812 */ /* 0x000fe200078ec0ff */
[CC--:B------:R-:W-:Y:S01]  /*9990*/  FMUL.FTZ R47, R39.reuse, R207.reuse ;  /* 0x000000cf272f7220 */ /* 0x0c0fe20000410000 */
[----:B------:R-:W-:Y:S01]  /*99a0*/  LOP3.LUT R36, R36, 0xffff0000, RZ, 0xc0, !PT ;  /* 0xffff000024247812 */ /* 0x000fe200078ec0ff */
[----:B------:R-:W-:Y:S01]  /*99b0*/  FMUL.FTZ R39, R39, R202 ;  /* 0x000000ca27277220 */ /* 0x000fe20000410000 */
[----:B------:R-:W-:Y:S01]  /*99c0*/  LOP3.LUT R208, R208, 0xffff0000, RZ, 0xc0, !PT ;  /* 0xffff0000d0d07812 */ /* 0x000fe200078ec0ff */
[----:B------:R-:W-:Y:S01]  /*99d0*/  FMUL.FTZ R52, R37, R50 ;  /* 0x0000003225347220 */ /* 0x000fe20000410000 */
[----:B------:R-:W-:Y:S01]  /*99e0*/  LOP3.LUT R203, R203, 0xffff0000, RZ, 0xc0, !PT ;  /* 0xffff0000cbcb7812 */ /* 0x000fe200078ec0ff */
[----:B------:R-:W-:Y:S01]  /*99f0*/  FMUL.FTZ R37, R37, R48 ;  /* 0x0000003025257220 */ /* 0x000fe20000410000 */
[----:B------:R-:W-:Y:S01]  /*9a00*/  LOP3.LUT R33, R32, 0xffff0000, RZ, 0xc0, !PT ;  /* 0xffff000020217812 */ /* 0x000fe200078ec0ff */
[C---:B------:R-:W-:Y:S01]  /*9a10*/  FFMA.FTZ R47, R46.reuse, R202, -R47 ;  /* 0x000000ca2e2f7223 */ /* 0x040fe2000001082f */
[----:B------:R-:W-:Y:S01]  /*9a20*/  FFMA.FTZ R64, R46, R207, R39 ;  /* 0x000000cf2e407223 */ /* 0x000fe20000010027 */
[----:B------:R-:W-:Y:S01]  /*9a30*/  FFMA.FTZ R52, R45, R48, -R52 ;  /* 0x000000302d347223 */ /* 0x000fe20000010834 */
[----:B------:R-:W-:-:S02]  /*9a40*/  IMAD.U32 R35, R38, 0x10000, RZ ;  /* 0x0001000026237824 */ /* 0x000fc400078e00ff */
[C---:B------:R-:W-:Y:S01]  /*9a50*/  FMUL.FTZ R46, R36.reuse, R208 ;  /* 0x000000d0242e7220 */ /* 0x040fe20000410000 */
[-C--:B------:R-:W-:Y:S01]  /*9a60*/  FMUL.FTZ R48, R36, R203.reuse ;  /* 0x000000cb24307220 */ /* 0x080fe20000410000 */
[----:B------:R-:W-:Y:S01]  /*9a70*/  IMAD.U32 R39, R205, 0x10000, RZ ;  /* 0x00010000cd277824 */ /* 0x000fe200078e00ff */
[----:B------:R-:W-:Y:S01]  /*9a80*/  LOP3.LUT R38, R38, 0xffff0000, RZ, 0xc0, !PT ;  /* 0xffff000026267812 */ /* 0x000fe200078ec0ff */
[----:B------:R-:W-:Y:S01]  /*9a90*/  FFMA.FTZ R45, R45, R50, R37 ;  /* 0x000000322d2d7223 */ /* 0x000fe20000010025 */
[----:B------:R-:W-:Y:S01]  /*9aa0*/  IMAD.U32 R36, R192, 0x10000, RZ ;  /* 0x00010000c0247824 */ /* 0x000fe200078e00ff */
[----:B------:R-:W-:Y:S01]  /*9ab0*/  LOP3.LUT R205, R205, 0xffff0000, RZ, 0xc0, !PT ;  /* 0xffff0000cdcd7812 */ /* 0x000fe200078ec0ff */
[----:B------:R-:W-:Y:S01]  /*9ac0*/  IMAD.U32 R32, R34, 0x10000, RZ ;  /* 0x0001000022207824 */ /* 0x000fe200078e00ff */
[----:B------:R-:W-:Y:S01]  /*9ad0*/  LOP3.LUT R37, R192, 0xffff0000, RZ, 0xc0, !PT ;  /* 0xffff0000c0257812 */ /* 0x000fe200078ec0ff */
[C---:B------:R-:W-:Y:S01]  /*9ae0*/  FFMA.FTZ R203, R33.reuse, R203, -R46 ;  /* 0x000000cb21cb7223 */ /* 0x040fe2000001082e */
[----:B------:R-:W-:Y:S01]  /*9af0*/  FFMA.FTZ R48, R33, R208, R48 ;  /* 0x000000d021307223 */ /* 0x000fe20000010030 */
[----:B------:R-:W-:Y:S01]  /*9b00*/  LOP3.LUT R34, R34, 0xffff0000, RZ, 0xc0, !PT ;  /* 0xffff000022227812 */ /* 0x000fe200078ec0ff */
[C---:B------:R-:W-:Y:S01]  /*9b10*/  FMUL.FTZ R33, R35.reuse, R39 ;  /* 0x0000002723217220 */ /* 0x040fe20000410000 */
[-C--:B------:R-:W-:Y:S01]  /*9b20*/  FMUL.FTZ R46, R35, R36.reuse ;  /* 0x00000024232e7220 */ /* 0x080fe20000410000 */
        /* <DEDUP_REMOVED lines=16> */
.L_x_1415:
[----:B------:R-:W-:Y:S05]  /*9c30*/  BSYNC B2 ;  /* 0x0000000000027941 */ /* 0x000fea0003800000 */
.L_x_1414:
[----:B------:R-:W-:Y:S02]  /*9c40*/  ULDC.64 UR4, c[0x0][0x208] ;  /* 0x0000820000047ab9 */ /* 0x000fe40000000a00 */
[----:B--2---:R2:W-:Y:S04]  /*9c50*/  STG.E.128 desc[UR4][R40.64], R32 ;  /* 0x0000002028007986 */ /* 0x0045e8000c101d04 */
[----:B---3--:R2:W-:Y:S02]  /*9c60*/  @!P0 STG.E.128 desc[UR4][R42.64], R36 ;  /* 0x000000242a008986 */ /* 0x0085e4000c101d04 */
.L_x_1413:
[----:B------:R-:W-:Y:S05]  /*9c70*/  BSYNC B1 ;  /* 0x0000000000017941 */ /* 0x000fea0003800000 */
.L_x_1412:
[----:B------:R-:W-:-:S13]  /*9c80*/  ISETP.NE.AND P0, PT, R10, RZ, PT ;  /* 0x000000ff0a00720c */ /* 0x000fda0003f05270 */
[----:B------:R-:W-:Y:S05]  /*9c90*/  @!P0 BRA `(.L_x_1366) ;  /* 0x0000000800f48947 */ /* 0x000fea0003800000 */
[----:B--2---:R-:W2:Y:S01]  /*9ca0*/  LDL R32, [R1+0x8] ;  /* 0x0000080001207983 */ /* 0x004ea20000100800 */
[----:B------:R-:W-:Y:S01]  /*9cb0*/  BSSY B1, `(.L_x_1416) ;  /* 0x0000076000017945 */ /* 0x000fe20003800000 */
[----:B--2---:R-:W-:-:S04]  /*9cc0*/  LOP3.LUT P4, RZ, R32, 0x1, RZ, 0xc0, !PT ;  /* 0x0000000120ff7812 */ /* 0x004fc8000788c0ff */
[----:B------:R-:W-:Y:S02]  /*9cd0*/  SEL R152, R122, R152, !P4 ;  /* 0x000000987a987207 */ /* 0x000fe40006000000 */
[----:B---34-:R-:W-:Y:S02]  /*9ce0*/  IADD3 R41, P0, P4, R90, R128, R13 ;  /* 0x000000805a297210 */ /* 0x018fe40007c1e00d */
[----:B------:R-:W-:Y:S02]  /*9cf0*/  SHF.R.S32.HI R33, RZ, 0x1f, R152 ;  /* 0x0000001fff217819 */ /* 0x000fe40000011498 */
[----:B------:R-:W-:Y:S02]  /*9d00*/  IADD3.X R42, R89, R44, R109, P0, P4 ;  /* 0x0000002c592a7210 */ /* 0x000fe400007e846d */
[----:B------:R-:W-:Y:S02]  /*9d10*/  LEA.HI R33, R33, R152, RZ, 0x4 ;  /* 0x0000009821217211 */ /* 0x000fe400078f20ff */
[----:B------:R-:W-:-:S02]  /*9d20*/  ISETP.GE.AND P4, PT, R166, R117, PT ;  /* 0x00000075a600720c */ /* 0x000fc40003f86270 */
[----:B------:R-:W-:Y:S02]  /*9d30*/  LEA.HI.SX32 R33, R33, R112, 0x1c ;  /* 0x0000007021217211 */ /* 0x000fe400078fe2ff */
[----:B------:R-:W-:Y:S02]  /*9d40*/  LEA R40, P0, R41, R120, 0x1 ;  /* 0x0000007829287211 */ /* 0x000fe400078008ff */
[----:B------:R-:W-:Y:S01]  /*9d50*/  SHF.R.S32.HI R32, RZ, 0x1f, R33 ;  /* 0x0000001fff207819 */ /* 0x000fe20000011421 */
[----:B------:R-:W-:Y:S01]  /*9d60*/  IMAD.SHL.U32 R43, R33, 0x8, RZ ;  /* 0x00000008212b7824 */ /* 0x000fe200078e00ff */
[----:B------:R-:W-:Y:S02]  /*9d70*/  LEA.HI.X R41, R41, R121, R42, 0x1, P0 ;  /* 0x0000007929297211 */ /* 0x000fe400000f0c2a */
        /* <DEDUP_REMOVED lines=18> */
[----:B------:R-:W-:Y:S01]  /*9ea0*/  IMAD.U32 R50, R39, 0x10000, RZ ;  /* 0x0001000027327824 */ /* 0x000fe200078e00ff */
[----:B------:R-:W-:Y:S02]  /*9eb0*/  SHF.R.U32.HI R57, RZ, 0x10, R57 ;  /* 0x00000010ff397819 */ /* 0x000fe40000011639 */
[----:B------:R-:W-:Y:S02]  /*9ec0*/  PRMT R171, R171, 0x5410, R68 ;  /* 0x00005410abab7816 */ /* 0x000fe40000000044 */
[----:B------:R-:W-:-:S02]  /*9ed0*/  SHF.R.U64 R52, R58, 0x10, R59 ;  /* 0x000000103a347819 */ /* 0x000fc4000000123b */
[----:B------:R-:W-:Y:S01]  /*9ee0*/  PRMT R158, R158, 0x5410, R57 ;  /* 0x000054109e9e7816 */ /* 0x000fe20000000039 */
[----:B------:R-:W-:Y:S01]  /*9ef0*/  IMAD.U32 R53, R171, 0x10000, RZ ;  /* 0x00010000ab357824 */ /* 0x000fe200078e00ff */
[----:B------:R-:W-:Y:S02]  /*9f00*/  SHF.R.U64 R54, R70, 0x10, R71 ;  /* 0x0000001046367819 */ /* 0x000fe40000001247 */
[----:B------:R-:W-:Y:S01]  /*9f10*/  PRMT R155, R155, 0x5410, R52 ;  /* 0x000054109b9b7816 */ /* 0x000fe20000000034 */
[----:B------:R-:W-:Y:S01]  /*9f20*/  IMAD.U32 R52, R158, 0x10000, RZ ;  /* 0x000100009e347824 */ /* 0x000fe200078e00ff */
[----:B------:R-:W-:Y:S02]  /*9f30*/  SHF.R.U32.HI R59, RZ, 0x10, R59 ;  /* 0x00000010ff3b7819 */ /* 0x000fe4000001163b */
[----:B------:R-:W-:Y:S02]  /*9f40*/  SHF.R.U32.HI R71, RZ, 0x10, R71 ;  /* 0x00000010ff477819 */ /* 0x000fe40000011647 */
[----:B------:R-:W-:Y:S01]  /*9f50*/  PRMT R159, R159, 0x5410, R54 ;  /* 0x000054109f9f7816 */ /* 0x000fe20000000036 */
[-C--:B------:R-:W-:Y:S01]  /*9f60*/  FMUL.FTZ R54, R48, R53.reuse ;  /* 0x0000003530367220 */ /* 0x080fe20000410000 */
[----:B------:R-:W-:Y:S01]  /*9f70*/  PRMT R156, R156, 0x5410, R59 ;  /* 0x000054109c9c7816 */ /* 0x000fe2000000003b */
[-C--:B------:R-:W-:Y:S01]  /*9f80*/  FMUL.FTZ R48, R48, R52.reuse ;  /* 0x0000003430307220 */ /* 0x080fe20000410000 */
[----:B------:R-:W-:Y:S01]  /*9f90*/  LOP3.LUT R49, R37, 0xffff0000, RZ, 0xc0, !PT ;  /* 0xffff000025317812 */ /* 0x000fe200078ec0ff */
[C---:B------:R-:W-:Y:S01]  /*9fa0*/  FFMA.FTZ R54, R45.reuse, R52, -R54 ;  /* 0x000000342d367223 */ /* 0x040fe20000010836 */
[----:B------:R-:W-:Y:S01]  /*9fb0*/  PRMT R168, R168, 0x5410, R71 ;  /* 0x00005410a8a87816 */ /* 0x000fe20000000047 */
[----:B------:R-:W-:Y:S01]  /*9fc0*/  FFMA.FTZ R53, R45, R53, R48 ;  /* 0x000000352d357223 */ /* 0x000fe20000010030 */
[----:B------:R-:W-:Y:S01]  /*9fd0*/  LOP3.LUT R171, R171, 0xffff0000, RZ, 0xc0, !PT ;  /* 0xffff0000abab7812 */ /* 0x000fe200078ec0ff */
[----:B------:R-:W-:Y:S01]  /*9fe0*/  IMAD.U32 R45, R156, 0x10000, RZ ;  /* 0x000100009c2d7824 */ /* 0x000fe200078e00ff */
[----:B------:R-:W-:Y:S01]  /*9ff0*/  LOP3.LUT R158, R158, 0xffff0000, RZ, 0xc0, !PT ;  /* 0xffff00009e9e7812 */ /* 0x000fe200078ec0ff */
[----:B------:R-:W-:Y:S01]  /*a000*/  IMAD.U32 R37, R36, 0x10000, RZ ;  /* 0x0001000024257824 */ /* 0x000fe200078e00ff */
[----:B------:R-:W-:Y:S01]  /*a010*/  PRMT R170, R170, 0x5410, R55 ;  /* 0x00005410aaaa7816 */ /* 0x000fe20000000037 */
[----:B------:R-:W-:Y:S01]  /*a020*/  IMAD.U32 R55, R168, 0x10000, RZ ;  /* 0x00010000a8377824 */ /* 0x000fe200078e00ff */
[----:B------:R-:W-:Y:S01]  /*a030*/  LOP3.LUT R46, R33, 0xffff0000, RZ, 0xc0, !PT ;  /* 0xffff0000212e7812 */ /* 0x000fe200078ec0ff */
[C---:B------:R-:W-:Y:S01]  /*a040*/  FMUL.FTZ R57, R49.reuse, R171 ;  /* 0x000000ab31397220 */ /* 0x040fe20000410000 */
[----:B------:R-:W-:Y:S01]  /*a050*/  LOP3.LUT R47, R36, 0xffff0000, RZ, 0xc0, !PT ;  /* 0xffff0000242f7812 */ /* 0x000fe200078ec0ff */
[-C--:B------:R-:W-:Y:S01]  /*a060*/  FMUL.FTZ R49, R49, R158.reuse ;  /* 0x0000009e31317220 */ /* 0x080fe20000410000 */
[----:B------:R-:W-:Y:S01]  /*a070*/  IMAD.U32 R36, R35, 0x10000, RZ ;  /* 0x0001000023247824 */ /* 0x000fe200078e00ff */
[----:B------:R-:W-:Y:S01]  /*a080*/  LOP3.LUT R51, R39, 0xffff0000, RZ, 0xc0, !PT ;  /* 0xffff000027337812 */ /* 0x000fe200078ec0ff */
[----:B------:R-:W-:Y:S01]  /*a090*/  FMUL.FTZ R48, R50, R45 ;  /* 0x0000002d32307220 */ /* 0x000fe20000410000 */
[----:B------:R-:W-:Y:S01]  /*a0a0*/  LOP3.LUT R168, R168, 0xffff0000, RZ, 0xc0, !PT ;  /* 0xffff0000a8a87812 */ /* 0x000fe200078ec0ff */
[----:B------:R-:W-:Y:S01]  /*a0b0*/  FMUL.FTZ R59, R50, R55 ;  /* 0x00000037323b7220 */ /* 0x000fe20000410000 */
[----:B------:R-:W-:Y:S01]  /*a0c0*/  LOP3.LUT R156, R156, 0xffff0000, RZ, 0xc0, !PT ;  /* 0xffff00009c9c7812 */ /* 0x000fe200078ec0ff */
[C---:B------:R-:W-:Y:S01]  /*a0d0*/  FFMA.FTZ R57, R46.reuse, R158, -R57 ;  /* 0x0000009e2e397223 */ /* 0x040fe20000010839 */
[----:B------:R-:W-:Y:S01]  /*a0e0*/  PRMT R157, R157, 0x5410, R56 ;  /* 0x000054109d9d7816 */ /* 0x000fe20000000038 */
[----:B------:R-:W-:Y:S01]  /*a0f0*/  FFMA.FTZ R50, R46, R171, R49 ;  /* 0x000000ab2e327223 */ /* 0x000fe20000010031 */
[----:B------:R-:W-:Y:S01]  /*a100*/  LOP3.LUT R35, R35, 0xffff0000, RZ, 0xc0, !PT ;  /* 0xffff000023237812 */ /* 0x000fe200078ec0ff */
[----:B------:R-:W-:Y:S01]  /*a110*/  FFMA.FTZ R55, R36, R55, R48 ;  /* 0x0000003724377223 */ /* 0x000fe20000010030 */
[----:B------:R-:W-:-:S02]  /*a120*/  IMAD.U32 R46, R170, 0x10000, RZ ;  /* 0x00010000aa2e7824 */ /* 0x000fc400078e00ff */
[C---:B------:R-:W-:Y:S01]  /*a130*/  FMUL.FTZ R48, R51.reuse, R168 ;  /* 0x000000a833307220 */ /* 0x040fe20000410000 */
[-C--:B------:R-:W-:Y:S01]  /*a140*/  FMUL.FTZ R52, R51, R156.reuse ;  /* 0x0000009c33347220 */ /* 0x080fe20000410000 */
[----:B------:R-:W-:Y:S01]  /*a150*/  LOP3.LUT R170, R170, 0xffff0000, RZ, 0xc0, !PT ;  /* 0xffff0000aaaa7812 */ /* 0x000fe200078ec0ff */
[----:B------:R-:W-:Y:S01]  /*a160*/  FFMA.FTZ R59, R36, R45, -R59 ;  /* 0x0000002d243b7223 */ /* 0x000fe2000001083b */
[C---:B------:R-:W-:Y:S01]  /*a170*/  IMAD.U32 R36, R157.reuse, 0x10000, RZ ;  /* 0x000100009d247824 */ /* 0x040fe200078e00ff */
[----:B------:R-:W-:Y:S01]  /*a180*/  LOP3.LUT R157, R157, 0xffff0000, RZ, 0xc0, !PT ;  /* 0xffff00009d9d7812 */ /* 0x000fe200078ec0ff */
[C---:B------:R-:W-:Y:S01]  /*a190*/  FFMA.FTZ R156, R35.reuse, R156, -R48 ;  /* 0x0000009c239c7223 */ /* 0x040fe20000010830 */
[C---:B------:R-:W-:Y:S01]  /*a1a0*/  LOP3.LUT R42, R32.reuse, 0xffff0000, RZ, 0xc0, !PT ;  /* 0xffff0000202a7812 */ /* 0x040fe200078ec0ff */
[----:B------:R-:W-:Y:S01]  /*a1b0*/  FFMA.FTZ R52, R35, R168, R52 ;  /* 0x000000a823347223 */ /* 0x000fe20000010034 */
[----:B------:R-:W-:Y:S01]  /*a1c0*/  FMUL.FTZ R48, R37, R46 ;  /* 0x0000002e25307220 */ /* 0x000fe20000410000 */
[----:B------:R-:W-:Y:S01]  /*a1d0*/  FMUL.FTZ R35, R47, R170 ;  /* 0x000000aa2f237220 */ /* 0x000fe20000410000 */
[----:B------:R-:W-:-:S02]  /*a1e0*/  IMAD.U32 R33, R32, 0x10000, RZ ;  /* 0x0001000020217824 */ /* 0x000fc400078e00ff */
[-C--:B------:R-:W-:Y:S01]  /*a1f0*/  FMUL.FTZ R37, R37, R36.reuse ;  /* 0x0000002425257220 */ /* 0x080fe20000410000 */
[-C--:B------:R-:W-:Y:S01]  /*a200*/  FMUL.FTZ R47, R47, R157.reuse ;  /* 0x0000009d2f2f7220 */ /* 0x080fe20000410000 */
[----:B------:R-:W-:Y:S01]  /*a210*/  FFMA.FTZ R157, R42, R157, -R35 ;  /* 0x0000009d2a9d7223 */ /* 0x000fe20000010823 */
[C---:B------:R-:W-:Y:S02]  /*a220*/  IMAD.U32 R39, R38.reuse, 0x10000, RZ ;  /* 0x0001000026277824 */ /* 0x040fe400078e00ff */
[C---:B------:R-:W-:Y:S01]  /*a230*/  FFMA.FTZ R48, R33.reuse, R36, -R48 ;  /* 0x0000002421307223 */ /* 0x040fe20000010830 */
[----:B------:R-:W-:Y:S01]  /*a240*/  FFMA.FTZ R37, R33, R46, R37 ;  /* 0x0000002e21257223 */ /* 0x000fe20000010025 */
[----:B------:R-:W-:Y:S01]  /*a250*/  IMAD.U32 R35, R159, 0x10000, RZ ;  /* 0x000100009f237824 */ /* 0x000fe200078e00ff */
[----:B------:R-:W-:Y:S01]  /*a260*/  LOP3.LUT R38, R38, 0xffff0000, RZ, 0xc0, !PT ;  /* 0xffff000026267812 */ /* 0x000fe200078ec0ff */
[----:B------:R-:W-:Y:S01]  /*a270*/  IMAD.U32 R33, R155, 0x10000, RZ ;  /* 0x000100009b217824 */ /* 0x000fe200078e00ff */
[----:B------:R-:W-:Y:S01]  /*a280*/  LOP3.LUT R159, R159, 0xffff0000, RZ, 0xc0, !PT ;  /* 0xffff00009f9f7812 */ /* 0x000fe200078ec0ff */
[C---:B------:R-:W-:Y:S01]  /*a290*/  IMAD.U32 R32, R34.reuse, 0x10000, RZ ;  /* 0x0001000022207824 */ /* 0x040fe200078e00ff */
[----:B------:R-:W-:Y:S01]  /*a2a0*/  LOP3.LUT R155, R155, 0xffff0000, RZ, 0xc0, !PT ;  /* 0xffff00009b9b7812 */ /* 0x000fe200078ec0ff */
[C---:B------:R-:W-:Y:S01]  /*a2b0*/  FMUL.FTZ R45, R39.reuse, R35 ;  /* 0x00000023272d7220 */ /* 0x040fe20000410000 */
[----:B------:R-:W-:Y:S01]  /*a2c0*/  FMUL.FTZ R36, R39, R33 ;  /* 0x0000002127247220 */ /* 0x000fe20000410000 */
[----:B------:R-:W-:Y:S01]  /*a2d0*/  LOP3.LUT R34, R34, 0xffff0000, RZ, 0xc0, !PT ;  /* 0xffff000022227812 */ /* 0x000fe200078ec0ff */
[----:B------:R-:W-:Y:S01]  /*a2e0*/  FMUL.FTZ R39, R38, R159 ;  /* 0x0000009f26277220 */ /* 0x000fe20000410000 */
[----:B------:R-:W-:Y:S01]  /*a2f0*/  FFMA.FTZ R42, R42, R170, R47 ;  /* 0x000000aa2a2a7223 */ /* 0x000fe2000001002f */
        /* <DEDUP_REMOVED lines=15> */
[----:B------:R-:W-:Y:S01]  /*a3f0*/  IMAD.MOV.U32 R39, RZ, RZ, R52 ;  /* 0x000000ffff277224 */ /* 0x000fe200078e0034 */
[----:B------:R-:W-:-:S07]  /*a400*/  F2FP.BF16.F32.PACK_AB R35, R156, R59 ;  /* 0x0000003b9c23723e */ /* 0x000fce00000010ff */
.L_x_1417:
[----:B------:R-:W-:Y:S05]  /*a410*/  BSYNC B1 ;  /* 0x0000000000017941 */ /* 0x000fea0003800000 */
.L_x_1416:
[----:B------:R-:W-:Y:S01]  /*a420*/  ISETP.GE.AND P0, PT, R43, R150, PT ;  /* 0x000000962b00720c */ /* 0x000fe20003f06270 */
[----:B------:R-:W-:Y:S02]  /*a430*/  ULDC.64 UR4, c[0x0][0x208] ;  /* 0x0000820000047ab9 */ /* 0x000fe40000000a00 */
[----:B--2---:R2:W-:Y:S10]  /*a440*/  STG.E.128 desc[UR4][R40.64], R32 ;  /* 0x0000002028007986 */ /* 0x0045f4000c101d04 */
[----:B------:R-:W-:Y:S05]  /*a450*/  @P0 BRA `(.L_x_1366) ;  /* 0x0000000400040947 */ /* 0x000fea0003800000 */
[--C-:B------:R-:W-:Y:S01]  /*a460*/  IADD3 R128, P0, P4, R90, R128, R43.reuse ;  /* 0x000000805a807210 */ /* 0x100fe20007c1e02b */
[----:B------:R-:W-:Y:S01]  /*a470*/  ULDC.64 UR4, c[0x0][0x208] ;  /* 0x0000820000047ab9 */ /* 0x000fe20000000a00 */
[----:B------:R-:W-:-:S04]  /*a480*/  SHF.R.S32.HI R43, RZ, 0x1f, R43 ;  /* 0x0000001fff2b7819 */ /* 0x000fc8000001142b */
[----:B------:R-:W-:Y:S02]  /*a490*/  IADD3.X R44, R89, R44, R43, P0, P4 ;  /* 0x0000002c592c7210 */ /* 0x000fe400007e842b */
[----:B------:R-:W-:-:S04]  /*a4a0*/  LEA R120, P0, R128, R120, 0x1 ;  /* 0x0000007880787211 */ /* 0x000fc800078008ff */
[----:B------:R-:W-:-:S05]  /*a4b0*/  LEA.HI.X R121, R128, R121, R44, 0x1, P0 ;  /* 0x0000007980797211 */ /* 0x000fca00000f0c2c */
[----:B---3--:R3:W-:Y:S01]  /*a4c0*/  STG.E.128 desc[UR4][R120.64], R36 ;  /* 0x0000002478007986 */ /* 0x0087e2000c101d04 */
[----:B------:R-:W-:Y:S05]  /*a4d0*/  BRA `(.L_x_1366) ;  /* 0x0000000000e47947 */ /* 0x000fea0003800000 */
.L_x_1333:
[----:B------:R-:W-:-:S04]  /*a4e0*/  ULOP3.LUT UR4, UR60, 0x1, URZ, 0xfc, !UPT ;  /* 0x000000013c047892 */ /* 0x000fc8000f8efc3f */
[----:B------:R-:W-:-:S06]  /*a4f0*/  UISETP.NE.AND UP0, UPT, UR4, 0x3, UPT ;  /* 0x000000030400788c */ /* 0x000fcc000bf05270 */
[----:B------:R-:W-:-:S13]  /*a500*/  PLOP3.LUT P1, PT, PT, PT, UP0, 0x80, 0x0 ;  /* 0x000000000000781c */ /* 0x000fda0003f2f008 */
[----:B------:R-:W-:Y:S05]  /*a510*/  @!P1 BRA `(.L_x_1418) ;  /* 0x0000000000049947 */ /* 0x000fea0003800000 */
[----:B------:R-:W-:Y:S01]  /*a520*/  BPT.TRAP 0x1 ;  /* 0x000000040000795c */ /* 0x000fe20000300000 */
.L_x_1418:
[----:B------:R-:W-:Y:S01]  /*a530*/  IMAD R4, R19, 0x8, R18 ;  /* 0x0000000813047824 */ /* 0x000fe200078e0212 */
[----:B------:R-:W-:Y:S01]  /*a540*/  SHF.L.U32 R3, R167, 0x1f, RZ ;  /* 0x0000001fa7037819 */ /* 0x000fe200000006ff */
[----:B------:R-:W-:Y:S01]  /*a550*/  IMAD R5, R24, -0x60, R2 ;  /* 0xffffffa018057824 */ /* 0x000fe200078e0202 */
[----:B------:R-:W-:Y:S02]  /*a560*/  BSSY B1, `(.L_x_1419) ;  /* 0x0000005000017945 */ /* 0x000fe40003800000 */
[----:B------:R-:W1:Y:S02]  /*a570*/  SYNCS.PHASECHK.TRANS64.TRYWAIT P4, [R4+URZ+0x2a890], R3 ;  /* 0x02a89003040075a7 */ /* 0x000e64000808017f */
[----:B------:R-:W-:-:S04]  /*a580*/  VIMNMX R5, R5, 0x60, PT ;  /* 0x0000006005057848 */ /* 0x000fc80003fe0100 */
[----:B------:R-:W-:Y:S01]  /*a590*/  ISETP.GE.AND P0, PT, R162, R5, PT ;  /* 0x00000005a200720c */ /* 0x000fe20003f06270 */
[----:B-1----:R-:W-:-:S12]  /*a5a0*/  @!P4 BRA `(.L_x_1420) ;  /* 0x000001e80004c947 */ /* 0x002fd80003800000 */
.L_x_1740:
[----:B------:R-:W-:Y:S05]  /*a5b0*/  BSYNC B1 ;  /* 0x0000000000017941 */ /* 0x000fea0003800000 */
.L_x_1419:
[----:B------:R-:W-:Y:S04]  /*a5c0*/  BSSY B1, `(.L_x_1421) ;  /* 0x0000015000017945 */ /* 0x000fe80003800000 */
[----:B------:R-:W-:Y:S05]  /*a5d0*/  @P0 BRA `(.L_x_1422) ;  /* 0x00000000004c0947 */ /* 0x000fea0003800000 */
[----:B------:R-:W-:Y:S01]  /*a5e0*/  ISETP.NE.AND P4, PT, R12, RZ, PT ;  /* 0x000000ff0c00720c */ /* 0x000fe20003f85270 */
[----:B------:R-:W-:Y:S01]  /*a5f0*/  ULDC.64 UR4, c[0x0][0x208] ;  /* 0x0000820000047ab9 */ /* 0x000fe20000000a00 */
[----:B------:R-:W-:-:S11]  /*a600*/  ISETP.NE.AND P0, PT, R11, RZ, PT ;  /* 0x000000ff0b00720c */ /* 0x000fd60003f05270 */
[----:B0-----:R-:W0:Y:S04]  /*a610*/  @P4 LDS.128 R32, [R43] ;  /* 0x000000002b204984 */ /* 0x001e280000000c00 */
[----:B------:R-:W2:Y:S04]  /*a620*/  @P0 LDS.128 R36, [R42] ;  /* 0x000000002a240984 */ /* 0x000ea80000000c00 */
[----:B0-----:R-:W-:Y:S01]  /*a630*/  @P4 STG.E.128 desc[UR4][R44.64], R32 ;  /* 0x000000202c004986 */ /* 0x001fe2000c101d04 */
[----:B------:R-:W-:-:S03]  /*a640*/  ISETP.NE.AND P4, PT, R10, RZ, PT ;  /* 0x000000ff0a00720c */ /* 0x000fc60003f85270 */
[----:B--2---:R-:W-:Y:S01]  /*a650*/  @P0 STG.E.128 desc[UR4][R44.64+0x40], R36 ;  /* 0x000040242c000986 */ /* 0x004fe2000c101d04 */
[----:B------:R-:W-:-:S09]  /*a660*/  ISETP.NE.AND P0, PT, R9, RZ, PT ;  /* 0x000000ff0900720c */ /* 0x000fd20003f05270 */
[----:B------:R-:W0:Y:S04]  /*a670*/  @P4 LDS.128 R32, [R43+0x3000] ;  /* 0x003000002b204984 */ /* 0x000e280000000c00 */
[----:B------:R-:W2:Y:S04]  /*a680*/  @P0 LDS.128 R36, [R42+0x3000] ;  /* 0x003000002a240984 */ /* 0x000ea80000000c00 */
[----:B0-----:R-:W-:Y:S01]  /*a690*/  @P4 STG.E.128 desc[UR4][R44.64+0x80], R32 ;  /* 0x000080202c004986 */ /* 0x001fe2000c101d04 */
[----:B------:R-:W-:-:S03]  /*a6a0*/  ISETP.NE.AND P4, PT, R7, RZ, PT ;  /* 0x000000ff0700720c */ /* 0x000fc60003f85270 */
[----:B--2---:R-:W-:Y:S01]  /*a6b0*/  @P0 STG.E.128 desc[UR4][R44.64+0xc0], R36 ;  /* 0x0000c0242c000986 */ /* 0x004fe2000c101d04 */
[----:B------:R-:W-:-:S09]  /*a6c0*/  ISETP.NE.AND P0, PT, R8, RZ, PT ;  /* 0x000000ff0800720c */ /* 0x000fd20003f05270 */
[----:B------:R-:W0:Y:S04]  /*a6d0*/  @P4 LDS.128 R36, [R42+0x6000] ;  /* 0x006000002a244984 */ /* 0x000e280000000c00 */
[----:B------:R-:W2:Y:S04]  /*a6e0*/  @P0 LDS.128 R32, [R43+0x6000] ;  /* 0x006000002b200984 */ /* 0x000ea80000000c00 */
[----:B0-----:R3:W-:Y:S04]  /*a6f0*/  @P4 STG.E.128 desc[UR4][R44.64+0x140], R36 ;  /* 0x000140242c004986 */ /* 0x0017e8000c101d04 */
[----:B--2---:R3:W-:Y:S02]  /*a700*/  @P0 STG.E.128 desc[UR4][R44.64+0x100], R32 ;  /* 0x000100202c000986 */ /* 0x0047e4000c101d04 */
.L_x_1422:
[----:B------:R-:W-:Y:S05]  /*a710*/  BSYNC B1 ;  /* 0x0000000000017941 */ /* 0x000fea0003800000 */
.L_x_1421:
[----:B------:R-:W-:-:S13]  /*a720*/  ISETP.GE.AND P0, PT, R185, R5, PT ;  /* 0x00000005b900720c */ /* 0x000fda0003f06270 */
[----:B------:R-:W-:Y:S05]  /*a730*/  @P0 BRA `(.L_x_1366) ;  /* 0x00000000004c0947 */ /* 0x000fea0003800000 */
[----:B------:R-:W-:Y:S01]  /*a740*/  ISETP.NE.AND P4, PT, R12, RZ, PT ;  /* 0x000000ff0c00720c */ /* 0x000fe20003f85270 */
[----:B------:R-:W-:Y:S01]  /*a750*/  ULDC.64 UR4, c[0x0][0x208] ;  /* 0x0000820000047ab9 */ /* 0x000fe20000000a00 */
[----:B------:R-:W-:-:S11]  /*a760*/  ISETP.NE.AND P0, PT, R10, RZ, PT ;  /* 0x000000ff0a00720c */ /* 0x000fd60003f05270 */
[----:B0--3--:R-:W0:Y:S04]  /*a770*/  @P4 LDS.128 R32, [R43+0x2000] ;  /* 0x002000002b204984 */ /* 0x009e280000000c00 */
[----:B------:R-:W2:Y:S04]  /*a780*/  @P0 LDS.128 R36, [R43+0x5000] ;  /* 0x005000002b240984 */ /* 0x000ea80000000c00 */
        /* <DEDUP_REMOVED lines=14> */
.L_x_1366:
[----:B------:R-:W-:Y:S05]  /*a870*/  BSYNC B0 ;  /* 0x0000000000007941 */ /* 0x000fea0003800000 */
.L_x_1332:
[----:B01234-:R-:W0:Y:S01]  /*a880*/  S2R R32, SR_TID.X ;  /* 0x0000000000207919 */ /* 0x01fe220000002100 */
[----:B------:R-:W-:Y:S01]  /*a890*/  @!PT LDS RZ, [RZ] ;  /* 0x00000000fffff984 */ /* 0x000fe20000000800 */
[----:B------:R-:W-:Y:S01]  /*a8a0*/  @!PT LDS RZ, [RZ] ;  /* 0x00000000fffff984 */ /* 0x000fe20000000800 */
[----:B------:R-:W-:Y:S01]  /*a8b0*/  @!PT LDS RZ, [RZ] ;  /* 0x00000000fffff984 */ /* 0x000fe20000000800 */
[----:B------:R-:W-:Y:S01]  /*a8c0*/  @!PT LDS RZ, [RZ] ;  /* 0x00000000fffff984 */ /* 0x000fe20000000800 */
[----:B------:R1:W-:Y:S06]  /*a8d0*/  MEMBAR.ALL.CTA ;  /* 0x0000000000007992 */ /* 0x0003ec0000008000 */
[----:B-1----:R-:W1:Y:S01]  /*a8e0*/  FENCE.VIEW.ASYNC.S ;  /* 0x00000000000073c6 */ /* 0x002e620000000000 */
[----:B------:R-:W-:Y:S05]  /*a8f0*/  WARPSYNC.ALL ;  /* 0x0000000000007948 */ /* 0x000fea0003800000 */
[----:B------:R-:W-:Y:S01]  /*a900*/  BSSY B0, `(.L_x_1423) ;  /* 0x0000009000007945 */ /* 0x000fe20003800000 */
[----:B0-----:R-:W-:Y:S01]  /*a910*/  LOP3.LUT R32, R32, 0x7f, RZ, 0xc0, !PT ;  /* 0x0000007f20207812 */ /* 0x001fe200078ec0ff */
[----:B-1----:R0:W-:Y:S03]  /*a920*/  BAR.SYNC.DEFER_BLOCKING R154, 0x80 ;  /* 0x0002009a0000751d */ /* 0x0021e60000010000 */
[----:B------:R-:W-:-:S13]  /*a930*/  ISETP.NE.AND P0, PT, R32, RZ, PT ;  /* 0x000000ff2000720c */ /* 0x000fda0003f05270 */
[----:B------:R-:W-:-:S05]  /*a940*/  @!P0 VIADD R32, R4, 0x2a8a0 ;  /* 0x0002a8a004208836 */ /* 0x000fca0000000000 */
[----:B------:R-:W-:-:S04]  /*a950*/  @!P0 PRMT R32, RZ, 0x654, R32 ;  /* 0x00000654ff208816 */ /* 0x000fc80000000020 */
[----:B------:R0:W-:Y:S01]  /*a960*/  @!P0 SYNCS.ARRIVE.TRANS64.RED.A1T0 RZ, [R32+URZ], RZ ;  /* 0x000000ff20ff89a7 */ /* 0x0001e2000810043f */
[----:B------:R-:W-:Y:S05]  /*a970*/  @!P1 BRA `(.L_x_1424) ;  /* 0x0000000000049947 */ /* 0x000fea0003800000 */
[----:B------:R-:W-:Y:S01]  /*a980*/  BPT.TRAP 0x1 ;  /* 0x000000040000795c */ /* 0x000fe20000300000 */
.L_x_1424:
[----:B------:R-:W-:Y:S05]  /*a990*/  BSYNC B0 ;  /* 0x0000000000007941 */ /* 0x000fea0003800000 */
.L_x_1423:
[----:B------:R-:W1:Y:S01]  /*a9a0*/  SYNCS.PHASECHK.TRANS64.TRYWAIT P4, [R4+URZ+0x2a8b0], R3 ;  /* 0x02a8b003040075a7 */ /* 0x000e62000808017f */
[----:B0-----:R-:W-:Y:S01]  /*a9b0*/  IMAD R32, R19, 0x3000, R27 ;  /* 0x0000300013207824 */ /* 0x001fe200078e021b */
[----:B------:R-:W-:Y:S01]  /*a9c0*/  ULDC UR61, c[0x0][0x310] ;  /* 0x0000c400003d7ab9 */ /* 0x000fe20000000800 */
[----:B------:R-:W-:Y:S01]  /*a9d0*/  ULDC.64 UR56, c[0x0][0x318] ;  /* 0x0000c60000387ab9 */ /* 0x000fe20000000a00 */
[----:B------:R-:W-:Y:S01]  /*a9e0*/  ULDC.64 UR58, c[0x0][0x308] ;  /* 0x0000c200003a7ab9 */ /* 0x000fe20000000a00 */
[----:B------:R-:W-:Y:S01]  /*a9f0*/  BSSY B0, `(.L_x_1425) ;  /* 0x0000004000007945 */ /* 0x000fe20003800000 */
[----:B------:R-:W-:Y:S01]  /*aa00*/  ISETP.GE.AND P1, PT, R162, R5, PT ;  /* 0x00000005a200720c */ /* 0x000fe20003f26270 */
[----:B------:R-:W-:Y:S02]  /*aa10*/  IMAD.IADD R34, R123, 0x1, R32 ;  /* 0x000000017b227824 */ /* 0x000fe400078e0220 */
[----:B-1----:R-:W-:Y:S10]  /*aa20*/  @!P4 BRA `(.L_x_1426) ;  /* 0x000001e000f8c947 */ /* 0x002ff40003800000 */
.L_x_1741:
[----:B------:R-:W-:Y:S05]  /*aa30*/  BSYNC B0 ;  /* 0x0000000000007941 */ /* 0x000fea0003800000 */
.L_x_1425:
[----:B------:R-:W-:Y:S01]  /*aa40*/  BSSY B0, `(.L_x_1427) ;  /* 0x000001a000007945 */ /* 0x000fe20003800000 */
[----:B------:R-:W-:Y:S02]  /*aa50*/  IMAD R44, R32, 0x2, R115 ;  /* 0x00000002202c7824 */ /* 0x000fe400078e0273 */
[----:B------:R-:W-:-:S04]  /*aa60*/  IMAD.WIDE R40, R24, 0x60, R118 ;  /* 0x0000006018287825 */ /* 0x000fc800078e0276 */
[----:B------:R-:W-:Y:S01]  /*aa70*/  IMAD R45, R34, 0x2, R115 ;  /* 0x00000002222d7824 */ /* 0x000fe200078e0273 */
[----:B------:R-:W-:Y:S06]  /*aa80*/  @P1 BRA `(.L_x_1428) ;  /* 0x0000000000541947 */ /* 0x000fec0003800000 */
[----:B0-----:R-:W-:Y:S01]  /*aa90*/  IMAD R3, R41, UR56, RZ ;  /* 0x0000003829037c24 */ /* 0x001fe2000f8e02ff */
[----:B------:R-:W-:Y:S01]  /*aaa0*/  ISETP.GE.AND P4, PT, R22, UR61, PT ;  /* 0x0000003d16007c0c */ /* 0x000fe2000bf86270 */
[----:B------:R-:W-:Y:S01]  /*aab0*/  IMAD.MOV.U32 R32, RZ, RZ, R92 ;  /* 0x000000ffff207224 */ /* 0x000fe200078e005c */
[----:B------:R-:W-:Y:S01]  /*aac0*/  ULDC.64 UR4, c[0x0][0x208] ;  /* 0x0000820000047ab9 */ /* 0x000fe20000000a00 */
        /* <DEDUP_REMOVED lines=17> */
.L_x_1428:
[----:B------:R-:W-:Y:S05]  /*abe0*/  BSYNC B0 ;  /* 0x0000000000007941 */ /* 0x000fea0003800000 */
.L_x_1427:
[----:B------:R-:W-:Y:S01]  /*abf0*/  ISETP.GE.AND P1, PT, R185, R5, PT ;  /* 0x00000005b900720c */ /* 0x000fe20003f26270 */
[----:B------:R-:W-:-:S12]  /*ac00*/  BSSY B0, `(.L_x_1429) ;  /* 0x0000019000007945 */ /* 0x000fd80003800000 */
[----:B------:R-:W-:Y:S05]  /*ac10*/  @P1 BRA `(.L_x_1430) ;  /* 0x00000000005c1947 */ /* 0x000fea0003800000 */
[----:B0-----:R-:W-:Y:S01]  /*ac20*/  IADD3 R3, P1, R40, 0x40, RZ ;  /* 0x0000004028037810 */ /* 0x001fe20007f3e0ff */
[----:B--2---:R-:W-:Y:S01]  /*ac30*/  IMAD.MOV.U32 R32, RZ, RZ, R92 ;  /* 0x000000ffff207224 */ /* 0x004fe200078e005c */
[----:B------:R-:W-:Y:S01]  /*ac40*/  ISETP.GE.AND P4, PT, R22, UR61, PT ;  /* 0x0000003d16007c0c */ /* 0x000fe2000bf86270 */
[----:B------:R-:W-:Y:S01]  /*ac50*/  IMAD.MOV.U32 R33, RZ, RZ, R6 ;  /* 0x000000ffff217224 */ /* 0x000fe200078e0006 */
[----:B------:R-:W-:Y:S01]  /*ac60*/  ULDC.64 UR4, c[0x0][0x208] ;  /* 0x0000820000047ab9 */ /* 0x000fe20000000a00 */
[----:B------:R-:W-:Y:S02]  /*ac70*/  IMAD.X R40, RZ, RZ, R41, P1 ;  /* 0x000000ffff287224 */ /* 0x000fe400008e0629 */
[----:B------:R-:W-:-:S04]  /*ac80*/  IMAD.WIDE.U32 R32, R3, UR56, R32 ;  /* 0x0000003803207c25 */ /* 0x000fc8000f8e0020 */
        /* <DEDUP_REMOVED lines=16> */
.L_x_1430:
[----:B------:R-:W-:Y:S05]  /*ad90*/  BSYNC B0 ;  /* 0x0000000000007941 */ /* 0x000fea0003800000 */
.L_x_1429:
[----:B0-----:R-:W4:Y:S01]  /*ada0*/  LDL R3, [R1+0x8] ;  /* 0x0000080001037983 */ /* 0x001f220000100800 */
[----:B------:R-:W-:Y:S02]  /*adb0*/  @!P0 VIADD R4, R4, 0x2a8c0 ;  /* 0x0002a8c004048836 */ /* 0x000fe40000000000 */
[----:B------:R-:W-:Y:S01]  /*adc0*/  VIADD R19, R19, 0x1 ;  /* 0x0000000113137836 */ /* 0x000fe20000000000 */
[----:B------:R-:W-:Y:S01]  /*add0*/  @!PT LDS RZ, [RZ] ;  /* 0x00000000fffff984 */ /* 0x000fe20000000800 */
[----:B------:R-:W-:Y:S01]  /*ade0*/  @!PT LDS RZ, [RZ] ;  /* 0x00000000fffff984 */ /* 0x000fe20000000800 */
[----:B------:R-:W-:Y:S01]  /*adf0*/  @!PT LDS RZ, [RZ] ;  /* 0x00000000fffff984 */ /* 0x000fe20000000800 */
[----:B------:R-:W-:Y:S01]  /*ae00*/  @!PT LDS RZ, [RZ] ;  /* 0x00000000fffff984 */ /* 0x000fe20000000800 */
[----:B------:R0:W-:Y:S06]  /*ae10*/  MEMBAR.ALL.CTA ;  /* 0x0000000000007992 */ /* 0x0001ec0000008000 */
[----:B0-----:R-:W0:Y:S01]  /*ae20*/  FENCE.VIEW.ASYNC.S ;  /* 0x00000000000073c6 */ /* 0x001e220000000000 */
[----:B------:R-:W-:Y:S01]  /*ae30*/  @!P0 PRMT R4, RZ, 0x654, R4 ;  /* 0x00000654ff048816 */ /* 0x000fe20000000004 */
[----:B0-----:R0:W-:Y:S01]  /*ae40*/  BAR.SYNC.DEFER_BLOCKING R154, 0x80 ;  /* 0x0002009a0000751d */ /* 0x0011e20000010000 */
[----:B------:R-:W-:-:S04]  /*ae50*/  ISETP.NE.AND P1, PT, R19, 0x2, PT ;  /* 0x000000021300780c */ /* 0x000fc80003f25270 */
[----:B------:R-:W-:Y:S01]  /*ae60*/  SEL R19, R19, RZ, P1 ;  /* 0x000000ff13137207 */ /* 0x000fe20000800000 */
[----:B------:R1:W-:Y:S01]  /*ae70*/  @!P0 SYNCS.ARRIVE.TRANS64.RED.A1T0 RZ, [R4+URZ], RZ ;  /* 0x000000ff04ff89a7 */ /* 0x0003e2000810043f */
[----:B------:R-:W-:Y:S02]  /*ae80*/  PLOP3.LUT P0, PT, PT, PT, PT, 0x8, 0x0 ;  /* 0x000000000000781c */ /* 0x000fe40003f0e170 */
[----:B-1----:R-:W-:-:S04]  /*ae90*/  SEL R4, RZ, 0x1, P1 ;  /* 0x00000001ff047807 */ /* 0x002fc80000800000 */
[----:B------:R-:W-:Y:S02]  /*aea0*/  LOP3.LUT R167, R167, R4, RZ, 0x3c, !PT ;  /* 0x00000004a7a77212 */ /* 0x000fe400078e3cff */
[----:B----4-:R-:W-:-:S13]  /*aeb0*/  LOP3.LUT P4, RZ, R3, 0x2, RZ, 0xc0, !PT ;  /* 0x0000000203ff7812 */ /* 0x010fda000788c0ff */
[----:B0-----:R-:W-:Y:S05]  /*aec0*/  @P4 BRA `(.L_x_1431) ;  /* 0xffffff7800c84947 */ /* 0x001fea000383ffff */
.L_x_1327:
[----:B------:R-:W0:Y:S01]  /*aed0*/  LDC.64 R4, c[0x0][0x9e0] ;  /* 0x00027800ff047b82 */ /* 0x000e220000000a00 */
[----:B------:R-:W-:Y:S01]  /*aee0*/  BSSY B0, `(.L_x_1432) ;  /* 0x0000005000007945 */ /* 0x000fe20003800000 */
[----:B0-----:R-:W-:-:S03]  /*aef0*/  ISETP.GE.AND P1, PT, R5, 0x1, PT ;  /* 0x000000010500780c */ /* 0x001fc60003f26270 */
[----:B------:R-:W-:Y:S10]  /*af00*/  @P0 BRA `(.L_x_1433) ;  /* 0x0000000000080947 */ /* 0x000ff40003800000 */
[----:B------:R-:W0:Y:S02]  /*af10*/  FENCE.VIEW.ASYNC.G ;  /* 0x00000000000073c6 */ /* 0x000e240000000100 */
[----:B0-----:R-:W-:Y:S06]  /*af20*/  BAR.ARV 0xc, 0x120 ;  /* 0x0304800000007b1d */ /* 0x001fec0000002000 */
.L_x_1433:
[----:B------:R-:W-:Y:S05]  /*af30*/  BSYNC B0 ;  /* 0x0000000000007941 */ /* 0x000fea0003800000 */
.L_x_1432:
[----:B------:R-:W-:Y:S01]  /*af40*/  IMAD.IADD R0, R149, 0x1, R4 ;  /* 0x0000000195007824 */ /* 0x000fe200078e0204 */
[----:B------:R-:W-:Y:S06]  /*af50*/  @!P1 BRA `(.L_x_1434) ;  /* 0x0000000000489947 */ /* 0x000fec0003800000 */
        /* <DEDUP_REMOVED lines=11> */
.L_x_1436:
[----:B------:R-:W-:-:S13]  /*b010*/  ISETP.NE.AND P0, PT, R5, 0x1, PT ;  /* 0x000000010500780c */ /* 0x000fda0003f05270 */
[----:B------:R-:W0:Y:S02]  /*b020*/  @P0 LDC.64 R6, c[0x0][0x9e8] ;  /* 0x00027a00ff060b82 */ /* 0x000e240000000a00 */
[----:B0-----:R-:W-:-:S05]  /*b030*/  @P0 IMAD.HI.U32 R4, R2, R6, RZ ;  /* 0x0000000602040227 */ /* 0x001fca00078e00ff */
[----:B------:R-:W-:-:S07]  /*b040*/  @P0 SHF.R.U32.HI R2, RZ, R7, R4 ;  /* 0x00000007ff020219 */ /* 0x000fce0000011604 */
.L_x_1437:
[----:B------:R-:W-:Y:S05]  /*b050*/  BSYNC B0 ;  /* 0x0000000000007941 */ /* 0x000fea0003800000 */
.L_x_1435:
[----:B------:R-:W-:-:S05]  /*b060*/  IMAD R3, R2, R5, R5 ;  /* 0x0000000502037224 */ /* 0x000fca00078e0205 */
[----:B------:R-:W-:-:S07]  /*b070*/  VIMNMX R0, R0, R3, PT ;  /* 0x0000000300007248 */ /* 0x000fce0003fe0100 */
.L_x_1434:
[----:B------:R-:W-:Y:S01]  /*b080*/  VIADD R0, R0, 0x5f ;  /* 0x0000005f00007836 */ /* 0x000fe20000000000 */
[----:B------:R-:W-:-:S03]  /*b090*/  ULDC UR4, c[0x0][0x9dc] ;  /* 0x0002770000047ab9 */ /* 0x000fc60000000800 */
[----:B------:R-:W-:-:S05]  /*b0a0*/  IMAD.HI R0, R0, 0x2aaaaaab, RZ ;  /* 0x2aaaaaab00007827 */ /* 0x000fca00078e02ff */
[----:B------:R-:W-:-:S04]  /*b0b0*/  SHF.R.U32.HI R3, RZ, 0x1f, R0 ;  /* 0x0000001fff037819 */ /* 0x000fc80000011600 */
[----:B------:R-:W-:Y:S01]  /*b0c0*/  LEA.HI.SX32 R2, R0, R3, 0x1c ;  /* 0x0000000300027211 */ /* 0x000fe200078fe2ff */
[----:B------:R-:W-:-:S03]  /*b0d0*/  VIADD R0, R148, -UR4 ;  /* 0x8000000494007c36 */ /* 0x000fc60008000000 */
[----:B------:R-:W-:Y:S01]  /*b0e0*/  VIMNMX R2, R153, R2, PT ;  /* 0x0000000299027248 */ /* 0x000fe20003fe0100 */
        /* <DEDUP_REMOVED lines=11> */
.L_x_1440:
[----:B------:R-:W-:-:S13]  /*b1a0*/  ISETP.NE.AND P0, PT, R5, 0x1, PT ;  /* 0x000000010500780c */ /* 0x000fda0003f05270 */
[----:B------:R-:W0:Y:S02]  /*b1b0*/  @P0 LDC.64 R6, c[0x0][0x9e8] ;  /* 0x00027a00ff060b82 */ /* 0x000e240000000a00 */
[----:B0-----:R-:W-:-:S05]  /*b1c0*/  @P0 IMAD.HI.U32 R6, R148, R6, RZ ;  /* 0x0000000694060227 */ /* 0x001fca00078e00ff */
[----:B------:R-:W-:-:S07]  /*b1d0*/  @P0 SHF.R.U32.HI R148, RZ, R7, R6 ;  /* 0x00000007ff940219 */ /* 0x000fce0000011606 */
.L_x_1441:
[----:B------:R-:W-:Y:S05]  /*b1e0*/  BSYNC B0 ;  /* 0x0000000000007941 */ /* 0x000fea0003800000 */
.L_x_1439:
[----:B------:R-:W-:-:S05]  /*b1f0*/  IMAD R3, R148, R5, RZ ;  /* 0x0000000594037224 */ /* 0x000fca00078e02ff */
[----:B------:R-:W-:-:S07]  /*b200*/  VIMNMX R0, R0, R3, !PT ;  /* 0x0000000300007248 */ /* 0x000fce0007fe0100 */
.L_x_1438:
[----:B------:R-:W-:Y:S01]  /*b210*/  IMAD.HI R0, R0, 0x2aaaaaab, RZ ;  /* 0x2aaaaaab00007827 */ /* 0x000fe200078e02ff */
[----:B------:R-:W-:Y:S02]  /*b220*/  PLOP3.LUT P0, PT, PT, PT, PT, 0x80, 0x0 ;  /* 0x000000000000781c */ /* 0x000fe40003f0f070 */
[----:B------:R-:W-:Y:S02]  /*b230*/  CS2R R86, SRZ ;  /* 0x0000000000567805 */ /* 0x000fe4000001ff00 */
[----:B------:R-:W-:Y:S01]  /*b240*/  CS2R R84, SRZ ;  /* 0x0000000000547805 */ /* 0x000fe2000001ff00 */
[----:B------:R-:W-:Y:S01]  /*b250*/  IMAD.MOV.U32 R3, RZ, RZ, RZ ;  /* 0x000000ffff037224 */ /* 0x000fe200078e00ff */
[----:B------:R-:W-:Y:S02]  /*b260*/  SHF.R.U32.HI R5, RZ, 0x1f, R0 ;  /* 0x0000001fff057819 */ /* 0x000fe40000011600 */
[----:B------:R-:W-:Y:S02]  /*b270*/  CS2R R82, SRZ ;  /* 0x0000000000527805 */ /* 0x000fe4000001ff00 */
[----:B------:R-:W-:Y:S01]  /*b280*/  CS2R R80, SRZ ;  /* 0x0000000000507805 */ /* 0x000fe2000001ff00 */
[----:B--23--:R-:W-:Y:S01]  /*b290*/  IMAD.MOV.U32 R35, RZ, RZ, RZ ;  /* 0x000000ffff237224 */ /* 0x00cfe200078e00ff */
[----:B------:R-:W-:Y:S01]  /*b2a0*/  LEA.HI.SX32 R5, R0, R5, 0x1c ;  /* 0x0000000500057211 */ /* 0x000fe200078fe2ff */
[----:B------:R-:W-:Y:S01]  /*b2b0*/  IMAD.MOV.U32 R0, RZ, RZ, RZ ;  /* 0x000000ffff007224 */ /* 0x000fe200078e00ff */
[----:B------:R-:W-:Y:S01]  /*b2c0*/  CS2R R76, SRZ ;  /* 0x00000000004c7805 */ /* 0x000fe2000001ff00 */
[----:B------:R-:W-:Y:S01]  /*b2d0*/  IMAD.MOV.U32 R78, RZ, RZ, RZ ;  /* 0x000000ffff4e7224 */ /* 0x000fe200078e00ff */
[----:B------:R-:W-:-:S02]  /*b2e0*/  VIMNMX R168, RZ, R5, !PT ;  /* 0x00000005ffa87248 */ /* 0x000fc40007fe0100 */
[----:B------:R-:W-:Y:S01]  /*b2f0*/  CS2R R74, SRZ ;  /* 0x00000000004a7805 */ /* 0x000fe2000001ff00 */
[----:B------:R-:W-:Y:S01]  /*b300*/  IMAD.MOV.U32 R73, RZ, RZ, RZ ;  /* 0x000000ffff497224 */ /* 0x000fe200078e00ff */
[----:B------:R-:W-:Y:S02]  /*b310*/  CS2R R32, SRZ ;  /* 0x0000000000207805 */ /* 0x000fe4000001ff00 */
[----:B------:R-:W-:Y:S02]  /*b320*/  ISETP.GT.AND P1, PT, R2, R168, PT ;  /* 0x000000a80200720c */ /* 0x000fe40003f24270 */
[----:B------:R-:W-:Y:S01]  /*b330*/  CS2R R30, SRZ ;  /* 0x00000000001e7805 */ /* 0x000fe2000001ff00 */
[----:B------:R-:W-:Y:S01]  /*b340*/  IMAD.MOV.U32 R70, RZ, RZ, RZ ;  /* 0x000000ffff467224 */ /* 0x000fe200078e00ff */
        /* <DEDUP_REMOVED lines=17> */
[----:B------:R-:W-:Y:S01]  /*b460*/  IMAD.MOV.U32 R91, RZ, RZ, RZ ;  /* 0x000000ffff5b7224 */ /* 0x000fe200078e00ff */
[----:B------:R-:W-:Y:S01]  /*b470*/  CS2R R88, SRZ ;  /* 0x0000000000587805 */ /* 0x000fe2000001ff00 */
[----:B------:R-:W-:Y:S01]  /*b480*/  IMAD.MOV.U32 R26, RZ, RZ, RZ ;  /* 0x000000ffff1a7224 */ /* 0x000fe200078e00ff */
[----:B------:R-:W-:Y:S01]  /*b490*/  CS2R R6, SRZ ;  /* 0x0000000000067805 */ /* 0x000fe2000001ff00 */
[----:B------:R-:W-:Y:S02]  /*b4a0*/  IMAD.MOV.U32 R93, RZ, RZ, RZ ;  /* 0x000000ffff5d7224 */ /* 0x000fe400078e00ff */
[----:B------:R-:W-:-:S02]  /*b4b0*/  IMAD.MOV.U32 R28, RZ, RZ, RZ ;  /* 0x000000ffff1c7224 */ /* 0x000fc400078e00ff */
[----:B------:R-:W-:Y:S02]  /*b4c0*/  IMAD.MOV.U32 R95, RZ, RZ, RZ ;  /* 0x000000ffff5f7224 */ /* 0x000fe400078e00ff */
[----:B------:R-:W-:Y:S01]  /*b4d0*/  IMAD.MOV.U32 R24, RZ, RZ, RZ ;  /* 0x000000ffff187224 */ /* 0x000fe200078e00ff */
[----:B------:R-:W-:Y:S06]  /*b4e0*/  @!P1 BRA `(.L_x_1442) ;  /* 0x0000014c00f09947 */ /* 0x000fec0003800000 */
[----:B------:R-:W2:Y:S04]  /*b4f0*/  LDL R4, [R1+0x40] ;  /* 0x0000400001047983 */ /* 0x000ea80000100800 */
[----:B------:R-:W0:Y:S02]  /*b500*/  SHFL.IDX PT, R0, R200, RZ, 0x1f ;  /* 0x00001fffc8007589 */ /* 0x000e2400000e0000 */
[----:B0-----:R-:W-:-:S04]  /*b510*/  LEA.HI R3, R0, R0, RZ, 0x1 ;  /* 0x0000000000037211 */ /* 0x001fc800078f08ff */
[----:B------:R-:W-:-:S05]  /*b520*/  LOP3.LUT R3, R3, 0x1e, RZ, 0xc0, !PT ;  /* 0x0000001e03037812 */ /* 0x000fca00078ec0ff */
[----:B------:R-:W-:Y:S01]  /*b530*/  IMAD.IADD R3, R0, 0x1, -R3 ;  /* 0x0000000100037824 */ /* 0x000fe200078e0a03 */
[----:B--2---:R-:W-:-:S13]  /*b540*/  R2UR UR4, R4 ;  /* 0x00000000040472ca */ /* 0x004fda00000e0000 */
[----:B------:R-:W-:Y:S02]  /*b550*/  ULOP3.LUT UP0, URZ, UR4, 0x1bf, URZ, 0xc0, !UPT ;  /* 0x000001bf043f7892 */ /* 0x000fe4000f80c03f */
[----:B------:R-:W-:-:S04]  /*b560*/  LEA R3, R3, UR4, 0xd ;  /* 0x0000000403037c11 */ /* 0x000fc8000f8e68ff */
[----:B------:R-:W-:Y:S02]  /*b570*/  SHF.R.U32.HI R3, RZ, 0x4, R3 ;  /* 0x00000004ff037819 */ /* 0x000fe40000011603 */
[----:B------:R-:W-:Y:S02]  /*b580*/  PLOP3.LUT P0, PT, PT, PT, UP0, 0x80, 0x0 ;  /* 0x000000000000781c */ /* 0x000fe40003f0f008 */
[----:B------:R-:W-:-:S11]  /*b590*/  LOP3.LUT R68, R3, 0x3fff, RZ, 0xc0, !PT ;  /* 0x00003fff03447812 */ /* 0x000fd600078ec0ff */
        /* <DEDUP_REMOVED lines=17> */
.L_x_1443:
        /* <DEDUP_REMOVED lines=12> */
.L_x_1447:
[----:B-1----:R1:W2:Y:S02]  /*b770*/  SYNCS.PHASECHK.TRANS64.TRYWAIT P0, [R18+URZ+0x2a800], R3 ;  /* 0x02a80003120075a7 */ /* 0x0022a4000800017f */
[----:B--2---:R-:W-:Y:S05]  /*b780*/  @!P0 NANOSLEEP.SYNCS 0x989680 ;  /* 0x009896800000895d */ /* 0x004fea0003900000 */
[----:B------:R-:W2:Y:S02]  /*b790*/  @!P0 SYNCS.PHASECHK.TRANS64 P0, [R18+URZ+0x2a800], R3 ;  /* 0x02a80003120085a7 */ /* 0x000ea4000800007f */
[----:B--2---:R-:W-:Y:S05]  /*b7a0*/  @!P0 BRA `(.L_x_1447) ;  /* 0xfffffffc00f08947 */ /* 0x004fea000383ffff */
.L_x_1446:
[----:B------:R-:W-:Y:S05]  /*b7b0*/  BSYNC B0 ;  /* 0x0000000000007941 */ /* 0x000fea0003800000 */
.L_x_1445:
[----:B------:R-:W-:Y:S05]  /*b7c0*/  BRA `(.L_x_1448) ;  /* 0x0000007400207947 */ /* 0x000fea0003800000 */
.L_x_1444:
[----:B------:R-:W2:Y:S01]  /*b7d0*/  LDL R0, [R1+0x40] ;  /* 0x0000400001007983 */ /* 0x000ea20000100800 */
[----:B------:R-:W0:Y:S01]  /*b7e0*/  LDC.64 R10, c[0x0][0x3d8] ;  /* 0x0000f600ff0a7b82 */ /* 0x000e220000000a00 */
[----:B-----5:R-:W-:Y:S01]  /*b7f0*/  SHF.R.S32.HI R3, RZ, 0x1f, R147 ;  /* 0x0000001fff037819 */ /* 0x020fe20000011493 */
[--C-:B------:R-:W-:Y:S01]  /*b800*/  IMAD.MOV.U32 R4, RZ, RZ, R16.reuse ;  /* 0x000000ffff047224 */ /* 0x100fe200078e0010 */
[----:B------:R-:W-:Y:S02]  /*b810*/  SHF.R.S32.HI R5, RZ, 0x1f, R16 ;  /* 0x0000001fff057819 */ /* 0x000fe40000011410 */
[----:B------:R-:W-:-:S03]  /*b820*/  SHF.R.S32.HI R9, RZ, 0x1f, R22 ;  /* 0x0000001fff097819 */ /* 0x000fc60000011416 */
[----:B------:R-:W1:Y:S01]  /*b830*/  LDC.64 R12, c[0x0][0x3e8] ;  /* 0x0000fa00ff0c7b82 */ /* 0x000e620000000a00 */
[-C--:B0-----:R-:W-:Y:S01]  /*b840*/  IMAD R8, R186, R10.reuse, RZ ;  /* 0x0000000aba087224 */ /* 0x081fe200078e02ff */
[----:B------:R-:W-:Y:S01]  /*b850*/  SHF.L.U64.HI R76, R10, 0x6, R11 ;  /* 0x000000060a4c7819 */ /* 0x000fe2000001020b */
[----:B------:R-:W-:-:S04]  /*b860*/  IMAD.WIDE.U32 R74, R147, R10, RZ ;  /* 0x0000000a934a7225 */ /* 0x000fc800078e00ff */
[----:B------:R-:W-:Y:S01]  /*b870*/  IMAD.WIDE.U32 R6, R162, R10, R4 ;  /* 0x0000000aa2067225 */ /* 0x000fe200078e0004 */
[----:B-1----:R-:W-:-:S03]  /*b880*/  SHF.L.U64.HI R69, R12, 0x6, R13 ;  /* 0x000000060c457819 */ /* 0x002fc6000001020d */
[----:B------:R-:W-:Y:S01]  /*b890*/  IMAD R85, R162, R11, R8 ;  /* 0x0000000ba2557224 */ /* 0x000fe200078e0208 */
[----:B------:R-:W-:Y:S01]  /*b8a0*/  IADD3 R81, P0, R6, R74, RZ ;  /* 0x0000004a06517210 */ /* 0x000fe20007f1e0ff */
[----:B------:R-:W-:Y:S02]  /*b8b0*/  IMAD.MOV.U32 R8, RZ, RZ, R22 ;  /* 0x000000ffff087224 */ /* 0x000fe400078e0016 */
[----:B------:R-:W-:-:S04]  /*b8c0*/  IMAD.WIDE.U32 R72, R147, R12, RZ ;  /* 0x0000000c93487225 */ /* 0x000fc800078e00ff */
[----:B------:R-:W-:-:S04]  /*b8d0*/  IMAD.WIDE.U32 R4, R162, R12, R4 ;  /* 0x0000000ca2047225 */ /* 0x000fc800078e0004 */
[----:B------:R-:W-:Y:S02]  /*b8e0*/  IMAD.SHL.U32 R78, R10, 0x40, RZ ;  /* 0x000000400a4e7824 */ /* 0x000fe400078e00ff */
[----:B------:R-:W-:Y:S01]  /*b8f0*/  IMAD.SHL.U32 R77, R12, 0x40, RZ ;  /* 0x000000400c4d7824 */ /* 0x000fe200078e00ff */
[----:B--2---:R-:W-:Y:S01]  /*b900*/  R2UR UR4, R0 ;  /* 0x00000000000472ca */ /* 0x004fe200000e0000 */
[----:B------:R-:W-:-:S04]  /*b910*/  IMAD R0, R3, R10, RZ ;  /* 0x0000000a03007224 */ /* 0x000fc800078e02ff */
[----:B------:R-:W-:Y:S02]  /*b920*/  IMAD R61, R147, R11, R0 ;  /* 0x0000000b933d7224 */ /* 0x000fe400078e0200 */
[-C--:B------:R-:W-:Y:S02]  /*b930*/  IMAD R0, R3, R12.reuse, RZ ;  /* 0x0000000c03007224 */ /* 0x080fe400078e02ff */
[----:B------:R-:W-:Y:S02]  /*b940*/  IMAD.IADD R61, R61, 0x1, R75 ;  /* 0x000000013d3d7824 */ /* 0x000fe400078e024b */
[----:B------:R-:W-:Y:S02]  /*b950*/  IMAD R3, R186, R12, RZ ;  /* 0x0000000cba037224 */ /* 0x000fe400078e02ff */
[----:B------:R-:W-:Y:S01]  /*b960*/  ULOP3.LUT UP0, URZ, UR4, 0x3ff, URZ, 0xc0, !UPT ;  /* 0x000003ff043f7892 */ /* 0x000fe2000f80c03f */
[----:B------:R-:W-:Y:S01]  /*b970*/  IADD3.X R83, R61, R7, R85, P0, !PT ;  /* 0x000000073d537210 */ /* 0x000fe200007fe455 */
[----:B------:R-:W-:Y:S01]  /*b980*/  IMAD.WIDE.U32 R6, R162, R10, R8 ;  /* 0x0000000aa2067225 */ /* 0x000fe200078e0008 */
[----:B------:R-:W-:-:S03]  /*b990*/  IADD3 R60, P0, R4, R72, RZ ;  /* 0x00000048043c7210 */ /* 0x000fc60007f1e0ff */
[----:B------:R-:W-:Y:S01]  /*b9a0*/  IMAD R79, R147, R13, R0 ;  /* 0x0000000d934f7224 */ /* 0x000fe200078e0200 */
[----:B------:R-:W-:Y:S01]  /*b9b0*/  IADD3 R71, P1, R6, R74, RZ ;  /* 0x0000004a06477210 */ /* 0x000fe20007f3e0ff */
[----:B------:R-:W-:-:S03]  /*b9c0*/  IMAD.WIDE.U32 R8, R162, R12, R8 ;  /* 0x0000000ca2087225 */ /* 0x000fc600078e0008 */
[----:B------:R-:W-:Y:S01]  /*b9d0*/  IADD3.X R85, R61, R85, R7, P1, !PT ;  /* 0x000000553d557210 */ /* 0x000fe20000ffe407 */
[----:B------:R-:W-:Y:S01]  /*b9e0*/  IMAD R3, R162, R13, R3 ;  /* 0x0000000da2037224 */ /* 0x000fe200078e0203 */
[----:B------:R-:W-:Y:S01]  /*b9f0*/  PLOP3.LUT P1, PT, PT, PT, UP0, 0x80, 0x0 ;  /* 0x000000000000781c */ /* 0x000fe20003f2f008 */
[----:B------:R-:W-:Y:S01]  /*ba00*/  IMAD.IADD R79, R79, 0x1, R73 ;  /* 0x000000014f4f7824 */ /* 0x000fe200078e0249 */
[----:B------:R-:W-:-:S04]  /*ba10*/  IADD3 R70, P2, R8, R72, RZ ;  /* 0x0000004808467210 */ /* 0x000fc80007f5e0ff */
[C---:B------:R-:W-:Y:S02]  /*ba20*/  IADD3.X R80, R79.reuse, R5, R3, P0, !PT ;  /* 0x000000054f507210 */ /* 0x040fe400007fe403 */
[----:B------:R-:W-:-:S05]  /*ba30*/  IADD3.X R82, R79, R3, R9, P2, !PT ;  /* 0x000000034f527210 */ /* 0x000fca00017fe409 */
        /* <DEDUP_REMOVED lines=17> */
.L_x_1449:
[----:B------:R-:W0:Y:S01]  /*bb50*/  LDC.64 R14, c[0x0][0x3d8] ;  /* 0x0000f600ff0e7b82 */ /* 0x000e220000000a00 */
[----:B------:R-:W-:Y:S01]  /*bb60*/  SHF.R.S32.HI R3, RZ, 0x1f, R169 ;  /* 0x0000001fff037819 */ /* 0x000fe200000114a9 */
[----:B------:R-:W-:Y:S01]  /*bb70*/  ULDC.U8 UR4, c[0x0][0x3f0] ;  /* 0x0000fc0000047ab9 */ /* 0x000fe20000000000 */
[----:B------:R-:W-:Y:S01]  /*bb80*/  BSSY B0, `(.L_x_1450) ;  /* 0x0000704000007945 */ /* 0x000fe20003800000 */
[----:B------:R-:W-:-:S04]  /*bb90*/  ISETP.NE.AND P0, PT, RZ, UR4, PT ;  /* 0x00000004ff007c0c */ /* 0x000fc8000bf05270 */
[----:B------:R-:W1:Y:S01]  /*bba0*/  LDC.64 R12, c[0x0][0x3e8] ;  /* 0x0000fa00ff0c7b82 */ /* 0x000e620000000a00 */
[-C--:B0-----:R-:W-:Y:S02]  /*bbb0*/  IMAD R0, R3, R14.reuse, RZ ;  /* 0x0000000e03007224 */ /* 0x081fe400078e02ff */
[----:B------:R-:W-:-:S04]  /*bbc0*/  IMAD.WIDE.U32 R4, R169, R14, RZ ;  /* 0x0000000ea9047225 */ /* 0x000fc800078e00ff */
[----:B------:R-:W-:Y:S02]  /*bbd0*/  IMAD.SHL.U32 R86, R4, 0x80, RZ ;  /* 0x0000008004567824 */ /* 0x000fe400078e00ff */
[-C--:B-1----:R-:W-:Y:S02]  /*bbe0*/  IMAD R8, R3, R12.reuse, RZ ;  /* 0x0000000c03087224 */ /* 0x082fe400078e02ff */
[C---:B------:R-:W-:Y:S02]  /*bbf0*/  IMAD R3, R169.reuse, R15, R0 ;  /* 0x0000000fa9037224 */ /* 0x040fe400078e0200 */
[----:B------:R-:W-:-:S04]  /*bc00*/  IMAD.WIDE.U32 R6, R169, R12, RZ ;  /* 0x0000000ca9067225 */ /* 0x000fc800078e00ff */
[----:B------:R-:W-:Y:S02]  /*bc10*/  IMAD R9, R169, R13, R8 ;  /* 0x0000000da9097224 */ /* 0x000fe400078e0208 */
[----:B------:R-:W-:Y:S02]  /*bc20*/  IMAD.IADD R5, R5, 0x1, R3 ;  /* 0x0000000105057824 */ /* 0x000fe400078e0203 */
[----:B------:R-:W-:Y:S02]  /*bc30*/  IMAD R0, R169, -0x80, R164 ;  /* 0xffffff80a9007824 */ /* 0x000fe400078e02a4 */
[----:B------:R-:W-:Y:S01]  /*bc40*/  IMAD.IADD R3, R7, 0x1, R9 ;  /* 0x0000000107037824 */ /* 0x000fe200078e0209 */
[----:B------:R-:W-:Y:S01]  /*bc50*/  SHF.L.U64.HI R84, R4, 0x7, R5 ;  /* 0x0000000704547819 */ /* 0x000fe20000010205 */
[----:B------:R-:W-:Y:S01]  /*bc60*/  IMAD.SHL.U32 R89, R6, 0x80, RZ ;  /* 0x0000008006597824 */ /* 0x000fe200078e00ff */
[----:B------:R-:W-:Y:S02]  /*bc70*/  VIMNMX R8, R0, 0x80, PT ;  /* 0x0000008000087848 */ /* 0x000fe40003fe0100 */
[----:B------:R-:W-:Y:S01]  /*bc80*/  SHF.L.U64.HI R87, R6, 0x7, R3 ;  /* 0x0000000706577819 */ /* 0x000fe20000010203 */
[----:B------:R-:W-:Y:S06]  /*bc90*/  @!P0 BRA `(.L_x_1451) ;  /* 0x0000003400ec8947 */ /* 0x000fec0003800000 */
[----:B------:R-:W0:Y:S01]  /*bca0*/  LDC R82, c[0x0][0x428] ;  /* 0x00010a00ff527b82 */ /* 0x000e220000000800 */
        /* <DEDUP_REMOVED lines=17> */
[----:B------:R-:W-:Y:S01]  /*bdc0*/  VIADD R5, R16, 0x10 ;  /* 0x0000001010057836 */ /* 0x000fe20000000000 */
[----:B------:R-:W-:Y:S01]  /*bdd0*/  ULDC.64 UR4, c[0x0][0x3c8] ;  /* 0x0000f20000047ab9 */ /* 0x000fe20000000a00 */
[----:B------:R-:W-:Y:S01]  /*bde0*/  ULDC UR6, c[0x0][0x3d4] ;  /* 0x0000f50000067ab9 */ /* 0x000fe20000000800 */
[----:B------:R-:W-:Y:S01]  /*bdf0*/  LEA R4, P3, R0, UR4, 0x1 ;  /* 0x0000000400047c11 */ /* 0x000fe2000f8608ff */
[----:B------:R-:W-:Y:S01]  /*be00*/  IMAD.X R3, R84, 0x1, R83, P1 ;  /* 0x0000000154037824 */ /* 0x000fe200008e0653 */
[----:B------:R-:W-:Y:S01]  /*be10*/  ISETP.GE.AND P2, PT, R5, UR6, PT ;  /* 0x0000000605007c0c */ /* 0x000fe2000bf46270 */
[C---:B------:R-:W-:Y:S01]  /*be20*/  VIADD R6, R16.reuse, 0x20 ;  /* 0x0000002010067836 */ /* 0x040fe20000000000 */
[----:B------:R-:W-:Y:S01]  /*be30*/  CS2R R66, SRZ ;  /* 0x0000000000427805 */ /* 0x000fe2000001ff00 */
[----:B------:R-:W-:Y:S01]  /*be40*/  VIADD R7, R16, 0x30 ;  /* 0x0000003010077836 */ /* 0x000fe20000000000 */
[----:B------:R-:W-:Y:S01]  /*be50*/  LEA.HI.X R5, R0, UR5, R3, 0x1, P3 ;  /* 0x0000000500057c11 */ /* 0x000fe200098f0c03 */
[----:B------:R-:W-:Y:S01]  /*be60*/  ULDC.64 UR4, c[0x0][0x3e0] ;  /* 0x0000f80000047ab9 */ /* 0x000fe20000000a00 */
[----:B------:R-:W-:Y:S01]  /*be70*/  IADD3 R0, P4, R89, R60, RZ ;  /* 0x0000003c59007210 */ /* 0x000fe20007f9e0ff */
[----:B------:R-:W-:Y:S01]  /*be80*/  VIADD R9, R16, 0x40 ;  /* 0x0000004010097836 */ /* 0x000fe20000000000 */
[----:B------:R-:W-:Y:S01]  /*be90*/  ISETP.GE.AND P1, PT, R6, UR6, PT ;  /* 0x0000000606007c0c */ /* 0x000fe2000bf26270 */
[----:B------:R-:W-:Y:S01]  /*bea0*/  VIADD R10, R16, 0x50 ;  /* 0x00000050100a7836 */ /* 0x000fe20000000000 */
[----:B------:R-:W-:Y:S01]  /*beb0*/  LEA R6, P6, R0, UR4, 0x1 ;  /* 0x0000000400067c11 */ /* 0x000fe2000f8c08ff */
[----:B------:R-:W-:Y:S01]  /*bec0*/  IMAD.X R3, R87, 0x1, R80, P4 ;  /* 0x0000000157037824 */ /* 0x000fe200020e0650 */
[----:B------:R-:W-:-:S02]  /*bed0*/  ISETP.GE.AND P5, PT, R7, UR6, PT ;  /* 0x0000000607007c0c */ /* 0x000fc4000bfa6270 */
[----:B------:R-:W-:Y:S02]  /*bee0*/  CS2R R62, SRZ ;  /* 0x00000000003e7805 */ /* 0x000fe4000001ff00 */
[----:B------:R-:W-:Y:S02]  /*bef0*/  ISETP.GE.AND P3, PT, R16, UR6, PT ;  /* 0x0000000610007c0c */ /* 0x000fe4000bf66270 */
[----:B------:R-:W-:Y:S02]  /*bf00*/  CS2R R56, SRZ ;  /* 0x0000000000387805 */ /* 0x000fe4000001ff00 */
[----:B------:R-:W-:Y:S02]  /*bf10*/  LEA.HI.X R7, R0, UR5, R3, 0x1, P6 ;  /* 0x0000000500077c11 */ /* 0x000fe4000b0f0c03 */
[----:B------:R-:W-:Y:S02]  /*bf20*/  CS2R R52, SRZ ;  /* 0x0000000000347805 */ /* 0x000fe4000001ff00 */
[----:B------:R-:W-:-:S02]  /*bf30*/  ISETP.GE.AND P4, PT, R9, UR6, PT ;  /* 0x0000000609007c0c */ /* 0x000fc4000bf86270 */
[----:B------:R-:W-:Y:S02]  /*bf40*/  CS2R R50, SRZ ;  /* 0x0000000000327805 */ /* 0x000fe4000001ff00 */
[----:B------:R-:W-:Y:S02]  /*bf50*/  ISETP.GE.AND P6, PT, R10, UR6, PT ;  /* 0x000000060a007c0c */ /* 0x000fe4000bfc6270 */
[----:B------:R-:W-:Y:S02]  /*bf60*/  CS2R R44, SRZ ;  /* 0x00000000002c7805 */ /* 0x000fe4000001ff00 */
[----:B------:R-:W-:Y:S02]  /*bf70*/  CS2R R70, SRZ ;  /* 0x0000000000467805 */ /* 0x000fe4000001ff00 */
[----:B------:R-:W-:Y:S02]  /*bf80*/  CS2R R64, SRZ ;  /* 0x0000000000407805 */ /* 0x000fe4000001ff00 */
[----:B------:R-:W-:-:S02]  /*bf90*/  CS2R R58, SRZ ;  /* 0x00000000003a7805 */ /* 0x000fc4000001ff00 */
[----:B------:R-:W-:Y:S02]  /*bfa0*/  CS2R R54, SRZ ;  /* 0x0000000000367805 */ /* 0x000fe4000001ff00 */
[----:B------:R-:W-:Y:S02]  /*bfb0*/  CS2R R48, SRZ ;  /* 0x0000000000307805 */ /* 0x000fe4000001ff00 */
[----:B------:R-:W-:Y:S01]  /*bfc0*/  CS2R R46, SRZ ;  /* 0x00000000002e7805 */ /* 0x000fe2000001ff00 */
[----:B------:R-:W-:Y:S02]  /*bfd0*/  ULDC.64 UR8, c[0x0][0x208] ;  /* 0x0000820000087ab9 */ /* 0x000fe40000000a00 */
        /* <DEDUP_REMOVED lines=12> */
.L_x_1453:
[----:B------:R-:W-:Y:S05]  /*c0a0*/  BSYNC B1 ;  /* 0x0000000000017941 */ /* 0x000fea0003800000 */
.L_x_1452:
[----:B------:R-:W-:Y:S01]  /*c0b0*/  ISETP.GE.AND P1, PT, R185, R8, PT ;  /* 0x00000008b900720c */ /* 0x000fe20003f26270 */
[----:B------:R-:W-:Y:S01]  /*c0c0*/  BSSY B1, `(.L_x_1454) ;  /* 0x000003e000017945 */ /* 0x000fe20003800000 */
[----:B------:R-:W-:Y:S02]  /*c0d0*/  LOP3.LUT R0, R174, 0x18, R22, 0xf8, !PT ;  /* 0x00000018ae007812 */ /* 0x000fe400078ef816 */
        /* <DEDUP_REMOVED lines=10> */
[----:B------:R-:W-:Y:S02]  /*c180*/  LOP3.LUT R11, R0, R175, RZ, 0x3c, !PT ;  /* 0x000000af000b7212 */ /* 0x000fe400078e3cff */
[----:B------:R-:W-:Y:S01]  /*c190*/  CS2R R20, SRZ ;  /* 0x0000000000147805 */ /* 0x000fe2000001ff00 */
[----:B------:R-:W-:Y:S06]  /*c1a0*/  @P1 BRA `(.L_x_1455) ;  /* 0x0000000000bc1947 */ /* 0x000fec0003800000 */
[----:B------:R-:W-:Y:S01]  /*c1b0*/  IADD3 R77, P4, P5, R60, R77, R89 ;  /* 0x0000004d3c4d7210 */ /* 0x000fe20007d9e059 */
[----:B-1----:R-:W-:Y:S01]  /*c1c0*/  VIADD R4, R16, 0x10 ;  /* 0x0000001010047836 */ /* 0x002fe20000000000 */
[----:B------:R-:W-:Y:S01]  /*c1d0*/  IADD3 R78, P2, P3, R81, R78, R86 ;  /* 0x0000004e514e7210 */ /* 0x000fe20007b5e056 */
[----:B------:R-:W-:Y:S01]  /*c1e0*/  ULDC UR8, c[0x0][0x3d4] ;  /* 0x0000f50000087ab9 */ /* 0x000fe20000000800 */
[----:B------:R-:W-:Y:S01]  /*c1f0*/  IADD3.X R0, R80, R69, R87, P4, P5 ;  /* 0x0000004550007210 */ /* 0x000fe200027ea457 */
[C---:B------:R-:W-:Y:S01]  /*c200*/  VIADD R5, R16.reuse, 0x20 ;  /* 0x0000002010057836 */ /* 0x040fe20000000000 */
[----:B------:R-:W-:Y:S01]  /*c210*/  IADD3.X R3, R83, R76, R84, P2, P3 ;  /* 0x0000004c53037210 */ /* 0x000fe200017e6454 */
[----:B------:R-:W-:Y:S01]  /*c220*/  ULDC.64 UR4, c[0x0][0x3c8] ;  /* 0x0000f20000047ab9 */ /* 0x000fe20000000a00 */
[----:B------:R-:W-:Y:S01]  /*c230*/  ISETP.GE.AND P5, PT, R16, UR8, PT ;  /* 0x0000000810007c0c */ /* 0x000fe2000bfa6270 */
[----:B------:R-:W-:Y:S01]  /*c240*/  ULDC.64 UR6, c[0x0][0x3e0] ;  /* 0x0000f80000067ab9 */ /* 0x000fe20000000a00 */
[----:B------:R-:W-:Y:S01]  /*c250*/  ISETP.GE.AND P2, PT, R4, UR8, PT ;  /* 0x0000000804007c0c */ /* 0x000fe2000bf46270 */
[----:B------:R-:W-:Y:S01]  /*c260*/  VIADD R7, R16, 0x30 ;  /* 0x0000003010077836 */ /* 0x000fe20000000000 */
[----:B------:R-:W-:-:S02]  /*c270*/  LEA R4, P3, R78, UR4, 0x1 ;  /* 0x000000044e047c11 */ /* 0x000fc4000f8608ff */
[----:B------:R-:W-:Y:S02]  /*c280*/  CS2R R42, SRZ ;  /* 0x00000000002a7805 */ /* 0x000fe4000001ff00 */
[----:B------:R-:W-:Y:S02]  /*c290*/  LEA R6, P6, R77, UR6, 0x1 ;  /* 0x000000064d067c11 */ /* 0x000fe4000f8c08ff */
[----:B------:R-:W-:Y:S02]  /*c2a0*/  CS2R R40, SRZ ;  /* 0x0000000000287805 */ /* 0x000fe4000001ff00 */
[----:B------:R-:W-:Y:S01]  /*c2b0*/  ISETP.GE.AND P4, PT, R5, UR8, PT ;  /* 0x0000000805007c0c */ /* 0x000fe2000bf86270 */
[----:B------:R-:W-:Y:S01]  /*c2c0*/  VIADD R8, R16, 0x40 ;  /* 0x0000004010087836 */ /* 0x000fe20000000000 */
[----:B------:R-:W-:Y:S01]  /*c2d0*/  LEA.HI.X R5, R78, UR5, R3, 0x1, P3 ;  /* 0x000000054e057c11 */ /* 0x000fe200098f0c03 */
[----:B------:R-:W-:Y:S01]  /*c2e0*/  ULDC.64 UR10, c[0x0][0x208] ;  /* 0x00008200000a7ab9 */ /* 0x000fe20000000a00 */
[----:B------:R-:W-:-:S02]  /*c2f0*/  ISETP.GE.AND P3, PT, R7, UR8, PT ;  /* 0x0000000807007c0c */ /* 0x000fc4000bf66270 */
[----:B------:R-:W-:Y:S01]  /*c300*/  LEA.HI.X R7, R77, UR7, R0, 0x1, P6 ;  /* 0x000000074d077c11 */ /* 0x000fe2000b0f0c00 */
[----:B------:R-:W-:Y:S01]  /*c310*/  VIADD R0, R16, 0x50 ;  /* 0x0000005010007836 */ /* 0x000fe20000000000 */
[----:B------:R2:W5:Y:S01]  /*c320*/  @!P5 LDG.E.64 R42, desc[UR10][R4.64] ;  /* 0x0000000a042ad981 */ /* 0x000562000c1e1b00 */
[----:B------:R-:W-:-:S03]  /*c330*/  ISETP.GE.AND P6, PT, R8, UR8, PT ;  /* 0x0000000808007c0c */ /* 0x000fc6000bfc6270 */
[----:B------:R2:W5:Y:S01]  /*c340*/  @!P5 LDG.E.64 R40, desc[UR10][R6.64] ;  /* 0x0000000a0628d981 */ /* 0x000562000c1e1b00 */
[----:B------:R-:W-:Y:S02]  /*c350*/  ISETP.GE.AND P5, PT, R0, UR8, PT ;  /* 0x0000000800007c0c */ /* 0x000fe4000bfa6270 */
        /* <DEDUP_REMOVED lines=20> */
.L_x_1455:
[----:B------:R-:W-:Y:S05]  /*c4a0*/  BSYNC B1 ;  /* 0x0000000000017941 */ /* 0x000fea0003800000 */
.L_x_1454:
[----:B------:R-:W-:Y:S01]  /*c4b0*/  LOP3.LUT P2, RZ, R190, 0x4, RZ, 0xc0, !PT ;  /* 0x00000004beff7812 */ /* 0x000fe2000784c0ff */
[----:B------:R-:W-:Y:S01]  /*c4c0*/  IMAD.IADD R11, R176, 0x1, R11 ;  /* 0x00000001b00b7824 */ /* 0x000fe200078e020b */
[----:B------:R-:W-:Y:S01]  /*c4d0*/  ULDC.64 UR4, c[0x0][0x3c8] ;  /* 0x0000f20000047ab9 */ /* 0x000fe20000000a00 */
[----:B-----5:R-:W-:Y:S01]  /*c4e0*/  IMAD.MOV.U32 R0, RZ, RZ, R70 ;  /* 0x000000ffff007224 */ /* 0x020fe200078e0046 */
[----:B------:R-:W-:Y:S01]  /*c4f0*/  ULDC.64 UR6, c[0x0][0x3e0] ;  /* 0x0000f80000067ab9 */ /* 0x000fe20000000a00 */
[----:B------:R-:W-:Y:S02]  /*c500*/  IMAD R60, R11, 0x2, R18 ;  /* 0x000000020b3c7824 */ /* 0x000fe400078e0212 */
[----:B------:R-:W-:Y:S01]  /*c510*/  IMAD.MOV.U32 R3, RZ, RZ, R71 ;  /* 0x000000ffff037224 */ /* 0x000fe200078e0047 */
[----:B------:R-:W-:Y:S01]  /*c520*/  PRMT R107, R0, 0x7610, R107 ;  /* 0x00007610006b7816 */ /* 0x000fe2000000006b */
[C---:B-12---:R-:W-:Y:S02]  /*c530*/  VIADD R5, R60.reuse, 0xc400 ;  /* 0x0000c4003c057836 */ /* 0x046fe40000000000 */
[----:B------:R-:W-:Y:S01]  /*c540*/  IMAD.MOV.U32 R0, RZ, RZ, R65 ;  /* 0x000000ffff007224 */ /* 0x000fe200078e0041 */
[----:B------:R-:W-:Y:S01]  /*c550*/  PRMT R108, R3, 0x7610, R108 ;  /* 0x00007610036c7816 */ /* 0x000fe2000000006c */
[----:B------:R-:W-:-:S02]  /*c560*/  VIADD R10, R60, 0xc440 ;  /* 0x0000c4403c0a7836 */ /* 0x000fc40000000000 */
[----:B------:R-:W-:Y:S01]  /*c570*/  IMAD.MOV.U32 R4, RZ, RZ, R64 ;  /* 0x000000ffff047224 */ /* 0x000fe200078e0040 */
[----:B------:R-:W-:Y:S01]  /*c580*/  PRMT R103, R0, 0x7610, R103 ;  /* 0x0000761000677816 */ /* 0x000fe20000000067 */
[----:B------:R-:W-:Y:S01]  /*c590*/  @P2 VIADD R10, R5, 0xffffffc0 ;  /* 0xffffffc0050a2836 */ /* 0x000fe20000000000 */
[----:B0-----:R-:W-:Y:S01]  /*c5a0*/  ISETP.NE.AND P2, PT, R82, 0x1, PT ;  /* 0x000000015200780c */ /* 0x001fe20003f45270 */
[----:B------:R-:W-:Y:S01]  /*c5b0*/  IMAD.MOV.U32 R3, RZ, RZ, R58 ;  /* 0x000000ffff037224 */ /* 0x000fe200078e003a */
[----:B------:R-:W-:Y:S01]  /*c5c0*/  PRMT R104, R4, 0x7610, R104 ;  /* 0x0000761004687816 */ /* 0x000fe20000000068 */
[----:B------:R-:W-:Y:S02]  /*c5d0*/  IMAD.MOV.U32 R0, RZ, RZ, R54 ;  /* 0x000000ffff007224 */ /* 0x000fe400078e0036 */
        /* <DEDUP_REMOVED lines=10> */
[----:B------:R-:W0:Y:S01]  /*c680*/  @P2 LDC R5, c[0x0][0x430] ;  /* 0x00010c00ff052b82 */ /* 0x000e220000000800 */
[----:B------:R-:W-:Y:S01]  /*c690*/  PRMT R88, R4, 0x7610, R88 ;  /* 0x0000761004587816 */ /* 0x000fe20000000058 */
[----:B------:R-:W-:Y:S01]  /*c6a0*/  IMAD.MOV.U32 R4, RZ, RZ, R66 ;  /* 0x000000ffff047224 */ /* 0x000fe200078e0042 */
[----:B------:R-:W-:Y:S01]  /*c6b0*/  PRMT R81, R3, 0x7610, R81 ;  /* 0x0000761003517816 */ /* 0x000fe20000000051 */
[----:B------:R-:W-:-:S02]  /*c6c0*/  IMAD.MOV.U32 R3, RZ, RZ, R47 ;  /* 0x000000ffff037224 */ /* 0x000fc400078e002f */
[----:B------:R-:W-:Y:S01]  /*c6d0*/  IMAD.MOV.U32 R11, RZ, RZ, R67 ;  /* 0x000000ffff0b7224 */ /* 0x000fe200078e0043 */
[----:B------:R-:W-:Y:S01]  /*c6e0*/  PRMT R110, R4, 0x7610, R110 ;  /* 0x00007610046e7816 */ /* 0x000fe2000000006e */
[----:B------:R-:W1:Y:S01]  /*c6f0*/  @P2 LDC R0, c[0x0][0x42c] ;  /* 0x00010b00ff002b82 */ /* 0x000e620000000800 */
[----:B------:R-:W-:Y:S01]  /*c700*/  PRMT R82, R3, 0x7610, R82 ;  /* 0x0000761003527816 */ /* 0x000fe20000000052 */
[----:B------:R-:W-:Y:S01]  /*c710*/  IMAD.MOV.U32 R4, RZ, RZ, R63 ;  /* 0x000000ffff047224 */ /* 0x000fe200078e003f */
[----:B------:R-:W-:Y:S01]  /*c720*/  PRMT R109, R11, 0x7610, R109 ;  /* 0x000076100b6d7816 */ /* 0x000fe2000000006d */
[----:B------:R-:W-:Y:S02]  /*c730*/  IMAD.MOV.U32 R3, RZ, RZ, R62 ;  /* 0x000000ffff037224 */ /* 0x000fe400078e003e */
[----:B------:R-:W-:Y:S01]  /*c740*/  IMAD.MOV.U32 R11, RZ, RZ, R56 ;  /* 0x000000ffff0b7224 */ /* 0x000fe200078e0038 */
[----:B------:R-:W-:Y:S01]  /*c750*/  PRMT R105, R4, 0x7610, R105 ;  /* 0x0000761004697816 */ /* 0x000fe20000000069 */
[----:B------:R-:W-:Y:S01]  /*c760*/  IMAD.MOV.U32 R4, RZ, RZ, R57 ;  /* 0x000000ffff047224 */ /* 0x000fe200078e0039 */
[----:B------:R-:W-:Y:S01]  /*c770*/  PRMT R106, R3, 0x7610, R106 ;  /* 0x00007610036a7816 */ /* 0x000fe2000000006a */
[----:B------:R-:W-:Y:S01]  /*c780*/  IMAD R3, R169, 0x80, R162 ;  /* 0x00000080a9037824 */ /* 0x000fe200078e02a2 */
[----:B------:R-:W-:Y:S01]  /*c790*/  PRMT R101, R11, 0x7610, R101 ;  /* 0x000076100b657816 */ /* 0x000fe20000000065 */
[----:B------:R-:W-:Y:S01]  /*c7a0*/  IMAD.MOV.U32 R11, RZ, RZ, R52 ;  /* 0x000000ffff0b7224 */ /* 0x000fe200078e0034 */
[----:B------:R-:W-:Y:S01]  /*c7b0*/  PRMT R102, R4, 0x7610, R102 ;  /* 0x0000761004667816 */ /* 0x000fe20000000066 */
[----:B------:R-:W-:-:S02]  /*c7c0*/  IMAD R3, R188, 0x40, R3 ;  /* 0x00000040bc037824 */ /* 0x000fc400078e0203 */
[----:B------:R-:W-:Y:S01]  /*c7d0*/  IMAD.MOV.U32 R4, RZ, RZ, R50 ;  /* 0x000000ffff047224 */ /* 0x000fe200078e0032 */
[----:B------:R-:W-:Y:S01]  /*c7e0*/  PRMT R97, R11, 0x7610, R97 ;  /* 0x000076100b617816 */ /* 0x000fe20000000061 */
[----:B------:R-:W-:Y:S02]  /*c7f0*/  IMAD.MOV.U32 R73, RZ, RZ, R79 ;  /* 0x000000ffff497224 */ /* 0x000fe400078e004f */
[----:B------:R-:W-:Y:S01]  /*c800*/  IMAD.MOV.U32 R7, RZ, RZ, R61 ;  /* 0x000000ffff077224 */ /* 0x000fe200078e003d */
[----:B------:R-:W-:Y:S01]  /*c810*/  PRMT R91, R4, 0x7610, R91 ;  /* 0x00007610045b7816 */ /* 0x000fe2000000005b */
[----:B------:R-:W-:Y:S02]  /*c820*/  IMAD.MOV.U32 R4, RZ, RZ, R51 ;  /* 0x000000ffff047224 */ /* 0x000fe400078e0033 */
[----:B-1----:R-:W-:-:S03]  /*c830*/  @P2 IMAD.HI.U32 R0, R3, R0, RZ ;  /* 0x0000000003002227 */ /* 0x002fc600078e00ff */
[----:B------:R-:W-:Y:S01]  /*c840*/  PRMT R92, R4, 0x7610, R92 ;  /* 0x00007610045c7816 */ /* 0x000fe2000000005c */
[----:B------:R-:W-:Y:S01]  /*c850*/  IMAD.MOV.U32 R4, RZ, RZ, R41 ;  /* 0x000000ffff047224 */ /* 0x000fe200078e0029 */
[----:B0-----:R-:W-:Y:S01]  /*c860*/  @P2 SHF.R.U32.HI R3, RZ, R5, R0 ;  /* 0x00000005ff032219 */ /* 0x001fe20000011600 */
[----:B------:R-:W-:Y:S02]  /*c870*/  IMAD.MOV.U32 R0, RZ, RZ, R40 ;  /* 0x000000ffff007224 */ /* 0x000fe400078e0028 */
[----:B------:R-:W-:Y:S01]  /*c880*/  IMAD.MOV.U32 R6, RZ, RZ, R74 ;  /* 0x000000ffff067224 */ /* 0x000fe200078e004a */
[----:B------:R-:W-:Y:S01]  /*c890*/  SHF.R.S32.HI R5, RZ, 0x1f, R3 ;  /* 0x0000001fff057819 */ /* 0x000fe20000011403 */
[----:B------:R-:W-:Y:S01]  /*c8a0*/  IMAD.MOV.U32 R61, RZ, RZ, R53 ;  /* 0x000000ffff3d7224 */ /* 0x000fe200078e0035 */
[----:B------:R-:W-:Y:S01]  /*c8b0*/  PRMT R79, R0, 0x7610, R79 ;  /* 0x00007610004f7816 */ /* 0x000fe2000000004f */
[----:B------:R-:W-:Y:S01]  /*c8c0*/  IMAD.MOV.U32 R11, RZ, RZ, R44 ;  /* 0x000000ffff0b7224 */ /* 0x000fe200078e002c */
[----:B------:R-:W-:Y:S01]  /*c8d0*/  PRMT R80, R4, 0x7610, R80 ;  /* 0x0000761004507816 */ /* 0x000fe20000000050 */
[----:B------:R-:W-:Y:S01]  /*c8e0*/  IMAD R0, R5, R14, RZ ;  /* 0x0000000e05007224 */ /* 0x000fe200078e02ff */
[----:B------:R-:W-:Y:S01]  /*c8f0*/  PRMT R98, R61, 0x7610, R98 ;  /* 0x000076103d627816 */ /* 0x000fe20000000062 */
[----:B------:R-:W-:Y:S01]  /*c900*/  IMAD R4, R5, R12, RZ ;  /* 0x0000000c05047224 */ /* 0x000fe200078e02ff */
[----:B------:R-:W-:Y:S01]  /*c910*/  PRMT R85, R11, 0x7610, R85 ;  /* 0x000076100b557816 */ /* 0x000fe20000000055 */
[----:B------:R-:W-:-:S04]  /*c920*/  IMAD.WIDE.U32 R6, R3, R14, R6 ;  /* 0x0000000e03067225 */ /* 0x000fc800078e0006 */
[----:B------:R-:W-:-:S04]  /*c930*/  IMAD.WIDE.U32 R72, R3, R12, R72 ;  /* 0x0000000c03487225 */ /* 0x000fc800078e0048 */
[C---:B------:R-:W-:Y:S01]  /*c940*/  IMAD R5, R3.reuse, R15, R0 ;  /* 0x0000000f03057224 */ /* 0x040fe200078e0200 */
[----:B------:R-:W-:Y:S01]  /*c950*/  LEA R0, P3, R72, UR6, 0x1 ;  /* 0x0000000648007c11 */ /* 0x000fe2000f8608ff */
[----:B------:R-:W-:Y:S01]  /*c960*/  IMAD R3, R3, R13, R4 ;  /* 0x0000000d03037224 */ /* 0x000fe200078e0204 */
[C---:B------:R-:W-:Y:S01]  /*c970*/  LEA R4, P2, R6.reuse, UR4, 0x1 ;  /* 0x0000000406047c11 */ /* 0x040fe2000f8408ff */
[----:B------:R-:W-:Y:S01]  /*c980*/  IMAD.MOV.U32 R61, RZ, RZ, R45 ;  /* 0x000000ffff3d7224 */ /* 0x000fe200078e002d */
[----:B------:R-:W-:Y:S01]  /*c990*/  UMOV UR4, 0xffffffff ;  /* 0xffffffff00047882 */ /* 0x000fe20000000000 */
[----:B------:R-:W-:Y:S02]  /*c9a0*/  IMAD.MOV.U32 R11, RZ, RZ, R36 ;  /* 0x000000ffff0b7224 */ /* 0x000fe400078e0024 */
[----:B------:R-:W-:Y:S01]  /*c9b0*/  IMAD.IADD R5, R7, 0x1, R5 ;  /* 0x0000000107057824 */ /* 0x000fe200078e0205 */
[----:B------:R-:W-:Y:S01]  /*c9c0*/  PRMT R86, R61, 0x7610, R86 ;  /* 0x000076103d567816 */ /* 0x000fe20000000056 */
[----:B------:R-:W-:Y:S01]  /*c9d0*/  IMAD.IADD R3, R73, 0x1, R3 ;  /* 0x0000000149037824 */ /* 0x000fe200078e0203 */
[----:B------:R-:W-:Y:S01]  /*c9e0*/  PRMT R69, R11, 0x7610, R69 ;  /* 0x000076100b457816 */ /* 0x000fe20000000045 */
[----:B------:R-:W-:Y:S01]  /*c9f0*/  IMAD.MOV.U32 R61, RZ, RZ, R37 ;  /* 0x000000ffff3d7224 */ /* 0x000fe200078e0025 */
[----:B------:R-:W-:Y:S01]  /*ca00*/  LEA.HI.X R5, R6, UR5, R5, 0x1, P2 ;  /* 0x0000000506057c11 */ /* 0x000fe200090f0c05 */
[----:B------:R-:W-:Y:S01]  /*ca10*/  IMAD.MOV.U32 R11, RZ, RZ, R32 ;  /* 0x000000ffff0b7224 */ /* 0x000fe200078e0020 */
[----:B------:R-:W-:Y:S01]  /*ca20*/  LEA.HI.X R3, R72, UR7, R3, 0x1, P3 ;  /* 0x0000000748037c11 */ /* 0x000fe200098f0c03 */
[----:B------:R-:W-:Y:S01]  /*ca30*/  IMAD.MOV.U32 R12, RZ, RZ, R33 ;  /* 0x000000ffff0c7224 */ /* 0x000fe200078e0021 */
[----:B------:R-:W-:-:S02]  /*ca40*/  PRMT R74, R61, 0x7610, R74 ;  /* 0x000076103d4a7816 */ /* 0x000fc4000000004a */
[----:B------:R-:W-:Y:S02]  /*ca50*/  PRMT R73, R11, 0x7610, R73 ;  /* 0x000076100b497816 */ /* 0x000fe40000000049 */
[----:B------:R-:W-:Y:S02]  /*ca60*/  PRMT R75, R12, 0x7610, R75 ;  /* 0x000076100c4b7816 */ /* 0x000fe4000000004b */
[----:B------:R-:W-:Y:S01]  /*ca70*/  LEA.HI R6, R184, R184, RZ, 0x1 ;  /* 0x000000b8b8067211 */ /* 0x000fe200078f08ff */
[----:B------:R-:W-:Y:S06]  /*ca80*/  BRA.DIV UR4, `(.L_x_1456) ;  /* 0x000001c204f47947 */ /* 0x000fec000b800000 */
.L_x_1744:
[----:B------:R-:W-:-:S03]  /*ca90*/  UMOV UR4, 0xffffffff ;  /* 0xffffffff00047882 */ /* 0x000fc60000000000 */
[----:B------:R-:W-:Y:S05]  /*caa0*/  BRA.DIV UR4, `(.L_x_1457) ;  /* 0x000001c604147947 */ /* 0x000fea000b800000 */
.L_x_1747:
[----:B------:R-:W-:-:S03]  /*cab0*/  UMOV UR4, 0xffffffff ;  /* 0xffffffff00047882 */ /* 0x000fc60000000000 */
[----:B------:R-:W-:Y:S05]  /*cac0*/  BRA.DIV UR4, `(.L_x_1458) ;  /* 0x000001c604347947 */ /* 0x000fea000b800000 */
.L_x_1750:
[----:B------:R-:W-:-:S03]  /*cad0*/  UMOV UR4, 0xffffffff ;  /* 0xffffffff00047882 */ /* 0x000fc60000000000 */
[----:B------:R-:W-:Y:S05]  /*cae0*/  BRA.DIV UR4, `(.L_x_1459) ;  /* 0x000001c604547947 */ /* 0x000fea000b800000 */
.L_x_1753:
[----:B------:R-:W-:-:S03]  /*caf0*/  UMOV UR4, 0xffffffff ;  /* 0xffffffff00047882 */ /* 0x000fc60000000000 */
[----:B------:R-:W-:Y:S05]  /*cb00*/  BRA.DIV UR4, `(.L_x_1460) ;  /* 0x000001c604747947 */ /* 0x000fea000b800000 */
.L_x_1756:
[----:B------:R-:W-:Y:S01]  /*cb10*/  UMOV UR4, 0xffffffff ;  /* 0xffffffff00047882 */ /* 0x000fe20000000000 */
[----:B------:R-:W-:Y:S02]  /*cb20*/  LOP3.LUT R5, R6, 0xfffffffe, RZ, 0xc0, !PT ;  /* 0xfffffffe06057812 */ /* 0x000fe400078ec0ff */
[----:B------:R-:W-:Y:S05]  /*cb30*/  BRA.DIV UR4, `(.L_x_1461) ;  /* 0x000001c604907947 */ /* 0x000fea000b800000 */
.L_x_1759:
[----:B------:R-:W-:Y:S01]  /*cb40*/  UMOV UR4, 0xffffffff ;  /* 0xffffffff00047882 */ /* 0x000fe20000000000 */
[----:B------:R-:W-:Y:S02]  /*cb50*/  IMAD.IADD R5, R184, 0x1, -R5 ;  /* 0x00000001b8057824 */ /* 0x000fe400078e0a05 */
[----:B------:R-:W-:Y:S05]  /*cb60*/  BRA.DIV UR4, `(.L_x_1462) ;  /* 0x000001c604ac7947 */ /* 0x000fea000b800000 */
.L_x_1762:
[----:B------:R-:W-:Y:S01]  /*cb70*/  UMOV UR4, 0xffffffff ;  /* 0xffffffff00047882 */ /* 0x000fe20000000000 */
[----:B------:R-:W-:Y:S02]  /*cb80*/  SHF.L.U32 R5, R5, 0x1f, RZ ;  /* 0x0000001f05057819 */ /* 0x000fe400000006ff */
[----:B------:R-:W-:Y:S05]  /*cb90*/  BRA.DIV UR4, `(.L_x_1463) ;  /* 0x000001c604c87947 */ /* 0x000fea000b800000 */
.L_x_1765:
[----:B------:R-:W0:Y:S01]  /*cba0*/  SYNCS.PHASECHK.TRANS64.TRYWAIT P2, [R18+URZ+0x2a800], R5 ;  /* 0x02a80005120075a7 */ /* 0x000e22000804017f */
[----:B------:R-:W-:Y:S01]  /*cbb0*/  IMAD.MOV.U32 R4, RZ, RZ, R24 ;  /* 0x000000ffff047224 */ /* 0x000fe200078e0018 */
[----:B------:R-:W-:Y:S01]  /*cbc0*/  BSSY B1, `(.L_x_1464) ;  /* 0x0000021000017945 */ /* 0x000fe20003800000 */
        /* <DEDUP_REMOVED lines=29> */
[----:B------:R-:W-:-:S02]  /*cda0*/  IMAD.MOV.U32 R4, RZ, RZ, R20 ;  /* 0x000000ffff047224 */ /* 0x000fc400078e0014 */
[----:B------:R-:W-:Y:S01]  /*cdb0*/  IMAD.MOV.U32 R6, RZ, RZ, R21 ;  /* 0x000000ffff067224 */ /* 0x000fe200078e0015 */
[----:B0-----:R-:W-:Y:S06]  /*cdc0*/  @!P2 BRA `(.L_x_1465) ;  /* 0x000001c40064a947 */ /* 0x001fec0003800000 */
.L_x_1766:
[----:B------:R-:W-:Y:S05]  /*cdd0*/  BSYNC B1 ;  /* 0x0000000000017941 */ /* 0x000fea0003800000 */
.L_x_1464:
[----:B------:R-:W-:Y:S01]  /*cde0*/  BSSY B1, `(.L_x_1466) ;  /* 0x0000134000017945 */ /* 0x000fe20003800000 */
[----:B------:R-:W-:Y:S02]  /*cdf0*/  PRMT R11, R4, 0x7610, R11 ;  /* 0x00007610040b7816 */ /* 0x000fe4000000000b */
[----:B------:R-:W-:Y:S01]  /*ce00*/  PRMT R12, R6, 0x7610, R12 ;  /* 0x00007610060c7816 */ /* 0x000fe2000000000c */
[----:B------:R-:W-:Y:S06]  /*ce10*/  @P0 BRA `(.L_x_1467) ;  /* 0x0000001000c00947 */ /* 0x000fec0003800000 */
        /* <DEDUP_REMOVED lines=15> */
[----:B------:R-:W-:Y:S02]  /*cf10*/  SHF.R.U64 R111, R66, 0x10, R67 ;  /* 0x00000010426f7819 */ /* 0x000fe40000001243 */
[--C-:B------:R-:W-:Y:S02]  /*cf20*/  SHF.R.U64 R66, R70, 0x10, R71.reuse ;  /* 0x0000001046427819 */ /* 0x100fe40000001247 */
[----:B------:R-:W-:Y:S02]  /*cf30*/  SHF.R.U32.HI R71, RZ, 0x10, R71 ;  /* 0x00000010ff477819 */ /* 0x000fe40000011647 */
[----:B------:R-:W-:Y:S02]  /*cf40*/  SHF.R.U32.HI R112, RZ, 0x10, R67 ;  /* 0x00000010ff707819 */ /* 0x000fe40000011643 */
[----:B------:R-:W-:Y:S02]  /*cf50*/  PRMT R108, R108, 0x5410, R71 ;  /* 0x000054106c6c7816 */ /* 0x000fe40000000047 */
[----:B------:R-:W-:-:S02]  /*cf60*/  PRMT R109, R109, 0x5410, R112 ;  /* 0x000054106d6d7816 */ /* 0x000fc40000000070 */
[----:B------:R-:W-:Y:S01]  /*cf70*/  PRMT R110, R110, 0x5410, R111 ;  /* 0x000054106e6e7816 */ /* 0x000fe2000000006f */
[C---:B------:R-:W-:Y:S01]  /*cf80*/  IMAD.U32 R112, R108.reuse, 0x10000, RZ ;  /* 0x000100006c707824 */ /* 0x040fe200078e00ff */
[----:B------:R-:W-:Y:S01]  /*cf90*/  PRMT R111, R107, 0x5410, R66 ;  /* 0x000054106b6f7816 */ /* 0x000fe20000000042 */
[C---:B------:R-:W-:Y:S01]  /*cfa0*/  IMAD.U32 R107, R109.reuse, 0x10000, RZ ;  /* 0x000100006d6b7824 */ /* 0x040fe200078e00ff */
[----:B------:R-:W-:Y:S02]  /*cfb0*/  LOP3.LUT R108, R108, 0xffff0000, RZ, 0xc0, !PT ;  /* 0xffff00006c6c7812 */ /* 0x000fe400078ec0ff */
[----:B------:R-:W-:Y:S02]  /*cfc0*/  LOP3.LUT R109, R109, 0xffff0000, RZ, 0xc0, !PT ;  /* 0xffff00006d6d7812 */ /* 0x000fe400078ec0ff */
[C---:B0-----:R-:W-:Y:S01]  /*cfd0*/  LOP3.LUT R67, R6.reuse, 0xffff0000, RZ, 0xc0, !PT ;  /* 0xffff000006437812 */ /* 0x041fe200078ec0ff */
[----:B------:R-:W-:Y:S01]  /*cfe0*/  IMAD.U32 R66, R6, 0x10000, RZ ;  /* 0x0001000006427824 */ /* 0x000fe200078e00ff */
[C---:B------:R-:W-:Y:S01]  /*cff0*/  LOP3.LUT R71, R7.reuse, 0xffff0000, RZ, 0xc0, !PT ;  /* 0xffff000007477812 */ /* 0x040fe200078ec0ff */
[----:B------:R-:W-:-:S02]  /*d000*/  IMAD.U32 R70, R7, 0x10000, RZ ;  /* 0x0001000007467824 */ /* 0x000fc400078e00ff */
[CC--:B------:R-:W-:Y:S01]  /*d010*/  FMUL.FTZ R113, R67.reuse, R112.reuse ;  /* 0x0000007043717220 */ /* 0x0c0fe20000410000 */
[-C--:B------:R-:W-:Y:S01]  /*d020*/  FMUL.FTZ R67, R67, R107.reuse ;  /* 0x0000006b43437220 */ /* 0x080fe20000410000 */
[C---:B------:R-:W-:Y:S01]  /*d030*/  IMAD.U32 R6, R4.reuse, 0x10000, RZ ;  /* 0x0001000004067824 */ /* 0x040fe200078e00ff */
[----:B------:R-:W-:Y:S01]  /*d040*/  LOP3.LUT R4, R4, 0xffff0000, RZ, 0xc0, !PT ;  /* 0xffff000004047812 */ /* 0x000fe200078ec0ff */
[C---:B------:R-:W-:Y:S02]  /*d050*/  IMAD.U32 R7, R5.reuse, 0x10000, RZ ;  /* 0x0001000005077824 */ /* 0x040fe400078e00ff */
[C---:B------:R-:W-:Y:S01]  /*d060*/  FFMA.FTZ R112, R66.reuse, R112, R67 ;  /* 0x0000007042707223 */ /* 0x040fe20000010043 */
[----:B------:R-:W-:Y:S01]  /*d070*/  FFMA.FTZ R113, R66, R107, -R113 ;  /* 0x0000006b42717223 */ /* 0x000fe20000010871 */
[C---:B------:R-:W-:Y:S01]  /*d080*/  IMAD.U32 R67, R110.reuse, 0x10000, RZ ;  /* 0x000100006e437824 */ /* 0x040fe200078e00ff */
[----:B------:R-:W-:Y:S01]  /*d090*/  LOP3.LUT R5, R5, 0xffff0000, RZ, 0xc0, !PT ;  /* 0xffff000005057812 */ /* 0x000fe200078ec0ff */
[CC--:B------:R-:W-:Y:S01]  /*d0a0*/  FMUL.FTZ R115, R71.reuse, R108.reuse ;  /* 0x0000006c47737220 */ /* 0x0c0fe20000410000 */
[-C--:B------:R-:W-:Y:S01]  /*d0b0*/  FMUL.FTZ R107, R71, R109.reuse ;  /* 0x0000006d476b7220 */ /* 0x080fe20000410000 */
[C---:B------:R-:W-:Y:S01]  /*d0c0*/  LOP3.LUT R66, R111.reuse, 0xffff0000, RZ, 0xc0, !PT ;  /* 0xffff00006f427812 */ /* 0x040fe200078ec0ff */
[----:B------:R-:W-:Y:S01]  /*d0d0*/  IMAD.U32 R71, R111, 0x10000, RZ ;  /* 0x000100006f477824 */ /* 0x000fe200078e00ff */
[----:B------:R-:W-:Y:S01]  /*d0e0*/  LOP3.LUT R110, R110, 0xffff0000, RZ, 0xc0, !PT ;  /* 0xffff00006e6e7812 */ /* 0x000fe200078ec0ff */
        /* <DEDUP_REMOVED lines=15> */
.L_x_1469:
[----:B------:R-:W-:Y:S05]  /*d1e0*/  BSYNC B2 ;  /* 0x0000000000027941 */ /* 0x000fea0003800000 */
.L_x_1468:
[----:B------:R-:W-:Y:S04]  /*d1f0*/  BSSY B2, `(.L_x_1470) ;  /* 0x0000030000027945 */ /* 0x000fe80003800000 */
[----:B------:R-:W-:Y:S05]  /*d200*/  @P2 BRA `(.L_x_1471) ;  /* 0x0000000000b82947 */ /* 0x000fea0003800000 */
[----:B0-----:R-:W0:Y:S01]  /*d210*/  LDS.128 R4, [R10] ;  /* 0x000000000a047984 */ /* 0x001e220000000c00 */
[--C-:B------:R-:W-:Y:S02]  /*d220*/  SHF.R.U64 R67, R62, 0x10, R63.reuse ;  /* 0x000000103e437819 */ /* 0x100fe4000000123f */
[----:B------:R-:W-:Y:S02]  /*d230*/  SHF.R.U32.HI R62, RZ, 0x10, R63 ;  /* 0x00000010ff3e7819 */ /* 0x000fe4000001163f */
[--C-:B------:R-:W-:Y:S02]  /*d240*/  SHF.R.U64 R63, R64, 0x10, R65.reuse ;  /* 0x00000010403f7819 */ /* 0x100fe40000001241 */
[----:B------:R-:W-:Y:S02]  /*d250*/  SHF.R.U32.HI R64, RZ, 0x10, R65 ;  /* 0x00000010ff407819 */ /* 0x000fe40000011641 */
[----:B------:R-:W-:Y:S02]  /*d260*/  PRMT R105, R105, 0x5410, R62 ;  /* 0x0000541069697816 */ /* 0x000fe4000000003e */
[----:B------:R-:W-:-:S02]  /*d270*/  PRMT R103, R103, 0x5410, R64 ;  /* 0x0000541067677816 */ /* 0x000fc40000000040 */
[----:B------:R-:W-:Y:S01]  /*d280*/  PRMT R104, R104, 0x5410, R63 ;  /* 0x0000541068687816 */ /* 0x000fe2000000003f */
[----:B------:R-:W-:Y:S01]  /*d290*/  IMAD.U32 R66, R105, 0x10000, RZ ;  /* 0x0001000069427824 */ /* 0x000fe200078e00ff */
        /* <DEDUP_REMOVED lines=9> */
[----:B------:R-:W-:Y:S01]  /*d330*/  FMUL.FTZ R71, R63, R67 ;  /* 0x000000433f477220 */ /* 0x000fe20000410000 */
[C---:B------:R-:W-:Y:S01]  /*d340*/  FMUL.FTZ R63, R65.reuse, R103 ;  /* 0x00000067413f7220 */ /* 0x040fe20000410000 */
[----:B------:R-:W-:Y:S02]  /*d350*/  IMAD.U32 R6, R4, 0x10000, RZ ;  /* 0x0001000004067824 */ /* 0x000fe400078e00ff */
[----:B------:R-:W-:Y:S01]  /*d360*/  FFMA.FTZ R107, R62, R67, R70 ;  /* 0x000000433e6b7223 */ /* 0x000fe20000010046 */
[-C--:B------:R-:W-:Y:S01]  /*d370*/  FMUL.FTZ R67, R65, R105.reuse ;  /* 0x0000006941437220 */ /* 0x080fe20000410000 */
[----:B------:R-:W-:Y:S01]  /*d380*/  FFMA.FTZ R105, R64, R105, -R63 ;  /* 0x0000006940697223 */ /* 0x000fe2000001083f */
[C---:B------:R-:W-:Y:S01]  /*d390*/  IMAD.U32 R7, R5.reuse, 0x10000, RZ ;  /* 0x0001000005077824 */ /* 0x040fe200078e00ff */
[----:B------:R-:W-:Y:S01]  /*d3a0*/  LOP3.LUT R4, R4, 0xffff0000, RZ, 0xc0, !PT ;  /* 0xffff000004047812 */ /* 0x000fe200078ec0ff */
[----:B------:R-:W-:Y:S01]  /*d3b0*/  IMAD.U32 R65, R104, 0x10000, RZ ;  /* 0x0001000068417824 */ /* 0x000fe200078e00ff */
[----:B------:R-:W-:Y:S01]  /*d3c0*/  LOP3.LUT R5, R5, 0xffff0000, RZ, 0xc0, !PT ;  /* 0xffff000005057812 */ /* 0x000fe200078ec0ff */
[----:B------:R-:W-:Y:S01]  /*d3d0*/  IMAD.U32 R63, R106, 0x10000, RZ ;  /* 0x000100006a3f7824 */ /* 0x000fe200078e00ff */
[----:B------:R-:W-:Y:S01]  /*d3e0*/  LOP3.LUT R104, R104, 0xffff0000, RZ, 0xc0, !PT ;  /* 0xffff000068687812 */ /* 0x000fe200078ec0ff */
[----:B------:R-:W-:Y:S01]  /*d3f0*/  FFMA.FTZ R66, R62, R66, -R71 ;  /* 0x000000423e427223 */ /* 0x000fe20000010847 */
[----:B------:R-:W-:Y:S01]  /*d400*/  LOP3.LUT R106, R106, 0xffff0000, RZ, 0xc0, !PT ;  /* 0xffff00006a6a7812 */ /* 0x000fe200078ec0ff */
        /* <DEDUP_REMOVED lines=14> */
.L_x_1471:
[----:B------:R-:W-:Y:S05]  /*d4f0*/  BSYNC B2 ;  /* 0x0000000000027941 */ /* 0x000fea0003800000 */
.L_x_1470:
[----:B------:R-:W-:Y:S04]  /*d500*/  BSSY B2, `(.L_x_1472) ;  /* 0x0000030000027945 */ /* 0x000fe80003800000 */
[----:B------:R-:W-:Y:S05]  /*d510*/  @P3 BRA `(.L_x_1473) ;  /* 0x0000000000b83947 */ /* 0x000fea0003800000 */
[----:B01----:R-:W0:Y:S01]  /*d520*/  LDS.128 R4, [R60+0x10400] ;  /* 0x010400003c047984 */ /* 0x003e220000000c00 */
[----:B------:R-:W-:Y:S02]  /*d530*/  SHF.R.U64 R62, R56, 0x10, R57 ;  /* 0x00000010383e7819 */ /* 0x000fe40000001239 */
[----:B------:R-:W-:Y:S02]  /*d540*/  SHF.R.U64 R56, R58, 0x10, R59 ;  /* 0x000000103a387819 */ /* 0x000fe4000000123b */
[----:B------:R-:W-:Y:S02]  /*d550*/  SHF.R.U32.HI R57, RZ, 0x10, R57 ;  /* 0x00000010ff397819 */ /* 0x000fe40000011639 */
        /* <DEDUP_REMOVED lines=13> */
[C---:B------:R-:W-:Y:S01]  /*d630*/  FMUL.FTZ R64, R57.reuse, R62 ;  /* 0x0000003e39407220 */ /* 0x040fe20000410000 */
[-C--:B------:R-:W-:Y:S01]  /*d640*/  FMUL.FTZ R65, R57, R63.reuse ;  /* 0x0000003f39417220 */ /* 0x080fe20000410000 */
[----:B------:R-:W-:Y:S01]  /*d650*/  FMUL.FTZ R57, R59, R100 ;  /* 0x000000643b397220 */ /* 0x000fe20000410000 */
[----:B------:R-:W-:Y:S02]  /*d660*/  IMAD.U32 R6, R4, 0x10000, RZ ;  /* 0x0001000004067824 */ /* 0x000fe400078e00ff */
[C---:B------:R-:W-:Y:S01]  /*d670*/  FFMA.FTZ R67, R56.reuse, R63, R64 ;  /* 0x0000003f38437223 */ /* 0x040fe20000010040 */
[----:B------:R-:W-:Y:S02]  /*d680*/  IMAD.U32 R7, R5, 0x10000, RZ ;  /* 0x0001000005077824 */ /* 0x000fe400078e00ff */
[----:B------:R-:W-:Y:S01]  /*d690*/  FFMA.FTZ R66, R56, R62, -R65 ;  /* 0x0000003e38427223 */ /* 0x000fe20000010841 */
[-C--:B------:R-:W-:Y:S01]  /*d6a0*/  FMUL.FTZ R63, R59, R102.reuse ;  /* 0x000000663b3f7220 */ /* 0x080fe20000410000 */
[----:B------:R-:W-:Y:S01]  /*d6b0*/  LOP3.LUT R4, R4, 0xffff0000, RZ, 0xc0, !PT ;  /* 0xffff000004047812 */ /* 0x000fe200078ec0ff */
[C---:B------:R-:W-:Y:S01]  /*d6c0*/  FFMA.FTZ R102, R58.reuse, R102, -R57 ;  /* 0x000000663a667223 */ /* 0x040fe20000010839 */
[----:B------:R-:W-:Y:S01]  /*d6d0*/  LOP3.LUT R5, R5, 0xffff0000, RZ, 0xc0, !PT ;  /* 0xffff000005057812 */ /* 0x000fe200078ec0ff */
[C---:B------:R-:W-:Y:S01]  /*d6e0*/  IMAD.U32 R59, R99.reuse, 0x10000, RZ ;  /* 0x00010000633b7824 */ /* 0x040fe200078e00ff */
[----:B------:R-:W-:Y:S01]  /*d6f0*/  LOP3.LUT R62, R99, 0xffff0000, RZ, 0xc0, !PT ;  /* 0xffff0000633e7812 */ /* 0x000fe200078ec0ff */
[C---:B------:R-:W-:Y:S01]  /*d700*/  IMAD.U32 R57, R101.reuse, 0x10000, RZ ;  /* 0x0001000065397824 */ /* 0x040fe200078e00ff */
        /* <DEDUP_REMOVED lines=15> */
.L_x_1473:
[----:B------:R-:W-:Y:S05]  /*d800*/  BSYNC B2 ;  /* 0x0000000000027941 */ /* 0x000fea0003800000 */
.L_x_1472:
[----:B------:R-:W-:Y:S04]  /*d810*/  BSSY B2, `(.L_x_1474) ;  /* 0x0000030000027945 */ /* 0x000fe80003800000 */
[----:B------:R-:W-:Y:S05]  /*d820*/  @P4 BRA `(.L_x_1475) ;  /* 0x0000000000b84947 */ /* 0x000fea0003800000 */
[----:B012---:R-:W0:Y:S01]  /*d830*/  LDS.128 R4, [R10+0x4000] ;  /* 0x004000000a047984 */ /* 0x007e220000000c00 */
        /* <DEDUP_REMOVED lines=45> */
.L_x_1475:
[----:B------:R-:W-:Y:S05]  /*db10*/  BSYNC B2 ;  /* 0x0000000000027941 */ /* 0x000fea0003800000 */
.L_x_1474:
[----:B------:R-:W-:Y:S04]  /*db20*/  BSSY B2, `(.L_x_1476) ;  /* 0x0000030000027945 */ /* 0x000fe80003800000 */
[----:B------:R-:W-:Y:S05]  /*db30*/  @P5 BRA `(.L_x_1477) ;  /* 0x0000000000b85947 */ /* 0x000fea0003800000 */
[----:B0123--:R-:W0:Y:S01]  /*db40*/  LDS.128 R4, [R60+0x14400] ;  /* 0x014400003c047984 */ /* 0x00fe220000000c00 */
[----:B------:R-:W-:Y:S02]  /*db50*/  SHF.R.U64 R50, R50, 0x10, R51 ;  /* 0x0000001032327819 */ /* 0x000fe40000001233 */
[----:B------:R-:W-:Y:S02]  /*db60*/  SHF.R.U64 R48, R48, 0x10, R49 ;  /* 0x0000001030307819 */ /* 0x000fe40000001231 */
[----:B------:R-:W-:Y:S02]  /*db70*/  SHF.R.U32.HI R51, RZ, 0x10, R51 ;  /* 0x00000010ff337819 */ /* 0x000fe40000011633 */
[----:B------:R-:W-:Y:S02]  /*db80*/  SHF.R.U32.HI R49, RZ, 0x10, R49 ;  /* 0x00000010ff317819 */ /* 0x000fe40000011631 */
[----:B------:R-:W-:Y:S02]  /*db90*/  PRMT R92, R92, 0x5410, R51 ;  /* 0x000054105c5c7816 */ /* 0x000fe40000000033 */
[----:B------:R-:W-:-:S02]  /*dba0*/  PRMT R88, R88, 0x5410, R49 ;  /* 0x0000541058587816 */ /* 0x000fc40000000031 */
[----:B------:R-:W-:Y:S01]  /*dbb0*/  PRMT R87, R87, 0x5410, R48 ;  /* 0x0000541057577816 */ /* 0x000fe20000000030 */
[C---:B------:R-:W-:Y:S01]  /*dbc0*/  IMAD.U32 R52, R92.reuse, 0x10000, RZ ;  /* 0x000100005c347824 */ /* 0x040fe200078e00ff */
[----:B------:R-:W-:Y:S01]  /*dbd0*/  LOP3.LUT R92, R92, 0xffff0000, RZ, 0xc0, !PT ;  /* 0xffff00005c5c7812 */ /* 0x000fe200078ec0ff */
[C---:B------:R-:W-:Y:S01]  /*dbe0*/  IMAD.U32 R53, R88.reuse, 0x10000, RZ ;  /* 0x0001000058357824 */ /* 0x040fe200078e00ff */
[----:B------:R-:W-:Y:S02]  /*dbf0*/  LOP3.LUT R88, R88, 0xffff0000, RZ, 0xc0, !PT ;  /* 0xffff000058587812 */ /* 0x000fe400078ec0ff */
[----:B------:R-:W-:Y:S02]  /*dc00*/  PRMT R91, R91, 0x5410, R50 ;  /* 0x000054105b5b7816 */ /* 0x000fe40000000032 */
        /* <DEDUP_REMOVED lines=33> */
.L_x_1477:
[----:B------:R-:W-:Y:S05]  /*de20*/  BSYNC B2 ;  /* 0x0000000000027941 */ /* 0x000fea0003800000 */
.L_x_1476:
[----:B------:R-:W-:Y:S05]  /*de30*/  @P6 BRA `(.L_x_1467) ;  /* 0x0000000000b86947 */ /* 0x000fea0003800000 */
[----:B01234-:R-:W0:Y:S01]  /*de40*/  LDS.128 R4, [R10+0x8000] ;  /* 0x008000000a047984 */ /* 0x01fe220000000c00 */
        /* <DEDUP_REMOVED lines=45> */
.L_x_1467:
[----:B------:R-:W-:Y:S05]  /*e120*/  BSYNC B1 ;  /* 0x0000000000017941 */ /* 0x000fea0003800000 */
.L_x_1466:
        /* <DEDUP_REMOVED lines=61> */
.L_x_1480:
[----:B------:R-:W-:Y:S05]  /*e500*/  BSYNC B1 ;  /* 0x0000000000017941 */ /* 0x000fea0003800000 */
.L_x_1479:
[----:B------:R-:W-:Y:S04]  /*e510*/  BSSY B1, `(.L_x_1481) ;  /* 0x0000030000017945 */ /* 0x000fe80003800000 */
[----:B------:R-:W-:Y:S05]  /*e520*/  @P1 BRA `(.L_x_1482) ;  /* 0x0000000000b81947 */ /* 0x000fea0003800000 */
[----:B0-----:R-:W0:Y:S01]  /*e530*/  LDS.128 R4, [R10+0x2000] ;  /* 0x002000000a047984 */ /* 0x001e220000000c00 */
        /* <DEDUP_REMOVED lines=45> */
.L_x_1482:
[----:B------:R-:W-:Y:S05]  /*e810*/  BSYNC B1 ;  /* 0x0000000000017941 */ /* 0x000fea0003800000 */
.L_x_1481:
        /* <DEDUP_REMOVED lines=19> */
[CC--:B------:R-:W-:Y:S01]  /*e950*/  FMUL.FTZ R38, R33.reuse, R36.reuse ;  /* 0x0000002421267220 */ /* 0x0c0fe20000410000 */
[----:B------:R-:W-:Y:S01]  /*e960*/  FMUL.FTZ R39, R33, R37 ;  /* 0x0000002521277220 */ /* 0x000fe20000410000 */
        /* <DEDUP_REMOVED lines=27> */
.L_x_1484:
[----:B------:R-:W-:Y:S05]  /*eb20*/  BSYNC B1 ;  /* 0x0000000000017941 */ /* 0x000fea0003800000 */
.L_x_1483:
[----:B------:R-:W-:Y:S04]  /*eb30*/  BSSY B1, `(.L_x_1485) ;  /* 0x0000030000017945 */ /* 0x000fe80003800000 */
[----:B------:R-:W-:Y:S05]  /*eb40*/  @P3 BRA `(.L_x_1486) ;  /* 0x0000000000b83947 */ /* 0x000fea0003800000 */
[----:B012---:R-:W0:Y:S01]  /*eb50*/  LDS.128 R4, [R10+0x6000] ;  /* 0x006000000a047984 */ /* 0x007e220000000c00 */
[--C-:B------:R-:W-:Y:S02]  /*eb60*/  SHF.R.U64 R30, R30, 0x10, R31.reuse ;  /* 0x000000101e1e7819 */ /* 0x100fe4000000121f */
[----:B------:R-:W-:Y:S02]  /*eb70*/  SHF.R.U32.HI R33, RZ, 0x10, R31 ;  /* 0x00000010ff217819 */ /* 0x000fe4000001161f */
[--C-:B------:R-:W-:Y:S02]  /*eb80*/  SHF.R.U64 R31, R28, 0x10, R29.reuse ;  /* 0x000000101c1f7819 */ /* 0x100fe4000000121d */
        /* <DEDUP_REMOVED lines=15> */
[C---:B------:R-:W-:Y:S01]  /*ec80*/  FMUL.FTZ R29, R31.reuse, R76 ;  /* 0x0000004c1f1d7220 */ /* 0x040fe20000410000 */
[----:B------:R-:W-:Y:S02]  /*ec90*/  IMAD.U32 R6, R4, 0x10000, RZ ;  /* 0x0001000004067824 */ /* 0x000fe400078e00ff */
[C---:B------:R-:W-:Y:S01]  /*eca0*/  FFMA.FTZ R37, R28.reuse, R33, R36 ;  /* 0x000000211c257223 */ /* 0x040fe20000010024 */
[----:B------:R-:W-:Y:S01]  /*ecb0*/  FMUL.FTZ R33, R31, R78 ;  /* 0x0000004e1f217220 */ /* 0x000fe20000410000 */
[C---:B------:R-:W-:Y:S02]  /*ecc0*/  IMAD.U32 R7, R5.reuse, 0x10000, RZ ;  /* 0x0001000005077824 */ /* 0x040fe400078e00ff */
[----:B------:R-:W-:Y:S01]  /*ecd0*/  FFMA.FTZ R34, R28, R32, -R35 ;  /* 0x000000201c227223 */ /* 0x000fe20000010823 */
[----:B------:R-:W-:Y:S01]  /*ece0*/  IMAD.U32 R31, R72, 0x10000, RZ ;  /* 0x00010000481f7824 */ /* 0x000fe200078e00ff */
[----:B------:R-:W-:Y:S01]  /*ecf0*/  LOP3.LUT R4, R4, 0xffff0000, RZ, 0xc0, !PT ;  /* 0xffff000004047812 */ /* 0x000fe200078ec0ff */
[----:B------:R-:W-:Y:S01]  /*ed00*/  FFMA.FTZ R78, R30, R78, -R29 ;  /* 0x0000004e1e4e7223 */ /* 0x000fe2000001081d */
[----:B------:R-:W-:Y:S01]  /*ed10*/  LOP3.LUT R5, R5, 0xffff0000, RZ, 0xc0, !PT ;  /* 0xffff000005057812 */ /* 0x000fe200078ec0ff */
[C---:B------:R-:W-:Y:S01]  /*ed20*/  IMAD.U32 R29, R77.reuse, 0x10000, RZ ;  /* 0x000100004d1d7824 */ /* 0x040fe200078e00ff */
        /* <DEDUP_REMOVED lines=16> */
.L_x_1486:
[----:B------:R-:W-:Y:S05]  /*ee30*/  BSYNC B1 ;  /* 0x0000000000017941 */ /* 0x000fea0003800000 */
.L_x_1485:
[----:B------:R-:W-:Y:S04]  /*ee40*/  BSSY B1, `(.L_x_1487) ;  /* 0x0000030000017945 */ /* 0x000fe80003800000 */
[----:B------:R-:W-:Y:S05]  /*ee50*/  @P4 BRA `(.L_x_1488) ;  /* 0x0000000000b84947 */ /* 0x000fea0003800000 */
[----:B0123--:R-:W0:Y:S01]  /*ee60*/  LDS.128 R4, [R60+0x16400] ;  /* 0x016400003c047984 */ /* 0x00fe220000000c00 */
[----:B------:R-:W-:Y:S02]  /*ee70*/  SHF.R.U64 R28, R26, 0x10, R27 ;  /* 0x000000101a1c7819 */ /* 0x000fe4000000121b */
[----:B------:R-:W-:Y:S02]  /*ee80*/  SHF.R.U32.HI R29, RZ, 0x10, R25 ;  /* 0x00000010ff1d7819 */ /* 0x000fe40000011619 */
[----:B------:R-:W-:Y:S02]  /*ee90*/  SHF.R.U32.HI R26, RZ, 0x10, R27 ;  /* 0x00000010ff1a7819 */ /* 0x000fe4000001161b */
[----:B------:R-:W-:Y:S02]  /*eea0*/  SHF.R.U64 R24, R24, 0x10, R25 ;  /* 0x0000001018187819 */ /* 0x000fe40000001219 */
[----:B------:R-:W-:Y:S02]  /*eeb0*/  PRMT R25, R15, 0x5410, R28 ;  /* 0x000054100f197816 */ /* 0x000fe4000000001c */
[----:B------:R-:W-:-:S02]  /*eec0*/  PRMT R28, R14, 0x5410, R29 ;  /* 0x000054100e1c7816 */ /* 0x000fc4000000001d */
[----:B------:R-:W-:Y:S02]  /*eed0*/  PRMT R61, R61, 0x5410, R26 ;  /* 0x000054103d3d7816 */ /* 0x000fe4000000001a */
[----:B------:R-:W-:Y:S01]  /*eee0*/  PRMT R27, R13, 0x5410, R24 ;  /* 0x000054100d1b7816 */ /* 0x000fe20000000018 */
[C---:B------:R-:W-:Y:S01]  /*eef0*/  IMAD.U32 R29, R28.reuse, 0x10000, RZ ;  /* 0x000100001c1d7824 */ /* 0x040fe200078e00ff */
[----:B------:R-:W-:Y:S01]  /*ef00*/  LOP3.LUT R28, R28, 0xffff0000, RZ, 0xc0, !PT ;  /* 0xffff00001c1c7812 */ /* 0x000fe200078ec0ff */
[C---:B------:R-:W-:Y:S01]  /*ef10*/  IMAD.U32 R26, R61.reuse, 0x10000, RZ ;  /* 0x000100003d1a7824 */ /* 0x040fe200078e00ff */
[----:B------:R-:W-:Y:S02]  /*ef20*/  LOP3.LUT R61, R61, 0xffff0000, RZ, 0xc0, !PT ;  /* 0xffff00003d3d7812 */ /* 0x000fe400078ec0ff */
[C---:B0-----:R-:W-:Y:S01]  /*ef30*/  LOP3.LUT R14, R6.reuse, 0xffff0000, RZ, 0xc0, !PT ;  /* 0xffff0000060e7812 */ /* 0x041fe200078ec0ff */
[----:B------:R-:W-:Y:S01]  /*ef40*/  IMAD.U32 R13, R6, 0x10000, RZ ;  /* 0x00010000060d7824 */ /* 0x000fe200078e00ff */
[C---:B------:R-:W-:Y:S01]  /*ef50*/  LOP3.LUT R24, R7.reuse, 0xffff0000, RZ, 0xc0, !PT ;  /* 0xffff000007187812 */ /* 0x040fe200078ec0ff */
[----:B------:R-:W-:-:S02]  /*ef60*/  IMAD.U32 R15, R7, 0x10000, RZ ;  /* 0x00010000070f7824 */ /* 0x000fc400078e00ff */
[CC--:B------:R-:W-:Y:S01]  /*ef70*/  FMUL.FTZ R30, R14.reuse, R29.reuse ;  /* 0x0000001d0e1e7220 */ /* 0x0c0fe20000410000 */
[----:B------:R-:W-:Y:S01]  /*ef80*/  FMUL.FTZ R14, R14, R26 ;  /* 0x0000001a0e0e7220 */ /* 0x000fe20000410000 */
[----:B------:R-:W-:Y:S02]  /*ef90*/  IMAD.U32 R6, R4, 0x10000, RZ ;  /* 0x0001000004067824 */ /* 0x000fe400078e00ff */
[C---:B------:R-:W-:Y:S01]  /*efa0*/  FMUL.FTZ R32, R24.reuse, R28 ;  /* 0x0000001c18207220 */ /* 0x040fe20000410000 */
[----:B------:R-:W-:Y:S01]  /*efb0*/  FFMA.FTZ R30, R13, R26, -R30 ;  /* 0x0000001a0d1e7223 */ /* 0x000fe2000001081e */
[----:B------:R-:W-:Y:S02]  /*efc0*/  IMAD.U32 R7, R5, 0x10000, RZ ;  /* 0x0001000005077824 */ /* 0x000fe400078e00ff */
[----:B------:R-:W-:Y:S01]  /*efd0*/  FFMA.FTZ R31, R13, R29, R14 ;  /* 0x0000001d0d1f7223 */ /* 0x000fe2000001000e */
[-C--:B------:R-:W-:Y:S01]  /*efe0*/  FMUL.FTZ R26, R24, R61.reuse ;  /* 0x0000003d181a7220 */ /* 0x080fe20000410000 */
        /* <DEDUP_REMOVED lines=21> */
.L_x_1488:
[----:B------:R-:W-:Y:S05]  /*f140*/  BSYNC B1 ;  /* 0x0000000000017941 */ /* 0x000fea0003800000 */
.L_x_1487:
        /* <DEDUP_REMOVED lines=25> */
[----:B------:R-:W-:Y:S01]  /*f2e0*/  FFMA.FTZ R24, R8, R21, R6 ;  /* 0x0000001508187223 */ /* 0x000fe20000010006 */
[-C--:B------:R-:W-:Y:S01]  /*f2f0*/  FMUL.FTZ R8, R7, R12.reuse ;  /* 0x0000000c07087220 */ /* 0x080fe20000410000 */
[C---:B------:R-:W-:Y:S01]  /*f300*/  IMAD.U32 R7, R14.reuse, 0x10000, RZ ;  /* 0x000100000e077824 */ /* 0x040fe200078e00ff */
[----:B------:R-:W-:Y:S01]  /*f310*/  LOP3.LUT R5, R5, 0xffff0000, RZ, 0xc0, !PT ;  /* 0xffff000005057812 */ /* 0x000fe200078ec0ff */
[----:B------:R-:W-:Y:S01]  /*f320*/  IMAD.U32 R6, R11, 0x10000, RZ ;  /* 0x000100000b067824 */ /* 0x000fe200078e00ff */
[----:B------:R-:W-:Y:S01]  /*f330*/  LOP3.LUT R14, R14, 0xffff0000, RZ, 0xc0, !PT ;  /* 0xffff00000e0e7812 */ /* 0x000fe200078ec0ff */
[----:B------:R-:W-:Y:S01]  /*f340*/  FFMA.FTZ R26, R9, R12, -R26 ;  /* 0x0000000c091a7223 */ /* 0x000fe2000001081a */
[----:B------:R-:W-:Y:S01]  /*f350*/  LOP3.LUT R11, R11, 0xffff0000, RZ, 0xc0, !PT ;  /* 0xffff00000b0b7812 */ /* 0x000fe200078ec0ff */
[----:B------:R-:W-:Y:S01]  /*f360*/  FFMA.FTZ R13, R9, R20, R8 ;  /* 0x00000014090d7223 */ /* 0x000fe20000010008 */
        /* <DEDUP_REMOVED lines=12> */
[----:B------:R0:W-:Y:S01]  /*f430*/  STS.128 [R10+0xa000], R4 ;  /* 0x00a000040a007388 */ /* 0x0001e20000000c00 */
[----:B------:R-:W-:Y:S05]  /*f440*/  BRA `(.L_x_1478) ;  /* 0x0000003400dc7947 */ /* 0x000fea0003800000 */
.L_x_1451:
[----:B------:R-:W0:Y:S01]  /*f450*/  LDC R75, c[0x0][0x428] ;  /* 0x00010a00ff4b7b82 */ /* 0x000e220000000800 */
[-C--:B------:R-:W-:Y:S01]  /*f460*/  ISETP.GE.AND P0, PT, R162, R8.reuse, PT ;  /* 0x00000008a200720c */ /* 0x080fe20003f06270 */
[----:B------:R-:W-:Y:S01]  /*f470*/  BSSY B1, `(.L_x_1489) ;  /* 0x000003f000017945 */ /* 0x000fe20003800000 */
[----:B------:R-:W-:Y:S01]  /*f480*/  ISETP.GE.AND P1, PT, R185, R8, PT ;  /* 0x00000008b900720c */ /* 0x000fe20003f26270 */
[----:B------:R-:W-:Y:S01]  /*f490*/  IMAD.MOV.U32 R9, RZ, RZ, R61 ;  /* 0x000000ffff097224 */ /* 0x000fe200078e003d */
[----:B------:R-:W-:Y:S01]  /*f4a0*/  CS2R R40, SRZ ;  /* 0x0000000000287805 */ /* 0x000fe2000001ff00 */
[----:B------:R-:W-:Y:S01]  /*f4b0*/  IMAD.MOV.U32 R8, RZ, RZ, R74 ;  /* 0x000000ffff087224 */ /* 0x000fe200078e004a */
[----:B------:R-:W-:Y:S01]  /*f4c0*/  CS2R R4, SRZ ;  /* 0x0000000000047805 */ /* 0x000fe2000001ff00 */
[----:B------:R-:W-:Y:S01]  /*f4d0*/  IMAD.MOV.U32 R10, RZ, RZ, R72 ;  /* 0x000000ffff0a7224 */ /* 0x000fe200078e0048 */
[----:B------:R-:W-:Y:S01]  /*f4e0*/  CS2R R6, SRZ ;  /* 0x0000000000067805 */ /* 0x000fe2000001ff00 */
[----:B------:R-:W-:Y:S01]  /*f4f0*/  IMAD.MOV.U32 R11, RZ, RZ, R79 ;  /* 0x000000ffff0b7224 */ /* 0x000fe200078e004f */
        /* <DEDUP_REMOVED lines=20> */
[----:B0-----:R-:W-:Y:S06]  /*f640*/  @P0 BRA `(.L_x_1490) ;  /* 0x0000000000840947 */ /* 0x001fec0003800000 */
[----:B------:R-:W-:Y:S01]  /*f650*/  IADD3 R4, P2, R86, R71, RZ ;  /* 0x0000004756047210 */ /* 0x000fe20007f5e0ff */
[----:B------:R-:W-:Y:S01]  /*f660*/  ULDC.64 UR4, c[0x0][0x3c8] ;  /* 0x0000f20000047ab9 */ /* 0x000fe20000000a00 */
[----:B------:R-:W-:Y:S01]  /*f670*/  IADD3 R0, P3, R89, R70, RZ ;  /* 0x0000004659007210 */ /* 0x000fe20007f7e0ff */
[----:B------:R-:W-:Y:S01]  /*f680*/  ULDC.64 UR6, c[0x0][0x3e0] ;  /* 0x0000f80000067ab9 */ /* 0x000fe20000000a00 */
[----:B------:R-:W-:Y:S01]  /*f690*/  CS2R R32, SRZ ;  /* 0x0000000000207805 */ /* 0x000fe2000001ff00 */
[----:B------:R-:W-:Y:S01]  /*f6a0*/  IMAD.X R5, R84, 0x1, R85, P2 ;  /* 0x0000000154057824 */ /* 0x000fe200010e0655 */
[----:B------:R-:W-:Y:S01]  /*f6b0*/  LEA R20, P2, R4, UR4, 0x1 ;  /* 0x0000000404147c11 */ /* 0x000fe2000f8408ff */
[----:B------:R-:W-:Y:S01]  /*f6c0*/  IMAD.X R3, R87, 0x1, R82, P3 ;  /* 0x0000000157037824 */ /* 0x000fe200018e0652 */
[----:B------:R-:W-:Y:S01]  /*f6d0*/  LEA R66, P3, R0, UR6, 0x1 ;  /* 0x0000000600427c11 */ /* 0x000fe2000f8608ff */
[----:B------:R-:W-:Y:S01]  /*f6e0*/  ULDC UR4, c[0x0][0x3d4] ;  /* 0x0000f50000047ab9 */ /* 0x000fe20000000800 */
[----:B------:R-:W-:-:S02]  /*f6f0*/  LEA.HI.X R21, R4, UR5, R5, 0x1, P2 ;  /* 0x0000000504157c11 */ /* 0x000fc400090f0c05 */
[----:B------:R-:W-:Y:S02]  /*f700*/  CS2R R34, SRZ ;  /* 0x0000000000227805 */ /* 0x000fe4000001ff00 */
[----:B------:R-:W-:Y:S02]  /*f710*/  LEA.HI.X R67, R0, UR7, R3, 0x1, P3 ;  /* 0x0000000700437c11 */ /* 0x000fe400098f0c03 */
[----:B------:R-:W-:Y:S02]  /*f720*/  CS2R R36, SRZ ;  /* 0x0000000000247805 */ /* 0x000fe4000001ff00 */
[----:B------:R-:W-:Y:S02]  /*f730*/  ISETP.GE.AND P2, PT, R22, UR4, PT ;  /* 0x0000000416007c0c */ /* 0x000fe4000bf46270 */
        /* <DEDUP_REMOVED lines=12> */
[----:B------:R0:W5:Y:S04]  /*f800*/  @!P2 LDG.E.128 R32, desc[UR8][R20.64] ;  /* 0x000000081420a981 */ /* 0x000168000c1e1d00 */
[----:B------:R0:W5:Y:S04]  /*f810*/  @!P3 LDG.E.128 R36, desc[UR8][R20.64+0x40] ;  /* 0x000040081424b981 */ /* 0x000168000c1e1d00 */
[----:B------:R0:W5:Y:S04]  /*f820*/  @!P4 LDG.E.128 R60, desc[UR8][R20.64+0x80] ;  /* 0x00008008143cc981 */ /* 0x000168000c1e1d00 */
[----:B------:R0:W5:Y:S04]  /*f830*/  @!P2 LDG.E.128 R4, desc[UR8][R66.64] ;  /* 0x000000084204a981 */ /* 0x000168000c1e1d00 */
[----:B------:R0:W5:Y:S04]  /*f840*/  @!P3 LDG.E.128 R24, desc[UR8][R66.64+0x40] ;  /* 0x000040084218b981 */ /* 0x000168000c1e1d00 */
[----:B------:R0:W5:Y:S02]  /*f850*/  @!P4 LDG.E.128 R28, desc[UR8][R66.64+0x80] ;  /* 0x00008008421cc981 */ /* 0x000164000c1e1d00 */
.L_x_1490:
[----:B------:R-:W-:Y:S05]  /*f860*/  BSYNC B1 ;  /* 0x0000000000017941 */ /* 0x000fea0003800000 */
.L_x_1489:
[----:B------:R-:W-:Y:S01]  /*f870*/  BSSY B1, `(.L_x_1491) ;  /* 0x0000027000017945 */ /* 0x000fe20003800000 */
[----:B-----5:R-:W-:Y:S01]  /*f880*/  IMAD.MOV.U32 R72, RZ, RZ, R4 ;  /* 0x000000ffff487224 */ /* 0x020fe200078e0004 */
[----:B0-----:R-:W-:Y:S01]  /*f890*/  CS2R R66, SRZ ;  /* 0x0000000000427805 */ /* 0x001fe2000001ff00 */
[----:B------:R-:W-:Y:S02]  /*f8a0*/  IMAD.MOV.U32 R73, RZ, RZ, R5 ;  /* 0x000000ffff497224 */ /* 0x000fe400078e0005 */
[----:B------:R-:W-:Y:S01]  /*f8b0*/  IMAD.MOV.U32 R74, RZ, RZ, R6 ;  /* 0x000000ffff4a7224 */ /* 0x000fe200078e0006 */
[----:B------:R-:W-:Y:S06]  /*f8c0*/  @P1 BRA `(.L_x_1492) ;  /* 0x0000000000841947 */ /* 0x000fec0003800000 */
[----:B------:R-:W-:Y:S01]  /*f8d0*/  IADD3 R78, P2, P3, R71, R78, R86 ;  /* 0x0000004e474e7210 */ /* 0x000fe20007b5e056 */
[----:B------:R-:W-:Y:S01]  /*f8e0*/  ULDC.64 UR4, c[0x0][0x3c8] ;  /* 0x0000f20000047ab9 */ /* 0x000fe20000000a00 */
[----:B------:R-:W-:Y:S01]  /*f8f0*/  IADD3 R77, P4, P5, R70, R77, R89 ;  /* 0x0000004d464d7210 */ /* 0x000fe20007d9e059 */
[----:B------:R-:W-:Y:S01]  /*f900*/  ULDC.64 UR6, c[0x0][0x3e0] ;  /* 0x0000f80000067ab9 */ /* 0x000fe20000000a00 */
[----:B------:R-:W-:Y:S02]  /*f910*/  IADD3.X R3, R85, R76, R84, P2, P3 ;  /* 0x0000004c55037210 */ /* 0x000fe400017e6454 */
[----:B------:R-:W-:Y:S02]  /*f920*/  CS2R R52, SRZ ;  /* 0x0000000000347805 */ /* 0x000fe4000001ff00 */
[----:B------:R-:W-:Y:S01]  /*f930*/  LEA R20, P2, R78, UR4, 0x1 ;  /* 0x000000044e147c11 */ /* 0x000fe2000f8408ff */
[----:B------:R-:W-:Y:S01]  /*f940*/  ULDC UR4, c[0x0][0x3d4] ;  /* 0x0000f50000047ab9 */ /* 0x000fe20000000800 */
[----:B------:R-:W-:-:S02]  /*f950*/  IADD3.X R0, R82, R69, R87, P4, P5 ;  /* 0x0000004552007210 */ /* 0x000fc400027ea457 */
[----:B------:R-:W-:Y:S02]  /*f960*/  CS2R R54, SRZ ;  /* 0x0000000000367805 */ /* 0x000fe4000001ff00 */
[C---:B------:R-:W-:Y:S02]  /*f970*/  LEA R70, P3, R77.reuse, UR6, 0x1 ;  /* 0x000000064d467c11 */ /* 0x040fe4000f8608ff */
[----:B------:R-:W-:Y:S02]  /*f980*/  CS2R R56, SRZ ;  /* 0x0000000000387805 */ /* 0x000fe4000001ff00 */
[----:B------:R-:W-:Y:S02]  /*f990*/  LEA.HI.X R21, R78, UR5, R3, 0x1, P2 ;  /* 0x000000054e157c11 */ /* 0x000fe400090f0c03 */
[----:B------:R-:W-:Y:S02]  /*f9a0*/  CS2R R58, SRZ ;  /* 0x00000000003a7805 */ /* 0x000fe4000001ff00 */
[----:B------:R-:W-:-:S02]  /*f9b0*/  LEA.HI.X R71, R77, UR7, R0, 0x1, P3 ;  /* 0x000000074d477c11 */ /* 0x000fc400098f0c00 */
        /* <DEDUP_REMOVED lines=18> */
.L_x_1492:
[----:B------:R-:W-:Y:S05]  /*fae0*/  BSYNC B1 ;  /* 0x0000000000017941 */ /* 0x000fea0003800000 */
.L_x_1491:
[----:B------:R-:W-:Y:S01]  /*faf0*/  IMAD.MOV.U32 R0, RZ, RZ, R7 ;  /* 0x000000ffff007224 */ /* 0x000fe200078e0007 */
[----:B------:R-:W-:Y:S01]  /*fb00*/  ISETP.NE.AND P2, PT, R75, 0x1, PT ;  /* 0x000000014b00780c */ /* 0x000fe20003f45270 */
[----:B------:R-:W-:Y:S01]  /*fb10*/  IMAD.MOV.U32 R3, RZ, RZ, R24 ;  /* 0x000000ffff037224 */ /* 0x000fe200078e0018 */
[----:B------:R-:W-:Y:S01]  /*fb20*/  ULDC.64 UR4, c[0x0][0x3c8] ;  /* 0x0000f20000047ab9 */ /* 0x000fe20000000a00 */
        /* <DEDUP_REMOVED lines=18> */
[----:B------:R-:W-:Y:S01]  /*fc50*/  IMAD.MOV.U32 R20, RZ, RZ, R35 ;  /* 0x000000ffff147224 */ /* 0x000fe200078e0023 */
[----:B------:R-:W-:Y:S01]  /*fc60*/  ULDC.64 UR6, c[0x0][0x3e0] ;  /* 0x0000f80000067ab9 */ /* 0x000fe20000000a00 */
[----:B------:R-:W-:Y:S01]  /*fc70*/  IMAD.MOV.U32 R70, RZ, RZ, R39 ;  /* 0x000000ffff467224 */ /* 0x000fe200078e0027 */
[----:B------:R-:W-:Y:S01]  /*fc80*/  PRMT R88, R3, 0x7610, R88 ;  /* 0x0000761003587816 */ /* 0x000fe20000000058 */
[----:B------:R-:W1:Y:S01]  /*fc90*/  @P2 LDC R0, c[0x0][0x42c] ;  /* 0x00010b00ff002b82 */ /* 0x000e620000000800 */
[----:B------:R-:W-:Y:S01]  /*fca0*/  IMAD.MOV.U32 R3, RZ, RZ, R34 ;  /* 0x000000ffff037224 */ /* 0x000fe200078e0022 */
[----:B------:R-:W-:Y:S01]  /*fcb0*/  PRMT R115, R20, 0x7610, R115 ;  /* 0x0000761014737816 */ /* 0x000fe20000000073 */
        /* <DEDUP_REMOVED lines=8> */
[----:B------:R-:W-:Y:S01]  /*fd40*/  IMAD R3, R188, 0x40, R3 ;  /* 0x00000040bc037824 */ /* 0x000fe200078e0203 */
        /* <DEDUP_REMOVED lines=13> */
[----:B-1----:R-:W-:Y:S01]  /*fe20*/  @P2 IMAD.HI.U32 R0, R3, R0, RZ ;  /* 0x0000000003002227 */ /* 0x002fe200078e00ff */
[----:B------:R-:W-:-:S02]  /*fe30*/  PRMT R76, R20, 0x7610, R76 ;  /* 0x00007610144c7816 */ /* 0x000fc4000000004c */
[----:B------:R-:W-:Y:S01]  /*fe40*/  PRMT R103, R69, 0x7610, R103 ;  /* 0x0000761045677816 */ /* 0x000fe20000000067 */
[----:B------:R-:W-:Y:S01]  /*fe50*/  IMAD.MOV.U32 R69, RZ, RZ, R62 ;  /* 0x000000ffff457224 */ /* 0x000fe200078e003e */
[----:B0-----:R-:W-:Y:S01]  /*fe60*/  @P2 SHF.R.U32.HI R3, RZ, R21, R0 ;  /* 0x00000015ff032219 */ /* 0x001fe20000011600 */
[----:B------:R-:W-:Y:S01]  /*fe70*/  IMAD.MOV.U32 R0, RZ, RZ, R40 ;  /* 0x000000ffff007224 */ /* 0x000fe200078e0028 */
[----:B------:R-:W-:Y:S02]  /*fe80*/  PRMT R108, R72, 0x7610, R108 ;  /* 0x00007610486c7816 */ /* 0x000fe4000000006c */
[----:B------:R-:W-:Y:S01]  /*fe90*/  SHF.R.S32.HI R21, RZ, 0x1f, R3 ;  /* 0x0000001fff157819 */ /* 0x000fe20000011403 */
[----:B------:R-:W-:Y:S01]  /*fea0*/  IMAD.WIDE.U32 R10, R3, R12, R10 ;  /* 0x0000000c030a7225 */ /* 0x000fe200078e000a */
[----:B------:R-:W-:Y:S02]  /*feb0*/  PRMT R75, R0, 0x7610, R75 ;  /* 0x00007610004b7816 */ /* 0x000fe4000000004b */
[----:B------:R-:W-:Y:S01]  /*fec0*/  PRMT R91, R69, 0x7610, R91 ;  /* 0x00007610455b7816 */ /* 0x000fe2000000005b */
[----:B------:R-:W-:-:S02]  /*fed0*/  IMAD R0, R21, R14, RZ ;  /* 0x0000000e15007224 */ /* 0x000fc400078e02ff */
[----:B------:R-:W-:Y:S02]  /*fee0*/  IMAD R70, R21, R12, RZ ;  /* 0x0000000c15467224 */ /* 0x000fe400078e02ff */
[----:B------:R-:W-:-:S04]  /*fef0*/  IMAD.WIDE.U32 R20, R3, R14, R8 ;  /* 0x0000000e03147225 */ /* 0x000fc800078e0008 */
[C---:B------:R-:W-:Y:S01]  /*ff00*/  IMAD R9, R3.reuse, R15, R0 ;  /* 0x0000000f03097224 */ /* 0x040fe200078e0200 */
[----:B------:R-:W-:Y:S01]  /*ff10*/  LEA R8, P2, R20, UR4, 0x1 ;  /* 0x0000000414087c11 */ /* 0x000fe2000f8408ff */
[----:B------:R-:W-:Y:S01]  /*ff20*/  IMAD R3, R3, R13, R70 ;  /* 0x0000000d03037224 */ /* 0x000fe200078e0246 */
[----:B------:R-:W-:Y:S01]  /*ff30*/  LEA R0, P3, R10, UR6, 0x1 ;  /* 0x000000060a007c11 */ /* 0x000fe2000f8608ff */
[----:B------:R-:W-:Y:S01]  /*ff40*/  IMAD.IADD R9, R21, 0x1, R9 ;  /* 0x0000000115097824 */ /* 0x000fe200078e0209 */
[----:B------:R-:W-:Y:S01]  /*ff50*/  UMOV UR4, 0xffffffff ;  /* 0xffffffff00047882 */ /* 0x000fe20000000000 */
[----:B------:R-:W-:Y:S02]  /*ff60*/  IMAD.IADD R3, R11, 0x1, R3 ;  /* 0x000000010b037824 */ /* 0x000fe400078e0203 */
        /* <DEDUP_REMOVED lines=10> */
.L_x_1769:
[----:B------:R-:W-:-:S03]  /*10010*/  UMOV UR4, 0xffffffff ;  /* 0xffffffff00047882 */ /* 0x000fc60000000000 */
[----:B------:R-:W-:Y:S05]  /*10020*/  BRA.DIV UR4, `(.L_x_1494) ;  /* 0x0000019604087947 */ /* 0x000fea000b800000 */
.L_x_1772:
[----:B------:R-:W-:-:S03]  /*10030*/  UMOV UR4, 0xffffffff ;  /* 0xffffffff00047882 */ /* 0x000fc60000000000 */
[----:B------:R-:W-:Y:S05]  /*10040*/  BRA.DIV UR4, `(.L_x_1495) ;  /* 0x0000019604287947 */ /* 0x000fea000b800000 */
.L_x_1775:
[----:B------:R-:W-:-:S03]  /*10050*/  UMOV UR4, 0xffffffff ;  /* 0xffffffff00047882 */ /* 0x000fc60000000000 */
[----:B------:R-:W-:Y:S05]  /*10060*/  BRA.DIV UR4, `(.L_x_1496) ;  /* 0x0000019604487947 */ /* 0x000fea000b800000 */
.L_x_1778:
[----:B------:R-:W-:-:S03]  /*10070*/  UMOV UR4, 0xffffffff ;  /* 0xffffffff00047882 */ /* 0x000fc60000000000 */
[----:B------:R-:W-:Y:S05]  /*10080*/  BRA.DIV UR4, `(.L_x_1497) ;  /* 0x0000019604687947 */ /* 0x000fea000b800000 */
.L_x_1781:
[----:B------:R-:W-:Y:S01]  /*10090*/  UMOV UR4, 0xffffffff ;  /* 0xffffffff00047882 */ /* 0x000fe20000000000 */
[----:B------:R-:W-:Y:S02]  /*100a0*/  LOP3.LUT R9, R10, 0xfffffffe, RZ, 0xc0, !PT ;  /* 0xfffffffe0a097812 */ /* 0x000fe400078ec0ff */
[----:B------:R-:W-:Y:S05]  /*100b0*/  BRA.DIV UR4, `(.L_x_1498) ;  /* 0x0000019604847947 */ /* 0x000fea000b800000 */
.L_x_1784:
[----:B------:R-:W-:Y:S01]  /*100c0*/  UMOV UR4, 0xffffffff ;  /* 0xffffffff00047882 */ /* 0x000fe20000000000 */
[----:B------:R-:W-:Y:S02]  /*100d0*/  IMAD.IADD R9, R184, 0x1, -R9 ;  /* 0x00000001b8097824 */ /* 0x000fe400078e0a09 */
[----:B------:R-:W-:Y:S05]  /*100e0*/  BRA.DIV UR4, `(.L_x_1499) ;  /* 0x0000019604a07947 */ /* 0x000fea000b800000 */
.L_x_1787:
[----:B------:R-:W-:Y:S01]  /*100f0*/  UMOV UR4, 0xffffffff ;  /* 0xffffffff00047882 */ /* 0x000fe20000000000 */
[----:B------:R-:W-:Y:S02]  /*10100*/  SHF.L.U32 R9, R9, 0x1f, RZ ;  /* 0x0000001f09097819 */ /* 0x000fe400000006ff */
[----:B------:R-:W-:Y:S05]  /*10110*/  BRA.DIV UR4, `(.L_x_1500) ;  /* 0x0000019604bc7947 */ /* 0x000fea000b800000 */
.L_x_1790:
        /* <DEDUP_REMOVED lines=36> */
[----:B0-----:R-:W-:Y:S06]  /*10360*/  @!P2 BRA `(.L_x_1502) ;  /* 0x000001940050a947 */ /* 0x001fec0003800000 */
.L_x_1791:
[----:B------:R-:W-:Y:S05]  /*10370*/  BSYNC B1 ;  /* 0x0000000000017941 */ /* 0x000fea0003800000 */
.L_x_1501:
[----:B------:R-:W-:Y:S01]  /*10380*/  BSSY B1, `(.L_x_1503) ;  /* 0x0000145000017945 */ /* 0x000fe20003800000 */
[----:B------:R-:W-:Y:S02]  /*10390*/  PRMT R71, R8, 0x7610, R71 ;  /* 0x0000761008477816 */ /* 0x000fe40000000047 */
[----:B------:R-:W-:Y:S01]  /*103a0*/  PRMT R72, R10, 0x7610, R72 ;  /* 0x000076100a487816 */ /* 0x000fe20000000048 */
[----:B------:R-:W-:Y:S06]  /*103b0*/  @P0 BRA `(.L_x_1504) ;  /* 0x0000001400040947 */ /* 0x000fec0003800000 */
[----:B------:R-:W1:Y:S01]  /*103c0*/  LDC R105, c[0x0][0x3d4] ;  /* 0x0000f500ff697b82 */ /* 0x000e620000000800 */
[----:B------:R-:W-:Y:S01]  /*103d0*/  BSSY B2, `(.L_x_1505) ;  /* 0x000006f000027945 */ /* 0x000fe20003800000 */
[-C--:B-1----:R-:W-:Y:S02]  /*103e0*/  ISETP.GE.AND P0, PT, R22, R105.reuse, PT ;  /* 0x000000691600720c */ /* 0x082fe40003f06270 */
[-C--:B------:R-:W-:Y:S02]  /*103f0*/  ISETP.GE.AND P2, PT, R165, R105.reuse, PT ;  /* 0x00000069a500720c */ /* 0x080fe40003f46270 */
[----:B------:R-:W-:-:S09]  /*10400*/  ISETP.GE.AND P3, PT, R166, R105, PT ;  /* 0x00000069a600720c */ /* 0x000fd20003f66270 */
[----:B------:R-:W-:Y:S05]  /*10410*/  @P0 BRA `(.L_x_1506) ;  /* 0x0000000400a80947 */ /* 0x000fea0003800000 */
[----:B------:R-:W-:Y:S02]  /*10420*/  LEA.HI R10, R105, R188, RZ, 0x1d ;  /* 0x000000bc690a7211 */ /* 0x000fe400078fe8ff */
[----:B------:R-:W-:Y:S02]  /*10430*/  LOP3.LUT R8, R174, 0x38, R22, 0xf8, !PT ;  /* 0x00000038ae087812 */ /* 0x000fe400078ef816 */
[----:B------:R-:W-:Y:S01]  /*10440*/  SHF.R.S32.HI R13, RZ, 0x1f, R10 ;  /* 0x0000001fff0d7819 */ /* 0x000fe2000001140a */
[----:B------:R-:W-:Y:S01]  /*10450*/  IMAD.SHL.U32 R11, R10, 0x8, RZ ;  /* 0x000000080a0b7824 */ /* 0x000fe200078e00ff */
[-C--:B0-----:R-:W-:Y:S02]  /*10460*/  LOP3.LUT R9, R8, R175.reuse, RZ, 0x3c, !PT ;  /* 0x000000af08097212 */ /* 0x081fe400078e3cff */
[----:B------:R-:W-:Y:S02]  /*10470*/  LEA.HI R13, R13, R10, RZ, 0x3 ;  /* 0x0000000a0d0d7211 */ /* 0x000fe400078f18ff */
[----:B------:R-:W-:Y:S01]  /*10480*/  LOP3.LUT R8, R174, 0x38, R11, 0xf8, !PT ;  /* 0x00000038ae087812 */ /* 0x000fe200078ef80b */
[----:B------:R-:W-:Y:S01]  /*10490*/  IMAD.IADD R9, R176, 0x1, R9 ;  /* 0x00000001b0097824 */ /* 0x000fe200078e0209 */
[--C-:B------:R-:W-:Y:S01]  /*104a0*/  SHF.R.U64 R119, R32, 0x10, R33.reuse ;  /* 0x0000001020777819 */ /* 0x100fe20000001221 */
[----:B------:R-:W-:Y:S01]  /*104b0*/  IMAD.SHL.U32 R13, R13, 0x400, RZ ;  /* 0x000004000d0d7824 */ /* 0x000fe200078e00ff */
[----:B------:R-:W-:Y:S01]  /*104c0*/  LOP3.LUT R8, R8, R175, RZ, 0x3c, !PT ;  /* 0x000000af08087212 */ /* 0x000fe200078e3cff */
[----:B------:R-:W-:Y:S01]  /*104d0*/  IMAD R106, R9, 0x2, R18 ;  /* 0x00000002096a7824 */ /* 0x000fe200078e0212 */
[----:B------:R-:W-:-:S02]  /*104e0*/  SHF.R.U32.HI R32, RZ, 0x10, R33 ;  /* 0x00000010ff207819 */ /* 0x000fc40000011621 */
[----:B------:R-:W-:Y:S02]  /*104f0*/  LOP3.LUT R13, R13, 0x7fffe000, RZ, 0xc0, !PT ;  /* 0x7fffe0000d0d7812 */ /* 0x000fe400078ec0ff */
[----:B------:R-:W-:Y:S02]  /*10500*/  SHF.R.U64 R33, R4, 0x10, R5 ;  /* 0x0000001004217819 */ /* 0x000fe40000001205 */
[----:B------:R-:W-:Y:S02]  /*10510*/  IADD3 R13, R8, R13, R176 ;  /* 0x0000000d080d7210 */ /* 0x000fe40007ffe0b0 */
[----:B------:R-:W0:Y:S01]  /*10520*/  LDS.128 R8, [R106+0xc400] ;  /* 0x00c400006a087984 */ /* 0x000e220000000c00 */
[----:B------:R-:W-:Y:S02]  /*10530*/  SHF.R.U64 R117, R34, 0x10, R35 ;  /* 0x0000001022757819 */ /* 0x000fe40000001223 */
[----:B------:R-:W-:Y:S01]  /*10540*/  IMAD R107, R13, 0x2, R18 ;  /* 0x000000020d6b7824 */ /* 0x000fe200078e0212 */
[----:B------:R-:W-:-:S02]  /*10550*/  SHF.R.U32.HI R4, RZ, 0x10, R5 ;  /* 0x00000010ff047819 */ /* 0x000fc40000011605 */
[--C-:B------:R-:W-:Y:S02]  /*10560*/  SHF.R.U64 R5, R6, 0x10, R7.reuse ;  /* 0x0000001006057819 */ /* 0x100fe40000001207 */
[----:B------:R-:W1:Y:S01]  /*10570*/  LDS.128 R12, [R107+0xc400] ;  /* 0x00c400006b0c7984 */ /* 0x000e620000000c00 */
[----:B------:R-:W-:Y:S02]  /*10580*/  SHF.R.U32.HI R6, RZ, 0x10, R7 ;  /* 0x00000010ff067819 */ /* 0x000fe40000011607 */
[----:B------:R-:W-:Y:S02]  /*10590*/  PRMT R114, R114, 0x5410, R117 ;  /* 0x0000541072727816 */ /* 0x000fe40000000075 */
[----:B------:R-:W-:Y:S02]  /*105a0*/  PRMT R116, R108, 0x5410, R33 ;  /* 0x000054106c747816 */ /* 0x000fe40000000021 */
[----:B------:R-:W-:Y:S02]  /*105b0*/  PRMT R117, R109, 0x5410, R4 ;  /* 0x000054106d757816 */ /* 0x000fe40000000004 */
[----:B------:R-:W-:Y:S01]  /*105c0*/  PRMT R118, R110, 0x5410, R5 ;  /* 0x000054106e767816 */ /* 0x000fe20000000005 */
[----:B------:R-:W-:Y:S01]  /*105d0*/  IMAD.U32 R109, R116, 0x10000, RZ ;  /* 0x00010000746d7824 */ /* 0x000fe200078e00ff */
[----:B------:R-:W-:Y:S01]  /*105e0*/  PRMT R111, R111, 0x5410, R6 ;  /* 0x000054106f6f7816 */ /* 0x000fe20000000006 */
[----:B------:R-:W-:Y:S01]  /*105f0*/  IMAD.U32 R110, R117, 0x10000, RZ ;  /* 0x00010000756e7824 */ /* 0x000fe200078e00ff */
[----:B------:R-:W-:-:S02]  /*10600*/  PRMT R112, R112, 0x5410, R119 ;  /* 0x0000541070707816 */ /* 0x000fc40000000077 */
[----:B------:R-:W-:Y:S02]  /*10610*/  PRMT R113, R113, 0x5410, R32 ;  /* 0x0000541071717816 */ /* 0x000fe40000000020 */
[----:B------:R-:W-:Y:S01]  /*10620*/  SHF.R.U32.HI R34, RZ, 0x10, R35 ;  /* 0x00000010ff227819 */ /* 0x000fe20000011623 */
[----:B------:R-:W-:Y:S01]  /*10630*/  IMAD.U32 R108, R112, 0x10000, RZ ;  /* 0x00010000706c7824 */ /* 0x000fe200078e00ff */
[----:B------:R-:W-:Y:S02]  /*10640*/  LOP3.LUT R116, R116, 0xffff0000, RZ, 0xc0, !PT ;  /* 0xffff000074747812 */ /* 0x000fe400078ec0ff */
[----:B------:R-:W-:Y:S02]  /*10650*/  PRMT R115, R115, 0x5410, R34 ;  /* 0x0000541073737816 */ /* 0x000fe40000000022 */
        /* <DEDUP_REMOVED lines=19> */
[----:B------:R-:W-:Y:S02]  /*10790*/  IMAD.U32 R35, R15, 0x10000, RZ ;  /* 0x000100000f237824 */ /* 0x000fe400078e00ff */
[----:B------:R-:W-:Y:S01]  /*107a0*/  FFMA.FTZ R121, R4, R109, R121 ;  /* 0x0000006d04797223 */ /* 0x000fe20000010079 */
[----:B------:R-:W-:Y:S02]  /*107b0*/  IMAD.U32 R108, R111, 0x10000, RZ ;  /* 0x000100006f6c7824 */ /* 0x000fe400078e00ff */
[-C--:B------:R-:W-:Y:S01]  /*107c0*/  FMUL.FTZ R33, R33, R11.reuse ;  /* 0x0000000b21217220 */ /* 0x080fe20000410000 */
[----:B------:R-:W-:Y:S02]  /*107d0*/  IMAD.U32 R4, R115, 0x10000, RZ ;  /* 0x0001000073047824 */ /* 0x000fe400078e00ff */
[C---:B------:R-:W-:Y:S01]  /*107e0*/  FFMA.FTZ R123, R6.reuse, R11, -R123 ;  /* 0x0000000b067b7223 */ /* 0x040fe2000001087b */
[C---:B------:R-:W-:Y:S01]  /*107f0*/  FMUL.FTZ R11, R35.reuse, R108 ;  /* 0x0000006c230b7220 */ /* 0x040fe20000410000 */
[----:B------:R-:W-:Y:S01]  /*10800*/  FFMA.FTZ R33, R6, R110, R33 ;  /* 0x0000006e06217223 */ /* 0x000fe20000010021 */
[----:B------:R-:W-:Y:S01]  /*10810*/  FMUL.FTZ R109, R35, R4 ;  /* 0x00000004236d7220 */ /* 0x000fe20000410000 */
[----:B------:R-:W-:-:S02]  /*10820*/  IMAD.U32 R34, R14, 0x10000, RZ ;  /* 0x000100000e227824 */ /* 0x000fc400078e00ff */
[----:B------:R-:W-:Y:S01]  /*10830*/  FFMA.FTZ R35, R32, R4, -R11 ;  /* 0x0000000420237223 */ /* 0x000fe2000001080b */
[C---:B------:R-:W-:Y:S01]  /*10840*/  FMUL.FTZ R4, R12.reuse, R116 ;  /* 0x000000740c047220 */ /* 0x040fe20000410000 */
[-C--:B------:R-:W-:Y:S01]  /*10850*/  FMUL.FTZ R12, R12, R112.reuse ;  /* 0x000000700c0c7220 */ /* 0x080fe20000410000 */
[----:B------:R-:W-:Y:S01]  /*10860*/  IMAD.U32 R6, R118, 0x10000, RZ ;  /* 0x0001000076067824 */ /* 0x000fe200078e00ff */
[----:B------:R-:W-:Y:S01]  /*10870*/  LOP3.LUT R14, R14, 0xffff0000, RZ, 0xc0, !PT ;  /* 0xffff00000e0e7812 */ /* 0x000fe200078ec0ff */
[----:B------:R-:W-:Y:S01]  /*10880*/  FFMA.FTZ R112, R5, R112, -R4 ;  /* 0x0000007005707223 */ /* 0x000fe20000010804 */
[----:B------:R-:W-:Y:S01]  /*10890*/  IMAD.U32 R4, R114, 0x10000, RZ ;  /* 0x0001000072047824 */ /* 0x000fe200078e00ff */
[----:B------:R-:W-:Y:S01]  /*108a0*/  LOP3.LUT R113, R113, 0xffff0000, RZ, 0xc0, !PT ;  /* 0xffff000071717812 */ /* 0x000fe200078ec0ff */
[----:B------:R-:W-:Y:S01]  /*108b0*/  FMUL.FTZ R110, R34, R6 ;  /* 0x00000006226e7220 */ /* 0x000fe20000410000 */
[----:B------:R-:W-:Y:S01]  /*108c0*/  LOP3.LUT R118, R118, 0xffff0000, RZ, 0xc0, !PT ;  /* 0xffff000076767812 */ /* 0x000fe200078ec0ff */
[----:B------:R-:W-:Y:S01]  /*108d0*/  FMUL.FTZ R34, R34, R4 ;  /* 0x0000000422227220 */ /* 0x000fe20000410000 */
[----:B------:R-:W-:Y:S01]  /*108e0*/  LOP3.LUT R15, R15, 0xffff0000, RZ, 0xc0, !PT ;  /* 0xffff00000f0f7812 */ /* 0x000fe200078ec0ff */
[----:B------:R-:W-:Y:S01]  /*108f0*/  FFMA.FTZ R109, R32, R108, R109 ;  /* 0x0000006c206d7223 */ /* 0x000fe2000001006d */
[----:B------:R-:W-:Y:S01]  /*10900*/  LOP3.LUT R114, R114, 0xffff0000, RZ, 0xc0, !PT ;  /* 0xffff000072727812 */ /* 0x000fe200078ec0ff */
[----:B------:R-:W-:Y:S01]  /*10910*/  FFMA.FTZ R110, R7, R4, -R110 ;  /* 0x00000004076e7223 */ /* 0x000fe2000001086e */
[----:B------:R-:W-:Y:S01]  /*10920*/  LOP3.LUT R111, R111, 0xffff0000, RZ, 0xc0, !PT ;  /* 0xffff00006f6f7812 */ /* 0x000fe200078ec0ff */
[----:B------:R-:W-:Y:S01]  /*10930*/  FMUL.FTZ R11, R13, R117 ;  /* 0x000000750d0b7220 */ /* 0x000fe20000410000 */
[----:B------:R-:W-:Y:S01]  /*10940*/  LOP3.LUT R115, R115, 0xffff0000, RZ, 0xc0, !PT ;  /* 0xffff000073737812 */ /* 0x000fe200078ec0ff */
[----:B------:R-:W-:Y:S01]  /*10950*/  FMUL.FTZ R108, R13, R113 ;  /* 0x000000710d6c7220 */ /* 0x000fe20000410000 */
[----:B------:R-:W-:Y:S01]  /*10960*/  FFMA.FTZ R12, R5, R116, R12 ;  /* 0x00000074050c7223 */ /* 0x000fe2000001000c */
[C---:B------:R-:W-:Y:S01]  /*10970*/  FMUL.FTZ R4, R14.reuse, R118 ;  /* 0x000000760e047220 */ /* 0x040fe20000410000 */
[----:B------:R-:W-:Y:S01]  /*10980*/  FFMA.FTZ R34, R7, R6, R34 ;  /* 0x0000000607227223 */ /* 0x000fe20000010022 */
[-C--:B------:R-:W-:Y:S01]  /*10990*/  FMUL.FTZ R5, R14, R114.reuse ;  /* 0x000000720e057220 */ /* 0x080fe20000410000 */
[C---:B------:R-:W-:Y:S01]  /*109a0*/  FMUL.FTZ R13, R15.reuse, R111 ;  /* 0x0000006f0f0d7220 */ /* 0x040fe20000410000 */
[----:B------:R-:W-:Y:S01]  /*109b0*/  FMUL.FTZ R6, R15, R115 ;  /* 0x000000730f067220 */ /* 0x000fe20000410000 */
[----:B------:R-:W-:Y:S01]  /*109c0*/  FFMA.FTZ R32, R8, R113, -R11 ;  /* 0x0000007108207223 */ /* 0x000fe2000001080b */
[C---:B------:R-:W-:Y:S01]  /*109d0*/  FFMA.FTZ R7, R9.reuse, R114, -R4 ;  /* 0x0000007209077223 */ /* 0x040fe20000010804 */
[----:B------:R-:W-:Y:S01]  /*109e0*/  FFMA.FTZ R11, R9, R118, R5 ;  /* 0x00000076090b7223 */ /* 0x000fe20000010005 */
[----:B------:R-:W-:Y:S01]  /*109f0*/  FFMA.FTZ R14, R10, R115, -R13 ;  /* 0x000000730a0e7223 */ /* 0x000fe2000001080d */
[----:B------:R-:W-:Y:S01]  /*10a00*/  FFMA.FTZ R108, R8, R117, R108 ;  /* 0x00000075086c7223 */ /* 0x000fe2000001006c */
[----:B------:R-:W-:Y:S01]  /*10a10*/  FFMA.FTZ R114, R10, R111, R6 ;  /* 0x0000006f0a727223 */ /* 0x000fe20000010006 */
[----:B------:R-:W-:-:S02]  /*10a20*/  F2FP.BF16.F32.PACK_AB R6, R7, R110 ;  /* 0x0000006e0706723e */ /* 0x000fc400000010ff */
[----:B------:R-:W-:Y:S02]  /*10a30*/  F2FP.BF16.F32.PACK_AB R4, R112, R119 ;  /* 0x000000777004723e */ /* 0x000fe400000010ff */
[----:B------:R-:W-:Y:S02]  /*10a40*/  F2FP.BF16.F32.PACK_AB R5, R32, R123 ;  /* 0x0000007b2005723e */ /* 0x000fe400000010ff */
[----:B------:R-:W-:Y:S02]  /*10a50*/  F2FP.BF16.F32.PACK_AB R10, R11, R34 ;  /* 0x000000220b0a723e */ /* 0x000fe400000010ff */
[----:B------:R-:W-:Y:S02]  /*10a60*/  F2FP.BF16.F32.PACK_AB R7, R14, R35 ;  /* 0x000000230e07723e */ /* 0x000fe400000010ff */
[----:B------:R-:W-:Y:S02]  /*10a70*/  F2FP.BF16.F32.PACK_AB R8, R12, R121 ;  /* 0x000000790c08723e */ /* 0x000fe400000010ff */
[----:B------:R-:W-:Y:S01]  /*10a80*/  F2FP.BF16.F32.PACK_AB R9, R108, R33 ;  /* 0x000000216c09723e */ /* 0x000fe200000010ff */
[----:B------:R1:W-:Y:S01]  /*10a90*/  STS.128 [R106+0xc400], R4 ;  /* 0x00c400046a007388 */ /* 0x0003e20000000c00 */
[----:B------:R-:W-:-:S05]  /*10aa0*/  F2FP.BF16.F32.PACK_AB R11, R114, R109 ;  /* 0x0000006d720b723e */ /* 0x000fca00000010ff */
[----:B------:R1:W-:Y:S02]  /*10ab0*/  STS.128 [R107+0xc400], R8 ;  /* 0x00c400086b007388 */ /* 0x0003e40000000c00 */
.L_x_1506:
[----:B------:R-:W-:Y:S05]  /*10ac0*/  BSYNC B2 ;  /* 0x0000000000027941 */ /* 0x000fea0003800000 */
.L_x_1505:
[----:B------:R-:W-:Y:S04]  /*10ad0*/  BSSY B2, `(.L_x_1507) ;  /* 0x0000068000027945 */ /* 0x000fe80003800000 */
[----:B------:R-:W-:Y:S05]  /*10ae0*/  @P2 BRA `(.L_x_1508) ;  /* 0x0000000400982947 */ /* 0x000fea0003800000 */
[----:B-1----:R-:W-:Y:S02]  /*10af0*/  LEA.HI R4, R105, R189, RZ, 0x1d ;  /* 0x000000bd69047211 */ /* 0x002fe400078fe8ff */
[----:B------:R-:W-:Y:S02]  /*10b00*/  SHF.R.U64 R34, R36, 0x10, R37 ;  /* 0x0000001024227819 */ /* 0x000fe40000001225 */
[----:B------:R-:W-:Y:S01]  /*10b10*/  SHF.R.S32.HI R7, RZ, 0x1f, R4 ;  /* 0x0000001fff077819 */ /* 0x000fe20000011404 */
[----:B------:R-:W-:Y:S01]  /*10b20*/  IMAD.SHL.U32 R5, R4, 0x8, RZ ;  /* 0x0000000804057824 */ /* 0x000fe200078e00ff */
[----:B------:R-:W-:Y:S02]  /*10b30*/  SHF.R.U64 R24, R24, 0x10, R25 ;  /* 0x0000001018187819 */ /* 0x000fe40000001219 */
[----:B------:R-:W-:Y:S02]  /*10b40*/  LEA.HI R7, R7, R4, RZ, 0x3 ;  /* 0x0000000407077211 */ /* 0x000fe400078f18ff */
[----:B------:R-:W-:-:S02]  /*10b50*/  LOP3.LUT R4, R174, 0x38, R5, 0xf8, !PT ;  /* 0x00000038ae047812 */ /* 0x000fc400078ef805 */
[----:B------:R-:W-:Y:S01]  /*10b60*/  SHF.R.U32.HI R25, RZ, 0x10, R25 ;  /* 0x00000010ff197819 */ /* 0x000fe20000011619 */
[----:B------:R-:W-:Y:S01]  /*10b70*/  IMAD.SHL.U32 R7, R7, 0x400, RZ ;  /* 0x0000040007077824 */ /* 0x000fe200078e00ff */
[----:B------:R-:W-:Y:S02]  /*10b80*/  LOP3.LUT R4, R4, R175, RZ, 0x3c, !PT ;  /* 0x000000af04047212 */ /* 0x000fe400078e3cff */
[----:B------:R-:W-:Y:S02]  /*10b90*/  PRMT R101, R101, 0x5410, R34 ;  /* 0x0000541065657816 */ /* 0x000fe40000000022 */
[----:B------:R-:W-:Y:S02]  /*10ba0*/  LOP3.LUT R7, R7, 0x7fffe000, RZ, 0xc0, !PT ;  /* 0x7fffe00007077812 */ /* 0x000fe400078ec0ff */
[----:B------:R-:W-:Y:S01]  /*10bb0*/  PRMT R97, R97, 0x5410, R24 ;  /* 0x0000541061617816 */ /* 0x000fe20000000018 */
[----:B------:R-:W-:Y:S01]  /*10bc0*/  IMAD.U32 R34, R101, 0x10000, RZ ;  /* 0x0001000065227824 */ /* 0x000fe200078e00ff */
[----:B0-----:R-:W-:-:S02]  /*10bd0*/  IADD3 R9, R4, R7, R176 ;  /* 0x0000000704097210 */ /* 0x001fc40007ffe0b0 */
[----:B------:R-:W0:Y:S01]  /*10be0*/  LDS.128 R4, [R198] ;  /* 0x00000000c6047984 */ /* 0x000e220000000c00 */
[----:B------:R-:W-:Y:S01]  /*10bf0*/  SHF.R.U32.HI R37, RZ, 0x10, R37 ;  /* 0x00000010ff257819 */ /* 0x000fe20000011625 */
[----:B------:R-:W-:Y:S01]  /*10c00*/  IMAD.U32 R36, R97, 0x10000, RZ ;  /* 0x0001000061247824 */ /* 0x000fe200078e00ff */
[----:B------:R-:W-:Y:S01]  /*10c10*/  SHF.R.U64 R14, R26, 0x10, R27 ;  /* 0x000000101a0e7819 */ /* 0x000fe2000000121b */
[----:B------:R-:W-:Y:S01]  /*10c20*/  IMAD R12, R9, 0x2, R18 ;  /* 0x00000002090c7824 */ /* 0x000fe200078e0212 */
[----:B------:R-:W-:Y:S02]  /*10c30*/  PRMT R98, R98, 0x5410, R25 ;  /* 0x0000541062627816 */ /* 0x000fe40000000019 */
[----:B------:R-:W-:Y:S02]  /*10c40*/  SHF.R.U32.HI R27, RZ, 0x10, R27 ;  /* 0x00000010ff1b7819 */ /* 0x000fe4000001161b */
[----:B------:R-:W1:Y:S01]  /*10c50*/  LDS.128 R8, [R12+0xc400] ;  /* 0x00c400000c087984 */ /* 0x000e620000000c00 */
[----:B------:R-:W-:Y:S01]  /*10c60*/  SHF.R.U64 R32, R38, 0x10, R39 ;  /* 0x0000001026207819 */ /* 0x000fe20000001227 */
[----:B------:R-:W-:Y:S01]  /*10c70*/  IMAD.U32 R33, R98, 0x10000, RZ ;  /* 0x0001000062217824 */ /* 0x000fe200078e00ff */
[----:B------:R-:W-:-:S02]  /*10c80*/  PRMT R102, R102, 0x5410, R37 ;  /* 0x0000541066667816 */ /* 0x000fc40000000025 */
[----:B------:R-:W-:Y:S02]  /*10c90*/  SHF.R.U32.HI R39, RZ, 0x10, R39 ;  /* 0x00000010ff277819 */ /* 0x000fe40000011627 */
[----:B------:R-:W-:Y:S02]  /*10ca0*/  PRMT R100, R100, 0x5410, R27 ;  /* 0x0000541064647816 */ /* 0x000fe4000000001b */
[----:B------:R-:W-:Y:S02]  /*10cb0*/  PRMT R99, R99, 0x5410, R14 ;  /* 0x0000541063637816 */ /* 0x000fe4000000000e */
[----:B------:R-:W-:Y:S01]  /*10cc0*/  PRMT R103, R103, 0x5410, R32 ;  /* 0x0000541067677816 */ /* 0x000fe20000000020 */
[----:B------:R-:W-:Y:S01]  /*10cd0*/  IMAD.U32 R35, R100, 0x10000, RZ ;  /* 0x0001000064237824 */ /* 0x000fe200078e00ff */
[----:B------:R-:W-:Y:S02]  /*10ce0*/  PRMT R104, R104, 0x5410, R39 ;  /* 0x0000541068687816 */ /* 0x000fe40000000027 */
[----:B------:R-:W-:-:S02]  /*10cf0*/  LOP3.LUT R97, R97, 0xffff0000, RZ, 0xc0, !PT ;  /* 0xffff000061617812 */ /* 0x000fc400078ec0ff */
[----:B------:R-:W-:Y:S02]  /*10d00*/  LOP3.LUT R101, R101, 0xffff0000, RZ, 0xc0, !PT ;  /* 0xffff000065657812 */ /* 0x000fe400078ec0ff */
        /* <DEDUP_REMOVED lines=17> */
[C---:B------:R-:W-:Y:S01]  /*10e20*/  FMUL.FTZ R37, R26.reuse, R33 ;  /* 0x000000211a257220 */ /* 0x040fe20000410000 */
[----:B------:R-:W-:Y:S02]  /*10e30*/  IMAD.U32 R32, R11, 0x10000, RZ ;  /* 0x000100000b207824 */ /* 0x000fe400078e00ff */
[C---:B------:R-:W-:Y:S01]  /*10e40*/  FFMA.FTZ R38, R13.reuse, R34, -R38 ;  /* 0x000000220d267223 */ /* 0x040fe20000010826 */
[----:B------:R-:W-:Y:S01]  /*10e50*/  FFMA.FTZ R106, R13, R36, R106 ;  /* 0x000000240d6a7223 */ /* 0x000fe2000001006a */
[-C--:B------:R-:W-:Y:S01]  /*10e60*/  FMUL.FTZ R39, R26, R25.reuse ;  /* 0x000000191a277220 */ /* 0x080fe20000410000 */
[----:B------:R-:W-:Y:S01]  /*10e70*/  FFMA.FTZ R37, R14, R25, -R37 ;  /* 0x000000190e257223 */ /* 0x000fe20000010825 */
[----:B------:R-:W-:Y:S02]  /*10e80*/  IMAD.U32 R13, R104, 0x10000, RZ ;  /* 0x00010000680d7824 */ /* 0x000fe400078e00ff */
[----:B------:R-:W-:Y:S01]  /*10e90*/  FMUL.FTZ R25, R32, R35 ;  /* 0x0000002320197220 */ /* 0x000fe20000410000 */
[----:B------:R-:W-:Y:S01]  /*10ea0*/  FFMA.FTZ R39, R14, R33, R39 ;  /* 0x000000210e277223 */ /* 0x000fe20000010027 */
[----:B------:R-:W-:Y:S01]  /*10eb0*/  LOP3.LUT R102, R102, 0xffff0000, RZ, 0xc0, !PT ;  /* 0xffff000066667812 */ /* 0x000fe200078ec0ff */
[-C--:B------:R-:W-:Y:S01]  /*10ec0*/  FMUL.FTZ R32, R32, R13.reuse ;  /* 0x0000000d20207220 */ /* 0x080fe20000410000 */
[----:B------:R-:W-:Y:S01]  /*10ed0*/  FFMA.FTZ R33, R24, R13, -R25 ;  /* 0x0000000d18217223 */ /* 0x000fe20000010819 */
[C---:B------:R-:W-:Y:S01]  /*10ee0*/  FMUL.FTZ R13, R8.reuse, R97 ;  /* 0x00000061080d7220 */ /* 0x040fe20000410000 */
[----:B------:R-:W-:Y:S01]  /*10ef0*/  FMUL.FTZ R25, R8, R101 ;  /* 0x0000006508197220 */ /* 0x000fe20000410000 */
[----:B------:R-:W-:-:S02]  /*10f00*/  IMAD.U32 R27, R10, 0x10000, RZ ;  /* 0x000100000a1b7824 */ /* 0x000fc400078e00ff */
[----:B------:R-:W-:Y:S01]  /*10f10*/  FFMA.FTZ R35, R24, R35, R32 ;  /* 0x0000002318237223 */ /* 0x000fe20000010020 */
[----:B------:R-:W-:Y:S02]  /*10f20*/  IMAD.U32 R14, R99, 0x10000, RZ ;  /* 0x00010000630e7824 */ /* 0x000fe400078e00ff */
[C---:B------:R-:W-:Y:S01]  /*10f30*/  FFMA.FTZ R13, R4.reuse, R101, -R13 ;  /* 0x00000065040d7223 */ /* 0x040fe2000001080d */
[----:B------:R-:W-:Y:S01]  /*10f40*/  FMUL.FTZ R24, R9, R98 ;  /* 0x0000006209187220 */ /* 0x000fe20000410000 */
[----:B------:R-:W-:Y:S01]  /*10f50*/  FFMA.FTZ R25, R4, R97, R25 ;  /* 0x0000006104197223 */ /* 0x000fe20000010019 */
[----:B------:R-:W-:Y:S01]  /*10f60*/  LOP3.LUT R10, R10, 0xffff0000, RZ, 0xc0, !PT ;  /* 0xffff00000a0a7812 */ /* 0x000fe200078ec0ff */
[----:B------:R-:W-:Y:S01]  /*10f70*/  IMAD.U32 R8, R103, 0x10000, RZ ;  /* 0x0001000067087824 */ /* 0x000fe200078e00ff */
[----:B------:R-:W-:Y:S01]  /*10f80*/  LOP3.LUT R11, R11, 0xffff0000, RZ, 0xc0, !PT ;  /* 0xffff00000b0b7812 */ /* 0x000fe200078ec0ff */
[----:B------:R-:W-:Y:S01]  /*10f90*/  FMUL.FTZ R9, R9, R102 ;  /* 0x0000006609097220 */ /* 0x000fe20000410000 */
[----:B------:R-:W-:Y:S01]  /*10fa0*/  FMUL.FTZ R4, R27, R14 ;  /* 0x0000000e1b047220 */ /* 0x000fe20000410000 */
[----:B------:R-:W-:Y:S01]  /*10fb0*/  LOP3.LUT R99, R99, 0xffff0000, RZ, 0xc0, !PT ;  /* 0xffff000063637812 */ /* 0x000fe200078ec0ff */
[----:B------:R-:W-:Y:S01]  /*10fc0*/  FFMA.FTZ R24, R5, R102, -R24 ;  /* 0x0000006605187223 */ /* 0x000fe20000010818 */
[----:B------:R-:W-:Y:S01]  /*10fd0*/  LOP3.LUT R103, R103, 0xffff0000, RZ, 0xc0, !PT ;  /* 0xffff000067677812 */ /* 0x000fe200078ec0ff */
[----:B------:R-:W-:Y:S01]  /*10fe0*/  FFMA.FTZ R98, R5, R98, R9 ;  /* 0x0000006205627223 */ /* 0x000fe20000010009 */
[----:B------:R-:W-:Y:S01]  /*10ff0*/  LOP3.LUT R104, R104, 0xffff0000, RZ, 0xc0, !PT ;  /* 0xffff000068687812 */ /* 0x000fe200078ec0ff */
[----:B------:R-:W-:Y:S01]  /*11000*/  FFMA.FTZ R26, R15, R8, -R4 ;  /* 0x000000080f1a7223 */ /* 0x000fe20000010804 */
[C---:B------:R-:W-:Y:S01]  /*11010*/  FMUL.FTZ R5, R10.reuse, R99 ;  /* 0x000000630a057220 */ /* 0x040fe20000410000 */
[----:B------:R-:W-:Y:S01]  /*11020*/  FMUL.FTZ R4, R11, R100 ;  /* 0x000000640b047220 */ /* 0x000fe20000410000 */
[----:B------:R-:W-:Y:S01]  /*11030*/  FMUL.FTZ R32, R27, R8 ;  /* 0x000000081b207220 */ /* 0x000fe20000410000 */
[-C--:B------:R-:W-:Y:S01]  /*11040*/  FMUL.FTZ R10, R10, R103.reuse ;  /* 0x000000670a0a7220 */ /* 0x080fe20000410000 */
[-C--:B------:R-:W-:Y:S01]  /*11050*/  FMUL.FTZ R11, R11, R104.reuse ;  /* 0x000000680b0b7220 */ /* 0x080fe20000410000 */
[C---:B------:R-:W-:Y:S01]  /*11060*/  FFMA.FTZ R103, R6.reuse, R103, -R5 ;  /* 0x0000006706677223 */ /* 0x040fe20000010805 */
        /* <DEDUP_REMOVED lines=14> */
.L_x_1508:
[----:B------:R-:W-:Y:S05]  /*11150*/  BSYNC B2 ;  /* 0x0000000000027941 */ /* 0x000fea0003800000 */
.L_x_1507:
[----:B------:R-:W-:Y:S05]  /*11160*/  @P3 BRA `(.L_x_1504) ;  /* 0x0000000400983947 */ /* 0x000fea0003800000 */
[----:B------:R-:W-:Y:S02]  /*11170*/  LEA.HI R105, R105, R196, RZ, 0x1d ;  /* 0x000000c469697211 */ /* 0x000fe400078fe8ff */
[----:B------:R-:W-:Y:S02]  /*11180*/  SHF.R.U64 R26, R60, 0x10, R61 ;  /* 0x000000103c1a7819 */ /* 0x000fe4000000123d */
[----:B-12---:R-:W-:Y:S01]  /*11190*/  SHF.R.S32.HI R4, RZ, 0x1f, R105 ;  /* 0x0000001fff047819 */ /* 0x006fe20000011469 */
[----:B------:R-:W-:Y:S01]  /*111a0*/  IMAD.SHL.U32 R5, R105, 0x8, RZ ;  /* 0x0000000869057824 */ /* 0x000fe200078e00ff */
[----:B------:R-:W-:Y:S02]  /*111b0*/  SHF.R.U64 R14, R28, 0x10, R29 ;  /* 0x000000101c0e7819 */ /* 0x000fe4000000121d */
[----:B------:R-:W-:Y:S02]  /*111c0*/  LEA.HI R105, R4, R105, RZ, 0x3 ;  /* 0x0000006904697211 */ /* 0x000fe400078f18ff */
[----:B------:R-:W-:-:S02]  /*111d0*/  LOP3.LUT R4, R174, 0x38, R5, 0xf8, !PT ;  /* 0x00000038ae047812 */ /* 0x000fc400078ef805 */
[----:B------:R-:W-:Y:S01]  /*111e0*/  SHF.R.U32.HI R29, RZ, 0x10, R29 ;  /* 0x00000010ff1d7819 */ /* 0x000fe2000001161d */
[----:B------:R-:W-:Y:S01]  /*111f0*/  IMAD.SHL.U32 R105, R105, 0x400, RZ ;  /* 0x0000040069697824 */ /* 0x000fe200078e00ff */
[----:B------:R-:W-:Y:S02]  /*11200*/  LOP3.LUT R4, R4, R175, RZ, 0x3c, !PT ;  /* 0x000000af04047212 */ /* 0x000fe400078e3cff */
[----:B------:R-:W-:Y:S02]  /*11210*/  SHF.R.U64 R12, R30, 0x10, R31 ;  /* 0x000000101e0c7819 */ /* 0x000fe4000000121f */
[----:B------:R-:W-:Y:S02]  /*11220*/  LOP3.LUT R105, R105, 0x7fffe000, RZ, 0xc0, !PT ;  /* 0x7fffe00069697812 */ /* 0x000fe400078ec0ff */
[----:B------:R-:W-:Y:S02]  /*11230*/  SHF.R.U64 R24, R62, 0x10, R63 ;  /* 0x000000103e187819 */ /* 0x000fe4000000123f */
[----:B------:R-:W-:-:S02]  /*11240*/  IADD3 R105, R4, R105, R176 ;  /* 0x0000006904697210 */ /* 0x000fc40007ffe0b0 */
[----:B------:R-:W1:Y:S01]  /*11250*/  LDS.128 R4, [R195] ;  /* 0x00000000c3047984 */ /* 0x000e620000000c00 */
[----:B------:R-:W-:Y:S02]  /*11260*/  SHF.R.U32.HI R31, RZ, 0x10, R31 ;  /* 0x00000010ff1f7819 */ /* 0x000fe4000001161f */
[----:B------:R-:W-:Y:S01]  /*11270*/  IMAD R105, R105, 0x2, R18 ;  /* 0x0000000269697824 */ /* 0x000fe200078e0212 */
[----:B------:R-:W-:Y:S02]  /*11280*/  PRMT R89, R89, 0x5410, R26 ;  /* 0x0000541059597816 */ /* 0x000fe4000000001a */
[----:B------:R-:W-:Y:S02]  /*11290*/  PRMT R85, R85, 0x5410, R14 ;  /* 0x0000541055557816 */ /* 0x000fe4000000000e */
[----:B0-----:R-:W0:Y:S01]  /*112a0*/  LDS.128 R8, [R105+0xc400] ;  /* 0x00c4000069087984 */ /* 0x001e220000000c00 */
[----:B------:R-:W-:Y:S02]  /*112b0*/  SHF.R.U32.HI R61, RZ, 0x10, R61 ;  /* 0x00000010ff3d7819 */ /* 0x000fe4000001163d */
[----:B------:R-:W-:Y:S01]  /*112c0*/  PRMT R86, R86, 0x5410, R29 ;  /* 0x0000541056567816 */ /* 0x000fe2000000001d */
[----:B------:R-:W-:Y:S01]  /*112d0*/  IMAD.U32 R29, R89, 0x10000, RZ ;  /* 0x00010000591d7824 */ /* 0x000fe200078e00ff */
[----:B------:R-:W-:-:S02]  /*112e0*/  PRMT R91, R91, 0x5410, R24 ;  /* 0x000054105b5b7816 */ /* 0x000fc40000000018 */
[----:B------:R-:W-:Y:S01]  /*112f0*/  PRMT R88, R88, 0x5410, R31 ;  /* 0x0000541058587816 */ /* 0x000fe2000000001f */
[----:B------:R-:W-:Y:S01]  /*11300*/  IMAD.U32 R31, R85, 0x10000, RZ ;  /* 0x00010000551f7824 */ /* 0x000fe200078e00ff */
[----:B------:R-:W-:Y:S01]  /*11310*/  SHF.R.U32.HI R63, RZ, 0x10, R63 ;  /* 0x00000010ff3f7819 */ /* 0x000fe2000001163f */
[----:B------:R-:W-:Y:S01]  /*11320*/  IMAD.U32 R28, R86, 0x10000, RZ ;  /* 0x00010000561c7824 */ /* 0x000fe200078e00ff */
[----:B------:R-:W-:Y:S01]  /*11330*/  PRMT R90, R90, 0x5410, R61 ;  /* 0x000054105a5a7816 */ /* 0x000fe2000000003d */
[----:B------:R-:W-:Y:S01]  /*11340*/  IMAD.U32 R30, R88, 0x10000, RZ ;  /* 0x00010000581e7824 */ /* 0x000fe200078e00ff */
[----:B------:R-:W-:Y:S02]  /*11350*/  PRMT R87, R87, 0x5410, R12 ;  /* 0x0000541057577816 */ /* 0x000fe4000000000c */
[----:B------:R-:W-:Y:S02]  /*11360*/  PRMT R92, R92, 0x5410, R63 ;  /* 0x000054105c5c7816 */ /* 0x000fe4000000003f */
[----:B------:R-:W-:-:S02]  /*11370*/  LOP3.LUT R85, R85, 0xffff0000, RZ, 0xc0, !PT ;  /* 0xffff000055557812 */ /* 0x000fc400078ec0ff */
[----:B------:R-:W-:Y:S02]  /*11380*/  LOP3.LUT R89, R89, 0xffff0000, RZ, 0xc0, !PT ;  /* 0xffff000059597812 */ /* 0x000fe400078ec0ff */
[----:B------:R-:W-:Y:S02]  /*11390*/  LOP3.LUT R86, R86, 0xffff0000, RZ, 0xc0, !PT ;  /* 0xffff000056567812 */ /* 0x000fe400078ec0ff */
[----:B------:R-:W-:Y:S01]  /*113a0*/  LOP3.LUT R88, R88, 0xffff0000, RZ, 0xc0, !PT ;  /* 0xffff000058587812 */ /* 0x000fe200078ec0ff */
[C---:B-1----:R-:W-:Y:S01]  /*113b0*/  IMAD.U32 R12, R4.reuse, 0x10000, RZ ;  /* 0x00010000040c7824 */ /* 0x042fe200078e00ff */
[----:B------:R-:W-:Y:S01]  /*113c0*/  LOP3.LUT R4, R4, 0xffff0000, RZ, 0xc0, !PT ;  /* 0xffff000004047812 */ /* 0x000fe200078ec0ff */
[C---:B------:R-:W-:Y:S01]  /*113d0*/  IMAD.U32 R13, R5.reuse, 0x10000, RZ ;  /* 0x00010000050d7824 */ /* 0x040fe200078e00ff */
[----:B------:R-:W-:Y:S01]  /*113e0*/  LOP3.LUT R5, R5, 0xffff0000, RZ, 0xc0, !PT ;  /* 0xffff000005057812 */ /* 0x000fe200078ec0ff */
        /* <DEDUP_REMOVED lines=8> */
[C---:B------:R-:W-:Y:S01]  /*11470*/  FMUL.FTZ R33, R24.reuse, R31 ;  /* 0x0000001f18217220 */ /* 0x040fe20000410000 */
[----:B------:R-:W-:Y:S01]  /*11480*/  FMUL.FTZ R35, R24, R29 ;  /* 0x0000001d18237220 */ /* 0x000fe20000410000 */
[----:B------:R-:W-:-:S02]  /*11490*/  IMAD.U32 R24, R90, 0x10000, RZ ;  /* 0x000100005a187824 */ /* 0x000fc400078e00ff */
[----:B------:R-:W-:Y:S01]  /*114a0*/  FMUL.FTZ R32, R25, R28 ;  /* 0x0000001c19207220 */ /* 0x000fe20000410000 */
[----:B------:R-:W-:Y:S02]  /*114b0*/  IMAD.U32 R27, R11, 0x10000, RZ ;  /* 0x000100000b1b7824 */ /* 0x000fe400078e00ff */
[C---:B------:R-:W-:Y:S01]  /*114c0*/  FFMA.FTZ R33, R12.reuse, R29, -R33 ;  /* 0x0000001d0c217223 */ /* 0x040fe20000010821 */
[----:B------:R-:W-:Y:S01]  /*114d0*/  FFMA.FTZ R35, R12, R31, R35 ;  /* 0x0000001f0c237223 */ /* 0x000fe20000010023 */
[----:B------:R-:W-:Y:S02]  /*114e0*/  IMAD.U32 R12, R92, 0x10000, RZ ;  /* 0x000100005c0c7824 */ /* 0x000fe400078e00ff */
[-C--:B------:R-:W-:Y:S01]  /*114f0*/  FMUL.FTZ R34, R25, R24.reuse ;  /* 0x0000001819227220 */ /* 0x080fe20000410000 */
[----:B------:R-:W-:Y:S01]  /*11500*/  FFMA.FTZ R32, R13, R24, -R32 ;  /* 0x000000180d207223 */ /* 0x000fe20000010820 */
[C---:B------:R-:W-:Y:S01]  /*11510*/  FMUL.FTZ R24, R27.reuse, R30 ;  /* 0x0000001e1b187220 */ /* 0x040fe20000410000 */
[----:B------:R-:W-:Y:S01]  /*11520*/  FMUL.FTZ R27, R27, R12 ;  /* 0x0000000c1b1b7220 */ /* 0x000fe20000410000 */
[----:B------:R-:W-:Y:S01]  /*11530*/  FFMA.FTZ R34, R13, R28, R34 ;  /* 0x0000001c0d227223 */ /* 0x000fe20000010022 */
[----:B------:R-:W-:Y:S01]  /*11540*/  LOP3.LUT R90, R90, 0xffff0000, RZ, 0xc0, !PT ;  /* 0xffff00005a5a7812 */ /* 0x000fe200078ec0ff */
[C---:B------:R-:W-:Y:S01]  /*11550*/  FMUL.FTZ R13, R8.reuse, R85 ;  /* 0x00000055080d7220 */ /* 0x040fe20000410000 */
[C---:B------:R-:W-:Y:S01]  /*11560*/  FFMA.FTZ R28, R15.reuse, R12, -R24 ;  /* 0x0000000c0f1c7223 */ /* 0x040fe20000010818 */
[----:B------:R-:W-:Y:S01]  /*11570*/  FFMA.FTZ R30, R15, R30, R27 ;  /* 0x0000001e0f1e7223 */ /* 0x000fe2000001001b */
[----:B------:R-:W-:Y:S01]  /*11580*/  FMUL.FTZ R25, R8, R89 ;  /* 0x0000005908197220 */ /* 0x000fe20000410000 */
[----:B------:R-:W-:-:S02]  /*11590*/  IMAD.U32 R26, R10, 0x10000, RZ ;  /* 0x000100000a1a7824 */ /* 0x000fc400078e00ff */
[C---:B------:R-:W-:Y:S01]  /*115a0*/  FFMA.FTZ R8, R4.reuse, R89, -R13 ;  /* 0x0000005904087223 */ /* 0x040fe2000001080d */
[----:B------:R-:W-:Y:S02]  /*115b0*/  IMAD.U32 R15, R87, 0x10000, RZ ;  /* 0x00010000570f7824 */ /* 0x000fe400078e00ff */
[C---:B------:R-:W-:Y:S01]  /*115c0*/  FMUL.FTZ R24, R9.reuse, R86 ;  /* 0x0000005609187220 */ /* 0x040fe20000410000 */
[-C--:B------:R-:W-:Y:S01]  /*115d0*/  FMUL.FTZ R27, R9, R90.reuse ;  /* 0x0000005a091b7220 */ /* 0x080fe20000410000 */
[----:B------:R-:W-:Y:S02]  /*115e0*/  IMAD.U32 R13, R91, 0x10000, RZ ;  /* 0x000100005b0d7824 */ /* 0x000fe400078e00ff */
[----:B------:R-:W-:Y:S01]  /*115f0*/  FFMA.FTZ R12, R4, R85, R25 ;  /* 0x00000055040c7223 */ /* 0x000fe20000010019 */
[----:B------:R-:W-:Y:S01]  /*11600*/  FMUL.FTZ R25, R26, R15 ;  /* 0x0000000f1a197220 */ /* 0x000fe20000410000 */
[C---:B------:R-:W-:Y:S01]  /*11610*/  FFMA.FTZ R9, R5.reuse, R90, -R24 ;  /* 0x0000005a05097223 */ /* 0x040fe20000010818 */
[----:B------:R-:W-:Y:S01]  /*11620*/  FFMA.FTZ R27, R5, R86, R27 ;  /* 0x00000056051b7223 */ /* 0x000fe2000001001b */
[----:B------:R-:W-:Y:S01]  /*11630*/  LOP3.LUT R10, R10, 0xffff0000, RZ, 0xc0, !PT ;  /* 0xffff00000a0a7812 */ /* 0x000fe200078ec0ff */
[-C--:B------:R-:W-:Y:S01]  /*11640*/  FMUL.FTZ R5, R26, R13.reuse ;  /* 0x0000000d1a057220 */ /* 0x080fe20000410000 */
[----:B------:R-:W-:Y:S01]  /*11650*/  LOP3.LUT R11, R11, 0xffff0000, RZ, 0xc0, !PT ;  /* 0xffff00000b0b7812 */ /* 0x000fe200078ec0ff */
[C---:B------:R-:W-:Y:S01]  /*11660*/  FFMA.FTZ R25, R14.reuse, R13, -R25 ;  /* 0x0000000d0e197223 */ /* 0x040fe20000010819 */
[----:B------:R-:W-:Y:S01]  /*11670*/  LOP3.LUT R87, R87, 0xffff0000, RZ, 0xc0, !PT ;  /* 0xffff000057577812 */ /* 0x000fe200078ec0ff */
[----:B------:R-:W-:Y:S01]  /*11680*/  FFMA.FTZ R14, R14, R15, R5 ;  /* 0x0000000f0e0e7223 */ /* 0x000fe20000010005 */
[----:B------:R-:W-:Y:S01]  /*11690*/  LOP3.LUT R91, R91, 0xffff0000, RZ, 0xc0, !PT ;  /* 0xffff00005b5b7812 */ /* 0x000fe200078ec0ff */
[----:B------:R-:W-:Y:S01]  /*116a0*/  FMUL.FTZ R24, R11, R88 ;  /* 0x000000580b187220 */ /* 0x000fe20000410000 */
[----:B------:R-:W-:Y:S01]  /*116b0*/  LOP3.LUT R92, R92, 0xffff0000, RZ, 0xc0, !PT ;  /* 0xffff00005c5c7812 */ /* 0x000fe200078ec0ff */
[----:B------:R-:W-:-:S02]  /*116c0*/  FMUL.FTZ R5, R10, R87 ;  /* 0x000000570a057220 */ /* 0x000fc40000410000 */
[-C--:B------:R-:W-:Y:S02]  /*116d0*/  FMUL.FTZ R4, R10, R91.reuse ;  /* 0x0000005b0a047220 */ /* 0x080fe40000410000 */
[-C--:B------:R-:W-:Y:S01]  /*116e0*/  FMUL.FTZ R13, R11, R92.reuse ;  /* 0x0000005c0b0d7220 */ /* 0x080fe20000410000 */
[C---:B------:R-:W-:Y:S01]  /*116f0*/  FFMA.FTZ R10, R6.reuse, R91, -R5 ;  /* 0x0000005b060a7223 */ /* 0x040fe20000010805 */
[C---:B------:R-:W-:Y:S01]  /*11700*/  FFMA.FTZ R11, R7.reuse, R92, -R24 ;  /* 0x0000005c070b7223 */ /* 0x040fe20000010818 */
[----:B------:R-:W-:Y:S01]  /*11710*/  FFMA.FTZ R87, R6, R87, R4 ;  /* 0x0000005706577223 */ /* 0x000fe20000010004 */
[----:B------:R-:W-:Y:S01]  /*11720*/  FFMA.FTZ R13, R7, R88, R13 ;  /* 0x00000058070d7223 */ /* 0x000fe2000001000d */
[----:B------:R-:W-:Y:S02]  /*11730*/  F2FP.BF16.F32.PACK_AB R4, R8, R33 ;  /* 0x000000210804723e */ /* 0x000fe400000010ff */
[----:B------:R-:W-:Y:S02]  /*11740*/  F2FP.BF16.F32.PACK_AB R5, R9, R32 ;  /* 0x000000200905723e */ /* 0x000fe400000010ff */
[----:B------:R-:W-:-:S02]  /*11750*/  F2FP.BF16.F32.PACK_AB R6, R10, R25 ;  /* 0x000000190a06723e */ /* 0x000fc400000010ff */
[----:B------:R-:W-:Y:S02]  /*11760*/  F2FP.BF16.F32.PACK_AB R7, R11, R28 ;  /* 0x0000001c0b07723e */ /* 0x000fe400000010ff */
[----:B------:R-:W-:Y:S02]  /*11770*/  F2FP.BF16.F32.PACK_AB R8, R12, R35 ;  /* 0x000000230c08723e */ /* 0x000fe400000010ff */
[----:B------:R-:W-:Y:S01]  /*11780*/  F2FP.BF16.F32.PACK_AB R9, R27, R34 ;  /* 0x000000221b09723e */ /* 0x000fe200000010ff */
[----:B------:R3:W-:Y:S01]  /*11790*/  STS.128 [R195], R4 ;  /* 0x00000004c3007388 */ /* 0x0007e20000000c00 */
[----:B------:R-:W-:Y:S02]  /*117a0*/  F2FP.BF16.F32.PACK_AB R10, R87, R14 ;  /* 0x0000000e570a723e */ /* 0x000fe400000010ff */
[----:B------:R-:W-:-:S05]  /*117b0*/  F2FP.BF16.F32.PACK_AB R11, R13, R30 ;  /* 0x0000001e0d0b723e */ /* 0x000fca00000010ff */
[----:B------:R3:W-:Y:S02]  /*117c0*/  STS.128 [R105+0xc400], R8 ;  /* 0x00c4000869007388 */ /* 0x0007e40000000c00 */
.L_x_1504:
[----:B------:R-:W-:Y:S05]  /*117d0*/  BSYNC B1 ;  /* 0x0000000000017941 */ /* 0x000fea0003800000 */
.L_x_1503:
[----:B------:R-:W-:Y:S05]  /*117e0*/  @P1 BRA `(.L_x_1478) ;  /* 0x0000001000f41947 */ /* 0x000fea0003800000 */
[----:B------:R-:W4:Y:S01]  /*117f0*/  LDC R13, c[0x0][0x3d4] ;  /* 0x0000f500ff0d7b82 */ /* 0x000f220000000800 */
[----:B------:R-:W-:Y:S01]  /*11800*/  BSSY B1, `(.L_x_1509) ;  /* 0x000006b000017945 */ /* 0x000fe20003800000 */
[-C--:B----4-:R-:W-:Y:S02]  /*11810*/  ISETP.GE.AND P0, PT, R22, R13.reuse, PT ;  /* 0x0000000d1600720c */ /* 0x090fe40003f06270 */
[-C--:B------:R-:W-:Y:S02]  /*11820*/  ISETP.GE.AND P1, PT, R165, R13.reuse, PT ;  /* 0x0000000da500720c */ /* 0x080fe40003f26270 */
[----:B------:R-:W-:-:S09]  /*11830*/  ISETP.GE.AND P2, PT, R166, R13, PT ;  /* 0x0000000da600720c */ /* 0x000fd20003f46270 */
[----:B------:R-:W-:Y:S05]  /*11840*/  @P0 BRA `(.L_x_1510) ;  /* 0x0000000400980947 */ /* 0x000fea0003800000 */
[----:B-123--:R-:W-:Y:S02]  /*11850*/  LEA.HI R4, R13, R188, RZ, 0x1d ;  /* 0x000000bc0d047211 */ /* 0x00efe400078fe8ff */
        /* <DEDUP_REMOVED lines=11> */
[----:B------:R-:W-:Y:S02]  /*11910*/  PRMT R93, R93, 0x5410, R28 ;  /* 0x000054105d5d7816 */ /* 0x000fe4000000001c */
[----:B0-----:R-:W-:-:S02]  /*11920*/  IADD3 R9, R4, R7, R177 ;  /* 0x0000000704097210 */ /* 0x001fc40007ffe0b1 */
[----:B------:R-:W0:Y:S01]  /*11930*/  LDS.128 R4, [R197] ;  /* 0x00000000c5047984 */ /* 0x000e220000000c00 */
[----:B------:R-:W-:Y:S01]  /*11940*/  PRMT R75, R75, 0x5410, R24 ;  /* 0x000054104b4b7816 */ /* 0x000fe20000000018 */
[----:B------:R-:W-:Y:S01]  /*11950*/  IMAD.U32 R31, R93, 0x10000, RZ ;  /* 0x000100005d1f7824 */ /* 0x000fe200078e00ff */
[----:B------:R-:W-:Y:S01]  /*11960*/  SHF.R.U32.HI R53, RZ, 0x10, R53 ;  /* 0x00000010ff357819 */ /* 0x000fe20000011635 */
[----:B------:R-:W-:Y:S01]  /*11970*/  IMAD R12, R9, 0x2, R18 ;  /* 0x00000002090c7824 */ /* 0x000fe200078e0212 */
[----:B------:R-:W-:Y:S01]  /*11980*/  SHF.R.U64 R14, R42, 0x10, R43 ;  /* 0x000000102a0e7819 */ /* 0x000fe2000000122b */
[----:B------:R-:W-:Y:S01]  /*11990*/  IMAD.U32 R33, R75, 0x10000, RZ ;  /* 0x000100004b217824 */ /* 0x000fe200078e00ff */
[----:B------:R-:W-:Y:S02]  /*119a0*/  PRMT R76, R76, 0x5410, R41 ;  /* 0x000054104c4c7816 */ /* 0x000fe40000000029 */
[----:B------:R-:W1:Y:S01]  /*119b0*/  LDS.128 R8, [R12+0xc400] ;  /* 0x00c400000c087984 */ /* 0x000e620000000c00 */
[----:B------:R-:W-:-:S02]  /*119c0*/  SHF.R.U32.HI R43, RZ, 0x10, R43 ;  /* 0x00000010ff2b7819 */ /* 0x000fc4000001162b */
[----:B------:R-:W-:Y:S01]  /*119d0*/  PRMT R95, R95, 0x5410, R26 ;  /* 0x000054105f5f7816 */ /* 0x000fe2000000001a */
[----:B------:R-:W-:Y:S01]  /*119e0*/  IMAD.U32 R30, R76, 0x10000, RZ ;  /* 0x000100004c1e7824 */ /* 0x000fe200078e00ff */
[----:B------:R-:W-:Y:S02]  /*119f0*/  SHF.R.U32.HI R55, RZ, 0x10, R55 ;  /* 0x00000010ff377819 */ /* 0x000fe40000011637 */
[----:B------:R-:W-:Y:S02]  /*11a00*/  PRMT R94, R94, 0x5410, R53 ;  /* 0x000054105e5e7816 */ /* 0x000fe40000000035 */
[----:B------:R-:W-:Y:S02]  /*11a10*/  PRMT R77, R77, 0x5410, R14 ;  /* 0x000054104d4d7816 */ /* 0x000fe4000000000e */
[----:B------:R-:W-:Y:S02]  /*11a20*/  PRMT R78, R78, 0x5410, R43 ;  /* 0x000054104e4e7816 */ /* 0x000fe4000000002b */
[----:B------:R-:W-:-:S02]  /*11a30*/  PRMT R96, R96, 0x5410, R55 ;  /* 0x0000541060607816 */ /* 0x000fc40000000037 */
[----:B------:R-:W-:Y:S01]  /*11a40*/  LOP3.LUT R75, R75, 0xffff0000, RZ, 0xc0, !PT ;  /* 0xffff00004b4b7812 */ /* 0x000fe200078ec0ff */
[----:B------:R-:W-:Y:S01]  /*11a50*/  IMAD.U32 R32, R78, 0x10000, RZ ;  /* 0x000100004e207824 */ /* 0x000fe200078e00ff */
        /* <DEDUP_REMOVED lines=69> */
.L_x_1510:
[----:B------:R-:W-:Y:S05]  /*11eb0*/  BSYNC B1 ;  /* 0x0000000000017941 */ /* 0x000fea0003800000 */
.L_x_1509:
[----:B------:R-:W-:Y:S04]  /*11ec0*/  BSSY B1, `(.L_x_1511) ;  /* 0x0000068000017945 */ /* 0x000fe80003800000 */
[----:B------:R-:W-:Y:S05]  /*11ed0*/  @P1 BRA `(.L_x_1512) ;  /* 0x0000000400981947 */ /* 0x000fea0003800000 */
[----:B-1234-:R-:W-:Y:S02]  /*11ee0*/  LEA.HI R4, R13, R189, RZ, 0x1d ;  /* 0x000000bd0d047211 */ /* 0x01efe400078fe8ff */
        /* <DEDUP_REMOVED lines=101> */
.L_x_1512:
[----:B------:R-:W-:Y:S05]  /*12540*/  BSYNC B1 ;  /* 0x0000000000017941 */ /* 0x000fea0003800000 */
.L_x_1511:
[----:B------:R-:W-:Y:S05]  /*12550*/  @P2 BRA `(.L_x_1478) ;  /* 0x0000000400982947 */ /* 0x000fea0003800000 */
[----:B------:R-:W-:Y:S02]  /*12560*/  LEA.HI R13, R13, R196, RZ, 0x1d ;  /* 0x000000c40d0d7211 */ /* 0x000fe400078fe8ff */
[----:B------:R-:W-:Y:S02]  /*12570*/  SHF.R.U64 R15, R48, 0x10, R49 ;  /* 0x00000010300f7819 */ /* 0x000fe40000001231 */
[----:B01234-:R-:W-:Y:S01]  /*12580*/  SHF.R.S32.HI R4, RZ, 0x1f, R13 ;  /* 0x0000001fff047819 */ /* 0x01ffe2000001140d */
        /* <DEDUP_REMOVED lines=11> */
[----:B------:R-:W-:-:S02]  /*12640*/  IADD3 R9, R4, R9, R177 ;  /* 0x0000000904097210 */ /* 0x000fc40007ffe0b1 */
[----:B------:R-:W0:Y:S01]  /*12650*/  LDS.128 R4, [R193] ;  /* 0x00000000c1047984 */ /* 0x000e220000000c00 */
[----:B------:R-:W-:Y:S01]  /*12660*/  SHF.R.U32.HI R65, RZ, 0x10, R65 ;  /* 0x00000010ff417819 */ /* 0x000fe20000011641 */
[----:B------:R-:W-:Y:S01]  /*12670*/  IMAD.U32 R25, R69, 0x10000, RZ ;  /* 0x0001000045197824 */ /* 0x000fe200078e00ff */
[----:B------:R-:W-:Y:S01]  /*12680*/  SHF.R.U64 R13, R50, 0x10, R51 ;  /* 0x00000010320d7819 */ /* 0x000fe20000001233 */
[----:B------:R-:W-:Y:S01]  /*12690*/  IMAD R12, R9, 0x2, R18 ;  /* 0x00000002090c7824 */ /* 0x000fe200078e0212 */
[----:B------:R-:W-:Y:S02]  /*126a0*/  PRMT R28, R3, 0x5410, R28 ;  /* 0x00005410031c7816 */ /* 0x000fe4000000001c */
[----:B------:R-:W-:Y:S02]  /*126b0*/  SHF.R.U64 R14, R66, 0x10, R67 ;  /* 0x00000010420e7819 */ /* 0x000fe40000001243 */
[----:B------:R-:W1:Y:S01]  /*126c0*/  LDS.128 R8, [R12+0xc400] ;  /* 0x00c400000c087984 */ /* 0x000e620000000c00 */
[----:B------:R-:W-:Y:S01]  /*126d0*/  SHF.R.U32.HI R50, RZ, 0x10, R51 ;  /* 0x00000010ff327819 */ /* 0x000fe20000011633 */
[----:B------:R-:W-:Y:S01]  /*126e0*/  IMAD.U32 R29, R28, 0x10000, RZ ;  /* 0x000100001c1d7824 */ /* 0x000fe200078e00ff */
[----:B------:R-:W-:-:S02]  /*126f0*/  SHF.R.U32.HI R67, RZ, 0x10, R67 ;  /* 0x00000010ff437819 */ /* 0x000fc40000011643 */
[----:B------:R-:W-:Y:S02]  /*12700*/  PRMT R70, R70, 0x5410, R65 ;  /* 0x0000541046467816 */ /* 0x000fe40000000041 */
[----:B------:R-:W-:Y:S02]  /*12710*/  PRMT R30, R20, 0x5410, R13 ;  /* 0x00005410141e7816 */ /* 0x000fe4000000000d */
[----:B------:R-:W-:Y:S02]  /*12720*/  PRMT R31, R21, 0x5410, R50 ;  /* 0x00005410151f7816 */ /* 0x000fe40000000032 */
[----:B------:R-:W-:Y:S02]  /*12730*/  PRMT R72, R72, 0x5410, R67 ;  /* 0x0000541048487816 */ /* 0x000fe40000000043 */
[----:B------:R-:W-:Y:S02]  /*12740*/  PRMT R71, R71, 0x5410, R14 ;  /* 0x0000541047477816 */ /* 0x000fe4000000000e */
[----:B------:R-:W-:-:S02]  /*12750*/  LOP3.LUT R26, R26, 0xffff0000, RZ, 0xc0, !PT ;  /* 0xffff00001a1a7812 */ /* 0x000fc400078ec0ff */
        /* <DEDUP_REMOVED lines=18> */
[----:B------:R-:W-:Y:S01]  /*12880*/  FFMA.FTZ R32, R0, R25, -R33 ;  /* 0x0000001900207223 */ /* 0x000fe20000010821 */
[----:B------:R-:W-:Y:S02]  /*12890*/  IMAD.U32 R24, R11, 0x10000, RZ ;  /* 0x000100000b187824 */ /* 0x000fe400078e00ff */
[-C--:B------:R-:W-:Y:S01]  /*128a0*/  FMUL.FTZ R20, R20, R15.reuse ;  /* 0x0000000f14147220 */ /* 0x080fe20000410000 */
[----:B------:R-:W-:Y:S02]  /*128b0*/  IMAD.U32 R33, R31, 0x10000, RZ ;  /* 0x000100001f217824 */ /* 0x000fe400078e00ff */
[----:B------:R-:W-:Y:S01]  /*128c0*/  FFMA.FTZ R34, R13, R15, -R34 ;  /* 0x0000000f0d227223 */ /* 0x000fe20000010822 */
[----:B------:R-:W-:Y:S02]  /*128d0*/  IMAD.U32 R25, R72, 0x10000, RZ ;  /* 0x0001000048197824 */ /* 0x000fe400078e00ff */
[----:B------:R-:W-:Y:S01]  /*128e0*/  FFMA.FTZ R35, R0, R27, R35 ;  /* 0x0000001b00237223 */ /* 0x000fe20000010023 */
[----:B------:R-:W-:Y:S01]  /*128f0*/  FMUL.FTZ R15, R24, R33 ;  /* 0x00000021180f7220 */ /* 0x000fe20000410000 */
[----:B------:R-:W-:Y:S01]  /*12900*/  LOP3.LUT R70, R70, 0xffff0000, RZ, 0xc0, !PT ;  /* 0xffff000046467812 */ /* 0x000fe200078ec0ff */
[-C--:B------:R-:W-:Y:S01]  /*12910*/  FMUL.FTZ R24, R24, R25.reuse ;  /* 0x0000001918187220 */ /* 0x080fe20000410000 */
[----:B------:R-:W-:Y:S01]  /*12920*/  FMUL.FTZ R0, R8, R26 ;  /* 0x0000001a08007220 */ /* 0x000fe20000410000 */
[----:B------:R-:W-:Y:S01]  /*12930*/  FFMA.FTZ R25, R14, R25, -R15 ;  /* 0x000000190e197223 */ /* 0x000fe2000001080f */
[----:B------:R-:W-:-:S02]  /*12940*/  IMAD.U32 R21, R10, 0x10000, RZ ;  /* 0x000100000a157824 */ /* 0x000fc400078e00ff */
[----:B------:R-:W-:Y:S01]  /*12950*/  FFMA.FTZ R33, R14, R33, R24 ;  /* 0x000000210e217223 */ /* 0x000fe20000010018 */
[----:B------:R-:W-:Y:S01]  /*12960*/  FMUL.FTZ R14, R8, R69 ;  /* 0x00000045080e7220 */ /* 0x000fe20000410000 */
[----:B------:R-:W-:Y:S02]  /*12970*/  IMAD.U32 R8, R30, 0x10000, RZ ;  /* 0x000100001e087824 */ /* 0x000fe400078e00ff */
[----:B------:R-:W-:Y:S01]  /*12980*/  FFMA.FTZ R20, R13, R29, R20 ;  /* 0x0000001d0d147223 */ /* 0x000fe20000010014 */
[----:B------:R-:W-:Y:S01]  /*12990*/  FMUL.FTZ R13, R9, R28 ;  /* 0x0000001c090d7220 */ /* 0x000fe20000410000 */
[----:B------:R-:W-:Y:S01]  /*129a0*/  FFMA.FTZ R69, R3, R69, -R0 ;  /* 0x0000004503457223 */ /* 0x000fe20000010800 */
[----:B------:R-:W-:Y:S01]  /*129b0*/  FMUL.FTZ R9, R9, R70 ;  /* 0x0000004609097220 */ /* 0x000fe20000410000 */
[----:B------:R-:W-:Y:S02]  /*129c0*/  IMAD.U32 R0, R71, 0x10000, RZ ;  /* 0x0001000047007824 */ /* 0x000fe400078e00ff */
[----:B------:R-:W-:Y:S01]  /*129d0*/  FMUL.FTZ R24, R21, R8 ;  /* 0x0000000815187220 */ /* 0x000fe20000410000 */
[C---:B------:R-:W-:Y:S01]  /*129e0*/  FFMA.FTZ R13, R4.reuse, R70, -R13 ;  /* 0x00000046040d7223 */ /* 0x040fe2000001080d */
[----:B------:R-:W-:Y:S01]  /*129f0*/  FFMA.FTZ R9, R4, R28, R9 ;  /* 0x0000001c04097223 */ /* 0x000fe20000010009 */
[----:B------:R-:W-:Y:S01]  /*12a00*/  FFMA.FTZ R14, R3, R26, R14 ;  /* 0x0000001a030e7223 */ /* 0x000fe2000001000e */
[-C--:B------:R-:W-:Y:S01]  /*12a10*/  FMUL.FTZ R4, R21, R0.reuse ;  /* 0x0000000015047220 */ /* 0x080fe20000410000 */
[----:B------:R-:W-:Y:S01]  /*12a20*/  FFMA.FTZ R24, R5, R0, -R24 ;  /* 0x0000000005187223 */ /* 0x000fe20000010818 */
[----:B------:R-:W-:-:S02]  /*12a30*/  LOP3.LUT R10, R10, 0xffff0000, RZ, 0xc0, !PT ;  /* 0xffff00000a0a7812 */ /* 0x000fc400078ec0ff */
[----:B------:R-:W-:Y:S01]  /*12a40*/  LOP3.LUT R11, R11, 0xffff0000, RZ, 0xc0, !PT ;  /* 0xffff00000b0b7812 */ /* 0x000fe200078ec0ff */
[----:B------:R-:W-:Y:S01]  /*12a50*/  FFMA.FTZ R15, R5, R8, R4 ;  /* 0x00000008050f7223 */ /* 0x000fe20000010004 */
[----:B------:R-:W-:Y:S02]  /*12a60*/  LOP3.LUT R3, R30, 0xffff0000, RZ, 0xc0, !PT ;  /* 0xffff00001e037812 */ /* 0x000fe400078ec0ff */
[----:B------:R-:W-:Y:S02]  /*12a70*/  LOP3.LUT R0, R31, 0xffff0000, RZ, 0xc0, !PT ;  /* 0xffff00001f007812 */ /* 0x000fe400078ec0ff */
[----:B------:R-:W-:Y:S01]  /*12a80*/  LOP3.LUT R71, R71, 0xffff0000, RZ, 0xc0, !PT ;  /* 0xffff000047477812 */ /* 0x000fe200078ec0ff */
[----:B------:R-:W-:Y:S01]  /*12a90*/  FMUL.FTZ R5, R10, R3 ;  /* 0x000000030a057220 */ /* 0x000fe20000410000 */
[----:B------:R-:W-:Y:S01]  /*12aa0*/  LOP3.LUT R72, R72, 0xffff0000, RZ, 0xc0, !PT ;  /* 0xffff000048487812 */ /* 0x000fe200078ec0ff */
[C---:B------:R-:W-:Y:S01]  /*12ab0*/  FMUL.FTZ R4, R11.reuse, R0 ;  /* 0x000000000b047220 */ /* 0x040fe20000410000 */
[----:B------:R-:W-:Y:S01]  /*12ac0*/  F2FP.BF16.F32.PACK_AB R8, R14, R35 ;  /* 0x000000230e08723e */ /* 0x000fe200000010ff */
[-C--:B------:R-:W-:Y:S01]  /*12ad0*/  FMUL.FTZ R10, R10, R71.reuse ;  /* 0x000000470a0a7220 */ /* 0x080fe20000410000 */
[C---:B------:R-:W-:Y:S01]  /*12ae0*/  FFMA.FTZ R71, R6.reuse, R71, -R5 ;  /* 0x0000004706477223 */ /* 0x040fe20000010805 */
[-C--:B------:R-:W-:Y:S01]  /*12af0*/  FMUL.FTZ R11, R11, R72.reuse ;  /* 0x000000480b0b7220 */ /* 0x080fe20000410000 */
[----:B------:R-:W-:Y:S01]  /*12b00*/  FFMA.FTZ R72, R7, R72, -R4 ;  /* 0x0000004807487223 */ /* 0x000fe20000010804 */
[----:B------:R-:W-:Y:S01]  /*12b10*/  FFMA.FTZ R10, R6, R3, R10 ;  /* 0x00000003060a7223 */ /* 0x000fe2000001000a */
        /* <DEDUP_REMOVED lines=10> */
.L_x_1478:
[----:B------:R-:W-:Y:S05]  /*12bc0*/  BSYNC B0 ;  /* 0x0000000000007941 */ /* 0x000fea0003800000 */
.L_x_1450:
        /* <DEDUP_REMOVED lines=8> */
.L_x_1448:
[----:B------:R-:W-:-:S06]  /*12c50*/  ULOP3.LUT UR4, UR60, 0x1, URZ, 0xfc, !UPT ;  /* 0x000000013c047892 */ /* 0x000fcc000f8efc3f */
[----:B------:R-:W-:-:S05]  /*12c60*/  IMAD.U32 R0, RZ, RZ, UR4 ;  /* 0x00000004ff007e24 */ /* 0x000fca000f8e00ff */
[----:B------:R-:W-:-:S13]  /*12c70*/  ISETP.NE.AND P0, PT, R0, 0x3, PT ;  /* 0x000000030000780c */ /* 0x000fda0003f05270 */
[----:B------:R-:W-:Y:S05]  /*12c80*/  @!P0 BRA `(.L_x_1513) ;  /* 0x0000000000048947 */ /* 0x000fea0003800000 */
[----:B------:R-:W-:Y:S01]  /*12c90*/  BPT.TRAP 0x1 ;  /* 0x000000040000795c */ /* 0x000fe20000300000 */
.L_x_1513:
[----:B01234-:R-:W-:Y:S01]  /*12ca0*/  IMAD R4, R160, 0x8, R18 ;  /* 0x00000008a0047824 */ /* 0x01ffe200078e0212 */
[----:B------:R-:W-:-:S04]  /*12cb0*/  SHF.L.U32 R3, R161, 0x1f, RZ ;  /* 0x0000001fa1037819 */ /* 0x000fc800000006ff */
[----:B------:R0:W1:Y:S01]  /*12cc0*/  SYNCS.PHASECHK.TRANS64.TRYWAIT P2, [R4+URZ+0x2a830], R3 ;  /* 0x02a83003040075a7 */ /* 0x000062000804017f */
[----:B------:R-:W-:Y:S05]  /*12cd0*/  @!P0 BRA `(.L_x_1514) ;  /* 0x0000000000048947 */ /* 0x000fea0003800000 */
[----:B------:R-:W-:Y:S01]  /*12ce0*/  BPT.TRAP 0x1 ;  /* 0x000000040000795c */ /* 0x000fe20000300000 */
.L_x_1514:
[----:B------:R-:W2:Y:S02]  /*12cf0*/  S2R R0, SR_TID.X ;  /* 0x0000000000007919 */ /* 0x000ea40000002100 */
[----:B--2---:R-:W-:-:S04]  /*12d00*/  LOP3.LUT R0, R0, 0x7f, RZ, 0xc0, !PT ;  /* 0x0000007f00007812 */ /* 0x004fc800078ec0ff */
[----:B------:R-:W-:Y:S01]  /*12d10*/  ISETP.NE.AND P1, PT, R0, RZ, PT ;  /* 0x000000ff0000720c */ /* 0x000fe20003f25270 */
[----:B-1----:R-:W-:-:S12]  /*12d20*/  @P2 BRA `(.L_x_1515) ;  /* 0x0000000000082947 */ /* 0x002fd80003800000 */
[----:B------:R-:W1:Y:S02]  /*12d30*/  SYNCS.PHASECHK.TRANS64.TRYWAIT P2, [R4+URZ+0x2a830], R3 ;  /* 0x02a83003040075a7 */ /* 0x000e64000804017f */
[----:B-1----:R-:W-:Y:S05]  /*12d40*/  @!P2 BRA `(.L_x_1516) ;  /* 0x0000016800eca947 */ /* 0x002fea0003800000 */
.L_x_1515:
[----:B------:R-:W-:Y:S05]  /*12d50*/  WARPSYNC.ALL ;  /* 0x0000000000007948 */ /* 0x000fea0003800000 */
[----:B------:R-:W-:Y:S01]  /*12d60*/  VIADD R0, R18, 0x18400 ;  /* 0x0001840012007836 */ /* 0x000fe20000000000 */
        /* <DEDUP_REMOVED lines=14> */
[----:B------:R-:W2:Y:S03]  /*12e50*/  LDC.64 R12, c[0x0][0x9e0] ;  /* 0x00027800ff0c7b82 */ /* 0x000ea60000000a00 */
[----:B------:R-:W-:Y:S01]  /*12e60*/  IMAD R6, R160, 0x900, R5 ;  /* 0x00000900a0067824 */ /* 0x000fe200078e0205 */
[----:B------:R-:W-:-:S02]  /*12e70*/  UIADD3 UR5, UR4, 0x2, URZ ;  /* 0x0000000204057890 */ /* 0x000fc4000fffe03f */
[----:B------:R-:W-:Y:S01]  /*12e80*/  UMOV UR8, UR4 ;  /* 0x0000000400087c82 */ /* 0x000fe20008000000 */
[C---:B------:R-:W-:Y:S01]  /*12e90*/  VIADD R8, R6.reuse, 0x2 ;  /* 0x0000000206087836 */ /* 0x040fe20000000000 */
[----:B------:R-:W-:Y:S01]  /*12ea0*/  R2UR UR10, R6 ;  /* 0x00000000060a72ca */ /* 0x000fe200000e0000 */
[----:B------:R-:W-:-:S05]  /*12eb0*/  IMAD.U32 R10, RZ, RZ, UR8 ;  /* 0x00000008ff0a7e24 */ /* 0x000fca000f8e00ff */
[----:B------:R3:W-:Y:S07]  /*12ec0*/  STL.64 [R1+0x38], R10 ;  /* 0x0000380a01007387 */ /* 0x0007ee0000100a00 */
[----:B------:R-:W-:Y:S01]  /*12ed0*/  HGMMA.64x96x16.F32.BF16 R24, gdesc[UR8], RZ, !UPT, gsb0 ;  /* 0x01600000081879f0 */ /* 0x000fe2000c0018ff */
[----:B------:R-:W-:Y:S01]  /*12ee0*/  R2UR UR10, R8 ;  /* 0x00000000080a72ca */ /* 0x000fe200000e0000 */
[----:B------:R-:W-:Y:S01]  /*12ef0*/  UMOV UR8, UR5 ;  /* 0x0000000500087c82 */ /* 0x000fe20008000000 */
[----:B------:R-:W-:Y:S01]  /*12f00*/  R2UR UR11, R9 ;  /* 0x00000000090b72ca */ /* 0x000fe200000e0000 */
[----:B------:R-:W-:Y:S01]  /*12f10*/  UMOV UR9, 0x40000040 ;  /* 0x4000004000097882 */ /* 0x000fe20000000000 */
[----:B------:R-:W-:Y:S01]  /*12f20*/  VIADD R8, R6, 0x4 ;  /* 0x0000000406087836 */ /* 0x000fe20000000000 */
[----:B------:R-:W-:Y:S01]  /*12f30*/  UIADD3 UR5, UR4, 0x4, URZ ;  /* 0x0000000404057890 */ /* 0x000fe2000fffe03f */
[----:B------:R-:W-:-:S02]  /*12f40*/  IMAD.MOV.U32 R9, RZ, RZ, 0x40000040 ;  /* 0x40000040ff097424 */ /* 0x000fc400078e00ff */
[----:B---3--:R-:W-:Y:S02]  /*12f50*/  IMAD.U32 R10, RZ, RZ, UR8 ;  /* 0x00000008ff0a7e24 */ /* 0x008fe4000f8e00ff */
[----:B------:R-:W-:-:S05]  /*12f60*/  IMAD.U32 R11, RZ, RZ, UR9 ;  /* 0x00000009ff0b7e24 */ /* 0x000fca000f8e00ff */
[----:B------:R3:W-:Y:S01]  /*12f70*/  STL.64 [R1+0x30], R10 ;  /* 0x0000300a01007387 */ /* 0x0007e20000100a00 */
[----:B------:R-:W-:Y:S02]  /*12f80*/  WARPGROUP.DEPBAR.LE gsb0, 0x0 ;  /* 0x00008000000079c5 */ /* 0x000fe40000010000 */
[----:B------:R-:W-:-:S06]  /*12f90*/  WARPGROUP.ARRIVE ;  /* 0x00000000000079c5 */ /* 0x000fcc0000000000 */
[----:B------:R-:W-:Y:S01]  /*12fa0*/  HGMMA.64x96x16.F32.BF16 R24, gdesc[UR8], R24, gsb0 ;  /* 0x01600000081879f0 */ /* 0x000fe20008001818 */
[----:B------:R-:W-:Y:S01]  /*12fb0*/  R2UR UR10, R8 ;  /* 0x00000000080a72ca */ /* 0x000fe200000e0000 */
[----:B------:R-:W-:Y:S01]  /*12fc0*/  UMOV UR8, UR5 ;  /* 0x0000000500087c82 */ /* 0x000fe20008000000 */
[----:B------:R-:W-:Y:S01]  /*12fd0*/  R2UR UR11, R9 ;  /* 0x00000000090b72ca */ /* 0x000fe200000e0000 */
[----:B------:R-:W-:Y:S01]  /*12fe0*/  UMOV UR9, 0x40000040 ;  /* 0x4000004000097882 */ /* 0x000fe20000000000 */
[----:B------:R-:W-:Y:S01]  /*12ff0*/  VIADD R8, R6, 0x6 ;  /* 0x0000000606087836 */ /* 0x000fe20000000000 */
[----:B------:R-:W-:Y:S01]  /*13000*/  UIADD3 UR5, UR4, 0x6, URZ ;  /* 0x0000000604057890 */ /* 0x000fe2000fffe03f */
[----:B------:R-:W-:Y:S02]  /*13010*/  IMAD.MOV.U32 R9, RZ, RZ, 0x40000040 ;  /* 0x40000040ff097424 */ /* 0x000fe400078e00ff */
        /* <DEDUP_REMOVED lines=40> */
[----:B------:R-:W-:Y:S01]  /*132a0*/  IMAD.U32 R11, RZ, RZ, UR9 ;  /* 0x00000009ff0b7e24 */ /* 0x000fe2000f8e00ff */
[----:B------:R-:W-:-:S02]  /*132b0*/  UIADD3 UR52, UR4, 0x406, URZ ;  /* 0x0000040604347890 */ /* 0x000fc4000fffe03f */
[----:B------:R-:W-:Y:S02]  /*132c0*/  UIADD3 UR48, UR4, 0x800, URZ ;  /* 0x0000080004307890 */ /* 0x000fe4000fffe03f */
[----:B------:R-:W-:Y:S01]  /*132d0*/  UIADD3 UR44, UR4, 0x802, URZ ;  /* 0x00000802042c7890 */ /* 0x000fe2000fffe03f */
[----:B------:R3:W-:Y:S04]  /*132e0*/  STL.64 [R1+0x10], R10 ;  /* 0x0000100a01007387 */ /* 0x0007e80000100a00 */
[----:B------:R-:W4:Y:S01]  /*132f0*/  LDL.LU R72, [R1+0x8] ;  /* 0x0000080001487983 */ /* 0x000f220000300800 */
[----:B------:R-:W-:Y:S02]  /*13300*/  WARPGROUP.DEPBAR.LE gsb0, 0x0 ;  /* 0x00008000000079c5 */ /* 0x000fe40000010000 */
[----:B------:R-:W-:-:S06]  /*13310*/  WARPGROUP.ARRIVE ;  /* 0x00000000000079c5 */ /* 0x000fcc0000000000 */
[----:B------:R-:W-:Y:S01]  /*13320*/  HGMMA.64x96x16.F32.BF16 R24, gdesc[UR8], R24, gsb0 ;  /* 0x01600000081879f0 */ /* 0x000fe20008001818 */
[----:B------:R-:W-:Y:S01]  /*13330*/  R2UR UR10, R8 ;  /* 0x00000000080a72ca */ /* 0x000fe200000e0000 */
[----:B------:R-:W-:Y:S01]  /*13340*/  UMOV UR8, UR5 ;  /* 0x0000000500087c82 */ /* 0x000fe20008000000 */
[----:B------:R-:W-:Y:S01]  /*13350*/  R2UR UR11, R9 ;  /* 0x00000000090b72ca */ /* 0x000fe200000e0000 */
[----:B------:R-:W-:Y:S01]  /*13360*/  UMOV UR9, 0x40000040 ;  /* 0x4000004000097882 */ /* 0x000fe20000000000 */
[----:B------:R-:W-:Y:S02]  /*13370*/  VIADD R8, R6, 0x306 ;  /* 0x0000030606087836 */ /* 0x000fe40000000000 */
[----:B------:R-:W-:Y:S01]  /*13380*/  IMAD.MOV.U32 R9, RZ, RZ, 0x40000040 ;  /* 0x40000040ff097424 */ /* 0x000fe200078e00ff */
[----:B------:R-:W-:Y:S01]  /*13390*/  UIADD3 UR40, UR4, 0x804, URZ ;  /* 0x0000080404287890 */ /* 0x000fe2000fffe03f */
[----:B------:R-:W-:Y:S01]  /*133a0*/  UMOV UR41, 0x40000040 ;  /* 0x4000004000297882 */ /* 0x000fe20000000000 */
[----:B------:R-:W-:-:S02]  /*133b0*/  WARPGROUP.DEPBAR.LE gsb0, 0x0 ;  /* 0x00008000000079c5 */ /* 0x000fc40000010000 */
[----:B------:R-:W-:Y:S01]  /*133c0*/  WARPGROUP.ARRIVE ;  /* 0x00000000000079c5 */ /* 0x000fe20000000000 */
[----:B------:R-:W-:Y:S01]  /*133d0*/  IMAD.MOV.U32 R7, RZ, RZ, 0x40000040 ;  /* 0x40000040ff077424 */ /* 0x000fe200078e00ff */
[----:B------:R-:W-:Y:S01]  /*133e0*/  UIADD3 UR36, UR4, 0x806, URZ ;  /* 0x0000080604247890 */ /* 0x000fe2000fffe03f */
[----:B------:R-:W-:Y:S01]  /*133f0*/  R2UR UR54, R8 ;  /* 0x00000000083672ca */ /* 0x000fe200000e0000 */
[----:B------:R-:W-:Y:S01]  /*13400*/  UMOV UR37, 0x40000040 ;  /* 0x4000004000257882 */ /* 0x000fe20000000000 */
[----:B01----:R-:W-:Y:S01]  /*13410*/  @!P1 VIADD R4, R4, 0x2a840 ;  /* 0x0002a84004049836 */ /* 0x003fe20000000000 */
[----:B------:R-:W-:Y:S01]  /*13420*/  HGMMA.64x96x16.F32.BF16 R24, gdesc[UR8], R24, gsb0 ;  /* 0x01600000081879f0 */ /* 0x000fe20008001818 */
[----:B------:R-:W-:Y:S01]  /*13430*/  R2UR UR55, R9 ;  /* 0x00000000093772ca */ /* 0x000fe200000e0000 */
[----:B------:R-:W-:Y:S01]  /*13440*/  VIADD R8, R6, 0x600 ;  /* 0x0000060006087836 */ /* 0x000fe20000000000 */
[----:B------:R-:W-:Y:S01]  /*13450*/  R2UR UR39, R7 ;  /* 0x00000000072772ca */ /* 0x000fe200000e0000 */
[----:B------:R-:W-:Y:S01]  /*13460*/  IMAD.MOV.U32 R9, RZ, RZ, 0x40000040 ;  /* 0x40000040ff097424 */ /* 0x000fe200078e00ff */
[----:B------:R-:W-:Y:S01]  /*13470*/  ULDC.64 UR4, c[0x0][0x9d8] ;  /* 0x0002760000047ab9 */ /* 0x000fe20000000a00 */
[----:B--2---:R-:W-:Y:S01]  /*13480*/  ISETP.GE.AND P2, PT, R13, 0x1, PT ;  /* 0x000000010d00780c */ /* 0x004fe20003f46270 */
[----:B---3--:R-:W-:Y:S01]  /*13490*/  IMAD.U32 R10, RZ, RZ, UR8 ;  /* 0x00000008ff0a7e24 */ /* 0x008fe2000f8e00ff */
[----:B------:R-:W-:Y:S01]  /*134a0*/  R2UR UR50, R8 ;  /* 0x00000000083272ca */ /* 0x000fe200000e0000 */
[----:B------:R-:W-:Y:S01]  /*134b0*/  IMAD.U32 R11, RZ, RZ, UR9 ;  /* 0x00000009ff0b7e24 */ /* 0x000fe2000f8e00ff */
[----:B------:R-:W-:-:S02]  /*134c0*/  WARPGROUP.DEPBAR.LE gsb0, 0x0 ;  /* 0x00008000000079c5 */ /* 0x000fc40000010000 */
[----:B------:R-:W-:-:S06]  /*134d0*/  WARPGROUP.ARRIVE ;  /* 0x00000000000079c5 */ /* 0x000fcc0000000000 */
[----:B------:R-:W-:Y:S01]  /*134e0*/  HGMMA.64x96x16.F32.BF16 R24, gdesc[UR52], R24, gsb0 ;  /* 0x01600000341879f0 */ /* 0x000fe20008001818 */
[----:B------:R-:W-:Y:S01]  /*134f0*/  R2UR UR51, R9 ;  /* 0x00000000093372ca */ /* 0x000fe200000e0000 */
[----:B------:R-:W-:Y:S02]  /*13500*/  VIADD R8, R6, 0x602 ;  /* 0x0000060206087836 */ /* 0x000fe40000000000 */
[----:B------:R-:W-:-:S03]  /*13510*/  IMAD.MOV.U32 R9, RZ, RZ, 0x40000040 ;  /* 0x40000040ff097424 */ /* 0x000fc600078e00ff */
[----:B------:R-:W-:Y:S02]  /*13520*/  R2UR UR46, R8 ;  /* 0x00000000082e72ca */ /* 0x000fe400000e0000 */
[----:B------:R-:W-:Y:S01]  /*13530*/  R2UR UR47, R9 ;  /* 0x00000000092f72ca */ /* 0x000fe200000e0000 */
[----:B------:R-:W-:Y:S02]  /*13540*/  WARPGROUP.DEPBAR.LE gsb0, 0x0 ;  /* 0x00008000000079c5 */ /* 0x000fe40000010000 */
[----:B------:R-:W-:-:S06]  /*13550*/  WARPGROUP.ARRIVE ;  /* 0x00000000000079c5 */ /* 0x000fcc0000000000 */
[----:B------:R-:W-:Y:S01]  /*13560*/  HGMMA.64x96x16.F32.BF16 R24, gdesc[UR48], R24, gsb0 ;  /* 0x01600000301879f0 */ /* 0x000fe20008001818 */
[----:B------:R-:W-:Y:S02]  /*13570*/  VIADD R8, R6, 0x604 ;  /* 0x0000060406087836 */ /* 0x000fe40000000000 */
[----:B------:R-:W-:-:S03]  /*13580*/  IMAD.MOV.U32 R9, RZ, RZ, 0x40000040 ;  /* 0x40000040ff097424 */ /* 0x000fc600078e00ff */
[----:B------:R-:W-:Y:S02]  /*13590*/  R2UR UR42, R8 ;  /* 0x00000000082a72ca */ /* 0x000fe400000e0000 */
[----:B------:R-:W-:Y:S01]  /*135a0*/  R2UR UR43, R9 ;  /* 0x00000000092b72ca */ /* 0x000fe200000e0000 */
[----:B------:R-:W-:Y:S02]  /*135b0*/  WARPGROUP.DEPBAR.LE gsb0, 0x0 ;  /* 0x00008000000079c5 */ /* 0x000fe40000010000 */
[----:B------:R-:W-:-:S06]  /*135c0*/  WARPGROUP.ARRIVE ;  /* 0x00000000000079c5 */ /* 0x000fcc0000000000 */
[----:B------:R-:W-:Y:S01]  /*135d0*/  HGMMA.64x96x16.F32.BF16 R24, gdesc[UR44], R24, gsb0 ;  /* 0x016000002c1879f0 */ /* 0x000fe20008001818 */
[----:B------:R-:W-:-:S05]  /*135e0*/  VIADD R6, R6, 0x606 ;  /* 0x0000060606067836 */ /* 0x000fca0000000000 */
[----:B------:R-:W-:Y:S01]  /*135f0*/  R2UR UR38, R6 ;  /* 0x00000000062672ca */ /* 0x000fe200000e0000 */
[----:B------:R-:W-:Y:S02]  /*13600*/  WARPGROUP.DEPBAR.LE gsb0, 0x0 ;  /* 0x00008000000079c5 */ /* 0x000fe40000010000 */
[----:B------:R-:W-:-:S06]  /*13610*/  WARPGROUP.ARRIVE ;  /* 0x00000000000079c5 */ /* 0x000fcc0000000000 */
[----:B------:R-:W-:Y:S03]  /*13620*/  HGMMA.64x96x16.F32.BF16 R24, gdesc[UR40], R24, gsb0 ;  /* 0x01600000281879f0 */ /* 0x000fe60008001818 */
[----:B------:R-:W-:Y:S02]  /*13630*/  WARPGROUP.DEPBAR.LE gsb0, 0x0 ;  /* 0x00008000000079c5 */ /* 0x000fe40000010000 */
[----:B------:R-:W-:-:S06]  /*13640*/  WARPGROUP.ARRIVE ;  /* 0x00000000000079c5 */ /* 0x000fcc0000000000 */
[----:B------:R-:W-:Y:S01]  /*13650*/  HGMMA.64x96x16.F32.BF16 R24, gdesc[UR36], R24, gsb0 ;  /* 0x01600000241879f0 */ /* 0x000fe20008001818 */
[----:B------:R-:W-:Y:S01]  /*13660*/  IMAD.MOV.U32 R9, RZ, RZ, -0x60 ;  /* 0xffffffa0ff097424 */ /* 0x000fe200078e00ff */
[----:B------:R-:W-:Y:S01]  /*13670*/  @!P1 PRMT R4, RZ, 0x654, R4 ;  /* 0x00000654ff049816 */ /* 0x000fe20000000004 */
[----:B------:R-:W-:Y:S01]  /*13680*/  ULOP3.LUT UR6, URZ, UR5, URZ, 0x33, !UPT ;  /* 0x000000053f067292 */ /* 0x000fe2000f8e333f */
[----:B----4-:R-:W-:Y:S01]  /*13690*/  LOP3.LUT R72, R72, 0xffefffff, RZ, 0xc0, !PT ;  /* 0xffefffff48487812 */ /* 0x010fe200078ec0ff */
[----:B------:R0:W-:Y:S03]  /*136a0*/  STL.64 [R1], R10 ;  /* 0x0000000a01007387 */ /* 0x0001e60000100a00 */
[----:B------:R-:W-:Y:S01]  /*136b0*/  @P2 LOP3.LUT R72, R72, 0x100000, RZ, 0xfc, !PT ;  /* 0x0010000048482812 */ /* 0x000fe200078efcff */
[----:B------:R-:W-:Y:S02]  /*136c0*/  WARPGROUP.DEPBAR.LE gsb0, 0x0 ;  /* 0x00008000000079c5 */ /* 0x000fe40000010000 */
[----:B------:R-:W-:Y:S01]  /*136d0*/  FMUL.FTZ R8, R37, UR4 ;  /* 0x0000000425087c20 */ /* 0x000fe20008410000 */
[----:B------:R1:W-:Y:S03]  /*136e0*/  @!P1 SYNCS.ARRIVE.TRANS64.RED.A1T0 RZ, [R4+URZ], RZ ;  /* 0x000000ff04ff99a7 */ /* 0x0003e6000810043f */
[----:B------:R2:W3:Y:S01]  /*136f0*/  MUFU.TANH R82, R8 ;  /* 0x0000000800527308 */ /* 0x0004e20000002400 */
[----:B------:R-:W-:Y:S01]  /*13700*/  FMUL.FTZ R7, R33, UR4 ;  /* 0x0000000421077c20 */ /* 0x000fe20008410000 */
[----:B------:R-:W-:Y:S01]  /*13710*/  FMUL.FTZ R33, R38, UR4 ;  /* 0x0000000426217c20 */ /* 0x000fe20008410000 */
[----:B------:R-:W-:-:S02]  /*13720*/  IMAD R38, R2, R9, 0x60 ;  /* 0x0000006002267424 */ /* 0x000fc400078e0209 */
[----:B--2---:R-:W-:-:S04]  /*13730*/  FMUL.FTZ R8, R45, UR4 ;  /* 0x000000042d087c20 */ /* 0x004fc80008410000 */
[----:B------:R2:W4:Y:S02]  /*13740*/  MUFU.TANH R74, R8 ;  /* 0x00000008004a7308 */ /* 0x0005240000002400 */
[----:B--2---:R-:W-:-:S06]  /*13750*/  FMUL.FTZ R8, R53, UR4 ;  /* 0x0000000435087c20 */ /* 0x004fcc0008410000 */
[----:B------:R2:W0:Y:S02]  /*13760*/  MUFU.TANH R20, R8 ;  /* 0x0000000800147308 */ /* 0x0004240000002400 */
[----:B--2---:R-:W-:-:S06]  /*13770*/  IMAD.IADD R8, R163, 0x1, R38 ;  /* 0x00000001a3087824 */ /* 0x004fcc00078e0226 */
[----:B------:R2:W0:Y:S01]  /*13780*/  MUFU.TANH R86, R7 ;  /* 0x0000000700567308 */ /* 0x0004220000002400 */
[----:B-1----:R-:W-:Y:S01]  /*13790*/  IADD3 R4, -R164, 0x1, R8 ;  /* 0x00000001a4047810 */ /* 0x002fe20007ffe108 */
[----:B--2---:R-:W-:Y:S01]  /*137a0*/  FMUL.FTZ R7, R41, UR4 ;  /* 0x0000000429077c20 */ /* 0x004fe20008410000 */
[----:B------:R-:W-:-:S03]  /*137b0*/  FMUL.FTZ R45, R47, UR4 ;  /* 0x000000042f2d7c20 */ /* 0x000fc60008410000 */
[----:B------:R-:W-:Y:S02]  /*137c0*/  IMAD R47, R173, -0x2, R4 ;  /* 0xfffffffead2f7824 */ /* 0x000fe400078e0204 */
[----:B------:R1:W2:Y:S01]  /*137d0*/  MUFU.TANH R78, R7 ;  /* 0x00000007004e7308 */ /* 0x0002a20000002400 */
[----:B------:R-:W-:Y:S02]  /*137e0*/  IMAD.U32 R4, RZ, RZ, UR6 ;  /* 0x00000006ff047e24 */ /* 0x000fe4000f8e00ff */
[----:B------:R-:W-:Y:S01]  /*137f0*/  FMUL.FTZ R25, R25, UR4 ;  /* 0x0000000419197c20 */ /* 0x000fe20008410000 */
[----:B------:R-:W-:Y:S01]  /*13800*/  FMUL.FTZ R29, R29, UR4 ;  /* 0x000000041d1d7c20 */ /* 0x000fe20008410000 */
[----:B-1----:R-:W-:-:S03]  /*13810*/  FMUL.FTZ R7, R49, UR4 ;  /* 0x0000000431077c20 */ /* 0x002fc60008410000 */
[----:B0-----:R0:W1:Y:S01]  /*13820*/  MUFU.TANH R10, R25 ;  /* 0x00000019000a7308 */ /* 0x0010620000002400 */
[----:B------:R1:W-:Y:S01]  /*13830*/  STL [R1+0xc], R4 ;  /* 0x00000c0401007387 */ /* 0x0003e20000100800 */
[----:B------:R-:W-:Y:S01]  /*13840*/  FMUL.FTZ R15, R24, UR4 ;  /* 0x00000004180f7c20 */ /* 0x000fe20008410000 */
[----:B------:R-:W-:-:S05]  /*13850*/  FMUL.FTZ R3, R27, UR4 ;  /* 0x000000041b037c20 */ /* 0x000fca0008410000 */
[----:B------:R3:W1:Y:S01]  /*13860*/  MUFU.TANH R14, R7 ;  /* 0x00000007000e7308 */ /* 0x0006620000002400 */
[----:B0-----:R-:W-:Y:S01]  /*13870*/  FMUL.FTZ R25, R35, UR4 ;  /* 0x0000000423197c20 */ /* 0x001fe20008410000 */
[----:B------:R0:W-:Y:S01]  /*13880*/  STL [R1+0x8], R72 ;  /* 0x0000084801007387 */ /* 0x0001e20000100800 */
[----:B------:R-:W-:Y:S01]  /*13890*/  FMUL.FTZ R11, R31, UR4 ;  /* 0x000000041f0b7c20 */ /* 0x000fe20008410000 */
[----:B------:R-:W-:Y:S01]  /*138a0*/  FMUL.FTZ R35, R39, UR4 ;  /* 0x0000000427237c20 */ /* 0x000fe20008410000 */
[----:B------:R-:W-:Y:S01]  /*138b0*/  FMUL.FTZ R41, R43, UR4 ;  /* 0x000000042b297c20 */ /* 0x000fe20008410000 */
[----:B---3--:R-:W-:Y:S02]  /*138c0*/  FMUL.FTZ R7, R57, UR4 ;  /* 0x0000000439077c20 */ /* 0x008fe40008410000 */
[----:B------:R-:W3:Y:S01]  /*138d0*/  MUFU.TANH R92, R29 ;  /* 0x0000001d005c7308 */ /* 0x000ee20000002400 */
[----:B------:R-:W-:Y:S01]  /*138e0*/  FMUL.FTZ R0, R26, UR4 ;  /* 0x000000041a007c20 */ /* 0x000fe20008410000 */
[----:B------:R-:W-:Y:S01]  /*138f0*/  FMUL.FTZ R6, R30, UR4 ;  /* 0x000000041e067c20 */ /* 0x000fe20008410000 */
[----:B------:R-:W-:Y:S01]  /*13900*/  FMUL.FTZ R32, R32, UR4 ;  /* 0x0000000420207c20 */ /* 0x000fe20008410000 */
[----:B------:R-:W-:Y:S01]  /*13910*/  FMUL.FTZ R21, R34, UR4 ;  /* 0x0000000422157c20 */ /* 0x000fe20008410000 */
[----:B------:R-:W-:Y:S01]  /*13920*/  FMUL.FTZ R36, R36, UR4 ;  /* 0x0000000424247c20 */ /* 0x000fe20008410000 */
[----:B------:R-:W-:Y:S01]  /*13930*/  FMUL.FTZ R40, R40, UR4 ;  /* 0x0000000428287c20 */ /* 0x000fe20008410000 */
[----:B------:R-:W-:Y:S01]  /*13940*/  FMUL.FTZ R37, R42, UR4 ;  /* 0x000000042a257c20 */ /* 0x000fe20008410000 */
[----:B------:R4:W0:Y:S01]  /*13950*/  MUFU.TANH R24, R7 ;  /* 0x0000000700187308 */ /* 0x0008220000002400 */
        /* <DEDUP_REMOVED lines=16> */
[----:B----4-:R-:W-:Y:S01]  /*13a60*/  FMUL.FTZ R7, R67, UR4 ;  /* 0x0000000443077c20 */ /* 0x010fe20008410000 */
[----:B------:R-:W-:Y:S01]  /*13a70*/  FMUL.FTZ R69, R69, UR4 ;  /* 0x0000000445457c20 */ /* 0x000fe20008410000 */
[----:B------:R-:W-:Y:S01]  /*13a80*/  FMUL.FTZ R29, R70, UR4 ;  /* 0x00000004461d7c20 */ /* 0x000fe20008410000 */
[----:B------:R-:W-:Y:S01]  /*13a90*/  FMUL.FTZ R31, R71, UR4 ;  /* 0x00000004471f7c20 */ /* 0x000fe20008410000 */
[----:B------:R-:W-:Y:S01]  /*13aa0*/  FMUL.FTZ R56, R56, UR4 ;  /* 0x0000000438387c20 */ /* 0x000fe20008410000 */
[----:B------:R-:W-:Y:S01]  /*13ab0*/  FMUL.FTZ R68, R68, UR4 ;  /* 0x0000000444447c20 */ /* 0x000fe20008410000 */
[----:B------:R-:W4:Y:S01]  /*13ac0*/  MUFU.TANH R15, R15 ;  /* 0x0000000f000f7308 */ /* 0x000f220000002400 */
[----:B------:R-:W-:-:S07]  /*13ad0*/  FMUL.FTZ R59, R59, UR4 ;  /* 0x000000043b3b7c20 */ /* 0x000fce0008410000 */
[----:B------:R-:W0:Y:S01]  /*13ae0*/  MUFU.TANH R0, R0 ;  /* 0x0000000000007308 */ /* 0x000e220000002400 */
[----:B------:R-:W-:-:S07]  /*13af0*/  FMUL.FTZ R28, R28, UR4 ;  /* 0x000000041c1c7c20 */ /* 0x000fce0008410000 */
[----:B------:R-:W0:Y:S01]  /*13b00*/  MUFU.TANH R3, R3 ;  /* 0x0000000300037308 */ /* 0x000e220000002400 */
[----:B------:R-:W-:-:S07]  /*13b10*/  IMAD R9, R169, 0x80, R179 ;  /* 0x00000080a9097824 */ /* 0x000fce00078e02b3 */
        /* <DEDUP_REMOVED lines=35> */
[----:B------:R-:W-:-:S07]  /*13d50*/  VIADD R46, R47, UR6 ;  /* 0x000000062f2e7c36 */ /* 0x000fce0008000000 */
[----:B------:R2:W0:Y:S01]  /*13d60*/  MUFU.TANH R73, R59 ;  /* 0x0000003b00497308 */ /* 0x0004220000002400 */
[----:B------:R-:W-:Y:S02]  /*13d70*/  IMAD R50, R173, -0x2, R38 ;  /* 0xfffffffead327824 */ /* 0x000fe400078e0226 */
[----:B------:R-:W-:Y:S02]  /*13d80*/  IMAD.IADD R30, R46, 0x1, R9 ;  /* 0x000000012e1e7824 */ /* 0x000fe400078e0209 */
[----:B--2---:R-:W-:-:S03]  /*13d90*/  IMAD.IADD R59, R47, 0x1, R12 ;  /* 0x000000012f3b7824 */ /* 0x004fc600078e020c */
[----:B------:R2:W0:Y:S02]  /*13da0*/  MUFU.TANH R94, R28 ;  /* 0x0000001c005e7308 */ /* 0x0004240000002400 */
[----:B--2---:R-:W-:Y:S01]  /*13db0*/  VIADDMNMX R28, R9, R59, R42, PT ;  /* 0x0000003b091c7246 */ /* 0x004fe2000380012a */
[----:B-1-34-:R-:W-:Y:S06]  /*13dc0*/  @!P2 BRA `(.L_x_1517) ;  /* 0x00000000004ca947 */ /* 0x01afec0003800000 */
[----:B------:R-:W-:Y:S01]  /*13dd0*/  IADD3 R4, -R164, R163, R9 ;  /* 0x000000a3a4047210 */ /* 0x000fe20007ffe109 */
[----:B------:R-:W-:Y:S03]  /*13de0*/  BSSY B0, `(.L_x_1518) ;  /* 0x000000e000007945 */ /* 0x000fe60003800000 */
        /* <DEDUP_REMOVED lines=9> */
.L_x_1519:
[----:B------:R-:W-:-:S13]  /*13e80*/  ISETP.NE.AND P2, PT, R13, 0x1, PT ;  /* 0x000000010d00780c */ /* 0x000fda0003f45270 */
[----:B------:R-:W1:Y:S02]  /*13e90*/  @P2 LDC.64 R66, c[0x0][0x9e8] ;  /* 0x00027a00ff422b82 */ /* 0x000e640000000a00 */
[----:B-1----:R-:W-:-:S05]  /*13ea0*/  @P2 IMAD.HI.U32 R8, R4, R66, RZ ;  /* 0x0000004204082227 */ /* 0x002fca00078e00ff */
[----:B------:R-:W-:-:S07]  /*13eb0*/  @P2 SHF.R.U32.HI R4, RZ, R67, R8 ;  /* 0x00000043ff042219 */ /* 0x000fce0000011608 */
.L_x_1520:
[----:B------:R-:W-:Y:S05]  /*13ec0*/  BSYNC B0 ;  /* 0x0000000000007941 */ /* 0x000fea0003800000 */
.L_x_1518:
[----:B------:R-:W-:-:S05]  /*13ed0*/  IMAD R47, R4, R13, R50 ;  /* 0x0000000d042f7224 */ /* 0x000fca00078e0232 */
[----:B------:R-:W-:Y:S02]  /*13ee0*/  VIMNMX R30, R30, R47, !PT ;  /* 0x0000002f1e1e7248 */ /* 0x000fe40007fe0100 */
[----:B------:R-:W-:-:S07]  /*13ef0*/  VIADDMNMX R28, R47, R13, R28, PT ;  /* 0x0000000d2f1c7246 */ /* 0x000fce000380011c */
.L_x_1517:
[C---:B------:R-:W-:Y:S01]  /*13f00*/  ISETP.GE.AND P3, PT, R38.reuse, 0x9, PT ;  /* 0x000000092600780c */ /* 0x040fe20003f66270 */
[----:B------:R-:W-:Y:S01]  /*13f10*/  VIADD R90, R9, 0x8 ;  /* 0x00000008095a7836 */ /* 0x000fe20000000000 */
[----:B------:R-:W-:Y:S02]  /*13f20*/  ISETP.GE.AND P2, PT, R38, 0x2, PT ;  /* 0x000000022600780c */ /* 0x000fe40003f46270 */
[----:B------:R-:W-:Y:S02]  /*13f30*/  P2R R54, PR, RZ, 0x8 ;  /* 0x00000008ff367803 */ /* 0x000fe40000000000 */
[C---:B------:R-:W-:Y:S02]  /*13f40*/  ISETP.GT.AND P3, PT, R30.reuse, 0x8, !P3 ;  /* 0x000000081e00780c */ /* 0x040fe40005f64270 */
[----:B------:R-:W-:Y:S02]  /*13f50*/  ISETP.GT.AND P4, PT, R30, 0x1, !P2 ;  /* 0x000000011e00780c */ /* 0x000fe40005784270 */
[----:B------:R-:W-:-:S02]  /*13f60*/  ISETP.LT.OR P3, PT, R28, 0x9, P3 ;  /* 0x000000091c00780c */ /* 0x000fc40001f61670 */
[----:B------:R-:W-:Y:S02]  /*13f70*/  ISETP.GE.AND P5, PT, R38, 0xa, PT ;  /* 0x0000000a2600780c */ /* 0x000fe40003fa6270 */
[----:B0-----:R-:W-:Y:S02]  /*13f80*/  FSEL R94, R94, -INF , !P3 ;  /* 0xff8000005e5e7808 */ /* 0x001fe40005800000 */
[----:B------:R-:W-:Y:S02]  /*13f90*/  ISETP.LT.OR P4, PT, R28, 0x2, P4 ;  /* 0x000000021c00780c */ /* 0x000fe40002781670 */
[----:B------:R-:W-:Y:S02]  /*13fa0*/  ISETP.GT.AND P3, PT, R30, 0x9, !P5 ;  /* 0x000000091e00780c */ /* 0x000fe40006f64270 */
[----:B------:R-:W-:Y:S02]  /*13fb0*/  FSEL R96, R10, -INF , !P4 ;  /* 0xff8000000a607808 */ /* 0x000fe40006000000 */
        /* <DEDUP_REMOVED lines=88> */
[C---:B------:R-:W-:Y:S02]  /*14540*/  ISETP.GE.AND P3, PT, R38.reuse, 0x52, PT ;  /* 0x000000522600780c */ /* 0x040fe40003f66270 */
[----:B------:R-:W-:Y:S02]  /*14550*/  ISETP.GE.AND P6, PT, R38, 0x1, PT ;  /* 0x000000012600780c */ /* 0x000fe40003fc6270 */
[----:B------:R-:W-:-:S02]  /*14560*/  ISETP.GT.AND P4, PT, R30, 0x51, !P3 ;  /* 0x000000511e00780c */ /* 0x000fc40005f84270 */
[----:B------:R-:W-:Y:S02]  /*14570*/  VIADDMNMX R90, R90, R59, R42, PT ;  /* 0x0000003b5a5a7246 */ /* 0x000fe4000380012a */
[----:B------:R-:W-:Y:S02]  /*14580*/  ISETP.LT.OR P4, PT, R28, 0x52, P4 ;  /* 0x000000521c00780c */ /* 0x000fe40002781670 */
[----:B------:R-:W-:Y:S02]  /*14590*/  IADD3 R59, R46, 0x8, R9 ;  /* 0x000000082e3b7810 */ /* 0x000fe40007ffe009 */
[----:B------:R-:W-:Y:S02]  /*145a0*/  FSEL R14, R65, -INF , !P4 ;  /* 0xff800000410e7808 */ /* 0x000fe40006000000 */
[----:B------:R-:W-:-:S04]  /*145b0*/  ISETP.GE.AND P4, PT, R38, 0x59, PT ;  /* 0x000000592600780c */ /* 0x000fc80003f86270 */
[----:B------:R-:W-:-:S04]  /*145c0*/  ISETP.GT.AND P5, PT, R30, 0x58, !P4 ;  /* 0x000000581e00780c */ /* 0x000fc800067a4270 */
[----:B------:R-:W-:-:S04]  /*145d0*/  ISETP.LT.OR P5, PT, R28, 0x59, P5 ;  /* 0x000000591c00780c */ /* 0x000fc80002fa1670 */
[----:B------:R-:W-:Y:S02]  /*145e0*/  FSEL R4, R34, -INF , !P5 ;  /* 0xff80000022047808 */ /* 0x000fe40006800000 */
        /* <DEDUP_REMOVED lines=22> */
.L_x_1523:
[----:B------:R-:W-:-:S13]  /*14750*/  ISETP.NE.AND P5, PT, R13, 0x1, PT ;  /* 0x000000010d00780c */ /* 0x000fda0003fa5270 */
[----:B------:R-:W0:Y:S02]  /*14760*/  @P5 LDC.64 R46, c[0x0][0x9e8] ;  /* 0x00027a00ff2e5b82 */ /* 0x000e240000000a00 */
[----:B0-----:R-:W-:-:S05]  /*14770*/  @P5 IMAD.HI.U32 R46, R15, R46, RZ ;  /* 0x0000002e0f2e5227 */ /* 0x001fca00078e00ff */
[----:B------:R-:W-:-:S07]  /*14780*/  @P5 SHF.R.U32.HI R15, RZ, R47, R46 ;  /* 0x0000002fff0f5219 */ /* 0x000fce000001162e */
.L_x_1524:
[----:B------:R-:W-:Y:S05]  /*14790*/  BSYNC B0 ;  /* 0x0000000000007941 */ /* 0x000fea0003800000 */
.L_x_1522:
[----:B------:R-:W-:-:S05]  /*147a0*/  IMAD R30, R15, R13, R50 ;  /* 0x0000000d0f1e7224 */ /* 0x000fca00078e0232 */
[----:B------:R-:W-:Y:S02]  /*147b0*/  VIMNMX R59, R59, R30, !PT ;  /* 0x0000001e3b3b7248 */ /* 0x000fe40007fe0100 */
[----:B------:R-:W-:-:S07]  /*147c0*/  VIADDMNMX R90, R30, R13, R90, PT ;  /* 0x0000000d1e5a7246 */ /* 0x000fce000380015a */
.L_x_1521:
[C---:B------:R-:W-:Y:S01]  /*147d0*/  ISETP.GT.AND P2, PT, R59.reuse, 0x1, !P2 ;  /* 0x000000013b00780c */ /* 0x040fe20005744270 */
[----:B------:R-:W-:Y:S01]  /*147e0*/  ULDC UR4, c[0x0][0x988] ;  /* 0x0002620000047ab9 */ /* 0x000fe20000000800 */
[----:B------:R-:W-:Y:S02]  /*147f0*/  ISETP.NE.AND P5, PT, R32, RZ, PT ;  /* 0x000000ff2000720c */ /* 0x000fe40003fa5270 */
[----:B------:R-:W-:Y:S02]  /*14800*/  ISETP.LT.OR P2, PT, R90, 0x2, P2 ;  /* 0x000000025a00780c */ /* 0x000fe40001741670 */
[----:B------:R-:W-:Y:S02]  /*14810*/  ISETP.GT.AND P6, PT, R59, RZ, !P6 ;  /* 0x000000ff3b00720c */ /* 0x000fe400077c4270 */
        /* <DEDUP_REMOVED lines=14> */
[----:B------:R-:W-:Y:S01]  /*14900*/  FSEL R34, R11, -INF , !P2 ;  /* 0xff8000000b227808 */ /* 0x000fe20005000000 */
[----:B------:R-:W-:Y:S01]  /*14910*/  IMAD.U32 R11, RZ, RZ, UR4 ;  /* 0x00000004ff0b7e24 */ /* 0x000fe2000f8e00ff */
        /* <DEDUP_REMOVED lines=21> */
[----:B------:R-:W-:Y:S02]  /*14a70*/  ISETP.GT.AND P2, PT, R59, 0x19, !P5 ;  /* 0x000000193b00780c */ /* 0x000fe40006f44270 */
[----:B------:R-:W-:-:S02]  /*14a80*/  ISETP.NE.AND P5, PT, R44, RZ, PT ;  /* 0x000000ff2c00720c */ /* 0x000fc40003fa5270 */
        /* <DEDUP_REMOVED lines=16> */
[----:B------:R-:W-:Y:S02]  /*14b90*/  FSEL R46, R41, -INF , !P2 ;  /* 0xff800000292e7808 */ /* 0x000fe40005000000 */
[----:B------:R-:W-:-:S02]  /*14ba0*/  ISETP.NE.AND P2, PT, R77, RZ, PT ;  /* 0x000000ff4d00720c */ /* 0x000fc40003f45270 */
[----:B------:R-:W-:Y:S02]  /*14bb0*/  ISETP.LT.OR P6, PT, R90, 0x1, P6 ;  /* 0x000000015a00780c */ /* 0x000fe400037c1670 */
[----:B------:R-:W-:Y:S02]  /*14bc0*/  ISETP.GT.AND P2, PT, R59, 0x28, !P2 ;  /* 0x000000283b00780c */ /* 0x000fe40005744270 */
[----:B------:R-:W-:Y:S02]  /*14bd0*/  FMNMX.FTZ R3, R28, R3, !PT ;  /* 0x000000031c037209 */ /* 0x000fe40007810000 */
[----:B------:R-:W-:Y:S02]  /*14be0*/  ISETP.LT.OR P2, PT, R90, 0x29, P2 ;  /* 0x000000295a00780c */ /* 0x000fe40001741670 */
[----:B------:R-:W-:Y:S02]  /*14bf0*/  FSEL R33, R0, -INF , !P6 ;  /* 0xff80000000217808 */ /* 0x000fe40007000000 */
[----:B------:R-:W-:Y:S01]  /*14c00*/  FSEL R48, R43, -INF , !P2 ;  /* 0xff8000002b307808 */ /* 0x000fe20005000000 */
[----:B------:R-:W0:Y:S01]  /*14c10*/  SHFL.BFLY PT, R0, R3, 0x2, 0x1f ;  /* 0x0c401f0003007f89 */ /* 0x000e2200000e0000 */
[----:B------:R-:W-:-:S02]  /*14c20*/  ISETP.NE.AND P2, PT, R79, RZ, PT ;  /* 0x000000ff4f00720c */ /* 0x000fc40003f45270 */
[----:B------:R-:W-:Y:S02]  /*14c30*/  ISETP.NE.AND P6, PT, R61, RZ, PT ;  /* 0x000000ff3d00720c */ /* 0x000fe40003fc5270 */
[C---:B------:R-:W-:Y:S02]  /*14c40*/  ISETP.GT.AND P2, PT, R59.reuse, 0x29, !P2 ;  /* 0x000000293b00780c */ /* 0x040fe40005744270 */
[C---:B------:R-:W-:Y:S02]  /*14c50*/  ISETP.GT.AND P3, PT, R59.reuse, 0x51, !P3 ;  /* 0x000000513b00780c */ /* 0x040fe40005f64270 */
[----:B------:R-:W-:Y:S02]  /*14c60*/  ISETP.LT.OR P2, PT, R90, 0x2a, P2 ;  /* 0x0000002a5a00780c */ /* 0x000fe40001741670 */
[----:B------:R-:W-:Y:S02]  /*14c70*/  ISETP.GT.AND P4, PT, R59, 0x58, !P4 ;  /* 0x000000583b00780c */ /* 0x000fe40006784270 */
[----:B------:R-:W-:-:S02]  /*14c80*/  FSEL R50, R45, -INF , !P2 ;  /* 0xff8000002d327808 */ /* 0x000fc40005000000 */
[----:B------:R-:W-:Y:S02]  /*14c90*/  ISETP.NE.AND P2, PT, R81, RZ, PT ;  /* 0x000000ff5100720c */ /* 0x000fe40003f45270 */
[C---:B------:R-:W-:Y:S02]  /*14ca0*/  ISETP.LT.OR P3, PT, R90.reuse, 0x52, P3 ;  /* 0x000000525a00780c */ /* 0x040fe40001f61670 */
[----:B------:R-:W-:Y:S02]  /*14cb0*/  ISETP.GT.AND P2, PT, R59, 0x30, !P2 ;  /* 0x000000303b00780c */ /* 0x000fe40005744270 */
[C---:B------:R-:W-:Y:S02]  /*14cc0*/  ISETP.LT.OR P4, PT, R90.reuse, 0x59, P4 ;  /* 0x000000595a00780c */ /* 0x040fe40002781670 */
[----:B------:R-:W-:Y:S02]  /*14cd0*/  ISETP.LT.OR P2, PT, R90, 0x31, P2 ;  /* 0x000000315a00780c */ /* 0x000fe40001741670 */
[----:B0-----:R-:W-:-:S02]  /*14ce0*/  FMNMX.FTZ R15, R3, R0, !PT ;  /* 0x00000000030f7209 */ /* 0x001fc40007810000 */
[----:B------:R-:W-:Y:S02]  /*14cf0*/  FSEL R52, R49, -INF , !P2 ;  /* 0xff80000031347808 */ /* 0x000fe40005000000 */
[----:B------:R-:W-:Y:S01]  /*14d00*/  ISETP.NE.AND P2, PT, R83, RZ, PT ;  /* 0x000000ff5300720c */ /* 0x000fe20003f45270 */
[----:B------:R-:W0:Y:S01]  /*14d10*/  SHFL.BFLY PT, R6, R15, 0x1, 0x1f ;  /* 0x0c201f000f067f89 */ /* 0x000e2200000e0000 */
[----:B------:R-:W-:Y:S02]  /*14d20*/  FMNMX.FTZ R3, R33, R30, !PT ;  /* 0x0000001e21037209 */ /* 0x000fe40007810000 */
[----:B------:R-:W-:Y:S02]  /*14d30*/  ISETP.GT.AND P2, PT, R59, 0x31, !P2 ;  /* 0x000000313b00780c */ /* 0x000fe40005744270 */
[----:B------:R-:W-:Y:S02]  /*14d40*/  FMNMX.FTZ R3, R32, R3, !PT ;  /* 0x0000000320037209 */ /* 0x000fe40007810000 */
[----:B------:R-:W-:-:S02]  /*14d50*/  ISETP.LT.OR P2, PT, R90, 0x32, P2 ;  /* 0x000000325a00780c */ /* 0x000fc40001741670 */
[----:B------:R-:W-:Y:S02]  /*14d60*/  FMNMX.FTZ R3, R34, R3, !PT ;  /* 0x0000000322037209 */ /* 0x000fe40007810000 */
[----:B------:R-:W-:Y:S02]  /*14d70*/  FSEL R54, R51, -INF , !P2 ;  /* 0xff80000033367808 */ /* 0x000fe40005000000 */
[----:B------:R-:W-:-:S04]  /*14d80*/  ISETP.NE.AND P2, PT, R85, RZ, PT ;  /* 0x000000ff5500720c */ /* 0x000fc80003f45270 */
[----:B------:R-:W-:-:S04]  /*14d90*/  ISETP.GT.AND P2, PT, R59, 0x38, !P2 ;  /* 0x000000383b00780c */ /* 0x000fc80005744270 */
[----:B------:R-:W-:Y:S02]  /*14da0*/  ISETP.LT.OR P2, PT, R90, 0x39, P2 ;  /* 0x000000395a00780c */ /* 0x000fe40001741670 */
[----:B0-----:R-:W-:Y:S02]  /*14db0*/  FMNMX.FTZ R6, R15, R6, !PT ;  /* 0x000000060f067209 */ /* 0x001fe40007810000 */
[----:B------:R-:W-:Y:S02]  /*14dc0*/  FSEL R56, R53, -INF , !P2 ;  /* 0xff80000035387808 */ /* 0x000fe40005000000 */
[----:B------:R-:W-:Y:S01]  /*14dd0*/  ISETP.NE.AND P2, PT, R87, RZ, PT ;  /* 0x000000ff5700720c */ /* 0x000fe20003f45270 */
[----:B------:R-:W-:Y:S01]  /*14de0*/  FMUL.FTZ R0, R6, R11 ;  /* 0x0000000b06007220 */ /* 0x000fe20000410000 */
        /* <DEDUP_REMOVED lines=14> */
[----:B------:R-:W-:Y:S02]  /*14ed0*/  FMNMX.FTZ R21, R48, R21, !PT ;  /* 0x0000001530157209 */ /* 0x000fe40007810000 */
[----:B------:R-:W-:Y:S02]  /*14ee0*/  ISETP.GT.AND P2, PT, R59, 0x41, !P2 ;  /* 0x000000413b00780c */ /* 0x000fe40005744270 */
[----:B------:R-:W-:Y:S02]  /*14ef0*/  FMNMX.FTZ R21, R50, R21, !PT ;  /* 0x0000001532157209 */ /* 0x000fe40007810000 */
[----:B------:R-:W-:-:S04]  /*14f00*/  ISETP.LT.OR P2, PT, R90, 0x42, P2 ;  /* 0x000000425a00780c */ /* 0x000fc80001741670 */
[----:B------:R-:W-:Y:S02]  /*14f10*/  FSEL R60, R73, -INF , !P2 ;  /* 0xff800000493c7808 */ /* 0x000fe40005000000 */
[----:B------:R-:W-:Y:S02]  /*14f20*/  ISETP.GT.AND P2, PT, R59, 0x48, !P5 ;  /* 0x000000483b00780c */ /* 0x000fe40006f44270 */
[----:B------:R-:W-:Y:S02]  /*14f30*/  ISETP.NE.AND P5, PT, R93, RZ, PT ;  /* 0x000000ff5d00720c */ /* 0x000fe40003fa5270 */
[----:B------:R-:W-:-:S04]  /*14f40*/  ISETP.LT.OR P2, PT, R90, 0x49, P2 ;  /* 0x000000495a00780c */ /* 0x000fc80001741670 */
[----:B------:R-:W-:Y:S02]  /*14f50*/  FSEL R62, R62, -INF , !P2 ;  /* 0xff8000003e3e7808 */ /* 0x000fe40005000000 */
[----:B------:R-:W-:-:S04]  /*14f60*/  FSETP.NEU.FTZ.AND P2, PT, R6, -INF , PT ;  /* 0xff8000000600780b */ /* 0x000fc80003f5d000 */
[----:B------:R-:W-:Y:S02]  /*14f70*/  FSEL R37, R0, RZ, P2 ;  /* 0x000000ff00257208 */ /* 0x000fe40001000000 */
[----:B------:R-:W-:Y:S02]  /*14f80*/  ISETP.GT.AND P2, PT, R59, 0x49, !P5 ;  /* 0x000000493b00780c */ /* 0x000fe40006f44270 */
[----:B------:R-:W-:Y:S01]  /*14f90*/  ISETP.NE.AND P5, PT, R65, RZ, PT ;  /* 0x000000ff4100720c */ /* 0x000fe20003fa5270 */
[-CC-:B------:R-:W-:Y:S01]  /*14fa0*/  FFMA.FTZ R25, R96, R11.reuse, -R37.reuse ;  /* 0x0000000b60197223 */ /* 0x180fe20000010825 */
[----:B------:R-:W-:Y:S01]  /*14fb0*/  ISETP.LT.OR P2, PT, R90, 0x4a, P2 ;  /* 0x0000004a5a00780c */ /* 0x000fe20001741670 */
[-CC-:B------:R-:W-:Y:S01]  /*14fc0*/  FFMA.FTZ R82, R82, R11.reuse, -R37.reuse ;  /* 0x0000000b52527223 */ /* 0x180fe20000010825 */
[-CC-:B------:R-:W-:Y:S01]  /*14fd0*/  FFMA.FTZ R148, R80, R11.reuse, -R37.reuse ;  /* 0x0000000b50947223 */ /* 0x180fe20000010825 */
[----:B------:R0:W-:Y:S01]  /*14fe0*/  MUFU.EX2 R3, R25 ;  /* 0x0000001900037308 */ /* 0x0001e20000000800 */
[----:B------:R-:W-:Y:S01]  /*14ff0*/  FSEL R0, R39, -INF , !P2 ;  /* 0xff80000027007808 */ /* 0x000fe20005000000 */
[-CC-:B------:R-:W-:Y:S01]  /*15000*/  FFMA.FTZ R154, R84, R11.reuse, -R37.reuse ;  /* 0x0000000b549a7223 */ /* 0x180fe20000010825 */
[C---:B------:R-:W-:Y:S01]  /*15010*/  ISETP.GT.AND P2, PT, R59.reuse, 0x50, !P6 ;  /* 0x000000503b00780c */ /* 0x040fe20007744270 */
[-CC-:B------:R-:W-:Y:S01]  /*15020*/  FFMA.FTZ R24, R24, R11.reuse, -R37.reuse ;  /* 0x0000000b18187223 */ /* 0x180fe20000010825 */
[----:B------:R-:W-:Y:S01]  /*15030*/  ISETP.GT.AND P5, PT, R59, 0x59, !P5 ;  /* 0x000000593b00780c */ /* 0x000fe20006fa4270 */
[-CC-:B------:R-:W-:Y:S01]  /*15040*/  FFMA.FTZ R156, R156, R11.reuse, -R37.reuse ;  /* 0x0000000b9c9c7223 */ /* 0x180fe20000010825 */
[----:B------:R-:W-:Y:S01]  /*15050*/  ISETP.LT.OR P2, PT, R90, 0x51, P2 ;  /* 0x000000515a00780c */ /* 0x000fe20001741670 */
[--C-:B------:R-:W-:Y:S01]  /*15060*/  FFMA.FTZ R158, R94, R11, -R37.reuse ;  /* 0x0000000b5e9e7223 */ /* 0x100fe20000010825 */
[----:B0-----:R-:W-:Y:S01]  /*15070*/  FMNMX.FTZ R25, R52, R21, !PT ;  /* 0x0000001534197209 */ /* 0x001fe20007810000 */
[-CC-:B------:R-:W-:Y:S01]  /*15080*/  FFMA.FTZ R92, R92, R11.reuse, -R37.reuse ;  /* 0x0000000b5c5c7223 */ /* 0x180fe20000010825 */
[----:B------:R-:W-:Y:S01]  /*15090*/  FSEL R80, R27, -INF , !P2 ;  /* 0xff8000001b507808 */ /* 0x000fe20005000000 */
[--C-:B------:R-:W-:Y:S01]  /*150a0*/  FFMA.FTZ R27, R78, R11, -R37.reuse ;  /* 0x0000000b4e1b7223 */ /* 0x100fe20000010825 */
[----:B------:R-:W-:Y:S01]  /*150b0*/  FMNMX.FTZ R25, R54, R25, !PT ;  /* 0x0000001936197209 */ /* 0x000fe20007810000 */
[----:B------:R-:W0:Y:S01]  /*150c0*/  MUFU.EX2 R156, R156 ;  /* 0x0000009c009c7308 */ /* 0x000e220000000800 */
[----:B------:R-:W-:Y:S01]  /*150d0*/  ISETP.LT.OR P5, PT, R90, 0x5a, P5 ;  /* 0x0000005a5a00780c */ /* 0x000fe20002fa1670 */
[--C-:B------:R-:W-:Y:S01]  /*150e0*/  FFMA.FTZ R152, R88, R11, -R37.reuse ;  /* 0x0000000b58987223 */ /* 0x100fe20000010825 */
[----:B------:R-:W-:Y:S01]  /*150f0*/  FMNMX.FTZ R25, R56, R25, !PT ;  /* 0x0000001938197209 */ /* 0x000fe20007810000 */
[-CC-:B------:R-:W-:Y:S01]  /*15100*/  FFMA.FTZ R86, R86, R11.reuse, -R37.reuse ;  /* 0x0000000b56567223 */ /* 0x180fe20000010825 */
[----:B------:R-:W-:Y:S01]  /*15110*/  FSEL R78, R29, -INF , !P4 ;  /* 0xff8000001d4e7808 */ /* 0x000fe20006000000 */
[--C-:B------:R-:W-:Y:S01]  /*15120*/  FFMA.FTZ R4, R4, R11, -R37.reuse ;  /* 0x0000000b04047223 */ /* 0x100fe20000010825 */
[----:B------:R-:W-:Y:S01]  /*15130*/  FMNMX.FTZ R25, R58, R25, !PT ;  /* 0x000000193a197209 */ /* 0x000fe20007810000 */
[----:B------:R-:W1:Y:S01]  /*15140*/  MUFU.EX2 R158, R158 ;  /* 0x0000009e009e7308 */ /* 0x000e620000000800 */
[----:B------:R-:W-:Y:S01]  /*15150*/  FSEL R84, R31, -INF , !P5 ;  /* 0xff8000001f547808 */ /* 0x000fe20006800000 */
[--C-:B------:R-:W-:Y:S01]  /*15160*/  FFMA.FTZ R76, R76, R11, -R37.reuse ;  /* 0x0000000b4c4c7223 */ /* 0x100fe20000010825 */
[----:B------:R-:W-:Y:S01]  /*15170*/  FMNMX.FTZ R35, R64, R25, !PT ;  /* 0x0000001940237209 */ /* 0x000fe20007810000 */
[-CC-:B------:R-:W-:Y:S01]  /*15180*/  FFMA.FTZ R14, R14, R11.reuse, -R37.reuse ;  /* 0x0000000b0e0e7223 */ /* 0x180fe20000010825 */
[-CC-:B------:R-:W-:Y:S01]  /*15190*/  FFMA.FTZ R72, R72, R11.reuse, -R37.reuse ;  /* 0x0000000b48487223 */ /* 0x180fe20000010825 */
[----:B------:R-:W-:Y:S01]  /*151a0*/  FFMA.FTZ R70, R70, R11, -R37 ;  /* 0x0000000b46467223 */ /* 0x000fe20000010825 */
[----:B------:R-:W-:Y:S01]  /*151b0*/  FMNMX.FTZ R35, R60, R35, !PT ;  /* 0x000000233c237209 */ /* 0x000fe20007810000 */
[----:B------:R2:W-:Y:S01]  /*151c0*/  MUFU.EX2 R25, R82 ;  /* 0x0000005200197308 */ /* 0x0005e20000000800 */
[----:B0-----:R-:W-:Y:S01]  /*151d0*/  FADD.FTZ R47, R156, R3 ;  /* 0x000000039c2f7221 */ /* 0x001fe20000010000 */
[--C-:B------:R-:W-:Y:S01]  /*151e0*/  FFMA.FTZ R68, R68, R11, -R37.reuse ;  /* 0x0000000b44447223 */ /* 0x100fe20000010825 */
[----:B------:R-:W-:Y:S01]  /*151f0*/  FMNMX.FTZ R35, R62, R35, !PT ;  /* 0x000000233e237209 */ /* 0x000fe20007810000 */
[-CC-:B------:R-:W-:Y:S01]  /*15200*/  FFMA.FTZ R66, R66, R11.reuse, -R37.reuse ;  /* 0x0000000b42427223 */ /* 0x180fe20000010825 */
[-CC-:B------:R-:W-:Y:S01]  /*15210*/  FFMA.FTZ R26, R26, R11.reuse, -R37.reuse ;  /* 0x0000000b1a1a7223 */ /* 0x180fe20000010825 */
[--C-:B------:R-:W-:Y:S01]  /*15220*/  FFMA.FTZ R8, R8, R11, -R37.reuse ;  /* 0x0000000b08087223 */ /* 0x100fe20000010825 */
[----:B------:R-:W-:Y:S01]  /*15230*/  FMNMX.FTZ R35, R0, R35, !PT ;  /* 0x0000002300237209 */ /* 0x000fe20007810000 */
[----:B------:R-:W0:Y:S01]  /*15240*/  MUFU.EX2 R15, R92 ;  /* 0x0000005c000f7308 */ /* 0x000e220000000800 */
[----:B--2---:R-:W-:Y:S01]  /*15250*/  FSEL R82, R7, -INF , !P3 ;  /* 0xff80000007527808 */ /* 0x004fe20005800000 */
[--C-:B------:R-:W-:Y:S01]  /*15260*/  FFMA.FTZ R7, R74, R11, -R37.reuse ;  /* 0x0000000b4a077223 */ /* 0x100fe20000010825 */
[----:B------:R-:W-:Y:S01]  /*15270*/  FMNMX.FTZ R35, R80, R35, !PT ;  /* 0x0000002350237209 */ /* 0x000fe20007810000 */
[-CC-:B------:R-:W-:Y:S01]  /*15280*/  FFMA.FTZ R20, R20, R11.reuse, -R37.reuse ;  /* 0x0000000b14147223 */ /* 0x180fe20000010825 */
[----:B------:R-:W-:Y:S01]  /*15290*/  F2FP.BF16.F32.PACK_AB R156, R3, R156 ;  /* 0x0000009c039c723e */ /* 0x000fe200000010ff */
[--C-:B------:R-:W-:Y:S01]  /*152a0*/  FFMA.FTZ R10, R10, R11, -R37.reuse ;  /* 0x0000000b0a0a7223 */ /* 0x100fe20000010825 */
[----:B------:R-:W-:Y:S01]  /*152b0*/  FMNMX.FTZ R35, R82, R35, !PT ;  /* 0x0000002352237209 */ /* 0x000fe20007810000 */
[----:B------:R-:W-:Y:S01]  /*152c0*/  MUFU.EX2 R29, R7 ;  /* 0x00000007001d7308 */ /* 0x000fe20000000800 */
[----:B------:R-:W-:Y:S01]  /*152d0*/  FFMA.FTZ R28, R28, R11, -R37 ;  /* 0x0000000b1c1c7223 */ /* 0x000fe20000010825 */
[----:B------:R-:W-:-:S02]  /*152e0*/  ISETP.GE.AND P6, PT, R13, 0x1, PT ;  /* 0x000000010d00780c */ /* 0x000fc40003fc6270 */
[----:B------:R-:W-:-:S04]  /*152f0*/  FMNMX.FTZ R35, R78, R35, !PT ;  /* 0x000000234e237209 */ /* 0x000fc80007810000 */
[----:B------:R-:W-:Y:S01]  /*15300*/  FMNMX.FTZ R35, R84, R35, !PT ;  /* 0x0000002354237209 */ /* 0x000fe20007810000 */
[----:B------:R-:W2:Y:S04]  /*15310*/  MUFU.EX2 R152, R152 ;  /* 0x0000009800987308 */ /* 0x000ea80000000800 */
[----:B------:R-:W3:Y:S04]  /*15320*/  SHFL.BFLY PT, R74, R35, 0x2, 0x1f ;  /* 0x0c401f00234a7f89 */ /* 0x000ee800000e0000 */
[----:B------:R-:W4:Y:S08]  /*15330*/  MUFU.EX2 R21, R86 ;  /* 0x0000005600157308 */ /* 0x000f300000000800 */
[----:B------:R1:W-:Y:S08]  /*15340*/  MUFU.EX2 R138, R4 ;  /* 0x00000004008a7308 */ /* 0x0003f00000000800 */
[----:B------:R-:W4:Y:S01]  /*15350*/  MUFU.EX2 R154, R154 ;  /* 0x0000009a009a7308 */ /* 0x000f220000000800 */
[----:B-1----:R-:W-:Y:S01]  /*15360*/  FADD.FTZ R4, R158, R47 ;  /* 0x0000002f9e047221 */ /* 0x002fe20000010000 */
[----:B0-----:R-:W-:-:S02]  /*15370*/  F2FP.BF16.F32.PACK_AB R158, R15, R158 ;  /* 0x0000009e0f9e723e */ /* 0x001fc400000010ff */
[----:B---3--:R-:W-:Y:S01]  /*15380*/  FMNMX.FTZ R74, R35, R74, !PT ;  /* 0x0000004a234a7209 */ /* 0x008fe20007810000 */
[----:B------:R-:W-:-:S03]  /*15390*/  FADD.FTZ R47, R15, R4 ;  /* 0x000000040f2f7221 */ /* 0x000fc60000010000 */
[----:B------:R0:W-:Y:S01]  /*153a0*/  MUFU.EX2 R35, R24 ;  /* 0x0000001800237308 */ /* 0x0001e20000000800 */
[----:B------:R-:W1:Y:S01]  /*153b0*/  SHFL.BFLY PT, R7, R74, 0x1, 0x1f ;  /* 0x0c201f004a077f89 */ /* 0x000e6200000e0000 */
[----:B--2---:R-:W-:Y:S01]  /*153c0*/  FADD.FTZ R4, R152, R47 ;  /* 0x0000002f98047221 */ /* 0x004fe20000010000 */
[----:B----4-:R-:W-:-:S03]  /*153d0*/  F2FP.BF16.F32.PACK_AB R152, R21, R152 ;  /* 0x000000981598723e */ /* 0x010fc600000010ff */
[----:B------:R-:W-:Y:S02]  /*153e0*/  FADD.FTZ R49, R21, R4 ;  /* 0x0000000415317221 */ /* 0x000fe40000010000 */
[----:B------:R-:W2:Y:S08]  /*153f0*/  MUFU.EX2 R148, R148 ;  /* 0x0000009400947308 */ /* 0x000eb00000000800 */
[----:B------:R-:W3:Y:S08]  /*15400*/  MUFU.EX2 R27, R27 ;  /* 0x0000001b001b7308 */ /* 0x000ef00000000800 */
[----:B------:R-:W4:Y:S01]  /*15410*/  MUFU.EX2 R76, R76 ;  /* 0x0000004c004c7308 */ /* 0x000f220000000800 */
[----:B-1----:R-:W-:-:S04]  /*15420*/  FMNMX.FTZ R7, R74, R7, !PT ;  /* 0x000000074a077209 */ /* 0x002fc80007810000 */
[C---:B------:R-:W-:Y:S01]  /*15430*/  FSETP.NEU.FTZ.AND P2, PT, R7.reuse, -INF , PT ;  /* 0xff8000000700780b */ /* 0x040fe20003f5d000 */
[----:B0-----:R-:W-:Y:S02]  /*15440*/  FMUL.FTZ R24, R7, R11 ;  /* 0x0000000b07187220 */ /* 0x001fe40000410000 */
[----:B------:R0:W-:Y:S03]  /*15450*/  MUFU.EX2 R43, R14 ;  /* 0x0000000e002b7308 */ /* 0x0001e60000000800 */
[----:B------:R-:W-:-:S05]  /*15460*/  FSEL R45, R24, RZ, P2 ;  /* 0x000000ff182d7208 */ /* 0x000fca0001000000 */
        /* <DEDUP_REMOVED lines=12> */
[-C--:B------:R-:W-:Y:S01]  /*15530*/  FFMA.FTZ R50, R50, R11.reuse, -R45 ;  /* 0x0000000b32327223 */ /* 0x080fe2000001082d */
[----:B0-----:R-:W-:Y:S01]  /*15540*/  FADD.FTZ R14, R154, R49 ;  /* 0x000000319a0e7221 */ /* 0x001fe20000010000 */
[----:B------:R-:W0:Y:S01]  /*15550*/  MUFU.EX2 R30, R30 ;  /* 0x0000001e001e7308 */ /* 0x000e220000000800 */
[-CC-:B------:R-:W-:Y:S01]  /*15560*/  FFMA.FTZ R52, R52, R11.reuse, -R45.reuse ;  /* 0x0000000b34347223 */ /* 0x180fe2000001082d */
[-CC-:B------:R-:W-:Y:S01]  /*15570*/  FFMA.FTZ R54, R54, R11.reuse, -R45.reuse ;  /* 0x0000000b36367223 */ /* 0x180fe2000001082d */
[----:B------:R-:W-:Y:S01]  /*15580*/  FADD.FTZ R49, R25, R14 ;  /* 0x0000000e19317221 */ /* 0x000fe20000010000 */
[-CC-:B------:R-:W-:Y:S01]  /*15590*/  FFMA.FTZ R56, R56, R11.reuse, -R45.reuse ;  /* 0x0000000b38387223 */ /* 0x180fe2000001082d */
[-CC-:B------:R-:W-:Y:S01]  /*155a0*/  FFMA.FTZ R58, R58, R11.reuse, -R45.reuse ;  /* 0x0000000b3a3a7223 */ /* 0x180fe2000001082d */
[-C--:B------:R-:W-:Y:S01]  /*155b0*/  FFMA.FTZ R64, R64, R11.reuse, -R45 ;  /* 0x0000000b40407223 */ /* 0x080fe2000001082d */
[----:B--2---:R-:W-:Y:S01]  /*155c0*/  FADD.FTZ R14, R148, R49 ;  /* 0x00000031940e7221 */ /* 0x004fe20000010000 */
[----:B------:R-:W1:Y:S01]  /*155d0*/  MUFU.EX2 R32, R32 ;  /* 0x0000002000207308 */ /* 0x000e620000000800 */
[-CC-:B------:R-:W-:Y:S01]  /*155e0*/  FFMA.FTZ R60, R60, R11.reuse, -R45.reuse ;  /* 0x0000000b3c3c7223 */ /* 0x180fe2000001082d */
[-CC-:B------:R-:W-:Y:S01]  /*155f0*/  FFMA.FTZ R62, R62, R11.reuse, -R45.reuse ;  /* 0x0000000b3e3e7223 */ /* 0x180fe2000001082d */
[----:B---3--:R-:W-:Y:S01]  /*15600*/  FADD.FTZ R49, R27, R14 ;  /* 0x0000000e1b317221 */ /* 0x008fe20000010000 */
[-CC-:B------:R-:W-:Y:S01]  /*15610*/  FFMA.FTZ R0, R0, R11.reuse, -R45.reuse ;  /* 0x0000000b00007223 */ /* 0x180fe2000001082d */
[-CC-:B------:R-:W-:Y:S01]  /*15620*/  FFMA.FTZ R80, R80, R11.reuse, -R45.reuse ;  /* 0x0000000b50507223 */ /* 0x180fe2000001082d */
[-C--:B------:R-:W-:Y:S01]  /*15630*/  FFMA.FTZ R82, R82, R11.reuse, -R45 ;  /* 0x0000000b52527223 */ /* 0x080fe2000001082d */
[----:B----4-:R-:W-:Y:S01]  /*15640*/  FADD.FTZ R14, R76, R49 ;  /* 0x000000314c0e7221 */ /* 0x010fe20000010000 */
[----:B------:R-:W2:Y:S01]  /*15650*/  MUFU.EX2 R159, R34 ;  /* 0x00000022009f7308 */ /* 0x000ea20000000800 */
[----:B0-----:R-:W-:Y:S01]  /*15660*/  FADD.FTZ R47, R33, R30 ;  /* 0x0000001e212f7221 */ /* 0x001fe20000010000 */
[-CC-:B------:R-:W-:Y:S01]  /*15670*/  FFMA.FTZ R78, R78, R11.reuse, -R45.reuse ;  /* 0x0000000b4e4e7223 */ /* 0x180fe2000001082d */
[----:B------:R-:W-:Y:S01]  /*15680*/  FADD.FTZ R49, R29, R14 ;  /* 0x0000000e1d317221 */ /* 0x000fe20000010000 */
[----:B------:R-:W-:Y:S01]  /*15690*/  FFMA.FTZ R45, R84, R11, -R45 ;  /* 0x0000000b542d7223 */ /* 0x000fe2000001082d */
[----:B------:R-:W-:-:S02]  /*156a0*/  F2FP.BF16.F32.PACK_AB R154, R25, R154 ;  /* 0x0000009a199a723e */ /* 0x000fc400000010ff */
[----:B------:R-:W-:Y:S01]  /*156b0*/  F2FP.BF16.F32.PACK_AB R148, R27, R148 ;  /* 0x000000941b94723e */ /* 0x000fe200000010ff */
[----:B------:R-:W0:Y:S01]  /*156c0*/  MUFU.EX2 R36, R36 ;  /* 0x0000002400247308 */ /* 0x000e220000000800 */
[----:B-1----:R-:W-:Y:S01]  /*156d0*/  FADD.FTZ R4, R32, R47 ;  /* 0x0000002f20047221 */ /* 0x002fe20000010000 */
[----:B------:R-:W-:Y:S02]  /*156e0*/  F2FP.BF16.F32.PACK_AB R150, R29, R76 ;  /* 0x0000004c1d96723e */ /* 0x000fe400000010ff */
[----:B------:R-:W-:-:S04]  /*156f0*/  F2FP.BF16.F32.PACK_AB R157, R30, R33 ;  /* 0x000000211e9d723e */ /* 0x000fc800000010ff */
        /* <DEDUP_REMOVED lines=29> */
[----:B------:R-:W-:-:S06]  /*158d0*/  F2FP.BF16.F32.PACK_AB R144, R31, R72 ;  /* 0x000000481f90723e */ /* 0x000fcc00000010ff */
[----:B------:R-:W-:Y:S01]  /*158e0*/  MUFU.EX2 R56, R56 ;  /* 0x0000003800387308 */ /* 0x000fe20000000800 */
[C---:B--2---:R-:W-:Y:S01]  /*158f0*/  FADD.FTZ R3, R145.reuse, R4 ;  /* 0x0000000491037221 */ /* 0x044fe20000010000 */
[----:B------:R-:W-:-:S06]  /*15900*/  F2FP.BF16.F32.PACK_AB R145, R145, R52 ;  /* 0x000000349191723e */ /* 0x000fcc00000010ff */
[----:B------:R-:W1:Y:S01]  /*15910*/  MUFU.EX2 R39, R66 ;  /* 0x0000004200277308 */ /* 0x000e620000000800 */
[----:B0-----:R-:W-:-:S07]  /*15920*/  FADD.FTZ R14, R68, R49 ;  /* 0x00000031440e7221 */ /* 0x001fce0000010000 */
[----:B-----5:R-:W-:Y:S08]  /*15930*/  MUFU.EX2 R147, R58 ;  /* 0x0000003a00937308 */ /* 0x020ff00000000800 */
[----:B------:R-:W0:Y:S01]  /*15940*/  MUFU.EX2 R26, R26 ;  /* 0x0000001a001a7308 */ /* 0x000e220000000800 */
[C---:B-1----:R-:W-:Y:S01]  /*15950*/  FADD.FTZ R49, R39.reuse, R14 ;  /* 0x0000000e27317221 */ /* 0x042fe20000010000 */
[----:B------:R-:W-:-:S06]  /*15960*/  F2FP.BF16.F32.PACK_AB R146, R39, R68 ;  /* 0x000000442792723e */ /* 0x000fcc00000010ff */
[----:B------:R-:W-:Y:S08]  /*15970*/  MUFU.EX2 R64, R64 ;  /* 0x0000004000407308 */ /* 0x000ff00000000800 */
[----:B------:R-:W-:Y:S01]  /*15980*/  MUFU.EX2 R141, R60 ;  /* 0x0000003c008d7308 */ /* 0x000fe20000000800 */
[----:B0-----:R-:W-:Y:S01]  /*15990*/  FADD.FTZ R14, R26, R49 ;  /* 0x000000311a0e7221 */ /* 0x001fe20000010000 */
[----:B------:R-:W-:-:S03]  /*159a0*/  F2FP.BF16.F32.PACK_AB R140, R35, R26 ;  /* 0x0000001a238c723e */ /* 0x000fc600000010ff */
[----:B------:R-:W-:Y:S01]  /*159b0*/  FADD.FTZ R15, R35, R14 ;  /* 0x0000000e230f7221 */ /* 0x000fe20000010000 */
[----:B------:R-:W-:Y:S02]  /*159c0*/  IMAD.IADD R14, R163, 0x1, -R164 ;  /* 0x00000001a30e7824 */ /* 0x000fe400078e0aa4 */
[----:B------:R-:W0:Y:S08]  /*159d0*/  MUFU.EX2 R8, R8 ;  /* 0x0000000800087308 */ /* 0x000e300000000800 */
[----:B------:R-:W1:Y:S08]  /*159e0*/  MUFU.EX2 R62, R62 ;  /* 0x0000003e003e7308 */ /* 0x000e700000000800 */
[----:B------:R2:W-:Y:S01]  /*159f0*/  MUFU.EX2 R143, R0 ;  /* 0x00000000008f7308 */ /* 0x0005e20000000800 */
[----:B0-----:R-:W-:-:S07]  /*15a00*/  FADD.FTZ R4, R8, R15 ;  /* 0x0000000f08047221 */ /* 0x001fce0000010000 */
[----:B------:R-:W0:Y:S01]  /*15a10*/  MUFU.EX2 R41, R20 ;  /* 0x0000001400297308 */ /* 0x000e220000000800 */
[----:B--2---:R-:W-:-:S04]  /*15a20*/  FADD.FTZ R0, R56, R3 ;  /* 0x0000000338007221 */ /* 0x004fc80000010000 */
[C---:B------:R-:W-:Y:S01]  /*15a30*/  FADD.FTZ R3, R147.reuse, R0 ;  /* 0x0000000093037221 */ /* 0x040fe20000010000 */
[----:B------:R-:W-:Y:S02]  /*15a40*/  F2FP.BF16.F32.PACK_AB R147, R147, R56 ;  /* 0x000000389393723e */ /* 0x000fe400000010ff */
[----:B------:R-:W2:Y:S01]  /*15a50*/  MUFU.EX2 R10, R10 ;  /* 0x0000000a000a7308 */ /* 0x000ea20000000800 */
[----:B------:R-:W-:-:S04]  /*15a60*/  FADD.FTZ R0, R64, R3 ;  /* 0x0000000340007221 */ /* 0x000fc80000010000 */
[C---:B------:R-:W-:Y:S01]  /*15a70*/  FADD.FTZ R3, R141.reuse, R0 ;  /* 0x000000008d037221 */ /* 0x040fe20000010000 */
[----:B------:R-:W-:Y:S02]  /*15a80*/  F2FP.BF16.F32.PACK_AB R141, R141, R64 ;  /* 0x000000408d8d723e */ /* 0x000fe400000010ff */
[----:B------:R-:W3:Y:S01]  /*15a90*/  MUFU.EX2 R80, R80 ;  /* 0x0000005000507308 */ /* 0x000ee20000000800 */
[----:B-1----:R-:W-:Y:S01]  /*15aa0*/  FADD.FTZ R0, R62, R3 ;  /* 0x000000033e007221 */ /* 0x002fe20000010000 */
[C---:B0-----:R-:W-:Y:S01]  /*15ab0*/  FADD.FTZ R15, R41.reuse, R4 ;  /* 0x00000004290f7221 */ /* 0x041fe20000010000 */
[----:B------:R-:W-:Y:S01]  /*15ac0*/  F2FP.BF16.F32.PACK_AB R142, R41, R8 ;  /* 0x00000008298e723e */ /* 0x000fe200000010ff */
[----:B------:R-:W-:Y:S02]  /*15ad0*/  VIADD R8, R2, 0xfffffffe ;  /* 0xfffffffe02087836 */ /* 0x000fe40000000000 */
[C---:B------:R-:W-:Y:S01]  /*15ae0*/  FADD.FTZ R3, R143.reuse, R0 ;  /* 0x000000008f037221 */ /* 0x040fe20000010000 */
[----:B------:R-:W-:Y:S01]  /*15af0*/  F2FP.BF16.F32.PACK_AB R143, R143, R62 ;  /* 0x0000003e8f8f723e */ /* 0x000fe200000010ff */
[----:B------:R-:W0:Y:S01]  /*15b00*/  MUFU.EX2 R137, R82 ;  /* 0x0000005200897308 */ /* 0x000e220000000800 */
[----:B--2---:R-:W-:Y:S01]  /*15b10*/  FADD.FTZ R4, R10, R15 ;  /* 0x0000000f0a047221 */ /* 0x004fe20000010000 */
[----:B------:R-:W-:-:S03]  /*15b20*/  F2FP.BF16.F32.PACK_AB R136, R43, R10 ;  /* 0x0000000a2b88723e */ /* 0x000fc600000010ff */
[----:B------:R-:W-:-:S03]  /*15b30*/  FADD.FTZ R15, R43, R4 ;  /* 0x000000042b0f7221 */ /* 0x000fc60000010000 */
[----:B------:R-:W1:Y:S01]  /*15b40*/  MUFU.EX2 R78, R78 ;  /* 0x0000004e004e7308 */ /* 0x000e620000000800 */
[----:B---3--:R-:W-:Y:S01]  /*15b50*/  FADD.FTZ R0, R80, R3 ;  /* 0x0000000350007221 */ /* 0x008fe20000010000 */
[----:B------:R-:W-:Y:S01]  /*15b60*/  FADD.FTZ R4, R138, R15 ;  /* 0x0000000f8a047221 */ /* 0x000fe20000010000 */
[----:B------:R-:W-:-:S04]  /*15b70*/  IMAD R15, R169, 0x80, R14 ;  /* 0x00000080a90f7824 */ /* 0x000fc800078e020e */
[----:B------:R-:W-:Y:S01]  /*15b80*/  IMAD.IADD R12, R15, 0x1, R12 ;  /* 0x000000010f0c7824 */ /* 0x000fe200078e020c */
[----:B------:R-:W2:Y:S01]  /*15b90*/  MUFU.EX2 R37, R28 ;  /* 0x0000001c00257308 */ /* 0x000ea20000000800 */
[C---:B0-----:R-:W-:Y:S01]  /*15ba0*/  FADD.FTZ R3, R137.reuse, R0 ;  /* 0x0000000089037221 */ /* 0x041fe20000010000 */
[----:B------:R-:W-:-:S06]  /*15bb0*/  F2FP.BF16.F32.PACK_AB R137, R137, R80 ;  /* 0x000000508989723e */ /* 0x000fcc00000010ff */
[----:B------:R-:W0:Y:S01]  /*15bc0*/  MUFU.EX2 R45, R45 ;  /* 0x0000002d002d7308 */ /* 0x000e220000000800 */
[----:B-1----:R-:W-:Y:S01]  /*15bd0*/  FADD.FTZ R0, R78, R3 ;  /* 0x000000034e007221 */ /* 0x002fe20000010000 */
[C---:B--2---:R-:W-:Y:S01]  /*15be0*/  FADD.FTZ R4, R37.reuse, R4 ;  /* 0x0000000425047221 */ /* 0x044fe20000010000 */
[----:B------:R-:W-:Y:S02]  /*15bf0*/  F2FP.BF16.F32.PACK_AB R138, R37, R138 ;  /* 0x0000008a258a723e */ /* 0x000fe400000010ff */
[C---:B0-----:R-:W-:Y:S01]  /*15c00*/  FADD.FTZ R3, R45.reuse, R0 ;  /* 0x000000002d037221 */ /* 0x041fe20000010000 */
[----:B------:R-:W-:Y:S01]  /*15c10*/  F2FP.BF16.F32.PACK_AB R139, R45, R78 ;  /* 0x0000004e2d8b723e */ /* 0x000fe200000010ff */
        /* <DEDUP_REMOVED lines=12> */
.L_x_1527:
[----:B------:R-:W-:-:S13]  /*15ce0*/  ISETP.NE.AND P2, PT, R13, 0x1, PT ;  /* 0x000000010d00780c */ /* 0x000fda0003f45270 */
[----:B------:R-:W0:Y:S02]  /*15cf0*/  @P2 LDC.64 R20, c[0x0][0x9e8] ;  /* 0x00027a00ff142b82 */ /* 0x000e240000000a00 */
[----:B0-----:R-:W-:-:S05]  /*15d00*/  @P2 IMAD.HI.U32 R2, R0, R20, RZ ;  /* 0x0000001400022227 */ /* 0x001fca00078e00ff */
[----:B------:R-:W-:-:S07]  /*15d10*/  @P2 SHF.R.U32.HI R0, RZ, R21, R2 ;  /* 0x00000015ff002219 */ /* 0x000fce0000011602 */
.L_x_1528:
[----:B------:R-:W-:Y:S05]  /*15d20*/  BSYNC B0 ;  /* 0x0000000000007941 */ /* 0x000fea0003800000 */
.L_x_1526:
[----:B------:R-:W-:-:S05]  /*15d30*/  IMAD R13, R0, R13, R13 ;  /* 0x0000000d000d7224 */ /* 0x000fca00078e020d */
[----:B------:R-:W-:-:S07]  /*15d40*/  VIMNMX R12, R12, R13, PT ;  /* 0x0000000d0c0c7248 */ /* 0x000fce0003fe0100 */
.L_x_1525:
[----:B------:R-:W-:Y:S01]  /*15d50*/  IMAD.HI R12, R12, 0x2aaaaaab, RZ ;  /* 0x2aaaaaab0c0c7827 */ /* 0x000fe200078e02ff */
[----:B------:R-:W-:Y:S01]  /*15d60*/  ULDC UR46, c[0x0][0x9e4] ;  /* 0x00027900002e7ab9 */ /* 0x000fe20000000800 */
[----:B------:R-:W-:Y:S01]  /*15d70*/  ULDC UR39, c[0x0][0x9e4] ;  /* 0x0002790000277ab9 */ /* 0x000fe20000000800 */
[----:B------:R-:W-:Y:S01]  /*15d80*/  ULDC UR38, c[0x0][0x988] ;  /* 0x0002620000267ab9 */ /* 0x000fe20000000800 */
[----:B------:R-:W-:Y:S01]  /*15d90*/  ULDC UR43, c[0x0][0x988] ;  /* 0x00026200002b7ab9 */ /* 0x000fe20000000800 */
[----:B------:R-:W-:Y:S01]  /*15da0*/  SHF.R.U32.HI R13, RZ, 0x1f, R12 ;  /* 0x0000001fff0d7819 */ /* 0x000fe2000001160c */
[----:B------:R-:W-:Y:S01]  /*15db0*/  ULDC UR42, c[0x0][0x988] ;  /* 0x00026200002a7ab9 */ /* 0x000fe20000000800 */
[----:B------:R-:W-:Y:S01]  /*15dc0*/  ULDC UR55, c[0x0][0x9d8] ;  /* 0x0002760000377ab9 */ /* 0x000fe20000000800 */
[----:B------:R-:W-:Y:S01]  /*15dd0*/  ULDC UR51, c[0x0][0x9d8] ;  /* 0x0002760000337ab9 */ /* 0x000fe20000000800 */
[----:B------:R-:W-:Y:S01]  /*15de0*/  LEA.HI.SX32 R13, R12, R13, 0x1c ;  /* 0x0000000d0c0d7211 */ /* 0x000fe200078fe2ff */
[----:B------:R-:W-:Y:S01]  /*15df0*/  ULDC UR50, c[0x0][0x9d8] ;  /* 0x0002760000327ab9 */ /* 0x000fe20000000800 */
[----:B------:R-:W-:Y:S01]  /*15e00*/  ULDC UR54, c[0x0][0x9e0] ;  /* 0x0002780000367ab9 */ /* 0x000fe20000000800 */
[----:B------:R-:W-:Y:S01]  /*15e10*/  ULDC UR47, c[0x0][0x9e0] ;  /* 0x00027800002f7ab9 */ /* 0x000fe20000000800 */
[----:B------:R-:W-:Y:S01]  /*15e20*/  VIMNMX R15, R168, R13, !PT ;  /* 0x0000000da80f7248 */ /* 0x000fe20007fe0100 */
[----:B------:R-:W-:Y:S01]  /*15e30*/  BSSY B1, `(.L_x_1529) ;  /* 0x0000398000017945 */ /* 0x000fe20003800000 */
[----:B------:R-:W-:Y:S01]  /*15e40*/  IMAD.MOV.U32 R2, RZ, RZ, 0x3f800000 ;  /* 0x3f800000ff027424 */ /* 0x000fe200078e00ff */
[----:B------:R-:W-:-:S02]  /*15e50*/  CS2R R86, SRZ ;  /* 0x0000000000567805 */ /* 0x000fc4000001ff00 */
[----:B------:R-:W-:Y:S01]  /*15e60*/  ISETP.GE.AND P2, PT, R8, R15, PT ;  /* 0x0000000f0800720c */ /* 0x000fe20003f46270 */
[----:B------:R-:W-:Y:S01]  /*15e70*/  IMAD.MOV.U32 R0, RZ, RZ, 0x3f800000 ;  /* 0x3f800000ff007424 */ /* 0x000fe200078e00ff */
        /* <DEDUP_REMOVED lines=31> */
[----:B------:R-:W-:Y:S06]  /*16070*/  @!P2 BRA `(.L_x_1530) ;  /* 0x0000003400cca947 */ /* 0x000fec0003800000 */
[----:B------:R-:W-:Y:S01]  /*16080*/  IMAD.IADD R20, R9, 0x1, R14 ;  /* 0x0000000109147824 */ /* 0x000fe200078e020e */
[----:B------:R-:W-:Y:S01]  /*16090*/  BSSY B0, `(.L_x_1531) ;  /* 0x000036d000007945 */ /* 0x000fe20003800000 */
[----:B------:R-:W-:Y:S02]  /*160a0*/  IMAD.MOV.U32 R2, RZ, RZ, 0x3f800000 ;  /* 0x3f800000ff027424 */ /* 0x000fe400078e00ff */
[----:B------:R-:W-:Y:S02]  /*160b0*/  IMAD.MOV.U32 R87, RZ, RZ, RZ ;  /* 0x000000ffff577224 */ /* 0x000fe400078e00ff */
[----:B------:R-:W-:-:S07]  /*160c0*/  VIADD R21, R20, 0x8 ;  /* 0x0000000814157836 */ /* 0x000fce0000000000 */
.L_x_1550:
[----:B------:R-:W-:-:S05]  /*160d0*/  VIADD R170, R160, 0x1 ;  /* 0x00000001a0aa7836 */ /* 0x000fca0000000000 */
[----:B------:R-:W-:-:S04]  /*160e0*/  ISETP.NE.AND P2, PT, R170, 0x2, PT ;  /* 0x00000002aa00780c */ /* 0x000fc80003f45270 */
[----:B------:R-:W-:Y:S02]  /*160f0*/  SEL R10, RZ, 0x1, P2 ;  /* 0x00000001ff0a7807 */ /* 0x000fe40001000000 */
[----:B------:R-:W-:Y:S02]  /*16100*/  SEL R170, R170, RZ, P2 ;  /* 0x000000ffaaaa7207 */ /* 0x000fe40001000000 */
[----:B------:R-:W-:Y:S01]  /*16110*/  LOP3.LUT R171, R161, R10, RZ, 0x3c, !PT ;  /* 0x0000000aa1ab7212 */ /* 0x000fe200078e3cff */
[----:B------:R-:W-:Y:S06]  /*16120*/  @!P0 BRA `(.L_x_1532) ;  /* 0x0000000000048947 */ /* 0x000fec0003800000 */
[----:B------:R-:W-:Y:S01]  /*16130*/  BPT.TRAP 0x1 ;  /* 0x000000040000795c */ /* 0x000fe20000300000 */
.L_x_1532:
[----:B------:R-:W-:Y:S01]  /*16140*/  IMAD R192, R170, 0x8, R18 ;  /* 0x00000008aac07824 */ /* 0x000fe200078e0212 */
[----:B------:R-:W-:-:S04]  /*16150*/  SHF.L.U32 R13, R171, 0x1f, RZ ;  /* 0x0000001fab0d7819 */ /* 0x000fc800000006ff */
[----:B------:R0:W1:Y:S01]  /*16160*/  SYNCS.PHASECHK.TRANS64.TRYWAIT P2, [R192+URZ+0x2a830], R13 ;  /* 0x02a8300dc00075a7 */ /* 0x000062000804017f */
[----:B------:R-:W-:Y:S05]  /*16170*/  @!P0 BRA `(.L_x_1533) ;  /* 0x0000000000048947 */ /* 0x000fea0003800000 */
[----:B------:R-:W-:Y:S01]  /*16180*/  BPT.TRAP 0x1 ;  /* 0x000000040000795c */ /* 0x000fe20000300000 */
.L_x_1533:
[----:B------:R-:W-:Y:S01]  /*16190*/  BSSY B2, `(.L_x_1534) ;  /* 0x0000006000027945 */ /* 0x000fe20003800000 */
[----:B------:R-:W-:Y:S02]  /*161a0*/  IMAD R10, R170, 0x900, R5 ;  /* 0x00000900aa0a7824 */ /* 0x000fe400078e0205 */
[----:B------:R-:W-:Y:S01]  /*161b0*/  IMAD.MOV.U32 R11, RZ, RZ, 0x40000040 ;  /* 0x40000040ff0b7424 */ /* 0x000fe200078e00ff */
[----:B-1----:R-:W-:Y:S06]  /*161c0*/  @P2 BRA `(.L_x_1535) ;  /* 0x0000000000082947 */ /* 0x002fec0003800000 */
[----:B------:R-:W1:Y:S02]  /*161d0*/  SYNCS.PHASECHK.TRANS64.TRYWAIT P2, [R192+URZ+0x2a830], R13 ;  /* 0x02a8300dc00075a7 */ /* 0x000e64000804017f */
[----:B-1----:R-:W-:Y:S05]  /*161e0*/  @!P2 BRA `(.L_x_1536) ;  /* 0x0000013400d8a947 */ /* 0x002fea0003800000 */
.L_x_1535:
[----:B------:R-:W-:Y:S05]  /*161f0*/  BSYNC B2 ;  /* 0x0000000000027941 */ /* 0x000fea0003800000 */
.L_x_1534:
[----:B------:R-:W2:Y:S04]  /*16200*/  LDL.64 R88, [R1+0x38] ;  /* 0x0000380001587983 */ /* 0x000ea80000100a00 */
[----:B------:R-:W3:Y:S04]  /*16210*/  LDL.64 R212, [R1+0x30] ;  /* 0x0000300001d47983 */ /* 0x000ee80000100a00 */
[----:B------:R-:W4:Y:S01]  /*16220*/  LDL.64 R210, [R1+0x28] ;  /* 0x0000280001d27983 */ /* 0x000f220000100a00 */
[----:B------:R-:W-:-:S03]  /*16230*/  R2UR UR6, R10 ;  /* 0x000000000a0672ca */ /* 0x000fc600000e0000 */
[----:B------:R-:W5:Y:S01]  /*16240*/  LDL.64 R208, [R1+0x20] ;  /* 0x0000200001d07983 */ /* 0x000f620000100a00 */
[----:B------:R-:W-:Y:S01]  /*16250*/  R2UR UR7, R11 ;  /* 0x000000000b0772ca */ /* 0x000fe200000e0000 */
[----:B------:R-:W-:Y:S02]  /*16260*/  VIADD R12, R10, 0x2 ;  /* 0x000000020a0c7836 */ /* 0x000fe40000000000 */
[----:B01----:R-:W-:Y:S01]  /*16270*/  IMAD.MOV.U32 R13, RZ, RZ, 0x40000040 ;  /* 0x40000040ff0d7424 */ /* 0x003fe200078e00ff */
[----:B------:R-:W5:Y:S04]  /*16280*/  LDL.64 R206, [R1+0x18] ;  /* 0x0000180001ce7983 */ /* 0x000f680000100a00 */
[----:B------:R-:W5:Y:S04]  /*16290*/  LDL.64 R204, [R1+0x10] ;  /* 0x0000100001cc7983 */ /* 0x000f680000100a00 */
[----:B------:R-:W5:Y:S01]  /*162a0*/  LDL.64 R202, [R1] ;  /* 0x0000000001ca7983 */ /* 0x000f620000100a00 */
[----:B--2---:R-:W-:-:S02]  /*162b0*/  R2UR UR4, R88 ;  /* 0x00000000580472ca */ /* 0x004fc400000e0000 */
[----:B------:R-:W-:Y:S02]  /*162c0*/  R2UR UR5, R89 ;  /* 0x00000000590572ca */ /* 0x000fe400000e0000 */
[----:B------:R-:W-:-:S11]  /*162d0*/  WARPGROUP.ARRIVE ;  /* 0x00000000000079c5 */ /* 0x000fd60000000000 */
[----:B------:R-:W-:Y:S01]  /*162e0*/  HGMMA.64x96x16.F32.BF16 R88, gdesc[UR4], RZ, !UPT, gsb0 ;  /* 0x01600000045879f0 */ /* 0x000fe2000c0018ff */
        /* <DEDUP_REMOVED lines=8> */
[----:B------:R-:W-:Y:S01]  /*16370*/  HGMMA.64x96x16.F32.BF16 R88, gdesc[UR4], R88, gsb0 ;  /* 0x01600000045879f0 */ /* 0x000fe20008001858 */
        /* <DEDUP_REMOVED lines=85> */
[----:B------:R-:W-:Y:S02]  /*168d0*/  WARPGROUP.DEPBAR.LE gsb0, 0x0 ;  /* 0x00008000000079c5 */ /* 0x000fe40000010000 */
[----:B------:R-:W-:-:S08]  /*168e0*/  WARPGROUP.ARRIVE ;  /* 0x00000000000079c5 */ /* 0x000fd00000000000 */
[----:B------:R-:W-:Y:S01]  /*168f0*/  HGMMA.64x96x16.F32.BF16 R88, gdesc[UR4], R88, gsb0 ;  /* 0x01600000045879f0 */ /* 0x000fe20008001858 */
        /* <DEDUP_REMOVED lines=67> */
.L_x_1537:
[----:B------:R-:W-:Y:S01]  /*16d30*/  SHF.L.U32 R11, R161, 0x1f, RZ ;  /* 0x0000001fa10b7819 */ /* 0x000fe200000006ff */
[----:B------:R-:W-:-:S04]  /*16d40*/  IMAD R12, R160, 0x8, R18 ;  /* 0x00000008a00c7824 */ /* 0x000fc800078e0212 */
[----:B------:R0:W1:Y:S01]  /*16d50*/  SYNCS.PHASECHK.TRANS64.TRYWAIT P2, [R12+URZ+0x2a850], R11 ;  /* 0x02a8500b0c0075a7 */ /* 0x000062000804017f */
[----:B------:R-:W-:Y:S05]  /*16d60*/  @!P0 BRA `(.L_x_1538) ;  /* 0x0000000000048947 */ /* 0x000fea0003800000 */
[----:B------:R-:W-:Y:S01]  /*16d70*/  BPT.TRAP 0x1 ;  /* 0x000000040000795c */ /* 0x000fe20000300000 */
.L_x_1538:
        /* <DEDUP_REMOVED lines=9> */
.L_x_1540:
[----:B------:R-:W-:Y:S05]  /*16e10*/  BSYNC B2 ;  /* 0x0000000000027941 */ /* 0x000fea0003800000 */
.L_x_1539:
[----:B------:R-:W-:Y:S01]  /*16e20*/  IMAD.MOV.U32 R10, RZ, RZ, R0 ;  /* 0x000000ffff0a7224 */ /* 0x000fe200078e0000 */
[----:B------:R-:W2:Y:S01]  /*16e30*/  LDL R2, [R1+0xc] ;  /* 0x00000c0001027983 */ /* 0x000ea20000100800 */
[----:B01----:R-:W-:-:S03]  /*16e40*/  IMAD.MOV.U32 R11, RZ, RZ, 0x40000040 ;  /* 0x40000040ff0b7424 */ /* 0x003fc600078e00ff */
[----:B------:R-:W-:Y:S01]  /*16e50*/  R2UR UR6, R10 ;  /* 0x000000000a0672ca */ /* 0x000fe200000e0000 */
[----:B------:R-:W3:Y:S01]  /*16e60*/  LDL R202, [R1+0x8] ;  /* 0x0000080001ca7983 */ /* 0x000ee20000100800 */
[----:B------:R-:W-:Y:S01]  /*16e70*/  R2UR UR7, R11 ;  /* 0x000000000b0772ca */ /* 0x000fe200000e0000 */
[----:B------:R-:W-:Y:S01]  /*16e80*/  WARPGROUP.ARRIVE ;  /* 0x00000000000079c5 */ /* 0x000fe20000000000 */
[----:B------:R-:W-:Y:S02]  /*16e90*/  VIADD R10, R0, 0x80 ;  /* 0x00000080000a7836 */ /* 0x000fe40000000000 */
[----:B------:R-:W-:Y:S01]  /*16ea0*/  FMUL.FTZ R13, R91, UR55 ;  /* 0x000000375b0d7c20 */ /* 0x000fe20008410000 */
[----:B------:R-:W-:Y:S02]  /*16eb0*/  IMAD.MOV.U32 R11, RZ, RZ, 0x40000040 ;  /* 0x40000040ff0b7424 */ /* 0x000fe400078e00ff */
        /* <DEDUP_REMOVED lines=8> */
[----:B------:R-:W-:Y:S01]  /*16f40*/  HGMMA.64x128x16.F32.BF16 R24, R156, gdesc[UR4].tnspB, R24, gsb0 ;  /* 0x41e000049c187df0 */ /* 0x000fe20008001818 */
[----:B------:R-:W-:Y:S01]  /*16f50*/  R2UR UR6, R10 ;  /* 0x000000000a0672ca */ /* 0x000fe200000e0000 */
[----:B------:R-:W-:Y:S01]  /*16f60*/  VIADD R10, R0, 0x100 ;  /* 0x00000100000a7836 */ /* 0x000fe20000000000 */
[----:B------:R-:W-:Y:S01]  /*16f70*/  R2UR UR7, R11 ;  /* 0x000000000b0772ca */ /* 0x000fe200000e0000 */
[----:B------:R-:W-:-:S02]  /*16f80*/  IMAD.MOV.U32 R11, RZ, RZ, 0x40000040 ;  /* 0x40000040ff0b7424 */ /* 0x000fc400078e00ff */
[----:B------:R-:W-:Y:S01]  /*16f90*/  FMUL.FTZ R118, R118, UR55 ;  /* 0x0000003776767c20 */ /* 0x000fe20008410000 */
[----:B------:R-:W0:Y:S01]  /*16fa0*/  MUFU.TANH R88, R88 ;  /* 0x0000005800587308 */ /* 0x000e220000002400 */
[----:B------:R-:W-:-:S05]  /*16fb0*/  @!P1 VIADD R192, R192, 0x2a840 ;  /* 0x0002a840c0c09836 */ /* 0x000fca0000000000 */
[----:B------:R-:W-:Y:S02]  /*16fc0*/  @!P1 PRMT R192, RZ, 0x654, R192 ;  /* 0x00000654ffc09816 */ /* 0x000fe400000000c0 */
[----:B------:R-:W1:Y:S08]  /*16fd0*/  MUFU.TANH R89, R89 ;  /* 0x0000005900597308 */ /* 0x000e700000002400 */
[----:B------:R-:W4:Y:S08]  /*16fe0*/  MUFU.TANH R13, R13 ;  /* 0x0000000d000d7308 */ /* 0x000f300000002400 */
        /* <DEDUP_REMOVED lines=8> */
[----:B------:R-:W-:-:S05]  /*17070*/  IMAD R156, R8, -0x60, RZ ;  /* 0xffffffa0089c7824 */ /* 0x000fca00078e02ff */
[----:B------:R-:W-:Y:S01]  /*17080*/  HGMMA.64x128x16.F32.BF16 R24, R152, gdesc[UR4].tnspB, R24, gsb0 ;  /* 0x41e0000498187df0 */ /* 0x000fe20008001818 */
[----:B------:R-:W-:Y:S01]  /*17090*/  R2UR UR6, R10 ;  /* 0x000000000a0672ca */ /* 0x000fe200000e0000 */
[----:B------:R-:W-:Y:S01]  /*170a0*/  VIADD R10, R0, 0x180 ;  /* 0x00000180000a7836 */ /* 0x000fe20000000000 */
[----:B------:R-:W-:Y:S01]  /*170b0*/  R2UR UR7, R11 ;  /* 0x000000000b0772ca */ /* 0x000fe200000e0000 */
[----:B------:R-:W-:Y:S01]  /*170c0*/  IMAD.MOV.U32 R11, RZ, RZ, 0x40000040 ;  /* 0x40000040ff0b7424 */ /* 0x000fe200078e00ff */
[----:B--2---:R-:W-:Y:S01]  /*170d0*/  R2UR UR4, R2 ;  /* 0x00000000020472ca */ /* 0x004fe200000e0000 */
[----:B------:R-:W-:Y:S01]  /*170e0*/  FMUL.FTZ R2, R90, UR55 ;  /* 0x000000375a027c20 */ /* 0x000fe20008410000 */
[----:B------:R-:W-:Y:S01]  /*170f0*/  FMUL.FTZ R90, R94, UR55 ;  /* 0x000000375e5a7c20 */ /* 0x000fe20008410000 */
[----:B------:R-:W-:Y:S01]  /*17100*/  FMUL.FTZ R94, R102, UR55 ;  /* 0x00000037665e7c20 */ /* 0x000fe20008410000 */
[----:B------:R-:W-:Y:S01]  /*17110*/  FMUL.FTZ R102, R114, UR55 ;  /* 0x0000003772667c20 */ /* 0x000fe20008410000 */
[----:B---3--:R-:W-:-:S02]  /*17120*/  LOP3.LUT P2, RZ, R202, 0x100000, RZ, 0xc0, !PT ;  /* 0x00100000caff7812 */ /* 0x008fc4000784c0ff */
[----:B------:R-:W2:Y:S01]  /*17130*/  MUFU.TANH R2, R2 ;  /* 0x0000000200027308 */ /* 0x000ea20000002400 */
[----:B------:R-:W-:Y:S02]  /*17140*/  WARPGROUP.DEPBAR.LE gsb0, 0x0 ;  /* 0x00008000000079c5 */ /* 0x000fe40000010000 */
[----:B------:R-:W-:Y:S01]  /*17150*/  WARPGROUP.ARRIVE ;  /* 0x00000000000079c5 */ /* 0x000fe20000000000 */
[----:B------:R-:W-:Y:S01]  /*17160*/  FMUL.FTZ R152, R129, UR55 ;  /* 0x0000003781987c20 */ /* 0x000fe20008410000 */
[----:B------:R-:W-:-:S03]  /*17170*/  FMUL.FTZ R154, R132, UR55 ;  /* 0x00000037849a7c20 */ /* 0x000fc60008410000 */
[----:B------:R-:W3:Y:S01]  /*17180*/  MUFU.TANH R90, R90 ;  /* 0x0000005a005a7308 */ /* 0x000ee20000002400 */
[----:B------:R-:W-:Y:S01]  /*17190*/  HGMMA.64x128x16.F32.BF16 R24, R148, gdesc[UR4].tnspB, R24, gsb0 ;  /* 0x41e0000494187df0 */ /* 0x000fe20008001818 */
[----:B------:R-:W-:Y:S01]  /*171a0*/  R2UR UR6, R10 ;  /* 0x000000000a0672ca */ /* 0x000fe200000e0000 */
[----:B------:R-:W-:Y:S01]  /*171b0*/  VIADD R10, R0, 0x200 ;  /* 0x00000200000a7836 */ /* 0x000fe20000000000 */
[----:B------:R-:W-:Y:S01]  /*171c0*/  R2UR UR7, R11 ;  /* 0x000000000b0772ca */ /* 0x000fe200000e0000 */
[----:B------:R-:W-:-:S03]  /*171d0*/  IMAD.MOV.U32 R11, RZ, RZ, 0x40000040 ;  /* 0x40000040ff0b7424 */ /* 0x000fc600078e00ff */
        /* <DEDUP_REMOVED lines=9> */
[----:B------:R-:W-:Y:S02]  /*17270*/  FMUL.FTZ R112, R130, UR55 ;  /* 0x0000003782707c20 */ /* 0x000fe40008410000 */
[----:B------:R-:W-:Y:S01]  /*17280*/  HGMMA.64x128x16.F32.BF16 R24, R144, gdesc[UR4].tnspB, R24, gsb0 ;  /* 0x41e0000490187df0 */ /* 0x000fe20008001818 */
[----:B------:R-:W-:Y:S01]  /*17290*/  R2UR UR6, R10 ;  /* 0x000000000a0672ca */ /* 0x000fe200000e0000 */
[----:B------:R-:W-:Y:S01]  /*172a0*/  VIADD R10, R0, 0x280 ;  /* 0x00000280000a7836 */ /* 0x000fe20000000000 */
[----:B------:R-:W-:Y:S01]  /*172b0*/  R2UR UR7, R11 ;  /* 0x000000000b0772ca */ /* 0x000fe200000e0000 */
[----:B------:R-:W-:Y:S01]  /*172c0*/  IMAD.MOV.U32 R11, RZ, RZ, 0x40000040 ;  /* 0x40000040ff0b7424 */ /* 0x000fe200078e00ff */
[----:B------:R-:W0:Y:S08]  /*172d0*/  MUFU.TANH R148, R148 ;  /* 0x0000009400947308 */ /* 0x000e300000002400 */
[----:B------:R-:W0:Y:S08]  /*172e0*/  MUFU.TANH R149, R149 ;  /* 0x0000009500957308 */ /* 0x000e300000002400 */
[----:B------:R0:W0:Y:S08]  /*172f0*/  MUFU.TANH R0, R118 ;  /* 0x0000007600007308 */ /* 0x0000300000002400 */
        /* <DEDUP_REMOVED lines=11> */
[----:B------:R-:W-:Y:S01]  /*173b0*/  FMUL.FTZ R92, R98, UR55 ;  /* 0x00000037625c7c20 */ /* 0x000fe20008410000 */
[----:B------:R-:W-:Y:S01]  /*173c0*/  R2UR UR7, R11 ;  /* 0x000000000b0772ca */ /* 0x000fe200000e0000 */
        /* <DEDUP_REMOVED lines=40> */
[----:B------:R-:W-:Y:S01]  /*17650*/  FMUL.FTZ R105, R122, UR55 ;  /* 0x000000377a697c20 */ /* 0x000fe20008410000 */
[----:B------:R-:W-:Y:S01]  /*17660*/  FMUL.FTZ R119, R125, UR55 ;  /* 0x000000377d777c20 */ /* 0x000fe20008410000 */
[----:B------:R-:W-:Y:S01]  /*17670*/  FMUL.FTZ R108, R127, UR55 ;  /* 0x000000377f6c7c20 */ /* 0x000fe20008410000 */
[----:B------:R-:W-:Y:S01]  /*17680*/  FMUL.FTZ R109, R131, UR55 ;  /* 0x00000037836d7c20 */ /* 0x000fe20008410000 */
[----:B------:R-:W0:Y:S01]  /*17690*/  MUFU.TANH R141, R141 ;  /* 0x0000008d008d7308 */ /* 0x000e220000002400 */
[----:B------:R-:W-:-:S02]  /*176a0*/  IMAD.IADD R127, R9, 0x1, R160 ;  /* 0x00000001097f7824 */ /* 0x000fc400078e02a0 */
        /* <DEDUP_REMOVED lines=10> */
[----:B------:R-:W-:Y:S01]  /*17750*/  FMUL.FTZ R136, R121, UR55 ;  /* 0x0000003779887c20 */ /* 0x000fe20008410000 */
[----:B------:R-:W-:Y:S01]  /*17760*/  FMUL.FTZ R138, R124, UR55 ;  /* 0x000000377c8a7c20 */ /* 0x000fe20008410000 */
[----:B------:R-:W-:Y:S01]  /*17770*/  FMUL.FTZ R121, R133, UR55 ;  /* 0x0000003785797c20 */ /* 0x000fe20008410000 */
[----:B------:R0:W-:Y:S03]  /*17780*/  @!P1 SYNCS.ARRIVE.TRANS64.RED.A1T0 RZ, [R192+URZ], RZ ;  /* 0x000000ffc0ff99a7 */ /* 0x0001e6000810043f */
[----:B------:R-:W0:Y:S08]  /*17790*/  MUFU.TANH R136, R136 ;  /* 0x0000008800887308 */ /* 0x000e300000002400 */
[----:B------:R-:W0:Y:S08]  /*177a0*/  MUFU.TANH R138, R138 ;  /* 0x0000008a008a7308 */ /* 0x000e300000002400 */
[----:B------:R-:W0:Y:S01]  /*177b0*/  MUFU.TANH R121, R121 ;  /* 0x0000007900797308 */ /* 0x000e220000002400 */
[----:B-1234-:R-:W-:Y:S05]  /*177c0*/  @!P2 BRA `(.L_x_1542) ;  /* 0x000000000058a947 */ /* 0x01efea0003800000 */
        /* <DEDUP_REMOVED lines=12> */
.L_x_1544:
[----:B------:R-:W-:-:S05]  /*17890*/  IMAD.U32 R116, RZ, RZ, UR46 ;  /* 0x0000002eff747e24 */ /* 0x000fca000f8e00ff */
[----:B------:R-:W-:-:S13]  /*178a0*/  ISETP.NE.AND P2, PT, R116, 0x1, PT ;  /* 0x000000017400780c */ /* 0x000fda0003f45270 */
[----:B------:R-:W1:Y:S02]  /*178b0*/  @P2 LDC.64 R10, c[0x0][0x9e8] ;  /* 0x00027a00ff0a2b82 */ /* 0x000e640000000a00 */
[----:B-1----:R-:W-:-:S04]  /*178c0*/  @P2 IMAD.HI.U32 R114, R129, R10, RZ ;  /* 0x0000000a81722227 */ /* 0x002fc800078e00ff */
[----:B------:R-:W-:Y:S01]  /*178d0*/  IMAD.MOV.U32 R10, RZ, RZ, R129 ;  /* 0x000000ffff0a7224 */ /* 0x000fe200078e0081 */
[----:B------:R-:W-:-:S07]  /*178e0*/  @P2 SHF.R.U32.HI R10, RZ, R11, R114 ;  /* 0x0000000bff0a2219 */ /* 0x000fce0000011672 */
.L_x_1545:
[----:B------:R-:W-:Y:S05]  /*178f0*/  BSYNC B2 ;  /* 0x0000000000027941 */ /* 0x000fea0003800000 */
.L_x_1543:
[----:B------:R-:W-:-:S05]  /*17900*/  IMAD R10, R10, R116, R123 ;  /* 0x000000740a0a7224 */ /* 0x000fca00078e027b */
[----:B------:R-:W-:Y:S02]  /*17910*/  VIADDMNMX R127, R10, R116, R127, PT ;  /* 0x000000740a7f7246 */ /* 0x000fe4000380017f */
[----:B------:R-:W-:-:S07]  /*17920*/  VIMNMX R125, R125, R10, !PT ;  /* 0x0000000a7d7d7248 */ /* 0x000fce0007fe0100 */
.L_x_1542:
[C---:B------:R-:W-:Y:S02]  /*17930*/  ISETP.GE.AND P3, PT, R156.reuse, 0x9, PT ;  /* 0x000000099c00780c */ /* 0x040fe40003f66270 */
[C---:B------:R-:W-:Y:S02]  /*17940*/  ISETP.GE.AND P2, PT, R156.reuse, 0x2, PT ;  /* 0x000000029c00780c */ /* 0x040fe40003f46270 */
        /* <DEDUP_REMOVED lines=34> */
[C---:B------:R-:W-:Y:S02]  /*17b70*/  ISETP.GE.AND P5, PT, R156.reuse, 0x22, PT ;  /* 0x000000229c00780c */ /* 0x040fe40003fa6270 */
        /* <DEDUP_REMOVED lines=61> */
[----:B------:R-:W-:Y:S02]  /*17f50*/  ISETP.GE.AND P4, PT, R156, 0x52, PT ;  /* 0x000000529c00780c */ /* 0x000fe40003f86270 */
[--C-:B------:R-:W-:Y:S02]  /*17f60*/  IADD3 R99, R160, 0x8, R9.reuse ;  /* 0x00000008a0637810 */ /* 0x100fe40007ffe009 */
[----:B------:R-:W-:Y:S02]  /*17f70*/  ISETP.GT.AND P5, PT, R125, 0x51, !P4 ;  /* 0x000000517d00780c */ /* 0x000fe400067a4270 */
[----:B------:R-:W-:-:S02]  /*17f80*/  IADD3 R113, R158, 0x8, R9 ;  /* 0x000000089e717810 */ /* 0x000fc40007ffe009 */
        /* <DEDUP_REMOVED lines=18> */
[----:B------:R-:W-:Y:S01]  /*180b0*/  ISETP.GT.AND P6, PT, R21, -0x1, PT ;  /* 0xffffffff1500780c */ /* 0x000fe20003fc4270 */
[----:B------:R-:W-:-:S12]  /*180c0*/  BSSY B2, `(.L_x_1547) ;  /* 0x0000011000027945 */ /* 0x000fd80003800000 */
[----:B------:R-:W-:Y:S05]  /*180d0*/  @P6 BRA `(.L_x_1548) ;  /* 0x0000000000246947 */ /* 0x000fea0003800000 */
[----:B------:R-:W-:Y:S02]  /*180e0*/  IMAD.U32 R125, RZ, RZ, UR46 ;  /* 0x0000002eff7d7e24 */ /* 0x000fe4000f8e00ff */
[----:B------:R-:W-:-:S03]  /*180f0*/  VIADD R121, R20, 0x8 ;  /* 0x0000000814797836 */ /* 0x000fc60000000000 */
[----:B------:R-:W-:Y:S02]  /*18100*/  ISETP.NE.AND P6, PT, R125, 0x1, PT ;  /* 0x000000017d00780c */ /* 0x000fe40003fc5270 */
[----:B------:R-:W-:-:S11]  /*18110*/  LOP3.LUT R121, RZ, R121, RZ, 0x33, !PT ;  /* 0x00000079ff797212 */ /* 0x000fd600078e33ff */
[----:B------:R-:W0:Y:S02]  /*18120*/  @P6 LDC.64 R10, c[0x0][0x9e8] ;  /* 0x00027a00ff0a6b82 */ /* 0x000e240000000a00 */
[----:B0-----:R-:W-:-:S05]  /*18130*/  @P6 IMAD.HI.U32 R10, R121, R10, RZ ;  /* 0x0000000a790a6227 */ /* 0x001fca00078e00ff */
[----:B------:R-:W-:-:S04]  /*18140*/  @P6 SHF.R.U32.HI R121, RZ, R11, R10 ;  /* 0x0000000bff796219 */ /* 0x000fc8000001160a */
[----:B------:R-:W-:Y:S01]  /*18150*/  LOP3.LUT R10, RZ, R121, RZ, 0x33, !PT ;  /* 0x00000079ff0a7212 */ /* 0x000fe200078e33ff */
[----:B------:R-:W-:Y:S06]  /*18160*/  BRA `(.L_x_1549) ;  /* 0x0000000000187947 */ /* 0x000fec0003800000 */
.L_x_1548:
[----:B------:R-:W-:-:S05]  /*18170*/  IMAD.U32 R125, RZ, RZ, UR46 ;  /* 0x0000002eff7d7e24 */ /* 0x000fca000f8e00ff */
[----:B------:R-:W-:-:S13]  /*18180*/  ISETP.NE.AND P6, PT, R125, 0x1, PT ;  /* 0x000000017d00780c */ /* 0x000fda0003fc5270 */
[----:B------:R-:W0:Y:S02]  /*18190*/  @P6 LDC.64 R10, c[0x0][0x9e8] ;  /* 0x00027a00ff0a6b82 */ /* 0x000e240000000a00 */
[----:B0-----:R-:W-:-:S04]  /*181a0*/  @P6 IMAD.HI.U32 R156, R21, R10, RZ ;  /* 0x0000000a159c6227 */ /* 0x001fc800078e00ff */
[----:B------:R-:W-:Y:S01]  /*181b0*/  IMAD.MOV.U32 R10, RZ, RZ, R21 ;  /* 0x000000ffff0a7224 */ /* 0x000fe200078e0015 */
[----:B------:R-:W-:-:S07]  /*181c0*/  @P6 SHF.R.U32.HI R10, RZ, R11, R156 ;  /* 0x0000000bff0a6219 */ /* 0x000fce000001169c */
.L_x_1549:
[----:B------:R-:W-:Y:S05]  /*181d0*/  BSYNC B2 ;  /* 0x0000000000027941 */ /* 0x000fea0003800000 */
.L_x_1547:
[----:B------:R-:W-:-:S05]  /*181e0*/  IMAD R10, R10, R125, R123 ;  /* 0x0000007d0a0a7224 */ /* 0x000fca00078e027b */
[----:B------:R-:W-:Y:S02]  /*181f0*/  VIADDMNMX R99, R10, R125, R99, PT ;  /* 0x0000007d0a637246 */ /* 0x000fe40003800163 */
[----:B------:R-:W-:-:S07]  /*18200*/  VIMNMX R113, R113, R10, !PT ;  /* 0x0000000a71717248 */ /* 0x000fce0007fe0100 */
.L_x_1546:
[----:B------:R-:W-:Y:S01]  /*18210*/  ISETP.GT.AND P2, PT, R113, 0x1, !P2 ;  /* 0x000000017100780c */ /* 0x000fe20005744270 */
[----:B------:R-:W-:Y:S01]  /*18220*/  @!P1 VIADD R12, R12, 0x2a860 ;  /* 0x0002a8600c0c9836 */ /* 0x000fe20000000000 */
[----:B------:R-:W-:Y:S02]  /*18230*/  FMNMX.FTZ R11, R89, R6, !PT ;  /* 0x00000006590b7209 */ /* 0x000fe40007810000 */
[----:B------:R-:W-:Y:S02]  /*18240*/  ISETP.LT.OR P2, PT, R99, 0x2, P2 ;  /* 0x000000026300780c */ /* 0x000fe40001741670 */
[----:B------:R-:W-:Y:S02]  /*18250*/  ISETP.NE.AND P6, PT, R157, RZ, PT ;  /* 0x000000ff9d00720c */ /* 0x000fe40003fc5270 */
[----:B------:R-:W-:Y:S02]  /*18260*/  FSEL R156, R13, -INF , !P2 ;  /* 0xff8000000d9c7808 */ /* 0x000fe40005000000 */
[----:B------:R-:W-:-:S02]  /*18270*/  ISETP.NE.AND P2, PT, R151, RZ, PT ;  /* 0x000000ff9700720c */ /* 0x000fc40003f45270 */
[C---:B------:R-:W-:Y:S02]  /*18280*/  ISETP.GT.AND P3, PT, R113.reuse, 0x8, !P3 ;  /* 0x000000087100780c */ /* 0x040fe40005f64270 */
[----:B------:R-:W-:Y:S02]  /*18290*/  ISETP.GT.AND P2, PT, R113, 0x9, !P2 ;  /* 0x000000097100780c */ /* 0x000fe40005744270 */
[----:B------:R-:W-:Y:S02]  /*182a0*/  FMNMX.FTZ R11, R114, R11, !PT ;  /* 0x0000000b720b7209 */ /* 0x000fe40007810000 */
[C---:B------:R-:W-:Y:S02]  /*182b0*/  ISETP.LT.OR P2, PT, R99.reuse, 0xa, P2 ;  /* 0x0000000a6300780c */ /* 0x040fe40001741670 */
[----:B------:R-:W-:Y:S02]  /*182c0*/  ISETP.LT.OR P3, PT, R99, 0x9, P3 ;  /* 0x000000096300780c */ /* 0x000fe40001f61670 */
[----:B------:R-:W-:-:S02]  /*182d0*/  FSEL R158, R91, -INF , !P2 ;  /* 0xff8000005b9e7808 */ /* 0x000fc40005000000 */
[----:B------:R-:W-:Y:S02]  /*182e0*/  ISETP.NE.AND P2, PT, R129, RZ, PT ;  /* 0x000000ff8100720c */ /* 0x000fe40003f45270 */
[----:B------:R-:W-:Y:S02]  /*182f0*/  FMNMX.FTZ R11, R116, R11, !PT ;  /* 0x0000000b740b7209 */ /* 0x000fe40007810000 */
[----:B------:R-:W-:Y:S02]  /*18300*/  ISETP.GT.AND P2, PT, R113, 0x10, !P2 ;  /* 0x000000107100780c */ /* 0x000fe40005744270 */
[----:B------:R-:W-:Y:S02]  /*18310*/  FSEL R90, R90, -INF , !P3 ;  /* 0xff8000005a5a7808 */ /* 0x000fe40005800000 */
[----:B------:R-:W-:Y:S02]  /*18320*/  ISETP.LT.OR P2, PT, R99, 0x11, P2 ;  /* 0x000000116300780c */ /* 0x000fe40001741670 */
[----:B------:R-:W-:-:S02]  /*18330*/  ISETP.NE.AND P3, PT, R155, RZ, PT ;  /* 0x000000ff9b00720c */ /* 0x000fc40003f65270 */
        /* <DEDUP_REMOVED lines=29> */
[----:B------:R-:W-:-:S02]  /*18510*/  ISETP.GT.AND P2, PT, R113, 0x21, !P6 ;  /* 0x000000217100780c */ /* 0x000fc40007744270 */
[----:B------:R-:W-:Y:S02]  /*18520*/  FMNMX.FTZ R11, R132, R11, !PT ;  /* 0x0000000b840b7209 */ /* 0x000fe40007810000 */
[----:B------:R-:W-:Y:S02]  /*18530*/  ISETP.LT.OR P2, PT, R99, 0x22, P2 ;  /* 0x000000226300780c */ /* 0x000fe40001741670 */
[----:B------:R-:W-:Y:S02]  /*18540*/  FMNMX.FTZ R11, R134, R11, !PT ;  /* 0x0000000b860b7209 */ /* 0x000fe40007810000 */
[----:B------:R-:W-:Y:S02]  /*18550*/  FSEL R98, R98, -INF , !P2 ;  /* 0xff80000062627808 */ /* 0x000fe40005000000 */
        /* <DEDUP_REMOVED lines=15> */
[----:B------:R-:W-:Y:S02]  /*18650*/  ISETP.NE.AND P6, PT, R159, RZ, PT ;  /* 0x000000ff9f00720c */ /* 0x000fe40003fc5270 */
[----:B------:R-:W-:Y:S02]  /*18660*/  ISETP.LT.OR P2, PT, R99, 0x31, P2 ;  /* 0x000000316300780c */ /* 0x000fe40001741670 */
[----:B------:R-:W-:Y:S01]  /*18670*/  ISETP.NE.AND P3, PT, R161, RZ, PT ;  /* 0x000000ffa100720c */ /* 0x000fe20003f65270 */
[----:B------:R-:W-:Y:S01]  /*18680*/  IMAD.MOV.U32 R161, RZ, RZ, R171 ;  /* 0x000000ffffa17224 */ /* 0x000fe200078e00ab */
        /* <DEDUP_REMOVED lines=9> */
[----:B------:R-:W-:Y:S02]  /*18720*/  ISETP.LT.OR P5, PT, R99, 0x59, P5 ;  /* 0x000000596300780c */ /* 0x000fe40002fa1670 */
[----:B------:R-:W-:-:S04]  /*18730*/  ISETP.GT.AND P2, PT, R113, 0x38, !P2 ;  /* 0x000000387100780c */ /* 0x000fc80005744270 */
[----:B------:R-:W-:-:S04]  /*18740*/  ISETP.LT.OR P2, PT, R99, 0x39, P2 ;  /* 0x000000396300780c */ /* 0x000fc80001741670 */
[----:B------:R-:W-:Y:S02]  /*18750*/  FSEL R208, R0, -INF , !P2 ;  /* 0xff80000000d07808 */ /* 0x000fe40005000000 */
[----:B------:R-:W-:Y:S02]  /*18760*/  ISETP.NE.AND P2, PT, R147, RZ, PT ;  /* 0x000000ff9300720c */ /* 0x000fe40003f45270 */
[----:B------:R-:W-:Y:S02]  /*18770*/  FMNMX.FTZ R0, R88, R11, !PT ;  /* 0x0000000b58007209 */ /* 0x000fe40007810000 */
[----:B------:R-:W-:-:S03]  /*18780*/  ISETP.GT.AND P2, PT, R113, 0x39, !P2 ;  /* 0x000000397100780c */ /* 0x000fc60005744270 */
[----:B------:R-:W0:Y:S01]  /*18790*/  SHFL.BFLY PT, R11, R0, 0x2, 0x1f ;  /* 0x0c401f00000b7f89 */ /* 0x000e2200000e0000 */
[----:B------:R-:W-:-:S04]  /*187a0*/  ISETP.LT.OR P2, PT, R99, 0x3a, P2 ;  /* 0x0000003a6300780c */ /* 0x000fc80001741670 */
[----:B------:R-:W-:Y:S02]  /*187b0*/  FSEL R104, R104, -INF , !P2 ;  /* 0xff80000068687808 */ /* 0x000fe40005000000 */
[----:B------:R-:W-:-:S04]  /*187c0*/  ISETP.NE.AND P2, PT, R115, RZ, PT ;  /* 0x000000ff7300720c */ /* 0x000fc80003f45270 */
[----:B------:R-:W-:-:S04]  /*187d0*/  ISETP.GT.AND P2, PT, R113, 0x40, !P2 ;  /* 0x000000407100780c */ /* 0x000fc80005744270 */
[----:B------:R-:W-:-:S04]  /*187e0*/  ISETP.LT.OR P2, PT, R99, 0x41, P2 ;  /* 0x000000416300780c */ /* 0x000fc80001741670 */
[----:B------:R-:W-:Y:S02]  /*187f0*/  FSEL R210, R105, -INF , !P2 ;  /* 0xff80000069d27808 */ /* 0x000fe40005000000 */
[----:B------:R-:W-:Y:S02]  /*18800*/  ISETP.NE.AND P2, PT, R117, RZ, PT ;  /* 0x000000ff7500720c */ /* 0x000fe40003f45270 */
[----:B0-----:R-:W-:Y:S01]  /*18810*/  FMNMX.FTZ R91, R0, R11, !PT ;  /* 0x0000000b005b7209 */ /* 0x001fe20007810000 */
[----:B------:R-:W-:Y:S01]  /*18820*/  IMAD.U32 R11, RZ, RZ, UR43 ;  /* 0x0000002bff0b7e24 */ /* 0x000fe2000f8e00ff */
        /* <DEDUP_REMOVED lines=8> */
[----:B------:R-:W-:Y:S02]  /*188b0*/  ISETP.GT.AND P2, PT, R113, 0x49, !P6 ;  /* 0x000000497100780c */ /* 0x000fe40007744270 */
[----:B------:R-:W-:Y:S02]  /*188c0*/  ISETP.NE.AND P6, PT, R119, RZ, PT ;  /* 0x000000ff7700720c */ /* 0x000fe40003fc5270 */
[----:B------:R-:W-:Y:S02]  /*188d0*/  ISETP.LT.OR P2, PT, R99, 0x4a, P2 ;  /* 0x0000004a6300780c */ /* 0x000fe40001741670 */
[----:B0-----:R-:W-:Y:S02]  /*188e0*/  FMNMX.FTZ R10, R91, R10, !PT ;  /* 0x0000000a5b0a7209 */ /* 0x001fe40007810000 */
[----:B------:R-:W-:-:S02]  /*188f0*/  FSEL R108, R108, -INF , !P2 ;  /* 0xff8000006c6c7808 */ /* 0x000fc40005000000 */
[----:B------:R-:W-:Y:S01]  /*18900*/  ISETP.GT.AND P2, PT, R113, 0x50, !P3 ;  /* 0x000000507100780c */ /* 0x000fe20005f44270 */
[----:B------:R-:W-:-:S03]  /*18910*/  FMUL.FTZ R97, R10, R11 ;  /* 0x0000000b0a617220 */ /* 0x000fc60000410000 */
[----:B------:R-:W-:-:S04]  /*18920*/  ISETP.LT.OR P2, PT, R99, 0x51, P2 ;  /* 0x000000516300780c */ /* 0x000fc80001741670 */
[----:B------:R-:W-:Y:S02]  /*18930*/  FSEL R112, R112, -INF , !P2 ;  /* 0xff80000070707808 */ /* 0x000fe40005000000 */
[----:B------:R-:W-:Y:S02]  /*18940*/  ISETP.GT.AND P2, PT, R113, RZ, !P6 ;  /* 0x000000ff7100720c */ /* 0x000fe40007744270 */
[----:B------:R-:W-:Y:S02]  /*18950*/  ISETP.NE.AND P6, PT, R153, RZ, PT ;  /* 0x000000ff9900720c */ /* 0x000fe40003fc5270 */
[----:B------:R-:W-:Y:S02]  /*18960*/  ISETP.LT.OR P2, PT, R99, 0x1, P2 ;  /* 0x000000016300780c */ /* 0x000fe40001741670 */
[----:B------:R-:W-:Y:S02]  /*18970*/  ISETP.GT.AND P3, PT, R113, 0x59, !P6 ;  /* 0x000000597100780c */ /* 0x000fe40007764270 */
[----:B------:R-:W-:-:S02]  /*18980*/  FSEL R2, R2, -INF , !P2 ;  /* 0xff80000002027808 */ /* 0x000fc40005000000 */
[C---:B------:R-:W-:Y:S02]  /*18990*/  FSETP.NEU.FTZ.AND P2, PT, R10.reuse, -INF , PT ;  /* 0xff8000000a00780b */ /* 0x040fe40003f5d000 */
[----:B------:R-:W-:Y:S02]  /*189a0*/  ISETP.LT.OR P3, PT, R99, 0x5a, P3 ;  /* 0x0000005a6300780c */ /* 0x000fe40001f61670 */
[----:B------:R-:W-:Y:S02]  /*189b0*/  FSEL R97, R97, RZ, P2 ;  /* 0x000000ff61617208 */ /* 0x000fe40001000000 */
[----:B------:R-:W-:-:S03]  /*189c0*/  FSEL R113, R10, RZ, P2 ;  /* 0x000000ff0a717208 */ /* 0x000fc60001000000 */
[--C-:B------:R-:W-:Y:S01]  /*189d0*/  FFMA.FTZ R13, R89, R11, -R97.reuse ;  /* 0x0000000b590d7223 */ /* 0x100fe20000010861 */
[----:B------:R-:W-:Y:S01]  /*189e0*/  FMNMX.FTZ R89, R2, R7, !PT ;  /* 0x0000000702597209 */ /* 0x000fe20007810000 */
[-CC-:B------:R-:W-:Y:S01]  /*189f0*/  FFMA.FTZ R122, R122, R11.reuse, -R97.reuse ;  /* 0x0000000b7a7a7223 */ /* 0x180fe20000010861 */
[-CC-:B------:R-:W-:Y:S01]  /*18a00*/  FFMA.FTZ R0, R116, R11.reuse, -R97.reuse ;  /* 0x0000000b74007223 */ /* 0x180fe20000010861 */
        /* <DEDUP_REMOVED lines=11> */
[----:B------:R0:W-:Y:S01]  /*18ac0*/  MUFU.EX2 R89, R0 ;  /* 0x0000000000597308 */ /* 0x0001e20000000800 */
[--C-:B------:R-:W-:Y:S01]  /*18ad0*/  FFMA.FTZ R96, R96, R11, -R97.reuse ;  /* 0x0000000b60607223 */ /* 0x100fe20000010861 */
[----:B------:R-:W-:Y:S01]  /*18ae0*/  FMNMX.FTZ R91, R92, R91, !PT ;  /* 0x0000005b5c5b7209 */ /* 0x000fe20007810000 */
[-CC-:B------:R-:W-:Y:S01]  /*18af0*/  FFMA.FTZ R99, R128, R11.reuse, -R97.reuse ;  /* 0x0000000b80637223 */ /* 0x180fe20000010861 */
[----:B------:R-:W-:-:S02]  /*18b00*/  FFMA.FTZ R126, R148, R11, -R97 ;  /* 0x0000000b947e7223 */ /* 0x000fc40000010861 */
[----:B------:R-:W-:Y:S02]  /*18b10*/  FMNMX.FTZ R91, R160, R91, !PT ;  /* 0x0000005ba05b7209 */ /* 0x000fe40007810000 */
[----:B------:R-:W-:Y:S01]  /*18b20*/  MUFU.EX2 R13, R13 ;  /* 0x0000000d000d7308 */ /* 0x000fe20000000800 */
[--C-:B0-----:R-:W-:Y:S01]  /*18b30*/  FFMA.FTZ R0, R118, R11, -R97.reuse ;  /* 0x0000000b76007223 */ /* 0x101fe20000010861 */
[----:B------:R-:W-:Y:S01]  /*18b40*/  FMNMX.FTZ R91, R94, R91, !PT ;  /* 0x0000005b5e5b7209 */ /* 0x000fe20007810000 */
[-CC-:B------:R-:W-:Y:S01]  /*18b50*/  FFMA.FTZ R118, R120, R11.reuse, -R97.reuse ;  /* 0x0000000b78767223 */ /* 0x180fe20000010861 */
[-CC-:B------:R-:W-:Y:S01]  /*18b60*/  FFMA.FTZ R120, R140, R11.reuse, -R97.reuse ;  /* 0x0000000b8c787223 */ /* 0x180fe20000010861 */
[----:B------:R-:W-:Y:S01]  /*18b70*/  FFMA.FTZ R140, R134, R11, -R97 ;  /* 0x0000000b868c7223 */ /* 0x000fe20000010861 */
[----:B------:R-:W-:Y:S02]  /*18b80*/  FMNMX.FTZ R93, R192, R91, !PT ;  /* 0x0000005bc05d7209 */ /* 0x000fe40007810000 */
[----:B------:R0:W-:Y:S02]  /*18b90*/  MUFU.EX2 R91, R146 ;  /* 0x00000092005b7308 */ /* 0x0001e40000000800 */
[----:B------:R-:W-:-:S04]  /*18ba0*/  FMNMX.FTZ R93, R202, R93, !PT ;  /* 0x0000005dca5d7209 */ /* 0x000fc80007810000 */
[----:B------:R-:W-:Y:S02]  /*18bb0*/  FMNMX.FTZ R93, R98, R93, !PT ;  /* 0x0000005d625d7209 */ /* 0x000fe40007810000 */
[----:B------:R-:W-:Y:S01]  /*18bc0*/  MUFU.EX2 R114, R114 ;  /* 0x0000007200727308 */ /* 0x000fe20000000800 */
[----:B0-----:R-:W-:Y:S01]  /*18bd0*/  FFMA.FTZ R146, R130, R11, -R97 ;  /* 0x0000000b82927223 */ /* 0x001fe20000010861 */
        /* <DEDUP_REMOVED lines=8> */
[----:B------:R0:W-:Y:S02]  /*18c60*/  MUFU.EX2 R95, R122 ;  /* 0x0000007a005f7308 */ /* 0x0001e40000000800 */
[----:B------:R-:W-:-:S04]  /*18c70*/  FMNMX.FTZ R101, R210, R101, !PT ;  /* 0x00000065d2657209 */ /* 0x000fc80007810000 */
[----:B------:R-:W-:Y:S02]  /*18c80*/  FMNMX.FTZ R101, R106, R101, !PT ;  /* 0x000000656a657209 */ /* 0x000fe40007810000 */
[----:B------:R-:W1:Y:S01]  /*18c90*/  MUFU.EX2 R96, R96 ;  /* 0x0000006000607308 */ /* 0x000e620000000800 */
[----:B0-----:R-:W-:Y:S01]  /*18ca0*/  FSEL R122, R109, -INF , !P4 ;  /* 0xff8000006d7a7808 */ /* 0x001fe20006000000 */
[----:B------:R-:W-:Y:S01]  /*18cb0*/  FFMA.FTZ R109, R152, R11, -R97 ;  /* 0x0000000b986d7223 */ /* 0x000fe20000010861 */
[----:B------:R-:W-:-:S04]  /*18cc0*/  FMNMX.FTZ R101, R212, R101, !PT ;  /* 0x00000065d4657209 */ /* 0x000fc80007810000 */
[----:B------:R-:W-:Y:S01]  /*18cd0*/  FMNMX.FTZ R103, R108, R101, !PT ;  /* 0x000000656c677209 */ /* 0x000fe20007810000 */
[----:B------:R-:W-:Y:S03]  /*18ce0*/  MUFU.EX2 R118, R118 ;  /* 0x0000007600767308 */ /* 0x000fe60000000800 */
[----:B------:R-:W-:-:S04]  /*18cf0*/  FMNMX.FTZ R103, R112, R103, !PT ;  /* 0x0000006770677209 */ /* 0x000fc80007810000 */
[----:B------:R-:W-:Y:S01]  /*18d00*/  FMNMX.FTZ R103, R122, R103, !PT ;  /* 0x000000677a677209 */ /* 0x000fe20007810000 */
[----:B------:R0:W-:Y:S01]  /*18d10*/  MUFU.EX2 R101, R105 ;  /* 0x0000006900657308 */ /* 0x0001e20000000800 */
[----:B-1----:R-:W-:Y:S02]  /*18d20*/  F2FP.BF16.F32.PACK_AB R152, R96, R91 ;  /* 0x0000005b6098723e */ /* 0x002fe400000010ff */
[----:B------:R-:W-:-:S04]  /*18d30*/  FMNMX.FTZ R103, R124, R103, !PT ;  /* 0x000000677c677209 */ /* 0x000fc80007810000 */
[----:B------:R-:W-:Y:S01]  /*18d40*/  FMNMX.FTZ R0, R142, R103, !PT ;  /* 0x000000678e007209 */ /* 0x000fe20007810000 */
[-CC-:B------:R-:W-:Y:S01]  /*18d50*/  FFMA.FTZ R103, R132, R11.reuse, -R97.reuse ;  /* 0x0000000b84677223 */ /* 0x180fe20000010861 */
[-CC-:B0-----:R-:W-:Y:S01]  /*18d60*/  FFMA.FTZ R105, R136, R11.reuse, -R97.reuse ;  /* 0x0000000b88697223 */ /* 0x181fe20000010861 */
[----:B------:R-:W-:Y:S01]  /*18d70*/  FFMA.FTZ R136, R150, R11, -R97 ;  /* 0x0000000b96887223 */ /* 0x000fe20000010861 */
[----:B------:R-:W0:Y:S01]  /*18d80*/  MUFU.EX2 R120, R120 ;  /* 0x0000007800787308 */ /* 0x000e220000000800 */
[----:B------:R-:W1:Y:S07]  /*18d90*/  SHFL.BFLY PT, R107, R0, 0x2, 0x1f ;  /* 0x0c401f00006b7f89 */ /* 0x000e6e00000e0000 */
[----:B------:R-:W2:Y:S08]  /*18da0*/  MUFU.EX2 R110, R110 ;  /* 0x0000006e006e7308 */ /* 0x000eb00000000800 */
[----:B------:R-:W-:Y:S01]  /*18db0*/  MUFU.EX2 R144, R144 ;  /* 0x0000009000907308 */ /* 0x000fe20000000800 */
[----:B0-----:R-:W-:-:S07]  /*18dc0*/  F2FP.BF16.F32.PACK_AB R148, R120, R95 ;  /* 0x0000005f7894723e */ /* 0x001fce00000010ff */
[----:B------:R-:W-:Y:S01]  /*18dd0*/  MUFU.EX2 R99, R99 ;  /* 0x0000006300637308 */ /* 0x000fe20000000800 */
[----:B-1----:R-:W-:Y:S01]  /*18de0*/  FMNMX.FTZ R111, R0, R107, !PT ;  /* 0x0000006b006f7209 */ /* 0x002fe20007810000 */
[-CC-:B------:R-:W-:Y:S01]  /*18df0*/  FFMA.FTZ R107, R138, R11.reuse, -R97.reuse ;  /* 0x0000000b8a6b7223 */ /* 0x180fe20000010861 */
[-CC-:B------:R-:W-:Y:S01]  /*18e00*/  FFMA.FTZ R138, R154, R11.reuse, -R97.reuse ;  /* 0x0000000b9a8a7223 */ /* 0x180fe20000010861 */
[----:B------:R-:W-:Y:S01]  /*18e10*/  FFMA.FTZ R97, R88, R11, -R97 ;  /* 0x0000000b58617223 */ /* 0x000fe20000010861 */
[----:B------:R-:W-:Y:S01]  /*18e20*/  F2FP.BF16.F32.PACK_AB R154, R118, R93 ;  /* 0x0000005d769a723e */ /* 0x000fe200000010ff */
[----:B------:R-:W0:Y:S01]  /*18e30*/  SHFL.BFLY PT, R0, R111, 0x1, 0x1f ;  /* 0x0c201f006f007f89 */ /* 0x000e2200000e0000 */
[----:B--2---:R-:W-:Y:S01]  /*18e40*/  F2FP.BF16.F32.PACK_AB R150, R110, R101 ;  /* 0x000000656e96723e */ /* 0x004fe200000010ff */
[----:B------:R-:W-:Y:S08]  /*18e50*/  MUFU.EX2 R146, R146 ;  /* 0x0000009200927308 */ /* 0x000ff00000000800 */
[----:B------:R-:W-:Y:S08]  /*18e60*/  MUFU.EX2 R103, R103 ;  /* 0x0000006700677308 */ /* 0x000ff00000000800 */
[----:B------:R-:W-:Y:S01]  /*18e70*/  MUFU.EX2 R140, R140 ;  /* 0x0000008c008c7308 */ /* 0x000fe20000000800 */
[----:B0-----:R-:W-:Y:S01]  /*18e80*/  FMNMX.FTZ R88, R111, R0, !PT ;  /* 0x000000006f587209 */ /* 0x001fe20007810000 */
[----:B------:R-:W-:Y:S01]  /*18e90*/  FADD.FTZ R0, -R113, R6 ;  /* 0x0000000671007221 */ /* 0x000fe20000010100 */
[----:B------:R-:W-:-:S05]  /*18ea0*/  @!P1 PRMT R113, RZ, 0x654, R12 ;  /* 0x00000654ff719816 */ /* 0x000fca000000000c */
[----:B------:R-:W-:Y:S01]  /*18eb0*/  MUFU.EX2 R105, R105 ;  /* 0x0000006900697308 */ /* 0x000fe20000000800 */
[C---:B------:R-:W-:Y:S01]  /*18ec0*/  FSETP.NEU.FTZ.AND P2, PT, R88.reuse, -INF , PT ;  /* 0xff8000005800780b */ /* 0x040fe20003f5d000 */
[-C--:B------:R-:W-:Y:S01]  /*18ed0*/  FMUL.FTZ R111, R88, R11.reuse ;  /* 0x0000000b586f7220 */ /* 0x080fe20000410000 */
[-C--:B------:R-:W-:Y:S01]  /*18ee0*/  FMUL.FTZ R0, R0, R11.reuse ;  /* 0x0000000b00007220 */ /* 0x080fe20000410000 */
[----:B------:R0:W-:Y:S03]  /*18ef0*/  @!P1 SYNCS.ARRIVE.TRANS64.RED.A1T0 RZ, [R113+URZ], RZ ;  /* 0x000000ff71ff99a7 */ /* 0x0001e6000810043f */
[----:B------:R-:W-:Y:S01]  /*18f00*/  FSEL R111, R111, RZ, P2 ;  /* 0x000000ff6f6f7208 */ /* 0x000fe20001000000 */
[----:B------:R-:W-:Y:S04]  /*18f10*/  MUFU.EX2 R107, R107 ;  /* 0x0000006b006b7308 */ /* 0x000fe80000000800 */
[-CC-:B------:R-:W-:Y:S01]  /*18f20*/  FFMA.FTZ R157, R2, R11.reuse, -R111.reuse ;  /* 0x0000000b029d7223 */ /* 0x180fe2000001086f */
[----:B------:R-:W-:Y:S01]  /*18f30*/  FSEL R2, R88, RZ, P2 ;  /* 0x000000ff58027208 */ /* 0x000fe20001000000 */
[-CC-:B------:R-:W-:Y:S01]  /*18f40*/  FFMA.FTZ R6, R156, R11.reuse, -R111.reuse ;  /* 0x0000000b9c067223 */ /* 0x180fe2000001086f */
[-CC-:B------:R-:W-:Y:S01]  /*18f50*/  FFMA.FTZ R159, R90, R11.reuse, -R111.reuse ;  /* 0x0000000b5a9f7223 */ /* 0x180fe2000001086f */
[----:B------:R-:W1:Y:S01]  /*18f60*/  MUFU.EX2 R0, R0 ;  /* 0x0000000000007308 */ /* 0x000e620000000800 */
[-C--:B------:R-:W-:Y:S01]  /*18f70*/  FFMA.FTZ R90, R158, R11.reuse, -R111 ;  /* 0x0000000b9e5a7223 */ /* 0x080fe2000001086f */
[----:B------:R-:W-:Y:S01]  /*18f80*/  FADD.FTZ R2, -R2, R7 ;  /* 0x0000000702027221 */ /* 0x000fe20000010100 */
[-CC-:B------:R-:W-:Y:S01]  /*18f90*/  FFMA.FTZ R153, R92, R11.reuse, -R111.reuse ;  /* 0x0000000b5c997223 */ /* 0x180fe2000001086f */
[-CC-:B------:R-:W-:Y:S01]  /*18fa0*/  FFMA.FTZ R92, R160, R11.reuse, -R111.reuse ;  /* 0x0000000ba05c7223 */ /* 0x180fe2000001086f */
[-CC-:B------:R-:W-:Y:S01]  /*18fb0*/  FFMA.FTZ R155, R94, R11.reuse, -R111.reuse ;  /* 0x0000000b5e9b7223 */ /* 0x180fe2000001086f */
[-C--:B------:R-:W-:Y:S01]  /*18fc0*/  FMUL.FTZ R2, R2, R11.reuse ;  /* 0x0000000b02027220 */ /* 0x080fe20000410000 */
        /* <DEDUP_REMOVED lines=9> */
[----:B------:R-:W2:Y:S01]  /*19060*/  MUFU.EX2 R2, R2 ;  /* 0x0000000200027308 */ /* 0x000ea20000000800 */
[----:B-1----:R-:W-:Y:S01]  /*19070*/  FFMA.FTZ R7, R0, R4, R13 ;  /* 0x0000000400077223 */ /* 0x002fe2000001000d */
[-CC-:B------:R-:W-:Y:S01]  /*19080*/  FFMA.FTZ R104, R104, R11.reuse, -R111.reuse ;  /* 0x0000000b68687223 */ /* 0x180fe2000001086f */
[-CC-:B------:R-:W-:Y:S01]  /*19090*/  FFMA.FTZ R141, R210, R11.reuse, -R111.reuse ;  /* 0x0000000bd28d7223 */ /* 0x180fe2000001086f */
[-C--:B------:R-:W-:Y:S01]  /*190a0*/  FFMA.FTZ R12, R106, R11.reuse, -R111 ;  /* 0x0000000b6a0c7223 */ /* 0x080fe2000001086f */
[----:B------:R-:W-:Y:S01]  /*190b0*/  FADD.FTZ R4, R114, R7 ;  /* 0x0000000772047221 */ /* 0x000fe20000010000 */
        /* <DEDUP_REMOVED lines=11> */
[----:B--2---:R-:W-:Y:S01]  /*19170*/  FFMA.FTZ R3, R2, R3, R157 ;  /* 0x0000000302037223 */ /* 0x004fe2000001009d */
[----:B------:R-:W-:Y:S01]  /*19180*/  FADD.FTZ R7, R91, R4 ;  /* 0x000000045b077221 */ /* 0x000fe20000010000 */
[----:B------:R-:W-:Y:S01]  /*19190*/  F2FP.BF16.F32.PACK_AB R156, R114, R13 ;  /* 0x0000000d729c723e */ /* 0x000fe200000010ff */
[----:B------:R-:W-:Y:S01]  /*191a0*/  VIADD R8, R8, 0xffffffff ;  /* 0xffffffff08087836 */ /* 0x000fe20000000000 */
[----:B------:R-:W-:Y:S01]  /*191b0*/  F2FP.BF16.F32.PACK_AB R158, R116, R89 ;  /* 0x00000059749e723e */ /* 0x000fe200000010ff */
[----:B------:R-:W-:Y:S01]  /*191c0*/  FADD.FTZ R128, R96, R7 ;  /* 0x0000000760807221 */ /* 0x000fe20000010000 */
[----:B------:R-:W-:Y:S01]  /*191d0*/  IMAD.MOV.U32 R160, RZ, RZ, R170 ;  /* 0x000000ffffa07224 */ /* 0x000fe200078e00aa */
[----:B------:R-:W2:Y:S01]  /*191e0*/  MUFU.EX2 R90, R90 ;  /* 0x0000005a005a7308 */ /* 0x000ea20000000800 */
[C---:B-1----:R-:W-:Y:S01]  /*191f0*/  FADD.FTZ R4, R6.reuse, R3 ;  /* 0x0000000306047221 */ /* 0x042fe20000010000 */
[----:B------:R-:W-:Y:S01]  /*19200*/  FADD.FTZ R7, R93, R128 ;  /* 0x000000805d077221 */ /* 0x000fe20000010000 */
[----:B------:R-:W-:Y:S01]  /*19210*/  F2FP.BF16.F32.PACK_AB R157, R6, R157 ;  /* 0x0000009d069d723e */ /* 0x000fe200000010ff */
[----:B------:R-:W-:-:S02]  /*19220*/  IMAD.MOV.U32 R6, RZ, RZ, R10 ;  /* 0x000000ffff067224 */ /* 0x000fc400078e000a */
[----:B------:R-:W-:Y:S02]  /*19230*/  FADD.FTZ R128, R118, R7 ;  /* 0x0000000776807221 */ /* 0x000fe40000010000 */
[----:B------:R-:W1:Y:S01]  /*19240*/  MUFU.EX2 R153, R153 ;  /* 0x0000009900997308 */ /* 0x000e620000000800 */
[----:B---3--:R-:W-:Y:S01]  /*19250*/  FADD.FTZ R3, R159, R4 ;  /* 0x000000049f037221 */ /* 0x008fe20000010000 */
[----:B------:R-:W-:-:S04]  /*19260*/  FADD.FTZ R7, R95, R128 ;  /* 0x000000805f077221 */ /* 0x000fc80000010000 */
[----:B------:R-:W-:Y:S02]  /*19270*/  FADD.FTZ R128, R120, R7 ;  /* 0x0000000778807221 */ /* 0x000fe40000010000 */
[----:B------:R-:W3:Y:S01]  /*19280*/  MUFU.EX2 R92, R92 ;  /* 0x0000005c005c7308 */ /* 0x000ee20000000800 */
[C---:B--2---:R-:W-:Y:S01]  /*19290*/  FADD.FTZ R4, R90.reuse, R3 ;  /* 0x000000035a047221 */ /* 0x044fe20000010000 */
[----:B------:R-:W-:Y:S01]  /*192a0*/  FADD.FTZ R7, R101, R128 ;  /* 0x0000008065077221 */ /* 0x000fe20000010000 */
[----:B------:R-:W-:-:S03]  /*192b0*/  F2FP.BF16.F32.PACK_AB R159, R90, R159 ;  /* 0x0000009f5a9f723e */ /* 0x000fc600000010ff */
[----:B------:R-:W-:Y:S02]  /*192c0*/  FADD.FTZ R7, R110, R7 ;  /* 0x000000076e077221 */ /* 0x000fe40000010000 */
[----:B------:R-:W2:Y:S01]  /*192d0*/  MUFU.EX2 R155, R155 ;  /* 0x0000009b009b7308 */ /* 0x000ea20000000800 */
[----:B-1----:R-:W-:Y:S01]  /*192e0*/  FADD.FTZ R3, R153, R4 ;  /* 0x0000000499037221 */ /* 0x002fe20000010000 */
[----:B------:R-:W-:Y:S01]  /*192f0*/  FADD.FTZ R106, R144, R7 ;  /* 0x00000007906a7221 */ /* 0x000fe20000010000 */
[----:B------:R-:W-:-:S03]  /*19300*/  F2FP.BF16.F32.PACK_AB R144, R99, R144 ;  /* 0x000000906390723e */ /* 0x000fc600000010ff */
[----:B------:R-:W-:Y:S02]  /*19310*/  FADD.FTZ R7, R99, R106 ;  /* 0x0000006a63077221 */ /* 0x000fe40000010000 */
[----:B------:R-:W1:Y:S01]  /*19320*/  MUFU.EX2 R94, R94 ;  /* 0x0000005e005e7308 */ /* 0x000e620000000800 */
[----:B---3--:R-:W-:Y:S01]  /*19330*/  FADD.FTZ R4, R92, R3 ;  /* 0x000000035c047221 */ /* 0x008fe20000010000 */
[----:B------:R-:W-:Y:S01]  /*19340*/  FADD.FTZ R106, R146, R7 ;  /* 0x00000007926a7221 */ /* 0x000fe20000010000 */
[C---:B------:R-:W-:Y:S02]  /*19350*/  F2FP.BF16.F32.PACK_AB R146, R103.reuse, R146 ;  /* 0x000000926792723e */ /* 0x040fe400000010ff */
[----:B------:R-:W-:Y:S01]  /*19360*/  F2FP.BF16.F32.PACK_AB R153, R92, R153 ;  /* 0x000000995c99723e */ /* 0x000fe200000010ff */
[----:B------:R-:W-:Y:S02]  /*19370*/  FADD.FTZ R7, R103, R106 ;  /* 0x0000006a67077221 */ /* 0x000fe40000010000 */
[----:B------:R-:W3:Y:S01]  /*19380*/  MUFU.EX2 R149, R149 ;  /* 0x0000009500957308 */ /* 0x000ee20000000800 */
[----:B--2---:R-:W-:Y:S01]  /*19390*/  FADD.FTZ R3, R155, R4 ;  /* 0x000000049b037221 */ /* 0x004fe20000010000 */
[----:B------:R-:W-:Y:S01]  /*193a0*/  FADD.FTZ R106, R140, R7 ;  /* 0x000000078c6a7221 */ /* 0x000fe20000010000 */
[----:B------:R-:W-:-:S03]  /*193b0*/  F2FP.BF16.F32.PACK_AB R140, R105, R140 ;  /* 0x0000008c698c723e */ /* 0x000fc600000010ff */
[----:B------:R-:W-:Y:S02]  /*193c0*/  FADD.FTZ R106, R105, R106 ;  /* 0x0000006a696a7221 */ /* 0x000fe40000010000 */
[----:B------:R-:W2:Y:S01]  /*193d0*/  MUFU.EX2 R98, R98 ;  /* 0x0000006200627308 */ /* 0x000ea20000000800 */
[C---:B-1----:R-:W-:Y:S01]  /*193e0*/  FADD.FTZ R4, R94.reuse, R3 ;  /* 0x000000035e047221 */ /* 0x042fe20000010000 */
[----:B------:R-:W-:Y:S01]  /*193f0*/  FADD.FTZ R7, R107, R106 ;  /* 0x0000006a6b077221 */ /* 0x000fe20000010000 */
[----:B------:R-:W-:-:S05]  /*19400*/  F2FP.BF16.F32.PACK_AB R155, R94, R155 ;  /* 0x0000009b5e9b723e */ /* 0x000fca00000010ff */
[----:B------:R-:W1:Y:S01]  /*19410*/  MUFU.EX2 R151, R151 ;  /* 0x0000009700977308 */ /* 0x000e620000000800 */
[----:B---3--:R-:W-:-:S07]  /*19420*/  FADD.FTZ R3, R149, R4 ;  /* 0x0000000495037221 */ /* 0x008fce0000010000 */
        /* <DEDUP_REMOVED lines=29> */
[C---:B---3--:R-:W-:Y:S01]  /*19600*/  FADD.FTZ R3, R108.reuse, R3 ;  /* 0x000000036c037221 */ /* 0x048fe20000010000 */
[----:B------:R-:W-:-:S06]  /*19610*/  F2FP.BF16.F32.PACK_AB R143, R108, R143 ;  /* 0x0000008f6c8f723e */ /* 0x000fcc00000010ff */
[----:B------:R-:W3:Y:S01]  /*19620*/  MUFU.EX2 R109, R109 ;  /* 0x0000006d006d7308 */ /* 0x000ee20000000800 */
[----:B--2---:R-:W-:-:S07]  /*19630*/  FADD.FTZ R96, R136, R7 ;  /* 0x0000000788607221 */ /* 0x004fce0000010000 */
[----:B------:R-:W2:Y:S01]  /*19640*/  MUFU.EX2 R122, R122 ;  /* 0x0000007a007a7308 */ /* 0x000ea20000000800 */
[----:B-1----:R-:W-:-:S07]  /*19650*/  FADD.FTZ R3, R112, R3 ;  /* 0x0000000370037221 */ /* 0x002fce0000010000 */
[----:B------:R-:W1:Y:S01]  /*19660*/  MUFU.EX2 R138, R138 ;  /* 0x0000008a008a7308 */ /* 0x000e620000000800 */
[C---:B---3--:R-:W-:Y:S01]  /*19670*/  FADD.FTZ R7, R109.reuse, R96 ;  /* 0x000000606d077221 */ /* 0x048fe20000010000 */
[----:B------:R-:W-:-:S06]  /*19680*/  F2FP.BF16.F32.PACK_AB R136, R109, R136 ;  /* 0x000000886d88723e */ /* 0x000fcc00000010ff */
[----:B------:R-:W3:Y:S01]  /*19690*/  MUFU.EX2 R124, R124 ;  /* 0x0000007c007c7308 */ /* 0x000ee20000000800 */
[C---:B--2---:R-:W-:Y:S01]  /*196a0*/  FADD.FTZ R3, R122.reuse, R3 ;  /* 0x000000037a037221 */ /* 0x044fe20000010000 */
[----:B------:R-:W-:-:S06]  /*196b0*/  F2FP.BF16.F32.PACK_AB R137, R122, R112 ;  /* 0x000000707a89723e */ /* 0x000fcc00000010ff */
[----:B------:R-:W2:Y:S01]  /*196c0*/  MUFU.EX2 R97, R97 ;  /* 0x0000006100617308 */ /* 0x000ea20000000800 */
[----:B-1----:R-:W-:Y:S01]  /*196d0*/  FADD.FTZ R96, R138, R7 ;  /* 0x000000078a607221 */ /* 0x002fe20000010000 */
[----:B------:R-:W-:-:S06]  /*196e0*/  IMAD.MOV.U32 R7, RZ, RZ, R88 ;  /* 0x000000ffff077224 */ /* 0x000fcc00078e0058 */
[----:B------:R-:W1:Y:S01]  /*196f0*/  MUFU.EX2 R111, R111 ;  /* 0x0000006f006f7308 */ /* 0x000e620000000800 */
[----:B---3--:R-:W-:Y:S01]  /*19700*/  FADD.FTZ R3, R124, R3 ;  /* 0x000000037c037221 */ /* 0x008fe20000010000 */
[C---:B--2---:R-:W-:Y:S01]  /*19710*/  FADD.FTZ R4, R97.reuse, R96 ;  /* 0x0000006061047221 */ /* 0x044fe20000010000 */
[----:B------:R-:W-:Y:S02]  /*19720*/  F2FP.BF16.F32.PACK_AB R138, R97, R138 ;  /* 0x0000008a618a723e */ /* 0x000fe400000010ff */
[C---:B-1----:R-:W-:Y:S01]  /*19730*/  FADD.FTZ R3, R111.reuse, R3 ;  /* 0x000000036f037221 */ /* 0x042fe20000010000 */
[----:B------:R-:W-:Y:S01]  /*19740*/  F2FP.BF16.F32.PACK_AB R139, R111, R124 ;  /* 0x0000007c6f8b723e */ /* 0x000fe200000010ff */
[----:B0-----:R-:W-:Y:S06]  /*19750*/  @P2 BRA `(.L_x_1550) ;  /* 0xffffffc8005c2947 */ /* 0x001fec000383ffff */
[----:B------:R-:W-:Y:S05]  /*19760*/  BSYNC B0 ;  /* 0x0000000000007941 */ /* 0x000fea0003800000 */
.L_x_1531:
[----:B------:R-:W-:Y:S02]  /*19770*/  IMAD.MOV.U32 R7, RZ, RZ, R88 ;  /* 0x000000ffff077224 */ /* 0x000fe400078e0058 */
[----:B------:R-:W-:Y:S02]  /*19780*/  IMAD.MOV.U32 R6, RZ, RZ, R10 ;  /* 0x000000ffff067224 */ /* 0x000fe400078e000a */
[----:B------:R-:W-:Y:S02]  /*19790*/  IMAD.MOV.U32 R160, RZ, RZ, R170 ;  /* 0x000000ffffa07224 */ /* 0x000fe400078e00aa */
[----:B------:R-:W-:-:S07]  /*197a0*/  IMAD.MOV.U32 R161, RZ, RZ, R171 ;  /* 0x000000ffffa17224 */ /* 0x000fce00078e00ab */
.L_x_1530:
[----:B------:R-:W-:Y:S05]  /*197b0*/  BSYNC B1 ;  /* 0x0000000000017941 */ /* 0x000fea0003800000 */
.L_x_1529:
[----:B------:R-:W0:Y:S01]  /*197c0*/  LDC R9, c[0x0][0x9e4] ;  /* 0x00027900ff097b82 */ /* 0x000e220000000800 */
[----:B------:R-:W-:Y:S01]  /*197d0*/  IADD3 R10, R163, 0x80, -R164 ;  /* 0x00000080a30a7810 */ /* 0x000fe20007ffe8a4 */
[----:B------:R-:W-:-:S04]  /*197e0*/  ULDC UR4, c[0x0][0x9dc] ;  /* 0x0002770000047ab9 */ /* 0x000fc80000000800 */
[----:B------:R-:W-:-:S04]  /*197f0*/  IMAD R10, R169, 0x80, R10 ;  /* 0x00000080a90a7824 */ /* 0x000fc800078e020a */
[----:B------:R-:W-:Y:S01]  /*19800*/  VIADD R12, R10, -UR4 ;  /* 0x800000040a0c7c36 */ /* 0x000fe20008000000 */
[----:B0-----:R-:W-:-:S13]  /*19810*/  ISETP.GE.AND P2, PT, R9, 0x1, PT ;  /* 0x000000010900780c */ /* 0x001fda0003f46270 */
[----:B------:R-:W-:Y:S05]  /*19820*/  @!P2 BRA `(.L_x_1551) ;  /* 0x000000000044a947 */ /* 0x000fea0003800000 */
        /* <DEDUP_REMOVED lines=10> */
.L_x_1553:
[----:B------:R-:W-:-:S13]  /*198d0*/  ISETP.NE.AND P2, PT, R9, 0x1, PT ;  /* 0x000000010900780c */ /* 0x000fda0003f45270 */
[----:B------:R-:W0:Y:S02]  /*198e0*/  @P2 LDC.64 R14, c[0x0][0x9e8] ;  /* 0x00027a00ff0e2b82 */ /* 0x000e240000000a00 */
[----:B0-----:R-:W-:-:S05]  /*198f0*/  @P2 IMAD.HI.U32 R14, R10, R14, RZ ;  /* 0x0000000e0a0e2227 */ /* 0x001fca00078e00ff */
[----:B------:R-:W-:-:S07]  /*19900*/  @P2 SHF.R.U32.HI R10, RZ, R15, R14 ;  /* 0x0000000fff0a2219 */ /* 0x000fce000001160e */
.L_x_1554:
[----:B------:R-:W-:Y:S05]  /*19910*/  BSYNC B0 ;  /* 0x0000000000007941 */ /* 0x000fea0003800000 */
.L_x_1552:
[----:B------:R-:W-:-:S05]  /*19920*/  IMAD R13, R10, R9, RZ ;  /* 0x000000090a0d7224 */ /* 0x000fca00078e02ff */
[----:B------:R-:W-:-:S07]  /*19930*/  VIMNMX R12, R12, R13, !PT ;  /* 0x0000000d0c0c7248 */ /* 0x000fce0007fe0100 */
.L_x_1551:
[----:B------:R-:W-:Y:S01]  /*19940*/  VIADD R12, R12, 0x5f ;  /* 0x0000005f0c0c7836 */ /* 0x000fe20000000000 */
[----:B------:R-:W-:Y:S03]  /*19950*/  BSSY B0, `(.L_x_1555) ;  /* 0x0000263000007945 */ /* 0x000fe60003800000 */
[----:B------:R-:W-:-:S05]  /*19960*/  IMAD.HI R12, R12, 0x2aaaaaab, RZ ;  /* 0x2aaaaaab0c0c7827 */ /* 0x000fca00078e02ff */
[----:B------:R-:W-:-:S04]  /*19970*/  SHF.R.U32.HI R13, RZ, 0x1f, R12 ;  /* 0x0000001fff0d7819 */ /* 0x000fc8000001160c */
[----:B------:R-:W-:-:S04]  /*19980*/  LEA.HI.SX32 R13, R12, R13, 0x1c ;  /* 0x0000000d0c0d7211 */ /* 0x000fc800078fe2ff */
[----:B------:R-:W-:-:S04]  /*19990*/  VIMNMX R14, R168, R13, !PT ;  /* 0x0000000da80e7248 */ /* 0x000fc80007fe0100 */
[----:B------:R-:W-:-:S13]  /*199a0*/  ISETP.GE.AND P2, PT, R8, R14, PT ;  /* 0x0000000e0800720c */ /* 0x000fda0003f46270 */
[----:B------:R-:W-:Y:S05]  /*199b0*/  @!P2 BRA `(.L_x_1556) ;  /* 0x000000240070a947 */ /* 0x000fea0003800000 */
[----:B------:R-:W-:Y:S01]  /*199c0*/  BSSY B1, `(.L_x_1556) ;  /* 0x000025b000017945 */ /* 0x000fe20003800000 */
[----:B------:R-:W-:Y:S02]  /*199d0*/  IMAD.MOV.U32 R13, RZ, RZ, R7 ;  /* 0x000000ffff0d7224 */ /* 0x000fe400078e0007 */
[----:B------:R-:W-:Y:S02]  /*199e0*/  IMAD.MOV.U32 R12, RZ, RZ, R6 ;  /* 0x000000ffff0c7224 */ /* 0x000fe400078e0006 */
[----:B------:R-:W-:Y:S02]  /*199f0*/  IMAD.MOV.U32 R20, RZ, RZ, R161 ;  /* 0x000000ffff147224 */ /* 0x000fe400078e00a1 */
[----:B------:R-:W-:-:S07]  /*19a00*/  IMAD.MOV.U32 R21, RZ, RZ, R160 ;  /* 0x000000ffff157224 */ /* 0x000fce00078e00a0 */
.L_x_1567:
[----:B------:R-:W-:-:S05]  /*19a10*/  VIADD R15, R21, 0x1 ;  /* 0x00000001150f7836 */ /* 0x000fca0000000000 */
[----:B------:R-:W-:-:S04]  /*19a20*/  ISETP.NE.AND P2, PT, R15, 0x2, PT ;  /* 0x000000020f00780c */ /* 0x000fc80003f45270 */
[----:B------:R-:W-:Y:S02]  /*19a30*/  SEL R15, R15, RZ, P2 ;  /* 0x000000ff0f0f7207 */ /* 0x000fe40001000000 */
[----:B------:R-:W-:-:S03]  /*19a40*/  SEL R161, RZ, 0x1, P2 ;  /* 0x00000001ffa17807 */ /* 0x000fc60001000000 */
[----:B------:R-:W-:Y:S01]  /*19a50*/  IMAD.MOV.U32 R160, RZ, RZ, R15 ;  /* 0x000000ffffa07224 */ /* 0x000fe200078e000f */
[----:B------:R-:W-:Y:S01]  /*19a60*/  LOP3.LUT R161, R20, R161, RZ, 0x3c, !PT ;  /* 0x000000a114a17212 */ /* 0x000fe200078e3cff */
[----:B------:R-:W-:Y:S06]  /*19a70*/  @!P0 BRA `(.L_x_1557) ;  /* 0x0000000000048947 */ /* 0x000fec0003800000 */
[----:B------:R-:W-:Y:S01]  /*19a80*/  BPT.TRAP 0x1 ;  /* 0x000000040000795c */ /* 0x000fe20000300000 */
.L_x_1557:
[----:B------:R-:W-:Y:S01]  /*19a90*/  IMAD R10, R160, 0x8, R18 ;  /* 0x00000008a00a7824 */ /* 0x000fe200078e0212 */
[----:B------:R-:W-:-:S04]  /*19aa0*/  SHF.L.U32 R11, R161, 0x1f, RZ ;  /* 0x0000001fa10b7819 */ /* 0x000fc800000006ff */
[----:B------:R0:W1:Y:S01]  /*19ab0*/  SYNCS.PHASECHK.TRANS64.TRYWAIT P2, [R10+URZ+0x2a830], R11 ;  /* 0x02a8300b0a0075a7 */ /* 0x000062000804017f */
[----:B------:R-:W-:Y:S05]  /*19ac0*/  @!P0 BRA `(.L_x_1558) ;  /* 0x0000000000048947 */ /* 0x000fea0003800000 */
[----:B------:R-:W-:Y:S01]  /*19ad0*/  BPT.TRAP 0x1 ;  /* 0x000000040000795c */ /* 0x000fe20000300000 */
.L_x_1558:
[----:B------:R-:W-:Y:S01]  /*19ae0*/  BSSY B2, `(.L_x_1559) ;  /* 0x0000006000027945 */ /* 0x000fe20003800000 */
[----:B------:R-:W-:Y:S02]  /*19af0*/  IMAD R6, R160, 0x900, R5 ;  /* 0x00000900a0067824 */ /* 0x000fe400078e0205 */
[----:B------:R-:W-:Y:S01]  /*19b00*/  IMAD.MOV.U32 R7, RZ, RZ, 0x40000040 ;  /* 0x40000040ff077424 */ /* 0x000fe200078e00ff */
[----:B-1----:R-:W-:Y:S06]  /*19b10*/  @P2 BRA `(.L_x_1560) ;  /* 0x0000000000082947 */ /* 0x002fec0003800000 */
[----:B------:R-:W1:Y:S02]  /*19b20*/  SYNCS.PHASECHK.TRANS64.TRYWAIT P2, [R10+URZ+0x2a830], R11 ;  /* 0x02a8300b0a0075a7 */ /* 0x000e64000804017f */
[----:B-1----:R-:W-:Y:S05]  /*19b30*/  @!P2 BRA `(.L_x_1561) ;  /* 0x000000fc00aca947 */ /* 0x002fea0003800000 */
.L_x_1560:
[----:B------:R-:W-:Y:S05]  /*19b40*/  BSYNC B2 ;  /* 0x0000000000027941 */ /* 0x000fea0003800000 */
.L_x_1559:
[----:B------:R-:W2:Y:S04]  /*19b50*/  LDL.64 R88, [R1+0x38] ;  /* 0x0000380001587983 */ /* 0x000ea80000100a00 */
[----:B------:R-:W3:Y:S04]  /*19b60*/  LDL.64 R210, [R1+0x30] ;  /* 0x0000300001d27983 */ /* 0x000ee80000100a00 */
[----:B------:R-:W4:Y:S01]  /*19b70*/  LDL.64 R208, [R1+0x28] ;  /* 0x0000280001d07983 */ /* 0x000f220000100a00 */
[----:B------:R-:W-:-:S03]  /*19b80*/  R2UR UR6, R6 ;  /* 0x00000000060672ca */ /* 0x000fc600000e0000 */
[----:B------:R-:W5:Y:S01]  /*19b90*/  LDL.64 R206, [R1+0x20] ;  /* 0x0000200001ce7983 */ /* 0x000f620000100a00 */
[----:B------:R-:W-:Y:S01]  /*19ba0*/  R2UR UR7, R7 ;  /* 0x00000000070772ca */ /* 0x000fe200000e0000 */
[----:B01----:R-:W-:Y:S02]  /*19bb0*/  VIADD R10, R6, 0x2 ;  /* 0x00000002060a7836 */ /* 0x003fe40000000000 */
[----:B------:R-:W-:Y:S01]  /*19bc0*/  IMAD.MOV.U32 R11, RZ, RZ, 0x40000040 ;  /* 0x40000040ff0b7424 */ /* 0x000fe200078e00ff */
        /* <DEDUP_REMOVED lines=171> */
.L_x_1562:
[----:B------:R-:W-:Y:S01]  /*1a680*/  SHF.L.U32 R7, R20, 0x1f, RZ ;  /* 0x0000001f14077819 */ /* 0x000fe200000006ff */
[----:B------:R-:W-:-:S04]  /*1a690*/  IMAD R20, R21, 0x8, R18 ;  /* 0x0000000815147824 */ /* 0x000fc800078e0212 */
[----:B------:R0:W1:Y:S01]  /*1a6a0*/  SYNCS.PHASECHK.TRANS64.TRYWAIT P2, [R20+URZ+0x2a850], R7 ;  /* 0x02a85007140075a7 */ /* 0x000062000804017f */
[----:B------:R-:W-:Y:S05]  /*1a6b0*/  @!P0 BRA `(.L_x_1563) ;  /* 0x0000000000048947 */ /* 0x000fea0003800000 */
[----:B------:R-:W-:Y:S01]  /*1a6c0*/  BPT.TRAP 0x1 ;  /* 0x000000040000795c */ /* 0x000fe20000300000 */
.L_x_1563:
[----:B------:R-:W-:Y:S04]  /*1a6d0*/  BSSY B2, `(.L_x_1564) ;  /* 0x0000004000027945 */ /* 0x000fe80003800000 */
[----:B-1----:R-:W-:Y:S05]  /*1a6e0*/  @P2 BRA `(.L_x_1565) ;  /* 0x0000000000082947 */ /* 0x002fea0003800000 */
[----:B------:R-:W1:Y:S02]  /*1a6f0*/  SYNCS.PHASECHK.TRANS64.TRYWAIT P2, [R20+URZ+0x2a850], R7 ;  /* 0x02a85007140075a7 */ /* 0x000e64000804017f */
[----:B-1----:R-:W-:Y:S05]  /*1a700*/  @!P2 BRA `(.L_x_1566) ;  /* 0x000000f000cca947 */ /* 0x002fea0003800000 */
.L_x_1565:
[----:B------:R-:W-:Y:S05]  /*1a710*/  BSYNC B2 ;  /* 0x0000000000027941 */ /* 0x000fea0003800000 */
.L_x_1564:
[----:B------:R-:W-:Y:S01]  /*1a720*/  VIADD R0, R18, 0x400 ;  /* 0x0000040012007836 */ /* 0x000fe20000000000 */
[----:B------:R-:W-:Y:S01]  /*1a730*/  WARPGROUP.ARRIVE ;  /* 0x00000000000079c5 */ /* 0x000fe20000000000 */
[----:B------:R-:W-:Y:S02]  /*1a740*/  IMAD.MOV.U32 R11, RZ, RZ, 0x40000040 ;  /* 0x40000040ff0b7424 */ /* 0x000fe400078e00ff */
[----:B------:R-:W-:Y:S01]  /*1a750*/  FMUL.FTZ R2, R88, UR51 ;  /* 0x0000003358027c20 */ /* 0x000fe20008410000 */
[----:B01----:R-:W-:Y:S01]  /*1a760*/  IMAD.MOV.U32 R7, RZ, RZ, 0x40000040 ;  /* 0x40000040ff077424 */ /* 0x003fe200078e00ff */
[----:B------:R-:W-:Y:S01]  /*1a770*/  SHF.R.U32.HI R0, RZ, 0x4, R0 ;  /* 0x00000004ff007819 */ /* 0x000fe20000011600 */
[----:B------:R-:W-:Y:S01]  /*1a780*/  FMUL.FTZ R192, R89, UR51 ;  /* 0x0000003359c07c20 */ /* 0x000fe20008410000 */
[----:B------:R-:W-:Y:S01]  /*1a790*/  R2UR UR7, R11 ;  /* 0x000000000b0772ca */ /* 0x000fe200000e0000 */
        /* <DEDUP_REMOVED lines=12> */
[----:B------:R-:W-:Y:S01]  /*1a860*/  FMUL.FTZ R214, R109, UR51 ;  /* 0x000000336dd67c20 */ /* 0x000fe20008410000 */
[----:B------:R-:W-:Y:S01]  /*1a870*/  FMUL.FTZ R112, R112, UR51 ;  /* 0x0000003370707c20 */ /* 0x000fe20008410000 */
[C---:B------:R-:W-:Y:S01]  /*1a880*/  VIADD R6, R10.reuse, 0x80 ;  /* 0x000000800a067836 */ /* 0x040fe20000000000 */
[----:B------:R-:W-:Y:S01]  /*1a890*/  R2UR UR6, R10 ;  /* 0x000000000a0672ca */ /* 0x000fe200000e0000 */
        /* <DEDUP_REMOVED lines=12> */
[----:B------:R-:W-:Y:S01]  /*1a960*/  HGMMA.64x128x16.F32.BF16 R24, R156, gdesc[UR4].tnspB, R24, gsb0 ;  /* 0x41e000049c187df0 */ /* 0x000fe20008001818 */
[----:B------:R-:W-:Y:S01]  /*1a970*/  R2UR UR6, R6 ;  /* 0x00000000060672ca */ /* 0x000fe200000e0000 */
[----:B------:R-:W-:Y:S01]  /*1a980*/  VIADD R6, R10, 0x100 ;  /* 0x000001000a067836 */ /* 0x000fe20000000000 */
[----:B------:R-:W-:Y:S01]  /*1a990*/  R2UR UR7, R7 ;  /* 0x00000000070772ca */ /* 0x000fe200000e0000 */
[----:B------:R-:W-:Y:S01]  /*1a9a0*/  IMAD.MOV.U32 R7, RZ, RZ, 0x40000040 ;  /* 0x40000040ff077424 */ /* 0x000fe200078e00ff */
[----:B-1----:R-:W-:Y:S01]  /*1a9b0*/  FMNMX.FTZ R11, R192, R11, !PT ;  /* 0x0000000bc00b7209 */ /* 0x002fe20007810000 */
[----:B------:R-:W-:Y:S01]  /*1a9c0*/  FMUL.FTZ R222, R133, UR51 ;  /* 0x0000003385de7c20 */ /* 0x000fe20008410000 */
[----:B------:R-:W1:Y:S01]  /*1a9d0*/  MUFU.TANH R204, R204 ;  /* 0x000000cc00cc7308 */ /* 0x000e620000002400 */
[----:B------:R-:W-:Y:S01]  /*1a9e0*/  FMUL.FTZ R108, R111, UR51 ;  /* 0x000000336f6c7c20 */ /* 0x000fe20008410000 */
[----:B--2---:R-:W-:Y:S01]  /*1a9f0*/  FMNMX.FTZ R11, R92, R11, !PT ;  /* 0x0000000b5c0b7209 */ /* 0x004fe20007810000 */
[----:B------:R-:W-:Y:S01]  /*1aa00*/  FMUL.FTZ R88, R90, UR51 ;  /* 0x000000335a587c20 */ /* 0x000fe20008410000 */
[----:B------:R-:W-:Y:S01]  /*1aa10*/  FMUL.FTZ R90, R91, UR51 ;  /* 0x000000335b5a7c20 */ /* 0x000fe20008410000 */
[----:B------:R-:W-:-:S02]  /*1aa20*/  IMAD.MOV.U32 R93, RZ, RZ, 0x40000040 ;  /* 0x40000040ff5d7424 */ /* 0x000fc400078e00ff */
        /* <DEDUP_REMOVED lines=11> */
[----:B-1----:R-:W-:Y:S01]  /*1aae0*/  FMNMX.FTZ R11, R204, R11, !PT ;  /* 0x0000000bcc0b7209 */ /* 0x002fe20007810000 */
        /* <DEDUP_REMOVED lines=11> */
[C---:B------:R-:W-:Y:S01]  /*1aba0*/  ISETP.GT.AND P2, PT, R8.reuse, R14, PT ;  /* 0x0000000e0800720c */ /* 0x040fe20003f44270 */
[----:B------:R-:W-:-:S02]  /*1abb0*/  VIADD R8, R8, 0xffffffff ;  /* 0xffffffff08087836 */ /* 0x000fc40000000000 */
        /* <DEDUP_REMOVED lines=21> */
[----:B------:R-:W-:Y:S02]  /*1ad10*/  R2UR UR6, R6 ;  /* 0x00000000060672ca */ /* 0x000fe400000e0000 */
[----:B------:R-:W-:Y:S02]  /*1ad20*/  R2UR UR7, R7 ;  /* 0x00000000070772ca */ /* 0x000fe400000e0000 */
        /* <DEDUP_REMOVED lines=29> */
[----:B------:R-:W-:Y:S01]  /*1af00*/  FMUL.FTZ R154, R121, UR51 ;  /* 0x00000033799a7c20 */ /* 0x000fe20008410000 */
[----:B------:R-:W-:-:S04]  /*1af10*/  WARPGROUP.ARRIVE ;  /* 0x00000000000079c5 */ /* 0x000fc80000000000 */
[----:B------:R-:W0:Y:S02]  /*1af20*/  MUFU.TANH R152, R0 ;  /* 0x0000000000987308 */ /* 0x000e240000002400 */
[----:B------:R-:W-:Y:S01]  /*1af30*/  HGMMA.64x128x16.F32.BF16 R24, R148, gdesc[UR4].tnspB, R24, gsb0 ;  /* 0x41e0000494187df0 */ /* 0x000fe20008001818 */
[----:B------:R-:W-:Y:S01]  /*1af40*/  R2UR UR7, R93 ;  /* 0x000000005d0772ca */ /* 0x000fe200000e0000 */
[----:B------:R-:W-:-:S04]  /*1af50*/  IMAD.MOV.U32 R93, RZ, RZ, 0x40000040 ;  /* 0x40000040ff5d7424 */ /* 0x000fc800078e00ff */
        /* <DEDUP_REMOVED lines=11> */
[----:B------:R-:W-:-:S04]  /*1b010*/  FMNMX.FTZ R11, R224, R11, !PT ;  /* 0x0000000be00b7209 */ /* 0x000fc80007810000 */
[----:B------:R-:W-:-:S05]  /*1b020*/  FMNMX.FTZ R11, R222, R11, !PT ;  /* 0x0000000bde0b7209 */ /* 0x000fca0007810000 */
[----:B------:R-:W0:Y:S02]  /*1b030*/  SHFL.BFLY PT, R0, R11, 0x2, 0x1f ;  /* 0x0c401f000b007f89 */ /* 0x000e2400000e0000 */
[----:B0-----:R-:W-:Y:S01]  /*1b040*/  FMNMX.FTZ R0, R11, R0, !PT ;  /* 0x000000000b007209 */ /* 0x001fe20007810000 */
[----:B------:R-:W-:-:S04]  /*1b050*/  IMAD.U32 R11, RZ, RZ, UR42 ;  /* 0x0000002aff0b7e24 */ /* 0x000fc8000f8e00ff */
[----:B------:R-:W0:Y:S02]  /*1b060*/  SHFL.BFLY PT, R7, R0, 0x1, 0x1f ;  /* 0x0c201f0000077f89 */ /* 0x000e2400000e0000 */
[----:B0-----:R-:W-:Y:S02]  /*1b070*/  FMNMX.FTZ R6, R0, R7, !PT ;  /* 0x0000000700067209 */ /* 0x001fe40007810000 */
[----:B------:R-:W-:-:S03]  /*1b080*/  FMNMX.FTZ R7, R88, R13, !PT ;  /* 0x0000000d58077209 */ /* 0x000fc60007810000 */
[----:B------:R-:W-:Y:S01]  /*1b090*/  FMUL.FTZ R111, R6, R11 ;  /* 0x0000000b066f7220 */ /* 0x000fe20000410000 */
[----:B------:R-:W-:Y:S01]  /*1b0a0*/  FMNMX.FTZ R7, R90, R7, !PT ;  /* 0x000000075a077209 */ /* 0x000fe20007810000 */
[----:B------:R-:W-:Y:S01]  /*1b0b0*/  FADD.FTZ R0, -R6, R12 ;  /* 0x0000000c06007221 */ /* 0x000fe20000010100 */
[----:B------:R-:W-:Y:S02]  /*1b0c0*/  VIADD R12, R10, 0x280 ;  /* 0x000002800a0c7836 */ /* 0x000fe40000000000 */
[--C-:B------:R-:W-:Y:S01]  /*1b0d0*/  FFMA.FTZ R91, R92, R11, -R111.reuse ;  /* 0x0000000b5c5b7223 */ /* 0x100fe2000001086f */
[----:B------:R-:W-:Y:S01]  /*1b0e0*/  VIADD R92, R10, 0x180 ;  /* 0x000001800a5c7836 */ /* 0x000fe20000000000 */
[----:B------:R-:W-:Y:S01]  /*1b0f0*/  FMNMX.FTZ R7, R94, R7, !PT ;  /* 0x000000075e077209 */ /* 0x000fe20007810000 */
[-CC-:B------:R-:W-:Y:S01]  /*1b100*/  FFMA.FTZ R89, R2, R11.reuse, -R111.reuse ;  /* 0x0000000b02597223 */ /* 0x180fe2000001086f */
[-CC-:B------:R-:W-:Y:S01]  /*1b110*/  FFMA.FTZ R21, R204, R11.reuse, -R111.reuse ;  /* 0x0000000bcc157223 */ /* 0x180fe2000001086f */
[--C-:B------:R-:W-:Y:S01]  /*1b120*/  FFMA.FTZ R99, R208, R11, -R111.reuse ;  /* 0x0000000bd0637223 */ /* 0x100fe2000001086f */
[----:B------:R-:W-:Y:S01]  /*1b130*/  R2UR UR6, R92 ;  /* 0x000000005c0672ca */ /* 0x000fe200000e0000 */
[----:B------:R-:W-:Y:S01]  /*1b140*/  VIADD R92, R10, 0x200 ;  /* 0x000002000a5c7836 */ /* 0x000fe20000000000 */
        /* <DEDUP_REMOVED lines=18> */
[-C--:B------:R-:W-:Y:S01]  /*1b270*/  FFMA.FTZ R120, R222, R11.reuse, -R111 ;  /* 0x0000000bde787223 */ /* 0x080fe2000001086f */
[----:B------:R-:W-:Y:S01]  /*1b280*/  FMUL.FTZ R0, R0, R11 ;  /* 0x0000000b00007220 */ /* 0x000fe20000410000 */
[----:B------:R-:W-:-:S02]  /*1b290*/  WARPGROUP.DEPBAR.LE gsb0, 0x0 ;  /* 0x00008000000079c5 */ /* 0x000fc40000010000 */
[----:B------:R-:W-:Y:S01]  /*1b2a0*/  WARPGROUP.ARRIVE ;  /* 0x00000000000079c5 */ /* 0x000fe20000000000 */
[----:B------:R-:W-:Y:S01]  /*1b2b0*/  FMNMX.FTZ R7, R104, R7, !PT ;  /* 0x0000000768077209 */ /* 0x000fe20007810000 */
[----:B------:R-:W-:Y:S01]  /*1b2c0*/  FMUL.FTZ R148, R123, UR51 ;  /* 0x000000337b947c20 */ /* 0x000fe20008410000 */
[----:B------:R-:W-:Y:S01]  /*1b2d0*/  FMUL.FTZ R150, R127, UR51 ;  /* 0x000000337f967c20 */ /* 0x000fe20008410000 */
[----:B------:R-:W-:Y:S01]  /*1b2e0*/  MUFU.EX2 R0, R0 ;  /* 0x0000000000007308 */ /* 0x000fe20000000800 */
[----:B------:R-:W-:Y:S01]  /*1b2f0*/  FMNMX.FTZ R7, R106, R7, !PT ;  /* 0x000000076a077209 */ /* 0x000fe20007810000 */
[----:B------:R-:W-:Y:S01]  /*1b300*/  HGMMA.64x128x16.F32.BF16 R24, R144, gdesc[UR4].tnspB, R24, gsb0 ;  /* 0x41e0000490187df0 */ /* 0x000fe20008001818 */
[----:B------:R-:W-:Y:S01]  /*1b310*/  R2UR UR6, R92 ;  /* 0x000000005c0672ca */ /* 0x000fe200000e0000 */
[--C-:B------:R-:W-:Y:S01]  /*1b320*/  FFMA.FTZ R92, R124, R11, -R111.reuse ;  /* 0x0000000b7c5c7223 */ /* 0x100fe2000001086f */
[----:B------:R-:W-:Y:S02]  /*1b330*/  FMNMX.FTZ R7, R110, R7, !PT ;  /* 0x000000076e077209 */ /* 0x000fe40007810000 */
[----:B------:R-:W-:Y:S01]  /*1b340*/  R2UR UR7, R93 ;  /* 0x000000005d0772ca */ /* 0x000fe200000e0000 */
[----:B------:R-:W0:Y:S01]  /*1b350*/  MUFU.TANH R148, R148 ;  /* 0x0000009400947308 */ /* 0x000e220000002400 */
[----:B------:R-:W-:Y:S01]  /*1b360*/  FMNMX.FTZ R7, R108, R7, !PT ;  /* 0x000000076c077209 */ /* 0x000fe20007810000 */
[----:B------:R-:W-:-:S03]  /*1b370*/  FFMA.FTZ R93, R128, R11, -R111 ;  /* 0x0000000b805d7223 */ /* 0x000fc6000001086f */
[----:B------:R-:W-:-:S03]  /*1b380*/  FMNMX.FTZ R7, R114, R7, !PT ;  /* 0x0000000772077209 */ /* 0x000fc60007810000 */
[----:B------:R-:W1:Y:S01]  /*1b390*/  MUFU.TANH R150, R150 ;  /* 0x0000009600967308 */ /* 0x000e620000002400 */
[----:B------:R-:W-:-:S04]  /*1b3a0*/  FMNMX.FTZ R7, R132, R7, !PT ;  /* 0x0000000784077209 */ /* 0x000fc80007810000 */
[----:B------:R-:W-:-:S03]  /*1b3b0*/  FMNMX.FTZ R7, R118, R7, !PT ;  /* 0x0000000776077209 */ /* 0x000fc60007810000 */
[----:B------:R-:W-:Y:S01]  /*1b3c0*/  MUFU.EX2 R89, R89 ;  /* 0x0000005900597308 */ /* 0x000fe20000000800 */
[----:B------:R-:W-:-:S04]  /*1b3d0*/  FMNMX.FTZ R7, R226, R7, !PT ;  /* 0x00000007e2077209 */ /* 0x000fc80007810000 */
[----:B------:R-:W-:-:S03]  /*1b3e0*/  FMNMX.FTZ R7, R122, R7, !PT ;  /* 0x000000077a077209 */ /* 0x000fc60007810000 */
[----:B------:R-:W2:Y:S01]  /*1b3f0*/  MUFU.EX2 R192, R192 ;  /* 0x000000c000c07308 */ /* 0x000ea20000000800 */
[----:B0-----:R-:W-:-:S04]  /*1b400*/  FMNMX.FTZ R7, R148, R7, !PT ;  /* 0x0000000794077209 */ /* 0x001fc80007810000 */
[----:B------:R-:W-:-:S03]  /*1b410*/  FMNMX.FTZ R7, R126, R7, !PT ;  /* 0x000000077e077209 */ /* 0x000fc60007810000 */
[----:B------:R-:W-:Y:S01]  /*1b420*/  MUFU.EX2 R91, R91 ;  /* 0x0000005b005b7308 */ /* 0x000fe20000000800 */
[----:B-1----:R-:W-:-:S04]  /*1b430*/  FMNMX.FTZ R7, R150, R7, !PT ;  /* 0x0000000796077209 */ /* 0x002fc80007810000 */
[----:B------:R-:W-:-:S03]  /*1b440*/  FMNMX.FTZ R7, R130, R7, !PT ;  /* 0x0000000782077209 */ /* 0x000fc60007810000 */
[----:B------:R-:W0:Y:S01]  /*1b450*/  MUFU.EX2 R202, R202 ;  /* 0x000000ca00ca7308 */ /* 0x000e220000000800 */
[----:B------:R-:W-:Y:S02]  /*1b460*/  FMNMX.FTZ R7, R228, R7, !PT ;  /* 0x00000007e4077209 */ /* 0x000fe40007810000 */
[----:B--2---:R-:W-:Y:S02]  /*1b470*/  F2FP.BF16.F32.PACK_AB R156, R192, R89 ;  /* 0x00000059c09c723e */ /* 0x004fe400000010ff */
[----:B------:R-:W-:-:S03]  /*1b480*/  FMNMX.FTZ R7, R134, R7, !PT ;  /* 0x0000000786077209 */ /* 0x000fc60007810000 */
[----:B------:R-:W-:Y:S01]  /*1b490*/  MUFU.EX2 R21, R21 ;  /* 0x0000001500157308 */ /* 0x000fe20000000800 */
[----:B------:R-:W-:-:S05]  /*1b4a0*/  FMNMX.FTZ R7, R230, R7, !PT ;  /* 0x00000007e6077209 */ /* 0x000fca0007810000 */
[----:B------:R-:W1:Y:S02]  /*1b4b0*/  SHFL.BFLY PT, R2, R7, 0x2, 0x1f ;  /* 0x0c401f0007027f89 */ /* 0x000e6400000e0000 */
[----:B------:R-:W2:Y:S01]  /*1b4c0*/  MUFU.EX2 R204, R204 ;  /* 0x000000cc00cc7308 */ /* 0x000ea20000000800 */
[----:B0-----:R-:W-:-:S07]  /*1b4d0*/  F2FP.BF16.F32.PACK_AB R158, R202, R91 ;  /* 0x0000005bca9e723e */ /* 0x001fce00000010ff */
[----:B------:R-:W-:Y:S08]  /*1b4e0*/  MUFU.EX2 R101, R101 ;  /* 0x0000006500657308 */ /* 0x000ff00000000800 */
[----:B------:R-:W-:Y:S01]  /*1b4f0*/  MUFU.EX2 R206, R206 ;  /* 0x000000ce00ce7308 */ /* 0x000fe20000000800 */
[----:B--2---:R-:W-:Y:S02]  /*1b500*/  F2FP.BF16.F32.PACK_AB R152, R204, R21 ;  /* 0x00000015cc98723e */ /* 0x004fe400000010ff */
[----:B-1----:R-:W-:-:S05]  /*1b510*/  FMNMX.FTZ R2, R7, R2, !PT ;  /* 0x0000000207027209 */ /* 0x002fca0007810000 */
[----:B------:R-:W-:Y:S01]  /*1b520*/  MUFU.EX2 R99, R99 ;  /* 0x0000006300637308 */ /* 0x000fe20000000800 */
[----:B------:R-:W0:Y:S07]  /*1b530*/  SHFL.BFLY PT, R7, R2, 0x1, 0x1f ;  /* 0x0c201f0002077f89 */ /* 0x000e2e00000e0000 */
[----:B------:R-:W-:Y:S08]  /*1b540*/  MUFU.EX2 R208, R208 ;  /* 0x000000d000d07308 */ /* 0x000ff00000000800 */
[----:B------:R-:W-:Y:S08]  /*1b550*/  MUFU.EX2 R97, R97 ;  /* 0x0000006100617308 */ /* 0x000ff00000000800 */
[----:B------:R-:W-:Y:S01]  /*1b560*/  MUFU.EX2 R210, R210 ;  /* 0x000000d200d27308 */ /* 0x000fe20000000800 */
[----:B0-----:R-:W-:-:S05]  /*1b570*/  FMNMX.FTZ R7, R2, R7, !PT ;  /* 0x0000000702077209 */ /* 0x001fca0007810000 */
[----:B------:R-:W-:Y:S01]  /*1b580*/  FADD.FTZ R2, -R7, R13 ;  /* 0x0000000d07027221 */ /* 0x000fe20000010100 */
[----:B------:R-:W-:Y:S01]  /*1b590*/  IMAD.MOV.U32 R13, RZ, RZ, 0x40000040 ;  /* 0x40000040ff0d7424 */ /* 0x000fe200078e00ff */
[----:B------:R-:W-:Y:S02]  /*1b5a0*/  MUFU.EX2 R103, R103 ;  /* 0x0000006700677308 */ /* 0x000fe40000000800 */
[----:B------:R-:W-:-:S06]  /*1b5b0*/  FMUL.FTZ R2, R2, R11 ;  /* 0x0000000b02027220 */ /* 0x000fcc0000410000 */
[----:B------:R-:W-:Y:S08]  /*1b5c0*/  MUFU.EX2 R2, R2 ;  /* 0x0000000200027308 */ /* 0x000ff00000000800 */
[----:B------:R-:W-:Y:S01]  /*1b5d0*/  MUFU.EX2 R105, R105 ;  /* 0x0000006900697308 */ /* 0x000fe20000000800 */
[----:B------:R-:W-:Y:S02]  /*1b5e0*/  WARPGROUP.DEPBAR.LE gsb0, 0x0 ;  /* 0x00008000000079c5 */ /* 0x000fe40000010000 */
[----:B------:R-:W-:Y:S01]  /*1b5f0*/  WARPGROUP.ARRIVE ;  /* 0x00000000000079c5 */ /* 0x000fe20000000000 */
[-CC-:B------:R-:W-:Y:S01]  /*1b600*/  FFMA.FTZ R144, R112, R11.reuse, -R111.reuse ;  /* 0x0000000b70907223 */ /* 0x180fe2000001086f */
[-CC-:B------:R-:W-:Y:S01]  /*1b610*/  FFMA.FTZ R146, R116, R11.reuse, -R111.reuse ;  /* 0x0000000b74927223 */ /* 0x180fe2000001086f */
[-CC-:B------:R-:W-:Y:S01]  /*1b620*/  FFMA.FTZ R112, R154, R11.reuse, -R111.reuse ;  /* 0x0000000b9a707223 */ /* 0x180fe2000001086f */
[-C--:B------:R-:W-:Y:S01]  /*1b630*/  FFMA.FTZ R116, R220, R11.reuse, -R111 ;  /* 0x0000000bdc747223 */ /* 0x080fe2000001086f */
[-C--:B------:R-:W-:Y:S01]  /*1b640*/  FMUL.FTZ R111, R7, R11.reuse ;  /* 0x0000000b076f7220 */ /* 0x080fe20000410000 */
[----:B------:R-:W-:Y:S01]  /*1b650*/  HGMMA.64x128x16.F32.BF16 R24, R140, gdesc[UR4].tnspB, R24, gsb0 ;  /* 0x41e000048c187df0 */ /* 0x000fe20008001818 */
[----:B------:R-:W-:Y:S01]  /*1b660*/  R2UR UR6, R12 ;  /* 0x000000000c0672ca */ /* 0x000fe200000e0000 */
[----:B------:R-:W-:Y:S01]  /*1b670*/  @!P1 IMAD R12, R15, 0x8, R18 ;  /* 0x000000080f0c9824 */ /* 0x000fe200078e0212 */
[----:B------:R-:W-:Y:S01]  /*1b680*/  R2UR UR7, R13 ;  /* 0x000000000d0772ca */ /* 0x000fe200000e0000 */
[-CC-:B------:R-:W-:Y:S01]  /*1b690*/  FFMA.FTZ R157, R88, R11.reuse, -R111.reuse ;  /* 0x0000000b589d7223 */ /* 0x180fe2000001086f */
[-CC-:B------:R-:W-:Y:S01]  /*1b6a0*/  FFMA.FTZ R88, R90, R11.reuse, -R111.reuse ;  /* 0x0000000b5a587223 */ /* 0x180fe2000001086f */
[-CC-:B------:R-:W-:Y:S01]  /*1b6b0*/  FFMA.FTZ R159, R94, R11.reuse, -R111.reuse ;  /* 0x0000000b5e9f7223 */ /* 0x180fe2000001086f */
[----:B------:R-:W-:Y:S01]  /*1b6c0*/  FFMA.FTZ R90, R170, R11, -R111 ;  /* 0x0000000baa5a7223 */ /* 0x000fe2000001086f */
[----:B------:R-:W-:-:S02]  /*1b6d0*/  @!P1 VIADD R12, R12, 0x2a840 ;  /* 0x0002a8400c0c9836 */ /* 0x000fc40000000000 */
[-CC-:B------:R-:W-:Y:S01]  /*1b6e0*/  FFMA.FTZ R153, R96, R11.reuse, -R111.reuse ;  /* 0x0000000b60997223 */ /* 0x180fe2000001086f */
[----:B------:R-:W0:Y:S01]  /*1b6f0*/  MUFU.EX2 R157, R157 ;  /* 0x0000009d009d7308 */ /* 0x000e220000000800 */
[-C--:B------:R-:W-:Y:S01]  /*1b700*/  FFMA.FTZ R94, R98, R11.reuse, -R111 ;  /* 0x0000000b625e7223 */ /* 0x080fe2000001086f */
[----:B------:R-:W-:Y:S01]  /*1b710*/  FFMA.FTZ R15, R0, R4, R89 ;  /* 0x00000004000f7223 */ /* 0x000fe20000010059 */
[----:B------:R-:W-:Y:S01]  /*1b720*/  @!P1 PRMT R13, RZ, 0x654, R12 ;  /* 0x00000654ff0d9816 */ /* 0x000fe2000000000c */
[-CC-:B------:R-:W-:Y:S01]  /*1b730*/  FFMA.FTZ R155, R100, R11.reuse, -R111.reuse ;  /* 0x0000000b649b7223 */ /* 0x180fe2000001086f */
[-C--:B------:R-:W-:Y:S01]  /*1b740*/  FFMA.FTZ R96, R102, R11.reuse, -R111 ;  /* 0x0000000b66607223 */ /* 0x080fe2000001086f */
[----:B------:R-:W-:Y:S01]  /*1b750*/  FADD.FTZ R4, R192, R15 ;  /* 0x0000000fc0047221 */ /* 0x000fe20000010000 */
        /* <DEDUP_REMOVED lines=13> */
[-CC-:B------:R-:W-:Y:S01]  /*1b830*/  FFMA.FTZ R228, R228, R11.reuse, -R111.reuse ;  /* 0x0000000be4e47223 */ /* 0x180fe2000001086f */
[----:B------:R-:W-:Y:S01]  /*1b840*/  FFMA.FTZ R134, R134, R11, -R111 ;  /* 0x0000000b86867223 */ /* 0x000fe2000001086f */
[----:B------:R-:W-:-:S02]  /*1b850*/  F2FP.BF16.F32.PACK_AB R154, R206, R101 ;  /* 0x00000065ce9a723e */ /* 0x000fc400000010ff */
        /* <DEDUP_REMOVED lines=18> */
[----:B------:R-:W-:Y:S01]  /*1b980*/  MUFU.EX2 R95, R95 ;  /* 0x0000005f005f7308 */ /* 0x000fe20000000800 */
[----:B------:R-:W-:Y:S07]  /*1b990*/  HGMMA.64x128x16.F32.BF16 R24, R136, gdesc[UR4].tnspB, R24, gsb0 ;  /* 0x41e0000488187df0 */ /* 0x000fee0008001818 */
[----:B------:R-:W-:Y:S08]  /*1b9a0*/  MUFU.EX2 R141, R141 ;  /* 0x0000008d008d7308 */ /* 0x000ff00000000800 */
[----:B------:R-:W0:Y:S08]  /*1b9b0*/  MUFU.EX2 R112, R112 ;  /* 0x0000007000707308 */ /* 0x000e300000000800 */
[----:B------:R-:W-:Y:S08]  /*1b9c0*/  MUFU.EX2 R107, R107 ;  /* 0x0000006b006b7308 */ /* 0x000ff00000000800 */
[----:B------:R-:W-:Y:S01]  /*1b9d0*/  MUFU.EX2 R126, R126 ;  /* 0x0000007e007e7308 */ /* 0x000fe20000000800 */
[----:B0-----:R-:W-:-:S07]  /*1b9e0*/  F2FP.BF16.F32.PACK_AB R140, R112, R95 ;  /* 0x0000005f708c723e */ /* 0x001fce00000010ff */
[----:B------:R-:W0:Y:S08]  /*1b9f0*/  MUFU.EX2 R92, R92 ;  /* 0x0000005c005c7308 */ /* 0x000e300000000800 */
[----:B------:R1:W-:Y:S08]  /*1ba00*/  MUFU.EX2 R143, R150 ;  /* 0x00000096008f7308 */ /* 0x0003f00000000800 */
[----:B------:R-:W-:Y:S01]  /*1ba10*/  MUFU.EX2 R93, R93 ;  /* 0x0000005d005d7308 */ /* 0x000fe20000000800 */
[----:B-1----:R-:W-:-:S02]  /*1ba20*/  F2FP.BF16.F32.PACK_AB R150, R210, R97 ;  /* 0x00000061d296723e */ /* 0x002fc400000010ff */
[----:B0-----:R-:W-:-:S05]  /*1ba30*/  F2FP.BF16.F32.PACK_AB R142, R92, R107 ;  /* 0x0000006b5c8e723e */ /* 0x001fca00000010ff */
[----:B------:R-:W-:Y:S08]  /*1ba40*/  MUFU.EX2 R130, R130 ;  /* 0x0000008200827308 */ /* 0x000ff00000000800 */
[----:B------:R-:W0:Y:S08]  /*1ba50*/  MUFU.EX2 R116, R116 ;  /* 0x0000007400747308 */ /* 0x000e300000000800 */
[----:B------:R-:W-:Y:S08]  /*1ba60*/  MUFU.EX2 R109, R109 ;  /* 0x0000006d006d7308 */ /* 0x000ff00000000800 */
[----:B------:R-:W-:Y:S08]  /*1ba70*/  MUFU.EX2 R134, R134 ;  /* 0x0000008600867308 */ /* 0x000ff00000000800 */
[----:B------:R-:W1:Y:S01]  /*1ba80*/  MUFU.EX2 R120, R120 ;  /* 0x0000007800787308 */ /* 0x000e620000000800 */
[----:B------:R-:W-:-:S02]  /*1ba90*/  WARPGROUP.DEPBAR.LE gsb0, 0x0 ;  /* 0x00008000000079c5 */ /* 0x000fc40000010000 */
[----:B------:R2:W-:Y:S05]  /*1baa0*/  @!P1 SYNCS.ARRIVE.TRANS64.RED.A1T0 RZ, [R13+URZ], RZ ;  /* 0x000000ff0dff99a7 */ /* 0x0005ea000810043f */
[----:B------:R-:W-:Y:S01]  /*1bab0*/  MUFU.EX2 R137, R228 ;  /* 0x000000e400897308 */ /* 0x000fe20000000800 */
[----:B0-----:R-:W-:Y:S02]  /*1bac0*/  F2FP.BF16.F32.PACK_AB R136, R116, R93 ;  /* 0x0000005d7488723e */ /* 0x001fe400000010ff */
[----:B-1----:R-:W-:Y:S01]  /*1bad0*/  F2FP.BF16.F32.PACK_AB R138, R120, R109 ;  /* 0x0000006d788a723e */ /* 0x002fe200000010ff */
[----:B--2---:R-:W-:Y:S02]  /*1bae0*/  @!P1 VIADD R13, R20, 0x2a860 ;  /* 0x0002a860140d9836 */ /* 0x004fe40000000000 */
[----:B------:R-:W-:Y:S01]  /*1baf0*/  FADD.FTZ R20, R88, R3 ;  /* 0x0000000358147221 */ /* 0x000fe20000010000 */
[----:B------:R-:W-:Y:S01]  /*1bb00*/  FADD.FTZ R3, R91, R4 ;  /* 0x000000045b037221 */ /* 0x000fe20000010000 */
[----:B------:R-:W-:Y:S01]  /*1bb10*/  FFMA.FTZ R4, R226, R11, -R111 ;  /* 0x0000000be2047223 */ /* 0x000fe2000001086f */
[----:B------:R-:W-:Y:S01]  /*1bb20*/  @!P1 PRMT R15, RZ, 0x654, R13 ;  /* 0x00000654ff0f9816 */ /* 0x000fe2000000000d */
[----:B------:R-:W-:Y:S01]  /*1bb30*/  FADD.FTZ R13, R159, R20 ;  /* 0x000000149f0d7221 */ /* 0x000fe20000010000 */
[----:B------:R-:W-:Y:S01]  /*1bb40*/  FADD.FTZ R20, R202, R3 ;  /* 0x00000003ca147221 */ /* 0x000fe20000010000 */
[----:B------:R-:W-:-:S02]  /*1bb50*/  F2FP.BF16.F32.PACK_AB R159, R90, R159 ;  /* 0x0000009f5a9f723e */ /* 0x000fc400000010ff */
[----:B------:R-:W0:Y:S01]  /*1bb60*/  MUFU.EX2 R4, R4 ;  /* 0x0000000400047308 */ /* 0x000e220000000800 */
[----:B------:R-:W-:Y:S01]  /*1bb70*/  FADD.FTZ R100, R90, R13 ;  /* 0x0000000d5a647221 */ /* 0x000fe20000010000 */
[----:B------:R-:W-:Y:S01]  /*1bb80*/  FADD.FTZ R3, R21, R20 ;  /* 0x0000001415037221 */ /* 0x000fe20000010000 */
[-CC-:B------:R-:W-:Y:S01]  /*1bb90*/  FFMA.FTZ R20, R148, R11.reuse, -R111.reuse ;  /* 0x0000000b94147223 */ /* 0x180fe2000001086f */
[----:B------:R-:W-:Y:S01]  /*1bba0*/  FFMA.FTZ R111, R230, R11, -R111 ;  /* 0x0000000be66f7223 */ /* 0x000fe2000001086f */
[----:B------:R-:W-:Y:S01]  /*1bbb0*/  FADD.FTZ R13, R153, R100 ;  /* 0x00000064990d7221 */ /* 0x000fe20000010000 */
[----:B------:R-:W-:Y:S01]  /*1bbc0*/  FADD.FTZ R100, R204, R3 ;  /* 0x00000003cc647221 */ /* 0x000fe20000010000 */
[----:B------:R1:W-:Y:S01]  /*1bbd0*/  @!P1 SYNCS.ARRIVE.TRANS64.RED.A1T0 RZ, [R15+URZ], RZ ;  /* 0x000000ff0fff99a7 */ /* 0x0003e2000810043f */
[C---:B------:R-:W-:Y:S01]  /*1bbe0*/  F2FP.BF16.F32.PACK_AB R153, R94.reuse, R153 ;  /* 0x000000995e99723e */ /* 0x040fe200000010ff */
[----:B------:R-:W-:Y:S01]  /*1bbf0*/  FADD.FTZ R102, R94, R13 ;  /* 0x0000000d5e667221 */ /* 0x000fe20000010000 */
[----:B------:R-:W-:Y:S01]  /*1bc00*/  FADD.FTZ R3, R101, R100 ;  /* 0x0000006465037221 */ /* 0x000fe20000010000 */
[----:B------:R-:W-:Y:S01]  /*1bc10*/  MUFU.EX2 R20, R20 ;  /* 0x0000001400147308 */ /* 0x000fe20000000800 */
[----:B------:R-:W-:Y:S01]  /*1bc20*/  F2FP.BF16.F32.PACK_AB R148, R208, R99 ;  /* 0x00000063d094723e */ /* 0x000fe200000010ff */
[----:B------:R-:W-:Y:S01]  /*1bc30*/  FADD.FTZ R13, R155, R102 ;  /* 0x000000669b0d7221 */ /* 0x000fe20000010000 */
[----:B------:R-:W-:Y:S01]  /*1bc40*/  FADD.FTZ R100, R206, R3 ;  /* 0x00000003ce647221 */ /* 0x000fe20000010000 */
[----:B------:R-:W-:Y:S01]  /*1bc50*/  F2FP.BF16.F32.PACK_AB R155, R96, R155 ;  /* 0x0000009b609b723e */ /* 0x000fe200000010ff */
[----:B------:R-:W-:-:S02]  /*1bc60*/  IMAD.MOV.U32 R21, RZ, RZ, R160 ;  /* 0x000000ffff157224 */ /* 0x000fc400078e00a0 */
[----:B------:R-:W-:Y:S01]  /*1bc70*/  FADD.FTZ R102, R96, R13 ;  /* 0x0000000d60667221 */ /* 0x000fe20000010000 */
[----:B------:R-:W-:Y:S01]  /*1bc80*/  FADD.FTZ R3, R99, R100 ;  /* 0x0000006463037221 */ /* 0x000fe20000010000 */
[----:B------:R-:W2:Y:S02]  /*1bc90*/  MUFU.EX2 R111, R111 ;  /* 0x0000006f006f7308 */ /* 0x000ea40000000800 */
        /* <DEDUP_REMOVED lines=16> */
[----:B------:R-:W-:Y:S01]  /*1bda0*/  F2FP.BF16.F32.PACK_AB R146, R105, R146 ;  /* 0x000000926992723e */ /* 0x000fe200000010ff */
[----:B------:R-:W-:Y:S02]  /*1bdb0*/  IMAD.MOV.U32 R12, RZ, RZ, R6 ;  /* 0x000000ffff0c7224 */ /* 0x000fe400078e0006 */
[----:B------:R-:W-:Y:S01]  /*1bdc0*/  FADD.FTZ R3, R147, R88 ;  /* 0x0000005893037221 */ /* 0x000fe20000010000 */
[----:B------:R-:W-:Y:S01]  /*1bdd0*/  FADD.FTZ R90, R105, R90 ;  /* 0x0000005a695a7221 */ /* 0x000fe20000010000 */
[C---:B0-----:R-:W-:Y:S02]  /*1bde0*/  F2FP.BF16.F32.PACK_AB R147, R4.reuse, R147 ;  /* 0x000000930493723e */ /* 0x041fe400000010ff */
[----:B------:R-:W-:Y:S01]  /*1bdf0*/  FADD.FTZ R88, R4, R3 ;  /* 0x0000000304587221 */ /* 0x000fe20000010000 */
[----:B------:R-:W-:Y:S01]  /*1be00*/  FADD.FTZ R3, R95, R90 ;  /* 0x0000005a5f037221 */ /* 0x000fe20000010000 */
[----:B--2---:R-:W-:-:S02]  /*1be10*/  F2FP.BF16.F32.PACK_AB R139, R111, R134 ;  /* 0x000000866f8b723e */ /* 0x004fc400000010ff */
[----:B------:R-:W-:Y:S01]  /*1be20*/  FADD.FTZ R13, R141, R88 ;  /* 0x000000588d0d7221 */ /* 0x000fe20000010000 */
[----:B------:R-:W-:Y:S01]  /*1be30*/  FADD.FTZ R10, R112, R3 ;  /* 0x00000003700a7221 */ /* 0x000fe20000010000 */
[C---:B------:R-:W-:Y:S02]  /*1be40*/  F2FP.BF16.F32.PACK_AB R141, R20.reuse, R141 ;  /* 0x0000008d148d723e */ /* 0x040fe400000010ff */
[----:B------:R-:W-:Y:S01]  /*1be50*/  FADD.FTZ R13, R20, R13 ;  /* 0x0000000d140d7221 */ /* 0x000fe20000010000 */
[----:B------:R-:W-:Y:S01]  /*1be60*/  FADD.FTZ R3, R107, R10 ;  /* 0x0000000a6b037221 */ /* 0x000fe20000010000 */
[----:B------:R-:W-:Y:S02]  /*1be70*/  IMAD.MOV.U32 R20, RZ, RZ, R161 ;  /* 0x000000ffff147224 */ /* 0x000fe400078e00a1 */
[----:B------:R-:W-:Y:S01]  /*1be80*/  FADD.FTZ R13, R126, R13 ;  /* 0x0000000d7e0d7221 */ /* 0x000fe20000010000 */
[----:B------:R-:W-:-:S03]  /*1be90*/  FADD.FTZ R10, R92, R3 ;  /* 0x000000035c0a7221 */ /* 0x000fc60000010000 */
[----:B------:R-:W-:Y:S01]  /*1bea0*/  FADD.FTZ R13, R143, R13 ;  /* 0x0000000d8f0d7221 */ /* 0x000fe20000010000 */
[----:B------:R-:W-:Y:S01]  /*1beb0*/  FADD.FTZ R3, R93, R10 ;  /* 0x0000000a5d037221 */ /* 0x000fe20000010000 */
[----:B------:R-:W-:Y:S02]  /*1bec0*/  F2FP.BF16.F32.PACK_AB R143, R143, R126 ;  /* 0x0000007e8f8f723e */ /* 0x000fe400000010ff */
        /* <DEDUP_REMOVED lines=8> */
[----:B------:R-:W-:Y:S01]  /*1bf50*/  IMAD.MOV.U32 R13, RZ, RZ, R7 ;  /* 0x000000ffff0d7224 */ /* 0x000fe200078e0007 */
[----:B-1----:R-:W-:Y:S06]  /*1bf60*/  @P2 BRA `(.L_x_1567) ;  /* 0xffffffd800a82947 */ /* 0x002fec000383ffff */
[----:B------:R-:W-:Y:S05]  /*1bf70*/  BSYNC B1 ;  /* 0x0000000000017941 */ /* 0x000fea0003800000 */
.L_x_1556:
[----:B------:R-:W-:Y:S05]  /*1bf80*/  BSYNC B0 ;  /* 0x0000000000007941 */ /* 0x000fea0003800000 */
.L_x_1555:
[----:B------:R-:W-:Y:S01]  /*1bf90*/  ISETP.GE.AND P2, PT, R8, R168, PT ;  /* 0x000000a80800720c */ /* 0x000fe20003f46270 */
[----:B------:R-:W-:-:S12]  /*1bfa0*/  BSSY B0, `(.L_x_1568) ;  /* 0x0000373000007945 */ /* 0x000fd80003800000 */
[----:B------:R-:W-:Y:S05]  /*1bfb0*/  @!P2 BRA `(.L_x_1569) ;  /* 0x0000003400c4a947 */ /* 0x000fea0003800000 */
[----:B------:R-:W-:Y:S02]  /*1bfc0*/  IMAD R14, R169, 0x80, R179 ;  /* 0x00000080a90e7824 */ /* 0x000fe400078e02b3 */
[----:B------:R-:W-:Y:S02]  /*1bfd0*/  IMAD.MOV.U32 R12, RZ, RZ, R7 ;  /* 0x000000ffff0c7224 */ /* 0x000fe400078e0007 */
[----:B------:R-:W-:Y:S02]  /*1bfe0*/  VIADD R14, R14, 0x8 ;  /* 0x000000080e0e7836 */ /* 0x000fe40000000000 */
[----:B------:R-:W-:Y:S02]  /*1bff0*/  IMAD.MOV.U32 R13, RZ, RZ, R6 ;  /* 0x000000ffff0d7224 */ /* 0x000fe400078e0006 */
[----:B------:R-:W-:Y:S01]  /*1c000*/  IMAD.MOV.U32 R20, RZ, RZ, R161 ;  /* 0x000000ffff147224 */ /* 0x000fe200078e00a1 */
[----:B------:R-:W-:Y:S01]  /*1c010*/  IADD3 R14, R14, R163, -R164 ;  /* 0x000000a30e0e7210 */ /* 0x000fe20007ffe8a4 */
[----:B------:R-:W-:-:S07]  /*1c020*/  IMAD.MOV.U32 R21, RZ, RZ, R160 ;  /* 0x000000ffff157224 */ /* 0x000fce00078e00a0 */
.L_x_1588:
[----:B------:R-:W-:-:S05]  /*1c030*/  VIADD R6, R21, 0x1 ;  /* 0x0000000115067836 */ /* 0x000fca0000000000 */
[----:B------:R-:W-:-:S04]  /*1c040*/  ISETP.NE.AND P2, PT, R6, 0x2, PT ;  /* 0x000000020600780c */ /* 0x000fc80003f45270 */
[----:B------:R-:W-:Y:S02]  /*1c050*/  SEL R161, RZ, 0x1, P2 ;  /* 0x00000001ffa17807 */ /* 0x000fe40001000000 */
[----:B------:R-:W-:Y:S02]  /*1c060*/  SEL R160, R6, RZ, P2 ;  /* 0x000000ff06a07207 */ /* 0x000fe40001000000 */
[----:B------:R-:W-:Y:S01]  /*1c070*/  LOP3.LUT R161, R20, R161, RZ, 0x3c, !PT ;  /* 0x000000a114a17212 */ /* 0x000fe200078e3cff */
[----:B------:R-:W-:Y:S06]  /*1c080*/  @!P0 BRA `(.L_x_1570) ;  /* 0x0000000000048947 */ /* 0x000fec0003800000 */
[----:B------:R-:W-:Y:S01]  /*1c090*/  BPT.TRAP 0x1 ;  /* 0x000000040000795c */ /* 0x000fe20000300000 */
.L_x_1570:
[----:B------:R-:W-:Y:S01]  /*1c0a0*/  IMAD R15, R160, 0x8, R18 ;  /* 0x00000008a00f7824 */ /* 0x000fe200078e0212 */
[----:B------:R-:W-:-:S04]  /*1c0b0*/  SHF.L.U32 R10, R161, 0x1f, RZ ;  /* 0x0000001fa10a7819 */ /* 0x000fc800000006ff */
[----:B------:R0:W1:Y:S01]  /*1c0c0*/  SYNCS.PHASECHK.TRANS64.TRYWAIT P2, [R15+URZ+0x2a830], R10 ;  /* 0x02a8300a0f0075a7 */ /* 0x000062000804017f */
[----:B------:R-:W-:Y:S05]  /*1c0d0*/  @!P0 BRA `(.L_x_1571) ;  /* 0x0000000000048947 */ /* 0x000fea0003800000 */
[----:B------:R-:W-:Y:S01]  /*1c0e0*/  BPT.TRAP 0x1 ;  /* 0x000000040000795c */ /* 0x000fe20000300000 */
.L_x_1571:
[----:B------:R-:W-:Y:S01]  /*1c0f0*/  BSSY B1, `(.L_x_1572) ;  /* 0x0000006000017945 */ /* 0x000fe20003800000 */
[----:B------:R-:W-:Y:S02]  /*1c100*/  IMAD R6, R160, 0x900, R5 ;  /* 0x00000900a0067824 */ /* 0x000fe400078e0205 */
[----:B------:R-:W-:Y:S01]  /*1c110*/  IMAD.MOV.U32 R7, RZ, RZ, 0x40000040 ;  /* 0x40000040ff077424 */ /* 0x000fe200078e00ff */
[----:B-1----:R-:W-:Y:S06]  /*1c120*/  @P2 BRA `(.L_x_1573) ;  /* 0x0000000000082947 */ /* 0x002fec0003800000 */
[----:B------:R-:W1:Y:S02]  /*1c130*/  SYNCS.PHASECHK.TRANS64.TRYWAIT P2, [R15+URZ+0x2a830], R10 ;  /* 0x02a8300a0f0075a7 */ /* 0x000e64000804017f */
[----:B-1----:R-:W-:Y:S05]  /*1c140*/  @!P2 BRA `(.L_x_1574) ;  /* 0x000000d80050a947 */ /* 0x002fea0003800000 */
.L_x_1573:
[----:B------:R-:W-:Y:S05]  /*1c150*/  BSYNC B1 ;  /* 0x0000000000017941 */ /* 0x000fea0003800000 */
.L_x_1572:
        /* <DEDUP_REMOVED lines=179> */
.L_x_1575:
[----:B------:R-:W-:Y:S01]  /*1cc90*/  SHF.L.U32 R7, R20, 0x1f, RZ ;  /* 0x0000001f14077819 */ /* 0x000fe200000006ff */
[----:B------:R-:W-:-:S04]  /*1cca0*/  IMAD R10, R21, 0x8, R18 ;  /* 0x00000008150a7824 */ /* 0x000fc800078e0212 */
[----:B------:R0:W1:Y:S01]  /*1ccb0*/  SYNCS.PHASECHK.TRANS64.TRYWAIT P2, [R10+URZ+0x2a850], R7 ;  /* 0x02a850070a0075a7 */ /* 0x000062000804017f */
[----:B------:R-:W-:Y:S05]  /*1ccc0*/  @!P0 BRA `(.L_x_1576) ;  /* 0x0000000000048947 */ /* 0x000fea0003800000 */
[----:B------:R-:W-:Y:S01]  /*1ccd0*/  BPT.TRAP 0x1 ;  /* 0x000000040000795c */ /* 0x000fe20000300000 */
.L_x_1576:
        /* <DEDUP_REMOVED lines=9> */
.L_x_1578:
[----:B------:R-:W-:Y:S05]  /*1cd70*/  BSYNC B1 ;  /* 0x0000000000017941 */ /* 0x000fea0003800000 */
.L_x_1577:
[----:B------:R-:W-:Y:S01]  /*1cd80*/  IMAD.MOV.U32 R6, RZ, RZ, R0 ;  /* 0x000000ffff067224 */ /* 0x000fe200078e0000 */
[----:B------:R-:W2:Y:S01]  /*1cd90*/  LDL R2, [R1+0xc] ;  /* 0x00000c0001027983 */ /* 0x000ea20000100800 */
[----:B01----:R-:W-:Y:S01]  /*1cda0*/  IMAD.MOV.U32 R7, RZ, RZ, 0x40000040 ;  /* 0x40000040ff077424 */ /* 0x003fe200078e00ff */
[----:B------:R-:W-:Y:S01]  /*1cdb0*/  WARPGROUP.ARRIVE ;  /* 0x00000000000079c5 */ /* 0x000fe20000000000 */
[----:B------:R-:W-:Y:S01]  /*1cdc0*/  FMUL.FTZ R11, R91, UR50 ;  /* 0x000000325b0b7c20 */ /* 0x000fe20008410000 */
[----:B------:R-:W-:Y:S01]  /*1cdd0*/  R2UR UR6, R6 ;  /* 0x00000000060672ca */ /* 0x000fe200000e0000 */
[----:B------:R-:W-:Y:S01]  /*1cde0*/  VIADD R6, R0, 0x80 ;  /* 0x0000008000067836 */ /* 0x000fe20000000000 */
[----:B------:R-:W-:Y:S01]  /*1cdf0*/  R2UR UR7, R7 ;  /* 0x00000000070772ca */ /* 0x000fe200000e0000 */
[----:B------:R-:W-:Y:S02]  /*1ce00*/  IMAD.MOV.U32 R7, RZ, RZ, 0x40000040 ;  /* 0x40000040ff077424 */ /* 0x000fe400078e00ff */
[----:B------:R-:W-:Y:S01]  /*1ce10*/  FMUL.FTZ R21, R94, UR50 ;  /* 0x000000325e157c20 */ /* 0x000fe20008410000 */
[----:B------:R-:W-:-:S02]  /*1ce20*/  @!P1 VIADD R15, R15, 0x2a840 ;  /* 0x0002a8400f0f9836 */ /* 0x000fc40000000000 */
        /* <DEDUP_REMOVED lines=15> */
[----:B------:R-:W-:Y:S01]  /*1cf20*/  FMUL.FTZ R125, R128, UR50 ;  /* 0x00000032807d7c20 */ /* 0x000fe20008410000 */
[----:B------:R-:W-:Y:S01]  /*1cf30*/  FMUL.FTZ R118, R118, UR50 ;  /* 0x0000003276767c20 */ /* 0x000fe20008410000 */
[----:B------:R-:W-:Y:S01]  /*1cf40*/  FMUL.FTZ R134, R134, UR50 ;  /* 0x0000003286867c20 */ /* 0x000fe20008410000 */
[----:B------:R-:W-:Y:S01]  /*1cf50*/  ISETP.GE.AND P2, PT, R9, 0x1, PT ;  /* 0x000000010900780c */ /* 0x000fe20003f46270 */
[----:B------:R-:W0:Y:S08]  /*1cf60*/  MUFU.TANH R20, R20 ;  /* 0x0000001400147308 */ /* 0x000e300000002400 */
[----:B------:R-:W1:Y:S08]  /*1cf70*/  MUFU.TANH R11, R11 ;  /* 0x0000000b000b7308 */ /* 0x000e700000002400 */
        /* <DEDUP_REMOVED lines=12> */
[----:B------:R-:W-:-:S06]  /*1d040*/  WARPGROUP.ARRIVE ;  /* 0x00000000000079c5 */ /* 0x000fcc0000000000 */
        /* <DEDUP_REMOVED lines=10> */
[----:B------:R-:W-:-:S02]  /*1d0f0*/  FMUL.FTZ R121, R124, UR50 ;  /* 0x000000327c797c20 */ /* 0x000fc40008410000 */
[----:B------:R-:W2:Y:S01]  /*1d100*/  MUFU.TANH R2, R2 ;  /* 0x0000000200027308 */ /* 0x000ea20000002400 */
[----:B------:R-:W-:Y:S02]  /*1d110*/  WARPGROUP.DEPBAR.LE gsb0, 0x0 ;  /* 0x00008000000079c5 */ /* 0x000fe40000010000 */
[----:B------:R-:W-:Y:S01]  /*1d120*/  WARPGROUP.ARRIVE ;  /* 0x00000000000079c5 */ /* 0x000fe20000000000 */
[----:B------:R-:W-:-:S04]  /*1d130*/  IMAD R152, R8, -0x60, RZ ;  /* 0xffffffa008987824 */ /* 0x000fc800078e02ff */
[----:B------:R-:W0:Y:S01]  /*1d140*/  MUFU.TANH R90, R90 ;  /* 0x0000005a005a7308 */ /* 0x000e220000002400 */
[----:B------:R-:W-:Y:S01]  /*1d150*/  HGMMA.64x128x16.F32.BF16 R24, R148, gdesc[UR4].tnspB, R24, gsb0 ;  /* 0x41e0000494187df0 */ /* 0x000fe20008001818 */
[----:B------:R-:W-:Y:S01]  /*1d160*/  R2UR UR6, R6 ;  /* 0x00000000060672ca */ /* 0x000fe200000e0000 */
[----:B------:R-:W-:Y:S01]  /*1d170*/  VIADD R6, R0, 0x200 ;  /* 0x0000020000067836 */ /* 0x000fe20000000000 */
[----:B------:R-:W-:Y:S01]  /*1d180*/  R2UR UR7, R7 ;  /* 0x00000000070772ca */ /* 0x000fe200000e0000 */
[----:B------:R-:W-:-:S03]  /*1d190*/  IMAD.MOV.U32 R7, RZ, RZ, 0x40000040 ;  /* 0x40000040ff077424 */ /* 0x000fc600078e00ff */
        /* <DEDUP_REMOVED lines=17> */
[----:B------:R-:W0:Y:S01]  /*1d2b0*/  MUFU.TANH R148, R148 ;  /* 0x0000009400947308 */ /* 0x000e220000002400 */
[----:B------:R-:W-:-:S07]  /*1d2c0*/  IMAD R131, R169, 0x80, R179 ;  /* 0x00000080a9837824 */ /* 0x000fce00078e02b3 */
[----:B------:R-:W0:Y:S08]  /*1d2d0*/  MUFU.TANH R149, R149 ;  /* 0x0000009500957308 */ /* 0x000e300000002400 */
[----:B------:R-:W0:Y:S08]  /*1d2e0*/  MUFU.TANH R150, R150 ;  /* 0x0000009600967308 */ /* 0x000e300000002400 */
        /* <DEDUP_REMOVED lines=23> */
[----:B------:R-:W-:Y:S01]  /*1d460*/  @!P1 PRMT R6, RZ, 0x654, R15 ;  /* 0x00000654ff069816 */ /* 0x000fe2000000000f */
[----:B------:R-:W0:Y:S01]  /*1d470*/  MUFU.TANH R144, R144 ;  /* 0x0000009000907308 */ /* 0x000e220000002400 */
[----:B------:R-:W-:-:S07]  /*1d480*/  IADD3 R7, R152, 0x1, R163 ;  /* 0x0000000198077810 */ /* 0x000fce0007ffe0a3 */
        /* <DEDUP_REMOVED lines=11> */
[----:B------:R0:W0:Y:S08]  /*1d540*/  MUFU.TANH R15, R134 ;  /* 0x00000086000f7308 */ /* 0x0000300000002400 */
        /* <DEDUP_REMOVED lines=19> */
[----:B------:R5:W-:Y:S01]  /*1d680*/  @!P1 SYNCS.ARRIVE.TRANS64.RED.A1T0 RZ, [R6+URZ], RZ ;  /* 0x000000ff06ff99a7 */ /* 0x000be2000810043f */
[----:B------:R-:W-:-:S03]  /*1d690*/  IMAD R129, R173, -0x2, R152 ;  /* 0xfffffffead817824 */ /* 0x000fc600078e0298 */
[----:B------:R-:W0:Y:S01]  /*1d6a0*/  MUFU.TANH R136, R136 ;  /* 0x0000008800887308 */ /* 0x000e220000002400 */
[----:B-----5:R-:W-:-:S07]  /*1d6b0*/  IMAD.IADD R6, R7, 0x1, -R164 ;  /* 0x0000000107067824 */ /* 0x020fce00078e0aa4 */
[----:B------:R-:W0:Y:S01]  /*1d6c0*/  MUFU.TANH R138, R138 ;  /* 0x0000008a008a7308 */ /* 0x000e220000002400 */
[----:B------:R-:W-:-:S04]  /*1d6d0*/  IMAD R6, R173, -0x2, R6 ;  /* 0xfffffffead067824 */ /* 0x000fc800078e0206 */
[C---:B------:R-:W-:Y:S02]  /*1d6e0*/  VIADD R156, R6.reuse, UR47 ;  /* 0x0000002f069c7c36 */ /* 0x040fe40008000000 */
[----:B------:R-:W-:Y:S02]  /*1d6f0*/  VIADD R154, R6, UR4 ;  /* 0x00000004069a7c36 */ /* 0x000fe40008000000 */
[C---:B------:R-:W-:Y:S02]  /*1d700*/  IMAD.IADD R135, R131.reuse, 0x1, R156 ;  /* 0x0000000183877824 */ /* 0x040fe400078e029c */
[----:B------:R-:W-:Y:S01]  /*1d710*/  IMAD.IADD R133, R131, 0x1, R154 ;  /* 0x0000000183857824 */ /* 0x000fe200078e029a */
[----:B-1234-:R-:W-:Y:S06]  /*1d720*/  @!P2 BRA `(.L_x_1580) ;  /* 0x000000000058a947 */ /* 0x01efec0003800000 */
[----:B------:R-:W-:Y:S01]  /*1d730*/  IADD3 R108, R131, R163, -R164 ;  /* 0x000000a3836c7210 */ /* 0x000fe20007ffe8a4 */
[----:B------:R-:W-:Y:S03]  /*1d740*/  BSSY B1, `(.L_x_1581) ;  /* 0x0000011000017945 */ /* 0x000fe60003800000 */
        /* <DEDUP_REMOVED lines=10> */
.L_x_1582:
[----:B------:R-:W-:Y:S01]  /*1d7f0*/  IMAD.U32 R110, RZ, RZ, UR39 ;  /* 0x00000027ff6e7e24 */ /* 0x000fe2000f8e00ff */
[----:B------:R-:W-:-:S04]  /*1d800*/  IADD3 R137, R131, R163, -R164 ;  /* 0x000000a383897210 */ /* 0x000fc80007ffe8a4 */
[----:B------:R-:W-:-:S13]  /*1d810*/  ISETP.NE.AND P2, PT, R110, 0x1, PT ;  /* 0x000000016e00780c */ /* 0x000fda0003f45270 */
[----:B------:R-:W1:Y:S02]  /*1d820*/  @P2 LDC.64 R6, c[0x0][0x9e8] ;  /* 0x00027a00ff062b82 */ /* 0x000e640000000a00 */
[----:B-1----:R-:W-:-:S05]  /*1d830*/  @P2 IMAD.HI.U32 R6, R137, R6, RZ ;  /* 0x0000000689062227 */ /* 0x002fca00078e00ff */
[----:B------:R-:W-:-:S07]  /*1d840*/  @P2 SHF.R.U32.HI R137, RZ, R7, R6 ;  /* 0x00000007ff892219 */ /* 0x000fce0000011606 */
.L_x_1583:
[----:B------:R-:W-:Y:S05]  /*1d850*/  BSYNC B1 ;  /* 0x0000000000017941 */ /* 0x000fea0003800000 */
.L_x_1581:
[----:B------:R-:W-:-:S05]  /*1d860*/  IMAD R6, R137, R110, R129 ;  /* 0x0000006e89067224 */ /* 0x000fca00078e0281 */
[----:B------:R-:W-:Y:S02]  /*1d870*/  VIADDMNMX R135, R6, R110, R135, PT ;  /* 0x0000006e06877246 */ /* 0x000fe40003800187 */
[----:B------:R-:W-:-:S07]  /*1d880*/  VIMNMX R133, R133, R6, !PT ;  /* 0x0000000685857248 */ /* 0x000fce0007fe0100 */
.L_x_1580:
        /* <DEDUP_REMOVED lines=124> */
[----:B------:R-:W-:-:S03]  /*1e050*/  VIADD R131, R131, 0x8 ;  /* 0x0000000883837836 */ /* 0x000fc60000000000 */
[----:B------:R-:W-:Y:S02]  /*1e060*/  ISETP.NE.AND P6, PT, R125, 0x1, PT ;  /* 0x000000017d00780c */ /* 0x000fe40003fc5270 */
[----:B------:R-:W-:-:S04]  /*1e070*/  IADD3 R131, R131, R163, -R164 ;  /* 0x000000a383837210 */ /* 0x000fc80007ffe8a4 */
[----:B------:R-:W-:-:S07]  /*1e080*/  LOP3.LUT R131, RZ, R131, RZ, 0x33, !PT ;  /* 0x00000083ff837212 */ /* 0x000fce00078e33ff */
[----:B------:R-:W0:Y:S02]  /*1e090*/  @P6 LDC.64 R6, c[0x0][0x9e8] ;  /* 0x00027a00ff066b82 */ /* 0x000e240000000a00 */
[----:B0-----:R-:W-:-:S05]  /*1e0a0*/  @P6 IMAD.HI.U32 R6, R131, R6, RZ ;  /* 0x0000000683066227 */ /* 0x001fca00078e00ff */
[----:B------:R-:W-:-:S04]  /*1e0b0*/  @P6 SHF.R.U32.HI R131, RZ, R7, R6 ;  /* 0x00000007ff836219 */ /* 0x000fc80000011606 */
[----:B------:R-:W-:Y:S01]  /*1e0c0*/  LOP3.LUT R6, RZ, R131, RZ, 0x33, !PT ;  /* 0x00000083ff067212 */ /* 0x000fe200078e33ff */
[----:B------:R-:W-:Y:S06]  /*1e0d0*/  BRA `(.L_x_1587) ;  /* 0x0000000000187947 */ /* 0x000fec0003800000 */
.L_x_1586:
[----:B------:R-:W-:-:S05]  /*1e0e0*/  IMAD.U32 R125, RZ, RZ, UR39 ;  /* 0x00000027ff7d7e24 */ /* 0x000fca000f8e00ff */
[----:B------:R-:W-:-:S13]  /*1e0f0*/  ISETP.NE.AND P6, PT, R125, 0x1, PT ;  /* 0x000000017d00780c */ /* 0x000fda0003fc5270 */
[----:B------:R-:W0:Y:S02]  /*1e100*/  @P6 LDC.64 R6, c[0x0][0x9e8] ;  /* 0x00027a00ff066b82 */ /* 0x000e240000000a00 */
[----:B0-----:R-:W-:-:S04]  /*1e110*/  @P6 IMAD.HI.U32 R152, R14, R6, RZ ;  /* 0x000000060e986227 */ /* 0x001fc800078e00ff */
[----:B------:R-:W-:Y:S01]  /*1e120*/  IMAD.MOV.U32 R6, RZ, RZ, R14 ;  /* 0x000000ffff067224 */ /* 0x000fe200078e000e */
[----:B------:R-:W-:-:S07]  /*1e130*/  @P6 SHF.R.U32.HI R6, RZ, R7, R152 ;  /* 0x00000007ff066219 */ /* 0x000fce0000011698 */
.L_x_1587:
[----:B------:R-:W-:Y:S05]  /*1e140*/  BSYNC B1 ;  /* 0x0000000000017941 */ /* 0x000fea0003800000 */
.L_x_1585:
[----:B------:R-:W-:-:S05]  /*1e150*/  IMAD R6, R6, R125, R129 ;  /* 0x0000007d06067224 */ /* 0x000fca00078e0281 */
[----:B------:R-:W-:Y:S02]  /*1e160*/  VIADDMNMX R107, R6, R125, R107, PT ;  /* 0x0000007d066b7246 */ /* 0x000fe4000380016b */
[----:B------:R-:W-:-:S07]  /*1e170*/  VIMNMX R109, R109, R6, !PT ;  /* 0x000000066d6d7248 */ /* 0x000fce0007fe0100 */
.L_x_1584:
[----:B------:R-:W-:Y:S01]  /*1e180*/  ISETP.GT.AND P2, PT, R109, 0x1, !P2 ;  /* 0x000000016d00780c */ /* 0x000fe20005744270 */
[----:B------:R-:W-:Y:S01]  /*1e190*/  @!P1 VIADD R10, R10, 0x2a860 ;  /* 0x0002a8600a0a9836 */ /* 0x000fe20000000000 */
[----:B------:R-:W-:Y:S02]  /*1e1a0*/  ISETP.NE.AND P6, PT, R157, RZ, PT ;  /* 0x000000ff9d00720c */ /* 0x000fe40003fc5270 */
[----:B------:R-:W-:Y:S02]  /*1e1b0*/  ISETP.LT.OR P2, PT, R107, 0x2, P2 ;  /* 0x000000026b00780c */ /* 0x000fe40001741670 */
[----:B------:R-:W-:Y:S02]  /*1e1c0*/  ISETP.GT.AND P3, PT, R109, 0x8, !P3 ;  /* 0x000000086d00780c */ /* 0x000fe40005f64270 */
[----:B------:R-:W-:Y:S01]  /*1e1d0*/  FSEL R152, R11, -INF , !P2 ;  /* 0xff8000000b987808 */ /* 0x000fe20005000000 */
[----:B------:R-:W-:Y:S01]  /*1e1e0*/  IMAD.U32 R11, RZ, RZ, UR38 ;  /* 0x00000026ff0b7e24 */ /* 0x000fe2000f8e00ff */
[----:B------:R-:W-:-:S02]  /*1e1f0*/  ISETP.NE.AND P2, PT, R153, RZ, PT ;  /* 0x000000ff9900720c */ /* 0x000fc40003f45270 */
[----:B------:R-:W-:Y:S02]  /*1e200*/  ISETP.LT.OR P3, PT, R107, 0x9, P3 ;  /* 0x000000096b00780c */ /* 0x000fe40001f61670 */
[----:B------:R-:W-:Y:S02]  /*1e210*/  ISETP.GT.AND P2, PT, R109, 0x9, !P2 ;  /* 0x000000096d00780c */ /* 0x000fe40005744270 */
[----:B------:R-:W-:Y:S02]  /*1e220*/  FMNMX.FTZ R7, R214, R13, !PT ;  /* 0x0000000dd6077209 */ /* 0x000fe40007810000 */
[----:B------:R-:W-:Y:S02]  /*1e230*/  ISETP.LT.OR P2, PT, R107, 0xa, P2 ;  /* 0x0000000a6b00780c */ /* 0x000fe40001741670 */
[----:B------:R-:W-:Y:S02]  /*1e240*/  FSEL R154, R21, -INF , !P3 ;  /* 0xff800000159a7808 */ /* 0x000fe40005800000 */
[----:B------:R-:W-:-:S02]  /*1e250*/  FSEL R88, R88, -INF , !P2 ;  /* 0xff80000058587808 */ /* 0x000fc40005000000 */
[----:B------:R-:W-:Y:S02]  /*1e260*/  ISETP.NE.AND P2, PT, R137, RZ, PT ;  /* 0x000000ff8900720c */ /* 0x000fe40003f45270 */
[----:B------:R-:W-:Y:S02]  /*1e270*/  ISETP.NE.AND P3, PT, R155, RZ, PT ;  /* 0x000000ff9b00720c */ /* 0x000fe40003f65270 */
        /* <DEDUP_REMOVED lines=55> */
[----:B------:R-:W-:Y:S02]  /*1e5f0*/  ISETP.NE.AND P3, PT, R171, RZ, PT ;  /* 0x000000ffab00720c */ /* 0x000fe40003f65270 */
        /* <DEDUP_REMOVED lines=10> */
[----:B------:R-:W-:Y:S02]  /*1e6a0*/  ISETP.GT.AND P2, PT, R109, 0x38, !P2 ;  /* 0x000000386d00780c */ /* 0x000fe40005744270 */
[----:B------:R-:W-:Y:S02]  /*1e6b0*/  FSEL R100, R100, -INF , !P4 ;  /* 0xff80000064647808 */ /* 0x000fe40006000000 */
        /* <DEDUP_REMOVED lines=13> */
[----:B0-----:R-:W-:Y:S02]  /*1e790*/  FMNMX.FTZ R89, R0, R7, !PT ;  /* 0x0000000700597209 */ /* 0x001fe40007810000 */
        /* <DEDUP_REMOVED lines=22> */
[----:B------:R-:W-:Y:S02]  /*1e900*/  FSETP.NEU.FTZ.AND P2, PT, R6, -INF , PT ;  /* 0xff8000000600780b */ /* 0x000fe40003f5d000 */
        /* <DEDUP_REMOVED lines=14> */
[----:B------:R0:W-:Y:S01]  /*1e9f0*/  MUFU.EX2 R89, R146 ;  /* 0x0000009200597308 */ /* 0x0001e20000000800 */
        /* <DEDUP_REMOVED lines=8> */
[-CC-:B0-----:R-:W-:Y:S01]  /*1ea80*/  FFMA.FTZ R146, R122, R11.reuse, -R7.reuse ;  /* 0x0000000b7a927223 */ /* 0x181fe20000010807 */
[--C-:B------:R-:W-:Y:S01]  /*1ea90*/  FFMA.FTZ R101, R128, R11, -R7.reuse ;  /* 0x0000000b80657223 */ /* 0x100fe20000010807 */
[----:B------:R-:W-:Y:S01]  /*1eaa0*/  FMNMX.FTZ R93, R92, R91, !PT ;  /* 0x0000005b5c5d7209 */ /* 0x000fe20007810000 */
[-CC-:B------:R-:W-:Y:S01]  /*1eab0*/  FFMA.FTZ R142, R130, R11.reuse, -R7.reuse ;  /* 0x0000000b828e7223 */ /* 0x180fe20000010807 */
[----:B------:R0:W-:Y:S01]  /*1eac0*/  MUFU.EX2 R91, R148 ;  /* 0x00000094005b7308 */ /* 0x0001e20000000800 */
[--C-:B------:R-:W-:Y:S01]  /*1ead0*/  FFMA.FTZ R105, R134, R11, -R7.reuse ;  /* 0x0000000b86697223 */ /* 0x100fe20000010807 */
[----:B------:R-:W-:Y:S01]  /*1eae0*/  FMNMX.FTZ R93, R170, R93, !PT ;  /* 0x0000005daa5d7209 */ /* 0x000fe20007810000 */
[-CC-:B------:R-:W-:Y:S01]  /*1eaf0*/  FFMA.FTZ R136, R136, R11.reuse, -R7.reuse ;  /* 0x0000000b88887223 */ /* 0x180fe20000010807 */
[-CC-:B------:R-:W-:Y:S01]  /*1eb00*/  FFMA.FTZ R138, R138, R11.reuse, -R7.reuse ;  /* 0x0000000b8a8a7223 */ /* 0x180fe20000010807 */
[----:B------:R-:W-:Y:S01]  /*1eb10*/  FFMA.FTZ R109, R20, R11, -R7 ;  /* 0x0000000b146d7223 */ /* 0x000fe20000010807 */
[----:B------:R-:W-:-:S02]  /*1eb20*/  FMNMX.FTZ R93, R94, R93, !PT ;  /* 0x0000005d5e5d7209 */ /* 0x000fc40007810000 */
[----:B------:R-:W-:Y:S01]  /*1eb30*/  MUFU.EX2 R21, R21 ;  /* 0x0000001500157308 */ /* 0x000fe20000000800 */
[--C-:B0-----:R-:W-:Y:S01]  /*1eb40*/  FFMA.FTZ R148, R114, R11, -R7.reuse ;  /* 0x0000000b72947223 */ /* 0x101fe20000010807 */
[----:B------:R-:W-:Y:S02]  /*1eb50*/  FMNMX.FTZ R93, R192, R93, !PT ;  /* 0x0000005dc05d7209 */ /* 0x000fe40007810000 */
[----:B------:R-:W-:Y:S01]  /*1eb60*/  FSEL R114, R15, -INF , !P5 ;  /* 0xff8000000f727808 */ /* 0x000fe20006800000 */
[--C-:B------:R-:W-:Y:S01]  /*1eb70*/  FFMA.FTZ R15, R116, R11, -R7.reuse ;  /* 0x0000000b740f7223 */ /* 0x100fe20000010807 */
[----:B------:R-:W-:Y:S01]  /*1eb80*/  FMNMX.FTZ R95, R202, R93, !PT ;  /* 0x0000005dca5f7209 */ /* 0x000fe20007810000 */
[----:B------:R-:W-:Y:S01]  /*1eb90*/  FFMA.FTZ R116, R120, R11, -R7 ;  /* 0x0000000b78747223 */ /* 0x000fe20000010807 */
        /* <DEDUP_REMOVED lines=19> */
[----:B------:R0:W-:Y:S03]  /*1ecd0*/  MUFU.EX2 R97, R118 ;  /* 0x0000007600617308 */ /* 0x0001e60000000800 */
[----:B------:R-:W1:Y:S05]  /*1ece0*/  SHFL.BFLY PT, R103, R0, 0x2, 0x1f ;  /* 0x0c401f0000677f89 */ /* 0x000e6a00000e0000 */
[----:B------:R-:W-:Y:S01]  /*1ecf0*/  MUFU.EX2 R148, R148 ;  /* 0x0000009400947308 */ /* 0x000fe20000000800 */
[----:B0-----:R-:W-:-:S05]  /*1ed00*/  FSEL R118, R6, RZ, P2 ;  /* 0x000000ff06767208 */ /* 0x001fca0001000000 */
[----:B------:R-:W-:Y:S02]  /*1ed10*/  FADD.FTZ R118, -R118, R13 ;  /* 0x0000000d76767221 */ /* 0x000fe40000010100 */
[----:B------:R0:W-:Y:S02]  /*1ed20*/  MUFU.EX2 R13, R109 ;  /* 0x0000006d000d7308 */ /* 0x0001e40000000800 */
[----:B------:R-:W-:-:S06]  /*1ed30*/  FMUL.FTZ R118, R118, R11 ;  /* 0x0000000b76767220 */ /* 0x000fcc0000410000 */
[----:B------:R-:W-:Y:S01]  /*1ed40*/  MUFU.EX2 R150, R150 ;  /* 0x0000009600967308 */ /* 0x000fe20000000800 */
[----:B-1----:R-:W-:Y:S01]  /*1ed50*/  FMNMX.FTZ R107, R0, R103, !PT ;  /* 0x00000067006b7209 */ /* 0x002fe20007810000 */
[----:B------:R-:W-:-:S04]  /*1ed60*/  FFMA.FTZ R103, R132, R11, -R7 ;  /* 0x0000000b84677223 */ /* 0x000fc80000010807 */
[----:B------:R-:W1:Y:S02]  /*1ed70*/  SHFL.BFLY PT, R0, R107, 0x1, 0x1f ;  /* 0x0c201f006b007f89 */ /* 0x000e6400000e0000 */
[----:B------:R-:W-:Y:S08]  /*1ed80*/  MUFU.EX2 R15, R15 ;  /* 0x0000000f000f7308 */ /* 0x000ff00000000800 */
[----:B------:R-:W-:Y:S08]  /*1ed90*/  MUFU.EX2 R116, R116 ;  /* 0x0000007400747308 */ /* 0x000ff00000000800 */
[----:B------:R-:W-:Y:S01]  /*1eda0*/  MUFU.EX2 R146, R146 ;  /* 0x0000009200927308 */ /* 0x000fe20000000800 */
[----:B-1----:R-:W-:-:S07]  /*1edb0*/  FMNMX.FTZ R7, R107, R0, !PT ;  /* 0x000000006b077209 */ /* 0x002fce0007810000 */
[----:B------:R-:W-:Y:S01]  /*1edc0*/  MUFU.EX2 R99, R99 ;  /* 0x0000006300637308 */ /* 0x000fe20000000800 */
[C---:B------:R-:W-:Y:S01]  /*1edd0*/  FSETP.NEU.FTZ.AND P2, PT, R7.reuse, -INF , PT ;  /* 0xff8000000700780b */ /* 0x040fe20003f5d000 */
[----:B------:R-:W-:-:S03]  /*1ede0*/  FMUL.FTZ R107, R7, R11 ;  /* 0x0000000b076b7220 */ /* 0x000fc60000410000 */
[----:B0-----:R-:W-:-:S03]  /*1edf0*/  FSEL R109, R7, RZ, P2 ;  /* 0x000000ff076d7208 */ /* 0x001fc60001000000 */
[----:B------:R-:W0:Y:S01]  /*1ee00*/  MUFU.EX2 R0, R118 ;  /* 0x0000007600007308 */ /* 0x000e220000000800 */
[----:B------:R-:W-:Y:S02]  /*1ee10*/  FSEL R107, R107, RZ, P2 ;  /* 0x000000ff6b6b7208 */ /* 0x000fe40001000000 */
[C---:B------:R-:W-:Y:S01]  /*1ee20*/  ISETP.GT.AND P2, PT, R8.reuse, R168, PT ;  /* 0x000000a80800720c */ /* 0x040fe20003f44270 */
[----:B------:R-:W-:Y:S02]  /*1ee30*/  VIADD R8, R8, 0xffffffff ;  /* 0xffffffff08087836 */ /* 0x000fe40000000000 */
[-CC-:B------:R-:W-:Y:S01]  /*1ee40*/  FFMA.FTZ R157, R2, R11.reuse, -R107.reuse ;  /* 0x0000000b029d7223 */ /* 0x180fe2000001086b */
        /* <DEDUP_REMOVED lines=9> */
[-C--:B------:R-:W-:Y:S01]  /*1eee0*/  FFMA.FTZ R92, R92, R11.reuse, -R107 ;  /* 0x0000000b5c5c7223 */ /* 0x080fe2000001086b */
[----:B0-----:R-:W-:Y:S01]  /*1eef0*/  FFMA.FTZ R109, R0, R4, R21 ;  /* 0x00000004006d7223 */ /* 0x001fe20000010015 */
[-CC-:B------:R-:W-:Y:S01]  /*1ef00*/  FFMA.FTZ R149, R170, R11.reuse, -R107.reuse ;  /* 0x0000000baa957223 */ /* 0x180fe2000001086b */
[-C--:B------:R-:W-:Y:S01]  /*1ef10*/  FFMA.FTZ R94, R94, R11.reuse, -R107 ;  /* 0x0000000b5e5e7223 */ /* 0x080fe2000001086b */
[----:B------:R-:W0:Y:S01]  /*1ef20*/  MUFU.EX2 R2, R2 ;  /* 0x0000000200027308 */ /* 0x000e220000000800 */
[----:B------:R-:W-:Y:S01]  /*1ef30*/  FADD.FTZ R4, R144, R109 ;  /* 0x0000006d90047221 */ /* 0x000fe20000010000 */
[-CC-:B------:R-:W-:Y:S01]  /*1ef40*/  FFMA.FTZ R151, R192, R11.reuse, -R107.reuse ;  /* 0x0000000bc0977223 */ /* 0x180fe2000001086b */
[-CC-:B------:R-:W-:Y:S01]  /*1ef50*/  FFMA.FTZ R145, R96, R11.reuse, -R107.reuse ;  /* 0x0000000b60917223 */ /* 0x180fe2000001086b */
[-CC-:B------:R-:W-:Y:S01]  /*1ef60*/  FFMA.FTZ R96, R98, R11.reuse, -R107.reuse ;  /* 0x0000000b62607223 */ /* 0x180fe2000001086b */
[----:B------:R-:W-:Y:S01]  /*1ef70*/  FADD.FTZ R109, R89, R4 ;  /* 0x00000004596d7221 */ /* 0x000fe20000010000 */
[-CC-:B------:R-:W-:Y:S01]  /*1ef80*/  FFMA.FTZ R202, R202, R11.reuse, -R107.reuse ;  /* 0x0000000bcaca7223 */ /* 0x180fe2000001086b */
[-C--:B------:R-:W-:Y:S01]  /*1ef90*/  FFMA.FTZ R147, R204, R11.reuse, -R107 ;  /* 0x0000000bcc937223 */ /* 0x080fe2000001086b */
[----:B------:R-:W1:Y:S01]  /*1efa0*/  MUFU.EX2 R20, R20 ;  /* 0x0000001400147308 */ /* 0x000e620000000800 */
[----:B------:R-:W-:Y:S01]  /*1efb0*/  FADD.FTZ R4, R108, R109 ;  /* 0x0000006d6c047221 */ /* 0x000fe20000010000 */
[-CC-:B------:R-:W-:Y:S01]  /*1efc0*/  FFMA.FTZ R141, R208, R11.reuse, -R107.reuse ;  /* 0x0000000bd08d7223 */ /* 0x180fe2000001086b */
[-CC-:B------:R-:W-:Y:S01]  /*1efd0*/  FFMA.FTZ R143, R210, R11.reuse, -R107.reuse ;  /* 0x0000000bd28f7223 */ /* 0x180fe2000001086b */
[-CC-:B------:R-:W-:Y:S01]  /*1efe0*/  FFMA.FTZ R104, R104, R11.reuse, -R107.reuse ;  /* 0x0000000b68687223 */ /* 0x180fe2000001086b */
[----:B------:R-:W-:Y:S01]  /*1eff0*/  FADD.FTZ R109, R91, R4 ;  /* 0x000000045b6d7221 */ /* 0x000fe20000010000 */
[-CC-:B------:R-:W-:Y:S01]  /*1f000*/  FFMA.FTZ R212, R212, R11.reuse, -R107.reuse ;  /* 0x0000000bd4d47223 */ /* 0x180fe2000001086b */
[----:B------:R-:W-:Y:S01]  /*1f010*/  FFMA.FTZ R100, R100, R11, -R107 ;  /* 0x0000000b64647223 */ /* 0x000fe2000001086b */
[----:B------:R-:W2:Y:S01]  /*1f020*/  MUFU.EX2 R159, R159 ;  /* 0x0000009f009f7308 */ /* 0x000ea20000000800 */
[----:B0-----:R-:W-:Y:S01]  /*1f030*/  FFMA.FTZ R3, R2, R3, R157 ;  /* 0x0000000302037223 */ /* 0x001fe2000001009d */
[----:B------:R-:W-:Y:S01]  /*1f040*/  FADD.FTZ R98, R110, R109 ;  /* 0x0000006d6e627221 */ /* 0x000fe20000010000 */
[--C-:B------:R-:W-:Y:S01]  /*1f050*/  FFMA.FTZ R114, R114, R11, -R107.reuse ;  /* 0x0000000b72727223 */ /* 0x100fe2000001086b */
[----:B------:R-:W-:Y:S01]  /*1f060*/  F2FP.BF16.F32.PACK_AB R156, R144, R21 ;  /* 0x00000015909c723e */ /* 0x000fe200000010ff */
[-CC-:B------:R-:W-:Y:S01]  /*1f070*/  FFMA.FTZ R106, R106, R11.reuse, -R107.reuse ;  /* 0x0000000b6a6a7223 */ /* 0x180fe2000001086b */
[----:B------:R-:W-:Y:S01]  /*1f080*/  FADD.FTZ R109, R93, R98 ;  /* 0x000000625d6d7221 */ /* 0x000fe20000010000 */
[----:B------:R-:W-:Y:S01]  /*1f090*/  FFMA.FTZ R98, R206, R11, -R107 ;  /* 0x0000000bce627223 */ /* 0x000fe2000001086b */
[----:B------:R-:W0:Y:S01]  /*1f0a0*/  MUFU.EX2 R88, R88 ;  /* 0x0000005800587308 */ /* 0x000e220000000800 */
[----:B-1----:R-:W-:Y:S01]  /*1f0b0*/  FADD.FTZ R4, R20, R3 ;  /* 0x0000000314047221 */ /* 0x002fe20000010000 */
[----:B------:R-:W-:Y:S01]  /*1f0c0*/  FADD.FTZ R109, R112, R109 ;  /* 0x0000006d706d7221 */ /* 0x000fe20000010000 */
[----:B------:R-:W-:Y:S01]  /*1f0d0*/  F2FP.BF16.F32.PACK_AB R157, R20, R157 ;  /* 0x0000009d149d723e */ /* 0x000fe200000010ff */
[----:B------:R-:W-:Y:S01]  /*1f0e0*/  IMAD.MOV.U32 R20, RZ, RZ, R161 ;  /* 0x000000ffff147224 */ /* 0x000fe200078e00a1 */
[----:B------:R-:W-:Y:S01]  /*1f0f0*/  F2FP.BF16.F32.PACK_AB R158, R108, R89 ;  /* 0x000000596c9e723e */ /* 0x000fe200000010ff */
[----:B------:R-:W-:Y:S01]  /*1f100*/  FADD.FTZ R118, R148, R109 ;  /* 0x0000006d94767221 */ /* 0x000fe20000010000 */
[----:B------:R-:W-:Y:S01]  /*1f110*/  F2FP.BF16.F32.PACK_AB R152, R110, R91 ;  /* 0x0000005b6e98723e */ /* 0x000fe200000010ff */
[----:B------:R-:W1:Y:S01]  /*1f120*/  MUFU.EX2 R153, R153 ;  /* 0x0000009900997308 */ /* 0x000e620000000800 */
[----:B--2---:R-:W-:Y:S01]  /*1f130*/  FADD.FTZ R3, R159, R4 ;  /* 0x000000049f037221 */ /* 0x004fe20000010000 */
[----:B------:R-:W-:Y:S01]  /*1f140*/  FADD.FTZ R109, R95, R118 ;  /* 0x000000765f6d7221 */ /* 0x000fe20000010000 */
[----:B------:R-:W-:-:S02]  /*1f150*/  F2FP.BF16.F32.PACK_AB R154, R112, R93 ;  /* 0x0000005d709a723e */ /* 0x000fc400000010ff */
[----:B------:R-:W-:Y:S01]  /*1f160*/  F2FP.BF16.F32.PACK_AB R148, R95, R148 ;  /* 0x000000945f94723e */ /* 0x000fe200000010ff */
[----:B------:R-:W-:Y:S01]  /*1f170*/  FADD.FTZ R118, R150, R109 ;  /* 0x0000006d96767221 */ /* 0x000fe20000010000 */
[----:B------:R-:W-:Y:S01]  /*1f180*/  @!P1 PRMT R109, RZ, 0x654, R10 ;  /* 0x00000654ff6d9816 */ /* 0x000fe2000000000a */
[----:B------:R-:W2:Y:S01]  /*1f190*/  MUFU.EX2 R90, R90 ;  /* 0x0000005a005a7308 */ /* 0x000ea20000000800 */
[----:B0-----:R-:W-:Y:S01]  /*1f1a0*/  FADD.FTZ R4, R88, R3 ;  /* 0x0000000358047221 */ /* 0x001fe20000010000 */
[C---:B------:R-:W-:Y:S01]  /*1f1b0*/  FADD.FTZ R118, R15.reuse, R118 ;  /* 0x000000760f767221 */ /* 0x040fe20000010000 */
[----:B------:R-:W-:Y:S01]  /*1f1c0*/  FFMA.FTZ R10, R102, R11, -R107 ;  /* 0x0000000b660a7223 */ /* 0x000fe2000001086b */
[----:B------:R0:W-:Y:S01]  /*1f1d0*/  @!P1 SYNCS.ARRIVE.TRANS64.RED.A1T0 RZ, [R109+URZ], RZ ;  /* 0x000000ff6dff99a7 */ /* 0x0001e2000810043f */
[----:B------:R-:W-:Y:S02]  /*1f1e0*/  F2FP.BF16.F32.PACK_AB R150, R15, R150 ;  /* 0x000000960f96723e */ /* 0x000fe400000010ff */
[----:B------:R-:W-:Y:S01]  /*1f1f0*/  F2FP.BF16.F32.PACK_AB R144, R116, R97 ;  /* 0x000000617490723e */ /* 0x000fe200000010ff */
[----:B------:R-:W3:Y:S01]  /*1f200*/  MUFU.EX2 R155, R155 ;  /* 0x0000009b009b7308 */ /* 0x000ee20000000800 */
[----:B-1----:R-:W-:Y:S01]  /*1f210*/  FADD.FTZ R3, R153, R4 ;  /* 0x0000000499037221 */ /* 0x002fe20000010000 */
[----:B------:R-:W-:Y:S01]  /*1f220*/  F2FP.BF16.F32.PACK_AB R159, R88, R159 ;  /* 0x0000009f589f723e */ /* 0x000fe200000010ff */
[----:B0-----:R-:W-:-:S05]  /*1f230*/  FADD.FTZ R109, R97, R118 ;  /* 0x00000076616d7221 */ /* 0x001fca0000010000 */
[----:B------:R-:W0:Y:S01]  /*1f240*/  MUFU.EX2 R92, R92 ;  /* 0x0000005c005c7308 */ /* 0x000e220000000800 */
[----:B--2---:R-:W-:Y:S01]  /*1f250*/  FADD.FTZ R4, R90, R3 ;  /* 0x000000035a047221 */ /* 0x004fe20000010000 */
[----:B------:R-:W-:Y:S01]  /*1f260*/  FADD.FTZ R109, R116, R109 ;  /* 0x0000006d746d7221 */ /* 0x000fe20000010000 */
[----:B------:R-:W-:-:S03]  /*1f270*/  F2FP.BF16.F32.PACK_AB R153, R90, R153 ;  /* 0x000000995a99723e */ /* 0x000fc600000010ff */
[----:B------:R-:W-:Y:S01]  /*1f280*/  FADD.FTZ R102, R146, R109 ;  /* 0x0000006d92667221 */ /* 0x000fe20000010000 */
[----:B------:R-:W-:Y:S01]  /*1f290*/  F2FP.BF16.F32.PACK_AB R146, R99, R146 ;  /* 0x000000926392723e */ /* 0x000fe200000010ff */
[----:B------:R-:W1:Y:S01]  /*1f2a0*/  MUFU.EX2 R149, R149 ;  /* 0x0000009500957308 */ /* 0x000e620000000800 */
[----:B---3--:R-:W-:Y:S01]  /*1f2b0*/  FADD.FTZ R3, R155, R4 ;  /* 0x000000049b037221 */ /* 0x008fe20000010000 */
[----:B------:R-:W-:-:S06]  /*1f2c0*/  FADD.FTZ R109, R99, R102 ;  /* 0x00000066636d7221 */ /* 0x000fcc0000010000 */
        /* <DEDUP_REMOVED lines=12> */
[----:B------:R-:W-:Y:S01]  /*1f390*/  F2FP.BF16.F32.PACK_AB R151, R12, R151 ;  /* 0x000000970c97723e */ /* 0x000fe200000010ff */
[----:B------:R-:W-:-:S05]  /*1f3a0*/  IMAD.MOV.U32 R12, RZ, RZ, R7 ;  /* 0x000000ffff0c7224 */ /* 0x000fca00078e0007 */
        /* <DEDUP_REMOVED lines=16> */
[----:B------:R-:W-:-:S06]  /*1f4b0*/  F2FP.BF16.F32.PACK_AB R140, R101, R140 ;  /* 0x0000008c658c723e */ /* 0x000fcc00000010ff */
[----:B------:R-:W2:Y:S01]  /*1f4c0*/  MUFU.EX2 R143, R143 ;  /* 0x0000008f008f7308 */ /* 0x000ea20000000800 */
[C---:B0-----:R-:W-:Y:S01]  /*1f4d0*/  FADD.FTZ R4, R10.reuse, R3 ;  /* 0x000000030a047221 */ /* 0x041fe20000010000 */
[----:B------:R-:W-:-:S06]  /*1f4e0*/  F2FP.BF16.F32.PACK_AB R141, R10, R141 ;  /* 0x0000008d0a8d723e */ /* 0x000fcc00000010ff */
[----:B------:R-:W0:Y:S01]  /*1f4f0*/  MUFU.EX2 R103, R103 ;  /* 0x0000006700677308 */ /* 0x000e220000000800 */
[----:B-1----:R-:W-:Y:S01]  /*1f500*/  FADD.FTZ R102, R142, R21 ;  /* 0x000000158e667221 */ /* 0x002fe20000010000 */
[----:B------:R-:W-:-:S06]  /*1f510*/  IMAD.MOV.U32 R21, RZ, RZ, R160 ;  /* 0x000000ffff157224 */ /* 0x000fcc00078e00a0 */
[----:B------:R-:W1:Y:S01]  /*1f520*/  MUFU.EX2 R104, R104 ;  /* 0x0000006800687308 */ /* 0x000e620000000800 */
[----:B--2---:R-:W-:-:S07]  /*1f530*/  FADD.FTZ R3, R143, R4 ;  /* 0x000000048f037221 */ /* 0x004fce0000010000 */
[----:B------:R-:W2:Y:S01]  /*1f540*/  MUFU.EX2 R105, R105 ;  /* 0x0000006900697308 */ /* 0x000ea20000000800 */
[C---:B0-----:R-:W-:Y:S01]  /*1f550*/  FADD.FTZ R102, R103.reuse, R102 ;  /* 0x0000006667667221 */ /* 0x041fe20000010000 */
[----:B------:R-:W-:-:S06]  /*1f560*/  F2FP.BF16.F32.PACK_AB R142, R103, R142 ;  /* 0x0000008e678e723e */ /* 0x000fcc00000010ff */
        /* <DEDUP_REMOVED lines=10> */
[----:B------:R-:W1:Y:S01]  /*1f610*/  MUFU.EX2 R114, R114 ;  /* 0x0000007200727308 */ /* 0x000e620000000800 */
[C---:B--2---:R-:W-:Y:S01]  /*1f620*/  FADD.FTZ R3, R100.reuse, R3 ;  /* 0x0000000364037221 */ /* 0x044fe20000010000 */
[----:B------:R-:W-:-:S06]  /*1f630*/  F2FP.BF16.F32.PACK_AB R137, R100, R212 ;  /* 0x000000d46489723e */ /* 0x000fcc00000010ff */
[----:B------:R-:W2:Y:S01]  /*1f640*/  MUFU.EX2 R106, R106 ;  /* 0x0000006a006a7308 */ /* 0x000ea20000000800 */
[----:B0-----:R-:W-:Y:S01]  /*1f650*/  FADD.FTZ R102, R138, R15 ;  /* 0x0000000f8a667221 */ /* 0x001fe20000010000 */
[----:B------:R-:W-:-:S03]  /*1f660*/  F2FP.BF16.F32.PACK_AB R138, R13, R138 ;  /* 0x0000008a0d8a723e */ /* 0x000fc600000010ff */
[----:B------:R-:W-:Y:S01]  /*1f670*/  FADD.FTZ R4, R13, R102 ;  /* 0x000000660d047221 */ /* 0x000fe20000010000 */
[----:B------:R-:W-:Y:S02]  /*1f680*/  IMAD.MOV.U32 R13, RZ, RZ, R6 ;  /* 0x000000ffff0d7224 */ /* 0x000fe400078e0006 */
[----:B-1----:R-:W-:-:S04]  /*1f690*/  FADD.FTZ R3, R114, R3 ;  /* 0x0000000372037221 */ /* 0x002fc80000010000 */
[C---:B--2---:R-:W-:Y:S01]  /*1f6a0*/  FADD.FTZ R3, R106.reuse, R3 ;  /* 0x000000036a037221 */ /* 0x044fe20000010000 */
[----:B------:R-:W-:Y:S01]  /*1f6b0*/  F2FP.BF16.F32.PACK_AB R139, R106, R114 ;  /* 0x000000726a8b723e */ /* 0x000fe200000010ff */
[----:B------:R-:W-:Y:S06]  /*1f6c0*/  @P2 BRA `(.L_x_1588) ;  /* 0xffffffc800582947 */ /* 0x000fec000383ffff */
.L_x_1569:
[----:B------:R-:W-:Y:S05]  /*1f6d0*/  BSYNC B0 ;  /* 0x0000000000007941 */ /* 0x000fea0003800000 */
.L_x_1568:
        /* <DEDUP_REMOVED lines=67> */
.L_x_1589:
[----:B------:R-:W-:Y:S01]  /*1fb10*/  IMAD R13, R160, 0x8, R18 ;  /* 0x00000008a00d7824 */ /* 0x000fe200078e0212 */
[----:B------:R-:W-:-:S04]  /*1fb20*/  SHF.L.U32 R0, R161, 0x1f, RZ ;  /* 0x0000001fa1007819 */ /* 0x000fc800000006ff */
[----:B------:R0:W1:Y:S01]  /*1fb30*/  SYNCS.PHASECHK.TRANS64.TRYWAIT P2, [R13+URZ+0x2a850], R0 ;  /* 0x02a850000d0075a7 */ /* 0x000062000804017f */
[----:B------:R-:W-:Y:S05]  /*1fb40*/  @!P0 BRA `(.L_x_1590) ;  /* 0x0000000000048947 */ /* 0x000fea0003800000 */
[----:B------:R-:W-:Y:S01]  /*1fb50*/  BPT.TRAP 0x1 ;  /* 0x000000040000795c */ /* 0x000fe20000300000 */
.L_x_1590:
        /* <DEDUP_REMOVED lines=9> */
.L_x_1592:
[----:B------:R-:W-:Y:S05]  /*1fbf0*/  BSYNC B0 ;  /* 0x0000000000007941 */ /* 0x000fea0003800000 */
.L_x_1591:
[----:B------:R-:W-:Y:S01]  /*1fc00*/  IMAD.MOV.U32 R9, RZ, RZ, 0x40000040 ;  /* 0x40000040ff097424 */ /* 0x000fe200078e00ff */
[C---:B------:R-:W-:Y:S01]  /*1fc10*/  R2UR UR6, R8.reuse ;  /* 0x00000000080672ca */ /* 0x040fe200000e0000 */
[----:B------:R-:W-:Y:S01]  /*1fc20*/  WARPGROUP.ARRIVE ;  /* 0x00000000000079c5 */ /* 0x000fe20000000000 */
[----:B------:R-:W-:Y:S01]  /*1fc30*/  VIADD R14, R8, 0x80 ;  /* 0x00000080080e7836 */ /* 0x000fe20000000000 */
[----:B------:R-:W2:Y:S01]  /*1fc40*/  SHFL.BFLY PT, R5, R4, 0x2, 0x1f ;  /* 0x0c401f0004057f89 */ /* 0x000ea200000e0000 */
[----:B------:R-:W-:Y:S01]  /*1fc50*/  R2UR UR7, R9 ;  /* 0x00000000090772ca */ /* 0x000fe200000e0000 */
[----:B------:R-:W-:Y:S02]  /*1fc60*/  IMAD.MOV.U32 R15, RZ, RZ, 0x40000040 ;  /* 0x40000040ff0f7424 */ /* 0x000fe400078e00ff */
[----:B------:R-:W-:Y:S01]  /*1fc70*/  IMAD.MOV.U32 R9, RZ, RZ, 0x40000040 ;  /* 0x40000040ff097424 */ /* 0x000fe200078e00ff */
[----:B01----:R-:W0:Y:S01]  /*1fc80*/  SHFL.BFLY PT, R0, R3, 0x2, 0x1f ;  /* 0x0c401f0003007f89 */ /* 0x003e2200000e0000 */
[----:B------:R-:W-:-:S02]  /*1fc90*/  @!P1 VIADD R12, R13, 0x2a860 ;  /* 0x0002a8600d0c9836 */ /* 0x000fc40000000000 */
[----:B------:R-:W-:Y:S02]  /*1fca0*/  VIADD R160, R160, 0x1 ;  /* 0x00000001a0a07836 */ /* 0x000fe40000000000 */
[----:B------:R-:W-:Y:S01]  /*1fcb0*/  VIADD R184, R184, 0x1 ;  /* 0x00000001b8b87836 */ /* 0x000fe20000000000 */
[----:B------:R-:W-:Y:S02]  /*1fcc0*/  @!P1 PRMT R12, RZ, 0x654, R12 ;  /* 0x00000654ff0c9816 */ /* 0x000fe4000000000c */
[----:B------:R-:W-:Y:S01]  /*1fcd0*/  ISETP.NE.AND P2, PT, R160, 0x2, PT ;  /* 0x00000002a000780c */ /* 0x000fe20003f45270 */
[----:B------:R-:W-:Y:S01]  /*1fce0*/  HGMMA.64x128x16.F32.BF16 R24, R156, gdesc[UR4].tnspB, R24, gsb0 ;  /* 0x41e000049c187df0 */ /* 0x000fe20008001818 */
[----:B------:R-:W-:Y:S01]  /*1fcf0*/  R2UR UR6, R14 ;  /* 0x000000000e0672ca */ /* 0x000fe200000e0000 */
[----:B------:R-:W-:Y:S01]  /*1fd00*/  VIADD R14, R8, 0x100 ;  /* 0x00000100080e7836 */ /* 0x000fe20000000000 */
[----:B------:R-:W-:Y:S01]  /*1fd10*/  R2UR UR7, R15 ;  /* 0x000000000f0772ca */ /* 0x000fe200000e0000 */
[----:B------:R-:W-:Y:S01]  /*1fd20*/  IMAD.MOV.U32 R15, RZ, RZ, 0x40000040 ;  /* 0x40000040ff0f7424 */ /* 0x000fe200078e00ff */
[----:B------:R-:W-:Y:S01]  /*1fd30*/  SEL R160, R160, RZ, P2 ;  /* 0x000000ffa0a07207 */ /* 0x000fe20001000000 */
[----:B--2---:R-:W-:Y:S01]  /*1fd40*/  FADD.FTZ R5, R5, R4 ;  /* 0x0000000405057221 */ /* 0x004fe20000010000 */
[----:B------:R-:W-:-:S02]  /*1fd50*/  IMAD.MOV.U32 R4, RZ, RZ, RZ ;  /* 0x000000ffff047224 */ /* 0x000fc400078e00ff */
[----:B0-----:R-:W-:Y:S01]  /*1fd60*/  FADD.FTZ R2, R0, R3 ;  /* 0x0000000300027221 */ /* 0x001fe20000010000 */
[----:B------:R-:W-:Y:S01]  /*1fd70*/  IMAD.MOV.U32 R3, RZ, RZ, -0x800000 ;  /* 0xff800000ff037424 */ /* 0x000fe200078e00ff */
[----:B------:R-:W0:Y:S01]  /*1fd80*/  SHFL.BFLY PT, R0, R5, 0x1, 0x1f ;  /* 0x0c201f0005007f89 */ /* 0x000e2200000e0000 */
        /* <DEDUP_REMOVED lines=19> */
[----:B0-----:R-:W-:Y:S01]  /*1fec0*/  FADD.FTZ R14, R5, R0 ;  /* 0x00000000050e7221 */ /* 0x001fe20000010000 */
[----:B------:R-:W-:Y:S02]  /*1fed0*/  R2UR UR7, R15 ;  /* 0x000000000f0772ca */ /* 0x000fe400000e0000 */
[----:B------:R-:W-:Y:S02]  /*1fee0*/  SEL R0, RZ, 0x1, P2 ;  /* 0x00000001ff007807 */ /* 0x000fe40001000000 */
[----:B------:R-:W-:Y:S02]  /*1fef0*/  FSETP.NE.FTZ.AND P0, PT, R14, RZ, PT ;  /* 0x000000ff0e00720b */ /* 0x000fe40003f15000 */
[----:B------:R-:W-:Y:S01]  /*1ff00*/  LOP3.LUT R161, R161, R0, RZ, 0x3c, !PT ;  /* 0x00000000a1a17212 */ /* 0x000fe200078e3cff */
[----:B------:R-:W-:-:S10]  /*1ff10*/  IMAD.MOV.U32 R0, RZ, RZ, -0x800000 ;  /* 0xff800000ff007424 */ /* 0x000fd400078e00ff */
[----:B------:R-:W-:Y:S01]  /*1ff20*/  @P0 MUFU.RCP R4, R14 ;  /* 0x0000000e00040308 */ /* 0x000fe20000001000 */
[----:B------:R-:W-:Y:S01]  /*1ff30*/  @P0 FMUL.FTZ R5, R11, 0.69314718246459960938 ;  /* 0x3f3172180b050820 */ /* 0x000fe20000410000 */
[----:B------:R-:W-:Y:S02]  /*1ff40*/  WARPGROUP.DEPBAR.LE gsb0, 0x0 ;  /* 0x00008000000079c5 */ /* 0x000fe40000010000 */
[----:B------:R-:W-:-:S06]  /*1ff50*/  WARPGROUP.ARRIVE ;  /* 0x00000000000079c5 */ /* 0x000fcc0000000000 */
[----:B------:R-:W-:Y:S01]  /*1ff60*/  HGMMA.64x128x16.F32.BF16 R24, R140, gdesc[UR4].tnspB, R24, gsb0 ;  /* 0x41e000048c187df0 */ /* 0x000fe20008001818 */
[----:B------:R-:W-:Y:S02]  /*1ff70*/  R2UR UR6, R8 ;  /* 0x00000000080672ca */ /* 0x000fe400000e0000 */
[----:B------:R-:W-:Y:S01]  /*1ff80*/  R2UR UR7, R9 ;  /* 0x00000000090772ca */ /* 0x000fe200000e0000 */
[----:B------:R-:W0:Y:S01]  /*1ff90*/  @P0 MUFU.LG2 R8, R14 ;  /* 0x0000000e00080308 */ /* 0x000e220000000c00 */
[----:B------:R-:W1:Y:S01]  /*1ffa0*/  SHFL.BFLY PT, R9, R2, 0x1, 0x1f ;  /* 0x0c201f0002097f89 */ /* 0x000e6200000e0000 */
[----:B0-----:R-:W-:-:S04]  /*1ffb0*/  @P0 FMUL.FTZ R8, R8, 0.69314718246459960938 ;  /* 0x3f31721808080820 */ /* 0x001fc80000410000 */
[----:B------:R-:W-:Y:S01]  /*1ffc0*/  @P0 FFMA.FTZ R0, R5, R6, R8 ;  /* 0x0000000605000223 */ /* 0x000fe20000010008 */
[----:B------:R-:W-:Y:S01]  /*1ffd0*/  PLOP3.LUT P0, PT, PT, PT, PT, 0x8, 0x0 ;  /* 0x000000000000781c */ /* 0x000fe20003f0e170 */
[----:B-1----:R-:W-:Y:S01]  /*1ffe0*/  FADD.FTZ R15, R2, R9 ;  /* 0x00000009020f7221 */ /* 0x002fe20000010000 */
[----:B------:R-:W-:-:S04]  /*1fff0*/  IMAD.MOV.U32 R2, RZ, RZ, RZ ;  /* 0x000000ffff027224 */ /* 0x000fc800078e00ff */
[----:B------:R-:W-:-:S13]  /*20000*/  FSETP.NE.FTZ.AND P3, PT, R15, RZ, PT ;  /* 0x000000ff0f00720b */ /* 0x000fda0003f75000 */
[----:B------:R-:W0:Y:S01]  /*20010*/  @P3 MUFU.LG2 R9, R15 ;  /* 0x0000000f00093308 */ /* 0x000e220000000c00 */
[----:B------:R-:W-:-:S07]  /*20020*/  @P3 FMUL.FTZ R11, R11, 0.69314718246459960938 ;  /* 0x3f3172180b0b3820 */ /* 0x000fce0000410000 */
[----:B------:R-:W1:Y:S01]  /*20030*/  @P3 MUFU.RCP R2, R15 ;  /* 0x0000000f00023308 */ /* 0x000e620000001000 */
[----:B0-----:R-:W-:-:S04]  /*20040*/  @P3 FMUL.FTZ R10, R9, 0.69314718246459960938 ;  /* 0x3f317218090a3820 */ /* 0x001fc80000410000 */
[----:B------:R-:W-:Y:S01]  /*20050*/  @P3 FFMA.FTZ R3, R11, R7, R10 ;  /* 0x000000070b033223 */ /* 0x000fe2000001000a */
[----:B------:R-:W-:Y:S02]  /*20060*/  WARPGROUP.DEPBAR.LE gsb0, 0x0 ;  /* 0x00008000000079c5 */ /* 0x000fe40000010000 */
[----:B------:R-:W-:-:S06]  /*20070*/  WARPGROUP.ARRIVE ;  /* 0x00000000000079c5 */ /* 0x000fcc0000000000 */
[----:B------:R-:W-:Y:S03]  /*20080*/  HGMMA.64x128x16.F32.BF16 R24, R136, gdesc[UR4].tnspB, R24, gsb0 ;  /* 0x41e0000488187df0 */ /* 0x000fe60008001818 */
[----:B------:R-:W-:Y:S02]  /*20090*/  WARPGROUP.DEPBAR.LE gsb0, 0x0 ;  /* 0x00008000000079c5 */ /* 0x000fe40000010000 */
[----:B------:R0:W-:Y:S01]  /*200a0*/  @!P1 SYNCS.ARRIVE.TRANS64.RED.A1T0 RZ, [R12+URZ], RZ ;  /* 0x000000ff0cff99a7 */ /* 0x0001e2000810043f */
[-C--:B-1----:R-:W-:Y:S01]  /*200b0*/  FMUL.FTZ R95, R26, R2.reuse ;  /* 0x000000021a5f7220 */ /* 0x082fe20000410000 */
[----:B------:R-:W-:Y:S01]  /*200c0*/  FMUL.FTZ R93, R30, R2 ;  /* 0x000000021e5d7220 */ /* 0x000fe20000410000 */
[-C--:B------:R-:W-:Y:S01]  /*200d0*/  FMUL.FTZ R6, R28, R4.reuse ;  /* 0x000000041c067220 */ /* 0x080fe20000410000 */
[----:B------:R-:W-:Y:S01]  /*200e0*/  FMUL.FTZ R88, R32, R4 ;  /* 0x0000000420587220 */ /* 0x000fe20000410000 */
        /* <DEDUP_REMOVED lines=59> */
[----:B0-----:R-:W-:-:S07]  /*204a0*/  FMUL.FTZ R87, R87, R2 ;  /* 0x0000000257577220 */ /* 0x001fce0000410000 */
.L_x_1442:
        /* <DEDUP_REMOVED lines=10> */
[----:B------:R-:W-:Y:S01]  /*20550*/  ULDC.64 UR4, c[0x0][0xbd8] ;  /* 0x0002f60000047ab9 */ /* 0x000fe20000000a00 */
[----:B------:R-:W-:Y:S01]  /*20560*/  F2FP.BF16.F32.PACK_AB R6, R7, R6 ;  /* 0x000000060706723e */ /* 0x000fe200000010ff */
[----:B------:R-:W-:Y:S01]  /*20570*/  ULDC.64 UR6, c[0x0][0x208] ;  /* 0x0000820000067ab9 */ /* 0x000fe20000000a00 */
        /* <DEDUP_REMOVED lines=9> */
[C---:B------:R-:W-:Y:S02]  /*20610*/  IADD3 R105, P0, R4.reuse, 0x4060, RZ ;  /* 0x0000406004697810 */ /* 0x040fe40007f1e0ff */
[----:B------:R-:W-:Y:S01]  /*20620*/  SHF.R.U64 R15, R15, 0x3, RZ ;  /* 0x000000030f0f7819 */ /* 0x000fe200000012ff */
[--C-:B------:R-:W-:Y:S01]  /*20630*/  IMAD.X R9, RZ, RZ, R5.reuse, P6 ;  /* 0x000000ffff097224 */ /* 0x100fe200030e0605 */
[C---:B------:R-:W-:Y:S01]  /*20640*/  IADD3 R79, P5, R4.reuse, 0x40, RZ ;  /* 0x00000040044f7810 */ /* 0x040fe20007fbe0ff */
[----:B------:R-:W-:Y:S01]  /*20650*/  IMAD.X R29, RZ, RZ, R5, P0 ;  /* 0x000000ffff1d7224 */ /* 0x000fe200000e0605 */
[----:B------:R-:W-:-:S02]  /*20660*/  IADD3 R97, P4, R4, 0x60, RZ ;  /* 0x0000006004617810 */ /* 0x000fc40007f9e0ff */
[C---:B------:R-:W-:Y:S01]  /*20670*/  IADD3 R99, P3, R4.reuse, 0x4000, RZ ;  /* 0x0000400004637810 */ /* 0x040fe20007f7e0ff */
[--C-:B------:R-:W-:Y:S01]  /*20680*/  IMAD.X R11, RZ, RZ, R5.reuse, P5 ;  /* 0x000000ffff0b7224 */ /* 0x100fe200028e0605 */
[C---:B------:R-:W-:Y:S01]  /*20690*/  IADD3 R101, P2, R4.reuse, 0x4020, RZ ;  /* 0x0000402004657810 */ /* 0x040fe20007f5e0ff */
[--C-:B------:R-:W-:Y:S01]  /*206a0*/  IMAD.X R13, RZ, RZ, R5.reuse, P4 ;  /* 0x000000ffff0d7224 */ /* 0x100fe200020e0605 */
[----:B------:R-:W-:Y:S02]  /*206b0*/  IADD3 R103, P1, R4, 0x4040, RZ ;  /* 0x0000404004677810 */ /* 0x000fe40007f3e0ff */
[----:B------:R-:W-:Y:S01]  /*206c0*/  LOP3.LUT R2, R71, 0x380, RZ, 0xc0, !PT ;  /* 0x0000038047027812 */ /* 0x000fe200078ec0ff */
[--C-:B------:R-:W-:Y:S01]  /*206d0*/  IMAD.X R25, RZ, RZ, R5.reuse, P2 ;  /* 0x000000ffff197224 */ /* 0x100fe200010e0605 */
[----:B------:R-:W-:Y:S01]  /*206e0*/  LOP3.LUT R4, R15, R4, RZ, 0x3c, !PT ;  /* 0x000000040f047212 */ /* 0x000fe200078e3cff */
[--C-:B------:R-:W-:Y:S01]  /*206f0*/  IMAD.X R15, RZ, RZ, R5.reuse, P3 ;  /* 0x000000ffff0f7224 */ /* 0x100fe200018e0605 */
[----:B------:R-:W-:Y:S01]  /*20700*/  ISETP.NE.U32.AND P0, PT, RZ, UR4, PT ;  /* 0x00000004ff007c0c */ /* 0x000fe2000bf05070 */
[----:B------:R-:W-:Y:S01]  /*20710*/  IMAD.X R27, RZ, RZ, R5, P1 ;  /* 0x000000ffff1b7224 */ /* 0x000fe200008e0605 */
[----:B------:R-:W-:-:S02]  /*20720*/  SHF.R.U64 R2, R2, 0x3, RZ ;  /* 0x0000000302027819 */ /* 0x000fc400000012ff */
[----:B------:R-:W-:Y:S02]  /*20730*/  LOP3.LUT R10, R79, 0x380, RZ, 0xc0, !PT ;  /* 0x000003804f0a7812 */ /* 0x000fe400078ec0ff */
[----:B------:R-:W-:Y:S02]  /*20740*/  MOV R92, R4 ;  /* 0x00000004005c7202 */ /* 0x000fe40000000f00 */
[----:B------:R-:W-:Y:S02]  /*20750*/  F2FP.BF16.F32.PACK_AB R5, R28, R95 ;  /* 0x0000005f1c05723e */ /* 0x000fe400000010ff */
[----:B------:R-:W-:Y:S01]  /*20760*/  ISETP.NE.AND.EX P0, PT, RZ, UR5, PT, P0 ;  /* 0x00000005ff007c0c */ /* 0x000fe2000bf05300 */
[----:B------:R-:W-:Y:S01]  /*20770*/  ULDC.64 UR4, c[0x0][0xbe0] ;  /* 0x0002f80000047ab9 */ /* 0x000fe20000000a00 */
[----:B------:R-:W-:Y:S02]  /*20780*/  LOP3.LUT R28, R103, 0x380, RZ, 0xc0, !PT ;  /* 0x00000380671c7812 */ /* 0x000fe400078ec0ff */
[----:B------:R-:W-:-:S02]  /*20790*/  LOP3.LUT R12, R97, 0x380, RZ, 0xc0, !PT ;  /* 0x00000380610c7812 */ /* 0x000fc400078ec0ff */
[----:B------:R-:W-:Y:S02]  /*207a0*/  LOP3.LUT R14, R99, 0x380, RZ, 0xc0, !PT ;  /* 0x00000380630e7812 */ /* 0x000fe400078ec0ff */
[----:B------:R-:W-:Y:S02]  /*207b0*/  LOP3.LUT R8, R2, R71, RZ, 0x3c, !PT ;  /* 0x0000004702087212 */ /* 0x000fe400078e3cff */
[----:B------:R-:W-:Y:S02]  /*207c0*/  LOP3.LUT R34, R105, 0x380, RZ, 0xc0, !PT ;  /* 0x0000038069227812 */ /* 0x000fe400078ec0ff */
[----:B------:R-:W-:Y:S02]  /*207d0*/  SHF.R.U64 R10, R10, 0x3, RZ ;  /* 0x000000030a0a7819 */ /* 0x000fe400000012ff */
[----:B------:R-:W-:Y:S02]  /*207e0*/  LOP3.LUT R2, R101, 0x380, RZ, 0xc0, !PT ;  /* 0x0000038065027812 */ /* 0x000fe400078ec0ff */
[----:B------:R-:W-:-:S02]  /*207f0*/  ISETP.NE.U32.AND P1, PT, RZ, UR4, PT ;  /* 0x00000004ff007c0c */ /* 0x000fc4000bf25070 */
[----:B------:R-:W-:Y:S02]  /*20800*/  SHF.R.U64 R28, R28, 0x3, RZ ;  /* 0x000000031c1c7819 */ /* 0x000fe400000012ff */
[----:B------:R-:W-:Y:S02]  /*20810*/  SHF.R.U64 R12, R12, 0x3, RZ ;  /* 0x000000030c0c7819 */ /* 0x000fe400000012ff */
[----:B------:R-:W-:Y:S02]  /*20820*/  SHF.R.U64 R14, R14, 0x3, RZ ;  /* 0x000000030e0e7819 */ /* 0x000fe400000012ff */
[----:B------:R-:W-:Y:S02]  /*20830*/  SHF.R.U64 R34, R34, 0x3, RZ ;  /* 0x0000000322227819 */ /* 0x000fe400000012ff */
[----:B------:R-:W-:Y:S02]  /*20840*/  LOP3.LUT R10, R10, R79, RZ, 0x3c, !PT ;  /* 0x0000004f0a0a7212 */ /* 0x000fe400078e3cff */
[----:B------:R-:W-:Y:S01]  /*20850*/  F2FP.BF16.F32.PACK_AB R4, R89, R24 ;  /* 0x000000185904723e */ /* 0x000fe200000010ff */
[----:B------:R-:W-:Y:S01]  /*20860*/  BAR.SYNC.DEFER_BLOCKING 0x1, 0x100 ;  /* 0x0044000000007b1d */ /* 0x000fe20000010000 */
[----:B------:R-:W-:-:S02]  /*20870*/  SHF.R.U64 R2, R2, 0x3, RZ ;  /* 0x0000000302027819 */ /* 0x000fc400000012ff */
[----:B------:R-:W-:Y:S02]  /*20880*/  ISETP.NE.AND.EX P1, PT, RZ, UR5, PT, P1 ;  /* 0x00000005ff007c0c */ /* 0x000fe4000bf25310 */
[----:B------:R-:W-:Y:S02]  /*20890*/  LOP3.LUT R26, R28, R103, RZ, 0x3c, !PT ;  /* 0x000000671c1a7212 */ /* 0x000fe400078e3cff */
[----:B------:R-:W-:Y:S02]  /*208a0*/  LOP3.LUT R12, R12, R97, RZ, 0x3c, !PT ;  /* 0x000000610c0c7212 */ /* 0x000fe400078e3cff */
[----:B------:R-:W-:Y:S02]  /*208b0*/  LOP3.LUT R14, R14, R99, RZ, 0x3c, !PT ;  /* 0x000000630e0e7212 */ /* 0x000fe400078e3cff */
[----:B------:R-:W-:Y:S02]  /*208c0*/  LOP3.LUT R28, R34, R105, RZ, 0x3c, !PT ;  /* 0x00000069221c7212 */ /* 0x000fe400078e3cff */
[----:B------:R-:W-:-:S02]  /*208d0*/  LOP3.LUT R24, R2, R101, RZ, 0x3c, !PT ;  /* 0x0000006502187212 */ /* 0x000fc400078e3cff */
[----:B------:R-:W-:Y:S02]  /*208e0*/  MOV R34, R8 ;  /* 0x0000000800227202 */ /* 0x000fe40000000f00 */
[----:B------:R-:W-:Y:S02]  /*208f0*/  MOV R90, R10 ;  /* 0x0000000a005a7202 */ /* 0x000fe40000000f00 */
[----:B------:R-:W-:Y:S02]  /*20900*/  F2FP.BF16.F32.PACK_AB R8, R33, R88 ;  /* 0x000000582108723e */ /* 0x000fe400000010ff */
[----:B------:R-:W-:Y:S02]  /*20910*/  F2FP.BF16.F32.PACK_AB R9, R30, R91 ;  /* 0x0000005b1e09723e */ /* 0x000fe400000010ff */
[----:B------:R-:W-:Y:S01]  /*20920*/  F2FP.BF16.F32.PACK_AB R10, R37, R36 ;  /* 0x00000024250a723e */ /* 0x000fe200000010ff */
[----:B------:R2:W-:Y:S01]  /*20930*/  STSM.16.M88.4 [R92], R4 ;  /* 0x000000045c007844 */ /* 0x0005e20000000200 */
[----:B------:R-:W-:Y:S01]  /*20940*/  F2FP.BF16.F32.PACK_AB R11, R39, R38 ;  /* 0x00000026270b723e */ /* 0x000fe200000010ff */
[----:B------:R-:W3:Y:S01]  /*20950*/  LDC.64 R36, c[0x0][0xbd8] ;  /* 0x0002f600ff247b82 */ /* 0x000ee20000000a00 */
[----:B------:R-:W-:-:S02]  /*20960*/  MOV R89, R12 ;  /* 0x0000000c00597202 */ /* 0x000fc40000000f00 */
[----:B------:R-:W-:Y:S01]  /*20970*/  MOV R79, R14 ;  /* 0x0000000e004f7202 */ /* 0x000fe20000000f00 */
[----:B------:R4:W-:Y:S01]  /*20980*/  STSM.16.M88.4 [R34], R8 ;  /* 0x0000000822007844 */ /* 0x0009e20000000200 */
[----:B------:R-:W-:Y:S02]  /*20990*/  MOV R72, R24 ;  /* 0x0000001800487202 */ /* 0x000fe40000000f00 */
[----:B------:R-:W-:Y:S02]  /*209a0*/  MOV R71, R26 ;  /* 0x0000001a00477202 */ /* 0x000fe40000000f00 */
[----:B------:R-:W-:Y:S01]  /*209b0*/  F2FP.BF16.F32.PACK_AB R12, R49, R48 ;  /* 0x00000030310c723e */ /* 0x000fe200000010ff */
[----:B------:R-:W-:Y:S01]  /*209c0*/  ULDC UR4, c[0x0][0xa88] ;  /* 0x0002a20000047ab9 */ /* 0x000fe20000000800 */
[----:B------:R-:W-:Y:S01]  /*209d0*/  F2FP.BF16.F32.PACK_AB R13, R51, R50 ;  /* 0x00000032330d723e */ /* 0x000fe200000010ff */
[----:B------:R-:W-:Y:S01]  /*209e0*/  IMAD.MOV.U32 R49, RZ, RZ, RZ ;  /* 0x000000ffff317224 */ /* 0x000fe200078e00ff */
[----:B------:R-:W-:-:S02]  /*209f0*/  F2FP.BF16.F32.PACK_AB R14, R53, R52 ;  /* 0x00000034350e723e */ /* 0x000fc400000010ff */
[----:B--2---:R-:W-:Y:S02]  /*20a00*/  F2FP.BF16.F32.PACK_AB R4, R41, R40 ;  /* 0x000000282904723e */ /* 0x004fe400000010ff */
[----:B------:R-:W-:Y:S02]  /*20a10*/  F2FP.BF16.F32.PACK_AB R5, R43, R42 ;  /* 0x0000002a2b05723e */ /* 0x000fe400000010ff */
[----:B------:R-:W-:Y:S01]  /*20a20*/  F2FP.BF16.F32.PACK_AB R6, R45, R44 ;  /* 0x0000002c2d06723e */ /* 0x000fe200000010ff */
[----:B----4-:R-:W2:Y:S01]  /*20a30*/  @P1 LDC.64 R8, c[0x0][0xbe0] ;  /* 0x0002f800ff081b82 */ /* 0x010ea20000000a00 */
[----:B------:R-:W-:Y:S02]  /*20a40*/  F2FP.BF16.F32.PACK_AB R7, R47, R46 ;  /* 0x0000002e2f07723e */ /* 0x000fe400000010ff */
[----:B------:R-:W-:Y:S01]  /*20a50*/  F2FP.BF16.F32.PACK_AB R15, R55, R54 ;  /* 0x00000036370f723e */ /* 0x000fe200000010ff */
[----:B---3--:R-:W-:Y:S01]  /*20a60*/  IMAD.WIDE R36, R183, 0x4, R36 ;  /* 0x00000004b7247825 */ /* 0x008fe200078e0224 */
[----:B------:R-:W-:Y:S01]  /*20a70*/  MOV R2, R28 ;  /* 0x0000001c00027202 */ /* 0x000fe20000000f00 */
[----:B------:R3:W-:Y:S01]  /*20a80*/  STSM.16.M88.4 [R90], R4 ;  /* 0x000000045a007844 */ /* 0x0007e20000000200 */
[----:B------:R-:W-:-:S02]  /*20a90*/  F2FP.BF16.F32.PACK_AB R24, R57, R56 ;  /* 0x000000383918723e */ /* 0x000fc400000010ff */
[----:B------:R-:W-:Y:S01]  /*20aa0*/  F2FP.BF16.F32.PACK_AB R25, R59, R58 ;  /* 0x0000003a3b19723e */ /* 0x000fe200000010ff */
[----:B------:R-:W-:Y:S01]  /*20ab0*/  STSM.16.M88.4 [R89], R12 ;  /* 0x0000000c59007844 */ /* 0x000fe20000000200 */
[----:B------:R-:W-:Y:S02]  /*20ac0*/  F2FP.BF16.F32.PACK_AB R26, R61, R60 ;  /* 0x0000003c3d1a723e */ /* 0x000fe400000010ff */
[----:B------:R-:W-:Y:S02]  /*20ad0*/  F2FP.BF16.F32.PACK_AB R27, R63, R62 ;  /* 0x0000003e3f1b723e */ /* 0x000fe400000010ff */
[----:B------:R-:W-:Y:S02]  /*20ae0*/  F2FP.BF16.F32.PACK_AB R28, R65, R64 ;  /* 0x00000040411c723e */ /* 0x000fe400000010ff */
[----:B------:R-:W-:Y:S01]  /*20af0*/  F2FP.BF16.F32.PACK_AB R29, R67, R66 ;  /* 0x00000042431d723e */ /* 0x000fe200000010ff */
[----:B------:R-:W-:Y:S01]  /*20b00*/  STSM.16.M88.4 [R79], R24 ;  /* 0x000000184f007844 */ /* 0x000fe20000000200 */
[----:B------:R-:W-:-:S02]  /*20b10*/  F2FP.BF16.F32.PACK_AB R30, R69, R68 ;  /* 0x00000044451e723e */ /* 0x000fc400000010ff */
[----:B------:R-:W-:Y:S02]  /*20b20*/  F2FP.BF16.F32.PACK_AB R33, R75, R74 ;  /* 0x0000004a4b21723e */ /* 0x000fe400000010ff */
[----:B------:R-:W-:Y:S01]  /*20b30*/  F2FP.BF16.F32.PACK_AB R34, R77, R76 ;  /* 0x0000004c4d22723e */ /* 0x000fe200000010ff */
[----:B------:R-:W-:Y:S01]  /*20b40*/  STSM.16.M88.4 [R72], R28 ;  /* 0x0000001c48007844 */ /* 0x000fe20000000200 */
[----:B---3--:R-:W-:Y:S02]  /*20b50*/  F2FP.BF16.F32.PACK_AB R4, R81, R80 ;  /* 0x000000505104723e */ /* 0x008fe400000010ff */
[----:B------:R-:W-:Y:S01]  /*20b60*/  F2FP.BF16.F32.PACK_AB R5, R83, R82 ;  /* 0x000000525305723e */ /* 0x000fe200000010ff */
[----:B------:R-:W-:Y:S01]  /*20b70*/  STSM.16.M88.4 [R71], R32 ;  /* 0x0000002047007844 */ /* 0x000fe20000000200 */
[----:B------:R-:W-:Y:S02]  /*20b80*/  F2FP.BF16.F32.PACK_AB R6, R85, R84 ;  /* 0x000000545506723e */ /* 0x000fe400000010ff */
[----:B------:R-:W-:-:S05]  /*20b90*/  F2FP.BF16.F32.PACK_AB R7, R87, R86 ;  /* 0x000000565707723e */ /* 0x000fca00000010ff */
[----:B------:R3:W-:Y:S01]  /*20ba0*/  STSM.16.M88.4 [R2], R4 ;  /* 0x0000000402007844 */ /* 0x0007e20000000200 */
[----:B------:R-:W-:Y:S01]  /*20bb0*/  BAR.SYNC.DEFER_BLOCKING 0x1, 0x100 ;  /* 0x0044000000007b1d */ /* 0x000fe20000010000 */
[----:B------:R-:W-:Y:S02]  /*20bc0*/  IMAD.U32 R48, RZ, RZ, UR4 ;  /* 0x00000004ff307e24 */ /* 0x000fe4000f8e00ff */
[----:B--2---:R-:W-:-:S04]  /*20bd0*/  @P1 IMAD.WIDE R8, R183, 0x4, R8 ;  /* 0x00000004b7081825 */ /* 0x004fc800078e0208 */
[----:B------:R-:W-:-:S04]  /*20be0*/  IMAD R11, R180, 0x40, R178 ;  /* 0x00000040b40b7824 */ /* 0x000fc800078e02b2 */
[----:B---3--:R-:W-:Y:S01]  /*20bf0*/  IMAD.WIDE R4, R11, 0x2, R20 ;  /* 0x000000020b047825 */ /* 0x008fe200078e0214 */
[----:B------:R2:W5:Y:S04]  /*20c00*/  @P0 LDG.E R49, desc[UR6][R36.64] ;  /* 0x0000000624310981 */ /* 0x000568000c1e1900 */
[----:B------:R2:W5:Y:S01]  /*20c10*/  @P1 LDG.E R48, desc[UR6][R8.64] ;  /* 0x0000000608301981 */ /* 0x000562000c1e1900 */
[----:B------:R-:W-:Y:S05]  /*20c20*/  @P1 BRA `(.L_x_1596) ;  /* 0x0000000000141947 */ /* 0x000fea0003800000 */
[----:B------:R-:W-:Y:S05]  /*20c30*/  @!P0 BRA `(.L_x_1596) ;  /* 0x0000000000108947 */ /* 0x000fea0003800000 */
[----:B------:R-:W-:Y:S02]  /*20c40*/  ULDC.64 UR4, c[0x0][0x208] ;  /* 0x0000820000047ab9 */ /* 0x000fe40000000a00 */
[----:B------:R-:W3:Y:S04]  /*20c50*/  LDG.E R7, desc[UR4][R36.64] ;  /* 0x0000000424077981 */ /* 0x000ee8000c1e1900 */
[----:B-----5:R-:W3:Y:S02]  /*20c60*/  LDG.E R48, desc[UR4][R36.64+0x4] ;  /* 0x0000040424307981 */ /* 0x020ee4000c1e1900 */
[----:B---3--:R-:W-:-:S07]  /*20c70*/  IMAD.IADD R48, R48, 0x1, -R7 ;  /* 0x0000000130307824 */ /* 0x008fce00078e0a07 */
.L_x_1596:
[----:B------:R-:W-:Y:S01]  /*20c80*/  SHF.R.S32.HI R50, RZ, 0x1f, R182 ;  /* 0x0000001fff327819 */ /* 0x000fe200000114b6 */
[----:B------:R-:W-:Y:S01]  /*20c90*/  ULDC.64 UR4, c[0x0][0xb70] ;  /* 0x0002dc0000047ab9 */ /* 0x000fe20000000a00 */
[--C-:B-----5:R-:W-:Y:S01]  /*20ca0*/  SHF.R.S32.HI R21, RZ, 0x1f, R49.reuse ;  /* 0x0000001fff157819 */ /* 0x120fe20000011431 */
[----:B------:R-:W-:Y:S01]  /*20cb0*/  IMAD.MOV.U32 R20, RZ, RZ, R49 ;  /* 0x000000ffff147224 */ /* 0x000fe200078e0031 */
[----:B------:R-:W-:Y:S01]  /*20cc0*/  SHF.R.S32.HI R2, RZ, 0x1f, R183 ;  /* 0x0000001fff027819 */ /* 0x000fe200000114b7 */
[----:B------:R-:W-:Y:S01]  /*20cd0*/  IMAD R7, R50, UR4, RZ ;  /* 0x0000000432077c24 */ /* 0x000fe2000f8e02ff */
[----:B------:R-:W-:Y:S01]  /*20ce0*/  SEL R51, R183, RZ, !P0 ;  /* 0x000000ffb7337207 */ /* 0x000fe20004000000 */
[----:B------:R-:W-:Y:S01]  /*20cf0*/  IMAD R11, R187, 0x80, R179 ;  /* 0x00000080bb0b7824 */ /* 0x000fe200078e02b3 */
[----:B------:R-:W-:Y:S01]  /*20d00*/  SEL R52, R2, RZ, !P0 ;  /* 0x000000ff02347207 */ /* 0x000fe20004000000 */
[----:B--2---:R-:W-:Y:S01]  /*20d10*/  IMAD R9, R182, UR5, R7 ;  /* 0x00000005b6097c24 */ /* 0x004fe2000f8e0207 */
[----:B------:R-:W-:Y:S01]  /*20d20*/  IADD3 R37, P1, R4, 0x1000, RZ ;  /* 0x0000100004257810 */ /* 0x000fe20007f3e0ff */
[----:B------:R-:W-:Y:S01]  /*20d30*/  IMAD.WIDE.U32 R6, R182, UR4, R20 ;  /* 0x00000004b6067c25 */ /* 0x000fe2000f8e0014 */
[----:B------:R-:W-:Y:S01]  /*20d40*/  ULDC.64 UR4, c[0x0][0xb78] ;  /* 0x0002de0000047ab9 */ /* 0x000fe20000000a00 */
[----:B------:R-:W-:Y:S01]  /*20d50*/  IADD3 R33, P2, R4, 0x2000, RZ ;  /* 0x0000200004217810 */ /* 0x000fe20007f5e0ff */
[----:B------:R-:W-:Y:S01]  /*20d60*/  ULDC.64 UR6, c[0x0][0x208] ;  /* 0x0000820000067ab9 */ /* 0x000fe20000000a00 */
[----:B------:R-:W-:Y:S01]  /*20d70*/  IMAD.IADD R7, R7, 0x1, R9 ;  /* 0x0000000107077824 */ /* 0x000fe200078e0209 */
[----:B------:R-:W-:Y:S01]  /*20d80*/  SHF.R.S32.HI R9, RZ, 0x1f, R11 ;  /* 0x0000001fff097819 */ /* 0x000fe2000001140b */
[----:B------:R-:W-:Y:S01]  /*20d90*/  IMAD R2, R52, UR4, RZ ;  /* 0x0000000434027c24 */ /* 0x000fe2000f8e02ff */
[----:B------:R-:W-:Y:S01]  /*20da0*/  LOP3.LUT R36, R37, 0x380, RZ, 0xc0, !PT ;  /* 0x0000038025247812 */ /* 0x000fe200078ec0ff */
[----:B------:R-:W-:Y:S01]  /*20db0*/  IMAD.WIDE.U32 R6, R51, UR4, R6 ;  /* 0x0000000433067c25 */ /* 0x000fe2000f8e0006 */
[----:B------:R-:W-:-:S02]  /*20dc0*/  LOP3.LUT R32, R33, 0x380, RZ, 0xc0, !PT ;  /* 0x0000038021207812 */ /* 0x000fc400078ec0ff */
[----:B------:R-:W-:Y:S01]  /*20dd0*/  SHF.R.U64 R36, R36, 0x3, RZ ;  /* 0x0000000324247819 */ /* 0x000fe200000012ff */
[----:B------:R-:W-:Y:S01]  /*20de0*/  IMAD R8, R51, UR5, R2 ;  /* 0x0000000533087c24 */ /* 0x000fe2000f8e0202 */
[----:B------:R-:W-:Y:S01]  /*20df0*/  IADD3 R2, P0, R11, R6, RZ ;  /* 0x000000060b027210 */ /* 0x000fe20007f1e0ff */
[----:B------:R-:W-:Y:S01]  /*20e00*/  ULDC.64 UR4, c[0x0][0xb40] ;  /* 0x0002d00000047ab9 */ /* 0x000fe20000000a00 */
[----:B------:R-:W-:Y:S02]  /*20e10*/  SHF.R.U64 R32, R32, 0x3, RZ ;  /* 0x0000000320207819 */ /* 0x000fe400000012ff */
[----:B------:R-:W-:Y:S02]  /*20e20*/  IADD3.X R7, R9, R7, R8, P0, !PT ;  /* 0x0000000709077210 */ /* 0x000fe400007fe408 */
[----:B------:R-:W-:Y:S02]  /*20e30*/  LEA R46, P0, R2, UR4, 0x2 ;  /* 0x00000004022e7c11 */ /* 0x000fe4000f8010ff */
[----:B------:R-:W-:Y:S01]  /*20e40*/  LOP3.LUT R36, R36, R37, RZ, 0x3c, !PT ;  /* 0x0000002524247212 */ /* 0x000fe200078e3cff */
[----:B------:R-:W-:Y:S01]  /*20e50*/  IMAD.X R37, RZ, RZ, R5, P1 ;  /* 0x000000ffff257224 */ /* 0x000fe200008e0605 */
[----:B------:R-:W-:Y:S01]  /*20e60*/  LEA.HI.X R47, R2, UR5, R7, 0x2, P0 ;  /* 0x00000005022f7c11 */ /* 0x000fe200080f1407 */
[----:B------:R-:W-:Y:S01]  /*20e70*/  VIADD R7, R11, 0x8 ;  /* 0x000000080b077836 */ /* 0x000fe20000000000 */
[----:B------:R-:W-:Y:S01]  /*20e80*/  LOP3.LUT P0, RZ, R191, 0x3, RZ, 0xc0, !PT ;  /* 0x00000003bfff7812 */ /* 0x000fe2000780c0ff */
[----:B------:R-:W-:Y:S01]  /*20e90*/  ULDC.64 UR4, c[0x0][0xaa0] ;  /* 0x0002a80000047ab9 */ /* 0x000fe20000000a00 */
[----:B------:R-:W-:Y:S01]  /*20ea0*/  LOP3.LUT R32, R32, R33, RZ, 0x3c, !PT ;  /* 0x0000002120207212 */ /* 0x000fe200078e3cff */
[----:B------:R-:W-:Y:S01]  /*20eb0*/  IMAD.X R33, RZ, RZ, R5, P2 ;  /* 0x000000ffff217224 */ /* 0x000fe200010e0605 */
[----:B------:R-:W-:-:S02]  /*20ec0*/  IADD3 R29, P6, R4, 0x3000, RZ ;  /* 0x00003000041d7810 */ /* 0x000fc40007fde0ff */
[C---:B------:R-:W-:Y:S02]  /*20ed0*/  IADD3 R25, P5, R4.reuse, 0x4000, RZ ;  /* 0x0000400004197810 */ /* 0x040fe40007fbe0ff */
[C---:B------:R-:W-:Y:S02]  /*20ee0*/  IADD3 R13, P4, R4.reuse, 0x5000, RZ ;  /* 0x00005000040d7810 */ /* 0x040fe40007f9e0ff */
[C---:B------:R-:W-:Y:S02]  /*20ef0*/  IADD3 R9, P3, R4.reuse, 0x6000, RZ ;  /* 0x0000600004097810 */ /* 0x040fe40007f7e0ff */
[----:B------:R-:W-:Y:S02]  /*20f00*/  ISETP.GE.OR P1, PT, R11, R48, P0 ;  /* 0x000000300b00720c */ /* 0x000fe40000726670 */
[----:B------:R-:W-:Y:S02]  /*20f10*/  IADD3 R11, P2, R4, 0x7000, RZ ;  /* 0x00007000040b7810 */ /* 0x000fe40007f5e0ff */
[----:B------:R-:W-:-:S02]  /*20f20*/  LOP3.LUT R28, R29, 0x380, RZ, 0xc0, !PT ;  /* 0x000003801d1c7812 */ /* 0x000fc400078ec0ff */
[----:B------:R-:W-:Y:S02]  /*20f30*/  LOP3.LUT R24, R25, 0x380, RZ, 0xc0, !PT ;  /* 0x0000038019187812 */ /* 0x000fe400078ec0ff */
[----:B------:R-:W-:Y:S02]  /*20f40*/  LOP3.LUT R12, R13, 0x380, RZ, 0xc0, !PT ;  /* 0x000003800d0c7812 */ /* 0x000fe400078ec0ff */
[----:B------:R-:W-:Y:S02]  /*20f50*/  LOP3.LUT R8, R9, 0x380, RZ, 0xc0, !PT ;  /* 0x0000038009087812 */ /* 0x000fe400078ec0ff */
[----:B------:R-:W-:Y:S01]  /*20f60*/  LOP3.LUT R41, R4, 0x380, RZ, 0xc0, !PT ;  /* 0x0000038004297812 */ /* 0x000fe200078ec0ff */
[----:B------:R2:W-:Y:S01]  /*20f70*/  @!P1 STG.E desc[UR6][R46.64], R0 ;  /* 0x000000002e009986 */ /* 0x0005e2000c101906 */
[----:B------:R-:W-:Y:S01]  /*20f80*/  ISETP.GE.OR P0, PT, R7, R48, P0 ;  /* 0x000000300700720c */ /* 0x000fe20000706670 */
[----:B------:R-:W-:Y:S01]  /*20f90*/  IMAD.X R7, RZ, RZ, R5, P2 ;  /* 0x000000ffff077224 */ /* 0x000fe200010e0605 */
[----:B------:R-:W-:-:S02]  /*20fa0*/  LOP3.LUT R2, R11, 0x380, RZ, 0xc0, !PT ;  /* 0x000003800b027812 */ /* 0x000fc400078ec0ff */
[----:B------:R-:W-:Y:S02]  /*20fb0*/  SHF.R.U64 R28, R28, 0x3, RZ ;  /* 0x000000031c1c7819 */ /* 0x000fe400000012ff */
[----:B------:R-:W-:Y:S02]  /*20fc0*/  SHF.R.U64 R24, R24, 0x3, RZ ;  /* 0x0000000318187819 */ /* 0x000fe400000012ff */
[----:B------:R-:W-:Y:S02]  /*20fd0*/  SHF.R.U64 R12, R12, 0x3, RZ ;  /* 0x000000030c0c7819 */ /* 0x000fe400000012ff */
[----:B------:R-:W-:Y:S02]  /*20fe0*/  SHF.R.U64 R8, R8, 0x3, RZ ;  /* 0x0000000308087819 */ /* 0x000fe400000012ff */
[----:B------:R-:W-:Y:S01]  /*20ff0*/  SHF.R.U64 R41, R41, 0x3, RZ ;  /* 0x0000000329297819 */ /* 0x000fe200000012ff */
[----:B------:R3:W-:Y:S01]  /*21000*/  @!P0 STG.E desc[UR6][R46.64+0x20], R3 ;  /* 0x000020032e008986 */ /* 0x0007e2000c101906 */
[----:B------:R-:W-:-:S02]  /*21010*/  SHF.R.U64 R2, R2, 0x3, RZ ;  /* 0x0000000302027819 */ /* 0x000fc400000012ff */
[----:B------:R-:W-:Y:S01]  /*21020*/  LOP3.LUT R28, R28, R29, RZ, 0x3c, !PT ;  /* 0x0000001d1c1c7212 */ /* 0x000fe200078e3cff */
[--C-:B------:R-:W-:Y:S01]  /*21030*/  IMAD.X R29, RZ, RZ, R5.reuse, P6 ;  /* 0x000000ffff1d7224 */ /* 0x100fe200030e0605 */
[----:B------:R-:W-:Y:S01]  /*21040*/  LOP3.LUT R24, R24, R25, RZ, 0x3c, !PT ;  /* 0x0000001918187212 */ /* 0x000fe200078e3cff */
[--C-:B------:R-:W-:Y:S01]  /*21050*/  IMAD.X R25, RZ, RZ, R5.reuse, P5 ;  /* 0x000000ffff197224 */ /* 0x100fe200028e0605 */
[----:B------:R-:W-:Y:S01]  /*21060*/  LOP3.LUT R12, R12, R13, RZ, 0x3c, !PT ;  /* 0x0000000d0c0c7212 */ /* 0x000fe200078e3cff */
[--C-:B------:R-:W-:Y:S01]  /*21070*/  IMAD.X R13, RZ, RZ, R5.reuse, P4 ;  /* 0x000000ffff0d7224 */ /* 0x100fe200020e0605 */
[----:B------:R-:W-:Y:S01]  /*21080*/  LOP3.LUT R8, R8, R9, RZ, 0x3c, !PT ;  /* 0x0000000908087212 */ /* 0x000fe200078e3cff */
[--C-:B------:R-:W-:Y:S01]  /*21090*/  IMAD.X R9, RZ, RZ, R5.reuse, P3 ;  /* 0x000000ffff097224 */ /* 0x100fe200018e0605 */
[----:B------:R-:W-:Y:S01]  /*210a0*/  LOP3.LUT R40, R41, R4, RZ, 0x3c, !PT ;  /* 0x0000000429287212 */ /* 0x000fe200078e3cff */
[----:B------:R-:W-:Y:S01]  /*210b0*/  IMAD.MOV.U32 R41, RZ, RZ, R5 ;  /* 0x000000ffff297224 */ /* 0x000fe200078e0005 */
[----:B------:R-:W-:Y:S01]  /*210c0*/  LOP3.LUT R6, R2, R11, RZ, 0x3c, !PT ;  /* 0x0000000b02067212 */ /* 0x000fe200078e3cff */
[----:B------:R-:W5:Y:S01]  /*210d0*/  LD.E.128 R36, desc[UR6][R36.64] ;  /* 0x0000000624247980 */ /* 0x000f62000c101d00 */
[----:B------:R-:W-:-:S03]  /*210e0*/  SHF.R.S32.HI R45, RZ, 0x1f, R178 ;  /* 0x0000001fff2d7819 */ /* 0x000fc600000114b2 */
[----:B------:R-:W5:Y:S01]  /*210f0*/  LD.E.128 R40, desc[UR6][R40.64] ;  /* 0x0000000628287980 */ /* 0x000f62000c101d00 */
[----:B------:R-:W-:-:S03]  /*21100*/  IMAD.MOV.U32 R44, RZ, RZ, R178 ;  /* 0x000000ffff2c7224 */ /* 0x000fc600078e00b2 */
[----:B------:R-:W5:Y:S04]  /*21110*/  LD.E.128 R32, desc[UR6][R32.64] ;  /* 0x0000000620207980 */ /* 0x000f68000c101d00 */
[----:B------:R-:W5:Y:S04]  /*21120*/  LD.E.128 R28, desc[UR6][R28.64] ;  /* 0x000000061c1c7980 */ /* 0x000f68000c101d00 */
        /* <DEDUP_REMOVED lines=11> */
[----:B---3--:R-:W-:-:S04]  /*211e0*/  IMAD.WIDE.U32 R2, R49, UR4, R44 ;  /* 0x0000000431027c25 */ /* 0x008fc8000f8e002c */
        /* <DEDUP_REMOVED lines=8> */
[----:B------:R-:W-:-:S02]  /*21270*/  VIADD R20, R180, 0x40 ;  /* 0x00000040b4147836 */ /* 0x000fc40000000000 */
[C---:B------:R-:W-:Y:S02]  /*21280*/  IMAD R45, R182.reuse, UR5, R45 ;  /* 0x00000005b62d7c24 */ /* 0x040fe4000f8e022d */
        /* <DEDUP_REMOVED lines=8> */
[----:B------:R-:W-:Y:S01]  /*21310*/  ISETP.GE.AND P1, PT, R21, R47, PT ;  /* 0x0000002f1500720c */ /* 0x000fe20003f26270 */
[C---:B------:R-:W-:Y:S01]  /*21320*/  IMAD.WIDE.U32 R44, R51.reuse, UR4, R2 ;  /* 0x00000004332c7c25 */ /* 0x040fe2000f8e0002 */
[----:B------:R-:W-:Y:S01]  /*21330*/  SHF.R.S32.HI R181, RZ, 0x1f, R180 ;  /* 0x0000001fffb57819 */ /* 0x000fe200000114b4 */
[----:B--2---:R2:W-:Y:S01]  /*21340*/  SYNCS.ARRIVE.TRANS64.RED.A1T0 RZ, [R0+URZ], RZ ;  /* 0x000000ff00ff79a7 */ /* 0x0045e2000810043f */
[----:B------:R-:W-:Y:S01]  /*21350*/  BSSY B1, `(.L_x_1597) ;  /* 0x0000016000017945 */ /* 0x000fe20003800000 */
[----:B------:R-:W-:-:S02]  /*21360*/  IMAD R47, R51, UR5, R20 ;  /* 0x00000005332f7c24 */ /* 0x000fc4000f8e0214 */
[----:B------:R-:W-:-:S04]  /*21370*/  IMAD.WIDE R20, R187, 0x80, R180 ;  /* 0x00000080bb147825 */ /* 0x000fc800078e02b4 */
[----:B------:R-:W-:Y:S01]  /*21380*/  IMAD.IADD R49, R45, 0x1, R47 ;  /* 0x000000012d317824 */ /* 0x000fe200078e022f */
[----:B--2---:R-:W-:Y:S06]  /*21390*/  @P2 BRA `(.L_x_1598) ;  /* 0x0000000000442947 */ /* 0x004fec0003800000 */
[----:B------:R-:W-:Y:S01]  /*213a0*/  ULDC.64 UR4, c[0x0][0xad8] ;  /* 0x0002b60000047ab9 */ /* 0x000fe20000000a00 */
[C---:B------:R-:W-:Y:S01]  /*213b0*/  VIADD R0, R178.reuse, 0x40 ;  /* 0x00000040b2007836 */ /* 0x040fe20000000000 */
        /* <DEDUP_REMOVED lines=13> */
[----:B-----5:R2:W-:Y:S04]  /*21490*/  @!P2 STG.E.128 desc[UR8][R46.64], R40 ;  /* 0x000000282e00a986 */ /* 0x0205e8000c101d08 */
[----:B------:R2:W-:Y:S02]  /*214a0*/  @!P3 STG.E.128 desc[UR8][R46.64+0x80], R24 ;  /* 0x000080182e00b986 */ /* 0x0005e4000c101d08 */
.L_x_1598:
[----:B------:R-:W-:Y:S05]  /*214b0*/  BSYNC B1 ;  /* 0x0000000000017941 */ /* 0x000fea0003800000 */
.L_x_1597:
[----:B------:R-:W-:Y:S04]  /*214c0*/  BSSY B1, `(.L_x_1599) ;  /* 0x0000015000017945 */ /* 0x000fe80003800000 */
[----:B------:R-:W-:Y:S05]  /*214d0*/  @P4 BRA `(.L_x_1600) ;  /* 0x00000000004c4947 */ /* 0x000fea0003800000 */
[----:B--2--5:R-:W-:Y:S01]  /*214e0*/  IADD3 R25, P2, R20, 0x20, RZ ;  /* 0x0000002014197810 */ /* 0x024fe20007f5e0ff */
        /* <DEDUP_REMOVED lines=16> */
[----:B------:R3:W-:Y:S04]  /*215f0*/  @!P3 STG.E.128 desc[UR8][R24.64], R36 ;  /* 0x000000241800b986 */ /* 0x0007e8000c101d08 */
[----:B------:R3:W-:Y:S02]  /*21600*/  @!P4 STG.E.128 desc[UR8][R24.64+0x80], R12 ;  /* 0x0000800c1800c986 */ /* 0x0007e4000c101d08 */
.L_x_1600:
[----:B------:R-:W-:Y:S05]  /*21610*/  BSYNC B1 ;  /* 0x0000000000017941 */ /* 0x000fea0003800000 */
.L_x_1599:
[----:B------:R-:W-:Y:S04]  /*21620*/  BSSY B1, `(.L_x_1601) ;  /* 0x0000015000017945 */ /* 0x000fe80003800000 */
[----:B------:R-:W-:Y:S05]  /*21630*/  @P0 BRA `(.L_x_1602) ;  /* 0x00000000004c0947 */ /* 0x000fea0003800000 */
[----:B---3-5:R-:W-:Y:S01]  /*21640*/  IADD3 R13, P0, R20, 0x40, RZ ;  /* 0x00000040140d7810 */ /* 0x028fe20007f1e0ff */
        /* <DEDUP_REMOVED lines=18> */
.L_x_1602:
[----:B------:R-:W-:Y:S05]  /*21770*/  BSYNC B1 ;  /* 0x0000000000017941 */ /* 0x000fea0003800000 */
.L_x_1601:
[----:B------:R-:W-:Y:S05]  /*21780*/  @P1 BRA `(.L_x_1603) ;  /* 0x0000000800f81947 */ /* 0x000fea0003800000 */
[----:B----45:R-:W-:Y:S01]  /*21790*/  IADD3 R9, P0, R20, 0x60, RZ ;  /* 0x0000006014097810 */ /* 0x030fe20007f1e0ff */
        /* <DEDUP_REMOVED lines=21> */
.L_x_1595:
[----:B------:R-:W-:Y:S01]  /*218f0*/  ULDC.64 UR4, c[0x0][0xbd8] ;  /* 0x0002f60000047ab9 */ /* 0x000fe20000000a00 */
[----:B------:R-:W2:Y:S01]  /*21900*/  LDC.64 R2, c[0x0][0xbd8] ;  /* 0x0002f600ff027b82 */ /* 0x000ea20000000a00 */
[----:B------:R-:W-:Y:S01]  /*21910*/  ISETP.NE.U32.AND P0, PT, RZ, UR4, PT ;  /* 0x00000004ff007c0c */ /* 0x000fe2000bf05070 */
[----:B------:R-:W-:Y:S01]  /*21920*/  IMAD.MOV.U32 R7, RZ, RZ, RZ ;  /* 0x000000ffff077224 */ /* 0x000fe200078e00ff */
[----:B------:R-:W-:Y:S02]  /*21930*/  ULDC.64 UR6, c[0x0][0x208] ;  /* 0x0000820000067ab9 */ /* 0x000fe40000000a00 */
[----:B------:R-:W-:Y:S01]  /*21940*/  ISETP.NE.AND.EX P0, PT, RZ, UR5, PT, P0 ;  /* 0x00000005ff007c0c */ /* 0x000fe2000bf05300 */
[----:B------:R-:W-:Y:S02]  /*21950*/  ULDC.64 UR4, c[0x0][0xbe0] ;  /* 0x0002f80000047ab9 */ /* 0x000fe40000000a00 */
[----:B------:R-:W-:-:S04]  /*21960*/  ISETP.NE.U32.AND P1, PT, RZ, UR4, PT ;  /* 0x00000004ff007c0c */ /* 0x000fc8000bf25070 */
[----:B------:R-:W-:Y:S01]  /*21970*/  ISETP.NE.AND.EX P1, PT, RZ, UR5, PT, P1 ;  /* 0x00000005ff007c0c */ /* 0x000fe2000bf25310 */
[----:B------:R-:W3:Y:S01]  /*21980*/  S2R R8, SR_TID.X ;  /* 0x0000000000087919 */ /* 0x000ee20000002100 */
[----:B--2---:R-:W-:-:S11]  /*21990*/  IMAD.WIDE R2, R183, 0x4, R2 ;  /* 0x00000004b7027825 */ /* 0x004fd600078e0202 */
[----:B------:R-:W2:Y:S01]  /*219a0*/  @P1 LDC.64 R4, c[0x0][0xbe0] ;  /* 0x0002f800ff041b82 */ /* 0x000ea20000000a00 */
[----:B------:R-:W-:Y:S02]  /*219b0*/  ULDC UR4, c[0x0][0xa88] ;  /* 0x0002a20000047ab9 */ /* 0x000fe40000000800 */
[----:B------:R-:W-:Y:S01]  /*219c0*/  IMAD.U32 R0, RZ, RZ, UR4 ;  /* 0x00000004ff007e24 */ /* 0x000fe2000f8e00ff */
[----:B------:R4:W5:Y:S01]  /*219d0*/  @P0 LDG.E R7, desc[UR6][R2.64] ;  /* 0x0000000602070981 */ /* 0x000962000c1e1900 */
[----:B---3--:R-:W-:Y:S02]  /*219e0*/  VIADD R6, R8, 0xffffff80 ;  /* 0xffffff8008067836 */ /* 0x008fe40000000000 */
[----:B--2---:R-:W-:-:S03]  /*219f0*/  @P1 IMAD.WIDE R4, R183, 0x4, R4 ;  /* 0x00000004b7041825 */ /* 0x004fc600078e0204 */
[----:B------:R-:W-:Y:S02]  /*21a00*/  ISETP.GT.AND P2, PT, R6, 0x7f, PT ;  /* 0x0000007f0600780c */ /* 0x000fe40003f44270 */
[----:B------:R4:W5:Y:S01]  /*21a10*/  @P1 LDG.E R0, desc[UR6][R4.64] ;  /* 0x0000000604001981 */ /* 0x000962000c1e1900 */
[----:B------:R-:W-:Y:S10]  /*21a20*/  @P1 BRA `(.L_x_1604) ;  /* 0x0000000000141947 */ /* 0x000ff40003800000 */
[----:B------:R-:W-:Y:S05]  /*21a30*/  @!P0 BRA `(.L_x_1604) ;  /* 0x0000000000108947 */ /* 0x000fea0003800000 */
[----:B------:R-:W-:Y:S02]  /*21a40*/  ULDC.64 UR4, c[0x0][0x208] ;  /* 0x0000820000047ab9 */ /* 0x000fe40000000a00 */
[----:B----4-:R-:W2:Y:S04]  /*21a50*/  LDG.E R5, desc[UR4][R2.64] ;  /* 0x0000000402057981 */ /* 0x010ea8000c1e1900 */
[----:B-----5:R-:W2:Y:S02]  /*21a60*/  LDG.E R0, desc[UR4][R2.64+0x4] ;  /* 0x0000040402007981 */ /* 0x020ea4000c1e1900 */
[----:B--2---:R-:W-:-:S07]  /*21a70*/  IMAD.IADD R0, R0, 0x1, -R5 ;  /* 0x0000000100007824 */ /* 0x004fce00078e0a05 */
.L_x_1604:
[----:B----4-:R-:W-:Y:S01]  /*21a80*/  SHF.R.S32.HI R2, RZ, 0x1f, R183 ;  /* 0x0000001fff027819 */ /* 0x010fe200000114b7 */
[----:B------:R-:W-:Y:S01]  /*21a90*/  BSSY B1, `(.L_x_1605) ;  /* 0x000001d000017945 */ /* 0x000fe20003800000 */
[----:B------:R-:W-:Y:S02]  /*21aa0*/  SHF.R.S32.HI R9, RZ, 0x1f, R182 ;  /* 0x0000001fff097819 */ /* 0x000fe400000114b6 */
[----:B------:R-:W-:Y:S02]  /*21ab0*/  SHF.R.S32.HI R13, RZ, 0x1f, R178 ;  /* 0x0000001fff0d7819 */ /* 0x000fe400000114b2 */
[----:B------:R-:W-:Y:S02]  /*21ac0*/  SEL R11, R183, RZ, !P0 ;  /* 0x000000ffb70b7207 */ /* 0x000fe40004000000 */
[----:B------:R-:W-:Y:S02]  /*21ad0*/  SEL R10, R2, RZ, !P0 ;  /* 0x000000ff020a7207 */ /* 0x000fe40004000000 */
[----:B-----5:R-:W-:Y:S01]  /*21ae0*/  SHF.R.S32.HI R6, RZ, 0x1f, R7 ;  /* 0x0000001fff067819 */ /* 0x020fe20000011407 */
[----:B------:R-:W-:Y:S06]  /*21af0*/  @P2 BRA `(.L_x_1606) ;  /* 0x0000000000582947 */ /* 0x000fec0003800000 */
[----:B------:R-:W-:-:S04]  /*21b00*/  IMAD R2, R187, 0x80, R8 ;  /* 0x00000080bb027824 */ /* 0x000fc800078e0208 */
        /* <DEDUP_REMOVED lines=21> */
.L_x_1606:
[----:B------:R-:W-:Y:S05]  /*21c60*/  BSYNC B1 ;  /* 0x0000000000017941 */ /* 0x000fea0003800000 */
.L_x_1605:
[----:B------:R-:W-:Y:S01]  /*21c70*/  ULDC.64 UR4, c[0x0][0xaa0] ;  /* 0x0002a80000047ab9 */ /* 0x000fe20000000a00 */
[----:B------:R-:W-:Y:S01]  /*21c80*/  IMAD.MOV.U32 R2, RZ, RZ, R178 ;  /* 0x000000ffff027224 */ /* 0x000fe200078e00b2 */
[----:B------:R-:W-:Y:S01]  /*21c90*/  BSSY B1, `(.L_x_1607) ;  /* 0x000002d000017945 */ /* 0x000fe20003800000 */
[----:B--2---:R-:W-:Y:S02]  /*21ca0*/  IMAD.MOV.U32 R3, RZ, RZ, R13 ;  /* 0x000000ffff037224 */ /* 0x004fe400078e000d */
[----:B------:R-:W-:Y:S02]  /*21cb0*/  IMAD R4, R6, UR4, RZ ;  /* 0x0000000406047c24 */ /* 0x000fe4000f8e02ff */
[----:B------:R-:W-:-:S04]  /*21cc0*/  IMAD.WIDE.U32 R2, R7, UR4, R2 ;  /* 0x0000000407027c25 */ /* 0x000fc8000f8e0002 */
[----:B------:R-:W-:Y:S01]  /*21cd0*/  IMAD R7, R7, UR5, R4 ;  /* 0x0000000507077c24 */ /* 0x000fe2000f8e0204 */
[----:B------:R-:W-:Y:S01]  /*21ce0*/  ULDC.64 UR4, c[0x0][0xae0] ;  /* 0x0002b80000047ab9 */ /* 0x000fe20000000a00 */
[C---:B------:R-:W-:Y:S02]  /*21cf0*/  VIADD R4, R180.reuse, 0x20 ;  /* 0x00000020b4047836 */ /* 0x040fe40000000000 */
[----:B------:R-:W-:Y:S02]  /*21d00*/  IMAD.IADD R3, R3, 0x1, R7 ;  /* 0x0000000103037824 */ /* 0x000fe400078e0207 */
[----:B------:R-:W-:Y:S02]  /*21d10*/  IMAD R7, R187, -0x80, R0 ;  /* 0xffffff80bb077824 */ /* 0x000fe400078e0200 */
[----:B------:R-:W-:Y:S02]  /*21d20*/  IMAD R5, R9, UR4, RZ ;  /* 0x0000000409057c24 */ /* 0x000fe4000f8e02ff */
[C---:B------:R-:W-:Y:S01]  /*21d30*/  VIADD R0, R180.reuse, 0x40 ;  /* 0x00000040b4007836 */ /* 0x040fe20000000000 */
[-C--:B------:R-:W-:Y:S01]  /*21d40*/  ISETP.GE.AND P2, PT, R180, R7.reuse, PT ;  /* 0x00000007b400720c */ /* 0x080fe20003f46270 */
[----:B------:R-:W-:Y:S01]  /*21d50*/  IMAD R5, R182, UR5, R5 ;  /* 0x00000005b6057c24 */ /* 0x000fe2000f8e0205 */
[-C--:B------:R-:W-:Y:S01]  /*21d60*/  ISETP.GE.AND P3, PT, R4, R7.reuse, PT ;  /* 0x000000070400720c */ /* 0x080fe20003f66270 */
[----:B------:R-:W-:Y:S01]  /*21d70*/  IMAD.WIDE.U32 R2, R182, UR4, R2 ;  /* 0x00000004b6027c25 */ /* 0x000fe2000f8e0002 */
[----:B------:R-:W-:Y:S01]  /*21d80*/  ULDC.64 UR4, c[0x0][0xae8] ;  /* 0x0002ba0000047ab9 */ /* 0x000fe20000000a00 */
[----:B------:R-:W-:-:S02]  /*21d90*/  ISETP.GE.AND P1, PT, R0, R7, PT ;  /* 0x000000070000720c */ /* 0x000fc40003f26270 */
        /* <DEDUP_REMOVED lines=28> */
.L_x_1608:
[----:B------:R-:W-:Y:S05]  /*21f60*/  BSYNC B1 ;  /* 0x0000000000017941 */ /* 0x000fea0003800000 */
.L_x_1607:
[----:B------:R-:W-:Y:S04]  /*21f70*/  BSSY B1, `(.L_x_1609) ;  /* 0x0000015000017945 */ /* 0x000fe80003800000 */
[----:B------:R-:W-:Y:S05]  /*21f80*/  @P3 BRA `(.L_x_1610) ;  /* 0x00000000004c3947 */ /* 0x000fea0003800000 */
[----:B--2---:R-:W-:Y:S01]  /*21f90*/  IADD3 R9, P2, R6, 0x20, RZ ;  /* 0x0000002006097810 */ /* 0x004fe20007f5e0ff */
        /* <DEDUP_REMOVED lines=18> */
.L_x_1610:
[----:B------:R-:W-:Y:S05]  /*220c0*/  BSYNC B1 ;  /* 0x0000000000017941 */ /* 0x000fea0003800000 */
.L_x_1609:
[----:B------:R-:W-:Y:S04]  /*220d0*/  BSSY B1, `(.L_x_1611) ;  /* 0x0000015000017945 */ /* 0x000fe80003800000 */
[----:B------:R-:W-:Y:S05]  /*220e0*/  @P1 BRA `(.L_x_1612) ;  /* 0x00000000004c1947 */ /* 0x000fea0003800000 */
[----:B--23--:R-:W-:Y:S01]  /*220f0*/  IADD3 R9, P1, R6, 0x40, RZ ;  /* 0x0000004006097810 */ /* 0x00cfe20007f3e0ff */
        /* <DEDUP_REMOVED lines=18> */
.L_x_1612:
[----:B------:R-:W-:Y:S05]  /*22220*/  BSYNC B1 ;  /* 0x0000000000017941 */ /* 0x000fea0003800000 */
.L_x_1611:
        /* <DEDUP_REMOVED lines=20> */
.L_x_1603:
[----:B------:R-:W-:Y:S05]  /*22370*/  BSYNC B0 ;  /* 0x0000000000007941 */ /* 0x000fea0003800000 */
.L_x_1594:
[----:B------:R-:W-:Y:S02]  /*22380*/  ULDC UR4, c[0x0][0xc14] ;  /* 0x0003050000047ab9 */ /* 0x000fe40000000800 */
[----:B-1----:R-:W-:-:S13]  /*22390*/  ISETP.GE.AND P0, PT, R171, UR4, PT ;  /* 0x00000004ab007c0c */ /* 0x002fda000bf06270 */
[----:B------:R-:W-:Y:S05]  /*223a0*/  @!P0 BRA `(.L_x_1613) ;  /* 0xfffffdec00748947 */ /* 0x000fea000383ffff */
[----:B------:R-:W-:Y:S05]  /*223b0*/  BRA `(.L_x_1315) ;  /* 0x0000006800507947 */ /* 0x000fea0003800000 */
.L_x_1313:
[----:B------:R-:W-:-:S08]  /*223c0*/  NOP ;  /* 0x0000000000007918 */ /* 0x000fd00000000000 */
[----:B------:R-:W0:-:S00]  /*223d0*/  USETMAXREG.DEALLOC.CTAPOOL 0x18 ;  /* 0x00000018000079c8 */ /* 0x000e0000080e0500 */
[----:B0-----:R-:W-:-:S06]  /*223e0*/  LOP3.LUT R0, R0, 0x3, RZ, 0xc0, !PT ;  /* 0x0000000300007812 */ /* 0x001fcc00078ec0ff */
[----:B------:R-:W0:Y:S02]  /*223f0*/  SHFL.IDX PT, R0, R0, RZ, 0x1f ;  /* 0x00001fff00007589 */ /* 0x000e2400000e0000 */
[----:B0-----:R-:W-:-:S13]  /*22400*/  ISETP.NE.AND P0, PT, R0, RZ, PT ;  /* 0x000000ff0000720c */ /* 0x001fda0003f05270 */
[----:B------:R-:W-:Y:S05]  /*22410*/  @P0 BRA `(.L_x_1315) ;  /* 0x0000006800380947 */ /* 0x000fea0003800000 */
[----:B------:R-:W2:Y:S01]  /*22420*/  LDL.LU R6, [R1+0x8] ;  /* 0x0000080001067983 */ /* 0x000ea20000300800 */
[----:B------:R-:W-:Y:S01]  /*22430*/  LOP3.LUT R7, R4, 0x1f, RZ, 0xc0, !PT ;  /* 0x0000001f04077812 */ /* 0x000fe200078ec0ff */
[----:B------:R-:W-:Y:S01]  /*22440*/  ULDC UR5, c[0x0][0xc14] ;  /* 0x0003050000057ab9 */ /* 0x000fe20000000800 */
[----:B------:R-:W-:Y:S01]  /*22450*/  CS2R R16, SRZ ;  /* 0x0000000000107805 */ /* 0x000fe2000001ff00 */
[----:B------:R-:W-:Y:S01]  /*22460*/  ULDC.64 UR6, c[0x0][0x208] ;  /* 0x0000820000067ab9 */ /* 0x000fe20000000a00 */
[----:B------:R-:W-:Y:S01]  /*22470*/  ISETP.NE.AND P0, PT, R7, 0x1f, PT ;  /* 0x0000001f0700780c */ /* 0x000fe20003f05270 */
[----:B------:R-:W-:Y:S01]  /*22480*/  ULDC UR4, c[0x0][0xc10] ;  /* 0x0003040000047ab9 */ /* 0x000fe20000000800 */
[----:B--2---:R-:W-:-:S11]  /*22490*/  LOP3.LUT R6, R6, 0xffffff7f, RZ, 0xc0, !PT ;  /* 0xffffff7f06067812 */ /* 0x004fd600078ec0ff */
        /* <DEDUP_REMOVED lines=48> */
.L_x_1618:
        /* <DEDUP_REMOVED lines=17> */
.L_x_1617:
[----:B------:R-:W-:Y:S05]  /*228b0*/  BSYNC B0 ;  /* 0x0000000000007941 */ /* 0x000fea0003800000 */
.L_x_1616:
        /* <DEDUP_REMOVED lines=25> */
.L_x_1614:
        /* <DEDUP_REMOVED lines=21> */
.L_x_1619:
[----:B-12---:R-:W-:Y:S02]  /*22ba0*/  IMAD.MOV R0, RZ, RZ, -R3 ;  /* 0x000000ffff007224 */ /* 0x006fe400078e0a03 */
[----:B---3--:R-:W-:Y:S02]  /*22bb0*/  IMAD R16, R16, UR4, R5 ;  /* 0x0000000410107c24 */ /* 0x008fe4000f8e0205 */
[----:B------:R-:W-:Y:S01]  /*22bc0*/  IMAD R5, R0, R9, RZ ;  /* 0x0000000900057224 */ /* 0x000fe200078e02ff */
[----:B------:R-:W-:Y:S01]  /*22bd0*/  IABS R0, R6 ;  /* 0x0000000600007213 */ /* 0x000fe20000000000 */
[----:B------:R-:W-:-:S04]  /*22be0*/  IMAD.MOV.U32 R2, RZ, RZ, RZ ;  /* 0x000000ffff027224 */ /* 0x000fc800078e00ff */
[----:B------:R-:W-:Y:S01]  /*22bf0*/  IMAD.HI.U32 R2, R3, R5, R2 ;  /* 0x0000000503027227 */ /* 0x000fe200078e0002 */
[----:B------:R-:W-:-:S03]  /*22c00*/  IADD3 R5, -R16, UR6, RZ ;  /* 0x0000000610057c10 */ /* 0x000fc6000fffe1ff */
[----:B------:R-:W-:Y:S01]  /*22c10*/  IMAD.MOV R0, RZ, RZ, -R0 ;  /* 0x000000ffff007224 */ /* 0x000fe200078e0a00 */
        /* <DEDUP_REMOVED lines=16> */
[----:B------:R-:W-:Y:S02]  /*22d20*/  IMAD R5, R6, R2, R5 ;  /* 0x0000000206057224 */ /* 0x000fe400078e0205 */
[----:B------:R-:W-:Y:S01]  /*22d30*/  IMAD.MOV.U32 R2, RZ, RZ, RZ ;  /* 0x000000ffff027224 */ /* 0x000fe200078e00ff */
[----:B------:R-:W-:-:S04]  /*22d40*/  VIADDMNMX R8, R3, UR4, R8, PT ;  /* 0x0000000403087c46 */ /* 0x000fc8000b800108 */
[-C--:B------:R-:W-:Y:S02]  /*22d50*/  IABS R4, R8.reuse ;  /* 0x0000000800047213 */ /* 0x080fe40000000000 */
[----:B------:R-:W-:Y:S02]  /*22d60*/  IABS R6, R8 ;  /* 0x0000000800067213 */ /* 0x000fe40000000000 */
[----:B------:R-:W1:Y:S08]  /*22d70*/  I2F.RP R7, R4 ;  /* 0x0000000400077306 */ /* 0x000e700000209400 */
[----:B-1----:R-:W1:Y:S02]  /*22d80*/  MUFU.RCP R7, R7 ;  /* 0x0000000700077308 */ /* 0x002e640000001000 */
[----:B-1----:R-:W-:Y:S01]  /*22d90*/  VIADD R3, R7, 0xffffffe ;  /* 0x0ffffffe07037836 */ /* 0x002fe20000000000 */
[----:B------:R-:W-:-:S05]  /*22da0*/  IABS R7, R5 ;  /* 0x0000000500077213 */ /* 0x000fca0000000000 */
[----:B------:R-:W1:Y:S02]  /*22db0*/  F2I.FTZ.U32.TRUNC.NTZ R3, R3 ;  /* 0x0000000300037305 */ /* 0x000e64000021f000 */
[----:B-1----:R-:W-:-:S04]  /*22dc0*/  IMAD.MOV R9, RZ, RZ, -R3 ;  /* 0x000000ffff097224 */ /* 0x002fc800078e0a03 */
[----:B------:R-:W-:-:S04]  /*22dd0*/  IMAD R9, R9, R4, RZ ;  /* 0x0000000409097224 */ /* 0x000fc800078e02ff */
[----:B------:R-:W-:-:S04]  /*22de0*/  IMAD.HI.U32 R2, R3, R9, R2 ;  /* 0x0000000903027227 */ /* 0x000fc800078e0002 */
[----:B------:R-:W-:Y:S02]  /*22df0*/  IMAD.MOV R3, RZ, RZ, -R6 ;  /* 0x000000ffff037224 */ /* 0x000fe400078e0a06 */
[----:B------:R-:W-:-:S04]  /*22e00*/  IMAD.HI.U32 R2, R2, R7, RZ ;  /* 0x0000000702027227 */ /* 0x000fc800078e00ff */
[----:B------:R-:W-:-:S05]  /*22e10*/  IMAD R3, R2, R3, R7 ;  /* 0x0000000302037224 */ /* 0x000fca00078e0207 */
[----:B------:R-:W-:-:S13]  /*22e20*/  ISETP.GT.U32.AND P0, PT, R4, R3, PT ;  /* 0x000000030400720c */ /* 0x000fda0003f04070 */
[----:B------:R-:W-:Y:S02]  /*22e30*/  @!P0 IMAD.IADD R3, R3, 0x1, -R4 ;  /* 0x0000000103038824 */ /* 0x000fe400078e0a04 */
[----:B------:R-:W-:-:S03]  /*22e40*/  @!P0 VIADD R2, R2, 0x1 ;  /* 0x0000000102028836 */ /* 0x000fc60000000000 */
[----:B------:R-:W-:Y:S02]  /*22e50*/  ISETP.GE.U32.AND P0, PT, R3, R4, PT ;  /* 0x000000040300720c */ /* 0x000fe40003f06070 */
[C---:B------:R-:W-:Y:S01]  /*22e60*/  LOP3.LUT R3, R5.reuse, R8, RZ, 0x3c, !PT ;  /* 0x0000000805037212 */ /* 0x040fe200078e3cff */
[----:B------:R-:W-:-:S10]  /*22e70*/  IMAD.IADD R5, R5, 0x1, R0 ;  /* 0x0000000105057824 */ /* 0x000fd400078e0200 */
        /* <DEDUP_REMOVED lines=10> */
.L_x_1615:
[----:B------:R-:W-:Y:S02]  /*22f20*/  IMAD.MOV.U32 R17, RZ, RZ, RZ ;  /* 0x000000ffff117224 */ /* 0x000fe400078e00ff */
[----:B------:R-:W-:Y:S02]  /*22f30*/  IMAD.U32 R16, RZ, RZ, UR6 ;  /* 0x00000006ff107e24 */ /* 0x000fe4000f8e00ff */
[----:B------:R-:W-:-:S07]  /*22f40*/  IMAD.MOV.U32 R18, RZ, RZ, RZ ;  /* 0x000000ffff127224 */ /* 0x000fce00078e00ff */
.L_x_1620:
[----:B------:R-:W2:Y:S01]  /*22f50*/  LDL.LU R2, [R1+0x8] ;  /* 0x0000080001027983 */ /* 0x000ea20000300800 */
[----:B------:R-:W1:Y:S02]  /*22f60*/  S2R R5, SR_TID.X ;  /* 0x0000000000057919 */ /* 0x000e640000002100 */
[----:B-1----:R-:W-:-:S04]  /*22f70*/  LOP3.LUT R5, R5, 0x1f, RZ, 0xc0, !PT ;  /* 0x0000001f05057812 */ /* 0x002fc800078ec0ff */
[----:B------:R-:W-:-:S13]  /*22f80*/  ISETP.NE.AND P0, PT, R5, RZ, PT ;  /* 0x000000ff0500720c */ /* 0x000fda0003f05270 */
[----:B------:R-:W1:Y:S01]  /*22f90*/  @!P0 S2R R3, SR_CgaCtaId ;  /* 0x0000000000038919 */ /* 0x000e620000008800 */
[----:B------:R-:W-:-:S04]  /*22fa0*/  @!P0 MOV R0, 0x400 ;  /* 0x0000040000008802 */ /* 0x000fc80000000f00 */
[----:B-1----:R-:W-:-:S05]  /*22fb0*/  @!P0 LEA R0, R3, R0, 0x18 ;  /* 0x0000000003008211 */ /* 0x002fca00078ec0ff */
[----:B------:R1:W-:Y:S02]  /*22fc0*/  @!P0 STS.128 [R0+0x2a8d0], R16 ;  /* 0x02a8d01000008388 */ /* 0x0003e40000000c00 */
[----:B-1----:R-:W-:Y:S01]  /*22fd0*/  IMAD.MOV.U32 R0, RZ, RZ, 0x1 ;  /* 0x00000001ff007424 */ /* 0x002fe200078e00ff */
        /* <DEDUP_REMOVED lines=9> */
[----:B------:R-:W2:Y:S01]  /*23070*/  S2R R4, SR_TID.X ;  /* 0x0000000000047919 */ /* 0x000ea20000002100 */
[----:B------:R-:W-:Y:S01]  /*23080*/  ISETP.NE.AND P1, PT, R5, RZ, PT ;  /* 0x000000ff0500720c */ /* 0x000fe20003f25270 */
[----:B-1----:R-:W-:Y:S01]  /*23090*/  IMAD.MOV.U32 R0, RZ, RZ, 0x1 ;  /* 0x00000001ff007424 */ /* 0x002fe200078e00ff */
[----:B------:R-:W-:Y:S01]  /*230a0*/  LOP3.LUT R2, R2, 0xffffffbf, RZ, 0xc0, !PT ;  /* 0xffffffbf02027812 */ /* 0x000fe200078ec0ff */
[----:B------:R1:W-:Y:S01]  /*230b0*/  STL [R1+0x28], RZ ;  /* 0x000028ff01007387 */ /* 0x0003e20000100800 */
[----:B------:R-:W-:Y:S01]  /*230c0*/  ULDC.64 UR38, c[0x0][0x198] ;  /* 0x0000660000267ab9 */ /* 0x000fe20000000a00 */
[----:B------:R-:W-:Y:S01]  /*230d0*/  ULDC UR36, c[0x0][0xc] ;  /* 0x0000030000247ab9 */ /* 0x000fe20000000800 */
[----:B------:R-:W-:Y:S01]  /*230e0*/  LOP3.LUT R2, R2, 0xfffffffd, RZ, 0xc0, !PT ;  /* 0xfffffffd02027812 */ /* 0x000fe200078ec0ff */
[----:B------:R1:W-:Y:S01]  /*230f0*/  STL [R1+0x14], R0 ;  /* 0x0000140001007387 */ /* 0x0003e20000100800 */
[----:B------:R-:W-:-:S03]  /*23100*/  ULOP3.LUT UR37, UR60, 0x2, URZ, 0xfc, !UPT ;  /* 0x000000023c257892 */ /* 0x000fc6000f8efc3f */
[----:B------:R1:W-:Y:S04]  /*23110*/  STL [R1+0x4], RZ ;  /* 0x000004ff01007387 */ /* 0x0003e80000100800 */
[----:B------:R1:W-:Y:S04]  /*23120*/  STL [R1], RZ ;  /* 0x000000ff01007387 */ /* 0x0003e80000100800 */
[----:B------:R1:W-:Y:S01]  /*23130*/  STL [R1+0x10], R0 ;  /* 0x0000100001007387 */ /* 0x0003e20000100800 */
[----:B--2---:R-:W-:-:S04]  /*23140*/  LOP3.LUT R4, R4, 0x7f, RZ, 0xc0, !PT ;  /* 0x0000007f04047812 */ /* 0x004fc800078ec0ff */
[C---:B------:R-:W-:Y:S02]  /*23150*/  ISETP.NE.AND P2, PT, R4.reuse, RZ, PT ;  /* 0x000000ff0400720c */ /* 0x040fe40003f45270 */
[----:B------:R-:W-:-:S11]  /*23160*/  ISETP.NE.OR P0, PT, R4, RZ, !P1 ;  /* 0x000000ff0400720c */ /* 0x000fd60004f05670 */
[----:B------:R-:W-:-:S04]  /*23170*/  @P2 LOP3.LUT R2, R2, 0x2, RZ, 0xfc, !PT ;  /* 0x0000000202022812 */ /* 0x000fc800078efcff */
[----:B------:R-:W-:-:S05]  /*23180*/  @P0 LOP3.LUT R2, R2, 0x40, RZ, 0xfc, !PT ;  /* 0x0000004002020812 */ /* 0x000fca00078efcff */
[----:B------:R1:W-:Y:S02]  /*23190*/  STL [R1+0x8], R2 ;  /* 0x0000080201007387 */ /* 0x0003e40000100800 */
.L_x_1727:
[----:B------:R-:W-:Y:S05]  /*231a0*/  YIELD ;  /* 0x0000000000007946 */ /* 0x000fea0003800000 */
[----:B------:R-:W-:Y:S01]  /*231b0*/  ULDC.64 UR4, c[0x0][0xa28] ;  /* 0x00028a0000047ab9 */ /* 0x000fe20000000a00 */
[----:B------:R-:W-:Y:S01]  /*231c0*/  IMAD.MOV.U32 R5, RZ, RZ, RZ ;  /* 0x000000ffff057224 */ /* 0x000fe200078e00ff */
[----:B------:R-:W-:Y:S01]  /*231d0*/  ISETP.NE.U32.AND P0, PT, RZ, UR4, PT ;  /* 0x00000004ff007c0c */ /* 0x000fe2000bf05070 */
[----:B------:R-:W-:Y:S01]  /*231e0*/  ULDC.64 UR6, c[0x0][0x208] ;  /* 0x0000820000067ab9 */ /* 0x000fe20000000a00 */
[----:B-1----:R-:W-:Y:S01]  /*231f0*/  IMAD.MOV.U32 R0, RZ, RZ, RZ ;  /* 0x000000ffff007224 */ /* 0x002fe200078e00ff */
[----:B------:R-:W-:Y:S01]  /*23200*/  ULDC.64 UR8, c[0x0][0xa08] ;  /* 0x0002820000087ab9 */ /* 0x000fe20000000a00 */
[----:B------:R-:W-:Y:S01]  /*23210*/  ISETP.NE.AND.EX P0, PT, RZ, UR5, PT, P0 ;  /* 0x00000005ff007c0c */ /* 0x000fe2000bf05300 */
[----:B------:R-:W-:Y:S01]  /*23220*/  ULDC.64 UR4, c[0x0][0xa00] ;  /* 0x0002800000047ab9 */ /* 0x000fe20000000a00 */
[----:B------:R-:W-:-:S11]  /*23230*/  ULDC.64 UR10, c[0x0][0xa10] ;  /* 0x00028400000a7ab9 */ /* 0x000fd60000000a00 */
[----:B--2---:R-:W1:Y:S01]  /*23240*/  @P0 LDC.64 R2, c[0x0][0xa28] ;  /* 0x00028a00ff020b82 */ /* 0x004e620000000a00 */
[----:B------:R-:W-:Y:S01]  /*23250*/  ISETP.NE.U32.AND P2, PT, RZ, UR4, PT ;  /* 0x00000004ff007c0c */ /* 0x000fe2000bf45070 */
[----:B-1----:R-:W-:-:S05]  /*23260*/  @P0 IMAD.WIDE R2, R19, 0x4, R2 ;  /* 0x0000000413020825 */ /* 0x002fca00078e0202 */
[----:B------:R1:W5:Y:S01]  /*23270*/  @P0 LDG.E R5, desc[UR6][R2.64] ;  /* 0x0000000602050981 */ /* 0x000362000c1e1900 */
[----:B------:R-:W-:Y:S01]  /*23280*/  ISETP.NE.AND.EX P2, PT, RZ, UR5, PT, P2 ;  /* 0x00000005ff007c0c */ /* 0x000fe2000bf45320 */
[----:B------:R-:W-:Y:S01]  /*23290*/  ULDC.64 UR4, c[0x0][0xa18] ;  /* 0x0002860000047ab9 */ /* 0x000fe20000000a00 */
[----:B-1----:R-:W1:Y:S02]  /*232a0*/  LDC.64 R2, c[0x0][0xa00] ;  /* 0x00028000ff027b82 */ /* 0x002e640000000a00 */
[----:B-1----:R-:W-:-:S09]  /*232b0*/  IMAD.WIDE R2, R19, 0x4, R2 ;  /* 0x0000000413027825 */ /* 0x002fd200078e0202 */
[----:B------:R-:W2:Y:S01]  /*232c0*/  @P2 LDG.E R0, desc[UR6][R2.64] ;  /* 0x0000000602002981 */ /* 0x000ea2000c1e1900 */
[----:B------:R-:W-:Y:S01]  /*232d0*/  ISETP.NE.U32.AND P0, PT, RZ, UR4, PT ;  /* 0x00000004ff007c0c */ /* 0x000fe2000bf05070 */
[----:B------:R-:W-:-:S03]  /*232e0*/  ULDC UR4, c[0x0][0x288] ;  /* 0x0000a20000047ab9 */ /* 0x000fc60000000800 */
[----:B------:R-:W-:-:S13]  /*232f0*/  ISETP.NE.AND.EX P0, PT, RZ, UR5, PT, P0 ;  /* 0x00000005ff007c0c */ /* 0x000fda000bf05300 */
[----:B------:R-:W1:Y:S01]  /*23300*/  @P0 LDC.64 R6, c[0x0][0xa18] ;  /* 0x00028600ff060b82 */ /* 0x000e620000000a00 */
[----:B------:R-:W-:-:S04]  /*23310*/  ISETP.NE.U32.AND P1, PT, RZ, UR8, PT ;  /* 0x00000008ff007c0c */ /* 0x000fc8000bf25070 */
[----:B------:R-:W-:Y:S02]  /*23320*/  ISETP.NE.AND.EX P3, PT, RZ, UR9, PT, P1 ;  /* 0x00000009ff007c0c */ /* 0x000fe4000bf65310 */
[----:B------:R-:W-:-:S04]  /*23330*/  ISETP.NE.U32.AND P1, PT, RZ, UR10, PT ;  /* 0x0000000aff007c0c */ /* 0x000fc8000bf25070 */
[----:B------:R-:W-:Y:S01]  /*23340*/  ISETP.NE.AND.EX P1, PT, RZ, UR11, PT, P1 ;  /* 0x0000000bff007c0c */ /* 0x000fe2000bf25310 */
        /* <DEDUP_REMOVED lines=8> */
[----:B------:R-:W-:Y:S01]  /*233d0*/  ULDC UR6, c[0x0][0x338] ;  /* 0x0000ce0000067ab9 */ /* 0x000fe20000000800 */
[----:B------:R-:W-:Y:S01]  /*233e0*/  ULDC UR5, c[0x0][0x2e0] ;  /* 0x0000b80000057ab9 */ /* 0x000fe20000000800 */
[----:B------:R-:W-:Y:S01]  /*233f0*/  USEL UR4, UR4, 0x1, UP0 ;  /* 0x0000000104047887 */ /* 0x000fe20008000000 */
[----:B0-----:R-:W-:-:S03]  /*23400*/  IMAD.U32 R11, RZ, RZ, UR6 ;  /* 0x00000006ff0b7e24 */ /* 0x001fc6000f8e00ff */
[----:B------:R-:W-:-:S06]  /*23410*/  UIMAD UR4, UR4, UR5, URZ ;  /* 0x00000005040472a4 */ /* 0x000fcc000f8e023f */
[----:B------:R-:W-:Y:S01]  /*23420*/  IMAD.U32 R8, RZ, RZ, UR4 ;  /* 0x00000004ff087e24 */ /* 0x000fe2000f8e00ff */
[----:B-1----:R-:W-:Y:S06]  /*23430*/  @P0 BRA `(.L_x_1622) ;  /* 0x0000000000140947 */ /* 0x002fec0003800000 */
[----:B------:R-:W-:Y:S05]  /*23440*/  @!P2 BRA `(.L_x_1622) ;  /* 0x000000000010a947 */ /* 0x000fea0003800000 */
[----:B------:R-:W-:Y:S02]  /*23450*/  ULDC.64 UR4, c[0x0][0x208] ;  /* 0x0000820000047ab9 */ /* 0x000fe40000000a00 */
[----:B------:R-:W2:Y:S04]  /*23460*/  LDG.E R7, desc[UR4][R2.64] ;  /* 0x0000000402077981 */ /* 0x000ea8000c1e1900 */
[----:B-----5:R-:W2:Y:S02]  /*23470*/  LDG.E R0, desc[UR4][R2.64+0x4] ;  /* 0x0000040402007981 */ /* 0x020ea4000c1e1900 */
[----:B--2---:R-:W-:-:S07]  /*23480*/  IMAD.IADD R0, R0, 0x1, -R7 ;  /* 0x0000000100007824 */ /* 0x004fce00078e0a07 */
.L_x_1622:
[----:B------:R-:W0:Y:S01]  /*23490*/  LDC.64 R6, c[0x0][0xa08] ;  /* 0x00028200ff067b82 */ /* 0x000e220000000a00 */
[----:B------:R-:W-:Y:S01]  /*234a0*/  IMAD.MOV.U32 R9, RZ, RZ, RZ ;  /* 0x000000ffff097224 */ /* 0x000fe200078e00ff */
[----:B------:R-:W-:-:S06]  /*234b0*/  ULDC.64 UR4, c[0x0][0x208] ;  /* 0x0000820000047ab9 */ /* 0x000fcc0000000a00 */
[----:B------:R-:W1:Y:S01]  /*234c0*/  LDC.64 R2, c[0x0][0xa10] ;  /* 0x00028400ff027b82 */ /* 0x000e620000000a00 */
[----:B0-----:R-:W-:-:S05]  /*234d0*/  IMAD.WIDE R6, R19, 0x4, R6 ;  /* 0x0000000413067825 */ /* 0x001fca00078e0206 */
[----:B------:R-:W2:Y:S01]  /*234e0*/  @P3 LDG.E R9, desc[UR4][R6.64] ;  /* 0x0000000406093981 */ /* 0x000ea2000c1e1900 */
[----:B------:R-:W-:Y:S02]  /*234f0*/  IMAD.MOV.U32 R4, RZ, RZ, RZ ;  /* 0x000000ffff047224 */ /* 0x000fe400078e00ff */
[----:B-1----:R-:W-:-:S05]  /*23500*/  IMAD.WIDE R2, R19, 0x4, R2 ;  /* 0x0000000413027825 */ /* 0x002fca00078e0202 */
[----:B------:R0:W5:Y:S01]  /*23510*/  @P1 LDG.E R4, desc[UR4][R2.64] ;  /* 0x0000000402041981 */ /* 0x000162000c1e1900 */
[----:B------:R-:W-:Y:S02]  /*23520*/  ULDC.64 UR4, c[0x0][0xa20] ;  /* 0x0002880000047ab9 */ /* 0x000fe40000000a00 */
[----:B------:R-:W-:-:S04]  /*23530*/  ISETP.NE.U32.AND P0, PT, RZ, UR4, PT ;  /* 0x00000004ff007c0c */ /* 0x000fc8000bf05070 */
[----:B------:R-:W-:Y:S01]  /*23540*/  ISETP.NE.AND.EX P0, PT, RZ, UR5, PT, P0 ;  /* 0x00000005ff007c0c */ /* 0x000fe2000bf05300 */
[----:B--2--5:R-:W-:-:S05]  /*23550*/  IMAD.IADD R9, R9, 0x1, R5 ;  /* 0x0000000109097824 */ /* 0x024fca00078e0205 */
[----:B------:R0:W-:Y:S07]  /*23560*/  STL [R1+0xc], R9 ;  /* 0x00000c0901007387 */ /* 0x0001ee0000100800 */
[----:B------:R-:W-:Y:S05]  /*23570*/  @!P0 BRA `(.L_x_1623) ;  /* 0x0000000000148947 */ /* 0x000fea0003800000 */
[----:B0-----:R-:W0:Y:S01]  /*23580*/  LDC.64 R8, c[0x0][0xa20] ;  /* 0x00028800ff087b82 */ /* 0x001e220000000a00 */
[----:B------:R-:W-:Y:S01]  /*23590*/  ULDC.64 UR4, c[0x0][0x208] ;  /* 0x0000820000047ab9 */ /* 0x000fe20000000a00 */
[----:B0-----:R-:W-:-:S06]  /*235a0*/  IMAD.WIDE R8, R19, 0x4, R8 ;  /* 0x0000000413087825 */ /* 0x001fcc00078e0208 */
[----:B------:R1:W5:Y:S01]  /*235b0*/  LDG.E R8, desc[UR4][R8.64] ;  /* 0x0000000408087981 */ /* 0x000362000c1e1900 */
[----:B------:R-:W-:Y:S05]  /*235c0*/  BRA `(.L_x_1624) ;  /* 0x0000000000147947 */ /* 0x000fea0003800000 */
.L_x_1623:
[----:B------:R-:W-:Y:S05]  /*235d0*/  @!P3 BRA `(.L_x_1624) ;  /* 0x000000000010b947 */ /* 0x000fea0003800000 */
[----:B------:R-:W-:Y:S02]  /*235e0*/  ULDC.64 UR4, c[0x0][0x208] ;  /* 0x0000820000047ab9 */ /* 0x000fe40000000a00 */
[----:B------:R-:W2:Y:S04]  /*235f0*/  LDG.E R8, desc[UR4][R6.64] ;  /* 0x0000000406087981 */ /* 0x000ea8000c1e1900 */
[----:B------:R-:W2:Y:S02]  /*23600*/  LDG.E R6, desc[UR4][R6.64+0x4] ;  /* 0x0000040406067981 */ /* 0x000ea4000c1e1900 */
[----:B--2---:R-:W-:-:S07]  /*23610*/  IMAD.IADD R8, R6, 0x1, -R8 ;  /* 0x0000000106087824 */ /* 0x004fce00078e0a08 */
.L_x_1624:
[----:B------:R-:W-:Y:S02]  /*23620*/  ULDC.64 UR4, c[0x0][0x208] ;  /* 0x0000820000047ab9 */ /* 0x000fe40000000a00 */
[----:B------:R-:W2:Y:S04]  /*23630*/  @P1 LDG.E R6, desc[UR4][R2.64] ;  /* 0x0000000402061981 */ /* 0x000ea8000c1e1900 */
[----:B0-----:R-:W2:Y:S01]  /*23640*/  @P1 LDG.E R2, desc[UR4][R2.64+0x4] ;  /* 0x0000040402021981 */ /* 0x001ea2000c1e1900 */
[----:B-----5:R-:W-:Y:S02]  /*23650*/  IMAD.IADD R7, R8, 0x1, -R5 ;  /* 0x0000000108077824 */ /* 0x020fe400078e0a05 */
[----:B--2---:R-:W-:Y:S01]  /*23660*/  @P1 IMAD.IADD R11, R2, 0x1, -R6 ;  /* 0x00000001020b1824 */ /* 0x004fe200078e0a06 */
[----:B------:R-:W-:-:S03]  /*23670*/  LEA R6, R17, 0x80, 0x7 ;  /* 0x0000008011067811 */ /* 0x000fc600078e38ff */
[----:B------:R-:W-:-:S04]  /*23680*/  IMAD.IADD R5, R7, 0x1, R11 ;  /* 0x0000000107057824 */ /* 0x000fc800078e020b */
[C---:B------:R-:W-:Y:S01]  /*23690*/  VIADD R20, R5.reuse, 0x5f ;  /* 0x0000005f05147836 */ /* 0x040fe20000000000 */
[----:B------:R-:W-:-:S03]  /*236a0*/  IADD3 R6, R5, R6, -R0 ;  /* 0x0000000605067210 */ /* 0x000fc60007ffe800 */
[----:B------:R-:W-:-:S05]  /*236b0*/  IMAD.HI R20, R20, 0x2aaaaaab, RZ ;  /* 0x2aaaaaab14147827 */ /* 0x000fca00078e02ff */
[----:B------:R-:W-:-:S04]  /*236c0*/  SHF.R.U32.HI R2, RZ, 0x1f, R20 ;  /* 0x0000001fff027819 */ /* 0x000fc80000011614 */
[----:B------:R-:W-:Y:S02]  /*236d0*/  LEA.HI.SX32 R20, R20, R2, 0x1c ;  /* 0x0000000214147211 */ /* 0x000fe400078fe2ff */
[----:B------:R-:W0:Y:S02]  /*236e0*/  LDC.64 R2, c[0x0][0x9e0] ;  /* 0x00027800ff027b82 */ /* 0x000e240000000a00 */
[----:B0-----:R-:W-:Y:S01]  /*236f0*/  ISETP.GE.AND P2, PT, R3, 0x1, PT ;  /* 0x000000010300780c */ /* 0x001fe20003f46270 */
[----:B------:R-:W-:-:S12]  /*23700*/  IMAD.IADD R2, R6, 0x1, R2 ;  /* 0x0000000106027824 */ /* 0x000fd800078e0202 */
[----:B------:R-:W-:Y:S05]  /*23710*/  @!P2 BRA `(.L_x_1625) ;  /* 0x000000000048a947 */ /* 0x000fea0003800000 */
[C---:B------:R-:W-:Y:S01]  /*23720*/  ISETP.GT.AND P0, PT, R6.reuse, RZ, PT ;  /* 0x000000ff0600720c */ /* 0x040fe20003f04270 */
[----:B------:R-:W-:Y:S01]  /*23730*/  BSSY B0, `(.L_x_1626) ;  /* 0x000000e000007945 */ /* 0x000fe20003800000 */
[----:B------:R-:W-:-:S11]  /*23740*/  VIADD R10, R6, 0xffffffff ;  /* 0xffffffff060a7836 */ /* 0x000fd60000000000 */
[----:B------:R-:W-:Y:S05]  /*23750*/  @P0 BRA `(.L_x_1627) ;  /* 0x00000000001c0947 */ /* 0x000fea0003800000 */
[----:B------:R-:W-:Y:S01]  /*23760*/  ISETP.NE.AND P0, PT, R3, 0x1, PT ;  /* 0x000000010300780c */ /* 0x000fe20003f05270 */
[----:B------:R-:W-:-:S12]  /*23770*/  IMAD.MOV R10, RZ, RZ, -R6 ;  /* 0x000000ffff0a7224 */ /* 0x000fd800078e0a06 */
[----:B-1----:R-:W0:Y:S02]  /*23780*/  @P0 LDC.64 R8, c[0x0][0x9e8] ;  /* 0x00027a00ff080b82 */ /* 0x002e240000000a00 */
[----:B0-----:R-:W-:-:S05]  /*23790*/  @P0 IMAD.HI.U32 R8, R10, R8, RZ ;  /* 0x000000080a080227 */ /* 0x001fca00078e00ff */
[----:B------:R-:W-:-:S04]  /*237a0*/  @P0 SHF.R.U32.HI R10, RZ, R9, R8 ;  /* 0x00000009ff0a0219 */ /* 0x000fc80000011608 */
[----:B------:R-:W-:Y:S01]  /*237b0*/  LOP3.LUT R10, RZ, R10, RZ, 0x33, !PT ;  /* 0x0000000aff0a7212 */ /* 0x000fe200078e33ff */
[----:B------:R-:W-:Y:S06]  /*237c0*/  BRA `(.L_x_1628) ;  /* 0x0000000000107947 */ /* 0x000fec0003800000 */
.L_x_1627:
[----:B------:R-:W-:-:S13]  /*237d0*/  ISETP.NE.AND P0, PT, R3, 0x1, PT ;  /* 0x000000010300780c */ /* 0x000fda0003f05270 */
[----:B-1----:R-:W0:Y:S02]  /*237e0*/  @P0 LDC.64 R8, c[0x0][0x9e8] ;  /* 0x00027a00ff080b82 */ /* 0x002e240000000a00 */
[----:B0-----:R-:W-:-:S05]  /*237f0*/  @P0 IMAD.HI.U32 R8, R10, R8, RZ ;  /* 0x000000080a080227 */ /* 0x001fca00078e00ff */
[----:B------:R-:W-:-:S07]  /*23800*/  @P0 SHF.R.U32.HI R10, RZ, R9, R8 ;  /* 0x00000009ff0a0219 */ /* 0x000fce0000011608 */
.L_x_1628:
[----:B------:R-:W-:Y:S05]  /*23810*/  BSYNC B0 ;  /* 0x0000000000007941 */ /* 0x000fea0003800000 */
.L_x_1626:
[----:B------:R-:W-:-:S05]  /*23820*/  IMAD R10, R10, R3, R3 ;  /* 0x000000030a0a7224 */ /* 0x000fca00078e0203 */
[----:B------:R-:W-:-:S07]  /*23830*/  VIMNMX R2, R2, R10, PT ;  /* 0x0000000a02027248 */ /* 0x000fce0003fe0100 */
.L_x_1625:
        /* <DEDUP_REMOVED lines=10> */
[----:B-1----:R-:W0:Y:S02]  /*238e0*/  @P0 LDC.64 R8, c[0x0][0x9e8] ;  /* 0x00027a00ff080b82 */ /* 0x002e240000000a00 */
[----:B0-----:R-:W-:-:S05]  /*238f0*/  @P0 IMAD.HI.U32 R8, R10, R8, RZ ;  /* 0x000000080a080227 */ /* 0x001fca00078e00ff */
[----:B------:R-:W-:-:S04]  /*23900*/  @P0 SHF.R.U32.HI R10, RZ, R9, R8 ;  /* 0x00000009ff0a0219 */ /* 0x000fc80000011608 */
[----:B------:R-:W-:Y:S01]  /*23910*/  LOP3.LUT R10, RZ, R10, RZ, 0x33, !PT ;  /* 0x0000000aff0a7212 */ /* 0x000fe200078e33ff */
[----:B------:R-:W-:Y:S06]  /*23920*/  BRA `(.L_x_1632) ;  /* 0x0000000000147947 */ /* 0x000fec0003800000 */
.L_x_1631:
[----:B------:R-:W-:Y:S01]  /*23930*/  ISETP.NE.AND P0, PT, R3, 0x1, PT ;  /* 0x000000010300780c */ /* 0x000fe20003f05270 */
[----:B------:R-:W-:-:S12]  /*23940*/  IMAD.MOV.U32 R10, RZ, RZ, R0 ;  /* 0x000000ffff0a7224 */ /* 0x000fd800078e0000 */
[----:B-1----:R-:W0:Y:S02]  /*23950*/  @P0 LDC.64 R8, c[0x0][0x9e8] ;  /* 0x00027a00ff080b82 */ /* 0x002e240000000a00 */
[----:B0-----:R-:W-:-:S05]  /*23960*/  @P0 IMAD.HI.U32 R8, R0, R8, RZ ;  /* 0x0000000800080227 */ /* 0x001fca00078e00ff */
[----:B------:R-:W-:-:S07]  /*23970*/  @P0 SHF.R.U32.HI R10, RZ, R9, R8 ;  /* 0x00000009ff0a0219 */ /* 0x000fce0000011608 */
.L_x_1632:
[----:B------:R-:W-:Y:S05]  /*23980*/  BSYNC B0 ;  /* 0x0000000000007941 */ /* 0x000fea0003800000 */
.L_x_1630:
[----:B------:R-:W-:-:S05]  /*23990*/  IMAD R3, R10, R3, RZ ;  /* 0x000000030a037224 */ /* 0x000fca00078e02ff */
[----:B------:R-:W-:-:S07]  /*239a0*/  VIMNMX R5, R5, R3, !PT ;  /* 0x0000000305057248 */ /* 0x000fce0007fe0100 */
.L_x_1629:
[----:B------:R-:W-:Y:S01]  /*239b0*/  VIADD R3, R2, 0x5f ;  /* 0x0000005f02037836 */ /* 0x000fe20000000000 */
[----:B------:R-:W-:Y:S01]  /*239c0*/  BSSY B0, `(.L_x_1633) ;  /* 0x00000e9000007945 */ /* 0x000fe20003800000 */
[----:B------:R-:W-:Y:S01]  /*239d0*/  IMAD.HI R5, R5, 0x2aaaaaab, RZ ;  /* 0x2aaaaaab05057827 */ /* 0x000fe200078e02ff */
[----:B------:R-:W-:-:S03]  /*239e0*/  PLOP3.LUT P2, PT, PT, PT, PT, 0x80, 0x0 ;  /* 0x000000000000781c */ /* 0x000fc60003f4f070 */
[----:B------:R-:W-:-:S05]  /*239f0*/  IMAD.HI R3, R3, 0x2aaaaaab, RZ ;  /* 0x2aaaaaab03037827 */ /* 0x000fca00078e02ff */
[----:B------:R-:W-:-:S04]  /*23a00*/  SHF.R.U32.HI R2, RZ, 0x1f, R3 ;  /* 0x0000001fff027819 */ /* 0x000fc80000011603 */
[----:B------:R-:W-:Y:S02]  /*23a10*/  LEA.HI.SX32 R3, R3, R2, 0x1c ;  /* 0x0000000203037211 */ /* 0x000fe400078fe2ff */
[----:B------:R-:W-:Y:S02]  /*23a20*/  SHF.R.U32.HI R2, RZ, 0x1f, R5 ;  /* 0x0000001fff027819 */ /* 0x000fe40000011605 */
[----:B------:R-:W-:Y:S02]  /*23a30*/  VIMNMX R3, R20, R3, PT ;  /* 0x0000000314037248 */ /* 0x000fe40003fe0100 */
[----:B------:R-:W-:-:S04]  /*23a40*/  LEA.HI.SX32 R2, R5, R2, 0x1c ;  /* 0x0000000205027211 */ /* 0x000fc800078fe2ff */
[----:B------:R-:W-:-:S05]  /*23a50*/  VIMNMX R2, RZ, R2, !PT ;  /* 0x00000002ff027248 */ /* 0x000fca0007fe0100 */
[--C-:B------:R-:W-:Y:S02]  /*23a60*/  IMAD R2, R2, 0x60, -R7.reuse ;  /* 0x0000006002027824 */ /* 0x100fe400078e0a07 */
[----:B------:R-:W-:-:S03]  /*23a70*/  IMAD R7, R3, 0x60, -R7 ;  /* 0x0000006003077824 */ /* 0x000fc600078e0a07 */
[----:B------:R-:W-:Y:S02]  /*23a80*/  VIMNMX R3, RZ, R2, !PT ;  /* 0x00000002ff037248 */ /* 0x000fe40007fe0100 */
[----:B------:R-:W-:-:S03]  /*23a90*/  VIMNMX R11, R7, R11, PT ;  /* 0x0000000b070b7248 */ /* 0x000fc60003fe0100 */
[----:B-1----:R-:W-:Y:S01]  /*23aa0*/  IMAD.WIDE.U32 R8, R3, -0x55555555, RZ ;  /* 0xaaaaaaab03087825 */ /* 0x002fe200078e00ff */
[----:B------:R-:W-:-:S04]  /*23ab0*/  ISETP.GT.AND P0, PT, R11, R3, PT ;  /* 0x000000030b00720c */ /* 0x000fc80003f04270 */
[----:B------:R-:W-:-:S05]  /*23ac0*/  SHF.R.U32.HI R2, RZ, 0x6, R9 ;  /* 0x00000006ff027819 */ /* 0x000fca0000011609 */
[----:B------:R-:W-:-:S04]  /*23ad0*/  IMAD.MOV.U32 R7, RZ, RZ, R2 ;  /* 0x000000ffff077224 */ /* 0x000fc800078e0002 */
[----:B------:R-:W-:-:S04]  /*23ae0*/  @P0 VIADD R3, R11, 0x5f ;  /* 0x0000005f0b030836 */ /* 0x000fc80000000000 */
[----:B------:R-:W-:-:S05]  /*23af0*/  @P0 IMAD.HI R3, R3, 0x2aaaaaab, RZ ;  /* 0x2aaaaaab03030827 */ /* 0x000fca00078e02ff */
[----:B------:R-:W-:-:S04]  /*23b00*/  @P0 SHF.R.U32.HI R5, RZ, 0x1f, R3 ;  /* 0x0000001fff050819 */ /* 0x000fc80000011603 */
[----:B------:R-:W-:-:S04]  /*23b10*/  @P0 LEA.HI.SX32 R7, R3, R5, 0x1c ;  /* 0x0000000503070211 */ /* 0x000fc800078fe2ff */
[----:B------:R-:W-:-:S13]  /*23b20*/  ISETP.GT.AND P0, PT, R7, R2, PT ;  /* 0x000000020700720c */ /* 0x000fda0003f04270 */
[----:B------:R-:W-:Y:S05]  /*23b30*/  @!P0 BRA `(.L_x_1634) ;  /* 0x0000000c00448947 */ /* 0x000fea0003800000 */
[----:B------:R-:W0:Y:S01]  /*23b40*/  LDC R3, c[0x0][0x428] ;  /* 0x00010a00ff037b82 */ /* 0x000e220000000800 */
[----:B------:R-:W-:Y:S01]  /*23b50*/  UMOV UR4, 0xffffffff ;  /* 0xffffffff00047882 */ /* 0x000fe20000000000 */
[----:B0-----:R-:W-:Y:S01]  /*23b60*/  ISETP.NE.AND P0, PT, R3, 0x1, PT ;  /* 0x000000010300780c */ /* 0x001fe20003f05270 */
[----:B------:R-:W-:-:S12]  /*23b70*/  IMAD.MOV.U32 R3, RZ, RZ, R18 ;  /* 0x000000ffff037224 */ /* 0x000fd800078e0012 */
[----:B------:R-:W0:Y:S08]  /*23b80*/  @P0 LDC R5, c[0x0][0x42c] ;  /* 0x00010b00ff050b82 */ /* 0x000e300000000800 */
[----:B------:R-:W1:Y:S01]  /*23b90*/  @P0 LDC R8, c[0x0][0x430] ;  /* 0x00010c00ff080b82 */ /* 0x000e620000000800 */
[----:B0-----:R-:W-:-:S05]  /*23ba0*/  @P0 IMAD.HI.U32 R5, R18, R5, RZ ;  /* 0x0000000512050227 */ /* 0x001fca00078e00ff */
[----:B-1----:R-:W-:Y:S02]  /*23bb0*/  @P0 SHF.R.U32.HI R3, RZ, R8, R5 ;  /* 0x00000008ff030219 */ /* 0x002fe40000011605 */
[----:B------:R-:W-:Y:S01]  /*23bc0*/  SEL R5, R19, RZ, !P1 ;  /* 0x000000ff13057207 */ /* 0x000fe20004800000 */
[----:B------:R-:W-:Y:S06]  /*23bd0*/  BRA.DIV UR4, `(.L_x_1635) ;  /* 0x0000005e04e87947 */ /* 0x000fec000b800000 */
.L_x_1794:
[----:B------:R-:W-:-:S03]  /*23be0*/  UMOV UR4, 0xffffffff ;  /* 0xffffffff00047882 */ /* 0x000fc60000000000 */
[----:B------:R-:W-:Y:S05]  /*23bf0*/  BRA.DIV UR4, `(.L_x_1636) ;  /* 0x0000006204147947 */ /* 0x000fea000b800000 */
[----:B------:R-:W-:-:S13]  /*23c00*/  ELECT P6, URZ, PT ;  /* 0x00000000003f782f */ /* 0x000fda00038c0000 */
.L_x_1797:
        /* <DEDUP_REMOVED lines=12> */
.L_x_1798:
[----:B------:R-:W-:Y:S05]  /*23cd0*/  BSYNC B1 ;  /* 0x0000000000017941 */ /* 0x000fea0003800000 */
.L_x_1637:
        /* <DEDUP_REMOVED lines=8> */
.L_x_1799:
        /* <DEDUP_REMOVED lines=11> */
.L_x_1642:
        /* <DEDUP_REMOVED lines=13> */
[----:B------:R-:W-:-:S04]  /*23ee0*/  IMAD R9, R7, 0x60, R4 ;  /* 0x0000006007097824 */ /* 0x000fc800078e0204 */
[----:B------:R-:W-:-:S05]  /*23ef0*/  VIADD R9, R9, 0xffffffa0 ;  /* 0xffffffa009097836 */ /* 0x000fca0000000000 */
        /* <DEDUP_REMOVED lines=15> */
.L_x_1800:
        /* <DEDUP_REMOVED lines=8> */
.L_x_1644:
[----:B01----:R-:W2:Y:S01]  /*24070*/  LDL R10, [R1+0x4] ;  /* 0x00000400010a7983 */ /* 0x003ea20000100800 */
        /* <DEDUP_REMOVED lines=11> */
[----:B------:R-:W-:-:S13]  /*24130*/  R2UR UR6, R8 ;  /* 0x00000000080672ca */ /* 0x000fda00000e0000 */
[----:B------:R-:W-:Y:S02]  /*24140*/  UIADD3 UR8, UR6, 0x400, URZ ;  /* 0x0000040006087890 */ /* 0x000fe4000fffe03f */
[----:B------:R-:W-:-:S03]  /*24150*/  UIADD3 UR14, UR6, 0x3400, URZ ;  /* 0x00003400060e7890 */ /* 0x000fc6000fffe03f */
[----:B------:R-:W-:-:S04]  /*24160*/  UMOV UR6, 0x0 ;  /* 0x0000000000067882 */ /* 0x000fc80000000000 */
[----:B------:R0:W-:Y:S02]  /*24170*/  UTMALDG.4D [UR8], [UR4], desc[UR6] ;  /* 0x00000608040075b4 */ /* 0x0001e40008019000 */
[----:B0-----:R-:W-:Y:S01]  /*24180*/  UMOV UR8, UR14 ;  /* 0x0000000e00087c82 */ /* 0x001fe20008000000 */
[----:B------:R-:W-:Y:S02]  /*24190*/  UMOV UR10, UR15 ;  /* 0x0000000f000a7c82 */ /* 0x000fe40008000000 */
[----:B------:R1:W-:Y:S02]  /*241a0*/  UTMALDG.4D [UR8], [UR4], desc[UR6] ;  /* 0x00000608040075b4 */ /* 0x0003e40008019000 */
[----:B-1----:R-:W-:Y:S01]  /*241b0*/  NOP ;  /* 0x0000000000007918 */ /* 0x002fe20000000000 */
.L_x_1640:
[----:B------:R-:W-:Y:S05]  /*241c0*/  BSYNC B1 ;  /* 0x0000000000017941 */ /* 0x000fea0003800000 */
.L_x_1639:
[----:B0-----:R-:W2:Y:S04]  /*241d0*/  LDL.LU R8, [R1+0x4] ;  /* 0x0000040001087983 */ /* 0x001ea80000300800 */
[----:B------:R-:W3:Y:S01]  /*241e0*/  LDL.LU R10, [R1+0x14] ;  /* 0x00001400010a7983 */ /* 0x000ee20000300800 */
[----:B------:R-:W-:Y:S01]  /*241f0*/  VIADD R7, R7, 0xfffffffe ;  /* 0xfffffffe07077836 */ /* 0x000fe20000000000 */
[----:B------:R-:W-:Y:S01]  /*24200*/  PLOP3.LUT P2, PT, PT, PT, PT, 0x8, 0x0 ;  /* 0x000000000000781c */ /* 0x000fe20003f4e170 */
[----:B--2---:R-:W-:-:S05]  /*24210*/  VIADD R8, R8, 0x1 ;  /* 0x0000000108087836 */ /* 0x004fca0000000000 */
[----:B------:R-:W-:-:S04]  /*24220*/  ISETP.NE.AND P0, PT, R8, 0x2, PT ;  /* 0x000000020800780c */ /* 0x000fc80003f05270 */
[----:B------:R-:W-:Y:S02]  /*24230*/  SEL R9, RZ, 0x1, P0 ;  /* 0x00000001ff097807 */ /* 0x000fe40000000000 */
[----:B------:R-:W-:Y:S02]  /*24240*/  SEL R8, R8, RZ, P0 ;  /* 0x000000ff08087207 */ /* 0x000fe40000000000 */
[----:B---3--:R-:W-:Y:S02]  /*24250*/  LOP3.LUT R10, R10, R9, RZ, 0x3c, !PT ;  /* 0x000000090a0a7212 */ /* 0x008fe400078e3cff */
[----:B------:R-:W-:-:S03]  /*24260*/  ISETP.GE.AND P0, PT, R7, R2, PT ;  /* 0x000000020700720c */ /* 0x000fc60003f06270 */
[----:B------:R0:W-:Y:S04]  /*24270*/  STL [R1+0x14], R10 ;  /* 0x0000140a01007387 */ /* 0x0001e80000100800 */
[----:B------:R0:W-:Y:S06]  /*24280*/  STL [R1+0x4], R8 ;  /* 0x0000040801007387 */ /* 0x0001ec0000100800 */
[----:B------:R-:W-:Y:S05]  /*24290*/  @!P0 BRA `(.L_x_1634) ;  /* 0x00000004006c8947 */ /* 0x000fea0003800000 */
.L_x_1651:
[----:B------:R-:W-:Y:S05]  /*242a0*/  YIELD ;  /* 0x0000000000007946 */ /* 0x000fea0003800000 */
[----:B------:R-:W-:Y:S04]  /*242b0*/  BSSY B1, `(.L_x_1645) ;  /* 0x000004d000017945 */ /* 0x000fe80003800000 */
[----:B-1----:R-:W-:Y:S05]  /*242c0*/  @!P6 BRA `(.L_x_1646) ;  /* 0x00000004002ce947 */ /* 0x002fea0003800000 */
[----:B0-----:R-:W2:Y:S04]  /*242d0*/  LDL R8, [R1+0x4] ;  /* 0x0000040001087983 */ /* 0x001ea80000100800 */
[----:B------:R-:W3:Y:S01]  /*242e0*/  LDL R9, [R1+0x14] ;  /* 0x0000140001097983 */ /* 0x000ee20000100800 */
[----:B--2---:R-:W-:Y:S01]  /*242f0*/  IMAD R8, R8, 0x8, R11 ;  /* 0x0000000808087824 */ /* 0x004fe200078e020b */
[----:B---3--:R-:W-:-:S04]  /*24300*/  SHF.L.U32 R9, R9, 0x1f, RZ ;  /* 0x0000001f09097819 */ /* 0x008fc800000006ff */
[----:B------:R-:W0:Y:S02]  /*24310*/  SYNCS.PHASECHK.TRANS64.TRYWAIT P0, [R8+URZ+0x2a8a0], R9 ;  /* 0x02a8a009080075a7 */ /* 0x000e24000800017f */
[----:B0-----:R-:W-:Y:S05]  /*24320*/  @!P0 BRA `(.L_x_1647) ;  /* 0x0000005800a48947 */ /* 0x001fea0003800000 */
.L_x_1801:
        /* <DEDUP_REMOVED lines=11> */
.L_x_1648:
        /* <DEDUP_REMOVED lines=13> */
[----:B------:R-:W-:-:S05]  /*244b0*/  IMAD R10, R7, 0x60, R4 ;  /* 0x00000060070a7824 */ /* 0x000fca00078e0204 */
[----:B------:R-:W-:-:S07]  /*244c0*/  R2UR UR11, R10 ;  /* 0x000000000a0b72ca */ /* 0x000fce00000e0000 */
        /* <DEDUP_REMOVED lines=14> */
.L_x_1802:
        /* <DEDUP_REMOVED lines=8> */
.L_x_1650:
        /* <DEDUP_REMOVED lines=21> */
.L_x_1646:
[----:B------:R-:W-:Y:S05]  /*24780*/  BSYNC B1 ;  /* 0x0000000000017941 */ /* 0x000fea0003800000 */
.L_x_1645:
[----:B0-----:R-:W2:Y:S04]  /*24790*/  LDL.LU R8, [R1+0x4] ;  /* 0x0000040001087983 */ /* 0x001ea80000300800 */
[----:B------:R-:W3:Y:S01]  /*247a0*/  LDL.LU R10, [R1+0x14] ;  /* 0x00001400010a7983 */ /* 0x000ee20000300800 */
[----:B--2---:R-:W-:-:S05]  /*247b0*/  VIADD R8, R8, 0x1 ;  /* 0x0000000108087836 */ /* 0x004fca0000000000 */
[----:B------:R-:W-:-:S04]  /*247c0*/  ISETP.NE.AND P0, PT, R8, 0x2, PT ;  /* 0x000000020800780c */ /* 0x000fc80003f05270 */
[----:B------:R-:W-:Y:S02]  /*247d0*/  SEL R9, RZ, 0x1, P0 ;  /* 0x00000001ff097807 */ /* 0x000fe40000000000 */
[----:B------:R-:W-:Y:S02]  /*247e0*/  SEL R8, R8, RZ, P0 ;  /* 0x000000ff08087207 */ /* 0x000fe40000000000 */
[----:B---3--:R-:W-:Y:S02]  /*247f0*/  LOP3.LUT R10, R10, R9, RZ, 0x3c, !PT ;  /* 0x000000090a0a7212 */ /* 0x008fe400078e3cff */
[C---:B------:R-:W-:Y:S01]  /*24800*/  ISETP.GT.AND P0, PT, R7.reuse, R2, PT ;  /* 0x000000020700720c */ /* 0x040fe20003f04270 */
[----:B------:R-:W-:Y:S02]  /*24810*/  VIADD R7, R7, 0xffffffff ;  /* 0xffffffff07077836 */ /* 0x000fe40000000000 */
[----:B------:R1:W-:Y:S04]  /*24820*/  STL [R1+0x14], R10 ;  /* 0x0000140a01007387 */ /* 0x0003e80000100800 */
[----:B------:R1:W-:Y:S06]  /*24830*/  STL [R1+0x4], R8 ;  /* 0x0000040801007387 */ /* 0x0003ec0000100800 */
[----:B------:R-:W-:Y:S05]  /*24840*/  @P0 BRA `(.L_x_1651) ;  /* 0xfffffff800940947 */ /* 0x000fea000383ffff */
.L_x_1634:
[----:B------:R-:W-:Y:S05]  /*24850*/  BSYNC B0 ;  /* 0x0000000000007941 */ /* 0x000fea0003800000 */
.L_x_1633:
[----:B------:R-:W2:Y:S01]  /*24860*/  LDC.64 R2, c[0x0][0x9e0] ;  /* 0x00027800ff027b82 */ /* 0x000ea20000000a00 */
[----:B------:R-:W-:Y:S07]  /*24870*/  @!P2 WARPSYNC.ALL ;  /* 0x000000000000a948 */ /* 0x000fee0003800000 */
[----:B------:R-:W-:Y:S01]  /*24880*/  @!P2 BAR.SYNC.DEFER_BLOCKING 0xc, 0x120 ;  /* 0x030480000000ab1d */ /* 0x000fe20000010000 */
[----:B--2---:R-:W-:Y:S01]  /*24890*/  ISETP.GE.AND P1, PT, R3, 0x1, PT ;  /* 0x000000010300780c */ /* 0x004fe20003f26270 */
        /* <DEDUP_REMOVED lines=8> */
[----:B------:R-:W2:Y:S02]  /*24920*/  @P0 LDC.64 R4, c[0x0][0x9e8] ;  /* 0x00027a00ff040b82 */ /* 0x000ea40000000a00 */
[----:B--2---:R-:W-:-:S05]  /*24930*/  @P0 IMAD.HI.U32 R4, R6, R4, RZ ;  /* 0x0000000406040227 */ /* 0x004fca00078e00ff */
[----:B------:R-:W-:-:S04]  /*24940*/  @P0 SHF.R.U32.HI R6, RZ, R5, R4 ;  /* 0x00000005ff060219 */ /* 0x000fc80000011604 */
[----:B------:R-:W-:Y:S01]  /*24950*/  LOP3.LUT R7, RZ, R6, RZ, 0x33, !PT ;  /* 0x00000006ff077212 */ /* 0x000fe200078e33ff */
[----:B------:R-:W-:Y:S06]  /*24960*/  BRA `(.L_x_1655) ;  /* 0x0000000000107947 */ /* 0x000fec0003800000 */
.L_x_1654:
[----:B------:R-:W-:-:S13]  /*24970*/  ISETP.NE.AND P0, PT, R3, 0x1, PT ;  /* 0x000000010300780c */ /* 0x000fda0003f05270 */
[----:B------:R-:W2:Y:S02]  /*24980*/  @P0 LDC.64 R4, c[0x0][0x9e8] ;  /* 0x00027a00ff040b82 */ /* 0x000ea40000000a00 */
[----:B--2---:R-:W-:-:S05]  /*24990*/  @P0 IMAD.HI.U32 R4, R7, R4, RZ ;  /* 0x0000000407040227 */ /* 0x004fca00078e00ff */
[----:B------:R-:W-:-:S07]  /*249a0*/  @P0 SHF.R.U32.HI R7, RZ, R5, R4 ;  /* 0x00000005ff070219 */ /* 0x000fce0000011604 */
.L_x_1655:
[----:B------:R-:W-:Y:S05]  /*249b0*/  BSYNC B0 ;  /* 0x0000000000007941 */ /* 0x000fea0003800000 */
.L_x_1653:
[----:B------:R-:W-:-:S05]  /*249c0*/  IMAD R7, R7, R3, R3 ;  /* 0x0000000307077224 */ /* 0x000fca00078e0203 */
[----:B------:R-:W-:-:S07]  /*249d0*/  VIMNMX R2, R2, R7, PT ;  /* 0x0000000702027248 */ /* 0x000fce0003fe0100 */
.L_x_1652:
[----:B------:R-:W-:Y:S01]  /*249e0*/  VIADD R2, R2, 0x5f ;  /* 0x0000005f02027836 */ /* 0x000fe20000000000 */
[----:B------:R-:W-:-:S03]  /*249f0*/  ULDC UR4, c[0x0][0x9dc] ;  /* 0x0002770000047ab9 */ /* 0x000fc60000000800 */
[----:B------:R-:W-:-:S05]  /*24a00*/  IMAD.HI R2, R2, 0x2aaaaaab, RZ ;  /* 0x2aaaaaab02027827 */ /* 0x000fca00078e02ff */
[----:B------:R-:W-:-:S04]  /*24a10*/  SHF.R.U32.HI R5, RZ, 0x1f, R2 ;  /* 0x0000001fff057819 */ /* 0x000fc80000011602 */
[----:B------:R-:W-:Y:S01]  /*24a20*/  LEA.HI.SX32 R5, R2, R5, 0x1c ;  /* 0x0000000502057211 */ /* 0x000fe200078fe2ff */
[----:B------:R-:W-:-:S03]  /*24a30*/  VIADD R2, R0, -UR4 ;  /* 0x8000000400027c36 */ /* 0x000fc60008000000 */
[----:B------:R-:W-:-:S05]  /*24a40*/  VIMNMX R6, R20, R5, PT ;  /* 0x0000000514067248 */ /* 0x000fca0003fe0100 */
[----:B------:R2:W-:Y:S01]  /*24a50*/  STL [R1+0x24], R6 ;  /* 0x0000240601007387 */ /* 0x0005e20000100800 */
[----:B------:R-:W-:Y:S05]  /*24a60*/  @!P1 BRA `(.L_x_1656) ;  /* 0x0000000000449947 */ /* 0x000fea0003800000 */
[----:B------:R-:W-:Y:S01]  /*24a70*/  ISETP.GT.AND P0, PT, R0, -0x1, PT ;  /* 0xffffffff0000780c */ /* 0x000fe20003f04270 */
[----:B------:R-:W-:-:S12]  /*24a80*/  BSSY B0, `(.L_x_1657) ;  /* 0x000000d000007945 */ /* 0x000fd80003800000 */
[----:B------:R-:W-:Y:S05]  /*24a90*/  @P0 BRA `(.L_x_1658) ;  /* 0x00000000001c0947 */ /* 0x000fea0003800000 */
[----:B------:R-:W-:Y:S02]  /*24aa0*/  ISETP.NE.AND P0, PT, R3, 0x1, PT ;  /* 0x000000010300780c */ /* 0x000fe40003f05270 */
[----:B------:R-:W-:-:S11]  /*24ab0*/  LOP3.LUT R7, RZ, R0, RZ, 0x33, !PT ;  /* 0x00000000ff077212 */ /* 0x000fd600078e33ff */
[----:B------:R-:W3:Y:S02]  /*24ac0*/  @P0 LDC.64 R4, c[0x0][0x9e8] ;  /* 0x00027a00ff040b82 */ /* 0x000ee40000000a00 */
[----:B---3--:R-:W-:-:S05]  /*24ad0*/  @P0 IMAD.HI.U32 R4, R7, R4, RZ ;  /* 0x0000000407040227 */ /* 0x008fca00078e00ff */
[----:B------:R-:W-:-:S04]  /*24ae0*/  @P0 SHF.R.U32.HI R7, RZ, R5, R4 ;  /* 0x00000005ff070219 */ /* 0x000fc80000011604 */
[----:B------:R-:W-:Y:S01]  /*24af0*/  LOP3.LUT R0, RZ, R7, RZ, 0x33, !PT ;  /* 0x00000007ff007212 */ /* 0x000fe200078e33ff */
[----:B------:R-:W-:Y:S06]  /*24b00*/  BRA `(.L_x_1659) ;  /* 0x0000000000107947 */ /* 0x000fec0003800000 */
.L_x_1658:
[----:B------:R-:W-:-:S13]  /*24b10*/  ISETP.NE.AND P0, PT, R3, 0x1, PT ;  /* 0x000000010300780c */ /* 0x000fda0003f05270 */
[----:B------:R-:W3:Y:S02]  /*24b20*/  @P0 LDC.64 R4, c[0x0][0x9e8] ;  /* 0x00027a00ff040b82 */ /* 0x000ee40000000a00 */
[----:B---3--:R-:W-:-:S05]  /*24b30*/  @P0 IMAD.HI.U32 R4, R0, R4, RZ ;  /* 0x0000000400040227 */ /* 0x008fca00078e00ff */
[----:B------:R-:W-:-:S07]  /*24b40*/  @P0 SHF.R.U32.HI R0, RZ, R5, R4 ;  /* 0x00000005ff000219 */ /* 0x000fce0000011604 */
.L_x_1659:
[----:B------:R-:W-:Y:S05]  /*24b50*/  BSYNC B0 ;  /* 0x0000000000007941 */ /* 0x000fea0003800000 */
.L_x_1657:
[----:B------:R-:W-:-:S05]  /*24b60*/  IMAD R3, R0, R3, RZ ;  /* 0x0000000300037224 */ /* 0x000fca00078e02ff */
[----:B------:R-:W-:-:S07]  /*24b70*/  VIMNMX R2, R2, R3, !PT ;  /* 0x0000000302027248 */ /* 0x000fce0007fe0100 */
.L_x_1656:
[----:B------:R-:W-:Y:S01]  /*24b80*/  IMAD.HI R2, R2, 0x2aaaaaab, RZ ;  /* 0x2aaaaaab02027827 */ /* 0x000fe200078e02ff */
[----:B------:R-:W-:Y:S04]  /*24b90*/  BSSY B6, `(.L_x_1660) ;  /* 0x0000318000067945 */ /* 0x000fe80003800000 */
[----:B------:R-:W-:-:S04]  /*24ba0*/  SHF.R.U32.HI R3, RZ, 0x1f, R2 ;  /* 0x0000001fff037819 */ /* 0x000fc80000011602 */
[----:B------:R-:W-:-:S04]  /*24bb0*/  LEA.HI.SX32 R3, R2, R3, 0x1c ;  /* 0x0000000302037211 */ /* 0x000fc800078fe2ff */
[----:B------:R-:W-:-:S04]  /*24bc0*/  VIMNMX R0, RZ, R3, !PT ;  /* 0x00000003ff007248 */ /* 0x000fc80007fe0100 */
[----:B------:R-:W-:Y:S01]  /*24bd0*/  ISETP.GT.AND P0, PT, R6, R0, PT ;  /* 0x000000000600720c */ /* 0x000fe20003f04270 */
[----:B------:R3:W-:-:S12]  /*24be0*/  STL [R1+0x18], R0 ;  /* 0x0000180001007387 */ /* 0x0007d80000100800 */
[----:B---3--:R-:W-:Y:S05]  /*24bf0*/  @P0 BRA `(.L_x_1661) ;  /* 0x0000000000480947 */ /* 0x008fea0003800000 */
[----:B------:R-:W3:Y:S02]  /*24c00*/  S2R R0, SR_TID.X ;  /* 0x0000000000007919 */ /* 0x000ee40000002100 */
[----:B---3--:R-:W-:-:S04]  /*24c10*/  LOP3.LUT R0, R0, 0x1f, RZ, 0xc0, !PT ;  /* 0x0000001f00007812 */ /* 0x008fc800078ec0ff */
[----:B------:R-:W-:-:S13]  /*24c20*/  ISETP.NE.AND P1, PT, R0, RZ, PT ;  /* 0x000000ff0000720c */ /* 0x000fda0003f25270 */
[----:B------:R-:W-:Y:S05]  /*24c30*/  @P1 BRA `(.L_x_1662) ;  /* 0x0000003000341947 */ /* 0x000fea0003800000 */
[----:B------:R-:W3:Y:S01]  /*24c40*/  S2R R7, SR_LANEID ;  /* 0x0000000000077919 */ /* 0x000ee20000000000 */
[----:B------:R-:W-:Y:S01]  /*24c50*/  VOTEU.ANY UR4, UPT, PT ;  /* 0x0000000000047886 */ /* 0x000fe200038e0100 */
[----:B------:R-:W4:Y:S01]  /*24c60*/  LDC.64 R2, c[0x0][0xc38] ;  /* 0x00030e00ff027b82 */ /* 0x000f220000000a00 */
[----:B------:R-:W3:Y:S01]  /*24c70*/  FLO.U32 R0, UR4 ;  /* 0x0000000400007d00 */ /* 0x000ee200080e0000 */
[----:B------:R-:W-:-:S07]  /*24c80*/  ULDC.64 UR6, c[0x0][0x208] ;  /* 0x0000820000067ab9 */ /* 0x000fce0000000a00 */
[----:B------:R-:W4:Y:S01]  /*24c90*/  POPC R5, UR4 ;  /* 0x0000000400057d09 */ /* 0x000f220008000000 */
[----:B---3--:R-:W-:-:S13]  /*24ca0*/  ISETP.EQ.U32.AND P0, PT, R0, R7, PT ;  /* 0x000000070000720c */ /* 0x008fda0003f02070 */
[----:B----4-:R-:W3:Y:S01]  /*24cb0*/  @P0 ATOMG.E.ADD.STRONG.GPU PT, R3, desc[UR6][R2.64], R5 ;  /* 0x00000005020309a8 */ /* 0x010ee200081ee1c6 */
[----:B------:R-:W4:Y:S02]  /*24cc0*/  S2R R4, SR_LTMASK ;  /* 0x0000000000047919 */ /* 0x000f240000003900 */
[----:B----4-:R-:W-:-:S04]  /*24cd0*/  LOP3.LUT R4, R4, UR4, RZ, 0xc0, !PT ;  /* 0x0000000404047c12 */ /* 0x010fc8000f8ec0ff */
[----:B------:R-:W4:Y:S01]  /*24ce0*/  POPC R7, R4 ;  /* 0x0000000400077309 */ /* 0x000f220000000000 */
[----:B---3--:R-:W4:Y:S02]  /*24cf0*/  SHFL.IDX PT, R0, R3, R0, 0x1f ;  /* 0x00001f0003007589 */ /* 0x008f2400000e0000 */
[----:B----4-:R-:W-:Y:S01]  /*24d00*/  IADD3 R16, R0, UR36, R7 ;  /* 0x0000002400107c10 */ /* 0x010fe2000fffe007 */
[----:B------:R-:W-:Y:S06]  /*24d10*/  BRA `(.L_x_1662) ;  /* 0x0000002c00fc7947 */ /* 0x000fec0003800000 */
.L_x_1661:
[----:B------:R-:W3:Y:S01]  /*24d20*/  S2R R3, SR_CgaCtaId ;  /* 0x0000000000037919 */ /* 0x000ee20000008800 */
[----:B------:R-:W-:-:S04]  /*24d30*/  MOV R0, 0x400 ;  /* 0x0000040000007802 */ /* 0x000fc80000000f00 */
[----:B---3--:R-:W-:-:S05]  /*24d40*/  LEA R2, R3, R0, 0x18 ;  /* 0x0000000003027211 */ /* 0x008fca00078ec0ff */
[----:B------:R3:W-:Y:S01]  /*24d50*/  STL [R1+0x20], R2 ;  /* 0x0000200201007387 */ /* 0x0007e20000100800 */
[----:B------:R-:W-:-:S05]  /*24d60*/  VIADD R0, R2, 0x18400 ;  /* 0x0001840002007836 */ /* 0x000fca0000000000 */
[----:B------:R-:W-:-:S13]  /*24d70*/  LOP3.LUT P0, RZ, R0, 0x3ff, RZ, 0xc0, !PT ;  /* 0x000003ff00ff7812 */ /* 0x000fda000780c0ff */
[----:B---3--:R-:W-:Y:S05]  /*24d80*/  @!P0 BRA `(.L_x_1663) ;  /* 0x0000000000408947 */ /* 0x008fea0003800000 */
[----:B------:R-:W-:Y:S01]  /*24d90*/  MOV R2, 0x0 ;  /* 0x0000000000027802 */ /* 0x000fe20000000f00 */
[----:B------:R-:W-:Y:S01]  /*24da0*/  ULDC.64 UR6, c[0x4][0x108] ;  /* 0x0100420000067ab9 */ /* 0x000fe20000000a00 */
[----:B------:R-:W-:Y:S01]  /*24db0*/  ULDC.64 UR8, c[0x4][0x110] ;  /* 0x0100440000087ab9 */ /* 0x000fe20000000a00 */
[----:B------:R-:W-:Y:S01]  /*24dc0*/  ULDC.64 UR4, c[0x4][0x90] ;  /* 0x0100240000047ab9 */ /* 0x000fe20000000a00 */
[----:B------:R-:W-:Y:S02]  /*24dd0*/  IMAD.U32 R4, RZ, RZ, UR6 ;  /* 0x00000006ff047e24 */ /* 0x000fe4000f8e00ff */
[----:B------:R-:W3:Y:S01]  /*24de0*/  LDC.64 R2, c[0x4][R2] ;  /* 0x0100000002027b82 */ /* 0x000ee20000000a00 */
[----:B------:R-:W-:Y:S02]  /*24df0*/  IMAD.U32 R5, RZ, RZ, UR7 ;  /* 0x00000007ff057e24 */ /* 0x000fe4000f8e00ff */
[----:B--2---:R-:W-:Y:S02]  /*24e00*/  IMAD.U32 R6, RZ, RZ, UR8 ;  /* 0x00000008ff067e24 */ /* 0x004fe4000f8e00ff */
[----:B------:R-:W-:-:S02]  /*24e10*/  IMAD.U32 R7, RZ, RZ, UR9 ;  /* 0x00000009ff077e24 */ /* 0x000fc4000f8e00ff */
[----:B01----:R-:W-:Y:S02]  /*24e20*/  IMAD.U32 R10, RZ, RZ, UR4 ;  /* 0x00000004ff0a7e24 */ /* 0x003fe4000f8e00ff */
[----:B------:R-:W-:Y:S02]  /*24e30*/  IMAD.U32 R11, RZ, RZ, UR5 ;  /* 0x00000005ff0b7e24 */ /* 0x000fe4000f8e00ff */
[----:B------:R-:W-:Y:S02]  /*24e40*/  IMAD.MOV.U32 R8, RZ, RZ, 0x70 ;  /* 0x00000070ff087424 */ /* 0x000fe400078e00ff */
[----:B------:R-:W-:Y:S02]  /*24e50*/  IMAD.MOV.U32 R12, RZ, RZ, 0x1 ;  /* 0x00000001ff0c7424 */ /* 0x000fe400078e00ff */
[----:B------:R-:W-:-:S07]  /*24e60*/  IMAD.MOV.U32 R13, RZ, RZ, RZ ;  /* 0x000000ffff0d7224 */ /* 0x000fce00078e00ff */
[----:B------:R-:W-:-:S07]  /*24e70*/  LEPC R20, `(.L_x_1663) ;  /* 0x000000001014794e */ /* 0x000fce0000000000 */
[----:B---3--:R-:W-:Y:S05]  /*24e80*/  CALL.ABS.NOINC R2 ;  /* 0x0000000002007343 */ /* 0x008fea0003c00000 */
.L_x_1663:
[----:B------:R-:W3:Y:S02]  /*24e90*/  LDL R2, [R1+0x20] ;  /* 0x0000200001027983 */ /* 0x000ee40000100800 */
[----:B---3--:R-:W-:-:S05]  /*24ea0*/  VIADD R0, R2, 0x400 ;  /* 0x0000040002007836 */ /* 0x008fca0000000000 */
[----:B------:R-:W-:-:S13]  /*24eb0*/  LOP3.LUT P0, RZ, R0, 0x3ff, RZ, 0xc0, !PT ;  /* 0x000003ff00ff7812 */ /* 0x000fda000780c0ff */
[----:B------:R-:W-:Y:S05]  /*24ec0*/  @!P0 BRA `(.L_x_1664) ;  /* 0x0000000000808947 */ /* 0x000fea0003800000 */
[----:B------:R-:W-:Y:S01]  /*24ed0*/  MOV R0, 0x0 ;  /* 0x0000000000007802 */ /* 0x000fe20000000f00 */
[----:B------:R-:W-:Y:S01]  /*24ee0*/  ULDC.64 UR6, c[0x4][0x108] ;  /* 0x0100420000067ab9 */ /* 0x000fe20000000a00 */
[----:B------:R-:W-:Y:S01]  /*24ef0*/  ULDC.64 UR8, c[0x4][0x110] ;  /* 0x0100440000087ab9 */ /* 0x000fe20000000a00 */
[----:B------:R-:W-:Y:S01]  /*24f00*/  ULDC.64 UR4, c[0x4][0x98] ;  /* 0x0100260000047ab9 */ /* 0x000fe20000000a00 */
[----:B------:R3:W4:Y:S01]  /*24f10*/  LDC.64 R2, c[0x4][R0] ;  /* 0x0100000000027b82 */ /* 0x0007220000000a00 */
[----:B------:R-:W-:Y:S02]  /*24f20*/  IMAD.U32 R4, RZ, RZ, UR6 ;  /* 0x00000006ff047e24 */ /* 0x000fe4000f8e00ff */
[----:B------:R-:W-:Y:S02]  /*24f30*/  IMAD.U32 R5, RZ, RZ, UR7 ;  /* 0x00000007ff057e24 */ /* 0x000fe4000f8e00ff */
[----:B--2---:R-:W-:Y:S02]  /*24f40*/  IMAD.U32 R6, RZ, RZ, UR8 ;  /* 0x00000008ff067e24 */ /* 0x004fe4000f8e00ff */
[----:B------:R-:W-:-:S02]  /*24f50*/  IMAD.U32 R7, RZ, RZ, UR9 ;  /* 0x00000009ff077e24 */ /* 0x000fc4000f8e00ff */
[----:B01----:R-:W-:Y:S02]  /*24f60*/  IMAD.U32 R10, RZ, RZ, UR4 ;  /* 0x00000004ff0a7e24 */ /* 0x003fe4000f8e00ff */
[----:B------:R-:W-:Y:S02]  /*24f70*/  IMAD.U32 R11, RZ, RZ, UR5 ;  /* 0x00000005ff0b7e24 */ /* 0x000fe4000f8e00ff */
[----:B------:R-:W-:Y:S02]  /*24f80*/  IMAD.MOV.U32 R8, RZ, RZ, 0x70 ;  /* 0x00000070ff087424 */ /* 0x000fe400078e00ff */
[----:B------:R-:W-:Y:S02]  /*24f90*/  IMAD.MOV.U32 R12, RZ, RZ, 0x1 ;  /* 0x00000001ff0c7424 */ /* 0x000fe400078e00ff */
[----:B---3--:R-:W-:-:S07]  /*24fa0*/  IMAD.MOV.U32 R13, RZ, RZ, RZ ;  /* 0x000000ffff0d7224 */ /* 0x008fce00078e00ff */
[----:B------:R-:W-:-:S07]  /*24fb0*/  LEPC R20, `(.L_x_1665) ;  /* 0x000000001014794e */ /* 0x000fce0000000000 */
[----:B----4-:R-:W-:Y:S05]  /*24fc0*/  CALL.ABS.NOINC R2 ;  /* 0x0000000002007343 */ /* 0x010fea0003c00000 */
.L_x_1665:
        /* <DEDUP_REMOVED lines=16> */
.L_x_1664:
[----:B------:R-:W3:Y:S01]  /*250d0*/  LDL.LU R4, [R1+0x2c] ;  /* 0x00002c0001047983 */ /* 0x000ee20000300800 */
[----:B------:R-:W4:Y:S01]  /*250e0*/  LDC R0, c[0x0][0x428] ;  /* 0x00010a00ff007b82 */ /* 0x000f220000000800 */
[----:B------:R-:W-:Y:S01]  /*250f0*/  ULDC.64 UR4, c[0x0][0x9f8] ;  /* 0x00027e0000047ab9 */ /* 0x000fe20000000a00 */
[----:B------:R-:W-:Y:S01]  /*25100*/  ULDC.64 UR6, c[0x0][0x208] ;  /* 0x0000820000067ab9 */ /* 0x000fe20000000a00 */
[----:B------:R-:W0:Y:S01]  /*25110*/  S2R R5, SR_TID.X ;  /* 0x0000000000057919 */ /* 0x000e220000002100 */
[----:B----4-:R-:W-:Y:S01]  /*25120*/  ISETP.NE.AND P0, PT, R0, 0x1, PT ;  /* 0x000000010000780c */ /* 0x010fe20003f05270 */
[----:B------:R-:W-:Y:S01]  /*25130*/  IMAD.MOV.U32 R0, RZ, RZ, R18 ;  /* 0x000000ffff007224 */ /* 0x000fe200078e0012 */
[----:B0-----:R-:W-:-:S11]  /*25140*/  LOP3.LUT R5, R5, 0x1f, RZ, 0xc0, !PT ;  /* 0x0000001f05057812 */ /* 0x001fd600078ec0ff */
[----:B------:R-:W0:Y:S08]  /*25150*/  @P0 LDC R3, c[0x0][0x42c] ;  /* 0x00010b00ff030b82 */ /* 0x000e300000000800 */
[----:B------:R-:W4:Y:S01]  /*25160*/  @P0 LDC R2, c[0x0][0x430] ;  /* 0x00010c00ff020b82 */ /* 0x000f220000000800 */
[----:B0-----:R-:W-:-:S05]  /*25170*/  @P0 IMAD.HI.U32 R3, R18, R3, RZ ;  /* 0x0000000312030227 */ /* 0x001fca00078e00ff */
[----:B----4-:R-:W-:Y:S02]  /*25180*/  @P0 SHF.R.U32.HI R0, RZ, R2, R3 ;  /* 0x00000002ff000219 */ /* 0x010fe40000011603 */
[----:B------:R-:W-:-:S04]  /*25190*/  ISETP.NE.U32.AND P0, PT, RZ, UR4, PT ;  /* 0x00000004ff007c0c */ /* 0x000fc8000bf05070 */
[----:B------:R-:W-:Y:S01]  /*251a0*/  ISETP.NE.AND.EX P0, PT, RZ, UR5, PT, P0 ;  /* 0x00000005ff007c0c */ /* 0x000fe2000bf05300 */
[----:B------:R-:W-:-:S12]  /*251b0*/  ULDC.64 UR4, c[0x0][0xa00] ;  /* 0x0002800000047ab9 */ /* 0x000fd80000000a00 */
[----:B--2---:R-:W0:Y:S01]  /*251c0*/  @P0 LDC.64 R6, c[0x0][0x9f8] ;  /* 0x00027e00ff060b82 */ /* 0x004e220000000a00 */
[----:B------:R-:W-:-:S04]  /*251d0*/  ISETP.NE.AND P6, PT, R5, RZ, PT ;  /* 0x000000ff0500720c */ /* 0x000fc80003fc5270 */
[----:B------:R-:W-:-:S09]  /*251e0*/  PLOP3.LUT P1, PT, P6, PT, PT, 0x8, 0x0 ;  /* 0x000000000000781c */ /* 0x000fd2000372e170 */
[----:B------:R-:W-:Y:S01]  /*251f0*/  VOTEU.ALL UP1, P6 ;  /* 0x00000000003f7886 */ /* 0x000fe20003020000 */
[----:B0-----:R-:W-:-:S04]  /*25200*/  @P0 IMAD.WIDE R6, R19, 0x4, R6 ;  /* 0x0000000413060825 */ /* 0x001fc800078e0206 */
[----:B------:R-:W-:-:S04]  /*25210*/  @!UP1 UIADD3 UR8, UP0, UR38, 0x270, URZ ;  /* 0x0000027026089890 */ /* 0x000fc8000ff1e03f */
[----:B------:R-:W-:-:S03]  /*25220*/  @!UP1 UIADD3.X UR9, URZ, UR39, URZ, UP0, !UPT ;  /* 0x000000273f099290 */ /* 0x000fc600087fe43f */
[----:B------:R-:W-:Y:S01]  /*25230*/  VOTEU.ALL UP0, P6 ;  /* 0x00000000003f7886 */ /* 0x000fe20003000000 */
[----:B---3--:R-:W-:Y:S02]  /*25240*/  IMAD R3, R17, 0x80, R4 ;  /* 0x0000008011037824 */ /* 0x008fe400078e0204 */
[----:B------:R-:W-:-:S06]  /*25250*/  IMAD.MOV.U32 R4, RZ, RZ, R19 ;  /* 0x000000ffff047224 */ /* 0x000fcc00078e0013 */
[----:B------:R0:W5:Y:S01]  /*25260*/  @P0 LDG.E R4, desc[UR6][R6.64] ;  /* 0x0000000606040981 */ /* 0x000162000c1e1900 */
[----:B------:R-:W-:-:S04]  /*25270*/  ISETP.NE.U32.AND P0, PT, RZ, UR4, PT ;  /* 0x00000004ff007c0c */ /* 0x000fc8000bf05070 */
[----:B------:R-:W-:-:S04]  /*25280*/  ISETP.NE.AND.EX P0, PT, RZ, UR5, PT, P0 ;  /* 0x00000005ff007c0c */ /* 0x000fc8000bf05300 */
[----:B------:R-:W-:-:S09]  /*25290*/  SEL R2, R19, RZ, !P0 ;  /* 0x000000ff13027207 */ /* 0x000fd20004000000 */
.L_x_1666:
        /* <DEDUP_REMOVED lines=9> */
[----:B--2---:R-:W-:Y:S05]  /*25330*/  @P1 BRA.U.ANY `(.L_x_1666) ;  /* 0xfffffffd00d81947 */ /* 0x004fea000393ffff */
[----:B------:R-:W2:Y:S01]  /*25340*/  S2R R5, SR_TID.X ;  /* 0x0000000000057919 */ /* 0x000ea20000002100 */
[----:B------:R-:W-:Y:S01]  /*25350*/  UMOV UR4, 0x40 ;  /* 0x0000004000047882 */ /* 0x000fe20000000000 */
[----:B--2---:R-:W-:-:S04]  /*25360*/  LOP3.LUT R5, R5, 0x1f, RZ, 0xc0, !PT ;  /* 0x0000001f05057812 */ /* 0x004fc800078ec0ff */
[----:B------:R-:W-:-:S04]  /*25370*/  ISETP.NE.AND P2, PT, R5, RZ, PT ;  /* 0x000000ff0500720c */ /* 0x000fc80003f45270 */
[----:B------:R-:W-:-:S09]  /*25380*/  PLOP3.LUT P1, PT, P2, PT, PT, 0x8, 0x0 ;  /* 0x000000000000781c */ /* 0x000fd2000172e170 */
[----:B------:R-:W-:-:S05]  /*25390*/  VOTEU.ALL UP0, P2 ;  /* 0x00000000003f7886 */ /* 0x000fca0001000000 */
.L_x_1667:
        /* <DEDUP_REMOVED lines=15> */
.L_x_1668:
        /* <DEDUP_REMOVED lines=9> */
[----:B------:R-:W2:Y:S01]  /*25520*/  LDL R5, [R1+0x24] ;  /* 0x0000240001057983 */ /* 0x000ea20000100800 */
[----:B-1----:R-:W1:Y:S01]  /*25530*/  LDC.64 R8, c[0x0][0x3f8] ;  /* 0x0000fe00ff087b82 */ /* 0x002e620000000a00 */
[----:B------:R-:W-:Y:S02]  /*25540*/  ULDC.64 UR4, c[0x0][0xa08] ;  /* 0x0002820000047ab9 */ /* 0x000fe40000000a00 */
[----:B-1----:R-:W-:Y:S01]  /*25550*/  LOP3.LUT P0, RZ, R8, UR4, RZ, 0xfc, !PT ;  /* 0x0000000408ff7c12 */ /* 0x002fe2000f80fcff */
[----:B------:R-:W-:-:S03]  /*25560*/  UMOV UR4, 0xffffffff ;  /* 0xffffffff00047882 */ /* 0x000fc60000000000 */
[----:B------:R-:W-:-:S04]  /*25570*/  LOP3.LUT P0, RZ, R9, UR5, RZ, 0xfc, P0 ;  /* 0x0000000509ff7c12 */ /* 0x000fc8000800fcff */
[----:B0----5:R-:W-:Y:S01]  /*25580*/  SEL R6, R4, RZ, !P0 ;  /* 0x000000ff04067207 */ /* 0x021fe20004000000 */
[----:B--2---:R-:W-:Y:S01]  /*25590*/  VIADD R5, R5, 0xffffffff ;  /* 0xffffffff05057836 */ /* 0x004fe20000000000 */
[----:B------:R-:W-:Y:S07]  /*255a0*/  BRA.DIV UR4, `(.L_x_1669) ;  /* 0x0000004a042c7947 */ /* 0x000fee000b800000 */
.L_x_1805:
[----:B------:R-:W-:Y:S01]  /*255b0*/  UMOV UR4, 0xffffffff ;  /* 0xffffffff00047882 */ /* 0x000fe20000000000 */
[----:B------:R-:W-:Y:S02]  /*255c0*/  SHF.R.S32.HI R17, RZ, 0x1f, R4 ;  /* 0x0000001fff117819 */ /* 0x000fe40000011404 */
[----:B------:R-:W-:Y:S05]  /*255d0*/  BRA.DIV UR4, `(.L_x_1670) ;  /* 0x0000004a04547947 */ /* 0x000fea000b800000 */
[----:B------:R-:W-:-:S13]  /*255e0*/  ELECT P6, URZ, PT ;  /* 0x00000000003f782f */ /* 0x000fda00038c0000 */
.L_x_1808:
[----:B------:R-:W-:Y:S05]  /*255f0*/  @!P6 BRA `(.L_x_1671) ;  /* 0x000000040028e947 */ /* 0x000fea0003800000 */
[----:B------:R-:W-:-:S04]  /*25600*/  ISETP.NE.U32.AND P0, PT, R8, RZ, PT ;  /* 0x000000ff0800720c */ /* 0x000fc80003f05070 */
        /* <DEDUP_REMOVED lines=20> */
.L_x_1672:
        /* <DEDUP_REMOVED lines=9> */
.L_x_1809:
        /* <DEDUP_REMOVED lines=11> */
.L_x_1674:
        /* <DEDUP_REMOVED lines=33> */
.L_x_1671:
        /* <DEDUP_REMOVED lines=47> */
.L_x_1810:
[----:B------:R-:W-:Y:S05]  /*25d90*/  BSYNC B0 ;  /* 0x0000000000007941 */ /* 0x000fea0003800000 */
.L_x_1675:
[----:B0-----:R-:W2:Y:S04]  /*25da0*/  LDL R3, [R1+0x24] ;  /* 0x0000240001037983 */ /* 0x001ea80000100800 */
[----:B------:R-:W3:Y:S01]  /*25db0*/  LDL R10, [R1+0x18] ;  /* 0x00001800010a7983 */ /* 0x000ee20000100800 */
[----:B------:R-:W-:Y:S01]  /*25dc0*/  BSSY B0, `(.L_x_1677) ;  /* 0x00001a3000007945 */ /* 0x000fe20003800000 */
[----:B--2---:R-:W-:-:S05]  /*25dd0*/  VIADD R7, R3, 0xfffffffe ;  /* 0xfffffffe03077836 */ /* 0x004fca0000000000 */
[----:B---3--:R-:W-:-:S13]  /*25de0*/  ISETP.GE.AND P0, PT, R7, R10, PT ;  /* 0x0000000a0700720c */ /* 0x008fda0003f06270 */
[----:B------:R-:W-:Y:S05]  /*25df0*/  @!P0 BRA `(.L_x_1678) ;  /* 0x00000018007c8947 */ /* 0x000fea0003800000 */
[----:B------:R-:W-:Y:S01]  /*25e00*/  IMAD.MOV R13, RZ, RZ, -R3 ;  /* 0x000000ffff0d7224 */ /* 0x000fe200078e0a03 */
[----:B------:R-:W-:Y:S01]  /*25e10*/  LOP3.LUT R2, RZ, R10, RZ, 0x33, !PT ;  /* 0x0000000aff027212 */ /* 0x000fe200078e33ff */
[----:B------:R-:W-:Y:S03]  /*25e20*/  BSSY B1, `(.L_x_1679) ;  /* 0x000008c000017945 */ /* 0x000fe60003800000 */
        /* <DEDUP_REMOVED lines=36> */
.L_x_1683:
[----:B0-----:R-:W0:Y:S01]  /*26070*/  S2R R8, SR_CgaCtaId ;  /* 0x0000000000087919 */ /* 0x001e220000008800 */
[----:B------:R-:W-:-:S04]  /*26080*/  MOV R3, 0x400 ;  /* 0x0000040000037802 */ /* 0x000fc80000000f00 */
[----:B0-----:R-:W-:Y:S02]  /*26090*/  LEA R3, R8, R3, 0x18 ;  /* 0x0000000308037211 */ /* 0x001fe400078ec0ff */
[----:B------:R-:W-:-:S03]  /*260a0*/  SHF.L.U32 R8, R14, 0x1f, RZ ;  /* 0x0000001f0e087819 */ /* 0x000fc600000006ff */
[----:B------:R-:W-:-:S04]  /*260b0*/  IMAD R3, R12, 0x8, R3 ;  /* 0x000000080c037824 */ /* 0x000fc800078e0203 */
[----:B------:R-:W0:Y:S02]  /*260c0*/  SYNCS.PHASECHK.TRANS64.TRYWAIT P0, [R3+URZ+0x2a840], R8 ;  /* 0x02a84008030075a7 */ /* 0x000e24000800017f */
[----:B0-----:R-:W-:Y:S05]  /*260d0*/  @!P0 BRA `(.L_x_1684) ;  /* 0x0000003c00e88947 */ /* 0x001fea0003800000 */
.L_x_1811:
        /* <DEDUP_REMOVED lines=11> */
.L_x_1685:
        /* <DEDUP_REMOVED lines=37> */
.L_x_1812:
[----:B------:R-:W1:Y:S01]  /*263e0*/  S2R R9, SR_TID.X ;  /* 0x0000000000097919 */ /* 0x000e620000002100 */
[----:B------:R-:W-:-:S04]  /*263f0*/  UPRMT UR4, UR37, 0x9910, URZ ;  /* 0x0000991025047896 */ /* 0x000fc8000800003f */
[----:B------:R-:W-:Y:S01]  /*26400*/  UISETP.NE.AND UP0, UPT, UR4, 0x2, UPT ;  /* 0x000000020400788c */ /* 0x000fe2000bf05270 */
[----:B-1----:R-:W-:-:S04]  /*26410*/  LOP3.LUT R9, R9, 0x7f, RZ, 0xc0, !PT ;  /* 0x0000007f09097812 */ /* 0x002fc800078ec0ff */
[----:B------:R-:W-:-:S13]  /*26420*/  ISETP.NE.AND P0, PT, R9, RZ, PT ;  /* 0x000000ff0900720c */ /* 0x000fda0003f05270 */
[----:B0-----:R-:W-:-:S04]  /*26430*/  @!P0 IMAD.MOV.U32 R8, RZ, RZ, 0x6000 ;  /* 0x00006000ff088424 */ /* 0x001fc800078e00ff */
[----:B------:R0:W-:Y:S01]  /*26440*/  @!P0 SYNCS.ARRIVE.TRANS64 RZ, [R3+URZ+0x2a850], R8 ;  /* 0x02a8500803ff89a7 */ /* 0x0001e2000800003f */
[----:B------:R-:W-:-:S13]  /*26450*/  PLOP3.LUT P0, PT, PT, PT, UP0, 0x40, 0x0 ;  /* 0x000000000000781c */ /* 0x000fda0003f0e808 */
[----:B0-----:R-:W-:Y:S05]  /*26460*/  @!P0 BRA `(.L_x_1687) ;  /* 0x0000000000048947 */ /* 0x001fea0003800000 */
[----:B------:R-:W-:Y:S01]  /*26470*/  BPT.TRAP 0x1 ;  /* 0x000000040000795c */ /* 0x000fe20000300000 */
.L_x_1687:
[----:B------:R-:W2:Y:S02]  /*26480*/  LDL R8, [R1+0x8] ;  /* 0x0000080001087983 */ /* 0x000ea40000100800 */
[----:B--2---:R-:W-:-:S13]  /*26490*/  LOP3.LUT P0, RZ, R8, 0x40, RZ, 0xc0, !PT ;  /* 0x0000004008ff7812 */ /* 0x004fda000780c0ff */
[----:B------:R-:W-:Y:S05]  /*264a0*/  @P0 BRA `(.L_x_1688) ;  /* 0x0000000000040947 */ /* 0x000fea0003800000 */
[----:B------:R-:W-:Y:S01]  /*264b0*/  BPT.TRAP 0x1 ;  /* 0x000000040000795c */ /* 0x000fe20000300000 */
.L_x_1688:
[----:B------:R-:W2:Y:S01]  /*264c0*/  LDL.LU R9, [R1] ;  /* 0x0000000001097983 */ /* 0x000ea20000300800 */
        /* <DEDUP_REMOVED lines=22> */
[----:B------:R0:W-:Y:S01]  /*26630*/  UTMALDG.4D [UR8], [UR4], desc[UR6] ;  /* 0x00000608040075b4 */ /* 0x0001e20008019000 */
[----:B------:R-:W-:Y:S01]  /*26640*/  IMAD.MOV.U32 R5, RZ, RZ, R7 ;  /* 0x000000ffff057224 */ /* 0x000fe200078e0007 */
[----:B0-----:R-:W-:Y:S01]  /*26650*/  UMOV UR8, UR14 ;  /* 0x0000000e00087c82 */ /* 0x001fe20008000000 */
[----:B------:R-:W-:Y:S02]  /*26660*/  UMOV UR10, UR15 ;  /* 0x0000000f000a7c82 */ /* 0x000fe40008000000 */
[----:B------:R0:W-:Y:S02]  /*26670*/  UTMALDG.4D [UR8], [UR4], desc[UR6] ;  /* 0x00000608040075b4 */ /* 0x0001e40008019000 */
[----:B0-----:R-:W-:Y:S01]  /*26680*/  NOP ;  /* 0x0000000000007918 */ /* 0x001fe20000000000 */
.L_x_1682:
[----:B------:R-:W-:Y:S05]  /*26690*/  BSYNC B2 ;  /* 0x0000000000027941 */ /* 0x000fea0003800000 */
.L_x_1681:
[----:B------:R-:W2:Y:S04]  /*266a0*/  LDL R2, [R1+0x24] ;  /* 0x0000240001027983 */ /* 0x000ea80000100800 */
[----:B------:R0:W-:Y:S04]  /*266b0*/  STL [R1+0x10], R14 ;  /* 0x0000100e01007387 */ /* 0x0001e80000100800 */
[----:B------:R0:W-:Y:S02]  /*266c0*/  STL [R1], R12 ;  /* 0x0000000c01007387 */ /* 0x0001e40000100800 */
[----:B0-2---:R-:W-:-:S07]  /*266d0*/  VIADD R7, R2, 0xfffffffd ;  /* 0xfffffffd02077836 */ /* 0x005fce0000000000 */
.L_x_1680:
[----:B------:R-:W-:Y:S05]  /*266e0*/  BSYNC B1 ;  /* 0x0000000000017941 */ /* 0x000fea0003800000 */
.L_x_1679:
[----:B------:R-:W2:Y:S01]  /*266f0*/  LDL.LU R2, [R1+0x24] ;  /* 0x0000240001027983 */ /* 0x000ea20000300800 */
[----:B------:R-:W-:Y:S01]  /*26700*/  VIADD R13, R13, 0xfffffffe ;  /* 0xfffffffe0d0d7836 */ /* 0x000fe20000000000 */
[----:B--2---:R-:W-:-:S04]  /*26710*/  LOP3.LUT R2, RZ, R2, RZ, 0x33, !PT ;  /* 0x00000002ff027212 */ /* 0x004fc800078e33ff */
[----:B------:R-:W-:-:S13]  /*26720*/  ISETP.NE.AND P0, PT, R13, R2, PT ;  /* 0x000000020d00720c */ /* 0x000fda0003f05270 */
[----:B------:R-:W-:Y:S05]  /*26730*/  @!P0 BRA `(.L_x_1678) ;  /* 0x00000010002c8947 */ /* 0x000fea0003800000 */
[----:B------:R-:W-:-:S07]  /*26740*/  IMAD.MOV.U32 R13, RZ, RZ, R6 ;  /* 0x000000ffff0d7224 */ /* 0x000fce00078e0006 */
.L_x_1705:
        /* <DEDUP_REMOVED lines=24> */
[--C-:B------:R-:W-:Y:S01]  /*268d0*/  SHF.R.S32.HI R3, RZ, 0x1f, R2.reuse ;  /* 0x0000001fff037819 */ /* 0x100fe20000011402 */
[----:B------:R-:W-:Y:S02]  /*268e0*/  IMAD.MOV R12, RZ, RZ, -R2 ;  /* 0x000000ffff0c7224 */ /* 0x000fe400078e0a02 */
[C---:B------:R-:W-:Y:S02]  /*268f0*/  IMAD R10, R4.reuse, UR7, R10 ;  /* 0x00000007040a7c24 */ /* 0x040fe4000f8e020a */
[----:B------:R-:W-:-:S04]  /*26900*/  IMAD.WIDE.U32 R2, R4, UR6, R2 ;  /* 0x0000000604027c25 */ /* 0x000fc8000f8e0002 */
[----:B------:R-:W-:Y:S01]  /*26910*/  IMAD.IADD R3, R10, 0x1, R3 ;  /* 0x000000010a037824 */ /* 0x000fe200078e0203 */
[----:B------:R-:W-:Y:S01]  /*26920*/  LEA R10, P0, R2, UR4, 0x2 ;  /* 0x00000004020a7c11 */ /* 0x000fe2000f8010ff */
[----:B------:R-:W-:-:S03]  /*26930*/  IMAD R12, R11, R12, R7 ;  /* 0x0000000c0b0c7224 */ /* 0x000fc600078e0207 */
[----:B------:R-:W-:-:S05]  /*26940*/  LEA.HI.X R11, R2, UR5, R3, 0x2, P0 ;  /* 0x00000005020b7c11 */ /* 0x000fca00080f1403 */
[----:B------:R0:W5:Y:S04]  /*26950*/  LDG.E R13, desc[UR8][R10.64] ;  /* 0x000000080a0d7981 */ /* 0x000168000c1e1900 */
.L_x_1691:
[----:B------:R-:W1:Y:S01]  /*26960*/  S2R R3, SR_CgaCtaId ;  /* 0x0000000000037919 */ /* 0x000e620000008800 */
[----:B------:R-:W-:-:S04]  /*26970*/  MOV R2, 0x400 ;  /* 0x0000040000027802 */ /* 0x000fc80000000f00 */
[----:B-1----:R-:W-:Y:S02]  /*26980*/  LEA R2, R3, R2, 0x18 ;  /* 0x0000000203027211 */ /* 0x002fe400078ec0ff */
[----:B------:R-:W-:-:S03]  /*26990*/  SHF.L.U32 R3, R9, 0x1f, RZ ;  /* 0x0000001f09037819 */ /* 0x000fc600000006ff */
[----:B------:R-:W-:-:S04]  /*269a0*/  IMAD R2, R8, 0x8, R2 ;  /* 0x0000000808027824 */ /* 0x000fc800078e0202 */
[----:B------:R-:W1:Y:S02]  /*269b0*/  SYNCS.PHASECHK.TRANS64.TRYWAIT P0, [R2+URZ+0x2a840], R3 ;  /* 0x02a84003020075a7 */ /* 0x000e64000800017f */
[----:B-1----:R-:W-:Y:S05]  /*269c0*/  @!P0 BRA `(.L_x_1692) ;  /* 0x0000003400d48947 */ /* 0x002fea0003800000 */
.L_x_1813:
        /* <DEDUP_REMOVED lines=11> */
.L_x_1693:
        /* <DEDUP_REMOVED lines=37> */
.L_x_1814:
        /* <DEDUP_REMOVED lines=10> */
.L_x_1695:
[----:B------:R-:W2:Y:S02]  /*26d70*/  LDL R3, [R1+0x8] ;  /* 0x0000080001037983 */ /* 0x000ea40000100800 */
[----:B--2---:R-:W-:-:S13]  /*26d80*/  LOP3.LUT P0, RZ, R3, 0x40, RZ, 0xc0, !PT ;  /* 0x0000004003ff7812 */ /* 0x004fda000780c0ff */
[----:B------:R-:W-:Y:S05]  /*26d90*/  @P0 BRA `(.L_x_1696) ;  /* 0x0000000000040947 */ /* 0x000fea0003800000 */
[----:B------:R-:W-:Y:S01]  /*26da0*/  BPT.TRAP 0x1 ;  /* 0x000000040000795c */ /* 0x000fe20000300000 */
.L_x_1696:
        /* <DEDUP_REMOVED lines=29> */
.L_x_1690:
[----:B------:R-:W-:Y:S05]  /*26f80*/  BSYNC B1 ;  /* 0x0000000000017941 */ /* 0x000fea0003800000 */
.L_x_1689:
        /* <DEDUP_REMOVED lines=31> */
[----:B------:R-:W-:-:S06]  /*27180*/  LEA.HI.X R13, R2, UR5, R3, 0x2, P0 ;  /* 0x00000005020d7c11 */ /* 0x000fcc00080f1403 */
[----:B------:R1:W5:Y:S03]  /*27190*/  LDG.E R13, desc[UR8][R12.64] ;  /* 0x000000080c0d7981 */ /* 0x000366000c1e1900 */
.L_x_1699:
[----:B------:R-:W2:Y:S01]  /*271a0*/  S2R R3, SR_CgaCtaId ;  /* 0x0000000000037919 */ /* 0x000ea20000008800 */
[----:B------:R-:W-:-:S04]  /*271b0*/  MOV R2, 0x400 ;  /* 0x0000040000027802 */ /* 0x000fc80000000f00 */
[----:B--2---:R-:W-:Y:S02]  /*271c0*/  LEA R2, R3, R2, 0x18 ;  /* 0x0000000203027211 */ /* 0x004fe400078ec0ff */
[----:B------:R-:W-:-:S03]  /*271d0*/  SHF.L.U32 R3, R14, 0x1f, RZ ;  /* 0x0000001f0e037819 */ /* 0x000fc600000006ff */
[----:B------:R-:W-:-:S04]  /*271e0*/  IMAD R2, R15, 0x8, R2 ;  /* 0x000000080f027824 */ /* 0x000fc800078e0202 */
[----:B------:R-:W2:Y:S02]  /*271f0*/  SYNCS.PHASECHK.TRANS64.TRYWAIT P0, [R2+URZ+0x2a840], R3 ;  /* 0x02a84003020075a7 */ /* 0x000ea4000800017f */
[----:B--2---:R-:W-:Y:S05]  /*27200*/  @!P0 BRA `(.L_x_1700) ;  /* 0x0000002c00ec8947 */ /* 0x004fea0003800000 */
.L_x_1815:
        /* <DEDUP_REMOVED lines=11> */
.L_x_1701:
        /* <DEDUP_REMOVED lines=21> */
[----:B------:R-:W-:-:S04]  /*27410*/  UIMAD UR11, UR11, 0x60, UR5 ;  /* 0x000000600b0b78a4 */ /* 0x000fc8000f8e0205 */
        /* <DEDUP_REMOVED lines=14> */
.L_x_1816:
[----:B------:R-:W1:Y:S01]  /*27500*/  S2R R3, SR_TID.X ;  /* 0x0000000000037919 */ /* 0x000e620000002100 */
[----:B------:R-:W-:-:S04]  /*27510*/  UPRMT UR4, UR37, 0x9910, URZ ;  /* 0x0000991025047896 */ /* 0x000fc8000800003f */
[----:B------:R-:W-:Y:S01]  /*27520*/  UISETP.NE.AND UP0, UPT, UR4, 0x2, UPT ;  /* 0x000000020400788c */ /* 0x000fe2000bf05270 */
[----:B-1----:R-:W-:-:S04]  /*27530*/  LOP3.LUT R3, R3, 0x7f, RZ, 0xc0, !PT ;  /* 0x0000007f03037812 */ /* 0x002fc800078ec0ff */
[----:B------:R-:W-:-:S13]  /*27540*/  ISETP.NE.AND P0, PT, R3, RZ, PT ;  /* 0x000000ff0300720c */ /* 0x000fda0003f05270 */
[----:B------:R-:W-:-:S04]  /*27550*/  @!P0 IMAD.MOV.U32 R3, RZ, RZ, 0x6000 ;  /* 0x00006000ff038424 */ /* 0x000fc800078e00ff */
[----:B------:R1:W-:Y:S01]  /*27560*/  @!P0 SYNCS.ARRIVE.TRANS64 RZ, [R2+URZ+0x2a850], R3 ;  /* 0x02a8500302ff89a7 */ /* 0x0003e2000800003f */
[----:B------:R-:W-:-:S13]  /*27570*/  PLOP3.LUT P0, PT, PT, PT, UP0, 0x40, 0x0 ;  /* 0x000000000000781c */ /* 0x000fda0003f0e808 */
[----:B-1----:R-:W-:Y:S05]  /*27580*/  @!P0 BRA `(.L_x_1703) ;  /* 0x0000000000048947 */ /* 0x002fea0003800000 */
[----:B------:R-:W-:Y:S01]  /*27590*/  BPT.TRAP 0x1 ;  /* 0x000000040000795c */ /* 0x000fe20000300000 */
.L_x_1703:
[----:B------:R-:W2:Y:S02]  /*275a0*/  LDL R3, [R1+0x8] ;  /* 0x0000080001037983 */ /* 0x000ea40000100800 */
[----:B--2---:R-:W-:-:S13]  /*275b0*/  LOP3.LUT P0, RZ, R3, 0x40, RZ, 0xc0, !PT ;  /* 0x0000004003ff7812 */ /* 0x004fda000780c0ff */
[----:B------:R-:W-:Y:S05]  /*275c0*/  @P0 BRA `(.L_x_1704) ;  /* 0x0000000000040947 */ /* 0x000fea0003800000 */
[----:B------:R-:W-:Y:S01]  /*275d0*/  BPT.TRAP 0x1 ;  /* 0x000000040000795c */ /* 0x000fe20000300000 */
.L_x_1704:
[----:B------:R-:W2:Y:S01]  /*275e0*/  LDL R3, [R1+0xc] ;  /* 0x00000c0001037983 */ /* 0x000ea20000100800 */
        /* <DEDUP_REMOVED lines=27> */
.L_x_1698:
[----:B------:R-:W-:Y:S05]  /*277a0*/  BSYNC B1 ;  /* 0x0000000000017941 */ /* 0x000fea0003800000 */
.L_x_1697:
[----:B------:R-:W2:Y:S01]  /*277b0*/  LDL R2, [R1+0x18] ;  /* 0x0000180001027983 */ /* 0x000ea20000100800 */
[----:B------:R-:W-:Y:S01]  /*277c0*/  VIADD R7, R7, 0xfffffffe ;  /* 0xfffffffe07077836 */ /* 0x000fe20000000000 */
[----:B--2---:R-:W-:-:S13]  /*277d0*/  ISETP.GT.AND P0, PT, R11, R2, PT ;  /* 0x000000020b00720c */ /* 0x004fda0003f04270 */
[----:B------:R-:W-:Y:S05]  /*277e0*/  @P0 BRA `(.L_x_1705) ;  /* 0xffffffec00d80947 */ /* 0x000fea000383ffff */
.L_x_1678:
[----:B------:R-:W-:Y:S05]  /*277f0*/  BSYNC B0 ;  /* 0x0000000000007941 */ /* 0x000fea0003800000 */
.L_x_1677:
        /* <DEDUP_REMOVED lines=9> */
[----:B------:R-:W-:Y:S01]  /*27890*/  ULDC.64 UR6, c[0x0][0x208] ;  /* 0x0000820000067ab9 */ /* 0x000fe20000000a00 */
        /* <DEDUP_REMOVED lines=8> */
.L_x_1707:
[----:B------:R-:W-:Y:S05]  /*27920*/  BSYNC B0 ;  /* 0x0000000000007941 */ /* 0x000fea0003800000 */
.L_x_1706:
        /* <DEDUP_REMOVED lines=11> */
.L_x_1817:
[----:B------:R-:W2:Y:S01]  /*279e0*/  S2R R4, SR_TID.X ;  /* 0x0000000000047919 */ /* 0x000ea20000002100 */
[----:B------:R-:W-:-:S04]  /*279f0*/  UPRMT UR4, UR37, 0x9910, URZ ;  /* 0x0000991025047896 */ /* 0x000fc8000800003f */
[----:B------:R-:W-:Y:S01]  /*27a00*/  UISETP.NE.AND UP0, UPT, UR4, 0x2, UPT ;  /* 0x000000020400788c */ /* 0x000fe2000bf05270 */
[----:B--2---:R-:W-:-:S04]  /*27a10*/  LOP3.LUT R4, R4, 0x7f, RZ, 0xc0, !PT ;  /* 0x0000007f04047812 */ /* 0x004fc800078ec0ff */
[----:B------:R-:W-:-:S13]  /*27a20*/  ISETP.NE.AND P0, PT, R4, RZ, PT ;  /* 0x000000ff0400720c */ /* 0x000fda0003f05270 */
[----:B-1----:R-:W-:-:S04]  /*27a30*/  @!P0 IMAD.MOV.U32 R2, RZ, RZ, 0x6000 ;  /* 0x00006000ff028424 */ /* 0x002fc800078e00ff */
[----:B------:R1:W-:Y:S01]  /*27a40*/  @!P0 SYNCS.ARRIVE.TRANS64 RZ, [R3+URZ+0x2a850], R2 ;  /* 0x02a8500203ff89a7 */ /* 0x0003e2000800003f */
[----:B------:R-:W-:-:S13]  /*27a50*/  PLOP3.LUT P0, PT, PT, PT, UP0, 0x40, 0x0 ;  /* 0x000000000000781c */ /* 0x000fda0003f0e808 */
[----:B-1----:R-:W-:Y:S05]  /*27a60*/  @!P0 BRA `(.L_x_1711) ;  /* 0x0000000000048947 */ /* 0x002fea0003800000 */
[----:B------:R-:W-:Y:S01]  /*27a70*/  BPT.TRAP 0x1 ;  /* 0x000000040000795c */ /* 0x000fe20000300000 */
.L_x_1711:
[----:B------:R-:W2:Y:S02]  /*27a80*/  LDL R2, [R1+0x8] ;  /* 0x0000080001027983 */ /* 0x000ea40000100800 */
[----:B--2---:R-:W-:-:S13]  /*27a90*/  LOP3.LUT P0, RZ, R2, 0x40, RZ, 0xc0, !PT ;  /* 0x0000004002ff7812 */ /* 0x004fda000780c0ff */
[----:B------:R-:W-:Y:S05]  /*27aa0*/  @P0 BRA `(.L_x_1712) ;  /* 0x0000000000040947 */ /* 0x000fea0003800000 */
[----:B------:R-:W-:Y:S01]  /*27ab0*/  BPT.TRAP 0x1 ;  /* 0x000000040000795c */ /* 0x000fe20000300000 */
.L_x_1712:
[----:B------:R-:W2:Y:S01]  /*27ac0*/  LDL R2, [R1] ;  /* 0x0000000001027983 */ /* 0x000ea20000100800 */
        /* <DEDUP_REMOVED lines=26> */
.L_x_1709:
[----:B------:R-:W-:Y:S05]  /*27c70*/  BSYNC B0 ;  /* 0x0000000000007941 */ /* 0x000fea0003800000 */
.L_x_1708:
        /* <DEDUP_REMOVED lines=9> */
.L_x_1662:
[----:B------:R-:W-:Y:S05]  /*27d10*/  BSYNC B6 ;  /* 0x0000000000067941 */ /* 0x000fea0003800000 */
.L_x_1660:
[----:B------:R-:W-:-:S03]  /*27d20*/  UMOV UR4, 0xffffffff ;  /* 0xffffffff00047882 */ /* 0x000fc60000000000 */
[----:B------:R-:W-:Y:S05]  /*27d30*/  BRA.DIV UR4, `(.L_x_1713) ;  /* 0x00000026045c7947 */ /* 0x000fea000b800000 */
[----:B------:R3:W4:Y:S04]  /*27d40*/  SHFL.IDX PT, R4, R16, RZ, 0x1f ;  /* 0x00001fff10047589 */ /* 0x00072800000e0000 */
[----:B------:R-:W0:Y:S02]  /*27d50*/  SHFL.IDX PT, R16, R16, 0x1, 0x1f ;  /* 0x00201f0010107f89 */ /* 0x000e2400000e0000 */
.L_x_1821:
[----:B------:R-:W5:Y:S01]  /*27d60*/  S2R R7, SR_TID.X ;  /* 0x0000000000077919 */ /* 0x000f620000002100 */
[----:B------:R-:W-:Y:S01]  /*27d70*/  ULDC UR4, c[0x0][0xc14] ;  /* 0x0003050000047ab9 */ /* 0x000fe20000000800 */
[----:B------:R-:W-:Y:S01]  /*27d80*/  BSSY B0, `(.L_x_1714) ;  /* 0x000000c000007945 */ /* 0x000fe20003800000 */
[----:B-1----:R-:W-:Y:S02]  /*27d90*/  IMAD.U32 R0, RZ, RZ, UR4 ;  /* 0x00000004ff007e24 */ /* 0x002fe4000f8e00ff */
[----:B------:R-:W-:Y:S01]  /*27da0*/  IMAD.MOV.U32 R17, RZ, RZ, RZ ;  /* 0x000000ffff117224 */ /* 0x000fe200078e00ff */
[----:B-----5:R-:W-:-:S04]  /*27db0*/  LOP3.LUT R7, R7, 0x1f, RZ, 0xc0, !PT ;  /* 0x0000001f07077812 */ /* 0x020fc800078ec0ff */
        /* <DEDUP_REMOVED lines=8> */
.L_x_1715:
[----:B------:R-:W-:Y:S05]  /*27e40*/  BSYNC B0 ;  /* 0x0000000000007941 */ /* 0x000fea0003800000 */
.L_x_1714:
[----:B------:R-:W-:-:S03]  /*27e50*/  UMOV UR4, 0xffffffff ;  /* 0xffffffff00047882 */ /* 0x000fc60000000000 */
[----:B------:R-:W-:Y:S05]  /*27e60*/  BRA.DIV UR4, `(.L_x_1716) ;  /* 0x00000026045c7947 */ /* 0x000fea000b800000 */
        /* <DEDUP_REMOVED lines=9> */
[----:B-1----:R-:W-:-:S05]  /*27f00*/  IMAD.IADD R3, R13, 0x1, R14 ;  /* 0x000000010d037824 */ /* 0x002fca00078e020e */
[----:B------:R-:W0:Y:S02]  /*27f10*/  SHFL.UP PT, R14, R3, 0x4, RZ ;  /* 0x04800000030e7989 */ /* 0x000e2400000e00ff */
[----:B0-----:R-:W-:Y:S02]  /*27f20*/  SEL R14, R14, RZ, P0 ;  /* 0x000000ff0e0e7207 */ /* 0x001fe40000000000 */
[----:B------:R-:W-:-:S03]  /*27f30*/  ISETP.GE.U32.AND P0, PT, R7, 0x10, PT ;  /* 0x000000100700780c */ /* 0x000fc60003f06070 */
[----:B------:R-:W-:-:S05]  /*27f40*/  IMAD.IADD R5, R3, 0x1, R14 ;  /* 0x0000000103057824 */ /* 0x000fca00078e020e */
[----:B------:R-:W2:Y:S02]  /*27f50*/  SHFL.UP PT, R14, R5, 0x8, RZ ;  /* 0x05000000050e7989 */ /* 0x000ea400000e00ff */
[----:B--2---:R-:W-:-:S05]  /*27f60*/  SEL R6, R14, RZ, P1 ;  /* 0x000000ff0e067207 */ /* 0x004fca0000800000 */
[----:B------:R-:W-:-:S05]  /*27f70*/  IMAD.IADD R6, R5, 0x1, R6 ;  /* 0x0000000105067824 */ /* 0x000fca00078e0206 */
[----:B------:R-:W0:Y:S02]  /*27f80*/  SHFL.UP PT, R14, R6, 0x10, RZ ;  /* 0x06000000060e7989 */ /* 0x000e2400000e00ff */
[----:B0-----:R-:W-:-:S05]  /*27f90*/  SEL R7, R14, RZ, P0 ;  /* 0x000000ff0e077207 */ /* 0x001fca0000000000 */
[----:B------:R-:W-:-:S05]  /*27fa0*/  IMAD.IADD R2, R6, 0x1, R7 ;  /* 0x0000000106027824 */ /* 0x000fca00078e0207 */
[----:B------:R0:W1:Y:S02]  /*27fb0*/  SHFL.IDX PT, R14, R2, 0x1f, 0x1f ;  /* 0x03e01f00020e7f89 */ /* 0x00006400000e0000 */
.L_x_1829:
[----:B------:R-:W-:Y:S02]  /*27fc0*/  ULDC UR4, c[0x0][0xc10] ;  /* 0x0003040000047ab9 */ /* 0x000fe40000000800 */
[----:B------:R-:W-:-:S04]  /*27fd0*/  IMAD.U32 R5, RZ, RZ, UR4 ;  /* 0x00000004ff057e24 */ /* 0x000fc8000f8e00ff */
[----:B-1----:R-:W-:-:S04]  /*27fe0*/  IMAD R3, R14, R5, RZ ;  /* 0x000000050e037224 */ /* 0x002fc800078e02ff */
[----:B---3--:R-:W-:-:S05]  /*27ff0*/  IMAD.IADD R16, R16, 0x1, R3 ;  /* 0x0000000110107824 */ /* 0x008fca00078e0203 */
[----:B----4-:R-:W-:-:S13]  /*28000*/  ISETP.GT.AND P0, PT, R16, R4, PT ;  /* 0x000000041000720c */ /* 0x010fda0003f04270 */
[----:B------:R-:W-:Y:S05]  /*28010*/  @P0 BRA `(.L_x_1717) ;  /* 0x0000000000b80947 */ /* 0x000fea0003800000 */
[----:B------:R-:W1:Y:S02]  /*28020*/  LDC R0, c[0x0][0xc14] ;  /* 0x00030500ff007b82 */ /* 0x000e640000000800 */
.L_x_1722:
        /* <DEDUP_REMOVED lines=11> */
[----:B0-----:R-:W0:Y:S01]  /*280e0*/  LDC.64 R2, c[0x0][0xc58] ;  /* 0x00031600ff027b82 */ /* 0x001e220000000a00 */
[----:B------:R-:W-:Y:S01]  /*280f0*/  ULDC.64 UR4, c[0x0][0x208] ;  /* 0x0000820000047ab9 */ /* 0x000fe20000000a00 */
[----:B0-----:R-:W-:-:S05]  /*28100*/  IMAD.WIDE R2, R5, 0x4, R2 ;  /* 0x0000000405027825 */ /* 0x001fca00078e0202 */
[----:B------:R1:W5:Y:S02]  /*28110*/  LDG.E R17, desc[UR4][R2.64] ;  /* 0x0000000402117981 */ /* 0x000364000c1e1900 */
.L_x_1720:
[----:B------:R-:W-:Y:S05]  /*28120*/  BSYNC B0 ;  /* 0x0000000000007941 */ /* 0x000fea0003800000 */
.L_x_1719:
[----:B------:R-:W-:-:S03]  /*28130*/  UMOV UR4, 0xffffffff ;  /* 0xffffffff00047882 */ /* 0x000fc60000000000 */
[----:B------:R-:W-:Y:S05]  /*28140*/  BRA.DIV UR4, `(.L_x_1721) ;  /* 0x0000002604747947 */ /* 0x000fea000b800000 */
[----:B-----5:R-:W2:Y:S01]  /*28150*/  SHFL.UP PT, R14, R17, 0x1, RZ ;  /* 0x04200000110e7989 */ /* 0x020ea200000e00ff */
[C---:B------:R-:W-:Y:S02]  /*28160*/  ISETP.NE.AND P0, PT, R7.reuse, RZ, PT ;  /* 0x000000ff0700720c */ /* 0x040fe40003f05270 */
[C---:B------:R-:W-:Y:S02]  /*28170*/  ISETP.GE.U32.AND P1, PT, R7.reuse, 0x2, PT ;  /* 0x000000020700780c */ /* 0x040fe40003f26070 */
[----:B--2---:R-:W-:Y:S02]  /*28180*/  SEL R14, R14, RZ, P0 ;  /* 0x000000ff0e0e7207 */ /* 0x004fe40000000000 */
[----:B------:R-:W-:-:S03]  /*28190*/  ISETP.GE.U32.AND P0, PT, R7, 0x4, PT ;  /* 0x000000040700780c */ /* 0x000fc60003f06070 */
[----:B------:R-:W-:-:S05]  /*281a0*/  IMAD.IADD R13, R17, 0x1, R14 ;  /* 0x00000001110d7824 */ /* 0x000fca00078e020e */
[----:B------:R-:W2:Y:S02]  /*281b0*/  SHFL.UP PT, R14, R13, 0x2, RZ ;  /* 0x044000000d0e7989 */ /* 0x000ea400000e00ff */
[----:B--2---:R-:W-:Y:S02]  /*281c0*/  SEL R14, R14, RZ, P1 ;  /* 0x000000ff0e0e7207 */ /* 0x004fe40000800000 */
[----:B------:R-:W-:-:S03]  /*281d0*/  ISETP.GE.U32.AND P1, PT, R7, 0x8, PT ;  /* 0x000000080700780c */ /* 0x000fc60003f26070 */
[----:B-1----:R-:W-:-:S05]  /*281e0*/  IMAD.IADD R3, R13, 0x1, R14 ;  /* 0x000000010d037824 */ /* 0x002fca00078e020e */
        /* <DEDUP_REMOVED lines=11> */
.L_x_1837:
[----:B------:R-:W-:Y:S02]  /*282a0*/  ULDC UR4, c[0x0][0xc10] ;  /* 0x0003040000047ab9 */ /* 0x000fe40000000800 */
[----:B------:R-:W-:-:S04]  /*282b0*/  IMAD.U32 R5, RZ, RZ, UR4 ;  /* 0x00000004ff057e24 */ /* 0x000fc8000f8e00ff */
[----:B-1----:R-:W-:-:S04]  /*282c0*/  IMAD R3, R14, R5, RZ ;  /* 0x000000050e037224 */ /* 0x002fc800078e02ff */
[----:B------:R-:W-:-:S05]  /*282d0*/  IMAD.IADD R16, R3, 0x1, R16 ;  /* 0x0000000103107824 */ /* 0x000fca00078e0210 */
[----:B------:R-:W-:-:S13]  /*282e0*/  ISETP.GT.AND P0, PT, R16, R4, PT ;  /* 0x000000041000720c */ /* 0x000fda0003f04270 */
[----:B------:R-:W-:Y:S05]  /*282f0*/  @!P0 BRA `(.L_x_1722) ;  /* 0xfffffffc004c8947 */ /* 0x000fea000383ffff */
.L_x_1717:
        /* <DEDUP_REMOVED lines=8> */
.L_x_1841:
[----:B------:R-:W-:Y:S01]  /*28380*/  ISETP.NE.AND P0, PT, R3, RZ, PT ;  /* 0x000000ff0300720c */ /* 0x000fe20003f05270 */
[----:B------:R-:W-:-:S12]  /*28390*/  IMAD.MOV.U32 R7, RZ, RZ, RZ ;  /* 0x000000ffff077224 */ /* 0x000fd800078e00ff */
[----:B------:R-:W-:Y:S05]  /*283a0*/  @!P0 BRA `(.L_x_1724) ;  /* 0x0000000000108947 */ /* 0x000fea0003800000 */
[----:B------:R-:W-:Y:S01]  /*283b0*/  UMOV UR4, 0xffffffff ;  /* 0xffffffff00047882 */ /* 0x000fe20000000000 */
[----:B------:R-:W-:Y:S02]  /*283c0*/  VIADD R12, R6, 0xffffffff ;  /* 0xffffffff060c7836 */ /* 0x000fe40000000000 */
[----:B------:R-:W-:Y:S05]  /*283d0*/  BRA.DIV UR4, `(.L_x_1725) ;  /* 0x0000002604e87947 */ /* 0x000fea000b800000 */
[----:B------:R3:W4:Y:S02]  /*283e0*/  SHFL.IDX PT, R7, R2, R12, 0x1f ;  /* 0x00001f0c02077589 */ /* 0x00072400000e0000 */
.L_x_1724:
[----:B0--3--:R-:W0:Y:S01]  /*283f0*/  LDC.64 R2, c[0x0][0xc68] ;  /* 0x00031a00ff027b82 */ /* 0x009e220000000a00 */
[----:B------:R-:W-:Y:S01]  /*28400*/  IMAD.IADD R19, R6, 0x1, R19 ;  /* 0x0000000106137824 */ /* 0x000fe200078e0213 */
[----:B------:R-:W-:-:S03]  /*28410*/  ULDC.64 UR4, c[0x0][0x208] ;  /* 0x0000820000047ab9 */ /* 0x000fc60000000a00 */
[----:B0-----:R-:W-:-:S05]  /*28420*/  IMAD.WIDE R2, R19, 0x4, R2 ;  /* 0x0000000413027825 */ /* 0x001fca00078e0202 */
[----:B------:R-:W1:Y:S01]  /*28430*/  LDG.E R9, desc[UR4][R2.64] ;  /* 0x0000000402097981 */ /* 0x000e62000c1e1900 */
[----:B----4-:R-:W-:-:S04]  /*28440*/  IMAD R16, R7, R5, R16 ;  /* 0x0000000507107224 */ /* 0x010fc800078e0210 */
[----:B------:R-:W-:Y:S02]  /*28450*/  IMAD.IADD R7, R4, 0x1, -R16 ;  /* 0x0000000104077824 */ /* 0x000fe400078e0a10 */
[----:B-12---:R-:W-:-:S05]  /*28460*/  IMAD R6, R17, R9, RZ ;  /* 0x0000000911067224 */ /* 0x006fca00078e02ff */
[----:B------:R-:W-:-:S04]  /*28470*/  IABS R8, R6 ;  /* 0x0000000600087213 */ /* 0x000fc80000000000 */
[----:B------:R-:W0:Y:S08]  /*28480*/  I2F.RP R11, R8 ;  /* 0x00000008000b7306 */ /* 0x000e300000209400 */
[----:B0-----:R-:W0:Y:S02]  /*28490*/  MUFU.RCP R11, R11 ;  /* 0x0000000b000b7308 */ /* 0x001e240000001000 */
[----:B0-----:R-:W-:-:S06]  /*284a0*/  VIADD R12, R11, 0xffffffe ;  /* 0x0ffffffe0b0c7836 */ /* 0x001fcc0000000000 */
[----:B------:R-:W0:Y:S02]  /*284b0*/  F2I.FTZ.U32.TRUNC.NTZ R3, R12 ;  /* 0x0000000c00037305 */ /* 0x000e24000021f000 */
[----:B0-----:R-:W-:-:S04]  /*284c0*/  IMAD.MOV R2, RZ, RZ, -R3 ;  /* 0x000000ffff027224 */ /* 0x001fc800078e0a03 */
[----:B------:R-:W-:Y:S02]  /*284d0*/  IMAD R10, R2, R8, RZ ;  /* 0x00000008020a7224 */ /* 0x000fe400078e02ff */
[----:B------:R-:W-:-:S04]  /*284e0*/  IMAD.MOV.U32 R2, RZ, RZ, RZ ;  /* 0x000000ffff027224 */ /* 0x000fc800078e00ff */
[----:B------:R-:W-:Y:S01]  /*284f0*/  IMAD.HI.U32 R10, R3, R10, R2 ;  /* 0x0000000a030a7227 */ /* 0x000fe200078e0002 */
[----:B------:R-:W-:Y:S02]  /*28500*/  IABS R3, R7 ;  /* 0x0000000700037213 */ /* 0x000fe40000000000 */
[----:B------:R-:W-:-:S03]  /*28510*/  IABS R2, R6 ;  /* 0x0000000600027213 */ /* 0x000fc60000000000 */
[----:B------:R-:W-:-:S04]  /*28520*/  IMAD.HI.U32 R10, R10, R3, RZ ;  /* 0x000000030a0a7227 */ /* 0x000fc800078e00ff */
[----:B------:R-:W-:-:S04]  /*28530*/  IMAD.MOV R2, RZ, RZ, -R2 ;  /* 0x000000ffff027224 */ /* 0x000fc800078e0a02 */
[----:B------:R-:W-:-:S05]  /*28540*/  IMAD R3, R10, R2, R3 ;  /* 0x000000020a037224 */ /* 0x000fca00078e0203 */
[----:B------:R-:W-:-:S13]  /*28550*/  ISETP.GT.U32.AND P0, PT, R8, R3, PT ;  /* 0x000000030800720c */ /* 0x000fda0003f04070 */
[----:B------:R-:W-:Y:S02]  /*28560*/  @!P0 IMAD.IADD R3, R3, 0x1, -R8 ;  /* 0x0000000103038824 */ /* 0x000fe400078e0a08 */
[----:B------:R-:W-:-:S03]  /*28570*/  @!P0 VIADD R10, R10, 0x1 ;  /* 0x000000010a0a8836 */ /* 0x000fc60000000000 */
[----:B------:R-:W-:Y:S02]  /*28580*/  ISETP.GE.U32.AND P0, PT, R3, R8, PT ;  /* 0x000000080300720c */ /* 0x000fe40003f06070 */
[----:B------:R-:W-:-:S11]  /*28590*/  LOP3.LUT R3, R7, R6, RZ, 0x3c, !PT ;  /* 0x0000000607037212 */ /* 0x000fd600078e3cff */
        /* <DEDUP_REMOVED lines=10> */
[----:B------:R-:W-:-:S04]  /*28640*/  VIADDMNMX R9, R8, R5, R9, PT ;  /* 0x0000000508097246 */ /* 0x000fc80003800109 */
        /* <DEDUP_REMOVED lines=13> */
[----:B------:R-:W-:Y:S01]  /*28720*/  IMAD R8, R2, R8, R3 ;  /* 0x0000000802087224 */ /* 0x000fe200078e0203 */
[----:B------:R-:W-:-:S04]  /*28730*/  LOP3.LUT R3, R6, R9, RZ, 0x3c, !PT ;  /* 0x0000000906037212 */ /* 0x000fc800078e3cff */
[----:B------:R-:W-:-:S13]  /*28740*/  ISETP.GT.U32.AND P0, PT, R5, R8, PT ;  /* 0x000000080500720c */ /* 0x000fda0003f04070 */
[----:B------:R-:W-:Y:S02]  /*28750*/  @!P0 IMAD.IADD R8, R8, 0x1, -R5 ;  /* 0x0000000108088824 */ /* 0x000fe400078e0a05 */
[----:B------:R-:W-:-:S03]  /*28760*/  @!P0 VIADD R2, R2, 0x1 ;  /* 0x0000000102028836 */ /* 0x000fc60000000000 */
[----:B------:R-:W-:-:S13]  /*28770*/  ISETP.GE.U32.AND P0, PT, R8, R5, PT ;  /* 0x000000050800720c */ /* 0x000fda0003f06070 */
[----:B------:R-:W-:Y:S01]  /*28780*/  @P0 VIADD R2, R2, 0x1 ;  /* 0x0000000102020836 */ /* 0x000fe20000000000 */
[----:B------:R-:W-:Y:S01]  /*28790*/  ISETP.GE.AND P0, PT, R3, RZ, PT ;  /* 0x000000ff0300720c */ /* 0x000fe20003f06270 */
[----:B------:R-:W-:-:S12]  /*287a0*/  IMAD.IADD R3, R6, 0x1, R4 ;  /* 0x0000000106037824 */ /* 0x000fd800078e0204 */
        /* <DEDUP_REMOVED lines=8> */
.L_x_1718:
[----:B------:R-:W-:Y:S01]  /*28830*/  UMOV UR4, URZ ;  /* 0x0000003f00047c82 */ /* 0x000fe20008000000 */
[----:B------:R-:W-:Y:S01]  /*28840*/  UMOV UR5, URZ ;  /* 0x0000003f00057c82 */ /* 0x000fe20008000000 */
[----:B------:R-:W-:Y:S01]  /*28850*/  ULDC UR6, c[0x0][0xc14] ;  /* 0x0003050000067ab9 */ /* 0x000fe20000000800 */
[----:B------:R-:W-:Y:S02]  /*28860*/  IMAD.MOV.U32 R16, RZ, RZ, R4 ;  /* 0x000000ffff107224 */ /* 0x000fe400078e0004 */
[----:B------:R-:W-:Y:S02]  /*28870*/  IMAD.U32 R17, RZ, RZ, UR4 ;  /* 0x00000004ff117e24 */ /* 0x000fe4000f8e00ff */
[----:B------:R-:W-:Y:S02]  /*28880*/  IMAD.U32 R18, RZ, RZ, UR5 ;  /* 0x00000005ff127e24 */ /* 0x000fe4000f8e00ff */
[----:B------:R-:W-:-:S07]  /*28890*/  IMAD.U32 R19, RZ, RZ, UR6 ;  /* 0x00000006ff137e24 */ /* 0x000fce000f8e00ff */
.L_x_1726:
        /* <DEDUP_REMOVED lines=12> */
.L_x_1621:
        /* <DEDUP_REMOVED lines=12> */
.L_x_1844:
[----:B------:R-:W-:Y:S05]  /*28a20*/  BSYNC B0 ;  /* 0x0000000000007941 */ /* 0x000fea0003800000 */
.L_x_1728:
[----:B------:R-:W-:-:S03]  /*28a30*/  UMOV UR4, 0xffffffff ;  /* 0xffffffff00047882 */ /* 0x000fc60000000000 */
[----:B------:R-:W-:Y:S05]  /*28a40*/  BRA.DIV UR4, `(.L_x_1730) ;  /* 0x0000002204887947 */ /* 0x000fea000b800000 */
[----:B------:R-:W2:Y:S02]  /*28a50*/  S2R R2, SR_TID.X ;  /* 0x0000000000027919 */ /* 0x000ea40000002100 */
[----:B--2---:R-:W-:-:S04]  /*28a60*/  SHF.R.U32.HI R2, RZ, 0x5, R2 ;  /* 0x00000005ff027819 */ /* 0x004fc80000011602 */
[----:B------:R-:W-:-:S05]  /*28a70*/  LOP3.LUT R2, R2, 0x3, RZ, 0xc0, !PT ;  /* 0x0000000302027812 */ /* 0x000fca00078ec0ff */
[----:B------:R2:W3:Y:S02]  /*28a80*/  SHFL.IDX PT, R14, R2, RZ, 0x1f ;  /* 0x00001fff020e7589 */ /* 0x0004e400000e0000 */
.L_x_1847:
[----:B---3--:R-:W-:-:S13]  /*28a90*/  ISETP.NE.AND P0, PT, R14, RZ, PT ;  /* 0x000000ff0e00720c */ /* 0x008fda0003f05270 */
[----:B------:R-:W-:Y:S05]  /*28aa0*/  @P0 BRA `(.L_x_1315) ;  /* 0x0000000000940947 */ /* 0x000fea0003800000 */
[----:B------:R-:W-:-:S03]  /*28ab0*/  UMOV UR4, 0xffffffff ;  /* 0xffffffff00047882 */ /* 0x000fc60000000000 */
[----:B------:R-:W-:Y:S05]  /*28ac0*/  BRA.DIV UR4, `(.L_x_1731) ;  /* 0x00000022049c7947 */ /* 0x000fea000b800000 */
[----:B------:R-:W-:-:S13]  /*28ad0*/  ELECT P6, URZ, PT ;  /* 0x00000000003f782f */ /* 0x000fda00038c0000 */
.L_x_1850:
[----:B------:R-:W-:Y:S05]  /*28ae0*/  @!P6 BRA `(.L_x_1315) ;  /* 0x000000000084e947 */ /* 0x000fea0003800000 */
[----:B------:R-:W-:-:S06]  /*28af0*/  ULOP3.LUT UR4, UR60, 0x2, URZ, 0xfc, !UPT ;  /* 0x000000023c047892 */ /* 0x000fcc000f8efc3f */
[----:B--2---:R-:W-:-:S05]  /*28b00*/  IMAD.U32 R2, RZ, RZ, UR4 ;  /* 0x00000004ff027e24 */ /* 0x004fca000f8e00ff */
[----:B------:R-:W-:-:S13]  /*28b10*/  ISETP.NE.AND P2, PT, R2, 0x3, PT ;  /* 0x000000030200780c */ /* 0x000fda0003f45270 */
[----:B------:R-:W-:Y:S05]  /*28b20*/  @!P2 BRA `(.L_x_1732) ;  /* 0x000000000004a947 */ /* 0x000fea0003800000 */
[----:B------:R-:W-:Y:S01]  /*28b30*/  BPT.TRAP 0x1 ;  /* 0x000000040000795c */ /* 0x000fe20000300000 */
.L_x_1732:
        /* <DEDUP_REMOVED lines=14> */
.L_x_1851:
[----:B------:R-:W2:Y:S02]  /*28c20*/  SYNCS.PHASECHK.TRANS64.TRYWAIT P0, [R7+URZ], R2 ;  /* 0x00000002070075a7 */ /* 0x000ea4000800017f */
[----:B--2---:R-:W-:Y:S05]  /*28c30*/  @!P0 BRA `(.L_x_1734) ;  /* 0x0000002000748947 */ /* 0x004fea0003800000 */
.L_x_1852:
[----:B------:R-:W-:Y:S05]  /*28c40*/  @!P2 BRA `(.L_x_1735) ;  /* 0x000000000004a947 */ /* 0x000fea0003800000 */
[----:B------:R-:W-:Y:S01]  /*28c50*/  BPT.TRAP 0x1 ;  /* 0x000000040000795c */ /* 0x000fe20000300000 */
.L_x_1735:
[----:B------:R-:W3:Y:S01]  /*28c60*/  LDL.LU R4, [R1] ;  /* 0x0000000001047983 */ /* 0x000ee20000300800 */
[----:B------:R-:W-:-:S04]  /*28c70*/  VIADD R0, R0, 0x2a860 ;  /* 0x0002a86000007836 */ /* 0x000fc80000000000 */
[----:B---3--:R-:W-:-:S04]  /*28c80*/  IMAD R4, R4, 0x8, R0 ;  /* 0x0000000804047824 */ /* 0x008fc800078e0200 */
[----:B------:R-:W3:Y:S02]  /*28c90*/  SYNCS.PHASECHK.TRANS64.TRYWAIT P0, [R4+URZ], R5 ;  /* 0x00000005040075a7 */ /* 0x000ee4000800017f */
[----:B---3--:R-:W-:Y:S05]  /*28ca0*/  @!P0 BRA `(.L_x_1736) ;  /* 0x00000020006c8947 */ /* 0x008fea0003800000 */
.L_x_1853:
[----:B------:R-:W-:-:S07]  /*28cb0*/  IMAD R3, R3, 0x8, R0 ;  /* 0x0000000803037824 */ /* 0x000fce00078e0200 */
.L_x_1737:
[----:B----4-:R4:W0:Y:S02]  /*28cc0*/  SYNCS.PHASECHK.TRANS64.TRYWAIT P0, [R3+URZ], R2 ;  /* 0x00000002030075a7 */ /* 0x010824000800017f */
[----:B0-----:R-:W-:Y:S05]  /*28cd0*/  @!P0 NANOSLEEP.SYNCS 0x989680 ;  /* 0x009896800000895d */ /* 0x001fea0003900000 */
[----:B------:R-:W0:Y:S02]  /*28ce0*/  @!P0 SYNCS.PHASECHK.TRANS64 P0, [R3+URZ], R2 ;  /* 0x00000002030085a7 */ /* 0x000e24000800007f */
[----:B0-----:R-:W-:Y:S05]  /*28cf0*/  @!P0 BRA `(.L_x_1737) ;  /* 0xfffffffc00f08947 */ /* 0x001fea000383ffff */
.L_x_1315:
[----:B------:R-:W-:Y:S05]  /*28d00*/  BSYNC B7 ;  /* 0x0000000000077941 */ /* 0x000fea0003800000 */
.L_x_1312:
[----:B------:R-:W-:Y:S05]  /*28d10*/  EXIT ;  /* 0x000000000000794d */ /* 0x000fea0003800000 */
.L_x_1341:
[----:B0-----:R0:W1:Y:S02]  /*28d20*/  SYNCS.PHASECHK.TRANS64.TRYWAIT P5, [R4+URZ+0x2a890], R3 ;  /* 0x02a89003040075a7 */ /* 0x00106400080a017f */
[----:B-1----:R-:W-:Y:S05]  /*28d30*/  @!P5 NANOSLEEP.SYNCS 0x989680 ;  /* 0x009896800000d95d */ /* 0x002fea0003900000 */
[----:B------:R-:W1:Y:S02]  /*28d40*/  @!P5 SYNCS.PHASECHK.TRANS64 P5, [R4+URZ+0x2a890], R3 ;  /* 0x02a890030400d5a7 */ /* 0x000e6400080a007f */
[----:B-1----:R-:W-:Y:S05]  /*28d50*/  @!P5 BRA `(.L_x_1341) ;  /* 0xfffffffc00f0d947 */ /* 0x002fea000383ffff */
[----:B------:R-:W-:Y:S05]  /*28d60*/  BRA `(.L_x_1738) ;  /* 0xfffffdac00647947 */ /* 0x000fea000383ffff */
.L_x_1395:
[----:B-1----:R1:W3:Y:S02]  /*28d70*/  SYNCS.PHASECHK.TRANS64.TRYWAIT P5, [R4+URZ+0x2a890], R3 ;  /* 0x02a89003040075a7 */ /* 0x0022e400080a017f */
[----:B---3--:R-:W-:Y:S05]  /*28d80*/  @!P5 NANOSLEEP.SYNCS 0x989680 ;  /* 0x009896800000d95d */ /* 0x008fea0003900000 */
[----:B------:R-:W3:Y:S02]  /*28d90*/  @!P5 SYNCS.PHASECHK.TRANS64 P5, [R4+URZ+0x2a890], R3 ;  /* 0x02a890030400d5a7 */ /* 0x000ee400080a007f */
[----:B---3--:R-:W-:Y:S05]  /*28da0*/  @!P5 BRA `(.L_x_1395) ;  /* 0xfffffffc00f0d947 */ /* 0x008fea000383ffff */
[----:B------:R-:W-:Y:S05]  /*28db0*/  BRA `(.L_x_1739) ;  /* 0xfffffde4004c7947 */ /* 0x000fea000383ffff */
.L_x_1420:
[----:B-1----:R1:W2:Y:S02]  /*28dc0*/  SYNCS.PHASECHK.TRANS64.TRYWAIT P4, [R4+URZ+0x2a890], R3 ;  /* 0x02a89003040075a7 */ /* 0x0022a4000808017f */
[----:B--2---:R-:W-:Y:S05]  /*28dd0*/  @!P4 NANOSLEEP.SYNCS 0x989680 ;  /* 0x009896800000c95d */ /* 0x004fea0003900000 */
[----:B------:R-:W2:Y:S02]  /*28de0*/  @!P4 SYNCS.PHASECHK.TRANS64 P4, [R4+URZ+0x2a890], R3 ;  /* 0x02a890030400c5a7 */ /* 0x000ea4000808007f */
[----:B--2---:R-:W-:Y:S05]  /*28df0*/  @!P4 BRA `(.L_x_1420) ;  /* 0xfffffffc00f0c947 */ /* 0x004fea000383ffff */
[----:B------:R-:W-:Y:S05]  /*28e00*/  BRA `(.L_x_1740) ;  /* 0xfffffe1400e87947 */ /* 0x000fea000383ffff */
.L_x_1426:
[----:B0-----:R0:W1:Y:S02]  /*28e10*/  SYNCS.PHASECHK.TRANS64.TRYWAIT P4, [R4+URZ+0x2a8b0], R3 ;  /* 0x02a8b003040075a7 */ /* 0x001064000808017f */
[----:B-1----:R-:W-:Y:S05]  /*28e20*/  @!P4 NANOSLEEP.SYNCS 0x989680 ;  /* 0x009896800000c95d */ /* 0x002fea0003900000 */
[----:B------:R-:W1:Y:S02]  /*28e30*/  @!P4 SYNCS.PHASECHK.TRANS64 P4, [R4+URZ+0x2a8b0], R3 ;  /* 0x02a8b0030400c5a7 */ /* 0x000e64000808007f */
[----:B-1----:R-:W-:Y:S05]  /*28e40*/  @!P4 BRA `(.L_x_1426) ;  /* 0xfffffffc00f0c947 */ /* 0x002fea000383ffff */
[----:B------:R-:W-:Y:S05]  /*28e50*/  BRA `(.L_x_1741) ;  /* 0xfffffe1800f47947 */ /* 0x000fea000383ffff */
.L_x_1456:
        /* <DEDUP_REMOVED lines=8> */
.L_x_1743:
[----:B------:R-:W-:Y:S05]  /*28ee0*/  BSYNC B1 ;  /* 0x0000000000017941 */ /* 0x000fea0003800000 */
.L_x_1742:
[----:B------:R-:W-:Y:S05]  /*28ef0*/  BRA `(.L_x_1744) ;  /* 0xfffffe3800e47947 */ /* 0x000fea000383ffff */
.L_x_1457:
        /* <DEDUP_REMOVED lines=8> */
.L_x_1746:
[----:B------:R-:W-:Y:S05]  /*28f80*/  BSYNC B1 ;  /* 0x0000000000017941 */ /* 0x000fea0003800000 */
.L_x_1745:
[----:B------:R-:W-:Y:S05]  /*28f90*/  BRA `(.L_x_1747) ;  /* 0xfffffe3800c47947 */ /* 0x000fea000383ffff */
.L_x_1458:
        /* <DEDUP_REMOVED lines=8> */
.L_x_1749:
[----:B------:R-:W-:Y:S05]  /*29020*/  BSYNC B1 ;  /* 0x0000000000017941 */ /* 0x000fea0003800000 */
.L_x_1748:
[----:B------:R-:W-:Y:S05]  /*29030*/  BRA `(.L_x_1750) ;  /* 0xfffffe3800a47947 */ /* 0x000fea000383ffff */
.L_x_1459:
        /* <DEDUP_REMOVED lines=8> */
.L_x_1752:
[----:B------:R-:W-:Y:S05]  /*290c0*/  BSYNC B1 ;  /* 0x0000000000017941 */ /* 0x000fea0003800000 */
.L_x_1751:
[----:B------:R-:W-:Y:S05]  /*290d0*/  BRA `(.L_x_1753) ;  /* 0xfffffe3800847947 */ /* 0x000fea000383ffff */
.L_x_1460:
[----:B------:R-:W-:Y:S01]  /*290e0*/  BSSY B1, `(.L_x_1754) ;  /* 0x0000008000017945 */ /* 0x000fe20003800000 */
[----:B------:R-:W-:Y:S02]  /*290f0*/  IMAD.MOV.U32 R13, RZ, RZ, R5 ;  /* 0x000000ffff0d7224 */ /* 0x000fe400078e0005 */
[----:B------:R-:W-:Y:S02]  /*29100*/  IMAD.MOV.U32 R12, RZ, RZ, 0x1 ;  /* 0x00000001ff0c7424 */ /* 0x000fe400078e00ff */
[----:B------:R-:W-:Y:S02]  /*29110*/  IMAD.MOV.U32 R11, RZ, RZ, 0x1c1f ;  /* 0x00001c1fff0b7424 */ /* 0x000fe400078e00ff */
[----:B------:R-:W-:-:S07]  /*29120*/  IMAD.MOV.U32 R15, RZ, RZ, -0x1 ;  /* 0xffffffffff0f7424 */ /* 0x000fce00078e00ff */
[----:B------:R-:W-:Y:S05]  /*29130*/  WARPSYNC.COLLECTIVE R15, `(.L_x_1755) ;  /* 0x000000000f087348 */ /* 0x000fea0003c00000 */
[----:B------:R0:W1:Y:S02]  /*29140*/  SHFL.IDX P6, R14, R13, R12, R11 ;  /* 0x0000000c0d0e7389 */ /* 0x00006400000c000b */
[----:B01----:R-:W-:Y:S01]  /*29150*/  ENDCOLLECTIVE ;  /* 0x000000000000791b */ /* 0x003fe20003800000 */
.L_x_1755:
[----:B------:R-:W-:Y:S05]  /*29160*/  BSYNC B1 ;  /* 0x0000000000017941 */ /* 0x000fea0003800000 */
.L_x_1754:
[----:B------:R-:W-:Y:S05]  /*29170*/  BRA `(.L_x_1756) ;  /* 0xfffffe3800647947 */ /* 0x000fea000383ffff */
.L_x_1461:
        /* <DEDUP_REMOVED lines=8> */
.L_x_1758:
[----:B------:R-:W-:Y:S05]  /*29200*/  BSYNC B1 ;  /* 0x0000000000017941 */ /* 0x000fea0003800000 */
.L_x_1757:
[----:B------:R-:W-:Y:S05]  /*29210*/  BRA `(.L_x_1759) ;  /* 0xfffffe3800487947 */ /* 0x000fea000383ffff */
.L_x_1462:
        /* <DEDUP_REMOVED lines=8> */
.L_x_1761:
[----:B------:R-:W-:Y:S05]  /*292a0*/  BSYNC B1 ;  /* 0x0000000000017941 */ /* 0x000fea0003800000 */
.L_x_1760:
[----:B------:R-:W-:Y:S05]  /*292b0*/  BRA `(.L_x_1762) ;  /* 0xfffffe38002c7947 */ /* 0x000fea000383ffff */
.L_x_1463:
        /* <DEDUP_REMOVED lines=8> */
.L_x_1764:
[----:B------:R-:W-:Y:S05]  /*29340*/  BSYNC B1 ;  /* 0x0000000000017941 */ /* 0x000fea0003800000 */
.L_x_1763:
[----:B------:R-:W-:Y:S05]  /*29350*/  BRA `(.L_x_1765) ;  /* 0xfffffe3800107947 */ /* 0x000fea000383ffff */
.L_x_1465:
[----:B0-----:R0:W1:Y:S02]  /*29360*/  SYNCS.PHASECHK.TRANS64.TRYWAIT P2, [R18+URZ+0x2a800], R5 ;  /* 0x02a80005120075a7 */ /* 0x001064000804017f */
[----:B-1----:R-:W-:Y:S05]  /*29370*/  @!P2 NANOSLEEP.SYNCS 0x989680 ;  /* 0x009896800000a95d */ /* 0x002fea0003900000 */
[----:B------:R-:W1:Y:S02]  /*29380*/  @!P2 SYNCS.PHASECHK.TRANS64 P2, [R18+URZ+0x2a800], R5 ;  /* 0x02a800051200a5a7 */ /* 0x000e64000804007f */
[----:B-1----:R-:W-:Y:S05]  /*29390*/  @!P2 BRA `(.L_x_1465) ;  /* 0xfffffffc00f0a947 */ /* 0x002fea000383ffff */
[----:B------:R-:W-:Y:S05]  /*293a0*/  BRA `(.L_x_1766) ;  /* 0xfffffe3800887947 */ /* 0x000fea000383ffff */
.L_x_1493:
        /* <DEDUP_REMOVED lines=8> */
.L_x_1768:
[----:B------:R-:W-:Y:S05]  /*29430*/  BSYNC B1 ;  /* 0x0000000000017941 */ /* 0x000fea0003800000 */
.L_x_1767:
[----:B------:R-:W-:Y:S05]  /*29440*/  BRA `(.L_x_1769) ;  /* 0xfffffe6800f07947 */ /* 0x000fea000383ffff */
.L_x_1494:
        /* <DEDUP_REMOVED lines=8> */
.L_x_1771:
[----:B------:R-:W-:Y:S05]  /*294d0*/  BSYNC B1 ;  /* 0x0000000000017941 */ /* 0x000fea0003800000 */
.L_x_1770:
[----:B------:R-:W-:Y:S05]  /*294e0*/  BRA `(.L_x_1772) ;  /* 0xfffffe6800d07947 */ /* 0x000fea000383ffff */
.L_x_1495:
        /* <DEDUP_REMOVED lines=8> */
.L_x_1774:
[----:B------:R-:W-:Y:S05]  /*29570*/  BSYNC B1 ;  /* 0x0000000000017941 */ /* 0x000fea0003800000 */
.L_x_1773:
[----:B------:R-:W-:Y:S05]  /*29580*/  BRA `(.L_x_1775) ;  /* 0xfffffe6800b07947 */ /* 0x000fea000383ffff */
.L_x_1496:
        /* <DEDUP_REMOVED lines=8> */
.L_x_1777:
[----:B------:R-:W-:Y:S05]  /*29610*/  BSYNC B1 ;  /* 0x0000000000017941 */ /* 0x000fea0003800000 */
.L_x_1776:
[----:B------:R-:W-:Y:S05]  /*29620*/  BRA `(.L_x_1778) ;  /* 0xfffffe6800907947 */ /* 0x000fea000383ffff */
.L_x_1497:
        /* <DEDUP_REMOVED lines=8> */
.L_x_1780:
[----:B------:R-:W-:Y:S05]  /*296b0*/  BSYNC B1 ;  /* 0x0000000000017941 */ /* 0x000fea0003800000 */
.L_x_1779:
[----:B------:R-:W-:Y:S05]  /*296c0*/  BRA `(.L_x_1781) ;  /* 0xfffffe6800707947 */ /* 0x000fea000383ffff */
.L_x_1498:
        /* <DEDUP_REMOVED lines=8> */
.L_x_1783:
[----:B------:R-:W-:Y:S05]  /*29750*/  BSYNC B1 ;  /* 0x0000000000017941 */ /* 0x000fea0003800000 */
.L_x_1782:
[----:B------:R-:W-:Y:S05]  /*29760*/  BRA `(.L_x_1784) ;  /* 0xfffffe6800547947 */ /* 0x000fea000383ffff */
.L_x_1499:
        /* <DEDUP_REMOVED lines=8> */
.L_x_1786:
[----:B------:R-:W-:Y:S05]  /*297f0*/  BSYNC B1 ;  /* 0x0000000000017941 */ /* 0x000fea0003800000 */
.L_x_1785:
[----:B------:R-:W-:Y:S05]  /*29800*/  BRA `(.L_x_1787) ;  /* 0xfffffe6800387947 */ /* 0x000fea000383ffff */
.L_x_1500:
        /* <DEDUP_REMOVED lines=8> */
.L_x_1789:
[----:B------:R-:W-:Y:S05]  /*29890*/  BSYNC B1 ;  /* 0x0000000000017941 */ /* 0x000fea0003800000 */
.L_x_1788:
[----:B------:R-:W-:Y:S05]  /*298a0*/  BRA `(.L_x_1790) ;  /* 0xfffffe68001c7947 */ /* 0x000fea000383ffff */
.L_x_1502:
[----:B0-----:R0:W1:Y:S02]  /*298b0*/  SYNCS.PHASECHK.TRANS64.TRYWAIT P2, [R18+URZ+0x2a800], R9 ;  /* 0x02a80009120075a7 */ /* 0x001064000804017f */
[----:B-1----:R-:W-:Y:S05]  /*298c0*/  @!P2 NANOSLEEP.SYNCS 0x989680 ;  /* 0x009896800000a95d */ /* 0x002fea0003900000 */
[----:B------:R-:W1:Y:S02]  /*298d0*/  @!P2 SYNCS.PHASECHK.TRANS64 P2, [R18+URZ+0x2a800], R9 ;  /* 0x02a800091200a5a7 */ /* 0x000e64000804007f */
[----:B-1----:R-:W-:Y:S05]  /*298e0*/  @!P2 BRA `(.L_x_1502) ;  /* 0xfffffffc00f0a947 */ /* 0x002fea000383ffff */
[----:B------:R-:W-:Y:S05]  /*298f0*/  BRA `(.L_x_1791) ;  /* 0xfffffe68009c7947 */ /* 0x000fea000383ffff */
.L_x_1516:
[----:B-1----:R1:W2:Y:S02]  /*29900*/  SYNCS.PHASECHK.TRANS64.TRYWAIT P2, [R4+URZ+0x2a830], R3 ;  /* 0x02a83003040075a7 */ /* 0x0022a4000804017f */
[----:B--2---:R-:W-:Y:S05]  /*29910*/  @!P2 NANOSLEEP.SYNCS 0x989680 ;  /* 0x009896800000a95d */ /* 0x004fea0003900000 */
[----:B------:R-:W2:Y:S02]  /*29920*/  @!P2 SYNCS.PHASECHK.TRANS64 P2, [R4+URZ+0x2a830], R3 ;  /* 0x02a830030400a5a7 */ /* 0x000ea4000804007f */
[----:B--2---:R-:W-:Y:S05]  /*29930*/  @!P2 BRA `(.L_x_1516) ;  /* 0xfffffffc00f0a947 */ /* 0x004fea000383ffff */
[----:B------:R-:W-:Y:S05]  /*29940*/  BRA `(.L_x_1515) ;  /* 0xfffffe9400007947 */ /* 0x000fea000383ffff */
.L_x_1536:
[----:B-1----:R1:W2:Y:S02]  /*29950*/  SYNCS.PHASECHK.TRANS64.TRYWAIT P2, [R192+URZ+0x2a830], R13 ;  /* 0x02a8300dc00075a7 */ /* 0x0022a4000804017f */
[----:B--2---:R-:W-:Y:S05]  /*29960*/  @!P2 NANOSLEEP.SYNCS 0x989680 ;  /* 0x009896800000a95d */ /* 0x004fea0003900000 */
[----:B------:R-:W2:Y:S02]  /*29970*/  @!P2 SYNCS.PHASECHK.TRANS64 P2, [R192+URZ+0x2a830], R13 ;  /* 0x02a8300dc000a5a7 */ /* 0x000ea4000804007f */
[----:B--2---:R-:W-:Y:S05]  /*29980*/  @!P2 BRA `(.L_x_1536) ;  /* 0xfffffffc00f0a947 */ /* 0x004fea000383ffff */
[----:B------:R-:W-:Y:S05]  /*29990*/  BRA `(.L_x_1535) ;  /* 0xfffffec800147947 */ /* 0x000fea000383ffff */
.L_x_1541:
[----:B-1----:R1:W2:Y:S02]  /*299a0*/  SYNCS.PHASECHK.TRANS64.TRYWAIT P2, [R12+URZ+0x2a850], R11 ;  /* 0x02a8500b0c0075a7 */ /* 0x0022a4000804017f */
[----:B--2---:R-:W-:Y:S05]  /*299b0*/  @!P2 NANOSLEEP.SYNCS 0x989680 ;  /* 0x009896800000a95d */ /* 0x004fea0003900000 */
[----:B------:R-:W2:Y:S02]  /*299c0*/  @!P2 SYNCS.PHASECHK.TRANS64 P2, [R12+URZ+0x2a850], R11 ;  /* 0x02a8500b0c00a5a7 */ /* 0x000ea4000804007f */
[----:B--2---:R-:W-:Y:S05]  /*299d0*/  @!P2 BRA `(.L_x_1541) ;  /* 0xfffffffc00f0a947 */ /* 0x004fea000383ffff */
[----:B------:R-:W-:Y:S05]  /*299e0*/  BRA `(.L_x_1540) ;  /* 0xfffffed400087947 */ /* 0x000fea000383ffff */
.L_x_1561:
[----:B-1----:R1:W2:Y:S02]  /*299f0*/  SYNCS.PHASECHK.TRANS64.TRYWAIT P2, [R10+URZ+0x2a830], R11 ;  /* 0x02a8300b0a0075a7 */ /* 0x0022a4000804017f */
[----:B--2---:R-:W-:Y:S05]  /*29a00*/  @!P2 NANOSLEEP.SYNCS 0x989680 ;  /* 0x009896800000a95d */ /* 0x004fea0003900000 */
[----:B------:R-:W2:Y:S02]  /*29a10*/  @!P2 SYNCS.PHASECHK.TRANS64 P2, [R10+URZ+0x2a830], R11 ;  /* 0x02a8300b0a00a5a7 */ /* 0x000ea4000804007f */
[----:B--2---:R-:W-:Y:S05]  /*29a20*/  @!P2 BRA `(.L_x_1561) ;  /* 0xfffffffc00f0a947 */ /* 0x004fea000383ffff */
[----:B------:R-:W-:Y:S05]  /*29a30*/  BRA `(.L_x_1560) ;  /* 0xffffff0000407947 */ /* 0x000fea000383ffff */
.L_x_1566:
[----:B-1----:R1:W2:Y:S02]  /*29a40*/  SYNCS.PHASECHK.TRANS64.TRYWAIT P2, [R20+URZ+0x2a850], R7 ;  /* 0x02a85007140075a7 */ /* 0x0022a4000804017f */
[----:B--2---:R-:W-:Y:S05]  /*29a50*/  @!P2 NANOSLEEP.SYNCS 0x989680 ;  /* 0x009896800000a95d */ /* 0x004fea0003900000 */
[----:B------:R-:W2:Y:S02]  /*29a60*/  @!P2 SYNCS.PHASECHK.TRANS64 P2, [R20+URZ+0x2a850], R7 ;  /* 0x02a850071400a5a7 */ /* 0x000ea4000804007f */
[----:B--2---:R-:W-:Y:S05]  /*29a70*/  @!P2 BRA `(.L_x_1566) ;  /* 0xfffffffc00f0a947 */ /* 0x004fea000383ffff */
[----:B------:R-:W-:Y:S05]  /*29a80*/  BRA `(.L_x_1565) ;  /* 0xffffff0c00207947 */ /* 0x000fea000383ffff */
.L_x_1574:
[----:B-1----:R1:W2:Y:S02]  /*29a90*/  SYNCS.PHASECHK.TRANS64.TRYWAIT P2, [R15+URZ+0x2a830], R10 ;  /* 0x02a8300a0f0075a7 */ /* 0x0022a4000804017f */
[----:B--2---:R-:W-:Y:S05]  /*29aa0*/  @!P2 NANOSLEEP.SYNCS 0x989680 ;  /* 0x009896800000a95d */ /* 0x004fea0003900000 */
[----:B------:R-:W2:Y:S02]  /*29ab0*/  @!P2 SYNCS.PHASECHK.TRANS64 P2, [R15+URZ+0x2a830], R10 ;  /* 0x02a8300a0f00a5a7 */ /* 0x000ea4000804007f */
[----:B--2---:R-:W-:Y:S05]  /*29ac0*/  @!P2 BRA `(.L_x_1574) ;  /* 0xfffffffc00f0a947 */ /* 0x004fea000383ffff */
[----:B------:R-:W-:Y:S05]  /*29ad0*/  BRA `(.L_x_1573) ;  /* 0xffffff24009c7947 */ /* 0x000fea000383ffff */
.L_x_1579:
[----:B-1----:R1:W2:Y:S02]  /*29ae0*/  SYNCS.PHASECHK.TRANS64.TRYWAIT P2, [R10+URZ+0x2a850], R7 ;  /* 0x02a850070a0075a7 */ /* 0x0022a4000804017f */
[----:B--2---:R-:W-:Y:S05]  /*29af0*/  @!P2 NANOSLEEP.SYNCS 0x989680 ;  /* 0x009896800000a95d */ /* 0x004fea0003900000 */
[----:B------:R-:W2:Y:S02]  /*29b00*/  @!P2 SYNCS.PHASECHK.TRANS64 P2, [R10+URZ+0x2a850], R7 ;  /* 0x02a850070a00a5a7 */ /* 0x000ea4000804007f */
[----:B--2---:R-:W-:Y:S05]  /*29b10*/  @!P2 BRA `(.L_x_1579) ;  /* 0xfffffffc00f0a947 */ /* 0x004fea000383ffff */
[----:B------:R-:W-:Y:S05]  /*29b20*/  BRA `(.L_x_1578) ;  /* 0xffffff3000907947 */ /* 0x000fea000383ffff */
.L_x_1593:
[----:B-1----:R1:W2:Y:S02]  /*29b30*/  SYNCS.PHASECHK.TRANS64.TRYWAIT P0, [R13+URZ+0x2a850], R0 ;  /* 0x02a850000d0075a7 */ /* 0x0022a4000800017f */
[----:B--2---:R-:W-:Y:S05]  /*29b40*/  @!P0 NANOSLEEP.SYNCS 0x989680 ;  /* 0x009896800000895d */ /* 0x004fea0003900000 */
[----:B------:R-:W2:Y:S02]  /*29b50*/  @!P0 SYNCS.PHASECHK.TRANS64 P0, [R13+URZ+0x2a850], R0 ;  /* 0x02a850000d0085a7 */ /* 0x000ea4000800007f */
[----:B--2---:R-:W-:Y:S05]  /*29b60*/  @!P0 BRA `(.L_x_1593) ;  /* 0xfffffffc00f08947 */ /* 0x004fea000383ffff */
[----:B------:R-:W-:Y:S05]  /*29b70*/  BRA `(.L_x_1592) ;  /* 0xffffff60001c7947 */ /* 0x000fea000383ffff */
.L_x_1635:
        /* <DEDUP_REMOVED lines=11> */
.L_x_1793:
[----:B------:R-:W-:Y:S05]  /*29c30*/  BSYNC B1 ;  /* 0x0000000000017941 */ /* 0x000fea0003800000 */
.L_x_1792:
[----:B------:R-:W-:Y:S05]  /*29c40*/  BRA `(.L_x_1794) ;  /* 0xffffff9c00e47947 */ /* 0x000fea000383ffff */
.L_x_1636:
[----:B------:R-:W-:Y:S01]  /*29c50*/  BSSY B1, `(.L_x_1795) ;  /* 0x0000006000017945 */ /* 0x000fe20003800000 */
[----:B------:R-:W-:-:S07]  /*29c60*/  IMAD.MOV.U32 R15, RZ, RZ, -0x1 ;  /* 0xffffffffff0f7424 */ /* 0x000fce00078e00ff */
[----:B------:R-:W-:Y:S05]  /*29c70*/  WARPSYNC.COLLECTIVE R15, `(.L_x_1796) ;  /* 0x000000000f0c7348 */ /* 0x000fea0003c00000 */
[----:B------:R-:W-:Y:S02]  /*29c80*/  ELECT P6, UR62, PT ;  /* 0x00000000003e782f */ /* 0x000fe400038c0000 */
[----:B------:R-:W-:Y:S01]  /*29c90*/  MOV R14, UR62 ;  /* 0x0000003e000e7c02 */ /* 0x000fe20008000f00 */
[----:B------:R-:W-:Y:S10]  /*29ca0*/  ENDCOLLECTIVE ;  /* 0x000000000000791b */ /* 0x000ff40003800000 */
.L_x_1796:
[----:B------:R-:W-:Y:S05]  /*29cb0*/  BSYNC B1 ;  /* 0x0000000000017941 */ /* 0x000fea0003800000 */
.L_x_1795:
[----:B------:R-:W-:Y:S05]  /*29cc0*/  BRA `(.L_x_1797) ;  /* 0xffffff9c00d07947 */ /* 0x000fea000383ffff */
.L_x_1638:
[----:B0-----:R0:W1:Y:S02]  /*29cd0*/  SYNCS.PHASECHK.TRANS64.TRYWAIT P0, [R11+URZ+0x2a820], R8 ;  /* 0x02a820080b0075a7 */ /* 0x001064000800017f */
[----:B-1----:R-:W-:Y:S05]  /*29ce0*/  @!P0 NANOSLEEP.SYNCS 0x989680 ;  /* 0x009896800000895d */ /* 0x002fea0003900000 */
[----:B------:R-:W1:Y:S02]  /*29cf0*/  @!P0 SYNCS.PHASECHK.TRANS64 P0, [R11+URZ+0x2a820], R8 ;  /* 0x02a820080b0085a7 */ /* 0x000e64000800007f */
[----:B-1----:R-:W-:Y:S05]  /*29d00*/  @!P0 BRA `(.L_x_1638) ;  /* 0xfffffffc00f08947 */ /* 0x002fea000383ffff */
[----:B------:R-:W-:Y:S05]  /*29d10*/  BRA `(.L_x_1798) ;  /* 0xffffff9c00ec7947 */ /* 0x000fea000383ffff */
.L_x_1641:
[----:B0-----:R0:W1:Y:S02]  /*29d20*/  SYNCS.PHASECHK.TRANS64.TRYWAIT P0, [R8+URZ+0x2a8a0], R10 ;  /* 0x02a8a00a080075a7 */ /* 0x001064000800017f */
[----:B-1----:R-:W-:Y:S05]  /*29d30*/  @!P0 NANOSLEEP.SYNCS 0x989680 ;  /* 0x009896800000895d */ /* 0x002fea0003900000 */
[----:B------:R-:W1:Y:S02]  /*29d40*/  @!P0 SYNCS.PHASECHK.TRANS64 P0, [R8+URZ+0x2a8a0], R10 ;  /* 0x02a8a00a080085a7 */ /* 0x000e64000800007f */
[----:B-1----:R-:W-:Y:S05]  /*29d50*/  @!P0 BRA `(.L_x_1641) ;  /* 0xfffffffc00f08947 */ /* 0x002fea000383ffff */
[----:B------:R-:W-:Y:S05]  /*29d60*/  BRA `(.L_x_1799) ;  /* 0xffffff9c00fc7947 */ /* 0x000fea000383ffff */
.L_x_1643:
[----:B-1----:R1:W2:Y:S02]  /*29d70*/  SYNCS.PHASECHK.TRANS64.TRYWAIT P0, [R8+URZ+0x2a8c0], R10 ;  /* 0x02a8c00a080075a7 */ /* 0x0022a4000800017f */
[----:B--2---:R-:W-:Y:S05]  /*29d80*/  @!P0 NANOSLEEP.SYNCS 0x989680 ;  /* 0x009896800000895d */ /* 0x004fea0003900000 */
[----:B------:R-:W2:Y:S02]  /*29d90*/  @!P0 SYNCS.PHASECHK.TRANS64 P0, [R8+URZ+0x2a8c0], R10 ;  /* 0x02a8c00a080085a7 */ /* 0x000ea4000800007f */
[----:B--2---:R-:W-:Y:S05]  /*29da0*/  @!P0 BRA `(.L_x_1643) ;  /* 0xfffffffc00f08947 */ /* 0x004fea000383ffff */
[----:B------:R-:W-:Y:S05]  /*29db0*/  BRA `(.L_x_1800) ;  /* 0xffffffa0008c7947 */ /* 0x000fea000383ffff */
.L_x_1647:
[----:B0-----:R0:W1:Y:S02]  /*29dc0*/  SYNCS.PHASECHK.TRANS64.TRYWAIT P0, [R8+URZ+0x2a8a0], R9 ;  /* 0x02a8a009080075a7 */ /* 0x001064000800017f */
[----:B-1----:R-:W-:Y:S05]  /*29dd0*/  @!P0 NANOSLEEP.SYNCS 0x989680 ;  /* 0x009896800000895d */ /* 0x002fea0003900000 */
[----:B------:R-:W1:Y:S02]  /*29de0*/  @!P0 SYNCS.PHASECHK.TRANS64 P0, [R8+URZ+0x2a8a0], R9 ;  /* 0x02a8a009080085a7 */ /* 0x000e64000800007f */
[----:B-1----:R-:W-:Y:S05]  /*29df0*/  @!P0 BRA `(.L_x_1647) ;  /* 0xfffffffc00f08947 */ /* 0x002fea000383ffff */
[----:B------:R-:W-:Y:S05]  /*29e00*/  BRA `(.L_x_1801) ;  /* 0xffffffa400487947 */ /* 0x000fea000383ffff */
.L_x_1649:
[----:B-1----:R1:W2:Y:S02]  /*29e10*/  SYNCS.PHASECHK.TRANS64.TRYWAIT P1, [R8+URZ+0x2a8c0], R9 ;  /* 0x02a8c009080075a7 */ /* 0x0022a4000802017f */
[----:B--2---:R-:W-:Y:S05]  /*29e20*/  @!P1 NANOSLEEP.SYNCS 0x989680 ;  /* 0x009896800000995d */ /* 0x004fea0003900000 */
[----:B------:R-:W2:Y:S02]  /*29e30*/  @!P1 SYNCS.PHASECHK.TRANS64 P1, [R8+URZ+0x2a8c0], R9 ;  /* 0x02a8c009080095a7 */ /* 0x000ea4000802007f */
[----:B--2---:R-:W-:Y:S05]  /*29e40*/  @!P1 BRA `(.L_x_1649) ;  /* 0xfffffffc00f09947 */ /* 0x004fea000383ffff */
[----:B------:R-:W-:Y:S05]  /*29e50*/  BRA `(.L_x_1802) ;  /* 0xffffffa400d47947 */ /* 0x000fea000383ffff */
.L_x_1669:
        /* <DEDUP_REMOVED lines=11> */
.L_x_1804:
[----:B------:R-:W-:Y:S05]  /*29f10*/  BSYNC B0 ;  /* 0x0000000000007941 */ /* 0x000fea0003800000 */
.L_x_1803:
[----:B------:R-:W-:Y:S05]  /*29f20*/  BRA `(.L_x_1805) ;  /* 0xffffffb400a07947 */ /* 0x000fea000383ffff */
.L_x_1670:
[----:B------:R-:W-:Y:S01]  /*29f30*/  BSSY B0, `(.L_x_1806) ;  /* 0x0000006000007945 */ /* 0x000fe20003800000 */
[----:B------:R-:W-:-:S07]  /*29f40*/  IMAD.MOV.U32 R15, RZ, RZ, -0x1 ;  /* 0xffffffffff0f7424 */ /* 0x000fce00078e00ff */
[----:B------:R-:W-:Y:S05]  /*29f50*/  WARPSYNC.COLLECTIVE R15, `(.L_x_1807) ;  /* 0x000000000f0c7348 */ /* 0x000fea0003c00000 */
[----:B------:R-:W-:Y:S02]  /*29f60*/  ELECT P6, UR62, PT ;  /* 0x00000000003e782f */ /* 0x000fe400038c0000 */
[----:B------:R-:W-:Y:S01]  /*29f70*/  MOV R14, UR62 ;  /* 0x0000003e000e7c02 */ /* 0x000fe20008000f00 */
[----:B------:R-:W-:Y:S10]  /*29f80*/  ENDCOLLECTIVE ;  /* 0x000000000000791b */ /* 0x000ff40003800000 */
.L_x_1807:
[----:B------:R-:W-:Y:S05]  /*29f90*/  BSYNC B0 ;  /* 0x0000000000007941 */ /* 0x000fea0003800000 */
.L_x_1806:
[----:B------:R-:W-:Y:S05]  /*29fa0*/  BRA `(.L_x_1808) ;  /* 0xffffffb400907947 */ /* 0x000fea000383ffff */
.L_x_1673:
[----:B0-----:R0:W1:Y:S02]  /*29fb0*/  SYNCS.PHASECHK.TRANS64.TRYWAIT P0, [R7+URZ+0x2a840], R10 ;  /* 0x02a8400a070075a7 */ /* 0x001064000800017f */
[----:B-1----:R-:W-:Y:S05]  /*29fc0*/  @!P0 NANOSLEEP.SYNCS 0x989680 ;  /* 0x009896800000895d */ /* 0x002fea0003900000 */
[----:B------:R-:W1:Y:S02]  /*29fd0*/  @!P0 SYNCS.PHASECHK.TRANS64 P0, [R7+URZ+0x2a840], R10 ;  /* 0x02a8400a070085a7 */ /* 0x000e64000800007f */
[----:B-1----:R-:W-:Y:S05]  /*29fe0*/  @!P0 BRA `(.L_x_1673) ;  /* 0xfffffffc00f08947 */ /* 0x002fea000383ffff */
[----:B------:R-:W-:Y:S05]  /*29ff0*/  BRA `(.L_x_1809) ;  /* 0xffffffb400f87947 */ /* 0x000fea000383ffff */
.L_x_1676:
        /* <DEDUP_REMOVED lines=8> */
.L_x_1684:
[----:B0-----:R0:W1:Y:S02]  /*2a080*/  SYNCS.PHASECHK.TRANS64.TRYWAIT P0, [R3+URZ+0x2a840], R8 ;  /* 0x02a84008030075a7 */ /* 0x001064000800017f */
[----:B-1----:R-:W-:Y:S05]  /*2a090*/  @!P0 NANOSLEEP.SYNCS 0x989680 ;  /* 0x009896800000895d */ /* 0x002fea0003900000 */
[----:B------:R-:W1:Y:S02]  /*2a0a0*/  @!P0 SYNCS.PHASECHK.TRANS64 P0, [R3+URZ+0x2a840], R8 ;  /* 0x02a84008030085a7 */ /* 0x000e64000800007f */
[----:B-1----:R-:W-:Y:S05]  /*2a0b0*/  @!P0 BRA `(.L_x_1684) ;  /* 0xfffffffc00f08947 */ /* 0x002fea000383ffff */
[----:B------:R-:W-:Y:S05]  /*2a0c0*/  BRA `(.L_x_1811) ;  /* 0xffffffc000047947 */ /* 0x000fea000383ffff */
.L_x_1686:
[----:B0-----:R0:W1:Y:S02]  /*2a0d0*/  SYNCS.PHASECHK.TRANS64.TRYWAIT P0, [R3+URZ+0x2a860], R8 ;  /* 0x02a86008030075a7 */ /* 0x001064000800017f */
[----:B-1----:R-:W-:Y:S05]  /*2a0e0*/  @!P0 NANOSLEEP.SYNCS 0x989680 ;  /* 0x009896800000895d */ /* 0x002fea0003900000 */
[----:B------:R-:W1:Y:S02]  /*2a0f0*/  @!P0 SYNCS.PHASECHK.TRANS64 P0, [R3+URZ+0x2a860], R8 ;  /* 0x02a86008030085a7 */ /* 0x000e64000800007f */
[----:B-1----:R-:W-:Y:S05]  /*2a100*/  @!P0 BRA `(.L_x_1686) ;  /* 0xfffffffc00f08947 */ /* 0x002fea000383ffff */
[----:B------:R-:W-:Y:S05]  /*2a110*/  BRA `(.L_x_1812) ;  /* 0xffffffc000b07947 */ /* 0x000fea000383ffff */
.L_x_1692:
[----:B-1----:R1:W2:Y:S02]  /*2a120*/  SYNCS.PHASECHK.TRANS64.TRYWAIT P0, [R2+URZ+0x2a840], R3 ;  /* 0x02a84003020075a7 */ /* 0x0022a4000800017f */
[----:B--2---:R-:W-:Y:S05]  /*2a130*/  @!P0 NANOSLEEP.SYNCS 0x989680 ;  /* 0x009896800000895d */ /* 0x004fea0003900000 */
[----:B------:R-:W2:Y:S02]  /*2a140*/  @!P0 SYNCS.PHASECHK.TRANS64 P0, [R2+URZ+0x2a840], R3 ;  /* 0x02a84003020085a7 */ /* 0x000ea4000800007f */
[----:B--2---:R-:W-:Y:S05]  /*2a150*/  @!P0 BRA `(.L_x_1692) ;  /* 0xfffffffc00f08947 */ /* 0x004fea000383ffff */
[----:B------:R-:W-:Y:S05]  /*2a160*/  BRA `(.L_x_1813) ;  /* 0xffffffc800187947 */ /* 0x000fea000383ffff */
.L_x_1694:
[----:B0-----:R0:W1:Y:S02]  /*2a170*/  SYNCS.PHASECHK.TRANS64.TRYWAIT P0, [R2+URZ+0x2a860], R3 ;  /* 0x02a86003020075a7 */ /* 0x001064000800017f */
[----:B-1----:R-:W-:Y:S05]  /*2a180*/  @!P0 NANOSLEEP.SYNCS 0x989680 ;  /* 0x009896800000895d */ /* 0x002fea0003900000 */
[----:B------:R-:W1:Y:S02]  /*2a190*/  @!P0 SYNCS.PHASECHK.TRANS64 P0, [R2+URZ+0x2a860], R3 ;  /* 0x02a86003020085a7 */ /* 0x000e64000800007f */
[----:B-1----:R-:W-:Y:S05]  /*2a1a0*/  @!P0 BRA `(.L_x_1694) ;  /* 0xfffffffc00f08947 */ /* 0x002fea000383ffff */
[----:B------:R-:W-:Y:S05]  /*2a1b0*/  BRA `(.L_x_1814) ;  /* 0xffffffc800c47947 */ /* 0x000fea000383ffff */
.L_x_1700:
[----:B--2---:R2:W3:Y:S02]  /*2a1c0*/  SYNCS.PHASECHK.TRANS64.TRYWAIT P0, [R2+URZ+0x2a840], R3 ;  /* 0x02a84003020075a7 */ /* 0x0044e4000800017f */
[----:B---3--:R-:W-:Y:S05]  /*2a1d0*/  @!P0 NANOSLEEP.SYNCS 0x989680 ;  /* 0x009896800000895d */ /* 0x008fea0003900000 */
[----:B------:R-:W3:Y:S02]  /*2a1e0*/  @!P0 SYNCS.PHASECHK.TRANS64 P0, [R2+URZ+0x2a840], R3 ;  /* 0x02a84003020085a7 */ /* 0x000ee4000800007f */
[----:B---3--:R-:W-:Y:S05]  /*2a1f0*/  @!P0 BRA `(.L_x_1700) ;  /* 0xfffffffc00f08947 */ /* 0x008fea000383ffff */
[----:B------:R-:W-:Y:S05]  /*2a200*/  BRA `(.L_x_1815) ;  /* 0xffffffd000007947 */ /* 0x000fea000383ffff */
.L_x_1702:
[----:B0-----:R0:W1:Y:S02]  /*2a210*/  SYNCS.PHASECHK.TRANS64.TRYWAIT P0, [R2+URZ+0x2a860], R9 ;  /* 0x02a86009020075a7 */ /* 0x001064000800017f */
[----:B-1----:R-:W-:Y:S05]  /*2a220*/  @!P0 NANOSLEEP.SYNCS 0x989680 ;  /* 0x009896800000895d */ /* 0x002fea0003900000 */
[----:B------:R-:W1:Y:S02]  /*2a230*/  @!P0 SYNCS.PHASECHK.TRANS64 P0, [R2+URZ+0x2a860], R9 ;  /* 0x02a86009020085a7 */ /* 0x000e64000800007f */
[----:B-1----:R-:W-:Y:S05]  /*2a240*/  @!P0 BRA `(.L_x_1702) ;  /* 0xfffffffc00f08947 */ /* 0x002fea000383ffff */
[----:B------:R-:W-:Y:S05]  /*2a250*/  BRA `(.L_x_1816) ;  /* 0xffffffd000a87947 */ /* 0x000fea000383ffff */
.L_x_1710:
[----:B-1----:R1:W2:Y:S02]  /*2a260*/  SYNCS.PHASECHK.TRANS64.TRYWAIT P0, [R3+URZ+0x2a860], R2 ;  /* 0x02a86002030075a7 */ /* 0x0022a4000800017f */
[----:B--2---:R-:W-:Y:S05]  /*2a270*/  @!P0 NANOSLEEP.SYNCS 0x989680 ;  /* 0x009896800000895d */ /* 0x004fea0003900000 */
[----:B------:R-:W2:Y:S02]  /*2a280*/  @!P0 SYNCS.PHASECHK.TRANS64 P0, [R3+URZ+0x2a860], R2 ;  /* 0x02a86002030085a7 */ /* 0x000ea4000800007f */
[----:B--2---:R-:W-:Y:S05]  /*2a290*/  @!P0 BRA `(.L_x_1710) ;  /* 0xfffffffc00f08947 */ /* 0x004fea000383ffff */
[----:B------:R-:W-:Y:S05]  /*2a2a0*/  BRA `(.L_x_1817) ;  /* 0xffffffd400cc7947 */ /* 0x000fea000383ffff */
.L_x_1713:
[----:B------:R-:W-:Y:S01]  /*2a2b0*/  BSSY B0, `(.L_x_1818) ;  /* 0x0000008000007945 */ /* 0x000fe20003800000 */
[----:B------:R-:W-:Y:S02]  /*2a2c0*/  IMAD.MOV.U32 R13, RZ, RZ, R16 ;  /* 0x000000ffff0d7224 */ /* 0x000fe400078e0010 */
[----:B------:R-:W-:Y:S02]  /*2a2d0*/  IMAD.MOV.U32 R12, RZ, RZ, RZ ;  /* 0x000000ffff0c7224 */ /* 0x000fe400078e00ff */
[----:B------:R-:W-:Y:S02]  /*2a2e0*/  IMAD.MOV.U32 R11, RZ, RZ, 0x1f ;  /* 0x0000001fff0b7424 */ /* 0x000fe400078e00ff */
[----:B0-----:R-:W-:-:S07]  /*2a2f0*/  IMAD.MOV.U32 R15, RZ, RZ, -0x1 ;  /* 0xffffffffff0f7424 */ /* 0x001fce00078e00ff */
[----:B-12---:R-:W-:Y:S05]  /*2a300*/  WARPSYNC.COLLECTIVE R15, `(.L_x_1819) ;  /* 0x000000000f087348 */ /* 0x006fea0003c00000 */
[----:B------:R0:W3:Y:S02]  /*2a310*/  SHFL.IDX P6, R14, R13, R12, R11 ;  /* 0x0000000c0d0e7389 */ /* 0x0000e400000c000b */
[----:B0123--:R-:W-:Y:S01]  /*2a320*/  ENDCOLLECTIVE ;  /* 0x000000000000791b */ /* 0x00ffe20003800000 */
.L_x_1819:
[----:B------:R-:W-:Y:S05]  /*2a330*/  BSYNC B0 ;  /* 0x0000000000007941 */ /* 0x000fea0003800000 */
.L_x_1818:
        /* <DEDUP_REMOVED lines=8> */
.L_x_1820:
[----:B------:R-:W-:Y:S01]  /*2a3c0*/  IMAD.MOV.U32 R16, RZ, RZ, R14 ;  /* 0x000000ffff107224 */ /* 0x000fe200078e000e */
[----:B------:R-:W-:Y:S06]  /*2a3d0*/  BRA `(.L_x_1821) ;  /* 0xffffffd800607947 */ /* 0x000fec000383ffff */
.L_x_1716:
[----:B------:R-:W-:Y:S01]  /*2a3e0*/  BSSY B0, `(.L_x_1822) ;  /* 0x0000008000007945 */ /* 0x000fe20003800000 */
[----:B-----5:R-:W-:Y:S02]  /*2a3f0*/  IMAD.MOV.U32 R13, RZ, RZ, R17 ;  /* 0x000000ffff0d7224 */ /* 0x020fe400078e0011 */
[----:B------:R-:W-:Y:S02]  /*2a400*/  IMAD.MOV.U32 R12, RZ, RZ, 0x1 ;  /* 0x00000001ff0c7424 */ /* 0x000fe400078e00ff */
[----:B------:R-:W-:Y:S02]  /*2a410*/  IMAD.MOV.U32 R11, RZ, RZ, RZ ;  /* 0x000000ffff0b7224 */ /* 0x000fe400078e00ff */
[----:B0-----:R-:W-:-:S07]  /*2a420*/  IMAD.MOV.U32 R15, RZ, RZ, -0x1 ;  /* 0xffffffffff0f7424 */ /* 0x001fce00078e00ff */
[----:B-1234-:R-:W-:Y:S05]  /*2a430*/  WARPSYNC.COLLECTIVE R15, `(.L_x_1823) ;  /* 0x000000000f087348 */ /* 0x01efea0003c00000 */
[----:B------:R0:W0:Y:S02]  /*2a440*/  SHFL.UP P6, R14, R13, R12, R11 ;  /* 0x0400000c0d0e7389 */ /* 0x00002400000c000b */
[----:B01234-:R-:W-:Y:S01]  /*2a450*/  ENDCOLLECTIVE ;  /* 0x000000000000791b */ /* 0x01ffe20003800000 */
.L_x_1823:
[----:B------:R-:W-:Y:S05]  /*2a460*/  BSYNC B0 ;  /* 0x0000000000007941 */ /* 0x000fea0003800000 */
.L_x_1822:
        /* <DEDUP_REMOVED lines=10> */
.L_x_1824:
        /* <DEDUP_REMOVED lines=8> */
.L_x_1825:
        /* <DEDUP_REMOVED lines=8> */
.L_x_1826:
        /* <DEDUP_REMOVED lines=8> */
.L_x_1827:
        /* <DEDUP_REMOVED lines=8> */
.L_x_1828:
[----:B------:R-:W-:Y:S05]  /*2a710*/  BRA `(.L_x_1829) ;  /* 0xffffffd800287947 */ /* 0x000fea000383ffff */
.L_x_1721:
        /* <DEDUP_REMOVED lines=8> */
.L_x_1831:
[----:B------:R-:W-:Y:S05]  /*2a7a0*/  BSYNC B0 ;  /* 0x0000000000007941 */ /* 0x000fea0003800000 */
.L_x_1830:
        /* <DEDUP_REMOVED lines=10> */
.L_x_1832:
        /* <DEDUP_REMOVED lines=8> */
.L_x_1833:
        /* <DEDUP_REMOVED lines=8> */
.L_x_1834:
        /* <DEDUP_REMOVED lines=8> */
.L_x_1835:
        /* <DEDUP_REMOVED lines=8> */
.L_x_1836:
[----:B------:R-:W-:Y:S05]  /*2aa50*/  BRA `(.L_x_1837) ;  /* 0xffffffd800107947 */ /* 0x000fea000383ffff */
.L_x_1723:
[----:B------:R-:W-:Y:S01]  /*2aa60*/  BSSY B0, `(.L_x_1838) ;  /* 0x0000006000007945 */ /* 0x000fe20003800000 */
[----:B------:R-:W-:Y:S01]  /*2aa70*/  PLOP3.LUT P6, PT, P6, PT, PT, 0x8, 0x0 ;  /* 0x000000000000781c */ /* 0x000fe200037ce170 */
[----:B------:R-:W-:-:S12]  /*2aa80*/  IMAD.MOV.U32 R15, RZ, RZ, -0x1 ;  /* 0xffffffffff0f7424 */ /* 0x000fd800078e00ff */
[----:B0-----:R-:W-:Y:S05]  /*2aa90*/  WARPSYNC.COLLECTIVE R15, `(.L_x_1839) ;  /* 0x000000000f087348 */ /* 0x001fea0003c00000 */
[----:B------:R-:W-:Y:S01]  /*2aaa0*/  VOTE.ANY R14, PT, P6 ;  /* 0x00000000000e7806 */ /* 0x000fe200030e0100 */
[----:B0-----:R-:W-:Y:S06]  /*2aab0*/  ENDCOLLECTIVE ;  /* 0x000000000000791b */ /* 0x001fec0003800000 */
.L_x_1839:
[----:B------:R-:W-:Y:S05]  /*2aac0*/  BSYNC B0 ;  /* 0x0000000000007941 */ /* 0x000fea0003800000 */
.L_x_1838:
        /* <DEDUP_REMOVED lines=9> */
.L_x_1840:
[----:B------:R-:W-:Y:S01]  /*2ab60*/  IMAD.MOV.U32 R17, RZ, RZ, R14 ;  /* 0x000000ffff117224 */ /* 0x000fe200078e000e */
[----:B------:R-:W-:Y:S06]  /*2ab70*/  BRA `(.L_x_1841) ;  /* 0xffffffd800007947 */ /* 0x000fec000383ffff */
.L_x_1725:
[----:B------:R-:W-:Y:S01]  /*2ab80*/  BSSY B0, `(.L_x_1842) ;  /* 0x0000007000007945 */ /* 0x000fe20003800000 */
[----:B------:R-:W-:Y:S02]  /*2ab90*/  IMAD.MOV.U32 R13, RZ, RZ, R2 ;  /* 0x000000ffff0d7224 */ /* 0x000fe400078e0002 */
[----:B------:R-:W-:Y:S02]  /*2aba0*/  IMAD.MOV.U32 R11, RZ, RZ, 0x1f ;  /* 0x0000001fff0b7424 */ /* 0x000fe400078e00ff */
[----:B------:R-:W-:-:S07]  /*2abb0*/  IMAD.MOV.U32 R15, RZ, RZ, -0x1 ;  /* 0xffffffffff0f7424 */ /* 0x000fce00078e00ff */
[----:B012---:R-:W-:Y:S05]  /*2abc0*/  WARPSYNC.COLLECTIVE R15, `(.L_x_1843) ;  /* 0x000000000f087348 */ /* 0x007fea0003c00000 */
[----:B------:R3:W4:Y:S02]  /*2abd0*/  SHFL.IDX P6, R14, R13, R12, R11 ;  /* 0x0000000c0d0e7389 */ /* 0x00072400000c000b */
[----:B01234-:R-:W-:Y:S01]  /*2abe0*/  ENDCOLLECTIVE ;  /* 0x000000000000791b */ /* 0x01ffe20003800000 */
.L_x_1843:
[----:B------:R-:W-:Y:S05]  /*2abf0*/  BSYNC B0 ;  /* 0x0000000000007941 */ /* 0x000fea0003800000 */
.L_x_1842:
[----:B------:R-:W-:Y:S01]  /*2ac00*/  IMAD.MOV.U32 R7, RZ, RZ, R14 ;  /* 0x000000ffff077224 */ /* 0x000fe200078e000e */
[----:B------:R-:W-:Y:S06]  /*2ac10*/  BRA `(.L_x_1724) ;  /* 0xffffffd400f47947 */ /* 0x000fec000383ffff */
.L_x_1729:
[----:B-1----:R1:W2:Y:S02]  /*2ac20*/  SYNCS.PHASECHK.TRANS64.TRYWAIT P0, [R0+URZ+0x2a820], R3 ;  /* 0x02a82003000075a7 */ /* 0x0022a4000800017f */
[----:B--2---:R-:W-:Y:S05]  /*2ac30*/  @!P0 NANOSLEEP.SYNCS 0x989680 ;  /* 0x009896800000895d */ /* 0x004fea0003900000 */
[----:B------:R-:W2:Y:S02]  /*2ac40*/  @!P0 SYNCS.PHASECHK.TRANS64 P0, [R0+URZ+0x2a820], R3 ;  /* 0x02a82003000085a7 */ /* 0x000ea4000800007f */
[----:B--2---:R-:W-:Y:S05]  /*2ac50*/  @!P0 BRA `(.L_x_1729) ;  /* 0xfffffffc00f08947 */ /* 0x004fea000383ffff */
[----:B------:R-:W-:Y:S05]  /*2ac60*/  BRA `(.L_x_1844) ;  /* 0xffffffdc006c7947 */ /* 0x000fea000383ffff */
.L_x_1730:
        /* <DEDUP_REMOVED lines=11> */
.L_x_1846:
[----:B------:R-:W-:Y:S05]  /*2ad20*/  BSYNC B0 ;  /* 0x0000000000007941 */ /* 0x000fea0003800000 */
.L_x_1845:
[----:B------:R-:W-:Y:S05]  /*2ad30*/  BRA `(.L_x_1847) ;  /* 0xffffffdc00547947 */ /* 0x000fea000383ffff */
.L_x_1731:
[----:B------:R-:W-:Y:S01]  /*2ad40*/  BSSY B0, `(.L_x_1848) ;  /* 0x0000006000007945 */ /* 0x000fe20003800000 */
[----:B------:R-:W-:-:S07]  /*2ad50*/  IMAD.MOV.U32 R15, RZ, RZ, -0x1 ;  /* 0xffffffffff0f7424 */ /* 0x000fce00078e00ff */
[----:B012---:R-:W-:Y:S05]  /*2ad60*/  WARPSYNC.COLLECTIVE R15, `(.L_x_1849) ;  /* 0x000000000f0c7348 */ /* 0x007fea0003c00000 */
[----:B------:R-:W-:Y:S02]  /*2ad70*/  ELECT P6, UR62, PT ;  /* 0x00000000003e782f */ /* 0x000fe400038c0000 */
[----:B------:R-:W-:Y:S01]  /*2ad80*/  MOV R14, UR62 ;  /* 0x0000003e000e7c02 */ /* 0x000fe20008000f00 */
[----:B012---:R-:W-:Y:S10]  /*2ad90*/  ENDCOLLECTIVE ;  /* 0x000000000000791b */ /* 0x007ff40003800000 */
.L_x_1849:
[----:B------:R-:W-:Y:S05]  /*2ada0*/  BSYNC B0 ;  /* 0x0000000000007941 */ /* 0x000fea0003800000 */
.L_x_1848:
[----:B------:R-:W-:Y:S05]  /*2adb0*/  BRA `(.L_x_1850) ;  /* 0xffffffdc00487947 */ /* 0x000fea000383ffff */
.L_x_1733:
[----:B-1----:R1:W2:Y:S02]  /*2adc0*/  SYNCS.PHASECHK.TRANS64.TRYWAIT P0, [R6+URZ], R5 ;  /* 0x00000005060075a7 */ /* 0x0022a4000800017f */
[----:B--2---:R-:W-:Y:S05]  /*2add0*/  @!P0 NANOSLEEP.SYNCS 0x989680 ;  /* 0x009896800000895d */ /* 0x004fea0003900000 */
[----:B------:R-:W2:Y:S02]  /*2ade0*/  @!P0 SYNCS.PHASECHK.TRANS64 P0, [R6+URZ], R5 ;  /* 0x00000005060085a7 */ /* 0x000ea4000800007f */
[----:B--2---:R-:W-:Y:S05]  /*2adf0*/  @!P0 BRA `(.L_x_1733) ;  /* 0xfffffffc00f08947 */ /* 0x004fea000383ffff */
[----:B------:R-:W-:Y:S05]  /*2ae00*/  BRA `(.L_x_1851) ;  /* 0xffffffdc00847947 */ /* 0x000fea000383ffff */
.L_x_1734:
[----:B--2---:R2:W3:Y:S02]  /*2ae10*/  SYNCS.PHASECHK.TRANS64.TRYWAIT P0, [R7+URZ], R2 ;  /* 0x00000002070075a7 */ /* 0x0044e4000800017f */
[----:B---3--:R-:W-:Y:S05]  /*2ae20*/  @!P0 NANOSLEEP.SYNCS 0x989680 ;  /* 0x009896800000895d */ /* 0x008fea0003900000 */
[----:B------:R-:W3:Y:S02]  /*2ae30*/  @!P0 SYNCS.PHASECHK.TRANS64 P0, [R7+URZ], R2 ;  /* 0x00000002070085a7 */ /* 0x000ee4000800007f */
[----:B---3--:R-:W-:Y:S05]  /*2ae40*/  @!P0 BRA `(.L_x_1734) ;  /* 0xfffffffc00f08947 */ /* 0x008fea000383ffff */
[----:B------:R-:W-:Y:S05]  /*2ae50*/  BRA `(.L_x_1852) ;  /* 0xffffffdc00787947 */ /* 0x000fea000383ffff */
.L_x_1736:
[----:B---3--:R3:W4:Y:S02]  /*2ae60*/  SYNCS.PHASECHK.TRANS64.TRYWAIT P0, [R4+URZ], R5 ;  /* 0x00000005040075a7 */ /* 0x008724000800017f */
[----:B----4-:R-:W-:Y:S05]  /*2ae70*/  @!P0 NANOSLEEP.SYNCS 0x989680 ;  /* 0x009896800000895d */ /* 0x010fea0003900000 */
[----:B------:R-:W4:Y:S02]  /*2ae80*/  @!P0 SYNCS.PHASECHK.TRANS64 P0, [R4+URZ], R5 ;  /* 0x00000005040085a7 */ /* 0x000f24000800007f */
[----:B----4-:R-:W-:Y:S05]  /*2ae90*/  @!P0 BRA `(.L_x_1736) ;  /* 0xfffffffc00f08947 */ /* 0x010fea000383ffff */
[----:B------:R-:W-:Y:S05]  /*2aea0*/  BRA `(.L_x_1853) ;  /* 0xffffffdc00807947 */ /* 0x000fea000383ffff */
.L_x_1854:
        /* <DEDUP_REMOVED lines=13> */
.L_x_11937:


//--------------------- .text._ZN7cutlass13device_kernelIN5flash11enable_sm90INS1_16FlashAttnFwdSm90INS1_25CollectiveMainloopFwdSm90ILi2EN4cute5tupleIJNS5_1CILi1EEES8_S8_EEENS6_IJNS7_ILi128EEESA_NS7_ILi192EEEEEELi128ENS_10bfloat16_tEfNS_4arch4Sm90ELb1ELb0ELb1ELb0ELb0ELb0ELb0ELb1ELb1ELb0ELb0ELb0EEENS1_21CollectiveEpilogueFwdINS6_IJSA_SA_SA_EEES9_SD_SF_Li256ELb0ELb0ELb0ELb0EEENS1_30DynamicPersistentTileSchedulerILi256ELi32ELb0ELb0ELb1EEEEEEEEEvNT_6ParamsE --------------------------
	.section	.text._ZN7cutlass13device_kernelIN5flash11enable_sm90INS1_16FlashAttnFwdSm90INS1_25CollectiveMainloopFwdSm90ILi2EN4cute5tupleIJNS5_1CILi1EEES8_S8_EEENS6_IJNS7_ILi128EEESA_NS7_ILi192EEEEEELi128ENS_10bfloat16_tEfNS_4arch4Sm90ELb1ELb0ELb1ELb0ELb0ELb0ELb0ELb1ELb1ELb0ELb0ELb0EEENS1_21CollectiveEpilogueFwdINS6_IJSA_SA_SA_EEES9_SD_SF_Li256ELb0ELb0ELb0ELb0EEENS1_30DynamicPersistentTileSchedulerILi256ELi32ELb0ELb0ELb1EEEEEEEEEvNT_6ParamsE,"ax",@progbits
	.align	128
.text._ZN7cutlass13device_kernelIN5flash11enable_sm90INS1_16FlashAttnFwdSm90INS1_25CollectiveMainloopFwdSm90ILi2EN4cute5tupleIJNS5_1CILi1EEES8_S8_EEENS6_IJNS7_ILi128EEESA_NS7_ILi192EEEEEELi128ENS_10bfloat16_tEfNS_4arch4Sm90ELb1ELb0ELb1ELb0ELb0ELb0ELb0ELb1ELb1ELb0ELb0ELb0EEENS1_21CollectiveEpilogueFwdINS6_IJSA_SA_SA_EEES9_SD_SF_Li256ELb0ELb0ELb0ELb0EEENS1_30DynamicPersistentTileSchedulerILi256ELi32ELb0ELb0ELb1EEEEEEEEEvNT_6ParamsE:
        .type           _ZN7cutlass13device_kernelIN5flash11enable_sm90INS1_16FlashAttnFwdSm90INS1_25CollectiveMainloopFwdSm90ILi2EN4cute5tupleIJNS5_1CILi1EEES8_S8_EEENS6_IJNS7_ILi128EEESA_NS7_ILi192EEEEEELi128ENS_10bfloat16_tEfNS_4arch4Sm90ELb1ELb0ELb1ELb0ELb0ELb0ELb0ELb1ELb1ELb0ELb0ELb0EEENS1_21CollectiveEpilogueFwdINS6_IJSA_SA_SA_EEES9_SD_SF_Li256ELb0ELb0ELb0ELb0EEENS1_30DynamicPersistentTileSchedulerILi256ELi32ELb0ELb0ELb1EEEEEEEEEvNT_6ParamsE,@function
        .size           _ZN7cutlass13device_kernelIN5flash11enable_sm90INS1_16FlashAttnFwdSm90INS1_25CollectiveMainloopFwdSm90ILi2EN4cute5tupleIJNS5_1CILi1EEES8_S8_EEENS6_IJNS7_ILi128EEESA_NS7_ILi192EEEEEELi128ENS_10bfloat16_tEfNS_4arch4Sm90ELb1ELb0ELb1ELb0ELb0ELb0ELb0ELb1ELb1ELb0ELb0ELb0EEENS1_21CollectiveEpilogueFwdINS6_IJSA_SA_SA_EEES9_SD_SF_Li256ELb0ELb0ELb0ELb0EEENS1_30DynamicPersistentTileSchedulerILi256ELi32ELb0ELb0ELb1EEEEEEEEEvNT_6ParamsE,(.L_x_11938 - _ZN7cutlass13device_kernelIN5flash11enable_sm90INS1_16FlashAttnFwdSm90INS1_25CollectiveMainloopFwdSm90ILi2EN4cute5tupleIJNS5_1CILi1EEES8_S8_EEENS6_IJNS7_ILi128EEESA_NS7_ILi192EEEEEELi128ENS_10bfloat16_tEfNS_4arch4Sm90ELb1ELb0ELb1ELb0ELb0ELb0ELb0ELb1ELb1ELb0ELb0ELb0EEENS1_21CollectiveEpilogueFwdINS6_IJSA_SA_SA_EEES9_SD_SF_Li256ELb0ELb0ELb0ELb0EEENS1_30DynamicPersistentTileSchedulerILi256ELi32ELb0ELb0ELb1EEEEEEEEEvNT_6ParamsE)
        .other          _ZN7cutlass13device_kernelIN5flash11enable_sm90INS1_16FlashAttnFwdSm90INS1_25CollectiveMainloopFwdSm90ILi2EN4cute5tupleIJNS5_1CILi1EEES8_S8_EEENS6_IJNS7_ILi128EEESA_NS7_ILi192EEEEEELi128ENS_10bfloat16_tEfNS_4arch4Sm90ELb1ELb0ELb1ELb0ELb0ELb0ELb0ELb1ELb1ELb0ELb0ELb0EEENS1_21CollectiveEpilogueFwdINS6_IJSA_SA_SA_EEES9_SD_SF_Li256ELb0ELb0ELb0ELb0EEENS1_30DynamicPersistentTileSchedulerILi256ELi32ELb0ELb0ELb1EEEEEEEEEvNT_6ParamsE,@"STO_CUDA_ENTRY STV_DEFAULT"
_ZN7cutlass13device_kernelIN5flash11enable_sm90INS1_16FlashAttnFwdSm90INS1_25CollectiveMainloopFwdSm90ILi2EN4cute5tupleIJNS5_1CILi1EEES8_S8_EEENS6_IJNS7_ILi128EEESA_NS7_ILi192EEEEEELi128ENS_10bfloat16_tEfNS_4arch4Sm90ELb1ELb0ELb1ELb0ELb0ELb0ELb0ELb1ELb1ELb0ELb0ELb0EEENS1_21CollectiveEpilogueFwdINS6_IJSA_SA_SA_EEES9_SD_SF_Li256ELb0ELb0ELb0ELb0EEENS1_30DynamicPersistentTileSchedulerILi256ELi32ELb0ELb0ELb1EEEEEEEEEvNT_6ParamsE:
        /* <DEDUP_REMOVED lines=24> */
.L_x_1856:
[----:B------:R-:W-:Y:S05]  /*0180*/  BSYNC B0 ;  /* 0x0000000000007941 */ /* 0x000fea0003800000 */
.L_x_1855:
        /* <DEDUP_REMOVED lines=37> */
.L_x_1857:
        /* <DEDUP_REMOVED lines=22> */
.L_x_1858:
        /* <DEDUP_REMOVED lines=18> */
.L_x_1859:
        /* <DEDUP_REMOVED lines=22> */
.L_x_1860:
        /* <DEDUP_REMOVED lines=22> */
.L_x_1861:
[----:B-1----:R-:W-:Y:S01]  /*0920*/  UMOV UR4, 0x1 ;  /* 0x0000000100047882 */ /* 0x002fe20000000000 */
[----:B------:R-:W-:Y:S01]  /*0930*/  PLOP3.LUT P0, PT, PT, PT, UP0, 0x80, 0x0 ;  /* 0x000000000000781c */ /* 0x000fe20003f0f008 */
[----:B------:R-:W-:Y:S01]  /*0940*/  USEL UR4, UR4, 0x2, !UP0 ;  /* 0x0000000204047887 */ /* 0x000fe2000c000000 */
[----:B------:R-:W-:-:S05]  /*0950*/  NOP ;  /* 0x0000000000007918 */ /* 0x000fca0000000000 */
[----:B------:R-:W-:-:S05]  /*0960*/  IMAD.U32 R2, RZ, RZ, UR4 ;  /* 0x00000004ff027e24 */ /* 0x000fca000f8e00ff */
[----:B------:R1:W-:Y:S01]  /*0970*/  STL [R1], R2 ;  /* 0x0000000201007387 */ /* 0x0003e20000100800 */
[----:B--23--:R-:W-:Y:S06]  /*0980*/  BAR.SYNC.DEFER_BLOCKING 0x0 ;  /* 0x0000000000007b1d */ /* 0x00cfec0000010000 */
[----:B------:R-:W-:Y:S05]  /*0990*/  @!P0 BRA `(.L_x_1862) ;  /* 0x000000b800e88947 */ /* 0x000fea0003800000 */
.L_x_1863:
        /* <DEDUP_REMOVED lines=13> */
[----:B------:R-:W-:Y:S01]  /*0a70*/  UMOV UR46, URZ ;  /* 0x0000003f002e7c82 */ /* 0x000fe20008000000 */
[----:B-1----:R-:W1:Y:S01]  /*0a80*/  S2R R2, SR_TID.X ;  /* 0x0000000000027919 */ /* 0x002e620000002100 */
[----:B------:R-:W-:-:S04]  /*0a90*/  UMOV UR36, URZ ;  /* 0x0000003f00247c82 */ /* 0x000fc80008000000 */
[----:B------:R-:W4:Y:S01]  /*0aa0*/  S2UR UR6, SR_SWINHI ;  /* 0x00000000000679c3 */ /* 0x000f220000002f00 */
[----:B---3--:R-:W-:-:S07]  /*0ab0*/  ULEA UR38, UR4, UR38, 0x18 ;  /* 0x0000002604267291 */ /* 0x008fce000f8ec03f */
[----:B------:R-:W-:Y:S01]  /*0ac0*/  UMOV UR4, UR38 ;  /* 0x0000002600047c82 */ /* 0x000fe20008000000 */
[----:B----4-:R-:W-:Y:S02]  /*0ad0*/  UMOV UR5, UR6 ;  /* 0x0000000600057c82 */ /* 0x010fe40008000000 */
[----:B------:R-:W-:Y:S01]  /*0ae0*/  IMAD.U32 R17, RZ, RZ, UR5 ;  /* 0x00000005ff117e24 */ /* 0x000fe2000f8e00ff */
[----:B-1----:R-:W-:Y:S01]  /*0af0*/  IADD3 R191, R2, -0x80, RZ ;  /* 0xffffff8002bf7810 */ /* 0x002fe20007ffe0ff */
[----:B------:R-:W-:Y:S01]  /*0b00*/  IMAD.U32 R16, RZ, RZ, UR4 ;  /* 0x00000004ff107e24 */ /* 0x000fe2000f8e00ff */
[----:B------:R-:W-:Y:S02]  /*0b10*/  UMOV UR4, UR7 ;  /* 0x0000000700047c82 */ /* 0x000fe40008000000 */
[----:B------:R-:W-:-:S04]  /*0b20*/  SHF.R.S32.HI R0, RZ, 0x1f, R191 ;  /* 0x0000001fff007819 */ /* 0x000fc800000114bf */
[CC--:B------:R-:W-:Y:S02]  /*0b30*/  LEA.HI R2, R0.reuse, R191.reuse, RZ, 0x4 ;  /* 0x000000bf00027211 */ /* 0x0c0fe400078f20ff */
[----:B------:R-:W-:Y:S02]  /*0b40*/  LEA.HI R189, R0, R191, RZ, 0x5 ;  /* 0x000000bf00bd7211 */ /* 0x000fe400078f28ff */
[----:B------:R-:W-:Y:S02]  /*0b50*/  SHF.R.S32.HI R5, RZ, 0x4, R2 ;  /* 0x00000004ff057819 */ /* 0x000fe40000011402 */
[----:B------:R-:W-:Y:S02]  /*0b60*/  SHF.R.S32.HI R189, RZ, 0x5, R189 ;  /* 0x00000005ffbd7819 */ /* 0x000fe400000114bd */
[C---:B------:R-:W-:Y:S02]  /*0b70*/  LEA.HI R4, R2.reuse, R5, RZ, 0x1 ;  /* 0x0000000502047211 */ /* 0x040fe400078f08ff */
[----:B------:R-:W-:-:S02]  /*0b80*/  LOP3.LUT R2, R2, 0x3fffff0, RZ, 0xc0, !PT ;  /* 0x03fffff002027812 */ /* 0x000fc400078ec0ff */
[----:B------:R-:W-:Y:S02]  /*0b90*/  LOP3.LUT R4, R4, 0x1ffffffe, RZ, 0xc0, !PT ;  /* 0x1ffffffe04047812 */ /* 0x000fe400078ec0ff */
[----:B------:R-:W-:-:S03]  /*0ba0*/  IADD3 R2, R191, -R2, RZ ;  /* 0x80000002bf027210 */ /* 0x000fc60007ffe0ff */
        /* <DEDUP_REMOVED lines=17> */
[----:B------:R-:W-:Y:S01]  /*0cc0*/  UMOV UR5, URZ ;  /* 0x0000003f00057c82 */ /* 0x000fe20008000000 */
[----:B------:R-:W-:Y:S01]  /*0cd0*/  LEA.HI R6, R6, R187, RZ, 0x5 ;  /* 0x000000bb06067211 */ /* 0x000fe200078f28ff */
[----:B------:R-:W-:Y:S01]  /*0ce0*/  IMAD.U32 R186, RZ, RZ, UR5 ;  /* 0x00000005ffba7e24 */ /* 0x000fe2000f8e00ff */
[--C-:B------:R-:W-:Y:S02]  /*0cf0*/  SHF.R.S32.HI R5, RZ, 0x2, R7.reuse ;  /* 0x00000002ff057819 */ /* 0x100fe40000011407 */
[----:B------:R-:W-:Y:S02]  /*0d00*/  SHF.R.S32.HI R8, RZ, 0x1f, R7 ;  /* 0x0000001fff087819 */ /* 0x000fe40000011407 */
[----:B------:R-:W-:Y:S02]  /*0d10*/  SHF.R.S32.HI R6, RZ, 0x5, R6 ;  /* 0x00000005ff067819 */ /* 0x000fe40000011406 */
[----:B------:R-:W-:-:S02]  /*0d20*/  LEA.HI R8, R8, R5, RZ, 0x3 ;  /* 0x0000000508087211 */ /* 0x000fc400078f18ff */
[----:B------:R-:W-:Y:S02]  /*0d30*/  LOP3.LUT R22, R7, 0x7ffffffc, RZ, 0xc0, !PT ;  /* 0x7ffffffc07167812 */ /* 0x000fe400078ec0ff */
[----:B------:R-:W-:Y:S02]  /*0d40*/  LOP3.LUT R8, R8, 0xfffffff8, RZ, 0xc0, !PT ;  /* 0xfffffff808087812 */ /* 0x000fe400078ec0ff */
[----:B------:R-:W-:Y:S01]  /*0d50*/  SHF.L.U32 R18, R2, 0x3, RZ ;  /* 0x0000000302127819 */ /* 0x000fe200000006ff */
[----:B------:R-:W-:Y:S01]  /*0d60*/  IMAD.IADD R22, R187, 0x1, -R22 ;  /* 0x00000001bb167824 */ /* 0x000fe200078e0a16 */
[----:B------:R-:W-:Y:S02]  /*0d70*/  IADD3 R9, R5, -R8, RZ ;  /* 0x8000000805097210 */ /* 0x000fe40007ffe0ff */
[----:B------:R-:W-:Y:S02]  /*0d80*/  LOP3.LUT R5, R3, 0x3fffffe, RZ, 0xc0, !PT ;  /* 0x03fffffe03057812 */ /* 0x000fe400078ec0ff */
[----:B------:R-:W-:Y:S01]  /*0d90*/  SHF.L.U32 R3, R4, 0x3, RZ ;  /* 0x0000000304037819 */ /* 0x000fe200000006ff */
[----:B------:R-:W-:-:S02]  /*0da0*/  IMAD R6, R6, 0x10, R9 ;  /* 0x0000001006067824 */ /* 0x000fc400078e0209 */
[----:B------:R-:W-:Y:S02]  /*0db0*/  IMAD.IADD R5, R188, 0x1, -R5 ;  /* 0x00000001bc057824 */ /* 0x000fe400078e0a05 */
[----:B------:R-:W-:-:S03]  /*0dc0*/  IMAD.WIDE R16, R3, 0x2, R16 ;  /* 0x0000000203107825 */ /* 0x000fc600078e0210 */
[----:B------:R-:W-:-:S07]  /*0dd0*/  LEA R23, R5, R6, 0x6 ;  /* 0x0000000605177211 */ /* 0x000fce00078e30ff */
.L_x_1910:
        /* <DEDUP_REMOVED lines=11> */
[----:B--2-4-:R-:W-:Y:S05]  /*0e90*/  @!P0 BRA `(.L_x_1864) ;  /* 0x0000000000208947 */ /* 0x014fea0003800000 */
        /* <DEDUP_REMOVED lines=8> */
.L_x_1864:
[----:B------:R-:W-:Y:S01]  /*0f20*/  ULDC UR6, c[0x0][0xdc4] ;  /* 0x0003710000067ab9 */ /* 0x000fe20000000800 */
[----:B------:R-:W-:Y:S01]  /*0f30*/  UMOV UR60, UR7 ;  /* 0x00000007003c7c82 */ /* 0x000fe20008000000 */
[----:B------:R-:W-:-:S11]  /*0f40*/  UISETP.NE.AND UP0, UPT, UR6, 0x1, UPT ;  /* 0x000000010600788c */ /* 0x000fd6000bf05270 */
[----:B------:R-:W-:Y:S02]  /*0f50*/  @UP0 ULDC.64 UR10, c[0x0][0xdc8] ;  /* 0x00037200000a0ab9 */ /* 0x000fe40000000a00 */
[----:B------:R-:W-:-:S04]  /*0f60*/  UIMAD.WIDE.U32 UR4, UR7, UR10, URZ ;  /* 0x0000000a070472a5 */ /* 0x000fc8000f8e003f */
[----:B------:R-:W-:-:S04]  /*0f70*/  @UP0 USHF.R.U32.HI UR60, URZ, UR11, UR5 ;  /* 0x0000000b3f3c0299 */ /* 0x000fc80008011605 */
[----:B------:R-:W-:-:S12]  /*0f80*/  UIMAD UR4, UR60, UR6, URZ ;  /* 0x000000063c0472a4 */ /* 0x000fd8000f8e023f */
.L_x_1865:
[----:B------:R-:W-:Y:S01]  /*0f90*/  ULOP3.LUT UR5, URZ, UR60, URZ, 0x33, !UPT ;  /* 0x0000003c3f057292 */ /* 0x000fe2000f8e333f */
[----:B------:R-:W-:Y:S01]  /*0fa0*/  PLOP3.LUT P0, PT, PT, PT, PT, 0x80, 0x0 ;  /* 0x000000000000781c */ /* 0x000fe20003f0f070 */
[----:B------:R-:W-:Y:S01]  /*0fb0*/  ULDC.64 UR10, c[0x0][0x3f8] ;  /* 0x0000fe00000a7ab9 */ /* 0x000fe20000000a00 */
[----:B------:R-:W-:Y:S01]  /*0fc0*/  ULDC UR6, c[0x0][0xdac] ;  /* 0x00036b0000067ab9 */ /* 0x000fe20000000800 */
[----:B------:R-:W-:Y:S01]  /*0fd0*/  UISETP.NE.U32.AND UP0, UPT, UR10, URZ, UPT ;  /* 0x0000003f0a00728c */ /* 0x000fe2000bf05070 */
[----:B------:R-:W-:Y:S01]  /*0fe0*/  MOV R0, RZ ;  /* 0x000000ff00007202 */ /* 0x000fe20000000f00 */
[----:B------:R-:W-:Y:S01]  /*0ff0*/  UIADD3 UR5, UR5, UR6, URZ ;  /* 0x0000000605057290 */ /* 0x000fe2000fffe03f */
[----:B------:R-:W-:Y:S01]  /*1000*/  CS2R R2, SRZ ;  /* 0x0000000000027805 */ /* 0x000fe2000001ff00 */
[----:B------:R-:W-:Y:S01]  /*1010*/  UISETP.NE.AND.EX UP0, UPT, UR11, URZ, UPT, UP0 ;  /* 0x0000003f0b00728c */ /* 0x000fe2000bf05300 */
[----:B------:R-:W-:Y:S01]  /*1020*/  CS2R R86, SRZ ;  /* 0x0000000000567805 */ /* 0x000fe2000001ff00 */
[----:B------:R-:W-:Y:S01]  /*1030*/  USHF.L.U32 UR42, UR5, 0x7, URZ ;  /* 0x00000007052a7899 */ /* 0x000fe2000800063f */
[----:B------:R-:W-:Y:S01]  /*1040*/  CS2R R84, SRZ ;  /* 0x0000000000547805 */ /* 0x000fe2000001ff00 */
[----:B------:R-:W-:Y:S01]  /*1050*/  ULDC UR37, c[0x0][0x404] ;  /* 0x0001010000257ab9 */ /* 0x000fe20000000800 */
[----:B------:R-:W-:Y:S01]  /*1060*/  ULDC UR9, c[0x0][0x288] ;  /* 0x0000a20000097ab9 */ /* 0x000fe20000000800 */
[----:B------:R-:W-:Y:S01]  /*1070*/  UIADD3 UR4, UR7, -UR4, URZ ;  /* 0x8000000407047290 */ /* 0x000fe2000fffe03f */
[----:B------:R-:W-:Y:S01]  /*1080*/  CS2R R82, SRZ ;  /* 0x0000000000527805 */ /* 0x000fe2000001ff00 */
[----:B------:R-:W-:Y:S01]  /*1090*/  USEL UR37, UR37, 0x1, UP0 ;  /* 0x0000000125257887 */ /* 0x000fe20008000000 */
[----:B------:R-:W-:Y:S01]  /*10a0*/  CS2R R80, SRZ ;  /* 0x0000000000507805 */ /* 0x000fe2000001ff00 */
[----:B------:R-:W-:Y:S01]  /*10b0*/  UIADD3 UR5, UR42, 0xff, -UR9 ;  /* 0x000000ff2a057890 */ /* 0x000fe2000fffe809 */
[----:B------:R-:W-:Y:S01]  /*10c0*/  CS2R R78, SRZ ;  /* 0x00000000004e7805 */ /* 0x000fe2000001ff00 */
[----:B------:R-:W-:Y:S01]  /*10d0*/  ULDC UR10, c[0x0][0xdc4] ;  /* 0x00037100000a7ab9 */ /* 0x000fe20000000800 */
[----:B------:R-:W-:Y:S01]  /*10e0*/  ULDC UR7, c[0x0][0x2e0] ;  /* 0x0000b80000077ab9 */ /* 0x000fe20000000800 */
[----:B------:R-:W-:Y:S01]  /*10f0*/  UIMAD UR10, UR8, UR10, UR4 ;  /* 0x0000000a080a72a4 */ /* 0x000fe2000f8e0204 */
[----:B------:R-:W-:Y:S01]  /*1100*/  CS2R R76, SRZ ;  /* 0x00000000004c7805 */ /* 0x000fe2000001ff00 */
[----:B------:R-:W-:Y:S01]  /*1110*/  UIMAD UR4, UR37, UR7, 0x7f ;  /* 0x0000007f250474a4 */ /* 0x000fe2000f8e0207 */
[----:B------:R-:W-:Y:S01]  /*1120*/  CS2R R74, SRZ ;  /* 0x00000000004a7805 */ /* 0x000fe2000001ff00 */
[----:B------:R-:W-:Y:S01]  /*1130*/  UIMAD UR6, UR37, UR7, UR5 ;  /* 0x00000007250672a4 */ /* 0x000fe2000f8e0205 */
[----:B------:R-:W-:Y:S01]  /*1140*/  CS2R R72, SRZ ;  /* 0x0000000000487805 */ /* 0x000fe2000001ff00 */
[----:B------:R-:W-:Y:S01]  /*1150*/  USHF.R.S32.HI UR5, URZ, 0x1f, UR4 ;  /* 0x0000001f3f057899 */ /* 0x000fe20008011404 */
[----:B------:R-:W-:Y:S01]  /*1160*/  CS2R R70, SRZ ;  /* 0x0000000000467805 */ /* 0x000fe2000001ff00 */
[----:B------:R-:W-:Y:S01]  /*1170*/  USHF.R.S32.HI UR7, URZ, 0x1f, UR6 ;  /* 0x0000001f3f077899 */ /* 0x000fe20008011406 */
[----:B------:R-:W-:Y:S01]  /*1180*/  CS2R R68, SRZ ;  /* 0x0000000000447805 */ /* 0x000fe2000001ff00 */
[----:B------:R-:W-:Y:S01]  /*1190*/  ULEA.HI UR5, UR5, UR4, URZ, 0x7 ;  /* 0x0000000405057291 */ /* 0x000fe2000f8f383f */
[----:B------:R-:W-:Y:S01]  /*11a0*/  CS2R R66, SRZ ;  /* 0x0000000000427805 */ /* 0x000fe2000001ff00 */
[----:B------:R-:W-:Y:S01]  /*11b0*/  ULEA.HI UR7, UR7, UR6, URZ, 0x7 ;  /* 0x0000000607077291 */ /* 0x000fe2000f8f383f */
[----:B------:R-:W-:Y:S01]  /*11c0*/  CS2R R64, SRZ ;  /* 0x0000000000407805 */ /* 0x000fe2000001ff00 */
[----:B------:R-:W-:Y:S01]  /*11d0*/  USHF.R.S32.HI UR40, URZ, 0x7, UR5 ;  /* 0x000000073f287899 */ /* 0x000fe20008011405 */
[----:B------:R-:W-:Y:S01]  /*11e0*/  CS2R R62, SRZ ;  /* 0x00000000003e7805 */ /* 0x000fe2000001ff00 */
[----:B------:R-:W-:Y:S01]  /*11f0*/  USHF.R.S32.HI UR7, URZ, 0x7, UR7 ;  /* 0x000000073f077899 */ /* 0x000fe20008011407 */
[----:B------:R-:W-:Y:S01]  /*1200*/  CS2R R60, SRZ ;  /* 0x00000000003c7805 */ /* 0x000fe2000001ff00 */
[----:B------:R-:W-:Y:S01]  /*1210*/  ULDC UR43, c[0x0][0xdb8] ;  /* 0x00036e00002b7ab9 */ /* 0x000fe20000000800 */
[----:B------:R-:W-:Y:S01]  /*1220*/  UMOV UR44, UR10 ;  /* 0x0000000a002c7c82 */ /* 0x000fe20008000000 */
[----:B------:R-:W-:Y:S01]  /*1230*/  UISETP.LT.AND UP0, UPT, UR40, UR7, UPT ;  /* 0x000000072800728c */ /* 0x000fe2000bf01270 */
[----:B------:R-:W-:Y:S01]  /*1240*/  CS2R R58, SRZ ;  /* 0x00000000003a7805 */ /* 0x000fe2000001ff00 */
[----:B------:R-:W-:Y:S01]  /*1250*/  UISETP.NE.AND UP1, UPT, UR43, 0x1, UPT ;  /* 0x000000012b00788c */ /* 0x000fe2000bf25270 */
[----:B------:R-:W-:Y:S01]  /*1260*/  CS2R R56, SRZ ;  /* 0x0000000000387805 */ /* 0x000fe2000001ff00 */
[----:B------:R-:W-:Y:S01]  /*1270*/  USEL UR40, UR40, UR7, UP0 ;  /* 0x0000000728287287 */ /* 0x000fe20008000000 */
[----:B------:R-:W-:-:S02]  /*1280*/  CS2R R54, SRZ ;  /* 0x0000000000367805 */ /* 0x000fc4000001ff00 */
[----:B------:R-:W-:Y:S02]  /*1290*/  CS2R R52, SRZ ;  /* 0x0000000000347805 */ /* 0x000fe4000001ff00 */
[----:B------:R-:W-:Y:S01]  /*12a0*/  CS2R R50, SRZ ;  /* 0x0000000000327805 */ /* 0x000fe2000001ff00 */
[----:B------:R-:W-:Y:S01]  /*12b0*/  UISETP.GE.AND UP0, UPT, UR40, 0x1, UPT ;  /* 0x000000012800788c */ /* 0x000fe2000bf06270 */
[----:B------:R-:W-:Y:S02]  /*12c0*/  CS2R R48, SRZ ;  /* 0x0000000000307805 */ /* 0x000fe4000001ff00 */
[----:B------:R-:W-:Y:S02]  /*12d0*/  CS2R R46, SRZ ;  /* 0x00000000002e7805 */ /* 0x000fe4000001ff00 */
[----:B------:R-:W-:Y:S02]  /*12e0*/  CS2R R44, SRZ ;  /* 0x00000000002c7805 */ /* 0x000fe4000001ff00 */
[----:B------:R-:W-:Y:S01]  /*12f0*/  CS2R R42, SRZ ;  /* 0x00000000002a7805 */ /* 0x000fe2000001ff00 */
[----:B------:R-:W-:Y:S01]  /*1300*/  @UP1 ULDC UR8, c[0x0][0xdbc] ;  /* 0x00036f0000081ab9 */ /* 0x000fe20000000800 */
[----:B------:R-:W-:Y:S01]  /*1310*/  PLOP3.LUT P1, PT, PT, PT, UP0, 0x80, 0x0 ;  /* 0x000000000000781c */ /* 0x000fe20003f2f008 */
[----:B------:R-:W-:Y:S01]  /*1320*/  UIMAD.WIDE.U32 UR4, UR10, UR8, URZ ;  /* 0x000000080a0472a5 */ /* 0x000fe2000f8e003f */
[----:B------:R-:W-:Y:S01]  /*1330*/  CS2R R40, SRZ ;  /* 0x0000000000287805 */ /* 0x000fe2000001ff00 */
[----:B------:R-:W-:Y:S01]  /*1340*/  @UP1 ULDC UR6, c[0x0][0xdc0] ;  /* 0x0003700000061ab9 */ /* 0x000fe20000000800 */
[----:B------:R-:W-:Y:S01]  /*1350*/  CS2R R38, SRZ ;  /* 0x0000000000267805 */ /* 0x000fe2000001ff00 */
[----:B------:R-:W-:Y:S01]  /*1360*/  @UP1 USHF.R.U32.HI UR44, URZ, UR6, UR5 ;  /* 0x000000063f2c1299 */ /* 0x000fe20008011605 */
[----:B------:R-:W-:-:S02]  /*1370*/  CS2R R36, SRZ ;  /* 0x0000000000247805 */ /* 0x000fc4000001ff00 */
[----:B------:R-:W-:Y:S02]  /*1380*/  CS2R R34, SRZ ;  /* 0x0000000000227805 */ /* 0x000fe4000001ff00 */
[----:B------:R-:W-:Y:S01]  /*1390*/  CS2R R32, SRZ ;  /* 0x0000000000207805 */ /* 0x000fe2000001ff00 */
[----:B------:R-:W-:Y:S01]  /*13a0*/  UIADD3 UR4, -UR44, URZ, URZ ;  /* 0x0000003f2c047290 */ /* 0x000fe2000fffe13f */
[----:B------:R-:W-:Y:S01]  /*13b0*/  CS2R R6, SRZ ;  /* 0x0000000000067805 */ /* 0x000fe2000001ff00 */
[----:B------:R-:W-:Y:S01]  /*13c0*/  IMAD.MOV.U32 R30, RZ, RZ, RZ ;  /* 0x000000ffff1e7224 */ /* 0x000fe200078e00ff */
[----:B------:R-:W-:Y:S01]  /*13d0*/  CS2R R8, SRZ ;  /* 0x0000000000087805 */ /* 0x000fe2000001ff00 */
[----:B------:R-:W-:Y:S01]  /*13e0*/  UIMAD UR43, UR43, UR4, UR10 ;  /* 0x000000042b2b72a4 */ /* 0x000fe2000f8e020a */
[----:B------:R-:W-:Y:S01]  /*13f0*/  IMAD.MOV.U32 R25, RZ, RZ, RZ ;  /* 0x000000ffff197224 */ /* 0x000fe200078e00ff */
[----:B------:R-:W-:Y:S01]  /*1400*/  MOV R10, RZ ;  /* 0x000000ff000a7202 */ /* 0x000fe20000000f00 */
[----:B------:R-:W-:Y:S09]  /*1410*/  @!P1 BRA `(.L_x_1866) ;  /* 0x0000009c00949947 */ /* 0x000ff20003800000 */
        /* <DEDUP_REMOVED lines=28> */
.L_x_1867:
[----:B------:R-:W-:Y:S02]  /*15e0*/  R2UR UR6, R186 ;  /* 0x00000000ba0672ca */ /* 0x000fe400000e0000 */
[----:B------:R-:W-:-:S11]  /*15f0*/  R2UR UR5, R190 ;  /* 0x00000000be0572ca */ /* 0x000fd600000e0000 */
[----:B------:R-:W-:Y:S02]  /*1600*/  ULEA.HI UR4, UR6, UR6, URZ, 0x1 ;  /* 0x0000000606047291 */ /* 0x000fe4000f8f083f */
[----:B------:R-:W-:Y:S02]  /*1610*/  IMAD.U32 R2, RZ, RZ, UR5 ;  /* 0x00000005ff027e24 */ /* 0x000fe4000f8e00ff */
[----:B------:R-:W-:-:S03]  /*1620*/  ULOP3.LUT UR4, UR4, 0xfffffffe, URZ, 0xc0, !UPT ;  /* 0xfffffffe04047892 */ /* 0x000fc6000f8ec03f */
[----:B------:R-:W-:Y:S01]  /*1630*/  ISETP.NE.AND P0, PT, R2, 0x3, PT ;  /* 0x000000030200780c */ /* 0x000fe20003f05270 */
[----:B------:R-:W-:-:S06]  /*1640*/  UIADD3 UR4, UR6, -UR4, URZ ;  /* 0x8000000406047290 */ /* 0x000fcc000fffe03f */
[----:B------:R-:W-:-:S05]  /*1650*/  IMAD.U32 R0, RZ, RZ, UR4 ;  /* 0x00000004ff007e24 */ /* 0x000fca000f8e00ff */
[----:B------:R-:W-:-:S04]  /*1660*/  SHF.L.U32 R0, R0, 0x1f, RZ ;  /* 0x0000001f00007819 */ /* 0x000fc800000006ff */
[----:B------:R-:W1:Y:S02]  /*1670*/  SYNCS.PHASECHK.TRANS64.TRYWAIT P1, [UR38+0x34800], R0 ;  /* 0x03480000ff0075a7 */ /* 0x000e640008020166 */
[----:B-1----:R-:W-:Y:S05]  /*1680*/  @!P1 BRA `(.L_x_1868) ;  /* 0x000000dc00a49947 */ /* 0x002fea0003800000 */
.L_x_1969:
[----:B------:R-:W-:Y:S05]  /*1690*/  @!P0 BRA `(.L_x_1869) ;  /* 0x0000000000048947 */ /* 0x000fea0003800000 */
[----:B------:R-:W-:Y:S01]  /*16a0*/  BPT.TRAP 0x1 ;  /* 0x000000040000795c */ /* 0x000fe20000300000 */
.L_x_1869:
[----:B-1----:R-:W-:Y:S01]  /*16b0*/  IMAD.U32 R3, RZ, RZ, UR46 ;  /* 0x0000002eff037e24 */ /* 0x002fe2000f8e00ff */
[----:B------:R-:W-:-:S04]  /*16c0*/  MOV R0, UR36 ;  /* 0x0000002400007c02 */ /* 0x000fc80008000f00 */
[----:B------:R-:W-:Y:S02]  /*16d0*/  LEA R0, R0, UR38, 0x3 ;  /* 0x0000002600007c11 */ /* 0x000fe4000f8e18ff */
[----:B------:R-:W-:-:S04]  /*16e0*/  SHF.L.U32 R3, R3, 0x1f, RZ ;  /* 0x0000001f03037819 */ /* 0x000fc800000006ff */
[----:B------:R1:W2:Y:S01]  /*16f0*/  SYNCS.PHASECHK.TRANS64.TRYWAIT P2, [R0+URZ+0x34830], R3 ;  /* 0x03483003000075a7 */ /* 0x0002a2000804017f */
[----:B------:R-:W-:Y:S05]  /*1700*/  @!P0 BRA `(.L_x_1870) ;  /* 0x0000000000048947 */ /* 0x000fea0003800000 */
[----:B------:R-:W-:Y:S01]  /*1710*/  BPT.TRAP 0x1 ;  /* 0x000000040000795c */ /* 0x000fe20000300000 */
.L_x_1870:
[----:B------:R-:W3:Y:S01]  /*1720*/  S2R R2, SR_TID.X ;  /* 0x0000000000027919 */ /* 0x000ee20000002100 */
[----:B------:R-:W-:Y:S01]  /*1730*/  IMAD.MOV.U32 R151, RZ, RZ, RZ ;  /* 0x000000ffff977224 */ /* 0x000fe200078e00ff */
[----:B---3--:R-:W-:Y:S01]  /*1740*/  LOP3.LUT P1, RZ, R2, 0x7f, RZ, 0xc0, !PT ;  /* 0x0000007f02ff7812 */ /* 0x008fe2000782c0ff */
[----:B--2---:R-:W-:-:S12]  /*1750*/  @P2 BRA `(.L_x_1871) ;  /* 0x0000000000082947 */ /* 0x004fd80003800000 */
[----:B------:R-:W2:Y:S02]  /*1760*/  SYNCS.PHASECHK.TRANS64.TRYWAIT P2, [R0+URZ+0x34830], R3 ;  /* 0x03483003000075a7 */ /* 0x000ea4000804017f */
[----:B--2---:R-:W-:Y:S05]  /*1770*/  @!P2 BRA `(.L_x_1872) ;  /* 0x000000dc0080a947 */ /* 0x004fea0003800000 */
.L_x_1871:
        /* <DEDUP_REMOVED lines=10> */
[----:B-12---:R-:W-:Y:S01]  /*1820*/  @!P1 VIADD R0, R0, 0x34840 ;  /* 0x0003484000009836 */ /* 0x006fe20000000000 */
[----:B------:R-:W-:Y:S01]  /*1830*/  UMOV UR17, 0x40000040 ;  /* 0x4000004000117882 */ /* 0x000fe20000000000 */
[----:B------:R-:W-:Y:S01]  /*1840*/  UMOV UR19, 0x40000040 ;  /* 0x4000004000137882 */ /* 0x000fe20000000000 */
[----:B------:R-:W-:Y:S01]  /*1850*/  ULOP3.LUT UR39, UR4, 0x10000, URZ, 0xfc, !UPT ;  /* 0x0001000004277892 */ /* 0x000fe2000f8efc3f */
[--C-:B------:R-:W-:Y:S01]  /*1860*/  IMAD.MOV.U32 R150, RZ, RZ, R151.reuse ;  /* 0x000000ffff967224 */ /* 0x100fe200078e0097 */
[----:B------:R-:W-:Y:S01]  /*1870*/  ULOP3.LUT UR4, UR41, 0x10000, URZ, 0xfc, !UPT ;  /* 0x0001000029047892 */ /* 0x000fe2000f8efc3f */
[----:B------:R-:W-:Y:S01]  /*1880*/  @!P1 PRMT R0, RZ, 0x654, R0 ;  /* 0x00000654ff009816 */ /* 0x000fe20000000000 */
[----:B------:R-:W-:Y:S01]  /*1890*/  UIMAD UR5, UR36, 0xc00, UR39 ;  /* 0x00000c00240578a4 */ /* 0x000fe2000f8e0227 */
[--C-:B------:R-:W-:Y:S01]  /*18a0*/  IMAD.MOV.U32 R149, RZ, RZ, R151.reuse ;  /* 0x000000ffff957224 */ /* 0x100fe200078e0097 */
[----:B------:R-:W-:Y:S01]  /*18b0*/  UIADD3 UR6, UR4, 0x2, URZ ;  /* 0x0000000204067890 */ /* 0x000fe2000fffe03f */
[-C--:B------:R-:W-:Y:S01]  /*18c0*/  MOV R148, R151.reuse ;  /* 0x0000009700947202 */ /* 0x080fe20000000f00 */
[----:B------:R-:W-:Y:S01]  /*18d0*/  UIADD3 UR7, UR5, 0x2, URZ ;  /* 0x0000000205077890 */ /* 0x000fe2000fffe03f */
[--C-:B------:R-:W-:Y:S01]  /*18e0*/  IMAD.MOV.U32 R147, RZ, RZ, R151.reuse ;  /* 0x000000ffff937224 */ /* 0x100fe200078e0097 */
[----:B------:R-:W-:Y:S01]  /*18f0*/  UMOV UR8, UR4 ;  /* 0x0000000400087c82 */ /* 0x000fe20008000000 */
[----:B------:R-:W-:Y:S01]  /*1900*/  UMOV UR10, UR5 ;  /* 0x00000005000a7c82 */ /* 0x000fe20008000000 */
[----:B------:R-:W-:Y:S01]  /*1910*/  MOV R10, UR8 ;  /* 0x00000008000a7c02 */ /* 0x000fe20008000f00 */
[----:B------:R-:W-:Y:S01]  /*1920*/  HGMMA.64x128x16.F32.BF16 R24, gdesc[UR8], RZ, !UPT, gsb0 ;  /* 0x01e00000081879f0 */ /* 0x000fe2000c0018ff */
[----:B------:R-:W-:Y:S01]  /*1930*/  UMOV UR8, UR6 ;  /* 0x0000000600087c82 */ /* 0x000fe20008000000 */
[----:B------:R-:W-:Y:S01]  /*1940*/  UMOV UR9, 0x40000040 ;  /* 0x4000004000097882 */ /* 0x000fe20000000000 */
[----:B------:R-:W-:Y:S01]  /*1950*/  UMOV UR10, UR7 ;  /* 0x00000007000a7c82 */ /* 0x000fe20008000000 */
[----:B------:R-:W-:Y:S01]  /*1960*/  UMOV UR11, 0x40000040 ;  /* 0x40000040000b7882 */ /* 0x000fe20000000000 */
[----:B------:R-:W-:Y:S01]  /*1970*/  UIADD3 UR6, UR4, 0x4, URZ ;  /* 0x0000000404067890 */ /* 0x000fe2000fffe03f */
[----:B------:R-:W-:Y:S01]  /*1980*/  IMAD.U32 R8, RZ, RZ, UR8 ;  /* 0x00000008ff087e24 */ /* 0x000fe2000f8e00ff */
[----:B------:R-:W-:Y:S01]  /*1990*/  UIADD3 UR7, UR5, 0x4, URZ ;  /* 0x0000000405077890 */ /* 0x000fe2000fffe03f */
[----:B------:R-:W-:Y:S01]  /*19a0*/  MOV R9, UR9 ;  /* 0x0000000900097c02 */ /* 0x000fe20008000f00 */
[----:B------:R-:W-:Y:S01]  /*19b0*/  UIADD3 UR12, UR4, 0x400, URZ ;  /* 0x00000400040c7890 */ /* 0x000fe2000fffe03f */
[--C-:B------:R-:W-:Y:S01]  /*19c0*/  IMAD.MOV.U32 R146, RZ, RZ, R151.reuse ;  /* 0x000000ffff927224 */ /* 0x100fe200078e0097 */
[----:B------:R-:W-:Y:S01]  /*19d0*/  UIADD3 UR14, UR5, 0x400, URZ ;  /* 0x00000400050e7890 */ /* 0x000fe2000fffe03f */
[-C--:B------:R-:W-:Y:S01]  /*19e0*/  MOV R145, R151.reuse ;  /* 0x0000009700917202 */ /* 0x080fe20000000f00 */
[----:B------:R-:W-:Y:S01]  /*19f0*/  UIADD3 UR16, UR4, 0x402, URZ ;  /* 0x0000040204107890 */ /* 0x000fe2000fffe03f */
[--C-:B------:R-:W-:Y:S01]  /*1a00*/  IMAD.MOV.U32 R144, RZ, RZ, R151.reuse ;  /* 0x000000ffff907224 */ /* 0x100fe200078e0097 */
[----:B------:R-:W-:Y:S01]  /*1a10*/  UIADD3 UR18, UR5, 0x402, URZ ;  /* 0x0000040205127890 */ /* 0x000fe2000fffe03f */
[--C-:B------:R-:W-:Y:S01]  /*1a20*/  IMAD.MOV.U32 R143, RZ, RZ, R151.reuse ;  /* 0x000000ffff8f7224 */ /* 0x100fe200078e0097 */
        /* <DEDUP_REMOVED lines=61> */
[----:B------:R-:W-:Y:S01]  /*1e00*/  HGMMA.64x128x16.F32.BF16 R24, gdesc[UR8], R24, gsb0 ;  /* 0x01e00000081879f0 */ /* 0x000fe20008001818 */
[----:B------:R-:W-:Y:S01]  /*1e10*/  UMOV UR8, UR6 ;  /* 0x0000000600087c82 */ /* 0x000fe20008000000 */
[----:B------:R-:W-:Y:S01]  /*1e20*/  UMOV UR9, 0x40000040 ;  /* 0x4000004000097882 */ /* 0x000fe20000000000 */
[----:B------:R-:W-:Y:S01]  /*1e30*/  UMOV UR10, UR7 ;  /* 0x00000007000a7c82 */ /* 0x000fe20008000000 */
[----:B------:R-:W-:Y:S01]  /*1e40*/  UMOV UR11, 0x40000040 ;  /* 0x40000040000b7882 */ /* 0x000fe20000000000 */
[----:B------:R-:W-:Y:S01]  /*1e50*/  IMAD.U32 R6, RZ, RZ, UR8 ;  /* 0x00000008ff067e24 */ /* 0x000fe2000f8e00ff */
[----:B------:R-:W-:Y:S01]  /*1e60*/  ULDC UR6, c[0x0][0x288] ;  /* 0x0000a20000067ab9 */ /* 0x000fe20000000800 */
[----:B------:R-:W-:Y:S01]  /*1e70*/  IMAD.U32 R7, RZ, RZ, UR9 ;  /* 0x00000009ff077e24 */ /* 0x000fe2000f8e00ff */
[----:B------:R-:W-:Y:S02]  /*1e80*/  WARPGROUP.DEPBAR.LE gsb0, 0x0 ;  /* 0x00008000000079c5 */ /* 0x000fe40000010000 */
[----:B------:R-:W-:-:S06]  /*1e90*/  WARPGROUP.ARRIVE ;  /* 0x00000000000079c5 */ /* 0x000fcc0000000000 */
[----:B------:R-:W-:Y:S01]  /*1ea0*/  HGMMA.64x128x16.F32.BF16 R24, gdesc[UR8], R24, gsb0 ;  /* 0x01e00000081879f0 */ /* 0x000fe20008001818 */
[----:B------:R-:W-:Y:S02]  /*1eb0*/  UIADD3 UR8, UR4, 0x6, URZ ;  /* 0x0000000604087890 */ /* 0x000fe4000fffe03f */
[----:B------:R-:W-:Y:S01]  /*1ec0*/  UIADD3 UR10, UR5, 0x6, URZ ;  /* 0x00000006050a7890 */ /* 0x000fe2000fffe03f */
[----:B------:R-:W-:Y:S01]  /*1ed0*/  UMOV UR9, 0x40000040 ;  /* 0x4000004000097882 */ /* 0x000fe20000000000 */
[----:B------:R-:W-:Y:S01]  /*1ee0*/  UMOV UR11, 0x40000040 ;  /* 0x40000040000b7882 */ /* 0x000fe20000000000 */
[----:B------:R-:W-:Y:S01]  /*1ef0*/  UMOV UR4, 0xffffff80 ;  /* 0xffffff8000047882 */ /* 0x000fe20000000000 */
[----:B------:R-:W-:Y:S01]  /*1f00*/  ULDC UR5, c[0x0][0x2e0] ;  /* 0x0000b80000057ab9 */ /* 0x000fe20000000800 */
[----:B------:R-:W-:-:S04]  /*1f10*/  UIMAD UR4, UR40, UR4, 0x80 ;  /* 0x00000080280474a4 */ /* 0x000fc8000f8e0204 */
[----:B------:R-:W-:Y:S02]  /*1f20*/  UIMAD UR4, UR37, UR5, UR4 ;  /* 0x00000005250472a4 */ /* 0x000fe4000f8e0204 */
[----:B------:R-:W-:Y:S02]  /*1f30*/  UIMAD UR37, UR37, UR5, -UR6 ;  /* 0x00000005252572a4 */ /* 0x000fe4000f8e0a06 */
[----:B------:R-:W-:Y:S02]  /*1f40*/  UIADD3 UR7, UR4, 0x1, -UR6 ;  /* 0x0000000104077890 */ /* 0x000fe4000fffe806 */
[----:B------:R-:W-:-:S04]  /*1f50*/  UIADD3 UR37, UR42, UR37, URZ ;  /* 0x000000252a257290 */ /* 0x000fc8000fffe03f */
[----:B------:R-:W-:Y:S01]  /*1f60*/  MOV R5, UR7 ;  /* 0x0000000700057c02 */ /* 0x000fe20008000f00 */
[----:B------:R-:W-:-:S04]  /*1f70*/  UIADD3 UR7, UR40, -0x2, URZ ;  /* 0xfffffffe28077890 */ /* 0x000fc8000fffe03f */
[----:B------:R-:W-:Y:S01]  /*1f80*/  IMAD R94, R22, -0x2, R5 ;  /* 0xfffffffe165e7824 */ /* 0x000fe200078e0205 */
[----:B------:R-:W-:Y:S02]  /*1f90*/  WARPGROUP.DEPBAR.LE gsb0, 0x0 ;  /* 0x00008000000079c5 */ /* 0x000fe40000010000 */
[----:B------:R-:W-:-:S06]  /*1fa0*/  WARPGROUP.ARRIVE ;  /* 0x00000000000079c5 */ /* 0x000fcc0000000000 */
[----:B------:R-:W-:Y:S01]  /*1fb0*/  HGMMA.64x128x16.F32.BF16 R24, gdesc[UR8], R24, gsb0 ;  /* 0x01e00000081879f0 */ /* 0x000fe20008001818 */
[----:B------:R-:W-:Y:S02]  /*1fc0*/  ULDC UR10, c[0x0][0x9d8] ;  /* 0x00027600000a7ab9 */ /* 0x000fe40000000800 */
        /* <DEDUP_REMOVED lines=33> */
[----:B------:R-:W-:-:S02]  /*21e0*/  IMAD.U32 R45, RZ, RZ, UR4 ;  /* 0x00000004ff2d7e24 */ /* 0x000fc4000f8e00ff */
[----:B------:R-:W-:Y:S01]  /*21f0*/  FMUL.FTZ R31, R31, UR10 ;  /* 0x0000000a1f1f7c20 */ /* 0x000fe20008410000 */
[----:B------:R-:W-:Y:S02]  /*2200*/  VIADD R49, R23, UR42 ;  /* 0x0000002a17317c36 */ /* 0x000fe40008000000 */
[----:B------:R-:W-:Y:S01]  /*2210*/  FMUL.FTZ R34, R34, UR10 ;  /* 0x0000000a22227c20 */ /* 0x000fe20008410000 */
[----:B------:R-:W-:Y:S02]  /*2220*/  IMAD R45, R22, -0x2, R45 ;  /* 0xfffffffe162d7824 */ /* 0x000fe400078e022d */
[----:B------:R-:W-:Y:S01]  /*2230*/  FMUL.FTZ R35, R35, UR10 ;  /* 0x0000000a23237c20 */ /* 0x000fe20008410000 */
[----:B------:R-:W-:Y:S01]  /*2240*/  FMUL.FTZ R38, R38, UR10 ;  /* 0x0000000a26267c20 */ /* 0x000fe20008410000 */
[----:B------:R-:W2:Y:S01]  /*2250*/  MUFU.TANH R27, R27 ;  /* 0x0000001b001b7308 */ /* 0x000ea20000002400 */
[----:B------:R-:W-:Y:S01]  /*2260*/  IADD3 R14, R94, 0x8, R49 ;  /* 0x000000085e0e7810 */ /* 0x000fe20007ffe031 */
[----:B------:R-:W-:Y:S01]  /*2270*/  FMUL.FTZ R21, R37, UR10 ;  /* 0x0000000a25157c20 */ /* 0x000fe20008410000 */
[----:B------:R-:W-:Y:S01]  /*2280*/  FMUL.FTZ R37, R53, UR10 ;  /* 0x0000000a35257c20 */ /* 0x000fe20008410000 */
[----:B------:R-:W-:Y:S01]  /*2290*/  FMUL.FTZ R39, R39, UR10 ;  /* 0x0000000a27277c20 */ /* 0x000fe20008410000 */
[----:B------:R-:W-:Y:S01]  /*22a0*/  VIMNMX R14, R45, R14, PT ;  /* 0x0000000e2d0e7248 */ /* 0x000fe20003fe0100 */
[----:B------:R-:W-:Y:S01]  /*22b0*/  FMUL.FTZ R42, R42, UR10 ;  /* 0x0000000a2a2a7c20 */ /* 0x000fe20008410000 */
[----:B------:R-:W-:Y:S01]  /*22c0*/  FMUL.FTZ R43, R43, UR10 ;  /* 0x0000000a2b2b7c20 */ /* 0x000fe20008410000 */
[----:B------:R-:W3:Y:S01]  /*22d0*/  MUFU.TANH R30, R30 ;  /* 0x0000001e001e7308 */ /* 0x000ee20000002400 */
[----:B------:R-:W-:Y:S01]  /*22e0*/  ISETP.GT.AND P2, PT, R14, RZ, PT ;  /* 0x000000ff0e00720c */ /* 0x000fe20003f44270 */
[----:B------:R-:W-:Y:S01]  /*22f0*/  FMUL.FTZ R46, R46, UR10 ;  /* 0x0000000a2e2e7c20 */ /* 0x000fe20008410000 */
[C---:B------:R-:W-:Y:S01]  /*2300*/  ISETP.GT.AND P3, PT, R14.reuse, 0x1, PT ;  /* 0x000000010e00780c */ /* 0x040fe20003f64270 */
[----:B------:R-:W-:Y:S01]  /*2310*/  FMUL.FTZ R47, R47, UR10 ;  /* 0x0000000a2f2f7c20 */ /* 0x000fe20008410000 */
[----:B------:R-:W-:Y:S01]  /*2320*/  ISETP.GT.AND P4, PT, R14, 0x8, PT ;  /* 0x000000080e00780c */ /* 0x000fe20003f84270 */
[----:B------:R-:W-:Y:S01]  /*2330*/  FMUL.FTZ R50, R50, UR10 ;  /* 0x0000000a32327c20 */ /* 0x000fe20008410000 */
[----:B-1----:R-:W-:Y:S01]  /*2340*/  FSEL R96, R26, -INF , P2 ;  /* 0xff8000001a607808 */ /* 0x002fe20001000000 */
[----:B------:R-:W1:Y:S01]  /*2350*/  MUFU.TANH R31, R31 ;  /* 0x0000001f001f7308 */ /* 0x000e620000002400 */
[----:B--2---:R-:W-:Y:S01]  /*2360*/  FSEL R53, R27, -INF , P3 ;  /* 0xff8000001b357808 */ /* 0x004fe20001800000 */
[----:B------:R-:W-:Y:S01]  /*2370*/  FMUL.FTZ R51, R51, UR10 ;  /* 0x0000000a33337c20 */ /* 0x000fe20008410000 */
[----:B------:R-:W-:Y:S01]  /*2380*/  ISETP.GT.AND P2, PT, R14, 0x9, PT ;  /* 0x000000090e00780c */ /* 0x000fe20003f44270 */
[----:B------:R-:W-:Y:S01]  /*2390*/  FMUL.FTZ R54, R54, UR10 ;  /* 0x0000000a36367c20 */ /* 0x000fe20008410000 */
[----:B------:R-:W-:Y:S01]  /*23a0*/  FMNMX.FTZ R5, R96, R53, !PT ;  /* 0x0000003560057209 */ /* 0x000fe20007810000 */
[----:B------:R-:W-:Y:S01]  /*23b0*/  FMUL.FTZ R20, R36, UR10 ;  /* 0x0000000a24147c20 */ /* 0x000fe20008410000 */
[----:B------:R-:W-:Y:S01]  /*23c0*/  ISETP.GT.AND P3, PT, R14, 0x10, PT ;  /* 0x000000100e00780c */ /* 0x000fe20003f64270 */
        /* <DEDUP_REMOVED lines=21> */
[----:B------:R-:W-:Y:S01]  /*2520*/  FMNMX.FTZ R27, R102, R27, !PT ;  /* 0x0000001b661b7209 */ /* 0x000fe20007810000 */
[----:B------:R-:W-:Y:S01]  /*2530*/  FMUL.FTZ R4, R28, UR10 ;  /* 0x0000000a1c047c20 */ /* 0x000fe20008410000 */
[----:B------:R-:W-:Y:S01]  /*2540*/  FMUL.FTZ R28, R44, UR10 ;  /* 0x0000000a2c1c7c20 */ /* 0x000fe20008410000 */
[----:B------:R-:W2:Y:S01]  /*2550*/  MUFU.TANH R39, R39 ;  /* 0x0000002700277308 */ /* 0x000ea20000002400 */
[----:B---3--:R-:W-:Y:S01]  /*2560*/  FSEL R106, R35, -INF , P2 ;  /* 0xff800000236a7808 */ /* 0x008fe20001000000 */
[----:B------:R-:W-:Y:S01]  /*2570*/  FMUL.FTZ R70, R70, UR10 ;  /* 0x0000000a46467c20 */ /* 0x000fe20008410000 */
[----:B------:R-:W-:Y:S01]  /*2580*/  ISETP.GT.AND P2, PT, R14, 0x19, PT ;  /* 0x000000190e00780c */ /* 0x000fe20003f44270 */
        /* <DEDUP_REMOVED lines=24> */
[----:B------:R-:W-:Y:S01]  /*2710*/  ULDC UR4, c[0x0][0x988] ;  /* 0x0002620000047ab9 */ /* 0x000fe20000000800 */
[----:B------:R-:W-:Y:S01]  /*2720*/  FMNMX.FTZ R27, R118, R27, !PT ;  /* 0x0000001b761b7209 */ /* 0x000fe20007810000 */
[----:B------:R-:W-:Y:S01]  /*2730*/  FMUL.FTZ R25, R41, UR10 ;  /* 0x0000000a29197c20 */ /* 0x000fe20008410000 */
[----:B------:R-:W-:Y:S01]  /*2740*/  VIADDMNMX R45, R49, R94, R45, PT ;  /* 0x0000005e312d7246 */ /* 0x000fe2000380012d */
[----:B------:R-:W3:Y:S01]  /*2750*/  MUFU.TANH R47, R47 ;  /* 0x0000002f002f7308 */ /* 0x000ee20000002400 */
[----:B-1----:R-:W-:Y:S01]  /*2760*/  FSEL R92, R43, -INF , P2 ;  /* 0xff8000002b5c7808 */ /* 0x002fe20001000000 */
[----:B------:R-:W-:Y:S01]  /*2770*/  FMUL.FTZ R41, R57, UR10 ;  /* 0x0000000a39297c20 */ /* 0x000fe20008410000 */
[----:B------:R-:W-:Y:S01]  /*2780*/  ISETP.GT.AND P2, PT, R14, 0x29, PT ;  /* 0x000000290e00780c */ /* 0x000fe20003f44270 */
[----:B------:R-:W-:Y:S01]  /*2790*/  FMUL.FTZ R61, R61, UR10 ;  /* 0x0000000a3d3d7c20 */ /* 0x000fe20008410000 */
[----:B------:R-:W-:Y:S01]  /*27a0*/  FMNMX.FTZ R27, R92, R27, !PT ;  /* 0x0000001b5c1b7209 */ /* 0x000fe20007810000 */
[----:B------:R-:W-:Y:S01]  /*27b0*/  FMUL.FTZ R64, R64, UR10 ;  /* 0x0000000a40407c20 */ /* 0x000fe20008410000 */
[----:B------:R-:W-:Y:S01]  /*27c0*/  ISETP.GT.AND P4, PT, R45, 0x8, PT ;  /* 0x000000082d00780c */ /* 0x000fe20003f84270 */
[----:B------:R-:W-:Y:S01]  /*27d0*/  MUFU.TANH R50, R50 ;  /* 0x0000003200327308 */ /* 0x000fe20000002400 */
[----:B--2---:R-:W-:Y:S01]  /*27e0*/  FSEL R90, R46, -INF , P3 ;  /* 0xff8000002e5a7808 */ /* 0x004fe20001800000 */
[----:B------:R-:W-:Y:S01]  /*27f0*/  FMUL.FTZ R65, R65, UR10 ;  /* 0x0000000a41417c20 */ /* 0x000fe20008410000 */
[----:B------:R-:W-:Y:S01]  /*2800*/  ISETP.GT.AND P3, PT, R14, 0x30, PT ;  /* 0x000000300e00780c */ /* 0x000fe20003f64270 */
        /* <DEDUP_REMOVED lines=9> */
[----:B------:R-:W-:Y:S01]  /*28a0*/  FMNMX.FTZ R27, R88, R27, !PT ;  /* 0x0000001b581b7209 */ /* 0x000fe20007810000 */
[----:B------:R-:W-:Y:S01]  /*28b0*/  FMUL.FTZ R77, R77, UR10 ;  /* 0x0000000a4d4d7c20 */ /* 0x000fe20008410000 */
[----:B------:R-:W-:Y:S01]  /*28c0*/  FMUL.FTZ R80, R80, UR10 ;  /* 0x0000000a50507c20 */ /* 0x000fe20008410000 */
[----:B------:R-:W-:Y:S01]  /*28d0*/  MUFU.TANH R52, R54 ;  /* 0x0000003600347308 */ /* 0x000fe20000002400 */
[----:B------:R-:W-:Y:S01]  /*28e0*/  FMUL.FTZ R81, R81, UR10 ;  /* 0x0000000a51517c20 */ /* 0x000fe20008410000 */
[----:B------:R-:W-:Y:S01]  /*28f0*/  FMUL.FTZ R84, R84, UR10 ;  /* 0x0000000a54547c20 */ /* 0x000fe20008410000 */
[----:B------:R-:W-:Y:S01]  /*2900*/  FMUL.FTZ R85, R85, UR10 ;  /* 0x0000000a55557c20 */ /* 0x000fe20008410000 */
[----:B------:R2:W-:Y:S04]  /*2910*/  @!P1 SYNCS.ARRIVE.TRANS64.RED.A1T0 RZ, [R0+URZ], RZ ;  /* 0x000000ff00ff99a7 */ /* 0x0005e8000810043f */
[----:B------:R-:W3:Y:S01]  /*2920*/  MUFU.TANH R55, R55 ;  /* 0x0000003700377308 */ /* 0x000ee20000002400 */
[----:B-1----:R-:W-:-:S02]  /*2930*/  FSEL R56, R51, -INF , P2 ;  /* 0xff80000033387808 */ /* 0x002fc40001000000 */
[----:B------:R-:W-:-:S05]  /*2940*/  ISETP.GT.AND P2, PT, R14, 0x39, PT ;  /* 0x000000390e00780c */ /* 0x000fca0003f44270 */
[----:B------:R-:W1:Y:S08]  /*2950*/  MUFU.TANH R58, R58 ;  /* 0x0000003a003a7308 */ /* 0x000e700000002400 */
[----:B------:R4:W-:Y:S01]  /*2960*/  MUFU.TANH R5, R66 ;  /* 0x0000004200057308 */ /* 0x0009e20000002400 */
[----:B---3--:R-:W-:Y:S02]  /*2970*/  FSEL R46, R55, -INF , P2 ;  /* 0xff800000372e7808 */ /* 0x008fe40001000000 */
[----:B------:R-:W-:-:S05]  /*2980*/  ISETP.GT.AND P2, PT, R14, 0x41, PT ;  /* 0x000000410e00780c */ /* 0x000fca0003f44270 */
[----:B------:R-:W3:Y:S01]  /*2990*/  MUFU.TANH R59, R59 ;  /* 0x0000003b003b7308 */ /* 0x000ee20000002400 */
[----:B----4-:R-:W-:Y:S02]  /*29a0*/  FSEL R66, R50, -INF , P3 ;  /* 0xff80000032427808 */ /* 0x010fe40001800000 */
[----:B------:R-:W-:Y:S02]  /*29b0*/  ISETP.GT.AND P3, PT, R14, 0x38, PT ;  /* 0x000000380e00780c */ /* 0x000fe40003f64270 */
[----:B------:R-:W-:Y:S02]  /*29c0*/  FMNMX.FTZ R27, R66, R27, !PT ;  /* 0x0000001b421b7209 */ /* 0x000fe40007810000 */
[----:B------:R-:W-:Y:S01]  /*29d0*/  FSEL R52, R52, -INF , P3 ;  /* 0xff80000034347808 */ /* 0x000fe20001800000 */
[----:B------:R-:W4:Y:S01]  /*29e0*/  MUFU.TANH R62, R62 ;  /* 0x0000003e003e7308 */ /* 0x000f220000002400 */
[----:B------:R-:W-:Y:S02]  /*29f0*/  FMNMX.FTZ R27, R56, R27, !PT ;  /* 0x0000001b381b7209 */ /* 0x000fe40007810000 */
[----:B------:R-:W-:-:S02]  /*2a00*/  ISETP.GT.AND P3, PT, R14, 0x40, PT ;  /* 0x000000400e00780c */ /* 0x000fc40003f64270 */
[----:B------:R-:W-:Y:S02]  /*2a10*/  FMNMX.FTZ R27, R52, R27, !PT ;  /* 0x0000001b341b7209 */ /* 0x000fe40007810000 */
[----:B-1----:R-:W-:Y:S01]  /*2a20*/  FSEL R38, R58, -INF , P3 ;  /* 0xff8000003a267808 */ /* 0x002fe20001800000 */
[----:B------:R-:W1:Y:S01]  /*2a30*/  MUFU.TANH R63, R63 ;  /* 0x0000003f003f7308 */ /* 0x000e620000002400 */
[----:B------:R-:W-:Y:S02]  /*2a40*/  FMNMX.FTZ R27, R46, R27, !PT ;  /* 0x0000001b2e1b7209 */ /* 0x000fe40007810000 */
[----:B------:R-:W-:Y:S02]  /*2a50*/  ISETP.GT.AND P3, PT, R14, 0x48, PT ;  /* 0x000000480e00780c */ /* 0x000fe40003f64270 */
[----:B---3--:R-:W-:Y:S02]  /*2a60*/  FSEL R26, R59, -INF , P2 ;  /* 0xff8000003b1a7808 */ /* 0x008fe40001000000 */
[----:B------:R-:W-:Y:S01]  /*2a70*/  FMNMX.FTZ R27, R38, R27, !PT ;  /* 0x0000001b261b7209 */ /* 0x000fe20007810000 */
[----:B------:R-:W3:Y:S01]  /*2a80*/  MUFU.TANH R44, R67 ;  /* 0x00000043002c7308 */ /* 0x000ee20000002400 */
[----:B------:R-:W-:-:S02]  /*2a90*/  ISETP.GT.AND P2, PT, R14, 0x49, PT ;  /* 0x000000490e00780c */ /* 0x000fc40003f44270 */
[----:B----4-:R-:W-:Y:S02]  /*2aa0*/  FSEL R30, R62, -INF , P3 ;  /* 0xff8000003e1e7808 */ /* 0x010fe40001800000 */
[----:B------:R-:W-:Y:S02]  /*2ab0*/  FMNMX.FTZ R27, R26, R27, !PT ;  /* 0x0000001b1a1b7209 */ /* 0x000fe40007810000 */
[----:B------:R-:W-:Y:S01]  /*2ac0*/  ISETP.GT.AND P3, PT, R14, 0x50, PT ;  /* 0x000000500e00780c */ /* 0x000fe20003f64270 */
[----:B------:R-:W4:Y:S01]  /*2ad0*/  MUFU.TANH R48, R70 ;  /* 0x0000004600307308 */ /* 0x000f220000002400 */
[----:B-1----:R-:W-:Y:S02]  /*2ae0*/  FSEL R34, R63, -INF , P2 ;  /* 0xff8000003f227808 */ /* 0x002fe40001000000 */
[----:B------:R-:W-:Y:S02]  /*2af0*/  FMNMX.FTZ R27, R30, R27, !PT ;  /* 0x0000001b1e1b7209 */ /* 0x000fe40007810000 */
[----:B------:R-:W-:-:S02]  /*2b00*/  ISETP.GT.AND P2, PT, R14, 0x51, PT ;  /* 0x000000510e00780c */ /* 0x000fc40003f44270 */
[----:B------:R-:W-:Y:S01]  /*2b10*/  FSEL R42, R5, -INF , P3 ;  /* 0xff800000052a7808 */ /* 0x000fe20001800000 */
[----:B------:R-:W1:Y:S01]  /*2b20*/  MUFU.TANH R54, R71 ;  /* 0x0000004700367308 */ /* 0x000e620000002400 */
[----:B------:R-:W-:Y:S01]  /*2b30*/  FMNMX.FTZ R27, R34, R27, !PT ;  /* 0x0000001b221b7209 */ /* 0x000fe20007810000 */
[----:B------:R-:W-:Y:S01]  /*2b40*/  FMUL.FTZ R5, R60, UR10 ;  /* 0x0000000a3c057c20 */ /* 0x000fe20008410000 */
        /* <DEDUP_REMOVED lines=12> */
[----:B------:R-:W-:Y:S01]  /*2c10*/  FMNMX.FTZ R27, R54, R27, !PT ;  /* 0x0000001b361b7209 */ /* 0x000fe20007810000 */
[----:B------:R-:W1:Y:S01]  /*2c20*/  MUFU.TANH R70, R78 ;  /* 0x0000004e00467308 */ /* 0x000e620000002400 */
[----:B---3--:R-:W-:Y:S02]  /*2c30*/  FSEL R58, R74, -INF , P3 ;  /* 0xff8000004a3a7808 */ /* 0x008fe40001800000 */
[----:B------:R-:W-:Y:S02]  /*2c40*/  ISETP.GT.AND P3, PT, R14, 0x68, PT ;  /* 0x000000680e00780c */ /* 0x000fe40003f64270 */
[----:B------:R-:W-:-:S03]  /*2c50*/  FMNMX.FTZ R27, R58, R27, !PT ;  /* 0x0000001b3a1b7209 */ /* 0x000fc60007810000 */
[----:B------:R-:W3:Y:S01]  /*2c60*/  MUFU.TANH R79, R79 ;  /* 0x0000004f004f7308 */ /* 0x000ee20000002400 */
[----:B----4-:R-:W-:Y:S02]  /*2c70*/  FSEL R62, R75, -INF , P2 ;  /* 0xff8000004b3e7808 */ /* 0x010fe40001000000 */
[----:B------:R-:W-:Y:S02]  /*2c80*/  ISETP.GT.AND P2, PT, R14, 0x69, PT ;  /* 0x000000690e00780c */ /* 0x000fe40003f44270 */
[----:B------:R-:W-:-:S03]  /*2c90*/  FMNMX.FTZ R27, R62, R27, !PT ;  /* 0x0000001b3e1b7209 */ /* 0x000fc60007810000 */
[----:B------:R-:W4:Y:S01]  /*2ca0*/  MUFU.TANH R82, R82 ;  /* 0x0000005200527308 */ /* 0x000f220000002400 */
[----:B-1----:R-:W-:Y:S02]  /*2cb0*/  FSEL R70, R70, -INF , P3 ;  /* 0xff80000046467808 */ /* 0x002fe40001800000 */
[----:B------:R-:W-:Y:S02]  /*2cc0*/  ISETP.GT.AND P3, PT, R14, 0x70, PT ;  /* 0x000000700e00780c */ /* 0x000fe40003f64270 */
[----:B------:R-:W-:-:S03]  /*2cd0*/  FMNMX.FTZ R27, R70, R27, !PT ;  /* 0x0000001b461b7209 */ /* 0x000fc60007810000 */
        /* <DEDUP_REMOVED lines=12> */
[----:B------:R-:W-:Y:S01]  /*2da0*/  MUFU.TANH R27, R5 ;  /* 0x00000005001b7308 */ /* 0x000fe20000002400 */
[----:B---3--:R-:W-:Y:S02]  /*2db0*/  FSEL R82, R86, -INF , P3 ;  /* 0xff80000056527808 */ /* 0x008fe40001800000 */
[----:B------:R-:W-:Y:S02]  /*2dc0*/  ISETP.GT.AND P3, PT, R45, 0x1, PT ;  /* 0x000000012d00780c */ /* 0x000fe40003f64270 */
[----:B------:R-:W-:-:S03]  /*2dd0*/  FMNMX.FTZ R31, R82, R31, !PT ;  /* 0x0000001f521f7209 */ /* 0x000fc60007810000 */
[----:B------:R-:W-:Y:S01]  /*2de0*/  MUFU.TANH R2, R2 ;  /* 0x0000000200027308 */ /* 0x000fe20000002400 */
[----:B----4-:R-:W-:-:S04]  /*2df0*/  FSEL R86, R87, -INF , P2 ;  /* 0xff80000057567808 */ /* 0x010fc80001000000 */
[----:B------:R-:W-:-:S03]  /*2e00*/  FMNMX.FTZ R31, R86, R31, !PT ;  /* 0x0000001f561f7209 */ /* 0x000fc60007810000 */
[----:B------:R-:W1:Y:S02]  /*2e10*/  MUFU.TANH R3, R3 ;  /* 0x0000000300037308 */ /* 0x000e640000002400 */
[----:B------:R-:W3:Y:S06]  /*2e20*/  SHFL.BFLY PT, R14, R31, 0x2, 0x1f ;  /* 0x0c401f001f0e7f89 */ /* 0x000eec00000e0000 */
[----:B------:R-:W4:Y:S08]  /*2e30*/  MUFU.TANH R4, R4 ;  /* 0x0000000400047308 */ /* 0x000f300000002400 */
[----:B------:R-:W5:Y:S01]  /*2e40*/  MUFU.TANH R12, R12 ;  /* 0x0000000c000c7308 */ /* 0x000f620000002400 */
[----:B-1----:R-:W-:-:S02]  /*2e50*/  FSEL R3, R3, -INF , P3 ;  /* 0xff80000003037808 */ /* 0x002fc40001800000 */
[----:B------:R-:W-:-:S05]  /*2e60*/  ISETP.GT.AND P3, PT, R45, 0x10, PT ;  /* 0x000000102d00780c */ /* 0x000fca0003f64270 */
[----:B------:R-:W1:Y:S01]  /*2e70*/  MUFU.TANH R13, R13 ;  /* 0x0000000d000d7308 */ /* 0x000e620000002400 */
[----:B---3--:R-:W-:-:S05]  /*2e80*/  FMNMX.FTZ R5, R31, R14, !PT ;  /* 0x0000000e1f057209 */ /* 0x008fca0007810000 */
[----:B------:R-:W3:Y:S02]  /*2e90*/  SHFL.BFLY PT, R14, R5, 0x1, 0x1f ;  /* 0x0c201f00050e7f89 */ /* 0x000ee400000e0000 */
[----:B------:R-:W2:Y:S08]  /*2ea0*/  MUFU.TANH R15, R15 ;  /* 0x0000000f000f7308 */ /* 0x000eb00000002400 */
[----:B------:R-:W2:Y:S08]  /*2eb0*/  MUFU.TANH R20, R20 ;  /* 0x0000001400147308 */ /* 0x000eb00000002400 */
[----:B------:R-:W2:Y:S01]  /*2ec0*/  MUFU.TANH R21, R21 ;  /* 0x0000001500157308 */ /* 0x000ea20000002400 */
[----:B---3--:R-:W-:-:S07]  /*2ed0*/  FMNMX.FTZ R14, R5, R14, !PT ;  /* 0x0000000e050e7209 */ /* 0x008fce0007810000 */
[----:B------:R-:W3:Y:S01]  /*2ee0*/  MUFU.TANH R24, R24 ;  /* 0x0000001800187308 */ /* 0x000ee20000002400 */
[----:B------:R-:W-:Y:S01]  /*2ef0*/  MOV R5, UR4 ;  /* 0x0000000400057c02 */ /* 0x000fe20008000f00 */
[----:B------:R-:W-:Y:S01]  /*2f00*/  USHF.R.S32.HI UR4, URZ, 0x1f, UR37 ;  /* 0x0000001f3f047899 */ /* 0x000fe20008011425 */
[----:B------:R-:W-:-:S03]  /*2f10*/  FSETP.NEU.FTZ.AND P2, PT, R14, -INF , PT ;  /* 0xff8000000e00780b */ /* 0x000fc60003f5d000 */
[----:B------:R-:W-:Y:S01]  /*2f20*/  FMUL.FTZ R31, R14, R5 ;  /* 0x000000050e1f7220 */ /* 0x000fe20000410000 */
[----:B------:R-:W-:Y:S01]  /*2f30*/  ULEA.HI UR4, UR4, UR37, URZ, 0x7 ;  /* 0x0000002504047291 */ /* 0x000fe2000f8f383f */
[----:B------:R-:W3:Y:S03]  /*2f40*/  MUFU.TANH R25, R25 ;  /* 0x0000001900197308 */ /* 0x000ee60000002400 */
[----:B------:R-:W-:Y:S01]  /*2f50*/  FSEL R35, R31, RZ, P2 ;  /* 0x000000ff1f237208 */ /* 0x000fe20001000000 */
[----:B------:R-:W-:Y:S01]  /*2f60*/  USHF.R.S32.HI UR4, URZ, 0x7, UR4 ;  /* 0x000000073f047899 */ /* 0x000fe20008011404 */
[----:B------:R-:W-:-:S03]  /*2f70*/  ISETP.GT.AND P2, PT, R45, RZ, PT ;  /* 0x000000ff2d00720c */ /* 0x000fc60003f44270 */
[-CC-:B------:R-:W-:Y:S01]  /*2f80*/  FFMA.FTZ R181, R96, R5.reuse, -R35.reuse ;  /* 0x0000000560b57223 */ /* 0x180fe20000010823 */
[----:B------:R-:W-:Y:S01]  /*2f90*/  FSEL R94, R2, -INF , P2 ;  /* 0xff800000025e7808 */ /* 0x000fe20001000000 */
[-CC-:B------:R-:W-:Y:S01]  /*2fa0*/  FFMA.FTZ R183, R98, R5.reuse, -R35.reuse ;  /* 0x0000000562b77223 */ /* 0x180fe20000010823 */
[C---:B------:R-:W-:Y:S01]  /*2fb0*/  ISETP.GT.AND P2, PT, R45.reuse, 0x9, PT ;  /* 0x000000092d00780c */ /* 0x040fe20003f44270 */
[-CC-:B------:R-:W-:Y:S01]  /*2fc0*/  FFMA.FTZ R2, R100, R5.reuse, -R35.reuse ;  /* 0x0000000564027223 */ /* 0x180fe20000010823 */
[----:B----4-:R-:W-:Y:S01]  /*2fd0*/  FSEL R96, R4, -INF , P4 ;  /* 0xff80000004607808 */ /* 0x010fe20002000000 */
[--C-:B------:R-:W-:Y:S01]  /*2fe0*/  FFMA.FTZ R177, R102, R5, -R35.reuse ;  /* 0x0000000566b17223 */ /* 0x100fe20000010823 */
[----:B------:R-:W-:Y:S01]  /*2ff0*/  FMNMX.FTZ R31, R94, R3, !PT ;  /* 0x000000035e1f7209 */ /* 0x000fe20007810000 */
[----:B------:R-:W4:Y:S01]  /*3000*/  MUFU.TANH R28, R28 ;  /* 0x0000001c001c7308 */ /* 0x000f220000002400 */
[----:B-----5:R-:W-:Y:S01]  /*3010*/  FSEL R98, R12, -INF , P2 ;  /* 0xff8000000c627808 */ /* 0x020fe20001000000 */
[--C-:B------:R-:W-:Y:S01]  /*3020*/  FFMA.FTZ R4, R106, R5, -R35.reuse ;  /* 0x000000056a047223 */ /* 0x100fe20000010823 */
[----:B------:R-:W-:Y:S01]  /*3030*/  FMNMX.FTZ R31, R96, R31, !PT ;  /* 0x0000001f601f7209 */ /* 0x000fe20007810000 */
[-CC-:B------:R-:W-:Y:S01]  /*3040*/  FFMA.FTZ R179, R110, R5.reuse, -R35.reuse ;  /* 0x000000056eb37223 */ /* 0x180fe20000010823 */
[----:B------:R-:W-:Y:S01]  /*3050*/  ISETP.GT.AND P2, PT, R45, 0x11, PT ;  /* 0x000000112d00780c */ /* 0x000fe20003f44270 */
[--C-:B------:R-:W-:Y:S01]  /*3060*/  FFMA.FTZ R173, R118, R5, -R35.reuse ;  /* 0x0000000576ad7223 */ /* 0x100fe20000010823 */
[----:B-1----:R-:W-:Y:S01]  /*3070*/  FSEL R100, R13, -INF , P3 ;  /* 0xff8000000d647808 */ /* 0x002fe20001800000 */
[----:B------:R-:W1:Y:S01]  /*3080*/  MUFU.TANH R29, R29 ;  /* 0x0000001d001d7308 */ /* 0x000e620000002400 */
[----:B------:R-:W-:Y:S01]  /*3090*/  FMNMX.FTZ R31, R98, R31, !PT ;  /* 0x0000001f621f7209 */ /* 0x000fe20007810000 */
[-CC-:B------:R-:W-:Y:S01]  /*30a0*/  FFMA.FTZ R175, R90, R5.reuse, -R35.reuse ;  /* 0x000000055aaf7223 */ /* 0x180fe20000010823 */
[----:B------:R-:W-:Y:S01]  /*30b0*/  ISETP.GT.AND P3, PT, R45, 0x18, PT ;  /* 0x000000182d00780c */ /* 0x000fe20003f64270 */
[-CC-:B------:R-:W-:Y:S01]  /*30c0*/  FFMA.FTZ R169, R66, R5.reuse, -R35.reuse ;  /* 0x0000000542a97223 */ /* 0x180fe20000010823 */
[----:B--2---:R-:W-:Y:S01]  /*30d0*/  FSEL R102, R15, -INF , P2 ;  /* 0xff8000000f667808 */ /* 0x004fe20001000000 */
[--C-:B------:R-:W-:Y:S01]  /*30e0*/  FFMA.FTZ R171, R52, R5, -R35.reuse ;  /* 0x0000000534ab7223 */ /* 0x100fe20000010823 */
[----:B------:R-:W-:Y:S01]  /*30f0*/  FMNMX.FTZ R31, R100, R31, !PT ;  /* 0x0000001f641f7209 */ /* 0x000fe20007810000 */
[----:B------:R-:W2:Y:S01]  /*3100*/  MUFU.TANH R32, R32 ;  /* 0x0000002000207308 */ /* 0x000ea20000002400 */
[----:B------:R-:W-:Y:S01]  /*3110*/  ISETP.GT.AND P2, PT, R45, 0x19, PT ;  /* 0x000000192d00780c */ /* 0x000fe20003f44270 */
[-CC-:B------:R-:W-:Y:S01]  /*3120*/  FFMA.FTZ R50, R53, R5.reuse, -R35.reuse ;  /* 0x0000000535327223 */ /* 0x180fe20000010823 */
[----:B------:R-:W-:Y:S01]  /*3130*/  FSEL R104, R20, -INF , P3 ;  /* 0xff80000014687808 */ /* 0x000fe20001800000 */
[--C-:B------:R-:W-:Y:S01]  /*3140*/  FFMA.FTZ R20, R114, R5, -R35.reuse ;  /* 0x0000000572147223 */ /* 0x100fe20000010823 */
[----:B------:R-:W-:Y:S01]  /*3150*/  FMNMX.FTZ R31, R102, R31, !PT ;  /* 0x0000001f661f7209 */ /* 0x000fe20007810000 */
[-CC-:B------:R-:W-:Y:S01]  /*3160*/  FFMA.FTZ R161, R42, R5.reuse, -R35.reuse ;  /* 0x000000052aa17223 */ /* 0x180fe20000010823 */
[----:B------:R-:W-:Y:S01]  /*3170*/  ISETP.GT.AND P3, PT, R45, 0x20, PT ;  /* 0x000000202d00780c */ /* 0x000fe20003f64270 */
[----:B------:R-:W5:Y:S01]  /*3180*/  MUFU.TANH R33, R33 ;  /* 0x0000002100217308 */ /* 0x000f620000002400 */
[----:B------:R-:W-:Y:S01]  /*3190*/  FSEL R106, R21, -INF , P2 ;  /* 0xff800000156a7808 */ /* 0x000fe20001000000 */
[--C-:B------:R-:W-:Y:S01]  /*31a0*/  FFMA.FTZ R167, R30, R5, -R35.reuse ;  /* 0x000000051ea77223 */ /* 0x100fe20000010823 */
[----:B------:R-:W-:Y:S01]  /*31b0*/  FMNMX.FTZ R31, R104, R31, !PT ;  /* 0x0000001f681f7209 */ /* 0x000fe20007810000 */
[-CC-:B------:R-:W-:Y:S01]  /*31c0*/  FFMA.FTZ R30, R34, R5.reuse, -R35.reuse ;  /* 0x00000005221e7223 */ /* 0x180fe20000010823 */
[C---:B------:R-:W-:Y:S01]  /*31d0*/  ISETP.GT.AND P2, PT, R45.reuse, 0x21, PT ;  /* 0x000000212d00780c */ /* 0x040fe20003f44270 */
[--C-:B------:R-:W-:Y:S01]  /*31e0*/  FFMA.FTZ R34, R44, R5, -R35.reuse ;  /* 0x000000052c227223 */ /* 0x100fe20000010823 */
[----:B---3--:R-:W-:Y:S01]  /*31f0*/  FSEL R108, R24, -INF , P3 ;  /* 0xff800000186c7808 */ /* 0x008fe20001800000 */
[----:B------:R-:W3:Y:S01]  /*3200*/  MUFU.TANH R36, R36 ;  /* 0x0000002400247308 */ /* 0x000ee20000002400 */
[----:B------:R-:W-:Y:S01]  /*3210*/  FMNMX.FTZ R31, R106, R31, !PT ;  /* 0x0000001f6a1f7209 */ /* 0x000fe20007810000 */
[-CC-:B------:R-:W-:Y:S01]  /*3220*/  FFMA.FTZ R24, R92, R5.reuse, -R35.reuse ;  /* 0x000000055c187223 */ /* 0x180fe20000010823 */
[----:B------:R-:W-:Y:S01]  /*3230*/  ISETP.GT.AND P3, PT, R45, 0x28, PT ;  /* 0x000000282d00780c */ /* 0x000fe20003f64270 */
[-CC-:B------:R-:W-:Y:S01]  /*3240*/  FFMA.FTZ R165, R38, R5.reuse, -R35.reuse ;  /* 0x0000000526a57223 */ /* 0x180fe20000010823 */
[----:B------:R-:W-:Y:S01]  /*3250*/  FSEL R110, R25, -INF , P2 ;  /* 0xff800000196e7808 */ /* 0x000fe20001000000 */
[--C-:B------:R-:W-:Y:S01]  /*3260*/  FFMA.FTZ R26, R26, R5, -R35.reuse ;  /* 0x000000051a1a7223 */ /* 0x100fe20000010823 */
[----:B------:R-:W-:Y:S01]  /*3270*/  FMNMX.FTZ R31, R108, R31, !PT ;  /* 0x0000001f6c1f7209 */ /* 0x000fe20007810000 */
[----:B------:R-:W3:Y:S01]  /*3280*/  MUFU.TANH R37, R37 ;  /* 0x0000002500257308 */ /* 0x000ee20000002400 */
[C---:B------:R-:W-:Y:S01]  /*3290*/  ISETP.GT.AND P2, PT, R45.reuse, 0x29, PT ;  /* 0x000000292d00780c */ /* 0x040fe20003f44270 */
[-CC-:B------:R-:W-:Y:S01]  /*32a0*/  FFMA.FTZ R163, R48, R5.reuse, -R35.reuse ;  /* 0x0000000530a37223 */ /* 0x180fe20000010823 */
[----:B----4-:R-:W-:Y:S01]  /*32b0*/  FSEL R112, R28, -INF , P3 ;  /* 0xff8000001c707808 */ /* 0x010fe20001800000 */
[--C-:B------:R-:W-:Y:S01]  /*32c0*/  FFMA.FTZ R28, R88, R5, -R35.reuse ;  /* 0x00000005581c7223 */ /* 0x100fe20000010823 */
[----:B------:R-:W-:Y:S01]  /*32d0*/  FMNMX.FTZ R31, R110, R31, !PT ;  /* 0x0000001f6e1f7209 */ /* 0x000fe20007810000 */
[-CC-:B------:R-:W-:Y:S01]  /*32e0*/  FFMA.FTZ R38, R54, R5.reuse, -R35.reuse ;  /* 0x0000000536267223 */ /* 0x180fe20000010823 */
[----:B------:R-:W-:Y:S01]  /*32f0*/  ISETP.GT.AND P3, PT, R45, 0x30, PT ;  /* 0x000000302d00780c */ /* 0x000fe20003f64270 */
[----:B------:R-:W4:Y:S01]  /*3300*/  MUFU.TANH R40, R40 ;  /* 0x0000002800287308 */ /* 0x000f220000002400 */
[----:B-1----:R-:W-:Y:S01]  /*3310*/  FSEL R114, R29, -INF , P2 ;  /* 0xff8000001d727808 */ /* 0x002fe20001000000 */
[--C-:B------:R-:W-:Y:S01]  /*3320*/  FFMA.FTZ R157, R58, R5, -R35.reuse ;  /* 0x000000053a9d7223 */ /* 0x100fe20000010823 */
[----:B------:R-:W-:Y:S01]  /*3330*/  FMNMX.FTZ R31, R112, R31, !PT ;  /* 0x0000001f701f7209 */ /* 0x000fe20007810000 */
[-CC-:B------:R-:W-:Y:S01]  /*3340*/  FFMA.FTZ R62, R62, R5.reuse, -R35.reuse ;  /* 0x000000053e3e7223 */ /* 0x180fe20000010823 */
[C---:B------:R-:W-:Y:S01]  /*3350*/  ISETP.GT.AND P2, PT, R45.reuse, 0x31, PT ;  /* 0x000000312d00780c */ /* 0x040fe20003f44270 */
[--C-:B------:R-:W-:Y:S01]  /*3360*/  FFMA.FTZ R70, R70, R5, -R35.reuse ;  /* 0x0000000546467223 */ /* 0x100fe20000010823 */
[----:B--2---:R-:W-:Y:S01]  /*3370*/  FSEL R116, R32, -INF , P3 ;  /* 0xff80000020747808 */ /* 0x004fe20001800000 */
[----:B------:R-:W1:Y:S01]  /*3380*/  MUFU.TANH R41, R41 ;  /* 0x0000002900297308 */ /* 0x000e620000002400 */
[----:B------:R-:W-:Y:S01]  /*3390*/  FMNMX.FTZ R31, R114, R31, !PT ;  /* 0x0000001f721f7209 */ /* 0x000fe20007810000 */
[-CC-:B------:R-:W-:Y:S01]  /*33a0*/  FFMA.FTZ R32, R56, R5.reuse, -R35.reuse ;  /* 0x0000000538207223 */ /* 0x180fe20000010823 */
[----:B------:R-:W-:Y:S01]  /*33b0*/  ISETP.GT.AND P3, PT, R45, 0x38, PT ;  /* 0x000000382d00780c */ /* 0x000fe20003f64270 */
[-CC-:B------:R-:W-:Y:S01]  /*33c0*/  FFMA.FTZ R74, R74, R5.reuse, -R35.reuse ;  /* 0x000000054a4a7223 */ /* 0x180fe20000010823 */
[----:B-----5:R-:W-:Y:S01]  /*33d0*/  FSEL R118, R33, -INF , P2 ;  /* 0xff80000021767808 */ /* 0x020fe20001000000 */
[--C-:B------:R-:W-:Y:S01]  /*33e0*/  FFMA.FTZ R60, R60, R5, -R35.reuse ;  /* 0x000000053c3c7223 */ /* 0x100fe20000010823 */
[----:B------:R-:W-:Y:S01]  /*33f0*/  FMNMX.FTZ R31, R116, R31, !PT ;  /* 0x0000001f741f7209 */ /* 0x000fe20007810000 */
[----:B------:R-:W2:Y:S01]  /*3400*/  MUFU.TANH R61, R61 ;  /* 0x0000003d003d7308 */ /* 0x000ea20000002400 */
[C---:B------:R-:W-:Y:S01]  /*3410*/  ISETP.GT.AND P2, PT, R45.reuse, 0x39, PT ;  /* 0x000000392d00780c */ /* 0x040fe20003f44270 */
[-CC-:B------:R-:W-:Y:S01]  /*3420*/  FFMA.FTZ R78, R78, R5.reuse, -R35.reuse ;  /* 0x000000054e4e7223 */ /* 0x180fe20000010823 */
[----:B---3--:R-:W-:Y:S01]  /*3430*/  FSEL R120, R36, -INF , P3 ;  /* 0xff80000024787808 */ /* 0x008fe20001800000 */
[--C-:B------:R-:W-:Y:S01]  /*3440*/  FFMA.FTZ R36, R46, R5, -R35.reuse ;  /* 0x000000052e247223 */ /* 0x100fe20000010823 */
[----:B------:R-:W-:Y:S01]  /*3450*/  FMNMX.FTZ R31, R118, R31, !PT ;  /* 0x0000001f761f7209 */ /* 0x000fe20007810000 */
[-CC-:B------:R-:W-:Y:S01]  /*3460*/  FFMA.FTZ R82, R82, R5.reuse, -R35.reuse ;  /* 0x0000000552527223 */ /* 0x180fe20000010823 */
[----:B------:R-:W-:Y:S01]  /*3470*/  ISETP.GT.AND P3, PT, R45, 0x40, PT ;  /* 0x000000402d00780c */ /* 0x000fe20003f64270 */
[----:B------:R-:W3:Y:S01]  /*3480*/  MUFU.TANH R64, R64 ;  /* 0x0000004000407308 */ /* 0x000ee20000002400 */
[----:B------:R-:W-:Y:S01]  /*3490*/  FSEL R92, R37, -INF , P2 ;  /* 0xff800000255c7808 */ /* 0x000fe20001000000 */
[----:B------:R-:W-:Y:S01]  /*34a0*/  FFMA.FTZ R35, R86, R5, -R35 ;  /* 0x0000000556237223 */ /* 0x000fe20000010823 */
[----:B------:R-:W-:Y:S01]  /*34b0*/  FMNMX.FTZ R31, R120, R31, !PT ;  /* 0x0000001f781f7209 */ /* 0x000fe20007810000 */
[----:B------:R-:W-:Y:S01]  /*34c0*/  UISETP.LT.AND UP0, UPT, URZ, UR4, UPT ;  /* 0x000000043f00728c */ /* 0x000fe2000bf01270 */
[----:B------:R-:W-:-:S02]  /*34d0*/  ISETP.GT.AND P2, PT, R45, 0x41, PT ;  /* 0x000000412d00780c */ /* 0x000fc40003f44270 */
[----:B----4-:R-:W-:Y:S01]  /*34e0*/  FSEL R40, R40, -INF , P3 ;  /* 0xff80000028287808 */ /* 0x010fe20001800000 */
[----:B------:R-:W4:Y:S01]  /*34f0*/  MUFU.TANH R65, R65 ;  /* 0x0000004100417308 */ /* 0x000f220000002400 */
[----:B------:R-:W-:Y:S01]  /*3500*/  FMNMX.FTZ R31, R92, R31, !PT ;  /* 0x0000001f5c1f7209 */ /* 0x000fe20007810000 */
[----:B------:R-:W-:Y:S01]  /*3510*/  USEL UR47, URZ, UR4, !UP0 ;  /* 0x000000043f2f7287 */ /* 0x000fe2000c000000 */
[----:B------:R-:W-:Y:S02]  /*3520*/  ISETP.GT.AND P3, PT, R45, 0x48, PT ;  /* 0x000000482d00780c */ /* 0x000fe40003f64270 */
[----:B-1----:R-:W-:Y:S01]  /*3530*/  FSEL R90, R41, -INF , P2 ;  /* 0xff800000295a7808 */ /* 0x002fe20001000000 */
[----:B------:R-:W-:Y:S01]  /*3540*/  UISETP.GE.AND UP0, UPT, UR7, UR47, UPT ;  /* 0x0000002f0700728c */ /* 0x000fe2000bf06270 */
[----:B------:R-:W-:Y:S01]  /*3550*/  FMNMX.FTZ R31, R40, R31, !PT ;  /* 0x0000001f281f7209 */ /* 0x000fe20007810000 */
[----:B------:R-:W1:Y:S01]  /*3560*/  MUFU.TANH R68, R68 ;  /* 0x0000004400447308 */ /* 0x000e620000002400 */
[----:B------:R-:W-:-:S02]  /*3570*/  ISETP.GT.AND P2, PT, R45, 0x49, PT ;  /* 0x000000492d00780c */ /* 0x000fc40003f44270 */
[----:B------:R-:W-:Y:S02]  /*3580*/  FSEL R122, R27, -INF , P3 ;  /* 0xff8000001b7a7808 */ /* 0x000fe40001800000 */
[----:B------:R-:W-:Y:S02]  /*3590*/  FMNMX.FTZ R31, R90, R31, !PT ;  /* 0x0000001f5a1f7209 */ /* 0x000fe40007810000 */
[----:B------:R-:W-:Y:S01]  /*35a0*/  ISETP.GT.AND P3, PT, R45, 0x50, PT ;  /* 0x000000502d00780c */ /* 0x000fe20003f64270 */
[----:B------:R-:W5:Y:S01]  /*35b0*/  MUFU.TANH R69, R69 ;  /* 0x0000004500457308 */ /* 0x000f620000002400 */
[----:B--2---:R-:W-:Y:S02]  /*35c0*/  FSEL R88, R61, -INF , P2 ;  /* 0xff8000003d587808 */ /* 0x004fe40001000000 */
[----:B------:R-:W-:Y:S02]  /*35d0*/  FMNMX.FTZ R31, R122, R31, !PT ;  /* 0x0000001f7a1f7209 */ /* 0x000fe40007810000 */
[----:B------:R-:W-:-:S02]  /*35e0*/  ISETP.GT.AND P2, PT, R45, 0x51, PT ;  /* 0x000000512d00780c */ /* 0x000fc40003f44270 */
[----:B---3--:R-:W-:Y:S01]  /*35f0*/  FSEL R64, R64, -INF , P3 ;  /* 0xff80000040407808 */ /* 0x008fe20001800000 */
[----:B------:R-:W2:Y:S01]  /*3600*/  MUFU.TANH R72, R72 ;  /* 0x0000004800487308 */ /* 0x000ea20000002400 */
[----:B------:R-:W-:Y:S02]  /*3610*/  FMNMX.FTZ R31, R88, R31, !PT ;  /* 0x0000001f581f7209 */ /* 0x000fe40007810000 */
[----:B------:R-:W-:Y:S02]  /*3620*/  ISETP.GT.AND P3, PT, R45, 0x58, PT ;  /* 0x000000582d00780c */ /* 0x000fe40003f64270 */
[----:B----4-:R-:W-:Y:S02]  /*3630*/  FSEL R66, R65, -INF , P2 ;  /* 0xff80000041427808 */ /* 0x010fe40001000000 */
[----:B------:R-:W-:Y:S01]  /*3640*/  FMNMX.FTZ R31, R64, R31, !PT ;  /* 0x0000001f401f7209 */ /* 0x000fe20007810000 */
[----:B------:R-:W3:Y:S01]  /*3650*/  MUFU.TANH R73, R73 ;  /* 0x0000004900497308 */ /* 0x000ee20000002400 */
[----:B------:R-:W-:-:S02]  /*3660*/  ISETP.GT.AND P2, PT, R45, 0x59, PT ;  /* 0x000000592d00780c */ /* 0x000fc40003f44270 */
[----:B-1----:R-:W-:Y:S02]  /*3670*/  FSEL R68, R68, -INF , P3 ;  /* 0xff80000044447808 */ /* 0x002fe40001800000 */
[----:B------:R-:W-:Y:S02]  /*3680*/  FMNMX.FTZ R31, R66, R31, !PT ;  /* 0x0000001f421f7209 */ /* 0x000fe40007810000 */
[----:B------:R-:W-:Y:S01]  /*3690*/  ISETP.GT.AND P3, PT, R45, 0x60, PT ;  /* 0x000000602d00780c */ /* 0x000fe20003f64270 */
[----:B------:R-:W1:Y:S01]  /*36a0*/  MUFU.TANH R76, R76 ;  /* 0x0000004c004c7308 */ /* 0x000e620000002400 */
[----:B-----5:R-:W-:Y:S02]  /*36b0*/  FSEL R56, R69, -INF , P2 ;  /* 0xff80000045387808 */ /* 0x020fe40001000000 */
[----:B------:R-:W-:Y:S02]  /*36c0*/  FMNMX.FTZ R31, R68, R31, !PT ;  /* 0x0000001f441f7209 */ /* 0x000fe40007810000 */
[----:B------:R-:W-:-:S02]  /*36d0*/  ISETP.GT.AND P2, PT, R45, 0x61, PT ;  /* 0x000000612d00780c */ /* 0x000fc40003f44270 */
[----:B--2---:R-:W-:Y:S01]  /*36e0*/  FSEL R72, R72, -INF , P3 ;  /* 0xff80000048487808 */ /* 0x004fe20001800000 */
[----:B------:R-:W2:Y:S01]  /*36f0*/  MUFU.TANH R77, R77 ;  /* 0x0000004d004d7308 */ /* 0x000ea20000002400 */
[----:B------:R-:W-:Y:S02]  /*3700*/  FMNMX.FTZ R31, R56, R31, !PT ;  /* 0x0000001f381f7209 */ /* 0x000fe40007810000 */
[----:B------:R-:W-:Y:S02]  /*3710*/  ISETP.GT.AND P3, PT, R45, 0x68, PT ;  /* 0x000000682d00780c */ /* 0x000fe40003f64270 */
[----:B---3--:R-:W-:Y:S02]  /*3720*/  FSEL R52, R73, -INF , P2 ;  /* 0xff80000049347808 */ /* 0x008fe40001000000 */
[----:B------:R-:W-:Y:S01]  /*3730*/  FMNMX.FTZ R31, R72, R31, !PT ;  /* 0x0000001f481f7209 */ /* 0x000fe20007810000 */
[----:B------:R-:W3:Y:S01]  /*3740*/  MUFU.TANH R80, R80 ;  /* 0x0000005000507308 */ /* 0x000ee20000002400 */
[----:B------:R-:W-:-:S02]  /*3750*/  ISETP.GT.AND P2, PT, R45, 0x69, PT ;  /* 0x000000692d00780c */ /* 0x000fc40003f44270 */
[----:B-1----:R-:W-:Y:S02]  /*3760*/  FSEL R76, R76, -INF , P3 ;  /* 0xff8000004c4c7808 */ /* 0x002fe40001800000 */
[----:B------:R-:W-:Y:S02]  /*3770*/  FMNMX.FTZ R31, R52, R31, !PT ;  /* 0x0000001f341f7209 */ /* 0x000fe40007810000 */
[----:B------:R-:W-:Y:S01]  /*3780*/  ISETP.GT.AND P3, PT, R45, 0x70, PT ;  /* 0x000000702d00780c */ /* 0x000fe20003f64270 */
[----:B------:R-:W1:Y:S01]  /*3790*/  MUFU.TANH R81, R81 ;  /* 0x0000005100517308 */ /* 0x000e620000002400 */
[----:B--2---:R-:W-:Y:S02]  /*37a0*/  FSEL R46, R77, -INF , P2 ;  /* 0xff8000004d2e7808 */ /* 0x004fe40001000000 */
[----:B------:R-:W-:Y:S02]  /*37b0*/  FMNMX.FTZ R31, R76, R31, !PT ;  /* 0x0000001f4c1f7209 */ /* 0x000fe40007810000 */
[----:B------:R-:W-:-:S02]  /*37c0*/  ISETP.GT.AND P2, PT, R45, 0x71, PT ;  /* 0x000000712d00780c */ /* 0x000fc40003f44270 */
[----:B------:R-:W-:Y:S01]  /*37d0*/  FMNMX.FTZ R31, R46, R31, !PT ;  /* 0x0000001f2e1f7209 */ /* 0x000fe20007810000 */
[----:B------:R-:W2:Y:S01]  /*37e0*/  MUFU.TANH R84, R84 ;  /* 0x0000005400547308 */ /* 0x000ea20000002400 */
[----:B---3--:R-:W-:Y:S02]  /*37f0*/  FSEL R80, R80, -INF , P3 ;  /* 0xff80000050507808 */ /* 0x008fe40001800000 */
[----:B------:R-:W-:Y:S02]  /*3800*/  ISETP.GT.AND P3, PT, R45, 0x78, PT ;  /* 0x000000782d00780c */ /* 0x000fe40003f64270 */
[----:B------:R-:W-:-:S03]  /*3810*/  FMNMX.FTZ R31, R80, R31, !PT ;  /* 0x0000001f501f7209 */ /* 0x000fc60007810000 */
[----:B------:R-:W3:Y:S01]  /*3820*/  MUFU.TANH R85, R85 ;  /* 0x0000005500557308 */ /* 0x000ee20000002400 */
[----:B-1----:R-:W-:Y:S02]  /*3830*/  FSEL R124, R81, -INF , P2 ;  /* 0xff800000517c7808 */ /* 0x002fe40001000000 */
[----:B------:R-:W-:Y:S02]  /*3840*/  ISETP.GT.AND P2, PT, R45, 0x79, PT ;  /* 0x000000792d00780c */ /* 0x000fe40003f44270 */
[----:B------:R-:W-:-:S03]  /*3850*/  FMNMX.FTZ R31, R124, R31, !PT ;  /* 0x0000001f7c1f7209 */ /* 0x000fc60007810000 */
[----:B------:R-:W-:Y:S01]  /*3860*/  MUFU.EX2 R181, R181 ;  /* 0x000000b500b57308 */ /* 0x000fe20000000800 */
[----:B--2---:R-:W-:-:S04]  /*3870*/  FSEL R84, R84, -INF , P3 ;  /* 0xff80000054547808 */ /* 0x004fc80001800000 */
[----:B------:R-:W-:-:S03]  /*3880*/  FMNMX.FTZ R31, R84, R31, !PT ;  /* 0x0000001f541f7209 */ /* 0x000fc60007810000 */
[----:B------:R-:W1:Y:S01]  /*3890*/  MUFU.EX2 R50, R50 ;  /* 0x0000003200327308 */ /* 0x000e620000000800 */
[----:B---3--:R-:W-:-:S04]  /*38a0*/  FSEL R126, R85, -INF , P2 ;  /* 0xff800000557e7808 */ /* 0x008fc80001000000 */
[----:B------:R-:W-:-:S03]  /*38b0*/  FMNMX.FTZ R31, R126, R31, !PT ;  /* 0x0000001f7e1f7209 */ /* 0x000fc60007810000 */
[----:B------:R-:W2:Y:S02]  /*38c0*/  MUFU.EX2 R183, R183 ;  /* 0x000000b700b77308 */ /* 0x000ea40000000800 */
[----:B------:R-:W3:Y:S06]  /*38d0*/  SHFL.BFLY PT, R12, R31, 0x2, 0x1f ;  /* 0x0c401f001f0c7f89 */ /* 0x000eec00000e0000 */
[----:B------:R-:W4:Y:S01]  /*38e0*/  MUFU.EX2 R2, R2 ;  /* 0x0000000200027308 */ /* 0x000f220000000800 */
[----:B-1----:R-:W-:Y:S01]  /*38f0*/  FADD.FTZ R42, R181, R50 ;  /* 0x00000032b52a7221 */ /* 0x002fe20000010000 */
[----:B------:R-:W-:-:S06]  /*3900*/  F2FP.BF16.F32.PACK_AB R181, R50, R181 ;  /* 0x000000b532b5723e */ /* 0x000fcc00000010ff */
[----:B------:R-:W1:Y:S08]  /*3910*/  MUFU.EX2 R177, R177 ;  /* 0x000000b100b17308 */ /* 0x000e700000000800 */
[----:B------:R-:W5:Y:S01]  /*3920*/  MUFU.EX2 R4, R4 ;  /* 0x0000000400047308 */ /* 0x000f620000000800 */
[----:B---3--:R-:W-:-:S05]  /*3930*/  FMNMX.FTZ R13, R31, R12, !PT ;  /* 0x0000000c1f0d7209 */ /* 0x008fca0007810000 */
[----:B------:R-:W3:Y:S02]  /*3940*/  SHFL.BFLY PT, R12, R13, 0x1, 0x1f ;  /* 0x0c201f000d0c7f89 */ /* 0x000ee400000e0000 */
[----:B------:R-:W5:Y:S08]  /*3950*/  MUFU.EX2 R179, R179 ;  /* 0x000000b300b37308 */ /* 0x000f700000000800 */
[----:B------:R-:W-:Y:S08]  /*3960*/  MUFU.EX2 R20, R20 ;  /* 0x0000001400147308 */ /* 0x000ff00000000800 */
[----:B------:R-:W-:Y:S01]  /*3970*/  MUFU.EX2 R173, R173 ;  /* 0x000000ad00ad7308 */ /* 0x000fe20000000800 */
[----:B---3--:R-:W-:-:S07]  /*3980*/  FMNMX.FTZ R12, R13, R12, !PT ;  /* 0x0000000c0d0c7209 */ /* 0x008fce0007810000 */
[----:B------:R-:W-:Y:S01]  /*3990*/  MUFU.EX2 R24, R24 ;  /* 0x0000001800187308 */ /* 0x000fe20000000800 */
[C---:B------:R-:W-:Y:S01]  /*39a0*/  FSETP.NEU.FTZ.AND P2, PT, R12.reuse, -INF , PT ;  /* 0xff8000000c00780b */ /* 0x040fe20003f5d000 */
[----:B------:R-:W-:-:S06]  /*39b0*/  FMUL.FTZ R13, R12, R5 ;  /* 0x000000050c0d7220 */ /* 0x000fcc0000410000 */
[----:B------:R-:W-:Y:S01]  /*39c0*/  MUFU.EX2 R175, R175 ;  /* 0x000000af00af7308 */ /* 0x000fe20000000800 */
[----:B------:R-:W-:Y:S02]  /*39d0*/  FSEL R13, R13, RZ, P2 ;  /* 0x000000ff0d0d7208 */ /* 0x000fe40001000000 */
[----:B------:R-:W-:-:S03]  /*39e0*/  PLOP3.LUT P2, PT, PT, PT, UP0, 0x80, 0x0 ;  /* 0x000000000000781c */ /* 0x000fc60003f4f008 */
        /* <DEDUP_REMOVED lines=13> */
[----:B------:R-:W3:Y:S01]  /*3ac0*/  MUFU.EX2 R94, R94 ;  /* 0x0000005e005e7308 */ /* 0x000ee20000000800 */
[----:B--2---:R-:W-:Y:S01]  /*3ad0*/  FADD.FTZ R3, R183, R42 ;  /* 0x0000002ab7037221 */ /* 0x004fe20000010000 */
[-CC-:B------:R-:W-:Y:S01]  /*3ae0*/  FFMA.FTZ R116, R116, R5.reuse, -R13.reuse ;  /* 0x0000000574747223 */ /* 0x180fe2000001080d */
[-CC-:B------:R-:W-:Y:S01]  /*3af0*/  FFMA.FTZ R118, R118, R5.reuse, -R13.reuse ;  /* 0x0000000576767223 */ /* 0x180fe2000001080d */
[-C--:B------:R-:W-:Y:S01]  /*3b00*/  FFMA.FTZ R120, R120, R5.reuse, -R13 ;  /* 0x0000000578787223 */ /* 0x080fe2000001080d */
[----:B----4-:R-:W-:Y:S01]  /*3b10*/  FADD.FTZ R42, R2, R3 ;  /* 0x00000003022a7221 */ /* 0x010fe20000010000 */
[-CC-:B------:R-:W-:Y:S01]  /*3b20*/  FFMA.FTZ R92, R92, R5.reuse, -R13.reuse ;  /* 0x000000055c5c7223 */ /* 0x180fe2000001080d */
[-CC-:B------:R-:W-:Y:S01]  /*3b30*/  FFMA.FTZ R40, R40, R5.reuse, -R13.reuse ;  /* 0x0000000528287223 */ /* 0x180fe2000001080d */
[----:B------:R-:W2:Y:S01]  /*3b40*/  MUFU.EX2 R96, R96 ;  /* 0x0000006000607308 */ /* 0x000ea20000000800 */
[----:B-1----:R-:W-:Y:S01]  /*3b50*/  FADD.FTZ R3, R177, R42 ;  /* 0x0000002ab1037221 */ /* 0x002fe20000010000 */
[-CC-:B------:R-:W-:Y:S01]  /*3b60*/  FFMA.FTZ R90, R90, R5.reuse, -R13.reuse ;  /* 0x000000055a5a7223 */ /* 0x180fe2000001080d */
[-CC-:B------:R-:W-:Y:S01]  /*3b70*/  FFMA.FTZ R122, R122, R5.reuse, -R13.reuse ;  /* 0x000000057a7a7223 */ /* 0x180fe2000001080d */
[-C--:B------:R-:W-:Y:S01]  /*3b80*/  FFMA.FTZ R88, R88, R5.reuse, -R13 ;  /* 0x0000000558587223 */ /* 0x080fe2000001080d */
[----:B-----5:R-:W-:Y:S01]  /*3b90*/  FADD.FTZ R42, R4, R3 ;  /* 0x00000003042a7221 */ /* 0x020fe20000010000 */
[-CC-:B------:R-:W-:Y:S01]  /*3ba0*/  FFMA.FTZ R64, R64, R5.reuse, -R13.reuse ;  /* 0x0000000540407223 */ /* 0x180fe2000001080d */
[-C--:B------:R-:W-:Y:S01]  /*3bb0*/  FFMA.FTZ R66, R66, R5.reuse, -R13 ;  /* 0x0000000542427223 */ /* 0x080fe2000001080d */
[----:B------:R-:W1:Y:S01]  /*3bc0*/  MUFU.EX2 R21, R98 ;  /* 0x0000006200157308 */ /* 0x000e620000000800 */
[----:B------:R-:W-:Y:S01]  /*3bd0*/  FADD.FTZ R39, R179, R42 ;  /* 0x0000002ab3277221 */ /* 0x000fe20000010000 */
[----:B---3--:R-:W-:Y:S01]  /*3be0*/  FADD.FTZ R3, R94, R15 ;  /* 0x0000000f5e037221 */ /* 0x008fe20000010000 */
[----:B------:R-:W-:Y:S01]  /*3bf0*/  FFMA.FTZ R68, R68, R5, -R13 ;  /* 0x0000000544447223 */ /* 0x000fe2000001080d */
[----:B------:R-:W-:Y:S01]  /*3c00*/  F2FP.BF16.F32.PACK_AB R183, R2, R183 ;  /* 0x000000b702b7723e */ /* 0x000fe200000010ff */
[----:B------:R-:W-:Y:S01]  /*3c10*/  FADD.FTZ R44, R20, R39 ;  /* 0x00000027142c7221 */ /* 0x000fe20000010000 */
[-CC-:B------:R-:W-:Y:S01]  /*3c20*/  FFMA.FTZ R56, R56, R5.reuse, -R13.reuse ;  /* 0x0000000538387223 */ /* 0x180fe2000001080d */
[-C--:B------:R-:W-:Y:S01]  /*3c30*/  FFMA.FTZ R72, R72, R5.reuse, -R13 ;  /* 0x0000000548487223 */ /* 0x080fe2000001080d */
[----:B------:R-:W3:Y:S01]  /*3c40*/  MUFU.EX2 R100, R100 ;  /* 0x0000006400647308 */ /* 0x000ee20000000800 */
[----:B--2---:R-:W-:Y:S01]  /*3c50*/  FADD.FTZ R42, R96, R3 ;  /* 0x00000003602a7221 */ /* 0x004fe20000010000 */
[----:B------:R-:W-:Y:S01]  /*3c60*/  FADD.FTZ R41, R173, R44 ;  /* 0x0000002cad297221 */ /* 0x000fe20000010000 */
[-CC-:B------:R-:W-:Y:S01]  /*3c70*/  FFMA.FTZ R52, R52, R5.reuse, -R13.reuse ;  /* 0x0000000534347223 */ /* 0x180fe2000001080d */
[-CC-:B------:R-:W-:Y:S01]  /*3c80*/  FFMA.FTZ R76, R76, R5.reuse, -R13.reuse ;  /* 0x000000054c4c7223 */ /* 0x180fe2000001080d */
[-C--:B------:R-:W-:Y:S01]  /*3c90*/  FFMA.FTZ R46, R46, R5.reuse, -R13 ;  /* 0x000000052e2e7223 */ /* 0x080fe2000001080d */
[----:B------:R-:W-:Y:S01]  /*3ca0*/  FADD.FTZ R44, R24, R41 ;  /* 0x00000029182c7221 */ /* 0x000fe20000010000 */
[-CC-:B------:R-:W-:Y:S01]  /*3cb0*/  FFMA.FTZ R80, R80, R5.reuse, -R13.reuse ;  /* 0x0000000550507223 */ /* 0x180fe2000001080d */
[----:B------:R2:W4:Y:S01]  /*3cc0*/  MUFU.EX2 R25, R102 ;  /* 0x0000006600197308 */ /* 0x0005220000000800 */
[----:B-1----:R-:W-:Y:S01]  /*3cd0*/  FADD.FTZ R3, R21, R42 ;  /* 0x0000002a15037221 */ /* 0x002fe20000010000 */
[----:B------:R-:W-:Y:S01]  /*3ce0*/  FADD.FTZ R41, R175, R44 ;  /* 0x0000002caf297221 */ /* 0x000fe20000010000 */
[-CC-:B------:R-:W-:Y:S01]  /*3cf0*/  FFMA.FTZ R124, R124, R5.reuse, -R13.reuse ;  /* 0x000000057c7c7223 */ /* 0x180fe2000001080d */
[-CC-:B------:R-:W-:Y:S01]  /*3d00*/  FFMA.FTZ R84, R84, R5.reuse, -R13.reuse ;  /* 0x0000000554547223 */ /* 0x180fe2000001080d */
[----:B------:R-:W-:Y:S01]  /*3d10*/  FFMA.FTZ R126, R126, R5, -R13 ;  /* 0x000000057e7e7223 */ /* 0x000fe2000001080d */
[----:B------:R-:W-:Y:S01]  /*3d20*/  F2FP.BF16.F32.PACK_AB R180, R15, R94 ;  /* 0x0000005e0fb4723e */ /* 0x000fe200000010ff */
[----:B------:R-:W-:Y:S01]  /*3d30*/  IMAD.MOV.U32 R98, RZ, RZ, R151 ;  /* 0x000000ffff627224 */ /* 0x000fe200078e0097 */
[----:B------:R-:W1:Y:S01]  /*3d40*/  MUFU.EX2 R28, R28 ;  /* 0x0000001c001c7308 */ /* 0x000e620000000800 */
[----:B---3--:R-:W-:Y:S01]  /*3d50*/  FADD.FTZ R42, R100, R3 ;  /* 0x00000003642a7221 */ /* 0x008fe20000010000 */
[----:B------:R-:W-:Y:S01]  /*3d60*/  F2FP.BF16.F32.PACK_AB R182, R21, R96 ;  /* 0x0000006015b6723e */ /* 0x000fe200000010ff */
[--C-:B--2---:R-:W-:Y:S01]  /*3d70*/  IMAD.MOV.U32 R102, RZ, RZ, R151.reuse ;  /* 0x000000ffff667224 */ /* 0x104fe200078e0097 */
[----:B------:R-:W-:Y:S01]  /*3d80*/  F2FP.BF16.F32.PACK_AB R177, R4, R177 ;  /* 0x000000b104b1723e */ /* 0x000fe200000010ff */
[----:B------:R-:W-:Y:S01]  /*3d90*/  IMAD.MOV.U32 R96, RZ, RZ, R151 ;  /* 0x000000ffff607224 */ /* 0x000fe200078e0097 */
[----:B------:R-:W-:-:S02]  /*3da0*/  F2FP.BF16.F32.PACK_AB R179, R20, R179 ;  /* 0x000000b314b3723e */ /* 0x000fc400000010ff */
[----:B------:R-:W2:Y:S01]  /*3db0*/  MUFU.EX2 R104, R104 ;  /* 0x0000006800687308 */ /* 0x000ea20000000800 */
[C---:B----4-:R-:W-:Y:S01]  /*3dc0*/  FADD.FTZ R3, R25.reuse, R42 ;  /* 0x0000002a19037221 */ /* 0x050fe20000010000 */
[----:B------:R-:W-:Y:S02]  /*3dd0*/  F2FP.BF16.F32.PACK_AB R176, R25, R100 ;  /* 0x0000006419b0723e */ /* 0x000fe400000010ff */
[----:B------:R-:W-:Y:S02]  /*3de0*/  F2FP.BF16.F32.PACK_AB R173, R24, R173 ;  /* 0x000000ad18ad723e */ /* 0x000fe400000010ff */
[----:B------:R-:W-:Y:S02]  /*3df0*/  MOV R100, R151 ;  /* 0x0000009700647202 */ /* 0x000fe40000000f00 */
[----:B------:R-:W3:Y:S01]  /*3e00*/  MUFU.EX2 R169, R169 ;  /* 0x000000a900a97308 */ /* 0x000ee20000000800 */
[C---:B-1----:R-:W-:Y:S01]  /*3e10*/  FADD.FTZ R44, R28.reuse, R41 ;  /* 0x000000291c2c7221 */ /* 0x042fe20000010000 */
[----:B------:R-:W-:-:S02]  /*3e20*/  F2FP.BF16.F32.PACK_AB R175, R28, R175 ;  /* 0x000000af1caf723e */ /* 0x000fc400000010ff */
[----:B------:R-:W-:-:S04]  /*3e30*/  MOV R94, R151 ;  /* 0x00000097005e7202 */ /* 0x000fc80000000f00 */
[----:B------:R1:W4:Y:S01]  /*3e40*/  MUFU.EX2 R27, R106 ;  /* 0x0000006a001b7308 */ /* 0x0003220000000800 */
[----:B--2---:R-:W-:-:S07]  /*3e50*/  FADD.FTZ R42, R104, R3 ;  /* 0x00000003682a7221 */ /* 0x004fce0000010000 */
[----:B------:R-:W2:Y:S01]  /*3e60*/  MUFU.EX2 R32, R32 ;  /* 0x0000002000207308 */ /* 0x000ea20000000800 */
[----:B---3--:R-:W-:Y:S01]  /*3e70*/  FADD.FTZ R43, R169, R44 ;  /* 0x0000002ca92b7221 */ /* 0x008fe20000010000 */
[----:B-1----:R-:W-:-:S06]  /*3e80*/  MOV R106, R151 ;  /* 0x00000097006a7202 */ /* 0x002fcc0000000f00 */
[----:B------:R-:W1:Y:S01]  /*3e90*/  MUFU.EX2 R108, R108 ;  /* 0x0000006c006c7308 */ /* 0x000e620000000800 */
[C---:B----4-:R-:W-:Y:S01]  /*3ea0*/  FADD.FTZ R3, R27.reuse, R42 ;  /* 0x0000002a1b037221 */ /* 0x050fe20000010000 */
[----:B------:R-:W-:Y:S01]  /*3eb0*/  F2FP.BF16.F32.PACK_AB R178, R27, R104 ;  /* 0x000000681bb2723e */ /* 0x000fe200000010ff */
[----:B------:R-:W-:-:S05]  /*3ec0*/  IMAD.MOV.U32 R104, RZ, RZ, R151 ;  /* 0x000000ffff687224 */ /* 0x000fca00078e0097 */
[----:B------:R-:W3:Y:S01]  /*3ed0*/  MUFU.EX2 R171, R171 ;  /* 0x000000ab00ab7308 */ /* 0x000ee20000000800 */
[C---:B--2---:R-:W-:Y:S01]  /*3ee0*/  FADD.FTZ R44, R32.reuse, R43 ;  /* 0x0000002b202c7221 */ /* 0x044fe20000010000 */
[----:B------:R-:W-:-:S06]  /*3ef0*/  F2FP.BF16.F32.PACK_AB R169, R32, R169 ;  /* 0x000000a920a9723e */ /* 0x000fcc00000010ff */
[----:B------:R2:W4:Y:S01]  /*3f00*/  MUFU.EX2 R29, R110 ;  /* 0x0000006e001d7308 */ /* 0x0005220000000800 */
[----:B-1----:R-:W-:-:S07]  /*3f10*/  FADD.FTZ R42, R108, R3 ;  /* 0x000000036c2a7221 */ /* 0x002fce0000010000 */
[----:B------:R-:W1:Y:S01]  /*3f20*/  MUFU.EX2 R36, R36 ;  /* 0x0000002400247308 */ /* 0x000e620000000800 */
[----:B---3--:R-:W-:Y:S01]  /*3f30*/  FADD.FTZ R43, R171, R44 ;  /* 0x0000002cab2b7221 */ /* 0x008fe20000010000 */
[----:B--2---:R-:W-:-:S06]  /*3f40*/  IMAD.MOV.U32 R110, RZ, RZ, R151 ;  /* 0x000000ffff6e7224 */ /* 0x004fcc00078e0097 */
[----:B------:R-:W2:Y:S01]  /*3f50*/  MUFU.EX2 R112, R112 ;  /* 0x0000007000707308 */ /* 0x000ea20000000800 */
[C---:B----4-:R-:W-:Y:S01]  /*3f60*/  FADD.FTZ R3, R29.reuse, R42 ;  /* 0x0000002a1d037221 */ /* 0x050fe20000010000 */
[----:B------:R-:W-:Y:S01]  /*3f70*/  F2FP.BF16.F32.PACK_AB R172, R29, R108 ;  /* 0x0000006c1dac723e */ /* 0x000fe200000010ff */
[----:B------:R-:W-:-:S05]  /*3f80*/  IMAD.MOV.U32 R108, RZ, RZ, R151 ;  /* 0x000000ffff6c7224 */ /* 0x000fca00078e0097 */
[----:B------:R-:W3:Y:S01]  /*3f90*/  MUFU.EX2 R165, R165 ;  /* 0x000000a500a57308 */ /* 0x000ee20000000800 */
[C---:B-1----:R-:W-:Y:S01]  /*3fa0*/  FADD.FTZ R42, R36.reuse, R43 ;  /* 0x0000002b242a7221 */ /* 0x042fe20000010000 */
[----:B------:R-:W-:-:S06]  /*3fb0*/  F2FP.BF16.F32.PACK_AB R171, R36, R171 ;  /* 0x000000ab24ab723e */ /* 0x000fcc00000010ff */
[----:B------:R1:W4:Y:S01]  /*3fc0*/  MUFU.EX2 R31, R114 ;  /* 0x00000072001f7308 */ /* 0x0003220000000800 */
[----:B--2---:R-:W-:-:S07]  /*3fd0*/  FADD.FTZ R0, R112, R3 ;  /* 0x0000000370007221 */ /* 0x004fce0000010000 */
[----:B------:R-:W2:Y:S01]  /*3fe0*/  MUFU.EX2 R26, R26 ;  /* 0x0000001a001a7308 */ /* 0x000ea20000000800 */
[----:B---3--:R-:W-:Y:S01]  /*3ff0*/  FADD.FTZ R45, R165, R42 ;  /* 0x0000002aa52d7221 */ /* 0x008fe20000010000 */
[----:B-1----:R-:W-:-:S06]  /*4000*/  IMAD.MOV.U32 R114, RZ, RZ, R151 ;  /* 0x000000ffff727224 */ /* 0x002fcc00078e0097 */
[----:B------:R-:W1:Y:S01]  /*4010*/  MUFU.EX2 R116, R116 ;  /* 0x0000007400747308 */ /* 0x000e620000000800 */
[C---:B----4-:R-:W-:Y:S01]  /*4020*/  FADD.FTZ R3, R31.reuse, R0 ;  /* 0x000000001f037221 */ /* 0x050fe20000010000 */
[----:B------:R-:W-:Y:S02]  /*4030*/  F2FP.BF16.F32.PACK_AB R174, R31, R112 ;  /* 0x000000701fae723e */ /* 0x000fe400000010ff */
[----:B------:R-:W-:-:S04]  /*4040*/  MOV R112, R151 ;  /* 0x0000009700707202 */ /* 0x000fc80000000f00 */
[----:B------:R-:W3:Y:S01]  /*4050*/  MUFU.EX2 R167, R167 ;  /* 0x000000a700a77308 */ /* 0x000ee20000000800 */
[C---:B--2---:R-:W-:Y:S01]  /*4060*/  FADD.FTZ R42, R26.reuse, R45 ;  /* 0x0000002d1a2a7221 */ /* 0x044fe20000010000 */
[----:B------:R-:W-:-:S06]  /*4070*/  F2FP.BF16.F32.PACK_AB R165, R26, R165 ;  /* 0x000000a51aa5723e */ /* 0x000fcc00000010ff */
[----:B------:R2:W4:Y:S01]  /*4080*/  MUFU.EX2 R33, R118 ;  /* 0x0000007600217308 */ /* 0x0005220000000800 */
[----:B-1----:R-:W-:-:S07]  /*4090*/  FADD.FTZ R0, R116, R3 ;  /* 0x0000000374007221 */ /* 0x002fce0000010000 */
[----:B------:R-:W1:Y:S01]  /*40a0*/  MUFU.EX2 R30, R30 ;  /* 0x0000001e001e7308 */ /* 0x000e620000000800 */
[----:B---3--:R-:W-:Y:S01]  /*40b0*/  FADD.FTZ R45, R167, R42 ;  /* 0x0000002aa72d7221 */ /* 0x008fe20000010000 */
[----:B--2---:R-:W-:-:S06]  /*40c0*/  MOV R118, R151 ;  /* 0x0000009700767202 */ /* 0x004fcc0000000f00 */
[----:B------:R-:W2:Y:S01]  /*40d0*/  MUFU.EX2 R120, R120 ;  /* 0x0000007800787308 */ /* 0x000ea20000000800 */
[C---:B----4-:R-:W-:Y:S01]  /*40e0*/  FADD.FTZ R3, R33.reuse, R0 ;  /* 0x0000000021037221 */ /* 0x050fe20000010000 */
[----:B------:R-:W-:Y:S01]  /*40f0*/  F2FP.BF16.F32.PACK_AB R168, R33, R116 ;  /* 0x0000007421a8723e */ /* 0x000fe200000010ff */
[----:B------:R-:W-:-:S05]  /*4100*/  IMAD.MOV.U32 R116, RZ, RZ, R151 ;  /* 0x000000ffff747224 */ /* 0x000fca00078e0097 */
[----:B------:R-:W3:Y:S01]  /*4110*/  MUFU.EX2 R161, R161 ;  /* 0x000000a100a17308 */ /* 0x000ee20000000800 */
[C---:B-1----:R-:W-:Y:S01]  /*4120*/  FADD.FTZ R42, R30.reuse, R45 ;  /* 0x0000002d1e2a7221 */ /* 0x042fe20000010000 */
[----:B------:R-:W-:-:S06]  /*4130*/  F2FP.BF16.F32.PACK_AB R167, R30, R167 ;  /* 0x000000a71ea7723e */ /* 0x000fcc00000010ff */
[----:B------:R-:W-:Y:S01]  /*4140*/  MUFU.EX2 R155, R35 ;  /* 0x00000023009b7308 */ /* 0x000fe20000000800 */
[----:B--2---:R-:W-:-:S07]  /*4150*/  FADD.FTZ R0, R120, R3 ;  /* 0x0000000378007221 */ /* 0x004fce0000010000 */
[----:B------:R1:W2:Y:S01]  /*4160*/  MUFU.EX2 R35, R92 ;  /* 0x0000005c00237308 */ /* 0x0002a20000000800 */
[----:B---3--:R-:W-:-:S07]  /*4170*/  FADD.FTZ R45, R161, R42 ;  /* 0x0000002aa12d7221 */ /* 0x008fce0000010000 */
[----:B------:R-:W3:Y:S01]  /*4180*/  MUFU.EX2 R34, R34 ;  /* 0x0000002200227308 */ /* 0x000ee20000000800 */
[----:B-1----:R-:W-:-:S07]  /*4190*/  IMAD.MOV.U32 R92, RZ, RZ, R151 ;  /* 0x000000ffff5c7224 */ /* 0x002fce00078e0097 */
[----:B------:R-:W1:Y:S01]  /*41a0*/  MUFU.EX2 R40, R40 ;  /* 0x0000002800287308 */ /* 0x000e620000000800 */
[C---:B--2---:R-:W-:Y:S01]  /*41b0*/  FADD.FTZ R3, R35.reuse, R0 ;  /* 0x0000000023037221 */ /* 0x044fe20000010000 */
[----:B------:R-:W-:Y:S01]  /*41c0*/  F2FP.BF16.F32.PACK_AB R170, R35, R120 ;  /* 0x0000007823aa723e */ /* 0x000fe200000010ff */
[----:B------:R-:W-:-:S05]  /*41d0*/  IMAD.MOV.U32 R120, RZ, RZ, R151 ;  /* 0x000000ffff787224 */ /* 0x000fca00078e0097 */
[----:B------:R-:W2:Y:S01]  /*41e0*/  MUFU.EX2 R163, R163 ;  /* 0x000000a300a37308 */ /* 0x000ea20000000800 */
[C---:B---3--:R-:W-:Y:S01]  /*41f0*/  FADD.FTZ R42, R34.reuse, R45 ;  /* 0x0000002d222a7221 */ /* 0x048fe20000010000 */
[----:B------:R-:W-:-:S06]  /*4200*/  F2FP.BF16.F32.PACK_AB R161, R34, R161 ;  /* 0x000000a122a1723e */ /* 0x000fcc00000010ff */
[----:B------:R3:W4:Y:S01]  /*4210*/  MUFU.EX2 R37, R90 ;  /* 0x0000005a00257308 */ /* 0x0007220000000800 */
[----:B-1----:R-:W-:-:S07]  /*4220*/  FADD.FTZ R0, R40, R3 ;  /* 0x0000000328007221 */ /* 0x002fce0000010000 */
[----:B------:R-:W1:Y:S01]  /*4230*/  MUFU.EX2 R38, R38 ;  /* 0x0000002600267308 */ /* 0x000e620000000800 */
[----:B--2---:R-:W-:Y:S01]  /*4240*/  FADD.FTZ R45, R163, R42 ;  /* 0x0000002aa32d7221 */ /* 0x004fe20000010000 */
[----:B---3--:R-:W-:-:S06]  /*4250*/  IMAD.MOV.U32 R90, RZ, RZ, R151 ;  /* 0x000000ffff5a7224 */ /* 0x008fcc00078e0097 */
[----:B------:R-:W2:Y:S01]  /*4260*/  MUFU.EX2 R122, R122 ;  /* 0x0000007a007a7308 */ /* 0x000ea20000000800 */
[C---:B----4-:R-:W-:Y:S01]  /*4270*/  FADD.FTZ R3, R37.reuse, R0 ;  /* 0x0000000025037221 */ /* 0x050fe20000010000 */
[----:B------:R-:W-:-:S06]  /*4280*/  F2FP.BF16.F32.PACK_AB R164, R37, R40 ;  /* 0x0000002825a4723e */ /* 0x000fcc00000010ff */
[----:B------:R-:W3:Y:S01]  /*4290*/  MUFU.EX2 R157, R157 ;  /* 0x0000009d009d7308 */ /* 0x000ee20000000800 */
[C---:B-1----:R-:W-:Y:S01]  /*42a0*/  FADD.FTZ R2, R38.reuse, R45 ;  /* 0x0000002d26027221 */ /* 0x042fe20000010000 */
[----:B------:R-:W-:-:S06]  /*42b0*/  F2FP.BF16.F32.PACK_AB R163, R38, R163 ;  /* 0x000000a326a3723e */ /* 0x000fcc00000010ff */
        /* <DEDUP_REMOVED lines=12> */
[----:B------:R-:W2:Y:S01]  /*4380*/  MUFU.EX2 R41, R66 ;  /* 0x0000004200297308 */ /* 0x000ea20000000800 */
[----:B-1----:R-:W-:-:S07]  /*4390*/  FADD.FTZ R0, R64, R3 ;  /* 0x0000000340007221 */ /* 0x002fce0000010000 */
[----:B------:R-:W1:Y:S01]  /*43a0*/  MUFU.EX2 R159, R74 ;  /* 0x0000004a009f7308 */ /* 0x000e620000000800 */
[----:B---3--:R-:W-:-:S07]  /*43b0*/  FADD.FTZ R2, R70, R47 ;  /* 0x0000002f46027221 */ /* 0x008fce0000010000 */
[----:B------:R-:W3:Y:S01]  /*43c0*/  MUFU.EX2 R68, R68 ;  /* 0x0000004400447308 */ /* 0x000ee20000000800 */
[C---:B--2---:R-:W-:Y:S01]  /*43d0*/  FADD.FTZ R3, R41.reuse, R0 ;  /* 0x0000000029037221 */ /* 0x044fe20000010000 */
[----:B------:R-:W-:-:S06]  /*43e0*/  F2FP.BF16.F32.PACK_AB R160, R41, R64 ;  /* 0x0000004029a0723e */ /* 0x000fcc00000010ff */
[----:B------:R-:W2:Y:S01]  /*43f0*/  MUFU.EX2 R60, R60 ;  /* 0x0000003c003c7308 */ /* 0x000ea20000000800 */
[C---:B-1----:R-:W-:Y:S01]  /*4400*/  FADD.FTZ R47, R159.reuse, R2 ;  /* 0x000000029f2f7221 */ /* 0x042fe20000010000 */
[----:B------:R-:W-:-:S06]  /*4410*/  F2FP.BF16.F32.PACK_AB R159, R159, R70 ;  /* 0x000000469f9f723e */ /* 0x000fcc00000010ff */
[----:B------:R-:W1:Y:S01]  /*4420*/  MUFU.EX2 R43, R56 ;  /* 0x00000038002b7308 */ /* 0x000e620000000800 */
[----:B---3--:R-:W-:-:S07]  /*4430*/  FADD.FTZ R0, R68, R3 ;  /* 0x0000000344007221 */ /* 0x008fce0000010000 */
        /* <DEDUP_REMOVED lines=11> */
[----:B-1----:R-:W-:-:S04]  /*44f0*/  FADD.FTZ R2, R82, R49 ;  /* 0x0000003152027221 */ /* 0x002fc80000010000 */
[C---:B------:R-:W-:Y:S01]  /*4500*/  FADD.FTZ R3, R155.reuse, R2 ;  /* 0x000000029b037221 */ /* 0x040fe20000010000 */
[----:B------:R-:W-:Y:S02]  /*4510*/  F2FP.BF16.F32.PACK_AB R155, R155, R82 ;  /* 0x000000529b9b723e */ /* 0x000fe400000010ff */
[----:B------:R-:W1:Y:S01]  /*4520*/  MUFU.EX2 R45, R46 ;  /* 0x0000002e002d7308 */ /* 0x000e620000000800 */
[C---:B---3--:R-:W-:Y:S01]  /*4530*/  FADD.FTZ R49, R13.reuse, R0 ;  /* 0x000000000d317221 */ /* 0x048fe20000010000 */
[----:B------:R-:W-:Y:S02]  /*4540*/  F2FP.BF16.F32.PACK_AB R156, R13, R72 ;  /* 0x000000480d9c723e */ /* 0x000fe400000010ff */
[----:B------:R-:W-:-:S04]  /*4550*/  MOV R2, 0x3f800000 ;  /* 0x3f80000000027802 */ /* 0x000fc80000000f00 */
[----:B------:R-:W3:Y:S01]  /*4560*/  MUFU.EX2 R80, R80 ;  /* 0x0000005000507308 */ /* 0x000ee20000000800 */
[----:B--2---:R-:W-:-:S07]  /*4570*/  FADD.FTZ R0, R76, R49 ;  /* 0x000000314c007221 */ /* 0x004fce0000010000 */
[----:B------:R2:W4:Y:S01]  /*4580*/  MUFU.EX2 R47, R124 ;  /* 0x0000007c002f7308 */ /* 0x0005220000000800 */
[C---:B-1----:R-:W-:Y:S01]  /*4590*/  FADD.FTZ R21, R45.reuse, R0 ;  /* 0x000000002d157221 */ /* 0x042fe20000010000 */
[----:B------:R-:W-:-:S06]  /*45a0*/  F2FP.BF16.F32.PACK_AB R158, R45, R76 ;  /* 0x0000004c2d9e723e */ /* 0x000fcc00000010ff */
[----:B------:R-:W1:Y:S01]  /*45b0*/  MUFU.EX2 R84, R84 ;  /* 0x0000005400547308 */ /* 0x000e620000000800 */
[----:B---3--:R-:W-:Y:S01]  /*45c0*/  FADD.FTZ R0, R80, R21 ;  /* 0x0000001550007221 */ /* 0x008fe20000010000 */
[----:B--2---:R-:W-:-:S06]  /*45d0*/  MOV R124, R151 ;  /* 0x00000097007c7202 */ /* 0x004fcc0000000f00 */
[----:B------:R2:W3:Y:S01]  /*45e0*/  MUFU.EX2 R15, R126 ;  /* 0x0000007e000f7308 */ /* 0x0004e20000000800 */
[C---:B----4-:R-:W-:Y:S01]  /*45f0*/  FADD.FTZ R21, R47.reuse, R0 ;  /* 0x000000002f157221 */ /* 0x050fe20000010000 */
[----:B------:R-:W-:Y:S01]  /*4600*/  F2FP.BF16.F32.PACK_AB R152, R47, R80 ;  /* 0x000000502f98723e */ /* 0x000fe200000010ff */
[----:B------:R-:W-:Y:S02]  /*4610*/  IMAD.MOV.U32 R0, RZ, RZ, 0x3f800000 ;  /* 0x3f800000ff007424 */ /* 0x000fe400078e00ff */
[----:B-1----:R-:W-:Y:S01]  /*4620*/  FADD.FTZ R4, R84, R21 ;  /* 0x0000001554047221 */ /* 0x002fe20000010000 */
[----:B--2---:R-:W-:-:S03]  /*4630*/  IMAD.MOV.U32 R126, RZ, RZ, R151 ;  /* 0x000000ffff7e7224 */ /* 0x004fc600078e0097 */
[C---:B---3--:R-:W-:Y:S01]  /*4640*/  FADD.FTZ R4, R15.reuse, R4 ;  /* 0x000000040f047221 */ /* 0x048fe20000010000 */
[----:B------:R-:W-:Y:S01]  /*4650*/  F2FP.BF16.F32.PACK_AB R154, R15, R84 ;  /* 0x000000540f9a723e */ /* 0x000fe200000010ff */
[----:B------:R-:W-:Y:S06]  /*4660*/  @!P2 BRA `(.L_x_1873) ;  /* 0x000000340028a947 */ /* 0x000fec0003800000 */
[----:B------:R-:W-:Y:S01]  /*4670*/  IMAD.MOV.U32 R15, RZ, RZ, R14 ;  /* 0x000000ffff0f7224 */ /* 0x000fe200078e000e */
[----:B------:R-:W-:Y:S01]  /*4680*/  MOV R0, 0x3f800000 ;  /* 0x3f80000000007802 */ /* 0x000fe20000000f00 */
[----:B------:R-:W-:Y:S01]  /*4690*/  IMAD.MOV.U32 R13, RZ, RZ, R12 ;  /* 0x000000ffff0d7224 */ /* 0x000fe200078e000c */
        /* <DEDUP_REMOVED lines=34> */
[----:B------:R-:W-:Y:S01]  /*48c0*/  ULDC UR59, c[0x0][0x2e0] ;  /* 0x0000b800003b7ab9 */ /* 0x000fe20000000800 */
[----:B------:R-:W-:Y:S01]  /*48d0*/  ULDC UR58, c[0x0][0x288] ;  /* 0x0000a200003a7ab9 */ /* 0x000fe20000000800 */
[----:B------:R-:W-:Y:S01]  /*48e0*/  ULDC UR61, c[0x0][0x404] ;  /* 0x00010100003d7ab9 */ /* 0x000fe20000000800 */
[----:B------:R-:W-:Y:S01]  /*48f0*/  ULDC UR5, c[0x0][0x9d8] ;  /* 0x0002760000057ab9 */ /* 0x000fe20000000800 */
[----:B------:R-:W-:-:S05]  /*4900*/  ULDC.64 UR40, c[0x0][0x3f8] ;  /* 0x0000fe0000287ab9 */ /* 0x000fca0000000a00 */
.L_x_1882:
[----:B------:R-:W-:-:S04]  /*4910*/  UIADD3 UR6, UR4, 0x1, URZ ;  /* 0x0000000104067890 */ /* 0x000fc8000fffe03f */
[----:B------:R-:W-:-:S04]  /*4920*/  UISETP.NE.AND UP0, UPT, UR6, 0x2, UPT ;  /* 0x000000020600788c */ /* 0x000fc8000bf05270 */
[----:B------:R-:W-:Y:S02]  /*4930*/  USEL UR46, URZ, 0x1, UP0 ;  /* 0x000000013f2e7887 */ /* 0x000fe40008000000 */
[----:B------:R-:W-:Y:S02]  /*4940*/  USEL UR36, UR6, URZ, UP0 ;  /* 0x0000003f06247287 */ /* 0x000fe40008000000 */
[----:B------:R-:W-:Y:S01]  /*4950*/  ULOP3.LUT UR46, UR45, UR46, URZ, 0x3c, !UPT ;  /* 0x0000002e2d2e7292 */ /* 0x000fe2000f8e3c3f */
[----:B------:R-:W-:Y:S11]  /*4960*/  @!P0 BRA `(.L_x_1874) ;  /* 0x0000000000048947 */ /* 0x000ff60003800000 */
[----:B------:R-:W-:Y:S01]  /*4970*/  BPT.TRAP 0x1 ;  /* 0x000000040000795c */ /* 0x000fe20000300000 */
.L_x_1874:
[----:B------:R-:W-:Y:S01]  /*4980*/  ULEA UR37, UR36, UR38, 0x3 ;  /* 0x0000002624257291 */ /* 0x000fe2000f8e183f */
[----:B------:R-:W-:-:S05]  /*4990*/  IMAD.U32 R5, RZ, RZ, UR46 ;  /* 0x0000002eff057e24 */ /* 0x000fca000f8e00ff */
[----:B------:R-:W-:-:S04]  /*49a0*/  SHF.L.U32 R5, R5, 0x1f, RZ ;  /* 0x0000001f05057819 */ /* 0x000fc800000006ff */
[----:B------:R1:W2:Y:S01]  /*49b0*/  SYNCS.PHASECHK.TRANS64.TRYWAIT P2, [UR37+0x34830], R5 ;  /* 0x03483005ff0075a7 */ /* 0x0002a20008040165 */
[----:B------:R-:W-:Y:S05]  /*49c0*/  @!P0 BRA `(.L_x_1875) ;  /* 0x0000000000048947 */ /* 0x000fea0003800000 */
[----:B------:R-:W-:Y:S01]  /*49d0*/  BPT.TRAP 0x1 ;  /* 0x000000040000795c */ /* 0x000fe20000300000 */
.L_x_1875:
[----:B--2---:R-:W-:Y:S05]  /*49e0*/  @P2 BRA `(.L_x_1876) ;  /* 0x0000000000082947 */ /* 0x004fea0003800000 */
[----:B------:R-:W2:Y:S02]  /*49f0*/  SYNCS.PHASECHK.TRANS64.TRYWAIT P2, [UR37+0x34830], R5 ;  /* 0x03483005ff0075a7 */ /* 0x000ea40008040165 */
[----:B--2---:R-:W-:Y:S05]  /*4a00*/  @!P2 BRA `(.L_x_1877) ;  /* 0x000000a800f0a947 */ /* 0x004fea0003800000 */
.L_x_1876:
        /* <DEDUP_REMOVED lines=94> */
[----:B------:R-:W-:Y:S01]  /*4ff0*/  R2UR UR52, R6 ;  /* 0x00000000063472ca */ /* 0x000fe200000e0000 */
[----:B------:R-:W-:Y:S01]  /*5000*/  UIADD3 UR54, UR6, 0x4, URZ ;  /* 0x0000000406367890 */ /* 0x000fe2000fffe03f */
[----:B------:R-:W-:Y:S01]  /*5010*/  R2UR UR53, R7 ;  /* 0x00000000073572ca */ /* 0x000fe200000e0000 */
[----:B------:R-:W-:Y:S01]  /*5020*/  UMOV UR55, 0x40000040 ;  /* 0x4000004000377882 */ /* 0x000fe20000000000 */
[----:B------:R-:W-:Y:S02]  /*5030*/  WARPGROUP.DEPBAR.LE gsb0, 0x0 ;  /* 0x00008000000079c5 */ /* 0x000fe40000010000 */
[----:B------:R-:W-:-:S09]  /*5040*/  WARPGROUP.ARRIVE ;  /* 0x00000000000079c5 */ /* 0x000fd20000000000 */
        /* <DEDUP_REMOVED lines=35> */
.L_x_1878:
[----:B------:R-:W-:Y:S01]  /*5280*/  ULEA UR6, UR4, UR38, 0x3 ;  /* 0x0000002604067291 */ /* 0x000fe2000f8e183f */
[----:B------:R-:W-:-:S05]  /*5290*/  IMAD.U32 R0, RZ, RZ, UR45 ;  /* 0x0000002dff007e24 */ /* 0x000fca000f8e00ff */
[----:B------:R-:W-:-:S04]  /*52a0*/  SHF.L.U32 R0, R0, 0x1f, RZ ;  /* 0x0000001f00007819 */ /* 0x000fc800000006ff */
[----:B------:R3:W4:Y:S01]  /*52b0*/  SYNCS.PHASECHK.TRANS64.TRYWAIT P2, [UR6+0x34850], R0 ;  /* 0x03485000ff0075a7 */ /* 0x0007220008040146 */
[----:B------:R-:W-:Y:S05]  /*52c0*/  @!P0 BRA `(.L_x_1879) ;  /* 0x0000000000048947 */ /* 0x000fea0003800000 */
[----:B------:R-:W-:Y:S01]  /*52d0*/  BPT.TRAP 0x1 ;  /* 0x000000040000795c */ /* 0x000fe20000300000 */
.L_x_1879:
[----:B----4-:R-:W-:Y:S05]  /*52e0*/  @P2 BRA `(.L_x_1880) ;  /* 0x0000000000082947 */ /* 0x010fea0003800000 */
[----:B------:R-:W4:Y:S02]  /*52f0*/  SYNCS.PHASECHK.TRANS64.TRYWAIT P2, [UR6+0x34850], R0 ;  /* 0x03485000ff0075a7 */ /* 0x000f240008040146 */
[----:B----4-:R-:W-:Y:S05]  /*5300*/  @!P2 BRA `(.L_x_1881) ;  /* 0x000000a000c8a947 */ /* 0x010fea0003800000 */
.L_x_1880:
[----:B------:R-:W-:Y:S01]  /*5310*/  UIADD3 UR10, UR38, 0x400, URZ ;  /* 0x00000400260a7890 */ /* 0x000fe2000fffe03f */
[----:B------:R-:W-:Y:S01]  /*5320*/  WARPGROUP.ARRIVE ;  /* 0x00000000000079c5 */ /* 0x000fe20000000000 */
[----:B------:R-:W-:Y:S01]  /*5330*/  UMOV UR11, 0x40000040 ;  /* 0x40000040000b7882 */ /* 0x000fe20000000000 */
[----:B------:R-:W-:Y:S01]  /*5340*/  UISETP.NE.U32.AND UP0, UPT, UR40, URZ, UPT ;  /* 0x0000003f2800728c */ /* 0x000fe2000bf05070 */
[----:B-1-3--:R-:W-:Y:S01]  /*5350*/  FMUL.FTZ R0, R26, UR5 ;  /* 0x000000051a007c20 */ /* 0x00afe20008410000 */
[----:B------:R-:W-:Y:S01]  /*5360*/  USHF.R.U32.HI UR10, URZ, 0x4, UR10 ;  /* 0x000000043f0a7899 */ /* 0x000fe2000801160a */
[----:B------:R-:W-:Y:S01]  /*5370*/  FMUL.FTZ R26, R39, UR5 ;  /* 0x00000005271a7c20 */ /* 0x000fe20008410000 */
[----:B------:R-:W-:Y:S01]  /*5380*/  UISETP.NE.AND.EX UP0, UPT, UR41, URZ, UPT, UP0 ;  /* 0x0000003f2900728c */ /* 0x000fe2000bf05300 */
[----:B--2---:R-:W-:Y:S01]  /*5390*/  FMUL.FTZ R5, R24, UR5 ;  /* 0x0000000518057c20 */ /* 0x004fe20008410000 */
[----:B------:R-:W-:Y:S01]  /*53a0*/  ULOP3.LUT UR10, UR10, 0x3fff, URZ, 0xc0, !UPT ;  /* 0x00003fff0a0a7892 */ /* 0x000fe2000f8ec03f */
[----:B------:R-:W-:Y:S01]  /*53b0*/  FMUL.FTZ R12, R25, UR5 ;  /* 0x00000005190c7c20 */ /* 0x000fe20008410000 */
[----:B------:R-:W-:Y:S01]  /*53c0*/  FMUL.FTZ R25, R38, UR5 ;  /* 0x0000000526197c20 */ /* 0x000fe20008410000 */
[----:B------:R-:W-:Y:S01]  /*53d0*/  FMUL.FTZ R38, R40, UR5 ;  /* 0x0000000528267c20 */ /* 0x000fe20008410000 */
[----:B------:R-:W-:Y:S01]  /*53e0*/  ULOP3.LUT UR10, UR10, 0x4000000, URZ, 0xfc, !UPT ;  /* 0x040000000a0a7892 */ /* 0x000fe2000f8efc3f */
[----:B------:R-:W1:Y:S01]  /*53f0*/  MUFU.TANH R5, R5 ;  /* 0x0000000500057308 */ /* 0x000e620000002400 */
[----:B------:R-:W-:Y:S01]  /*5400*/  FMUL.FTZ R198, R41, UR5 ;  /* 0x0000000529c67c20 */ /* 0x000fe20008410000 */
[----:B------:R-:W-:Y:S01]  /*5410*/  FMUL.FTZ R37, R37, UR5 ;  /* 0x0000000525257c20 */ /* 0x000fe20008410000 */
[----:B------:R-:W-:Y:S01]  /*5420*/  ULEA UR4, UR4, UR10, 0xb ;  /* 0x0000000a04047291 */ /* 0x000fe2000f8e583f */
[----:B------:R-:W-:Y:S01]  /*5430*/  FMUL.FTZ R44, R44, UR5 ;  /* 0x000000052c2c7c20 */ /* 0x000fe20008410000 */
[----:B------:R-:W-:Y:S01]  /*5440*/  FMUL.FTZ R196, R45, UR5 ;  /* 0x000000052dc47c20 */ /* 0x000fe20008410000 */
[----:B------:R-:W-:Y:S01]  /*5450*/  FMUL.FTZ R48, R48, UR5 ;  /* 0x0000000530307c20 */ /* 0x000fe20008410000 */
[----:B------:R-:W-:Y:S01]  /*5460*/  FMUL.FTZ R49, R49, UR5 ;  /* 0x0000000531317c20 */ /* 0x000fe20008410000 */
[----:B------:R-:W2:Y:S01]  /*5470*/  MUFU.TANH R12, R12 ;  /* 0x0000000c000c7308 */ /* 0x000ea20000002400 */
[----:B------:R-:W-:Y:S01]  /*5480*/  FMUL.FTZ R52, R52, UR5 ;  /* 0x0000000534347c20 */ /* 0x000fe20008410000 */
[----:B------:R-:W-:Y:S01]  /*5490*/  UMOV UR10, UR4 ;  /* 0x00000004000a7c82 */ /* 0x000fe20008000000 */
[----:B------:R-:W-:Y:S01]  /*54a0*/  FMUL.FTZ R53, R53, UR5 ;  /* 0x0000000535357c20 */ /* 0x000fe20008410000 */
[----:B------:R-:W-:Y:S01]  /*54b0*/  HGMMA.64x128x16.F32.BF16 R88, R180, gdesc[UR8].tnspB, R88, gsb0 ;  /* 0x41e00008b4587df0 */ /* 0x000fe20008001858 */
[----:B------:R-:W-:Y:S01]  /*54c0*/  UIADD3 UR10, UR4, 0x80, URZ ;  /* 0x00000080040a7890 */ /* 0x000fe2000fffe03f */
[----:B------:R-:W-:Y:S01]  /*54d0*/  FMUL.FTZ R56, R56, UR5 ;  /* 0x0000000538387c20 */ /* 0x000fe20008410000 */
[----:B------:R-:W-:Y:S01]  /*54e0*/  UMOV UR11, 0x40000040 ;  /* 0x40000040000b7882 */ /* 0x000fe20000000000 */
        /* <DEDUP_REMOVED lines=34> */
[----:B------:R-:W-:-:S06]  /*5710*/  UMOV UR45, UR46 ;  /* 0x0000002e002d7c82 */ /* 0x000fcc0008000000 */
[----:B------:R-:W-:Y:S08]  /*5720*/  MUFU.TANH R48, R48 ;  /* 0x0000003000307308 */ /* 0x000ff00000002400 */
[----:B------:R-:W-:Y:S08]  /*5730*/  MUFU.TANH R49, R49 ;  /* 0x0000003100317308 */ /* 0x000ff00000002400 */
[----:B------:R-:W-:Y:S08]  /*5740*/  MUFU.TANH R52, R52 ;  /* 0x0000003400347308 */ /* 0x000ff00000002400 */
[----:B------:R-:W-:Y:S08]  /*5750*/  MUFU.TANH R53, R53 ;  /* 0x0000003500357308 */ /* 0x000ff00000002400 */
[----:B------:R-:W-:Y:S08]  /*5760*/  MUFU.TANH R56, R56 ;  /* 0x0000003800387308 */ /* 0x000ff00000002400 */
[----:B------:R-:W-:Y:S08]  /*5770*/  MUFU.TANH R57, R57 ;  /* 0x0000003900397308 */ /* 0x000ff00000002400 */
[----:B------:R3:W-:Y:S08]  /*5780*/  MUFU.TANH R42, R61 ;  /* 0x0000003d002a7308 */ /* 0x0007f00000002400 */
[----:B------:R-:W-:Y:S01]  /*5790*/  MUFU.TANH R64, R64 ;  /* 0x0000004000407308 */ /* 0x000fe20000002400 */
[----:B---3--:R-:W-:-:S07]  /*57a0*/  FMUL.FTZ R61, R79, UR5 ;  /* 0x000000054f3d7c20 */ /* 0x008fce0008410000 */
[----:B------:R-:W-:Y:S08]  /*57b0*/  MUFU.TANH R68, R68 ;  /* 0x0000004400447308 */ /* 0x000ff00000002400 */
[----:B------:R3:W-:Y:S08]  /*57c0*/  MUFU.TANH R50, R69 ;  /* 0x0000004500327308 */ /* 0x0007f00000002400 */
[----:B------:R-:W-:Y:S01]  /*57d0*/  MUFU.TANH R58, R77 ;  /* 0x0000004d003a7308 */ /* 0x000fe20000002400 */
[----:B---3--:R-:W-:-:S07]  /*57e0*/  FMUL.FTZ R69, R87, UR5 ;  /* 0x0000000557457c20 */ /* 0x008fce0008410000 */
[----:B------:R-:W-:Y:S08]  /*57f0*/  MUFU.TANH R81, R81 ;  /* 0x0000005100517308 */ /* 0x000ff00000002400 */
[----:B------:R-:W-:Y:S01]  /*5800*/  MUFU.TANH R0, R0 ;  /* 0x0000000000007308 */ /* 0x000fe20000002400 */
[----:B------:R-:W-:Y:S02]  /*5810*/  WARPGROUP.DEPBAR.LE gsb0, 0x0 ;  /* 0x00008000000079c5 */ /* 0x000fe40000010000 */
[----:B------:R-:W-:Y:S01]  /*5820*/  WARPGROUP.ARRIVE ;  /* 0x00000000000079c5 */ /* 0x000fe20000000000 */
[----:B------:R-:W-:Y:S01]  /*5830*/  FMUL.FTZ R180, R36, UR5 ;  /* 0x0000000524b47c20 */ /* 0x000fe20008410000 */
[----:B------:R-:W-:Y:S01]  /*5840*/  FMUL.FTZ R36, R59, UR5 ;  /* 0x000000053b247c20 */ /* 0x000fe20008410000 */
[----:B------:R-:W-:-:S02]  /*5850*/  FMUL.FTZ R59, R78, UR5 ;  /* 0x000000054e3b7c20 */ /* 0x000fc40008410000 */
[----:B------:R-:W-:Y:S01]  /*5860*/  MUFU.TANH R2, R2 ;  /* 0x0000000200027308 */ /* 0x000fe20000002400 */
[----:B------:R-:W-:Y:S01]  /*5870*/  HGMMA.64x128x16.F32.BF16 R88, R176, gdesc[UR8].tnspB, R88, gsb0 ;  /* 0x41e00008b0587df0 */ /* 0x000fe20008001858 */
[----:B------:R-:W-:Y:S01]  /*5880*/  UIADD3 UR10, UR4, 0x100, URZ ;  /* 0x00000100040a7890 */ /* 0x000fe2000fffe03f */
[----:B------:R-:W-:-:S05]  /*5890*/  UMOV UR11, 0x40000040 ;  /* 0x40000040000b7882 */ /* 0x000fca0000000000 */
        /* <DEDUP_REMOVED lines=25> */
[----:B------:R-:W-:Y:S01]  /*5a30*/  UMOV UR10, 0xffffff80 ;  /* 0xffffff80000a7882 */ /* 0x000fe20000000000 */
[----:B------:R-:W-:Y:S01]  /*5a40*/  USEL UR11, UR61, 0x1, UP0 ;  /* 0x000000013d0b7887 */ /* 0x000fe20008000000 */
[----:B------:R-:W3:Y:S01]  /*5a50*/  MUFU.TANH R176, R176 ;  /* 0x000000b000b07308 */ /* 0x000ee20000002400 */
[----:B------:R-:W-:Y:S01]  /*5a60*/  UIMAD UR10, UR7, UR10, 0x1 ;  /* 0x00000001070a74a4 */ /* 0x000fe2000f8e020a */
[----:B------:R-:W-:Y:S01]  /*5a70*/  FMUL.FTZ R33, R54, UR5 ;  /* 0x0000000536217c20 */ /* 0x000fe20008410000 */
[----:B------:R-:W-:Y:S01]  /*5a80*/  FMUL.FTZ R28, R43, UR5 ;  /* 0x000000052b1c7c20 */ /* 0x000fe20008410000 */
[----:B------:R-:W-:Y:S01]  /*5a90*/  FMUL.FTZ R43, R62, UR5 ;  /* 0x000000053e2b7c20 */ /* 0x000fe20008410000 */
[----:B------:R-:W-:Y:S01]  /*5aa0*/  UIADD3 UR10, UR42, UR10, URZ ;  /* 0x0000000a2a0a7290 */ /* 0x000fe2000fffe03f */
[----:B------:R-:W-:Y:S01]  /*5ab0*/  FMUL.FTZ R32, R51, UR5 ;  /* 0x0000000533207c20 */ /* 0x000fe20008410000 */
[----:B------:R-:W-:Y:S01]  /*5ac0*/  FMUL.FTZ R51, R67, UR5 ;  /* 0x0000000543337c20 */ /* 0x000fe20008410000 */
[----:B------:R-:W4:Y:S01]  /*5ad0*/  MUFU.TANH R177, R177 ;  /* 0x000000b100b17308 */ /* 0x000f220000002400 */
[----:B------:R-:W-:Y:S01]  /*5ae0*/  UIMAD UR10, UR11, UR59, UR10 ;  /* 0x0000003b0b0a72a4 */ /* 0x000fe2000f8e020a */
[----:B------:R-:W-:Y:S01]  /*5af0*/  FMUL.FTZ R67, R86, UR5 ;  /* 0x0000000556437c20 */ /* 0x000fe20008410000 */
[----:B------:R-:W-:-:S02]  /*5b00*/  UISETP.GT.AND UP0, UPT, UR7, UR47, UPT ;  /* 0x0000002f0700728c */ /* 0x000fc4000bf04270 */
[----:B------:R-:W-:Y:S01]  /*5b10*/  UIADD3 UR10, UR10, -UR58, URZ ;  /* 0x8000003a0a0a7290 */ /* 0x000fe2000fffe03f */
[----:B------:R-:W-:Y:S02]  /*5b20*/  UMOV UR11, 0x40000040 ;  /* 0x40000040000b7882 */ /* 0x000fe40000000000 */
[----:B------:R-:W5:Y:S01]  /*5b30*/  MUFU.TANH R178, R178 ;  /* 0x000000b200b27308 */ /* 0x000f620000002400 */
[----:B------:R-:W-:Y:S02]  /*5b40*/  UIADD3 UR7, UR7, -0x1, URZ ;  /* 0xffffffff07077890 */ /* 0x000fe4000fffe03f */
[----:B------:R-:W-:Y:S01]  /*5b50*/  MOV R39, UR10 ;  /* 0x0000000a00277c02 */ /* 0x000fe20008000f00 */
[----:B------:R-:W-:-:S04]  /*5b60*/  UIADD3 UR10, UR4, 0x180, URZ ;  /* 0x00000180040a7890 */ /* 0x000fc8000fffe03f */
[----:B------:R-:W-:Y:S01]  /*5b70*/  IMAD R40, R22, -0x2, R39 ;  /* 0xfffffffe16287824 */ /* 0x000fe200078e0227 */
[----:B------:R-:W5:Y:S03]  /*5b80*/  MUFU.TANH R179, R179 ;  /* 0x000000b300b37308 */ /* 0x000f660000002400 */
[----:B------:R-:W-:-:S04]  /*5b90*/  IMAD.IADD R41, R23, 0x1, R40 ;  /* 0x0000000117297824 */ /* 0x000fc800078e0228 */
[C---:B------:R-:W-:Y:S01]  /*5ba0*/  VIADD R71, R41.reuse, 0x8 ;  /* 0x0000000829477836 */ /* 0x040fe20000000000 */
[C---:B------:R-:W-:Y:S01]  /*5bb0*/  ISETP.GT.AND P2, PT, R41.reuse, RZ, PT ;  /* 0x000000ff2900720c */ /* 0x040fe20003f44270 */
[----:B------:R-:W-:Y:S01]  /*5bc0*/  MUFU.TANH R40, R60 ;  /* 0x0000003c00287308 */ /* 0x000fe20000002400 */
[----:B------:R-:W-:Y:S02]  /*5bd0*/  ISETP.GT.AND P3, PT, R41, 0x1, PT ;  /* 0x000000012900780c */ /* 0x000fe40003f64270 */
[----:B-1----:R-:W-:Y:S02]  /*5be0*/  FSEL R182, R5, -INF , P2 ;  /* 0xff80000005b67808 */ /* 0x002fe40001000000 */
[----:B------:R-:W-:Y:S02]  /*5bf0*/  ISETP.GT.AND P2, PT, R41, 0x8, PT ;  /* 0x000000082900780c */ /* 0x000fe40003f44270 */
[----:B--2---:R-:W-:Y:S01]  /*5c00*/  FSEL R206, R12, -INF , P3 ;  /* 0xff8000000cce7808 */ /* 0x004fe20001800000 */
[----:B------:R1:W-:Y:S01]  /*5c10*/  MUFU.TANH R46, R65 ;  /* 0x00000041002e7308 */ /* 0x0003e20000002400 */
[----:B------:R-:W-:-:S02]  /*5c20*/  FMNMX.FTZ R5, R182, R13, !PT ;  /* 0x0000000db6057209 */ /* 0x000fc40007810000 */
[C---:B------:R-:W-:Y:S02]  /*5c30*/  ISETP.GT.AND P3, PT, R41.reuse, 0x9, PT ;  /* 0x000000092900780c */ /* 0x040fe40003f64270 */
[----:B---3--:R-:W-:Y:S02]  /*5c40*/  FSEL R204, R176, -INF , P2 ;  /* 0xff800000b0cc7808 */ /* 0x008fe40001000000 */
[----:B------:R-:W-:Y:S01]  /*5c50*/  FMNMX.FTZ R5, R206, R5, !PT ;  /* 0x00000005ce057209 */ /* 0x000fe20007810000 */
[----:B------:R2:W-:Y:S01]  /*5c60*/  MUFU.TANH R54, R73 ;  /* 0x0000004900367308 */ /* 0x0005e20000002400 */
[----:B------:R-:W-:Y:S01]  /*5c70*/  ISETP.GT.AND P2, PT, R41, 0x10, PT ;  /* 0x000000102900780c */ /* 0x000fe20003f44270 */
[----:B-1----:R-:W-:Y:S01]  /*5c80*/  FMUL.FTZ R65, R83, UR5 ;  /* 0x0000000553417c20 */ /* 0x002fe20008410000 */
[----:B----4-:R-:W-:Y:S02]  /*5c90*/  FSEL R208, R177, -INF , P3 ;  /* 0xff800000b1d07808 */ /* 0x010fe40001800000 */
[----:B------:R-:W-:-:S02]  /*5ca0*/  FMNMX.FTZ R5, R204, R5, !PT ;  /* 0x00000005cc057209 */ /* 0x000fc40007810000 */
[C---:B------:R-:W-:Y:S01]  /*5cb0*/  ISETP.GT.AND P3, PT, R41.reuse, 0x11, PT ;  /* 0x000000112900780c */ /* 0x040fe20003f64270 */
[----:B------:R-:W-:Y:S01]  /*5cc0*/  MUFU.TANH R60, R85 ;  /* 0x00000055003c7308 */ /* 0x000fe20000002400 */
[----:B-----5:R-:W-:Y:S02]  /*5cd0*/  FSEL R176, R178, -INF , P2 ;  /* 0xff800000b2b07808 */ /* 0x020fe40001000000 */
[----:B------:R-:W-:Y:S02]  /*5ce0*/  FMNMX.FTZ R5, R208, R5, !PT ;  /* 0x00000005d0057209 */ /* 0x000fe40007810000 */
[----:B------:R-:W-:Y:S02]  /*5cf0*/  ISETP.GT.AND P2, PT, R41, 0x18, PT ;  /* 0x000000182900780c */ /* 0x000fe40003f44270 */
[----:B------:R-:W-:Y:S01]  /*5d00*/  FSEL R202, R179, -INF , P3 ;  /* 0xff800000b3ca7808 */ /* 0x000fe20001800000 */
[----:B------:R-:W1:Y:S01]  /*5d10*/  MUFU.TANH R28, R28 ;  /* 0x0000001c001c7308 */ /* 0x000e620000002400 */
[----:B------:R-:W-:-:S02]  /*5d20*/  FMNMX.FTZ R5, R176, R5, !PT ;  /* 0x00000005b0057209 */ /* 0x000fc40007810000 */
[C---:B------:R-:W-:Y:S02]  /*5d30*/  ISETP.GT.AND P3, PT, R41.reuse, 0x19, PT ;  /* 0x000000192900780c */ /* 0x040fe40003f64270 */
[----:B------:R-:W-:Y:S02]  /*5d40*/  FSEL R178, R180, -INF , P2 ;  /* 0xff800000b4b27808 */ /* 0x000fe40001000000 */
[----:B------:R-:W-:Y:S01]  /*5d50*/  FMNMX.FTZ R5, R202, R5, !PT ;  /* 0x00000005ca057209 */ /* 0x000fe20007810000 */
[----:B------:R-:W-:Y:S01]  /*5d60*/  MUFU.TANH R29, R29 ;  /* 0x0000001d001d7308 */ /* 0x000fe20000002400 */
[----:B------:R-:W-:Y:S02]  /*5d70*/  ISETP.GT.AND P2, PT, R41, 0x20, PT ;  /* 0x000000202900780c */ /* 0x000fe40003f44270 */
[----:B------:R-:W-:Y:S02]  /*5d80*/  FSEL R200, R37, -INF , P3 ;  /* 0xff80000025c87808 */ /* 0x000fe40001800000 */
[----:B------:R-:W-:-:S02]  /*5d90*/  FMNMX.FTZ R5, R178, R5, !PT ;  /* 0x00000005b2057209 */ /* 0x000fc40007810000 */
[C---:B------:R-:W-:Y:S01]  /*5da0*/  ISETP.GT.AND P3, PT, R41.reuse, 0x21, PT ;  /* 0x000000212900780c */ /* 0x040fe20003f64270 */
[----:B------:R-:W3:Y:S01]  /*5db0*/  MUFU.TANH R32, R32 ;  /* 0x0000002000207308 */ /* 0x000ee20000002400 */
[----:B------:R-:W-:Y:S02]  /*5dc0*/  FMNMX.FTZ R5, R200, R5, !PT ;  /* 0x00000005c8057209 */ /* 0x000fe40007810000 */
[----:B------:R-:W-:Y:S02]  /*5dd0*/  FSEL R198, R198, -INF , P3 ;  /* 0xff800000c6c67808 */ /* 0x000fe40001800000 */
[----:B------:R-:W-:Y:S02]  /*5de0*/  ISETP.GT.AND P3, PT, R41, 0x29, PT ;  /* 0x000000292900780c */ /* 0x000fe40003f64270 */
[----:B------:R-:W-:Y:S01]  /*5df0*/  ISETP.GT.AND P5, PT, R71, RZ, PT ;  /* 0x000000ff4700720c */ /* 0x000fe20003fa4270 */
[----:B------:R-:W-:Y:S01]  /*5e00*/  MUFU.TANH R33, R33 ;  /* 0x0000002100217308 */ /* 0x000fe20000002400 */
[----:B------:R-:W-:-:S02]  /*5e10*/  FSEL R196, R196, -INF , P3 ;  /* 0xff800000c4c47808 */ /* 0x000fc40001800000 */
[----:B------:R-:W-:Y:S02]  /*5e20*/  ISETP.GT.AND P3, PT, R41, 0x31, PT ;  /* 0x000000312900780c */ /* 0x000fe40003f64270 */
[----:B------:R-:W-:Y:S02]  /*5e30*/  ISETP.GT.AND P6, PT, R71, 0x1, PT ;  /* 0x000000014700780c */ /* 0x000fe40003fc4270 */
[----:B------:R-:W-:Y:S01]  /*5e40*/  FSEL R192, R49, -INF , P3 ;  /* 0xff80000031c07808 */ /* 0x000fe20001800000 */
[----:B------:R-:W-:Y:S01]  /*5e50*/  FMUL.FTZ R49, R70, UR5 ;  /* 0x0000000546317c20 */ /* 0x000fe20008410000 */
[----:B------:R-:W-:Y:S01]  /*5e60*/  ISETP.GT.AND P3, PT, R41, 0x39, PT ;  /* 0x000000392900780c */ /* 0x000fe20003f64270 */
[----:B------:R-:W-:Y:S01]  /*5e70*/  MUFU.TANH R43, R43 ;  /* 0x0000002b002b7308 */ /* 0x000fe20000002400 */
[----:B------:R-:W-:Y:S02]  /*5e80*/  FSEL R66, R0, -INF , P5 ;  /* 0xff80000000427808 */ /* 0x000fe40002800000 */
[----:B------:R-:W-:-:S02]  /*5e90*/  FSEL R70, R2, -INF , P6 ;  /* 0xff80000002467808 */ /* 0x000fc40003000000 */
[----:B--2---:R-:W-:Y:S02]  /*5ea0*/  FMNMX.FTZ R73, R66, R15, !PT ;  /* 0x0000000f42497209 */ /* 0x004fe40007810000 */
[C---:B------:R-:W-:Y:S01]  /*5eb0*/  ISETP.GT.AND P4, PT, R71.reuse, 0x9, PT ;  /* 0x000000094700780c */ /* 0x040fe20003f84270 */
[----:B------:R-:W-:Y:S01]  /*5ec0*/  MUFU.TANH R51, R51 ;  /* 0x0000003300337308 */ /* 0x000fe20000002400 */
[----:B------:R-:W-:Y:S02]  /*5ed0*/  FMNMX.FTZ R73, R70, R73, !PT ;  /* 0x0000004946497209 */ /* 0x000fe40007810000 */
[C---:B------:R-:W-:Y:S02]  /*5ee0*/  ISETP.GT.AND P5, PT, R71.reuse, 0x10, PT ;  /* 0x000000104700780c */ /* 0x040fe40003fa4270 */
[----:B------:R-:W-:Y:S02]  /*5ef0*/  FSEL R20, R20, -INF , P4 ;  /* 0xff80000014147808 */ /* 0x000fe40002000000 */
[C---:B------:R-:W-:Y:S01]  /*5f00*/  ISETP.GT.AND P6, PT, R71.reuse, 0x11, PT ;  /* 0x000000114700780c */ /* 0x040fe20003fc4270 */
[----:B------:R-:W-:Y:S01]  /*5f10*/  MUFU.TANH R49, R49 ;  /* 0x0000003100317308 */ /* 0x000fe20000002400 */
[----:B------:R-:W-:-:S02]  /*5f20*/  ISETP.GT.AND P4, PT, R71, 0x19, PT ;  /* 0x000000194700780c */ /* 0x000fc40003f84270 */
[----:B------:R-:W-:Y:S02]  /*5f30*/  FSEL R24, R24, -INF , P6 ;  /* 0xff80000018187808 */ /* 0x000fe40003000000 */
[----:B------:R-:W-:Y:S02]  /*5f40*/  FSEL R26, R26, -INF , P4 ;  /* 0xff8000001a1a7808 */ /* 0x000fe40002000000 */
[C---:B------:R-:W-:Y:S01]  /*5f50*/  ISETP.GT.AND P6, PT, R71.reuse, 0x21, PT ;  /* 0x000000214700780c */ /* 0x040fe20003fc4270 */
[----:B------:R-:W-:Y:S01]  /*5f60*/  MUFU.TANH R61, R61 ;  /* 0x0000003d003d7308 */ /* 0x000fe20000002400 */
[----:B------:R-:W-:Y:S02]  /*5f70*/  ISETP.GT.AND P4, PT, R71, 0x29, PT ;  /* 0x000000294700780c */ /* 0x000fe40003f84270 */
[----:B-1----:R-:W-:Y:S02]  /*5f80*/  FSEL R28, R28, -INF , P6 ;  /* 0xff8000001c1c7808 */ /* 0x002fe40003000000 */
[----:B------:R-:W-:-:S02]  /*5f90*/  FSEL R82, R30, -INF , P4 ;  /* 0xff8000001e527808 */ /* 0x000fc40002000000 */
[C---:B------:R-:W-:Y:S01]  /*5fa0*/  ISETP.GT.AND P6, PT, R71.reuse, 0x31, PT ;  /* 0x000000314700780c */ /* 0x040fe20003fc4270 */
[----:B------:R-:W-:Y:S01]  /*5fb0*/  MUFU.TANH R63, R63 ;  /* 0x0000003f003f7308 */ /* 0x000fe20000002400 */
[C---:B------:R-:W-:Y:S02]  /*5fc0*/  ISETP.GT.AND P4, PT, R71.reuse, 0x39, PT ;  /* 0x000000394700780c */ /* 0x040fe40003f84270 */
[----:B---3--:R-:W-:Y:S02]  /*5fd0*/  FSEL R32, R32, -INF , P6 ;  /* 0xff80000020207808 */ /* 0x008fe40003000000 */
[----:B------:R-:W-:Y:S01]  /*5fe0*/  ISETP.GT.AND P6, PT, R71, 0x41, PT ;  /* 0x000000414700780c */ /* 0x000fe20003fc4270 */
[----:B------:R-:W-:Y:S02]  /*5ff0*/  WARPGROUP.DEPBAR.LE gsb0, 0x0 ;  /* 0x00008000000079c5 */ /* 0x000fe40000010000 */
[----:B------:R-:W-:Y:S01]  /*6000*/  WARPGROUP.ARRIVE ;  /* 0x00000000000079c5 */ /* 0x000fe20000000000 */
[----:B------:R-:W-:Y:S01]  /*6010*/  FSEL R172, R38, -INF , P2 ;  /* 0xff80000026ac7808 */ /* 0x000fe20001000000 */
[----:B------:R-:W-:Y:S01]  /*6020*/  MUFU.TANH R65, R65 ;  /* 0x0000004100417308 */ /* 0x000fe20000002400 */
[----:B------:R-:W-:-:S02]  /*6030*/  ISETP.GT.AND P2, PT, R41, 0x28, PT ;  /* 0x000000282900780c */ /* 0x000fc40003f44270 */
[----:B------:R-:W-:Y:S01]  /*6040*/  FMNMX.FTZ R5, R172, R5, !PT ;  /* 0x00000005ac057209 */ /* 0x000fe20007810000 */
[----:B------:R-:W-:Y:S01]  /*6050*/  HGMMA.64x128x16.F32.BF16 R88, R168, gdesc[UR8].tnspB, R88, gsb0 ;  /* 0x41e00008a8587df0 */ /* 0x000fe20008001858 */
[----:B------:R-:W-:Y:S01]  /*6060*/  UIADD3 UR10, UR4, 0x200, URZ ;  /* 0x00000200040a7890 */ /* 0x000fe2000fffe03f */
[----:B------:R-:W-:Y:S01]  /*6070*/  FSEL R174, R44, -INF , P2 ;  /* 0xff8000002cae7808 */ /* 0x000fe20001000000 */
[----:B------:R-:W-:Y:S01]  /*6080*/  UMOV UR11, 0x40000040 ;  /* 0x40000040000b7882 */ /* 0x000fe20000000000 */
[----:B------:R-:W-:Y:S01]  /*6090*/  FMNMX.FTZ R5, R198, R5, !PT ;  /* 0x00000005c6057209 */ /* 0x000fe20007810000 */
[----:B------:R-:W-:Y:S01]  /*60a0*/  MUFU.TANH R67, R67 ;  /* 0x0000004300437308 */ /* 0x000fe20000002400 */
[----:B------:R-:W-:Y:S02]  /*60b0*/  ISETP.GT.AND P2, PT, R41, 0x30, PT ;  /* 0x000000302900780c */ /* 0x000fe40003f44270 */
[----:B------:R-:W-:Y:S02]  /*60c0*/  FMNMX.FTZ R5, R174, R5, !PT ;  /* 0x00000005ae057209 */ /* 0x000fe40007810000 */
[----:B------:R-:W-:-:S02]  /*60d0*/  FSEL R194, R48, -INF , P2 ;  /* 0xff80000030c27808 */ /* 0x000fc40001000000 */
[----:B------:R-:W-:Y:S01]  /*60e0*/  FMNMX.FTZ R37, R196, R5, !PT ;  /* 0x00000005c4257209 */ /* 0x000fe20007810000 */
[----:B------:R-:W-:Y:S01]  /*60f0*/  MUFU.TANH R69, R69 ;  /* 0x0000004500457308 */ /* 0x000fe20000002400 */
[----:B------:R-:W-:Y:S02]  /*6100*/  ISETP.GT.AND P2, PT, R41, 0x38, PT ;  /* 0x000000382900780c */ /* 0x000fe40003f44270 */
[----:B------:R-:W-:Y:S02]  /*6110*/  FMNMX.FTZ R37, R194, R37, !PT ;  /* 0x00000025c2257209 */ /* 0x000fe40007810000 */
[----:B------:R-:W-:Y:S02]  /*6120*/  FSEL R36, R36, -INF , P6 ;  /* 0xff80000024247808 */ /* 0x000fe40003000000 */
[----:B------:R-:W-:Y:S01]  /*6130*/  FMNMX.FTZ R37, R192, R37, !PT ;  /* 0x00000025c0257209 */ /* 0x000fe20007810000 */
[----:B------:R1:W2:Y:S01]  /*6140*/  MUFU.TANH R5, R72 ;  /* 0x0000004800057308 */ /* 0x0002a20000002400 */
[----:B------:R-:W-:Y:S01]  /*6150*/  ISETP.GT.AND P6, PT, R71, 0x51, PT ;  /* 0x000000514700780c */ /* 0x000fe20003fc4270 */
[----:B------:R-:W-:-:S02]  /*6160*/  WARPGROUP.DEPBAR.LE gsb0, 0x0 ;  /* 0x00008000000079c5 */ /* 0x000fc40000010000 */
[----:B------:R-:W-:Y:S01]  /*6170*/  WARPGROUP.ARRIVE ;  /* 0x00000000000079c5 */ /* 0x000fe20000000000 */
[----:B------:R-:W-:Y:S02]  /*6180*/  FSEL R170, R52, -INF , P2 ;  /* 0xff80000034aa7808 */ /* 0x000fe40001000000 */
[----:B------:R-:W-:Y:S02]  /*6190*/  ISETP.GT.AND P2, PT, R41, 0x40, PT ;  /* 0x000000402900780c */ /* 0x000fe40003f44270 */
[----:B------:R-:W-:Y:S01]  /*61a0*/  FSEL R168, R53, -INF , P3 ;  /* 0xff80000035a87808 */ /* 0x000fe20001800000 */
[----:B------:R-:W-:Y:S01]  /*61b0*/  HGMMA.64x128x16.F32.BF16 R88, R164, gdesc[UR8].tnspB, R88, gsb0 ;  /* 0x41e00008a4587df0 */ /* 0x000fe20008001858 */
[----:B------:R-:W-:Y:S01]  /*61c0*/  FMNMX.FTZ R37, R170, R37, !PT ;  /* 0x00000025aa257209 */ /* 0x000fe20007810000 */
[----:B------:R-:W-:Y:S01]  /*61d0*/  UIADD3 UR10, UR4, 0x280, URZ ;  /* 0x00000280040a7890 */ /* 0x000fe2000fffe03f */
[C---:B------:R-:W-:Y:S01]  /*61e0*/  ISETP.GT.AND P3, PT, R41.reuse, 0x41, PT ;  /* 0x000000412900780c */ /* 0x040fe20003f64270 */
[----:B------:R-:W-:Y:S01]  /*61f0*/  UMOV UR11, 0x40000040 ;  /* 0x40000040000b7882 */ /* 0x000fe20000000000 */
[----:B-1----:R-:W-:Y:S01]  /*6200*/  FSEL R72, R56, -INF , P2 ;  /* 0xff80000038487808 */ /* 0x002fe20001000000 */
[----:B------:R-:W-:Y:S01]  /*6210*/  FMUL.FTZ R53, R74, UR5 ;  /* 0x000000054a357c20 */ /* 0x000fe20008410000 */
[----:B------:R-:W-:Y:S01]  /*6220*/  FMNMX.FTZ R37, R168, R37, !PT ;  /* 0x00000025a8257209 */ /* 0x000fe20007810000 */
[----:B------:R-:W1:Y:S01]  /*6230*/  MUFU.TANH R56, R76 ;  /* 0x0000004c00387308 */ /* 0x000e620000002400 */
[----:B------:R-:W-:-:S02]  /*6240*/  ISETP.GT.AND P2, PT, R41, 0x48, PT ;  /* 0x000000482900780c */ /* 0x000fc40003f44270 */
[----:B------:R-:W-:Y:S01]  /*6250*/  FSEL R38, R57, -INF , P3 ;  /* 0xff80000039267808 */ /* 0x000fe20001800000 */
[----:B------:R-:W-:Y:S01]  /*6260*/  FMUL.FTZ R57, R75, UR5 ;  /* 0x000000054b397c20 */ /* 0x000fe20008410000 */
[----:B------:R-:W-:Y:S02]  /*6270*/  FMNMX.FTZ R37, R72, R37, !PT ;  /* 0x0000002548257209 */ /* 0x000fe40007810000 */
[C---:B------:R-:W-:Y:S01]  /*6280*/  ISETP.GT.AND P3, PT, R41.reuse, 0x49, PT ;  /* 0x000000492900780c */ /* 0x040fe20003f64270 */
[----:B------:R-:W-:Y:S01]  /*6290*/  MUFU.TANH R53, R53 ;  /* 0x0000003500357308 */ /* 0x000fe20000002400 */
[----:B------:R-:W-:Y:S02]  /*62a0*/  FSEL R40, R40, -INF , P2 ;  /* 0xff80000028287808 */ /* 0x000fe40001000000 */
[----:B------:R-:W-:Y:S02]  /*62b0*/  FMNMX.FTZ R37, R38, R37, !PT ;  /* 0x0000002526257209 */ /* 0x000fe40007810000 */
[----:B------:R-:W-:-:S02]  /*62c0*/  ISETP.GT.AND P2, PT, R41, 0x50, PT ;  /* 0x000000502900780c */ /* 0x000fc40003f44270 */
[----:B------:R-:W-:Y:S01]  /*62d0*/  FSEL R42, R42, -INF , P3 ;  /* 0xff8000002a2a7808 */ /* 0x000fe20001800000 */
[----:B------:R-:W-:Y:S01]  /*62e0*/  MUFU.TANH R57, R57 ;  /* 0x0000003900397308 */ /* 0x000fe20000002400 */
[----:B------:R-:W-:Y:S02]  /*62f0*/  FMNMX.FTZ R37, R40, R37, !PT ;  /* 0x0000002528257209 */ /* 0x000fe40007810000 */
[C---:B------:R-:W-:Y:S02]  /*6300*/  ISETP.GT.AND P3, PT, R41.reuse, 0x51, PT ;  /* 0x000000512900780c */ /* 0x040fe40003f64270 */
[----:B------:R-:W-:Y:S02]  /*6310*/  FSEL R44, R64, -INF , P2 ;  /* 0xff800000402c7808 */ /* 0x000fe40001000000 */
[----:B------:R-:W-:Y:S01]  /*6320*/  FMNMX.FTZ R37, R42, R37, !PT ;  /* 0x000000252a257209 */ /* 0x000fe20007810000 */
[----:B------:R-:W3:Y:S01]  /*6330*/  MUFU.TANH R64, R80 ;  /* 0x0000005000407308 */ /* 0x000ee20000002400 */
[----:B------:R-:W-:-:S02]  /*6340*/  ISETP.GT.AND P2, PT, R41, 0x58, PT ;  /* 0x000000582900780c */ /* 0x000fc40003f44270 */
[----:B------:R-:W-:Y:S02]  /*6350*/  FSEL R46, R46, -INF , P3 ;  /* 0xff8000002e2e7808 */ /* 0x000fe40001800000 */
[----:B------:R-:W-:Y:S02]  /*6360*/  FMNMX.FTZ R37, R44, R37, !PT ;  /* 0x000000252c257209 */ /* 0x000fe40007810000 */
[C---:B------:R-:W-:Y:S02]  /*6370*/  ISETP.GT.AND P3, PT, R41.reuse, 0x59, PT ;  /* 0x000000592900780c */ /* 0x040fe40003f64270 */
[----:B------:R-:W-:Y:S02]  /*6380*/  FSEL R48, R68, -INF , P2 ;  /* 0xff80000044307808 */ /* 0x000fe40001000000 */
[----:B------:R-:W-:Y:S01]  /*6390*/  FMNMX.FTZ R37, R46, R37, !PT ;  /* 0x000000252e257209 */ /* 0x000fe20007810000 */
[----:B------:R-:W4:Y:S01]  /*63a0*/  MUFU.TANH R68, R84 ;  /* 0x0000005400447308 */ /* 0x000f220000002400 */
[----:B------:R-:W-:-:S02]  /*63b0*/  ISETP.GT.AND P2, PT, R41, 0x60, PT ;  /* 0x000000602900780c */ /* 0x000fc40003f44270 */
[----:B------:R-:W-:Y:S02]  /*63c0*/  FSEL R50, R50, -INF , P3 ;  /* 0xff80000032327808 */ /* 0x000fe40001800000 */
[----:B------:R-:W-:Y:S02]  /*63d0*/  FMNMX.FTZ R37, R48, R37, !PT ;  /* 0x0000002530257209 */ /* 0x000fe40007810000 */
[----:B------:R-:W-:Y:S02]  /*63e0*/  ISETP.GT.AND P3, PT, R41, 0x61, PT ;  /* 0x000000612900780c */ /* 0x000fe40003f64270 */
[----:B--2---:R-:W-:Y:S02]  /*63f0*/  FSEL R52, R5, -INF , P2 ;  /* 0xff80000005347808 */ /* 0x004fe40001000000 */
[----:B------:R-:W-:Y:S01]  /*6400*/  FMNMX.FTZ R37, R50, R37, !PT ;  /* 0x0000002532257209 */ /* 0x000fe20007810000 */
[----:B------:R-:W2:Y:S01]  /*6410*/  LDC R5, c[0x0][0x988] ;  /* 0x00026200ff057b82 */ /* 0x000ea20000000800 */
[----:B------:R-:W-:-:S02]  /*6420*/  ISETP.GT.AND P2, PT, R41, 0x68, PT ;  /* 0x000000682900780c */ /* 0x000fc40003f44270 */
[----:B------:R-:W-:Y:S02]  /*6430*/  FSEL R54, R54, -INF , P3 ;  /* 0xff80000036367808 */ /* 0x000fe40001800000 */
[----:B------:R-:W-:Y:S02]  /*6440*/  FMNMX.FTZ R37, R52, R37, !PT ;  /* 0x0000002534257209 */ /* 0x000fe40007810000 */
[C---:B------:R-:W-:Y:S02]  /*6450*/  ISETP.GT.AND P3, PT, R41.reuse, 0x69, PT ;  /* 0x000000692900780c */ /* 0x040fe40003f64270 */
[----:B-1----:R-:W-:Y:S02]  /*6460*/  FSEL R56, R56, -INF , P2 ;  /* 0xff80000038387808 */ /* 0x002fe40001000000 */
[----:B------:R-:W-:Y:S02]  /*6470*/  FMNMX.FTZ R37, R54, R37, !PT ;  /* 0x0000002536257209 */ /* 0x000fe40007810000 */
[----:B------:R-:W-:-:S02]  /*6480*/  ISETP.GT.AND P2, PT, R41, 0x70, PT ;  /* 0x000000702900780c */ /* 0x000fc40003f44270 */
[----:B------:R-:W-:Y:S02]  /*6490*/  FSEL R58, R58, -INF , P3 ;  /* 0xff8000003a3a7808 */ /* 0x000fe40001800000 */
[----:B------:R-:W-:Y:S02]  /*64a0*/  FMNMX.FTZ R37, R56, R37, !PT ;  /* 0x0000002538257209 */ /* 0x000fe40007810000 */
[C---:B------:R-:W-:Y:S02]  /*64b0*/  ISETP.GT.AND P3, PT, R41.reuse, 0x71, PT ;  /* 0x000000712900780c */ /* 0x040fe40003f64270 */
[----:B---3--:R-:W-:Y:S02]  /*64c0*/  FSEL R64, R64, -INF , P2 ;  /* 0xff80000040407808 */ /* 0x008fe40001000000 */
[----:B------:R-:W-:Y:S02]  /*64d0*/  FMNMX.FTZ R37, R58, R37, !PT ;  /* 0x000000253a257209 */ /* 0x000fe40007810000 */
[----:B------:R-:W-:-:S02]  /*64e0*/  ISETP.GT.AND P2, PT, R41, 0x78, PT ;  /* 0x000000782900780c */ /* 0x000fc40003f44270 */
[----:B------:R-:W-:Y:S02]  /*64f0*/  FSEL R62, R81, -INF , P3 ;  /* 0xff800000513e7808 */ /* 0x000fe40001800000 */
[----:B------:R-:W-:Y:S02]  /*6500*/  FMNMX.FTZ R37, R64, R37, !PT ;  /* 0x0000002540257209 */ /* 0x000fe40007810000 */
[----:B------:R-:W-:Y:S02]  /*6510*/  ISETP.GT.AND P3, PT, R41, 0x79, PT ;  /* 0x000000792900780c */ /* 0x000fe40003f64270 */
[----:B----4-:R-:W-:Y:S02]  /*6520*/  FSEL R68, R68, -INF , P2 ;  /* 0xff80000044447808 */ /* 0x010fe40001000000 */
[----:B------:R-:W-:Y:S02]  /*6530*/  FMNMX.FTZ R37, R62, R37, !PT ;  /* 0x000000253e257209 */ /* 0x000fe40007810000 */
[----:B------:R-:W-:-:S02]  /*6540*/  FSEL R60, R60, -INF , P3 ;  /* 0xff8000003c3c7808 */ /* 0x000fc40001800000 */
[----:B------:R-:W-:Y:S02]  /*6550*/  FMNMX.FTZ R37, R68, R37, !PT ;  /* 0x0000002544257209 */ /* 0x000fe40007810000 */
[----:B------:R-:W-:Y:S02]  /*6560*/  ISETP.GT.AND P3, PT, R71, 0x8, PT ;  /* 0x000000084700780c */ /* 0x000fe40003f64270 */
[----:B------:R-:W-:Y:S02]  /*6570*/  FMNMX.FTZ R37, R60, R37, !PT ;  /* 0x000000253c257209 */ /* 0x000fe40007810000 */
[----:B------:R-:W-:Y:S02]  /*6580*/  FSEL R0, R14, -INF , P3 ;  /* 0xff8000000e007808 */ /* 0x000fe40001800000 */
[----:B------:R-:W-:Y:S01]  /*6590*/  FSEL R74, R21, -INF , P5 ;  /* 0xff800000154a7808 */ /* 0x000fe20002800000 */
[----:B------:R-:W1:Y:S01]  /*65a0*/  SHFL.BFLY PT, R12, R37, 0x2, 0x1f ;  /* 0x0c401f00250c7f89 */ /* 0x000e6200000e0000 */
[----:B------:R-:W-:-:S02]  /*65b0*/  FMNMX.FTZ R73, R0, R73, !PT ;  /* 0x0000004900497209 */ /* 0x000fc40007810000 */
[----:B------:R-:W-:Y:S02]  /*65c0*/  ISETP.GT.AND P3, PT, R71, 0x18, PT ;  /* 0x000000184700780c */ /* 0x000fe40003f64270 */
[----:B------:R-:W-:Y:S02]  /*65d0*/  FMNMX.FTZ R73, R20, R73, !PT ;  /* 0x0000004914497209 */ /* 0x000fe40007810000 */
[----:B------:R-:W-:Y:S02]  /*65e0*/  FSEL R76, R25, -INF , P3 ;  /* 0xff800000194c7808 */ /* 0x000fe40001800000 */
[----:B------:R-:W-:Y:S02]  /*65f0*/  FMNMX.FTZ R73, R74, R73, !PT ;  /* 0x000000494a497209 */ /* 0x000fe40007810000 */
[----:B------:R-:W-:Y:S02]  /*6600*/  ISETP.GT.AND P5, PT, R71, 0x20, PT ;  /* 0x000000204700780c */ /* 0x000fe40003fa4270 */
[----:B------:R-:W-:-:S02]  /*6610*/  FMNMX.FTZ R73, R24, R73, !PT ;  /* 0x0000004918497209 */ /* 0x000fc40007810000 */
[----:B------:R-:W-:Y:S02]  /*6620*/  FSEL R78, R27, -INF , P5 ;  /* 0xff8000001b4e7808 */ /* 0x000fe40002800000 */
[----:B------:R-:W-:Y:S02]  /*6630*/  FMNMX.FTZ R73, R76, R73, !PT ;  /* 0x000000494c497209 */ /* 0x000fe40007810000 */
[----:B------:R-:W-:Y:S02]  /*6640*/  ISETP.GT.AND P3, PT, R71, 0x28, PT ;  /* 0x000000284700780c */ /* 0x000fe40003f64270 */
[----:B------:R-:W-:Y:S02]  /*6650*/  FMNMX.FTZ R73, R26, R73, !PT ;  /* 0x000000491a497209 */ /* 0x000fe40007810000 */
[----:B------:R-:W-:Y:S02]  /*6660*/  FSEL R80, R29, -INF , P3 ;  /* 0xff8000001d507808 */ /* 0x000fe40001800000 */
[----:B-1----:R-:W-:-:S02]  /*6670*/  FMNMX.FTZ R39, R37, R12, !PT ;  /* 0x0000000c25277209 */ /* 0x002fc40007810000 */
[----:B------:R-:W-:Y:S02]  /*6680*/  FMNMX.FTZ R73, R78, R73, !PT ;  /* 0x000000494e497209 */ /* 0x000fe40007810000 */
[----:B------:R-:W-:Y:S01]  /*6690*/  ISETP.GT.AND P5, PT, R71, 0x30, PT ;  /* 0x000000304700780c */ /* 0x000fe20003fa4270 */
[----:B------:R-:W1:Y:S01]  /*66a0*/  SHFL.BFLY PT, R12, R39, 0x1, 0x1f ;  /* 0x0c201f00270c7f89 */ /* 0x000e6200000e0000 */
[----:B------:R-:W-:Y:S02]  /*66b0*/  FMNMX.FTZ R73, R28, R73, !PT ;  /* 0x000000491c497209 */ /* 0x000fe40007810000 */
[----:B------:R-:W-:Y:S02]  /*66c0*/  FSEL R84, R31, -INF , P5 ;  /* 0xff8000001f547808 */ /* 0x000fe40002800000 */
[----:B------:R-:W-:Y:S02]  /*66d0*/  FMNMX.FTZ R73, R80, R73, !PT ;  /* 0x0000004950497209 */ /* 0x000fe40007810000 */
[----:B------:R-:W-:Y:S01]  /*66e0*/  ISETP.GT.AND P3, PT, R71, 0x38, PT ;  /* 0x000000384700780c */ /* 0x000fe20003f64270 */
[----:B------:R-:W-:-:S02]  /*66f0*/  WARPGROUP.DEPBAR.LE gsb0, 0x0 ;  /* 0x00008000000079c5 */ /* 0x000fc40000010000 */
[----:B------:R-:W-:Y:S01]  /*6700*/  WARPGROUP.ARRIVE ;  /* 0x00000000000079c5 */ /* 0x000fe20000000000 */
[----:B------:R-:W-:Y:S02]  /*6710*/  FMNMX.FTZ R73, R82, R73, !PT ;  /* 0x0000004952497209 */ /* 0x000fe40007810000 */
[----:B------:R-:W-:Y:S02]  /*6720*/  FSEL R86, R33, -INF , P3 ;  /* 0xff80000021567808 */ /* 0x000fe40001800000 */
[----:B------:R-:W-:Y:S01]  /*6730*/  FMNMX.FTZ R73, R84, R73, !PT ;  /* 0x0000004954497209 */ /* 0x000fe20007810000 */
[----:B------:R-:W-:Y:S01]  /*6740*/  HGMMA.64x128x16.F32.BF16 R88, R160, gdesc[UR8].tnspB, R88, gsb0 ;  /* 0x41e00008a0587df0 */ /* 0x000fe20008001858 */
[----:B------:R-:W-:Y:S01]  /*6750*/  UIADD3 UR10, UR4, 0x300, URZ ;  /* 0x00000300040a7890 */ /* 0x000fe2000fffe03f */
[----:B------:R-:W-:Y:S01]  /*6760*/  ISETP.GT.AND P5, PT, R71, 0x40, PT ;  /* 0x000000404700780c */ /* 0x000fe20003fa4270 */
[----:B------:R-:W-:Y:S01]  /*6770*/  UMOV UR11, 0x40000040 ;  /* 0x40000040000b7882 */ /* 0x000fe20000000000 */
[----:B------:R-:W-:-:S02]  /*6780*/  FMNMX.FTZ R73, R32, R73, !PT ;  /* 0x0000004920497209 */ /* 0x000fc40007810000 */
[----:B------:R-:W-:Y:S02]  /*6790*/  FSEL R164, R34, -INF , P4 ;  /* 0xff80000022a47808 */ /* 0x000fe40002000000 */
[----:B-1----:R-:W-:Y:S02]  /*67a0*/  FMNMX.FTZ R12, R39, R12, !PT ;  /* 0x0000000c270c7209 */ /* 0x002fe40007810000 */
[----:B------:R-:W-:Y:S02]  /*67b0*/  FMNMX.FTZ R73, R86, R73, !PT ;  /* 0x0000004956497209 */ /* 0x000fe40007810000 */
[----:B------:R-:W-:Y:S01]  /*67c0*/  FSEL R34, R35, -INF , P5 ;  /* 0xff80000023227808 */ /* 0x000fe20002800000 */
[----:B--2---:R-:W-:Y:S01]  /*67d0*/  FMUL.FTZ R39, R12, R5 ;  /* 0x000000050c277220 */ /* 0x004fe20000410000 */
[----:B------:R-:W-:Y:S02]  /*67e0*/  FMNMX.FTZ R73, R164, R73, !PT ;  /* 0x00000049a4497209 */ /* 0x000fe40007810000 */
[----:B------:R-:W-:-:S02]  /*67f0*/  FSETP.NEU.FTZ.AND P2, PT, R12, -INF , PT ;  /* 0xff8000000c00780b */ /* 0x000fc40003f5d000 */
[----:B------:R-:W-:Y:S02]  /*6800*/  ISETP.GT.AND P3, PT, R71, 0x48, PT ;  /* 0x000000484700780c */ /* 0x000fe40003f64270 */
[----:B------:R-:W-:Y:S02]  /*6810*/  FMNMX.FTZ R73, R34, R73, !PT ;  /* 0x0000004922497209 */ /* 0x000fe40007810000 */
[----:B------:R-:W-:Y:S02]  /*6820*/  FSEL R39, R39, RZ, P2 ;  /* 0x000000ff27277208 */ /* 0x000fe40001000000 */
[----:B------:R-:W-:Y:S02]  /*6830*/  ISETP.GT.AND P4, PT, R71, 0x49, PT ;  /* 0x000000494700780c */ /* 0x000fe40003f84270 */
[----:B------:R-:W-:Y:S01]  /*6840*/  FSEL R166, R43, -INF , P3 ;  /* 0xff8000002ba67808 */ /* 0x000fe20001800000 */
[--C-:B------:R-:W-:Y:S01]  /*6850*/  FFMA.FTZ R30, R194, R5, -R39.reuse ;  /* 0x00000005c21e7223 */ /* 0x100fe20000010827 */
[----:B------:R-:W-:Y:S01]  /*6860*/  FMNMX.FTZ R73, R36, R73, !PT ;  /* 0x0000004924497209 */ /* 0x000fe20007810000 */
[-CC-:B------:R-:W-:Y:S01]  /*6870*/  FFMA.FTZ R29, R196, R5.reuse, -R39.reuse ;  /* 0x00000005c41d7223 */ /* 0x180fe20000010827 */
[----:B------:R-:W-:Y:S01]  /*6880*/  ISETP.GT.AND P5, PT, R71, 0x50, PT ;  /* 0x000000504700780c */ /* 0x000fe20003fa4270 */
        /* <DEDUP_REMOVED lines=54> */
[----:B------:R-:W-:Y:S01]  /*6bf0*/  FFMA.FTZ R60, R60, R5, -R39 ;  /* 0x000000053c3c7223 */ /* 0x000fe20000010827 */
[----:B------:R-:W-:Y:S01]  /*6c00*/  FMNMX.FTZ R73, R72, R73, !PT ;  /* 0x0000004948497209 */ /* 0x000fe20007810000 */
[----:B------:R-:W-:Y:S01]  /*6c10*/  MUFU.EX2 R37, R37 ;  /* 0x0000002500257308 */ /* 0x000fe20000000800 */
[----:B------:R-:W-:-:S02]  /*6c20*/  ISETP.GT.AND P3, PT, R71, 0x78, PT ;  /* 0x000000784700780c */ /* 0x000fc40003f64270 */
[----:B------:R-:W-:Y:S02]  /*6c30*/  FSEL R208, R65, -INF , P6 ;  /* 0xff80000041d07808 */ /* 0x000fe40003000000 */
[----:B------:R-:W-:Y:S02]  /*6c40*/  FMNMX.FTZ R73, R206, R73, !PT ;  /* 0x00000049ce497209 */ /* 0x000fe40007810000 */
[----:B------:R-:W-:Y:S01]  /*6c50*/  ISETP.GT.AND P4, PT, R71, 0x79, PT ;  /* 0x000000794700780c */ /* 0x000fe20003f84270 */
[----:B------:R-:W-:Y:S01]  /*6c60*/  MUFU.EX2 R180, R180 ;  /* 0x000000b400b47308 */ /* 0x000fe20000000800 */
[----:B------:R-:W-:Y:S02]  /*6c70*/  FMNMX.FTZ R73, R208, R73, !PT ;  /* 0x00000049d0497209 */ /* 0x000fe40007810000 */
[----:B------:R-:W-:-:S05]  /*6c80*/  FSEL R210, R69, -INF , P4 ;  /* 0xff80000045d27808 */ /* 0x000fca0002000000 */
[----:B------:R-:W-:Y:S08]  /*6c90*/  MUFU.EX2 R182, R182 ;  /* 0x000000b600b67308 */ /* 0x000ff00000000800 */
[----:B------:R-:W-:Y:S08]  /*6ca0*/  MUFU.EX2 R41, R41 ;  /* 0x0000002900297308 */ /* 0x000ff00000000800 */
[----:B------:R-:W-:Y:S08]  /*6cb0*/  MUFU.EX2 R176, R176 ;  /* 0x000000b000b07308 */ /* 0x000ff00000000800 */
[----:B------:R-:W-:Y:S08]  /*6cc0*/  MUFU.EX2 R21, R21 ;  /* 0x0000001500157308 */ /* 0x000ff00000000800 */
[----:B------:R-:W-:Y:S01]  /*6cd0*/  MUFU.EX2 R178, R178 ;  /* 0x000000b200b27308 */ /* 0x000fe20000000800 */
[----:B------:R-:W-:-:S02]  /*6ce0*/  WARPGROUP.DEPBAR.LE gsb0, 0x0 ;  /* 0x00008000000079c5 */ /* 0x000fc40000010000 */
[----:B------:R-:W-:Y:S01]  /*6cf0*/  WARPGROUP.ARRIVE ;  /* 0x00000000000079c5 */ /* 0x000fe20000000000 */
[----:B------:R-:W-:Y:S01]  /*6d00*/  FSEL R160, R67, -INF , P3 ;  /* 0xff80000043a07808 */ /* 0x000fe20001800000 */
[-CC-:B------:R-:W-:Y:S01]  /*6d10*/  FFMA.FTZ R162, R48, R5.reuse, -R39.reuse ;  /* 0x0000000530a27223 */ /* 0x180fe20000010827 */
[----:B------:R-:W-:Y:S02]  /*6d20*/  FFMA.FTZ R48, R64, R5, -R39 ;  /* 0x0000000540307223 */ /* 0x000fe40000010827 */
[----:B------:R-:W-:Y:S01]  /*6d30*/  MUFU.EX2 R25, R25 ;  /* 0x0000001900197308 */ /* 0x000fe20000000800 */
[----:B------:R-:W-:Y:S01]  /*6d40*/  FMNMX.FTZ R73, R160, R73, !PT ;  /* 0x00000049a0497209 */ /* 0x000fe20007810000 */
[----:B------:R-:W-:Y:S01]  /*6d50*/  HGMMA.64x128x16.F32.BF16 R88, R156, gdesc[UR8].tnspB, R88, gsb0 ;  /* 0x41e000089c587df0 */ /* 0x000fe20008001858 */
[----:B------:R-:W-:Y:S02]  /*6d60*/  UIADD3 UR10, UR4, 0x380, URZ ;  /* 0x00000380040a7890 */ /* 0x000fe4000fffe03f */
[----:B------:R-:W-:Y:S01]  /*6d70*/  FMNMX.FTZ R73, R210, R73, !PT ;  /* 0x00000049d2497209 */ /* 0x000fe20007810000 */
[----:B------:R-:W-:Y:S01]  /*6d80*/  UMOV UR11, 0x40000040 ;  /* 0x40000040000b7882 */ /* 0x000fe20000000000 */
[----:B------:R-:W-:Y:S01]  /*6d90*/  UMOV UR4, UR36 ;  /* 0x0000002400047c82 */ /* 0x000fe20008000000 */
[----:B------:R-:W-:Y:S02]  /*6da0*/  MUFU.EX2 R172, R172 ;  /* 0x000000ac00ac7308 */ /* 0x000fe40000000800 */
[----:B------:R-:W1:Y:S06]  /*6db0*/  SHFL.BFLY PT, R2, R73, 0x2, 0x1f ;  /* 0x0c401f0049027f89 */ /* 0x000e6c00000e0000 */
        /* <DEDUP_REMOVED lines=8> */
[----:B-1----:R-:W-:-:S07]  /*6e40*/  FMNMX.FTZ R14, R2, R55, !PT ;  /* 0x00000037020e7209 */ /* 0x002fce0007810000 */
[----:B------:R-:W-:Y:S01]  /*6e50*/  MUFU.EX2 R33, R33 ;  /* 0x0000002100217308 */ /* 0x000fe20000000800 */
[----:B------:R-:W-:Y:S02]  /*6e60*/  FSEL R2, R12, RZ, P2 ;  /* 0x000000ff0c027208 */ /* 0x000fe40001000000 */
[C---:B------:R-:W-:Y:S01]  /*6e70*/  FSETP.NEU.FTZ.AND P2, PT, R14.reuse, -INF , PT ;  /* 0xff8000000e00780b */ /* 0x040fe20003f5d000 */
[-C--:B------:R-:W-:Y:S02]  /*6e80*/  FMUL.FTZ R39, R14, R5.reuse ;  /* 0x000000050e277220 */ /* 0x080fe40000410000 */
[----:B------:R-:W-:Y:S02]  /*6e90*/  FADD.FTZ R2, -R2, R13 ;  /* 0x0000000d02027221 */ /* 0x000fe40000010100 */
[----:B------:R-:W-:Y:S01]  /*6ea0*/  MUFU.EX2 R35, R35 ;  /* 0x0000002300237308 */ /* 0x000fe20000000800 */
[----:B------:R-:W-:Y:S01]  /*6eb0*/  FSEL R39, R39, RZ, P2 ;  /* 0x000000ff27277208 */ /* 0x000fe20001000000 */
[----:B------:R-:W-:-:S04]  /*6ec0*/  FMUL.FTZ R2, R2, R5 ;  /* 0x0000000502027220 */ /* 0x000fc80000410000 */
[-CC-:B------:R-:W-:Y:S01]  /*6ed0*/  FFMA.FTZ R183, R0, R5.reuse, -R39.reuse ;  /* 0x0000000500b77223 */ /* 0x180fe20000010827 */
[----:B------:R-:W-:Y:S01]  /*6ee0*/  FSEL R0, R14, RZ, P2 ;  /* 0x000000ff0e007208 */ /* 0x000fe20001000000 */
[----:B------:R-:W1:Y:S01]  /*6ef0*/  MUFU.EX2 R2, R2 ;  /* 0x0000000200027308 */ /* 0x000e620000000800 */
[-CC-:B------:R-:W-:Y:S01]  /*6f00*/  FFMA.FTZ R181, R66, R5.reuse, -R39.reuse ;  /* 0x0000000542b57223 */ /* 0x180fe20000010827 */
[-CC-:B------:R-:W-:Y:S01]  /*6f10*/  FFMA.FTZ R52, R70, R5.reuse, -R39.reuse ;  /* 0x0000000546347223 */ /* 0x180fe20000010827 */
[-C--:B------:R-:W-:Y:S01]  /*6f20*/  FFMA.FTZ R20, R20, R5.reuse, -R39 ;  /* 0x0000000514147223 */ /* 0x080fe20000010827 */
        /* <DEDUP_REMOVED lines=8> */
[----:B------:R-:W-:Y:S01]  /*6fb0*/  MOV R36, UR37 ;  /* 0x0000002500247c02 */ /* 0x000fe20008000f00 */
[-CC-:B------:R-:W-:Y:S01]  /*6fc0*/  FFMA.FTZ R26, R26, R5.reuse, -R39.reuse ;  /* 0x000000051a1a7223 */ /* 0x180fe20000010827 */
[-CC-:B------:R-:W-:Y:S01]  /*6fd0*/  FFMA.FTZ R173, R78, R5.reuse, -R39.reuse ;  /* 0x000000054ead7223 */ /* 0x180fe20000010827 */
[-CC-:B------:R-:W-:Y:S01]  /*6fe0*/  FFMA.FTZ R28, R28, R5.reuse, -R39.reuse ;  /* 0x000000051c1c7223 */ /* 0x180fe20000010827 */
[-C--:B------:R-:W-:Y:S01]  /*6ff0*/  FFMA.FTZ R175, R80, R5.reuse, -R39 ;  /* 0x0000000550af7223 */ /* 0x080fe20000010827 */
[----:B-1----:R-:W-:Y:S01]  /*7000*/  FFMA.FTZ R15, R2, R4, R37 ;  /* 0x00000004020f7223 */ /* 0x002fe20000010025 */
[----:B------:R-:W1:Y:S01]  /*7010*/  MUFU.EX2 R0, R0 ;  /* 0x0000000000007308 */ /* 0x000e620000000800 */
[-CC-:B------:R-:W-:Y:S01]  /*7020*/  FFMA.FTZ R54, R82, R5.reuse, -R39.reuse ;  /* 0x0000000552367223 */ /* 0x180fe20000010827 */
[-C--:B------:R-:W-:Y:S01]  /*7030*/  FFMA.FTZ R169, R84, R5.reuse, -R39 ;  /* 0x0000000554a97223 */ /* 0x080fe20000010827 */
[----:B------:R-:W-:Y:S01]  /*7040*/  FADD.FTZ R15, R180, R15 ;  /* 0x0000000fb40f7221 */ /* 0x000fe20000010000 */
[-CC-:B------:R-:W-:Y:S01]  /*7050*/  FFMA.FTZ R32, R32, R5.reuse, -R39.reuse ;  /* 0x0000000520207223 */ /* 0x180fe20000010827 */
[-CC-:B------:R-:W-:Y:S01]  /*7060*/  FFMA.FTZ R171, R86, R5.reuse, -R39.reuse ;  /* 0x0000000556ab7223 */ /* 0x180fe20000010827 */
[-C--:B------:R-:W-:Y:S01]  /*7070*/  FFMA.FTZ R56, R164, R5.reuse, -R39 ;  /* 0x00000005a4387223 */ /* 0x080fe20000010827 */
[----:B------:R-:W-:Y:S01]  /*7080*/  FADD.FTZ R4, R182, R15 ;  /* 0x0000000fb6047221 */ /* 0x000fe20000010000 */
[----:B------:R-:W2:Y:S01]  /*7090*/  MUFU.EX2 R52, R52 ;  /* 0x0000003400347308 */ /* 0x000ea20000000800 */
[-CC-:B------:R-:W-:Y:S01]  /*70a0*/  FFMA.FTZ R167, R166, R5.reuse, -R39.reuse ;  /* 0x00000005a6a77223 */ /* 0x180fe20000010827 */
[-CC-:B------:R-:W-:Y:S01]  /*70b0*/  FFMA.FTZ R161, R196, R5.reuse, -R39.reuse ;  /* 0x00000005c4a17223 */ /* 0x180fe20000010827 */
[----:B------:R-:W-:Y:S01]  /*70c0*/  FADD.FTZ R15, R41, R4 ;  /* 0x00000004290f7221 */ /* 0x000fe20000010000 */
[-CC-:B------:R-:W-:Y:S01]  /*70d0*/  FFMA.FTZ R163, R198, R5.reuse, -R39.reuse ;  /* 0x00000005c6a37223 */ /* 0x180fe20000010827 */
[-CC-:B------:R-:W-:Y:S01]  /*70e0*/  FFMA.FTZ R200, R200, R5.reuse, -R39.reuse ;  /* 0x00000005c8c87223 */ /* 0x180fe20000010827 */
[----:B------:R-:W-:Y:S01]  /*70f0*/  FFMA.FTZ R168, R168, R5, -R39 ;  /* 0x00000005a8a87223 */ /* 0x000fe20000010827 */
[----:B------:R-:W-:Y:S01]  /*7100*/  FADD.FTZ R4, R176, R15 ;  /* 0x0000000fb0047221 */ /* 0x000fe20000010000 */
[----:B------:R-:W3:Y:S01]  /*7110*/  MUFU.EX2 R183, R183 ;  /* 0x000000b700b77308 */ /* 0x000ee20000000800 */
[----:B-1----:R-:W-:Y:S01]  /*7120*/  FFMA.FTZ R3, R0, R3, R181 ;  /* 0x0000000300037223 */ /* 0x002fe200000100b5 */
[C---:B------:R-:W-:Y:S01]  /*7130*/  F2FP.BF16.F32.PACK_AB R176, R21.reuse, R176 ;  /* 0x000000b015b0723e */ /* 0x040fe200000010ff */
[----:B------:R-:W-:Y:S01]  /*7140*/  FADD.FTZ R15, R21, R4 ;  /* 0x00000004150f7221 */ /* 0x000fe20000010000 */
[-CC-:B------:R-:W-:Y:S01]  /*7150*/  FFMA.FTZ R202, R202, R5.reuse, -R39.reuse ;  /* 0x00000005caca7223 */ /* 0x180fe20000010827 */
[-CC-:B------:R-:W-:Y:S01]  /*7160*/  FFMA.FTZ R204, R204, R5.reuse, -R39.reuse ;  /* 0x00000005cccc7223 */ /* 0x180fe20000010827 */
[-C--:B------:R-:W-:Y:S01]  /*7170*/  FFMA.FTZ R72, R72, R5.reuse, -R39 ;  /* 0x0000000548487223 */ /* 0x080fe20000010827 */
[----:B------:R-:W-:Y:S01]  /*7180*/  FADD.FTZ R4, R178, R15 ;  /* 0x0000000fb2047221 */ /* 0x000fe20000010000 */
[----:B------:R-:W1:Y:S01]  /*7190*/  MUFU.EX2 R20, R20 ;  /* 0x0000001400147308 */ /* 0x000e620000000800 */
[-CC-:B------:R-:W-:Y:S01]  /*71a0*/  FFMA.FTZ R206, R206, R5.reuse, -R39.reuse ;  /* 0x00000005cece7223 */ /* 0x180fe20000010827 */
[----:B------:R-:W-:Y:S01]  /*71b0*/  FFMA.FTZ R208, R208, R5, -R39 ;  /* 0x00000005d0d07223 */ /* 0x000fe20000010827 */
[----:B------:R-:W-:Y:S01]  /*71c0*/  FADD.FTZ R15, R25, R4 ;  /* 0x00000004190f7221 */ /* 0x000fe20000010000 */
[----:B--2---:R-:W-:Y:S01]  /*71d0*/  FADD.FTZ R4, R52, R3 ;  /* 0x0000000334047221 */ /* 0x004fe20000010000 */
[----:B------:R-:W-:-:S02]  /*71e0*/  @!P1 VIADD R3, R36, 0x34840 ;  /* 0x0003484024039836 */ /* 0x000fc40000000000 */
[----:B------:R-:W-:Y:S01]  /*71f0*/  FFMA.FTZ R36, R194, R5, -R39 ;  /* 0x00000005c2247223 */ /* 0x000fe20000010827 */
[----:B------:R-:W-:Y:S01]  /*7200*/  FADD.FTZ R58, R172, R15 ;  /* 0x0000000fac3a7221 */ /* 0x000fe20000010000 */
[----:B------:R-:W-:Y:S01]  /*7210*/  MUFU.EX2 R177, R177 ;  /* 0x000000b100b17308 */ /* 0x000fe20000000800 */
[----:B---3--:R-:W-:Y:S01]  /*7220*/  FADD.FTZ R15, R183, R4 ;  /* 0x00000004b70f7221 */ /* 0x008fe20000010000 */
[----:B------:R-:W-:Y:S01]  /*7230*/  @!P1 PRMT R3, RZ, 0x654, R3 ;  /* 0x00000654ff039816 */ /* 0x000fe20000000003 */
[----:B------:R-:W-:Y:S01]  /*7240*/  FADD.FTZ R55, R27, R58 ;  /* 0x0000003a1b377221 */ /* 0x000fe20000010000 */
[----:B------:R-:W-:Y:S02]  /*7250*/  PLOP3.LUT P2, PT, PT, PT, UP0, 0x80, 0x0 ;  /* 0x000000000000781c */ /* 0x000fe40003f4f008 */
[----:B------:R-:W-:Y:S01]  /*7260*/  F2FP.BF16.F32.PACK_AB R180, R180, R37 ;  /* 0x00000025b4b4723e */ /* 0x000fe200000010ff */
[----:B------:R-:W-:Y:S01]  /*7270*/  FADD.FTZ R58, R174, R55 ;  /* 0x00000037ae3a7221 */ /* 0x000fe20000010000 */
[----:B------:R-:W-:Y:S01]  /*7280*/  MUFU.EX2 R24, R24 ;  /* 0x0000001800187308 */ /* 0x000fe20000000800 */
[----:B-1----:R-:W-:Y:S01]  /*7290*/  FADD.FTZ R4, R20, R15 ;  /* 0x0000000f14047221 */ /* 0x002fe20000010000 */
[----:B------:R-:W-:-:S02]  /*72a0*/  IMAD.U32 R55, RZ, RZ, UR6 ;  /* 0x00000006ff377e24 */ /* 0x000fc4000f8e00ff */
[----:B------:R-:W-:Y:S01]  /*72b0*/  FADD.FTZ R15, R29, R58 ;  /* 0x0000003a1d0f7221 */ /* 0x000fe20000010000 */
[----:B------:R-:W-:Y:S01]  /*72c0*/  FFMA.FTZ R58, R192, R5, -R39 ;  /* 0x00000005c03a7223 */ /* 0x000fe20000010827 */
[----:B------:R-:W-:Y:S01]  /*72d0*/  F2FP.BF16.F32.PACK_AB R182, R41, R182 ;  /* 0x000000b629b6723e */ /* 0x000fe200000010ff */
[----:B------:R-:W-:Y:S02]  /*72e0*/  WARPGROUP.DEPBAR.LE gsb0, 0x0 ;  /* 0x00008000000079c5 */ /* 0x000fe40000010000 */
[----:B------:R-:W-:Y:S01]  /*72f0*/  WARPGROUP.ARRIVE ;  /* 0x00000000000079c5 */ /* 0x000fe20000000000 */
[----:B------:R-:W-:Y:S01]  /*7300*/  MUFU.EX2 R179, R179 ;  /* 0x000000b300b37308 */ /* 0x000fe20000000800 */
[----:B------:R-:W-:Y:S02]  /*7310*/  @!P1 IADD3 R55, R55, 0x34860, RZ ;  /* 0x0003486037379810 */ /* 0x000fe40007ffe0ff */
[----:B------:R-:W-:Y:S02]  /*7320*/  F2FP.BF16.F32.PACK_AB R178, R25, R178 ;  /* 0x000000b219b2723e */ /* 0x000fe400000010ff */
[----:B------:R-:W-:Y:S01]  /*7330*/  HGMMA.64x128x16.F32.BF16 R88, R152, gdesc[UR8].tnspB, R88, gsb0 ;  /* 0x41e0000898587df0 */ /* 0x000fe20008001858 */
[----:B------:R-:W-:-:S02]  /*7340*/  @!P1 PRMT R55, RZ, 0x654, R55 ;  /* 0x00000654ff379816 */ /* 0x000fc40000000037 */
[----:B------:R-:W-:Y:S01]  /*7350*/  MUFU.EX2 R26, R26 ;  /* 0x0000001a001a7308 */ /* 0x000fe20000000800 */
[----:B------:R-:W-:Y:S02]  /*7360*/  F2FP.BF16.F32.PACK_AB R172, R27, R172 ;  /* 0x000000ac1bac723e */ /* 0x000fe400000010ff */
[----:B------:R-:W-:Y:S02]  /*7370*/  F2FP.BF16.F32.PACK_AB R174, R29, R174 ;  /* 0x000000ae1dae723e */ /* 0x000fe400000010ff */
[----:B------:R-:W-:Y:S02]  /*7380*/  F2FP.BF16.F32.PACK_AB R181, R52, R181 ;  /* 0x000000b534b5723e */ /* 0x000fe400000010ff */
[----:B------:R-:W-:Y:S01]  /*7390*/  F2FP.BF16.F32.PACK_AB R183, R20, R183 ;  /* 0x000000b714b7723e */ /* 0x000fe200000010ff */
[----:B------:R-:W-:Y:S08]  /*73a0*/  MUFU.EX2 R173, R173 ;  /* 0x000000ad00ad7308 */ /* 0x000ff00000000800 */
[----:B------:R-:W-:Y:S08]  /*73b0*/  MUFU.EX2 R28, R28 ;  /* 0x0000001c001c7308 */ /* 0x000ff00000000800 */
[----:B------:R1:W-:Y:S08]  /*73c0*/  MUFU.EX2 R13, R60 ;  /* 0x0000003c000d7308 */ /* 0x0003f00000000800 */
[----:B------:R-:W-:Y:S01]  /*73d0*/  MUFU.EX2 R175, R175 ;  /* 0x000000af00af7308 */ /* 0x000fe20000000800 */
[----:B-1----:R-:W-:-:S04]  /*73e0*/  FADD.FTZ R60, R30, R15 ;  /* 0x0000000f1e3c7221 */ /* 0x002fc80000010000 */
[----:B------:R-:W-:-:S03]  /*73f0*/  FADD.FTZ R15, R31, R60 ;  /* 0x0000003c1f0f7221 */ /* 0x000fc60000010000 */
[----:B------:R-:W1:Y:S01]  /*7400*/  MUFU.EX2 R38, R38 ;  /* 0x0000002600267308 */ /* 0x000e620000000800 */
[----:B------:R-:W-:Y:S01]  /*7410*/  FADD.FTZ R60, R170, R15 ;  /* 0x0000000faa3c7221 */ /* 0x000fe20000010000 */
[----:B------:R-:W-:-:S03]  /*7420*/  F2FP.BF16.F32.PACK_AB R170, R33, R170 ;  /* 0x000000aa21aa723e */ /* 0x000fc600000010ff */
[----:B------:R-:W-:-:S03]  /*7430*/  FADD.FTZ R60, R33, R60 ;  /* 0x0000003c213c7221 */ /* 0x000fc60000010000 */
[----:B------:R-:W-:Y:S01]  /*7440*/  MUFU.EX2 R54, R54 ;  /* 0x0000003600367308 */ /* 0x000fe20000000800 */
[----:B------:R-:W-:-:S07]  /*7450*/  FADD.FTZ R15, R35, R60 ;  /* 0x0000003c230f7221 */ /* 0x000fce0000010000 */
[----:B------:R-:W2:Y:S01]  /*7460*/  MUFU.EX2 R40, R40 ;  /* 0x0000002800287308 */ /* 0x000ea20000000800 */
[C---:B-1----:R-:W-:Y:S01]  /*7470*/  FADD.FTZ R15, R38.reuse, R15 ;  /* 0x0000000f260f7221 */ /* 0x042fe20000010000 */
[----:B------:R-:W-:-:S06]  /*7480*/  F2FP.BF16.F32.PACK_AB R164, R38, R35 ;  /* 0x0000002326a4723e */ /* 0x000fcc00000010ff */
[----:B------:R-:W-:Y:S08]  /*7490*/  MUFU.EX2 R169, R169 ;  /* 0x000000a900a97308 */ /* 0x000ff00000000800 */
[----:B------:R-:W1:Y:S01]  /*74a0*/  MUFU.EX2 R43, R43 ;  /* 0x0000002b002b7308 */ /* 0x000e620000000800 */
[----:B--2---:R-:W-:-:S07]  /*74b0*/  FADD.FTZ R60, R40, R15 ;  /* 0x0000000f283c7221 */ /* 0x004fce0000010000 */
[----:B------:R-:W-:Y:S08]  /*74c0*/  MUFU.EX2 R32, R32 ;  /* 0x0000002000207308 */ /* 0x000ff00000000800 */
[----:B------:R-:W2:Y:S01]  /*74d0*/  MUFU.EX2 R42, R42 ;  /* 0x0000002a002a7308 */ /* 0x000ea20000000800 */
[C---:B-1----:R-:W-:Y:S01]  /*74e0*/  FADD.FTZ R15, R43.reuse, R60 ;  /* 0x0000003c2b0f7221 */ /* 0x042fe20000010000 */
[----:B------:R-:W-:-:S06]  /*74f0*/  F2FP.BF16.F32.PACK_AB R166, R43, R40 ;  /* 0x000000282ba6723e */ /* 0x000fcc00000010ff */
[----:B------:R-:W-:Y:S08]  /*7500*/  MUFU.EX2 R171, R171 ;  /* 0x000000ab00ab7308 */ /* 0x000ff00000000800 */
[----:B------:R-:W1:Y:S01]  /*7510*/  MUFU.EX2 R45, R45 ;  /* 0x0000002d002d7308 */ /* 0x000e620000000800 */
[----:B--2---:R-:W-:-:S07]  /*7520*/  FADD.FTZ R60, R42, R15 ;  /* 0x0000000f2a3c7221 */ /* 0x004fce0000010000 */
[----:B------:R-:W-:Y:S08]  /*7530*/  MUFU.EX2 R56, R56 ;  /* 0x0000003800387308 */ /* 0x000ff00000000800 */
[----:B------:R-:W2:Y:S08]  /*7540*/  MUFU.EX2 R162, R162 ;  /* 0x000000a200a27308 */ /* 0x000eb00000000800 */
[----:B------:R-:W-:Y:S08]  /*7550*/  MUFU.EX2 R165, R165 ;  /* 0x000000a500a57308 */ /* 0x000ff00000000800 */
[----:B------:R-:W3:Y:S01]  /*7560*/  MUFU.EX2 R47, R47 ;  /* 0x0000002f002f7308 */ /* 0x000ee20000000800 */
[----:B------:R-:W-:-:S02]  /*7570*/  WARPGROUP.DEPBAR.LE gsb0, 0x0 ;  /* 0x00008000000079c5 */ /* 0x000fc40000010000 */
[----:B------:R4:W-:Y:S05]  /*7580*/  @!P1 SYNCS.ARRIVE.TRANS64.RED.A1T0 RZ, [R3+URZ], RZ ;  /* 0x000000ff03ff99a7 */ /* 0x0009ea000810043f */
[----:B------:R-:W-:Y:S01]  /*7590*/  MUFU.EX2 R34, R34 ;  /* 0x0000002200227308 */ /* 0x000fe20000000800 */
[----:B----4-:R-:W-:Y:S01]  /*75a0*/  FADD.FTZ R3, R177, R4 ;  /* 0x00000004b1037221 */ /* 0x010fe20000010000 */
[----:B------:R1:W-:Y:S01]  /*75b0*/  @!P1 SYNCS.ARRIVE.TRANS64.RED.A1T0 RZ, [R55+URZ], RZ ;  /* 0x000000ff37ff99a7 */ /* 0x0003e2000810043f */
[----:B------:R-:W-:-:S05]  /*75c0*/  F2FP.BF16.F32.PACK_AB R177, R24, R177 ;  /* 0x000000b118b1723e */ /* 0x000fca00000010ff */
[----:B------:R-:W4:Y:S01]  /*75d0*/  MUFU.EX2 R44, R44 ;  /* 0x0000002c002c7308 */ /* 0x000f220000000800 */
[----:B------:R-:W-:-:S04]  /*75e0*/  FADD.FTZ R4, R24, R3 ;  /* 0x0000000318047221 */ /* 0x000fc80000010000 */
[----:B------:R-:W-:Y:S01]  /*75f0*/  FADD.FTZ R3, R179, R4 ;  /* 0x00000004b3037221 */ /* 0x000fe20000010000 */
[----:B-1----:R-:W-:Y:S01]  /*7600*/  FADD.FTZ R55, R45, R60 ;  /* 0x0000003c2d377221 */ /* 0x002fe20000010000 */
[C---:B------:R-:W-:Y:S01]  /*7610*/  F2FP.BF16.F32.PACK_AB R179, R26.reuse, R179 ;  /* 0x000000b31ab3723e */ /* 0x040fe200000010ff */
[----:B------:R-:W-:Y:S01]  /*7620*/  MUFU.EX2 R167, R167 ;  /* 0x000000a700a77308 */ /* 0x000fe20000000800 */
[----:B------:R-:W-:Y:S01]  /*7630*/  FADD.FTZ R4, R26, R3 ;  /* 0x000000031a047221 */ /* 0x000fe20000010000 */
[----:B--2---:R-:W-:Y:S01]  /*7640*/  FADD.FTZ R60, R162, R55 ;  /* 0x00000037a23c7221 */ /* 0x004fe20000010000 */
[----:B---3--:R-:W-:Y:S02]  /*7650*/  F2FP.BF16.F32.PACK_AB R162, R47, R162 ;  /* 0x000000a22fa2723e */ /* 0x008fe400000010ff */
[----:B------:R-:W-:Y:S01]  /*7660*/  FADD.FTZ R3, R173, R4 ;  /* 0x00000004ad037221 */ /* 0x000fe20000010000 */
[----:B------:R-:W-:Y:S01]  /*7670*/  FADD.FTZ R21, R47, R60 ;  /* 0x0000003c2f157221 */ /* 0x000fe20000010000 */
[C---:B------:R-:W-:Y:S01]  /*7680*/  F2FP.BF16.F32.PACK_AB R173, R28.reuse, R173 ;  /* 0x000000ad1cad723e */ /* 0x040fe200000010ff */
[----:B------:R-:W1:Y:S01]  /*7690*/  MUFU.EX2 R49, R49 ;  /* 0x0000003100317308 */ /* 0x000e620000000800 */
[----:B------:R-:W-:Y:S01]  /*76a0*/  FADD.FTZ R4, R28, R3 ;  /* 0x000000031c047221 */ /* 0x000fe20000010000 */
[----:B----4-:R-:W-:-:S03]  /*76b0*/  FADD.FTZ R60, R44, R21 ;  /* 0x000000152c3c7221 */ /* 0x010fc60000010000 */
[----:B------:R-:W-:Y:S01]  /*76c0*/  FADD.FTZ R3, R175, R4 ;  /* 0x00000004af037221 */ /* 0x000fe20000010000 */
[C---:B------:R-:W-:Y:S02]  /*76d0*/  F2FP.BF16.F32.PACK_AB R175, R54.reuse, R175 ;  /* 0x000000af36af723e */ /* 0x040fe400000010ff */
[----:B------:R-:W2:Y:S01]  /*76e0*/  MUFU.EX2 R36, R36 ;  /* 0x0000002400247308 */ /* 0x000ea20000000800 */
[----:B------:R-:W-:-:S04]  /*76f0*/  FADD.FTZ R4, R54, R3 ;  /* 0x0000000336047221 */ /* 0x000fc80000010000 */
[----:B------:R-:W-:Y:S01]  /*7700*/  FADD.FTZ R3, R169, R4 ;  /* 0x00000004a9037221 */ /* 0x000fe20000010000 */
[C---:B------:R-:W-:Y:S02]  /*7710*/  F2FP.BF16.F32.PACK_AB R169, R32.reuse, R169 ;  /* 0x000000a920a9723e */ /* 0x040fe400000010ff */
[----:B------:R-:W-:Y:S01]  /*7720*/  MUFU.EX2 R46, R46 ;  /* 0x0000002e002e7308 */ /* 0x000fe20000000800 */
[----:B------:R-:W-:Y:S01]  /*7730*/  FADD.FTZ R4, R32, R3 ;  /* 0x0000000320047221 */ /* 0x000fe20000010000 */
[----:B-1----:R-:W-:Y:S01]  /*7740*/  FADD.FTZ R21, R49, R60 ;  /* 0x0000003c31157221 */ /* 0x002fe20000010000 */
[-CC-:B------:R-:W-:Y:S01]  /*7750*/  FFMA.FTZ R3, R160, R5.reuse, -R39.reuse ;  /* 0x00000005a0037223 */ /* 0x180fe20000010827 */
[----:B------:R-:W-:Y:S01]  /*7760*/  FFMA.FTZ R39, R210, R5, -R39 ;  /* 0x00000005d2277223 */ /* 0x000fe20000010827 */
[----:B------:R-:W-:Y:S01]  /*7770*/  FADD.FTZ R15, R171, R4 ;  /* 0x00000004ab0f7221 */ /* 0x000fe20000010000 */
[----:B------:R-:W-:Y:S02]  /*7780*/  F2FP.BF16.F32.PACK_AB R160, R45, R42 ;  /* 0x0000002a2da0723e */ /* 0x000fe400000010ff */
[----:B------:R-:W1:Y:S01]  /*7790*/  MUFU.EX2 R161, R161 ;  /* 0x000000a100a17308 */ /* 0x000e620000000800 */
[----:B------:R-:W-:Y:S01]  /*77a0*/  FADD.FTZ R4, R56, R15 ;  /* 0x0000000f38047221 */ /* 0x000fe20000010000 */
[----:B------:R-:W-:-:S02]  /*77b0*/  F2FP.BF16.F32.PACK_AB R156, R49, R44 ;  /* 0x0000002c319c723e */ /* 0x000fc400000010ff */
[----:B------:R-:W-:Y:S01]  /*77c0*/  F2FP.BF16.F32.PACK_AB R171, R56, R171 ;  /* 0x000000ab38ab723e */ /* 0x000fe200000010ff */
[----:B------:R-:W-:Y:S01]  /*77d0*/  FADD.FTZ R15, R165, R4 ;  /* 0x00000004a50f7221 */ /* 0x000fe20000010000 */
[C---:B------:R-:W-:Y:S02]  /*77e0*/  F2FP.BF16.F32.PACK_AB R165, R34.reuse, R165 ;  /* 0x000000a522a5723e */ /* 0x040fe400000010ff */
[----:B------:R-:W3:Y:S01]  /*77f0*/  MUFU.EX2 R51, R51 ;  /* 0x0000003300337308 */ /* 0x000ee20000000800 */
[----:B------:R-:W-:-:S04]  /*7800*/  FADD.FTZ R4, R34, R15 ;  /* 0x0000000f22047221 */ /* 0x000fc80000010000 */
[----:B------:R-:W-:Y:S01]  /*7810*/  FADD.FTZ R15, R167, R4 ;  /* 0x00000004a70f7221 */ /* 0x000fe20000010000 */
[C---:B--2---:R-:W-:Y:S02]  /*7820*/  F2FP.BF16.F32.PACK_AB R167, R36.reuse, R167 ;  /* 0x000000a724a7723e */ /* 0x044fe400000010ff */
[----:B------:R-:W2:Y:S01]  /*7830*/  MUFU.EX2 R58, R58 ;  /* 0x0000003a003a7308 */ /* 0x000ea20000000800 */
[----:B------:R-:W-:-:S04]  /*7840*/  FADD.FTZ R4, R36, R15 ;  /* 0x0000000f24047221 */ /* 0x000fc80000010000 */
[----:B-1----:R-:W-:-:S03]  /*7850*/  FADD.FTZ R15, R161, R4 ;  /* 0x00000004a10f7221 */ /* 0x002fc60000010000 */
[----:B------:R-:W-:Y:S01]  /*7860*/  MUFU.EX2 R48, R48 ;  /* 0x0000003000307308 */ /* 0x000fe20000000800 */
[----:B---3--:R-:W-:-:S07]  /*7870*/  F2FP.BF16.F32.PACK_AB R158, R51, R46 ;  /* 0x0000002e339e723e */ /* 0x008fce00000010ff */
[----:B------:R-:W1:Y:S01]  /*7880*/  MUFU.EX2 R163, R163 ;  /* 0x000000a300a37308 */ /* 0x000e620000000800 */
[C---:B--2---:R-:W-:Y:S01]  /*7890*/  FADD.FTZ R4, R58.reuse, R15 ;  /* 0x0000000f3a047221 */ /* 0x044fe20000010000 */
[----:B------:R-:W-:-:S06]  /*78a0*/  F2FP.BF16.F32.PACK_AB R161, R58, R161 ;  /* 0x000000a13aa1723e */ /* 0x000fcc00000010ff */
[----:B------:R-:W2:Y:S08]  /*78b0*/  MUFU.EX2 R53, R53 ;  /* 0x0000003500357308 */ /* 0x000eb00000000800 */
[----:B------:R-:W3:Y:S01]  /*78c0*/  MUFU.EX2 R200, R200 ;  /* 0x000000c800c87308 */ /* 0x000ee20000000800 */
[----:B-1----:R-:W-:-:S07]  /*78d0*/  FADD.FTZ R4, R163, R4 ;  /* 0x00000004a3047221 */ /* 0x002fce0000010000 */
[----:B------:R1:W-:Y:S01]  /*78e0*/  MUFU.EX2 R62, R168 ;  /* 0x000000a8003e7308 */ /* 0x0003e20000000800 */
[----:B--2---:R-:W-:-:S07]  /*78f0*/  F2FP.BF16.F32.PACK_AB R152, R53, R48 ;  /* 0x000000303598723e */ /* 0x004fce00000010ff */
[----:B------:R-:W2:Y:S01]  /*7900*/  MUFU.EX2 R50, R50 ;  /* 0x0000003200327308 */ /* 0x000ea20000000800 */
[----:B-1----:R-:W-:Y:S01]  /*7910*/  F2FP.BF16.F32.PACK_AB R168, R31, R30 ;  /* 0x0000001e1fa8723e */ /* 0x002fe200000010ff */
[----:B------:R-:W-:Y:S01]  /*7920*/  FADD.FTZ R30, R46, R21 ;  /* 0x000000152e1e7221 */ /* 0x000fe20000010000 */
[C---:B---3--:R-:W-:Y:S01]  /*7930*/  FADD.FTZ R4, R200.reuse, R4 ;  /* 0x00000004c8047221 */ /* 0x048fe20000010000 */
[----:B------:R-:W-:Y:S02]  /*7940*/  F2FP.BF16.F32.PACK_AB R163, R200, R163 ;  /* 0x000000a3c8a3723e */ /* 0x000fe400000010ff */
[----:B------:R-:W-:Y:S02]  /*7950*/  FADD.FTZ R21, R51, R30 ;  /* 0x0000001e33157221 */ /* 0x000fe40000010000 */
[----:B------:R-:W1:Y:S02]  /*7960*/  MUFU.EX2 R157, R202 ;  /* 0x000000ca009d7308 */ /* 0x000e640000000800 */
[----:B------:R-:W-:-:S04]  /*7970*/  FADD.FTZ R30, R48, R21 ;  /* 0x00000015301e7221 */ /* 0x000fc80000010000 */
[----:B------:R-:W-:Y:S02]  /*7980*/  FADD.FTZ R15, R53, R30 ;  /* 0x0000001e350f7221 */ /* 0x000fe40000010000 */
[----:B------:R-:W3:Y:S01]  /*7990*/  MUFU.EX2 R204, R204 ;  /* 0x000000cc00cc7308 */ /* 0x000ee20000000800 */
[----:B--2---:R-:W-:Y:S01]  /*79a0*/  F2FP.BF16.F32.PACK_AB R154, R13, R50 ;  /* 0x000000320d9a723e */ /* 0x004fe200000010ff */
[----:B------:R-:W-:-:S06]  /*79b0*/  FADD.FTZ R30, R50, R15 ;  /* 0x0000000f321e7221 */ /* 0x000fcc0000010000 */
[----:B------:R-:W2:Y:S01]  /*79c0*/  MUFU.EX2 R72, R72 ;  /* 0x0000004800487308 */ /* 0x000ea20000000800 */
[----:B-1----:R-:W-:Y:S01]  /*79d0*/  FADD.FTZ R15, R157, R4 ;  /* 0x000000049d0f7221 */ /* 0x002fe20000010000 */
[----:B------:R-:W-:Y:S01]  /*79e0*/  FADD.FTZ R4, R13, R30 ;  /* 0x0000001e0d047221 */ /* 0x000fe20000010000 */
[C---:B------:R-:W-:Y:S01]  /*79f0*/  F2FP.BF16.F32.PACK_AB R157, R62.reuse, R157 ;  /* 0x0000009d3e9d723e */ /* 0x040fe200000010ff */
[----:B------:R-:W-:Y:S02]  /*7a00*/  IMAD.MOV.U32 R13, RZ, RZ, R12 ;  /* 0x000000ffff0d7224 */ /* 0x000fe400078e000c */
[----:B------:R-:W-:Y:S02]  /*7a10*/  FADD.FTZ R15, R62, R15 ;  /* 0x0000000f3e0f7221 */ /* 0x000fe40000010000 */
[----:B------:R-:W1:Y:S02]  /*7a20*/  MUFU.EX2 R206, R206 ;  /* 0x000000ce00ce7308 */ /* 0x000e640000000800 */
[----:B---3--:R-:W-:-:S06]  /*7a30*/  FADD.FTZ R15, R204, R15 ;  /* 0x0000000fcc0f7221 */ /* 0x008fcc0000010000 */
[----:B------:R-:W3:Y:S01]  /*7a40*/  MUFU.EX2 R153, R208 ;  /* 0x000000d000997308 */ /* 0x000ee20000000800 */
[C---:B--2---:R-:W-:Y:S01]  /*7a50*/  FADD.FTZ R15, R72.reuse, R15 ;  /* 0x0000000f480f7221 */ /* 0x044fe20000010000 */
[----:B------:R-:W-:-:S06]  /*7a60*/  F2FP.BF16.F32.PACK_AB R159, R72, R204 ;  /* 0x000000cc489f723e */ /* 0x000fcc00000010ff */
[----:B------:R-:W2:Y:S01]  /*7a70*/  MUFU.EX2 R30, R3 ;  /* 0x00000003001e7308 */ /* 0x000ea20000000800 */
[----:B-1----:R-:W-:-:S07]  /*7a80*/  FADD.FTZ R15, R206, R15 ;  /* 0x0000000fce0f7221 */ /* 0x002fce0000010000 */
[----:B------:R-:W1:Y:S01]  /*7a90*/  MUFU.EX2 R39, R39 ;  /* 0x0000002700277308 */ /* 0x000e620000000800 */
[C---:B---3--:R-:W-:Y:S01]  /*7aa0*/  FADD.FTZ R15, R153.reuse, R15 ;  /* 0x0000000f990f7221 */ /* 0x048fe20000010000 */
[----:B------:R-:W-:-:S03]  /*7ab0*/  F2FP.BF16.F32.PACK_AB R153, R153, R206 ;  /* 0x000000ce9999723e */ /* 0x000fc600000010ff */
[----:B--2---:R-:W-:-:S04]  /*7ac0*/  FADD.FTZ R15, R30, R15 ;  /* 0x0000000f1e0f7221 */ /* 0x004fc80000010000 */
[C---:B-1----:R-:W-:Y:S01]  /*7ad0*/  FADD.FTZ R3, R39.reuse, R15 ;  /* 0x0000000f27037221 */ /* 0x042fe20000010000 */
[----:B------:R-:W-:Y:S01]  /*7ae0*/  F2FP.BF16.F32.PACK_AB R155, R39, R30 ;  /* 0x0000001e279b723e */ /* 0x000fe200000010ff */
[----:B------:R-:W-:Y:S01]  /*7af0*/  IMAD.MOV.U32 R15, RZ, RZ, R14 ;  /* 0x000000ffff0f7224 */ /* 0x000fe200078e000e */
[----:B------:R-:W-:Y:S06]  /*7b00*/  @P2 BRA `(.L_x_1882) ;  /* 0xffffffcc00802947 */ /* 0x000fec000383ffff */
.L_x_1873:
[----:B------:R-:W-:-:S13]  /*7b10*/  ISETP.LE.AND P2, PT, RZ, UR7, PT ;  /* 0x00000007ff007c0c */ /* 0x000fda000bf43270 */
[----:B------:R-:W-:Y:S05]  /*7b20*/  @!P2 BRA `(.L_x_1883) ;  /* 0x000000280054a947 */ /* 0x000fea0003800000 */
[----:B------:R-:W-:Y:S01]  /*7b30*/  MOV R13, R14 ;  /* 0x0000000e000d7202 */ /* 0x000fe20000000f00 */
[----:B------:R-:W-:Y:S01]  /*7b40*/  IMAD.MOV.U32 R15, RZ, RZ, R12 ;  /* 0x000000ffff0f7224 */ /* 0x000fe200078e000c */
[----:B------:R-:W-:Y:S01]  /*7b50*/  UMOV UR37, UR46 ;  /* 0x0000002e00257c82 */ /* 0x000fe20008000000 */
[----:B------:R-:W-:Y:S01]  /*7b60*/  UMOV UR4, UR36 ;  /* 0x0000002400047c82 */ /* 0x000fe20008000000 */
[----:B------:R-:W-:-:S05]  /*7b70*/  ULDC UR5, c[0x0][0x9d8] ;  /* 0x0002760000057ab9 */ /* 0x000fca0000000800 */
.L_x_1892:
[----:B------:R-:W-:-:S04]  /*7b80*/  UIADD3 UR36, UR4, 0x1, URZ ;  /* 0x0000000104247890 */ /* 0x000fc8000fffe03f */
[----:B------:R-:W-:-:S04]  /*7b90*/  UISETP.NE.AND UP0, UPT, UR36, 0x2, UPT ;  /* 0x000000022400788c */ /* 0x000fc8000bf05270 */
[----:B------:R-:W-:Y:S02]  /*7ba0*/  USEL UR46, URZ, 0x1, UP0 ;  /* 0x000000013f2e7887 */ /* 0x000fe40008000000 */
[----:B------:R-:W-:Y:S02]  /*7bb0*/  USEL UR36, UR36, URZ, UP0 ;  /* 0x0000003f24247287 */ /* 0x000fe40008000000 */
[----:B------:R-:W-:Y:S01]  /*7bc0*/  ULOP3.LUT UR46, UR37, UR46, URZ, 0x3c, !UPT ;  /* 0x0000002e252e7292 */ /* 0x000fe2000f8e3c3f */
[----:B------:R-:W-:Y:S11]  /*7bd0*/  @!P0 BRA `(.L_x_1884) ;  /* 0x0000000000048947 */ /* 0x000ff60003800000 */
[----:B------:R-:W-:Y:S01]  /*7be0*/  BPT.TRAP 0x1 ;  /* 0x000000040000795c */ /* 0x000fe20000300000 */
.L_x_1884:
[----:B------:R-:W-:Y:S01]  /*7bf0*/  ULEA UR6, UR36, UR38, 0x3 ;  /* 0x0000002624067291 */ /* 0x000fe2000f8e183f */
[----:B------:R-:W-:-:S05]  /*7c00*/  IMAD.U32 R5, RZ, RZ, UR46 ;  /* 0x0000002eff057e24 */ /* 0x000fca000f8e00ff */
[----:B------:R-:W-:-:S04]  /*7c10*/  SHF.L.U32 R5, R5, 0x1f, RZ ;  /* 0x0000001f05057819 */ /* 0x000fc800000006ff */
[----:B------:R1:W2:Y:S01]  /*7c20*/  SYNCS.PHASECHK.TRANS64.TRYWAIT P2, [UR6+0x34830], R5 ;  /* 0x03483005ff0075a7 */ /* 0x0002a20008040146 */
[----:B------:R-:W-:Y:S05]  /*7c30*/  @!P0 BRA `(.L_x_1885) ;  /* 0x0000000000048947 */ /* 0x000fea0003800000 */
[----:B------:R-:W-:Y:S01]  /*7c40*/  BPT.TRAP 0x1 ;  /* 0x000000040000795c */ /* 0x000fe20000300000 */
.L_x_1885:
[----:B--2---:R-:W-:Y:S05]  /*7c50*/  @P2 BRA `(.L_x_1886) ;  /* 0x0000000000082947 */ /* 0x004fea0003800000 */
[----:B------:R-:W2:Y:S02]  /*7c60*/  SYNCS.PHASECHK.TRANS64.TRYWAIT P2, [UR6+0x34830], R5 ;  /* 0x03483005ff0075a7 */ /* 0x000ea40008040146 */
[----:B--2---:R-:W-:Y:S05]  /*7c70*/  @!P2 BRA `(.L_x_1887) ;  /* 0x000000780084a947 */ /* 0x004fea0003800000 */
.L_x_1886:
        /* <DEDUP_REMOVED lines=135> */
.L_x_1888:
[----:B------:R-:W-:Y:S01]  /*84f0*/  ULEA UR6, UR4, UR38, 0x3 ;  /* 0x0000002604067291 */ /* 0x000fe2000f8e183f */
[----:B------:R-:W-:-:S04]  /*8500*/  MOV R0, UR37 ;  /* 0x0000002500007c02 */ /* 0x000fc80008000f00 */
[----:B------:R-:W-:-:S04]  /*8510*/  SHF.L.U32 R0, R0, 0x1f, RZ ;  /* 0x0000001f00007819 */ /* 0x000fc800000006ff */
[----:B------:R3:W4:Y:S01]  /*8520*/  SYNCS.PHASECHK.TRANS64.TRYWAIT P2, [UR6+0x34850], R0 ;  /* 0x03485000ff0075a7 */ /* 0x0007220008040146 */
[----:B------:R-:W-:Y:S05]  /*8530*/  @!P0 BRA `(.L_x_1889) ;  /* 0x0000000000048947 */ /* 0x000fea0003800000 */
[----:B------:R-:W-:Y:S01]  /*8540*/  BPT.TRAP 0x1 ;  /* 0x000000040000795c */ /* 0x000fe20000300000 */
.L_x_1889:
[----:B----4-:R-:W-:Y:S05]  /*8550*/  @P2 BRA `(.L_x_1890) ;  /* 0x0000000000082947 */ /* 0x010fea0003800000 */
[----:B------:R-:W4:Y:S02]  /*8560*/  SYNCS.PHASECHK.TRANS64.TRYWAIT P2, [UR6+0x34850], R0 ;  /* 0x03485000ff0075a7 */ /* 0x000f240008040146 */
[----:B----4-:R-:W-:Y:S05]  /*8570*/  @!P2 BRA `(.L_x_1891) ;  /* 0x00000070005ca947 */ /* 0x010fea0003800000 */
.L_x_1890:
        /* <DEDUP_REMOVED lines=27> */
[----:B------:R-:W3:Y:S01]  /*8730*/  MUFU.TANH R26, R26 ;  /* 0x0000001a001a7308 */ /* 0x000ee20000002400 */
[----:B------:R-:W-:Y:S01]  /*8740*/  UMOV UR11, 0x40000040 ;  /* 0x40000040000b7882 */ /* 0x000fe20000000000 */
[----:B--2---:R-:W-:Y:S01]  /*8750*/  FMNMX.FTZ R5, R0, R15, !PT ;  /* 0x0000000f00057209 */ /* 0x004fe20007810000 */
[----:B------:R-:W-:Y:S01]  /*8760*/  FMUL.FTZ R212, R57, UR5 ;  /* 0x0000000539d47c20 */ /* 0x000fe20008410000 */
[----:B------:R-:W-:Y:S01]  /*8770*/  FMUL.FTZ R214, R60, UR5 ;  /* 0x000000053cd67c20 */ /* 0x000fe20008410000 */
[----:B------:R-:W-:Y:S01]  /*8780*/  FMUL.FTZ R216, R61, UR5 ;  /* 0x000000053dd87c20 */ /* 0x000fe20008410000 */
[----:B------:R-:W-:Y:S01]  /*8790*/  FMUL.FTZ R24, R27, UR5 ;  /* 0x000000051b187c20 */ /* 0x000fe20008410000 */
[----:B-1----:R-:W-:Y:S01]  /*87a0*/  FMNMX.FTZ R5, R14, R5, !PT ;  /* 0x000000050e057209 */ /* 0x002fe20007810000 */
        /* <DEDUP_REMOVED lines=39> */
[----:B------:R-:W-:Y:S01]  /*8a20*/  UMOV UR37, UR46 ;  /* 0x0000002e00257c82 */ /* 0x000fe20008000000 */
        /* <DEDUP_REMOVED lines=12> */
[----:B------:R-:W-:Y:S01]  /*8af0*/  MUFU.TANH R218, R218 ;  /* 0x000000da00da7308 */ /* 0x000fe20000002400 */
[----:B------:R-:W-:Y:S02]  /*8b00*/  WARPGROUP.DEPBAR.LE gsb0, 0x0 ;  /* 0x00008000000079c5 */ /* 0x000fe40000010000 */
[----:B------:R-:W-:Y:S01]  /*8b10*/  WARPGROUP.ARRIVE ;  /* 0x00000000000079c5 */ /* 0x000fe20000000000 */
[----:B------:R-:W-:Y:S01]  /*8b20*/  FMUL.FTZ R180, R29, UR5 ;  /* 0x000000051db47c20 */ /* 0x000fe20008410000 */
[----:B------:R-:W-:-:S03]  /*8b30*/  FMUL.FTZ R182, R32, UR5 ;  /* 0x0000000520b67c20 */ /* 0x000fc60008410000 */
[----:B------:R-:W1:Y:S01]  /*8b40*/  MUFU.TANH R28, R28 ;  /* 0x0000001c001c7308 */ /* 0x000e620000002400 */
[----:B------:R-:W-:Y:S01]  /*8b50*/  FMUL.FTZ R32, R34, UR5 ;  /* 0x0000000522207c20 */ /* 0x000fe20008410000 */
[----:B------:R-:W-:Y:S01]  /*8b60*/  FMUL.FTZ R34, R35, UR5 ;  /* 0x0000000523227c20 */ /* 0x000fe20008410000 */
[----:B------:R-:W-:Y:S01]  /*8b70*/  HGMMA.64x128x16.F32.BF16 R88, R176, gdesc[UR8].tnspB, R88, gsb0 ;  /* 0x41e00008b0587df0 */ /* 0x000fe20008001858 */
[----:B------:R-:W-:Y:S01]  /*8b80*/  UIADD3 UR10, UR4, 0x100, URZ ;  /* 0x00000100040a7890 */ /* 0x000fe2000fffe03f */
[----:B--2---:R-:W-:Y:S01]  /*8b90*/  FMNMX.FTZ R27, R24, R27, !PT ;  /* 0x0000001b181b7209 */ /* 0x004fe20007810000 */
[----:B------:R-:W-:Y:S02]  /*8ba0*/  UMOV UR11, 0x40000040 ;  /* 0x40000040000b7882 */ /* 0x000fe40000000000 */
[----:B------:R-:W2:Y:S08]  /*8bb0*/  MUFU.TANH R180, R180 ;  /* 0x000000b400b47308 */ /* 0x000eb00000002400 */
[----:B------:R-:W3:Y:S01]  /*8bc0*/  MUFU.TANH R182, R182 ;  /* 0x000000b600b67308 */ /* 0x000ee20000002400 */
[----:B-1----:R-:W-:-:S07]  /*8bd0*/  FMNMX.FTZ R27, R28, R27, !PT ;  /* 0x0000001b1c1b7209 */ /* 0x002fce0007810000 */
[----:B------:R-:W1:Y:S01]  /*8be0*/  MUFU.TANH R30, R30 ;  /* 0x0000001e001e7308 */ /* 0x000e620000002400 */
[----:B--2---:R-:W-:-:S07]  /*8bf0*/  FMNMX.FTZ R5, R180, R5, !PT ;  /* 0x00000005b4057209 */ /* 0x004fce0007810000 */
[----:B------:R-:W2:Y:S01]  /*8c00*/  MUFU.TANH R32, R32 ;  /* 0x0000002000207308 */ /* 0x000ea20000002400 */
[----:B---3--:R-:W-:-:S04]  /*8c10*/  FMNMX.FTZ R5, R182, R5, !PT ;  /* 0x00000005b6057209 */ /* 0x008fc80007810000 */
        /* <DEDUP_REMOVED lines=9> */
[----:B------:R-:W-:Y:S01]  /*8cb0*/  MUFU.TANH R222, R222 ;  /* 0x000000de00de7308 */ /* 0x000fe20000002400 */
[----:B------:R-:W-:-:S04]  /*8cc0*/  FMNMX.FTZ R5, R44, R5, !PT ;  /* 0x000000052c057209 */ /* 0x000fc80007810000 */
[----:B------:R-:W-:-:S03]  /*8cd0*/  FMNMX.FTZ R5, R202, R5, !PT ;  /* 0x00000005ca057209 */ /* 0x000fc60007810000 */
        /* <DEDUP_REMOVED lines=15> */
[----:B------:R-:W-:Y:S01]  /*8dd0*/  MUFU.TANH R84, R84 ;  /* 0x0000005400547308 */ /* 0x000fe20000002400 */
[----:B------:R-:W-:Y:S02]  /*8de0*/  WARPGROUP.DEPBAR.LE gsb0, 0x0 ;  /* 0x00008000000079c5 */ /* 0x000fe40000010000 */
[----:B------:R-:W-:Y:S01]  /*8df0*/  WARPGROUP.ARRIVE ;  /* 0x00000000000079c5 */ /* 0x000fe20000000000 */
[----:B------:R-:W-:Y:S01]  /*8e00*/  FMUL.FTZ R178, R48, UR5 ;  /* 0x0000000530b27c20 */ /* 0x000fe20008410000 */
[----:B------:R-:W-:Y:S01]  /*8e10*/  FMUL.FTZ R176, R47, UR5 ;  /* 0x000000052fb07c20 */ /* 0x000fe20008410000 */
[----:B------:R-:W-:Y:S01]  /*8e20*/  FMUL.FTZ R48, R50, UR5 ;  /* 0x0000000532307c20 */ /* 0x000fe20008410000 */
[----:B------:R-:W-:Y:S01]  /*8e30*/  FMUL.FTZ R50, R51, UR5 ;  /* 0x0000000533327c20 */ /* 0x000fe20008410000 */
[----:B------:R-:W-:Y:S01]  /*8e40*/  MUFU.TANH R234, R234 ;  /* 0x000000ea00ea7308 */ /* 0x000fe20000002400 */
[----:B------:R-:W-:Y:S01]  /*8e50*/  HGMMA.64x128x16.F32.BF16 R88, R172, gdesc[UR8].tnspB, R88, gsb0 ;  /* 0x41e00008ac587df0 */ /* 0x000fe20008001858 */
[----:B------:R-:W-:Y:S01]  /*8e60*/  UIADD3 UR10, UR4, 0x180, URZ ;  /* 0x00000180040a7890 */ /* 0x000fe2000fffe03f */
[----:B--2---:R-:W-:Y:S01]  /*8e70*/  FMNMX.FTZ R31, R46, R31, !PT ;  /* 0x0000001f2e1f7209 */ /* 0x004fe20007810000 */
[----:B------:R-:W-:-:S04]  /*8e80*/  UMOV UR11, 0x40000040 ;  /* 0x40000040000b7882 */ /* 0x000fc80000000000 */
[----:B------:R-:W1:Y:S08]  /*8e90*/  MUFU.TANH R178, R178 ;  /* 0x000000b200b27308 */ /* 0x000e700000002400 */
[----:B------:R-:W2:Y:S08]  /*8ea0*/  MUFU.TANH R176, R176 ;  /* 0x000000b000b07308 */ /* 0x000eb00000002400 */
[----:B------:R-:W3:Y:S01]  /*8eb0*/  MUFU.TANH R48, R48 ;  /* 0x0000003000307308 */ /* 0x000ee20000002400 */
[----:B-1----:R-:W-:-:S04]  /*8ec0*/  FMNMX.FTZ R5, R178, R5, !PT ;  /* 0x00000005b2057209 */ /* 0x002fc80007810000 */
[----:B------:R-:W-:-:S03]  /*8ed0*/  FMNMX.FTZ R5, R204, R5, !PT ;  /* 0x00000005cc057209 */ /* 0x000fc60007810000 */
[----:B------:R-:W1:Y:S01]  /*8ee0*/  MUFU.TANH R50, R50 ;  /* 0x0000003200327308 */ /* 0x000e620000002400 */
[----:B------:R-:W-:Y:S02]  /*8ef0*/  FMNMX.FTZ R5, R206, R5, !PT ;  /* 0x00000005ce057209 */ /* 0x000fe40007810000 */
[----:B--2---:R-:W-:Y:S02]  /*8f00*/  FMNMX.FTZ R31, R176, R31, !PT ;  /* 0x0000001fb01f7209 */ /* 0x004fe40007810000 */
[----:B------:R-:W-:-:S03]  /*8f10*/  FMNMX.FTZ R5, R208, R5, !PT ;  /* 0x00000005d0057209 */ /* 0x000fc60007810000 */
[----:B------:R-:W2:Y:S01]  /*8f20*/  MUFU.TANH R52, R52 ;  /* 0x0000003400347308 */ /* 0x000ea20000002400 */
[----:B------:R-:W-:Y:S02]  /*8f30*/  FMNMX.FTZ R5, R210, R5, !PT ;  /* 0x00000005d2057209 */ /* 0x000fe40007810000 */
[----:B---3--:R-:W-:Y:S02]  /*8f40*/  FMNMX.FTZ R33, R48, R31, !PT ;  /* 0x0000001f30217209 */ /* 0x008fe40007810000 */
[----:B------:R-:W-:-:S03]  /*8f50*/  FMNMX.FTZ R5, R212, R5, !PT ;  /* 0x00000005d4057209 */ /* 0x000fc60007810000 */
[----:B------:R-:W3:Y:S01]  /*8f60*/  MUFU.TANH R54, R54 ;  /* 0x0000003600367308 */ /* 0x000ee20000002400 */
[----:B------:R-:W-:Y:S02]  /*8f70*/  FMNMX.FTZ R5, R214, R5, !PT ;  /* 0x00000005d6057209 */ /* 0x000fe40007810000 */
[----:B-1----:R-:W-:Y:S02]  /*8f80*/  FMNMX.FTZ R33, R50, R33, !PT ;  /* 0x0000002132217209 */ /* 0x002fe40007810000 */
[----:B------:R-:W-:-:S03]  /*8f90*/  FMNMX.FTZ R5, R216, R5, !PT ;  /* 0x00000005d8057209 */ /* 0x000fc60007810000 */
[----:B------:R-:W1:Y:S01]  /*8fa0*/  MUFU.TANH R56, R56 ;  /* 0x0000003800387308 */ /* 0x000e620000002400 */
[----:B------:R-:W-:Y:S02]  /*8fb0*/  FMNMX.FTZ R5, R218, R5, !PT ;  /* 0x00000005da057209 */ /* 0x000fe40007810000 */
[----:B--2---:R-:W-:-:S05]  /*8fc0*/  FMNMX.FTZ R33, R52, R33, !PT ;  /* 0x0000002134217209 */ /* 0x004fca0007810000 */
[----:B------:R-:W2:Y:S01]  /*8fd0*/  MUFU.TANH R58, R58 ;  /* 0x0000003a003a7308 */ /* 0x000ea20000002400 */
[----:B---3--:R-:W-:-:S07]  /*8fe0*/  FMNMX.FTZ R33, R54, R33, !PT ;  /* 0x0000002136217209 */ /* 0x008fce0007810000 */
[----:B------:R-:W3:Y:S01]  /*8ff0*/  MUFU.TANH R60, R60 ;  /* 0x0000003c003c7308 */ /* 0x000ee20000002400 */
[----:B-1----:R-:W-:-:S07]  /*9000*/  FMNMX.FTZ R35, R56, R33, !PT ;  /* 0x0000002138237209 */ /* 0x002fce0007810000 */
[----:B------:R-:W1:Y:S01]  /*9010*/  MUFU.TANH R62, R62 ;  /* 0x0000003e003e7308 */ /* 0x000e620000002400 */
[----:B--2---:R-:W-:-:S07]  /*9020*/  FMNMX.FTZ R35, R58, R35, !PT ;  /* 0x000000233a237209 */ /* 0x004fce0007810000 */
[----:B------:R-:W2:Y:S01]  /*9030*/  MUFU.TANH R64, R64 ;  /* 0x0000004000407308 */ /* 0x000ea20000002400 */
[----:B---3--:R-:W-:-:S07]  /*9040*/  FMNMX.FTZ R35, R60, R35, !PT ;  /* 0x000000233c237209 */ /* 0x008fce0007810000 */
[----:B------:R-:W3:Y:S01]  /*9050*/  MUFU.TANH R66, R66 ;  /* 0x0000004200427308 */ /* 0x000ee20000002400 */
[----:B-1----:R-:W-:-:S07]  /*9060*/  FMNMX.FTZ R35, R62, R35, !PT ;  /* 0x000000233e237209 */ /* 0x002fce0007810000 */
[----:B------:R-:W-:Y:S01]  /*9070*/  MUFU.TANH R72, R72 ;  /* 0x0000004800487308 */ /* 0x000fe20000002400 */
[----:B--2---:R-:W-:-:S07]  /*9080*/  FMNMX.FTZ R39, R64, R35, !PT ;  /* 0x0000002340277209 */ /* 0x004fce0007810000 */
[----:B------:R-:W-:Y:S01]  /*9090*/  MUFU.TANH R74, R74 ;  /* 0x0000004a004a7308 */ /* 0x000fe20000002400 */
[----:B---3--:R-:W-:-:S07]  /*90a0*/  FMNMX.FTZ R39, R66, R39, !PT ;  /* 0x0000002742277209 */ /* 0x008fce0007810000 */
        /* <DEDUP_REMOVED lines=12> */
[----:B------:R-:W-:-:S05]  /*9170*/  UMOV UR11, 0x40000040 ;  /* 0x40000040000b7882 */ /* 0x000fca0000000000 */
[----:B------:R-:W1:Y:S08]  /*9180*/  MUFU.TANH R172, R172 ;  /* 0x000000ac00ac7308 */ /* 0x000e700000002400 */
        /* <DEDUP_REMOVED lines=9> */
[----:B------:R-:W-:-:S04]  /*9220*/  FMNMX.FTZ R5, R224, R5, !PT ;  /* 0x00000005e0057209 */ /* 0x000fc80007810000 */
[----:B------:R-:W-:Y:S02]  /*9230*/  FMNMX.FTZ R5, R226, R5, !PT ;  /* 0x00000005e2057209 */ /* 0x000fe40007810000 */
[----:B-1----:R-:W-:Y:S02]  /*9240*/  FMNMX.FTZ R39, R70, R39, !PT ;  /* 0x0000002746277209 */ /* 0x002fe40007810000 */
        /* <DEDUP_REMOVED lines=9> */
[----:B------:R-:W-:-:S03]  /*92e0*/  FMNMX.FTZ R43, R80, R41, !PT ;  /* 0x00000029502b7209 */ /* 0x000fc60007810000 */
[----:B------:R-:W1:Y:S01]  /*92f0*/  SHFL.BFLY PT, R2, R5, 0x2, 0x1f ;  /* 0x0c401f0005027f89 */ /* 0x000e6200000e0000 */
[----:B------:R-:W-:-:S04]  /*9300*/  FMNMX.FTZ R43, R82, R43, !PT ;  /* 0x0000002b522b7209 */ /* 0x000fc80007810000 */
[----:B--2---:R-:W-:Y:S02]  /*9310*/  FMNMX.FTZ R43, R86, R43, !PT ;  /* 0x0000002b562b7209 */ /* 0x004fe40007810000 */
        /* <DEDUP_REMOVED lines=11> */
[----:B------:R-:W-:Y:S01]  /*93d0*/  MUFU.EX2 R31, R0 ;  /* 0x00000000001f7308 */ /* 0x000fe20000000800 */
[-C--:B------:R-:W-:Y:S01]  /*93e0*/  FMUL.FTZ R2, R2, R5.reuse ;  /* 0x0000000502027220 */ /* 0x080fe20000410000 */
[----:B------:R-:W-:Y:S02]  /*93f0*/  WARPGROUP.DEPBAR.LE gsb0, 0x0 ;  /* 0x00008000000079c5 */ /* 0x000fe40000010000 */
[----:B------:R-:W-:Y:S01]  /*9400*/  WARPGROUP.ARRIVE ;  /* 0x00000000000079c5 */ /* 0x000fe20000000000 */
[----:B------:R-:W-:Y:S01]  /*9410*/  FMUL.FTZ R168, R87, UR5 ;  /* 0x0000000557a87c20 */ /* 0x000fe20008410000 */
[-CC-:B------:R-:W-:Y:S01]  /*9420*/  FFMA.FTZ R170, R14, R5.reuse, -R37.reuse ;  /* 0x000000050eaa7223 */ /* 0x180fe20000010825 */
[-CC-:B------:R-:W-:Y:S01]  /*9430*/  FFMA.FTZ R21, R26, R5.reuse, -R37.reuse ;  /* 0x000000051a157223 */ /* 0x180fe20000010825 */
[----:B------:R1:W-:Y:S01]  /*9440*/  MUFU.EX2 R27, R194 ;  /* 0x000000c2001b7308 */ /* 0x0003e20000000800 */
[-CC-:B------:R-:W-:Y:S01]  /*9450*/  FFMA.FTZ R44, R202, R5.reuse, -R37.reuse ;  /* 0x00000005ca2c7223 */ /* 0x180fe20000010825 */
[----:B------:R-:W-:Y:S01]  /*9460*/  HGMMA.64x128x16.F32.BF16 R88, R164, gdesc[UR8].tnspB, R88, gsb0 ;  /* 0x41e00008a4587df0 */ /* 0x000fe20008001858 */
[----:B------:R-:W-:Y:S01]  /*9470*/  UIADD3 UR10, UR4, 0x280, URZ ;  /* 0x00000280040a7890 */ /* 0x000fe2000fffe03f */
[-CC-:B------:R-:W-:Y:S01]  /*9480*/  FFMA.FTZ R53, R84, R5.reuse, -R37.reuse ;  /* 0x0000000554357223 */ /* 0x180fe20000010825 */
[----:B------:R-:W-:Y:S01]  /*9490*/  UMOV UR11, 0x40000040 ;  /* 0x40000040000b7882 */ /* 0x000fe20000000000 */
[-CC-:B------:R-:W-:Y:S01]  /*94a0*/  FFMA.FTZ R26, R180, R5.reuse, -R37.reuse ;  /* 0x00000005b41a7223 */ /* 0x180fe20000010825 */
[-CC-:B------:R-:W-:Y:S01]  /*94b0*/  FFMA.FTZ R25, R182, R5.reuse, -R37.reuse ;  /* 0x00000005b6197223 */ /* 0x180fe20000010825 */
[----:B------:R-:W2:Y:S01]  /*94c0*/  MUFU.TANH R168, R168 ;  /* 0x000000a800a87308 */ /* 0x000ea20000002400 */
[-CC-:B-1----:R-:W-:Y:S01]  /*94d0*/  FFMA.FTZ R194, R204, R5.reuse, -R37.reuse ;  /* 0x00000005ccc27223 */ /* 0x182fe20000010825 */
        /* <DEDUP_REMOVED lines=9> */
[----:B------:R-:W-:-:S05]  /*9570*/  FFMA.FTZ R84, R234, R5, -R37 ;  /* 0x00000005ea547223 */ /* 0x000fca0000010825 */
[----:B------:R3:W-:Y:S01]  /*9580*/  MUFU.EX2 R35, R206 ;  /* 0x000000ce00237308 */ /* 0x0007e20000000800 */
[----:B--2---:R-:W-:Y:S01]  /*9590*/  FMNMX.FTZ R0, R168, R43, !PT ;  /* 0x0000002ba8007209 */ /* 0x004fe20007810000 */
[-CC-:B------:R-:W-:Y:S01]  /*95a0*/  FFMA.FTZ R43, R218, R5.reuse, -R37.reuse ;  /* 0x00000005da2b7223 */ /* 0x180fe20000010825 */
[----:B-1----:R-:W-:-:S03]  /*95b0*/  FFMA.FTZ R198, R172, R5, -R37 ;  /* 0x00000005acc67223 */ /* 0x002fc60000010825 */
[----:B------:R-:W1:Y:S02]  /*95c0*/  SHFL.BFLY PT, R49, R0, 0x2, 0x1f ;  /* 0x0c401f0000317f89 */ /* 0x000e6400000e0000 */
[----:B------:R-:W-:Y:S01]  /*95d0*/  MUFU.EX2 R2, R2 ;  /* 0x0000000200027308 */ /* 0x000fe20000000800 */
[----:B---3--:R-:W-:-:S07]  /*95e0*/  FFMA.FTZ R206, R232, R5, -R37 ;  /* 0x00000005e8ce7223 */ /* 0x008fce0000010825 */
[----:B------:R-:W-:Y:S08]  /*95f0*/  MUFU.EX2 R15, R15 ;  /* 0x0000000f000f7308 */ /* 0x000ff00000000800 */
[----:B------:R-:W2:Y:S01]  /*9600*/  MUFU.EX2 R170, R170 ;  /* 0x000000aa00aa7308 */ /* 0x000ea20000000800 */
[----:B-1----:R-:W-:Y:S01]  /*9610*/  FMNMX.FTZ R55, R0, R49, !PT ;  /* 0x0000003100377209 */ /* 0x002fe20007810000 */
[----:B------:R-:W-:-:S06]  /*9620*/  FFMA.FTZ R49, R226, R5, -R37 ;  /* 0x00000005e2317223 */ /* 0x000fcc0000010825 */
[----:B------:R-:W-:Y:S01]  /*9630*/  MUFU.EX2 R21, R21 ;  /* 0x0000001500157308 */ /* 0x000fe20000000800 */
[----:B------:R-:W1:Y:S07]  /*9640*/  SHFL.BFLY PT, R14, R55, 0x1, 0x1f ;  /* 0x0c201f00370e7f89 */ /* 0x000e6e00000e0000 */
[----:B------:R-:W3:Y:S01]  /*9650*/  MUFU.EX2 R26, R26 ;  /* 0x0000001a001a7308 */ /* 0x000ee20000000800 */
[----:B--2---:R-:W-:-:S07]  /*9660*/  F2FP.BF16.F32.PACK_AB R180, R170, R15 ;  /* 0x0000000faab4723e */ /* 0x004fce00000010ff */
[----:B------:R-:W-:Y:S08]  /*9670*/  MUFU.EX2 R25, R25 ;  /* 0x0000001900197308 */ /* 0x000ff00000000800 */
[----:B------:R-:W-:Y:S01]  /*9680*/  MUFU.EX2 R44, R44 ;  /* 0x0000002c002c7308 */ /* 0x000fe20000000800 */
[----:B---3--:R-:W-:Y:S02]  /*9690*/  F2FP.BF16.F32.PACK_AB R182, R26, R21 ;  /* 0x000000151ab6723e */ /* 0x008fe400000010ff */
[----:B-1----:R-:W-:-:S05]  /*96a0*/  FMNMX.FTZ R14, R55, R14, !PT ;  /* 0x0000000e370e7209 */ /* 0x002fca0007810000 */
[C---:B------:R-:W-:Y:S01]  /*96b0*/  FADD.FTZ R0, -R14.reuse, R13 ;  /* 0x0000000d0e007221 */ /* 0x040fe20000010100 */
[-C--:B------:R-:W-:Y:S01]  /*96c0*/  FMUL.FTZ R13, R14, R5.reuse ;  /* 0x000000050e0d7220 */ /* 0x080fe20000410000 */
[----:B------:R-:W-:Y:S02]  /*96d0*/  MUFU.EX2 R33, R178 ;  /* 0x000000b200217308 */ /* 0x000fe40000000800 */
[-C--:B------:R-:W-:Y:S01]  /*96e0*/  FMUL.FTZ R0, R0, R5.reuse ;  /* 0x0000000500007220 */ /* 0x080fe20000410000 */
[-CC-:B------:R-:W-:Y:S01]  /*96f0*/  FFMA.FTZ R181, R20, R5.reuse, -R13.reuse ;  /* 0x0000000514b57223 */ /* 0x180fe2000001080d */
[-CC-:B------:R-:W-:Y:S01]  /*9700*/  FFMA.FTZ R20, R24, R5.reuse, -R13.reuse ;  /* 0x0000000518147223 */ /* 0x180fe2000001080d */
[-CC-:B------:R-:W-:Y:S01]  /*9710*/  FFMA.FTZ R183, R28, R5.reuse, -R13.reuse ;  /* 0x000000051cb77223 */ /* 0x180fe2000001080d */
[-CC-:B------:R-:W-:Y:S01]  /*9720*/  FFMA.FTZ R24, R30, R5.reuse, -R13.reuse ;  /* 0x000000051e187223 */ /* 0x180fe2000001080d */
[-CC-:B------:R-:W-:Y:S01]  /*9730*/  FFMA.FTZ R177, R32, R5.reuse, -R13.reuse ;  /* 0x0000000520b17223 */ /* 0x180fe2000001080d */
[----:B------:R-:W-:Y:S01]  /*9740*/  MUFU.EX2 R0, R0 ;  /* 0x0000000000007308 */ /* 0x000fe20000000800 */
[-CC-:B------:R-:W-:Y:S01]  /*9750*/  FFMA.FTZ R32, R42, R5.reuse, -R13.reuse ;  /* 0x000000052a207223 */ /* 0x180fe2000001080d */
[----:B------:R-:W-:Y:S01]  /*9760*/  MOV R42, UR6 ;  /* 0x00000006002a7c02 */ /* 0x000fe20008000f00 */
[-CC-:B------:R-:W-:Y:S01]  /*9770*/  FFMA.FTZ R28, R34, R5.reuse, -R13.reuse ;  /* 0x00000005221c7223 */ /* 0x180fe2000001080d */
[-CC-:B------:R-:W-:Y:S01]  /*9780*/  FFMA.FTZ R179, R36, R5.reuse, -R13.reuse ;  /* 0x0000000524b37223 */ /* 0x180fe2000001080d */
[-CC-:B------:R-:W-:Y:S01]  /*9790*/  FFMA.FTZ R175, R46, R5.reuse, -R13.reuse ;  /* 0x000000052eaf7223 */ /* 0x180fe2000001080d */
[-CC-:B------:R-:W-:Y:S01]  /*97a0*/  FFMA.FTZ R30, R38, R5.reuse, -R13.reuse ;  /* 0x00000005261e7223 */ /* 0x180fe2000001080d */
[----:B------:R-:W-:Y:S01]  /*97b0*/  @!P1 VIADD R42, R42, 0x34860 ;  /* 0x000348602a2a9836 */ /* 0x000fe20000000000 */
[----:B------:R-:W1:Y:S01]  /*97c0*/  MUFU.EX2 R181, R181 ;  /* 0x000000b500b57308 */ /* 0x000e620000000800 */
[-CC-:B------:R-:W-:Y:S01]  /*97d0*/  FFMA.FTZ R173, R40, R5.reuse, -R13.reuse ;  /* 0x0000000528ad7223 */ /* 0x180fe2000001080d */
[-CC-:B------:R-:W-:Y:S01]  /*97e0*/  FFMA.FTZ R34, R176, R5.reuse, -R13.reuse ;  /* 0x00000005b0227223 */ /* 0x180fe2000001080d */
[-CC-:B------:R-:W-:Y:S01]  /*97f0*/  FFMA.FTZ R169, R48, R5.reuse, -R13.reuse ;  /* 0x0000000530a97223 */ /* 0x180fe2000001080d */
[----:B------:R-:W-:Y:S01]  /*9800*/  @!P1 PRMT R46, RZ, 0x654, R42 ;  /* 0x00000654ff2e9816 */ /* 0x000fe2000000002a */
[-CC-:B------:R-:W-:Y:S01]  /*9810*/  FFMA.FTZ R36, R50, R5.reuse, -R13.reuse ;  /* 0x0000000532247223 */ /* 0x180fe2000001080d */
[-CC-:B------:R-:W-:Y:S01]  /*9820*/  FFMA.FTZ R171, R52, R5.reuse, -R13.reuse ;  /* 0x0000000534ab7223 */ /* 0x180fe2000001080d */
[-CC-:B------:R-:W-:Y:S01]  /*9830*/  FFMA.FTZ R38, R54, R5.reuse, -R13.reuse ;  /* 0x0000000536267223 */ /* 0x180fe2000001080d */
[----:B------:R-:W2:Y:S01]  /*9840*/  MUFU.EX2 R20, R20 ;  /* 0x0000001400147308 */ /* 0x000ea20000000800 */
        /* <DEDUP_REMOVED lines=8> */
[----:B-1----:R-:W-:Y:S01]  /*98d0*/  FFMA.FTZ R3, R0, R3, R181 ;  /* 0x0000000300037223 */ /* 0x002fe200000100b5 */
[-CC-:B------:R-:W-:Y:S01]  /*98e0*/  FFMA.FTZ R76, R76, R5.reuse, -R13.reuse ;  /* 0x000000054c4c7223 */ /* 0x180fe2000001080d */
[-CC-:B------:R-:W-:Y:S01]  /*98f0*/  FFMA.FTZ R78, R78, R5.reuse, -R13.reuse ;  /* 0x000000054e4e7223 */ /* 0x180fe2000001080d */
[-CC-:B------:R-:W-:Y:S01]  /*9900*/  FFMA.FTZ R80, R80, R5.reuse, -R13.reuse ;  /* 0x0000000550507223 */ /* 0x180fe2000001080d */
[-CC-:B------:R-:W-:Y:S01]  /*9910*/  FFMA.FTZ R82, R82, R5.reuse, -R13.reuse ;  /* 0x0000000552527223 */ /* 0x180fe2000001080d */
[----:B------:R-:W-:Y:S01]  /*9920*/  FFMA.FTZ R86, R86, R5, -R13 ;  /* 0x0000000556567223 */ /* 0x000fe2000001080d */
[----:B------:R-:W-:Y:S01]  /*9930*/  F2FP.BF16.F32.PACK_AB R174, R44, R31 ;  /* 0x0000001f2cae723e */ /* 0x000fe200000010ff */
[----:B------:R-:W-:Y:S01]  /*9940*/  MUFU.EX2 R24, R24 ;  /* 0x0000001800187308 */ /* 0x000fe20000000800 */
[C---:B--2---:R-:W-:Y:S01]  /*9950*/  FADD.FTZ R42, R20.reuse, R3 ;  /* 0x00000003142a7221 */ /* 0x044fe20000010000 */
[----:B------:R-:W-:-:S06]  /*9960*/  F2FP.BF16.F32.PACK_AB R181, R20, R181 ;  /* 0x000000b514b5723e */ /* 0x000fcc00000010ff */
[----:B------:R-:W-:Y:S01]  /*9970*/  MUFU.EX2 R177, R177 ;  /* 0x000000b100b17308 */ /* 0x000fe20000000800 */
[----:B------:R-:W-:Y:S02]  /*9980*/  WARPGROUP.DEPBAR.LE gsb0, 0x0 ;  /* 0x00008000000079c5 */ /* 0x000fe40000010000 */
[----:B------:R-:W-:Y:S01]  /*9990*/  WARPGROUP.ARRIVE ;  /* 0x00000000000079c5 */ /* 0x000fe20000000000 */
[-CC-:B------:R-:W-:Y:S01]  /*99a0*/  FFMA.FTZ R164, R192, R5.reuse, -R37.reuse ;  /* 0x00000005c0a47223 */ /* 0x180fe20000010825 */
[-CC-:B------:R-:W-:Y:S01]  /*99b0*/  FFMA.FTZ R166, R196, R5.reuse, -R37.reuse ;  /* 0x00000005c4a67223 */ /* 0x180fe20000010825 */
[-CC-:B------:R-:W-:Y:S01]  /*99c0*/  FFMA.FTZ R192, R200, R5.reuse, -R37.reuse ;  /* 0x00000005c8c07223 */ /* 0x180fe20000010825 */
[-CC-:B------:R-:W-:Y:S01]  /*99d0*/  FFMA.FTZ R196, R208, R5.reuse, -R37.reuse ;  /* 0x00000005d0c47223 */ /* 0x180fe20000010825 */
[-C--:B------:R-:W-:Y:S01]  /*99e0*/  FFMA.FTZ R200, R220, R5.reuse, -R37 ;  /* 0x00000005dcc87223 */ /* 0x080fe20000010825 */
[----:B------:R-:W-:Y:S01]  /*99f0*/  HGMMA.64x128x16.F32.BF16 R88, R160, gdesc[UR8].tnspB, R88, gsb0 ;  /* 0x41e00008a0587df0 */ /* 0x000fe20008001858 */
[----:B------:R-:W-:Y:S01]  /*9a00*/  UIADD3 UR10, UR4, 0x300, URZ ;  /* 0x00000300040a7890 */ /* 0x000fe2000fffe03f */
[----:B------:R-:W1:Y:S01]  /*9a10*/  MUFU.EX2 R164, R164 ;  /* 0x000000a400a47308 */ /* 0x000e620000000800 */
[----:B------:R-:W-:Y:S01]  /*9a20*/  UMOV UR11, 0x40000040 ;  /* 0x40000040000b7882 */ /* 0x000fe20000000000 */
[----:B------:R-:W-:Y:S01]  /*9a30*/  UIADD3 UR4, UR4, 0x380, URZ ;  /* 0x0000038004047890 */ /* 0x000fe2000fffe03f */
[-CC-:B------:R-:W-:Y:S01]  /*9a40*/  FFMA.FTZ R165, R56, R5.reuse, -R13.reuse ;  /* 0x0000000538a57223 */ /* 0x180fe2000001080d */
[----:B------:R-:W-:-:S04]  /*9a50*/  FFMA.FTZ R167, R60, R5, -R13 ;  /* 0x000000053ca77223 */ /* 0x000fc8000001080d */
[----:B------:R-:W-:Y:S08]  /*9a60*/  MUFU.EX2 R28, R28 ;  /* 0x0000001c001c7308 */ /* 0x000ff00000000800 */
[----:B------:R-:W-:Y:S01]  /*9a70*/  MUFU.EX2 R179, R179 ;  /* 0x000000b300b37308 */ /* 0x000fe20000000800 */
[----:B-1----:R-:W-:-:S07]  /*9a80*/  F2FP.BF16.F32.PACK_AB R176, R164, R25 ;  /* 0x00000019a4b0723e */ /* 0x002fce00000010ff */
[----:B------:R-:W1:Y:S08]  /*9a90*/  MUFU.EX2 R166, R166 ;  /* 0x000000a600a67308 */ /* 0x000e700000000800 */
[----:B------:R-:W-:Y:S08]  /*9aa0*/  MUFU.EX2 R30, R30 ;  /* 0x0000001e001e7308 */ /* 0x000ff00000000800 */
[----:B------:R-:W-:Y:S01]  /*9ab0*/  MUFU.EX2 R173, R173 ;  /* 0x000000ad00ad7308 */ /* 0x000fe20000000800 */
[----:B-1----:R-:W-:-:S07]  /*9ac0*/  F2FP.BF16.F32.PACK_AB R178, R166, R27 ;  /* 0x0000001ba6b2723e */ /* 0x002fce00000010ff */
[----:B------:R-:W1:Y:S08]  /*9ad0*/  MUFU.EX2 R192, R192 ;  /* 0x000000c000c07308 */ /* 0x000e700000000800 */
[----:B------:R-:W-:Y:S08]  /*9ae0*/  MUFU.EX2 R32, R32 ;  /* 0x0000002000207308 */ /* 0x000ff00000000800 */
        /* <DEDUP_REMOVED lines=14> */
[----:B------:R-:W-:Y:S01]  /*9bd0*/  FFMA.FTZ R162, R216, R5, -R37 ;  /* 0x00000005d8a27223 */ /* 0x000fe20000010825 */
[----:B------:R-:W-:Y:S02]  /*9be0*/  IMAD.U32 R37, RZ, RZ, UR36 ;  /* 0x00000024ff257e24 */ /* 0x000fe4000f8e00ff */
[----:B------:R-:W-:Y:S01]  /*9bf0*/  MUFU.EX2 R40, R40 ;  /* 0x0000002800287308 */ /* 0x000fe20000000800 */
[----:B------:R-:W-:Y:S01]  /*9c00*/  HGMMA.64x128x16.F32.BF16 R88, R156, gdesc[UR8].tnspB, R88, gsb0 ;  /* 0x41e000089c587df0 */ /* 0x000fe20008001858 */
[----:B------:R-:W-:Y:S01]  /*9c10*/  UMOV UR10, UR4 ;  /* 0x00000004000a7c82 */ /* 0x000fe20008000000 */
[----:B------:R-:W-:Y:S01]  /*9c20*/  UMOV UR11, 0x40000040 ;  /* 0x40000040000b7882 */ /* 0x000fe20000000000 */
[----:B------:R-:W-:Y:S01]  /*9c30*/  @!P1 LEA R37, R37, UR38, 0x3 ;  /* 0x0000002625259c11 */ /* 0x000fe2000f8e18ff */
[----:B------:R-:W-:-:S03]  /*9c40*/  UIADD3 UR4, UR7, -0x1, URZ ;  /* 0xffffffff07047890 */ /* 0x000fc6000fffe03f */
[----:B------:R-:W-:Y:S01]  /*9c50*/  MUFU.EX2 R160, R160 ;  /* 0x000000a000a07308 */ /* 0x000fe20000000800 */
[----:B------:R-:W-:-:S03]  /*9c60*/  @!P1 VIADD R37, R37, 0x34840 ;  /* 0x0003484025259836 */ /* 0x000fc60000000000 */
[----:B------:R-:W-:Y:S01]  /*9c70*/  UMOV UR7, UR4 ;  /* 0x0000000400077c82 */ /* 0x000fe20008000000 */
[----:B------:R-:W-:Y:S01]  /*9c80*/  UMOV UR4, UR36 ;  /* 0x0000002400047c82 */ /* 0x000fe20008000000 */
[----:B------:R-:W-:Y:S02]  /*9c90*/  @!P1 PRMT R37, RZ, 0x654, R37 ;  /* 0x00000654ff259816 */ /* 0x000fe40000000025 */
        /* <DEDUP_REMOVED lines=8> */
[----:B------:R-:W-:Y:S01]  /*9d20*/  MUFU.EX2 R68, R68 ;  /* 0x0000004400447308 */ /* 0x000fe20000000800 */
[----:B-1----:R-:W-:-:S07]  /*9d30*/  F2FP.BF16.F32.PACK_AB R161, R66, R64 ;  /* 0x0000004042a1723e */ /* 0x002fce00000010ff */
[----:B------:R-:W-:Y:S08]  /*9d40*/  MUFU.EX2 R200, R200 ;  /* 0x000000c800c87308 */ /* 0x000ff00000000800 */
[----:B------:R-:W1:Y:S08]  /*9d50*/  MUFU.EX2 R70, R70 ;  /* 0x0000004600467308 */ /* 0x000e700000000800 */
[----:B------:R-:W-:Y:S08]  /*9d60*/  MUFU.EX2 R47, R47 ;  /* 0x0000002f002f7308 */ /* 0x000ff00000000800 */
[----:B------:R-:W-:Y:S01]  /*9d70*/  MUFU.EX2 R72, R72 ;  /* 0x0000004800487308 */ /* 0x000fe20000000800 */
[----:B-1----:R-:W-:-:S07]  /*9d80*/  F2FP.BF16.F32.PACK_AB R163, R70, R68 ;  /* 0x0000004446a3723e */ /* 0x002fce00000010ff */
[----:B------:R-:W1:Y:S08]  /*9d90*/  MUFU.EX2 R202, R202 ;  /* 0x000000ca00ca7308 */ /* 0x000e700000000800 */
[----:B------:R-:W2:Y:S08]  /*9da0*/  MUFU.EX2 R74, R74 ;  /* 0x0000004a004a7308 */ /* 0x000eb00000000800 */
[----:B------:R-:W-:Y:S01]  /*9db0*/  MUFU.EX2 R49, R49 ;  /* 0x0000003100317308 */ /* 0x000fe20000000800 */
[----:B------:R-:W-:-:S02]  /*9dc0*/  WARPGROUP.DEPBAR.LE gsb0, 0x0 ;  /* 0x00008000000079c5 */ /* 0x000fc40000010000 */
[----:B------:R-:W-:-:S05]  /*9dd0*/  WARPGROUP.ARRIVE ;  /* 0x00000000000079c5 */ /* 0x000fca0000000000 */
[----:B------:R-:W-:Y:S01]  /*9de0*/  MUFU.EX2 R76, R76 ;  /* 0x0000004c004c7308 */ /* 0x000fe20000000800 */
[----:B-1----:R-:W-:Y:S02]  /*9df0*/  F2FP.BF16.F32.PACK_AB R156, R202, R47 ;  /* 0x0000002fca9c723e */ /* 0x002fe400000010ff */
[----:B--2---:R-:W-:Y:S01]  /*9e00*/  F2FP.BF16.F32.PACK_AB R157, R74, R72 ;  /* 0x000000484a9d723e */ /* 0x004fe200000010ff */
[----:B------:R-:W-:Y:S04]  /*9e10*/  HGMMA.64x128x16.F32.BF16 R88, R152, gdesc[UR8].tnspB, R88, gsb0 ;  /* 0x41e0000898587df0 */ /* 0x000fe80008001858 */
[----:B------:R-:W1:Y:S08]  /*9e20*/  MUFU.EX2 R204, R204 ;  /* 0x000000cc00cc7308 */ /* 0x000e700000000800 */
[----:B------:R-:W2:Y:S08]  /*9e30*/  MUFU.EX2 R78, R78 ;  /* 0x0000004e004e7308 */ /* 0x000eb00000000800 */
[----:B------:R-:W-:Y:S01]  /*9e40*/  MUFU.EX2 R51, R51 ;  /* 0x0000003300337308 */ /* 0x000fe20000000800 */
[----:B-1----:R-:W-:-:S07]  /*9e50*/  F2FP.BF16.F32.PACK_AB R158, R204, R49 ;  /* 0x00000031cc9e723e */ /* 0x002fce00000010ff */
[----:B------:R-:W-:Y:S01]  /*9e60*/  MUFU.EX2 R80, R80 ;  /* 0x0000005000507308 */ /* 0x000fe20000000800 */
[----:B--2---:R-:W-:-:S07]  /*9e70*/  F2FP.BF16.F32.PACK_AB R159, R78, R76 ;  /* 0x0000004c4e9f723e */ /* 0x004fce00000010ff */
[----:B------:R-:W1:Y:S08]  /*9e80*/  MUFU.EX2 R206, R206 ;  /* 0x000000ce00ce7308 */ /* 0x000e700000000800 */
[----:B------:R-:W2:Y:S08]  /*9e90*/  MUFU.EX2 R82, R82 ;  /* 0x0000005200527308 */ /* 0x000eb00000000800 */
[----:B------:R-:W-:Y:S08]  /*9ea0*/  MUFU.EX2 R53, R53 ;  /* 0x0000003500357308 */ /* 0x000ff00000000800 */
[----:B------:R-:W-:Y:S08]  /*9eb0*/  MUFU.EX2 R86, R86 ;  /* 0x0000005600567308 */ /* 0x000ff00000000800 */
[----:B------:R-:W3:Y:S01]  /*9ec0*/  MUFU.EX2 R84, R84 ;  /* 0x0000005400547308 */ /* 0x000ee20000000800 */
[----:B------:R-:W-:-:S02]  /*9ed0*/  WARPGROUP.DEPBAR.LE gsb0, 0x0 ;  /* 0x00008000000079c5 */ /* 0x000fc40000010000 */
[----:B------:R4:W-:Y:S01]  /*9ee0*/  @!P1 SYNCS.ARRIVE.TRANS64.RED.A1T0 RZ, [R37+URZ], RZ ;  /* 0x000000ff25ff99a7 */ /* 0x0009e2000810043f */
[----:B-1----:R-:W-:Y:S02]  /*9ef0*/  F2FP.BF16.F32.PACK_AB R152, R206, R51 ;  /* 0x00000033ce98723e */ /* 0x002fe400000010ff */
[----:B--2---:R-:W-:Y:S02]  /*9f00*/  F2FP.BF16.F32.PACK_AB R153, R82, R80 ;  /* 0x000000505299723e */ /* 0x004fe400000010ff */
[----:B---3--:R-:W-:Y:S01]  /*9f10*/  F2FP.BF16.F32.PACK_AB R154, R84, R53 ;  /* 0x00000035549a723e */ /* 0x008fe200000010ff */
[----:B----4-:R-:W-:Y:S01]  /*9f20*/  FFMA.FTZ R37, R2, R4, R15 ;  /* 0x0000000402257223 */ /* 0x010fe2000001000f */
[----:B------:R1:W-:Y:S03]  /*9f30*/  @!P1 SYNCS.ARRIVE.TRANS64.RED.A1T0 RZ, [R46+URZ], RZ ;  /* 0x000000ff2eff99a7 */ /* 0x0003e6000810043f */
[----:B------:R-:W-:Y:S01]  /*9f40*/  FADD.FTZ R4, R170, R37 ;  /* 0x00000025aa047221 */ /* 0x000fe20000010000 */
[----:B------:R-:W-:Y:S01]  /*9f50*/  FADD.FTZ R37, R183, R42 ;  /* 0x0000002ab7257221 */ /* 0x000fe20000010000 */
[----:B------:R-:W-:-:S02]  /*9f60*/  F2FP.BF16.F32.PACK_AB R183, R24, R183 ;  /* 0x000000b718b7723e */ /* 0x000fc400000010ff */
[----:B------:R-:W-:Y:S01]  /*9f70*/  FADD.FTZ R3, R21, R4 ;  /* 0x0000000415037221 */ /* 0x000fe20000010000 */
[----:B-1----:R-:W-:Y:S01]  /*9f80*/  FADD.FTZ R46, R24, R37 ;  /* 0x00000025182e7221 */ /* 0x002fe20000010000 */
[-CC-:B------:R-:W-:Y:S01]  /*9f90*/  FFMA.FTZ R4, R62, R5.reuse, -R13.reuse ;  /* 0x000000053e047223 */ /* 0x180fe2000001080d */
[----:B------:R-:W-:Y:S01]  /*9fa0*/  FFMA.FTZ R13, R168, R5, -R13 ;  /* 0x00000005a80d7223 */ /* 0x000fe2000001080d */
[----:B------:R-:W-:Y:S01]  /*9fb0*/  FADD.FTZ R42, R26, R3 ;  /* 0x000000031a2a7221 */ /* 0x000fe20000010000 */
[----:B------:R-:W-:Y:S01]  /*9fc0*/  FADD.FTZ R37, R177, R46 ;  /* 0x0000002eb1257221 */ /* 0x000fe20000010000 */
[C---:B------:R-:W-:Y:S02]  /*9fd0*/  F2FP.BF16.F32.PACK_AB R177, R28.reuse, R177 ;  /* 0x000000b11cb1723e */ /* 0x040fe400000010ff */
[----:B------:R-:W-:Y:S01]  /*9fe0*/  FADD.FTZ R3, R25, R42 ;  /* 0x0000002a19037221 */ /* 0x000fe20000010000 */
[----:B------:R-:W-:Y:S01]  /*9ff0*/  FADD.FTZ R46, R28, R37 ;  /* 0x000000251c2e7221 */ /* 0x000fe20000010000 */
[----:B------:R-:W-:Y:S01]  /*a000*/  MUFU.EX2 R4, R4 ;  /* 0x0000000400047308 */ /* 0x000fe20000000800 */
[----:B------:R-:W-:Y:S01]  /*a010*/  F2FP.BF16.F32.PACK_AB R168, R194, R33 ;  /* 0x00000021c2a8723e */ /* 0x000fe200000010ff */
[----:B------:R-:W-:Y:S01]  /*a020*/  FADD.FTZ R42, R164, R3 ;  /* 0x00000003a42a7221 */ /* 0x000fe20000010000 */
[----:B------:R-:W-:Y:S01]  /*a030*/  FADD.FTZ R37, R179, R46 ;  /* 0x0000002eb3257221 */ /* 0x000fe20000010000 */
[----:B------:R-:W-:-:S02]  /*a040*/  F2FP.BF16.F32.PACK_AB R164, R160, R39 ;  /* 0x00000027a0a4723e */ /* 0x000fc400000010ff */
[----:B------:R-:W-:Y:S01]  /*a050*/  FADD.FTZ R3, R27, R42 ;  /* 0x0000002a1b037221 */ /* 0x000fe20000010000 */
[C---:B------:R-:W-:Y:S01]  /*a060*/  FADD.FTZ R46, R30.reuse, R37 ;  /* 0x000000251e2e7221 */ /* 0x040fe20000010000 */
[----:B------:R-:W1:Y:S01]  /*a070*/  MUFU.EX2 R13, R13 ;  /* 0x0000000d000d7308 */ /* 0x000e620000000800 */
[----:B------:R-:W-:Y:S01]  /*a080*/  F2FP.BF16.F32.PACK_AB R179, R30, R179 ;  /* 0x000000b31eb3723e */ /* 0x000fe200000010ff */
[----:B------:R-:W-:Y:S01]  /*a090*/  FADD.FTZ R42, R166, R3 ;  /* 0x00000003a62a7221 */ /* 0x000fe20000010000 */
[----:B------:R-:W-:Y:S01]  /*a0a0*/  FADD.FTZ R37, R173, R46 ;  /* 0x0000002ead257221 */ /* 0x000fe20000010000 */
[----:B------:R-:W-:Y:S02]  /*a0b0*/  F2FP.BF16.F32.PACK_AB R166, R162, R41 ;  /* 0x00000029a2a6723e */ /* 0x000fe400000010ff */
[----:B------:R-:W-:Y:S01]  /*a0c0*/  FADD.FTZ R3, R29, R42 ;  /* 0x0000002a1d037221 */ /* 0x000fe20000010000 */
[C---:B------:R-:W-:Y:S01]  /*a0d0*/  FADD.FTZ R46, R32.reuse, R37 ;  /* 0x00000025202e7221 */ /* 0x040fe20000010000 */
        /* <DEDUP_REMOVED lines=9> */
[----:B-1----:R-:W-:-:S02]  /*a170*/  F2FP.BF16.F32.PACK_AB R155, R13, R86 ;  /* 0x000000560d9b723e */ /* 0x002fc400000010ff */
[----:B------:R-:W-:Y:S01]  /*a180*/  FADD.FTZ R3, R33, R42 ;  /* 0x0000002a21037221 */ /* 0x000fe20000010000 */
[C---:B------:R-:W-:Y:S01]  /*a190*/  FADD.FTZ R26, R36.reuse, R15 ;  /* 0x0000000f241a7221 */ /* 0x040fe20000010000 */
        /* <DEDUP_REMOVED lines=40> */
[----:B------:R-:W-:-:S04]  /*a420*/  FADD.FTZ R3, R53, R4 ;  /* 0x0000000435037221 */ /* 0x000fc80000010000 */
[----:B------:R-:W-:Y:S01]  /*a430*/  FADD.FTZ R4, R84, R3 ;  /* 0x0000000354047221 */ /* 0x000fe20000010000 */
[----:B------:R-:W-:Y:S01]  /*a440*/  FADD.FTZ R3, R13, R15 ;  /* 0x0000000f0d037221 */ /* 0x000fe20000010000 */
[----:B------:R-:W-:Y:S01]  /*a450*/  IMAD.MOV.U32 R13, RZ, RZ, R14 ;  /* 0x000000ffff0d7224 */ /* 0x000fe200078e000e */
[----:B------:R-:W-:Y:S01]  /*a460*/  MOV R15, R12 ;  /* 0x0000000c000f7202 */ /* 0x000fe20000000f00 */
[----:B------:R-:W-:Y:S06]  /*a470*/  @P2 BRA `(.L_x_1892) ;  /* 0xffffffd400c02947 */ /* 0x000fec000383ffff */
.L_x_1883:
        /* <DEDUP_REMOVED lines=67> */
.L_x_1893:
[----:B------:R-:W-:Y:S01]  /*a8b0*/  ULEA UR5, UR36, UR38, 0x3 ;  /* 0x0000002624057291 */ /* 0x000fe2000f8e183f */
[----:B------:R-:W-:-:S05]  /*a8c0*/  IMAD.U32 R0, RZ, RZ, UR46 ;  /* 0x0000002eff007e24 */ /* 0x000fca000f8e00ff */
[----:B------:R-:W-:-:S04]  /*a8d0*/  SHF.L.U32 R0, R0, 0x1f, RZ ;  /* 0x0000001f00007819 */ /* 0x000fc800000006ff */
[----:B------:R1:W2:Y:S01]  /*a8e0*/  SYNCS.PHASECHK.TRANS64.TRYWAIT P2, [UR5+0x34850], R0 ;  /* 0x03485000ff0075a7 */ /* 0x0002a20008040145 */
[----:B------:R-:W-:Y:S05]  /*a8f0*/  @!P0 BRA `(.L_x_1894) ;  /* 0x0000000000048947 */ /* 0x000fea0003800000 */
[----:B------:R-:W-:Y:S01]  /*a900*/  BPT.TRAP 0x1 ;  /* 0x000000040000795c */ /* 0x000fe20000300000 */
.L_x_1894:
[----:B--2---:R-:W-:Y:S05]  /*a910*/  @P2 BRA `(.L_x_1895) ;  /* 0x0000000000082947 */ /* 0x004fea0003800000 */
[----:B------:R-:W2:Y:S02]  /*a920*/  SYNCS.PHASECHK.TRANS64.TRYWAIT P0, [UR5+0x34850], R0 ;  /* 0x03485000ff0075a7 */ /* 0x000ea40008000145 */
[----:B--2---:R-:W-:Y:S05]  /*a930*/  @!P0 BRA `(.L_x_1896) ;  /* 0x0000004c00848947 */ /* 0x004fea0003800000 */
.L_x_1895:
[----:B------:R-:W-:Y:S01]  /*a940*/  UIADD3 UR38, UR38, 0x400, URZ ;  /* 0x0000040026267890 */ /* 0x000fe2000fffe03f */
[----:B------:R-:W-:Y:S01]  /*a950*/  WARPGROUP.ARRIVE ;  /* 0x00000000000079c5 */ /* 0x000fe20000000000 */
[----:B------:R-:W-:Y:S01]  /*a960*/  UMOV UR7, 0x40000040 ;  /* 0x4000004000077882 */ /* 0x000fe20000000000 */
[----:B--2---:R-:W2:Y:S01]  /*a970*/  SHFL.BFLY PT, R7, R4, 0x2, 0x1f ;  /* 0x0c401f0004077f89 */ /* 0x004ea200000e0000 */
[----:B------:R-:W-:Y:S01]  /*a980*/  USHF.R.U32.HI UR38, URZ, 0x4, UR38 ;  /* 0x000000043f267899 */ /* 0x000fe20008011626 */
[----:B------:R-:W-:Y:S02]  /*a990*/  MOV R11, RZ ;  /* 0x000000ff000b7202 */ /* 0x000fe40000000f00 */
[----:B-1----:R-:W1:Y:S01]  /*a9a0*/  SHFL.BFLY PT, R0, R3, 0x2, 0x1f ;  /* 0x0c401f0003007f89 */ /* 0x002e6200000e0000 */
[----:B------:R-:W-:Y:S01]  /*a9b0*/  ULOP3.LUT UR38, UR38, 0x3fff, URZ, 0xc0, !UPT ;  /* 0x00003fff26267892 */ /* 0x000fe2000f8ec03f */
[----:B------:R-:W-:-:S03]  /*a9c0*/  R2UR UR8, R186 ;  /* 0x00000000ba0872ca */ /* 0x000fc600000e0000 */
[----:B------:R-:W-:-:S04]  /*a9d0*/  ULOP3.LUT UR4, UR38, 0x4000000, URZ, 0xfc, !UPT ;  /* 0x0400000026047892 */ /* 0x000fc8000f8efc3f */
[----:B------:R-:W-:Y:S02]  /*a9e0*/  ULEA UR4, UR36, UR4, 0xb ;  /* 0x0000000424047291 */ /* 0x000fe4000f8e583f */
[----:B------:R-:W-:-:S04]  /*a9f0*/  UIADD3 UR36, UR36, 0x1, URZ ;  /* 0x0000000124247890 */ /* 0x000fc8000fffe03f */
[----:B------:R-:W-:Y:S01]  /*aa00*/  UIADD3 UR8, UR8, 0x1, URZ ;  /* 0x0000000108087890 */ /* 0x000fe2000fffe03f */
[----:B------:R-:W-:Y:S01]  /*aa10*/  UMOV UR6, UR4 ;  /* 0x0000000400067c82 */ /* 0x000fe20008000000 */
[----:B------:R-:W-:Y:S01]  /*aa20*/  UISETP.NE.AND UP0, UPT, UR36, 0x2, UPT ;  /* 0x000000022400788c */ /* 0x000fe2000bf05270 */
[----:B------:R-:W-:Y:S01]  /*aa30*/  HGMMA.64x128x16.F32.BF16 R24, R180, gdesc[UR4].tnspB, R24, gsb0 ;  /* 0x41e00004b4187df0 */ /* 0x000fe20008001818 */
[----:B------:R-:W-:Y:S01]  /*aa40*/  UIADD3 UR6, UR4, 0x80, URZ ;  /* 0x0000008004067890 */ /* 0x000fe2000fffe03f */
[----:B--2---:R-:W-:Y:S01]  /*aa50*/  FADD.FTZ R7, R7, R4 ;  /* 0x0000000407077221 */ /* 0x004fe20000010000 */
[----:B------:R-:W-:Y:S01]  /*aa60*/  UMOV UR7, 0x40000040 ;  /* 0x4000004000077882 */ /* 0x000fe20000000000 */
[----:B------:R-:W-:Y:S02]  /*aa70*/  IMAD.MOV.U32 R4, RZ, RZ, RZ ;  /* 0x000000ffff047224 */ /* 0x000fe400078e00ff */
[----:B-1----:R-:W-:Y:S01]  /*aa80*/  FADD.FTZ R2, R0, R3 ;  /* 0x0000000300027221 */ /* 0x002fe20000010000 */
[----:B------:R-:W-:Y:S01]  /*aa90*/  IMAD.U32 R186, RZ, RZ, UR8 ;  /* 0x00000008ffba7e24 */ /* 0x000fe2000f8e00ff */
[----:B------:R-:W1:Y:S01]  /*aaa0*/  SHFL.BFLY PT, R0, R7, 0x1, 0x1f ;  /* 0x0c201f0007007f89 */ /* 0x000e6200000e0000 */
[----:B------:R-:W-:-:S03]  /*aab0*/  USEL UR36, UR36, URZ, UP0 ;  /* 0x0000003f24247287 */ /* 0x000fc60008000000 */
[----:B------:R-:W2:Y:S01]  /*aac0*/  SHFL.BFLY PT, R9, R2, 0x1, 0x1f ;  /* 0x0c201f0002097f89 */ /* 0x000ea200000e0000 */
[----:B-1----:R-:W-:Y:S01]  /*aad0*/  FADD.FTZ R10, R7, R0 ;  /* 0x00000000070a7221 */ /* 0x002fe20000010000 */
[----:B------:R-:W-:Y:S01]  /*aae0*/  MOV R7, UR5 ;  /* 0x0000000500077c02 */ /* 0x000fe20008000f00 */
[----:B------:R-:W-:Y:S02]  /*aaf0*/  IMAD.MOV.U32 R0, RZ, RZ, -0x800000 ;  /* 0xff800000ff007424 */ /* 0x000fe400078e00ff */
[----:B--2---:R-:W-:Y:S01]  /*ab00*/  FADD.FTZ R9, R2, R9 ;  /* 0x0000000902097221 */ /* 0x004fe20000010000 */
[----:B------:R-:W-:Y:S01]  /*ab10*/  FSETP.NE.FTZ.AND P0, PT, R10, RZ, PT ;  /* 0x000000ff0a00720b */ /* 0x000fe20003f15000 */
[----:B------:R-:W-:Y:S02]  /*ab20*/  @!P1 VIADD R7, R7, 0x34860 ;  /* 0x0003486007079836 */ /* 0x000fe40000000000 */
[----:B------:R-:W-:Y:S01]  /*ab30*/  IMAD.MOV.U32 R2, RZ, RZ, -0x800000 ;  /* 0xff800000ff027424 */ /* 0x000fe200078e00ff */
[----:B------:R-:W-:-:S02]  /*ab40*/  FSETP.NE.FTZ.AND P2, PT, R9, RZ, PT ;  /* 0x000000ff0900720b */ /* 0x000fc40003f55000 */
[----:B------:R-:W-:-:S07]  /*ab50*/  @!P1 PRMT R7, RZ, 0x654, R7 ;  /* 0x00000654ff079816 */ /* 0x000fce0000000007 */
[----:B------:R-:W1:Y:S01]  /*ab60*/  @P0 MUFU.LG2 R6, R10 ;  /* 0x0000000a00060308 */ /* 0x000e620000000c00 */
[----:B------:R-:W-:-:S03]  /*ab70*/  @P0 FMUL.FTZ R3, R5, 0.69314718246459960938 ;  /* 0x3f31721805030820 */ /* 0x000fc60000410000 */
[----:B------:R-:W-:-:S04]  /*ab80*/  @P2 FMUL.FTZ R20, R5, 0.69314718246459960938 ;  /* 0x3f31721805142820 */ /* 0x000fc80000410000 */
[----:B------:R-:W2:Y:S08]  /*ab90*/  @P2 MUFU.LG2 R8, R9 ;  /* 0x0000000900082308 */ /* 0x000eb00000000c00 */
[----:B------:R-:W3:Y:S01]  /*aba0*/  @P0 MUFU.RCP R4, R10 ;  /* 0x0000000a00040308 */ /* 0x000ee20000001000 */
[----:B-1----:R-:W-:-:S04]  /*abb0*/  @P0 FMUL.FTZ R6, R6, 0.69314718246459960938 ;  /* 0x3f31721806060820 */ /* 0x002fc80000410000 */
[----:B------:R-:W-:Y:S01]  /*abc0*/  @P0 FFMA.FTZ R2, R3, R12, R6 ;  /* 0x0000000c03020223 */ /* 0x000fe20000010006 */
[----:B------:R-:W-:Y:S02]  /*abd0*/  PLOP3.LUT P0, PT, PT, PT, PT, 0x8, 0x0 ;  /* 0x000000000000781c */ /* 0x000fe40003f0e170 */
[----:B------:R-:W1:Y:S01]  /*abe0*/  @P2 MUFU.RCP R11, R9 ;  /* 0x00000009000b2308 */ /* 0x000e620000001000 */
        /* <DEDUP_REMOVED lines=40> */
[-C--:B---3--:R-:W-:Y:S01]  /*ae70*/  FMUL.FTZ R10, R24, R4.reuse ;  /* 0x00000004180a7220 */ /* 0x088fe20000410000 */
        /* <DEDUP_REMOVED lines=31> */
[-C--:B-1----:R-:W-:Y:S01]  /*b070*/  FMUL.FTZ R9, R26, R11.reuse ;  /* 0x0000000b1a097220 */ /* 0x082fe20000410000 */
        /* <DEDUP_REMOVED lines=31> */
.L_x_1866:
        /* <DEDUP_REMOVED lines=8> */
[----:B------:R-:W-:Y:S01]  /*b2f0*/  IADD3 R31, R23, UR42, RZ ;  /* 0x0000002a171f7c10 */ /* 0x000fe2000fffe0ff */
[----:B------:R-:W-:Y:S01]  /*b300*/  BAR.SYNC.DEFER_BLOCKING 0x1, 0x100 ;  /* 0x0044000000007b1d */ /* 0x000fe20000010000 */
[C---:B------:R-:W-:Y:S01]  /*b310*/  IADD3 R27, P2, R16.reuse, 0x20, RZ ;  /* 0x00000020101b7810 */ /* 0x040fe20007f5e0ff */
[----:B------:R-:W-:Y:S01]  /*b320*/  USHF.R.S32.HI UR5, URZ, 0x1f, UR43 ;  /* 0x0000001f3f057899 */ /* 0x000fe2000801142b */
[C---:B------:R-:W-:Y:S01]  /*b330*/  IADD3 R15, P4, R16.reuse, 0x4000, RZ ;  /* 0x00004000100f7810 */ /* 0x040fe20007f9e0ff */
[----:B------:R-:W-:Y:S01]  /*b340*/  VIADD R4, R31, 0x8 ;  /* 0x000000081f047836 */ /* 0x000fe20000000000 */
[C---:B------:R-:W-:Y:S01]  /*b350*/  LOP3.LUT R5, R16.reuse, 0x380, RZ, 0xc0, !PT ;  /* 0x0000038010057812 */ /* 0x040fe200078ec0ff */
[----:B------:R-:W-:Y:S01]  /*b360*/  ULDC UR10, c[0x0][0xa88] ;  /* 0x0002a200000a7ab9 */ /* 0x000fe20000000800 */
[C---:B------:R-:W-:Y:S01]  /*b370*/  IADD3 R11, P6, R16.reuse, 0x40, RZ ;  /* 0x00000040100b7810 */ /* 0x040fe20007fde0ff */
[----:B------:R-:W1:Y:S01]  /*b380*/  LDC.64 R88, c[0x0][0xb78] ;  /* 0x0002de00ff587b82 */ /* 0x000e620000000a00 */
[----:B------:R-:W-:Y:S01]  /*b390*/  LOP3.LUT R26, R27, 0x380, RZ, 0xc0, !PT ;  /* 0x000003801b1a7812 */ /* 0x000fe200078ec0ff */
[----:B------:R-:W-:Y:S01]  /*b3a0*/  ULDC.64 UR8, c[0x0][0xb70] ;  /* 0x0002dc0000087ab9 */ /* 0x000fe20000000a00 */
[----:B------:R-:W-:Y:S01]  /*b3b0*/  LOP3.LUT P0, RZ, R187, 0x3, RZ, 0xc0, !PT ;  /* 0x00000003bbff7812 */ /* 0x000fe2000780c0ff */
[----:B------:R-:W-:Y:S01]  /*b3c0*/  UIMAD UR5, UR5, UR8, URZ ;  /* 0x00000008050572a4 */ /* 0x000fe2000f8e023f */
[----:B------:R-:W-:Y:S01]  /*b3d0*/  LOP3.LUT R14, R15, 0x380, RZ, 0xc0, !PT ;  /* 0x000003800f0e7812 */ /* 0x000fe200078ec0ff */
[----:B------:R-:W-:Y:S01]  /*b3e0*/  UIMAD.WIDE.U32 UR6, UR43, UR8, URZ ;  /* 0x000000082b0672a5 */ /* 0x000fe2000f8e003f */
[----:B------:R-:W-:Y:S01]  /*b3f0*/  IADD3 R21, P5, R16, 0x60, RZ ;  /* 0x0000006010157810 */ /* 0x000fe20007fbe0ff */
[----:B------:R-:W-:Y:S01]  /*b400*/  USHF.R.S32.HI UR8, URZ, 0x1f, UR44 ;  /* 0x0000001f3f087899 */ /* 0x000fe2000801142c */
[----:B------:R-:W-:Y:S01]  /*b410*/  SHF.R.U64 R5, R5, 0x3, RZ ;  /* 0x0000000305057819 */ /* 0x000fe200000012ff */
[----:B------:R-:W-:Y:S01]  /*b420*/  UIMAD UR5, UR43, UR9, UR5 ;  /* 0x000000092b0572a4 */ /* 0x000fe2000f8e0205 */
[----:B------:R-:W-:Y:S01]  /*b430*/  LOP3.LUT R24, R11, 0x380, RZ, 0xc0, !PT ;  /* 0x000003800b187812 */ /* 0x000fe200078ec0ff */
[----:B------:R-:W-:Y:S01]  /*b440*/  ULDC.64 UR12, c[0x0][0x208] ;  /* 0x00008200000c7ab9 */ /* 0x000fe20000000a00 */
[----:B------:R-:W-:Y:S01]  /*b450*/  SHF.R.U64 R26, R26, 0x3, RZ ;  /* 0x000000031a1a7819 */ /* 0x000fe200000012ff */
[----:B------:R-:W-:Y:S01]  /*b460*/  UIADD3 UR5, UR7, UR5, URZ ;  /* 0x0000000507057290 */ /* 0x000fe2000fffe03f */
[----:B------:R-:W-:-:S02]  /*b470*/  ISETP.GE.OR P1, PT, R4, UR10, P0 ;  /* 0x0000000a04007c0c */ /* 0x000fc40008726670 */
[----:B------:R-:W-:Y:S02]  /*b480*/  SHF.R.U64 R14, R14, 0x3, RZ ;  /* 0x000000030e0e7819 */ /* 0x000fe400000012ff */
[----:B------:R-:W-:Y:S02]  /*b490*/  LOP3.LUT R20, R21, 0x380, RZ, 0xc0, !PT ;  /* 0x0000038015147812 */ /* 0x000fe400078ec0ff */
[----:B------:R-:W-:Y:S01]  /*b4a0*/  LOP3.LUT R4, R5, R16, RZ, 0x3c, !PT ;  /* 0x0000001005047212 */ /* 0x000fe200078e3cff */
[----:B------:R-:W-:Y:S01]  /*b4b0*/  IMAD.MOV.U32 R5, RZ, RZ, R17 ;  /* 0x000000ffff057224 */ /* 0x000fe200078e0011 */
[----:B------:R-:W-:Y:S02]  /*b4c0*/  SHF.R.U64 R24, R24, 0x3, RZ ;  /* 0x0000000318187819 */ /* 0x000fe400000012ff */
[----:B------:R-:W-:Y:S02]  /*b4d0*/  LOP3.LUT R26, R26, R27, RZ, 0x3c, !PT ;  /* 0x0000001b1a1a7212 */ /* 0x000fe400078e3cff */
[----:B------:R-:W-:-:S02]  /*b4e0*/  LOP3.LUT R14, R14, R15, RZ, 0x3c, !PT ;  /* 0x0000000f0e0e7212 */ /* 0x000fc400078e3cff */
[----:B------:R-:W-:Y:S02]  /*b4f0*/  IADD3.X R27, RZ, R17, RZ, P2, !PT ;  /* 0x00000011ff1b7210 */ /* 0x000fe400017fe4ff */
[----:B------:R-:W-:Y:S02]  /*b500*/  SHF.R.U64 R20, R20, 0x3, RZ ;  /* 0x0000000314147819 */ /* 0x000fe400000012ff */
[----:B------:R-:W-:Y:S02]  /*b510*/  IADD3 R15, P2, R16, 0x4040, RZ ;  /* 0x00004040100f7810 */ /* 0x000fe40007f5e0ff */
[----:B------:R-:W-:Y:S02]  /*b520*/  LOP3.LUT R24, R24, R11, RZ, 0x3c, !PT ;  /* 0x0000000b18187212 */ /* 0x000fe400078e3cff */
[----:B------:R-:W-:Y:S02]  /*b530*/  MOV R11, R4 ;  /* 0x00000004000b7202 */ /* 0x000fe40000000f00 */
[----:B------:R-:W-:Y:S01]  /*b540*/  F2FP.BF16.F32.PACK_AB R4, R25, R10 ;  /* 0x0000000a1904723e */ /* 0x000fe200000010ff */
[----:B------:R-:W-:Y:S01]  /*b550*/  IMAD.X R25, RZ, RZ, R17, P6 ;  /* 0x000000ffff197224 */ /* 0x000fe200030e0611 */
[----:B------:R-:W-:-:S02]  /*b560*/  LOP3.LUT R20, R20, R21, RZ, 0x3c, !PT ;  /* 0x0000001514147212 */ /* 0x000fc400078e3cff */
[C---:B------:R-:W-:Y:S02]  /*b570*/  IADD3 R13, P3, R16.reuse, 0x4020, RZ ;  /* 0x00004020100d7810 */ /* 0x040fe40007f7e0ff */
[----:B------:R-:W-:Y:S02]  /*b580*/  LOP3.LUT R10, R15, 0x380, RZ, 0xc0, !PT ;  /* 0x000003800f0a7812 */ /* 0x000fe400078ec0ff */
[----:B------:R-:W-:Y:S02]  /*b590*/  IADD3 R21, P6, R16, 0x4060, RZ ;  /* 0x0000406010157810 */ /* 0x000fe40007fde0ff */
[----:B------:R-:W-:Y:S02]  /*b5a0*/  F2FP.BF16.F32.PACK_AB R5, R8, R9 ;  /* 0x000000090805723e */ /* 0x000fe400000010ff */
[----:B------:R-:W-:Y:S02]  /*b5b0*/  F2FP.BF16.F32.PACK_AB R6, R6, R3 ;  /* 0x000000030606723e */ /* 0x000fe400000010ff */
[----:B------:R-:W-:-:S02]  /*b5c0*/  F2FP.BF16.F32.PACK_AB R7, R7, R30 ;  /* 0x0000001e0707723e */ /* 0x000fc400000010ff */
[----:B------:R-:W-:Y:S02]  /*b5d0*/  LOP3.LUT R12, R13, 0x380, RZ, 0xc0, !PT ;  /* 0x000003800d0c7812 */ /* 0x000fe400078ec0ff */
[----:B------:R-:W-:Y:S01]  /*b5e0*/  SHF.R.U64 R10, R10, 0x3, RZ ;  /* 0x000000030a0a7819 */ /* 0x000fe200000012ff */
[----:B------:R2:W-:Y:S01]  /*b5f0*/  STSM.16.M88.4 [R11], R4 ;  /* 0x000000040b007844 */ /* 0x0005e20000000200 */
[----:B------:R-:W-:Y:S02]  /*b600*/  LOP3.LUT R8, R21, 0x380, RZ, 0xc0, !PT ;  /* 0x0000038015087812 */ /* 0x000fe400078ec0ff */
[----:B------:R-:W-:Y:S02]  /*b610*/  SHF.R.U64 R12, R12, 0x3, RZ ;  /* 0x000000030c0c7819 */ /* 0x000fe400000012ff */
[----:B------:R-:W-:Y:S02]  /*b620*/  LOP3.LUT R10, R10, R15, RZ, 0x3c, !PT ;  /* 0x0000000f0a0a7212 */ /* 0x000fe400078e3cff */
[----:B------:R-:W-:-:S02]  /*b630*/  SHF.R.U64 R8, R8, 0x3, RZ ;  /* 0x0000000308087819 */ /* 0x000fc400000012ff */
[----:B------:R-:W-:Y:S02]  /*b640*/  MOV R28, R24 ;  /* 0x00000018001c7202 */ /* 0x000fe40000000f00 */
[----:B------:R-:W-:Y:S01]  /*b650*/  LOP3.LUT R12, R12, R13, RZ, 0x3c, !PT ;  /* 0x0000000d0c0c7212 */ /* 0x000fe200078e3cff */
[--C-:B------:R-:W-:Y:S01]  /*b660*/  IMAD.X R13, RZ, RZ, R17.reuse, P3 ;  /* 0x000000ffff0d7224 */ /* 0x100fe200018e0611 */
[----:B------:R-:W-:Y:S01]  /*b670*/  LOP3.LUT R8, R8, R21, RZ, 0x3c, !PT ;  /* 0x0000001508087212 */ /* 0x000fe200078e3cff */
[--C-:B------:R-:W-:Y:S01]  /*b680*/  IMAD.X R21, RZ, RZ, R17.reuse, P5 ;  /* 0x000000ffff157224 */ /* 0x100fe200028e0611 */
[----:B------:R-:W-:Y:S01]  /*b690*/  IADD3.X R9, RZ, R17, RZ, P6, !PT ;  /* 0x00000011ff097210 */ /* 0x000fe200037fe4ff */
[----:B--2---:R-:W-:Y:S01]  /*b6a0*/  IMAD.X R11, RZ, RZ, R17, P2 ;  /* 0x000000ffff0b7224 */ /* 0x004fe200010e0611 */
[----:B------:R-:W-:Y:S02]  /*b6b0*/  MOV R29, R26 ;  /* 0x0000001a001d7202 */ /* 0x000fe40000000f00 */
[----:B------:R-:W-:-:S02]  /*b6c0*/  IADD3.X R15, RZ, R17, RZ, P4, !PT ;  /* 0x00000011ff0f7210 */ /* 0x000fc400027fe4ff */
[----:B------:R-:W-:Y:S01]  /*b6d0*/  MOV R24, R10 ;  /* 0x0000000a00187202 */ /* 0x000fe20000000f00 */
[----:B-1----:R-:W-:Y:S01]  /*b6e0*/  IMAD R10, R88, UR8, RZ ;  /* 0x00000008580a7c24 */ /* 0x002fe2000f8e02ff */
[----:B------:R-:W-:Y:S02]  /*b6f0*/  F2FP.BF16.F32.PACK_AB R4, R33, R32 ;  /* 0x000000202104723e */ /* 0x000fe400000010ff */
[----:B------:R-:W-:Y:S01]  /*b700*/  F2FP.BF16.F32.PACK_AB R5, R35, R34 ;  /* 0x000000222305723e */ /* 0x000fe200000010ff */
[----:B------:R-:W-:Y:S01]  /*b710*/  IMAD R30, R89, UR44, R10 ;  /* 0x0000002c591e7c24 */ /* 0x000fe2000f8e020a */
[----:B------:R-:W-:Y:S02]  /*b720*/  F2FP.BF16.F32.PACK_AB R6, R37, R36 ;  /* 0x000000242506723e */ /* 0x000fe400000010ff */
[----:B------:R-:W-:Y:S02]  /*b730*/  F2FP.BF16.F32.PACK_AB R7, R39, R38 ;  /* 0x000000262707723e */ /* 0x000fe400000010ff */
[----:B------:R-:W-:-:S02]  /*b740*/  MOV R3, R8 ;  /* 0x0000000800037202 */ /* 0x000fc40000000f00 */
[----:B------:R-:W-:Y:S01]  /*b750*/  MOV R26, R14 ;  /* 0x0000000e001a7202 */ /* 0x000fe20000000f00 */
[----:B------:R1:W-:Y:S01]  /*b760*/  STSM.16.M88.4 [R29], R4 ;  /* 0x000000041d007844 */ /* 0x0003e20000000200 */
[----:B------:R-:W-:Y:S02]  /*b770*/  MOV R25, R12 ;  /* 0x0000000c00197202 */ /* 0x000fe40000000f00 */
[----:B------:R-:W-:Y:S02]  /*b780*/  F2FP.BF16.F32.PACK_AB R8, R41, R40 ;  /* 0x000000282908723e */ /* 0x000fe400000010ff */
[----:B------:R-:W-:Y:S02]  /*b790*/  F2FP.BF16.F32.PACK_AB R9, R43, R42 ;  /* 0x0000002a2b09723e */ /* 0x000fe400000010ff */
[----:B------:R-:W-:Y:S02]  /*b7a0*/  F2FP.BF16.F32.PACK_AB R10, R45, R44 ;  /* 0x0000002c2d0a723e */ /* 0x000fe400000010ff */
[----:B------:R-:W-:-:S02]  /*b7b0*/  F2FP.BF16.F32.PACK_AB R11, R47, R46 ;  /* 0x0000002e2f0b723e */ /* 0x000fc400000010ff */
[----:B------:R-:W-:Y:S01]  /*b7c0*/  MOV R27, R20 ;  /* 0x00000014001b7202 */ /* 0x000fe20000000f00 */
[----:B------:R-:W-:Y:S01]  /*b7d0*/  IMAD.U32 R21, RZ, RZ, UR7 ;  /* 0x00000007ff157e24 */ /* 0x000fe2000f8e00ff */
[----:B------:R-:W-:Y:S01]  /*b7e0*/  F2FP.BF16.F32.PACK_AB R12, R49, R48 ;  /* 0x00000030310c723e */ /* 0x000fe200000010ff */
[----:B------:R-:W-:Y:S01]  /*b7f0*/  STSM.16.M88.4 [R28], R8 ;  /* 0x000000081c007844 */ /* 0x000fe20000000200 */
[----:B------:R-:W-:Y:S01]  /*b800*/  F2FP.BF16.F32.PACK_AB R13, R51, R50 ;  /* 0x00000032330d723e */ /* 0x000fe200000010ff */
[----:B------:R-:W-:Y:S01]  /*b810*/  IMAD.U32 R20, RZ, RZ, UR6 ;  /* 0x00000006ff147e24 */ /* 0x000fe2000f8e00ff */
[----:B------:R-:W-:Y:S01]  /*b820*/  F2FP.BF16.F32.PACK_AB R14, R53, R52 ;  /* 0x00000034350e723e */ /* 0x000fe200000010ff */
[----:B------:R-:W-:Y:S01]  /*b830*/  ULDC.64 UR6, c[0x0][0xb40] ;  /* 0x0002d00000067ab9 */ /* 0x000fe20000000a00 */
[----:B------:R-:W-:Y:S02]  /*b840*/  F2FP.BF16.F32.PACK_AB R15, R55, R54 ;  /* 0x00000036370f723e */ /* 0x000fe400000010ff */
[----:B------:R-:W-:-:S02]  /*b850*/  F2FP.BF16.F32.PACK_AB R64, R65, R64 ;  /* 0x000000404140723e */ /* 0x000fc400000010ff */
[----:B-1----:R-:W-:Y:S01]  /*b860*/  F2FP.BF16.F32.PACK_AB R4, R57, R56 ;  /* 0x000000383904723e */ /* 0x002fe200000010ff */
[----:B------:R-:W-:Y:S01]  /*b870*/  STSM.16.M88.4 [R27], R12 ;  /* 0x0000000c1b007844 */ /* 0x000fe20000000200 */
[----:B------:R-:W-:Y:S02]  /*b880*/  F2FP.BF16.F32.PACK_AB R5, R59, R58 ;  /* 0x0000003a3b05723e */ /* 0x000fe400000010ff */
[----:B------:R-:W-:Y:S02]  /*b890*/  F2FP.BF16.F32.PACK_AB R6, R61, R60 ;  /* 0x0000003c3d06723e */ /* 0x000fe400000010ff */
[----:B------:R-:W-:Y:S02]  /*b8a0*/  F2FP.BF16.F32.PACK_AB R7, R63, R62 ;  /* 0x0000003e3f07723e */ /* 0x000fe400000010ff */
[----:B------:R-:W-:Y:S02]  /*b8b0*/  F2FP.BF16.F32.PACK_AB R65, R67, R66 ;  /* 0x000000424341723e */ /* 0x000fe400000010ff */
[----:B------:R-:W-:Y:S01]  /*b8c0*/  F2FP.BF16.F32.PACK_AB R72, R73, R72 ;  /* 0x000000484948723e */ /* 0x000fe200000010ff */
[----:B------:R1:W-:Y:S01]  /*b8d0*/  STSM.16.M88.4 [R26], R4 ;  /* 0x000000041a007844 */ /* 0x0003e20000000200 */
[----:B------:R-:W-:-:S02]  /*b8e0*/  F2FP.BF16.F32.PACK_AB R66, R69, R68 ;  /* 0x000000444542723e */ /* 0x000fc400000010ff */
[----:B------:R-:W-:Y:S01]  /*b8f0*/  F2FP.BF16.F32.PACK_AB R67, R71, R70 ;  /* 0x000000464743723e */ /* 0x000fe200000010ff */
[----:B------:R-:W2:Y:S01]  /*b900*/  SHFL.IDX PT, R6, R189, RZ, 0x1f ;  /* 0x00001fffbd067589 */ /* 0x000ea200000e0000 */
[----:B------:R-:W-:Y:S02]  /*b910*/  F2FP.BF16.F32.PACK_AB R73, R75, R74 ;  /* 0x0000004a4b49723e */ /* 0x000fe400000010ff */
[----:B------:R-:W-:Y:S01]  /*b920*/  F2FP.BF16.F32.PACK_AB R80, R81, R80 ;  /* 0x000000505150723e */ /* 0x000fe200000010ff */
[----:B------:R3:W-:Y:S01]  /*b930*/  STSM.16.M88.4 [R25], R64 ;  /* 0x0000004019007844 */ /* 0x0007e20000000200 */
[----:B------:R-:W-:Y:S02]  /*b940*/  F2FP.BF16.F32.PACK_AB R74, R77, R76 ;  /* 0x0000004c4d4a723e */ /* 0x000fe400000010ff */
[----:B------:R-:W-:Y:S02]  /*b950*/  F2FP.BF16.F32.PACK_AB R75, R79, R78 ;  /* 0x0000004e4f4b723e */ /* 0x000fe400000010ff */
[----:B------:R-:W-:-:S02]  /*b960*/  F2FP.BF16.F32.PACK_AB R81, R83, R82 ;  /* 0x000000525351723e */ /* 0x000fc400000010ff */
[----:B------:R-:W-:Y:S01]  /*b970*/  F2FP.BF16.F32.PACK_AB R82, R85, R84 ;  /* 0x000000545552723e */ /* 0x000fe200000010ff */
[----:B------:R3:W-:Y:S01]  /*b980*/  STSM.16.M88.4 [R24], R72 ;  /* 0x0000004818007844 */ /* 0x0007e20000000200 */
[----:B------:R-:W-:Y:S02]  /*b990*/  F2FP.BF16.F32.PACK_AB R83, R87, R86 ;  /* 0x000000565753723e */ /* 0x000fe400000010ff */
[----:B------:R-:W-:Y:S02]  /*b9a0*/  MOV R21, UR5 ;  /* 0x0000000500157c02 */ /* 0x000fe40008000f00 */
[----:B------:R-:W-:Y:S01]  /*b9b0*/  SHF.R.S32.HI R29, RZ, 0x1f, R31 ;  /* 0x0000001fff1d7819 */ /* 0x000fe2000001141f */
[----:B------:R3:W-:Y:S01]  /*b9c0*/  STSM.16.M88.4 [R3], R80 ;  /* 0x0000005003007844 */ /* 0x0007e20000000200 */
[C---:B------:R-:W-:Y:S01]  /*b9d0*/  ISETP.GE.OR P0, PT, R31.reuse, UR10, P0 ;  /* 0x0000000a1f007c0c */ /* 0x040fe20008706670 */
[----:B------:R-:W-:Y:S01]  /*b9e0*/  IMAD.WIDE.U32 R20, R88, UR44, R20 ;  /* 0x0000002c58147c25 */ /* 0x000fe2000f8e0014 */
[----:B------:R-:W-:Y:S01]  /*b9f0*/  @!PT LDS RZ, [RZ] ;  /* 0x00000000fffff984 */ /* 0x000fe20000000800 */
[----:B------:R-:W-:Y:S01]  /*ba00*/  @!PT LDS RZ, [RZ] ;  /* 0x00000000fffff984 */ /* 0x000fe20000000800 */
[----:B------:R-:W-:Y:S01]  /*ba10*/  @!PT LDS RZ, [RZ] ;  /* 0x00000000fffff984 */ /* 0x000fe20000000800 */
[----:B------:R4:W-:Y:S06]  /*ba20*/  MEMBAR.ALL.CTA ;  /* 0x0000000000007992 */ /* 0x0009ec0000008000 */
[----:B----4-:R-:W4:Y:S02]  /*ba30*/  FENCE.VIEW.ASYNC.S ;  /* 0x00000000000073c6 */ /* 0x010f240000000000 */
[----:B----4-:R-:W-:Y:S06]  /*ba40*/  BAR.ARV 0x1, 0x120 ;  /* 0x0044800000007b1d */ /* 0x010fec0000002000 */
[----:B------:R-:W-:-:S04]  /*ba50*/  IADD3 R20, P2, R31, R20, RZ ;  /* 0x000000141f147210 */ /* 0x000fc80007f5e0ff */
[----:B------:R-:W-:Y:S02]  /*ba60*/  IADD3.X R29, R29, R21, R30, P2, !PT ;  /* 0x000000151d1d7210 */ /* 0x000fe400017fe41e */
[----:B-1----:R-:W-:-:S04]  /*ba70*/  LEA R4, P2, R20, UR6, 0x2 ;  /* 0x0000000614047c11 */ /* 0x002fc8000f8410ff */
[----:B------:R-:W-:-:S05]  /*ba80*/  LEA.HI.X R5, R20, UR7, R29, 0x2, P2 ;  /* 0x0000000714057c11 */ /* 0x000fca00090f141d */
        /* <DEDUP_REMOVED lines=25> */
.L_x_1900:
[----:B------:R-:W-:Y:S05]  /*bc20*/  BSYNC B0 ;  /* 0x0000000000007941 */ /* 0x000fea0003800000 */
.L_x_1899:
[----:B------:R-:W-:Y:S05]  /*bc30*/  BRA `(.L_x_1898) ;  /* 0x0000000800307947 */ /* 0x000fea0003800000 */
.L_x_1897:
        /* <DEDUP_REMOVED lines=10> */
[----:B------:R-:W-:Y:S01]  /*bce0*/  IMAD.U32 R2, RZ, RZ, UR42 ;  /* 0x0000002aff027e24 */ /* 0x000fe2000f8e00ff */
[----:B------:R-:W-:-:S04]  /*bcf0*/  ULDC UR5, c[0x0][0xa88] ;  /* 0x0002a20000057ab9 */ /* 0x000fc80000000800 */
[----:B----4-:R-:W-:-:S04]  /*bd00*/  IADD3 R2, R2, -0x80, R0 ;  /* 0xffffff8002027810 */ /* 0x010fc80007ffe000 */
[----:B------:R-:W-:-:S13]  /*bd10*/  ISETP.GE.AND P0, PT, R2, UR5, PT ;  /* 0x0000000502007c0c */ /* 0x000fda000bf06270 */
[----:B------:R-:W-:Y:S05]  /*bd20*/  @P0 BRA `(.L_x_1902) ;  /* 0x0000000000440947 */ /* 0x000fea0003800000 */
[----:B------:R-:W4:Y:S01]  /*bd30*/  LDC.64 R4, c[0x0][0xb70] ;  /* 0x0002dc00ff047b82 */ /* 0x000f220000000a00 */
[----:B------:R-:W-:Y:S01]  /*bd40*/  SHF.R.S32.HI R3, RZ, 0x1f, R2 ;  /* 0x0000001fff037819 */ /* 0x000fe20000011402 */
[----:B------:R-:W-:Y:S01]  /*bd50*/  ULDC.64 UR8, c[0x0][0xb40] ;  /* 0x0002d00000087ab9 */ /* 0x000fe20000000a00 */
[----:B------:R-:W-:-:S05]  /*bd60*/  ULDC.64 UR10, c[0x0][0x208] ;  /* 0x00008200000a7ab9 */ /* 0x000fca0000000a00 */
[----:B------:R-:W5:Y:S01]  /*bd70*/  LDC.64 R10, c[0x0][0xb78] ;  /* 0x0002de00ff0a7b82 */ /* 0x000f620000000a00 */
[C---:B----4-:R-:W-:Y:S02]  /*bd80*/  IMAD R0, R4.reuse, UR6, RZ ;  /* 0x0000000604007c24 */ /* 0x050fe4000f8e02ff */
[----:B------:R-:W-:-:S04]  /*bd90*/  IMAD.WIDE.U32 R2, R4, UR43, R2 ;  /* 0x0000002b04027c25 */ /* 0x000fc8000f8e0002 */
[----:B------:R-:W-:Y:S02]  /*bda0*/  IMAD R5, R5, UR43, R0 ;  /* 0x0000002b05057c24 */ /* 0x000fe4000f8e0200 */
[C---:B-----5:R-:W-:Y:S02]  /*bdb0*/  IMAD R0, R10.reuse, UR7, RZ ;  /* 0x000000070a007c24 */ /* 0x060fe4000f8e02ff */
[----:B------:R-:W-:Y:S02]  /*bdc0*/  IMAD.IADD R3, R3, 0x1, R5 ;  /* 0x0000000103037824 */ /* 0x000fe400078e0205 */
[----:B------:R-:W-:Y:S02]  /*bdd0*/  IMAD R5, R11, UR44, R0 ;  /* 0x0000002c0b057c24 */ /* 0x000fe4000f8e0200 */
[----:B------:R-:W-:-:S05]  /*bde0*/  IMAD.WIDE.U32 R2, R10, UR44, R2 ;  /* 0x0000002c0a027c25 */ /* 0x000fca000f8e0002 */
[----:B------:R-:W-:Y:S02]  /*bdf0*/  IADD3 R3, R3, R5, RZ ;  /* 0x0000000503037210 */ /* 0x000fe40007ffe0ff */
[----:B------:R-:W-:-:S04]  /*be00*/  LEA R4, P0, R2, UR8, 0x2 ;  /* 0x0000000802047c11 */ /* 0x000fc8000f8010ff */
[----:B------:R-:W-:Y:S01]  /*be10*/  LEA.HI.X R5, R2, UR9, R3, 0x2, P0 ;  /* 0x0000000902057c11 */ /* 0x000fe200080f1403 */
[----:B------:R-:W-:-:S05]  /*be20*/  IMAD.MOV.U32 R3, RZ, RZ, -0x800000 ;  /* 0xff800000ff037424 */ /* 0x000fca00078e00ff */
[----:B------:R4:W-:Y:S03]  /*be30*/  STG.E desc[UR10][R4.64], R3 ;  /* 0x0000000304007986 */ /* 0x0009e6000c10190a */
.L_x_1902:
[----:B------:R-:W-:Y:S05]  /*be40*/  BSYNC B0 ;  /* 0x0000000000007941 */ /* 0x000fea0003800000 */
.L_x_1901:
        /* <DEDUP_REMOVED lines=9> */
[C---:B------:R-:W-:Y:S01]  /*bee0*/  VIADD R4, R184.reuse, 0x20 ;  /* 0x00000020b8047836 */ /* 0x040fe20000000000 */
[----:B------:R-:W-:Y:S01]  /*bef0*/  IADD3 R0, R184, 0x40, RZ ;  /* 0x00000040b8007810 */ /* 0x000fe20007ffe0ff */
[----:B------:R-:W-:Y:S01]  /*bf00*/  IMAD.IADD R3, R3, 0x1, R5 ;  /* 0x0000000103037824 */ /* 0x000fe200078e0205 */
[----:B-1----:R-:W-:-:S02]  /*bf10*/  IADD3 R5, R12, UR60, RZ ;  /* 0x0000003c0c057c10 */ /* 0x002fc4000fffe0ff */
[----:B------:R-:W-:Y:S01]  /*bf20*/  ISETP.GE.AND P0, PT, R0, UR42, PT ;  /* 0x0000002a00007c0c */ /* 0x000fe2000bf06270 */
[----:B---3--:R-:W-:Y:S01]  /*bf30*/  IMAD R0, R8, UR7, RZ ;  /* 0x0000000708007c24 */ /* 0x008fe2000f8e02ff */
[----:B------:R-:W-:Y:S01]  /*bf40*/  ISETP.GE.AND P4, PT, R4, UR42, PT ;  /* 0x0000002a04007c0c */ /* 0x000fe2000bf86270 */
[----:B------:R-:W-:Y:S02]  /*bf50*/  VIADD R4, R184, 0x60 ;  /* 0x00000060b8047836 */ /* 0x000fe40000000000 */
[----:B------:R-:W-:Y:S02]  /*bf60*/  IMAD R9, R9, UR44, R0 ;  /* 0x0000002c09097c24 */ /* 0x000fe4000f8e0200 */
[----:B------:R-:W-:Y:S01]  /*bf70*/  IMAD.WIDE.U32 R6, R8, UR44, R2 ;  /* 0x0000002c08067c25 */ /* 0x000fe2000f8e0002 */
[----:B------:R-:W-:-:S03]  /*bf80*/  ISETP.GE.AND P1, PT, R4, UR42, PT ;  /* 0x0000002a04007c0c */ /* 0x000fc6000bf26270 */
[----:B------:R-:W-:-:S04]  /*bf90*/  IMAD.WIDE R4, R5, 0x80, R184 ;  /* 0x0000008005047825 */ /* 0x000fc800078e02b8 */
[----:B------:R-:W-:Y:S01]  /*bfa0*/  IMAD.IADD R11, R7, 0x1, R9 ;  /* 0x00000001070b7824 */ /* 0x000fe200078e0209 */
[----:B------:R-:W-:Y:S06]  /*bfb0*/  @P2 BRA `(.L_x_1904) ;  /* 0x0000000000442947 */ /* 0x000fec0003800000 */
[----:B------:R-:W-:Y:S01]  /*bfc0*/  ULDC.64 UR6, c[0x0][0xad8] ;  /* 0x0002b60000067ab9 */ /* 0x000fe20000000a00 */
[----:B------:R-:W-:Y:S01]  /*bfd0*/  MOV R2, R6 ;  /* 0x0000000600027202 */ /* 0x000fe20000000f00 */
[----:B------:R-:W-:Y:S01]  /*bfe0*/  IMAD R9, R5, UR6, RZ ;  /* 0x0000000605097c24 */ /* 0x000fe2000f8e02ff */
[----:B------:R-:W-:Y:S01]  /*bff0*/  ULDC UR5, c[0x0][0xa8c] ;  /* 0x0002a30000057ab9 */ /* 0x000fe20000000800 */
[C---:B------:R-:W-:Y:S01]  /*c000*/  VIADD R0, R18.reuse, 0x40 ;  /* 0x0000004012007836 */ /* 0x040fe20000000000 */
[----:B------:R-:W-:Y:S01]  /*c010*/  ISETP.GE.AND P2, PT, R18, UR5, PT ;  /* 0x0000000512007c0c */ /* 0x000fe2000bf46270 */
[----:B------:R-:W-:Y:S01]  /*c020*/  IMAD.MOV.U32 R3, RZ, RZ, R11 ;  /* 0x000000ffff037224 */ /* 0x000fe200078e000b */
[----:B------:R-:W-:Y:S01]  /*c030*/  ULDC.64 UR8, c[0x0][0x208] ;  /* 0x0000820000087ab9 */ /* 0x000fe20000000a00 */
[----:B------:R-:W-:Y:S01]  /*c040*/  IMAD R9, R4, UR7, R9 ;  /* 0x0000000704097c24 */ /* 0x000fe2000f8e0209 */
[----:B------:R-:W-:Y:S01]  /*c050*/  ISETP.GE.AND P3, PT, R0, UR5, PT ;  /* 0x0000000500007c0c */ /* 0x000fe2000bf66270 */
[----:B------:R-:W-:Y:S01]  /*c060*/  IMAD.WIDE.U32 R2, R4, UR6, R2 ;  /* 0x0000000604027c25 */ /* 0x000fe2000f8e0002 */
[----:B------:R-:W-:-:S03]  /*c070*/  ULDC.64 UR6, c[0x0][0xa80] ;  /* 0x0002a00000067ab9 */ /* 0x000fc60000000a00 */
[----:B------:R-:W-:Y:S01]  /*c080*/  IMAD.IADD R3, R3, 0x1, R9 ;  /* 0x0000000103037824 */ /* 0x000fe200078e0209 */
[----:B------:R-:W-:-:S04]  /*c090*/  LEA R8, P5, R2, UR6, 0x1 ;  /* 0x0000000602087c11 */ /* 0x000fc8000f8a08ff */
[----:B------:R-:W-:-:S05]  /*c0a0*/  LEA.HI.X R9, R2, UR7, R3, 0x1, P5 ;  /* 0x0000000702097c11 */ /* 0x000fca000a8f0c03 */
[----:B------:R1:W-:Y:S04]  /*c0b0*/  @!P2 STG.E.128 desc[UR8][R8.64], RZ ;  /* 0x000000ff0800a986 */ /* 0x0003e8000c101d08 */
[----:B------:R1:W-:Y:S02]  /*c0c0*/  @!P3 STG.E.128 desc[UR8][R8.64+0x80], RZ ;  /* 0x000080ff0800b986 */ /* 0x0003e4000c101d08 */
.L_x_1904:
[----:B------:R-:W-:Y:S05]  /*c0d0*/  BSYNC B0 ;  /* 0x0000000000007941 */ /* 0x000fea0003800000 */
.L_x_1903:
[----:B------:R-:W-:Y:S04]  /*c0e0*/  BSSY B0, `(.L_x_1905) ;  /* 0x0000015000007945 */ /* 0x000fe80003800000 */
[----:B------:R-:W-:Y:S05]  /*c0f0*/  @P4 BRA `(.L_x_1906) ;  /* 0x00000000004c4947 */ /* 0x000fea0003800000 */
[----:B-1----:R-:W-:Y:S01]  /*c100*/  IADD3 R9, P2, R4, 0x20, RZ ;  /* 0x0000002004097810 */ /* 0x002fe20007f5e0ff */
[----:B------:R-:W-:Y:S01]  /*c110*/  ULDC.64 UR6, c[0x0][0xad8] ;  /* 0x0002b60000067ab9 */ /* 0x000fe20000000a00 */
[----:B------:R-:W-:Y:S01]  /*c120*/  MOV R3, R11 ;  /* 0x0000000b00037202 */ /* 0x000fe20000000f00 */
[----:B------:R-:W-:Y:S01]  /*c130*/  IMAD.MOV.U32 R2, RZ, RZ, R6 ;  /* 0x000000ffff027224 */ /* 0x000fe200078e0006 */
[----:B------:R-:W-:Y:S01]  /*c140*/  IADD3.X R0, RZ, R5, RZ, P2, !PT ;  /* 0x00000005ff007210 */ /* 0x000fe200017fe4ff */
[C---:B------:R-:W-:Y:S01]  /*c150*/  VIADD R8, R18.reuse, 0x40 ;  /* 0x0000004012087836 */ /* 0x040fe20000000000 */
[----:B------:R-:W-:Y:S01]  /*c160*/  ULDC UR5, c[0x0][0xa8c] ;  /* 0x0002a30000057ab9 */ /* 0x000fe20000000800 */
[----:B------:R-:W-:Y:S01]  /*c170*/  IMAD.WIDE.U32 R2, R9, UR6, R2 ;  /* 0x0000000609027c25 */ /* 0x000fe2000f8e0002 */
[----:B------:R-:W-:Y:S01]  /*c180*/  ISETP.GE.AND P3, PT, R18, UR5, PT ;  /* 0x0000000512007c0c */ /* 0x000fe2000bf66270 */
[----:B------:R-:W-:Y:S01]  /*c190*/  ULDC.64 UR8, c[0x0][0x208] ;  /* 0x0000820000087ab9 */ /* 0x000fe20000000a00 */
[----:B------:R-:W-:Y:S01]  /*c1a0*/  ISETP.GE.AND P4, PT, R8, UR5, PT ;  /* 0x0000000508007c0c */ /* 0x000fe2000bf86270 */
[----:B------:R-:W-:-:S04]  /*c1b0*/  IMAD R0, R0, UR6, RZ ;  /* 0x0000000600007c24 */ /* 0x000fc8000f8e02ff */
[----:B------:R-:W-:Y:S01]  /*c1c0*/  IMAD R9, R9, UR7, R0 ;  /* 0x0000000709097c24 */ /* 0x000fe2000f8e0200 */
[----:B------:R-:W-:Y:S02]  /*c1d0*/  ULDC.64 UR6, c[0x0][0xa80] ;  /* 0x0002a00000067ab9 */ /* 0x000fe40000000a00 */
[----:B------:R-:W-:Y:S01]  /*c1e0*/  LEA R8, P2, R2, UR6, 0x1 ;  /* 0x0000000602087c11 */ /* 0x000fe2000f8408ff */
[----:B------:R-:W-:-:S05]  /*c1f0*/  IMAD.IADD R3, R3, 0x1, R9 ;  /* 0x0000000103037824 */ /* 0x000fca00078e0209 */
[----:B------:R-:W-:-:S05]  /*c200*/  LEA.HI.X R9, R2, UR7, R3, 0x1, P2 ;  /* 0x0000000702097c11 */ /* 0x000fca00090f0c03 */
[----:B------:R2:W-:Y:S04]  /*c210*/  @!P3 STG.E.128 desc[UR8][R8.64], RZ ;  /* 0x000000ff0800b986 */ /* 0x0005e8000c101d08 */
[----:B------:R2:W-:Y:S02]  /*c220*/  @!P4 STG.E.128 desc[UR8][R8.64+0x80], RZ ;  /* 0x000080ff0800c986 */ /* 0x0005e4000c101d08 */
.L_x_1906:
[----:B------:R-:W-:Y:S05]  /*c230*/  BSYNC B0 ;  /* 0x0000000000007941 */ /* 0x000fea0003800000 */
.L_x_1905:
[----:B------:R-:W-:Y:S04]  /*c240*/  BSSY B0, `(.L_x_1907) ;  /* 0x0000015000007945 */ /* 0x000fe80003800000 */
[----:B------:R-:W-:Y:S05]  /*c250*/  @P0 BRA `(.L_x_1908) ;  /* 0x00000000004c0947 */ /* 0x000fea0003800000 */
[----:B-12---:R-:W-:Y:S01]  /*c260*/  IADD3 R9, P0, R4, 0x40, RZ ;  /* 0x0000004004097810 */ /* 0x006fe20007f1e0ff */
[----:B------:R-:W-:Y:S01]  /*c270*/  ULDC.64 UR6, c[0x0][0xad8] ;  /* 0x0002b60000067ab9 */ /* 0x000fe20000000a00 */
[----:B------:R-:W-:Y:S01]  /*c280*/  IMAD.MOV.U32 R2, RZ, RZ, R6 ;  /* 0x000000ffff027224 */ /* 0x000fe200078e0006 */
[C---:B------:R-:W-:Y:S01]  /*c290*/  IADD3 R8, R18.reuse, 0x40, RZ ;  /* 0x0000004012087810 */ /* 0x040fe20007ffe0ff */
[----:B------:R-:W-:Y:S01]  /*c2a0*/  IMAD.MOV.U32 R3, RZ, RZ, R11 ;  /* 0x000000ffff037224 */ /* 0x000fe200078e000b */
[----:B------:R-:W-:Y:S01]  /*c2b0*/  ULDC UR5, c[0x0][0xa8c] ;  /* 0x0002a30000057ab9 */ /* 0x000fe20000000800 */
[----:B------:R-:W-:Y:S01]  /*c2c0*/  IMAD.X R0, RZ, RZ, R5, P0 ;  /* 0x000000ffff007224 */ /* 0x000fe200000e0605 */
[----:B------:R-:W-:Y:S01]  /*c2d0*/  ISETP.GE.AND P2, PT, R18, UR5, PT ;  /* 0x0000000512007c0c */ /* 0x000fe2000bf46270 */
[----:B------:R-:W-:Y:S01]  /*c2e0*/  IMAD.WIDE.U32 R2, R9, UR6, R2 ;  /* 0x0000000609027c25 */ /* 0x000fe2000f8e0002 */
[----:B------:R-:W-:Y:S01]  /*c2f0*/  ISETP.GE.AND P3, PT, R8, UR5, PT ;  /* 0x0000000508007c0c */ /* 0x000fe2000bf66270 */
[----:B------:R-:W-:-:S02]  /*c300*/  ULDC.64 UR8, c[0x0][0x208] ;  /* 0x0000820000087ab9 */ /* 0x000fc40000000a00 */
[----:B------:R-:W-:-:S04]  /*c310*/  IMAD R0, R0, UR6, RZ ;  /* 0x0000000600007c24 */ /* 0x000fc8000f8e02ff */
[----:B------:R-:W-:Y:S01]  /*c320*/  IMAD R9, R9, UR7, R0 ;  /* 0x0000000709097c24 */ /* 0x000fe2000f8e0200 */
[----:B------:R-:W-:Y:S02]  /*c330*/  ULDC.64 UR6, c[0x0][0xa80] ;  /* 0x0002a00000067ab9 */ /* 0x000fe40000000a00 */
[----:B------:R-:W-:Y:S02]  /*c340*/  LEA R8, P0, R2, UR6, 0x1 ;  /* 0x0000000602087c11 */ /* 0x000fe4000f8008ff */
[----:B------:R-:W-:-:S04]  /*c350*/  IADD3 R3, R3, R9, RZ ;  /* 0x0000000903037210 */ /* 0x000fc80007ffe0ff */
[----:B------:R-:W-:-:S05]  /*c360*/  LEA.HI.X R9, R2, UR7, R3, 0x1, P0 ;  /* 0x0000000702097c11 */ /* 0x000fca00080f0c03 */
[----:B------:R3:W-:Y:S04]  /*c370*/  @!P2 STG.E.128 desc[UR8][R8.64], RZ ;  /* 0x000000ff0800a986 */ /* 0x0007e8000c101d08 */
[----:B------:R3:W-:Y:S02]  /*c380*/  @!P3 STG.E.128 desc[UR8][R8.64+0x80], RZ ;  /* 0x000080ff0800b986 */ /* 0x0007e4000c101d08 */
.L_x_1908:
[----:B------:R-:W-:Y:S05]  /*c390*/  BSYNC B0 ;  /* 0x0000000000007941 */ /* 0x000fea0003800000 */
.L_x_1907:
        /* <DEDUP_REMOVED lines=21> */
.L_x_1909:
[----:B------:R-:W-:Y:S05]  /*c4f0*/  BSYNC B0 ;  /* 0x0000000000007941 */ /* 0x000fea0003800000 */
.L_x_1898:
[----:B---3--:R-:W3:Y:S02]  /*c500*/  LDC R0, c[0x0][0xda8] ;  /* 0x00036a00ff007b82 */ /* 0x008ee40000000800 */
[----:B---3--:R-:W-:-:S13]  /*c510*/  ISETP.LE.AND P0, PT, R0, UR4, PT ;  /* 0x0000000400007c0c */ /* 0x008fda000bf03270 */
[----:B------:R-:W-:Y:S05]  /*c520*/  @!P0 BRA `(.L_x_1910) ;  /* 0xffffff48002c8947 */ /* 0x000fea000383ffff */
[----:B------:R-:W-:Y:S05]  /*c530*/  EXIT ;  /* 0x000000000000794d */ /* 0x000fea0003800000 */
.L_x_1862:
        /* <DEDUP_REMOVED lines=8> */
[----:B------:R-:W-:Y:S01]  /*c5c0*/  MOV R17, 0x1 ;  /* 0x0000000100117802 */ /* 0x000fe20000000f00 */
[----:B------:R-:W-:-:S05]  /*c5d0*/  IMAD.MOV.U32 R16, RZ, RZ, RZ ;  /* 0x000000ffff107224 */ /* 0x000fca00078e00ff */
[----:B------:R-:W1:Y:S02]  /*c5e0*/  LDC R0, c[0x0][0xda8] ;  /* 0x00036a00ff007b82 */ /* 0x000e640000000800 */
[----:B-1----:R-:W-:-:S13]  /*c5f0*/  ISETP.LE.AND P0, PT, R0, UR4, PT ;  /* 0x0000000400007c0c */ /* 0x002fda000bf03270 */
[----:B------:R-:W-:Y:S05]  /*c600*/  @P0 BRA `(.L_x_1911) ;  /* 0x0000002800ec0947 */ /* 0x000fea0003800000 */
[----:B------:R-:W1:Y:S01]  /*c610*/  S2R R2, SR_TID.X ;  /* 0x0000000000027919 */ /* 0x000e620000002100 */
[----:B------:R-:W-:Y:S01]  /*c620*/  IMAD.U32 R18, RZ, RZ, UR4 ;  /* 0x00000004ff127e24 */ /* 0x000fe2000f8e00ff */
[----:B------:R-:W-:Y:S01]  /*c630*/  MOV R16, RZ ;  /* 0x000000ff00107202 */ /* 0x000fe20000000f00 */
[----:B------:R-:W-:Y:S01]  /*c640*/  IMAD.MOV.U32 R17, RZ, RZ, 0x1 ;  /* 0x00000001ff117424 */ /* 0x000fe200078e00ff */
[----:B------:R-:W-:Y:S01]  /*c650*/  ULDC UR48, c[0x0][0xc] ;  /* 0x0000030000307ab9 */ /* 0x000fe20000000800 */
[----:B------:R-:W-:Y:S01]  /*c660*/  ULDC.64 UR44, c[0x0][0x198] ;  /* 0x00006600002c7ab9 */ /* 0x000fe20000000a00 */
[----:B------:R-:W-:Y:S01]  /*c670*/  UMOV UR47, URZ ;  /* 0x0000003f002f7c82 */ /* 0x000fe20008000000 */
[----:B-1----:R-:W-:-:S07]  /*c680*/  LOP3.LUT R19, R2, 0x1f, RZ, 0xc0, !PT ;  /* 0x0000001f02137812 */ /* 0x002fce00078ec0ff */
.L_x_1959:
        /* <DEDUP_REMOVED lines=21> */
.L_x_1912:
[----:B------:R-:W-:Y:S01]  /*c7e0*/  ULDC UR9, c[0x0][0xdc4] ;  /* 0x0003710000097ab9 */ /* 0x000fe20000000800 */
[----:B------:R-:W-:Y:S01]  /*c7f0*/  UMOV UR7, UR8 ;  /* 0x0000000800077c82 */ /* 0x000fe20008000000 */
[----:B------:R-:W-:-:S11]  /*c800*/  UISETP.NE.AND UP0, UPT, UR9, 0x1, UPT ;  /* 0x000000010900788c */ /* 0x000fd6000bf05270 */
[----:B------:R-:W-:Y:S02]  /*c810*/  @UP0 ULDC.64 UR10, c[0x0][0xdc8] ;  /* 0x00037200000a0ab9 */ /* 0x000fe40000000a00 */
[----:B------:R-:W-:-:S04]  /*c820*/  UIMAD.WIDE.U32 UR4, UR8, UR10, URZ ;  /* 0x0000000a080472a5 */ /* 0x000fc8000f8e003f */
[----:B------:R-:W-:-:S04]  /*c830*/  @UP0 USHF.R.U32.HI UR7, URZ, UR11, UR5 ;  /* 0x0000000b3f070299 */ /* 0x000fc80008011605 */
[----:B------:R-:W-:-:S12]  /*c840*/  UIMAD UR4, UR7, UR9, URZ ;  /* 0x00000009070472a4 */ /* 0x000fd8000f8e023f */
.L_x_1913:
[----:B------:R-:W-:Y:S01]  /*c850*/  ULOP3.LUT UR5, URZ, UR7, URZ, 0x33, !UPT ;  /* 0x000000073f057292 */ /* 0x000fe2000f8e333f */
[----:B------:R-:W-:Y:S01]  /*c860*/  BSSY B6, `(.L_x_1914) ;  /* 0x0000286000067945 */ /* 0x000fe20003800000 */
[----:B------:R-:W-:Y:S01]  /*c870*/  ULDC.64 UR10, c[0x0][0x3f8] ;  /* 0x0000fe00000a7ab9 */ /* 0x000fe20000000a00 */
[----:B------:R-:W-:Y:S01]  /*c880*/  ULDC UR7, c[0x0][0xdac] ;  /* 0x00036b0000077ab9 */ /* 0x000fe20000000800 */
[----:B------:R-:W-:Y:S02]  /*c890*/  UISETP.NE.U32.AND UP0, UPT, UR10, URZ, UPT ;  /* 0x0000003f0a00728c */ /* 0x000fe4000bf05070 */
[----:B------:R-:W-:Y:S02]  /*c8a0*/  UIADD3 UR5, UR5, UR7, URZ ;  /* 0x0000000705057290 */ /* 0x000fe4000fffe03f */
[----:B------:R-:W-:Y:S02]  /*c8b0*/  UISETP.NE.AND.EX UP0, UPT, UR11, URZ, UPT, UP0 ;  /* 0x0000003f0b00728c */ /* 0x000fe4000bf05300 */
[----:B------:R-:W-:Y:S01]  /*c8c0*/  USHF.L.U32 UR41, UR5, 0x7, URZ ;  /* 0x0000000705297899 */ /* 0x000fe2000800063f */
[----:B------:R-:W-:Y:S01]  /*c8d0*/  ULDC UR7, c[0x0][0x404] ;  /* 0x0001010000077ab9 */ /* 0x000fe20000000800 */
[----:B------:R-:W-:Y:S01]  /*c8e0*/  ULDC UR10, c[0x0][0x288] ;  /* 0x0000a200000a7ab9 */ /* 0x000fe20000000800 */
[----:B------:R-:W-:-:S02]  /*c8f0*/  USEL UR7, UR7, 0x1, UP0 ;  /* 0x0000000107077887 */ /* 0x000fc40008000000 */
[----:B------:R-:W-:Y:S01]  /*c900*/  UIADD3 UR5, UR41, 0xff, -UR10 ;  /* 0x000000ff29057890 */ /* 0x000fe2000fffe80a */
[----:B------:R-:W-:Y:S02]  /*c910*/  ULDC UR9, c[0x0][0xdb8] ;  /* 0x00036e0000097ab9 */ /* 0x000fe40000000800 */
[----:B------:R-:W-:Y:S01]  /*c920*/  ULDC UR10, c[0x0][0x2e0] ;  /* 0x0000b800000a7ab9 */ /* 0x000fe20000000800 */
[----:B------:R-:W-:Y:S02]  /*c930*/  UISETP.NE.AND UP1, UPT, UR9, 0x1, UPT ;  /* 0x000000010900788c */ /* 0x000fe4000bf25270 */
[----:B------:R-:W-:Y:S02]  /*c940*/  UIMAD UR11, UR7, UR10, 0x7f ;  /* 0x0000007f070b74a4 */ /* 0x000fe4000f8e020a */
[----:B------:R-:W-:Y:S02]  /*c950*/  UIMAD UR5, UR7, UR10, UR5 ;  /* 0x0000000a070572a4 */ /* 0x000fe4000f8e0205 */
[----:B------:R-:W-:-:S02]  /*c960*/  USHF.R.S32.HI UR10, URZ, 0x1f, UR11 ;  /* 0x0000001f3f0a7899 */ /* 0x000fc4000801140b */
[----:B------:R-:W-:Y:S02]  /*c970*/  USHF.R.S32.HI UR7, URZ, 0x1f, UR5 ;  /* 0x0000001f3f077899 */ /* 0x000fe40008011405 */
[----:B------:R-:W-:Y:S02]  /*c980*/  ULEA.HI UR10, UR10, UR11, URZ, 0x7 ;  /* 0x0000000b0a0a7291 */ /* 0x000fe4000f8f383f */
[----:B------:R-:W-:Y:S02]  /*c990*/  ULEA.HI UR7, UR7, UR5, URZ, 0x7 ;  /* 0x0000000507077291 */ /* 0x000fe4000f8f383f */
[----:B------:R-:W-:Y:S02]  /*c9a0*/  USHF.R.S32.HI UR10, URZ, 0x7, UR10 ;  /* 0x000000073f0a7899 */ /* 0x000fe4000801140a */
[----:B------:R-:W-:Y:S02]  /*c9b0*/  USHF.R.S32.HI UR7, URZ, 0x7, UR7 ;  /* 0x000000073f077899 */ /* 0x000fe40008011407 */
[----:B------:R-:W-:-:S02]  /*c9c0*/  UIADD3 UR4, UR8, -UR4, URZ ;  /* 0x8000000408047290 */ /* 0x000fc4000fffe03f */
[----:B------:R-:W-:Y:S01]  /*c9d0*/  UISETP.LT.AND UP0, UPT, UR10, UR7, UPT ;  /* 0x000000070a00728c */ /* 0x000fe2000bf01270 */
[----:B------:R-:W-:-:S03]  /*c9e0*/  ULDC UR8, c[0x0][0xdc4] ;  /* 0x0003710000087ab9 */ /* 0x000fc60000000800 */
[----:B------:R-:W-:Y:S02]  /*c9f0*/  USEL UR39, UR10, UR7, UP0 ;  /* 0x000000070a277287 */ /* 0x000fe40008000000 */
[----:B------:R-:W-:-:S03]  /*ca00*/  UIMAD UR6, UR6, UR8, UR4 ;  /* 0x00000008060672a4 */ /* 0x000fc6000f8e0204 */
[----:B------:R-:W-:Y:S01]  /*ca10*/  @UP1 ULDC UR4, c[0x0][0xdbc] ;  /* 0x00036f0000041ab9 */ /* 0x000fe20000000800 */
[----:B------:R-:W-:Y:S01]  /*ca20*/  ISETP.LT.AND P0, PT, RZ, UR39, PT ;  /* 0x00000027ff007c0c */ /* 0x000fe2000bf01270 */
[----:B------:R-:W-:Y:S01]  /*ca30*/  UIMAD.WIDE.U32 UR4, UR6, UR4, URZ ;  /* 0x00000004060472a5 */ /* 0x000fe2000f8e003f */
[----:B------:R-:W-:Y:S01]  /*ca40*/  @UP1 ULDC UR8, c[0x0][0xdc0] ;  /* 0x0003700000081ab9 */ /* 0x000fe20000000800 */
[----:B------:R-:W-:Y:S02]  /*ca50*/  UMOV UR43, UR6 ;  /* 0x00000006002b7c82 */ /* 0x000fe40008000000 */
[----:B------:R-:W-:-:S04]  /*ca60*/  @UP1 USHF.R.U32.HI UR43, URZ, UR8, UR5 ;  /* 0x000000083f2b1299 */ /* 0x000fc80008011605 */
[----:B------:R-:W-:-:S04]  /*ca70*/  UIADD3 UR42, -UR43, URZ, URZ ;  /* 0x0000003f2b2a7290 */ /* 0x000fc8000fffe13f */
[----:B------:R-:W-:Y:S01]  /*ca80*/  UIMAD UR42, UR9, UR42, UR6 ;  /* 0x0000002a092a72a4 */ /* 0x000fe2000f8e0206 */
[----:B------:R-:W-:Y:S11]  /*ca90*/  @P0 BRA `(.L_x_1915) ;  /* 0x0000000000440947 */ /* 0x000ff60003800000 */
[----:B------:R-:W-:Y:S01]  /*caa0*/  ISETP.NE.AND P0, PT, R19, RZ, PT ;  /* 0x000000ff1300720c */ /* 0x000fe20003f05270 */
[----:B------:R-:W-:-:S12]  /*cab0*/  IMAD.MOV.U32 R13, RZ, RZ, R18 ;  /* 0x000000ffff0d7224 */ /* 0x000fd800078e0012 */
        /* <DEDUP_REMOVED lines=15> */
.L_x_1915:
        /* <DEDUP_REMOVED lines=11> */
[----:B------:R-:W-:Y:S01]  /*cc60*/  MOV R4, UR6 ;  /* 0x0000000600047c02 */ /* 0x000fe20008000f00 */
[----:B------:R-:W-:Y:S01]  /*cc70*/  IMAD.U32 R5, RZ, RZ, UR7 ;  /* 0x00000007ff057e24 */ /* 0x000fe2000f8e00ff */
[----:B------:R-:W1:Y:S01]  /*cc80*/  LDC.64 R2, c[0x4][R2] ;  /* 0x0100000002027b82 */ /* 0x000e620000000a00 */
        /* <DEDUP_REMOVED lines=9> */
.L_x_1917:
        /* <DEDUP_REMOVED lines=9> */
[----:B------:R-:W-:Y:S01]  /*cdb0*/  MOV R4, UR6 ;  /* 0x0000000600047c02 */ /* 0x000fe20008000f00 */
[----:B------:R-:W-:Y:S01]  /*cdc0*/  IMAD.U32 R5, RZ, RZ, UR7 ;  /* 0x00000007ff057e24 */ /* 0x000fe2000f8e00ff */
[----:B------:R-:W-:Y:S01]  /*cdd0*/  MOV R7, UR9 ;  /* 0x0000000900077c02 */ /* 0x000fe20008000f00 */
[----:B------:R-:W-:Y:S01]  /*cde0*/  IMAD.U32 R6, RZ, RZ, UR8 ;  /* 0x00000008ff067e24 */ /* 0x000fe2000f8e00ff */
[----:B------:R-:W-:Y:S01]  /*cdf0*/  MOV R8, 0x70 ;  /* 0x0000007000087802 */ /* 0x000fe20000000f00 */
[----:B------:R-:W-:-:S02]  /*ce00*/  IMAD.U32 R10, RZ, RZ, UR4 ;  /* 0x00000004ff0a7e24 */ /* 0x000fc4000f8e00ff */
[----:B------:R-:W-:Y:S02]  /*ce10*/  IMAD.U32 R11, RZ, RZ, UR5 ;  /* 0x00000005ff0b7e24 */ /* 0x000fe4000f8e00ff */
[----:B------:R-:W-:Y:S02]  /*ce20*/  IMAD.MOV.U32 R12, RZ, RZ, 0x1 ;  /* 0x00000001ff0c7424 */ /* 0x000fe400078e00ff */
[----:B-1----:R-:W-:-:S07]  /*ce30*/  IMAD.MOV.U32 R13, RZ, RZ, RZ ;  /* 0x000000ffff0d7224 */ /* 0x002fce00078e00ff */
[----:B------:R-:W-:-:S07]  /*ce40*/  LEPC R20, `(.L_x_1919) ;  /* 0x000000001014794e */ /* 0x000fce0000000000 */
[----:B--2---:R-:W-:Y:S05]  /*ce50*/  CALL.ABS.NOINC R2 ;  /* 0x0000000002007343 */ /* 0x004fea0003c00000 */
.L_x_1919:
        /* <DEDUP_REMOVED lines=16> */
.L_x_1918:
[----:B------:R-:W-:Y:S01]  /*cf60*/  ULDC.64 UR4, c[0x0][0x9f8] ;  /* 0x00027e0000047ab9 */ /* 0x000fe20000000a00 */
[----:B------:R-:W-:Y:S01]  /*cf70*/  MOV R5, UR43 ;  /* 0x0000002b00057c02 */ /* 0x000fe20008000f00 */
[----:B------:R-:W-:Y:S01]  /*cf80*/  IMAD.U32 R0, RZ, RZ, UR43 ;  /* 0x0000002bff007e24 */ /* 0x000fe2000f8e00ff */
[----:B------:R-:W-:Y:S01]  /*cf90*/  ISETP.NE.U32.AND P0, PT, RZ, UR4, PT ;  /* 0x00000004ff007c0c */ /* 0x000fe2000bf05070 */
[----:B------:R-:W-:Y:S01]  /*cfa0*/  ULDC.64 UR6, c[0x0][0x208] ;  /* 0x0000820000067ab9 */ /* 0x000fe20000000a00 */
[----:B------:R-:W1:Y:S02]  /*cfb0*/  LDC R4, c[0x0][0x428] ;  /* 0x00010a00ff047b82 */ /* 0x000e640000000800 */
[----:B------:R-:W-:-:S13]  /*cfc0*/  ISETP.NE.AND.EX P0, PT, RZ, UR5, PT, P0 ;  /* 0x00000005ff007c0c */ /* 0x000fda000bf05300 */
[----:B------:R-:W2:Y:S02]  /*cfd0*/  @P0 LDC.64 R2, c[0x0][0x9f8] ;  /* 0x00027e00ff020b82 */ /* 0x000ea40000000a00 */
[----:B--2---:R-:W-:-:S05]  /*cfe0*/  @P0 IMAD.WIDE R2, R5, 0x4, R2 ;  /* 0x0000000405020825 */ /* 0x004fca00078e0202 */
[----:B------:R2:W3:Y:S01]  /*cff0*/  @P0 LDG.E R0, desc[UR6][R2.64] ;  /* 0x0000000602000981 */ /* 0x0004e2000c1e1900 */
[----:B-1----:R-:W-:Y:S01]  /*d000*/  ISETP.NE.AND P0, PT, R4, 0x1, PT ;  /* 0x000000010400780c */ /* 0x002fe20003f05270 */
[----:B------:R-:W-:Y:S01]  /*d010*/  IMAD.U32 R4, RZ, RZ, UR42 ;  /* 0x0000002aff047e24 */ /* 0x000fe2000f8e00ff */
[----:B------:R-:W-:Y:S01]  /*d020*/  ISETP.NE.AND P1, PT, R19, RZ, PT ;  /* 0x000000ff1300720c */ /* 0x000fe20003f25270 */
[----:B------:R-:W-:Y:S01]  /*d030*/  UMOV UR40, URZ ;  /* 0x0000003f00287c82 */ /* 0x000fe20008000000 */
[----:B------:R-:W-:Y:S01]  /*d040*/  UMOV UR8, 0x40 ;  /* 0x0000004000087882 */ /* 0x000fe20000000000 */
[----:B------:R-:W-:Y:S01]  /*d050*/  UMOV UR9, UR41 ;  /* 0x0000002900097c82 */ /* 0x000fe20008000000 */
[----:B------:R-:W-:Y:S01]  /*d060*/  UMOV UR10, UR42 ;  /* 0x0000002a000a7c82 */ /* 0x000fe20008000000 */
[----:B------:R-:W-:Y:S01]  /*d070*/  UMOV UR11, UR43 ;  /* 0x0000002b000b7c82 */ /* 0x000fe20008000000 */
[----:B------:R-:W-:Y:S01]  /*d080*/  UMOV UR12, 0x80 ;  /* 0x00000080000c7882 */ /* 0x000fe20000000000 */
[----:B--2---:R-:W1:Y:S01]  /*d090*/  LDC.64 R2, c[0x0][0x3f8] ;  /* 0x0000fe00ff027b82 */ /* 0x004e620000000a00 */
[----:B------:R-:W-:Y:S01]  /*d0a0*/  UMOV UR13, UR41 ;  /* 0x00000029000d7c82 */ /* 0x000fe20008000000 */
[----:B------:R-:W-:Y:S01]  /*d0b0*/  UMOV UR14, UR42 ;  /* 0x0000002a000e7c82 */ /* 0x000fe20008000000 */
[----:B------:R-:W-:Y:S01]  /*d0c0*/  UMOV UR15, UR43 ;  /* 0x0000002b000f7c82 */ /* 0x000fe20008000000 */
[----:B------:R-:W-:-:S02]  /*d0d0*/  UMOV UR6, 0xffffffff ;  /* 0xffffffff00067882 */ /* 0x000fc40000000000 */
[----:B------:R-:W-:Y:S02]  /*d0e0*/  VOTEU.ALL UP1, P1 ;  /* 0x00000000003f7886 */ /* 0x000fe40000820000 */
[----:B------:R-:W2:Y:S03]  /*d0f0*/  @P0 LDC R5, c[0x0][0x42c] ;  /* 0x00010b00ff050b82 */ /* 0x000ea60000000800 */
[----:B------:R-:W-:-:S04]  /*d100*/  @!UP1 UIADD3 UR4, UP0, UR44, 0x270, URZ ;  /* 0x000002702c049890 */ /* 0x000fc8000ff1e03f */
[----:B------:R-:W-:Y:S01]  /*d110*/  @!UP1 UIADD3.X UR5, URZ, UR45, URZ, UP0, !UPT ;  /* 0x0000002d3f059290 */ /* 0x000fe200087fe43f */
[----:B------:R-:W4:Y:S08]  /*d120*/  @P0 LDC R6, c[0x0][0x430] ;  /* 0x00010c00ff060b82 */ /* 0x000f300000000800 */
[----:B------:R1:W-:Y:S01]  /*d130*/  @!UP1 UTMAPF.L2.4D [UR40], [UR4] ;  /* 0x00000028040095b8 */ /* 0x0003e20008018000 */
[----:B--2---:R-:W-:Y:S01]  /*d140*/  @P0 IMAD.HI.U32 R5, R5, UR42, RZ ;  /* 0x0000002a05050c27 */ /* 0x004fe2000f8e00ff */
[----:B------:R2:W-:Y:S04]  /*d150*/  @!UP1 UTMAPF.L2.4D [UR8], [UR4] ;  /* 0x00000008040095b8 */ /* 0x0005e80008018000 */
[----:B----4-:R-:W-:Y:S01]  /*d160*/  @P0 SHF.R.U32.HI R4, RZ, R6, R5 ;  /* 0x00000006ff040219 */ /* 0x010fe20000011605 */
[----:B------:R2:W-:Y:S01]  /*d170*/  @!UP1 UTMAPF.L2.4D [UR12], [UR4] ;  /* 0x0000000c040095b8 */ /* 0x0005e20008018000 */
[----:B-1----:R-:W-:-:S02]  /*d180*/  ISETP.NE.U32.AND P0, PT, R2, RZ, PT ;  /* 0x000000ff0200720c */ /* 0x002fc40003f05070 */
[----:B------:R-:W-:Y:S02]  /*d190*/  MOV R5, UR39 ;  /* 0x0000002700057c02 */ /* 0x000fe40008000f00 */
[----:B------:R-:W-:-:S03]  /*d1a0*/  ISETP.NE.AND.EX P0, PT, R3, RZ, PT, P0 ;  /* 0x000000ff0300720c */ /* 0x000fc60003f05300 */
[----:B------:R-:W-:Y:S01]  /*d1b0*/  VIADD R5, R5, 0xffffffff ;  /* 0xffffffff05057836 */ /* 0x000fe20000000000 */
[----:B---3--:R-:W-:Y:S01]  /*d1c0*/  SEL R6, R0, RZ, !P0 ;  /* 0x000000ff00067207 */ /* 0x008fe20004000000 */
[----:B--2---:R-:W-:Y:S08]  /*d1d0*/  BRA.DIV UR6, `(.L_x_1920) ;  /* 0x0000002606747947 */ /* 0x004ff0000b800000 */
.L_x_1971:
[----:B------:R-:W-:Y:S01]  /*d1e0*/  UMOV UR4, 0xffffffff ;  /* 0xffffffff00047882 */ /* 0x000fe20000000000 */
[----:B------:R-:W-:Y:S02]  /*d1f0*/  SHF.R.S32.HI R12, RZ, 0x1f, R0 ;  /* 0x0000001fff0c7819 */ /* 0x000fe40000011400 */
[----:B------:R-:W-:Y:S05]  /*d200*/  BRA.DIV UR4, `(.L_x_1921) ;  /* 0x0000002604947947 */ /* 0x000fea000b800000 */
[----:B------:R-:W-:-:S13]  /*d210*/  ELECT P6, URZ, PT ;  /* 0x00000000003f782f */ /* 0x000fda00038c0000 */
.L_x_1974:
[----:B------:R-:W-:Y:S05]  /*d220*/  @!P6 BRA `(.L_x_1922) ;  /* 0x0000000000f4e947 */ /* 0x000fea0003800000 */
[----:B------:R-:W-:Y:S01]  /*d230*/  IMAD.MOV.U32 R6, RZ, RZ, R0 ;  /* 0x000000ffff067224 */ /* 0x000fe200078e0000 */
[----:B------:R-:W-:Y:S06]  /*d240*/  @!P0 BRA `(.L_x_1923) ;  /* 0x00000000004c8947 */ /* 0x000fec0003800000 */
[----:B------:R-:W1:Y:S01]  /*d250*/  LDC R11, c[0x0][0x41c] ;  /* 0x00010700ff0b7b82 */ /* 0x000e620000000800 */
[----:B------:R-:W-:Y:S01]  /*d260*/  MOV R10, R5 ;  /* 0x00000005000a7202 */ /* 0x000fe20000000f00 */
[----:B------:R-:W-:Y:S01]  /*d270*/  ULDC.64 UR4, c[0x0][0x408] ;  /* 0x0001020000047ab9 */ /* 0x000fe20000000a00 */
[----:B------:R-:W-:Y:S01]  /*d280*/  ULDC.64 UR6, c[0x0][0x208] ;  /* 0x0000820000067ab9 */ /* 0x000fe20000000a00 */
        /* <DEDUP_REMOVED lines=13> */
[----:B------:R-:W-:-:S05]  /*d360*/  IADD3 R10, -R10, RZ, RZ ;  /* 0x000000ff0a0a7210 */ /* 0x000fca0007ffe1ff */
[----:B------:R-:W-:-:S07]  /*d370*/  IMAD R5, R11, R10, R5 ;  /* 0x0000000a0b057224 */ /* 0x000fce00078e0205 */
.L_x_1923:
[----:B------:R-:W2:Y:S01]  /*d380*/  S2R R7, SR_TID.X ;  /* 0x0000000000077919 */ /* 0x000ea20000002100 */
[----:B-1----:R-:W-:Y:S02]  /*d390*/  LEA R8, R16, UR38, 0x3 ;  /* 0x0000002610087c11 */ /* 0x002fe4000f8e18ff */
[----:B--2---:R-:W-:Y:S02]  /*d3a0*/  LOP3.LUT R9, R7, 0x7f, RZ, 0xc0, !PT ;  /* 0x0000007f07097812 */ /* 0x004fe400078ec0ff */
[----:B------:R-:W-:Y:S02]  /*d3b0*/  SHF.L.U32 R7, R17, 0x1f, RZ ;  /* 0x0000001f11077819 */ /* 0x000fe400000006ff */
[----:B------:R-:W-:Y:S02]  /*d3c0*/  ISETP.NE.AND P3, PT, R9, RZ, PT ;  /* 0x000000ff0900720c */ /* 0x000fe40003f65270 */
[----:B------:R-:W1:Y:S02]  /*d3d0*/  SYNCS.PHASECHK.TRANS64.TRYWAIT P2, [R8+URZ+0x34840], R7 ;  /* 0x03484007080075a7 */ /* 0x000e64000804017f */
[----:B-1----:R-:W-:Y:S09]  /*d3e0*/  @!P2 BRA `(.L_x_1924) ;  /* 0x00000024003ca947 */ /* 0x002ff20003800000 */
.L_x_1975:
[----:B------:R-:W-:Y:S05]  /*d3f0*/  @P3 BRA `(.L_x_1925) ;  /* 0x0000000000143947 */ /* 0x000fea0003800000 */
[----:B------:R-:W-:Y:S01]  /*d400*/  ISETP.NE.AND P2, PT, R19, RZ, PT ;  /* 0x000000ff1300720c */ /* 0x000fe20003f45270 */
[----:B-1----:R-:W-:-:S04]  /*d410*/  IMAD.MOV.U32 R7, RZ, RZ, 0xc000 ;  /* 0x0000c000ff077424 */ /* 0x002fc800078e00ff */
[----:B------:R2:W-:Y:S08]  /*d420*/  SYNCS.ARRIVE.TRANS64 RZ, [R8+URZ+0x34830], R7 ;  /* 0x0348300708ff79a7 */ /* 0x0005f0000800003f */
[----:B------:R-:W-:Y:S05]  /*d430*/  @!P2 BRA `(.L_x_1925) ;  /* 0x000000000004a947 */ /* 0x000fea0003800000 */
[----:B------:R-:W-:Y:S01]  /*d440*/  BPT.TRAP 0x1 ;  /* 0x000000040000795c */ /* 0x000fe20000300000 */
.L_x_1925:
        /* <DEDUP_REMOVED lines=13> */
[----:B------:R-:W-:Y:S02]  /*d520*/  USHF.L.U32 UR11, UR11, 0x7, URZ ;  /* 0x000000070b0b7899 */ /* 0x000fe4000800063f */
[----:B------:R-:W-:Y:S02]  /*d530*/  UIADD3 UR14, UR8, 0x1c400, URZ ;  /* 0x0001c400080e7890 */ /* 0x000fe4000fffe03f */
[----:B------:R-:W-:Y:S02]  /*d540*/  UIADD3 UR15, UR8, 0x20400, URZ ;  /* 0x00020400080f7890 */ /* 0x000fe4000fffe03f */
[----:B------:R-:W-:-:S03]  /*d550*/  UIADD3 UR17, UR8, 0x24400, URZ ;  /* 0x0002440008117890 */ /* 0x000fc6000fffe03f */
[----:B------:R-:W-:Y:S01]  /*d560*/  UMOV UR8, UR14 ;  /* 0x0000000e00087c82 */ /* 0x000fe20008000000 */
[----:B------:R-:W-:Y:S01]  /*d570*/  UMOV UR14, 0x80 ;  /* 0x00000080000e7882 */ /* 0x000fe20000000000 */
[----:B------:R3:W-:Y:S02]  /*d580*/  UTMALDG.4D [UR8], [UR4], desc[UR6] ;  /* 0x00000608040075b4 */ /* 0x0007e40008019000 */
[----:B---3--:R-:W-:Y:S01]  /*d590*/  UMOV UR8, UR15 ;  /* 0x0000000f00087c82 */ /* 0x008fe20008000000 */
[----:B------:R-:W-:Y:S02]  /*d5a0*/  UMOV UR10, UR16 ;  /* 0x00000010000a7c82 */ /* 0x000fe40008000000 */
[----:B------:R3:W-:Y:S02]  /*d5b0*/  UTMALDG.4D [UR8], [UR4], desc[UR6] ;  /* 0x00000608040075b4 */ /* 0x0007e40008019000 */
[----:B---3--:R-:W-:Y:S01]  /*d5c0*/  UMOV UR8, UR17 ;  /* 0x0000001100087c82 */ /* 0x008fe20008000000 */
[----:B------:R-:W-:-:S02]  /*d5d0*/  UMOV UR10, UR14 ;  /* 0x0000000e000a7c82 */ /* 0x000fc40008000000 */
[----:B------:R3:W-:Y:S02]  /*d5e0*/  UTMALDG.4D [UR8], [UR4], desc[UR6] ;  /* 0x00000608040075b4 */ /* 0x0007e40008019000 */
[----:B---3--:R-:W-:Y:S01]  /*d5f0*/  NOP ;  /* 0x0000000000007918 */ /* 0x008fe20000000000 */
.L_x_1922:
        /* <DEDUP_REMOVED lines=9> */
[----:B-12---:R-:W-:Y:S01]  /*d690*/  @P2 IMAD.MOV.U32 R7, RZ, RZ, 0xc000 ;  /* 0x0000c000ff072424 */ /* 0x006fe200078e00ff */
        /* <DEDUP_REMOVED lines=13> */
[----:B-1----:R-:W-:Y:S01]  /*d770*/  MOV R7, UR14 ;  /* 0x0000000e00077c02 */ /* 0x002fe20008000f00 */
[----:B------:R-:W-:Y:S01]  /*d780*/  UMOV UR29, UR43 ;  /* 0x0000002b001d7c82 */ /* 0x000fe20008000000 */
[----:B------:R-:W-:Y:S01]  /*d790*/  UMOV UR26, 0x40 ;  /* 0x00000040001a7882 */ /* 0x000fe20000000000 */
[----:B------:R-:W-:Y:S01]  /*d7a0*/  UMOV UR25, UR9 ;  /* 0x0000000900197c82 */ /* 0x000fe20008000000 */
[----:B------:R-:W-:Y:S01]  /*d7b0*/  SHF.L.U32 R7, R7, 0x1f, RZ ;  /* 0x0000001f07077819 */ /* 0x000fe200000006ff */
[----:B------:R-:W-:Y:S01]  /*d7c0*/  UMOV UR19, UR41 ;  /* 0x0000002900137c82 */ /* 0x000fe20008000000 */
        /* <DEDUP_REMOVED lines=9> */
.L_x_1976:
[----:B------:R-:W-:-:S06]  /*d860*/  UISETP.GE.AND UP0, UPT, UR39, 0x2, UPT ;  /* 0x000000022700788c */ /* 0x000fcc000bf06270 */
[----:B------:R-:W-:-:S13]  /*d870*/  PLOP3.LUT P2, PT, PT, PT, UP0, 0x80, 0x0 ;  /* 0x000000000000781c */ /* 0x000fda0003f4f008 */
[----:B------:R-:W-:Y:S05]  /*d880*/  @!P2 BRA `(.L_x_1927) ;  /* 0x000000140020a947 */ /* 0x000fea0003800000 */
[----:B------:R-:W-:Y:S02]  /*d890*/  ULOP3.LUT UR4, UR39, 0x1, URZ, 0xc0, !UPT ;  /* 0x0000000127047892 */ /* 0x000fe4000f8ec03f */
[----:B------:R-:W-:Y:S02]  /*d8a0*/  UIADD3 UR46, UR39, -0x2, URZ ;  /* 0xfffffffe272e7890 */ /* 0x000fe4000fffe03f */
[----:B------:R-:W-:Y:S01]  /*d8b0*/  UISETP.NE.U32.AND UP0, UPT, UR4, 0x1, UPT ;  /* 0x000000010400788c */ /* 0x000fe2000bf05070 */
[----:B------:R-:W-:-:S03]  /*d8c0*/  ULDC.64 UR36, c[0x0][0x408] ;  /* 0x0001020000247ab9 */ /* 0x000fc60000000a00 */
[----:B-1----:R-:W-:Y:S02]  /*d8d0*/  IMAD.U32 R7, RZ, RZ, UR46 ;  /* 0x0000002eff077e24 */ /* 0x002fe4000f8e00ff */
[----:B------:R-:W-:-:S13]  /*d8e0*/  PLOP3.LUT P2, PT, PT, PT, UP0, 0x80, 0x0 ;  /* 0x000000000000781c */ /* 0x000fda0003f4f008 */
[----:B------:R-:W-:Y:S05]  /*d8f0*/  @!P2 BRA `(.L_x_1928) ;  /* 0x0000000400b8a947 */ /* 0x000fea0003800000 */
[----:B------:R-:W-:Y:S01]  /*d900*/  VIADD R7, R16, 0x1 ;  /* 0x0000000110077836 */ /* 0x000fe20000000000 */
[----:B------:R-:W-:Y:S04]  /*d910*/  BSSY B0, `(.L_x_1929) ;  /* 0x0000068000007945 */ /* 0x000fe80003800000 */
[----:B------:R-:W-:-:S04]  /*d920*/  ISETP.NE.AND P2, PT, R7, 0x2, PT ;  /* 0x000000020700780c */ /* 0x000fc80003f45270 */
[----:B------:R-:W-:Y:S02]  /*d930*/  SEL R10, RZ, 0x1, P2 ;  /* 0x00000001ff0a7807 */ /* 0x000fe40001000000 */
[----:B------:R-:W-:Y:S02]  /*d940*/  SEL R7, R7, RZ, P2 ;  /* 0x000000ff07077207 */ /* 0x000fe40001000000 */
[----:B------:R-:W-:Y:S01]  /*d950*/  LOP3.LUT R10, R17, R10, RZ, 0x3c, !PT ;  /* 0x0000000a110a7212 */ /* 0x000fe200078e3cff */
[----:B------:R-:W-:Y:S06]  /*d960*/  @!P6 BRA `(.L_x_1930) ;  /* 0x000000040088e947 */ /* 0x000fec0003800000 */
[----:B------:R-:W-:Y:S01]  /*d970*/  MOV R9, R6 ;  /* 0x0000000600097202 */ /* 0x000fe20000000f00 */
[----:B------:R-:W-:Y:S01]  /*d980*/  IMAD.U32 R8, RZ, RZ, UR46 ;  /* 0x0000002eff087e24 */ /* 0x000fe2000f8e00ff */
[----:B------:R-:W-:Y:S06]  /*d990*/  @!P0 BRA `(.L_x_1931) ;  /* 0x0000000000548947 */ /* 0x000fec0003800000 */
[----:B------:R-:W-:Y:S01]  /*d9a0*/  ULDC UR7, c[0x0][0x41c] ;  /* 0x0001070000077ab9 */ /* 0x000fe20000000800 */
[----:B------:R-:W-:Y:S01]  /*d9b0*/  UMOV UR6, UR46 ;  /* 0x0000002e00067c82 */ /* 0x000fe20008000000 */
[----:B------:R-:W-:Y:S01]  /*d9c0*/  UISETP.NE.AND UP0, UPT, UR7, 0x1, UPT ;  /* 0x000000010700788c */ /* 0x000fe2000bf05270 */
[----:B------:R-:W-:-:S10]  /*d9d0*/  ULDC.64 UR10, c[0x0][0x208] ;  /* 0x00008200000a7ab9 */ /* 0x000fd40000000a00 */
[----:B------:R-:W-:Y:S02]  /*d9e0*/  @UP0 ULDC.64 UR8, c[0x0][0x420] ;  /* 0x0001080000080ab9 */ /* 0x000fe40000000a00 */
[----:B------:R-:W-:-:S04]  /*d9f0*/  UIMAD.WIDE.U32 UR4, UR46, UR8, URZ ;  /* 0x000000082e0472a5 */ /* 0x000fc8000f8e003f */
[----:B------:R-:W-:-:S03]  /*da00*/  @UP0 USHF.R.U32.HI UR6, URZ, UR9, UR5 ;  /* 0x000000093f060299 */ /* 0x000fc60008011605 */
[----:B------:R-:W-:Y:S01]  /*da10*/  ULDC.64 UR8, c[0x0][0x408] ;  /* 0x0001020000087ab9 */ /* 0x000fe20000000a00 */
[----:B------:R-:W-:Y:S01]  /*da20*/  USHF.R.S32.HI UR4, URZ, 0x1f, UR6 ;  /* 0x0000001f3f047899 */ /* 0x000fe20008011406 */
[----:B------:R-:W-:Y:S02]  /*da30*/  IMAD R11, R12, UR8, RZ ;  /* 0x000000080c0b7c24 */ /* 0x000fe4000f8e02ff */
[----:B------:R-:W-:Y:S02]  /*da40*/  IMAD.U32 R8, RZ, RZ, UR6 ;  /* 0x00000006ff087e24 */ /* 0x000fe4000f8e00ff */
[----:B------:R-:W-:Y:S01]  /*da50*/  IMAD R11, R0, UR9, R11 ;  /* 0x00000009000b7c24 */ /* 0x000fe2000f8e020b */
[----:B------:R-:W-:-:S03]  /*da60*/  MOV R9, UR4 ;  /* 0x0000000400097c02 */ /* 0x000fc60008000f00 */
[----:B------:R-:W-:-:S04]  /*da70*/  IMAD.WIDE.U32 R8, R0, UR8, R8 ;  /* 0x0000000800087c25 */ /* 0x000fc8000f8e0008 */
[----:B------:R-:W-:Y:S01]  /*da80*/  IMAD.IADD R9, R11, 0x1, R9 ;  /* 0x000000010b097824 */ /* 0x000fe200078e0209 */
[----:B------:R-:W-:-:S04]  /*da90*/  LEA R2, P2, R8, R2, 0x2 ;  /* 0x0000000208027211 */ /* 0x000fc800078410ff */
[----:B------:R-:W-:-:S05]  /*daa0*/  LEA.HI.X R3, R8, R3, R9, 0x2, P2 ;  /* 0x0000000308037211 */ /* 0x000fca00010f1409 */
[----:B------:R1:W5:Y:S01]  /*dab0*/  LDG.E R9, desc[UR10][R2.64] ;  /* 0x0000000a02097981 */ /* 0x000362000c1e1900 */
[----:B------:R-:W-:-:S04]  /*dac0*/  UIADD3 UR4, -UR6, URZ, URZ ;  /* 0x0000003f06047290 */ /* 0x000fc8000fffe13f */
[----:B------:R-:W-:-:S06]  /*dad0*/  UIMAD UR4, UR7, UR4, UR46 ;  /* 0x00000004070472a4 */ /* 0x000fcc000f8e022e */
[----:B-1----:R-:W-:-:S07]  /*dae0*/  IMAD.U32 R8, RZ, RZ, UR4 ;  /* 0x00000004ff087e24 */ /* 0x002fce000f8e00ff */
.L_x_1931:
[----:B------:R-:W1:Y:S01]  /*daf0*/  S2R R2, SR_TID.X ;  /* 0x0000000000027919 */ /* 0x000e620000002100 */
[----:B------:R-:W-:Y:S02]  /*db00*/  LEA R3, R7, UR38, 0x3 ;  /* 0x0000002607037c11 */ /* 0x000fe4000f8e18ff */
[----:B-1----:R-:W-:Y:S02]  /*db10*/  LOP3.LUT R11, R2, 0x7f, RZ, 0xc0, !PT ;  /* 0x0000007f020b7812 */ /* 0x002fe400078ec0ff */
[----:B------:R-:W-:Y:S02]  /*db20*/  SHF.L.U32 R2, R10, 0x1f, RZ ;  /* 0x0000001f0a027819 */ /* 0x000fe400000006ff */
[----:B------:R-:W-:Y:S02]  /*db30*/  ISETP.NE.AND P2, PT, R11, RZ, PT ;  /* 0x000000ff0b00720c */ /* 0x000fe40003f45270 */
[----:B------:R-:W1:Y:S02]  /*db40*/  SYNCS.PHASECHK.TRANS64.TRYWAIT P3, [R3+URZ+0x34840], R2 ;  /* 0x03484002030075a7 */ /* 0x000e64000806017f */
[----:B-1----:R-:W-:Y:S09]  /*db50*/  @!P3 BRA `(.L_x_1932) ;  /* 0x0000001c008cb947 */ /* 0x002ff20003800000 */
.L_x_1977:
[----:B------:R-:W-:Y:S05]  /*db60*/  @P2 BRA `(.L_x_1933) ;  /* 0x0000000000142947 */ /* 0x000fea0003800000 */
[----:B------:R-:W-:Y:S02]  /*db70*/  ISETP.NE.AND P3, PT, R19, RZ, PT ;  /* 0x000000ff1300720c */ /* 0x000fe40003f65270 */
[----:B-1----:R-:W-:-:S04]  /*db80*/  MOV R2, 0xc000 ;  /* 0x0000c00000027802 */ /* 0x002fc80000000f00 */
[----:B------:R2:W-:Y:S07]  /*db90*/  SYNCS.ARRIVE.TRANS64 RZ, [R3+URZ+0x34830], R2 ;  /* 0x0348300203ff79a7 */ /* 0x0005ee000800003f */
[----:B------:R-:W-:Y:S05]  /*dba0*/  @!P3 BRA `(.L_x_1933) ;  /* 0x000000000004b947 */ /* 0x000fea0003800000 */
[----:B------:R-:W-:Y:S01]  /*dbb0*/  BPT.TRAP 0x1 ;  /* 0x000000040000795c */ /* 0x000fe20000300000 */
.L_x_1933:
        /* <DEDUP_REMOVED lines=14> */
[----:B-12---:R-:W-:Y:S01]  /*dca0*/  SHF.L.U32 R3, R17, 0x1f, RZ ;  /* 0x0000001f11037819 */ /* 0x006fe200000006ff */
[----:B------:R-:W-:Y:S01]  /*dcb0*/  UIADD3 UR9, UR9, 0x34830, URZ ;  /* 0x0003483009097890 */ /* 0x000fe2000fffe03f */
[----:B------:R-:W-:Y:S01]  /*dcc0*/  LEA R2, R16, UR19, 0x3 ;  /* 0x0000001310027c11 */ /* 0x000fe2000f8e18ff */
[----:B------:R-:W-:-:S02]  /*dcd0*/  USHF.L.U32 UR11, UR11, 0x7, URZ ;  /* 0x000000070b0b7899 */ /* 0x000fc4000800063f */
        /* <DEDUP_REMOVED lines=13> */
.L_x_1978:
[----:B------:R-:W-:Y:S05]  /*ddb0*/  @P2 BRA `(.L_x_1935) ;  /* 0x0000000000182947 */ /* 0x000fea0003800000 */
[----:B------:R-:W-:Y:S01]  /*ddc0*/  ISETP.NE.AND P2, PT, R19, RZ, PT ;  /* 0x000000ff1300720c */ /* 0x000fe20003f45270 */
[----:B-1----:R-:W-:Y:S01]  /*ddd0*/  IMAD.MOV.U32 R3, RZ, RZ, 0x8000 ;  /* 0x00008000ff037424 */ /* 0x002fe200078e00ff */
[----:B------:R-:W-:-:S04]  /*dde0*/  LEA R2, R16, UR38, 0x3 ;  /* 0x0000002610027c11 */ /* 0x000fc8000f8e18ff */
[----:B------:R2:W-:Y:S07]  /*ddf0*/  SYNCS.ARRIVE.TRANS64 RZ, [R2+URZ+0x34850], R3 ;  /* 0x0348500302ff79a7 */ /* 0x0005ee000800003f */
[----:B------:R-:W-:Y:S05]  /*de00*/  @!P2 BRA `(.L_x_1935) ;  /* 0x000000000004a947 */ /* 0x000fea0003800000 */
[----:B------:R-:W-:Y:S01]  /*de10*/  BPT.TRAP 0x1 ;  /* 0x000000040000795c */ /* 0x000fe20000300000 */
.L_x_1935:
        /* <DEDUP_REMOVED lines=10> */
[----:B------:R-:W-:-:S03]  /*dec0*/  MOV R5, R8 ;  /* 0x0000000800057202 */ /* 0x000fc60000000f00 */
[----:B------:R-:W-:Y:S02]  /*ded0*/  ULEA UR6, UR9, UR38, 0xf ;  /* 0x0000002609067291 */ /* 0x000fe4000f8e783f */
[----:B------:R-:W-:Y:S02]  /*dee0*/  ULEA UR9, UR9, UR38, 0x3 ;  /* 0x0000002609097291 */ /* 0x000fe4000f8e183f */
[----:B------:R-:W-:Y:S02]  /*def0*/  USHF.L.U32 UR11, UR11, 0x7, URZ ;  /* 0x000000070b0b7899 */ /* 0x000fe4000800063f */
[----:B------:R-:W-:Y:S02]  /*df00*/  UIADD3 UR8, UR6, 0x400, URZ ;  /* 0x0000040006087890 */ /* 0x000fe4000fffe03f */
[----:B------:R-:W-:Y:S02]  /*df10*/  UIADD3 UR9, UR9, 0x34850, URZ ;  /* 0x0003485009097890 */ /* 0x000fe4000fffe03f */
[----:B------:R-:W-:-:S03]  /*df20*/  UIADD3 UR14, UR6, 0x4400, URZ ;  /* 0x00004400060e7890 */ /* 0x000fc6000fffe03f */
[----:B------:R-:W-:-:S04]  /*df30*/  UMOV UR6, 0x0 ;  /* 0x0000000000067882 */ /* 0x000fc80000000000 */
[----:B------:R3:W-:Y:S02]  /*df40*/  UTMALDG.4D [UR8], [UR4], desc[UR6] ;  /* 0x00000608040075b4 */ /* 0x0007e40008019000 */
[----:B---3--:R-:W-:Y:S01]  /*df50*/  UMOV UR8, UR14 ;  /* 0x0000000e00087c82 */ /* 0x008fe20008000000 */
[----:B------:R-:W-:Y:S02]  /*df60*/  UMOV UR10, UR15 ;  /* 0x0000000f000a7c82 */ /* 0x000fe40008000000 */
[----:B------:R3:W-:Y:S02]  /*df70*/  UTMALDG.4D [UR8], [UR4], desc[UR6] ;  /* 0x00000608040075b4 */ /* 0x0007e40008019000 */
[----:B---3--:R-:W-:Y:S01]  /*df80*/  NOP ;  /* 0x0000000000007918 */ /* 0x008fe20000000000 */
.L_x_1930:
[----:B------:R-:W-:Y:S05]  /*df90*/  BSYNC B0 ;  /* 0x0000000000007941 */ /* 0x000fea0003800000 */
.L_x_1929:
[----:B------:R-:W-:Y:S01]  /*dfa0*/  UIADD3 UR4, UR39, -0x3, URZ ;  /* 0xfffffffd27047890 */ /* 0x000fe2000fffe03f */
[----:B------:R-:W-:Y:S02]  /*dfb0*/  IMAD.MOV.U32 R16, RZ, RZ, R7 ;  /* 0x000000ffff107224 */ /* 0x000fe400078e0007 */
[----:B------:R-:W-:-:S03]  /*dfc0*/  IMAD.MOV.U32 R17, RZ, RZ, R10 ;  /* 0x000000ffff117224 */ /* 0x000fc600078e000a */
[----:B------:R-:W-:-:S07]  /*dfd0*/  MOV R7, UR4 ;  /* 0x0000000400077c02 */ /* 0x000fce0008000f00 */
.L_x_1928:
[----:B------:R-:W-:Y:S01]  /*dfe0*/  ISETP.NE.AND P2, PT, RZ, UR46, PT ;  /* 0x0000002eff007c0c */ /* 0x000fe2000bf45270 */
[----:B------:R-:W-:-:S12]  /*dff0*/  BSSY B0, `(.L_x_1927) ;  /* 0x00000d1000007945 */ /* 0x000fd80003800000 */
[----:B------:R-:W-:Y:S05]  /*e000*/  @!P2 BRA `(.L_x_1936) ;  /* 0x0000000c003ca947 */ /* 0x000fea0003800000 */
[----:B------:R-:W-:-:S07]  /*e010*/  IMAD.MOV.U32 R8, RZ, RZ, R6 ;  /* 0x000000ffff087224 */ /* 0x000fce00078e0006 */
.L_x_1951:
[----:B------:R-:W-:Y:S01]  /*e020*/  VIADD R10, R16, 0x1 ;  /* 0x00000001100a7836 */ /* 0x000fe20000000000 */
[----:B------:R-:W-:Y:S05]  /*e030*/  YIELD ;  /* 0x0000000000007946 */ /* 0x000fea0003800000 */
[----:B------:R-:W-:Y:S01]  /*e040*/  ISETP.NE.AND P2, PT, R10, 0x2, PT ;  /* 0x000000020a00780c */ /* 0x000fe20003f45270 */
[----:B------:R-:W-:Y:S03]  /*e050*/  BSSY B1, `(.L_x_1937) ;  /* 0x0000062000017945 */ /* 0x000fe60003800000 */
[----:B-12---:R-:W-:-:S02]  /*e060*/  SEL R2, RZ, 0x1, P2 ;  /* 0x00000001ff027807 */ /* 0x006fc40001000000 */
[----:B------:R-:W-:Y:S02]  /*e070*/  SEL R10, R10, RZ, P2 ;  /* 0x000000ff0a0a7207 */ /* 0x000fe40001000000 */
[----:B------:R-:W-:Y:S01]  /*e080*/  LOP3.LUT R11, R17, R2, RZ, 0x3c, !PT ;  /* 0x00000002110b7212 */ /* 0x000fe200078e3cff */
[----:B------:R-:W-:Y:S06]  /*e090*/  @!P6 BRA `(.L_x_1938) ;  /* 0x000000040074e947 */ /* 0x000fec0003800000 */
[----:B------:R-:W-:Y:S01]  /*e0a0*/  MOV R13, R7 ;  /* 0x00000007000d7202 */ /* 0x000fe20000000f00 */
[----:B------:R-:W-:Y:S06]  /*e0b0*/  @!P0 BRA `(.L_x_1939) ;  /* 0x0000000000488947 */ /* 0x000fec0003800000 */
[----:B------:R-:W1:Y:S01]  /*e0c0*/  LDC R13, c[0x0][0x41c] ;  /* 0x00010700ff0d7b82 */ /* 0x000e620000000800 */
[----:B------:R-:W-:Y:S01]  /*e0d0*/  IMAD R14, R12, UR36, RZ ;  /* 0x000000240c0e7c24 */ /* 0x000fe2000f8e02ff */
[----:B------:R-:W-:-:S03]  /*e0e0*/  ULDC.64 UR4, c[0x0][0x208] ;  /* 0x0000820000047ab9 */ /* 0x000fc60000000a00 */
        /* <DEDUP_REMOVED lines=10> */
[----:B------:R-:W-:-:S05]  /*e190*/  IMAD.WIDE.U32 R2, R0, UR36, R2 ;  /* 0x0000002400027c25 */ /* 0x000fca000f8e0002 */
[----:B------:R-:W-:Y:S02]  /*e1a0*/  IADD3 R14, R14, R3, RZ ;  /* 0x000000030e0e7210 */ /* 0x000fe40007ffe0ff */
[----:B-1----:R-:W-:-:S04]  /*e1b0*/  LEA R8, P2, R2, R8, 0x2 ;  /* 0x0000000802087211 */ /* 0x002fc800078410ff */
[----:B------:R-:W-:-:S05]  /*e1c0*/  LEA.HI.X R9, R2, R9, R14, 0x2, P2 ;  /* 0x0000000902097211 */ /* 0x000fca00010f140e */
[----:B------:R1:W5:Y:S04]  /*e1d0*/  LDG.E R8, desc[UR4][R8.64] ;  /* 0x0000000408087981 */ /* 0x000368000c1e1900 */
.L_x_1939:
[----:B------:R-:W1:Y:S01]  /*e1e0*/  S2R R2, SR_TID.X ;  /* 0x0000000000027919 */ /* 0x000e620000002100 */
[----:B------:R-:W-:Y:S02]  /*e1f0*/  LEA R3, R10, UR38, 0x3 ;  /* 0x000000260a037c11 */ /* 0x000fe4000f8e18ff */
[----:B-1----:R-:W-:Y:S02]  /*e200*/  LOP3.LUT R9, R2, 0x7f, RZ, 0xc0, !PT ;  /* 0x0000007f02097812 */ /* 0x002fe400078ec0ff */
[----:B------:R-:W-:Y:S02]  /*e210*/  SHF.L.U32 R2, R11, 0x1f, RZ ;  /* 0x0000001f0b027819 */ /* 0x000fe400000006ff */
[----:B------:R-:W-:Y:S02]  /*e220*/  ISETP.NE.AND P2, PT, R9, RZ, PT ;  /* 0x000000ff0900720c */ /* 0x000fe40003f45270 */
[----:B------:R-:W1:Y:S02]  /*e230*/  SYNCS.PHASECHK.TRANS64.TRYWAIT P3, [R3+URZ+0x34840], R2 ;  /* 0x03484002030075a7 */ /* 0x000e64000806017f */
[----:B-1----:R-:W-:Y:S09]  /*e240*/  @!P3 BRA `(.L_x_1940) ;  /* 0x0000001400f8b947 */ /* 0x002ff20003800000 */
.L_x_1979:
[----:B------:R-:W-:Y:S05]  /*e250*/  @P2 BRA `(.L_x_1941) ;  /* 0x0000000000142947 */ /* 0x000fea0003800000 */
[----:B------:R-:W-:Y:S01]  /*e260*/  ISETP.NE.AND P3, PT, R19, RZ, PT ;  /* 0x000000ff1300720c */ /* 0x000fe20003f65270 */
[----:B-1----:R-:W-:-:S04]  /*e270*/  IMAD.MOV.U32 R2, RZ, RZ, 0xc000 ;  /* 0x0000c000ff027424 */ /* 0x002fc800078e00ff */
[----:B------:R2:W-:Y:S08]  /*e280*/  SYNCS.ARRIVE.TRANS64 RZ, [R3+URZ+0x34830], R2 ;  /* 0x0348300203ff79a7 */ /* 0x0005f0000800003f */
[----:B------:R-:W-:Y:S05]  /*e290*/  @!P3 BRA `(.L_x_1941) ;  /* 0x000000000004b947 */ /* 0x000fea0003800000 */
[----:B------:R-:W-:Y:S01]  /*e2a0*/  BPT.TRAP 0x1 ;  /* 0x000000040000795c */ /* 0x000fe20000300000 */
.L_x_1941:
        /* <DEDUP_REMOVED lines=16> */
[----:B-12---:R-:W-:Y:S01]  /*e3b0*/  LEA R2, R16, UR19, 0x3 ;  /* 0x0000001310027c11 */ /* 0x006fe2000f8e18ff */
        /* <DEDUP_REMOVED lines=14> */
.L_x_1980:
[----:B------:R-:W-:Y:S05]  /*e4a0*/  @P2 BRA `(.L_x_1943) ;  /* 0x0000000000142947 */ /* 0x000fea0003800000 */
[----:B------:R-:W-:Y:S01]  /*e4b0*/  ISETP.NE.AND P2, PT, R19, RZ, PT ;  /* 0x000000ff1300720c */ /* 0x000fe20003f45270 */
[----:B------:R-:W-:-:S04]  /*e4c0*/  IMAD.MOV.U32 R3, RZ, RZ, 0x8000 ;  /* 0x00008000ff037424 */ /* 0x000fc800078e00ff */
[----:B------:R2:W-:Y:S08]  /*e4d0*/  SYNCS.ARRIVE.TRANS64 RZ, [R2+URZ+0x50], R3 ;  /* 0x0000500302ff79a7 */ /* 0x0005f0000800003f */
[----:B------:R-:W-:Y:S05]  /*e4e0*/  @!P2 BRA `(.L_x_1943) ;  /* 0x000000000004a947 */ /* 0x000fea0003800000 */
[----:B------:R-:W-:Y:S01]  /*e4f0*/  BPT.TRAP 0x1 ;  /* 0x000000040000795c */ /* 0x000fe20000300000 */
.L_x_1943:
        /* <DEDUP_REMOVED lines=10> */
[----:B------:R-:W-:Y:S01]  /*e5a0*/  MOV R5, R13 ;  /* 0x0000000d00057202 */ /* 0x000fe20000000f00 */
[----:B------:R-:W-:-:S02]  /*e5b0*/  IMAD.MOV.U32 R6, RZ, RZ, R8 ;  /* 0x000000ffff067224 */ /* 0x000fc400078e0008 */
        /* <DEDUP_REMOVED lines=11> */
.L_x_1938:
[----:B------:R-:W-:Y:S05]  /*e670*/  BSYNC B1 ;  /* 0x0000000000017941 */ /* 0x000fea0003800000 */
.L_x_1937:
[----:B------:R-:W-:Y:S01]  /*e680*/  VIADD R16, R10, 0x1 ;  /* 0x000000010a107836 */ /* 0x000fe20000000000 */
[----:B------:R-:W-:Y:S04]  /*e690*/  BSSY B1, `(.L_x_1944) ;  /* 0x0000063000017945 */ /* 0x000fe80003800000 */
[----:B------:R-:W-:-:S04]  /*e6a0*/  ISETP.NE.AND P2, PT, R16, 0x2, PT ;  /* 0x000000021000780c */ /* 0x000fc80003f45270 */
[----:B-12---:R-:W-:Y:S02]  /*e6b0*/  SEL R2, RZ, 0x1, P2 ;  /* 0x00000001ff027807 */ /* 0x006fe40001000000 */
[----:B------:R-:W-:Y:S02]  /*e6c0*/  SEL R16, R16, RZ, P2 ;  /* 0x000000ff10107207 */ /* 0x000fe40001000000 */
[----:B------:R-:W-:Y:S01]  /*e6d0*/  LOP3.LUT R17, R11, R2, RZ, 0x3c, !PT ;  /* 0x000000020b117212 */ /* 0x000fe200078e3cff */
[----:B------:R-:W-:Y:S06]  /*e6e0*/  @!P6 BRA `(.L_x_1945) ;  /* 0x000000040074e947 */ /* 0x000fec0003800000 */
[----:B------:R-:W-:Y:S01]  /*e6f0*/  IADD3 R13, R7, -0x1, RZ ;  /* 0xffffffff070d7810 */ /* 0x000fe20007ffe0ff */
[----:B------:R-:W-:Y:S06]  /*e700*/  @!P0 BRA `(.L_x_1946) ;  /* 0x0000000000488947 */ /* 0x000fec0003800000 */
        /* <DEDUP_REMOVED lines=13> */
[----:B------:R-:W-:-:S05]  /*e7e0*/  IMAD.WIDE.U32 R2, R0, UR36, R2 ;  /* 0x0000002400027c25 */ /* 0x000fca000f8e0002 */
[----:B------:R-:W-:Y:S02]  /*e7f0*/  IADD3 R14, R14, R3, RZ ;  /* 0x000000030e0e7210 */ /* 0x000fe40007ffe0ff */
[----:B-1----:R-:W-:-:S04]  /*e800*/  LEA R8, P2, R2, R8, 0x2 ;  /* 0x0000000802087211 */ /* 0x002fc800078410ff */
[----:B------:R-:W-:-:S05]  /*e810*/  LEA.HI.X R9, R2, R9, R14, 0x2, P2 ;  /* 0x0000000902097211 */ /* 0x000fca00010f140e */
[----:B------:R1:W5:Y:S04]  /*e820*/  LDG.E R8, desc[UR4][R8.64] ;  /* 0x0000000408087981 */ /* 0x000368000c1e1900 */
.L_x_1946:
[----:B------:R-:W1:Y:S01]  /*e830*/  S2R R2, SR_TID.X ;  /* 0x0000000000027919 */ /* 0x000e620000002100 */
[----:B------:R-:W-:Y:S02]  /*e840*/  SHF.L.U32 R3, R17, 0x1f, RZ ;  /* 0x0000001f11037819 */ /* 0x000fe400000006ff */
[----:B-1----:R-:W-:Y:S02]  /*e850*/  LOP3.LUT R9, R2, 0x7f, RZ, 0xc0, !PT ;  /* 0x0000007f02097812 */ /* 0x002fe400078ec0ff */
[----:B------:R-:W-:Y:S02]  /*e860*/  LEA R2, R16, UR38, 0x3 ;  /* 0x0000002610027c11 */ /* 0x000fe4000f8e18ff */
[----:B------:R-:W-:Y:S02]  /*e870*/  ISETP.NE.AND P2, PT, R9, RZ, PT ;  /* 0x000000ff0900720c */ /* 0x000fe40003f45270 */
[----:B------:R-:W1:Y:S02]  /*e880*/  SYNCS.PHASECHK.TRANS64.TRYWAIT P3, [R2+URZ+0x34840], R3 ;  /* 0x03484003020075a7 */ /* 0x000e64000806017f */
[----:B-1----:R-:W-:Y:S09]  /*e890*/  @!P3 BRA `(.L_x_1947) ;  /* 0x00000010008cb947 */ /* 0x002ff20003800000 */
.L_x_1981:
[----:B------:R-:W-:Y:S05]  /*e8a0*/  @P2 BRA `(.L_x_1948) ;  /* 0x0000000000142947 */ /* 0x000fea0003800000 */
[----:B------:R-:W-:Y:S01]  /*e8b0*/  ISETP.NE.AND P3, PT, R19, RZ, PT ;  /* 0x000000ff1300720c */ /* 0x000fe20003f65270 */
[----:B-1----:R-:W-:-:S04]  /*e8c0*/  IMAD.MOV.U32 R3, RZ, RZ, 0xc000 ;  /* 0x0000c000ff037424 */ /* 0x002fc800078e00ff */
[----:B------:R2:W-:Y:S08]  /*e8d0*/  SYNCS.ARRIVE.TRANS64 RZ, [R2+URZ+0x34830], R3 ;  /* 0x0348300302ff79a7 */ /* 0x0005f0000800003f */
[----:B------:R-:W-:Y:S05]  /*e8e0*/  @!P3 BRA `(.L_x_1948) ;  /* 0x000000000004b947 */ /* 0x000fea0003800000 */
[----:B------:R-:W-:Y:S01]  /*e8f0*/  BPT.TRAP 0x1 ;  /* 0x000000040000795c */ /* 0x000fe20000300000 */
.L_x_1948:
        /* <DEDUP_REMOVED lines=14> */
[----:B-12---:R-:W-:Y:S01]  /*e9e0*/  LEA R2, R10, UR19, 0x3 ;  /* 0x000000130a027c11 */ /* 0x006fe2000f8e18ff */
[----:B------:R-:W-:-:S02]  /*e9f0*/  ULEA UR9, UR9, UR19, 0x3 ;  /* 0x0000001309097291 */ /* 0x000fc4000f8e183f */
[----:B------:R-:W-:Y:S02]  /*ea00*/  USHF.L.U32 UR11, UR11, 0x7, URZ ;  /* 0x000000070b0b7899 */ /* 0x000fe4000800063f */
        /* <DEDUP_REMOVED lines=14> */
.L_x_1982:
[----:B------:R-:W-:Y:S05]  /*eaf0*/  @P2 BRA `(.L_x_1950) ;  /* 0x0000000000142947 */ /* 0x000fea0003800000 */
[----:B------:R-:W-:Y:S01]  /*eb00*/  ISETP.NE.AND P2, PT, R19, RZ, PT ;  /* 0x000000ff1300720c */ /* 0x000fe20003f45270 */
[----:B------:R-:W-:-:S04]  /*eb10*/  IMAD.MOV.U32 R3, RZ, RZ, 0x8000 ;  /* 0x00008000ff037424 */ /* 0x000fc800078e00ff */
[----:B------:R2:W-:Y:S08]  /*eb20*/  SYNCS.ARRIVE.TRANS64 RZ, [R2+URZ+0x50], R3 ;  /* 0x0000500302ff79a7 */ /* 0x0005f0000800003f */
[----:B------:R-:W-:Y:S05]  /*eb30*/  @!P2 BRA `(.L_x_1950) ;  /* 0x000000000004a947 */ /* 0x000fea0003800000 */
[----:B------:R-:W-:Y:S01]  /*eb40*/  BPT.TRAP 0x1 ;  /* 0x000000040000795c */ /* 0x000fe20000300000 */
.L_x_1950:
        /* <DEDUP_REMOVED lines=23> */
.L_x_1945:
[----:B------:R-:W-:Y:S05]  /*ecc0*/  BSYNC B1 ;  /* 0x0000000000017941 */ /* 0x000fea0003800000 */
.L_x_1944:
[C---:B------:R-:W-:Y:S01]  /*ecd0*/  ISETP.GT.AND P2, PT, R7.reuse, 0x1, PT ;  /* 0x000000010700780c */ /* 0x040fe20003f44270 */
[----:B------:R-:W-:-:S12]  /*ece0*/  VIADD R7, R7, 0xfffffffe ;  /* 0xfffffffe07077836 */ /* 0x000fd80000000000 */
[----:B------:R-:W-:Y:S05]  /*ecf0*/  @P2 BRA `(.L_x_1951) ;  /* 0xfffffff000c82947 */ /* 0x000fea000383ffff */
.L_x_1936:
[----:B------:R-:W-:Y:S05]  /*ed00*/  BSYNC B0 ;  /* 0x0000000000007941 */ /* 0x000fea0003800000 */
.L_x_1927:
[----:B------:R-:W-:Y:S04]  /*ed10*/  BSSY B0, `(.L_x_1952) ;  /* 0x000000f000007945 */ /* 0x000fe80003800000 */
[----:B------:R-:W-:Y:S05]  /*ed20*/  @P1 BRA `(.L_x_1953) ;  /* 0x0000000000341947 */ /* 0x000fea0003800000 */
[----:B-1----:R-:W1:Y:S01]  /*ed30*/  S2R R7, SR_LANEID ;  /* 0x0000000000077919 */ /* 0x002e620000000000 */
[----:B------:R-:W-:Y:S01]  /*ed40*/  VOTEU.ANY UR4, UPT, PT ;  /* 0x0000000000047886 */ /* 0x000fe200038e0100 */
[----:B--2---:R-:W2:Y:S01]  /*ed50*/  LDC.64 R2, c[0x0][0xdf0] ;  /* 0x00037c00ff027b82 */ /* 0x004ea20000000a00 */
        /* <DEDUP_REMOVED lines=10> */
.L_x_1953:
[----:B------:R-:W-:Y:S05]  /*ee00*/  BSYNC B0 ;  /* 0x0000000000007941 */ /* 0x000fea0003800000 */
.L_x_1952:
[----:B------:R-:W-:Y:S04]  /*ee10*/  BSSY B0, `(.L_x_1954) ;  /* 0x0000024000007945 */ /* 0x000fe80003800000 */
[----:B------:R-:W-:Y:S05]  /*ee20*/  @!P6 BRA `(.L_x_1955) ;  /* 0x000000000088e947 */ /* 0x000fea0003800000 */
[----:B------:R-:W3:Y:S01]  /*ee30*/  S2R R0, SR_TID.X ;  /* 0x0000000000007919 */ /* 0x000ee20000002100 */
[----:B-12---:R-:W-:Y:S02]  /*ee40*/  LEA R3, R16, UR38, 0x3 ;  /* 0x0000002610037c11 */ /* 0x006fe4000f8e18ff */
[----:B---3--:R-:W-:Y:S02]  /*ee50*/  LOP3.LUT R2, R0, 0x7f, RZ, 0xc0, !PT ;  /* 0x0000007f00027812 */ /* 0x008fe400078ec0ff */
[----:B------:R-:W-:Y:S02]  /*ee60*/  SHF.L.U32 R0, R17, 0x1f, RZ ;  /* 0x0000001f11007819 */ /* 0x000fe400000006ff */
[----:B------:R-:W-:Y:S02]  /*ee70*/  ISETP.NE.AND P1, PT, R2, RZ, PT ;  /* 0x000000ff0200720c */ /* 0x000fe40003f25270 */
[----:B------:R-:W1:Y:S02]  /*ee80*/  SYNCS.PHASECHK.TRANS64.TRYWAIT P0, [R3+URZ+0x34860], R0 ;  /* 0x03486000030075a7 */ /* 0x000e64000800017f */
[----:B-1----:R-:W-:Y:S09]  /*ee90*/  @!P0 BRA `(.L_x_1956) ;  /* 0x0000000c00348947 */ /* 0x002ff20003800000 */
.L_x_1983:
[----:B------:R-:W-:Y:S05]  /*eea0*/  @P1 BRA `(.L_x_1957) ;  /* 0x0000000000141947 */ /* 0x000fea0003800000 */
[----:B------:R-:W-:Y:S02]  /*eeb0*/  ISETP.NE.AND P0, PT, R19, RZ, PT ;  /* 0x000000ff1300720c */ /* 0x000fe40003f05270 */
[----:B-1----:R-:W-:-:S04]  /*eec0*/  MOV R0, 0x8000 ;  /* 0x0000800000007802 */ /* 0x002fc80000000f00 */
[----:B------:R2:W-:Y:S07]  /*eed0*/  SYNCS.ARRIVE.TRANS64 RZ, [R3+URZ+0x34850], R0 ;  /* 0x0348500003ff79a7 */ /* 0x0005ee000800003f */
[----:B------:R-:W-:Y:S05]  /*eee0*/  @!P0 BRA `(.L_x_1957) ;  /* 0x0000000000048947 */ /* 0x000fea0003800000 */
[----:B------:R-:W-:Y:S01]  /*eef0*/  BPT.TRAP 0x1 ;  /* 0x000000040000795c */ /* 0x000fe20000300000 */
.L_x_1957:
        /* <DEDUP_REMOVED lines=21> */
.L_x_1955:
[----:B------:R-:W-:Y:S05]  /*f050*/  BSYNC B0 ;  /* 0x0000000000007941 */ /* 0x000fea0003800000 */
.L_x_1954:
[----:B------:R-:W-:Y:S02]  /*f060*/  VIADD R16, R16, 0x1 ;  /* 0x0000000110107836 */ /* 0x000fe40000000000 */
[----:B------:R-:W-:-:S03]  /*f070*/  IMAD.MOV.U32 R13, RZ, RZ, R18 ;  /* 0x000000ffff0d7224 */ /* 0x000fc600078e0012 */
[----:B------:R-:W-:-:S04]  /*f080*/  ISETP.NE.AND P0, PT, R16, 0x2, PT ;  /* 0x000000021000780c */ /* 0x000fc80003f05270 */
[----:B-12---:R-:W-:Y:S02]  /*f090*/  SEL R0, RZ, 0x1, P0 ;  /* 0x00000001ff007807 */ /* 0x006fe40000000000 */
[----:B------:R-:W-:Y:S02]  /*f0a0*/  SEL R16, R16, RZ, P0 ;  /* 0x000000ff10107207 */ /* 0x000fe40000000000 */
[----:B------:R-:W-:-:S07]  /*f0b0*/  LOP3.LUT R17, R17, R0, RZ, 0x3c, !PT ;  /* 0x0000000011117212 */ /* 0x000fce00078e3cff */
.L_x_1916:
[----:B------:R-:W-:Y:S05]  /*f0c0*/  BSYNC B6 ;  /* 0x0000000000067941 */ /* 0x000fea0003800000 */
.L_x_1914:
[----:B------:R-:W-:-:S03]  /*f0d0*/  UMOV UR4, 0xffffffff ;  /* 0xffffffff00047882 */ /* 0x000fc60000000000 */
[----:B------:R-:W-:Y:S05]  /*f0e0*/  BRA.DIV UR4, `(.L_x_1958) ;  /* 0x0000000a04b47947 */ /* 0x000fea000b800000 */
[----:B------:R1:W2:Y:S02]  /*f0f0*/  SHFL.IDX PT, R14, R13, RZ, 0x1f ;  /* 0x00001fff0d0e7589 */ /* 0x0002a400000e0000 */
.L_x_1986:
[----:B------:R-:W-:Y:S01]  /*f100*/  ISETP.NE.AND P0, PT, R19, RZ, PT ;  /* 0x000000ff1300720c */ /* 0x000fe20003f05270 */
[----:B------:R-:W-:Y:S05]  /*f110*/  WARPSYNC.ALL ;  /* 0x0000000000007948 */ /* 0x000fea0003800000 */
[----:B------:R-:W-:Y:S01]  /*f120*/  BAR.SYNC.DEFER_BLOCKING 0x4, 0x120 ;  /* 0x0104800000007b1d */ /* 0x000fe20000010000 */
[----:B--2---:R-:W-:-:S05]  /*f130*/  MOV R18, R14 ;  /* 0x0000000e00127202 */ /* 0x004fca0000000f00 */
[----:B------:R-:W-:Y:S01]  /*f140*/  ULDC UR4, c[0x0][0xda8] ;  /* 0x00036a0000047ab9 */ /* 0x000fe20000000800 */
[----:B------:R-:W-:Y:S01]  /*f150*/  @!P0 MOV R0, 0x400 ;  /* 0x0000040000008802 */ /* 0x000fe20000000f00 */
[----:B------:R-:W2:Y:S03]  /*f160*/  @!P0 S2R R3, SR_CgaCtaId ;  /* 0x0000000000038919 */ /* 0x000ea60000008800 */
[----:B--2---:R-:W-:-:S05]  /*f170*/  @!P0 LEA R0, R3, R0, 0x18 ;  /* 0x0000000003008211 */ /* 0x004fca00078ec0ff */
[----:B------:R2:W-:Y:S01]  /*f180*/  @!P0 STS [R0+0x348d0], R13 ;  /* 0x0348d00d00008388 */ /* 0x0005e20000000800 */
[----:B------:R-:W-:Y:S06]  /*f190*/  BAR.ARV 0x5, 0x120 ;  /* 0x0144800000007b1d */ /* 0x000fec0000002000 */
[----:B------:R-:W-:-:S13]  /*f1a0*/  ISETP.GE.AND P0, PT, R18, UR4, PT ;  /* 0x0000000412007c0c */ /* 0x000fda000bf06270 */
[----:B--2---:R-:W-:Y:S05]  /*f1b0*/  @!P0 BRA `(.L_x_1959) ;  /* 0xffffffd400348947 */ /* 0x004fea000383ffff */
.L_x_1911:
        /* <DEDUP_REMOVED lines=11> */
.L_x_1987:
        /* <DEDUP_REMOVED lines=16> */
.L_x_1963:
[----:B------:R-:W-:Y:S01]  /*f370*/  IADD3 R3, R7, 0x34840, RZ ;  /* 0x0003484007037810 */ /* 0x000fe20007ffe0ff */
[----:B------:R-:W-:Y:S01]  /*f380*/  VIADD R0, R16, 0x1 ;  /* 0x0000000110007836 */ /* 0x000fe20000000000 */
[----:B------:R-:W-:-:S03]  /*f390*/  SHF.L.U32 R4, R17, 0x1f, RZ ;  /* 0x0000001f11047819 */ /* 0x000fc600000006ff */
[----:B------:R-:W-:Y:S01]  /*f3a0*/  IMAD R5, R16, 0x8, R3 ;  /* 0x0000000810057824 */ /* 0x000fe200078e0203 */
[----:B------:R-:W-:-:S03]  /*f3b0*/  ISETP.NE.AND P1, PT, R0, 0x2, PT ;  /* 0x000000020000780c */ /* 0x000fc60003f25270 */
[----:B------:R-:W2:Y:S01]  /*f3c0*/  SYNCS.PHASECHK.TRANS64.TRYWAIT P0, [R5+URZ], R4 ;  /* 0x00000004050075a7 */ /* 0x000ea2000800017f */
[----:B------:R-:W-:-:S04]  /*f3d0*/  SEL R2, RZ, 0x1, P1 ;  /* 0x00000001ff027807 */ /* 0x000fc80000800000 */
[----:B------:R-:W-:Y:S02]  /*f3e0*/  LOP3.LUT R17, R17, R2, RZ, 0x3c, !PT ;  /* 0x0000000211117212 */ /* 0x000fe400078e3cff */
[----:B------:R-:W-:Y:S02]  /*f3f0*/  SEL R2, R0, RZ, P1 ;  /* 0x000000ff00027207 */ /* 0x000fe40000800000 */
[----:B------:R-:W-:Y:S02]  /*f400*/  SHF.L.U32 R0, R17, 0x1f, RZ ;  /* 0x0000001f11007819 */ /* 0x000fe400000006ff */
[----:B------:R-:W-:Y:S01]  /*f410*/  LEA R3, R2, R3, 0x3 ;  /* 0x0000000302037211 */ /* 0x000fe200078e18ff */
[----:B--2---:R-:W-:Y:S06]  /*f420*/  @!P0 BRA `(.L_x_1964) ;  /* 0x00000008001c8947 */ /* 0x004fec0003800000 */
.L_x_1988:
[----:B------:R-:W3:Y:S02]  /*f430*/  SYNCS.PHASECHK.TRANS64.TRYWAIT P0, [R3+URZ], R0 ;  /* 0x00000000030075a7 */ /* 0x000ee4000800017f */
[----:B---3--:R-:W-:Y:S05]  /*f440*/  @!P0 BRA `(.L_x_1965) ;  /* 0x0000000800288947 */ /* 0x008fea0003800000 */
.L_x_1989:
[----:B------:R-:W-:Y:S05]  /*f450*/  @!P2 BRA `(.L_x_1966) ;  /* 0x000000000004a947 */ /* 0x000fea0003800000 */
[----:B------:R-:W-:Y:S01]  /*f460*/  BPT.TRAP 0x1 ;  /* 0x000000040000795c */ /* 0x000fe20000300000 */
.L_x_1966:
[----:B---3--:R-:W-:-:S05]  /*f470*/  VIADD R3, R7, 0x34860 ;  /* 0x0003486007037836 */ /* 0x008fca0000000000 */
[----:B--2---:R-:W-:-:S04]  /*f480*/  LEA R5, R16, R3, 0x3 ;  /* 0x0000000310057211 */ /* 0x004fc800078e18ff */
[----:B------:R-:W2:Y:S02]  /*f490*/  SYNCS.PHASECHK.TRANS64.TRYWAIT P0, [R5+URZ], R4 ;  /* 0x00000004050075a7 */ /* 0x000ea4000800017f */
[----:B--2---:R-:W-:Y:S05]  /*f4a0*/  @!P0 BRA `(.L_x_1967) ;  /* 0x0000000800248947 */ /* 0x004fea0003800000 */
.L_x_1990:
[----:B------:R-:W-:-:S07]  /*f4b0*/  IMAD R3, R2, 0x8, R3 ;  /* 0x0000000802037824 */ /* 0x000fce00078e0203 */
.L_x_1968:
[----:B---3--:R3:W4:Y:S02]  /*f4c0*/  SYNCS.PHASECHK.TRANS64.TRYWAIT P0, [R3+URZ], R0 ;  /* 0x00000000030075a7 */ /* 0x008724000800017f */
[----:B----4-:R-:W-:Y:S05]  /*f4d0*/  @!P0 NANOSLEEP.SYNCS 0x989680 ;  /* 0x009896800000895d */ /* 0x010fea0003900000 */
[----:B------:R-:W4:Y:S02]  /*f4e0*/  @!P0 SYNCS.PHASECHK.TRANS64 P0, [R3+URZ], R0 ;  /* 0x00000000030085a7 */ /* 0x000f24000800007f */
[----:B----4-:R-:W-:Y:S05]  /*f4f0*/  @!P0 BRA `(.L_x_1968) ;  /* 0xfffffffc00f08947 */ /* 0x010fea000383ffff */
.L_x_1962:
[----:B------:R-:W-:Y:S05]  /*f500*/  BSYNC B0 ;  /* 0x0000000000007941 */ /* 0x000fea0003800000 */
.L_x_1961:
[----:B------:R-:W-:Y:S05]  /*f510*/  EXIT ;  /* 0x000000000000794d */ /* 0x000fea0003800000 */
.L_x_1868:
[----:B-1----:R-:W-:-:S04]  /*f520*/  MOV R3, UR38 ;  /* 0x0000002600037c02 */ /* 0x002fc80008000f00 */
[----:B------:R1:W2:Y:S03]  /*f530*/  SYNCS.PHASECHK.TRANS64.TRYWAIT P1, [R3+URZ+0x34800], R0 ;  /* 0x03480000030075a7 */ /* 0x0002a6000802017f */
[----:B--2---:R-:W-:Y:S05]  /*f540*/  @!P1 NANOSLEEP.SYNCS 0x989680 ;  /* 0x009896800000995d */ /* 0x004fea0003900000 */
[----:B------:R-:W2:Y:S02]  /*f550*/  @!P1 SYNCS.PHASECHK.TRANS64 P1, [R3+URZ+0x34800], R0 ;  /* 0x03480000030095a7 */ /* 0x000ea4000802007f */
[----:B--2---:R-:W-:Y:S05]  /*f560*/  @!P1 BRA `(.L_x_1868) ;  /* 0xfffffffc00ec9947 */ /* 0x004fea000383ffff */
[----:B------:R-:W-:Y:S05]  /*f570*/  BRA `(.L_x_1969) ;  /* 0xffffff2000447947 */ /* 0x000fea000383ffff */
.L_x_1872:
[----:B--2---:R2:W3:Y:S02]  /*f580*/  SYNCS.PHASECHK.TRANS64.TRYWAIT P2, [R0+URZ+0x34830], R3 ;  /* 0x03483003000075a7 */ /* 0x0044e4000804017f */
[----:B---3--:R-:W-:Y:S05]  /*f590*/  @!P2 NANOSLEEP.SYNCS 0x989680 ;  /* 0x009896800000a95d */ /* 0x008fea0003900000 */
[----:B------:R-:W3:Y:S02]  /*f5a0*/  @!P2 SYNCS.PHASECHK.TRANS64 P2, [R0+URZ+0x34830], R3 ;  /* 0x034830030000a5a7 */ /* 0x000ee4000804007f */
[----:B---3--:R-:W-:Y:S05]  /*f5b0*/  @!P2 BRA `(.L_x_1872) ;  /* 0xfffffffc00f0a947 */ /* 0x008fea000383ffff */
[----:B------:R-:W-:Y:S05]  /*f5c0*/  BRA `(.L_x_1871) ;  /* 0xffffff20006c7947 */ /* 0x000fea000383ffff */
.L_x_1877:
[----:B--2---:R-:W-:-:S04]  /*f5d0*/  IMAD.U32 R12, RZ, RZ, UR37 ;  /* 0x00000025ff0c7e24 */ /* 0x004fc8000f8e00ff */
[----:B------:R2:W3:Y:S03]  /*f5e0*/  SYNCS.PHASECHK.TRANS64.TRYWAIT P2, [R12+URZ+0x34830], R5 ;  /* 0x034830050c0075a7 */ /* 0x0004e6000804017f */
[----:B---3--:R-:W-:Y:S05]  /*f5f0*/  @!P2 NANOSLEEP.SYNCS 0x989680 ;  /* 0x009896800000a95d */ /* 0x008fea0003900000 */
[----:B------:R-:W3:Y:S02]  /*f600*/  @!P2 SYNCS.PHASECHK.TRANS64 P2, [R12+URZ+0x34830], R5 ;  /* 0x034830050c00a5a7 */ /* 0x000ee4000804007f */
[----:B---3--:R-:W-:Y:S05]  /*f610*/  @!P2 BRA `(.L_x_1877) ;  /* 0xfffffffc00eca947 */ /* 0x008fea000383ffff */
[----:B------:R-:W-:Y:S05]  /*f620*/  BRA `(.L_x_1876) ;  /* 0xffffff5000f87947 */ /* 0x000fea000383ffff */
.L_x_1881:
[----:B-12---:R-:W-:-:S04]  /*f630*/  MOV R5, UR6 ;  /* 0x0000000600057c02 */ /* 0x006fc80008000f00 */
[----:B------:R1:W2:Y:S03]  /*f640*/  SYNCS.PHASECHK.TRANS64.TRYWAIT P2, [R5+URZ+0x34850], R0 ;  /* 0x03485000050075a7 */ /* 0x0002a6000804017f */
[----:B--2---:R-:W-:Y:S05]  /*f650*/  @!P2 NANOSLEEP.SYNCS 0x989680 ;  /* 0x009896800000a95d */ /* 0x004fea0003900000 */
[----:B------:R-:W2:Y:S02]  /*f660*/  @!P2 SYNCS.PHASECHK.TRANS64 P2, [R5+URZ+0x34850], R0 ;  /* 0x034850000500a5a7 */ /* 0x000ea4000804007f */
[----:B--2---:R-:W-:Y:S05]  /*f670*/  @!P2 BRA `(.L_x_1881) ;  /* 0xfffffffc00eca947 */ /* 0x004fea000383ffff */
[----:B------:R-:W-:Y:S05]  /*f680*/  BRA `(.L_x_1880) ;  /* 0xffffff5c00207947 */ /* 0x000fea000383ffff */
.L_x_1887:
[----:B--2---:R-:W-:-:S04]  /*f690*/  IMAD.U32 R12, RZ, RZ, UR6 ;  /* 0x00000006ff0c7e24 */ /* 0x004fc8000f8e00ff */
[----:B------:R2:W3:Y:S03]  /*f6a0*/  SYNCS.PHASECHK.TRANS64.TRYWAIT P2, [R12+URZ+0x34830], R5 ;  /* 0x034830050c0075a7 */ /* 0x0004e6000804017f */
[----:B---3--:R-:W-:Y:S05]  /*f6b0*/  @!P2 NANOSLEEP.SYNCS 0x989680 ;  /* 0x009896800000a95d */ /* 0x008fea0003900000 */
[----:B------:R-:W3:Y:S02]  /*f6c0*/  @!P2 SYNCS.PHASECHK.TRANS64 P2, [R12+URZ+0x34830], R5 ;  /* 0x034830050c00a5a7 */ /* 0x000ee4000804007f */
[----:B---3--:R-:W-:Y:S05]  /*f6d0*/  @!P2 BRA `(.L_x_1887) ;  /* 0xfffffffc00eca947 */ /* 0x008fea000383ffff */
[----:B------:R-:W-:Y:S05]  /*f6e0*/  BRA `(.L_x_1886) ;  /* 0xffffff8400647947 */ /* 0x000fea000383ffff */
.L_x_1891:
[----:B-12---:R-:W-:-:S04]  /*f6f0*/  MOV R5, UR6 ;  /* 0x0000000600057c02 */ /* 0x006fc80008000f00 */
[----:B------:R1:W2:Y:S03]  /*f700*/  SYNCS.PHASECHK.TRANS64.TRYWAIT P2, [R5+URZ+0x34850], R0 ;  /* 0x03485000050075a7 */ /* 0x0002a6000804017f */
[----:B--2---:R-:W-:Y:S05]  /*f710*/  @!P2 NANOSLEEP.SYNCS 0x989680 ;  /* 0x009896800000a95d */ /* 0x004fea0003900000 */
[----:B------:R-:W2:Y:S02]  /*f720*/  @!P2 SYNCS.PHASECHK.TRANS64 P2, [R5+URZ+0x34850], R0 ;  /* 0x034850000500a5a7 */ /* 0x000ea4000804007f */
[----:B--2---:R-:W-:Y:S05]  /*f730*/  @!P2 BRA `(.L_x_1891) ;  /* 0xfffffffc00eca947 */ /* 0x004fea000383ffff */
[----:B------:R-:W-:Y:S05]  /*f740*/  BRA `(.L_x_1890) ;  /* 0xffffff8c008c7947 */ /* 0x000fea000383ffff */
.L_x_1896:
[----:B--2---:R-:W-:-:S04]  /*f750*/  IMAD.U32 R7, RZ, RZ, UR5 ;  /* 0x00000005ff077e24 */ /* 0x004fc8000f8e00ff */
[----:B------:R2:W3:Y:S03]  /*f760*/  SYNCS.PHASECHK.TRANS64.TRYWAIT P0, [R7+URZ+0x34850], R0 ;  /* 0x03485000070075a7 */ /* 0x0004e6000800017f */
[----:B---3--:R-:W-:Y:S05]  /*f770*/  @!P0 NANOSLEEP.SYNCS 0x989680 ;  /* 0x009896800000895d */ /* 0x008fea0003900000 */
[----:B------:R-:W3:Y:S02]  /*f780*/  @!P0 SYNCS.PHASECHK.TRANS64 P0, [R7+URZ+0x34850], R0 ;  /* 0x03485000070085a7 */ /* 0x000ee4000800007f */
[----:B---3--:R-:W-:Y:S05]  /*f790*/  @!P0 BRA `(.L_x_1896) ;  /* 0xfffffffc00ec8947 */ /* 0x008fea000383ffff */
[----:B------:R-:W-:Y:S05]  /*f7a0*/  BRA `(.L_x_1895) ;  /* 0xffffffb000647947 */ /* 0x000fea000383ffff */
.L_x_1920:
[----:B------:R-:W1:Y:S01]  /*f7b0*/  S2R R7, SR_TID.X ;  /* 0x0000000000077919 */ /* 0x000e620000002100 */
[----:B------:R-:W-:Y:S01]  /*f7c0*/  IMAD.MOV.U32 R12, RZ, RZ, RZ ;  /* 0x000000ffff0c7224 */ /* 0x000fe200078e00ff */
[----:B------:R-:W-:Y:S01]  /*f7d0*/  MOV R11, 0x1f ;  /* 0x0000001f000b7802 */ /* 0x000fe20000000f00 */
[----:B------:R-:W-:Y:S01]  /*f7e0*/  IMAD.MOV.U32 R15, RZ, RZ, -0x1 ;  /* 0xffffffffff0f7424 */ /* 0x000fe200078e00ff */
[----:B-1----:R-:W-:-:S04]  /*f7f0*/  SHF.R.U32.HI R7, RZ, 0x5, R7 ;  /* 0x00000005ff077819 */ /* 0x002fc80000011607 */
[----:B------:R-:W-:-:S04]  /*f800*/  LOP3.LUT R7, R7, 0x3, RZ, 0xc0, !PT ;  /* 0x0000000307077812 */ /* 0x000fc800078ec0ff */
[----:B------:R-:W-:-:S07]  /*f810*/  MOV R13, R7 ;  /* 0x00000007000d7202 */ /* 0x000fce0000000f00 */
[----:B------:R-:W-:Y:S05]  /*f820*/  WARPSYNC.COLLECTIVE R15, `(.L_x_1970) ;  /* 0x000000000f087348 */ /* 0x000fea0003c00000 */
[----:B------:R1:W2:Y:S02]  /*f830*/  SHFL.IDX P6, R14, R13, R12, R11 ;  /* 0x0000000c0d0e7389 */ /* 0x0002a400000c000b */
[----:B-12---:R-:W-:Y:S01]  /*f840*/  ENDCOLLECTIVE ;  /* 0x000000000000791b */ /* 0x006fe20003800000 */
.L_x_1970:
[----:B------:R-:W-:Y:S05]  /*f850*/  BRA `(.L_x_1971) ;  /* 0xffffffd800607947 */ /* 0x000fea000383ffff */
.L_x_1921:
[----:B------:R-:W-:Y:S01]  /*f860*/  BSSY B0, `(.L_x_1972) ;  /* 0x0000006000007945 */ /* 0x000fe20003800000 */
[----:B------:R-:W-:-:S07]  /*f870*/  MOV R15, 0xffffffff ;  /* 0xffffffff000f7802 */ /* 0x000fce0000000f00 */
[----:B------:R-:W-:Y:S05]  /*f880*/  WARPSYNC.COLLECTIVE R15, `(.L_x_1973) ;  /* 0x000000000f0c7348 */ /* 0x000fea0003c00000 */
[----:B------:R-:W-:Y:S02]  /*f890*/  ELECT P6, UR62, PT ;  /* 0x00000000003e782f */ /* 0x000fe400038c0000 */
[----:B------:R-:W-:Y:S01]  /*f8a0*/  MOV R14, UR62 ;  /* 0x0000003e000e7c02 */ /* 0x000fe20008000f00 */
[----:B------:R-:W-:Y:S10]  /*f8b0*/  ENDCOLLECTIVE ;  /* 0x000000000000791b */ /* 0x000ff40003800000 */
.L_x_1973:
[----:B------:R-:W-:Y:S05]  /*f8c0*/  BSYNC B0 ;  /* 0x0000000000007941 */ /* 0x000fea0003800000 */
.L_x_1972:
[----:B------:R-:W-:Y:S05]  /*f8d0*/  BRA `(.L_x_1974) ;  /* 0xffffffd800507947 */ /* 0x000fea000383ffff */
.L_x_1924:
[----:B-1----:R1:W2:Y:S02]  /*f8e0*/  SYNCS.PHASECHK.TRANS64.TRYWAIT P2, [R8+URZ+0x34840], R7 ;  /* 0x03484007080075a7 */ /* 0x0022a4000804017f */
[----:B--2---:R-:W-:Y:S05]  /*f8f0*/  @!P2 NANOSLEEP.SYNCS 0x989680 ;  /* 0x009896800000a95d */ /* 0x004fea0003900000 */
[----:B------:R-:W2:Y:S02]  /*f900*/  @!P2 SYNCS.PHASECHK.TRANS64 P2, [R8+URZ+0x34840], R7 ;  /* 0x034840070800a5a7 */ /* 0x000ea4000804007f */
[----:B--2---:R-:W-:Y:S05]  /*f910*/  @!P2 BRA `(.L_x_1924) ;  /* 0xfffffffc00f0a947 */ /* 0x004fea000383ffff */
[----:B------:R-:W-:Y:S05]  /*f920*/  BRA `(.L_x_1975) ;  /* 0xffffffd800b07947 */ /* 0x000fea000383ffff */
.L_x_1926:
[----:B-1----:R-:W-:-:S04]  /*f930*/  IMAD.U32 R8, RZ, RZ, UR38 ;  /* 0x00000026ff087e24 */ /* 0x002fc8000f8e00ff */
[----:B------:R1:W2:Y:S03]  /*f940*/  SYNCS.PHASECHK.TRANS64.TRYWAIT P2, [R8+URZ+0x34820], R7 ;  /* 0x03482007080075a7 */ /* 0x0002a6000804017f */
[----:B--2---:R-:W-:Y:S05]  /*f950*/  @!P2 NANOSLEEP.SYNCS 0x989680 ;  /* 0x009896800000a95d */ /* 0x004fea0003900000 */
[----:B------:R-:W2:Y:S02]  /*f960*/  @!P2 SYNCS.PHASECHK.TRANS64 P2, [R8+URZ+0x34820], R7 ;  /* 0x034820070800a5a7 */ /* 0x000ea4000804007f */
[----:B--2---:R-:W-:Y:S05]  /*f970*/  @!P2 BRA `(.L_x_1926) ;  /* 0xfffffffc00eca947 */ /* 0x004fea000383ffff */
[----:B------:R-:W-:Y:S05]  /*f980*/  BRA `(.L_x_1976) ;  /* 0xffffffdc00b47947 */ /* 0x000fea000383ffff */
.L_x_1932:
[----:B-1----:R1:W2:Y:S02]  /*f990*/  SYNCS.PHASECHK.TRANS64.TRYWAIT P3, [R3+URZ+0x34840], R2 ;  /* 0x03484002030075a7 */ /* 0x0022a4000806017f */
[----:B--2---:R-:W-:Y:S05]  /*f9a0*/  @!P3 NANOSLEEP.SYNCS 0x989680 ;  /* 0x009896800000b95d */ /* 0x004fea0003900000 */
[----:B------:R-:W2:Y:S02]  /*f9b0*/  @!P3 SYNCS.PHASECHK.TRANS64 P3, [R3+URZ+0x34840], R2 ;  /* 0x034840020300b5a7 */ /* 0x000ea4000806007f */
[----:B--2---:R-:W-:Y:S05]  /*f9c0*/  @!P3 BRA `(.L_x_1932) ;  /* 0xfffffffc00f0b947 */ /* 0x004fea000383ffff */
[----:B------:R-:W-:Y:S05]  /*f9d0*/  BRA `(.L_x_1977) ;  /* 0xffffffe000607947 */ /* 0x000fea000383ffff */
.L_x_1934:
[----:B-1----:R1:W2:Y:S02]  /*f9e0*/  SYNCS.PHASECHK.TRANS64.TRYWAIT P3, [R2+URZ+0x60], R3 ;  /* 0x00006003020075a7 */ /* 0x0022a4000806017f */
[----:B--2---:R-:W-:Y:S05]  /*f9f0*/  @!P3 NANOSLEEP.SYNCS 0x989680 ;  /* 0x009896800000b95d */ /* 0x004fea0003900000 */
[----:B------:R-:W2:Y:S02]  /*fa00*/  @!P3 SYNCS.PHASECHK.TRANS64 P3, [R2+URZ+0x60], R3 ;  /* 0x000060030200b5a7 */ /* 0x000ea4000806007f */
[----:B--2---:R-:W-:Y:S05]  /*fa10*/  @!P3 BRA `(.L_x_1934) ;  /* 0xfffffffc00f0b947 */ /* 0x004fea000383ffff */
[----:B------:R-:W-:Y:S05]  /*fa20*/  BRA `(.L_x_1978) ;  /* 0xffffffe000e07947 */ /* 0x000fea000383ffff */
.L_x_1940:
[----:B-1----:R1:W2:Y:S02]  /*fa30*/  SYNCS.PHASECHK.TRANS64.TRYWAIT P3, [R3+URZ+0x34840], R2 ;  /* 0x03484002030075a7 */ /* 0x0022a4000806017f */
[----:B--2---:R-:W-:Y:S05]  /*fa40*/  @!P3 NANOSLEEP.SYNCS 0x989680 ;  /* 0x009896800000b95d */ /* 0x004fea0003900000 */
[----:B------:R-:W2:Y:S02]  /*fa50*/  @!P3 SYNCS.PHASECHK.TRANS64 P3, [R3+URZ+0x34840], R2 ;  /* 0x034840020300b5a7 */ /* 0x000ea4000806007f */
[----:B--2---:R-:W-:Y:S05]  /*fa60*/  @!P3 BRA `(.L_x_1940) ;  /* 0xfffffffc00f0b947 */ /* 0x004fea000383ffff */
[----:B------:R-:W-:Y:S05]  /*fa70*/  BRA `(.L_x_1979) ;  /* 0xffffffe400f47947 */ /* 0x000fea000383ffff */
.L_x_1942:
[----:B-1----:R1:W2:Y:S02]  /*fa80*/  SYNCS.PHASECHK.TRANS64.TRYWAIT P3, [R2+URZ+0x60], R17 ;  /* 0x00006011020075a7 */ /* 0x0022a4000806017f */
[----:B--2---:R-:W-:Y:S05]  /*fa90*/  @!P3 NANOSLEEP.SYNCS 0x989680 ;  /* 0x009896800000b95d */ /* 0x004fea0003900000 */
[----:B------:R-:W2:Y:S02]  /*faa0*/  @!P3 SYNCS.PHASECHK.TRANS64 P3, [R2+URZ+0x60], R17 ;  /* 0x000060110200b5a7 */ /* 0x000ea4000806007f */
[----:B--2---:R-:W-:Y:S05]  /*fab0*/  @!P3 BRA `(.L_x_1942) ;  /* 0xfffffffc00f0b947 */ /* 0x004fea000383ffff */
[----:B------:R-:W-:Y:S05]  /*fac0*/  BRA `(.L_x_1980) ;  /* 0xffffffe800747947 */ /* 0x000fea000383ffff */
.L_x_1947:
[----:B-1----:R1:W2:Y:S02]  /*fad0*/  SYNCS.PHASECHK.TRANS64.TRYWAIT P3, [R2+URZ+0x34840], R3 ;  /* 0x03484003020075a7 */ /* 0x0022a4000806017f */
[----:B--2---:R-:W-:Y:S05]  /*fae0*/  @!P3 NANOSLEEP.SYNCS 0x989680 ;  /* 0x009896800000b95d */ /* 0x004fea0003900000 */
[----:B------:R-:W2:Y:S02]  /*faf0*/  @!P3 SYNCS.PHASECHK.TRANS64 P3, [R2+URZ+0x34840], R3 ;  /* 0x034840030200b5a7 */ /* 0x000ea4000806007f */
[----:B--2---:R-:W-:Y:S05]  /*fb00*/  @!P3 BRA `(.L_x_1947) ;  /* 0xfffffffc00f0b947 */ /* 0x004fea000383ffff */
[----:B------:R-:W-:Y:S05]  /*fb10*/  BRA `(.L_x_1981) ;  /* 0xffffffec00607947 */ /* 0x000fea000383ffff */
.L_x_1949:
[----:B-1----:R1:W2:Y:S02]  /*fb20*/  SYNCS.PHASECHK.TRANS64.TRYWAIT P3, [R2+URZ+0x60], R11 ;  /* 0x0000600b020075a7 */ /* 0x0022a4000806017f */
[----:B--2---:R-:W-:Y:S05]  /*fb30*/  @!P3 NANOSLEEP.SYNCS 0x989680 ;  /* 0x009896800000b95d */ /* 0x004fea0003900000 */
[----:B------:R-:W2:Y:S02]  /*fb40*/  @!P3 SYNCS.PHASECHK.TRANS64 P3, [R2+URZ+0x60], R11 ;  /* 0x0000600b0200b5a7 */ /* 0x000ea4000806007f */
[----:B--2---:R-:W-:Y:S05]  /*fb50*/  @!P3 BRA `(.L_x_1949) ;  /* 0xfffffffc00f0b947 */ /* 0x004fea000383ffff */
[----:B------:R-:W-:Y:S05]  /*fb60*/  BRA `(.L_x_1982) ;  /* 0xffffffec00e07947 */ /* 0x000fea000383ffff */
.L_x_1956:
[----:B-1----:R1:W2:Y:S02]  /*fb70*/  SYNCS.PHASECHK.TRANS64.TRYWAIT P0, [R3+URZ+0x34860], R0 ;  /* 0x03486000030075a7 */ /* 0x0022a4000800017f */
[----:B--2---:R-:W-:Y:S05]  /*fb80*/  @!P0 NANOSLEEP.SYNCS 0x989680 ;  /* 0x009896800000895d */ /* 0x004fea0003900000 */
[----:B------:R-:W2:Y:S02]  /*fb90*/  @!P0 SYNCS.PHASECHK.TRANS64 P0, [R3+URZ+0x34860], R0 ;  /* 0x03486000030085a7 */ /* 0x000ea4000800007f */
[----:B--2---:R-:W-:Y:S05]  /*fba0*/  @!P0 BRA `(.L_x_1956) ;  /* 0xfffffffc00f08947 */ /* 0x004fea000383ffff */
[----:B------:R-:W-:Y:S05]  /*fbb0*/  BRA `(.L_x_1983) ;  /* 0xfffffff000b87947 */ /* 0x000fea000383ffff */
.L_x_1958:
[----:B------:R-:W-:Y:S01]  /*fbc0*/  BSSY B0, `(.L_x_1984) ;  /* 0x0000007000007945 */ /* 0x000fe20003800000 */
[----:B------:R-:W-:Y:S01]  /*fbd0*/  MOV R12, RZ ;  /* 0x000000ff000c7202 */ /* 0x000fe20000000f00 */
[----:B------:R-:W-:Y:S01]  /*fbe0*/  IMAD.MOV.U32 R11, RZ, RZ, 0x1f ;  /* 0x0000001fff0b7424 */ /* 0x000fe200078e00ff */
[----:B------:R-:W-:-:S07]  /*fbf0*/  MOV R15, 0xffffffff ;  /* 0xffffffff000f7802 */ /* 0x000fce0000000f00 */
[----:B------:R-:W-:Y:S05]  /*fc00*/  WARPSYNC.COLLECTIVE R15, `(.L_x_1985) ;  /* 0x000000000f087348 */ /* 0x000fea0003c00000 */
[----:B------:R1:W2:Y:S02]  /*fc10*/  SHFL.IDX P6, R14, R13, R12, R11 ;  /* 0x0000000c0d0e7389 */ /* 0x0002a400000c000b */
[----:B-12---:R-:W-:Y:S01]  /*fc20*/  ENDCOLLECTIVE ;  /* 0x000000000000791b */ /* 0x006fe20003800000 */
.L_x_1985:
[----:B------:R-:W-:Y:S05]  /*fc30*/  BSYNC B0 ;  /* 0x0000000000007941 */ /* 0x000fea0003800000 */
.L_x_1984:
[----:B------:R-:W-:Y:S05]  /*fc40*/  BRA `(.L_x_1986) ;  /* 0xfffffff4002c7947 */ /* 0x000fea000383ffff */
.L_x_1960:
[----:B--2---:R2:W3:Y:S02]  /*fc50*/  SYNCS.PHASECHK.TRANS64.TRYWAIT P0, [R7+URZ+0x34820], R0 ;  /* 0x03482000070075a7 */ /* 0x0044e4000800017f */
[----:B---3--:R-:W-:Y:S05]  /*fc60*/  @!P0 NANOSLEEP.SYNCS 0x989680 ;  /* 0x009896800000895d */ /* 0x008fea0003900000 */
[----:B------:R-:W3:Y:S02]  /*fc70*/  @!P0 SYNCS.PHASECHK.TRANS64 P0, [R7+URZ+0x34820], R0 ;  /* 0x03482000070085a7 */ /* 0x000ee4000800007f */
[----:B---3--:R-:W-:Y:S05]  /*fc80*/  @!P0 BRA `(.L_x_1960) ;  /* 0xfffffffc00f08947 */ /* 0x008fea000383ffff */
[----:B------:R-:W-:Y:S05]  /*fc90*/  BRA `(.L_x_1987) ;  /* 0xfffffff400747947 */ /* 0x000fea000383ffff */
.L_x_1964:
[----:B--2---:R2:W3:Y:S02]  /*fca0*/  SYNCS.PHASECHK.TRANS64.TRYWAIT P0, [R5+URZ], R4 ;  /* 0x00000004050075a7 */ /* 0x0044e4000800017f */
[----:B---3--:R-:W-:Y:S05]  /*fcb0*/  @!P0 NANOSLEEP.SYNCS 0x989680 ;  /* 0x009896800000895d */ /* 0x008fea0003900000 */
[----:B------:R-:W3:Y:S02]  /*fcc0*/  @!P0 SYNCS.PHASECHK.TRANS64 P0, [R5+URZ], R4 ;  /* 0x00000004050085a7 */ /* 0x000ee4000800007f */
[----:B---3--:R-:W-:Y:S05]  /*fcd0*/  @!P0 BRA `(.L_x_1964) ;  /* 0xfffffffc00f08947 */ /* 0x008fea000383ffff */
[----:B------:R-:W-:Y:S05]  /*fce0*/  BRA `(.L_x_1988) ;  /* 0xfffffff400d07947 */ /* 0x000fea000383ffff */
.L_x_1965:
[----:B---3--:R3:W4:Y:S02]  /*fcf0*/  SYNCS.PHASECHK.TRANS64.TRYWAIT P0, [R3+URZ], R0 ;  /* 0x00000000030075a7 */ /* 0x008724000800017f */
[----:B----4-:R-:W-:Y:S05]  /*fd00*/  @!P0 NANOSLEEP.SYNCS 0x989680 ;  /* 0x009896800000895d */ /* 0x010fea0003900000 */
[----:B------:R-:W4:Y:S02]  /*fd10*/  @!P0 SYNCS.PHASECHK.TRANS64 P0, [R3+URZ], R0 ;  /* 0x00000000030085a7 */ /* 0x000f24000800007f */
[----:B----4-:R-:W-:Y:S05]  /*fd20*/  @!P0 BRA `(.L_x_1965) ;  /* 0xfffffffc00f08947 */ /* 0x010fea000383ffff */
[----:B------:R-:W-:Y:S05]  /*fd30*/  BRA `(.L_x_1989) ;  /* 0xfffffff400c47947 */ /* 0x000fea000383ffff */
.L_x_1967:
[----:B--2---:R2:W3:Y:S02]  /*fd40*/  SYNCS.PHASECHK.TRANS64.TRYWAIT P0, [R5+URZ], R4 ;  /* 0x00000004050075a7 */ /* 0x0044e4000800017f */
[----:B---3--:R-:W-:Y:S05]  /*fd50*/  @!P0 NANOSLEEP.SYNCS 0x989680 ;  /* 0x009896800000895d */ /* 0x008fea0003900000 */
[----:B------:R-:W3:Y:S02]  /*fd60*/  @!P0 SYNCS.PHASECHK.TRANS64 P0, [R5+URZ], R4 ;  /* 0x00000004050085a7 */ /* 0x000ee4000800007f */
[----:B---3--:R-:W-:Y:S05]  /*fd70*/  @!P0 BRA `(.L_x_1967) ;  /* 0xfffffffc00f08947 */ /* 0x008fea000383ffff */
[----:B------:R-:W-:Y:S05]  /*fd80*/  BRA `(.L_x_1990) ;  /* 0xfffffff400c87947 */ /* 0x000fea000383ffff */
.L_x_1991:
        /* <DEDUP_REMOVED lines=15> */
.L_x_11938:


//--------------------- .text._ZN7cutlass13device_kernelIN5flash11enable_sm90INS1_16FlashAttnFwdSm90INS1_25CollectiveMainloopFwdSm90ILi2EN4cute5tupleIJNS5_1CILi1EEES8_S8_EEENS6_IJNS7_ILi128EEESA_NS7_ILi192EEEEEELi128ENS_10bfloat16_tEfNS_4arch4Sm90ELb1ELb0ELb1ELb1ELb0ELb0ELb0ELb1ELb1ELb0ELb0ELb0EEENS1_21CollectiveEpilogueFwdINS6_IJSA_SA_SA_EEES9_SD_SF_Li256ELb1ELb0ELb0ELb0EEENS1_36VarlenDynamicPersistentTileSchedulerILi128ELi128ELi256ELi32ELb0ELb0ELb1ELb1ELb1ELb1EEEEEEEEEvNT_6ParamsE --------------------------
	.section	.text._ZN7cutlass13device_kernelIN5flash11enable_sm90INS1_16FlashAttnFwdSm90INS1_25CollectiveMainloopFwdSm90ILi2EN4cute5tupleIJNS5_1CILi1EEES8_S8_EEENS6_IJNS7_ILi128EEESA_NS7_ILi192EEEEEELi128ENS_10bfloat16_tEfNS_4arch4Sm90ELb1ELb0ELb1ELb1ELb0ELb0ELb0ELb1ELb1ELb0ELb0ELb0EEENS1_21CollectiveEpilogueFwdINS6_IJSA_SA_SA_EEES9_SD_SF_Li256ELb1ELb0ELb0ELb0EEENS1_36VarlenDynamicPersistentTileSchedulerILi128ELi128ELi256ELi32ELb0ELb0ELb1ELb1ELb1ELb1EEEEEEEEEvNT_6ParamsE,"ax",@progbits
	.align	128
.text._ZN7cutlass13device_kernelIN5flash11enable_sm90INS1_16FlashAttnFwdSm90INS1_25CollectiveMainloopFwdSm90ILi2EN4cute5tupleIJNS5_1CILi1EEES8_S8_EEENS6_IJNS7_ILi128EEESA_NS7_ILi192EEEEEELi128ENS_10bfloat16_tEfNS_4arch4Sm90ELb1ELb0ELb1ELb1ELb0ELb0ELb0ELb1ELb1ELb0ELb0ELb0EEENS1_21CollectiveEpilogueFwdINS6_IJSA_SA_SA_EEES9_SD_SF_Li256ELb1ELb0ELb0ELb0EEENS1_36VarlenDynamicPersistentTileSchedulerILi128ELi128ELi256ELi32ELb0ELb0ELb1ELb1ELb1ELb1EEEEEEEEEvNT_6ParamsE:
        .type           _ZN7cutlass13device_kernelIN5flash11enable_sm90INS1_16FlashAttnFwdSm90INS1_25CollectiveMainloopFwdSm90ILi2EN4cute5tupleIJNS5_1CILi1EEES8_S8_EEENS6_IJNS7_ILi128EEESA_NS7_ILi192EEEEEELi128ENS_10bfloat16_tEfNS_4arch4Sm90ELb1ELb0ELb1ELb1ELb0ELb0ELb0ELb1ELb1ELb0ELb0ELb0EEENS1_21CollectiveEpilogueFwdINS6_IJSA_SA_SA_EEES9_SD_SF_Li256ELb1ELb0ELb0ELb0EEENS1_36VarlenDynamicPersistentTileSchedulerILi128ELi128ELi256ELi32ELb0ELb0ELb1ELb1ELb1ELb1EEEEEEEEEvNT_6ParamsE,@function
        .size           _ZN7cutlass13device_kernelIN5flash11enable_sm90INS1_16FlashAttnFwdSm90INS1_25CollectiveMainloopFwdSm90ILi2EN4cute5tupleIJNS5_1CILi1EEES8_S8_EEENS6_IJNS7_ILi128EEESA_NS7_ILi192EEEEEELi128ENS_10bfloat16_tEfNS_4arch4Sm90ELb1ELb0ELb1ELb1ELb0ELb0ELb0ELb1ELb1ELb0ELb0ELb0EEENS1_21CollectiveEpilogueFwdINS6_IJSA_SA_SA_EEES9_SD_SF_Li256ELb1ELb0ELb0ELb0EEENS1_36VarlenDynamicPersistentTileSchedulerILi128ELi128ELi256ELi32ELb0ELb0ELb1ELb1ELb1ELb1EEEEEEEEEvNT_6ParamsE,(.L_x_11939 - _ZN7cutlass13device_kernelIN5flash11enable_sm90INS1_16FlashAttnFwdSm90INS1_25CollectiveMainloopFwdSm90ILi2EN4cute5tupleIJNS5_1CILi1EEES8_S8_EEENS6_IJNS7_ILi128EEESA_NS7_ILi192EEEEEELi128ENS_10bfloat16_tEfNS_4arch4Sm90ELb1ELb0ELb1ELb1ELb0ELb0ELb0ELb1ELb1ELb0ELb0ELb0EEENS1_21CollectiveEpilogueFwdINS6_IJSA_SA_SA_EEES9_SD_SF_Li256ELb1ELb0ELb0ELb0EEENS1_36VarlenDynamicPersistentTileSchedulerILi128ELi128ELi256ELi32ELb0ELb0ELb1ELb1ELb1ELb1EEEEEEEEEvNT_6ParamsE)
        .other          _ZN7cutlass13device_kernelIN5flash11enable_sm90INS1_16FlashAttnFwdSm90INS1_25CollectiveMainloopFwdSm90ILi2EN4cute5tupleIJNS5_1CILi1EEES8_S8_EEENS6_IJNS7_ILi128EEESA_NS7_ILi192EEEEEELi128ENS_10bfloat16_tEfNS_4arch4Sm90ELb1ELb0ELb1ELb1ELb0ELb0ELb0ELb1ELb1ELb0ELb0ELb0EEENS1_21CollectiveEpilogueFwdINS6_IJSA_SA_SA_EEES9_SD_SF_Li256ELb1ELb0ELb0ELb0EEENS1_36VarlenDynamicPersistentTileSchedulerILi128ELi128ELi256ELi32ELb0ELb0ELb1ELb1ELb1ELb1EEEEEEEEEvNT_6ParamsE,@"STO_CUDA_ENTRY STV_DEFAULT"
_ZN7cutlass13device_kernelIN5flash11enable_sm90INS1_16FlashAttnFwdSm90INS1_25CollectiveMainloopFwdSm90ILi2EN4cute5tupleIJNS5_1CILi1EEES8_S8_EEENS6_IJNS7_ILi128EEESA_NS7_ILi192EEEEEELi128ENS_10bfloat16_tEfNS_4arch4Sm90ELb1ELb0ELb1ELb1ELb0ELb0ELb0ELb1ELb1ELb0ELb0ELb0EEENS1_21CollectiveEpilogueFwdINS6_IJSA_SA_SA_EEES9_SD_SF_Li256ELb1ELb0ELb0ELb0EEENS1_36VarlenDynamicPersistentTileSchedulerILi128ELi128ELi256ELi32ELb0ELb0ELb1ELb1ELb1ELb1EEEEEEEEEvNT_6ParamsE:
        /* <DEDUP_REMOVED lines=21> */
.L_x_1993:
[----:B------:R-:W-:Y:S05]  /*0150*/  BSYNC B0 ;  /* 0x0000000000007941 */ /* 0x000fea0003800000 */
.L_x_1992:
        /* <DEDUP_REMOVED lines=41> */
.L_x_1994:
        /* <DEDUP_REMOVED lines=22> */
.L_x_1995:
        /* <DEDUP_REMOVED lines=18> */
.L_x_1996:
        /* <DEDUP_REMOVED lines=22> */
.L_x_1997:
        /* <DEDUP_REMOVED lines=22> */
.L_x_1998:
        /* <DEDUP_REMOVED lines=8> */
.L_x_2000:
        /* <DEDUP_REMOVED lines=16> */
[----:B------:R-:W-:Y:S01]  /*0ab0*/  UMOV UR37, URZ ;  /* 0x0000003f00257c82 */ /* 0x000fe20008000000 */
[----:B------:R-:W-:Y:S01]  /*0ac0*/  R2UR UR5, R46 ;  /* 0x000000002e0572ca */ /* 0x000fe200000e0000 */
[----:B------:R-:W0:Y:S01]  /*0ad0*/  S2R R0, SR_TID.X ;  /* 0x0000000000007919 */ /* 0x000e220000002100 */
[----:B------:R-:W-:Y:S01]  /*0ae0*/  UMOV UR36, URZ ;  /* 0x0000003f00247c82 */ /* 0x000fe20008000000 */
        /* <DEDUP_REMOVED lines=17> */
[----:B------:R-:W-:-:S05]  /*0c00*/  LOP3.LUT R17, R6, 0x7ffffffc, RZ, 0xc0, !PT ;  /* 0x7ffffffc06117812 */ /* 0x000fca00078ec0ff */
[----:B------:R-:W-:Y:S01]  /*0c10*/  IMAD.IADD R17, R188, 0x1, -R17 ;  /* 0x00000001bc117824 */ /* 0x000fe200078e0a11 */
[----:B--2---:R-:W-:Y:S02]  /*0c20*/  R2UR UR4, R2 ;  /* 0x00000000020472ca */ /* 0x004fe400000e0000 */
[----:B------:R-:W-:-:S04]  /*0c30*/  SHF.R.S32.HI R2, RZ, 0x1f, R6 ;  /* 0x0000001fff027819 */ /* 0x000fc80000011406 */
[----:B------:R-:W-:-:S04]  /*0c40*/  LEA.HI R2, R2, R5, RZ, 0x3 ;  /* 0x0000000502027211 */ /* 0x000fc800078f18ff */
[----:B------:R-:W-:Y:S02]  /*0c50*/  LOP3.LUT R8, R2, 0xfffffff8, RZ, 0xc0, !PT ;  /* 0xfffffff802087812 */ /* 0x000fe400078ec0ff */
[CC--:B------:R-:W-:Y:S01]  /*0c60*/  LEA.HI R2, R3.reuse, R192.reuse, RZ, 0x4 ;  /* 0x000000c003027211 */ /* 0x0c0fe200078f20ff */
[----:B------:R-:W-:Y:S01]  /*0c70*/  ULOP3.LUT UR4, UR4, 0x1, URZ, 0xfc, !UPT ;  /* 0x0000000104047892 */ /* 0x000fe2000f8efc3f */
[----:B------:R-:W-:Y:S01]  /*0c80*/  LEA.HI R3, R3, R192, RZ, 0x3 ;  /* 0x000000c003037211 */ /* 0x000fe200078f18ff */
[----:B------:R-:W-:Y:S01]  /*0c90*/  IMAD.IADD R8, R5, 0x1, -R8 ;  /* 0x0000000105087824 */ /* 0x000fe200078e0a08 */
[----:B------:R-:W-:Y:S02]  /*0ca0*/  SHF.R.S32.HI R7, RZ, 0x4, R2 ;  /* 0x00000004ff077819 */ /* 0x000fe40000011402 */
[C---:B------:R-:W-:Y:S01]  /*0cb0*/  LOP3.LUT R5, R2.reuse, 0x3fffff0, RZ, 0xc0, !PT ;  /* 0x03fffff002057812 */ /* 0x040fe200078ec0ff */
[----:B------:R-:W-:Y:S01]  /*0cc0*/  IMAD R9, R9, 0x10, R8 ;  /* 0x0000001009097824 */ /* 0x000fe200078e0208 */
[----:B------:R-:W-:Y:S01]  /*0cd0*/  LEA.HI R2, R2, R7, RZ, 0x1 ;  /* 0x0000000702027211 */ /* 0x000fe200078f08ff */
[----:B------:R-:W-:Y:S01]  /*0ce0*/  IMAD.U32 R191, RZ, RZ, UR4 ;  /* 0x00000004ffbf7e24 */ /* 0x000fe2000f8e00ff */
[----:B------:R-:W-:Y:S01]  /*0cf0*/  UMOV UR4, URZ ;  /* 0x0000003f00047c82 */ /* 0x000fe20008000000 */
[----:B------:R-:W-:Y:S01]  /*0d00*/  IMAD.IADD R5, R192, 0x1, -R5 ;  /* 0x00000001c0057824 */ /* 0x000fe200078e0a05 */
[----:B------:R-:W-:Y:S01]  /*0d10*/  LOP3.LUT R2, R2, 0x1ffffffe, RZ, 0xc0, !PT ;  /* 0x1ffffffe02027812 */ /* 0x000fe200078ec0ff */
[----:B------:R-:W-:Y:S01]  /*0d20*/  IMAD R22, R0, 0x40, R9 ;  /* 0x0000004000167824 */ /* 0x000fe200078e0209 */
[----:B------:R-:W-:Y:S01]  /*0d30*/  SHF.R.S32.HI R18, RZ, 0x3, R3 ;  /* 0x00000003ff127819 */ /* 0x000fe20000011403 */
[----:B------:R-:W-:Y:S01]  /*0d40*/  IMAD.U32 R187, RZ, RZ, UR4 ;  /* 0x00000004ffbb7e24 */ /* 0x000fe2000f8e00ff */
[----:B------:R-:W-:Y:S01]  /*0d50*/  LEA R5, R5, R4, 0x6 ;  /* 0x0000000405057211 */ /* 0x000fe200078e30ff */
[----:B------:R-:W-:-:S04]  /*0d60*/  IMAD.IADD R2, R7, 0x1, -R2 ;  /* 0x0000000107027824 */ /* 0x000fc800078e0a02 */
[----:B------:R-:W-:Y:S01]  /*0d70*/  IMAD R190, R2, 0x8, R5 ;  /* 0x0000000802be7824 */ /* 0x000fe200078e0205 */
[----:B------:R-:W-:-:S05]  /*0d80*/  LOP3.LUT R5, R3, 0x1ffffff8, RZ, 0xc0, !PT ;  /* 0x1ffffff803057812 */ /* 0x000fca00078ec0ff */
[----:B------:R-:W-:-:S05]  /*0d90*/  IMAD.IADD R5, R192, 0x1, -R5 ;  /* 0x00000001c0057824 */ /* 0x000fca00078e0a05 */
[----:B------:R-:W-:-:S07]  /*0da0*/  SHF.L.U32 R16, R5, 0x3, RZ ;  /* 0x0000000305107819 */ /* 0x000fce00000006ff */
.L_x_2054:
[----:B0-----:R-:W0:Y:S01]  /*0db0*/  LDC.64 R2, c[0x0][0xc60] ;  /* 0x00031800ff027b82 */ /* 0x001e220000000a00 */
        /* <DEDUP_REMOVED lines=13> */
[----:B------:R-:W-:Y:S01]  /*0e90*/  IMAD.U32 R23, RZ, RZ, UR4 ;  /* 0x00000004ff177e24 */ /* 0x000fe2000f8e00ff */
[----:B------:R-:W-:-:S04]  /*0ea0*/  @UP0 ULEA UR6, UP2, UR4, UR6, 0x2 ;  /* 0x0000000604060291 */ /* 0x000fc8000f84103f */
[----:B------:R-:W-:Y:S02]  /*0eb0*/  @UP0 ULEA.HI.X UR7, UR4, UR7, UR12, 0x2, UP2 ;  /* 0x0000000704070291 */ /* 0x000fe400090f140c */
[----:B------:R-:W-:Y:S01]  /*0ec0*/  IMAD.U32 R185, RZ, RZ, UR12 ;  /* 0x0000000cffb97e24 */ /* 0x000fe2000f8e00ff */
[----:B------:R-:W-:Y:S01]  /*0ed0*/  @UP1 ULEA UR8, UP0, UR4, UR8, 0x2 ;  /* 0x0000000804081291 */ /* 0x000fe2000f80103f */
[----:B------:R-:W-:-:S03]  /*0ee0*/  IMAD.U32 R2, RZ, RZ, UR6 ;  /* 0x00000006ff027e24 */ /* 0x000fc6000f8e00ff */
[----:B------:R-:W-:Y:S01]  /*0ef0*/  @UP1 ULEA.HI.X UR9, UR4, UR9, UR12, 0x2, UP0 ;  /* 0x0000000904091291 */ /* 0x000fe200080f140c */
[----:B------:R-:W-:Y:S01]  /*0f00*/  IMAD.U32 R3, RZ, RZ, UR7 ;  /* 0x00000007ff037e24 */ /* 0x000fe2000f8e00ff */
[----:B------:R-:W-:Y:S01]  /*0f10*/  ULDC.64 UR6, c[0x0][0x3f8] ;  /* 0x0000fe0000067ab9 */ /* 0x000fe20000000a00 */
[----:B---3-5:R-:W-:Y:S01]  /*0f20*/  IMAD.U32 R4, RZ, RZ, UR8 ;  /* 0x00000008ff047e24 */ /* 0x028fe2000f8e00ff */
[----:B------:R-:W-:Y:S02]  /*0f30*/  ULDC UR4, c[0x0][0x404] ;  /* 0x0001010000047ab9 */ /* 0x000fe40000000800 */
[----:B------:R-:W-:Y:S01]  /*0f40*/  MOV R5, UR9 ;  /* 0x0000000900057c02 */ /* 0x000fe20008000f00 */
[----:B------:R-:W2:Y:S01]  /*0f50*/  @P0 LDG.E R2, desc[UR10][R2.64] ;  /* 0x0000000a02020981 */ /* 0x000ea2000c1e1900 */
[----:B------:R-:W-:Y:S01]  /*0f60*/  UISETP.NE.U32.AND UP0, UPT, UR6, URZ, UPT ;  /* 0x0000003f0600728c */ /* 0x000fe2000bf05070 */
[----:B------:R-:W-:Y:S02]  /*0f70*/  ULDC.64 UR8, c[0x0][0xa20] ;  /* 0x0002880000087ab9 */ /* 0x000fe40000000a00 */
[----:B------:R-:W3:Y:S01]  /*0f80*/  @P2 LDG.E R4, desc[UR10][R4.64] ;  /* 0x0000000a04042981 */ /* 0x000ee2000c1e1900 */
[----:B------:R-:W-:Y:S01]  /*0f90*/  UISETP.NE.AND.EX UP0, UPT, UR7, URZ, UPT, UP0 ;  /* 0x0000003f0700728c */ /* 0x000fe2000bf05300 */
[----:B------:R-:W-:Y:S01]  /*0fa0*/  ISETP.NE.U32.AND P1, PT, RZ, UR8, PT ;  /* 0x00000008ff007c0c */ /* 0x000fe2000bf25070 */
[----:B------:R-:W-:Y:S01]  /*0fb0*/  ULDC UR6, c[0x0][0x2e0] ;  /* 0x0000b80000067ab9 */ /* 0x000fe20000000800 */
[----:B------:R-:W-:Y:S01]  /*0fc0*/  UMOV UR60, URZ ;  /* 0x0000003f003c7c82 */ /* 0x000fe20008000000 */
[----:B------:R-:W-:Y:S01]  /*0fd0*/  USEL UR4, UR4, 0x1, UP0 ;  /* 0x0000000104047887 */ /* 0x000fe20008000000 */
[----:B------:R-:W-:Y:S01]  /*0fe0*/  ISETP.NE.AND.EX P1, PT, RZ, UR9, PT, P1 ;  /* 0x00000009ff007c0c */ /* 0x000fe2000bf25310 */
[----:B------:R-:W-:Y:S01]  /*0ff0*/  ULDC UR39, c[0x0][0x288] ;  /* 0x0000a20000277ab9 */ /* 0x000fe20000000800 */
[----:B------:R-:W-:Y:S01]  /*1000*/  IMAD.U32 R184, RZ, RZ, UR5 ;  /* 0x00000005ffb87e24 */ /* 0x000fe2000f8e00ff */
[----:B------:R-:W-:Y:S01]  /*1010*/  UIMAD UR6, UR4, UR6, URZ ;  /* 0x00000006040672a4 */ /* 0x000fe2000f8e023f */
[----:B--2---:R-:W-:-:S02]  /*1020*/  @P0 R2UR UR60, R2 ;  /* 0x00000000023c02ca */ /* 0x004fc400000e0000 */
[----:B---3--:R-:W-:Y:S01]  /*1030*/  @P2 R2UR UR39, R4 ;  /* 0x00000000042722ca */ /* 0x008fe200000e0000 */
[----:B-1--4-:R-:W-:-:S14]  /*1040*/  @P2 BRA `(.L_x_2001) ;  /* 0x00000000003c2947 */ /* 0x012fdc0003800000 */
[----:B------:R-:W-:Y:S02]  /*1050*/  ULDC.64 UR4, c[0x0][0xa00] ;  /* 0x0002800000047ab9 */ /* 0x000fe40000000a00 */
[----:B------:R-:W-:-:S04]  /*1060*/  ISETP.NE.U32.AND P0, PT, RZ, UR4, PT ;  /* 0x00000004ff007c0c */ /* 0x000fc8000bf05070 */
[----:B------:R-:W-:-:S13]  /*1070*/  ISETP.NE.AND.EX P0, PT, RZ, UR5, PT, P0 ;  /* 0x00000005ff007c0c */ /* 0x000fda000bf05300 */
[----:B------:R-:W-:Y:S05]  /*1080*/  @!P0 BRA `(.L_x_2001) ;  /* 0x00000000002c8947 */ /* 0x000fea0003800000 */
[----:B------:R-:W-:Y:S01]  /*1090*/  R2UR UR7, R23 ;  /* 0x00000000170772ca */ /* 0x000fe200000e0000 */
[----:B------:R-:W-:Y:S01]  /*10a0*/  ULDC.64 UR4, c[0x0][0xa00] ;  /* 0x0002800000047ab9 */ /* 0x000fe20000000a00 */
[----:B------:R-:W-:-:S11]  /*10b0*/  ULDC.64 UR10, c[0x0][0x208] ;  /* 0x00008200000a7ab9 */ /* 0x000fd60000000a00 */
[----:B------:R-:W-:-:S06]  /*10c0*/  UIMAD.WIDE UR4, UR7, 0x4, UR4 ;  /* 0x00000004070478a5 */ /* 0x000fcc000f8e0204 */
[----:B------:R-:W-:Y:S02]  /*10d0*/  IMAD.U32 R2, RZ, RZ, UR4 ;  /* 0x00000004ff027e24 */ /* 0x000fe4000f8e00ff */
[----:B------:R-:W-:-:S05]  /*10e0*/  IMAD.U32 R3, RZ, RZ, UR5 ;  /* 0x00000005ff037e24 */ /* 0x000fca000f8e00ff */
[----:B------:R-:W2:Y:S04]  /*10f0*/  LDG.E R4, desc[UR10][R2.64] ;  /* 0x0000000a02047981 */ /* 0x000ea8000c1e1900 */
[----:B------:R-:W3:Y:S01]  /*1100*/  LDG.E R0, desc[UR10][R2.64+0x4] ;  /* 0x0000040a02007981 */ /* 0x000ee2000c1e1900 */
[----:B--2---:R-:W-:Y:S02]  /*1110*/  R2UR UR39, R4 ;  /* 0x00000000042772ca */ /* 0x004fe400000e0000 */
[----:B---3--:R-:W-:-:S13]  /*1120*/  R2UR UR4, R0 ;  /* 0x00000000000472ca */ /* 0x008fda00000e0000 */
[----:B------:R-:W-:-:S12]  /*1130*/  UIADD3 UR39, -UR39, UR4, URZ ;  /* 0x0000000427277290 */ /* 0x000fd8000fffe13f */
.L_x_2001:
[----:B------:R-:W-:Y:S01]  /*1140*/  IMAD.U32 R186, RZ, RZ, UR61 ;  /* 0x0000003dffba7e24 */ /* 0x000fe2000f8e00ff */
[----:B------:R-:W-:Y:S06]  /*1150*/  @!P1 BRA `(.L_x_2002) ;  /* 0x0000000000289947 */ /* 0x000fec0003800000 */
[----:B------:R-:W-:Y:S01]  /*1160*/  R2UR UR5, R23 ;  /* 0x00000000170572ca */ /* 0x000fe200000e0000 */
[----:B------:R-:W-:Y:S01]  /*1170*/  ULDC.64 UR6, c[0x0][0x208] ;  /* 0x0000820000067ab9 */ /* 0x000fe20000000a00 */
[----:B------:R-:W-:-:S11]  /*1180*/  R2UR UR10, R185 ;  /* 0x00000000b90a72ca */ /* 0x000fd600000e0000 */
[----:B------:R-:W-:-:S04]  /*1190*/  ULEA UR4, UP0, UR5, UR8, 0x2 ;  /* 0x0000000805047291 */ /* 0x000fc8000f80103f */
[----:B------:R-:W-:Y:S02]  /*11a0*/  ULEA.HI.X UR5, UR5, UR9, UR10, 0x2, UP0 ;  /* 0x0000000905057291 */ /* 0x000fe400080f140a */
[----:B------:R-:W-:-:S04]  /*11b0*/  IMAD.U32 R2, RZ, RZ, UR4 ;  /* 0x00000004ff027e24 */ /* 0x000fc8000f8e00ff */
[----:B------:R-:W-:-:S05]  /*11c0*/  IMAD.U32 R3, RZ, RZ, UR5 ;  /* 0x00000005ff037e24 */ /* 0x000fca000f8e00ff */
[----:B------:R-:W2:Y:S02]  /*11d0*/  LDG.E R2, desc[UR6][R2.64] ;  /* 0x0000000602027981 */ /* 0x000ea4000c1e1900 */
[----:B--2---:R-:W-:Y:S01]  /*11e0*/  R2UR UR6, R2 ;  /* 0x00000000020672ca */ /* 0x004fe200000e0000 */
[----:B------:R-:W-:-:S14]  /*11f0*/  BRA `(.L_x_2003) ;  /* 0x00000000003c7947 */ /* 0x000fdc0003800000 */
.L_x_2002:
        /* <DEDUP_REMOVED lines=8> */
[----:B------:R-:W-:Y:S01]  /*1280*/  IMAD.U32 R2, RZ, RZ, UR4 ;  /* 0x00000004ff027e24 */ /* 0x000fe2000f8e00ff */
[----:B------:R-:W-:-:S05]  /*1290*/  MOV R3, UR5 ;  /* 0x0000000500037c02 */ /* 0x000fca0008000f00 */
[----:B------:R-:W2:Y:S04]  /*12a0*/  LDG.E R4, desc[UR6][R2.64] ;  /* 0x0000000602047981 */ /* 0x000ea8000c1e1900 */
[----:B------:R-:W3:Y:S01]  /*12b0*/  LDG.E R0, desc[UR6][R2.64+0x4] ;  /* 0x0000040602007981 */ /* 0x000ee2000c1e1900 */
[----:B--2---:R-:W-:Y:S02]  /*12c0*/  R2UR UR6, R4 ;  /* 0x00000000040672ca */ /* 0x004fe400000e0000 */
[----:B---3--:R-:W-:-:S13]  /*12d0*/  R2UR UR4, R0 ;  /* 0x00000000000472ca */ /* 0x008fda00000e0000 */
[----:B------:R-:W-:-:S12]  /*12e0*/  UIADD3 UR6, -UR6, UR4, URZ ;  /* 0x0000000406067290 */ /* 0x000fd8000fffe13f */
.L_x_2003:
[----:B------:R-:W-:Y:S01]  /*12f0*/  UIADD3 UR60, -UR60, UR6, URZ ;  /* 0x000000063c3c7290 */ /* 0x000fe2000fffe13f */
[----:B------:R-:W-:Y:S01]  /*1300*/  PLOP3.LUT P0, PT, PT, PT, PT, 0x80, 0x0 ;  /* 0x000000000000781c */ /* 0x000fe20003f0f070 */
[----:B------:R-:W-:Y:S01]  /*1310*/  ULEA UR5, UR61, 0xff, 0x7 ;  /* 0x000000ff3d057891 */ /* 0x000fe2000f8e383f */
[----:B------:R-:W-:Y:S01]  /*1320*/  IMAD.MOV.U32 R0, RZ, RZ, RZ ;  /* 0x000000ffff007224 */ /* 0x000fe200078e00ff */
[----:B------:R-:W-:Y:S01]  /*1330*/  UIADD3 UR4, UR60, 0x7f, URZ ;  /* 0x0000007f3c047890 */ /* 0x000fe2000fffe03f */
[----:B------:R-:W-:Y:S01]  /*1340*/  IMAD.MOV.U32 R2, RZ, RZ, RZ ;  /* 0x000000ffff027224 */ /* 0x000fe200078e00ff */
[----:B------:R-:W-:Y:S01]  /*1350*/  UIADD3 UR6, UR60, UR5, -UR39 ;  /* 0x000000053c067290 */ /* 0x000fe2000fffe827 */
        /* <DEDUP_REMOVED lines=12> */
[----:B------:R-:W-:-:S02]  /*1420*/  CS2R R74, SRZ ;  /* 0x00000000004a7805 */ /* 0x000fc4000001ff00 */
[----:B------:R-:W-:Y:S02]  /*1430*/  CS2R R72, SRZ ;  /* 0x0000000000487805 */ /* 0x000fe4000001ff00 */
[----:B------:R-:W-:Y:S01]  /*1440*/  CS2R R70, SRZ ;  /* 0x0000000000467805 */ /* 0x000fe2000001ff00 */
[----:B------:R-:W-:Y:S01]  /*1450*/  UISETP.LT.AND UP0, UPT, UR5, UR7, UPT ;  /* 0x000000070500728c */ /* 0x000fe2000bf01270 */
[----:B------:R-:W-:Y:S02]  /*1460*/  CS2R R68, SRZ ;  /* 0x0000000000447805 */ /* 0x000fe4000001ff00 */
[----:B------:R-:W-:Y:S02]  /*1470*/  CS2R R66, SRZ ;  /* 0x0000000000427805 */ /* 0x000fe4000001ff00 */
[----:B------:R-:W-:Y:S01]  /*1480*/  CS2R R64, SRZ ;  /* 0x0000000000407805 */ /* 0x000fe2000001ff00 */
[----:B------:R-:W-:Y:S01]  /*1490*/  USEL UR8, UR5, UR7, UP0 ;  /* 0x0000000705087287 */ /* 0x000fe20008000000 */
[----:B------:R-:W-:-:S02]  /*14a0*/  CS2R R62, SRZ ;  /* 0x00000000003e7805 */ /* 0x000fc4000001ff00 */
[----:B------:R-:W-:Y:S02]  /*14b0*/  CS2R R60, SRZ ;  /* 0x00000000003c7805 */ /* 0x000fe4000001ff00 */
[----:B------:R-:W-:Y:S01]  /*14c0*/  CS2R R58, SRZ ;  /* 0x00000000003a7805 */ /* 0x000fe2000001ff00 */
[----:B------:R-:W-:Y:S01]  /*14d0*/  UISETP.GE.AND UP0, UPT, UR8, 0x1, UPT ;  /* 0x000000010800788c */ /* 0x000fe2000bf06270 */
[----:B------:R-:W-:Y:S01]  /*14e0*/  CS2R R56, SRZ ;  /* 0x0000000000387805 */ /* 0x000fe2000001ff00 */
[----:B------:R-:W-:Y:S01]  /*14f0*/  IMAD.U32 R90, RZ, RZ, UR8 ;  /* 0x00000008ff5a7e24 */ /* 0x000fe2000f8e00ff */
[----:B------:R-:W-:Y:S02]  /*1500*/  CS2R R54, SRZ ;  /* 0x0000000000367805 */ /* 0x000fe4000001ff00 */
[----:B------:R-:W-:Y:S02]  /*1510*/  CS2R R52, SRZ ;  /* 0x0000000000347805 */ /* 0x000fe4000001ff00 */
[----:B------:R-:W-:-:S02]  /*1520*/  CS2R R50, SRZ ;  /* 0x0000000000327805 */ /* 0x000fc4000001ff00 */
[----:B------:R-:W-:Y:S02]  /*1530*/  PLOP3.LUT P1, PT, PT, PT, UP0, 0x80, 0x0 ;  /* 0x000000000000781c */ /* 0x000fe40003f2f008 */
        /* <DEDUP_REMOVED lines=10> */
[----:B------:R-:W-:Y:S01]  /*15e0*/  IMAD.MOV.U32 R8, RZ, RZ, RZ ;  /* 0x000000ffff087224 */ /* 0x000fe200078e00ff */
[----:B------:R-:W-:Y:S01]  /*15f0*/  MOV R14, RZ ;  /* 0x000000ff000e7202 */ /* 0x000fe20000000f00 */
[----:B------:R-:W-:-:S02]  /*1600*/  IMAD.MOV.U32 R91, RZ, RZ, RZ ;  /* 0x000000ffff5b7224 */ /* 0x000fc400078e00ff */
[----:B------:R-:W-:Y:S02]  /*1610*/  IMAD.MOV.U32 R12, RZ, RZ, RZ ;  /* 0x000000ffff0c7224 */ /* 0x000fe400078e00ff */
        /* <DEDUP_REMOVED lines=26> */
[----:B------:R-:W-:Y:S01]  /*17c0*/  MOV R8, 0x70 ;  /* 0x0000007000087802 */ /* 0x000fe20000000f00 */
[----:B------:R-:W-:Y:S02]  /*17d0*/  IMAD.U32 R6, RZ, RZ, UR4 ;  /* 0x00000004ff067e24 */ /* 0x000fe4000f8e00ff */
[----:B------:R-:W-:-:S02]  /*17e0*/  IMAD.U32 R7, RZ, RZ, UR5 ;  /* 0x00000005ff077e24 */ /* 0x000fc4000f8e00ff */
[----:B------:R-:W-:Y:S02]  /*17f0*/  IMAD.U32 R11, RZ, RZ, UR7 ;  /* 0x00000007ff0b7e24 */ /* 0x000fe4000f8e00ff */
[----:B------:R-:W-:Y:S02]  /*1800*/  IMAD.MOV.U32 R12, RZ, RZ, 0x1 ;  /* 0x00000001ff0c7424 */ /* 0x000fe400078e00ff */
[----:B0-----:R-:W-:-:S07]  /*1810*/  IMAD.MOV.U32 R13, RZ, RZ, RZ ;  /* 0x000000ffff0d7224 */ /* 0x001fce00078e00ff */
[----:B------:R-:W-:-:S07]  /*1820*/  LEPC R20, `(.L_x_2005) ;  /* 0x000000001014794e */ /* 0x000fce0000000000 */
[----:B-1----:R-:W-:Y:S05]  /*1830*/  CALL.ABS.NOINC R2 ;  /* 0x0000000002007343 */ /* 0x002fea0003c00000 */
.L_x_2005:
        /* <DEDUP_REMOVED lines=9> */
[----:B------:R-:W0:Y:S02]  /*18d0*/  SYNCS.PHASECHK.TRANS64.TRYWAIT P1, [UR38+0x34800], R0 ;  /* 0x03480000ff0075a7 */ /* 0x000e240008020166 */
[----:B0-----:R-:W-:Y:S05]  /*18e0*/  @!P1 BRA `(.L_x_2006) ;  /* 0x00000110001c9947 */ /* 0x001fea0003800000 */
.L_x_2142:
[----:B------:R-:W-:Y:S05]  /*18f0*/  @!P0 BRA `(.L_x_2007) ;  /* 0x0000000000048947 */ /* 0x000fea0003800000 */
[----:B------:R-:W-:Y:S01]  /*1900*/  BPT.TRAP 0x1 ;  /* 0x000000040000795c */ /* 0x000fe20000300000 */
.L_x_2007:
[----:B0-----:R-:W-:Y:S02]  /*1910*/  IMAD.U32 R0, RZ, RZ, UR36 ;  /* 0x00000024ff007e24 */ /* 0x001fe4000f8e00ff */
[----:B------:R-:W-:-:S03]  /*1920*/  IMAD.U32 R3, RZ, RZ, UR37 ;  /* 0x00000025ff037e24 */ /* 0x000fc6000f8e00ff */
[----:B------:R-:W-:Y:S02]  /*1930*/  LEA R0, R0, UR38, 0x3 ;  /* 0x0000002600007c11 */ /* 0x000fe4000f8e18ff */
[----:B------:R-:W-:-:S04]  /*1940*/  SHF.L.U32 R3, R3, 0x1f, RZ ;  /* 0x0000001f03037819 */ /* 0x000fc800000006ff */
[----:B------:R0:W1:Y:S01]  /*1950*/  SYNCS.PHASECHK.TRANS64.TRYWAIT P2, [R0+URZ+0x34830], R3 ;  /* 0x03483003000075a7 */ /* 0x000062000804017f */
[----:B------:R-:W-:Y:S05]  /*1960*/  @!P0 BRA `(.L_x_2008) ;  /* 0x0000000000048947 */ /* 0x000fea0003800000 */
[----:B------:R-:W-:Y:S01]  /*1970*/  BPT.TRAP 0x1 ;  /* 0x000000040000795c */ /* 0x000fe20000300000 */
.L_x_2008:
[----:B------:R-:W2:Y:S01]  /*1980*/  S2R R2, SR_TID.X ;  /* 0x0000000000027919 */ /* 0x000ea20000002100 */
[----:B------:R-:W-:Y:S01]  /*1990*/  IMAD.MOV.U32 R151, RZ, RZ, RZ ;  /* 0x000000ffff977224 */ /* 0x000fe200078e00ff */
[----:B--2---:R-:W-:Y:S01]  /*19a0*/  LOP3.LUT P1, RZ, R2, 0x7f, RZ, 0xc0, !PT ;  /* 0x0000007f02ff7812 */ /* 0x004fe2000782c0ff */
[----:B-1----:R-:W-:-:S12]  /*19b0*/  @P2 BRA `(.L_x_2009) ;  /* 0x0000000000082947 */ /* 0x002fd80003800000 */
[----:B------:R-:W1:Y:S02]  /*19c0*/  SYNCS.PHASECHK.TRANS64.TRYWAIT P2, [R0+URZ+0x34830], R3 ;  /* 0x03483003000075a7 */ /* 0x000e64000804017f */
[----:B-1----:R-:W-:Y:S05]  /*19d0*/  @!P2 BRA `(.L_x_2010) ;  /* 0x0000010c00f8a947 */ /* 0x002fea0003800000 */
.L_x_2009:
        /* <DEDUP_REMOVED lines=10> */
[----:B01----:R-:W-:Y:S01]  /*1a80*/  @!P1 VIADD R0, R0, 0x34840 ;  /* 0x0003484000009836 */ /* 0x003fe20000000000 */
        /* <DEDUP_REMOVED lines=9> */
[--C-:B------:R-:W-:Y:S01]  /*1b20*/  IMAD.MOV.U32 R148, RZ, RZ, R151.reuse ;  /* 0x000000ffff947224 */ /* 0x100fe200078e0097 */
        /* <DEDUP_REMOVED lines=14> */
[----:B------:R-:W-:Y:S01]  /*1c10*/  UIADD3 UR52, UR4, 0x6, URZ ;  /* 0x0000000604347890 */ /* 0x000fe2000fffe03f */
[----:B------:R-:W-:Y:S01]  /*1c20*/  R2UR UR7, R90 ;  /* 0x000000005a0772ca */ /* 0x000fe200000e0000 */
[----:B------:R-:W-:Y:S01]  /*1c30*/  UIADD3 UR54, UR5, 0x6, URZ ;  /* 0x0000000605367890 */ /* 0x000fe2000fffe03f */
[-C--:B------:R-:W-:Y:S01]  /*1c40*/  MOV R146, R151.reuse ;  /* 0x0000009700927202 */ /* 0x080fe20000000f00 */
        /* <DEDUP_REMOVED lines=68> */
[----:B------:R-:W-:Y:S01]  /*2090*/  IMAD.MOV.U32 R89, RZ, RZ, R151 ;  /* 0x000000ffff597224 */ /* 0x000fe200078e0097 */
[----:B------:R-:W-:Y:S02]  /*20a0*/  WARPGROUP.DEPBAR.LE gsb0, 0x0 ;  /* 0x00008000000079c5 */ /* 0x000fe40000010000 */
[----:B------:R-:W-:-:S06]  /*20b0*/  WARPGROUP.ARRIVE ;  /* 0x00000000000079c5 */ /* 0x000fcc0000000000 */
[----:B------:R-:W-:Y:S01]  /*20c0*/  HGMMA.64x128x16.F32.BF16 R24, gdesc[UR12], R24, gsb0 ;  /* 0x01e000000c1879f0 */ /* 0x000fe20008001818 */
[----:B------:R-:W-:Y:S02]  /*20d0*/  UIADD3 UR12, UR4, 0x404, URZ ;  /* 0x00000404040c7890 */ /* 0x000fe4000fffe03f */
[----:B------:R-:W-:Y:S01]  /*20e0*/  UIADD3 UR14, UR5, 0x404, URZ ;  /* 0x00000404050e7890 */ /* 0x000fe2000fffe03f */
[----:B------:R-:W-:Y:S01]  /*20f0*/  UMOV UR13, 0x40000040 ;  /* 0x40000040000d7882 */ /* 0x000fe20000000000 */
[----:B------:R-:W-:Y:S01]  /*2100*/  UMOV UR15, 0x40000040 ;  /* 0x40000040000f7882 */ /* 0x000fe20000000000 */
[----:B------:R-:W-:Y:S02]  /*2110*/  UMOV UR4, 0xffffff80 ;  /* 0xffffff8000047882 */ /* 0x000fe40000000000 */
[----:B------:R-:W-:-:S04]  /*2120*/  UIMAD UR4, UR7, UR4, 0x80 ;  /* 0x00000080070474a4 */ /* 0x000fc8000f8e0204 */
[----:B------:R-:W-:-:S04]  /*2130*/  UIADD3 UR4, UR60, UR4, URZ ;  /* 0x000000043c047290 */ /* 0x000fc8000fffe03f */
[----:B------:R-:W-:Y:S02]  /*2140*/  UIADD3 UR5, -UR39, 0x1, UR4 ;  /* 0x0000000127057890 */ /* 0x000fe4000fffe104 */
[----:B------:R-:W-:Y:S01]  /*2150*/  IMAD.U32 R12, RZ, RZ, UR4 ;  /* 0x00000004ff0c7e24 */ /* 0x000fe2000f8e00ff */
[----:B------:R-:W-:-:S03]  /*2160*/  ULDC UR4, c[0x0][0x988] ;  /* 0x0002620000047ab9 */ /* 0x000fc60000000800 */
[----:B------:R-:W-:Y:S01]  /*2170*/  IMAD.U32 R90, RZ, RZ, UR5 ;  /* 0x00000005ff5a7e24 */ /* 0x000fe2000f8e00ff */
[----:B------:R-:W-:-:S03]  /*2180*/  UIADD3 UR5, UR60, -UR39, URZ ;  /* 0x800000273c057290 */ /* 0x000fc6000fffe03f */
[----:B------:R-:W-:Y:S01]  /*2190*/  IMAD R90, R17, -0x2, R90 ;  /* 0xfffffffe115a7824 */ /* 0x000fe200078e025a */
[----:B------:R-:W-:Y:S01]  /*21a0*/  ULEA UR5, UR61, UR5, 0x7 ;  /* 0x000000053d057291 */ /* 0x000fe2000f8e383f */
        /* <DEDUP_REMOVED lines=35> */
[----:B------:R-:W-:Y:S02]  /*23e0*/  IMAD.U32 R45, RZ, RZ, UR61 ;  /* 0x0000003dff2d7e24 */ /* 0x000fe4000f8e00ff */
[----:B------:R-:W-:Y:S01]  /*23f0*/  FMUL.FTZ R30, R30, UR6 ;  /* 0x000000061e1e7c20 */ /* 0x000fe20008410000 */
[----:B------:R-:W-:Y:S01]  /*2400*/  FMUL.FTZ R31, R31, UR6 ;  /* 0x000000061f1f7c20 */ /* 0x000fe20008410000 */
[----:B------:R-:W0:Y:S01]  /*2410*/  MUFU.TANH R26, R26 ;  /* 0x0000001a001a7308 */ /* 0x000e220000002400 */
[----:B------:R-:W-:-:S02]  /*2420*/  IMAD R45, R45, 0x80, R22 ;  /* 0x000000802d2d7824 */ /* 0x000fc400078e0216 */
[----:B------:R-:W-:Y:S01]  /*2430*/  FMUL.FTZ R21, R41, UR6 ;  /* 0x0000000629157c20 */ /* 0x000fe20008410000 */
[----:B------:R-:W-:Y:S02]  /*2440*/  IMAD R41, R17, -0x2, R12 ;  /* 0xfffffffe11297824 */ /* 0x000fe400078e020c */
[----:B------:R-:W-:Y:S01]  /*2450*/  FMUL.FTZ R34, R34, UR6 ;  /* 0x0000000622227c20 */ /* 0x000fe20008410000 */
[----:B------:R-:W-:Y:S01]  /*2460*/  FMUL.FTZ R11, R32, UR6 ;  /* 0x00000006200b7c20 */ /* 0x000fe20008410000 */
[----:B------:R-:W-:Y:S01]  /*2470*/  IADD3 R12, R90, 0x8, R45 ;  /* 0x000000085a0c7810 */ /* 0x000fe20007ffe02d */
[----:B------:R-:W-:Y:S01]  /*2480*/  FMUL.FTZ R32, R49, UR6 ;  /* 0x0000000631207c20 */ /* 0x000fe20008410000 */
[----:B------:R-:W1:Y:S01]  /*2490*/  MUFU.TANH R27, R27 ;  /* 0x0000001b001b7308 */ /* 0x000e620000002400 */
[----:B------:R-:W-:Y:S01]  /*24a0*/  FMUL.FTZ R35, R35, UR6 ;  /* 0x0000000623237c20 */ /* 0x000fe20008410000 */
[----:B------:R-:W-:Y:S01]  /*24b0*/  VIMNMX R49, R41, R12, PT ;  /* 0x0000000c29317248 */ /* 0x000fe20003fe0100 */
[----:B------:R-:W-:Y:S01]  /*24c0*/  FMUL.FTZ R38, R38, UR6 ;  /* 0x0000000626267c20 */ /* 0x000fe20008410000 */
[----:B------:R-:W-:Y:S01]  /*24d0*/  FMUL.FTZ R13, R33, UR6 ;  /* 0x00000006210d7c20 */ /* 0x000fe20008410000 */
[----:B------:R-:W-:Y:S01]  /*24e0*/  FMUL.FTZ R33, R53, UR6 ;  /* 0x0000000635217c20 */ /* 0x000fe20008410000 */
[----:B------:R-:W-:Y:S01]  /*24f0*/  ISETP.GT.AND P2, PT, R49, RZ, PT ;  /* 0x000000ff3100720c */ /* 0x000fe20003f44270 */
[----:B------:R-:W-:Y:S01]  /*2500*/  FMUL.FTZ R39, R39, UR6 ;  /* 0x0000000627277c20 */ /* 0x000fe20008410000 */
[----:B------:R-:W2:Y:S01]  /*2510*/  MUFU.TANH R30, R30 ;  /* 0x0000001e001e7308 */ /* 0x000ea20000002400 */
[C---:B------:R-:W-:Y:S01]  /*2520*/  ISETP.GT.AND P3, PT, R49.reuse, 0x1, PT ;  /* 0x000000013100780c */ /* 0x040fe20003f64270 */
[----:B------:R-:W-:Y:S01]  /*2530*/  FMUL.FTZ R42, R42, UR6 ;  /* 0x000000062a2a7c20 */ /* 0x000fe20008410000 */
[----:B------:R-:W-:Y:S01]  /*2540*/  ISETP.GT.AND P4, PT, R49, 0x8, PT ;  /* 0x000000083100780c */ /* 0x000fe20003f84270 */
[----:B------:R-:W-:Y:S01]  /*2550*/  FMUL.FTZ R43, R43, UR6 ;  /* 0x000000062b2b7c20 */ /* 0x000fe20008410000 */
[----:B0-----:R-:W-:Y:S01]  /*2560*/  FSEL R92, R26, -INF , P2 ;  /* 0xff8000001a5c7808 */ /* 0x001fe20001000000 */
[----:B------:R-:W-:Y:S01]  /*2570*/  FMUL.FTZ R46, R46, UR6 ;  /* 0x000000062e2e7c20 */ /* 0x000fe20008410000 */
[----:B------:R-:W-:Y:S01]  /*2580*/  ISETP.GT.AND P2, PT, R49, 0x9, PT ;  /* 0x000000093100780c */ /* 0x000fe20003f44270 */
[----:B------:R-:W0:Y:S01]  /*2590*/  MUFU.TANH R31, R31 ;  /* 0x0000001f001f7308 */ /* 0x000e220000002400 */
        /* <DEDUP_REMOVED lines=62> */
[----:B------:R-:W-:Y:S01]  /*2980*/  VIADDMNMX R41, R45, R90, R41, PT ;  /* 0x0000005a2d297246 */ /* 0x000fe20003800129 */
[----:B------:R-:W2:Y:S01]  /*2990*/  MUFU.TANH R47, R47 ;  /* 0x0000002f002f7308 */ /* 0x000ea20000002400 */
[----:B0-----:R-:W-:Y:S01]  /*29a0*/  FSEL R118, R43, -INF , P2 ;  /* 0xff8000002b767808 */ /* 0x001fe20001000000 */
[----:B------:R-:W-:Y:S01]  /*29b0*/  FMUL.FTZ R61, R61, UR6 ;  /* 0x000000063d3d7c20 */ /* 0x000fe20008410000 */
[----:B------:R-:W-:Y:S01]  /*29c0*/  ISETP.GT.AND P2, PT, R49, 0x29, PT ;  /* 0x000000293100780c */ /* 0x000fe20003f44270 */
[----:B------:R-:W-:Y:S01]  /*29d0*/  FMUL.FTZ R64, R64, UR6 ;  /* 0x0000000640407c20 */ /* 0x000fe20008410000 */
[----:B------:R-:W-:Y:S01]  /*29e0*/  FMNMX.FTZ R27, R118, R27, !PT ;  /* 0x0000001b761b7209 */ /* 0x000fe20007810000 */
[----:B------:R-:W-:Y:S01]  /*29f0*/  FMUL.FTZ R65, R65, UR6 ;  /* 0x0000000641417c20 */ /* 0x000fe20008410000 */
[----:B------:R-:W-:Y:S01]  /*2a00*/  ISETP.GT.AND P4, PT, R41, 0x8, PT ;  /* 0x000000082900780c */ /* 0x000fe20003f84270 */
[----:B------:R-:W-:Y:S01]  /*2a10*/  MUFU.TANH R50, R50 ;  /* 0x0000003200327308 */ /* 0x000fe20000002400 */
[----:B-1----:R-:W-:Y:S01]  /*2a20*/  FSEL R88, R46, -INF , P3 ;  /* 0xff8000002e587808 */ /* 0x002fe20001800000 */
[----:B------:R-:W-:Y:S01]  /*2a30*/  FMUL.FTZ R68, R68, UR6 ;  /* 0x0000000644447c20 */ /* 0x000fe20008410000 */
[----:B------:R-:W-:Y:S01]  /*2a40*/  ISETP.GT.AND P3, PT, R49, 0x30, PT ;  /* 0x000000303100780c */ /* 0x000fe20003f64270 */
        /* <DEDUP_REMOVED lines=11> */
[----:B------:R1:W-:Y:S01]  /*2b00*/  @!P1 SYNCS.ARRIVE.TRANS64.RED.A1T0 RZ, [R0+URZ], RZ ;  /* 0x000000ff00ff99a7 */ /* 0x0003e2000810043f */
[----:B------:R-:W3:Y:S08]  /*2b10*/  MUFU.TANH R5, R54 ;  /* 0x0000003600057308 */ /* 0x000ef00000002400 */
[----:B------:R-:W4:Y:S08]  /*2b20*/  MUFU.TANH R44, R55 ;  /* 0x00000037002c7308 */ /* 0x000f300000002400 */
[----:B------:R2:W-:Y:S08]  /*2b30*/  MUFU.TANH R12, R66 ;  /* 0x00000042000c7308 */ /* 0x0005f00000002400 */
[----:B------:R5:W1:Y:S01]  /*2b40*/  MUFU.TANH R40, R58 ;  /* 0x0000003a00287308 */ /* 0x000a620000002400 */
[----:B--2---:R-:W-:-:S02]  /*2b50*/  FSEL R66, R47, -INF , P2 ;  /* 0xff8000002f427808 */ /* 0x004fc40001000000 */
[----:B------:R-:W-:Y:S02]  /*2b60*/  ISETP.GT.AND P2, PT, R49, 0x31, PT ;  /* 0x000000313100780c */ /* 0x000fe40003f44270 */
[----:B------:R-:W-:Y:S02]  /*2b70*/  FMNMX.FTZ R27, R66, R27, !PT ;  /* 0x0000001b421b7209 */ /* 0x000fe40007810000 */
[----:B0-----:R-:W-:Y:S01]  /*2b80*/  FSEL R54, R51, -INF , P2 ;  /* 0xff80000033367808 */ /* 0x001fe20001000000 */
[----:B------:R-:W0:Y:S01]  /*2b90*/  MUFU.TANH R59, R59 ;  /* 0x0000003b003b7308 */ /* 0x000e220000002400 */
[----:B-----5:R-:W-:Y:S02]  /*2ba0*/  FSEL R58, R50, -INF , P3 ;  /* 0xff800000323a7808 */ /* 0x020fe40001800000 */
[----:B------:R-:W-:Y:S02]  /*2bb0*/  ISETP.GT.AND P3, PT, R49, 0x38, PT ;  /* 0x000000383100780c */ /* 0x000fe40003f64270 */
[----:B------:R-:W-:-:S02]  /*2bc0*/  FMNMX.FTZ R27, R58, R27, !PT ;  /* 0x0000001b3a1b7209 */ /* 0x000fc40007810000 */
[----:B------:R-:W-:Y:S01]  /*2bd0*/  ISETP.GT.AND P2, PT, R49, 0x39, PT ;  /* 0x000000393100780c */ /* 0x000fe20003f44270 */
[----:B------:R-:W2:Y:S01]  /*2be0*/  MUFU.TANH R62, R62 ;  /* 0x0000003e003e7308 */ /* 0x000ea20000002400 */
[----:B---3--:R-:W-:Y:S01]  /*2bf0*/  FSEL R50, R5, -INF , P3 ;  /* 0xff80000005327808 */ /* 0x008fe20001800000 */
[----:B------:R-:W-:Y:S01]  /*2c00*/  FMUL.FTZ R5, R60, UR6 ;  /* 0x000000063c057c20 */ /* 0x000fe20008410000 */
[----:B------:R-:W-:Y:S01]  /*2c10*/  FMNMX.FTZ R27, R54, R27, !PT ;  /* 0x0000001b361b7209 */ /* 0x000fe20007810000 */
[----:B------:R-:W-:Y:S01]  /*2c20*/  USHF.R.S32.HI UR6, URZ, 0x1f, UR5 ;  /* 0x0000001f3f067899 */ /* 0x000fe20008011405 */
[C---:B------:R-:W-:Y:S02]  /*2c30*/  ISETP.GT.AND P3, PT, R49.reuse, 0x40, PT ;  /* 0x000000403100780c */ /* 0x040fe40003f64270 */
[----:B----4-:R-:W-:Y:S01]  /*2c40*/  FSEL R44, R44, -INF , P2 ;  /* 0xff8000002c2c7808 */ /* 0x010fe20001000000 */
[----:B------:R-:W3:Y:S01]  /*2c50*/  MUFU.TANH R63, R63 ;  /* 0x0000003f003f7308 */ /* 0x000ee20000002400 */
[----:B------:R-:W-:Y:S01]  /*2c60*/  FMNMX.FTZ R27, R50, R27, !PT ;  /* 0x0000001b321b7209 */ /* 0x000fe20007810000 */
[----:B------:R-:W-:Y:S01]  /*2c70*/  ULEA.HI UR6, UR6, UR5, URZ, 0x7 ;  /* 0x0000000506067291 */ /* 0x000fe2000f8f383f */
[----:B------:R-:W-:-:S02]  /*2c80*/  ISETP.GT.AND P2, PT, R49, 0x41, PT ;  /* 0x000000413100780c */ /* 0x000fc40003f44270 */
[----:B-1----:R-:W-:Y:S01]  /*2c90*/  FSEL R40, R40, -INF , P3 ;  /* 0xff80000028287808 */ /* 0x002fe20001800000 */
[----:B------:R-:W-:Y:S01]  /*2ca0*/  USHF.R.S32.HI UR6, URZ, 0x7, UR6 ;  /* 0x000000073f067899 */ /* 0x000fe20008011406 */
[----:B------:R-:W-:Y:S01]  /*2cb0*/  FMNMX.FTZ R27, R44, R27, !PT ;  /* 0x0000001b2c1b7209 */ /* 0x000fe20007810000 */
[----:B------:R-:W1:Y:S01]  /*2cc0*/  MUFU.TANH R67, R67 ;  /* 0x0000004300437308 */ /* 0x000e620000002400 */
[----:B------:R-:W-:Y:S01]  /*2cd0*/  ISETP.GT.AND P3, PT, R49, 0x48, PT ;  /* 0x000000483100780c */ /* 0x000fe20003f64270 */
[----:B------:R-:W-:Y:S01]  /*2ce0*/  UISETP.LT.AND UP0, UPT, URZ, UR6, UPT ;  /* 0x000000063f00728c */ /* 0x000fe2000bf01270 */
[----:B0-----:R-:W-:Y:S02]  /*2cf0*/  FSEL R30, R59, -INF , P2 ;  /* 0xff8000003b1e7808 */ /* 0x001fe40001000000 */
[----:B------:R-:W-:Y:S01]  /*2d00*/  FMNMX.FTZ R27, R40, R27, !PT ;  /* 0x0000001b281b7209 */ /* 0x000fe20007810000 */
[----:B------:R-:W-:Y:S01]  /*2d10*/  USEL UR10, URZ, UR6, !UP0 ;  /* 0x000000063f0a7287 */ /* 0x000fe2000c000000 */
[----:B------:R-:W-:Y:S01]  /*2d20*/  ISETP.GT.AND P2, PT, R49, 0x49, PT ;  /* 0x000000493100780c */ /* 0x000fe20003f44270 */
[----:B------:R-:W0:Y:S01]  /*2d30*/  MUFU.TANH R48, R70 ;  /* 0x0000004600307308 */ /* 0x000e220000002400 */
[----:B--2---:R-:W-:-:S02]  /*2d40*/  FSEL R26, R62, -INF , P3 ;  /* 0xff8000003e1a7808 */ /* 0x004fc40001800000 */
[----:B------:R-:W-:Y:S02]  /*2d50*/  FMNMX.FTZ R27, R30, R27, !PT ;  /* 0x0000001b1e1b7209 */ /* 0x000fe40007810000 */
[----:B------:R-:W-:Y:S02]  /*2d60*/  ISETP.GT.AND P3, PT, R49, 0x50, PT ;  /* 0x000000503100780c */ /* 0x000fe40003f64270 */
[----:B---3--:R-:W-:Y:S01]  /*2d70*/  FSEL R34, R63, -INF , P2 ;  /* 0xff8000003f227808 */ /* 0x008fe20001000000 */
[----:B------:R-:W2:Y:S01]  /*2d80*/  MUFU.TANH R52, R71 ;  /* 0x0000004700347308 */ /* 0x000ea20000002400 */
[----:B------:R-:W-:Y:S02]  /*2d90*/  FMNMX.FTZ R27, R26, R27, !PT ;  /* 0x0000001b1a1b7209 */ /* 0x000fe40007810000 */
[----:B------:R-:W-:Y:S02]  /*2da0*/  ISETP.GT.AND P2, PT, R49, 0x51, PT ;  /* 0x000000513100780c */ /* 0x000fe40003f44270 */
[----:B------:R-:W-:-:S02]  /*2db0*/  FSEL R38, R12, -INF , P3 ;  /* 0xff8000000c267808 */ /* 0x000fc40001800000 */
[----:B------:R-:W-:Y:S01]  /*2dc0*/  FMNMX.FTZ R27, R34, R27, !PT ;  /* 0x0000001b221b7209 */ /* 0x000fe20007810000 */
[----:B------:R-:W3:Y:S01]  /*2dd0*/  MUFU.TANH R56, R74 ;  /* 0x0000004a00387308 */ /* 0x000ee20000002400 */
[----:B------:R-:W-:Y:S02]  /*2de0*/  ISETP.GT.AND P3, PT, R49, 0x58, PT ;  /* 0x000000583100780c */ /* 0x000fe40003f64270 */
[----:B-1----:R-:W-:Y:S02]  /*2df0*/  FSEL R42, R67, -INF , P2 ;  /* 0xff800000432a7808 */ /* 0x002fe40001000000 */
[----:B------:R-:W-:Y:S02]  /*2e00*/  FMNMX.FTZ R27, R38, R27, !PT ;  /* 0x0000001b261b7209 */ /* 0x000fe40007810000 */
[----:B------:R-:W-:Y:S01]  /*2e10*/  ISETP.GT.AND P2, PT, R49, 0x59, PT ;  /* 0x000000593100780c */ /* 0x000fe20003f44270 */
[----:B------:R-:W1:Y:S01]  /*2e20*/  MUFU.TANH R75, R75 ;  /* 0x0000004b004b7308 */ /* 0x000e620000002400 */
[----:B0-----:R-:W-:-:S02]  /*2e30*/  FSEL R48, R48, -INF , P3 ;  /* 0xff80000030307808 */ /* 0x001fc40001800000 */
[----:B------:R-:W-:Y:S02]  /*2e40*/  FMNMX.FTZ R27, R42, R27, !PT ;  /* 0x0000001b2a1b7209 */ /* 0x000fe40007810000 */
[C---:B------:R-:W-:Y:S02]  /*2e50*/  ISETP.GT.AND P3, PT, R49.reuse, 0x60, PT ;  /* 0x000000603100780c */ /* 0x040fe40003f64270 */
[----:B--2---:R-:W-:Y:S01]  /*2e60*/  FSEL R52, R52, -INF , P2 ;  /* 0xff80000034347808 */ /* 0x004fe20001000000 */
[----:B------:R-:W0:Y:S01]  /*2e70*/  MUFU.TANH R70, R78 ;  /* 0x0000004e00467308 */ /* 0x000e220000002400 */
[----:B------:R-:W-:Y:S02]  /*2e80*/  FMNMX.FTZ R27, R48, R27, !PT ;  /* 0x0000001b301b7209 */ /* 0x000fe40007810000 */
[----:B------:R-:W-:Y:S02]  /*2e90*/  ISETP.GT.AND P2, PT, R49, 0x61, PT ;  /* 0x000000613100780c */ /* 0x000fe40003f44270 */
[----:B---3--:R-:W-:-:S02]  /*2ea0*/  FSEL R56, R56, -INF , P3 ;  /* 0xff80000038387808 */ /* 0x008fc40001800000 */
[----:B------:R-:W-:Y:S01]  /*2eb0*/  FMNMX.FTZ R27, R52, R27, !PT ;  /* 0x0000001b341b7209 */ /* 0x000fe20007810000 */
[----:B------:R-:W2:Y:S01]  /*2ec0*/  MUFU.TANH R74, R79 ;  /* 0x0000004f004a7308 */ /* 0x000ea20000002400 */
        /* <DEDUP_REMOVED lines=8> */
[----:B------:R-:W-:Y:S01]  /*2f50*/  FMNMX.FTZ R27, R70, R27, !PT ;  /* 0x0000001b461b7209 */ /* 0x000fe20007810000 */
[----:B------:R-:W0:Y:S01]  /*2f60*/  MUFU.TANH R78, R83 ;  /* 0x00000053004e7308 */ /* 0x000e220000002400 */
[----:B--2---:R-:W-:Y:S02]  /*2f70*/  FSEL R74, R74, -INF , P2 ;  /* 0xff8000004a4a7808 */ /* 0x004fe40001000000 */
[----:B------:R-:W-:Y:S02]  /*2f80*/  ISETP.GT.AND P2, PT, R49, 0x71, PT ;  /* 0x000000713100780c */ /* 0x000fe40003f44270 */
[----:B------:R-:W-:-:S03]  /*2f90*/  FMNMX.FTZ R31, R74, R27, !PT ;  /* 0x0000001b4a1f7209 */ /* 0x000fc60007810000 */
[----:B------:R-:W2:Y:S01]  /*2fa0*/  MUFU.TANH R86, R86 ;  /* 0x0000005600567308 */ /* 0x000ea20000002400 */
[----:B-1----:R-:W-:Y:S02]  /*2fb0*/  FSEL R60, R82, -INF , P3 ;  /* 0xff800000523c7808 */ /* 0x002fe40001800000 */
[----:B------:R-:W-:Y:S02]  /*2fc0*/  ISETP.GT.AND P3, PT, R49, 0x78, PT ;  /* 0x000000783100780c */ /* 0x000fe40003f64270 */
[----:B------:R-:W-:-:S03]  /*2fd0*/  FMNMX.FTZ R31, R60, R31, !PT ;  /* 0x0000001f3c1f7209 */ /* 0x000fc60007810000 */
[----:B------:R-:W1:Y:S01]  /*2fe0*/  MUFU.TANH R87, R87 ;  /* 0x0000005700577308 */ /* 0x000e620000002400 */
[----:B0-----:R-:W-:Y:S02]  /*2ff0*/  FSEL R78, R78, -INF , P2 ;  /* 0xff8000004e4e7808 */ /* 0x001fe40001000000 */
[----:B------:R-:W-:Y:S02]  /*3000*/  ISETP.GT.AND P2, PT, R49, 0x79, PT ;  /* 0x000000793100780c */ /* 0x000fe40003f44270 */
[----:B------:R-:W-:-:S03]  /*3010*/  FMNMX.FTZ R31, R78, R31, !PT ;  /* 0x0000001f4e1f7209 */ /* 0x000fc60007810000 */
[----:B------:R-:W-:Y:S01]  /*3020*/  MUFU.TANH R27, R5 ;  /* 0x00000005001b7308 */ /* 0x000fe20000002400 */
[----:B--2---:R-:W-:Y:S02]  /*3030*/  FSEL R82, R86, -INF , P3 ;  /* 0xff80000056527808 */ /* 0x004fe40001800000 */
[----:B------:R-:W-:Y:S02]  /*3040*/  ISETP.GT.AND P3, PT, R41, 0x1, PT ;  /* 0x000000012900780c */ /* 0x000fe40003f64270 */
[----:B------:R-:W-:-:S03]  /*3050*/  FMNMX.FTZ R31, R82, R31, !PT ;  /* 0x0000001f521f7209 */ /* 0x000fc60007810000 */
[----:B------:R-:W-:Y:S01]  /*3060*/  MUFU.TANH R2, R2 ;  /* 0x0000000200027308 */ /* 0x000fe20000002400 */
[----:B-1----:R-:W-:-:S04]  /*3070*/  FSEL R86, R87, -INF , P2 ;  /* 0xff80000057567808 */ /* 0x002fc80001000000 */
[----:B------:R-:W-:-:S03]  /*3080*/  FMNMX.FTZ R31, R86, R31, !PT ;  /* 0x0000001f561f7209 */ /* 0x000fc60007810000 */
[----:B------:R-:W0:Y:S02]  /*3090*/  MUFU.TANH R3, R3 ;  /* 0x0000000300037308 */ /* 0x000e240000002400 */
[----:B------:R-:W1:Y:S06]  /*30a0*/  SHFL.BFLY PT, R12, R31, 0x2, 0x1f ;  /* 0x0c401f001f0c7f89 */ /* 0x000e6c00000e0000 */
[----:B------:R-:W2:Y:S08]  /*30b0*/  MUFU.TANH R4, R4 ;  /* 0x0000000400047308 */ /* 0x000eb00000002400 */
[----:B------:R-:W3:Y:S01]  /*30c0*/  MUFU.TANH R10, R10 ;  /* 0x0000000a000a7308 */ /* 0x000ee20000002400 */
[----:B0-----:R-:W-:-:S02]  /*30d0*/  FSEL R3, R3, -INF , P3 ;  /* 0xff80000003037808 */ /* 0x001fc40001800000 */
[----:B------:R-:W-:-:S05]  /*30e0*/  ISETP.GT.AND P3, PT, R41, 0x10, PT ;  /* 0x000000102900780c */ /* 0x000fca0003f64270 */
[----:B------:R-:W0:Y:S01]  /*30f0*/  MUFU.TANH R11, R11 ;  /* 0x0000000b000b7308 */ /* 0x000e220000002400 */
[----:B-1----:R-:W-:-:S05]  /*3100*/  FMNMX.FTZ R5, R31, R12, !PT ;  /* 0x0000000c1f057209 */ /* 0x002fca0007810000 */
[----:B------:R-:W1:Y:S02]  /*3110*/  SHFL.BFLY PT, R12, R5, 0x1, 0x1f ;  /* 0x0c201f00050c7f89 */ /* 0x000e6400000e0000 */
[----:B------:R-:W4:Y:S08]  /*3120*/  MUFU.TANH R13, R13 ;  /* 0x0000000d000d7308 */ /* 0x000f300000002400 */
[----:B------:R-:W5:Y:S08]  /*3130*/  MUFU.TANH R14, R14 ;  /* 0x0000000e000e7308 */ /* 0x000f700000002400 */
[----:B------:R-:W5:Y:S01]  /*3140*/  MUFU.TANH R15, R15 ;  /* 0x0000000f000f7308 */ /* 0x000f620000002400 */
[----:B-1----:R-:W-:-:S07]  /*3150*/  FMNMX.FTZ R12, R5, R12, !PT ;  /* 0x0000000c050c7209 */ /* 0x002fce0007810000 */
[----:B------:R-:W1:Y:S01]  /*3160*/  MUFU.TANH R20, R20 ;  /* 0x0000001400147308 */ /* 0x000e620000002400 */
[----:B------:R-:W-:Y:S01]  /*3170*/  MOV R5, UR4 ;  /* 0x0000000400057c02 */ /* 0x000fe20008000f00 */
[----:B------:R-:W-:Y:S01]  /*3180*/  UIADD3 UR4, UR7, -0x2, URZ ;  /* 0xfffffffe07047890 */ /* 0x000fe2000fffe03f */
[----:B------:R-:W-:-:S03]  /*3190*/  FSETP.NEU.FTZ.AND P2, PT, R12, -INF , PT ;  /* 0xff8000000c00780b */ /* 0x000fc60003f5d000 */
[----:B------:R-:W-:Y:S01]  /*31a0*/  FMUL.FTZ R31, R12, R5 ;  /* 0x000000050c1f7220 */ /* 0x000fe20000410000 */
[----:B------:R-:W-:Y:S01]  /*31b0*/  UISETP.GE.AND UP0, UPT, UR4, UR10, UPT ;  /* 0x0000000a0400728c */ /* 0x000fe2000bf06270 */
[----:B------:R-:W1:Y:S03]  /*31c0*/  MUFU.TANH R21, R21 ;  /* 0x0000001500157308 */ /* 0x000e660000002400 */
[----:B------:R-:W-:Y:S02]  /*31d0*/  FSEL R35, R31, RZ, P2 ;  /* 0x000000ff1f237208 */ /* 0x000fe40001000000 */
[----:B------:R-:W-:-:S03]  /*31e0*/  ISETP.GT.AND P2, PT, R41, RZ, PT ;  /* 0x000000ff2900720c */ /* 0x000fc60003f44270 */
[-CC-:B------:R-:W-:Y:S01]  /*31f0*/  FFMA.FTZ R181, R92, R5.reuse, -R35.reuse ;  /* 0x000000055cb57223 */ /* 0x180fe20000010823 */
[----:B------:R-:W-:Y:S01]  /*3200*/  FSEL R90, R2, -INF , P2 ;  /* 0xff800000025a7808 */ /* 0x000fe20001000000 */
[-CC-:B------:R-:W-:Y:S01]  /*3210*/  FFMA.FTZ R183, R94, R5.reuse, -R35.reuse ;  /* 0x000000055eb77223 */ /* 0x180fe20000010823 */
[C---:B------:R-:W-:Y:S01]  /*3220*/  ISETP.GT.AND P2, PT, R41.reuse, 0x9, PT ;  /* 0x000000092900780c */ /* 0x040fe20003f44270 */
[-CC-:B------:R-:W-:Y:S01]  /*3230*/  FFMA.FTZ R2, R96, R5.reuse, -R35.reuse ;  /* 0x0000000560027223 */ /* 0x180fe20000010823 */
[----:B--2---:R-:W-:Y:S01]  /*3240*/  FSEL R92, R4, -INF , P4 ;  /* 0xff800000045c7808 */ /* 0x004fe20002000000 */
[--C-:B------:R-:W-:Y:S01]  /*3250*/  FFMA.FTZ R177, R98, R5, -R35.reuse ;  /* 0x0000000562b17223 */ /* 0x100fe20000010823 */
[----:B------:R-:W-:Y:S01]  /*3260*/  FMNMX.FTZ R31, R90, R3, !PT ;  /* 0x000000035a1f7209 */ /* 0x000fe20007810000 */
[----:B------:R-:W2:Y:S01]  /*3270*/  MUFU.TANH R24, R24 ;  /* 0x0000001800187308 */ /* 0x000ea20000002400 */
[----:B---3--:R-:W-:Y:S01]  /*3280*/  FSEL R94, R10, -INF , P2 ;  /* 0xff8000000a5e7808 */ /* 0x008fe20001000000 */
[--C-:B------:R-:W-:Y:S01]  /*3290*/  FFMA.FTZ R4, R102, R5, -R35.reuse ;  /* 0x0000000566047223 */ /* 0x100fe20000010823 */
[----:B------:R-:W-:Y:S01]  /*32a0*/  FMNMX.FTZ R31, R92, R31, !PT ;  /* 0x0000001f5c1f7209 */ /* 0x000fe20007810000 */
[-CC-:B------:R-:W-:Y:S01]  /*32b0*/  FFMA.FTZ R179, R106, R5.reuse, -R35.reuse ;  /* 0x000000056ab37223 */ /* 0x180fe20000010823 */
[----:B------:R-:W-:Y:S01]  /*32c0*/  ISETP.GT.AND P2, PT, R41, 0x11, PT ;  /* 0x000000112900780c */ /* 0x000fe20003f44270 */
[--C-:B------:R-:W-:Y:S01]  /*32d0*/  FFMA.FTZ R173, R114, R5, -R35.reuse ;  /* 0x0000000572ad7223 */ /* 0x100fe20000010823 */
[----:B0-----:R-:W-:Y:S01]  /*32e0*/  FSEL R96, R11, -INF , P3 ;  /* 0xff8000000b607808 */ /* 0x001fe20001800000 */
[----:B------:R-:W0:Y:S01]  /*32f0*/  MUFU.TANH R25, R25 ;  /* 0x0000001900197308 */ /* 0x000e220000002400 */
[----:B------:R-:W-:Y:S01]  /*3300*/  FMNMX.FTZ R31, R94, R31, !PT ;  /* 0x0000001f5e1f7209 */ /* 0x000fe20007810000 */
[-CC-:B------:R-:W-:Y:S01]  /*3310*/  FFMA.FTZ R175, R88, R5.reuse, -R35.reuse ;  /* 0x0000000558af7223 */ /* 0x180fe20000010823 */
[----:B------:R-:W-:Y:S01]  /*3320*/  ISETP.GT.AND P3, PT, R41, 0x18, PT ;  /* 0x000000182900780c */ /* 0x000fe20003f64270 */
[-CC-:B------:R-:W-:Y:S01]  /*3330*/  FFMA.FTZ R169, R58, R5.reuse, -R35.reuse ;  /* 0x000000053aa97223 */ /* 0x180fe20000010823 */
[----:B----4-:R-:W-:Y:S01]  /*3340*/  FSEL R98, R13, -INF , P2 ;  /* 0xff8000000d627808 */ /* 0x010fe20001000000 */
[--C-:B------:R-:W-:Y:S01]  /*3350*/  FFMA.FTZ R171, R50, R5, -R35.reuse ;  /* 0x0000000532ab7223 */ /* 0x100fe20000010823 */
[----:B------:R-:W-:Y:S01]  /*3360*/  FMNMX.FTZ R31, R96, R31, !PT ;  /* 0x0000001f601f7209 */ /* 0x000fe20007810000 */
[----:B------:R-:W3:Y:S01]  /*3370*/  MUFU.TANH R28, R28 ;  /* 0x0000001c001c7308 */ /* 0x000ee20000002400 */
[----:B------:R-:W-:Y:S01]  /*3380*/  ISETP.GT.AND P2, PT, R41, 0x19, PT ;  /* 0x000000192900780c */ /* 0x000fe20003f44270 */
[-CC-:B------:R-:W-:Y:S01]  /*3390*/  FFMA.FTZ R165, R40, R5.reuse, -R35.reuse ;  /* 0x0000000528a57223 */ /* 0x180fe20000010823 */
[----:B-----5:R-:W-:Y:S01]  /*33a0*/  FSEL R100, R14, -INF , P3 ;  /* 0xff8000000e647808 */ /* 0x020fe20001800000 */
[--C-:B------:R-:W-:Y:S01]  /*33b0*/  FFMA.FTZ R14, R110, R5, -R35.reuse ;  /* 0x000000056e0e7223 */ /* 0x100fe20000010823 */
[----:B------:R-:W-:Y:S01]  /*33c0*/  FMNMX.FTZ R31, R98, R31, !PT ;  /* 0x0000001f621f7209 */ /* 0x000fe20007810000 */
[-CC-:B------:R-:W-:Y:S01]  /*33d0*/  FFMA.FTZ R46, R53, R5.reuse, -R35.reuse ;  /* 0x00000005352e7223 */ /* 0x180fe20000010823 */
[----:B------:R-:W-:Y:S01]  /*33e0*/  ISETP.GT.AND P3, PT, R41, 0x20, PT ;  /* 0x000000202900780c */ /* 0x000fe20003f64270 */
[----:B------:R-:W4:Y:S01]  /*33f0*/  MUFU.TANH R32, R32 ;  /* 0x0000002000207308 */ /* 0x000f220000002400 */
[----:B------:R-:W-:Y:S01]  /*3400*/  FSEL R102, R15, -INF , P2 ;  /* 0xff8000000f667808 */ /* 0x000fe20001000000 */
[--C-:B------:R-:W-:Y:S01]  /*3410*/  FFMA.FTZ R161, R38, R5, -R35.reuse ;  /* 0x0000000526a17223 */ /* 0x100fe20000010823 */
[----:B------:R-:W-:Y:S01]  /*3420*/  FMNMX.FTZ R31, R100, R31, !PT ;  /* 0x0000001f641f7209 */ /* 0x000fe20007810000 */
[-CC-:B------:R-:W-:Y:S01]  /*3430*/  FFMA.FTZ R167, R26, R5.reuse, -R35.reuse ;  /* 0x000000051aa77223 */ /* 0x180fe20000010823 */
[C---:B------:R-:W-:Y:S01]  /*3440*/  ISETP.GT.AND P2, PT, R41.reuse, 0x21, PT ;  /* 0x000000212900780c */ /* 0x040fe20003f44270 */
[--C-:B------:R-:W-:Y:S01]  /*3450*/  FFMA.FTZ R26, R34, R5, -R35.reuse ;  /* 0x00000005221a7223 */ /* 0x100fe20000010823 */
[----:B-1----:R-:W-:Y:S01]  /*3460*/  FSEL R104, R20, -INF , P3 ;  /* 0xff80000014687808 */ /* 0x002fe20001800000 */
[----:B------:R-:W1:Y:S01]  /*3470*/  MUFU.TANH R29, R29 ;  /* 0x0000001d001d7308 */ /* 0x000e620000002400 */
[----:B------:R-:W-:Y:S01]  /*3480*/  FMNMX.FTZ R31, R102, R31, !PT ;  /* 0x0000001f661f7209 */ /* 0x000fe20007810000 */
[-CC-:B------:R-:W-:Y:S01]  /*3490*/  FFMA.FTZ R20, R118, R5.reuse, -R35.reuse ;  /* 0x0000000576147223 */ /* 0x180fe20000010823 */
[----:B------:R-:W-:Y:S01]  /*34a0*/  ISETP.GT.AND P3, PT, R41, 0x28, PT ;  /* 0x000000282900780c */ /* 0x000fe20003f64270 */
[-CC-:B------:R-:W-:Y:S01]  /*34b0*/  FFMA.FTZ R34, R42, R5.reuse, -R35.reuse ;  /* 0x000000052a227223 */ /* 0x180fe20000010823 */
[----:B------:R-:W-:Y:S01]  /*34c0*/  FSEL R106, R21, -INF , P2 ;  /* 0xff800000156a7808 */ /* 0x000fe20001000000 */
[--C-:B------:R-:W-:Y:S01]  /*34d0*/  FFMA.FTZ R30, R30, R5, -R35.reuse ;  /* 0x000000051e1e7223 */ /* 0x100fe20000010823 */
[----:B------:R-:W-:Y:S01]  /*34e0*/  FMNMX.FTZ R31, R104, R31, !PT ;  /* 0x0000001f681f7209 */ /* 0x000fe20007810000 */
[----:B------:R-:W5:Y:S01]  /*34f0*/  MUFU.TANH R33, R33 ;  /* 0x0000002100217308 */ /* 0x000f620000002400 */
[C---:B------:R-:W-:Y:S01]  /*3500*/  ISETP.GT.AND P2, PT, R41.reuse, 0x29, PT ;  /* 0x000000292900780c */ /* 0x040fe20003f44270 */
[-CC-:B------:R-:W-:Y:S01]  /*3510*/  FFMA.FTZ R163, R48, R5.reuse, -R35.reuse ;  /* 0x0000000530a37223 */ /* 0x180fe20000010823 */
[----:B--2---:R-:W-:Y:S01]  /*3520*/  FSEL R108, R24, -INF , P3 ;  /* 0xff800000186c7808 */ /* 0x004fe20001800000 */
[--C-:B------:R-:W-:Y:S01]  /*3530*/  FFMA.FTZ R24, R66, R5, -R35.reuse ;  /* 0x0000000542187223 */ /* 0x100fe20000010823 */
[----:B------:R-:W-:Y:S01]  /*3540*/  FMNMX.FTZ R31, R106, R31, !PT ;  /* 0x0000001f6a1f7209 */ /* 0x000fe20007810000 */
[-CC-:B------:R-:W-:Y:S01]  /*3550*/  FFMA.FTZ R52, R52, R5.reuse, -R35.reuse ;  /* 0x0000000534347223 */ /* 0x180fe20000010823 */
[----:B------:R-:W-:Y:S01]  /*3560*/  ISETP.GT.AND P3, PT, R41, 0x30, PT ;  /* 0x000000302900780c */ /* 0x000fe20003f64270 */
[----:B------:R-:W2:Y:S01]  /*3570*/  MUFU.TANH R36, R36 ;  /* 0x0000002400247308 */ /* 0x000ea20000002400 */
[----:B0-----:R-:W-:Y:S01]  /*3580*/  FSEL R110, R25, -INF , P2 ;  /* 0xff800000196e7808 */ /* 0x001fe20001000000 */
[--C-:B------:R-:W-:Y:S01]  /*3590*/  FFMA.FTZ R56, R56, R5, -R35.reuse ;  /* 0x0000000538387223 */ /* 0x100fe20000010823 */
[----:B------:R-:W-:Y:S01]  /*35a0*/  FMNMX.FTZ R31, R108, R31, !PT ;  /* 0x0000001f6c1f7209 */ /* 0x000fe20007810000 */
[-CC-:B------:R-:W-:Y:S01]  /*35b0*/  FFMA.FTZ R62, R62, R5.reuse, -R35.reuse ;  /* 0x000000053e3e7223 */ /* 0x180fe20000010823 */
[C---:B------:R-:W-:Y:S01]  /*35c0*/  ISETP.GT.AND P2, PT, R41.reuse, 0x31, PT ;  /* 0x000000312900780c */ /* 0x040fe20003f44270 */
[--C-:B------:R-:W-:Y:S01]  /*35d0*/  FFMA.FTZ R70, R70, R5, -R35.reuse ;  /* 0x0000000546467223 */ /* 0x100fe20000010823 */
[----:B---3--:R-:W-:Y:S01]  /*35e0*/  FSEL R112, R28, -INF , P3 ;  /* 0xff8000001c707808 */ /* 0x008fe20001800000 */
[----:B------:R-:W0:Y:S01]  /*35f0*/  MUFU.TANH R37, R37 ;  /* 0x0000002500257308 */ /* 0x000e220000002400 */
[----:B------:R-:W-:Y:S01]  /*3600*/  FMNMX.FTZ R31, R110, R31, !PT ;  /* 0x0000001f6e1f7209 */ /* 0x000fe20007810000 */
[-CC-:B------:R-:W-:Y:S01]  /*3610*/  FFMA.FTZ R28, R54, R5.reuse, -R35.reuse ;  /* 0x00000005361c7223 */ /* 0x180fe20000010823 */
[C---:B------:R-:W-:Y:S01]  /*3620*/  ISETP.GT.AND P3, PT, R41.reuse, 0x38, PT ;  /* 0x000000382900780c */ /* 0x040fe20003f64270 */
[-CC-:B------:R-:W-:Y:S01]  /*3630*/  FFMA.FTZ R74, R74, R5.reuse, -R35.reuse ;  /* 0x000000054a4a7223 */ /* 0x180fe20000010823 */
[----:B----4-:R-:W-:Y:S01]  /*3640*/  FSEL R114, R32, -INF , P2 ;  /* 0xff80000020727808 */ /* 0x010fe20001000000 */
[--C-:B------:R-:W-:Y:S01]  /*3650*/  FFMA.FTZ R32, R44, R5, -R35.reuse ;  /* 0x000000052c207223 */ /* 0x100fe20000010823 */
[----:B------:R-:W-:Y:S01]  /*3660*/  FMNMX.FTZ R31, R112, R31, !PT ;  /* 0x0000001f701f7209 */ /* 0x000fe20007810000 */
[----:B------:R-:W3:Y:S01]  /*3670*/  MUFU.TANH R61, R61 ;  /* 0x0000003d003d7308 */ /* 0x000ee20000002400 */
[----:B------:R-:W-:Y:S01]  /*3680*/  ISETP.GT.AND P2, PT, R41, 0x39, PT ;  /* 0x000000392900780c */ /* 0x000fe20003f44270 */
[-CC-:B------:R-:W-:Y:S01]  /*3690*/  FFMA.FTZ R60, R60, R5.reuse, -R35.reuse ;  /* 0x000000053c3c7223 */ /* 0x180fe20000010823 */
[----:B-1----:R-:W-:Y:S01]  /*36a0*/  FSEL R116, R29, -INF , P3 ;  /* 0xff8000001d747808 */ /* 0x002fe20001800000 */
[--C-:B------:R-:W-:Y:S01]  /*36b0*/  FFMA.FTZ R78, R78, R5, -R35.reuse ;  /* 0x000000054e4e7223 */ /* 0x100fe20000010823 */
[----:B------:R-:W-:Y:S01]  /*36c0*/  FMNMX.FTZ R31, R114, R31, !PT ;  /* 0x0000001f721f7209 */ /* 0x000fe20007810000 */
[-CC-:B------:R-:W-:Y:S01]  /*36d0*/  FFMA.FTZ R82, R82, R5.reuse, -R35.reuse ;  /* 0x0000000552527223 */ /* 0x180fe20000010823 */
[----:B------:R-:W-:Y:S01]  /*36e0*/  ISETP.GT.AND P3, PT, R41, 0x40, PT ;  /* 0x000000402900780c */ /* 0x000fe20003f64270 */
[----:B------:R-:W1:Y:S01]  /*36f0*/  MUFU.TANH R64, R64 ;  /* 0x0000004000407308 */ /* 0x000e620000002400 */
[----:B-----5:R-:W-:Y:S01]  /*3700*/  FSEL R118, R33, -INF , P2 ;  /* 0xff80000021767808 */ /* 0x020fe20001000000 */
[----:B------:R-:W-:Y:S01]  /*3710*/  FFMA.FTZ R35, R86, R5, -R35 ;  /* 0x0000000556237223 */ /* 0x000fe20000010823 */
[----:B------:R-:W-:-:S02]  /*3720*/  FMNMX.FTZ R31, R116, R31, !PT ;  /* 0x0000001f741f7209 */ /* 0x000fc40007810000 */
[C---:B------:R-:W-:Y:S02]  /*3730*/  ISETP.GT.AND P2, PT, R41.reuse, 0x41, PT ;  /* 0x000000412900780c */ /* 0x040fe40003f44270 */
[----:B--2---:R-:W-:Y:S01]  /*3740*/  FSEL R36, R36, -INF , P3 ;  /* 0xff80000024247808 */ /* 0x004fe20001800000 */
[----:B------:R-:W2:Y:S01]  /*3750*/  MUFU.TANH R65, R65 ;  /* 0x0000004100417308 */ /* 0x000ea20000002400 */
[----:B------:R-:W-:Y:S02]  /*3760*/  FMNMX.FTZ R31, R118, R31, !PT ;  /* 0x0000001f761f7209 */ /* 0x000fe40007810000 */
[----:B------:R-:W-:Y:S02]  /*3770*/  ISETP.GT.AND P3, PT, R41, 0x48, PT ;  /* 0x000000482900780c */ /* 0x000fe40003f64270 */
[----:B0-----:R-:W-:Y:S02]  /*3780*/  FSEL R88, R37, -INF , P2 ;  /* 0xff80000025587808 */ /* 0x001fe40001000000 */
[----:B------:R-:W-:Y:S01]  /*3790*/  FMNMX.FTZ R31, R36, R31, !PT ;  /* 0x0000001f241f7209 */ /* 0x000fe20007810000 */
[----:B------:R-:W0:Y:S01]  /*37a0*/  MUFU.TANH R68, R68 ;  /* 0x0000004400447308 */ /* 0x000e220000002400 */
[----:B------:R-:W-:-:S02]  /*37b0*/  ISETP.GT.AND P2, PT, R41, 0x49, PT ;  /* 0x000000492900780c */ /* 0x000fc40003f44270 */
[----:B------:R-:W-:Y:S02]  /*37c0*/  FSEL R120, R27, -INF , P3 ;  /* 0xff8000001b787808 */ /* 0x000fe40001800000 */
[----:B------:R-:W-:Y:S02]  /*37d0*/  FMNMX.FTZ R31, R88, R31, !PT ;  /* 0x0000001f581f7209 */ /* 0x000fe40007810000 */
[----:B------:R-:W-:Y:S01]  /*37e0*/  ISETP.GT.AND P3, PT, R41, 0x50, PT ;  /* 0x000000502900780c */ /* 0x000fe20003f64270 */
[----:B------:R-:W4:Y:S01]  /*37f0*/  MUFU.TANH R69, R69 ;  /* 0x0000004500457308 */ /* 0x000f220000002400 */
[----:B---3--:R-:W-:Y:S02]  /*3800*/  FSEL R66, R61, -INF , P2 ;  /* 0xff8000003d427808 */ /* 0x008fe40001000000 */
[----:B------:R-:W-:Y:S02]  /*3810*/  FMNMX.FTZ R31, R120, R31, !PT ;  /* 0x0000001f781f7209 */ /* 0x000fe40007810000 */
[----:B------:R-:W-:-:S02]  /*3820*/  ISETP.GT.AND P2, PT, R41, 0x51, PT ;  /* 0x000000512900780c */ /* 0x000fc40003f44270 */
[----:B-1----:R-:W-:Y:S01]  /*3830*/  FSEL R64, R64, -INF , P3 ;  /* 0xff80000040407808 */ /* 0x002fe20001800000 */
[----:B------:R-:W1:Y:S01]  /*3840*/  MUFU.TANH R72, R72 ;  /* 0x0000004800487308 */ /* 0x000e620000002400 */
[----:B------:R-:W-:Y:S02]  /*3850*/  FMNMX.FTZ R31, R66, R31, !PT ;  /* 0x0000001f421f7209 */ /* 0x000fe40007810000 */
[----:B------:R-:W-:Y:S02]  /*3860*/  ISETP.GT.AND P3, PT, R41, 0x58, PT ;  /* 0x000000582900780c */ /* 0x000fe40003f64270 */
[----:B--2---:R-:W-:Y:S02]  /*3870*/  FSEL R58, R65, -INF , P2 ;  /* 0xff800000413a7808 */ /* 0x004fe40001000000 */
[----:B------:R-:W-:Y:S01]  /*3880*/  FMNMX.FTZ R31, R64, R31, !PT ;  /* 0x0000001f401f7209 */ /* 0x000fe20007810000 */
[----:B------:R-:W2:Y:S01]  /*3890*/  MUFU.TANH R73, R73 ;  /* 0x0000004900497308 */ /* 0x000ea20000002400 */
[----:B------:R-:W-:-:S02]  /*38a0*/  ISETP.GT.AND P2, PT, R41, 0x59, PT ;  /* 0x000000592900780c */ /* 0x000fc40003f44270 */
[----:B0-----:R-:W-:Y:S02]  /*38b0*/  FSEL R68, R68, -INF , P3 ;  /* 0xff80000044447808 */ /* 0x001fe40001800000 */
[----:B------:R-:W-:Y:S02]  /*38c0*/  FMNMX.FTZ R31, R58, R31, !PT ;  /* 0x0000001f3a1f7209 */ /* 0x000fe40007810000 */
[----:B------:R-:W-:Y:S01]  /*38d0*/  ISETP.GT.AND P3, PT, R41, 0x60, PT ;  /* 0x000000602900780c */ /* 0x000fe20003f64270 */
[----:B------:R-:W0:Y:S01]  /*38e0*/  MUFU.TANH R76, R76 ;  /* 0x0000004c004c7308 */ /* 0x000e220000002400 */
[----:B----4-:R-:W-:Y:S02]  /*38f0*/  FSEL R54, R69, -INF , P2 ;  /* 0xff80000045367808 */ /* 0x010fe40001000000 */
        /* <DEDUP_REMOVED lines=14> */
[----:B-1----:R-:W-:Y:S02]  /*39e0*/  FSEL R44, R77, -INF , P2 ;  /* 0xff8000004d2c7808 */ /* 0x002fe40001000000 */
[----:B------:R-:W-:Y:S02]  /*39f0*/  FMNMX.FTZ R31, R76, R31, !PT ;  /* 0x0000001f4c1f7209 */ /* 0x000fe40007810000 */
[----:B------:R-:W-:-:S02]  /*3a00*/  ISETP.GT.AND P2, PT, R41, 0x71, PT ;  /* 0x000000712900780c */ /* 0x000fc40003f44270 */
[----:B------:R-:W-:Y:S01]  /*3a10*/  FMNMX.FTZ R31, R44, R31, !PT ;  /* 0x0000001f2c1f7209 */ /* 0x000fe20007810000 */
[----:B------:R-:W1:Y:S01]  /*3a20*/  MUFU.TANH R84, R84 ;  /* 0x0000005400547308 */ /* 0x000e620000002400 */
[----:B--2---:R-:W-:Y:S02]  /*3a30*/  FSEL R80, R80, -INF , P3 ;  /* 0xff80000050507808 */ /* 0x004fe40001800000 */
[----:B------:R-:W-:Y:S02]  /*3a40*/  ISETP.GT.AND P3, PT, R41, 0x78, PT ;  /* 0x000000782900780c */ /* 0x000fe40003f64270 */
[----:B------:R-:W-:-:S03]  /*3a50*/  FMNMX.FTZ R31, R80, R31, !PT ;  /* 0x0000001f501f7209 */ /* 0x000fc60007810000 */
[----:B------:R-:W2:Y:S01]  /*3a60*/  MUFU.TANH R85, R85 ;  /* 0x0000005500557308 */ /* 0x000ea20000002400 */
[----:B0-----:R-:W-:Y:S02]  /*3a70*/  FSEL R40, R81, -INF , P2 ;  /* 0xff80000051287808 */ /* 0x001fe40001000000 */
[----:B------:R-:W-:Y:S02]  /*3a80*/  ISETP.GT.AND P2, PT, R41, 0x79, PT ;  /* 0x000000792900780c */ /* 0x000fe40003f44270 */
[----:B------:R-:W-:-:S03]  /*3a90*/  FMNMX.FTZ R31, R40, R31, !PT ;  /* 0x0000001f281f7209 */ /* 0x000fc60007810000 */
[----:B------:R-:W-:Y:S01]  /*3aa0*/  MUFU.EX2 R181, R181 ;  /* 0x000000b500b57308 */ /* 0x000fe20000000800 */
[----:B-1----:R-:W-:-:S04]  /*3ab0*/  FSEL R84, R84, -INF , P3 ;  /* 0xff80000054547808 */ /* 0x002fc80001800000 */
[----:B------:R-:W-:-:S03]  /*3ac0*/  FMNMX.FTZ R31, R84, R31, !PT ;  /* 0x0000001f541f7209 */ /* 0x000fc60007810000 */
[----:B------:R-:W0:Y:S01]  /*3ad0*/  MUFU.EX2 R46, R46 ;  /* 0x0000002e002e7308 */ /* 0x000e220000000800 */
[----:B--2---:R-:W-:-:S04]  /*3ae0*/  FSEL R122, R85, -INF , P2 ;  /* 0xff800000557a7808 */ /* 0x004fc80001000000 */
[----:B------:R-:W-:-:S03]  /*3af0*/  FMNMX.FTZ R31, R122, R31, !PT ;  /* 0x0000001f7a1f7209 */ /* 0x000fc60007810000 */
[----:B------:R-:W1:Y:S02]  /*3b00*/  MUFU.EX2 R183, R183 ;  /* 0x000000b700b77308 */ /* 0x000e640000000800 */
[----:B------:R-:W2:Y:S06]  /*3b10*/  SHFL.BFLY PT, R10, R31, 0x2, 0x1f ;  /* 0x0c401f001f0a7f89 */ /* 0x000eac00000e0000 */
[----:B------:R-:W3:Y:S01]  /*3b20*/  MUFU.EX2 R2, R2 ;  /* 0x0000000200027308 */ /* 0x000ee20000000800 */
[----:B0-----:R-:W-:Y:S01]  /*3b30*/  FADD.FTZ R38, R181, R46 ;  /* 0x0000002eb5267221 */ /* 0x001fe20000010000 */
[----:B------:R-:W-:-:S06]  /*3b40*/  F2FP.BF16.F32.PACK_AB R181, R46, R181 ;  /* 0x000000b52eb5723e */ /* 0x000fcc00000010ff */
[----:B------:R-:W0:Y:S08]  /*3b50*/  MUFU.EX2 R177, R177 ;  /* 0x000000b100b17308 */ /* 0x000e300000000800 */
[----:B------:R-:W4:Y:S01]  /*3b60*/  MUFU.EX2 R4, R4 ;  /* 0x0000000400047308 */ /* 0x000f220000000800 */
[----:B--2---:R-:W-:-:S05]  /*3b70*/  FMNMX.FTZ R11, R31, R10, !PT ;  /* 0x0000000a1f0b7209 */ /* 0x004fca0007810000 */
[----:B------:R-:W2:Y:S02]  /*3b80*/  SHFL.BFLY PT, R10, R11, 0x1, 0x1f ;  /* 0x0c201f000b0a7f89 */ /* 0x000ea400000e0000 */
[----:B------:R-:W5:Y:S08]  /*3b90*/  MUFU.EX2 R179, R179 ;  /* 0x000000b300b37308 */ /* 0x000f700000000800 */
[----:B------:R-:W-:Y:S08]  /*3ba0*/  MUFU.EX2 R14, R14 ;  /* 0x0000000e000e7308 */ /* 0x000ff00000000800 */
[----:B------:R-:W-:Y:S01]  /*3bb0*/  MUFU.EX2 R173, R173 ;  /* 0x000000ad00ad7308 */ /* 0x000fe20000000800 */
[----:B--2---:R-:W-:-:S07]  /*3bc0*/  FMNMX.FTZ R10, R11, R10, !PT ;  /* 0x0000000a0b0a7209 */ /* 0x004fce0007810000 */
        /* <DEDUP_REMOVED lines=28> */
[----:B0-----:R-:W-:Y:S01]  /*3d90*/  FADD.FTZ R3, R177, R38 ;  /* 0x00000026b1037221 */ /* 0x001fe20000010000 */
[-CC-:B------:R-:W-:Y:S01]  /*3da0*/  FFMA.FTZ R88, R88, R5.reuse, -R11.reuse ;  /* 0x0000000558587223 */ /* 0x180fe2000001080b */
[-CC-:B------:R-:W-:Y:S01]  /*3db0*/  FFMA.FTZ R120, R120, R5.reuse, -R11.reuse ;  /* 0x0000000578787223 */ /* 0x180fe2000001080b */
[-C--:B------:R-:W-:Y:S01]  /*3dc0*/  FFMA.FTZ R66, R66, R5.reuse, -R11 ;  /* 0x0000000542427223 */ /* 0x080fe2000001080b */
[----:B----4-:R-:W-:Y:S01]  /*3dd0*/  FADD.FTZ R38, R4, R3 ;  /* 0x0000000304267221 */ /* 0x010fe20000010000 */
[-CC-:B------:R-:W-:Y:S01]  /*3de0*/  FFMA.FTZ R64, R64, R5.reuse, -R11.reuse ;  /* 0x0000000540407223 */ /* 0x180fe2000001080b */
[-C--:B------:R-:W-:Y:S01]  /*3df0*/  FFMA.FTZ R58, R58, R5.reuse, -R11 ;  /* 0x000000053a3a7223 */ /* 0x080fe2000001080b */
[----:B------:R-:W0:Y:S01]  /*3e00*/  MUFU.EX2 R15, R94 ;  /* 0x0000005e000f7308 */ /* 0x000e220000000800 */
[----:B-----5:R-:W-:Y:S01]  /*3e10*/  FADD.FTZ R37, R179, R38 ;  /* 0x00000026b3257221 */ /* 0x020fe20000010000 */
[----:B--2---:R-:W-:Y:S01]  /*3e20*/  FADD.FTZ R3, R90, R13 ;  /* 0x0000000d5a037221 */ /* 0x004fe20000010000 */
[-CC-:B------:R-:W-:Y:S01]  /*3e30*/  FFMA.FTZ R68, R68, R5.reuse, -R11.reuse ;  /* 0x0000000544447223 */ /* 0x180fe2000001080b */
[-C--:B------:R-:W-:Y:S01]  /*3e40*/  FFMA.FTZ R54, R54, R5.reuse, -R11 ;  /* 0x0000000536367223 */ /* 0x080fe2000001080b */
[----:B------:R-:W-:Y:S01]  /*3e50*/  FADD.FTZ R42, R14, R37 ;  /* 0x000000250e2a7221 */ /* 0x000fe20000010000 */
[----:B------:R-:W-:Y:S01]  /*3e60*/  FFMA.FTZ R72, R72, R5, -R11 ;  /* 0x0000000548487223 */ /* 0x000fe2000001080b */
[----:B------:R-:W-:Y:S01]  /*3e70*/  F2FP.BF16.F32.PACK_AB R183, R2, R183 ;  /* 0x000000b702b7723e */ /* 0x000fe200000010ff */
[----:B------:R-:W2:Y:S01]  /*3e80*/  MUFU.EX2 R96, R96 ;  /* 0x0000006000607308 */ /* 0x000ea20000000800 */
        /* <DEDUP_REMOVED lines=8> */
[----:B0-----:R-:W-:Y:S01]  /*3f10*/  FADD.FTZ R3, R15, R38 ;  /* 0x000000260f037221 */ /* 0x001fe20000010000 */
[----:B------:R-:W-:Y:S01]  /*3f20*/  FADD.FTZ R39, R175, R42 ;  /* 0x0000002aaf277221 */ /* 0x000fe20000010000 */
[-CC-:B------:R-:W-:Y:S01]  /*3f30*/  FFMA.FTZ R40, R40, R5.reuse, -R11.reuse ;  /* 0x0000000528287223 */ /* 0x180fe2000001080b */
[-CC-:B------:R-:W-:Y:S01]  /*3f40*/  FFMA.FTZ R84, R84, R5.reuse, -R11.reuse ;  /* 0x0000000554547223 */ /* 0x180fe2000001080b */
[----:B------:R-:W-:Y:S01]  /*3f50*/  FFMA.FTZ R122, R122, R5, -R11 ;  /* 0x000000057a7a7223 */ /* 0x000fe2000001080b */
[----:B------:R-:W-:Y:S01]  /*3f60*/  F2FP.BF16.F32.PACK_AB R180, R13, R90 ;  /* 0x0000005a0db4723e */ /* 0x000fe200000010ff */
[----:B------:R-:W-:Y:S01]  /*3f70*/  IMAD.MOV.U32 R94, RZ, RZ, R151 ;  /* 0x000000ffff5e7224 */ /* 0x000fe200078e0097 */
[----:B------:R-:W0:Y:S01]  /*3f80*/  MUFU.EX2 R24, R24 ;  /* 0x0000001800187308 */ /* 0x000e220000000800 */
[----:B--2---:R-:W-:Y:S01]  /*3f90*/  FADD.FTZ R38, R96, R3 ;  /* 0x0000000360267221 */ /* 0x004fe20000010000 */
[----:B------:R-:W-:Y:S01]  /*3fa0*/  F2FP.BF16.F32.PACK_AB R182, R15, R92 ;  /* 0x0000005c0fb6723e */ /* 0x000fe200000010ff */
[----:B------:R-:W-:Y:S01]  /*3fb0*/  IMAD.MOV.U32 R92, RZ, RZ, R151 ;  /* 0x000000ffff5c7224 */ /* 0x000fe200078e0097 */
[----:B------:R-:W-:-:S02]  /*3fc0*/  F2FP.BF16.F32.PACK_AB R177, R4, R177 ;  /* 0x000000b104b1723e */ /* 0x000fc400000010ff */
[----:B------:R-:W-:Y:S02]  /*3fd0*/  F2FP.BF16.F32.PACK_AB R179, R14, R179 ;  /* 0x000000b30eb3723e */ /* 0x000fe400000010ff */
[----:B------:R-:W2:Y:S01]  /*3fe0*/  MUFU.EX2 R100, R100 ;  /* 0x0000006400647308 */ /* 0x000ea20000000800 */
[C---:B-1----:R-:W-:Y:S01]  /*3ff0*/  FADD.FTZ R3, R21.reuse, R38 ;  /* 0x0000002615037221 */ /* 0x042fe20000010000 */
[----:B------:R-:W-:Y:S01]  /*4000*/  F2FP.BF16.F32.PACK_AB R176, R21, R96 ;  /* 0x0000006015b0723e */ /* 0x000fe200000010ff */
[----:B------:R-:W-:Y:S01]  /*4010*/  IMAD.MOV.U32 R96, RZ, RZ, R151 ;  /* 0x000000ffff607224 */ /* 0x000fe200078e0097 */
[----:B------:R-:W-:Y:S02]  /*4020*/  F2FP.BF16.F32.PACK_AB R173, R20, R173 ;  /* 0x000000ad14ad723e */ /* 0x000fe400000010ff */
[----:B------:R-:W-:Y:S02]  /*4030*/  MOV R98, R151 ;  /* 0x0000009700627202 */ /* 0x000fe40000000f00 */
[----:B------:R-:W1:Y:S01]  /*4040*/  MUFU.EX2 R169, R169 ;  /* 0x000000a900a97308 */ /* 0x000e620000000800 */
[C---:B0-----:R-:W-:Y:S01]  /*4050*/  FADD.FTZ R42, R24.reuse, R39 ;  /* 0x00000027182a7221 */ /* 0x041fe20000010000 */
[----:B------:R-:W-:-:S02]  /*4060*/  F2FP.BF16.F32.PACK_AB R175, R24, R175 ;  /* 0x000000af18af723e */ /* 0x000fc400000010ff */
[----:B------:R-:W-:-:S04]  /*4070*/  MOV R90, R151 ;  /* 0x00000097005a7202 */ /* 0x000fc80000000f00 */
[----:B------:R0:W3:Y:S01]  /*4080*/  MUFU.EX2 R25, R102 ;  /* 0x0000006600197308 */ /* 0x0000e20000000800 */
[----:B--2---:R-:W-:-:S07]  /*4090*/  FADD.FTZ R38, R100, R3 ;  /* 0x0000000364267221 */ /* 0x004fce0000010000 */
[----:B------:R-:W2:Y:S01]  /*40a0*/  MUFU.EX2 R28, R28 ;  /* 0x0000001c001c7308 */ /* 0x000ea20000000800 */
[----:B-1----:R-:W-:Y:S01]  /*40b0*/  FADD.FTZ R41, R169, R42 ;  /* 0x0000002aa9297221 */ /* 0x002fe20000010000 */
[----:B0-----:R-:W-:-:S06]  /*40c0*/  IMAD.MOV.U32 R102, RZ, RZ, R151 ;  /* 0x000000ffff667224 */ /* 0x001fcc00078e0097 */
[----:B------:R-:W0:Y:S01]  /*40d0*/  MUFU.EX2 R104, R104 ;  /* 0x0000006800687308 */ /* 0x000e220000000800 */
[C---:B---3--:R-:W-:Y:S01]  /*40e0*/  FADD.FTZ R3, R25.reuse, R38 ;  /* 0x0000002619037221 */ /* 0x048fe20000010000 */
[----:B------:R-:W-:Y:S01]  /*40f0*/  F2FP.BF16.F32.PACK_AB R178, R25, R100 ;  /* 0x0000006419b2723e */ /* 0x000fe200000010ff */
[----:B------:R-:W-:-:S05]  /*4100*/  IMAD.MOV.U32 R100, RZ, RZ, R151 ;  /* 0x000000ffff647224 */ /* 0x000fca00078e0097 */
[----:B------:R-:W1:Y:S01]  /*4110*/  MUFU.EX2 R171, R171 ;  /* 0x000000ab00ab7308 */ /* 0x000e620000000800 */
[C---:B--2---:R-:W-:Y:S01]  /*4120*/  FADD.FTZ R42, R28.reuse, R41 ;  /* 0x000000291c2a7221 */ /* 0x044fe20000010000 */
[----:B------:R-:W-:-:S06]  /*4130*/  F2FP.BF16.F32.PACK_AB R169, R28, R169 ;  /* 0x000000a91ca9723e */ /* 0x000fcc00000010ff */
[----:B------:R2:W3:Y:S01]  /*4140*/  MUFU.EX2 R27, R106 ;  /* 0x0000006a001b7308 */ /* 0x0004e20000000800 */
[----:B0-----:R-:W-:-:S07]  /*4150*/  FADD.FTZ R38, R104, R3 ;  /* 0x0000000368267221 */ /* 0x001fce0000010000 */
[----:B------:R-:W0:Y:S01]  /*4160*/  MUFU.EX2 R32, R32 ;  /* 0x0000002000207308 */ /* 0x000e220000000800 */
[----:B-1----:R-:W-:Y:S01]  /*4170*/  FADD.FTZ R41, R171, R42 ;  /* 0x0000002aab297221 */ /* 0x002fe20000010000 */
[----:B--2---:R-:W-:-:S06]  /*4180*/  MOV R106, R151 ;  /* 0x00000097006a7202 */ /* 0x004fcc0000000f00 */
[----:B------:R-:W1:Y:S01]  /*4190*/  MUFU.EX2 R108, R108 ;  /* 0x0000006c006c7308 */ /* 0x000e620000000800 */
[C---:B---3--:R-:W-:Y:S01]  /*41a0*/  FADD.FTZ R3, R27.reuse, R38 ;  /* 0x000000261b037221 */ /* 0x048fe20000010000 */
[----:B------:R-:W-:Y:S01]  /*41b0*/  F2FP.BF16.F32.PACK_AB R172, R27, R104 ;  /* 0x000000681bac723e */ /* 0x000fe200000010ff */
[----:B------:R-:W-:-:S05]  /*41c0*/  IMAD.MOV.U32 R104, RZ, RZ, R151 ;  /* 0x000000ffff687224 */ /* 0x000fca00078e0097 */
[----:B------:R-:W2:Y:S01]  /*41d0*/  MUFU.EX2 R165, R165 ;  /* 0x000000a500a57308 */ /* 0x000ea20000000800 */
[C---:B0-----:R-:W-:Y:S01]  /*41e0*/  FADD.FTZ R38, R32.reuse, R41 ;  /* 0x0000002920267221 */ /* 0x041fe20000010000 */
[----:B------:R-:W-:-:S06]  /*41f0*/  F2FP.BF16.F32.PACK_AB R171, R32, R171 ;  /* 0x000000ab20ab723e */ /* 0x000fcc00000010ff */
[----:B------:R0:W3:Y:S01]  /*4200*/  MUFU.EX2 R29, R110 ;  /* 0x0000006e001d7308 */ /* 0x0000e20000000800 */
[----:B-1----:R-:W-:-:S07]  /*4210*/  FADD.FTZ R0, R108, R3 ;  /* 0x000000036c007221 */ /* 0x002fce0000010000 */
[----:B------:R-:W1:Y:S01]  /*4220*/  MUFU.EX2 R30, R30 ;  /* 0x0000001e001e7308 */ /* 0x000e620000000800 */
[----:B--2---:R-:W-:Y:S01]  /*4230*/  FADD.FTZ R43, R165, R38 ;  /* 0x00000026a52b7221 */ /* 0x004fe20000010000 */
[----:B0-----:R-:W-:-:S06]  /*4240*/  IMAD.MOV.U32 R110, RZ, RZ, R151 ;  /* 0x000000ffff6e7224 */ /* 0x001fcc00078e0097 */
[----:B------:R-:W0:Y:S01]  /*4250*/  MUFU.EX2 R112, R112 ;  /* 0x0000007000707308 */ /* 0x000e220000000800 */
[C---:B---3--:R-:W-:Y:S01]  /*4260*/  FADD.FTZ R3, R29.reuse, R0 ;  /* 0x000000001d037221 */ /* 0x048fe20000010000 */
[----:B------:R-:W-:Y:S01]  /*4270*/  F2FP.BF16.F32.PACK_AB R174, R29, R108 ;  /* 0x0000006c1dae723e */ /* 0x000fe200000010ff */
[----:B------:R-:W-:-:S05]  /*4280*/  IMAD.MOV.U32 R108, RZ, RZ, R151 ;  /* 0x000000ffff6c7224 */ /* 0x000fca00078e0097 */
[----:B------:R-:W2:Y:S01]  /*4290*/  MUFU.EX2 R167, R167 ;  /* 0x000000a700a77308 */ /* 0x000ea20000000800 */
[C---:B-1----:R-:W-:Y:S01]  /*42a0*/  FADD.FTZ R38, R30.reuse, R43 ;  /* 0x0000002b1e267221 */ /* 0x042fe20000010000 */
[----:B------:R-:W-:-:S06]  /*42b0*/  F2FP.BF16.F32.PACK_AB R165, R30, R165 ;  /* 0x000000a51ea5723e */ /* 0x000fcc00000010ff */
[----:B------:R1:W3:Y:S01]  /*42c0*/  MUFU.EX2 R31, R114 ;  /* 0x00000072001f7308 */ /* 0x0002e20000000800 */
[----:B0-----:R-:W-:-:S07]  /*42d0*/  FADD.FTZ R0, R112, R3 ;  /* 0x0000000370007221 */ /* 0x001fce0000010000 */
[----:B------:R-:W0:Y:S01]  /*42e0*/  MUFU.EX2 R26, R26 ;  /* 0x0000001a001a7308 */ /* 0x000e220000000800 */
[----:B--2---:R-:W-:Y:S01]  /*42f0*/  FADD.FTZ R43, R167, R38 ;  /* 0x00000026a72b7221 */ /* 0x004fe20000010000 */
[----:B-1----:R-:W-:-:S06]  /*4300*/  MOV R114, R151 ;  /* 0x0000009700727202 */ /* 0x002fcc0000000f00 */
        /* <DEDUP_REMOVED lines=19> */
[----:B------:R-:W-:Y:S01]  /*4440*/  MUFU.EX2 R155, R35 ;  /* 0x00000023009b7308 */ /* 0x000fe20000000800 */
[----:B0-----:R-:W-:-:S07]  /*4450*/  FADD.FTZ R0, R36, R3 ;  /* 0x0000000324007221 */ /* 0x001fce0000010000 */
[----:B------:R0:W1:Y:S01]  /*4460*/  MUFU.EX2 R35, R88 ;  /* 0x0000005800237308 */ /* 0x0000620000000800 */
[----:B--2---:R-:W-:-:S07]  /*4470*/  FADD.FTZ R43, R163, R38 ;  /* 0x00000026a32b7221 */ /* 0x004fce0000010000 */
[----:B------:R-:W2:Y:S01]  /*4480*/  MUFU.EX2 R52, R52 ;  /* 0x0000003400347308 */ /* 0x000ea20000000800 */
[----:B0-----:R-:W-:-:S07]  /*4490*/  IMAD.MOV.U32 R88, RZ, RZ, R151 ;  /* 0x000000ffff587224 */ /* 0x001fce00078e0097 */
[----:B------:R-:W0:Y:S01]  /*44a0*/  MUFU.EX2 R120, R120 ;  /* 0x0000007800787308 */ /* 0x000e220000000800 */
[C---:B-1----:R-:W-:Y:S01]  /*44b0*/  FADD.FTZ R3, R35.reuse, R0 ;  /* 0x0000000023037221 */ /* 0x042fe20000010000 */
[----:B------:R-:W-:-:S06]  /*44c0*/  F2FP.BF16.F32.PACK_AB R164, R35, R36 ;  /* 0x0000002423a4723e */ /* 0x000fcc00000010ff */
        /* <DEDUP_REMOVED lines=37> */
[----:B-1----:R-:W-:-:S04]  /*4720*/  FADD.FTZ R2, R82, R47 ;  /* 0x0000002f52027221 */ /* 0x002fc80000010000 */
[C---:B------:R-:W-:Y:S01]  /*4730*/  FADD.FTZ R3, R155.reuse, R2 ;  /* 0x000000029b037221 */ /* 0x040fe20000010000 */
[----:B------:R-:W-:Y:S01]  /*4740*/  F2FP.BF16.F32.PACK_AB R155, R155, R82 ;  /* 0x000000529b9b723e */ /* 0x000fe200000010ff */
[----:B------:R-:W-:Y:S01]  /*4750*/  IMAD.MOV.U32 R2, RZ, RZ, 0x3f800000 ;  /* 0x3f800000ff027424 */ /* 0x000fe200078e00ff */
        /* <DEDUP_REMOVED lines=10> */
[----:B------:R2:W3:Y:S01]  /*4800*/  MUFU.EX2 R13, R122 ;  /* 0x0000007a000d7308 */ /* 0x0004e20000000800 */
[C---:B0-----:R-:W-:Y:S01]  /*4810*/  FADD.FTZ R15, R45.reuse, R0 ;  /* 0x000000002d0f7221 */ /* 0x041fe20000010000 */
[----:B------:R-:W-:Y:S01]  /*4820*/  F2FP.BF16.F32.PACK_AB R152, R45, R80 ;  /* 0x000000502d98723e */ /* 0x000fe200000010ff */
[----:B------:R-:W-:Y:S02]  /*4830*/  IMAD.MOV.U32 R0, RZ, RZ, 0x3f800000 ;  /* 0x3f800000ff007424 */ /* 0x000fe400078e00ff */
[----:B-1----:R-:W-:Y:S01]  /*4840*/  FADD.FTZ R4, R84, R15 ;  /* 0x0000000f54047221 */ /* 0x002fe20000010000 */
[----:B--2---:R-:W-:-:S03]  /*4850*/  MOV R122, R151 ;  /* 0x00000097007a7202 */ /* 0x004fc60000000f00 */
[C---:B---3--:R-:W-:Y:S01]  /*4860*/  FADD.FTZ R4, R13.reuse, R4 ;  /* 0x000000040d047221 */ /* 0x048fe20000010000 */
[----:B------:R-:W-:Y:S01]  /*4870*/  F2FP.BF16.F32.PACK_AB R154, R13, R84 ;  /* 0x000000540d9a723e */ /* 0x000fe200000010ff */
[----:B------:R-:W-:Y:S06]  /*4880*/  @!P2 BRA `(.L_x_2011) ;  /* 0x000000340020a947 */ /* 0x000fec0003800000 */
[----:B------:R-:W-:Y:S01]  /*4890*/  IMAD.MOV.U32 R13, RZ, RZ, R12 ;  /* 0x000000ffff0d7224 */ /* 0x000fe200078e000c */
[----:B------:R-:W-:Y:S01]  /*48a0*/  CS2R R150, SRZ ;  /* 0x0000000000967805 */ /* 0x000fe2000001ff00 */
        /* <DEDUP_REMOVED lines=33> */
[----:B------:R-:W-:Y:S01]  /*4ac0*/  UMOV UR5, UR37 ;  /* 0x0000002500057c82 */ /* 0x000fe20008000000 */
[----:B------:R-:W-:Y:S01]  /*4ad0*/  UMOV UR6, UR36 ;  /* 0x0000002400067c82 */ /* 0x000fe20008000000 */
[----:B------:R-:W-:-:S05]  /*4ae0*/  ULDC UR7, c[0x0][0x9d8] ;  /* 0x0002760000077ab9 */ /* 0x000fca0000000800 */
.L_x_2020:
[----:B------:R-:W-:-:S04]  /*4af0*/  UIADD3 UR8, UR6, 0x1, URZ ;  /* 0x0000000106087890 */ /* 0x000fc8000fffe03f */
[----:B------:R-:W-:-:S04]  /*4b00*/  UISETP.NE.AND UP0, UPT, UR8, 0x2, UPT ;  /* 0x000000020800788c */ /* 0x000fc8000bf05270 */
[----:B------:R-:W-:Y:S02]  /*4b10*/  USEL UR37, URZ, 0x1, UP0 ;  /* 0x000000013f257887 */ /* 0x000fe40008000000 */
[----:B------:R-:W-:Y:S02]  /*4b20*/  USEL UR36, UR8, URZ, UP0 ;  /* 0x0000003f08247287 */ /* 0x000fe40008000000 */
[----:B------:R-:W-:Y:S01]  /*4b30*/  ULOP3.LUT UR37, UR5, UR37, URZ, 0x3c, !UPT ;  /* 0x0000002505257292 */ /* 0x000fe2000f8e3c3f */
[----:B------:R-:W-:Y:S11]  /*4b40*/  @!P0 BRA `(.L_x_2012) ;  /* 0x0000000000048947 */ /* 0x000ff60003800000 */
[----:B------:R-:W-:Y:S01]  /*4b50*/  BPT.TRAP 0x1 ;  /* 0x000000040000795c */ /* 0x000fe20000300000 */
.L_x_2012:
[----:B------:R-:W-:Y:S01]  /*4b60*/  ULEA UR8, UR36, UR38, 0x3 ;  /* 0x0000002624087291 */ /* 0x000fe2000f8e183f */
[----:B------:R-:W-:-:S05]  /*4b70*/  IMAD.U32 R5, RZ, RZ, UR37 ;  /* 0x00000025ff057e24 */ /* 0x000fca000f8e00ff */
[----:B------:R-:W-:-:S04]  /*4b80*/  SHF.L.U32 R5, R5, 0x1f, RZ ;  /* 0x0000001f05057819 */ /* 0x000fc800000006ff */
[----:B------:R0:W1:Y:S01]  /*4b90*/  SYNCS.PHASECHK.TRANS64.TRYWAIT P2, [UR8+0x34830], R5 ;  /* 0x03483005ff0075a7 */ /* 0x0000620008040148 */
[----:B------:R-:W-:Y:S05]  /*4ba0*/  @!P0 BRA `(.L_x_2013) ;  /* 0x0000000000048947 */ /* 0x000fea0003800000 */
[----:B------:R-:W-:Y:S01]  /*4bb0*/  BPT.TRAP 0x1 ;  /* 0x000000040000795c */ /* 0x000fe20000300000 */
.L_x_2013:
[----:B-1----:R-:W-:Y:S05]  /*4bc0*/  @P2 BRA `(.L_x_2014) ;  /* 0x0000000000082947 */ /* 0x002fea0003800000 */
[----:B------:R-:W1:Y:S02]  /*4bd0*/  SYNCS.PHASECHK.TRANS64.TRYWAIT P2, [UR8+0x34830], R5 ;  /* 0x03483005ff0075a7 */ /* 0x000e640008040148 */
[----:B-1----:R-:W-:Y:S05]  /*4be0*/  @!P2 BRA `(.L_x_2015) ;  /* 0x000000dc0088a947 */ /* 0x002fea0003800000 */
.L_x_2014:
        /* <DEDUP_REMOVED lines=141> */
.L_x_2016:
[----:B------:R-:W-:Y:S01]  /*54c0*/  ULEA UR9, UR6, UR38, 0x3 ;  /* 0x0000002606097291 */ /* 0x000fe2000f8e183f */
[----:B------:R-:W-:-:S05]  /*54d0*/  IMAD.U32 R0, RZ, RZ, UR5 ;  /* 0x00000005ff007e24 */ /* 0x000fca000f8e00ff */
[----:B------:R-:W-:-:S04]  /*54e0*/  SHF.L.U32 R0, R0, 0x1f, RZ ;  /* 0x0000001f00007819 */ /* 0x000fc800000006ff */
[----:B------:R2:W3:Y:S01]  /*54f0*/  SYNCS.PHASECHK.TRANS64.TRYWAIT P2, [UR9+0x34850], R0 ;  /* 0x03485000ff0075a7 */ /* 0x0004e20008040149 */
[----:B------:R-:W-:Y:S05]  /*5500*/  @!P0 BRA `(.L_x_2017) ;  /* 0x0000000000048947 */ /* 0x000fea0003800000 */
[----:B------:R-:W-:Y:S01]  /*5510*/  BPT.TRAP 0x1 ;  /* 0x000000040000795c */ /* 0x000fe20000300000 */
.L_x_2017:
[----:B---3--:R-:W-:Y:S05]  /*5520*/  @P2 BRA `(.L_x_2018) ;  /* 0x0000000000082947 */ /* 0x008fea0003800000 */
[----:B------:R-:W3:Y:S02]  /*5530*/  SYNCS.PHASECHK.TRANS64.TRYWAIT P2, [UR9+0x34850], R0 ;  /* 0x03485000ff0075a7 */ /* 0x000ee40008040149 */
[----:B---3--:R-:W-:Y:S05]  /*5540*/  @!P2 BRA `(.L_x_2019) ;  /* 0x000000d40048a947 */ /* 0x008fea0003800000 */
.L_x_2018:
[----:B------:R-:W-:Y:S01]  /*5550*/  UIADD3 UR5, UR38, 0x400, URZ ;  /* 0x0000040026057890 */ /* 0x000fe2000fffe03f */
[----:B------:R-:W-:Y:S01]  /*5560*/  WARPGROUP.ARRIVE ;  /* 0x00000000000079c5 */ /* 0x000fe20000000000 */
[----:B------:R-:W-:Y:S01]  /*5570*/  UMOV UR15, 0x40000040 ;  /* 0x40000040000f7882 */ /* 0x000fe20000000000 */
[----:B01----:R-:W-:Y:S01]  /*5580*/  FMUL.FTZ R5, R24, UR7 ;  /* 0x0000000718057c20 */ /* 0x003fe20008410000 */
[----:B------:R-:W-:Y:S01]  /*5590*/  USHF.R.U32.HI UR5, URZ, 0x4, UR5 ;  /* 0x000000043f057899 */ /* 0x000fe20008011605 */
[----:B------:R-:W-:Y:S01]  /*55a0*/  FMUL.FTZ R10, R25, UR7 ;  /* 0x00000007190a7c20 */ /* 0x000fe20008410000 */
[----:B------:R-:W-:Y:S01]  /*55b0*/  FMUL.FTZ R15, R34, UR7 ;  /* 0x00000007220f7c20 */ /* 0x000fe20008410000 */
[----:B------:R-:W-:Y:S01]  /*55c0*/  FMUL.FTZ R24, R39, UR7 ;  /* 0x0000000727187c20 */ /* 0x000fe20008410000 */
[----:B------:R-:W-:Y:S01]  /*55d0*/  ULOP3.LUT UR5, UR5, 0x3fff, URZ, 0xc0, !UPT ;  /* 0x00003fff05057892 */ /* 0x000fe2000f8ec03f */
[----:B------:R-:W-:Y:S01]  /*55e0*/  MUFU.TANH R5, R5 ;  /* 0x0000000500057308 */ /* 0x000fe20000002400 */
[----:B------:R-:W-:Y:S01]  /*55f0*/  FMUL.FTZ R20, R35, UR7 ;  /* 0x0000000723147c20 */ /* 0x000fe20008410000 */
[----:B------:R-:W-:Y:S01]  /*5600*/  FMUL.FTZ R35, R36, UR7 ;  /* 0x0000000724237c20 */ /* 0x000fe20008410000 */
[----:B------:R-:W-:Y:S01]  /*5610*/  ULOP3.LUT UR5, UR5, 0x4000000, URZ, 0xfc, !UPT ;  /* 0x0400000005057892 */ /* 0x000fe2000f8efc3f */
[----:B------:R-:W-:Y:S01]  /*5620*/  FMUL.FTZ R200, R37, UR7 ;  /* 0x0000000725c87c20 */ /* 0x000fe20008410000 */
[----:B------:R-:W-:Y:S01]  /*5630*/  FMUL.FTZ R36, R40, UR7 ;  /* 0x0000000728247c20 */ /* 0x000fe20008410000 */
[----:B------:R-:W-:Y:S01]  /*5640*/  FMUL.FTZ R198, R41, UR7 ;  /* 0x0000000729c67c20 */ /* 0x000fe20008410000 */
[----:B------:R-:W-:Y:S01]  /*5650*/  ULEA UR5, UR6, UR5, 0xb ;  /* 0x0000000506057291 */ /* 0x000fe2000f8e583f */
[----:B------:R-:W0:Y:S01]  /*5660*/  MUFU.TANH R10, R10 ;  /* 0x0000000a000a7308 */ /* 0x000e220000002400 */
[----:B------:R-:W-:Y:S01]  /*5670*/  FMUL.FTZ R44, R44, UR7 ;  /* 0x000000072c2c7c20 */ /* 0x000fe20008410000 */
[----:B------:R-:W-:Y:S01]  /*5680*/  UMOV UR6, 0xffffff80 ;  /* 0xffffff8000067882 */ /* 0x000fe20000000000 */
[----:B------:R-:W-:Y:S01]  /*5690*/  FMUL.FTZ R45, R45, UR7 ;  /* 0x000000072d2d7c20 */ /* 0x000fe20008410000 */
[----:B------:R-:W-:Y:S01]  /*56a0*/  UIMAD UR6, UR4, UR6, 0x1 ;  /* 0x00000001040674a4 */ /* 0x000fe2000f8e0206 */
[----:B------:R-:W-:Y:S01]  /*56b0*/  FMUL.FTZ R48, R48, UR7 ;  /* 0x0000000730307c20 */ /* 0x000fe20008410000 */
[----:B------:R-:W-:Y:S01]  /*56c0*/  UMOV UR14, UR5 ;  /* 0x00000005000e7c82 */ /* 0x000fe20008000000 */
[----:B------:R-:W-:Y:S01]  /*56d0*/  FMUL.FTZ R49, R49, UR7 ;  /* 0x0000000731317c20 */ /* 0x000fe20008410000 */
[----:B------:R-:W-:Y:S01]  /*56e0*/  HGMMA.64x128x16.F32.BF16 R88, R180, gdesc[UR12].tnspB, R88, gsb0 ;  /* 0x41e0000cb4587df0 */ /* 0x000fe20008001858 */
[----:B------:R-:W-:Y:S01]  /*56f0*/  UIADD3 UR14, UR5, 0x80, URZ ;  /* 0x00000080050e7890 */ /* 0x000fe2000fffe03f */
[----:B------:R-:W-:Y:S01]  /*5700*/  MUFU.TANH R35, R35 ;  /* 0x0000002300237308 */ /* 0x000fe20000002400 */
[----:B------:R-:W-:Y:S01]  /*5710*/  UMOV UR15, 0x40000040 ;  /* 0x40000040000f7882 */ /* 0x000fe20000000000 */
[----:B------:R-:W-:Y:S01]  /*5720*/  ULEA UR6, UR61, UR6, 0x7 ;  /* 0x000000063d067291 */ /* 0x000fe2000f8e383f */
[----:B------:R-:W-:Y:S01]  /*5730*/  FMUL.FTZ R52, R52, UR7 ;  /* 0x0000000734347c20 */ /* 0x000fe20008410000 */
[----:B------:R-:W-:Y:S01]  /*5740*/  FMUL.FTZ R53, R53, UR7 ;  /* 0x0000000735357c20 */ /* 0x000fe20008410000 */
[----:B------:R-:W-:Y:S01]  /*5750*/  FMUL.FTZ R56, R56, UR7 ;  /* 0x0000000738387c20 */ /* 0x000fe20008410000 */
[----:B------:R-:W-:Y:S01]  /*5760*/  UIADD3 UR6, -UR39, UR6, UR60 ;  /* 0x0000000627067290 */ /* 0x000fe2000fffe13c */
[----:B------:R-:W-:Y:S01]  /*5770*/  FMUL.FTZ R57, R57, UR7 ;  /* 0x0000000739397c20 */ /* 0x000fe20008410000 */
[----:B------:R-:W-:Y:S01]  /*5780*/  MUFU.TANH R200, R200 ;  /* 0x000000c800c87308 */ /* 0x000fe20000002400 */
[----:B------:R-:W-:Y:S01]  /*5790*/  FMUL.FTZ R60, R60, UR7 ;  /* 0x000000073c3c7c20 */ /* 0x000fe20008410000 */
[----:B------:R-:W-:Y:S01]  /*57a0*/  FMUL.FTZ R21, R38, UR7 ;  /* 0x0000000726157c20 */ /* 0x000fe20008410000 */
[----:B------:R-:W-:Y:S01]  /*57b0*/  FMUL.FTZ R61, R61, UR7 ;  /* 0x000000073d3d7c20 */ /* 0x000fe20008410000 */
[----:B------:R-:W-:Y:S01]  /*57c0*/  MOV R34, UR6 ;  /* 0x0000000600227c02 */ /* 0x000fe20008000f00 */
[----:B------:R-:W-:Y:S01]  /*57d0*/  FMUL.FTZ R64, R64, UR7 ;  /* 0x0000000740407c20 */ /* 0x000fe20008410000 */
[----:B------:R-:W-:Y:S01]  /*57e0*/  FMUL.FTZ R68, R68, UR7 ;  /* 0x0000000744447c20 */ /* 0x000fe20008410000 */
[----:B------:R-:W-:Y:S01]  /*57f0*/  FMUL.FTZ R2, R27, UR7 ;  /* 0x000000071b027c20 */ /* 0x000fe20008410000 */
[----:B------:R-:W-:Y:S01]  /*5800*/  MUFU.TANH R36, R36 ;  /* 0x0000002400247308 */ /* 0x000fe20000002400 */
[----:B------:R-:W-:-:S02]  /*5810*/  IMAD R39, R17, -0x2, R34 ;  /* 0xfffffffe11277824 */ /* 0x000fc400078e0222 */
[----:B------:R-:W-:Y:S01]  /*5820*/  FMUL.FTZ R65, R65, UR7 ;  /* 0x0000000741417c20 */ /* 0x000fe20008410000 */
[----:B------:R-:W-:Y:S01]  /*5830*/  FMUL.FTZ R25, R42, UR7 ;  /* 0x000000072a197c20 */ /* 0x000fe20008410000 */
[----:B------:R-:W-:Y:S01]  /*5840*/  FMUL.FTZ R27, R46, UR7 ;  /* 0x000000072e1b7c20 */ /* 0x000fe20008410000 */
[----:B------:R-:W-:Y:S02]  /*5850*/  IMAD.IADD R39, R22, 0x1, R39 ;  /* 0x0000000116277824 */ /* 0x000fe400078e0227 */
[----:B------:R-:W-:Y:S01]  /*5860*/  FMUL.FTZ R69, R69, UR7 ;  /* 0x0000000745457c20 */ /* 0x000fe20008410000 */
[----:B------:R-:W-:Y:S01]  /*5870*/  FMUL.FTZ R73, R73, UR7 ;  /* 0x0000000749497c20 */ /* 0x000fe20008410000 */
[----:B------:R-:W-:Y:S01]  /*5880*/  MUFU.TANH R198, R198 ;  /* 0x000000c600c67308 */ /* 0x000fe20000002400 */
[----:B------:R-:W-:Y:S01]  /*5890*/  FMUL.FTZ R76, R76, UR7 ;  /* 0x000000074c4c7c20 */ /* 0x000fe20008410000 */
[----:B------:R-:W-:Y:S01]  /*58a0*/  ISETP.GT.AND P2, PT, R39, RZ, PT ;  /* 0x000000ff2700720c */ /* 0x000fe20003f44270 */
[----:B------:R-:W-:Y:S01]  /*58b0*/  FMUL.FTZ R14, R31, UR7 ;  /* 0x000000071f0e7c20 */ /* 0x000fe20008410000 */
[----:B------:R-:W-:Y:S01]  /*58c0*/  ISETP.GT.AND P3, PT, R39, 0x1, PT ;  /* 0x000000012700780c */ /* 0x000fe20003f64270 */
[----:B------:R-:W-:Y:S01]  /*58d0*/  FMUL.FTZ R31, R54, UR7 ;  /* 0x00000007361f7c20 */ /* 0x000fe20008410000 */
[----:B------:R-:W-:Y:S01]  /*58e0*/  FMUL.FTZ R77, R77, UR7 ;  /* 0x000000074d4d7c20 */ /* 0x000fe20008410000 */
[----:B------:R-:W-:Y:S01]  /*58f0*/  FMUL.FTZ R80, R80, UR7 ;  /* 0x0000000750507c20 */ /* 0x000fe20008410000 */
[----:B0-----:R-:W-:Y:S01]  /*5900*/  FSEL R204, R10, -INF , P3 ;  /* 0xff8000000acc7808 */ /* 0x001fe20001800000 */
[----:B------:R-:W-:Y:S01]  /*5910*/  MUFU.TANH R44, R44 ;  /* 0x0000002c002c7308 */ /* 0x000fe20000002400 */
[----:B------:R-:W-:Y:S01]  /*5920*/  ISETP.GT.AND P3, PT, R39, 0x9, PT ;  /* 0x000000092700780c */ /* 0x000fe20003f64270 */
[----:B------:R-:W-:Y:S01]  /*5930*/  FMUL.FTZ R81, R81, UR7 ;  /* 0x0000000751517c20 */ /* 0x000fe20008410000 */
[----:B------:R-:W-:Y:S01]  /*5940*/  FMUL.FTZ R84, R84, UR7 ;  /* 0x0000000754547c20 */ /* 0x000fe20008410000 */
[----:B--2---:R-:W-:Y:S01]  /*5950*/  FMUL.FTZ R0, R26, UR7 ;  /* 0x000000071a007c20 */ /* 0x004fe20008410000 */
        /* <DEDUP_REMOVED lines=12> */
[----:B------:R-:W-:-:S02]  /*5a20*/  UISETP.GT.AND UP0, UPT, UR4, UR10, UPT ;  /* 0x0000000a0400728c */ /* 0x000fc4000bf04270 */
[----:B------:R-:W-:Y:S01]  /*5a30*/  UIADD3 UR4, UR4, -0x1, URZ ;  /* 0xffffffff04047890 */ /* 0x000fe2000fffe03f */
[----:B------:R-:W-:-:S04]  /*5a40*/  UMOV UR6, UR36 ;  /* 0x0000002400067c82 */ /* 0x000fc80008000000 */
        /* <DEDUP_REMOVED lines=8> */
[----:B0-----:R-:W-:-:S07]  /*5ad0*/  FMUL.FTZ R61, R82, UR7 ;  /* 0x00000007523d7c20 */ /* 0x001fce0008410000 */
[----:B------:R-:W-:Y:S08]  /*5ae0*/  MUFU.TANH R46, R68 ;  /* 0x00000044002e7308 */ /* 0x000ff00000002400 */
[----:B------:R-:W-:Y:S08]  /*5af0*/  MUFU.TANH R65, R65 ;  /* 0x0000004100417308 */ /* 0x000ff00000002400 */
[----:B------:R-:W-:Y:S01]  /*5b00*/  MUFU.TANH R69, R69 ;  /* 0x0000004500457308 */ /* 0x000fe20000002400 */
[----:B------:R-:W-:-:S02]  /*5b10*/  WARPGROUP.DEPBAR.LE gsb0, 0x0 ;  /* 0x00008000000079c5 */ /* 0x000fc40000010000 */
[----:B------:R-:W-:Y:S01]  /*5b20*/  WARPGROUP.ARRIVE ;  /* 0x00000000000079c5 */ /* 0x000fe20000000000 */
[----:B------:R-:W-:Y:S02]  /*5b30*/  FSEL R180, R5, -INF , P2 ;  /* 0xff80000005b47808 */ /* 0x000fe40001000000 */
[----:B------:R-:W-:Y:S02]  /*5b40*/  ISETP.GT.AND P2, PT, R39, 0x8, PT ;  /* 0x000000082700780c */ /* 0x000fe40003f44270 */
[----:B------:R-:W-:Y:S01]  /*5b50*/  MUFU.TANH R54, R76 ;  /* 0x0000004c00367308 */ /* 0x000fe20000002400 */
[----:B------:R-:W-:Y:S01]  /*5b60*/  FMNMX.FTZ R5, R180, R11, !PT ;  /* 0x0000000bb4057209 */ /* 0x000fe20007810000 */
[----:B------:R-:W-:Y:S01]  /*5b70*/  HGMMA.64x128x16.F32.BF16 R88, R176, gdesc[UR12].tnspB, R88, gsb0 ;  /* 0x41e0000cb0587df0 */ /* 0x000fe20008001858 */
[----:B------:R-:W-:Y:S01]  /*5b80*/  UIADD3 UR14, UR5, 0x100, URZ ;  /* 0x00000100050e7890 */ /* 0x000fe2000fffe03f */
[----:B------:R-:W-:Y:S01]  /*5b90*/  UMOV UR15, 0x40000040 ;  /* 0x40000040000f7882 */ /* 0x000fe20000000000 */
        /* <DEDUP_REMOVED lines=27> */
[----:B------:R-:W0:Y:S01]  /*5d50*/  MUFU.TANH R176, R176 ;  /* 0x000000b000b07308 */ /* 0x000e220000002400 */
[----:B------:R-:W-:Y:S01]  /*5d60*/  UMOV UR15, 0x40000040 ;  /* 0x40000040000f7882 */ /* 0x000fe20000000000 */
[----:B------:R-:W-:Y:S01]  /*5d70*/  FMUL.FTZ R33, R58, UR7 ;  /* 0x000000073a217c20 */ /* 0x000fe20008410000 */
[----:B------:R-:W-:Y:S01]  /*5d80*/  FMUL.FTZ R28, R47, UR7 ;  /* 0x000000072f1c7c20 */ /* 0x000fe20008410000 */
[----:B------:R-:W-:Y:S01]  /*5d90*/  FMUL.FTZ R47, R70, UR7 ;  /* 0x00000007462f7c20 */ /* 0x000fe20008410000 */
[----:B------:R-:W-:Y:S01]  /*5da0*/  FMUL.FTZ R32, R55, UR7 ;  /* 0x0000000737207c20 */ /* 0x000fe20008410000 */
[----:B------:R-:W-:-:S02]  /*5db0*/  FMUL.FTZ R55, R78, UR7 ;  /* 0x000000074e377c20 */ /* 0x000fc40008410000 */
[----:B------:R-:W1:Y:S08]  /*5dc0*/  MUFU.TANH R177, R177 ;  /* 0x000000b100b17308 */ /* 0x000e700000002400 */
[----:B------:R-:W2:Y:S01]  /*5dd0*/  MUFU.TANH R178, R178 ;  /* 0x000000b200b27308 */ /* 0x000ea20000002400 */
[----:B0-----:R-:W-:Y:S02]  /*5de0*/  FSEL R182, R176, -INF , P2 ;  /* 0xff800000b0b67808 */ /* 0x001fe40001000000 */
[----:B------:R-:W-:-:S02]  /*5df0*/  ISETP.GT.AND P2, PT, R39, 0x10, PT ;  /* 0x000000102700780c */ /* 0x000fc40003f44270 */
[----:B------:R-:W-:-:S03]  /*5e00*/  FMNMX.FTZ R5, R182, R5, !PT ;  /* 0x00000005b6057209 */ /* 0x000fc60007810000 */
[----:B------:R-:W0:Y:S01]  /*5e10*/  MUFU.TANH R179, R179 ;  /* 0x000000b300b37308 */ /* 0x000e220000002400 */
[----:B-1----:R-:W-:Y:S02]  /*5e20*/  FSEL R206, R177, -INF , P3 ;  /* 0xff800000b1ce7808 */ /* 0x002fe40001800000 */
[----:B------:R-:W-:Y:S02]  /*5e30*/  ISETP.GT.AND P3, PT, R39, 0x11, PT ;  /* 0x000000112700780c */ /* 0x000fe40003f64270 */
[----:B------:R-:W-:-:S03]  /*5e40*/  FMNMX.FTZ R5, R206, R5, !PT ;  /* 0x00000005ce057209 */ /* 0x000fc60007810000 */
[----:B------:R-:W-:Y:S01]  /*5e50*/  MUFU.TANH R58, R85 ;  /* 0x00000055003a7308 */ /* 0x000fe20000002400 */
[----:B--2---:R-:W-:Y:S02]  /*5e60*/  FSEL R176, R178, -INF , P2 ;  /* 0xff800000b2b07808 */ /* 0x004fe40001000000 */
[----:B------:R-:W-:Y:S02]  /*5e70*/  ISETP.GT.AND P2, PT, R39, 0x18, PT ;  /* 0x000000182700780c */ /* 0x000fe40003f44270 */
[----:B------:R-:W-:Y:S02]  /*5e80*/  FMNMX.FTZ R5, R176, R5, !PT ;  /* 0x00000005b0057209 */ /* 0x000fe40007810000 */
[----:B------:R-:W-:Y:S01]  /*5e90*/  FSEL R178, R35, -INF , P2 ;  /* 0xff80000023b27808 */ /* 0x000fe20001000000 */
[----:B------:R-:W-:Y:S01]  /*5ea0*/  MUFU.TANH R28, R28 ;  /* 0x0000001c001c7308 */ /* 0x000fe20000002400 */
[----:B0-----:R-:W-:Y:S02]  /*5eb0*/  FSEL R202, R179, -INF , P3 ;  /* 0xff800000b3ca7808 */ /* 0x001fe40001800000 */
[----:B------:R-:W-:-:S02]  /*5ec0*/  ISETP.GT.AND P3, PT, R39, 0x19, PT ;  /* 0x000000192700780c */ /* 0x000fc40003f64270 */
[----:B------:R-:W-:Y:S02]  /*5ed0*/  FMNMX.FTZ R5, R202, R5, !PT ;  /* 0x00000005ca057209 */ /* 0x000fe40007810000 */
[C---:B------:R-:W-:Y:S01]  /*5ee0*/  ISETP.GT.AND P2, PT, R39.reuse, 0x20, PT ;  /* 0x000000202700780c */ /* 0x040fe20003f44270 */
[----:B------:R-:W-:Y:S01]  /*5ef0*/  MUFU.TANH R29, R29 ;  /* 0x0000001d001d7308 */ /* 0x000fe20000002400 */
[----:B------:R-:W-:Y:S02]  /*5f00*/  FSEL R200, R200, -INF , P3 ;  /* 0xff800000c8c87808 */ /* 0x000fe40001800000 */
[----:B------:R-:W-:Y:S02]  /*5f10*/  FMNMX.FTZ R5, R178, R5, !PT ;  /* 0x00000005b2057209 */ /* 0x000fe40007810000 */
[----:B------:R-:W-:Y:S02]  /*5f20*/  ISETP.GT.AND P3, PT, R39, 0x21, PT ;  /* 0x000000212700780c */ /* 0x000fe40003f64270 */
[----:B------:R-:W-:Y:S01]  /*5f30*/  FMNMX.FTZ R5, R200, R5, !PT ;  /* 0x00000005c8057209 */ /* 0x000fe20007810000 */
[----:B------:R-:W-:Y:S01]  /*5f40*/  MUFU.TANH R32, R32 ;  /* 0x0000002000207308 */ /* 0x000fe20000002400 */
[----:B------:R-:W-:-:S02]  /*5f50*/  FSEL R198, R198, -INF , P3 ;  /* 0xff800000c6c67808 */ /* 0x000fc40001800000 */
[----:B------:R-:W-:-:S04]  /*5f60*/  ISETP.GT.AND P3, PT, R39, 0x29, PT ;  /* 0x000000292700780c */ /* 0x000fc80003f64270 */
[----:B------:R-:W-:Y:S01]  /*5f70*/  FSEL R196, R45, -INF , P3 ;  /* 0xff8000002dc47808 */ /* 0x000fe20001800000 */
[----:B------:R-:W-:Y:S01]  /*5f80*/  FMUL.FTZ R45, R66, UR7 ;  /* 0x00000007422d7c20 */ /* 0x000fe20008410000 */
[----:B------:R-:W-:Y:S01]  /*5f90*/  ISETP.GT.AND P3, PT, R39, 0x31, PT ;  /* 0x000000312700780c */ /* 0x000fe20003f64270 */
        /* <DEDUP_REMOVED lines=12> */
[----:B------:R-:W-:Y:S02]  /*6060*/  FSEL R172, R36, -INF , P2 ;  /* 0xff80000024ac7808 */ /* 0x000fe40001000000 */
[----:B------:R-:W-:Y:S02]  /*6070*/  ISETP.GT.AND P2, PT, R39, 0x28, PT ;  /* 0x000000282700780c */ /* 0x000fe40003f44270 */
[----:B------:R-:W-:Y:S01]  /*6080*/  FMNMX.FTZ R5, R172, R5, !PT ;  /* 0x00000005ac057209 */ /* 0x000fe20007810000 */
[----:B------:R-:W-:Y:S01]  /*6090*/  HGMMA.64x128x16.F32.BF16 R88, R168, gdesc[UR12].tnspB, R88, gsb0 ;  /* 0x41e0000ca8587df0 */ /* 0x000fe20008001858 */
[----:B------:R-:W-:Y:S01]  /*60a0*/  UIADD3 UR14, UR5, 0x200, URZ ;  /* 0x00000200050e7890 */ /* 0x000fe2000fffe03f */
[----:B------:R-:W-:Y:S01]  /*60b0*/  FSEL R174, R44, -INF , P2 ;  /* 0xff8000002cae7808 */ /* 0x000fe20001000000 */
[----:B------:R-:W-:Y:S01]  /*60c0*/  UMOV UR15, 0x40000040 ;  /* 0x40000040000f7882 */ /* 0x000fe20000000000 */
[----:B------:R-:W-:-:S02]  /*60d0*/  FMNMX.FTZ R5, R198, R5, !PT ;  /* 0x00000005c6057209 */ /* 0x000fc40007810000 */
[C---:B------:R-:W-:Y:S02]  /*60e0*/  ISETP.GT.AND P2, PT, R39.reuse, 0x30, PT ;  /* 0x000000302700780c */ /* 0x040fe40003f44270 */
[----:B------:R-:W-:Y:S01]  /*60f0*/  FMNMX.FTZ R35, R174, R5, !PT ;  /* 0x00000005ae237209 */ /* 0x000fe20007810000 */
[----:B------:R-:W-:Y:S01]  /*6100*/  FMUL.FTZ R5, R72, UR7 ;  /* 0x0000000748057c20 */ /* 0x000fe20008410000 */
[----:B------:R-:W-:Y:S02]  /*6110*/  FSEL R194, R48, -INF , P2 ;  /* 0xff80000030c27808 */ /* 0x000fe40001000000 */
[----:B------:R-:W-:Y:S02]  /*6120*/  FMNMX.FTZ R35, R196, R35, !PT ;  /* 0x00000023c4237209 */ /* 0x000fe40007810000 */
[----:B------:R-:W-:Y:S01]  /*6130*/  ISETP.GT.AND P2, PT, R39, 0x38, PT ;  /* 0x000000382700780c */ /* 0x000fe20003f44270 */
[----:B------:R-:W0:Y:S01]  /*6140*/  MUFU.TANH R5, R5 ;  /* 0x0000000500057308 */ /* 0x000e220000002400 */
[----:B------:R-:W-:Y:S01]  /*6150*/  FMNMX.FTZ R35, R194, R35, !PT ;  /* 0x00000023c2237209 */ /* 0x000fe20007810000 */
[----:B------:R-:W-:-:S02]  /*6160*/  WARPGROUP.DEPBAR.LE gsb0, 0x0 ;  /* 0x00008000000079c5 */ /* 0x000fc40000010000 */
[----:B------:R-:W-:Y:S01]  /*6170*/  WARPGROUP.ARRIVE ;  /* 0x00000000000079c5 */ /* 0x000fe20000000000 */
[----:B------:R-:W-:Y:S01]  /*6180*/  FSEL R170, R49, -INF , P3 ;  /* 0xff80000031aa7808 */ /* 0x000fe20001800000 */
[----:B------:R-:W-:Y:S01]  /*6190*/  FMUL.FTZ R49, R67, UR7 ;  /* 0x0000000743317c20 */ /* 0x000fe20008410000 */
[----:B------:R-:W-:Y:S01]  /*61a0*/  ISETP.GT.AND P3, PT, R39, 0x39, PT ;  /* 0x000000392700780c */ /* 0x000fe20003f64270 */
[----:B------:R-:W-:Y:S01]  /*61b0*/  FMUL.FTZ R67, R87, UR7 ;  /* 0x0000000757437c20 */ /* 0x000fe20008410000 */
[----:B------:R-:W-:Y:S01]  /*61c0*/  FSEL R168, R52, -INF , P2 ;  /* 0xff80000034a87808 */ /* 0x000fe20001000000 */
[----:B------:R-:W-:Y:S01]  /*61d0*/  HGMMA.64x128x16.F32.BF16 R88, R164, gdesc[UR12].tnspB, R88, gsb0 ;  /* 0x41e0000ca4587df0 */ /* 0x000fe20008001858 */
[----:B------:R-:W-:Y:S01]  /*61e0*/  FMNMX.FTZ R35, R170, R35, !PT ;  /* 0x00000023aa237209 */ /* 0x000fe20007810000 */
[----:B------:R-:W-:Y:S01]  /*61f0*/  UIADD3 UR14, UR5, 0x280, URZ ;  /* 0x00000280050e7890 */ /* 0x000fe2000fffe03f */
[----:B------:R-:W-:Y:S01]  /*6200*/  ISETP.GT.AND P2, PT, R39, 0x40, PT ;  /* 0x000000402700780c */ /* 0x000fe20003f44270 */
[----:B------:R-:W-:Y:S01]  /*6210*/  UMOV UR15, 0x40000040 ;  /* 0x40000040000f7882 */ /* 0x000fe20000000000 */
[----:B------:R-:W-:Y:S01]  /*6220*/  FSEL R72, R53, -INF , P3 ;  /* 0xff80000035487808 */ /* 0x000fe20001800000 */
[----:B------:R-:W1:Y:S01]  /*6230*/  MUFU.TANH R52, R73 ;  /* 0x0000004900347308 */ /* 0x000e620000002400 */
[----:B------:R-:W-:Y:S01]  /*6240*/  FMNMX.FTZ R35, R168, R35, !PT ;  /* 0x00000023a8237209 */ /* 0x000fe20007810000 */
[----:B------:R-:W-:Y:S01]  /*6250*/  FMUL.FTZ R53, R71, UR7 ;  /* 0x0000000747357c20 */ /* 0x000fe20008410000 */
[----:B------:R-:W-:-:S02]  /*6260*/  ISETP.GT.AND P3, PT, R39, 0x41, PT ;  /* 0x000000412700780c */ /* 0x000fc40003f64270 */
[----:B------:R-:W-:Y:S02]  /*6270*/  FSEL R68, R56, -INF , P2 ;  /* 0xff80000038447808 */ /* 0x000fe40001000000 */
[----:B------:R-:W-:Y:S01]  /*6280*/  FMNMX.FTZ R35, R72, R35, !PT ;  /* 0x0000002348237209 */ /* 0x000fe20007810000 */
[----:B------:R-:W2:Y:S01]  /*6290*/  MUFU.TANH R56, R77 ;  /* 0x0000004d00387308 */ /* 0x000ea20000002400 */
[----:B------:R-:W-:Y:S02]  /*62a0*/  ISETP.GT.AND P2, PT, R39, 0x48, PT ;  /* 0x000000482700780c */ /* 0x000fe40003f44270 */
[----:B------:R-:W-:Y:S01]  /*62b0*/  FSEL R36, R57, -INF , P3 ;  /* 0xff80000039247808 */ /* 0x000fe20001800000 */
[----:B------:R-:W-:Y:S01]  /*62c0*/  FMUL.FTZ R57, R75, UR7 ;  /* 0x000000074b397c20 */ /* 0x000fe20008410000 */
[----:B------:R-:W-:Y:S02]  /*62d0*/  FMNMX.FTZ R35, R68, R35, !PT ;  /* 0x0000002344237209 */ /* 0x000fe40007810000 */
[----:B------:R-:W-:Y:S01]  /*62e0*/  ISETP.GT.AND P3, PT, R39, 0x49, PT ;  /* 0x000000492700780c */ /* 0x000fe20003f64270 */
[----:B------:R-:W3:Y:S01]  /*62f0*/  MUFU.TANH R49, R49 ;  /* 0x0000003100317308 */ /* 0x000ee20000002400 */
[----:B------:R-:W-:-:S02]  /*6300*/  FSEL R38, R38, -INF , P2 ;  /* 0xff80000026267808 */ /* 0x000fc40001000000 */
[----:B------:R-:W-:Y:S02]  /*6310*/  FMNMX.FTZ R35, R36, R35, !PT ;  /* 0x0000002324237209 */ /* 0x000fe40007810000 */
[C---:B------:R-:W-:Y:S02]  /*6320*/  ISETP.GT.AND P2, PT, R39.reuse, 0x50, PT ;  /* 0x000000502700780c */ /* 0x040fe40003f44270 */
[----:B------:R-:W-:Y:S01]  /*6330*/  FSEL R40, R40, -INF , P3 ;  /* 0xff80000028287808 */ /* 0x000fe20001800000 */
[----:B------:R-:W4:Y:S01]  /*6340*/  MUFU.TANH R53, R53 ;  /* 0x0000003500357308 */ /* 0x000f220000002400 */
[----:B------:R-:W-:Y:S02]  /*6350*/  FMNMX.FTZ R35, R38, R35, !PT ;  /* 0x0000002326237209 */ /* 0x000fe40007810000 */
[----:B------:R-:W-:Y:S02]  /*6360*/  ISETP.GT.AND P3, PT, R39, 0x51, PT ;  /* 0x000000512700780c */ /* 0x000fe40003f64270 */
[----:B------:R-:W-:-:S02]  /*6370*/  FSEL R42, R42, -INF , P2 ;  /* 0xff8000002a2a7808 */ /* 0x000fc40001000000 */
[----:B------:R-:W-:Y:S01]  /*6380*/  FMNMX.FTZ R35, R40, R35, !PT ;  /* 0x0000002328237209 */ /* 0x000fe20007810000 */
[----:B------:R-:W5:Y:S01]  /*6390*/  MUFU.TANH R57, R57 ;  /* 0x0000003900397308 */ /* 0x000f620000002400 */
[----:B------:R-:W-:Y:S02]  /*63a0*/  ISETP.GT.AND P2, PT, R39, 0x58, PT ;  /* 0x000000582700780c */ /* 0x000fe40003f44270 */
[----:B------:R-:W-:Y:S01]  /*63b0*/  FSEL R44, R65, -INF , P3 ;  /* 0xff800000412c7808 */ /* 0x000fe20001800000 */
[----:B------:R-:W-:Y:S01]  /*63c0*/  FMUL.FTZ R65, R86, UR7 ;  /* 0x0000000756417c20 */ /* 0x000fe20008410000 */
[----:B------:R-:W-:Y:S02]  /*63d0*/  FMNMX.FTZ R35, R42, R35, !PT ;  /* 0x000000232a237209 */ /* 0x000fe40007810000 */
[----:B------:R-:W-:Y:S01]  /*63e0*/  ISETP.GT.AND P3, PT, R39, 0x59, PT ;  /* 0x000000592700780c */ /* 0x000fe20003f64270 */
[----:B------:R-:W-:Y:S01]  /*63f0*/  MUFU.TANH R67, R67 ;  /* 0x0000004300437308 */ /* 0x000fe20000002400 */
[----:B------:R-:W-:-:S02]  /*6400*/  FSEL R46, R46, -INF , P2 ;  /* 0xff8000002e2e7808 */ /* 0x000fc40001000000 */
[----:B------:R-:W-:Y:S02]  /*6410*/  FMNMX.FTZ R35, R44, R35, !PT ;  /* 0x000000232c237209 */ /* 0x000fe40007810000 */
[----:B------:R-:W-:Y:S02]  /*6420*/  ISETP.GT.AND P2, PT, R39, 0x60, PT ;  /* 0x000000602700780c */ /* 0x000fe40003f44270 */
[----:B------:R-:W-:Y:S01]  /*6430*/  FSEL R48, R69, -INF , P3 ;  /* 0xff80000045307808 */ /* 0x000fe20001800000 */
[C---:B------:R-:W-:Y:S01]  /*6440*/  VIADD R69, R39.reuse, 0x8 ;  /* 0x0000000827457836 */ /* 0x040fe20000000000 */
[----:B------:R-:W-:Y:S01]  /*6450*/  FMNMX.FTZ R35, R46, R35, !PT ;  /* 0x000000232e237209 */ /* 0x000fe20007810000 */
[----:B------:R-:W5:Y:S01]  /*6460*/  MUFU.TANH R65, R65 ;  /* 0x0000004100417308 */ /* 0x000f620000002400 */
[----:B------:R-:W-:Y:S02]  /*6470*/  ISETP.GT.AND P3, PT, R39, 0x61, PT ;  /* 0x000000612700780c */ /* 0x000fe40003f64270 */
[----:B0-----:R-:W-:-:S02]  /*6480*/  FSEL R50, R5, -INF , P2 ;  /* 0xff80000005327808 */ /* 0x001fc40001000000 */
[----:B------:R-:W-:Y:S01]  /*6490*/  FMNMX.FTZ R35, R48, R35, !PT ;  /* 0x0000002330237209 */ /* 0x000fe20007810000 */
[----:B------:R-:W0:Y:S01]  /*64a0*/  LDC R5, c[0x0][0x988] ;  /* 0x00026200ff057b82 */ /* 0x000e220000000800 */
[C---:B------:R-:W-:Y:S02]  /*64b0*/  ISETP.GT.AND P2, PT, R39.reuse, 0x68, PT ;  /* 0x000000682700780c */ /* 0x040fe40003f44270 */
[----:B-1----:R-:W-:Y:S02]  /*64c0*/  FSEL R52, R52, -INF , P3 ;  /* 0xff80000034347808 */ /* 0x002fe40001800000 */
[----:B------:R-:W-:Y:S02]  /*64d0*/  FMNMX.FTZ R35, R50, R35, !PT ;  /* 0x0000002332237209 */ /* 0x000fe40007810000 */
[----:B------:R-:W-:Y:S02]  /*64e0*/  ISETP.GT.AND P3, PT, R39, 0x69, PT ;  /* 0x000000692700780c */ /* 0x000fe40003f64270 */
[----:B------:R-:W-:-:S02]  /*64f0*/  FSEL R54, R54, -INF , P2 ;  /* 0xff80000036367808 */ /* 0x000fc40001000000 */
[----:B------:R-:W-:Y:S02]  /*6500*/  FMNMX.FTZ R35, R52, R35, !PT ;  /* 0x0000002334237209 */ /* 0x000fe40007810000 */
[C---:B------:R-:W-:Y:S02]  /*6510*/  ISETP.GT.AND P2, PT, R39.reuse, 0x70, PT ;  /* 0x000000702700780c */ /* 0x040fe40003f44270 */
[----:B--2---:R-:W-:Y:S02]  /*6520*/  FSEL R56, R56, -INF , P3 ;  /* 0xff80000038387808 */ /* 0x004fe40001800000 */
[----:B------:R-:W-:Y:S02]  /*6530*/  FMNMX.FTZ R35, R54, R35, !PT ;  /* 0x0000002336237209 */ /* 0x000fe40007810000 */
[----:B------:R-:W-:Y:S02]  /*6540*/  ISETP.GT.AND P3, PT, R39, 0x71, PT ;  /* 0x000000712700780c */ /* 0x000fe40003f64270 */
[----:B------:R-:W-:-:S02]  /*6550*/  FSEL R62, R80, -INF , P2 ;  /* 0xff800000503e7808 */ /* 0x000fc40001000000 */
[----:B------:R-:W-:Y:S02]  /*6560*/  FMNMX.FTZ R35, R56, R35, !PT ;  /* 0x0000002338237209 */ /* 0x000fe40007810000 */
[C---:B------:R-:W-:Y:S02]  /*6570*/  ISETP.GT.AND P2, PT, R39.reuse, 0x78, PT ;  /* 0x000000782700780c */ /* 0x040fe40003f44270 */
[----:B------:R-:W-:Y:S02]  /*6580*/  FSEL R60, R60, -INF , P3 ;  /* 0xff8000003c3c7808 */ /* 0x000fe40001800000 */
[----:B------:R-:W-:Y:S02]  /*6590*/  FMNMX.FTZ R35, R62, R35, !PT ;  /* 0x000000233e237209 */ /* 0x000fe40007810000 */
[----:B------:R-:W-:Y:S02]  /*65a0*/  ISETP.GT.AND P3, PT, R39, 0x79, PT ;  /* 0x000000792700780c */ /* 0x000fe40003f64270 */
[----:B------:R-:W-:-:S02]  /*65b0*/  FSEL R64, R64, -INF , P2 ;  /* 0xff80000040407808 */ /* 0x000fc40001000000 */
[----:B------:R-:W-:Y:S02]  /*65c0*/  FMNMX.FTZ R35, R60, R35, !PT ;  /* 0x000000233c237209 */ /* 0x000fe40007810000 */
[C---:B------:R-:W-:Y:S02]  /*65d0*/  ISETP.GT.AND P5, PT, R69.reuse, RZ, PT ;  /* 0x000000ff4500720c */ /* 0x040fe40003fa4270 */
[----:B------:R-:W-:Y:S02]  /*65e0*/  FSEL R58, R58, -INF , P3 ;  /* 0xff8000003a3a7808 */ /* 0x000fe40001800000 */
[----:B------:R-:W-:Y:S02]  /*65f0*/  FMNMX.FTZ R35, R64, R35, !PT ;  /* 0x0000002340237209 */ /* 0x000fe40007810000 */
[----:B------:R-:W-:Y:S02]  /*6600*/  ISETP.GT.AND P6, PT, R69, 0x1, PT ;  /* 0x000000014500780c */ /* 0x000fe40003fc4270 */
[----:B------:R-:W-:-:S02]  /*6610*/  FSEL R0, R0, -INF , P5 ;  /* 0xff80000000007808 */ /* 0x000fc40002800000 */
[----:B------:R-:W-:Y:S02]  /*6620*/  FMNMX.FTZ R35, R58, R35, !PT ;  /* 0x000000233a237209 */ /* 0x000fe40007810000 */
[C---:B------:R-:W-:Y:S02]  /*6630*/  ISETP.GT.AND P3, PT, R69.reuse, 0x8, PT ;  /* 0x000000084500780c */ /* 0x040fe40003f64270 */
[----:B------:R-:W-:Y:S01]  /*6640*/  FSEL R70, R2, -INF , P6 ;  /* 0xff80000002467808 */ /* 0x000fe20003000000 */
[----:B------:R-:W1:Y:S01]  /*6650*/  SHFL.BFLY PT, R10, R35, 0x2, 0x1f ;  /* 0x0c401f00230a7f89 */ /* 0x000e6200000e0000 */
        /* <DEDUP_REMOVED lines=10> */
[C---:B------:R-:W-:Y:S02]  /*6700*/  ISETP.GT.AND P3, PT, R69.reuse, 0x18, PT ;  /* 0x000000184500780c */ /* 0x040fe40003f64270 */
[----:B------:R-:W-:Y:S02]  /*6710*/  FSEL R20, R20, -INF , P6 ;  /* 0xff80000014147808 */ /* 0x000fe40003000000 */
[----:B------:R-:W-:Y:S02]  /*6720*/  FMNMX.FTZ R71, R74, R71, !PT ;  /* 0x000000474a477209 */ /* 0x000fe40007810000 */
[----:B------:R-:W-:Y:S01]  /*6730*/  ISETP.GT.AND P4, PT, R69, 0x19, PT ;  /* 0x000000194500780c */ /* 0x000fe20003f84270 */
[----:B------:R-:W-:Y:S02]  /*6740*/  WARPGROUP.DEPBAR.LE gsb0, 0x0 ;  /* 0x00008000000079c5 */ /* 0x000fe40000010000 */
[----:B------:R-:W-:Y:S01]  /*6750*/  WARPGROUP.ARRIVE ;  /* 0x00000000000079c5 */ /* 0x000fe20000000000 */
[----:B------:R-:W-:-:S02]  /*6760*/  FSEL R76, R21, -INF , P3 ;  /* 0xff800000154c7808 */ /* 0x000fc40001800000 */
[----:B------:R-:W-:Y:S02]  /*6770*/  FMNMX.FTZ R71, R20, R71, !PT ;  /* 0x0000004714477209 */ /* 0x000fe40007810000 */
[----:B------:R-:W-:Y:S01]  /*6780*/  ISETP.GT.AND P5, PT, R69, 0x20, PT ;  /* 0x000000204500780c */ /* 0x000fe20003fa4270 */
[----:B------:R-:W-:Y:S01]  /*6790*/  HGMMA.64x128x16.F32.BF16 R88, R160, gdesc[UR12].tnspB, R88, gsb0 ;  /* 0x41e0000ca0587df0 */ /* 0x000fe20008001858 */
[----:B------:R-:W-:Y:S01]  /*67a0*/  FSEL R24, R24, -INF , P4 ;  /* 0xff80000018187808 */ /* 0x000fe20002000000 */
[----:B------:R-:W-:Y:S01]  /*67b0*/  UIADD3 UR14, UR5, 0x300, URZ ;  /* 0x00000300050e7890 */ /* 0x000fe2000fffe03f */
[----:B------:R-:W-:Y:S01]  /*67c0*/  FMNMX.FTZ R71, R76, R71, !PT ;  /* 0x000000474c477209 */ /* 0x000fe20007810000 */
[----:B------:R-:W-:Y:S01]  /*67d0*/  UMOV UR15, 0x40000040 ;  /* 0x40000040000f7882 */ /* 0x000fe20000000000 */
[----:B-1----:R-:W-:Y:S02]  /*67e0*/  FMNMX.FTZ R37, R35, R10, !PT ;  /* 0x0000000a23257209 */ /* 0x002fe40007810000 */
[----:B------:R-:W-:-:S02]  /*67f0*/  ISETP.GT.AND P6, PT, R69, 0x21, PT ;  /* 0x000000214500780c */ /* 0x000fc40003fc4270 */
[----:B------:R-:W-:Y:S01]  /*6800*/  FSEL R78, R25, -INF , P5 ;  /* 0xff800000194e7808 */ /* 0x000fe20002800000 */
[----:B------:R-:W1:Y:S01]  /*6810*/  SHFL.BFLY PT, R10, R37, 0x1, 0x1f ;  /* 0x0c201f00250a7f89 */ /* 0x000e6200000e0000 */
[----:B------:R-:W-:Y:S02]  /*6820*/  FMNMX.FTZ R71, R24, R71, !PT ;  /* 0x0000004718477209 */ /* 0x000fe40007810000 */
[C---:B------:R-:W-:Y:S02]  /*6830*/  ISETP.GT.AND P3, PT, R69.reuse, 0x28, PT ;  /* 0x000000284500780c */ /* 0x040fe40003f64270 */
[----:B------:R-:W-:Y:S02]  /*6840*/  FSEL R26, R26, -INF , P6 ;  /* 0xff8000001a1a7808 */ /* 0x000fe40003000000 */
[----:B------:R-:W-:Y:S02]  /*6850*/  FMNMX.FTZ R71, R78, R71, !PT ;  /* 0x000000474e477209 */ /* 0x000fe40007810000 */
[----:B------:R-:W-:-:S02]  /*6860*/  ISETP.GT.AND P4, PT, R69, 0x29, PT ;  /* 0x000000294500780c */ /* 0x000fc40003f84270 */
[----:B------:R-:W-:Y:S02]  /*6870*/  FSEL R80, R27, -INF , P3 ;  /* 0xff8000001b507808 */ /* 0x000fe40001800000 */
        /* <DEDUP_REMOVED lines=13> */
[----:B-1----:R-:W-:Y:S02]  /*6950*/  FMNMX.FTZ R10, R37, R10, !PT ;  /* 0x0000000a250a7209 */ /* 0x002fe40007810000 */
[----:B------:R-:W-:Y:S02]  /*6960*/  ISETP.GT.AND P5, PT, R69, 0x40, PT ;  /* 0x000000404500780c */ /* 0x000fe40003fa4270 */
[----:B------:R-:W-:Y:S01]  /*6970*/  FSEL R164, R32, -INF , P4 ;  /* 0xff80000020a47808 */ /* 0x000fe20002000000 */
[----:B0-----:R-:W-:Y:S01]  /*6980*/  FMUL.FTZ R37, R10, R5 ;  /* 0x000000050a257220 */ /* 0x001fe20000410000 */
[----:B------:R-:W-:-:S02]  /*6990*/  FMNMX.FTZ R71, R86, R71, !PT ;  /* 0x0000004756477209 */ /* 0x000fc40007810000 */
[----:B------:R-:W-:Y:S02]  /*69a0*/  ISETP.GT.AND P6, PT, R69, 0x41, PT ;  /* 0x000000414500780c */ /* 0x000fe40003fc4270 */
[----:B------:R-:W-:Y:S02]  /*69b0*/  FSEL R32, R33, -INF , P5 ;  /* 0xff80000021207808 */ /* 0x000fe40002800000 */
[----:B------:R-:W-:Y:S02]  /*69c0*/  FMNMX.FTZ R71, R164, R71, !PT ;  /* 0x00000047a4477209 */ /* 0x000fe40007810000 */
[----:B------:R-:W-:Y:S02]  /*69d0*/  FSETP.NEU.FTZ.AND P2, PT, R10, -INF , PT ;  /* 0xff8000000a00780b */ /* 0x000fe40003f5d000 */
[----:B------:R-:W-:Y:S02]  /*69e0*/  ISETP.GT.AND P3, PT, R69, 0x48, PT ;  /* 0x000000484500780c */ /* 0x000fe40003f64270 */
[----:B------:R-:W-:-:S02]  /*69f0*/  FSEL R34, R34, -INF , P6 ;  /* 0xff80000022227808 */ /* 0x000fc40003000000 */
        /* <DEDUP_REMOVED lines=21> */
[----:B---3--:R-:W-:Y:S01]  /*6b50*/  FSEL R198, R49, -INF , P6 ;  /* 0xff80000031c67808 */ /* 0x008fe20003000000 */
        /* <DEDUP_REMOVED lines=11> */
[----:B----4-:R-:W-:Y:S01]  /*6c10*/  FSEL R168, R53, -INF , P4 ;  /* 0xff80000035a87808 */ /* 0x010fe20002000000 */
        /* <DEDUP_REMOVED lines=11> */
[----:B-----5:R-:W-:Y:S01]  /*6cd0*/  FSEL R72, R57, -INF , P6 ;  /* 0xff80000039487808 */ /* 0x020fe20003000000 */
        /* <DEDUP_REMOVED lines=16> */
[----:B------:R-:W-:Y:S01]  /*6de0*/  FFMA.FTZ R58, R58, R5, -R37 ;  /* 0x000000053a3a7223 */ /* 0x000fe20000010825 */
[----:B------:R-:W-:Y:S01]  /*6df0*/  FSEL R206, R61, -INF , P5 ;  /* 0xff8000003dce7808 */ /* 0x000fe20002800000 */
[----:B------:R-:W-:Y:S01]  /*6e00*/  MUFU.EX2 R35, R35 ;  /* 0x0000002300237308 */ /* 0x000fe20000000800 */
[----:B------:R-:W-:-:S02]  /*6e10*/  FMNMX.FTZ R71, R68, R71, !PT ;  /* 0x0000004744477209 */ /* 0x000fc40007810000 */
[----:B------:R-:W-:Y:S02]  /*6e20*/  ISETP.GT.AND P3, PT, R69, 0x78, PT ;  /* 0x000000784500780c */ /* 0x000fe40003f64270 */
[----:B------:R-:W-:Y:S01]  /*6e30*/  FSEL R208, R63, -INF , P6 ;  /* 0xff8000003fd07808 */ /* 0x000fe20003000000 */
[----:B------:R-:W-:Y:S02]  /*6e40*/  WARPGROUP.DEPBAR.LE gsb0, 0x0 ;  /* 0x00008000000079c5 */ /* 0x000fe40000010000 */
[----:B------:R-:W-:Y:S01]  /*6e50*/  WARPGROUP.ARRIVE ;  /* 0x00000000000079c5 */ /* 0x000fe20000000000 */
[----:B------:R-:W-:Y:S01]  /*6e60*/  FMNMX.FTZ R71, R206, R71, !PT ;  /* 0x00000047ce477209 */ /* 0x000fe20007810000 */
[-CC-:B------:R-:W-:Y:S01]  /*6e70*/  FFMA.FTZ R162, R46, R5.reuse, -R37.reuse ;  /* 0x000000052ea27223 */ /* 0x180fe20000010825 */
[----:B------:R-:W-:Y:S01]  /*6e80*/  ISETP.GT.AND P4, PT, R69, 0x79, PT ;  /* 0x000000794500780c */ /* 0x000fe20003f84270 */
[----:B------:R-:W-:Y:S01]  /*6e90*/  FFMA.FTZ R46, R62, R5, -R37 ;  /* 0x000000053e2e7223 */ /* 0x000fe20000010825 */
[----:B------:R-:W-:Y:S01]  /*6ea0*/  FSEL R160, R65, -INF , P3 ;  /* 0xff80000041a07808 */ /* 0x000fe20001800000 */
[----:B------:R-:W-:Y:S01]  /*6eb0*/  HGMMA.64x128x16.F32.BF16 R88, R156, gdesc[UR12].tnspB, R88, gsb0 ;  /* 0x41e0000c9c587df0 */ /* 0x000fe20008001858 */
[----:B------:R-:W-:Y:S01]  /*6ec0*/  FMNMX.FTZ R71, R208, R71, !PT ;  /* 0x00000047d0477209 */ /* 0x000fe20007810000 */
[----:B------:R-:W-:Y:S01]  /*6ed0*/  UIADD3 UR14, UR5, 0x380, URZ ;  /* 0x00000380050e7890 */ /* 0x000fe2000fffe03f */
[----:B------:R-:W-:Y:S01]  /*6ee0*/  FSEL R210, R67, -INF , P4 ;  /* 0xff80000043d27808 */ /* 0x000fe20002000000 */
[----:B------:R-:W-:Y:S01]  /*6ef0*/  UMOV UR15, 0x40000040 ;  /* 0x40000040000f7882 */ /* 0x000fe20000000000 */
[----:B------:R-:W-:Y:S01]  /*6f00*/  FMNMX.FTZ R71, R160, R71, !PT ;  /* 0x00000047a0477209 */ /* 0x000fe20007810000 */
[----:B------:R-:W-:Y:S01]  /*6f10*/  MUFU.EX2 R180, R180 ;  /* 0x000000b400b47308 */ /* 0x000fe20000000800 */
[----:B------:R-:W-:-:S02]  /*6f20*/  UMOV UR5, UR37 ;  /* 0x0000002500057c82 */ /* 0x000fc40008000000 */
[----:B------:R-:W-:-:S05]  /*6f30*/  FMNMX.FTZ R71, R210, R71, !PT ;  /* 0x00000047d2477209 */ /* 0x000fca0007810000 */
        /* <DEDUP_REMOVED lines=10> */
[----:B0-----:R-:W-:-:S02]  /*6fe0*/  FMNMX.FTZ R12, R2, R53, !PT ;  /* 0x00000035020c7209 */ /* 0x001fc40007810000 */
[----:B------:R-:W-:Y:S02]  /*6ff0*/  FSEL R2, R10, RZ, P2 ;  /* 0x000000ff0a027208 */ /* 0x000fe40001000000 */
[C---:B------:R-:W-:Y:S01]  /*7000*/  FSETP.NEU.FTZ.AND P2, PT, R12.reuse, -INF , PT ;  /* 0xff8000000c00780b */ /* 0x040fe20003f5d000 */
[-C--:B------:R-:W-:Y:S02]  /*7010*/  FMUL.FTZ R37, R12, R5.reuse ;  /* 0x000000050c257220 */ /* 0x080fe40000410000 */
[----:B------:R-:W-:Y:S01]  /*7020*/  MUFU.EX2 R25, R25 ;  /* 0x0000001900197308 */ /* 0x000fe20000000800 */
[----:B------:R-:W-:Y:S02]  /*7030*/  FADD.FTZ R2, -R2, R11 ;  /* 0x0000000b02027221 */ /* 0x000fe40000010100 */
[----:B------:R-:W-:Y:S02]  /*7040*/  FSEL R37, R37, RZ, P2 ;  /* 0x000000ff25257208 */ /* 0x000fe40001000000 */
[----:B------:R-:W-:-:S03]  /*7050*/  FMUL.FTZ R2, R2, R5 ;  /* 0x0000000502027220 */ /* 0x000fc60000410000 */
[----:B------:R-:W-:Y:S01]  /*7060*/  MUFU.EX2 R174, R174 ;  /* 0x000000ae00ae7308 */ /* 0x000fe20000000800 */
[-CC-:B------:R-:W-:Y:S01]  /*7070*/  FFMA.FTZ R181, R0, R5.reuse, -R37.reuse ;  /* 0x0000000500b57223 */ /* 0x180fe20000010825 */
[----:B------:R-:W-:Y:S01]  /*7080*/  FSEL R0, R12, RZ, P2 ;  /* 0x000000ff0c007208 */ /* 0x000fe20001000000 */
[-CC-:B------:R-:W-:Y:S01]  /*7090*/  FFMA.FTZ R50, R70, R5.reuse, -R37.reuse ;  /* 0x0000000546327223 */ /* 0x180fe20000010825 */
[-CC-:B------:R-:W-:Y:S01]  /*70a0*/  FFMA.FTZ R183, R66, R5.reuse, -R37.reuse ;  /* 0x0000000542b77223 */ /* 0x180fe20000010825 */
[-CC-:B------:R-:W-:Y:S01]  /*70b0*/  FFMA.FTZ R14, R14, R5.reuse, -R37.reuse ;  /* 0x000000050e0e7223 */ /* 0x180fe20000010825 */
[-C--:B------:R-:W-:Y:S01]  /*70c0*/  FFMA.FTZ R177, R74, R5.reuse, -R37 ;  /* 0x000000054ab17223 */ /* 0x080fe20000010825 */
[----:B------:R-:W-:Y:S01]  /*70d0*/  FADD.FTZ R0, -R0, R13 ;  /* 0x0000000d00007221 */ /* 0x000fe20000010100 */
[----:B------:R-:W0:Y:S01]  /*70e0*/  MUFU.EX2 R2, R2 ;  /* 0x0000000200027308 */ /* 0x000e220000000800 */
[-CC-:B------:R-:W-:Y:S01]  /*70f0*/  FFMA.FTZ R20, R20, R5.reuse, -R37.reuse ;  /* 0x0000000514147223 */ /* 0x180fe20000010825 */
[-CC-:B------:R-:W-:Y:S01]  /*7100*/  FFMA.FTZ R165, R32, R5.reuse, -R37.reuse ;  /* 0x0000000520a57223 */ /* 0x180fe20000010825 */
[-C--:B------:R-:W-:Y:S01]  /*7110*/  FMUL.FTZ R0, R0, R5.reuse ;  /* 0x0000000500007220 */ /* 0x080fe20000410000 */
[-CC-:B------:R-:W-:Y:S01]  /*7120*/  FFMA.FTZ R179, R76, R5.reuse, -R37.reuse ;  /* 0x000000054cb37223 */ /* 0x180fe20000010825 */
[----:B------:R-:W-:Y:S01]  /*7130*/  FFMA.FTZ R32, R34, R5, -R37 ;  /* 0x0000000522207223 */ /* 0x000fe20000010825 */
[----:B------:R-:W-:-:S02]  /*7140*/  IMAD.U32 R34, RZ, RZ, UR8 ;  /* 0x00000008ff227e24 */ /* 0x000fc4000f8e00ff */
        /* <DEDUP_REMOVED lines=10> */
[----:B0-----:R-:W-:Y:S01]  /*71f0*/  FFMA.FTZ R13, R2, R4, R35 ;  /* 0x00000004020d7223 */ /* 0x001fe20000010023 */
[-CC-:B------:R-:W-:Y:S01]  /*7200*/  FFMA.FTZ R54, R164, R5.reuse, -R37.reuse ;  /* 0x00000005a4367223 */ /* 0x180fe20000010825 */
[-CC-:B------:R-:W-:Y:S01]  /*7210*/  FFMA.FTZ R167, R166, R5.reuse, -R37.reuse ;  /* 0x00000005a6a77223 */ /* 0x180fe20000010825 */
[-C--:B------:R-:W-:Y:S01]  /*7220*/  FFMA.FTZ R161, R196, R5.reuse, -R37 ;  /* 0x00000005c4a17223 */ /* 0x080fe20000010825 */
[----:B------:R-:W-:Y:S01]  /*7230*/  FADD.FTZ R13, R180, R13 ;  /* 0x0000000db40d7221 */ /* 0x000fe20000010000 */
        /* <DEDUP_REMOVED lines=11> */
[----:B------:R-:W-:Y:S01]  /*72f0*/  FADD.FTZ R4, R176, R13 ;  /* 0x0000000db0047221 */ /* 0x000fe20000010000 */
[----:B-1----:R-:W-:Y:S01]  /*7300*/  FFMA.FTZ R3, R0, R3, R181 ;  /* 0x0000000300037223 */ /* 0x002fe200000100b5 */
[C---:B------:R-:W-:Y:S01]  /*7310*/  F2FP.BF16.F32.PACK_AB R176, R15.reuse, R176 ;  /* 0x000000b00fb0723e */ /* 0x040fe200000010ff */
[----:B------:R-:W-:Y:S01]  /*7320*/  FFMA.FTZ R208, R208, R5, -R37 ;  /* 0x00000005d0d07223 */ /* 0x000fe20000010825 */
[----:B------:R-:W-:Y:S01]  /*7330*/  FADD.FTZ R13, R15, R4 ;  /* 0x000000040f0d7221 */ /* 0x000fe20000010000 */
[----:B------:R-:W-:-:S02]  /*7340*/  PLOP3.LUT P2, PT, PT, PT, UP0, 0x80, 0x0 ;  /* 0x000000000000781c */ /* 0x000fc40003f4f008 */
[----:B------:R-:W1:Y:S01]  /*7350*/  MUFU.EX2 R14, R14 ;  /* 0x0000000e000e7308 */ /* 0x000e620000000800 */
[----:B------:R-:W-:Y:S01]  /*7360*/  FADD.FTZ R4, R178, R13 ;  /* 0x0000000db2047221 */ /* 0x000fe20000010000 */
[----:B------:R-:W-:Y:S02]  /*7370*/  F2FP.BF16.F32.PACK_AB R180, R180, R35 ;  /* 0x00000023b4b4723e */ /* 0x000fe400000010ff */
[----:B------:R-:W-:Y:S01]  /*7380*/  F2FP.BF16.F32.PACK_AB R182, R39, R182 ;  /* 0x000000b627b6723e */ /* 0x000fe200000010ff */
[----:B------:R-:W-:Y:S01]  /*7390*/  FADD.FTZ R13, R21, R4 ;  /* 0x00000004150d7221 */ /* 0x000fe20000010000 */
[----:B0-----:R-:W-:Y:S01]  /*73a0*/  FADD.FTZ R4, R50, R3 ;  /* 0x0000000332047221 */ /* 0x001fe20000010000 */
[----:B------:R-:W-:Y:S01]  /*73b0*/  @!P1 VIADD R3, R34, 0x34840 ;  /* 0x0003484022039836 */ /* 0x000fe20000000000 */
[----:B------:R-:W-:Y:S01]  /*73c0*/  MUFU.EX2 R177, R177 ;  /* 0x000000b100b17308 */ /* 0x000fe20000000800 */
[----:B------:R-:W-:Y:S01]  /*73d0*/  FADD.FTZ R56, R172, R13 ;  /* 0x0000000dac387221 */ /* 0x000fe20000010000 */
[----:B--2---:R-:W-:Y:S01]  /*73e0*/  FADD.FTZ R13, R183, R4 ;  /* 0x00000004b70d7221 */ /* 0x004fe20000010000 */
[----:B------:R-:W-:Y:S01]  /*73f0*/  FFMA.FTZ R34, R194, R5, -R37 ;  /* 0x00000005c2227223 */ /* 0x000fe20000010825 */
[----:B------:R-:W-:Y:S01]  /*7400*/  @!P1 PRMT R3, RZ, 0x654, R3 ;  /* 0x00000654ff039816 */ /* 0x000fe20000000003 */
[----:B------:R-:W-:-:S02]  /*7410*/  WARPGROUP.DEPBAR.LE gsb0, 0x0 ;  /* 0x00008000000079c5 */ /* 0x000fc40000010000 */
[----:B------:R-:W-:Y:S01]  /*7420*/  WARPGROUP.ARRIVE ;  /* 0x00000000000079c5 */ /* 0x000fe20000000000 */
[----:B------:R-:W0:Y:S01]  /*7430*/  MUFU.EX2 R27, R27 ;  /* 0x0000001b001b7308 */ /* 0x000e220000000800 */
[----:B------:R-:W-:Y:S01]  /*7440*/  FADD.FTZ R53, R25, R56 ;  /* 0x0000003819357221 */ /* 0x000fe20000010000 */
[----:B-1----:R-:W-:Y:S01]  /*7450*/  FADD.FTZ R4, R14, R13 ;  /* 0x0000000d0e047221 */ /* 0x002fe20000010000 */
[----:B------:R-:W-:Y:S02]  /*7460*/  F2FP.BF16.F32.PACK_AB R178, R21, R178 ;  /* 0x000000b215b2723e */ /* 0x000fe400000010ff */
[----:B------:R-:W-:Y:S01]  /*7470*/  HGMMA.64x128x16.F32.BF16 R88, R152, gdesc[UR12].tnspB, R88, gsb0 ;  /* 0x41e0000c98587df0 */ /* 0x000fe20008001858 */
[----:B------:R-:W-:Y:S01]  /*7480*/  FADD.FTZ R56, R174, R53 ;  /* 0x00000035ae387221 */ /* 0x000fe20000010000 */
[----:B------:R-:W-:Y:S01]  /*7490*/  IMAD.U32 R53, RZ, RZ, UR9 ;  /* 0x00000009ff357e24 */ /* 0x000fe2000f8e00ff */
[----:B------:R-:W-:Y:S01]  /*74a0*/  MUFU.EX2 R20, R20 ;  /* 0x0000001400147308 */ /* 0x000fe20000000800 */
[----:B------:R-:W-:-:S02]  /*74b0*/  F2FP.BF16.F32.PACK_AB R172, R25, R172 ;  /* 0x000000ac19ac723e */ /* 0x000fc400000010ff */
[----:B------:R-:W-:Y:S01]  /*74c0*/  @!P1 VIADD R53, R53, 0x34860 ;  /* 0x0003486035359836 */ /* 0x000fe20000000000 */
[----:B------:R-:W-:Y:S02]  /*74d0*/  F2FP.BF16.F32.PACK_AB R181, R50, R181 ;  /* 0x000000b532b5723e */ /* 0x000fe400000010ff */
[----:B------:R-:W-:Y:S02]  /*74e0*/  F2FP.BF16.F32.PACK_AB R183, R14, R183 ;  /* 0x000000b70eb7723e */ /* 0x000fe400000010ff */
[----:B------:R-:W1:Y:S01]  /*74f0*/  MUFU.EX2 R28, R28 ;  /* 0x0000001c001c7308 */ /* 0x000e620000000800 */
[C---:B0-----:R-:W-:Y:S01]  /*7500*/  FADD.FTZ R13, R27.reuse, R56 ;  /* 0x000000381b0d7221 */ /* 0x041fe20000010000 */
[----:B------:R-:W-:Y:S01]  /*7510*/  @!P1 PRMT R53, RZ, 0x654, R53 ;  /* 0x00000654ff359816 */ /* 0x000fe20000000035 */
[----:B------:R-:W-:Y:S01]  /*7520*/  FFMA.FTZ R56, R198, R5, -R37 ;  /* 0x00000005c6387223 */ /* 0x000fe20000010825 */
[----:B------:R-:W-:-:S04]  /*7530*/  F2FP.BF16.F32.PACK_AB R174, R27, R174 ;  /* 0x000000ae1bae723e */ /* 0x000fc800000010ff */
[----:B------:R-:W-:Y:S08]  /*7540*/  MUFU.EX2 R179, R179 ;  /* 0x000000b300b37308 */ /* 0x000ff00000000800 */
[----:B------:R-:W0:Y:S08]  /*7550*/  MUFU.EX2 R29, R29 ;  /* 0x0000001d001d7308 */ /* 0x000e300000000800 */
[----:B------:R-:W-:Y:S08]  /*7560*/  MUFU.EX2 R24, R24 ;  /* 0x0000001800187308 */ /* 0x000ff00000000800 */
[----:B------:R-:W2:Y:S08]  /*7570*/  MUFU.EX2 R170, R170 ;  /* 0x000000aa00aa7308 */ /* 0x000eb00000000800 */
[----:B------:R-:W-:Y:S08]  /*7580*/  MUFU.EX2 R173, R173 ;  /* 0x000000ad00ad7308 */ /* 0x000ff00000000800 */
[----:B------:R-:W3:Y:S08]  /*7590*/  MUFU.EX2 R31, R31 ;  /* 0x0000001f001f7308 */ /* 0x000ef00000000800 */
[----:B------:R-:W-:Y:S08]  /*75a0*/  MUFU.EX2 R26, R26 ;  /* 0x0000001a001a7308 */ /* 0x000ff00000000800 */
[----:B------:R-:W4:Y:S08]  /*75b0*/  MUFU.EX2 R33, R33 ;  /* 0x0000002100217308 */ /* 0x000f300000000800 */
[----:B------:R1:W-:Y:S08]  /*75c0*/  MUFU.EX2 R11, R58 ;  /* 0x0000003a000b7308 */ /* 0x0003f00000000800 */
[----:B------:R-:W-:Y:S01]  /*75d0*/  MUFU.EX2 R175, R175 ;  /* 0x000000af00af7308 */ /* 0x000fe20000000800 */
[----:B-1----:R-:W-:-:S04]  /*75e0*/  FADD.FTZ R58, R28, R13 ;  /* 0x0000000d1c3a7221 */ /* 0x002fc80000010000 */
[----:B0-----:R-:W-:-:S03]  /*75f0*/  FADD.FTZ R13, R29, R58 ;  /* 0x0000003a1d0d7221 */ /* 0x001fc60000010000 */
[----:B------:R-:W0:Y:S01]  /*7600*/  MUFU.EX2 R36, R36 ;  /* 0x0000002400247308 */ /* 0x000e220000000800 */
[----:B--2---:R-:W-:Y:S01]  /*7610*/  FADD.FTZ R58, R170, R13 ;  /* 0x0000000daa3a7221 */ /* 0x004fe20000010000 */
[----:B---3--:R-:W-:-:S03]  /*7620*/  F2FP.BF16.F32.PACK_AB R170, R31, R170 ;  /* 0x000000aa1faa723e */ /* 0x008fc600000010ff */
[----:B------:R-:W-:-:S03]  /*7630*/  FADD.FTZ R58, R31, R58 ;  /* 0x0000003a1f3a7221 */ /* 0x000fc60000010000 */
[----:B------:R-:W-:Y:S01]  /*7640*/  MUFU.EX2 R52, R52 ;  /* 0x0000003400347308 */ /* 0x000fe20000000800 */
[----:B----4-:R-:W-:-:S07]  /*7650*/  FADD.FTZ R13, R33, R58 ;  /* 0x0000003a210d7221 */ /* 0x010fce0000010000 */
[----:B------:R-:W1:Y:S01]  /*7660*/  MUFU.EX2 R38, R38 ;  /* 0x0000002600267308 */ /* 0x000e620000000800 */
[C---:B0-----:R-:W-:Y:S01]  /*7670*/  FADD.FTZ R13, R36.reuse, R13 ;  /* 0x0000000d240d7221 */ /* 0x041fe20000010000 */
[----:B------:R-:W-:-:S06]  /*7680*/  F2FP.BF16.F32.PACK_AB R164, R36, R33 ;  /* 0x0000002124a4723e */ /* 0x000fcc00000010ff */
[----:B------:R-:W-:Y:S08]  /*7690*/  MUFU.EX2 R169, R169 ;  /* 0x000000a900a97308 */ /* 0x000ff00000000800 */
[----:B------:R-:W0:Y:S01]  /*76a0*/  MUFU.EX2 R41, R41 ;  /* 0x0000002900297308 */ /* 0x000e220000000800 */
[----:B-1----:R-:W-:-:S07]  /*76b0*/  FADD.FTZ R58, R38, R13 ;  /* 0x0000000d263a7221 */ /* 0x002fce0000010000 */
[----:B------:R-:W-:Y:S01]  /*76c0*/  MUFU.EX2 R30, R30 ;  /* 0x0000001e001e7308 */ /* 0x000fe20000000800 */
[----:B------:R-:W-:Y:S02]  /*76d0*/  WARPGROUP.DEPBAR.LE gsb0, 0x0 ;  /* 0x00008000000079c5 */ /* 0x000fe40000010000 */
[----:B------:R1:W-:Y:S05]  /*76e0*/  @!P1 SYNCS.ARRIVE.TRANS64.RED.A1T0 RZ, [R3+URZ], RZ ;  /* 0x000000ff03ff99a7 */ /* 0x0003ea000810043f */
[----:B------:R-:W2:Y:S01]  /*76f0*/  MUFU.EX2 R40, R40 ;  /* 0x0000002800287308 */ /* 0x000ea20000000800 */
[C---:B0-----:R-:W-:Y:S01]  /*7700*/  FADD.FTZ R13, R41.reuse, R58 ;  /* 0x0000003a290d7221 */ /* 0x041fe20000010000 */
[----:B------:R-:W-:Y:S01]  /*7710*/  F2FP.BF16.F32.PACK_AB R166, R41, R38 ;  /* 0x0000002629a6723e */ /* 0x000fe200000010ff */
[----:B-1----:R-:W-:Y:S01]  /*7720*/  FADD.FTZ R3, R177, R4 ;  /* 0x00000004b1037221 */ /* 0x002fe20000010000 */
[----:B------:R0:W-:Y:S01]  /*7730*/  @!P1 SYNCS.ARRIVE.TRANS64.RED.A1T0 RZ, [R53+URZ], RZ ;  /* 0x000000ff35ff99a7 */ /* 0x0001e2000810043f */
[----:B------:R-:W-:-:S03]  /*7740*/  F2FP.BF16.F32.PACK_AB R177, R20, R177 ;  /* 0x000000b114b1723e */ /* 0x000fc600000010ff */
[----:B------:R-:W-:Y:S01]  /*7750*/  MUFU.EX2 R171, R171 ;  /* 0x000000ab00ab7308 */ /* 0x000fe20000000800 */
[----:B------:R-:W-:-:S04]  /*7760*/  FADD.FTZ R4, R20, R3 ;  /* 0x0000000314047221 */ /* 0x000fc80000010000 */
[----:B------:R-:W-:Y:S01]  /*7770*/  FADD.FTZ R3, R179, R4 ;  /* 0x00000004b3037221 */ /* 0x000fe20000010000 */
[C---:B------:R-:W-:Y:S02]  /*7780*/  F2FP.BF16.F32.PACK_AB R179, R24.reuse, R179 ;  /* 0x000000b318b3723e */ /* 0x040fe400000010ff */
[----:B------:R-:W0:Y:S01]  /*7790*/  MUFU.EX2 R43, R43 ;  /* 0x0000002b002b7308 */ /* 0x000e220000000800 */
[----:B------:R-:W-:Y:S01]  /*77a0*/  FADD.FTZ R4, R24, R3 ;  /* 0x0000000318047221 */ /* 0x000fe20000010000 */
[----:B--2---:R-:W-:-:S03]  /*77b0*/  FADD.FTZ R58, R40, R13 ;  /* 0x0000000d283a7221 */ /* 0x004fc60000010000 */
[----:B------:R-:W-:Y:S01]  /*77c0*/  FADD.FTZ R3, R173, R4 ;  /* 0x00000004ad037221 */ /* 0x000fe20000010000 */
[C---:B------:R-:W-:Y:S02]  /*77d0*/  F2FP.BF16.F32.PACK_AB R173, R26.reuse, R173 ;  /* 0x000000ad1aad723e */ /* 0x040fe400000010ff */
[----:B------:R-:W1:Y:S01]  /*77e0*/  MUFU.EX2 R54, R54 ;  /* 0x0000003600367308 */ /* 0x000e620000000800 */
[----:B------:R-:W-:-:S04]  /*77f0*/  FADD.FTZ R4, R26, R3 ;  /* 0x000000031a047221 */ /* 0x000fc80000010000 */
[----:B------:R-:W-:Y:S01]  /*7800*/  FADD.FTZ R3, R175, R4 ;  /* 0x00000004af037221 */ /* 0x000fe20000010000 */
[C---:B------:R-:W-:Y:S02]  /*7810*/  F2FP.BF16.F32.PACK_AB R175, R52.reuse, R175 ;  /* 0x000000af34af723e */ /* 0x040fe400000010ff */
[----:B------:R-:W2:Y:S01]  /*7820*/  MUFU.EX2 R162, R162 ;  /* 0x000000a200a27308 */ /* 0x000ea20000000800 */
[----:B------:R-:W-:Y:S01]  /*7830*/  FADD.FTZ R4, R52, R3 ;  /* 0x0000000334047221 */ /* 0x000fe20000010000 */
[----:B0-----:R-:W-:-:S03]  /*7840*/  FADD.FTZ R53, R43, R58 ;  /* 0x0000003a2b357221 */ /* 0x001fc60000010000 */
[----:B------:R-:W-:Y:S01]  /*7850*/  FADD.FTZ R3, R169, R4 ;  /* 0x00000004a9037221 */ /* 0x000fe20000010000 */
[C---:B------:R-:W-:Y:S02]  /*7860*/  F2FP.BF16.F32.PACK_AB R169, R30.reuse, R169 ;  /* 0x000000a91ea9723e */ /* 0x040fe400000010ff */
[----:B------:R-:W0:Y:S01]  /*7870*/  MUFU.EX2 R165, R165 ;  /* 0x000000a500a57308 */ /* 0x000e220000000800 */
[----:B------:R-:W-:Y:S01]  /*7880*/  FADD.FTZ R4, R30, R3 ;  /* 0x000000031e047221 */ /* 0x000fe20000010000 */
[-CC-:B------:R-:W-:Y:S01]  /*7890*/  FFMA.FTZ R3, R160, R5.reuse, -R37.reuse ;  /* 0x00000005a0037223 */ /* 0x180fe20000010825 */
[----:B------:R-:W-:Y:S01]  /*78a0*/  FFMA.FTZ R37, R210, R5, -R37 ;  /* 0x00000005d2257223 */ /* 0x000fe20000010825 */
[----:B------:R-:W-:Y:S01]  /*78b0*/  F2FP.BF16.F32.PACK_AB R160, R43, R40 ;  /* 0x000000282ba0723e */ /* 0x000fe200000010ff */
[----:B------:R-:W-:Y:S01]  /*78c0*/  FADD.FTZ R13, R171, R4 ;  /* 0x00000004ab0d7221 */ /* 0x000fe20000010000 */
[C---:B-1----:R-:W-:Y:S02]  /*78d0*/  F2FP.BF16.F32.PACK_AB R171, R54.reuse, R171 ;  /* 0x000000ab36ab723e */ /* 0x042fe400000010ff */
[----:B------:R-:W1:Y:S01]  /*78e0*/  MUFU.EX2 R45, R45 ;  /* 0x0000002d002d7308 */ /* 0x000e620000000800 */
[----:B------:R-:W-:Y:S01]  /*78f0*/  FADD.FTZ R4, R54, R13 ;  /* 0x0000000d36047221 */ /* 0x000fe20000010000 */
[----:B--2---:R-:W-:-:S06]  /*7900*/  FADD.FTZ R58, R162, R53 ;  /* 0x00000035a23a7221 */ /* 0x004fcc0000010000 */
        /* <DEDUP_REMOVED lines=12> */
[----:B------:R-:W-:Y:S01]  /*79d0*/  MUFU.EX2 R44, R44 ;  /* 0x0000002c002c7308 */ /* 0x000fe20000000800 */
[C---:B--2---:R-:W-:Y:S01]  /*79e0*/  FADD.FTZ R15, R47.reuse, R58 ;  /* 0x0000003a2f0f7221 */ /* 0x044fe20000010000 */
[----:B------:R-:W-:-:S06]  /*79f0*/  F2FP.BF16.F32.PACK_AB R156, R47, R42 ;  /* 0x0000002a2f9c723e */ /* 0x000fcc00000010ff */
[----:B------:R-:W1:Y:S01]  /*7a00*/  MUFU.EX2 R161, R161 ;  /* 0x000000a100a17308 */ /* 0x000e620000000800 */
[C---:B0-----:R-:W-:Y:S01]  /*7a10*/  FADD.FTZ R4, R34.reuse, R13 ;  /* 0x0000000d22047221 */ /* 0x041fe20000010000 */
[----:B------:R-:W-:-:S06]  /*7a20*/  F2FP.BF16.F32.PACK_AB R167, R34, R167 ;  /* 0x000000a722a7723e */ /* 0x000fcc00000010ff */
[----:B------:R-:W0:Y:S08]  /*7a30*/  MUFU.EX2 R49, R49 ;  /* 0x0000003100317308 */ /* 0x000e300000000800 */
[----:B------:R-:W2:Y:S01]  /*7a40*/  MUFU.EX2 R56, R56 ;  /* 0x0000003800387308 */ /* 0x000ea20000000800 */
[----:B-1----:R-:W-:-:S07]  /*7a50*/  FADD.FTZ R13, R161, R4 ;  /* 0x00000004a10d7221 */ /* 0x002fce0000010000 */
[----:B------:R-:W-:Y:S01]  /*7a60*/  MUFU.EX2 R46, R46 ;  /* 0x0000002e002e7308 */ /* 0x000fe20000000800 */
[----:B0-----:R-:W-:-:S07]  /*7a70*/  F2FP.BF16.F32.PACK_AB R158, R49, R44 ;  /* 0x0000002c319e723e */ /* 0x001fce00000010ff */
[----:B------:R-:W0:Y:S01]  /*7a80*/  MUFU.EX2 R163, R163 ;  /* 0x000000a300a37308 */ /* 0x000e220000000800 */
[C---:B--2---:R-:W-:Y:S01]  /*7a90*/  FADD.FTZ R4, R56.reuse, R13 ;  /* 0x0000000d38047221 */ /* 0x044fe20000010000 */
[----:B------:R-:W-:-:S06]  /*7aa0*/  F2FP.BF16.F32.PACK_AB R161, R56, R161 ;  /* 0x000000a138a1723e */ /* 0x000fcc00000010ff */
[----:B------:R-:W1:Y:S08]  /*7ab0*/  MUFU.EX2 R51, R51 ;  /* 0x0000003300337308 */ /* 0x000e700000000800 */
[----:B------:R2:W3:Y:S01]  /*7ac0*/  MUFU.EX2 R55, R168 ;  /* 0x000000a800377308 */ /* 0x0004e20000000800 */
[----:B0-----:R-:W-:-:S07]  /*7ad0*/  FADD.FTZ R4, R163, R4 ;  /* 0x00000004a3047221 */ /* 0x001fce0000010000 */
[----:B------:R-:W0:Y:S01]  /*7ae0*/  MUFU.EX2 R48, R48 ;  /* 0x0000003000307308 */ /* 0x000e220000000800 */
[----:B--2---:R-:W-:Y:S01]  /*7af0*/  F2FP.BF16.F32.PACK_AB R168, R29, R28 ;  /* 0x0000001c1da8723e */ /* 0x004fe200000010ff */
[----:B------:R-:W-:Y:S01]  /*7b00*/  FADD.FTZ R28, R44, R15 ;  /* 0x0000000f2c1c7221 */ /* 0x000fe20000010000 */
[----:B-1----:R-:W-:-:S03]  /*7b10*/  F2FP.BF16.F32.PACK_AB R152, R51, R46 ;  /* 0x0000002e3398723e */ /* 0x002fc600000010ff */
[----:B------:R-:W-:Y:S02]  /*7b20*/  FADD.FTZ R15, R49, R28 ;  /* 0x0000001c310f7221 */ /* 0x000fe40000010000 */
[----:B------:R-:W1:Y:S01]  /*7b30*/  MUFU.EX2 R157, R202 ;  /* 0x000000ca009d7308 */ /* 0x000e620000000800 */
[C---:B---3--:R-:W-:Y:S01]  /*7b40*/  FADD.FTZ R4, R55.reuse, R4 ;  /* 0x0000000437047221 */ /* 0x048fe20000010000 */
[----:B------:R-:W-:Y:S01]  /*7b50*/  FADD.FTZ R28, R46, R15 ;  /* 0x0000000f2e1c7221 */ /* 0x000fe20000010000 */
[----:B------:R-:W-:-:S03]  /*7b60*/  F2FP.BF16.F32.PACK_AB R163, R55, R163 ;  /* 0x000000a337a3723e */ /* 0x000fc600000010ff */
[----:B------:R-:W-:Y:S02]  /*7b70*/  FADD.FTZ R13, R51, R28 ;  /* 0x0000001c330d7221 */ /* 0x000fe40000010000 */
[----:B------:R-:W2:Y:S01]  /*7b80*/  MUFU.EX2 R72, R72 ;  /* 0x0000004800487308 */ /* 0x000ea20000000800 */
[----:B0-----:R-:W-:Y:S01]  /*7b90*/  F2FP.BF16.F32.PACK_AB R154, R11, R48 ;  /* 0x000000300b9a723e */ /* 0x001fe200000010ff */
[----:B------:R-:W-:-:S06]  /*7ba0*/  FADD.FTZ R28, R48, R13 ;  /* 0x0000000d301c7221 */ /* 0x000fcc0000010000 */
[----:B------:R-:W0:Y:S01]  /*7bb0*/  MUFU.EX2 R204, R204 ;  /* 0x000000cc00cc7308 */ /* 0x000e220000000800 */
[----:B-1----:R-:W-:Y:S01]  /*7bc0*/  FADD.FTZ R13, R157, R4 ;  /* 0x000000049d0d7221 */ /* 0x002fe20000010000 */
[----:B------:R-:W-:Y:S01]  /*7bd0*/  FADD.FTZ R4, R11, R28 ;  /* 0x0000001c0b047221 */ /* 0x000fe20000010000 */
[----:B------:R-:W-:-:S05]  /*7be0*/  IMAD.MOV.U32 R11, RZ, RZ, R10 ;  /* 0x000000ffff0b7224 */ /* 0x000fca00078e000a */
        /* <DEDUP_REMOVED lines=12> */
[----:B------:R-:W-:-:S03]  /*7cb0*/  F2FP.BF16.F32.PACK_AB R153, R153, R206 ;  /* 0x000000ce9999723e */ /* 0x000fc600000010ff */
[----:B-1----:R-:W-:-:S04]  /*7cc0*/  FADD.FTZ R13, R28, R13 ;  /* 0x0000000d1c0d7221 */ /* 0x002fc80000010000 */
[C---:B--2---:R-:W-:Y:S01]  /*7cd0*/  FADD.FTZ R3, R37.reuse, R13 ;  /* 0x0000000d25037221 */ /* 0x044fe20000010000 */
[----:B------:R-:W-:Y:S02]  /*7ce0*/  F2FP.BF16.F32.PACK_AB R155, R37, R28 ;  /* 0x0000001c259b723e */ /* 0x000fe400000010ff */
[----:B------:R-:W-:Y:S01]  /*7cf0*/  MOV R13, R12 ;  /* 0x0000000c000d7202 */ /* 0x000fe20000000f00 */
[----:B------:R-:W-:Y:S06]  /*7d00*/  @P2 BRA `(.L_x_2020) ;  /* 0xffffffcc00782947 */ /* 0x000fec000383ffff */
.L_x_2011:
[----:B------:R-:W-:-:S13]  /*7d10*/  ISETP.LE.AND P2, PT, RZ, UR4, PT ;  /* 0x00000004ff007c0c */ /* 0x000fda000bf43270 */
[----:B------:R-:W-:Y:S05]  /*7d20*/  @!P2 BRA `(.L_x_2021) ;  /* 0x00000028006ca947 */ /* 0x000fea0003800000 */
[----:B------:R-:W-:Y:S01]  /*7d30*/  IMAD.MOV.U32 R11, RZ, RZ, R12 ;  /* 0x000000ffff0b7224 */ /* 0x000fe200078e000c */
[----:B------:R-:W-:Y:S01]  /*7d40*/  UMOV UR5, UR37 ;  /* 0x0000002500057c82 */ /* 0x000fe20008000000 */
[----:B------:R-:W-:Y:S01]  /*7d50*/  IMAD.MOV.U32 R13, RZ, RZ, R10 ;  /* 0x000000ffff0d7224 */ /* 0x000fe200078e000a */
[----:B------:R-:W-:Y:S01]  /*7d60*/  UMOV UR6, UR36 ;  /* 0x0000002400067c82 */ /* 0x000fe20008000000 */
[----:B------:R-:W-:-:S05]  /*7d70*/  ULDC UR7, c[0x0][0x9d8] ;  /* 0x0002760000077ab9 */ /* 0x000fca0000000800 */
.L_x_2030:
[----:B------:R-:W-:-:S04]  /*7d80*/  UIADD3 UR9, UR6, 0x1, URZ ;  /* 0x0000000106097890 */ /* 0x000fc8000fffe03f */
[----:B------:R-:W-:-:S04]  /*7d90*/  UISETP.NE.AND UP0, UPT, UR9, 0x2, UPT ;  /* 0x000000020900788c */ /* 0x000fc8000bf05270 */
[----:B------:R-:W-:Y:S02]  /*7da0*/  USEL UR9, UR9, URZ, UP0 ;  /* 0x0000003f09097287 */ /* 0x000fe40008000000 */
[----:B------:R-:W-:-:S04]  /*7db0*/  USEL UR37, URZ, 0x1, UP0 ;  /* 0x000000013f257887 */ /* 0x000fc80008000000 */
[----:B------:R-:W-:Y:S01]  /*7dc0*/  ULOP3.LUT UR37, UR5, UR37, URZ, 0x3c, !UPT ;  /* 0x0000002505257292 */ /* 0x000fe2000f8e3c3f */
[----:B------:R-:W-:Y:S01]  /*7dd0*/  UMOV UR36, UR9 ;  /* 0x0000000900247c82 */ /* 0x000fe20008000000 */
[----:B------:R-:W-:Y:S10]  /*7de0*/  @!P0 BRA `(.L_x_2022) ;  /* 0x0000000000048947 */ /* 0x000ff40003800000 */
[----:B------:R-:W-:Y:S01]  /*7df0*/  BPT.TRAP 0x1 ;  /* 0x000000040000795c */ /* 0x000fe20000300000 */
.L_x_2022:
[----:B------:R-:W-:Y:S01]  /*7e00*/  ULEA UR8, UR36, UR38, 0x3 ;  /* 0x0000002624087291 */ /* 0x000fe2000f8e183f */
[----:B------:R-:W-:-:S05]  /*7e10*/  IMAD.U32 R5, RZ, RZ, UR37 ;  /* 0x00000025ff057e24 */ /* 0x000fca000f8e00ff */
[----:B------:R-:W-:-:S04]  /*7e20*/  SHF.L.U32 R5, R5, 0x1f, RZ ;  /* 0x0000001f05057819 */ /* 0x000fc800000006ff */
[----:B------:R0:W1:Y:S01]  /*7e30*/  SYNCS.PHASECHK.TRANS64.TRYWAIT P2, [UR8+0x34830], R5 ;  /* 0x03483005ff0075a7 */ /* 0x0000620008040148 */
[----:B------:R-:W-:Y:S05]  /*7e40*/  @!P0 BRA `(.L_x_2023) ;  /* 0x0000000000048947 */ /* 0x000fea0003800000 */
[----:B------:R-:W-:Y:S01]  /*7e50*/  BPT.TRAP 0x1 ;  /* 0x000000040000795c */ /* 0x000fe20000300000 */
.L_x_2023:
[----:B-1----:R-:W-:Y:S05]  /*7e60*/  @P2 BRA `(.L_x_2024) ;  /* 0x0000000000082947 */ /* 0x002fea0003800000 */
[----:B------:R-:W1:Y:S02]  /*7e70*/  SYNCS.PHASECHK.TRANS64.TRYWAIT P2, [UR8+0x34830], R5 ;  /* 0x03483005ff0075a7 */ /* 0x000e640008040148 */
[----:B-1----:R-:W-:Y:S05]  /*7e80*/  @!P2 BRA `(.L_x_2025) ;  /* 0x000000ac0010a947 */ /* 0x002fea0003800000 */
.L_x_2024:
        /* <DEDUP_REMOVED lines=141> */
.L_x_2026:
[----:B------:R-:W-:Y:S01]  /*8760*/  ULEA UR8, UR6, UR38, 0x3 ;  /* 0x0000002606087291 */ /* 0x000fe2000f8e183f */
[----:B------:R-:W-:-:S05]  /*8770*/  IMAD.U32 R0, RZ, RZ, UR5 ;  /* 0x00000005ff007e24 */ /* 0x000fca000f8e00ff */
[----:B------:R-:W-:-:S04]  /*8780*/  SHF.L.U32 R0, R0, 0x1f, RZ ;  /* 0x0000001f00007819 */ /* 0x000fc800000006ff */
[----:B------:R2:W3:Y:S01]  /*8790*/  SYNCS.PHASECHK.TRANS64.TRYWAIT P2, [UR8+0x34850], R0 ;  /* 0x03485000ff0075a7 */ /* 0x0004e20008040148 */
[----:B------:R-:W-:Y:S05]  /*87a0*/  @!P0 BRA `(.L_x_2027) ;  /* 0x0000000000048947 */ /* 0x000fea0003800000 */
[----:B------:R-:W-:Y:S01]  /*87b0*/  BPT.TRAP 0x1 ;  /* 0x000000040000795c */ /* 0x000fe20000300000 */
.L_x_2027:
[----:B---3--:R-:W-:Y:S05]  /*87c0*/  @P2 BRA `(.L_x_2028) ;  /* 0x0000000000082947 */ /* 0x008fea0003800000 */
[----:B------:R-:W3:Y:S02]  /*87d0*/  SYNCS.PHASECHK.TRANS64.TRYWAIT P2, [UR8+0x34850], R0 ;  /* 0x03485000ff0075a7 */ /* 0x000ee40008040148 */
[----:B---3--:R-:W-:Y:S05]  /*87e0*/  @!P2 BRA `(.L_x_2029) ;  /* 0x000000a000d0a947 */ /* 0x008fea0003800000 */
.L_x_2028:
[----:B------:R-:W-:Y:S01]  /*87f0*/  UIADD3 UR5, UR38, 0x400, URZ ;  /* 0x0000040026057890 */ /* 0x000fe2000fffe03f */
[----:B------:R-:W-:Y:S01]  /*8800*/  WARPGROUP.ARRIVE ;  /* 0x00000000000079c5 */ /* 0x000fe20000000000 */
[----:B------:R-:W-:Y:S01]  /*8810*/  UMOV UR15, 0x40000040 ;  /* 0x40000040000f7882 */ /* 0x000fe20000000000 */
[----:B0-2---:R-:W-:Y:S01]  /*8820*/  FMUL.FTZ R0, R24, UR7 ;  /* 0x0000000718007c20 */ /* 0x005fe20008410000 */
[----:B------:R-:W-:Y:S01]  /*8830*/  USHF.R.U32.HI UR5, URZ, 0x4, UR5 ;  /* 0x000000043f057899 */ /* 0x000fe20008011605 */
[----:B------:R-:W-:Y:S01]  /*8840*/  FMUL.FTZ R12, R25, UR7 ;  /* 0x00000007190c7c20 */ /* 0x000fe20008410000 */
[----:B------:R-:W-:Y:S01]  /*8850*/  FMUL.FTZ R24, R28, UR7 ;  /* 0x000000071c187c20 */ /* 0x000fe20008410000 */
[----:B------:R-:W-:Y:S01]  /*8860*/  FMUL.FTZ R32, R32, UR7 ;  /* 0x0000000720207c20 */ /* 0x000fe20008410000 */
[----:B------:R-:W-:Y:S01]  /*8870*/  ULOP3.LUT UR5, UR5, 0x3fff, URZ, 0xc0, !UPT ;  /* 0x00003fff05057892 */ /* 0x000fe2000f8ec03f */
[----:B------:R-:W1:Y:S01]  /*8880*/  MUFU.TANH R0, R0 ;  /* 0x0000000000007308 */ /* 0x000e620000002400 */
        /* <DEDUP_REMOVED lines=17> */
[----:B------:R-:W2:Y:S01]  /*89a0*/  MUFU.TANH R24, R24 ;  /* 0x0000001800187308 */ /* 0x000ea20000002400 */
[----:B------:R-:W-:Y:S01]  /*89b0*/  UMOV UR15, 0x40000040 ;  /* 0x40000040000f7882 */ /* 0x000fe20000000000 */
[----:B-1----:R-:W-:Y:S01]  /*89c0*/  FMNMX.FTZ R5, R0, R13, !PT ;  /* 0x0000000d00057209 */ /* 0x002fe20007810000 */
[----:B------:R-:W-:Y:S01]  /*89d0*/  FMUL.FTZ R20, R27, UR7 ;  /* 0x000000071b147c20 */ /* 0x000fe20008410000 */
[----:B------:R-:W-:Y:S01]  /*89e0*/  FMUL.FTZ R214, R60, UR7 ;  /* 0x000000073cd67c20 */ /* 0x000fe20008410000 */
[----:B------:R-:W-:Y:S01]  /*89f0*/  FMUL.FTZ R26, R30, UR7 ;  /* 0x000000071e1a7c20 */ /* 0x000fe20008410000 */
[----:B------:R-:W-:Y:S01]  /*8a00*/  FMUL.FTZ R216, R61, UR7 ;  /* 0x000000073dd87c20 */ /* 0x000fe20008410000 */
[----:B0-----:R-:W-:Y:S01]  /*8a10*/  FMNMX.FTZ R5, R12, R5, !PT ;  /* 0x000000050c057209 */ /* 0x001fe20007810000 */
        /* <DEDUP_REMOVED lines=41> */
[----:B------:R-:W-:Y:S01]  /*8cb0*/  ISETP.LT.AND P2, PT, RZ, UR4, PT ;  /* 0x00000004ff007c0c */ /* 0x000fe2000bf41270 */
[----:B------:R-:W-:-:S06]  /*8cc0*/  UIADD3 UR6, UR4, -0x1, URZ ;  /* 0xffffffff04067890 */ /* 0x000fcc000fffe03f */
[----:B------:R-:W-:Y:S01]  /*8cd0*/  MUFU.TANH R202, R202 ;  /* 0x000000ca00ca7308 */ /* 0x000fe20000002400 */
[----:B------:R-:W-:Y:S01]  /*8ce0*/  UMOV UR4, UR6 ;  /* 0x0000000600047c82 */ /* 0x000fe20008000000 */
[----:B------:R-:W-:-:S06]  /*8cf0*/  UMOV UR6, UR36 ;  /* 0x0000002400067c82 */ /* 0x000fcc0008000000 */
[----:B------:R-:W-:Y:S08]  /*8d00*/  MUFU.TANH R206, R206 ;  /* 0x000000ce00ce7308 */ /* 0x000ff00000002400 */
[----:B------:R-:W-:Y:S08]  /*8d10*/  MUFU.TANH R208, R208 ;  /* 0x000000d000d07308 */ /* 0x000ff00000002400 */
[----:B------:R-:W-:Y:S08]  /*8d20*/  MUFU.TANH R210, R210 ;  /* 0x000000d200d27308 */ /* 0x000ff00000002400 */
[----:B------:R-:W0:Y:S08]  /*8d30*/  MUFU.TANH R14, R14 ;  /* 0x0000000e000e7308 */ /* 0x000e300000002400 */
[----:B------:R-:W-:Y:S08]  /*8d40*/  MUFU.TANH R212, R212 ;  /* 0x000000d400d47308 */ /* 0x000ff00000002400 */
[----:B------:R-:W1:Y:S01]  /*8d50*/  MUFU.TANH R20, R20 ;  /* 0x0000001400147308 */ /* 0x000e620000002400 */
[----:B0-----:R-:W-:-:S07]  /*8d60*/  FMNMX.FTZ R25, R14, R11, !PT ;  /* 0x0000000b0e197209 */ /* 0x001fce0007810000 */
[----:B------:R-:W-:Y:S08]  /*8d70*/  MUFU.TANH R214, R214 ;  /* 0x000000d600d67308 */ /* 0x000ff00000002400 */
[----:B------:R-:W0:Y:S01]  /*8d80*/  MUFU.TANH R26, R26 ;  /* 0x0000001a001a7308 */ /* 0x000e220000002400 */
[----:B-1----:R-:W-:-:S07]  /*8d90*/  FMNMX.FTZ R25, R20, R25, !PT ;  /* 0x0000001914197209 */ /* 0x002fce0007810000 */
[----:B------:R-:W-:Y:S08]  /*8da0*/  MUFU.TANH R216, R216 ;  /* 0x000000d800d87308 */ /* 0x000ff00000002400 */
[----:B------:R-:W1:Y:S01]  /*8db0*/  MUFU.TANH R28, R28 ;  /* 0x0000001c001c7308 */ /* 0x000e620000002400 */
[----:B0-----:R-:W-:Y:S01]  /*8dc0*/  FMNMX.FTZ R25, R26, R25, !PT ;  /* 0x000000191a197209 */ /* 0x001fe20007810000 */
[----:B------:R-:W-:-:S02]  /*8dd0*/  WARPGROUP.DEPBAR.LE gsb0, 0x0 ;  /* 0x00008000000079c5 */ /* 0x000fc40000010000 */
[----:B------:R-:W-:Y:S01]  /*8de0*/  WARPGROUP.ARRIVE ;  /* 0x00000000000079c5 */ /* 0x000fe20000000000 */
[----:B------:R-:W-:Y:S01]  /*8df0*/  FMUL.FTZ R180, R29, UR7 ;  /* 0x000000071db47c20 */ /* 0x000fe20008410000 */
[----:B------:R-:W-:Y:S02]  /*8e00*/  FMUL.FTZ R182, R33, UR7 ;  /* 0x0000000721b67c20 */ /* 0x000fe40008410000 */
[----:B------:R-:W-:Y:S02]  /*8e10*/  MUFU.TANH R218, R218 ;  /* 0x000000da00da7308 */ /* 0x000fe40000002400 */
[----:B------:R-:W-:Y:S01]  /*8e20*/  HGMMA.64x128x16.F32.BF16 R88, R176, gdesc[UR12].tnspB, R88, gsb0 ;  /* 0x41e0000cb0587df0 */ /* 0x000fe20008001858 */
[----:B------:R-:W-:Y:S01]  /*8e30*/  UIADD3 UR14, UR5, 0x100, URZ ;  /* 0x00000100050e7890 */ /* 0x000fe2000fffe03f */
[----:B------:R-:W-:-:S04]  /*8e40*/  UMOV UR15, 0x40000040 ;  /* 0x40000040000f7882 */ /* 0x000fc80000000000 */
[----:B------:R-:W0:Y:S01]  /*8e50*/  MUFU.TANH R180, R180 ;  /* 0x000000b400b47308 */ /* 0x000e220000002400 */
[----:B-1----:R-:W-:-:S07]  /*8e60*/  FMNMX.FTZ R25, R28, R25, !PT ;  /* 0x000000191c197209 */ /* 0x002fce0007810000 */
[----:B------:R-:W1:Y:S08]  /*8e70*/  MUFU.TANH R182, R182 ;  /* 0x000000b600b67308 */ /* 0x000e700000002400 */
[----:B------:R-:W2:Y:S01]  /*8e80*/  MUFU.TANH R30, R30 ;  /* 0x0000001e001e7308 */ /* 0x000ea20000002400 */
[----:B0-----:R-:W-:-:S04]  /*8e90*/  FMNMX.FTZ R5, R180, R5, !PT ;  /* 0x00000005b4057209 */ /* 0x001fc80007810000 */
[----:B------:R-:W-:-:S03]  /*8ea0*/  FMNMX.FTZ R5, R32, R5, !PT ;  /* 0x0000000520057209 */ /* 0x000fc60007810000 */
[----:B------:R-:W0:Y:S01]  /*8eb0*/  MUFU.TANH R34, R34 ;  /* 0x0000002200227308 */ /* 0x000e220000002400 */
[----:B-1----:R-:W-:-:S04]  /*8ec0*/  FMNMX.FTZ R5, R182, R5, !PT ;  /* 0x00000005b6057209 */ /* 0x002fc80007810000 */
[----:B------:R-:W-:-:S03]  /*8ed0*/  FMNMX.FTZ R5, R194, R5, !PT ;  /* 0x00000005c2057209 */ /* 0x000fc60007810000 */
[----:B------:R-:W1:Y:S01]  /*8ee0*/  MUFU.TANH R36, R36 ;  /* 0x0000002400247308 */ /* 0x000e620000002400 */
[----:B------:R-:W-:Y:S02]  /*8ef0*/  FMNMX.FTZ R5, R196, R5, !PT ;  /* 0x00000005c4057209 */ /* 0x000fe40007810000 */
[----:B--2---:R-:W-:Y:S02]  /*8f00*/  FMNMX.FTZ R27, R30, R25, !PT ;  /* 0x000000191e1b7209 */ /* 0x004fe40007810000 */
[----:B------:R-:W-:-:S03]  /*8f10*/  FMNMX.FTZ R5, R198, R5, !PT ;  /* 0x00000005c6057209 */ /* 0x000fc60007810000 */
[----:B------:R-:W-:Y:S01]  /*8f20*/  MUFU.TANH R220, R220 ;  /* 0x000000dc00dc7308 */ /* 0x000fe20000002400 */
[----:B------:R-:W-:Y:S02]  /*8f30*/  FMNMX.FTZ R5, R200, R5, !PT ;  /* 0x00000005c8057209 */ /* 0x000fe40007810000 */
[----:B0-----:R-:W-:Y:S02]  /*8f40*/  FMNMX.FTZ R27, R34, R27, !PT ;  /* 0x0000001b221b7209 */ /* 0x001fe40007810000 */
[----:B------:R-:W-:-:S03]  /*8f50*/  FMNMX.FTZ R5, R204, R5, !PT ;  /* 0x00000005cc057209 */ /* 0x000fc60007810000 */
[----:B------:R-:W0:Y:S01]  /*8f60*/  MUFU.TANH R38, R38 ;  /* 0x0000002600267308 */ /* 0x000e220000002400 */
[----:B------:R-:W-:Y:S02]  /*8f70*/  FMNMX.FTZ R5, R202, R5, !PT ;  /* 0x00000005ca057209 */ /* 0x000fe40007810000 */
[----:B-1----:R-:W-:-:S05]  /*8f80*/  FMNMX.FTZ R27, R36, R27, !PT ;  /* 0x0000001b241b7209 */ /* 0x002fca0007810000 */
        /* <DEDUP_REMOVED lines=8> */
[----:B0-----:R-:W-:-:S07]  /*9010*/  FMNMX.FTZ R29, R42, R29, !PT ;  /* 0x0000001d2a1d7209 */ /* 0x001fce0007810000 */
[----:B------:R-:W-:Y:S08]  /*9020*/  MUFU.TANH R228, R228 ;  /* 0x000000e400e47308 */ /* 0x000ff00000002400 */
[----:B------:R-:W0:Y:S01]  /*9030*/  MUFU.TANH R46, R46 ;  /* 0x0000002e002e7308 */ /* 0x000e220000002400 */
[----:B-1----:R-:W-:-:S07]  /*9040*/  FMNMX.FTZ R29, R44, R29, !PT ;  /* 0x0000001d2c1d7209 */ /* 0x002fce0007810000 */
[----:B------:R-:W-:Y:S08]  /*9050*/  MUFU.TANH R230, R230 ;  /* 0x000000e600e67308 */ /* 0x000ff00000002400 */
[----:B------:R-:W-:Y:S01]  /*9060*/  MUFU.TANH R232, R232 ;  /* 0x000000e800e87308 */ /* 0x000fe20000002400 */
[----:B0-----:R-:W-:-:S07]  /*9070*/  FMNMX.FTZ R29, R46, R29, !PT ;  /* 0x0000001d2e1d7209 */ /* 0x001fce0007810000 */
        /* <DEDUP_REMOVED lines=11> */
[----:B------:R-:W0:Y:S08]  /*9130*/  MUFU.TANH R176, R176 ;  /* 0x000000b000b07308 */ /* 0x000e300000002400 */
[----:B------:R-:W1:Y:S08]  /*9140*/  MUFU.TANH R178, R178 ;  /* 0x000000b200b27308 */ /* 0x000e700000002400 */
[----:B------:R-:W2:Y:S01]  /*9150*/  MUFU.TANH R48, R48 ;  /* 0x0000003000307308 */ /* 0x000ea20000002400 */
[----:B0-----:R-:W-:-:S07]  /*9160*/  FMNMX.FTZ R5, R176, R5, !PT ;  /* 0x00000005b0057209 */ /* 0x001fce0007810000 */
[----:B------:R-:W0:Y:S01]  /*9170*/  MUFU.TANH R50, R50 ;  /* 0x0000003200327308 */ /* 0x000e220000002400 */
[----:B-1----:R-:W-:-:S04]  /*9180*/  FMNMX.FTZ R5, R178, R5, !PT ;  /* 0x00000005b2057209 */ /* 0x002fc80007810000 */
[----:B------:R-:W-:-:S03]  /*9190*/  FMNMX.FTZ R5, R206, R5, !PT ;  /* 0x00000005ce057209 */ /* 0x000fc60007810000 */
[----:B------:R-:W-:Y:S01]  /*91a0*/  MUFU.TANH R234, R234 ;  /* 0x000000ea00ea7308 */ /* 0x000fe20000002400 */
[----:B------:R-:W-:Y:S02]  /*91b0*/  FMNMX.FTZ R5, R208, R5, !PT ;  /* 0x00000005d0057209 */ /* 0x000fe40007810000 */
[----:B--2---:R-:W-:Y:S02]  /*91c0*/  FMNMX.FTZ R31, R48, R29, !PT ;  /* 0x0000001d301f7209 */ /* 0x004fe40007810000 */
[----:B------:R-:W-:-:S03]  /*91d0*/  FMNMX.FTZ R5, R210, R5, !PT ;  /* 0x00000005d2057209 */ /* 0x000fc60007810000 */
[----:B------:R-:W1:Y:S01]  /*91e0*/  MUFU.TANH R54, R54 ;  /* 0x0000003600367308 */ /* 0x000e620000002400 */
[----:B------:R-:W-:Y:S02]  /*91f0*/  FMNMX.FTZ R5, R212, R5, !PT ;  /* 0x00000005d4057209 */ /* 0x000fe40007810000 */
[----:B0-----:R-:W-:Y:S02]  /*9200*/  FMNMX.FTZ R31, R50, R31, !PT ;  /* 0x0000001f321f7209 */ /* 0x001fe40007810000 */
[----:B------:R-:W-:Y:S02]  /*9210*/  FMNMX.FTZ R5, R214, R5, !PT ;  /* 0x00000005d6057209 */ /* 0x000fe40007810000 */
[----:B------:R-:W-:Y:S01]  /*9220*/  FMNMX.FTZ R31, R52, R31, !PT ;  /* 0x0000001f341f7209 */ /* 0x000fe20007810000 */
[----:B------:R-:W0:Y:S01]  /*9230*/  MUFU.TANH R56, R56 ;  /* 0x0000003800387308 */ /* 0x000e220000002400 */
[----:B------:R-:W-:-:S04]  /*9240*/  FMNMX.FTZ R5, R216, R5, !PT ;  /* 0x00000005d8057209 */ /* 0x000fc80007810000 */
[----:B------:R-:W-:-:S03]  /*9250*/  FMNMX.FTZ R5, R218, R5, !PT ;  /* 0x00000005da057209 */ /* 0x000fc60007810000 */
[----:B------:R-:W2:Y:S01]  /*9260*/  MUFU.TANH R58, R58 ;  /* 0x0000003a003a7308 */ /* 0x000ea20000002400 */
[----:B-1----:R-:W-:-:S07]  /*9270*/  FMNMX.FTZ R31, R54, R31, !PT ;  /* 0x0000001f361f7209 */ /* 0x002fce0007810000 */
[----:B------:R-:W1:Y:S01]  /*9280*/  MUFU.TANH R60, R60 ;  /* 0x0000003c003c7308 */ /* 0x000e620000002400 */
[----:B0-----:R-:W-:-:S07]  /*9290*/  FMNMX.FTZ R33, R56, R31, !PT ;  /* 0x0000001f38217209 */ /* 0x001fce0007810000 */
[----:B------:R-:W0:Y:S01]  /*92a0*/  MUFU.TANH R62, R62 ;  /* 0x0000003e003e7308 */ /* 0x000e220000002400 */
[----:B--2---:R-:W-:-:S07]  /*92b0*/  FMNMX.FTZ R33, R58, R33, !PT ;  /* 0x000000213a217209 */ /* 0x004fce0007810000 */
[----:B------:R-:W2:Y:S01]  /*92c0*/  MUFU.TANH R64, R64 ;  /* 0x0000004000407308 */ /* 0x000ea20000002400 */
[----:B-1----:R-:W-:-:S07]  /*92d0*/  FMNMX.FTZ R33, R60, R33, !PT ;  /* 0x000000213c217209 */ /* 0x002fce0007810000 */
[----:B------:R-:W1:Y:S01]  /*92e0*/  MUFU.TANH R66, R66 ;  /* 0x0000004200427308 */ /* 0x000e620000002400 */
[----:B0-----:R-:W-:-:S07]  /*92f0*/  FMNMX.FTZ R33, R62, R33, !PT ;  /* 0x000000213e217209 */ /* 0x001fce0007810000 */
[----:B------:R-:W-:Y:S01]  /*9300*/  MUFU.TANH R72, R72 ;  /* 0x0000004800487308 */ /* 0x000fe20000002400 */
[----:B--2---:R-:W-:-:S07]  /*9310*/  FMNMX.FTZ R37, R64, R33, !PT ;  /* 0x0000002140257209 */ /* 0x004fce0007810000 */
[----:B------:R-:W-:Y:S01]  /*9320*/  MUFU.TANH R74, R74 ;  /* 0x0000004a004a7308 */ /* 0x000fe20000002400 */
[----:B-1----:R-:W-:-:S07]  /*9330*/  FMNMX.FTZ R37, R66, R37, !PT ;  /* 0x0000002542257209 */ /* 0x002fce0007810000 */
        /* <DEDUP_REMOVED lines=20> */
[----:B------:R-:W1:Y:S01]  /*9480*/  MUFU.TANH R86, R86 ;  /* 0x0000005600567308 */ /* 0x000e620000002400 */
[----:B------:R-:W-:Y:S02]  /*9490*/  FMNMX.FTZ R5, R222, R5, !PT ;  /* 0x00000005de057209 */ /* 0x000fe40007810000 */
[----:B--2---:R-:W-:Y:S02]  /*94a0*/  FMNMX.FTZ R37, R68, R37, !PT ;  /* 0x0000002544257209 */ /* 0x004fe40007810000 */
[----:B------:R-:W-:-:S04]  /*94b0*/  FMNMX.FTZ R5, R224, R5, !PT ;  /* 0x00000005e0057209 */ /* 0x000fc80007810000 */
[----:B------:R-:W-:Y:S02]  /*94c0*/  FMNMX.FTZ R5, R226, R5, !PT ;  /* 0x00000005e2057209 */ /* 0x000fe40007810000 */
[----:B0-----:R-:W-:Y:S02]  /*94d0*/  FMNMX.FTZ R37, R70, R37, !PT ;  /* 0x0000002546257209 */ /* 0x001fe40007810000 */
        /* <DEDUP_REMOVED lines=10> */
[----:B------:R-:W0:Y:S01]  /*9580*/  SHFL.BFLY PT, R2, R5, 0x2, 0x1f ;  /* 0x0c401f0005027f89 */ /* 0x000e2200000e0000 */
[----:B------:R-:W-:-:S04]  /*9590*/  FMNMX.FTZ R41, R82, R41, !PT ;  /* 0x0000002952297209 */ /* 0x000fc80007810000 */
[----:B-1----:R-:W-:Y:S02]  /*95a0*/  FMNMX.FTZ R41, R86, R41, !PT ;  /* 0x0000002956297209 */ /* 0x002fe40007810000 */
[----:B0-----:R-:W-:Y:S02]  /*95b0*/  FMNMX.FTZ R2, R5, R2, !PT ;  /* 0x0000000205027209 */ /* 0x001fe40007810000 */
[----:B------:R-:W0:Y:S03]  /*95c0*/  LDC R5, c[0x0][0x988] ;  /* 0x00026200ff057b82 */ /* 0x000e260000000800 */
        /* <DEDUP_REMOVED lines=9> */
[-C--:B------:R-:W-:Y:S01]  /*9660*/  FMUL.FTZ R2, R2, R5.reuse ;  /* 0x0000000502027220 */ /* 0x080fe20000410000 */
[----:B------:R0:W-:Y:S01]  /*9670*/  MUFU.EX2 R25, R194 ;  /* 0x000000c200197308 */ /* 0x0001e20000000800 */
[----:B------:R-:W-:Y:S02]  /*9680*/  WARPGROUP.DEPBAR.LE gsb0, 0x0 ;  /* 0x00008000000079c5 */ /* 0x000fe40000010000 */
[----:B------:R-:W-:Y:S01]  /*9690*/  WARPGROUP.ARRIVE ;  /* 0x00000000000079c5 */ /* 0x000fe20000000000 */
[----:B------:R-:W-:Y:S01]  /*96a0*/  FMUL.FTZ R168, R87, UR7 ;  /* 0x0000000757a87c20 */ /* 0x000fe20008410000 */
[-CC-:B------:R-:W-:Y:S01]  /*96b0*/  FFMA.FTZ R170, R12, R5.reuse, -R35.reuse ;  /* 0x000000050caa7223 */ /* 0x180fe20000010823 */
[-CC-:B------:R-:W-:Y:S01]  /*96c0*/  FFMA.FTZ R15, R24, R5.reuse, -R35.reuse ;  /* 0x00000005180f7223 */ /* 0x180fe20000010823 */
[-CC-:B------:R-:W-:Y:S01]  /*96d0*/  FFMA.FTZ R21, R32, R5.reuse, -R35.reuse ;  /* 0x0000000520157223 */ /* 0x180fe20000010823 */
[----:B------:R1:W-:Y:S01]  /*96e0*/  MUFU.EX2 R27, R198 ;  /* 0x000000c6001b7308 */ /* 0x0003e20000000800 */
[----:B------:R-:W-:Y:S01]  /*96f0*/  HGMMA.64x128x16.F32.BF16 R88, R164, gdesc[UR12].tnspB, R88, gsb0 ;  /* 0x41e0000ca4587df0 */ /* 0x000fe20008001858 */
[----:B------:R-:W-:Y:S01]  /*9700*/  UIADD3 UR14, UR5, 0x280, URZ ;  /* 0x00000280050e7890 */ /* 0x000fe2000fffe03f */
[-CC-:B0-----:R-:W-:Y:S01]  /*9710*/  FFMA.FTZ R194, R202, R5.reuse, -R35.reuse ;  /* 0x00000005cac27223 */ /* 0x181fe20000010823 */
[----:B------:R-:W-:Y:S01]  /*9720*/  UMOV UR15, 0x40000040 ;  /* 0x40000040000f7882 */ /* 0x000fe20000000000 */
[-CC-:B------:R-:W-:Y:S01]  /*9730*/  FFMA.FTZ R51, R84, R5.reuse, -R35.reuse ;  /* 0x0000000554337223 */ /* 0x180fe20000010823 */
[-CC-:B------:R-:W-:Y:S01]  /*9740*/  FFMA.FTZ R24, R180, R5.reuse, -R35.reuse ;  /* 0x00000005b4187223 */ /* 0x180fe20000010823 */
[-CC-:B------:R-:W-:Y:S01]  /*9750*/  FFMA.FTZ R32, R182, R5.reuse, -R35.reuse ;  /* 0x00000005b6207223 */ /* 0x180fe20000010823 */
[----:B------:R-:W0:Y:S01]  /*9760*/  MUFU.TANH R168, R168 ;  /* 0x000000a800a87308 */ /* 0x000e220000002400 */
        /* <DEDUP_REMOVED lines=12> */
[----:B0-----:R-:W-:Y:S01]  /*9830*/  FMNMX.FTZ R0, R168, R41, !PT ;  /* 0x00000029a8007209 */ /* 0x001fe20007810000 */
[-CC-:B------:R-:W-:Y:S01]  /*9840*/  FFMA.FTZ R41, R218, R5.reuse, -R35.reuse ;  /* 0x00000005da297223 */ /* 0x180fe20000010823 */
[----:B-1----:R-:W-:-:S03]  /*9850*/  FFMA.FTZ R204, R224, R5, -R35 ;  /* 0x00000005e0cc7223 */ /* 0x002fc60000010823 */
[----:B------:R-:W0:Y:S02]  /*9860*/  SHFL.BFLY PT, R47, R0, 0x2, 0x1f ;  /* 0x0c401f00002f7f89 */ /* 0x000e2400000e0000 */
[----:B------:R-:W-:Y:S01]  /*9870*/  MUFU.EX2 R2, R2 ;  /* 0x0000000200027308 */ /* 0x000fe20000000800 */
[----:B--2---:R-:W-:-:S07]  /*9880*/  FFMA.FTZ R206, R228, R5, -R35 ;  /* 0x00000005e4ce7223 */ /* 0x004fce0000010823 */
[----:B------:R-:W-:Y:S08]  /*9890*/  MUFU.EX2 R13, R13 ;  /* 0x0000000d000d7308 */ /* 0x000ff00000000800 */
[----:B------:R-:W1:Y:S01]  /*98a0*/  MUFU.EX2 R170, R170 ;  /* 0x000000aa00aa7308 */ /* 0x000e620000000800 */
[----:B0-----:R-:W-:Y:S01]  /*98b0*/  FMNMX.FTZ R53, R0, R47, !PT ;  /* 0x0000002f00357209 */ /* 0x001fe20007810000 */
[----:B------:R-:W-:-:S06]  /*98c0*/  FFMA.FTZ R47, R226, R5, -R35 ;  /* 0x00000005e22f7223 */ /* 0x000fcc0000010823 */
[----:B------:R-:W-:Y:S01]  /*98d0*/  MUFU.EX2 R15, R15 ;  /* 0x0000000f000f7308 */ /* 0x000fe20000000800 */
[----:B------:R-:W0:Y:S07]  /*98e0*/  SHFL.BFLY PT, R12, R53, 0x1, 0x1f ;  /* 0x0c201f00350c7f89 */ /* 0x000e2e00000e0000 */
[----:B------:R-:W2:Y:S01]  /*98f0*/  MUFU.EX2 R24, R24 ;  /* 0x0000001800187308 */ /* 0x000ea20000000800 */
[----:B-1----:R-:W-:-:S07]  /*9900*/  F2FP.BF16.F32.PACK_AB R180, R170, R13 ;  /* 0x0000000daab4723e */ /* 0x002fce00000010ff */
[----:B------:R-:W-:Y:S08]  /*9910*/  MUFU.EX2 R21, R21 ;  /* 0x0000001500157308 */ /* 0x000ff00000000800 */
[----:B------:R-:W-:Y:S01]  /*9920*/  MUFU.EX2 R32, R32 ;  /* 0x0000002000207308 */ /* 0x000fe20000000800 */
[----:B--2---:R-:W-:Y:S02]  /*9930*/  F2FP.BF16.F32.PACK_AB R182, R24, R15 ;  /* 0x0000000f18b6723e */ /* 0x004fe400000010ff */
[----:B0-----:R-:W-:-:S05]  /*9940*/  FMNMX.FTZ R12, R53, R12, !PT ;  /* 0x0000000c350c7209 */ /* 0x001fca0007810000 */
        /* <DEDUP_REMOVED lines=10> */
[----:B------:R-:W-:Y:S01]  /*99f0*/  FFMA.FTZ R30, R42, R5, -R11 ;  /* 0x000000052a1e7223 */ /* 0x000fe2000001080b */
[----:B------:R-:W-:-:S02]  /*9a00*/  IMAD.U32 R42, RZ, RZ, UR8 ;  /* 0x00000008ff2a7e24 */ /* 0x000fc4000f8e00ff */
[-CC-:B------:R-:W-:Y:S01]  /*9a10*/  FFMA.FTZ R26, R34, R5.reuse, -R11.reuse ;  /* 0x00000005221a7223 */ /* 0x180fe2000001080b */
[-CC-:B------:R-:W-:Y:S01]  /*9a20*/  FFMA.FTZ R179, R36, R5.reuse, -R11.reuse ;  /* 0x0000000524b37223 */ /* 0x180fe2000001080b */
[-CC-:B------:R-:W-:Y:S01]  /*9a30*/  FFMA.FTZ R175, R44, R5.reuse, -R11.reuse ;  /* 0x000000052caf7223 */ /* 0x180fe2000001080b */
[-CC-:B------:R-:W-:Y:S01]  /*9a40*/  FFMA.FTZ R28, R38, R5.reuse, -R11.reuse ;  /* 0x00000005261c7223 */ /* 0x180fe2000001080b */
[----:B------:R-:W-:Y:S01]  /*9a50*/  @!P1 IADD3 R42, R42, 0x34860, RZ ;  /* 0x000348602a2a9810 */ /* 0x000fe20007ffe0ff */
[----:B------:R-:W0:Y:S01]  /*9a60*/  MUFU.EX2 R181, R181 ;  /* 0x000000b500b57308 */ /* 0x000e220000000800 */
[-CC-:B------:R-:W-:Y:S01]  /*9a70*/  FFMA.FTZ R173, R40, R5.reuse, -R11.reuse ;  /* 0x0000000528ad7223 */ /* 0x180fe2000001080b */
[-CC-:B------:R-:W-:Y:S01]  /*9a80*/  FFMA.FTZ R34, R46, R5.reuse, -R11.reuse ;  /* 0x000000052e227223 */ /* 0x180fe2000001080b */
[----:B------:R-:W-:Y:S01]  /*9a90*/  @!P1 PRMT R44, RZ, 0x654, R42 ;  /* 0x00000654ff2c9816 */ /* 0x000fe2000000002a */
        /* <DEDUP_REMOVED lines=17> */
[-CC-:B------:R-:W-:Y:S01]  /*9bb0*/  FFMA.FTZ R82, R82, R5.reuse, -R11.reuse ;  /* 0x0000000552527223 */ /* 0x180fe2000001080b */
[----:B------:R-:W-:Y:S01]  /*9bc0*/  FFMA.FTZ R86, R86, R5, -R11 ;  /* 0x0000000556567223 */ /* 0x000fe2000001080b */
[----:B------:R-:W-:Y:S01]  /*9bd0*/  F2FP.BF16.F32.PACK_AB R174, R194, R29 ;  /* 0x0000001dc2ae723e */ /* 0x000fe200000010ff */
[----:B------:R-:W-:Y:S01]  /*9be0*/  MUFU.EX2 R20, R20 ;  /* 0x0000001400147308 */ /* 0x000fe20000000800 */
[C---:B-1----:R-:W-:Y:S01]  /*9bf0*/  FADD.FTZ R42, R14.reuse, R3 ;  /* 0x000000030e2a7221 */ /* 0x042fe20000010000 */
[----:B------:R-:W-:-:S06]  /*9c00*/  F2FP.BF16.F32.PACK_AB R181, R14, R181 ;  /* 0x000000b50eb5723e */ /* 0x000fcc00000010ff */
[----:B------:R-:W-:Y:S01]  /*9c10*/  MUFU.EX2 R177, R177 ;  /* 0x000000b100b17308 */ /* 0x000fe20000000800 */
[----:B------:R-:W-:Y:S02]  /*9c20*/  WARPGROUP.DEPBAR.LE gsb0, 0x0 ;  /* 0x00008000000079c5 */ /* 0x000fe40000010000 */
[----:B------:R-:W-:Y:S01]  /*9c30*/  WARPGROUP.ARRIVE ;  /* 0x00000000000079c5 */ /* 0x000fe20000000000 */
[-CC-:B------:R-:W-:Y:S01]  /*9c40*/  FFMA.FTZ R164, R196, R5.reuse, -R35.reuse ;  /* 0x00000005c4a47223 */ /* 0x180fe20000010823 */
[-CC-:B------:R-:W-:Y:S01]  /*9c50*/  FFMA.FTZ R166, R200, R5.reuse, -R35.reuse ;  /* 0x00000005c8a67223 */ /* 0x180fe20000010823 */
[-CC-:B------:R-:W-:Y:S01]  /*9c60*/  FFMA.FTZ R196, R178, R5.reuse, -R35.reuse ;  /* 0x00000005b2c47223 */ /* 0x180fe20000010823 */
[-C--:B------:R-:W-:Y:S01]  /*9c70*/  FFMA.FTZ R200, R172, R5.reuse, -R35 ;  /* 0x00000005acc87223 */ /* 0x080fe20000010823 */
[----:B------:R-:W-:Y:S01]  /*9c80*/  MUFU.EX2 R26, R26 ;  /* 0x0000001a001a7308 */ /* 0x000fe20000000800 */
[----:B------:R-:W-:Y:S01]  /*9c90*/  HGMMA.64x128x16.F32.BF16 R88, R160, gdesc[UR12].tnspB, R88, gsb0 ;  /* 0x41e0000ca0587df0 */ /* 0x000fe20008001858 */
[----:B------:R-:W-:Y:S01]  /*9ca0*/  UIADD3 UR14, UR5, 0x300, URZ ;  /* 0x00000300050e7890 */ /* 0x000fe2000fffe03f */
[-CC-:B------:R-:W-:Y:S01]  /*9cb0*/  FFMA.FTZ R165, R56, R5.reuse, -R11.reuse ;  /* 0x0000000538a57223 */ /* 0x180fe2000001080b */
[----:B------:R-:W-:Y:S01]  /*9cc0*/  UMOV UR15, 0x40000040 ;  /* 0x40000040000f7882 */ /* 0x000fe20000000000 */
[----:B------:R-:W-:-:S03]  /*9cd0*/  FFMA.FTZ R167, R60, R5, -R11 ;  /* 0x000000053ca77223 */ /* 0x000fc6000001080b */
[----:B------:R-:W-:Y:S08]  /*9ce0*/  MUFU.EX2 R179, R179 ;  /* 0x000000b300b37308 */ /* 0x000ff00000000800 */
[----:B------:R-:W0:Y:S08]  /*9cf0*/  MUFU.EX2 R164, R164 ;  /* 0x000000a400a47308 */ /* 0x000e300000000800 */
[----:B------:R-:W-:Y:S08]  /*9d00*/  MUFU.EX2 R28, R28 ;  /* 0x0000001c001c7308 */ /* 0x000ff00000000800 */
[----:B------:R-:W-:Y:S01]  /*9d10*/  MUFU.EX2 R173, R173 ;  /* 0x000000ad00ad7308 */ /* 0x000fe20000000800 */
[----:B0-----:R-:W-:-:S07]  /*9d20*/  F2FP.BF16.F32.PACK_AB R178, R164, R25 ;  /* 0x00000019a4b2723e */ /* 0x001fce00000010ff */
[----:B------:R-:W0:Y:S08]  /*9d30*/  MUFU.EX2 R166, R166 ;  /* 0x000000a600a67308 */ /* 0x000e300000000800 */
[----:B------:R-:W-:Y:S08]  /*9d40*/  MUFU.EX2 R30, R30 ;  /* 0x0000001e001e7308 */ /* 0x000ff00000000800 */
[----:B------:R-:W-:Y:S01]  /*9d50*/  MUFU.EX2 R175, R175 ;  /* 0x000000af00af7308 */ /* 0x000fe20000000800 */
[----:B0-----:R-:W-:-:S07]  /*9d60*/  F2FP.BF16.F32.PACK_AB R172, R166, R27 ;  /* 0x0000001ba6ac723e */ /* 0x001fce00000010ff */
[----:B------:R-:W-:Y:S08]  /*9d70*/  MUFU.EX2 R34, R34 ;  /* 0x0000002200227308 */ /* 0x000ff00000000800 */
[----:B------:R0:W-:Y:S08]  /*9d80*/  MUFU.EX2 R31, R176 ;  /* 0x000000b0001f7308 */ /* 0x0001f00000000800 */
[----:B------:R-:W-:Y:S01]  /*9d90*/  MUFU.EX2 R169, R169 ;  /* 0x000000a900a97308 */ /* 0x000fe20000000800 */
[----:B0-----:R-:W-:-:S07]  /*9da0*/  F2FP.BF16.F32.PACK_AB R176, R32, R21 ;  /* 0x0000001520b0723e */ /* 0x001fce00000010ff */
        /* <DEDUP_REMOVED lines=14> */
[----:B------:R-:W-:Y:S01]  /*9e90*/  UIADD3 UR14, UR5, 0x380, URZ ;  /* 0x00000380050e7890 */ /* 0x000fe2000fffe03f */
[----:B------:R-:W-:Y:S01]  /*9ea0*/  @!P1 LEA R35, R35, UR38, 0x3 ;  /* 0x0000002623239c11 */ /* 0x000fe2000f8e18ff */
[----:B------:R-:W-:Y:S01]  /*9eb0*/  UMOV UR15, 0x40000040 ;  /* 0x40000040000f7882 */ /* 0x000fe20000000000 */
[----:B------:R-:W-:-:S03]  /*9ec0*/  UMOV UR5, UR37 ;  /* 0x0000002500057c82 */ /* 0x000fc60008000000 */
[----:B------:R-:W-:Y:S01]  /*9ed0*/  MUFU.EX2 R160, R160 ;  /* 0x000000a000a07308 */ /* 0x000fe20000000800 */
[----:B------:R-:W-:-:S05]  /*9ee0*/  @!P1 VIADD R35, R35, 0x34840 ;  /* 0x0003484023239836 */ /* 0x000fca0000000000 */
[----:B------:R-:W-:Y:S02]  /*9ef0*/  @!P1 PRMT R35, RZ, 0x654, R35 ;  /* 0x00000654ff239816 */ /* 0x000fe40000000023 */
[----:B------:R-:W-:Y:S08]  /*9f00*/  MUFU.EX2 R39, R214 ;  /* 0x000000d600277308 */ /* 0x000ff00000000800 */
[----:B------:R-:W-:Y:S08]  /*9f10*/  MUFU.EX2 R167, R167 ;  /* 0x000000a700a77308 */ /* 0x000ff00000000800 */
[----:B------:R-:W-:Y:S08]  /*9f20*/  MUFU.EX2 R162, R162 ;  /* 0x000000a200a27308 */ /* 0x000ff00000000800 */
[----:B------:R-:W-:Y:S08]  /*9f30*/  MUFU.EX2 R41, R41 ;  /* 0x0000002900297308 */ /* 0x000ff00000000800 */
[----:B------:R-:W-:Y:S08]  /*9f40*/  MUFU.EX2 R64, R64 ;  /* 0x0000004000407308 */ /* 0x000ff00000000800 */
[----:B------:R-:W-:Y:S08]  /*9f50*/  MUFU.EX2 R200, R200 ;  /* 0x000000c800c87308 */ /* 0x000ff00000000800 */
[----:B------:R-:W0:Y:S08]  /*9f60*/  MUFU.EX2 R66, R66 ;  /* 0x0000004200427308 */ /* 0x000e300000000800 */
[----:B------:R-:W-:Y:S08]  /*9f70*/  MUFU.EX2 R43, R43 ;  /* 0x0000002b002b7308 */ /* 0x000ff00000000800 */
[----:B------:R-:W-:Y:S01]  /*9f80*/  MUFU.EX2 R68, R68 ;  /* 0x0000004400447308 */ /* 0x000fe20000000800 */
[----:B0-----:R-:W-:-:S07]  /*9f90*/  F2FP.BF16.F32.PACK_AB R161, R66, R64 ;  /* 0x0000004042a1723e */ /* 0x001fce00000010ff */
[----:B------:R-:W-:Y:S08]  /*9fa0*/  MUFU.EX2 R202, R202 ;  /* 0x000000ca00ca7308 */ /* 0x000ff00000000800 */
[----:B------:R-:W0:Y:S08]  /*9fb0*/  MUFU.EX2 R70, R70 ;  /* 0x0000004600467308 */ /* 0x000e300000000800 */
[----:B------:R-:W-:Y:S08]  /*9fc0*/  MUFU.EX2 R45, R45 ;  /* 0x0000002d002d7308 */ /* 0x000ff00000000800 */
[----:B------:R-:W-:Y:S01]  /*9fd0*/  MUFU.EX2 R72, R72 ;  /* 0x0000004800487308 */ /* 0x000fe20000000800 */
[----:B0-----:R-:W-:-:S07]  /*9fe0*/  F2FP.BF16.F32.PACK_AB R163, R70, R68 ;  /* 0x0000004446a3723e */ /* 0x001fce00000010ff */
[----:B------:R-:W0:Y:S08]  /*9ff0*/  MUFU.EX2 R204, R204 ;  /* 0x000000cc00cc7308 */ /* 0x000e300000000800 */
[----:B------:R-:W1:Y:S08]  /*a000*/  MUFU.EX2 R74, R74 ;  /* 0x0000004a004a7308 */ /* 0x000e700000000800 */
[----:B------:R-:W-:Y:S01]  /*a010*/  MUFU.EX2 R47, R47 ;  /* 0x0000002f002f7308 */ /* 0x000fe20000000800 */
[----:B------:R-:W-:-:S02]  /*a020*/  WARPGROUP.DEPBAR.LE gsb0, 0x0 ;  /* 0x00008000000079c5 */ /* 0x000fc40000010000 */
[----:B------:R-:W-:-:S05]  /*a030*/  WARPGROUP.ARRIVE ;  /* 0x00000000000079c5 */ /* 0x000fca0000000000 */
[----:B------:R-:W-:Y:S01]  /*a040*/  MUFU.EX2 R76, R76 ;  /* 0x0000004c004c7308 */ /* 0x000fe20000000800 */
[----:B0-----:R-:W-:Y:S02]  /*a050*/  F2FP.BF16.F32.PACK_AB R156, R204, R45 ;  /* 0x0000002dcc9c723e */ /* 0x001fe400000010ff */
[----:B-1----:R-:W-:Y:S01]  /*a060*/  F2FP.BF16.F32.PACK_AB R157, R74, R72 ;  /* 0x000000484a9d723e */ /* 0x002fe200000010ff */
[----:B------:R-:W-:Y:S04]  /*a070*/  HGMMA.64x128x16.F32.BF16 R88, R152, gdesc[UR12].tnspB, R88, gsb0 ;  /* 0x41e0000c98587df0 */ /* 0x000fe80008001858 */
[----:B------:R-:W0:Y:S08]  /*a080*/  MUFU.EX2 R206, R206 ;  /* 0x000000ce00ce7308 */ /* 0x000e300000000800 */
[----:B------:R-:W1:Y:S08]  /*a090*/  MUFU.EX2 R78, R78 ;  /* 0x0000004e004e7308 */ /* 0x000e700000000800 */
[----:B------:R-:W-:Y:S01]  /*a0a0*/  MUFU.EX2 R49, R49 ;  /* 0x0000003100317308 */ /* 0x000fe20000000800 */
[----:B0-----:R-:W-:-:S07]  /*a0b0*/  F2FP.BF16.F32.PACK_AB R158, R206, R47 ;  /* 0x0000002fce9e723e */ /* 0x001fce00000010ff */
[----:B------:R-:W-:Y:S01]  /*a0c0*/  MUFU.EX2 R80, R80 ;  /* 0x0000005000507308 */ /* 0x000fe20000000800 */
[----:B-1----:R-:W-:-:S07]  /*a0d0*/  F2FP.BF16.F32.PACK_AB R159, R78, R76 ;  /* 0x0000004c4e9f723e */ /* 0x002fce00000010ff */
[----:B------:R-:W0:Y:S08]  /*a0e0*/  MUFU.EX2 R208, R208 ;  /* 0x000000d000d07308 */ /* 0x000e300000000800 */
[----:B------:R-:W1:Y:S08]  /*a0f0*/  MUFU.EX2 R82, R82 ;  /* 0x0000005200527308 */ /* 0x000e700000000800 */
[----:B------:R-:W-:Y:S08]  /*a100*/  MUFU.EX2 R51, R51 ;  /* 0x0000003300337308 */ /* 0x000ff00000000800 */
[----:B------:R-:W-:Y:S08]  /*a110*/  MUFU.EX2 R86, R86 ;  /* 0x0000005600567308 */ /* 0x000ff00000000800 */
[----:B------:R-:W2:Y:S01]  /*a120*/  MUFU.EX2 R84, R84 ;  /* 0x0000005400547308 */ /* 0x000ea20000000800 */
[----:B------:R-:W-:-:S02]  /*a130*/  WARPGROUP.DEPBAR.LE gsb0, 0x0 ;  /* 0x00008000000079c5 */ /* 0x000fc40000010000 */
[----:B------:R3:W-:Y:S01]  /*a140*/  @!P1 SYNCS.ARRIVE.TRANS64.RED.A1T0 RZ, [R35+URZ], RZ ;  /* 0x000000ff23ff99a7 */ /* 0x0007e2000810043f */
[----:B0-----:R-:W-:Y:S02]  /*a150*/  F2FP.BF16.F32.PACK_AB R152, R208, R49 ;  /* 0x00000031d098723e */ /* 0x001fe400000010ff */
[----:B-1----:R-:W-:Y:S02]  /*a160*/  F2FP.BF16.F32.PACK_AB R153, R82, R80 ;  /* 0x000000505299723e */ /* 0x002fe400000010ff */
[----:B--2---:R-:W-:Y:S01]  /*a170*/  F2FP.BF16.F32.PACK_AB R154, R84, R51 ;  /* 0x00000033549a723e */ /* 0x004fe200000010ff */
[----:B---3--:R-:W-:Y:S01]  /*a180*/  FFMA.FTZ R35, R2, R4, R13 ;  /* 0x0000000402237223 */ /* 0x008fe2000001000d */
[----:B------:R0:W-:Y:S03]  /*a190*/  @!P1 SYNCS.ARRIVE.TRANS64.RED.A1T0 RZ, [R44+URZ], RZ ;  /* 0x000000ff2cff99a7 */ /* 0x0001e6000810043f */
[----:B------:R-:W-:Y:S01]  /*a1a0*/  FADD.FTZ R4, R170, R35 ;  /* 0x00000023aa047221 */ /* 0x000fe20000010000 */
[----:B------:R-:W-:Y:S01]  /*a1b0*/  FADD.FTZ R35, R183, R42 ;  /* 0x0000002ab7237221 */ /* 0x000fe20000010000 */
[----:B------:R-:W-:-:S02]  /*a1c0*/  F2FP.BF16.F32.PACK_AB R183, R20, R183 ;  /* 0x000000b714b7723e */ /* 0x000fc400000010ff */
[----:B------:R-:W-:Y:S01]  /*a1d0*/  FADD.FTZ R3, R15, R4 ;  /* 0x000000040f037221 */ /* 0x000fe20000010000 */
[----:B0-----:R-:W-:Y:S01]  /*a1e0*/  FADD.FTZ R44, R20, R35 ;  /* 0x00000023142c7221 */ /* 0x001fe20000010000 */
        /* <DEDUP_REMOVED lines=13> */
[----:B------:R-:W-:Y:S01]  /*a2c0*/  FADD.FTZ R44, R28, R35 ;  /* 0x000000231c2c7221 */ /* 0x000fe20000010000 */
[----:B------:R-:W0:Y:S01]  /*a2d0*/  MUFU.EX2 R11, R11 ;  /* 0x0000000b000b7308 */ /* 0x000e220000000800 */
        /* <DEDUP_REMOVED lines=9> */
[----:B------:R-:W-:Y:S02]  /*a370*/  F2FP.BF16.F32.PACK_AB R166, R162, R39 ;  /* 0x00000027a2a6723e */ /* 0x000fe400000010ff */
[----:B------:R-:W-:Y:S01]  /*a380*/  FADD.FTZ R3, R29, R42 ;  /* 0x0000002a1d037221 */ /* 0x000fe20000010000 */
[C---:B------:R-:W-:Y:S01]  /*a390*/  FADD.FTZ R44, R34.reuse, R35 ;  /* 0x00000023222c7221 */ /* 0x040fe20000010000 */
[----:B------:R-:W-:Y:S02]  /*a3a0*/  F2FP.BF16.F32.PACK_AB R175, R34, R175 ;  /* 0x000000af22af723e */ /* 0x000fe400000010ff */
[----:B------:R-:W-:Y:S01]  /*a3b0*/  FADD.FTZ R42, R194, R3 ;  /* 0x00000003c22a7221 */ /* 0x000fe20000010000 */
[----:B------:R-:W-:Y:S01]  /*a3c0*/  FADD.FTZ R13, R169, R44 ;  /* 0x0000002ca90d7221 */ /* 0x000fe20000010000 */
[----:B0-----:R-:W-:-:S02]  /*a3d0*/  F2FP.BF16.F32.PACK_AB R155, R11, R86 ;  /* 0x000000560b9b723e */ /* 0x001fc400000010ff */
        /* <DEDUP_REMOVED lines=45> */
[----:B------:R-:W-:Y:S02]  /*a6b0*/  IMAD.MOV.U32 R11, RZ, RZ, R12 ;  /* 0x000000ffff0b7224 */ /* 0x000fe400078e000c */
[----:B------:R-:W-:Y:S01]  /*a6c0*/  IMAD.MOV.U32 R13, RZ, RZ, R10 ;  /* 0x000000ffff0d7224 */ /* 0x000fe200078e000a */
[----:B------:R-:W-:Y:S06]  /*a6d0*/  @P2 BRA `(.L_x_2030) ;  /* 0xffffffd400a82947 */ /* 0x000fec000383ffff */
.L_x_2021:
        /* <DEDUP_REMOVED lines=67> */
.L_x_2031:
[----:B------:R-:W-:Y:S01]  /*ab10*/  ULEA UR5, UR36, UR38, 0x3 ;  /* 0x0000002624057291 */ /* 0x000fe2000f8e183f */
[----:B------:R-:W-:-:S05]  /*ab20*/  IMAD.U32 R0, RZ, RZ, UR37 ;  /* 0x00000025ff007e24 */ /* 0x000fca000f8e00ff */
[----:B------:R-:W-:-:S04]  /*ab30*/  SHF.L.U32 R0, R0, 0x1f, RZ ;  /* 0x0000001f00007819 */ /* 0x000fc800000006ff */
[----:B------:R0:W1:Y:S01]  /*ab40*/  SYNCS.PHASECHK.TRANS64.TRYWAIT P2, [UR5+0x34850], R0 ;  /* 0x03485000ff0075a7 */ /* 0x0000620008040145 */
[----:B------:R-:W-:Y:S05]  /*ab50*/  @!P0 BRA `(.L_x_2032) ;  /* 0x0000000000048947 */ /* 0x000fea0003800000 */
[----:B------:R-:W-:Y:S01]  /*ab60*/  BPT.TRAP 0x1 ;  /* 0x000000040000795c */ /* 0x000fe20000300000 */
.L_x_2032:
[----:B-1----:R-:W-:Y:S05]  /*ab70*/  @P2 BRA `(.L_x_2033) ;  /* 0x0000000000082947 */ /* 0x002fea0003800000 */
[----:B------:R-:W1:Y:S02]  /*ab80*/  SYNCS.PHASECHK.TRANS64.TRYWAIT P0, [UR5+0x34850], R0 ;  /* 0x03485000ff0075a7 */ /* 0x000e640008000145 */
[----:B-1----:R-:W-:Y:S05]  /*ab90*/  @!P0 BRA `(.L_x_2034) ;  /* 0x0000007c00fc8947 */ /* 0x002fea0003800000 */
.L_x_2033:
[----:B------:R-:W-:Y:S01]  /*aba0*/  UIADD3 UR38, UR38, 0x400, URZ ;  /* 0x0000040026267890 */ /* 0x000fe2000fffe03f */
[----:B------:R-:W-:Y:S01]  /*abb0*/  WARPGROUP.ARRIVE ;  /* 0x00000000000079c5 */ /* 0x000fe20000000000 */
[----:B------:R-:W-:Y:S01]  /*abc0*/  UMOV UR7, 0x40000040 ;  /* 0x4000004000077882 */ /* 0x000fe20000000000 */
[----:B01----:R-:W0:Y:S01]  /*abd0*/  SHFL.BFLY PT, R0, R3, 0x2, 0x1f ;  /* 0x0c401f0003007f89 */ /* 0x003e2200000e0000 */
[----:B------:R-:W-:Y:S01]  /*abe0*/  USHF.R.U32.HI UR38, URZ, 0x4, UR38 ;  /* 0x000000043f267899 */ /* 0x000fe20008011626 */
[----:B------:R-:W-:Y:S02]  /*abf0*/  R2UR UR8, R187 ;  /* 0x00000000bb0872ca */ /* 0x000fe400000e0000 */
[----:B------:R-:W1:Y:S01]  /*ac00*/  SHFL.BFLY PT, R7, R4, 0x2, 0x1f ;  /* 0x0c401f0004077f89 */ /* 0x000e6200000e0000 */
[----:B------:R-:W-:Y:S01]  /*ac10*/  ULOP3.LUT UR38, UR38, 0x3fff, URZ, 0xc0, !UPT ;  /* 0x00003fff26267892 */ /* 0x000fe2000f8ec03f */
[----:B------:R-:W-:-:S03]  /*ac20*/  MOV R13, UR5 ;  /* 0x00000005000d7c02 */ /* 0x000fc60008000f00 */
[----:B------:R-:W-:-:S04]  /*ac30*/  ULOP3.LUT UR4, UR38, 0x4000000, URZ, 0xfc, !UPT ;  /* 0x0400000026047892 */ /* 0x000fc8000f8efc3f */
[----:B------:R-:W-:Y:S02]  /*ac40*/  ULEA UR4, UR36, UR4, 0xb ;  /* 0x0000000424047291 */ /* 0x000fe4000f8e583f */
[----:B------:R-:W-:Y:S02]  /*ac50*/  UIADD3 UR36, UR36, 0x1, URZ ;  /* 0x0000000124247890 */ /* 0x000fe4000fffe03f */
[----:B------:R-:W-:Y:S02]  /*ac60*/  UIADD3 UR8, UR8, 0x1, URZ ;  /* 0x0000000108087890 */ /* 0x000fe4000fffe03f */
[----:B------:R-:W-:Y:S01]  /*ac70*/  UISETP.NE.AND UP0, UPT, UR36, 0x2, UPT ;  /* 0x000000022400788c */ /* 0x000fe2000bf05270 */
[----:B------:R-:W-:Y:S02]  /*ac80*/  UMOV UR6, UR4 ;  /* 0x0000000400067c82 */ /* 0x000fe40008000000 */
[----:B------:R-:W-:Y:S01]  /*ac90*/  HGMMA.64x128x16.F32.BF16 R24, R180, gdesc[UR4].tnspB, R24, gsb0 ;  /* 0x41e00004b4187df0 */ /* 0x000fe20008001818 */
[----:B------:R-:W-:Y:S01]  /*aca0*/  UIADD3 UR6, UR4, 0x80, URZ ;  /* 0x0000008004067890 */ /* 0x000fe2000fffe03f */
[----:B0-----:R-:W-:Y:S01]  /*acb0*/  FADD.FTZ R2, R0, R3 ;  /* 0x0000000300027221 */ /* 0x001fe20000010000 */
[----:B------:R-:W-:Y:S01]  /*acc0*/  UMOV UR7, 0x40000040 ;  /* 0x4000004000077882 */ /* 0x000fe20000000000 */
[----:B------:R-:W-:-:S02]  /*acd0*/  IMAD.MOV.U32 R3, RZ, RZ, RZ ;  /* 0x000000ffff037224 */ /* 0x000fc400078e00ff */
[----:B-1----:R-:W-:Y:S01]  /*ace0*/  FADD.FTZ R7, R7, R4 ;  /* 0x0000000407077221 */ /* 0x002fe20000010000 */
[----:B------:R-:W-:Y:S01]  /*acf0*/  IMAD.MOV.U32 R4, RZ, RZ, RZ ;  /* 0x000000ffff047224 */ /* 0x000fe200078e00ff */
[----:B------:R-:W0:Y:S01]  /*ad00*/  SHFL.BFLY PT, R9, R2, 0x1, 0x1f ;  /* 0x0c201f0002097f89 */ /* 0x000e2200000e0000 */
[----:B------:R-:W-:Y:S01]  /*ad10*/  IMAD.U32 R187, RZ, RZ, UR8 ;  /* 0x00000008ffbb7e24 */ /* 0x000fe2000f8e00ff */
[----:B------:R-:W-:Y:S02]  /*ad20*/  USEL UR36, UR36, URZ, UP0 ;  /* 0x0000003f24247287 */ /* 0x000fe40008000000 */
[----:B------:R-:W1:Y:S01]  /*ad30*/  SHFL.BFLY PT, R0, R7, 0x1, 0x1f ;  /* 0x0c201f0007007f89 */ /* 0x000e6200000e0000 */
[----:B0-----:R-:W-:Y:S01]  /*ad40*/  FADD.FTZ R9, R2, R9 ;  /* 0x0000000902097221 */ /* 0x001fe20000010000 */
[----:B------:R-:W-:Y:S02]  /*ad50*/  IMAD.MOV.U32 R2, RZ, RZ, -0x800000 ;  /* 0xff800000ff027424 */ /* 0x000fe400078e00ff */
[----:B-1----:R-:W-:-:S02]  /*ad60*/  FADD.FTZ R11, R7, R0 ;  /* 0x00000000070b7221 */ /* 0x002fc40000010000 */
[----:B------:R-:W-:Y:S01]  /*ad70*/  FSETP.NE.FTZ.AND P2, PT, R9, RZ, PT ;  /* 0x000000ff0900720b */ /* 0x000fe20003f55000 */
[----:B------:R-:W-:Y:S02]  /*ad80*/  IMAD.MOV.U32 R0, RZ, RZ, -0x800000 ;  /* 0xff800000ff007424 */ /* 0x000fe400078e00ff */
[----:B------:R-:W-:-:S10]  /*ad90*/  FSETP.NE.FTZ.AND P0, PT, R11, RZ, PT ;  /* 0x000000ff0b00720b */ /* 0x000fd40003f15000 */
[----:B------:R-:W0:Y:S01]  /*ada0*/  @P2 MUFU.LG2 R8, R9 ;  /* 0x0000000900082308 */ /* 0x000e220000000c00 */
[C---:B------:R-:W-:Y:S02]  /*adb0*/  @P2 FMUL.FTZ R14, R5.reuse, 0.69314718246459960938 ;  /* 0x3f317218050e2820 */ /* 0x040fe40000410000 */
[----:B------:R-:W-:-:S05]  /*adc0*/  @P0 FMUL.FTZ R7, R5, 0.69314718246459960938 ;  /* 0x3f31721805070820 */ /* 0x000fca0000410000 */
[----:B------:R-:W1:Y:S08]  /*add0*/  @P0 MUFU.LG2 R6, R11 ;  /* 0x0000000b00060308 */ /* 0x000e700000000c00 */
[----:B------:R-:W2:Y:S01]  /*ade0*/  @P0 MUFU.RCP R3, R11 ;  /* 0x0000000b00030308 */ /* 0x000ea20000001000 */
[----:B0-----:R-:W-:Y:S01]  /*adf0*/  @P2 FMUL.FTZ R5, R8, 0.69314718246459960938 ;  /* 0x3f31721808052820 */ /* 0x001fe20000410000 */
[----:B------:R-:W-:-:S03]  /*ae00*/  @!P1 VIADD R8, R13, 0x34860 ;  /* 0x000348600d089836 */ /* 0x000fc60000000000 */
[----:B------:R-:W-:Y:S02]  /*ae10*/  @P2 FFMA.FTZ R0, R14, R12, R5 ;  /* 0x0000000c0e002223 */ /* 0x000fe40000010005 */
[----:B------:R-:W-:Y:S01]  /*ae20*/  @!P1 PRMT R8, RZ, 0x654, R8 ;  /* 0x00000654ff089816 */ /* 0x000fe20000000008 */
[----:B------:R-:W0:Y:S01]  /*ae30*/  @P2 MUFU.RCP R4, R9 ;  /* 0x0000000900042308 */ /* 0x000e220000001000 */
[----:B-1----:R-:W-:-:S04]  /*ae40*/  @P0 FMUL.FTZ R6, R6, 0.69314718246459960938 ;  /* 0x3f31721806060820 */ /* 0x002fc80000410000 */
        /* <DEDUP_REMOVED lines=42> */
[-C--:B0-----:R-:W-:Y:S01]  /*b0f0*/  FMUL.FTZ R7, R31, R4.reuse ;  /* 0x000000041f077220 */ /* 0x081fe20000410000 */
[-C--:B------:R-:W-:Y:S01]  /*b100*/  FMUL.FTZ R95, R24, R3.reuse ;  /* 0x00000003185f7220 */ /* 0x080fe20000410000 */
[-C--:B------:R-:W-:Y:S01]  /*b110*/  FMUL.FTZ R14, R25, R3.reuse ;  /* 0x00000003190e7220 */ /* 0x080fe20000410000 */
[-C--:B------:R-:W-:Y:S01]  /*b120*/  FMUL.FTZ R91, R28, R3.reuse ;  /* 0x000000031c5b7220 */ /* 0x080fe20000410000 */
[-C--:B------:R-:W-:Y:S01]  /*b130*/  FMUL.FTZ R6, R29, R3.reuse ;  /* 0x000000031d067220 */ /* 0x080fe20000410000 */
        /* <DEDUP_REMOVED lines=57> */
.L_x_2004:
[----:B------:R-:W0:Y:S01]  /*b4d0*/  S2R R4, SR_CgaCtaId ;  /* 0x0000000000047919 */ /* 0x000e220000008800 */
[----:B------:R-:W-:Y:S01]  /*b4e0*/  MOV R3, 0x400 ;  /* 0x0000040000037802 */ /* 0x000fe20000000f00 */
[----:B------:R-:W-:Y:S01]  /*b4f0*/  BSSY B0, `(.L_x_2035) ;  /* 0x0000217000007945 */ /* 0x000fe20003800000 */
[----:B------:R-:W-:Y:S02]  /*b500*/  BAR.SYNC.DEFER_BLOCKING 0x5, 0x120 ;  /* 0x0144800000007b1d */ /* 0x000fe40000010000 */
[----:B0-----:R-:W-:-:S05]  /*b510*/  LEA R3, R4, R3, 0x18 ;  /* 0x0000000304037211 */ /* 0x001fca00078ec0ff */
[----:B------:R-:W0:Y:S02]  /*b520*/  LDS.128 R44, [R3+0x348d0] ;  /* 0x0348d000032c7984 */ /* 0x000e240000000c00 */
[----:B0-----:R-:W-:Y:S02]  /*b530*/  R2UR UR61, R45 ;  /* 0x000000002d3d72ca */ /* 0x001fe400000e0000 */
[----:B------:R-:W-:Y:S01]  /*b540*/  R2UR UR5, R46 ;  /* 0x000000002e0572ca */ /* 0x000fe200000e0000 */
[----:B------:R-:W-:Y:S06]  /*b550*/  BAR.ARV 0x4, 0x120 ;  /* 0x0104800000007b1d */ /* 0x000fec0000002000 */
[----:B------:R-:W-:Y:S08]  /*b560*/  @P0 BRA `(.L_x_2036) ;  /* 0x0000001400400947 */ /* 0x000ff00003800000 */
[----:B------:R-:W0:Y:S01]  /*b570*/  S2R R4, SR_SWINHI ;  /* 0x0000000000047919 */ /* 0x000e220000002f00 */
[----:B------:R-:W-:Y:S01]  /*b580*/  F2FP.BF16.F32.PACK_AB R7, R7, R8 ;  /* 0x000000080707723e */ /* 0x000fe200000010ff */
[----:B------:R-:W-:Y:S01]  /*b590*/  ULDC.64 UR8, c[0x0][0xbe0] ;  /* 0x0002f80000087ab9 */ /* 0x000fe20000000a00 */
[----:B------:R-:W-:Y:S01]  /*b5a0*/  F2FP.BF16.F32.PACK_AB R6, R6, R91 ;  /* 0x0000005b0606723e */ /* 0x000fe200000010ff */
[----:B------:R-:W-:Y:S01]  /*b5b0*/  UISETP.NE.U32.AND UP0, UPT, UR8, URZ, UPT ;  /* 0x0000003f0800728c */ /* 0x000fe2000bf05070 */
[----:B------:R-:W-:Y:S01]  /*b5c0*/  R2UR UR6, R185 ;  /* 0x00000000b90672ca */ /* 0x000fe200000e0000 */
[----:B------:R-:W-:Y:S01]  /*b5d0*/  ULDC.64 UR12, c[0x0][0x208] ;  /* 0x00008200000c7ab9 */ /* 0x000fe20000000a00 */
[----:B------:R-:W-:Y:S01]  /*b5e0*/  R2UR UR4, R23 ;  /* 0x00000000170472ca */ /* 0x000fe200000e0000 */
[----:B------:R-:W-:Y:S01]  /*b5f0*/  UISETP.NE.AND.EX UP0, UPT, UR9, URZ, UPT, UP0 ;  /* 0x0000003f0900728c */ /* 0x000fe2000bf05300 */
[----:B------:R-:W-:Y:S02]  /*b600*/  F2FP.BF16.F32.PACK_AB R64, R65, R64 ;  /* 0x000000404140723e */ /* 0x000fe400000010ff */
[----:B------:R-:W-:-:S02]  /*b610*/  F2FP.BF16.F32.PACK_AB R65, R67, R66 ;  /* 0x000000424341723e */ /* 0x000fc400000010ff */
[----:B------:R-:W-:Y:S02]  /*b620*/  F2FP.BF16.F32.PACK_AB R72, R73, R72 ;  /* 0x000000484948723e */ /* 0x000fe400000010ff */
[----:B------:R-:W-:Y:S02]  /*b630*/  F2FP.BF16.F32.PACK_AB R66, R69, R68 ;  /* 0x000000444542723e */ /* 0x000fe400000010ff */
[----:B------:R-:W-:Y:S02]  /*b640*/  F2FP.BF16.F32.PACK_AB R67, R71, R70 ;  /* 0x000000464743723e */ /* 0x000fe400000010ff */
[----:B------:R-:W-:Y:S01]  /*b650*/  F2FP.BF16.F32.PACK_AB R73, R75, R74 ;  /* 0x0000004a4b49723e */ /* 0x000fe200000010ff */
[----:B------:R-:W-:Y:S01]  /*b660*/  USHF.L.U64.HI UR11, UR4, 0x2, UR6 ;  /* 0x00000002040b7899 */ /* 0x000fe20008010206 */
[----:B------:R-:W-:Y:S01]  /*b670*/  F2FP.BF16.F32.PACK_AB R80, R81, R80 ;  /* 0x000000505150723e */ /* 0x000fe200000010ff */
[----:B------:R-:W-:Y:S01]  /*b680*/  USHF.L.U32 UR10, UR4, 0x2, URZ ;  /* 0x00000002040a7899 */ /* 0x000fe2000800063f */
[----:B------:R-:W-:Y:S01]  /*b690*/  F2FP.BF16.F32.PACK_AB R74, R77, R76 ;  /* 0x0000004c4d4a723e */ /* 0x000fe200000010ff */
[----:B------:R-:W-:Y:S01]  /*b6a0*/  ULDC.64 UR6, c[0x0][0xbd8] ;  /* 0x0002f60000067ab9 */ /* 0x000fe20000000a00 */
[----:B------:R-:W-:Y:S01]  /*b6b0*/  F2FP.BF16.F32.PACK_AB R75, R79, R78 ;  /* 0x0000004e4f4b723e */ /* 0x000fe200000010ff */
[----:B------:R-:W-:Y:S01]  /*b6c0*/  UISETP.NE.U32.AND UP1, UPT, UR6, URZ, UPT ;  /* 0x0000003f0600728c */ /* 0x000fe2000bf25070 */
[----:B------:R-:W-:Y:S01]  /*b6d0*/  F2FP.BF16.F32.PACK_AB R81, R83, R82 ;  /* 0x000000525351723e */ /* 0x000fe200000010ff */
[----:B------:R-:W-:Y:S01]  /*b6e0*/  UIADD3 UR4, UP2, UR10, UR6, URZ ;  /* 0x000000060a047290 */ /* 0x000fe2000ff5e03f */
[----:B------:R-:W-:Y:S01]  /*b6f0*/  F2FP.BF16.F32.PACK_AB R82, R85, R84 ;  /* 0x000000545552723e */ /* 0x000fe200000010ff */
[----:B------:R-:W-:Y:S01]  /*b700*/  UISETP.NE.AND.EX UP1, UPT, UR7, URZ, UPT, UP1 ;  /* 0x0000003f0700728c */ /* 0x000fe2000bf25310 */
[----:B------:R-:W-:Y:S01]  /*b710*/  F2FP.BF16.F32.PACK_AB R83, R87, R86 ;  /* 0x000000565753723e */ /* 0x000fe200000010ff */
[----:B------:R-:W-:Y:S01]  /*b720*/  @UP0 UIADD3 UR6, UP3, UR10, UR8, URZ ;  /* 0x000000080a060290 */ /* 0x000fe2000ff7e03f */
[----:B------:R-:W-:-:S02]  /*b730*/  MOV R20, R3 ;  /* 0x0000000300147202 */ /* 0x000fc40000000f00 */
[----:B0-----:R-:W-:Y:S01]  /*b740*/  MOV R21, R4 ;  /* 0x0000000400157202 */ /* 0x001fe20000000f00 */
[----:B------:R-:W-:Y:S02]  /*b750*/  UIADD3.X UR8, UR11, UR7, URZ, UP2, !UPT ;  /* 0x000000070b087290 */ /* 0x000fe400097fe43f */
[----:B------:R-:W-:Y:S01]  /*b760*/  @UP0 UIADD3.X UR7, UR11, UR9, URZ, UP3, !UPT ;  /* 0x000000090b070290 */ /* 0x000fe20009ffe43f */
[----:B------:R-:W-:-:S03]  /*b770*/  IMAD.WIDE R4, R190, 0x2, R20 ;  /* 0x00000002be047825 */ /* 0x000fc600078e0214 */
[C---:B------:R-:W-:Y:S02]  /*b780*/  IADD3 R45, P6, R4.reuse, 0x20, RZ ;  /* 0x00000020042d7810 */ /* 0x040fe40007fde0ff */
[C---:B------:R-:W-:Y:S02]  /*b790*/  LOP3.LUT R9, R4.reuse, 0x380, RZ, 0xc0, !PT ;  /* 0x0000038004097812 */ /* 0x040fe400078ec0ff */
[----:B------:R-:W-:Y:S01]  /*b7a0*/  IADD3 R99, P4, R4, 0x60, RZ ;  /* 0x0000006004637810 */ /* 0x000fe20007f9e0ff */
[--C-:B------:R-:W-:Y:S01]  /*b7b0*/  IMAD.X R29, RZ, RZ, R5.reuse, P6 ;  /* 0x000000ffff1d7224 */ /* 0x100fe200030e0605 */
[----:B------:R-:W-:Y:S02]  /*b7c0*/  LOP3.LUT R10, R45, 0x380, RZ, 0xc0, !PT ;  /* 0x000003802d0a7812 */ /* 0x000fe400078ec0ff */
[----:B------:R-:W-:Y:S01]  /*b7d0*/  SHF.R.U64 R9, R9, 0x3, RZ ;  /* 0x0000000309097819 */ /* 0x000fe200000012ff */
[----:B------:R-:W-:Y:S01]  /*b7e0*/  IMAD.X R11, RZ, RZ, R5, P4 ;  /* 0x000000ffff0b7224 */ /* 0x000fe200020e0605 */
[----:B------:R-:W-:-:S02]  /*b7f0*/  LOP3.LUT R44, R99, 0x380, RZ, 0xc0, !PT ;  /* 0x00000380632c7812 */ /* 0x000fc400078ec0ff */
[C---:B------:R-:W-:Y:S02]  /*b800*/  IADD3 R97, P5, R4.reuse, 0x40, RZ ;  /* 0x0000004004617810 */ /* 0x040fe40007fbe0ff */
[C---:B------:R-:W-:Y:S02]  /*b810*/  IADD3 R101, P3, R4.reuse, 0x4000, RZ ;  /* 0x0000400004657810 */ /* 0x040fe40007f7e0ff */
[C---:B------:R-:W-:Y:S01]  /*b820*/  IADD3 R103, P2, R4.reuse, 0x4020, RZ ;  /* 0x0000402004677810 */ /* 0x040fe20007f5e0ff */
[--C-:B------:R-:W-:Y:S01]  /*b830*/  IMAD.X R27, RZ, RZ, R5.reuse, P5 ;  /* 0x000000ffff1b7224 */ /* 0x100fe200028e0605 */
[C---:B------:R-:W-:Y:S01]  /*b840*/  IADD3 R105, P1, R4.reuse, 0x4040, RZ ;  /* 0x0000404004697810 */ /* 0x040fe20007f3e0ff */
[----:B------:R-:W-:Y:S01]  /*b850*/  IMAD.X R25, RZ, RZ, R5, P3 ;  /* 0x000000ffff197224 */ /* 0x000fe200018e0605 */
[----:B------:R-:W-:Y:S01]  /*b860*/  BAR.SYNC.DEFER_BLOCKING 0x1, 0x100 ;  /* 0x0044000000007b1d */ /* 0x000fe20000010000 */
[----:B------:R-:W-:Y:S02]  /*b870*/  IADD3 R107, P0, R4, 0x4060, RZ ;  /* 0x00004060046b7810 */ /* 0x000fe40007f1e0ff */
[----:B------:R-:W-:-:S02]  /*b880*/  SHF.R.U64 R10, R10, 0x3, RZ ;  /* 0x000000030a0a7819 */ /* 0x000fc400000012ff */
[----:B------:R-:W-:Y:S01]  /*b890*/  LOP3.LUT R4, R9, R4, RZ, 0x3c, !PT ;  /* 0x0000000409047212 */ /* 0x000fe200078e3cff */
[--C-:B------:R-:W-:Y:S01]  /*b8a0*/  IMAD.X R9, RZ, RZ, R5.reuse, P2 ;  /* 0x000000ffff097224 */ /* 0x100fe200010e0605 */
[----:B------:R-:W-:Y:S01]  /*b8b0*/  SHF.R.U64 R44, R44, 0x3, RZ ;  /* 0x000000032c2c7819 */ /* 0x000fe200000012ff */
[----:B------:R-:W-:Y:S01]  /*b8c0*/  IMAD.X R13, RZ, RZ, R5, P0 ;  /* 0x000000ffff0d7224 */ /* 0x000fe200000e0605 */
[----:B------:R-:W-:Y:S02]  /*b8d0*/  LOP3.LUT R28, R10, R45, RZ, 0x3c, !PT ;  /* 0x0000002d0a1c7212 */ /* 0x000fe400078e3cff */
[-C--:B------:R-:W-:Y:S02]  /*b8e0*/  IADD3.X R15, RZ, R5.reuse, RZ, P1, !PT ;  /* 0x00000005ff0f7210 */ /* 0x080fe40000ffe4ff */
[----:B------:R-:W-:Y:S02]  /*b8f0*/  MOV R45, R4 ;  /* 0x00000004002d7202 */ /* 0x000fe40000000f00 */
[----:B------:R-:W-:-:S02]  /*b900*/  LOP3.LUT R24, R97, 0x380, RZ, 0xc0, !PT ;  /* 0x0000038061187812 */ /* 0x000fc400078ec0ff */
[----:B------:R-:W-:Y:S02]  /*b910*/  F2FP.BF16.F32.PACK_AB R5, R12, R93 ;  /* 0x0000005d0c05723e */ /* 0x000fe400000010ff */
[----:B------:R-:W-:Y:S02]  /*b920*/  LOP3.LUT R10, R44, R99, RZ, 0x3c, !PT ;  /* 0x000000632c0a7212 */ /* 0x000fe400078e3cff */
[----:B------:R-:W-:Y:S02]  /*b930*/  LOP3.LUT R12, R103, 0x380, RZ, 0xc0, !PT ;  /* 0x00000380670c7812 */ /* 0x000fe400078ec0ff */
[----:B------:R-:W-:Y:S02]  /*b940*/  LOP3.LUT R44, R107, 0x380, RZ, 0xc0, !PT ;  /* 0x000003806b2c7812 */ /* 0x000fe400078ec0ff */
[----:B------:R-:W-:Y:S02]  /*b950*/  SHF.R.U64 R24, R24, 0x3, RZ ;  /* 0x0000000318187819 */ /* 0x000fe400000012ff */
[----:B------:R-:W-:-:S02]  /*b960*/  LOP3.LUT R46, R101, 0x380, RZ, 0xc0, !PT ;  /* 0x00000380652e7812 */ /* 0x000fc400078ec0ff */
[----:B------:R-:W-:Y:S02]  /*b970*/  F2FP.BF16.F32.PACK_AB R4, R14, R95 ;  /* 0x0000005f0e04723e */ /* 0x000fe400000010ff */
[----:B------:R-:W-:Y:S02]  /*b980*/  SHF.R.U64 R12, R12, 0x3, RZ ;  /* 0x000000030c0c7819 */ /* 0x000fe400000012ff */
[----:B------:R-:W-:Y:S01]  /*b990*/  LOP3.LUT R14, R105, 0x380, RZ, 0xc0, !PT ;  /* 0x00000380690e7812 */ /* 0x000fe200078ec0ff */
[----:B------:R0:W-:Y:S01]  /*b9a0*/  STSM.16.M88.4 [R45], R4 ;  /* 0x000000042d007844 */ /* 0x0001e20000000200 */
[----:B------:R-:W-:Y:S02]  /*b9b0*/  SHF.R.U64 R44, R44, 0x3, RZ ;  /* 0x000000032c2c7819 */ /* 0x000fe400000012ff */
[----:B------:R-:W-:Y:S02]  /*b9c0*/  LOP3.LUT R26, R24, R97, RZ, 0x3c, !PT ;  /* 0x00000061181a7212 */ /* 0x000fe400078e3cff */
[----:B------:R-:W-:-:S02]  /*b9d0*/  SHF.R.U64 R46, R46, 0x3, RZ ;  /* 0x000000032e2e7819 */ /* 0x000fc400000012ff */
[----:B------:R-:W-:Y:S02]  /*b9e0*/  LOP3.LUT R8, R12, R103, RZ, 0x3c, !PT ;  /* 0x000000670c087212 */ /* 0x000fe400078e3cff */
[----:B------:R-:W-:Y:S02]  /*b9f0*/  SHF.R.U64 R14, R14, 0x3, RZ ;  /* 0x000000030e0e7819 */ /* 0x000fe400000012ff */
[----:B------:R-:W-:Y:S02]  /*ba00*/  LOP3.LUT R12, R44, R107, RZ, 0x3c, !PT ;  /* 0x0000006b2c0c7212 */ /* 0x000fe400078e3cff */
[----:B------:R-:W-:Y:S02]  /*ba10*/  MOV R44, R28 ;  /* 0x0000001c002c7202 */ /* 0x000fe40000000f00 */
[----:B------:R-:W-:Y:S02]  /*ba20*/  MOV R29, R26 ;  /* 0x0000001a001d7202 */ /* 0x000fe40000000f00 */
[----:B------:R-:W-:-:S02]  /*ba30*/  LOP3.LUT R24, R46, R101, RZ, 0x3c, !PT ;  /* 0x000000652e187212 */ /* 0x000fc400078e3cff */
[----:B------:R-:W-:Y:S02]  /*ba40*/  MOV R28, R10 ;  /* 0x0000000a001c7202 */ /* 0x000fe40000000f00 */
[----:B------:R-:W-:Y:S02]  /*ba50*/  MOV R26, R8 ;  /* 0x00000008001a7202 */ /* 0x000fe40000000f00 */
[----:B------:R-:W-:Y:S02]  /*ba60*/  LOP3.LUT R14, R14, R105, RZ, 0x3c, !PT ;  /* 0x000000690e0e7212 */ /* 0x000fe400078e3cff */
[----:B------:R-:W-:Y:S02]  /*ba70*/  F2FP.BF16.F32.PACK_AB R8, R88, R89 ;  /* 0x000000595808723e */ /* 0x000fe400000010ff */
[----:B------:R-:W-:Y:S02]  /*ba80*/  F2FP.BF16.F32.PACK_AB R9, R35, R34 ;  /* 0x000000222309723e */ /* 0x000fe400000010ff */
[----:B------:R-:W-:-:S02]  /*ba90*/  F2FP.BF16.F32.PACK_AB R10, R37, R36 ;  /* 0x00000024250a723e */ /* 0x000fc400000010ff */
[----:B------:R-:W-:Y:S02]  /*baa0*/  F2FP.BF16.F32.PACK_AB R11, R39, R38 ;  /* 0x00000026270b723e */ /* 0x000fe400000010ff */
[----:B------:R-:W-:Y:S02]  /*bab0*/  MOV R27, R24 ;  /* 0x00000018001b7202 */ /* 0x000fe40000000f00 */
[----:B------:R-:W-:Y:S01]  /*bac0*/  MOV R25, R14 ;  /* 0x0000000e00197202 */ /* 0x000fe20000000f00 */
[----:B------:R1:W-:Y:S01]  /*bad0*/  STSM.16.M88.4 [R44], R8 ;  /* 0x000000082c007844 */ /* 0x0003e20000000200 */
[----:B------:R-:W-:Y:S02]  /*bae0*/  MOV R24, R12 ;  /* 0x0000000c00187202 */ /* 0x000fe40000000f00 */
[----:B0-----:R-:W-:Y:S02]  /*baf0*/  F2FP.BF16.F32.PACK_AB R4, R41, R40 ;  /* 0x000000282904723e */ /* 0x001fe400000010ff */
        /* <DEDUP_REMOVED lines=8> */
[----:B-1----:R-:W-:Y:S02]  /*bb80*/  F2FP.BF16.F32.PACK_AB R8, R57, R56 ;  /* 0x000000383908723e */ /* 0x002fe400000010ff */
[----:B------:R-:W-:Y:S01]  /*bb90*/  F2FP.BF16.F32.PACK_AB R9, R59, R58 ;  /* 0x0000003a3b09723e */ /* 0x000fe200000010ff */
[----:B------:R-:W-:Y:S01]  /*bba0*/  STSM.16.M88.4 [R28], R12 ;  /* 0x0000000c1c007844 */ /* 0x000fe20000000200 */
[----:B------:R-:W-:Y:S02]  /*bbb0*/  F2FP.BF16.F32.PACK_AB R10, R61, R60 ;  /* 0x0000003c3d0a723e */ /* 0x000fe400000010ff */
[----:B------:R-:W-:Y:S02]  /*bbc0*/  F2FP.BF16.F32.PACK_AB R11, R63, R62 ;  /* 0x0000003e3f0b723e */ /* 0x000fe400000010ff */
[----:B------:R-:W-:Y:S02]  /*bbd0*/  PLOP3.LUT P0, PT, PT, PT, UP1, 0x80, 0x0 ;  /* 0x000000000000781c */ /* 0x000fe40003f0f018 */
[----:B------:R-:W-:Y:S01]  /*bbe0*/  PLOP3.LUT P2, PT, PT, PT, UP0, 0x80, 0x0 ;  /* 0x000000000000781c */ /* 0x000fe20003f4f008 */
[----:B------:R1:W-:Y:S01]  /*bbf0*/  STSM.16.M88.4 [R27], R8 ;  /* 0x000000081b007844 */ /* 0x0003e20000000200 */
[----:B0-----:R-:W-:-:S02]  /*bc00*/  IMAD.U32 R4, RZ, RZ, UR4 ;  /* 0x00000004ff047e24 */ /* 0x001fc4000f8e00ff */
[----:B------:R-:W-:Y:S01]  /*bc10*/  IMAD.U32 R5, RZ, RZ, UR8 ;  /* 0x00000008ff057e24 */ /* 0x000fe2000f8e00ff */
[----:B------:R0:W-:Y:S04]  /*bc20*/  STSM.16.M88.4 [R26], R64 ;  /* 0x000000401a007844 */ /* 0x0001e80000000200 */
[----:B------:R0:W-:Y:S04]  /*bc30*/  STSM.16.M88.4 [R25], R72 ;  /* 0x0000004819007844 */ /* 0x0001e80000000200 */
[----:B------:R0:W-:Y:S01]  /*bc40*/  STSM.16.M88.4 [R24], R80 ;  /* 0x0000005018007844 */ /* 0x0001e20000000200 */
[----:B------:R-:W-:Y:S01]  /*bc50*/  BAR.SYNC.DEFER_BLOCKING 0x1, 0x100 ;  /* 0x0044000000007b1d */ /* 0x000fe20000010000 */
[----:B------:R-:W-:-:S02]  /*bc60*/  IMAD.U32 R6, RZ, RZ, UR6 ;  /* 0x00000006ff067e24 */ /* 0x000fc4000f8e00ff */
[----:B------:R-:W-:-:S03]  /*bc70*/  IMAD.U32 R7, RZ, RZ, UR7 ;  /* 0x00000007ff077e24 */ /* 0x000fc6000f8e00ff */
[----:B-1----:R-:W2:Y:S04]  /*bc80*/  @P0 LDG.E R8, desc[UR12][R4.64] ;  /* 0x0000000c04080981 */ /* 0x002ea8000c1e1900 */
[----:B------:R-:W3:Y:S01]  /*bc90*/  @P2 LDG.E R6, desc[UR12][R6.64] ;  /* 0x0000000c06062981 */ /* 0x000ee2000c1e1900 */
[----:B------:R-:W-:Y:S01]  /*bca0*/  IMAD R9, R18, 0x40, R16 ;  /* 0x0000004012097824 */ /* 0x000fe200078e0210 */
[----:B------:R-:W-:Y:S01]  /*bcb0*/  UMOV UR4, URZ ;  /* 0x0000003f00047c82 */ /* 0x000fe20008000000 */
[----:B------:R-:W-:Y:S02]  /*bcc0*/  ULDC UR10, c[0x0][0xa88] ;  /* 0x0002a200000a7ab9 */ /* 0x000fe40000000800 */
[----:B------:R-:W-:-:S03]  /*bcd0*/  IMAD.WIDE R20, R9, 0x2, R20 ;  /* 0x0000000209147825 */ /* 0x000fc600078e0214 */
[----:B------:R-:W-:Y:S02]  /*bce0*/  IADD3 R29, P1, R20, 0x1000, RZ ;  /* 0x00001000141d7810 */ /* 0x000fe40007f3e0ff */
[----:B--2---:R-:W-:Y:S02]  /*bcf0*/  @P0 R2UR UR4, R8 ;  /* 0x00000000080402ca */ /* 0x004fe400000e0000 */
[----:B---3--:R-:W-:Y:S01]  /*bd00*/  @P2 R2UR UR10, R6 ;  /* 0x00000000060a22ca */ /* 0x008fe200000e0000 */
[----:B0-----:R-:W-:-:S14]  /*bd10*/  @P2 BRA `(.L_x_2037) ;  /* 0x00000000001c2947 */ /* 0x001fdc0003800000 */
[----:B------:R-:W-:Y:S05]  /*bd20*/  @!P0 BRA `(.L_x_2037) ;  /* 0x0000000000188947 */ /* 0x000fea0003800000 */
[----:B------:R-:W-:Y:S02]  /*bd30*/  ULDC.64 UR6, c[0x0][0x208] ;  /* 0x0000820000067ab9 */ /* 0x000fe40000000a00 */
[----:B------:R-:W2:Y:S04]  /*bd40*/  LDG.E R7, desc[UR6][R4.64] ;  /* 0x0000000604077981 */ /* 0x000ea8000c1e1900 */
[----:B------:R-:W3:Y:S01]  /*bd50*/  LDG.E R6, desc[UR6][R4.64+0x4] ;  /* 0x0000040604067981 */ /* 0x000ee2000c1e1900 */
[----:B--2---:R-:W-:Y:S02]  /*bd60*/  R2UR UR6, R7 ;  /* 0x00000000070672ca */ /* 0x004fe400000e0000 */
[----:B---3--:R-:W-:-:S13]  /*bd70*/  R2UR UR10, R6 ;  /* 0x00000000060a72ca */ /* 0x008fda00000e0000 */
[----:B------:R-:W-:-:S12]  /*bd80*/  UIADD3 UR10, -UR6, UR10, URZ ;  /* 0x0000000a060a7290 */ /* 0x000fd8000fffe13f */
.L_x_2037:
[----:B------:R-:W-:Y:S01]  /*bd90*/  R2UR UR18, R184 ;  /* 0x00000000b81272ca */ /* 0x000fe200000e0000 */
[----:B------:R-:W-:Y:S01]  /*bda0*/  ULDC.64 UR12, c[0x0][0xb70] ;  /* 0x0002dc00000c7ab9 */ /* 0x000fe20000000a00 */
[----:B------:R-:W-:Y:S01]  /*bdb0*/  R2UR UR16, R185 ;  /* 0x00000000b91072ca */ /* 0x000fe200000e0000 */
[----:B------:R-:W-:Y:S01]  /*bdc0*/  USHF.R.S32.HI UR9, URZ, 0x1f, UR4 ;  /* 0x0000001f3f097899 */ /* 0x000fe20008011404 */
[----:B------:R-:W-:Y:S01]  /*bdd0*/  R2UR UR15, R23 ;  /* 0x00000000170f72ca */ /* 0x000fe200000e0000 */
[----:B------:R-:W-:Y:S01]  /*bde0*/  UMOV UR8, UR4 ;  /* 0x0000000400087c82 */ /* 0x000fe20008000000 */
[----:B------:R-:W-:Y:S01]  /*bdf0*/  R2UR UR17, R186 ;  /* 0x00000000ba1172ca */ /* 0x000fe200000e0000 */
[----:B------:R-:W-:Y:S01]  /*be00*/  ULDC.64 UR20, c[0x0][0x208] ;  /* 0x0000820000147ab9 */ /* 0x000fe20000000a00 */
[C---:B------:R-:W-:Y:S02]  /*be10*/  IADD3 R13, P2, R20.reuse, 0x2000, RZ ;  /* 0x00002000140d7810 */ /* 0x040fe40007f5e0ff */
[----:B------:R-:W-:-:S02]  /*be20*/  IADD3 R7, P6, R20, 0x3000, RZ ;  /* 0x0000300014077810 */ /* 0x000fc40007fde0ff */
[----:B------:R-:W-:Y:S01]  /*be30*/  LOP3.LUT R28, R29, 0x380, RZ, 0xc0, !PT ;  /* 0x000003801d1c7812 */ /* 0x000fe200078ec0ff */
[----:B------:R-:W-:Y:S01]  /*be40*/  USHF.R.S32.HI UR14, URZ, 0x1f, UR18 ;  /* 0x0000001f3f0e7899 */ /* 0x000fe20008011412 */
[----:B------:R-:W-:Y:S01]  /*be50*/  LOP3.LUT R12, R13, 0x380, RZ, 0xc0, !PT ;  /* 0x000003800d0c7812 */ /* 0x000fe200078ec0ff */
[----:B------:R-:W-:Y:S01]  /*be60*/  USEL UR16, UR16, URZ, !UP1 ;  /* 0x0000003f10107287 */ /* 0x000fe2000c800000 */
[----:B------:R-:W-:Y:S01]  /*be70*/  LOP3.LUT R4, R7, 0x380, RZ, 0xc0, !PT ;  /* 0x0000038007047812 */ /* 0x000fe200078ec0ff */
[----:B------:R-:W-:Y:S01]  /*be80*/  UIMAD UR11, UR14, UR12, URZ ;  /* 0x0000000c0e0b72a4 */ /* 0x000fe2000f8e023f */
[----:B------:R-:W-:Y:S01]  /*be90*/  SHF.R.U64 R28, R28, 0x3, RZ ;  /* 0x000000031c1c7819 */ /* 0x000fe200000012ff */
[----:B------:R-:W-:Y:S01]  /*bea0*/  UIMAD.WIDE.U32 UR6, UR18, UR12, UR8 ;  /* 0x0000000c120672a5 */ /* 0x000fe2000f8e0008 */
[----:B------:R-:W-:Y:S01]  /*beb0*/  IMAD.U32 R5, RZ, RZ, UR17 ;  /* 0x00000011ff057e24 */ /* 0x000fe2000f8e00ff */
[----:B------:R-:W-:Y:S01]  /*bec0*/  UIMAD UR11, UR18, UR13, UR11 ;  /* 0x0000000d120b72a4 */ /* 0x000fe2000f8e020b */
[----:B------:R-:W-:Y:S01]  /*bed0*/  SHF.R.U64 R12, R12, 0x3, RZ ;  /* 0x000000030c0c7819 */ /* 0x000fe200000012ff */
[----:B------:R-:W-:Y:S01]  /*bee0*/  USEL UR15, UR15, URZ, !UP1 ;  /* 0x0000003f0f0f7287 */ /* 0x000fe2000c800000 */
[----:B------:R-:W-:Y:S01]  /*bef0*/  SHF.R.U64 R4, R4, 0x3, RZ ;  /* 0x0000000304047819 */ /* 0x000fe200000012ff */
[----:B------:R-:W-:Y:S01]  /*bf00*/  ULDC.64 UR12, c[0x0][0xb78] ;  /* 0x0002de00000c7ab9 */ /* 0x000fe20000000a00 */
[----:B------:R-:W-:Y:S01]  /*bf10*/  UIADD3 UR7, UR7, UR11, URZ ;  /* 0x0000000b07077290 */ /* 0x000fe2000fffe03f */
[----:B------:R-:W-:Y:S01]  /*bf20*/  LEA R8, R5, R22, 0x7 ;  /* 0x0000001605087211 */ /* 0x000fe200078e38ff */
[----:B------:R-:W-:Y:S01]  /*bf30*/  UIMAD UR8, UR16, UR12, URZ ;  /* 0x0000000c100872a4 */ /* 0x000fe2000f8e023f */
[----:B------:R-:W-:Y:S01]  /*bf40*/  LOP3.LUT R28, R28, R29, RZ, 0x3c, !PT ;  /* 0x0000001d1c1c7212 */ /* 0x000fe200078e3cff */
[----:B------:R-:W-:Y:S01]  /*bf50*/  UIMAD.WIDE.U32 UR6, UR15, UR12, UR6 ;  /* 0x0000000c0f0672a5 */ /* 0x000fe2000f8e0006 */
[----:B------:R-:W-:Y:S01]  /*bf60*/  SHF.R.S32.HI R5, RZ, 0x1f, R8 ;  /* 0x0000001fff057819 */ /* 0x000fe20000011408 */
[----:B------:R-:W-:Y:S01]  /*bf70*/  UIMAD UR8, UR15, UR13, UR8 ;  /* 0x0000000d0f0872a4 */ /* 0x000fe2000f8e0208 */
[----:B------:R-:W-:Y:S01]  /*bf80*/  LOP3.LUT R12, R12, R13, RZ, 0x3c, !PT ;  /* 0x0000000d0c0c7212 */ /* 0x000fe200078e3cff */
[--C-:B------:R-:W-:Y:S01]  /*bf90*/  IMAD.X R29, RZ, RZ, R21.reuse, P1 ;  /* 0x000000ffff1d7224 */ /* 0x100fe200008e0615 */
[----:B------:R-:W-:Y:S01]  /*bfa0*/  IADD3 R37, P5, R20, 0x4000, RZ ;  /* 0x0000400014257810 */ /* 0x000fe20007fbe0ff */
[----:B------:R-:W-:Y:S01]  /*bfb0*/  IMAD.X R13, RZ, RZ, R21, P2 ;  /* 0x000000ffff0d7224 */ /* 0x000fe200010e0615 */
[----:B------:R-:W-:Y:S01]  /*bfc0*/  IADD3 R6, P0, R8, UR6, RZ ;  /* 0x0000000608067c10 */ /* 0x000fe2000ff1e0ff */
[----:B------:R-:W-:Y:S01]  /*bfd0*/  IMAD.U32 R10, RZ, RZ, UR8 ;  /* 0x00000008ff0a7e24 */ /* 0x000fe2000f8e00ff */
[----:B------:R-:W-:Y:S01]  /*bfe0*/  LOP3.LUT R4, R4, R7, RZ, 0x3c, !PT ;  /* 0x0000000704047212 */ /* 0x000fe200078e3cff */
[----:B------:R-:W-:Y:S01]  /*bff0*/  ULDC.64 UR12, c[0x0][0xaa0] ;  /* 0x0002a800000c7ab9 */ /* 0x000fe20000000a00 */
[----:B------:R-:W-:-:S02]  /*c000*/  IADD3 R41, P4, R20, 0x5000, RZ ;  /* 0x0000500014297810 */ /* 0x000fc40007f9e0ff */
[----:B------:R-:W-:Y:S01]  /*c010*/  IADD3.X R5, R5, UR7, R10, P0, !PT ;  /* 0x0000000705057c10 */ /* 0x000fe200087fe40a */
[----:B------:R-:W-:Y:S01]  /*c020*/  ULDC.64 UR6, c[0x0][0xb40] ;  /* 0x0002d00000067ab9 */ /* 0x000fe20000000a00 */
[----:B------:R-:W-:Y:S02]  /*c030*/  IADD3 R25, P3, R20, 0x6000, RZ ;  /* 0x0000600014197810 */ /* 0x000fe40007f7e0ff */
[----:B------:R-:W-:Y:S02]  /*c040*/  LEA R48, P0, R6, UR6, 0x2 ;  /* 0x0000000606307c11 */ /* 0x000fe4000f8010ff */
[----:B------:R-:W-:Y:S02]  /*c050*/  IADD3 R7, P2, R20, 0x7000, RZ ;  /* 0x0000700014077810 */ /* 0x000fe40007f5e0ff */
[----:B------:R-:W-:Y:S01]  /*c060*/  LEA.HI.X R49, R6, UR7, R5, 0x2, P0 ;  /* 0x0000000706317c11 */ /* 0x000fe200080f1405 */
[----:B------:R-:W-:Y:S01]  /*c070*/  VIADD R5, R8, 0x8 ;  /* 0x0000000808057836 */ /* 0x000fe20000000000 */
[----:B------:R-:W-:-:S02]  /*c080*/  LOP3.LUT P0, RZ, R188, 0x3, RZ, 0xc0, !PT ;  /* 0x00000003bcff7812 */ /* 0x000fc4000780c0ff */
[----:B------:R-:W-:Y:S02]  /*c090*/  LOP3.LUT R9, R20, 0x380, RZ, 0xc0, !PT ;  /* 0x0000038014097812 */ /* 0x000fe400078ec0ff */
[----:B------:R-:W-:Y:S02]  /*c0a0*/  ISETP.GE.OR P1, PT, R8, UR10, P0 ;  /* 0x0000000a08007c0c */ /* 0x000fe40008726670 */
[----:B------:R-:W-:Y:S01]  /*c0b0*/  ISETP.GE.OR P0, PT, R5, UR10, P0 ;  /* 0x0000000a05007c0c */ /* 0x000fe20008706670 */
[----:B------:R-:W-:Y:S01]  /*c0c0*/  IMAD.X R5, RZ, RZ, R21, P6 ;  /* 0x000000ffff057224 */ /* 0x000fe200030e0615 */
[----:B------:R-:W-:Y:S02]  /*c0d0*/  LOP3.LUT R36, R37, 0x380, RZ, 0xc0, !PT ;  /* 0x0000038025247812 */ /* 0x000fe400078ec0ff */
[----:B------:R-:W-:Y:S02]  /*c0e0*/  LOP3.LUT R40, R41, 0x380, RZ, 0xc0, !PT ;  /* 0x0000038029287812 */ /* 0x000fe400078ec0ff */
[----:B------:R-:W-:-:S02]  /*c0f0*/  LOP3.LUT R24, R25, 0x380, RZ, 0xc0, !PT ;  /* 0x0000038019187812 */ /* 0x000fc400078ec0ff */
[----:B------:R-:W-:Y:S02]  /*c100*/  LOP3.LUT R6, R7, 0x380, RZ, 0xc0, !PT ;  /* 0x0000038007067812 */ /* 0x000fe400078ec0ff */
[----:B------:R-:W-:Y:S01]  /*c110*/  SHF.R.U64 R9, R9, 0x3, RZ ;  /* 0x0000000309097819 */ /* 0x000fe200000012ff */
[----:B------:R-:W-:Y:S01]  /*c120*/  @!P1 STG.E desc[UR20][R48.64], R2 ;  /* 0x0000000230009986 */ /* 0x000fe2000c101914 */
[----:B------:R-:W-:Y:S02]  /*c130*/  SHF.R.U64 R36, R36, 0x3, RZ ;  /* 0x0000000324247819 */ /* 0x000fe400000012ff */
[----:B------:R-:W-:Y:S01]  /*c140*/  SHF.R.U64 R40, R40, 0x3, RZ ;  /* 0x0000000328287819 */ /* 0x000fe200000012ff */
[----:B------:R0:W-:Y:S01]  /*c150*/  @!P0 STG.E desc[UR20][R48.64+0x20], R0 ;  /* 0x0000200030008986 */ /* 0x0001e2000c101914 */
[----:B------:R-:W-:Y:S02]  /*c160*/  SHF.R.U64 R24, R24, 0x3, RZ ;  /* 0x0000000318187819 */ /* 0x000fe400000012ff */
[----:B------:R-:W-:Y:S01]  /*c170*/  SHF.R.U64 R6, R6, 0x3, RZ ;  /* 0x0000000306067819 */ /* 0x000fe200000012ff */
[----:B------:R-:W-:Y:S01]  /*c180*/  UIMAD UR6, UR9, UR12, URZ ;  /* 0x0000000c090672a4 */ /* 0x000fe2000f8e023f */
[----:B------:R-:W-:Y:S01]  /*c190*/  LOP3.LUT R20, R9, R20, RZ, 0x3c, !PT ;  /* 0x0000001409147212 */ /* 0x000fe200078e3cff */
[--C-:B------:R-:W-:Y:S01]  /*c1a0*/  IMAD.X R9, RZ, RZ, R21.reuse, P2 ;  /* 0x000000ffff097224 */ /* 0x100fe200010e0615 */
[----:B------:R-:W-:Y:S01]  /*c1b0*/  LOP3.LUT R36, R36, R37, RZ, 0x3c, !PT ;  /* 0x0000002524247212 */ /* 0x000fe200078e3cff */
[--C-:B------:R-:W-:Y:S01]  /*c1c0*/  IMAD.X R37, RZ, RZ, R21.reuse, P5 ;  /* 0x000000ffff257224 */ /* 0x100fe200028e0615 */
[----:B------:R-:W-:Y:S01]  /*c1d0*/  LOP3.LUT R40, R40, R41, RZ, 0x3c, !PT ;  /* 0x0000002928287212 */ /* 0x000fe200078e3cff */
[----:B------:R-:W-:Y:S01]  /*c1e0*/  IMAD.X R41, RZ, RZ, R21, P4 ;  /* 0x000000ffff297224 */ /* 0x000fe200020e0615 */
[----:B------:R-:W-:Y:S01]  /*c1f0*/  LOP3.LUT R24, R24, R25, RZ, 0x3c, !PT ;  /* 0x0000001918187212 */ /* 0x000fe200078e3cff */
[----:B------:R1:W5:Y:S01]  /*c200*/  LD.E.128 R32, desc[UR20][R20.64] ;  /* 0x0000001414207980 */ /* 0x000362000c101d00 */
[----:B------:R-:W-:-:S02]  /*c210*/  IADD3.X R25, RZ, R21, RZ, P3, !PT ;  /* 0x00000015ff197210 */ /* 0x000fc40001ffe4ff */
[----:B------:R-:W-:Y:S01]  /*c220*/  LOP3.LUT R8, R6, R7, RZ, 0x3c, !PT ;  /* 0x0000000706087212 */ /* 0x000fe200078e3cff */
[--C-:B------:R-:W-:Y:S01]  /*c230*/  IMAD.MOV.U32 R44, RZ, RZ, R16.reuse ;  /* 0x000000ffff2c7224 */ /* 0x100fe200078e0010 */
[----:B------:R-:W-:Y:S01]  /*c240*/  SHF.R.S32.HI R45, RZ, 0x1f, R16 ;  /* 0x0000001fff2d7819 */ /* 0x000fe20000011410 */
[----:B------:R-:W5:Y:S01]  /*c250*/  LD.E.128 R28, desc[UR20][R28.64] ;  /* 0x000000141c1c7980 */ /* 0x000f62000c101d00 */
[----:B------:R-:W-:Y:S01]  /*c260*/  UIMAD UR6, UR4, UR13, UR6 ;  /* 0x0000000d040672a4 */ /* 0x000fe2000f8e0206 */
[----:B------:R-:W-:Y:S01]  /*c270*/  ULDC.64 UR8, c[0x0][0xae0] ;  /* 0x0002b80000087ab9 */ /* 0x000fe20000000a00 */
[----:B-1----:R-:W-:Y:S01]  /*c280*/  IMAD.U32 R21, RZ, RZ, UR12 ;  /* 0x0000000cff157e24 */ /* 0x002fe2000f8e00ff */
[----:B------:R-:W5:Y:S04]  /*c290*/  LD.E.128 R12, desc[UR20][R12.64] ;  /* 0x000000140c0c7980 */ /* 0x000f68000c101d00 */
[----:B------:R-:W5:Y:S01]  /*c2a0*/  LD.E.128 R4, desc[UR20][R4.64] ;  /* 0x0000001404047980 */ /* 0x000f62000c101d00 */
[----:B------:R-:W-:-:S03]  /*c2b0*/  IMAD.WIDE.U32 R20, R21, UR4, R44 ;  /* 0x0000000415147c25 */ /* 0x000fc6000f8e002c */
[----:B------:R-:W5:Y:S04]  /*c2c0*/  LD.E.128 R36, desc[UR20][R36.64] ;  /* 0x0000001424247980 */ /* 0x000f68000c101d00 */
[----:B------:R-:W5:Y:S04]  /*c2d0*/  LD.E.128 R40, desc[UR20][R40.64] ;  /* 0x0000001428287980 */ /* 0x000f68000c101d00 */
[----:B------:R-:W5:Y:S04]  /*c2e0*/  LD.E.128 R24, desc[UR20][R24.64] ;  /* 0x0000001418187980 */ /* 0x000f68000c101d00 */
[----:B------:R-:W5:Y:S01]  /*c2f0*/  LD.E.128 R8, desc[UR20][R8.64] ;  /* 0x0000001408087980 */ /* 0x000f62000c101d00 */
[----:B------:R-:W-:Y:S01]  /*c300*/  UIMAD UR4, UR14, UR8, URZ ;  /* 0x000000080e0472a4 */ /* 0x000fe2000f8e023f */
[----:B------:R-:W-:Y:S01]  /*c310*/  @!PT LDS RZ, [RZ] ;  /* 0x00000000fffff984 */ /* 0x000fe20000000800 */
[----:B------:R-:W-:Y:S01]  /*c320*/  @!PT LDS RZ, [RZ] ;  /* 0x00000000fffff984 */ /* 0x000fe20000000800 */
[----:B------:R-:W-:Y:S01]  /*c330*/  @!PT LDS RZ, [RZ] ;  /* 0x00000000fffff984 */ /* 0x000fe20000000800 */
[----:B------:R-:W-:Y:S01]  /*c340*/  @!PT LDS RZ, [RZ] ;  /* 0x00000000fffff984 */ /* 0x000fe20000000800 */
[----:B------:R1:W-:Y:S06]  /*c350*/  MEMBAR.ALL.CTA ;  /* 0x0000000000007992 */ /* 0x0003ec0000008000 */
[----:B-1----:R-:W1:Y:S01]  /*c360*/  FENCE.VIEW.ASYNC.S ;  /* 0x00000000000073c6 */ /* 0x002e620000000000 */
[----:B------:R-:W-:Y:S01]  /*c370*/  VIADD R21, R21, UR6 ;  /* 0x0000000615157c36 */ /* 0x000fe20008000000 */
[----:B------:R-:W-:Y:S01]  /*c380*/  UIMAD UR10, UR17, -0x80, UR10 ;  /* 0xffffff80110a78a4 */ /* 0x000fe2000f8e020a */
[----:B------:R-:W-:Y:S01]  /*c390*/  IMAD.U32 R19, RZ, RZ, UR8 ;  /* 0x00000008ff137e24 */ /* 0x000fe2000f8e00ff */
[----:B------:R-:W-:Y:S01]  /*c3a0*/  UIMAD UR4, UR18, UR9, UR4 ;  /* 0x00000009120472a4 */ /* 0x000fe2000f8e0204 */
[----:B------:R-:W-:-:S02]  /*c3b0*/  ULDC.64 UR6, c[0x0][0xae8] ;  /* 0x0002ba0000067ab9 */ /* 0x000fc40000000a00 */
[----:B------:R-:W-:Y:S01]  /*c3c0*/  IMAD.WIDE.U32 R20, R19, UR18, R20 ;  /* 0x0000001213147c25 */ /* 0x000fe2000f8e0014 */
[----:B------:R-:W-:-:S03]  /*c3d0*/  ISETP.GE.AND P2, PT, R18, UR10, PT ;  /* 0x0000000a12007c0c */ /* 0x000fc6000bf46270 */
[----:B------:R-:W-:Y:S01]  /*c3e0*/  VIADD R21, R21, UR4 ;  /* 0x0000000415157c36 */ /* 0x000fe20008000000 */
[----:B------:R-:W-:Y:S01]  /*c3f0*/  UIMAD UR4, UR16, UR6, URZ ;  /* 0x00000006100472a4 */ /* 0x000fe2000f8e023f */
[----:B------:R-:W-:Y:S01]  /*c400*/  VIADD R3, R3, 0x34820 ;  /* 0x0003482003037836 */ /* 0x000fe20000000000 */
[C---:B------:R-:W-:Y:S01]  /*c410*/  IADD3 R19, R18.reuse, 0x60, RZ ;  /* 0x0000006012137810 */ /* 0x040fe20007ffe0ff */
[----:B------:R-:W-:Y:S01]  /*c420*/  IMAD.U32 R45, RZ, RZ, UR6 ;  /* 0x00000006ff2d7e24 */ /* 0x000fe2000f8e00ff */
[----:B------:R-:W-:Y:S02]  /*c430*/  UIMAD UR4, UR15, UR7, UR4 ;  /* 0x000000070f0472a4 */ /* 0x000fe4000f8e0204 */
[----:B------:R-:W-:Y:S01]  /*c440*/  PRMT R3, RZ, 0x654, R3 ;  /* 0x00000654ff037816 */ /* 0x000fe20000000003 */
[----:B------:R-:W-:Y:S01]  /*c450*/  IMAD.WIDE.U32 R44, R45, UR15, R20 ;  /* 0x0000000f2d2c7c25 */ /* 0x000fe2000f8e0014 */
[----:B------:R-:W-:Y:S02]  /*c460*/  ISETP.GE.AND P1, PT, R19, UR10, PT ;  /* 0x0000000a13007c0c */ /* 0x000fe4000bf26270 */
[----:B------:R-:W-:Y:S01]  /*c470*/  SHF.R.S32.HI R19, RZ, 0x1f, R18 ;  /* 0x0000001fff137819 */ /* 0x000fe20000011412 */
[C---:B0-----:R-:W-:Y:S01]  /*c480*/  VIADD R0, R18.reuse, 0x20 ;  /* 0x0000002012007836 */ /* 0x041fe20000000000 */
[----:B-1----:R0:W-:Y:S01]  /*c490*/  SYNCS.ARRIVE.TRANS64.RED.A1T0 RZ, [R3+URZ], RZ ;  /* 0x000000ff03ff79a7 */ /* 0x0021e2000810043f */
[----:B------:R-:W-:Y:S01]  /*c4a0*/  VIADD R2, R18, 0x40 ;  /* 0x0000004012027836 */ /* 0x000fe20000000000 */
[----:B------:R-:W-:Y:S01]  /*c4b0*/  BSSY B1, `(.L_x_2038) ;  /* 0x0000018000017945 */ /* 0x000fe20003800000 */
[----:B------:R-:W-:-:S02]  /*c4c0*/  IMAD.U32 R23, RZ, RZ, UR17 ;  /* 0x00000011ff177e24 */ /* 0x000fc4000f8e00ff */
[----:B------:R-:W-:Y:S01]  /*c4d0*/  VIADD R51, R45, UR4 ;  /* 0x000000042d337c36 */ /* 0x000fe20008000000 */
[----:B------:R-:W-:Y:S01]  /*c4e0*/  ISETP.GE.AND P4, PT, R0, UR10, PT ;  /* 0x0000000a00007c0c */ /* 0x000fe2000bf86270 */
[----:B------:R-:W-:Y:S01]  /*c4f0*/  IMAD.WIDE R20, R23, 0x80, R18 ;  /* 0x0000008017147825 */ /* 0x000fe200078e0212 */
[----:B------:R-:W-:Y:S01]  /*c500*/  ISETP.GE.AND P0, PT, R2, UR10, PT ;  /* 0x0000000a02007c0c */ /* 0x000fe2000bf06270 */
[----:B0-----:R-:W-:-:S12]  /*c510*/  @P2 BRA `(.L_x_2039) ;  /* 0x0000000000442947 */ /* 0x001fd80003800000 */
        /* <DEDUP_REMOVED lines=15> */
[----:B-----5:R0:W-:Y:S04]  /*c610*/  @!P2 STG.E.128 desc[UR8][R48.64], R32 ;  /* 0x000000203000a986 */ /* 0x0201e8000c101d08 */
[----:B------:R0:W-:Y:S02]  /*c620*/  @!P3 STG.E.128 desc[UR8][R48.64+0x80], R36 ;  /* 0x000080243000b986 */ /* 0x0001e4000c101d08 */
.L_x_2039:
[----:B------:R-:W-:Y:S05]  /*c630*/  BSYNC B1 ;  /* 0x0000000000017941 */ /* 0x000fea0003800000 */
.L_x_2038:
        /* <DEDUP_REMOVED lines=10> */
[----:B0----5:R-:W-:Y:S02]  /*c6e0*/  VIADD R32, R16, 0x40 ;  /* 0x0000004010207836 */ /* 0x021fe40000000000 */
        /* <DEDUP_REMOVED lines=10> */
.L_x_2041:
[----:B------:R-:W-:Y:S05]  /*c790*/  BSYNC B1 ;  /* 0x0000000000017941 */ /* 0x000fea0003800000 */
.L_x_2040:
[----:B------:R-:W-:Y:S04]  /*c7a0*/  BSSY B1, `(.L_x_2042) ;  /* 0x0000015000017945 */ /* 0x000fe80003800000 */
[----:B------:R-:W-:Y:S05]  /*c7b0*/  @P0 BRA `(.L_x_2043) ;  /* 0x00000000004c0947 */ /* 0x000fea0003800000 */
[----:B------:R-:W-:Y:S01]  /*c7c0*/  IADD3 R23, P0, R20, 0x40, RZ ;  /* 0x0000004014177810 */ /* 0x000fe20007f1e0ff */
[----:B------:R-:W-:Y:S01]  /*c7d0*/  ULDC.64 UR6, c[0x0][0xad8] ;  /* 0x0002b60000067ab9 */ /* 0x000fe20000000a00 */
[----:B------:R-:W-:Y:S01]  /*c7e0*/  IMAD.MOV.U32 R2, RZ, RZ, R44 ;  /* 0x000000ffff027224 */ /* 0x000fe200078e002c */
[C---:B-1---5:R-:W-:Y:S01]  /*c7f0*/  IADD3 R28, R16.reuse, 0x40, RZ ;  /* 0x00000040101c7810 */ /* 0x062fe20007ffe0ff */
        /* <DEDUP_REMOVED lines=10> */
[----:B------:R-:W-:Y:S01]  /*c8a0*/  LEA R28, P0, R2, UR6, 0x1 ;  /* 0x00000006021c7c11 */ /* 0x000fe2000f8008ff */
[----:B------:R-:W-:-:S05]  /*c8b0*/  IMAD.IADD R3, R3, 0x1, R23 ;  /* 0x0000000103037824 */ /* 0x000fca00078e0217 */
[----:B------:R-:W-:-:S05]  /*c8c0*/  LEA.HI.X R29, R2, UR7, R3, 0x1, P0 ;  /* 0x00000007021d7c11 */ /* 0x000fca00080f0c03 */
[----:B------:R2:W-:Y:S04]  /*c8d0*/  @!P2 STG.E.128 desc[UR8][R28.64], R12 ;  /* 0x0000000c1c00a986 */ /* 0x0005e8000c101d08 */
[----:B------:R2:W-:Y:S02]  /*c8e0*/  @!P3 STG.E.128 desc[UR8][R28.64+0x80], R24 ;  /* 0x000080181c00b986 */ /* 0x0005e4000c101d08 */
.L_x_2043:
[----:B------:R-:W-:Y:S05]  /*c8f0*/  BSYNC B1 ;  /* 0x0000000000017941 */ /* 0x000fea0003800000 */
.L_x_2042:
[----:B------:R-:W-:Y:S05]  /*c900*/  @P1 BRA `(.L_x_2044) ;  /* 0x0000000c00541947 */ /* 0x000fea0003800000 */
[----:B--2--5:R-:W-:Y:S01]  /*c910*/  IADD3 R13, P0, R20, 0x60, RZ ;  /* 0x00000060140d7810 */ /* 0x024fe20007f1e0ff */
        /* <DEDUP_REMOVED lines=8> */
[----:B------:R-:W-:-:S03]  /*c9a0*/  ULDC.64 UR8, c[0x0][0x208] ;  /* 0x0000820000087ab9 */ /* 0x000fc60000000a00 */
[----:B------:R-:W-:-:S04]  /*c9b0*/  IMAD R20, R20, UR6, RZ ;  /* 0x0000000614147c24 */ /* 0x000fc8000f8e02ff */
        /* <DEDUP_REMOVED lines=11> */
.L_x_2036:
[----:B------:R-:W-:Y:S01]  /*ca70*/  R2UR UR8, R185 ;  /* 0x00000000b90872ca */ /* 0x000fe200000e0000 */
[----:B------:R-:W-:Y:S01]  /*ca80*/  ULDC.64 UR6, c[0x0][0xbe0] ;  /* 0x0002f80000067ab9 */ /* 0x000fe20000000a00 */
[----:B------:R-:W-:Y:S01]  /*ca90*/  R2UR UR4, R23 ;  /* 0x00000000170472ca */ /* 0x000fe200000e0000 */
[----:B------:R-:W-:Y:S01]  /*caa0*/  UISETP.NE.U32.AND UP0, UPT, UR6, URZ, UPT ;  /* 0x0000003f0600728c */ /* 0x000fe2000bf05070 */
[----:B------:R-:W-:-:S03]  /*cab0*/  ULDC.64 UR12, c[0x0][0x208] ;  /* 0x00008200000c7ab9 */ /* 0x000fc60000000a00 */
[----:B------:R-:W-:-:S06]  /*cac0*/  UISETP.NE.AND.EX UP1, UPT, UR7, URZ, UPT, UP0 ;  /* 0x0000003f0700728c */ /* 0x000fcc000bf25300 */
[----:B------:R-:W-:Y:S02]  /*cad0*/  PLOP3.LUT P2, PT, PT, PT, UP1, 0x80, 0x0 ;  /* 0x000000000000781c */ /* 0x000fe40003f4f018 */
[----:B------:R-:W-:Y:S02]  /*cae0*/  USHF.L.U64.HI UR10, UR4, 0x2, UR8 ;  /* 0x00000002040a7899 */ /* 0x000fe40008010208 */
[----:B------:R-:W-:Y:S01]  /*caf0*/  USHF.L.U32 UR4, UR4, 0x2, URZ ;  /* 0x0000000204047899 */ /* 0x000fe2000800063f */
[----:B------:R-:W-:-:S03]  /*cb00*/  ULDC.64 UR8, c[0x0][0xbd8] ;  /* 0x0002f60000087ab9 */ /* 0x000fc60000000a00 */
[----:B------:R-:W-:Y:S02]  /*cb10*/  @UP1 UIADD3 UR6, UP2, UR4, UR6, URZ ;  /* 0x0000000604061290 */ /* 0x000fe4000ff5e03f */
[----:B------:R-:W-:Y:S02]  /*cb20*/  UISETP.NE.U32.AND UP0, UPT, UR8, URZ, UPT ;  /* 0x0000003f0800728c */ /* 0x000fe4000bf05070 */
[----:B------:R-:W-:Y:S02]  /*cb30*/  @UP1 UIADD3.X UR7, UR10, UR7, URZ, UP2, !UPT ;  /* 0x000000070a071290 */ /* 0x000fe400097fe43f */
[----:B------:R-:W-:Y:S01]  /*cb40*/  IMAD.U32 R4, RZ, RZ, UR6 ;  /* 0x00000006ff047e24 */ /* 0x000fe2000f8e00ff */
[----:B------:R-:W-:Y:S02]  /*cb50*/  UISETP.NE.AND.EX UP0, UPT, UR9, URZ, UPT, UP0 ;  /* 0x0000003f0900728c */ /* 0x000fe4000bf05300 */
[----:B------:R-:W-:Y:S01]  /*cb60*/  UIADD3 UR4, UP1, UR4, UR8, URZ ;  /* 0x0000000804047290 */ /* 0x000fe2000ff3e03f */
[----:B------:R-:W-:-:S03]  /*cb70*/  IMAD.U32 R5, RZ, RZ, UR7 ;  /* 0x00000007ff057e24 */ /* 0x000fc6000f8e00ff */
[----:B------:R-:W-:Y:S01]  /*cb80*/  PLOP3.LUT P1, PT, PT, PT, UP0, 0x80, 0x0 ;  /* 0x000000000000781c */ /* 0x000fe20003f2f008 */
[----:B------:R-:W-:Y:S01]  /*cb90*/  UIADD3.X UR6, UR10, UR9, URZ, UP1, !UPT ;  /* 0x000000090a067290 */ /* 0x000fe20008ffe43f */
[----:B------:R-:W2:Y:S01]  /*cba0*/  @P2 LDG.E R4, desc[UR12][R4.64] ;  /* 0x0000000c04042981 */ /* 0x000ea2000c1e1900 */
[----:B------:R-:W-:Y:S02]  /*cbb0*/  IMAD.MOV.U32 R7, RZ, RZ, RZ ;  /* 0x000000ffff077224 */ /* 0x000fe400078e00ff */
[----:B------:R-:W-:Y:S02]  /*cbc0*/  IMAD.U32 R2, RZ, RZ, UR4 ;  /* 0x00000004ff027e24 */ /* 0x000fe4000f8e00ff */
[----:B------:R-:W-:Y:S01]  /*cbd0*/  IMAD.U32 R3, RZ, RZ, UR6 ;  /* 0x00000006ff037e24 */ /* 0x000fe2000f8e00ff */
[----:B------:R-:W-:Y:S01]  /*cbe0*/  ULDC UR4, c[0x0][0xa88] ;  /* 0x0002a20000047ab9 */ /* 0x000fe20000000800 */
[----:B------:R-:W-:-:S04]  /*cbf0*/  ISETP.GT.AND P0, PT, R192, 0x7f, PT ;  /* 0x0000007fc000780c */ /* 0x000fc80003f04270 */
[----:B------:R0:W5:Y:S01]  /*cc00*/  @P1 LDG.E R7, desc[UR12][R2.64] ;  /* 0x0000000c02071981 */ /* 0x000162000c1e1900 */
[----:B--2---:R-:W-:Y:S01]  /*cc10*/  @P2 R2UR UR4, R4 ;  /* 0x00000000040422ca */ /* 0x004fe200000e0000 */
        /* <DEDUP_REMOVED lines=8> */
.L_x_2045:
[----:B------:R-:W-:Y:S01]  /*cca0*/  R2UR UR8, R184 ;  /* 0x00000000b80872ca */ /* 0x000fe200000e0000 */
[----:B------:R-:W-:Y:S01]  /*ccb0*/  BSSY B1, `(.L_x_2046) ;  /* 0x0000025000017945 */ /* 0x000fe20003800000 */
[----:B------:R-:W-:Y:S02]  /*ccc0*/  R2UR UR7, R23 ;  /* 0x00000000170772ca */ /* 0x000fe400000e0000 */
[----:B------:R-:W-:Y:S02]  /*ccd0*/  R2UR UR6, R185 ;  /* 0x00000000b90672ca */ /* 0x000fe400000e0000 */
[----:B------:R-:W-:Y:S02]  /*cce0*/  SHF.R.S32.HI R9, RZ, 0x1f, R16 ;  /* 0x0000001fff097819 */ /* 0x000fe40000011410 */
[----:B-----5:R-:W-:-:S05]  /*ccf0*/  SHF.R.S32.HI R6, RZ, 0x1f, R7 ;  /* 0x0000001fff067819 */ /* 0x020fca0000011407 */
[----:B------:R-:W-:Y:S02]  /*cd00*/  USHF.R.S32.HI UR8, URZ, 0x1f, UR8 ;  /* 0x0000001f3f087899 */ /* 0x000fe40008011408 */
[----:B------:R-:W-:Y:S02]  /*cd10*/  USEL UR9, UR7, URZ, !UP0 ;  /* 0x0000003f07097287 */ /* 0x000fe4000c000000 */
[----:B------:R-:W-:Y:S01]  /*cd20*/  USEL UR10, UR6, URZ, !UP0 ;  /* 0x0000003f060a7287 */ /* 0x000fe2000c000000 */
[----:B------:R-:W-:Y:S11]  /*cd30*/  @P0 BRA `(.L_x_2047) ;  /* 0x0000000000700947 */ /* 0x000ff60003800000 */
[----:B------:R-:W0:Y:S01]  /*cd40*/  S2R R2, SR_TID.X ;  /* 0x0000000000027919 */ /* 0x000e220000002100 */
[----:B------:R-:W-:-:S13]  /*cd50*/  R2UR UR6, R186 ;  /* 0x00000000ba0672ca */ /* 0x000fda00000e0000 */
[----:B------:R-:W-:-:S04]  /*cd60*/  IMAD.U32 R0, RZ, RZ, UR6 ;  /* 0x00000006ff007e24 */ /* 0x000fc8000f8e00ff */
[----:B0-----:R-:W-:-:S05]  /*cd70*/  IMAD R0, R0, 0x80, R2 ;  /* 0x0000008000007824 */ /* 0x001fca00078e0202 */
[----:B------:R-:W-:-:S04]  /*cd80*/  IADD3 R0, R0, -0x80, RZ ;  /* 0xffffff8000007810 */ /* 0x000fc80007ffe0ff */
[----:B------:R-:W-:-:S13]  /*cd90*/  ISETP.GE.AND P0, PT, R0, UR4, PT ;  /* 0x0000000400007c0c */ /* 0x000fda000bf06270 */
[----:B------:R-:W-:Y:S05]  /*cda0*/  @P0 BRA `(.L_x_2047) ;  /* 0x0000000000540947 */ /* 0x000fea0003800000 */
[----:B------:R-:W-:Y:S01]  /*cdb0*/  R2UR UR7, R184 ;  /* 0x00000000b80772ca */ /* 0x000fe200000e0000 */
[----:B------:R-:W-:Y:S01]  /*cdc0*/  ULDC.64 UR12, c[0x0][0xb70] ;  /* 0x0002dc00000c7ab9 */ /* 0x000fe20000000a00 */
[C---:B------:R-:W-:Y:S01]  /*cdd0*/  IADD3 R2, P0, R0.reuse, R7, RZ ;  /* 0x0000000700027210 */ /* 0x040fe20007f1e0ff */
[----:B------:R-:W-:Y:S02]  /*cde0*/  UIMAD UR6, UR8, UR12, URZ ;  /* 0x0000000c080672a4 */ /* 0x000fe4000f8e023f */
[----:B------:R-:W-:Y:S01]  /*cdf0*/  IMAD.U32 R5, RZ, RZ, UR12 ;  /* 0x0000000cff057e24 */ /* 0x000fe2000f8e00ff */
[----:B------:R-:W-:Y:S01]  /*ce00*/  ULDC.64 UR14, c[0x0][0x208] ;  /* 0x00008200000e7ab9 */ /* 0x000fe20000000a00 */
[----:B------:R-:W-:-:S06]  /*ce10*/  LEA.HI.X.SX32 R3, R0, R6, 0x1, P0 ;  /* 0x0000000600037211 */ /* 0x000fcc00000f0eff */
[----:B------:R-:W-:Y:S02]  /*ce20*/  UIMAD UR6, UR7, UR13, UR6 ;  /* 0x0000000d070672a4 */ /* 0x000fe4000f8e0206 */
[----:B------:R-:W-:Y:S01]  /*ce30*/  IMAD.WIDE.U32 R2, R5, UR7, R2 ;  /* 0x0000000705027c25 */ /* 0x000fe2000f8e0002 */
[----:B------:R-:W-:Y:S02]  /*ce40*/  ULDC.64 UR12, c[0x0][0xb78] ;  /* 0x0002de00000c7ab9 */ /* 0x000fe40000000a00 */
[----:B------:R-:W-:Y:S01]  /*ce50*/  UIMAD UR7, UR10, UR12, URZ ;  /* 0x0000000c0a0772a4 */ /* 0x000fe2000f8e023f */
[----:B------:R-:W-:Y:S02]  /*ce60*/  VIADD R3, R3, UR6 ;  /* 0x0000000603037c36 */ /* 0x000fe40008000000 */
        /* <DEDUP_REMOVED lines=9> */
.L_x_2047:
[----:B------:R-:W-:Y:S05]  /*cf00*/  BSYNC B1 ;  /* 0x0000000000017941 */ /* 0x000fea0003800000 */
.L_x_2046:
[----:B------:R-:W-:Y:S01]  /*cf10*/  R2UR UR11, R186 ;  /* 0x00000000ba0b72ca */ /* 0x000fe200000e0000 */
[----:B------:R-:W-:Y:S01]  /*cf20*/  ULDC.64 UR6, c[0x0][0xaa0] ;  /* 0x0002a80000067ab9 */ /* 0x000fe20000000a00 */
[----:B------:R-:W-:Y:S01]  /*cf30*/  R2UR UR14, R184 ;  /* 0x00000000b80e72ca */ /* 0x000fe200000e0000 */
[----:B------:R-:W-:Y:S01]  /*cf40*/  IMAD.MOV.U32 R2, RZ, RZ, R16 ;  /* 0x000000ffff027224 */ /* 0x000fe200078e0010 */
[----:B------:R-:W-:Y:S01]  /*cf50*/  ULDC.64 UR12, c[0x0][0xae0] ;  /* 0x0002b800000c7ab9 */ /* 0x000fe20000000a00 */
[----:B0-----:R-:W-:Y:S01]  /*cf60*/  IMAD.MOV.U32 R3, RZ, RZ, R9 ;  /* 0x000000ffff037224 */ /* 0x001fe200078e0009 */
[----:B------:R-:W-:Y:S01]  /*cf70*/  BSSY B1, `(.L_x_2048) ;  /* 0x000002e000017945 */ /* 0x000fe20003800000 */
[----:B------:R-:W-:Y:S01]  /*cf80*/  IMAD R0, R6, UR6, RZ ;  /* 0x0000000606007c24 */ /* 0x000fe2000f8e02ff */
[----:B------:R-:W-:Y:S01]  /*cf90*/  MOV R6, R18 ;  /* 0x0000001200067202 */ /* 0x000fe20000000f00 */
[----:B------:R-:W-:Y:S01]  /*cfa0*/  IMAD.WIDE.U32 R2, R7, UR6, R2 ;  /* 0x0000000607027c25 */ /* 0x000fe2000f8e0002 */
[----:B------:R-:W-:-:S03]  /*cfb0*/  UIMAD UR6, UR8, UR12, URZ ;  /* 0x0000000c080672a4 */ /* 0x000fc6000f8e023f */
[----:B------:R-:W-:Y:S01]  /*cfc0*/  IMAD R7, R7, UR7, R0 ;  /* 0x0000000707077c24 */ /* 0x000fe2000f8e0200 */
[----:B------:R-:W-:Y:S01]  /*cfd0*/  UIMAD UR7, UR11, -0x80, UR4 ;  /* 0xffffff800b0778a4 */ /* 0x000fe2000f8e0204 */
[----:B------:R-:W-:Y:S01]  /*cfe0*/  IMAD.U32 R5, RZ, RZ, UR12 ;  /* 0x0000000cff057e24 */ /* 0x000fe2000f8e00ff */
[----:B------:R-:W-:Y:S01]  /*cff0*/  UIMAD UR6, UR14, UR13, UR6 ;  /* 0x0000000d0e0672a4 */ /* 0x000fe2000f8e0206 */
[C---:B------:R-:W-:Y:S01]  /*d000*/  VIADD R4, R18.reuse, 0x60 ;  /* 0x0000006012047836 */ /* 0x040fe20000000000 */
[----:B------:R-:W-:Y:S01]  /*d010*/  IADD3 R3, R3, R7, RZ ;  /* 0x0000000703037210 */ /* 0x000fe20007ffe0ff */
[----:B------:R-:W-:Y:S01]  /*d020*/  ULDC.64 UR12, c[0x0][0xae8] ;  /* 0x0002ba00000c7ab9 */ /* 0x000fe20000000a00 */
[C---:B------:R-:W-:Y:S01]  /*d030*/  ISETP.GE.AND P2, PT, R18.reuse, UR7, PT ;  /* 0x0000000712007c0c */ /* 0x040fe2000bf46270 */
[----:B------:R-:W-:Y:S01]  /*d040*/  UIMAD UR4, UR10, UR12, URZ ;  /* 0x0000000c0a0472a4 */ /* 0x000fe2000f8e023f */
[----:B------:R-:W-:Y:S01]  /*d050*/  VIADD R0, R18, 0x20 ;  /* 0x0000002012007836 */ /* 0x000fe20000000000 */
[----:B------:R-:W-:Y:S01]  /*d060*/  ISETP.GE.AND P0, PT, R4, UR7, PT ;  /* 0x0000000704007c0c */ /* 0x000fe2000bf06270 */
[----:B------:R-:W-:Y:S01]  /*d070*/  IMAD.WIDE.U32 R2, R5, UR14, R2 ;  /* 0x0000000e05027c25 */ /* 0x000fe2000f8e0002 */
[----:B------:R-:W-:Y:S01]  /*d080*/  UIMAD UR4, UR9, UR13, UR4 ;  /* 0x0000000d090472a4 */ /* 0x000fe2000f8e0204 */
[----:B------:R-:W-:-:S02]  /*d090*/  SHF.R.S32.HI R7, RZ, 0x1f, R18 ;  /* 0x0000001fff077819 */ /* 0x000fc40000011412 */
[----:B------:R-:W-:Y:S01]  /*d0a0*/  VIADD R3, R3, UR6 ;  /* 0x0000000603037c36 */ /* 0x000fe20008000000 */
[----:B------:R-:W-:Y:S01]  /*d0b0*/  ISETP.GE.AND P3, PT, R0, UR7, PT ;  /* 0x0000000700007c0c */ /* 0x000fe2000bf66270 */
[----:B------:R-:W-:Y:S02]  /*d0c0*/  IMAD.U32 R5, RZ, RZ, UR12 ;  /* 0x0000000cff057e24 */ /* 0x000fe4000f8e00ff */
[----:B------:R-:W-:Y:S02]  /*d0d0*/  VIADD R0, R18, 0x40 ;  /* 0x0000004012007836 */ /* 0x000fe40000000000 */
[----:B------:R-:W-:-:S03]  /*d0e0*/  IMAD.WIDE.U32 R4, R5, UR9, R2 ;  /* 0x0000000905047c25 */ /* 0x000fc6000f8e0002 */
[----:B------:R-:W-:Y:S01]  /*d0f0*/  ISETP.GE.AND P1, PT, R0, UR7, PT ;  /* 0x0000000700007c0c */ /* 0x000fe2000bf26270 */
[----:B------:R-:W-:Y:S02]  /*d100*/  IMAD.U32 R9, RZ, RZ, UR11 ;  /* 0x0000000bff097e24 */ /* 0x000fe4000f8e00ff */
[----:B------:R-:W-:Y:S02]  /*d110*/  VIADD R11, R5, UR4 ;  /* 0x00000004050b7c36 */ /* 0x000fe40008000000 */
[----:B------:R-:W-:Y:S01]  /*d120*/  IMAD.WIDE R6, R9, 0x80, R6 ;  /* 0x0000008009067825 */ /* 0x000fe200078e0206 */
[----:B------:R-:W-:Y:S07]  /*d130*/  @P2 BRA `(.L_x_2049) ;  /* 0x0000000000442947 */ /* 0x000fee0003800000 */
        /* <DEDUP_REMOVED lines=17> */
.L_x_2049:
[----:B------:R-:W-:Y:S05]  /*d250*/  BSYNC B1 ;  /* 0x0000000000017941 */ /* 0x000fea0003800000 */
.L_x_2048:
[----:B------:R-:W-:Y:S04]  /*d260*/  BSSY B1, `(.L_x_2050) ;  /* 0x0000015000017945 */ /* 0x000fe80003800000 */
[----:B------:R-:W-:Y:S05]  /*d270*/  @P3 BRA `(.L_x_2051) ;  /* 0x00000000004c3947 */ /* 0x000fea0003800000 */
[----:B0-----:R-:W-:Y:S01]  /*d280*/  IADD3 R9, P2, R6, 0x20, RZ ;  /* 0x0000002006097810 */ /* 0x001fe20007f5e0ff */
        /* <DEDUP_REMOVED lines=18> */
.L_x_2051:
[----:B------:R-:W-:Y:S05]  /*d3b0*/  BSYNC B1 ;  /* 0x0000000000017941 */ /* 0x000fea0003800000 */
.L_x_2050:
[----:B------:R-:W-:Y:S04]  /*d3c0*/  BSSY B1, `(.L_x_2052) ;  /* 0x0000015000017945 */ /* 0x000fe80003800000 */
[----:B------:R-:W-:Y:S05]  /*d3d0*/  @P1 BRA `(.L_x_2053) ;  /* 0x00000000004c1947 */ /* 0x000fea0003800000 */
[----:B01----:R-:W-:Y:S01]  /*d3e0*/  IADD3 R9, P1, R6, 0x40, RZ ;  /* 0x0000004006097810 */ /* 0x003fe20007f3e0ff */
        /* <DEDUP_REMOVED lines=18> */
.L_x_2053:
[----:B------:R-:W-:Y:S05]  /*d510*/  BSYNC B1 ;  /* 0x0000000000017941 */ /* 0x000fea0003800000 */
.L_x_2052:
[----:B------:R-:W-:Y:S05]  /*d520*/  @P0 BRA `(.L_x_2044) ;  /* 0x00000000004c0947 */ /* 0x000fea0003800000 */
[----:B------:R-:W-:Y:S01]  /*d530*/  IADD3 R5, P0, R6, 0x60, RZ ;  /* 0x0000006006057810 */ /* 0x000fe20007f1e0ff */
[----:B------:R-:W-:Y:S01]  /*d540*/  ULDC.64 UR6, c[0x0][0xad8] ;  /* 0x0002b60000067ab9 */ /* 0x000fe20000000a00 */
[----:B------:R-:W-:Y:S01]  /*d550*/  IMAD.MOV.U32 R2, RZ, RZ, R4 ;  /* 0x000000ffff027224 */ /* 0x000fe200078e0004 */
[----:B------:R-:W-:Y:S01]  /*d560*/  ULDC UR4, c[0x0][0xa8c] ;  /* 0x0002a30000047ab9 */ /* 0x000fe20000000800 */
[----:B------:R-:W-:Y:S01]  /*d570*/  IADD3.X R6, RZ, R7, RZ, P0, !PT ;  /* 0x00000007ff067210 */ /* 0x000fe200007fe4ff */
[----:B------:R-:W-:Y:S01]  /*d580*/  IMAD.MOV.U32 R3, RZ, RZ, R11 ;  /* 0x000000ffff037224 */ /* 0x000fe200078e000b */
        /* <DEDUP_REMOVED lines=13> */
.L_x_2044:
[----:B------:R-:W-:Y:S05]  /*d660*/  BSYNC B0 ;  /* 0x0000000000007941 */ /* 0x000fea0003800000 */
.L_x_2035:
[----:B------:R-:W-:Y:S02]  /*d670*/  ULDC UR4, c[0x0][0xc14] ;  /* 0x0003050000047ab9 */ /* 0x000fe40000000800 */
[----:B------:R-:W-:-:S13]  /*d680*/  ISETP.GE.AND P0, PT, R47, UR4, PT ;  /* 0x000000042f007c0c */ /* 0x000fda000bf06270 */
[----:B------:R-:W-:Y:S05]  /*d690*/  @!P0 BRA `(.L_x_2054) ;  /* 0xffffff3400c48947 */ /* 0x000fea000383ffff */
[----:B------:R-:W-:Y:S05]  /*d6a0*/  EXIT ;  /* 0x000000000000794d */ /* 0x000fea0003800000 */
.L_x_1999:
        /* <DEDUP_REMOVED lines=38> */
[----:B-1----:R-:W-:Y:S01]  /*d910*/  SEL R3, R6, RZ, P0 ;  /* 0x000000ff06037207 */ /* 0x002fe20000000000 */
[----:B------:R-:W-:Y:S01]  /*d920*/  IMAD.MOV.U32 R6, RZ, RZ, RZ ;  /* 0x000000ffff067224 */ /* 0x000fe200078e00ff */
[----:B------:R-:W-:Y:S02]  /*d930*/  ISETP.GE.U32.AND P0, PT, R7, 0x8, PT ;  /* 0x000000080700780c */ /* 0x000fe40003f06070 */
[----:B------:R-:W-:-:S05]  /*d940*/  IADD3 R3, R4, R3, RZ ;  /* 0x0000000304037210 */ /* 0x000fca0007ffe0ff */
[----:B------:R-:W1:Y:S06]  /*d950*/  SHFL.UP PT, R2, R3, 0x8, RZ ;  /* 0x0500000003027989 */ /* 0x000e6c00000e00ff */
        /* <DEDUP_REMOVED lines=19> */
.L_x_2059:
[----:B------:R-:W-:Y:S01]  /*da90*/  IADD3 R6, R6, 0x1f, RZ ;  /* 0x0000001f06067810 */ /* 0x000fe20007ffe0ff */
[----:B------:R-:W-:-:S03]  /*daa0*/  IMAD.U32 R19, RZ, RZ, UR7 ;  /* 0x00000007ff137e24 */ /* 0x000fc6000f8e00ff */
[----:B------:R-:W-:-:S13]  /*dab0*/  ISETP.GE.AND P0, PT, R6, UR5, PT ;  /* 0x0000000506007c0c */ /* 0x000fda000bf06270 */
[----:B------:R-:W-:Y:S05]  /*dac0*/  @P0 BRA `(.L_x_2056) ;  /* 0x0000000400cc0947 */ /* 0x000fea0003800000 */
[----:B------:R-:W0:Y:S01]  /*dad0*/  S2R R2, SR_TID.X ;  /* 0x0000000000027919 */ /* 0x000e220000002100 */
        /* <DEDUP_REMOVED lines=11> */
.L_x_2058:
[----:B------:R-:W-:Y:S05]  /*db90*/  BSYNC B0 ;  /* 0x0000000000007941 */ /* 0x000fea0003800000 */
.L_x_2057:
        /* <DEDUP_REMOVED lines=18> */
[----:B0-----:R-:W-:-:S04]  /*dcc0*/  SEL R9, R8, RZ, P0 ;  /* 0x000000ff08097207 */ /* 0x001fc80000000000 */
[----:B------:R-:W-:-:S05]  /*dcd0*/  IADD3 R4, R4, R9, RZ ;  /* 0x0000000904047210 */ /* 0x000fca0007ffe0ff */
[----:B------:R-:W0:Y:S02]  /*dce0*/  SHFL.IDX PT, R3, R4, 0x1f, 0x1f ;  /* 0x03e01f0004037f89 */ /* 0x000e2400000e0000 */
[----:B0-----:R-:W-:-:S04]  /*dcf0*/  IMAD R2, R3, UR4, RZ ;  /* 0x0000000403027c24 */ /* 0x001fc8000f8e02ff */
[----:B------:R-:W-:-:S05]  /*dd00*/  IMAD.IADD R5, R2, 0x1, R5 ;  /* 0x0000000102057824 */ /* 0x000fca00078e0205 */
[----:B------:R-:W-:-:S13]  /*dd10*/  ISETP.GT.AND P0, PT, R5, UR6, PT ;  /* 0x0000000605007c0c */ /* 0x000fda000bf04270 */
[----:B------:R-:W-:Y:S05]  /*dd20*/  @!P0 BRA `(.L_x_2059) ;  /* 0xfffffffc00588947 */ /* 0x000fea000383ffff */
.L_x_2055:
        /* <DEDUP_REMOVED lines=21> */
.L_x_2060:
[----:B-1----:R-:W-:Y:S01]  /*de80*/  IMAD.MOV R2, RZ, RZ, -R3 ;  /* 0x000000ffff027224 */ /* 0x002fe200078e0a03 */
[----:B--2---:R-:W-:Y:S01]  /*de90*/  IABS R4, R6 ;  /* 0x0000000600047213 */ /* 0x004fe20000000000 */
[----:B---3--:R-:W-:Y:S02]  /*dea0*/  IMAD R16, R16, UR4, R7 ;  /* 0x0000000410107c24 */ /* 0x008fe4000f8e0207 */
[----:B------:R-:W-:Y:S01]  /*deb0*/  IMAD R5, R2, R11, RZ ;  /* 0x0000000b02057224 */ /* 0x000fe200078e02ff */
[----:B------:R-:W-:Y:S01]  /*dec0*/  IADD3 R4, RZ, -R4, RZ ;  /* 0x80000004ff047210 */ /* 0x000fe20007ffe0ff */
[----:B------:R-:W-:-:S04]  /*ded0*/  IMAD.MOV.U32 R2, RZ, RZ, RZ ;  /* 0x000000ffff027224 */ /* 0x000fc800078e00ff */
[----:B------:R-:W-:Y:S01]  /*dee0*/  IMAD.HI.U32 R2, R3, R5, R2 ;  /* 0x0000000503027227 */ /* 0x000fe200078e0002 */
[----:B------:R-:W-:-:S04]  /*def0*/  IADD3 R5, -R16, UR6, RZ ;  /* 0x0000000610057c10 */ /* 0x000fc8000fffe1ff */
        /* <DEDUP_REMOVED lines=18> */
[----:B------:R-:W-:-:S03]  /*e020*/  IMAD.IADD R4, R5, 0x1, R4 ;  /* 0x0000000105047824 */ /* 0x000fc600078e0204 */
[----:B------:R-:W-:-:S04]  /*e030*/  IABS R7, R8 ;  /* 0x0000000800077213 */ /* 0x000fc80000000000 */
[----:B------:R-:W1:Y:S08]  /*e040*/  I2F.RP R10, R7 ;  /* 0x00000007000a7306 */ /* 0x000e700000209400 */
[----:B-1----:R-:W1:Y:S02]  /*e050*/  MUFU.RCP R10, R10 ;  /* 0x0000000a000a7308 */ /* 0x002e640000001000 */
[----:B-1----:R-:W-:-:S06]  /*e060*/  VIADD R2, R10, 0xffffffe ;  /* 0x0ffffffe0a027836 */ /* 0x002fcc0000000000 */
[----:B------:R1:W2:Y:S02]  /*e070*/  F2I.FTZ.U32.TRUNC.NTZ R3, R2 ;  /* 0x0000000200037305 */ /* 0x0002a4000021f000 */
[----:B-1----:R-:W-:Y:S01]  /*e080*/  IMAD.MOV.U32 R2, RZ, RZ, RZ ;  /* 0x000000ffff027224 */ /* 0x002fe200078e00ff */
[----:B--2---:R-:W-:-:S05]  /*e090*/  IADD3 R6, RZ, -R3, RZ ;  /* 0x80000003ff067210 */ /* 0x004fca0007ffe0ff */
        /* <DEDUP_REMOVED lines=16> */
[----:B------:R-:W-:Y:S02]  /*e1a0*/  @!P0 LOP3.LUT R3, RZ, R8, RZ, 0x33, !PT ;  /* 0x00000008ff038212 */ /* 0x000fe400078e33ff */
[----:B------:R-:W-:Y:S02]  /*e1b0*/  IADD3 R8, -R8, RZ, RZ ;  /* 0x000000ff08087210 */ /* 0x000fe40007ffe1ff */
[----:B------:R-:W-:-:S03]  /*e1c0*/  LOP3.LUT R2, RZ, R3, RZ, 0x33, !PT ;  /* 0x00000003ff027212 */ /* 0x000fc600078e33ff */
[----:B------:R-:W-:Y:S02]  /*e1d0*/  IMAD R18, R3, R8, R4 ;  /* 0x0000000803127224 */ /* 0x000fe400078e0204 */
[----:B------:R-:W-:Y:S01]  /*e1e0*/  IMAD.IADD R17, R17, 0x1, R2 ;  /* 0x0000000111117824 */ /* 0x000fe200078e0202 */
[----:B------:R-:W-:Y:S06]  /*e1f0*/  BRA `(.L_x_2061) ;  /* 0x00000000000c7947 */ /* 0x000fec0003800000 */
.L_x_2056:
[----:B------:R-:W-:Y:S02]  /*e200*/  IMAD.MOV.U32 R17, RZ, RZ, RZ ;  /* 0x000000ffff117224 */ /* 0x000fe400078e00ff */
[----:B------:R-:W-:Y:S02]  /*e210*/  IMAD.U32 R16, RZ, RZ, UR6 ;  /* 0x00000006ff107e24 */ /* 0x000fe4000f8e00ff */
[----:B------:R-:W-:-:S07]  /*e220*/  IMAD.MOV.U32 R18, RZ, RZ, RZ ;  /* 0x000000ffff127224 */ /* 0x000fce00078e00ff */
.L_x_2061:
[----:B------:R-:W1:Y:S01]  /*e230*/  S2R R2, SR_TID.X ;  /* 0x0000000000027919 */ /* 0x000e620000002100 */
[----:B------:R-:W-:Y:S01]  /*e240*/  STL [R1+0x20], RZ ;  /* 0x000020ff01007387 */ /* 0x000fe20000100800 */
        /* <DEDUP_REMOVED lines=10> */
[----:B------:R1:W-:Y:S03]  /*e2f0*/  STL [R1], RZ ;  /* 0x000000ff01007387 */ /* 0x0003e60000100800 */
[----:B------:R-:W-:Y:S05]  /*e300*/  @P0 BRA `(.L_x_2062) ;  /* 0x0000004000980947 */ /* 0x000fea0003800000 */
[----:B-1----:R-:W-:Y:S01]  /*e310*/  IMAD.MOV.U32 R0, RZ, RZ, 0x1 ;  /* 0x00000001ff007424 */ /* 0x002fe200078e00ff */
[----:B------:R1:W-:Y:S01]  /*e320*/  STL [R1], RZ ;  /* 0x000000ff01007387 */ /* 0x0003e20000100800 */
[----:B------:R-:W-:Y:S01]  /*e330*/  ULDC UR38, c[0x0][0xc] ;  /* 0x0000030000267ab9 */ /* 0x000fe20000000800 */
[----:B------:R-:W-:Y:S02]  /*e340*/  ULDC.64 UR36, c[0x0][0x198] ;  /* 0x0000660000247ab9 */ /* 0x000fe40000000a00 */
[----:B------:R1:W-:Y:S04]  /*e350*/  STL [R1+0x8], R0 ;  /* 0x0000080001007387 */ /* 0x0003e80000100800 */
[----:B------:R1:W-:Y:S02]  /*e360*/  STL [R1+0x20], RZ ;  /* 0x000020ff01007387 */ /* 0x0003e40000100800 */
.L_x_2129:
[----:B--2---:R-:W2:Y:S01]  /*e370*/  LDC.64 R2, c[0x0][0xc60] ;  /* 0x00031800ff027b82 */ /* 0x004ea20000000a00 */
[----:B------:R-:W-:Y:S01]  /*e380*/  ULDC.64 UR4, c[0x0][0x208] ;  /* 0x0000820000047ab9 */ /* 0x000fe20000000a00 */
[----:B--2---:R-:W-:-:S05]  /*e390*/  IMAD.WIDE R2, R19, 0x4, R2 ;  /* 0x0000000413027825 */ /* 0x004fca00078e0202 */
[----:B------:R-:W2:Y:S01]  /*e3a0*/  LDG.E R5, desc[UR4][R2.64] ;  /* 0x0000000402057981 */ /* 0x000ea2000c1e1900 */
[----:B------:R-:W-:Y:S05]  /*e3b0*/  YIELD ;  /* 0x0000000000007946 */ /* 0x000fea0003800000 */
[----:B------:R-:W-:Y:S01]  /*e3c0*/  ULDC.64 UR4, c[0x0][0xa28] ;  /* 0x00028a0000047ab9 */ /* 0x000fe20000000a00 */
[----:B-1----:R-:W-:Y:S01]  /*e3d0*/  IMAD.MOV.U32 R0, RZ, RZ, RZ ;  /* 0x000000ffff007224 */ /* 0x002fe200078e00ff */
[----:B------:R-:W-:Y:S01]  /*e3e0*/  ISETP.NE.U32.AND P0, PT, RZ, UR4, PT ;  /* 0x00000004ff007c0c */ /* 0x000fe2000bf05070 */
[----:B------:R-:W-:Y:S01]  /*e3f0*/  ULDC.64 UR8, c[0x0][0x208] ;  /* 0x0000820000087ab9 */ /* 0x000fe20000000a00 */
[----:B------:R-:W-:Y:S01]  /*e400*/  IMAD.MOV.U32 R6, RZ, RZ, RZ ;  /* 0x000000ffff067224 */ /* 0x000fe200078e00ff */
[----:B------:R-:W-:Y:S01]  /*e410*/  ULDC.64 UR6, c[0x0][0xa08] ;  /* 0x0002820000067ab9 */ /* 0x000fe20000000a00 */
[----:B------:R-:W-:-:S02]  /*e420*/  ISETP.NE.AND.EX P0, PT, RZ, UR5, PT, P0 ;  /* 0x00000005ff007c0c */ /* 0x000fc4000bf05300 */
[----:B--2---:R-:W-:Y:S01]  /*e430*/  SHF.R.S32.HI R4, RZ, 0x1f, R5 ;  /* 0x0000001fff047819 */ /* 0x004fe20000011405 */
[----:B------:R1:W-:Y:S10]  /*e440*/  STL [R1+0x10], R5 ;  /* 0x0000100501007387 */ /* 0x0003f40000100800 */
[----:B------:R-:W-:-:S04]  /*e450*/  @P0 LEA R2, P1, R5, UR4, 0x2 ;  /* 0x0000000405020c11 */ /* 0x000fc8000f8210ff */
[C-C-:B------:R-:W-:Y:S01]  /*e460*/  @P0 LEA.HI.X R3, R5.reuse, UR5, R4.reuse, 0x2, P1 ;  /* 0x0000000505030c11 */ /* 0x140fe200088f1404 */
[----:B------:R-:W-:Y:S02]  /*e470*/  ULDC.64 UR4, c[0x0][0xa18] ;  /* 0x0002860000047ab9 */ /* 0x000fe40000000a00 */
[----:B------:R-:W-:Y:S02]  /*e480*/  ISETP.NE.U32.AND P1, PT, RZ, UR4, PT ;  /* 0x00000004ff007c0c */ /* 0x000fe4000bf25070 */
[C---:B------:R-:W-:Y:S01]  /*e490*/  SHF.L.U32 R11, R5.reuse, 0x2, RZ ;  /* 0x00000002050b7819 */ /* 0x040fe200000006ff */
[----:B------:R2:W5:Y:S01]  /*e4a0*/  @P0 LDG.E R0, desc[UR8][R2.64] ;  /* 0x0000000802000981 */ /* 0x000562000c1e1900 */
[----:B------:R-:W-:Y:S02]  /*e4b0*/  ISETP.NE.AND.EX P1, PT, RZ, UR5, PT, P1 ;  /* 0x00000005ff007c0c */ /* 0x000fe4000bf25310 */
[----:B------:R-:W-:Y:S01]  /*e4c0*/  SHF.L.U64.HI R10, R5, 0x2, R4 ;  /* 0x00000002050a7819 */ /* 0x000fe20000010204 */
[----:B------:R-:W-:Y:S04]  /*e4d0*/  STL [R1+0x18], R11 ;  /* 0x0000180b01007387 */ /* 0x000fe80000100800 */
[----:B------:R-:W-:Y:S06]  /*e4e0*/  STL [R1+0x1c], R10 ;  /* 0x00001c0a01007387 */ /* 0x000fec0000100800 */
[----:B------:R-:W-:-:S04]  /*e4f0*/  @P1 IADD3 R8, P0, R11, UR4, RZ ;  /* 0x000000040b081c10 */ /* 0x000fc8000ff1e0ff */
[C---:B------:R-:W-:Y:S01]  /*e500*/  @P1 IADD3.X R9, R10.reuse, UR5, RZ, P0, !PT ;  /* 0x000000050a091c10 */ /* 0x040fe200087fe4ff */
[----:B------:R-:W-:Y:S02]  /*e510*/  ULDC.64 UR4, c[0x0][0xa00] ;  /* 0x0002800000047ab9 */ /* 0x000fe40000000a00 */
[----:B------:R-:W-:Y:S02]  /*e520*/  ISETP.NE.U32.AND P2, PT, RZ, UR4, PT ;  /* 0x00000004ff007c0c */ /* 0x000fe4000bf45070 */
[C---:B--2---:R-:W-:Y:S02]  /*e530*/  IADD3 R2, P0, R11.reuse, UR4, RZ ;  /* 0x000000040b027c10 */ /* 0x044fe4000ff1e0ff */
[----:B------:R-:W-:Y:S02]  /*e540*/  ISETP.NE.AND.EX P2, PT, RZ, UR5, PT, P2 ;  /* 0x00000005ff007c0c */ /* 0x000fe4000bf45320 */
[----:B------:R-:W-:Y:S01]  /*e550*/  IADD3.X R3, R10, UR5, RZ, P0, !PT ;  /* 0x000000050a037c10 */ /* 0x000fe200087fe4ff */
[----:B------:R-:W-:Y:S01]  /*e560*/  ULDC UR4, c[0x0][0x288] ;  /* 0x0000a20000047ab9 */ /* 0x000fe20000000800 */
[----:B------:R-:W-:-:S04]  /*e570*/  IADD3 R4, P0, R11, UR6, RZ ;  /* 0x000000060b047c10 */ /* 0x000fc8000ff1e0ff */
[----:B-1----:R-:W-:-:S05]  /*e580*/  IADD3.X R5, R10, UR7, RZ, P0, !PT ;  /* 0x000000070a057c10 */ /* 0x002fca00087fe4ff */
[----:B------:R-:W2:Y:S01]  /*e590*/  @P2 LDG.E R6, desc[UR8][R2.64] ;  /* 0x0000000802062981 */ /* 0x000ea2000c1e1900 */
[----:B------:R-:W-:-:S04]  /*e5a0*/  ISETP.NE.U32.AND P0, PT, RZ, UR6, PT ;  /* 0x00000006ff007c0c */ /* 0x000fc8000bf05070 */
[----:B------:R-:W-:Y:S01]  /*e5b0*/  ISETP.NE.AND.EX P0, PT, RZ, UR7, PT, P0 ;  /* 0x00000007ff007c0c */ /* 0x000fe2000bf05300 */
[----:B--2---:R1:W-:Y:S02]  /*e5c0*/  STL [R1+0x24], R6 ;  /* 0x0000240601007387 */ /* 0x0043e40000100800 */
[----:B-1----:R-:W-:Y:S01]  /*e5d0*/  IMAD.U32 R6, RZ, RZ, UR4 ;  /* 0x00000004ff067e24 */ /* 0x002fe2000f8e00ff */
[----:B------:R-:W-:Y:S02]  /*e5e0*/  ULDC.64 UR4, c[0x0][0x3f8] ;  /* 0x0000fe0000047ab9 */ /* 0x000fe40000000a00 */
[----:B------:R-:W-:-:S03]  /*e5f0*/  UISETP.NE.U32.AND UP0, UPT, UR4, URZ, UPT ;  /* 0x0000003f0400728c */ /* 0x000fc6000bf05070 */
[----:B------:R-:W-:Y:S01]  /*e600*/  ULDC UR4, c[0x0][0x404] ;  /* 0x0001010000047ab9 */ /* 0x000fe20000000800 */
[----:B------:R-:W-:Y:S01]  /*e610*/  UISETP.NE.AND.EX UP0, UPT, UR5, URZ, UPT, UP0 ;  /* 0x0000003f0500728c */ /* 0x000fe2000bf05300 */
[----:B------:R1:W5:Y:S02]  /*e620*/  @P1 LDG.E R6, desc[UR8][R8.64] ;  /* 0x0000000808061981 */ /* 0x000364000c1e1900 */
[----:B------:R-:W-:Y:S01]  /*e630*/  ULDC UR5, c[0x0][0x2e0] ;  /* 0x0000b80000057ab9 */ /* 0x000fe20000000800 */
[----:B------:R-:W-:-:S04]  /*e640*/  USEL UR4, UR4, 0x1, UP0 ;  /* 0x0000000104047887 */ /* 0x000fc80008000000 */
[----:B------:R-:W-:-:S06]  /*e650*/  UIMAD UR4, UR4, UR5, URZ ;  /* 0x00000005040472a4 */ /* 0x000fcc000f8e023f */
[----:B------:R-:W-:Y:S01]  /*e660*/  IMAD.U32 R7, RZ, RZ, UR4 ;  /* 0x00000004ff077e24 */ /* 0x000fe2000f8e00ff */
[----:B-1----:R-:W-:Y:S06]  /*e670*/  @P1 BRA `(.L_x_2063) ;  /* 0x0000000000141947 */ /* 0x002fec0003800000 */
[----:B------:R-:W-:Y:S05]  /*e680*/  @!P2 BRA `(.L_x_2063) ;  /* 0x000000000010a947 */ /* 0x000fea0003800000 */
[----:B------:R-:W-:Y:S02]  /*e690*/  ULDC.64 UR4, c[0x0][0x208] ;  /* 0x0000820000047ab9 */ /* 0x000fe40000000a00 */
[----:B-----5:R-:W2:Y:S04]  /*e6a0*/  LDG.E R6, desc[UR4][R2.64] ;  /* 0x0000000402067981 */ /* 0x020ea8000c1e1900 */
[----:B------:R-:W2:Y:S02]  /*e6b0*/  LDG.E R9, desc[UR4][R2.64+0x4] ;  /* 0x0000040402097981 */ /* 0x000ea4000c1e1900 */
[----:B--2---:R-:W-:-:S07]  /*e6c0*/  IMAD.IADD R6, R9, 0x1, -R6 ;  /* 0x0000000109067824 */ /* 0x004fce00078e0a06 */
.L_x_2063:
[----:B------:R-:W-:Y:S01]  /*e6d0*/  IMAD.MOV.U32 R3, RZ, RZ, RZ ;  /* 0x000000ffff037224 */ /* 0x000fe200078e00ff */
[----:B------:R-:W-:-:S05]  /*e6e0*/  ULDC.64 UR4, c[0x0][0x208] ;  /* 0x0000820000047ab9 */ /* 0x000fca0000000a00 */
[----:B------:R-:W2:Y:S01]  /*e6f0*/  @P0 LDG.E R3, desc[UR4][R4.64] ;  /* 0x0000000404030981 */ /* 0x000ea2000c1e1900 */
[----:B------:R-:W-:Y:S02]  /*e700*/  ULDC.64 UR4, c[0x0][0xa20] ;  /* 0x0002880000047ab9 */ /* 0x000fe40000000a00 */
[----:B------:R-:W-:-:S04]  /*e710*/  ISETP.NE.U32.AND P1, PT, RZ, UR4, PT ;  /* 0x00000004ff007c0c */ /* 0x000fc8000bf25070 */
[----:B------:R-:W-:Y:S01]  /*e720*/  ISETP.NE.AND.EX P1, PT, RZ, UR5, PT, P1 ;  /* 0x00000005ff007c0c */ /* 0x000fe2000bf25310 */
[----:B--2--5:R-:W-:-:S05]  /*e730*/  IMAD.IADD R2, R3, 0x1, R0 ;  /* 0x0000000103027824 */ /* 0x024fca00078e0200 */
[----:B------:R1:W-:Y:S07]  /*e740*/  STL [R1+0x4], R2 ;  /* 0x0000040201007387 */ /* 0x0003ee0000100800 */
[----:B------:R-:W-:Y:S05]  /*e750*/  @!P1 BRA `(.L_x_2064) ;  /* 0x0000000000149947 */ /* 0x000fea0003800000 */
[----:B-1----:R-:W-:Y:S01]  /*e760*/  IADD3 R2, P0, R11, UR4, RZ ;  /* 0x000000040b027c10 */ /* 0x002fe2000ff1e0ff */
[----:B------:R-:W-:-:S03]  /*e770*/  ULDC.64 UR6, c[0x0][0x208] ;  /* 0x0000820000067ab9 */ /* 0x000fc60000000a00 */
[----:B------:R-:W-:-:S05]  /*e780*/  IADD3.X R3, R10, UR5, RZ, P0, !PT ;  /* 0x000000050a037c10 */ /* 0x000fca00087fe4ff */
[----:B------:R1:W5:Y:S01]  /*e790*/  LDG.E R7, desc[UR6][R2.64] ;  /* 0x0000000602077981 */ /* 0x000362000c1e1900 */
[----:B------:R-:W-:Y:S05]  /*e7a0*/  BRA `(.L_x_2065) ;  /* 0x0000000000147947 */ /* 0x000fea0003800000 */
.L_x_2064:
[----:B------:R-:W-:Y:S05]  /*e7b0*/  @!P0 BRA `(.L_x_2065) ;  /* 0x0000000000108947 */ /* 0x000fea0003800000 */
[----:B------:R-:W-:Y:S02]  /*e7c0*/  ULDC.64 UR4, c[0x0][0x208] ;  /* 0x0000820000047ab9 */ /* 0x000fe40000000a00 */
[----:B------:R-:W2:Y:S04]  /*e7d0*/  LDG.E R7, desc[UR4][R4.64] ;  /* 0x0000000404077981 */ /* 0x000ea8000c1e1900 */
[----:B-1----:R-:W2:Y:S02]  /*e7e0*/  LDG.E R2, desc[UR4][R4.64+0x4] ;  /* 0x0000040404027981 */ /* 0x002ea4000c1e1900 */
[----:B--2---:R-:W-:-:S07]  /*e7f0*/  IMAD.IADD R7, R2, 0x1, -R7 ;  /* 0x0000000102077824 */ /* 0x004fce00078e0a07 */
.L_x_2065:
[----:B-----5:R-:W-:Y:S01]  /*e800*/  IADD3 R7, -R0, R7, RZ ;  /* 0x0000000700077210 */ /* 0x020fe20007ffe1ff */
[----:B------:R-:W-:Y:S01]  /*e810*/  BSSY B6, `(.L_x_2066) ;  /* 0x0000311000067945 */ /* 0x000fe20003800000 */
[----:B------:R-:W-:-:S04]  /*e820*/  LEA R0, R17, 0xff, 0x7 ;  /* 0x000000ff11007811 */ /* 0x000fc800078e38ff */
[C---:B------:R-:W-:Y:S01]  /*e830*/  IADD3 R6, R7.reuse, R0, -R6 ;  /* 0x0000000007067210 */ /* 0x040fe20007ffe806 */
[----:B------:R-:W-:-:S03]  /*e840*/  VIADD R7, R7, 0x7f ;  /* 0x0000007f07077836 */ /* 0x000fc60000000000 */
[----:B-1----:R-:W-:Y:S02]  /*e850*/  SHF.R.S32.HI R3, RZ, 0x1f, R6 ;  /* 0x0000001fff037819 */ /* 0x002fe40000011406 */
[----:B------:R-:W-:Y:S02]  /*e860*/  SHF.R.S32.HI R0, RZ, 0x1f, R7 ;  /* 0x0000001fff007819 */ /* 0x000fe40000011407 */
[----:B------:R-:W-:Y:S02]  /*e870*/  LEA.HI R3, R3, R6, RZ, 0x7 ;  /* 0x0000000603037211 */ /* 0x000fe400078f38ff */
[----:B------:R-:W-:Y:S02]  /*e880*/  LEA.HI R0, R0, R7, RZ, 0x7 ;  /* 0x0000000700007211 */ /* 0x000fe400078f38ff */
[----:B------:R-:W-:Y:S02]  /*e890*/  SHF.R.S32.HI R3, RZ, 0x7, R3 ;  /* 0x00000007ff037819 */ /* 0x000fe40000011403 */
[----:B------:R-:W-:-:S04]  /*e8a0*/  SHF.R.S32.HI R0, RZ, 0x7, R0 ;  /* 0x00000007ff007819 */ /* 0x000fc80000011400 */
[----:B------:R-:W-:-:S04]  /*e8b0*/  VIMNMX R2, R0, R3, PT ;  /* 0x0000000300027248 */ /* 0x000fc80003fe0100 */
[----:B------:R-:W-:Y:S01]  /*e8c0*/  ISETP.GT.AND P0, PT, R2, RZ, PT ;  /* 0x000000ff0200720c */ /* 0x000fe20003f04270 */
[----:B------:R1:W-:-:S12]  /*e8d0*/  STL [R1+0x14], R2 ;  /* 0x0000140201007387 */ /* 0x0003d80000100800 */
[----:B-1----:R-:W-:Y:S05]  /*e8e0*/  @P0 BRA `(.L_x_2067) ;  /* 0x0000000000480947 */ /* 0x002fea0003800000 */
[----:B------:R-:W1:Y:S02]  /*e8f0*/  S2R R2, SR_TID.X ;  /* 0x0000000000027919 */ /* 0x000e640000002100 */
        /* <DEDUP_REMOVED lines=15> */
[----:B-1----:R-:W-:Y:S01]  /*e9f0*/  IADD3 R16, R0, UR38, R7 ;  /* 0x0000002600107c10 */ /* 0x002fe2000fffe007 */
[----:B------:R-:W-:Y:S06]  /*ea00*/  BRA `(.L_x_2068) ;  /* 0x0000002c00c47947 */ /* 0x000fec0003800000 */
.L_x_2067:
        /* <DEDUP_REMOVED lines=23> */
.L_x_2069:
        /* <DEDUP_REMOVED lines=17> */
[----:B01----:R-:W-:-:S07]  /*ec90*/  IMAD.MOV.U32 R13, RZ, RZ, RZ ;  /* 0x000000ffff0d7224 */ /* 0x003fce00078e00ff */
[----:B------:R-:W-:-:S07]  /*eca0*/  LEPC R20, `(.L_x_2071) ;  /* 0x000000001014794e */ /* 0x000fce0000000000 */
[----:B--2---:R-:W-:Y:S05]  /*ecb0*/  CALL.ABS.NOINC R2 ;  /* 0x0000000002007343 */ /* 0x004fea0003c00000 */
.L_x_2071:
        /* <DEDUP_REMOVED lines=16> */
.L_x_2070:
        /* <DEDUP_REMOVED lines=18> */
[----:B------:R-:W1:Y:S01]  /*eee0*/  LDC R0, c[0x0][0x428] ;  /* 0x00010a00ff007b82 */ /* 0x000e620000000800 */
[----:B----4-:R-:W-:-:S06]  /*eef0*/  IMAD.MOV.U32 R4, RZ, RZ, R7 ;  /* 0x000000ffff047224 */ /* 0x010fcc00078e0007 */
[----:B------:R2:W5:Y:S01]  /*ef00*/  @P0 LDG.E R4, desc[UR6][R2.64] ;  /* 0x0000000602040981 */ /* 0x000562000c1e1900 */
[----:B------:R-:W-:Y:S01]  /*ef10*/  IMAD R17, R17, 0x80, R8 ;  /* 0x0000008011117824 */ /* 0x000fe200078e0208 */
[----:B------:R-:W-:Y:S02]  /*ef20*/  PLOP3.LUT P1, PT, P6, PT, PT, 0x8, 0x0 ;  /* 0x000000000000781c */ /* 0x000fe4000372e170 */
[----:B-1----:R-:W-:Y:S01]  /*ef30*/  ISETP.NE.AND P0, PT, R0, 0x1, PT ;  /* 0x000000010000780c */ /* 0x002fe20003f05270 */
[----:B------:R-:W-:-:S12]  /*ef40*/  IMAD.MOV.U32 R0, RZ, RZ, R18 ;  /* 0x000000ffff007224 */ /* 0x000fd800078e0012 */
[----:B------:R-:W1:Y:S08]  /*ef50*/  @P0 LDC R5, c[0x0][0x42c] ;  /* 0x00010b00ff050b82 */ /* 0x000e700000000800 */
[----:B------:R-:W3:Y:S01]  /*ef60*/  @P0 LDC R6, c[0x0][0x430] ;  /* 0x00010c00ff060b82 */ /* 0x000ee20000000800 */
[----:B-1----:R-:W-:-:S05]  /*ef70*/  @P0 IMAD.HI.U32 R5, R18, R5, RZ ;  /* 0x0000000512050227 */ /* 0x002fca00078e00ff */
[----:B---3--:R-:W-:Y:S02]  /*ef80*/  @P0 SHF.R.U32.HI R0, RZ, R6, R5 ;  /* 0x00000006ff000219 */ /* 0x008fe40000011605 */
[----:B------:R-:W-:-:S04]  /*ef90*/  ISETP.NE.U32.AND P0, PT, RZ, UR4, PT ;  /* 0x00000004ff007c0c */ /* 0x000fc8000bf05070 */
[----:B------:R-:W-:-:S04]  /*efa0*/  ISETP.NE.AND.EX P0, PT, RZ, UR5, PT, P0 ;  /* 0x00000005ff007c0c */ /* 0x000fc8000bf05300 */
[----:B--2---:R-:W-:-:S09]  /*efb0*/  SEL R7, R7, RZ, !P0 ;  /* 0x000000ff07077207 */ /* 0x004fd20004000000 */
.L_x_2072:
        /* <DEDUP_REMOVED lines=16> */
.L_x_2073:
        /* <DEDUP_REMOVED lines=15> */
.L_x_2074:
        /* <DEDUP_REMOVED lines=18> */
.L_x_2145:
[----:B------:R-:W-:Y:S01]  /*f2d0*/  UMOV UR4, 0xffffffff ;  /* 0xffffffff00047882 */ /* 0x000fe20000000000 */
[----:B0-----:R-:W-:Y:S02]  /*f2e0*/  SHF.R.S32.HI R13, RZ, 0x1f, R4 ;  /* 0x0000001fff0d7819 */ /* 0x001fe40000011404 */
[----:B------:R-:W-:Y:S05]  /*f2f0*/  BRA.DIV UR4, `(.L_x_2076) ;  /* 0x0000003a04707947 */ /* 0x000fea000b800000 */
[----:B------:R-:W-:-:S13]  /*f300*/  ELECT P6, URZ, PT ;  /* 0x00000000003f782f */ /* 0x000fda00038c0000 */
.L_x_2148:
[----:B------:R-:W-:Y:S05]  /*f310*/  @!P6 BRA `(.L_x_2077) ;  /* 0x00000004002ce947 */ /* 0x000fea0003800000 */
[----:B------:R-:W-:-:S04]  /*f320*/  ISETP.NE.U32.AND P0, PT, R2, RZ, PT ;  /* 0x000000ff0200720c */ /* 0x000fc80003f05070 */
[----:B------:R-:W-:-:S13]  /*f330*/  ISETP.NE.AND.EX P0, PT, R3, RZ, PT, P0 ;  /* 0x000000ff0300720c */ /* 0x000fda0003f05300 */
[----:B------:R-:W-:Y:S05]  /*f340*/  @!P0 BRA `(.L_x_2078) ;  /* 0x00000000004c8947 */ /* 0x000fea0003800000 */
[----:B------:R-:W0:Y:S01]  /*f350*/  LDC R10, c[0x0][0x41c] ;  /* 0x00010700ff0a7b82 */ /* 0x000e220000000800 */
[----:B------:R-:W-:Y:S01]  /*f360*/  IMAD.MOV.U32 R6, RZ, RZ, R5 ;  /* 0x000000ffff067224 */ /* 0x000fe200078e0005 */
[----:B------:R-:W-:Y:S01]  /*f370*/  ULDC.64 UR4, c[0x0][0x408] ;  /* 0x0001020000047ab9 */ /* 0x000fe20000000a00 */
[----:B------:R-:W-:Y:S01]  /*f380*/  ULDC.64 UR6, c[0x0][0x208] ;  /* 0x0000820000067ab9 */ /* 0x000fe20000000a00 */
[----:B0-----:R-:W-:-:S13]  /*f390*/  ISETP.NE.AND P0, PT, R10, 0x1, PT ;  /* 0x000000010a00780c */ /* 0x001fda0003f05270 */
[----:B------:R-:W0:Y:S02]  /*f3a0*/  @P0 LDC.64 R8, c[0x0][0x420] ;  /* 0x00010800ff080b82 */ /* 0x000e240000000a00 */
[----:B0-----:R-:W-:-:S05]  /*f3b0*/  @P0 IMAD.HI.U32 R8, R5, R8, RZ ;  /* 0x0000000805080227 */ /* 0x001fca00078e00ff */
[----:B------:R-:W-:-:S04]  /*f3c0*/  @P0 SHF.R.U32.HI R6, RZ, R9, R8 ;  /* 0x00000009ff060219 */ /* 0x000fc80000011608 */
[--C-:B------:R-:W-:Y:S01]  /*f3d0*/  SHF.R.S32.HI R9, RZ, 0x1f, R6.reuse ;  /* 0x0000001fff097819 */ /* 0x100fe20000011406 */
[----:B------:R-:W-:-:S04]  /*f3e0*/  IMAD.MOV R8, RZ, RZ, -R6 ;  /* 0x000000ffff087224 */ /* 0x000fc800078e0a06 */
[----:B------:R-:W-:Y:S02]  /*f3f0*/  IMAD R5, R10, R8, R5 ;  /* 0x000000080a057224 */ /* 0x000fe400078e0205 */
[----:B------:R-:W-:-:S04]  /*f400*/  IMAD R8, R13, UR4, RZ ;  /* 0x000000040d087c24 */ /* 0x000fc8000f8e02ff */
[----:B------:R-:W-:Y:S01]  /*f410*/  IMAD R10, R4, UR5, R8 ;  /* 0x00000005040a7c24 */ /* 0x000fe2000f8e0208 */
[----:B------:R-:W-:-:S05]  /*f420*/  MOV R8, R6 ;  /* 0x0000000600087202 */ /* 0x000fca0000000f00 */
[----:B------:R-:W-:-:S04]  /*f430*/  IMAD.WIDE.U32 R8, R4, UR4, R8 ;  /* 0x0000000404087c25 */ /* 0x000fc8000f8e0008 */
[----:B------:R-:W-:Y:S01]  /*f440*/  IMAD.IADD R6, R9, 0x1, R10 ;  /* 0x0000000109067824 */ /* 0x000fe200078e020a */
[----:B------:R-:W-:-:S04]  /*f450*/  LEA R10, P0, R8, R2, 0x2 ;  /* 0x00000002080a7211 */ /* 0x000fc800078010ff */
[----:B------:R-:W-:-:S05]  /*f460*/  LEA.HI.X R11, R8, R3, R6, 0x2, P0 ;  /* 0x00000003080b7211 */ /* 0x000fca00000f1406 */
[----:B------:R0:W5:Y:S04]  /*f470*/  LDG.E R6, desc[UR6][R10.64] ;  /* 0x000000060a067981 */ /* 0x000168000c1e1900 */
.L_x_2078:
        /* <DEDUP_REMOVED lines=9> */
.L_x_2149:
        /* <DEDUP_REMOVED lines=11> */
.L_x_2080:
        /* <DEDUP_REMOVED lines=18> */
[----:B------:R-:W-:-:S04]  /*f6e0*/  ULEA UR11, UR11, UR5, 0x7 ;  /* 0x000000050b0b7291 */ /* 0x000fc8000f8e383f */
        /* <DEDUP_REMOVED lines=14> */
.L_x_2077:
[----:B------:R-:W2:Y:S01]  /*f7d0*/  LDL.LU R11, [R1+0x20] ;  /* 0x00002000010b7983 */ /* 0x000ea20000300800 */
[----:B------:R-:W-:Y:S01]  /*f7e0*/  MOV R9, 0x400 ;  /* 0x0000040000097802 */ /* 0x000fe20000000f00 */
[----:B------:R-:W-:Y:S05]  /*f7f0*/  WARPSYNC.ALL ;  /* 0x0000000000007948 */ /* 0x000fea0003800000 */
[----:B------:R-:W0:Y:S01]  /*f800*/  S2R R10, SR_CgaCtaId ;  /* 0x00000000000a7919 */ /* 0x000e220000008800 */
[----:B------:R-:W-:-:S13]  /*f810*/  ELECT P0, URZ, PT ;  /* 0x00000000003f782f */ /* 0x000fda0003800000 */
[----:B------:R-:W-:Y:S01]  /*f820*/  @P0 R2UR UR13, R7 ;  /* 0x00000000070d02ca */ /* 0x000fe200000e0000 */
[----:B------:R-:W-:Y:S01]  /*f830*/  UIADD3 UR4, UP0, UR36, 0x270, URZ ;  /* 0x0000027024047890 */ /* 0x000fe2000ff1e03f */
[C---:B------:R-:W-:Y:S01]  /*f840*/  @P0 R2UR UR12, R18.reuse ;  /* 0x00000000120c02ca */ /* 0x040fe200000e0000 */
[----:B------:R-:W-:Y:S01]  /*f850*/  UMOV UR6, 0x0 ;  /* 0x0000000000067882 */ /* 0x000fe20000000000 */
[----:B------:R-:W-:Y:S01]  /*f860*/  @P0 R2UR UR11, R17 ;  /* 0x00000000110b02ca */ /* 0x000fe200000e0000 */
        /* <DEDUP_REMOVED lines=37> */
.L_x_2150:
[----:B------:R-:W-:Y:S05]  /*fac0*/  BSYNC B0 ;  /* 0x0000000000007941 */ /* 0x000fea0003800000 */
.L_x_2081:
[----:B0-----:R-:W2:Y:S01]  /*fad0*/  LDL R8, [R1+0x14] ;  /* 0x0000140001087983 */ /* 0x001ea20000100800 */
[----:B------:R-:W-:Y:S01]  /*fae0*/  BSSY B0, `(.L_x_2083) ;  /* 0x0000195000007945 */ /* 0x000fe20003800000 */
[----:B--2---:R-:W-:-:S13]  /*faf0*/  ISETP.GE.AND P0, PT, R8, 0x2, PT ;  /* 0x000000020800780c */ /* 0x004fda0003f06270 */
[----:B------:R-:W-:Y:S05]  /*fb00*/  @!P0 BRA `(.L_x_2084) ;  /* 0x0000001800488947 */ /* 0x000fea0003800000 */
[C---:B------:R-:W-:Y:S01]  /*fb10*/  LOP3.LUT R7, R8.reuse, 0x1, RZ, 0xc0, !PT ;  /* 0x0000000108077812 */ /* 0x040fe200078ec0ff */
[----:B------:R-:W-:Y:S01]  /*fb20*/  BSSY B1, `(.L_x_2085) ;  /* 0x000008e000017945 */ /* 0x000fe20003800000 */
[----:B------:R-:W-:Y:S02]  /*fb30*/  IADD3 R10, R8, -0x2, RZ ;  /* 0xfffffffe080a7810 */ /* 0x000fe40007ffe0ff */
[----:B------:R-:W-:-:S03]  /*fb40*/  ISETP.NE.U32.AND P0, PT, R7, 0x1, PT ;  /* 0x000000010700780c */ /* 0x000fc60003f05070 */
[----:B------:R-:W-:-:S10]  /*fb50*/  IMAD.MOV.U32 R7, RZ, RZ, R10 ;  /* 0x000000ffff077224 */ /* 0x000fd400078e000a */
[----:B------:R-:W-:Y:S05]  /*fb60*/  @!P0 BRA `(.L_x_2086) ;  /* 0x0000000800248947 */ /* 0x000fea0003800000 */
        /* <DEDUP_REMOVED lines=10> */
[----:B------:R-:W-:Y:S02]  /*fc10*/  IMAD.MOV.U32 R8, RZ, RZ, R6 ;  /* 0x000000ffff087224 */ /* 0x000fe400078e0006 */
[----:B------:R-:W-:Y:S01]  /*fc20*/  IMAD.MOV.U32 R7, RZ, RZ, R10 ;  /* 0x000000ffff077224 */ /* 0x000fe200078e000a */
        /* <DEDUP_REMOVED lines=9> */
[----:B------:R-:W-:Y:S01]  /*fcc0*/  @P0 SHF.R.U32.HI R7, RZ, R9, R8 ;  /* 0x00000009ff070219 */ /* 0x000fe20000011608 */
[----:B------:R-:W-:-:S03]  /*fcd0*/  IMAD R8, R13, UR4, RZ ;  /* 0x000000040d087c24 */ /* 0x000fc6000f8e02ff */
[--C-:B------:R-:W-:Y:S01]  /*fce0*/  SHF.R.S32.HI R9, RZ, 0x1f, R7.reuse ;  /* 0x0000001fff097819 */ /* 0x100fe20000011407 */
[C---:B------:R-:W-:Y:S02]  /*fcf0*/  IMAD R14, R4.reuse, UR5, R8 ;  /* 0x00000005040e7c24 */ /* 0x040fe4000f8e0208 */
        /* <DEDUP_REMOVED lines=8> */
.L_x_2089:
[----:B0-----:R-:W0:Y:S01]  /*fd80*/  S2R R3, SR_CgaCtaId ;  /* 0x0000000000037919 */ /* 0x001e220000008800 */
[----:B------:R-:W-:-:S04]  /*fd90*/  MOV R2, 0x400 ;  /* 0x0000040000027802 */ /* 0x000fc80000000f00 */
[----:B0-----:R-:W-:Y:S02]  /*fda0*/  LEA R2, R3, R2, 0x18 ;  /* 0x0000000203027211 */ /* 0x001fe400078ec0ff */
[----:B------:R-:W-:-:S03]  /*fdb0*/  SHF.L.U32 R3, R12, 0x1f, RZ ;  /* 0x0000001f0c037819 */ /* 0x000fc600000006ff */
[----:B------:R-:W-:-:S04]  /*fdc0*/  IMAD R2, R11, 0x8, R2 ;  /* 0x000000080b027824 */ /* 0x000fc800078e0202 */
[----:B------:R-:W0:Y:S02]  /*fdd0*/  SYNCS.PHASECHK.TRANS64.TRYWAIT P0, [R2+URZ+0x34840], R3 ;  /* 0x03484003020075a7 */ /* 0x000e24000800017f */
[----:B0-----:R-:W-:Y:S05]  /*fde0*/  @!P0 BRA `(.L_x_2090) ;  /* 0x0000003000088947 */ /* 0x001fea0003800000 */
.L_x_2151:
        /* <DEDUP_REMOVED lines=11> */
.L_x_2091:
        /* <DEDUP_REMOVED lines=37> */
.L_x_2152:
        /* <DEDUP_REMOVED lines=13> */
.L_x_2093:
        /* <DEDUP_REMOVED lines=31> */
.L_x_2088:
[----:B------:R-:W-:Y:S05]  /*103b0*/  BSYNC B2 ;  /* 0x0000000000027941 */ /* 0x000fea0003800000 */
.L_x_2087:
[----:B------:R-:W2:Y:S04]  /*103c0*/  LDL.LU R2, [R1+0x14] ;  /* 0x0000140001027983 */ /* 0x000ea80000300800 */
[----:B------:R0:W-:Y:S04]  /*103d0*/  STL [R1], R11 ;  /* 0x0000000b01007387 */ /* 0x0001e80000100800 */
[----:B------:R0:W-:Y:S02]  /*103e0*/  STL [R1+0x8], R12 ;  /* 0x0000080c01007387 */ /* 0x0001e40000100800 */
[----:B0-2---:R-:W-:-:S07]  /*103f0*/  VIADD R7, R2, 0xfffffffd ;  /* 0xfffffffd02077836 */ /* 0x005fce0000000000 */
.L_x_2086:
[----:B------:R-:W-:Y:S05]  /*10400*/  BSYNC B1 ;  /* 0x0000000000017941 */ /* 0x000fea0003800000 */
.L_x_2085:
[----:B------:R-:W-:-:S13]  /*10410*/  ISETP.NE.AND P0, PT, R10, RZ, PT ;  /* 0x000000ff0a00720c */ /* 0x000fda0003f05270 */
[----:B------:R-:W-:Y:S05]  /*10420*/  @!P0 BRA `(.L_x_2084) ;  /* 0x0000001000008947 */ /* 0x000fea0003800000 */
[----:B------:R-:W-:-:S07]  /*10430*/  MOV R10, R6 ;  /* 0x00000006000a7202 */ /* 0x000fce0000000f00 */
.L_x_2108:
        /* <DEDUP_REMOVED lines=33> */
.L_x_2096:
[----:B------:R-:W1:Y:S01]  /*10650*/  S2R R3, SR_CgaCtaId ;  /* 0x0000000000037919 */ /* 0x000e620000008800 */
[----:B------:R-:W-:-:S04]  /*10660*/  MOV R2, 0x400 ;  /* 0x0000040000027802 */ /* 0x000fc80000000f00 */
[----:B-1----:R-:W-:Y:S02]  /*10670*/  LEA R2, R3, R2, 0x18 ;  /* 0x0000000203027211 */ /* 0x002fe400078ec0ff */
[----:B------:R-:W-:-:S03]  /*10680*/  SHF.L.U32 R3, R9, 0x1f, RZ ;  /* 0x0000001f09037819 */ /* 0x000fc600000006ff */
[----:B------:R-:W-:-:S04]  /*10690*/  IMAD R2, R8, 0x8, R2 ;  /* 0x0000000808027824 */ /* 0x000fc800078e0202 */
[----:B------:R-:W1:Y:S02]  /*106a0*/  SYNCS.PHASECHK.TRANS64.TRYWAIT P0, [R2+URZ+0x34840], R3 ;  /* 0x03484003020075a7 */ /* 0x000e64000800017f */
[----:B-1----:R-:W-:Y:S05]  /*106b0*/  @!P0 BRA `(.L_x_2097) ;  /* 0x0000002400fc8947 */ /* 0x002fea0003800000 */
.L_x_2153:
[----:B0-----:R-:W0:Y:S02]  /*106c0*/  S2R R11, SR_TID.X ;  /* 0x00000000000b7919 */ /* 0x001e240000002100 */
[----:B0-----:R-:W-:-:S04]  /*106d0*/  LOP3.LUT R11, R11, 0x7f, RZ, 0xc0, !PT ;  /* 0x0000007f0b0b7812 */ /* 0x001fc800078ec0ff */
[----:B------:R-:W-:-:S13]  /*106e0*/  ISETP.NE.AND P0, PT, R11, RZ, PT ;  /* 0x000000ff0b00720c */ /* 0x000fda0003f05270 */
[----:B------:R-:W-:Y:S05]  /*106f0*/  @P0 BRA `(.L_x_2098) ;  /* 0x00000000001c0947 */ /* 0x000fea0003800000 */
[----:B------:R-:W0:Y:S01]  /*10700*/  S2R R11, SR_TID.X ;  /* 0x00000000000b7919 */ /* 0x000e220000002100 */
[----:B-1----:R-:W-:-:S04]  /*10710*/  MOV R3, 0xc000 ;  /* 0x0000c00000037802 */ /* 0x002fc80000000f00 */
[----:B------:R2:W-:Y:S01]  /*10720*/  SYNCS.ARRIVE.TRANS64 RZ, [R2+URZ+0x34830], R3 ;  /* 0x0348300302ff79a7 */ /* 0x0005e2000800003f */
[----:B0-----:R-:W-:-:S04]  /*10730*/  LOP3.LUT R11, R11, 0x1f, RZ, 0xc0, !PT ;  /* 0x0000001f0b0b7812 */ /* 0x001fc800078ec0ff */
[----:B------:R-:W-:-:S13]  /*10740*/  ISETP.NE.AND P1, PT, R11, RZ, PT ;  /* 0x000000ff0b00720c */ /* 0x000fda0003f25270 */
[----:B--2---:R-:W-:Y:S05]  /*10750*/  @!P1 BRA `(.L_x_2098) ;  /* 0x0000000000049947 */ /* 0x004fea0003800000 */
[----:B------:R-:W-:Y:S01]  /*10760*/  BPT.TRAP 0x1 ;  /* 0x000000040000795c */ /* 0x000fe20000300000 */
.L_x_2098:
        /* <DEDUP_REMOVED lines=37> */
.L_x_2154:
        /* <DEDUP_REMOVED lines=8> */
.L_x_2100:
        /* <DEDUP_REMOVED lines=19> */
[----:B------:R-:W-:-:S04]  /*10b70*/  ULEA UR11, UR11, UR5, 0x7 ;  /* 0x000000050b0b7291 */ /* 0x000fc8000f8e383f */
        /* <DEDUP_REMOVED lines=9> */
.L_x_2095:
[----:B------:R-:W-:Y:S05]  /*10c10*/  BSYNC B1 ;  /* 0x0000000000017941 */ /* 0x000fea0003800000 */
.L_x_2094:
        /* <DEDUP_REMOVED lines=32> */
.L_x_2103:
[----:B------:R-:W2:Y:S01]  /*10e20*/  S2R R3, SR_CgaCtaId ;  /* 0x0000000000037919 */ /* 0x000ea20000008800 */
[----:B------:R-:W-:-:S04]  /*10e30*/  MOV R2, 0x400 ;  /* 0x0000040000027802 */ /* 0x000fc80000000f00 */
[----:B--2---:R-:W-:Y:S02]  /*10e40*/  LEA R2, R3, R2, 0x18 ;  /* 0x0000000203027211 */ /* 0x004fe400078ec0ff */
[----:B------:R-:W-:-:S03]  /*10e50*/  SHF.L.U32 R3, R14, 0x1f, RZ ;  /* 0x0000001f0e037819 */ /* 0x000fc600000006ff */
[----:B------:R-:W-:-:S04]  /*10e60*/  IMAD R2, R15, 0x8, R2 ;  /* 0x000000080f027824 */ /* 0x000fc800078e0202 */
[----:B------:R-:W2:Y:S02]  /*10e70*/  SYNCS.PHASECHK.TRANS64.TRYWAIT P0, [R2+URZ+0x34840], R3 ;  /* 0x03484003020075a7 */ /* 0x000ea4000800017f */
[----:B--2---:R-:W-:Y:S05]  /*10e80*/  @!P0 BRA `(.L_x_2104) ;  /* 0x0000002000308947 */ /* 0x004fea0003800000 */
.L_x_2155:
        /* <DEDUP_REMOVED lines=11> */
.L_x_2105:
[----:B0-----:R-:W3:Y:S01]  /*10f40*/  LDL R14, [R1] ;  /* 0x00000000010e7983 */ /* 0x001ee20000100800 */
[----:B------:R-:W-:-:S03]  /*10f50*/  MOV R15, 0x400 ;  /* 0x00000400000f7802 */ /* 0x000fc60000000f00 */
[----:B------:R-:W4:Y:S01]  /*10f60*/  LDL R11, [R1+0x4] ;  /* 0x00000400010b7983 */ /* 0x000f220000100800 */
[----:B------:R-:W0:Y:S01]  /*10f70*/  S2R R17, SR_CgaCtaId ;  /* 0x0000000000117919 */ /* 0x000e220000008800 */
[----:B------:R-:W-:Y:S01]  /*10f80*/  R2UR UR11, R12 ;  /* 0x000000000c0b72ca */ /* 0x000fe200000e0000 */
[----:B------:R-:W-:Y:S01]  /*10f90*/  UIADD3 UR4, UP0, UR36, 0x370, URZ ;  /* 0x0000037024047890 */ /* 0x000fe2000ff1e03f */
[----:B------:R-:W-:Y:S02]  /*10fa0*/  R2UR UR12, R0 ;  /* 0x00000000000c72ca */ /* 0x000fe400000e0000 */
[----:B0-----:R-:W-:-:S04]  /*10fb0*/  LEA R15, R17, R15, 0x18 ;  /* 0x0000000f110f7211 */ /* 0x001fc800078ec0ff */
[----:B--2---:R-:W-:Y:S02]  /*10fc0*/  IADD3 R2, R15, 0x34800, RZ ;  /* 0x000348000f027810 */ /* 0x004fe40007ffe0ff */
        /* <DEDUP_REMOVED lines=29> */
.L_x_2156:
        /* <DEDUP_REMOVED lines=8> */
.L_x_2107:
        /* <DEDUP_REMOVED lines=21> */
[----:B------:R-:W-:Y:S02]  /*11370*/  ULEA UR11, UR11, UR5, 0x7 ;  /* 0x000000050b0b7291 */ /* 0x000fe4000f8e383f */
[----:B------:R-:W-:-:S09]  /*11380*/  UIADD3.X UR5, URZ, UR37, URZ, UP0, !UPT ;  /* 0x000000253f057290 */ /* 0x000fd200087fe43f */
[----:B------:R0:W-:Y:S02]  /*11390*/  UTMALDG.4D [UR8], [UR4], desc[UR6] ;  /* 0x00000608040075b4 */ /* 0x0001e40008019000 */
[----:B0-----:R-:W-:Y:S01]  /*113a0*/  UMOV UR8, UR14 ;  /* 0x0000000e00087c82 */ /* 0x001fe20008000000 */
[----:B------:R-:W-:Y:S02]  /*113b0*/  UMOV UR10, UR15 ;  /* 0x0000000f000a7c82 */ /* 0x000fe40008000000 */
[----:B------:R1:W-:Y:S02]  /*113c0*/  UTMALDG.4D [UR8], [UR4], desc[UR6] ;  /* 0x00000608040075b4 */ /* 0x0003e40008019000 */
[----:B-1----:R-:W-:Y:S01]  /*113d0*/  NOP ;  /* 0x0000000000007918 */ /* 0x002fe20000000000 */
.L_x_2102:
[----:B------:R-:W-:Y:S05]  /*113e0*/  BSYNC B1 ;  /* 0x0000000000017941 */ /* 0x000fea0003800000 */
.L_x_2101:
[C---:B------:R-:W-:Y:S02]  /*113f0*/  ISETP.GT.AND P0, PT, R7.reuse, 0x1, PT ;  /* 0x000000010700780c */ /* 0x040fe40003f04270 */
[----:B------:R-:W-:-:S05]  /*11400*/  IADD3 R2, R7, -0x2, RZ ;  /* 0xfffffffe07027810 */ /* 0x000fca0007ffe0ff */
[----:B------:R-:W-:-:S06]  /*11410*/  IMAD.MOV.U32 R7, RZ, RZ, R2 ;  /* 0x000000ffff077224 */ /* 0x000fcc00078e0002 */
[----:B------:R-:W-:Y:S05]  /*11420*/  @P0 BRA `(.L_x_2108) ;  /* 0xfffffff000040947 */ /* 0x000fea000383ffff */
.L_x_2084:
[----:B------:R-:W-:Y:S05]  /*11430*/  BSYNC B0 ;  /* 0x0000000000007941 */ /* 0x000fea0003800000 */
.L_x_2083:
        /* <DEDUP_REMOVED lines=18> */
.L_x_2110:
[----:B------:R-:W-:Y:S05]  /*11560*/  BSYNC B0 ;  /* 0x0000000000007941 */ /* 0x000fea0003800000 */
.L_x_2109:
        /* <DEDUP_REMOVED lines=11> */
.L_x_2157:
        /* <DEDUP_REMOVED lines=11> */
.L_x_2114:
[----:B------:R-:W2:Y:S01]  /*116d0*/  LDL.LU R8, [R1+0x4] ;  /* 0x0000040001087983 */ /* 0x000ea20000300800 */
[----:B------:R-:W-:-:S03]  /*116e0*/  MOV R4, 0x400 ;  /* 0x0000040000047802 */ /* 0x000fc60000000f00 */
[----:B-1----:R-:W3:Y:S01]  /*116f0*/  LDL R2, [R1] ;  /* 0x0000000001027983 */ /* 0x002ee20000100800 */
        /* <DEDUP_REMOVED lines=11> */
[----:B--2---:R-:W-:Y:S01]  /*117b0*/  R2UR UR5, R8 ;  /* 0x00000000080572ca */ /* 0x004fe200000e0000 */
[----:B---3--:R-:W-:-:S05]  /*117c0*/  IMAD R2, R2, 0x8000, R4 ;  /* 0x0000800002027824 */ /* 0x008fca00078e0204 */
[----:B------:R-:W-:-:S07]  /*117d0*/  R2UR UR6, R2 ;  /* 0x00000000020672ca */ /* 0x000fce00000e0000 */
[----:B------:R-:W-:Y:S02]  /*117e0*/  ULEA UR11, UR11, UR5, 0x7 ;  /* 0x000000050b0b7291 */ /* 0x000fe4000f8e383f */
[----:B------:R-:W-:-:S04]  /*117f0*/  UIADD3.X UR5, URZ, UR37, URZ, UP0, !UPT ;  /* 0x000000253f057290 */ /* 0x000fc800087fe43f */
        /* <DEDUP_REMOVED lines=8> */
.L_x_2112:
[----:B------:R-:W-:Y:S05]  /*11880*/  BSYNC B0 ;  /* 0x0000000000007941 */ /* 0x000fea0003800000 */
.L_x_2111:
        /* <DEDUP_REMOVED lines=9> */
.L_x_2068:
[----:B------:R-:W-:Y:S05]  /*11920*/  BSYNC B6 ;  /* 0x0000000000067941 */ /* 0x000fea0003800000 */
.L_x_2066:
[----:B------:R-:W-:-:S03]  /*11930*/  UMOV UR4, 0xffffffff ;  /* 0xffffffff00047882 */ /* 0x000fc60000000000 */
[----:B------:R-:W-:Y:S05]  /*11940*/  BRA.DIV UR4, `(.L_x_2115) ;  /* 0x0000001604bc7947 */ /* 0x000fea000b800000 */
[----:B------:R2:W3:Y:S04]  /*11950*/  SHFL.IDX PT, R4, R16, RZ, 0x1f ;  /* 0x00001fff10047589 */ /* 0x0004e800000e0000 */
[----:B------:R-:W4:Y:S02]  /*11960*/  SHFL.IDX PT, R16, R16, 0x1, 0x1f ;  /* 0x00201f0010107f89 */ /* 0x000f2400000e0000 */
.L_x_2161:
[----:B-1----:R-:W1:Y:S01]  /*11970*/  S2R R0, SR_TID.X ;  /* 0x0000000000007919 */ /* 0x002e620000002100 */
[----:B------:R-:W-:Y:S01]  /*11980*/  ULDC UR4, c[0x0][0xc14] ;  /* 0x0003050000047ab9 */ /* 0x000fe20000000800 */
[----:B------:R-:W-:Y:S01]  /*11990*/  BSSY B0, `(.L_x_2116) ;  /* 0x000000c000007945 */ /* 0x000fe20003800000 */
[----:B------:R-:W-:Y:S01]  /*119a0*/  IMAD.MOV.U32 R17, RZ, RZ, RZ ;  /* 0x000000ffff117224 */ /* 0x000fe200078e00ff */
[----:B-1----:R-:W-:Y:S02]  /*119b0*/  LOP3.LUT R6, R0, 0x1f, RZ, 0xc0, !PT ;  /* 0x0000001f00067812 */ /* 0x002fe400078ec0ff */
[----:B------:R-:W-:Y:S02]  /*119c0*/  MOV R0, UR4 ;  /* 0x0000000400007c02 */ /* 0x000fe40008000f00 */
        /* <DEDUP_REMOVED lines=8> */
.L_x_2117:
[----:B------:R-:W-:Y:S05]  /*11a50*/  BSYNC B0 ;  /* 0x0000000000007941 */ /* 0x000fea0003800000 */
.L_x_2116:
        /* <DEDUP_REMOVED lines=23> */
.L_x_2169:
[----:B------:R-:W-:Y:S02]  /*11bd0*/  ULDC UR4, c[0x0][0xc10] ;  /* 0x0003040000047ab9 */ /* 0x000fe40000000800 */
[----:B------:R-:W-:-:S05]  /*11be0*/  MOV R5, UR4 ;  /* 0x0000000400057c02 */ /* 0x000fca0008000f00 */
[----:B-1----:R-:W-:-:S04]  /*11bf0*/  IMAD R3, R14, R5, RZ ;  /* 0x000000050e037224 */ /* 0x002fc800078e02ff */
[----:B--2-4-:R-:W-:-:S05]  /*11c00*/  IMAD.IADD R16, R16, 0x1, R3 ;  /* 0x0000000110107824 */ /* 0x014fca00078e0203 */
[----:B---3--:R-:W-:-:S13]  /*11c10*/  ISETP.GT.AND P0, PT, R16, R4, PT ;  /* 0x000000041000720c */ /* 0x008fda0003f04270 */
[----:B------:R-:W-:Y:S05]  /*11c20*/  @P0 BRA `(.L_x_2119) ;  /* 0x0000000000b80947 */ /* 0x000fea0003800000 */
[----:B------:R-:W1:Y:S02]  /*11c30*/  LDC R0, c[0x0][0xc14] ;  /* 0x00030500ff007b82 */ /* 0x000e640000000800 */
.L_x_2124:
        /* <DEDUP_REMOVED lines=15> */
.L_x_2122:
[----:B------:R-:W-:Y:S05]  /*11d30*/  BSYNC B0 ;  /* 0x0000000000007941 */ /* 0x000fea0003800000 */
.L_x_2121:
        /* <DEDUP_REMOVED lines=22> */
[----:B------:R0:W1:Y:S02]  /*11ea0*/  SHFL.IDX PT, R14, R2, 0x1f, 0x1f ;  /* 0x03e01f00020e7f89 */ /* 0x00006400000e0000 */
.L_x_2177:
[----:B------:R-:W-:Y:S02]  /*11eb0*/  ULDC UR4, c[0x0][0xc10] ;  /* 0x0003040000047ab9 */ /* 0x000fe40000000800 */
[----:B------:R-:W-:-:S04]  /*11ec0*/  IMAD.U32 R5, RZ, RZ, UR4 ;  /* 0x00000004ff057e24 */ /* 0x000fc8000f8e00ff */
[----:B-1----:R-:W-:-:S04]  /*11ed0*/  IMAD R3, R14, R5, RZ ;  /* 0x000000050e037224 */ /* 0x002fc800078e02ff */
[----:B------:R-:W-:-:S05]  /*11ee0*/  IMAD.IADD R16, R3, 0x1, R16 ;  /* 0x0000000103107824 */ /* 0x000fca00078e0210 */
[----:B------:R-:W-:-:S13]  /*11ef0*/  ISETP.GT.AND P0, PT, R16, R4, PT ;  /* 0x000000041000720c */ /* 0x000fda0003f04270 */
[----:B------:R-:W-:Y:S05]  /*11f00*/  @!P0 BRA `(.L_x_2124) ;  /* 0xfffffffc004c8947 */ /* 0x000fea000383ffff */
.L_x_2119:
        /* <DEDUP_REMOVED lines=8> */
.L_x_2181:
[----:B------:R-:W-:Y:S01]  /*11f90*/  ISETP.NE.AND P0, PT, R3, RZ, PT ;  /* 0x000000ff0300720c */ /* 0x000fe20003f05270 */
[----:B------:R-:W-:-:S12]  /*11fa0*/  IMAD.MOV.U32 R7, RZ, RZ, RZ ;  /* 0x000000ffff077224 */ /* 0x000fd800078e00ff */
[----:B------:R-:W-:Y:S05]  /*11fb0*/  @!P0 BRA `(.L_x_2126) ;  /* 0x0000000000108947 */ /* 0x000fea0003800000 */
[----:B------:R-:W-:Y:S01]  /*11fc0*/  UMOV UR4, 0xffffffff ;  /* 0xffffffff00047882 */ /* 0x000fe20000000000 */
[----:B------:R-:W-:Y:S02]  /*11fd0*/  IADD3 R12, R6, -0x1, RZ ;  /* 0xffffffff060c7810 */ /* 0x000fe40007ffe0ff */
[----:B------:R-:W-:Y:S05]  /*11fe0*/  BRA.DIV UR4, `(.L_x_2127) ;  /* 0x0000001a04487947 */ /* 0x000fea000b800000 */
[----:B------:R3:W4:Y:S02]  /*11ff0*/  SHFL.IDX PT, R7, R2, R12, 0x1f ;  /* 0x00001f0c02077589 */ /* 0x00072400000e0000 */
.L_x_2126:
        /* <DEDUP_REMOVED lines=33> */
[----:B------:R-:W-:Y:S01]  /*12210*/  IMAD R4, R8, R9, RZ ;  /* 0x0000000908047224 */ /* 0x000fe200078e02ff */
[----:B------:R-:W-:-:S03]  /*12220*/  IADD3 R9, -R9, RZ, RZ ;  /* 0x000000ff09097210 */ /* 0x000fc60007ffe1ff */
        /* <DEDUP_REMOVED lines=25> */
[----:B------:R-:W-:Y:S02]  /*123c0*/  @!P0 IADD3 R3, -R3, RZ, RZ ;  /* 0x000000ff03038210 */ /* 0x000fe40007ffe1ff */
[----:B------:R-:W-:-:S13]  /*123d0*/  ISETP.NE.AND P0, PT, R8, RZ, PT ;  /* 0x000000ff0800720c */ /* 0x000fda0003f05270 */
[----:B------:R-:W-:Y:S01]  /*123e0*/  @!P0 LOP3.LUT R3, RZ, R8, RZ, 0x33, !PT ;  /* 0x00000008ff038212 */ /* 0x000fe200078e33ff */
[----:B------:R-:W-:-:S03]  /*123f0*/  IMAD.MOV R8, RZ, RZ, -R8 ;  /* 0x000000ffff087224 */ /* 0x000fc600078e0a08 */
[----:B------:R-:W-:Y:S01]  /*12400*/  LOP3.LUT R2, RZ, R3, RZ, 0x33, !PT ;  /* 0x00000003ff027212 */ /* 0x000fe200078e33ff */
[----:B------:R-:W-:-:S04]  /*12410*/  IMAD R18, R3, R8, R4 ;  /* 0x0000000803127224 */ /* 0x000fc800078e0204 */
[----:B------:R-:W-:Y:S01]  /*12420*/  IMAD.IADD R17, R17, 0x1, R2 ;  /* 0x0000000111117824 */ /* 0x000fe200078e0202 */
[----:B------:R-:W-:Y:S06]  /*12430*/  BRA `(.L_x_2128) ;  /* 0x00000000001c7947 */ /* 0x000fec0003800000 */
.L_x_2120:
[----:B------:R-:W-:Y:S01]  /*12440*/  UMOV UR4, URZ ;  /* 0x0000003f00047c82 */ /* 0x000fe20008000000 */
[----:B------:R-:W-:Y:S01]  /*12450*/  UMOV UR5, URZ ;  /* 0x0000003f00057c82 */ /* 0x000fe20008000000 */
[----:B------:R-:W-:Y:S01]  /*12460*/  ULDC UR6, c[0x0][0xc14] ;  /* 0x0003050000067ab9 */ /* 0x000fe20000000800 */
[----:B------:R-:W-:Y:S01]  /*12470*/  IMAD.MOV.U32 R16, RZ, RZ, R4 ;  /* 0x000000ffff107224 */ /* 0x000fe200078e0004 */
[----:B------:R-:W-:Y:S01]  /*12480*/  MOV R19, UR6 ;  /* 0x0000000600137c02 */ /* 0x000fe20008000f00 */
[----:B------:R-:W-:Y:S02]  /*12490*/  IMAD.U32 R17, RZ, RZ, UR4 ;  /* 0x00000004ff117e24 */ /* 0x000fe4000f8e00ff */
[----:B------:R-:W-:-:S07]  /*124a0*/  IMAD.U32 R18, RZ, RZ, UR5 ;  /* 0x00000005ff127e24 */ /* 0x000fce000f8e00ff */
.L_x_2128:
        /* <DEDUP_REMOVED lines=12> */
.L_x_2062:
        /* <DEDUP_REMOVED lines=12> */
.L_x_2184:
[----:B------:R-:W-:Y:S05]  /*12630*/  BSYNC B0 ;  /* 0x0000000000007941 */ /* 0x000fea0003800000 */
.L_x_2130:
[----:B------:R-:W-:-:S03]  /*12640*/  UMOV UR4, 0xffffffff ;  /* 0xffffffff00047882 */ /* 0x000fc60000000000 */
[----:B------:R-:W-:Y:S05]  /*12650*/  BRA.DIV UR4, `(.L_x_2132) ;  /* 0x0000001204e87947 */ /* 0x000fea000b800000 */
[----:B------:R-:W2:Y:S02]  /*12660*/  S2R R2, SR_TID.X ;  /* 0x0000000000027919 */ /* 0x000ea40000002100 */
[----:B--2---:R-:W-:-:S04]  /*12670*/  SHF.R.U32.HI R2, RZ, 0x5, R2 ;  /* 0x00000005ff027819 */ /* 0x004fc80000011602 */
[----:B------:R-:W-:-:S05]  /*12680*/  LOP3.LUT R2, R2, 0x3, RZ, 0xc0, !PT ;  /* 0x0000000302027812 */ /* 0x000fca00078ec0ff */
[----:B------:R2:W3:Y:S02]  /*12690*/  SHFL.IDX PT, R14, R2, RZ, 0x1f ;  /* 0x00001fff020e7589 */ /* 0x0004e400000e0000 */
.L_x_2187:
[----:B---3--:R-:W-:Y:S01]  /*126a0*/  ISETP.NE.AND P0, PT, R14, RZ, PT ;  /* 0x000000ff0e00720c */ /* 0x008fe20003f05270 */
[----:B------:R-:W-:-:S12]  /*126b0*/  BSSY B0, `(.L_x_2133) ;  /* 0x0000029000007945 */ /* 0x000fd80003800000 */
[----:B------:R-:W-:Y:S05]  /*126c0*/  @P0 BRA `(.L_x_2134) ;  /* 0x00000000009c0947 */ /* 0x000fea0003800000 */
[----:B------:R-:W-:-:S03]  /*126d0*/  UMOV UR4, 0xffffffff ;  /* 0xffffffff00047882 */ /* 0x000fc60000000000 */
[----:B------:R-:W-:Y:S05]  /*126e0*/  BRA.DIV UR4, `(.L_x_2135) ;  /* 0x0000001204f87947 */ /* 0x000fea000b800000 */
[----:B------:R-:W-:-:S13]  /*126f0*/  ELECT P6, URZ, PT ;  /* 0x00000000003f782f */ /* 0x000fda00038c0000 */
.L_x_2190:
        /* <DEDUP_REMOVED lines=8> */
.L_x_2136:
        /* <DEDUP_REMOVED lines=10> */
[----:B------:R-:W-:Y:S02]  /*12820*/  LOP3.LUT R4, R7, R4, RZ, 0x3c, !PT ;  /* 0x0000000407047212 */ /* 0x000fe400078e3cff */
[----:B------:R-:W-:-:S02]  /*12830*/  LEA R7, R3, R2, 0x3 ;  /* 0x0000000203077211 */ /* 0x000fc400078e18ff */
[----:B------:R-:W-:Y:S01]  /*12840*/  SHF.L.U32 R2, R4, 0x1f, RZ ;  /* 0x0000001f04027819 */ /* 0x000fe200000006ff */
[----:B-1----:R-:W-:Y:S06]  /*12850*/  @!P0 BRA `(.L_x_2137) ;  /* 0x0000001000bc8947 */ /* 0x002fec0003800000 */
.L_x_2191:
[----:B------:R-:W2:Y:S02]  /*12860*/  SYNCS.PHASECHK.TRANS64.TRYWAIT P0, [R7+URZ], R2 ;  /* 0x00000002070075a7 */ /* 0x000ea4000800017f */
[----:B--2---:R-:W-:Y:S05]  /*12870*/  @!P0 BRA `(.L_x_2138) ;  /* 0x0000001000c88947 */ /* 0x004fea0003800000 */
.L_x_2192:
[----:B------:R-:W-:Y:S05]  /*12880*/  @!P2 BRA `(.L_x_2139) ;  /* 0x000000000004a947 */ /* 0x000fea0003800000 */
[----:B------:R-:W-:Y:S01]  /*12890*/  BPT.TRAP 0x1 ;  /* 0x000000040000795c */ /* 0x000fe20000300000 */
.L_x_2139:
[----:B------:R-:W3:Y:S01]  /*128a0*/  LDL.LU R4, [R1] ;  /* 0x0000000001047983 */ /* 0x000ee20000300800 */
[----:B------:R-:W-:-:S04]  /*128b0*/  VIADD R0, R0, 0x34860 ;  /* 0x0003486000007836 */ /* 0x000fc80000000000 */
[----:B---3--:R-:W-:-:S04]  /*128c0*/  IMAD R4, R4, 0x8, R0 ;  /* 0x0000000804047824 */ /* 0x008fc800078e0200 */
[----:B------:R-:W3:Y:S02]  /*128d0*/  SYNCS.PHASECHK.TRANS64.TRYWAIT P0, [R4+URZ], R5 ;  /* 0x00000005040075a7 */ /* 0x000ee4000800017f */
[----:B---3--:R-:W-:Y:S05]  /*128e0*/  @!P0 BRA `(.L_x_2140) ;  /* 0x0000001000c08947 */ /* 0x008fea0003800000 */
.L_x_2193:
[----:B------:R-:W-:-:S07]  /*128f0*/  IMAD R3, R3, 0x8, R0 ;  /* 0x0000000803037824 */ /* 0x000fce00078e0200 */
.L_x_2141:
[----:B----4-:R4:W0:Y:S02]  /*12900*/  SYNCS.PHASECHK.TRANS64.TRYWAIT P0, [R3+URZ], R2 ;  /* 0x00000002030075a7 */ /* 0x010824000800017f */
[----:B0-----:R-:W-:Y:S05]  /*12910*/  @!P0 NANOSLEEP.SYNCS 0x989680 ;  /* 0x009896800000895d */ /* 0x001fea0003900000 */
[----:B------:R-:W0:Y:S02]  /*12920*/  @!P0 SYNCS.PHASECHK.TRANS64 P0, [R3+URZ], R2 ;  /* 0x00000002030085a7 */ /* 0x000e24000800007f */
[----:B0-----:R-:W-:Y:S05]  /*12930*/  @!P0 BRA `(.L_x_2141) ;  /* 0xfffffffc00f08947 */ /* 0x001fea000383ffff */
.L_x_2134:
[----:B------:R-:W-:Y:S05]  /*12940*/  BSYNC B0 ;  /* 0x0000000000007941 */ /* 0x000fea0003800000 */
.L_x_2133:
[----:B------:R-:W-:Y:S05]  /*12950*/  EXIT ;  /* 0x000000000000794d */ /* 0x000fea0003800000 */
.L_x_2006:
[----:B0-----:R-:W-:-:S04]  /*12960*/  IMAD.U32 R3, RZ, RZ, UR38 ;  /* 0x00000026ff037e24 */ /* 0x001fc8000f8e00ff */
[----:B------:R0:W1:Y:S03]  /*12970*/  SYNCS.PHASECHK.TRANS64.TRYWAIT P1, [R3+URZ+0x34800], R0 ;  /* 0x03480000030075a7 */ /* 0x000066000802017f */
[----:B-1----:R-:W-:Y:S05]  /*12980*/  @!P1 NANOSLEEP.SYNCS 0x989680 ;  /* 0x009896800000995d */ /* 0x002fea0003900000 */
[----:B------:R-:W1:Y:S02]  /*12990*/  @!P1 SYNCS.PHASECHK.TRANS64 P1, [R3+URZ+0x34800], R0 ;  /* 0x03480000030095a7 */ /* 0x000e64000802007f */
[----:B-1----:R-:W-:Y:S05]  /*129a0*/  @!P1 BRA `(.L_x_2006) ;  /* 0xfffffffc00ec9947 */ /* 0x002fea000383ffff */
[----:B------:R-:W-:Y:S05]  /*129b0*/  BRA `(.L_x_2142) ;  /* 0xfffffeec00cc7947 */ /* 0x000fea000383ffff */
.L_x_2010:
[----:B-1----:R1:W2:Y:S02]  /*129c0*/  SYNCS.PHASECHK.TRANS64.TRYWAIT P2, [R0+URZ+0x34830], R3 ;  /* 0x03483003000075a7 */ /* 0x0022a4000804017f */
[----:B--2---:R-:W-:Y:S05]  /*129d0*/  @!P2 NANOSLEEP.SYNCS 0x989680 ;  /* 0x009896800000a95d */ /* 0x004fea0003900000 */
[----:B------:R-:W2:Y:S02]  /*129e0*/  @!P2 SYNCS.PHASECHK.TRANS64 P2, [R0+URZ+0x34830], R3 ;  /* 0x034830030000a5a7 */ /* 0x000ea4000804007f */
[----:B--2---:R-:W-:Y:S05]  /*129f0*/  @!P2 BRA `(.L_x_2010) ;  /* 0xfffffffc00f0a947 */ /* 0x004fea000383ffff */
[----:B------:R-:W-:Y:S05]  /*12a00*/  BRA `(.L_x_2009) ;  /* 0xfffffeec00f47947 */ /* 0x000fea000383ffff */
.L_x_2015:
[----:B-1----:R-:W-:-:S04]  /*12a10*/  IMAD.U32 R10, RZ, RZ, UR8 ;  /* 0x00000008ff0a7e24 */ /* 0x002fc8000f8e00ff */
[----:B------:R1:W2:Y:S03]  /*12a20*/  SYNCS.PHASECHK.TRANS64.TRYWAIT P2, [R10+URZ+0x34830], R5 ;  /* 0x034830050a0075a7 */ /* 0x0002a6000804017f */
[----:B--2---:R-:W-:Y:S05]  /*12a30*/  @!P2 NANOSLEEP.SYNCS 0x989680 ;  /* 0x009896800000a95d */ /* 0x004fea0003900000 */
[----:B------:R-:W2:Y:S02]  /*12a40*/  @!P2 SYNCS.PHASECHK.TRANS64 P2, [R10+URZ+0x34830], R5 ;  /* 0x034830050a00a5a7 */ /* 0x000ea4000804007f */
[----:B--2---:R-:W-:Y:S05]  /*12a50*/  @!P2 BRA `(.L_x_2015) ;  /* 0xfffffffc00eca947 */ /* 0x004fea000383ffff */
[----:B------:R-:W-:Y:S05]  /*12a60*/  BRA `(.L_x_2014) ;  /* 0xffffff2000607947 */ /* 0x000fea000383ffff */
.L_x_2019:
[----:B01----:R-:W-:-:S04]  /*12a70*/  IMAD.U32 R5, RZ, RZ, UR9 ;  /* 0x00000009ff057e24 */ /* 0x003fc8000f8e00ff */
[----:B------:R0:W1:Y:S03]  /*12a80*/  SYNCS.PHASECHK.TRANS64.TRYWAIT P2, [R5+URZ+0x34850], R0 ;  /* 0x03485000050075a7 */ /* 0x000066000804017f */
[----:B-1----:R-:W-:Y:S05]  /*12a90*/  @!P2 NANOSLEEP.SYNCS 0x989680 ;  /* 0x009896800000a95d */ /* 0x002fea0003900000 */
[----:B------:R-:W1:Y:S02]  /*12aa0*/  @!P2 SYNCS.PHASECHK.TRANS64 P2, [R5+URZ+0x34850], R0 ;  /* 0x034850000500a5a7 */ /* 0x000e64000804007f */
[----:B-1----:R-:W-:Y:S05]  /*12ab0*/  @!P2 BRA `(.L_x_2019) ;  /* 0xfffffffc00eca947 */ /* 0x002fea000383ffff */
[----:B------:R-:W-:Y:S05]  /*12ac0*/  BRA `(.L_x_2018) ;  /* 0xffffff2800a07947 */ /* 0x000fea000383ffff */
.L_x_2025:
[----:B-1----:R-:W-:-:S04]  /*12ad0*/  MOV R10, UR8 ;  /* 0x00000008000a7c02 */ /* 0x002fc80008000f00 */
[----:B------:R1:W2:Y:S03]  /*12ae0*/  SYNCS.PHASECHK.TRANS64.TRYWAIT P2, [R10+URZ+0x34830], R5 ;  /* 0x034830050a0075a7 */ /* 0x0002a6000804017f */
[----:B--2---:R-:W-:Y:S05]  /*12af0*/  @!P2 NANOSLEEP.SYNCS 0x989680 ;  /* 0x009896800000a95d */ /* 0x004fea0003900000 */
[----:B------:R-:W2:Y:S02]  /*12b00*/  @!P2 SYNCS.PHASECHK.TRANS64 P2, [R10+URZ+0x34830], R5 ;  /* 0x034830050a00a5a7 */ /* 0x000ea4000804007f */
[----:B--2---:R-:W-:Y:S05]  /*12b10*/  @!P2 BRA `(.L_x_2025) ;  /* 0xfffffffc00eca947 */ /* 0x004fea000383ffff */
[----:B------:R-:W-:Y:S05]  /*12b20*/  BRA `(.L_x_2024) ;  /* 0xffffff5000d87947 */ /* 0x000fea000383ffff */
.L_x_2029:
[----:B01----:R-:W-:-:S04]  /*12b30*/  IMAD.U32 R5, RZ, RZ, UR8 ;  /* 0x00000008ff057e24 */ /* 0x003fc8000f8e00ff */
[----:B------:R0:W1:Y:S03]  /*12b40*/  SYNCS.PHASECHK.TRANS64.TRYWAIT P2, [R5+URZ+0x34850], R0 ;  /* 0x03485000050075a7 */ /* 0x000066000804017f */
[----:B-1----:R-:W-:Y:S05]  /*12b50*/  @!P2 NANOSLEEP.SYNCS 0x989680 ;  /* 0x009896800000a95d */ /* 0x002fea0003900000 */
[----:B------:R-:W1:Y:S02]  /*12b60*/  @!P2 SYNCS.PHASECHK.TRANS64 P2, [R5+URZ+0x34850], R0 ;  /* 0x034850000500a5a7 */ /* 0x000e64000804007f */
[----:B-1----:R-:W-:Y:S05]  /*12b70*/  @!P2 BRA `(.L_x_2029) ;  /* 0xfffffffc00eca947 */ /* 0x002fea000383ffff */
[----:B------:R-:W-:Y:S05]  /*12b80*/  BRA `(.L_x_2028) ;  /* 0xffffff5c00187947 */ /* 0x000fea000383ffff */
.L_x_2034:
[----:B-1----:R-:W-:-:S04]  /*12b90*/  IMAD.U32 R7, RZ, RZ, UR5 ;  /* 0x00000005ff077e24 */ /* 0x002fc8000f8e00ff */
[----:B------:R1:W2:Y:S03]  /*12ba0*/  SYNCS.PHASECHK.TRANS64.TRYWAIT P0, [R7+URZ+0x34850], R0 ;  /* 0x03485000070075a7 */ /* 0x0002a6000800017f */
[----:B--2---:R-:W-:Y:S05]  /*12bb0*/  @!P0 NANOSLEEP.SYNCS 0x989680 ;  /* 0x009896800000895d */ /* 0x004fea0003900000 */
[----:B------:R-:W2:Y:S02]  /*12bc0*/  @!P0 SYNCS.PHASECHK.TRANS64 P0, [R7+URZ+0x34850], R0 ;  /* 0x03485000070085a7 */ /* 0x000ea4000800007f */
[----:B--2---:R-:W-:Y:S05]  /*12bd0*/  @!P0 BRA `(.L_x_2034) ;  /* 0xfffffffc00ec8947 */ /* 0x004fea000383ffff */
[----:B------:R-:W-:Y:S05]  /*12be0*/  BRA `(.L_x_2033) ;  /* 0xffffff7c00ec7947 */ /* 0x000fea000383ffff */
.L_x_2075:
[----:B------:R-:W1:Y:S01]  /*12bf0*/  S2R R8, SR_TID.X ;  /* 0x0000000000087919 */ /* 0x000e620000002100 */
[----:B------:R-:W-:Y:S01]  /*12c00*/  BSSY B0, `(.L_x_2143) ;  /* 0x000000a000007945 */ /* 0x000fe20003800000 */
[----:B------:R-:W-:Y:S02]  /*12c10*/  IMAD.MOV.U32 R12, RZ, RZ, RZ ;  /* 0x000000ffff0c7224 */ /* 0x000fe400078e00ff */
[----:B------:R-:W-:Y:S02]  /*12c20*/  IMAD.MOV.U32 R11, RZ, RZ, 0x1f ;  /* 0x0000001fff0b7424 */ /* 0x000fe400078e00ff */
[----:B------:R-:W-:Y:S01]  /*12c30*/  IMAD.MOV.U32 R15, RZ, RZ, -0x1 ;  /* 0xffffffffff0f7424 */ /* 0x000fe200078e00ff */
[----:B-1----:R-:W-:-:S04]  /*12c40*/  SHF.R.U32.HI R8, RZ, 0x5, R8 ;  /* 0x00000005ff087819 */ /* 0x002fc80000011608 */
[----:B------:R-:W-:-:S05]  /*12c50*/  LOP3.LUT R8, R8, 0x3, RZ, 0xc0, !PT ;  /* 0x0000000308087812 */ /* 0x000fca00078ec0ff */
[----:B0-----:R-:W-:-:S07]  /*12c60*/  IMAD.MOV.U32 R13, RZ, RZ, R8 ;  /* 0x000000ffff0d7224 */ /* 0x001fce00078e0008 */
[----:B------:R-:W-:Y:S05]  /*12c70*/  WARPSYNC.COLLECTIVE R15, `(.L_x_2144) ;  /* 0x000000000f087348 */ /* 0x000fea0003c00000 */
[----:B------:R0:W1:Y:S02]  /*12c80*/  SHFL.IDX P6, R14, R13, R12, R11 ;  /* 0x0000000c0d0e7389 */ /* 0x00006400000c000b */
[----:B01----:R-:W-:Y:S01]  /*12c90*/  ENDCOLLECTIVE ;  /* 0x000000000000791b */ /* 0x003fe20003800000 */
.L_x_2144:
[----:B------:R-:W-:Y:S05]  /*12ca0*/  BSYNC B0 ;  /* 0x0000000000007941 */ /* 0x000fea0003800000 */
.L_x_2143:
[----:B------:R-:W-:Y:S05]  /*12cb0*/  BRA `(.L_x_2145) ;  /* 0xffffffc400847947 */ /* 0x000fea000383ffff */
.L_x_2076:
[----:B------:R-:W-:Y:S01]  /*12cc0*/  BSSY B0, `(.L_x_2146) ;  /* 0x0000006000007945 */ /* 0x000fe20003800000 */
[----:B------:R-:W-:-:S07]  /*12cd0*/  MOV R15, 0xffffffff ;  /* 0xffffffff000f7802 */ /* 0x000fce0000000f00 */
[----:B------:R-:W-:Y:S05]  /*12ce0*/  WARPSYNC.COLLECTIVE R15, `(.L_x_2147) ;  /* 0x000000000f0c7348 */ /* 0x000fea0003c00000 */
[----:B------:R-:W-:Y:S02]  /*12cf0*/  ELECT P6, UR62, PT ;  /* 0x00000000003e782f */ /* 0x000fe400038c0000 */
[----:B------:R-:W-:Y:S01]  /*12d00*/  MOV R14, UR62 ;  /* 0x0000003e000e7c02 */ /* 0x000fe20008000f00 */
[----:B------:R-:W-:Y:S10]  /*12d10*/  ENDCOLLECTIVE ;  /* 0x000000000000791b */ /* 0x000ff40003800000 */
.L_x_2147:
[----:B------:R-:W-:Y:S05]  /*12d20*/  BSYNC B0 ;  /* 0x0000000000007941 */ /* 0x000fea0003800000 */
.L_x_2146:
[----:B------:R-:W-:Y:S05]  /*12d30*/  BRA `(.L_x_2148) ;  /* 0xffffffc400747947 */ /* 0x000fea000383ffff */
.L_x_2079:
[----:B0-----:R0:W1:Y:S02]  /*12d40*/  SYNCS.PHASECHK.TRANS64.TRYWAIT P0, [R8+URZ+0x34840], R9 ;  /* 0x03484009080075a7 */ /* 0x001064000800017f */
[----:B-1----:R-:W-:Y:S05]  /*12d50*/  @!P0 NANOSLEEP.SYNCS 0x989680 ;  /* 0x009896800000895d */ /* 0x002fea0003900000 */
[----:B------:R-:W1:Y:S02]  /*12d60*/  @!P0 SYNCS.PHASECHK.TRANS64 P0, [R8+URZ+0x34840], R9 ;  /* 0x03484009080085a7 */ /* 0x000e64000800007f */
[----:B-1----:R-:W-:Y:S05]  /*12d70*/  @!P0 BRA `(.L_x_2079) ;  /* 0xfffffffc00f08947 */ /* 0x002fea000383ffff */
[----:B------:R-:W-:Y:S05]  /*12d80*/  BRA `(.L_x_2149) ;  /* 0xffffffc400e07947 */ /* 0x000fea000383ffff */
.L_x_2082:
        /* <DEDUP_REMOVED lines=8> */
.L_x_2090:
[----:B0-----:R0:W1:Y:S02]  /*12e10*/  SYNCS.PHASECHK.TRANS64.TRYWAIT P0, [R2+URZ+0x34840], R3 ;  /* 0x03484003020075a7 */ /* 0x001064000800017f */
[----:B-1----:R-:W-:Y:S05]  /*12e20*/  @!P0 NANOSLEEP.SYNCS 0x989680 ;  /* 0x009896800000895d */ /* 0x002fea0003900000 */
[----:B------:R-:W1:Y:S02]  /*12e30*/  @!P0 SYNCS.PHASECHK.TRANS64 P0, [R2+URZ+0x34840], R3 ;  /* 0x03484003020085a7 */ /* 0x000e64000800007f */
[----:B-1----:R-:W-:Y:S05]  /*12e40*/  @!P0 BRA `(.L_x_2090) ;  /* 0xfffffffc00f08947 */ /* 0x002fea000383ffff */
[----:B------:R-:W-:Y:S05]  /*12e50*/  BRA `(.L_x_2151) ;  /* 0xffffffcc00e47947 */ /* 0x000fea000383ffff */
.L_x_2092:
[----:B0-----:R0:W1:Y:S02]  /*12e60*/  SYNCS.PHASECHK.TRANS64.TRYWAIT P0, [R3+URZ+0x60], R2 ;  /* 0x00006002030075a7 */ /* 0x001064000800017f */
[----:B-1----:R-:W-:Y:S05]  /*12e70*/  @!P0 NANOSLEEP.SYNCS 0x989680 ;  /* 0x009896800000895d */ /* 0x002fea0003900000 */
[----:B------:R-:W1:Y:S02]  /*12e80*/  @!P0 SYNCS.PHASECHK.TRANS64 P0, [R3+URZ+0x60], R2 ;  /* 0x00006002030085a7 */ /* 0x000e64000800007f */
[----:B-1----:R-:W-:Y:S05]  /*12e90*/  @!P0 BRA `(.L_x_2092) ;  /* 0xfffffffc00f08947 */ /* 0x002fea000383ffff */
[----:B------:R-:W-:Y:S05]  /*12ea0*/  BRA `(.L_x_2152) ;  /* 0xffffffd000907947 */ /* 0x000fea000383ffff */
.L_x_2097:
[----:B-1----:R1:W2:Y:S02]  /*12eb0*/  SYNCS.PHASECHK.TRANS64.TRYWAIT P0, [R2+URZ+0x34840], R3 ;  /* 0x03484003020075a7 */ /* 0x0022a4000800017f */
[----:B--2---:R-:W-:Y:S05]  /*12ec0*/  @!P0 NANOSLEEP.SYNCS 0x989680 ;  /* 0x009896800000895d */ /* 0x004fea0003900000 */
[----:B------:R-:W2:Y:S02]  /*12ed0*/  @!P0 SYNCS.PHASECHK.TRANS64 P0, [R2+URZ+0x34840], R3 ;  /* 0x03484003020085a7 */ /* 0x000ea4000800007f */
[----:B--2---:R-:W-:Y:S05]  /*12ee0*/  @!P0 BRA `(.L_x_2097) ;  /* 0xfffffffc00f08947 */ /* 0x004fea000383ffff */
[----:B------:R-:W-:Y:S05]  /*12ef0*/  BRA `(.L_x_2153) ;  /* 0xffffffd400f07947 */ /* 0x000fea000383ffff */
.L_x_2099:
[----:B0-----:R0:W1:Y:S02]  /*12f00*/  SYNCS.PHASECHK.TRANS64.TRYWAIT P1, [R3+URZ+0x60], R2 ;  /* 0x00006002030075a7 */ /* 0x001064000802017f */
[----:B-1----:R-:W-:Y:S05]  /*12f10*/  @!P1 NANOSLEEP.SYNCS 0x989680 ;  /* 0x009896800000995d */ /* 0x002fea0003900000 */
[----:B------:R-:W1:Y:S02]  /*12f20*/  @!P1 SYNCS.PHASECHK.TRANS64 P1, [R3+URZ+0x60], R2 ;  /* 0x00006002030095a7 */ /* 0x000e64000802007f */
[----:B-1----:R-:W-:Y:S05]  /*12f30*/  @!P1 BRA `(.L_x_2099) ;  /* 0xfffffffc00f09947 */ /* 0x002fea000383ffff */
[----:B------:R-:W-:Y:S05]  /*12f40*/  BRA `(.L_x_2154) ;  /* 0xffffffd8009c7947 */ /* 0x000fea000383ffff */
.L_x_2104:
[----:B--2---:R2:W3:Y:S02]  /*12f50*/  SYNCS.PHASECHK.TRANS64.TRYWAIT P0, [R2+URZ+0x34840], R3 ;  /* 0x03484003020075a7 */ /* 0x0044e4000800017f */
[----:B---3--:R-:W-:Y:S05]  /*12f60*/  @!P0 NANOSLEEP.SYNCS 0x989680 ;  /* 0x009896800000895d */ /* 0x008fea0003900000 */
[----:B------:R-:W3:Y:S02]  /*12f70*/  @!P0 SYNCS.PHASECHK.TRANS64 P0, [R2+URZ+0x34840], R3 ;  /* 0x03484003020085a7 */ /* 0x000ee4000800007f */
[----:B---3--:R-:W-:Y:S05]  /*12f80*/  @!P0 BRA `(.L_x_2104) ;  /* 0xfffffffc00f08947 */ /* 0x008fea000383ffff */
[----:B------:R-:W-:Y:S05]  /*12f90*/  BRA `(.L_x_2155) ;  /* 0xffffffdc00bc7947 */ /* 0x000fea000383ffff */
.L_x_2106:
[----:B0-----:R0:W1:Y:S02]  /*12fa0*/  SYNCS.PHASECHK.TRANS64.TRYWAIT P1, [R2+URZ+0x60], R9 ;  /* 0x00006009020075a7 */ /* 0x001064000802017f */
[----:B-1----:R-:W-:Y:S05]  /*12fb0*/  @!P1 NANOSLEEP.SYNCS 0x989680 ;  /* 0x009896800000995d */ /* 0x002fea0003900000 */
[----:B------:R-:W1:Y:S02]  /*12fc0*/  @!P1 SYNCS.PHASECHK.TRANS64 P1, [R2+URZ+0x60], R9 ;  /* 0x00006009020095a7 */ /* 0x000e64000802007f */
[----:B-1----:R-:W-:Y:S05]  /*12fd0*/  @!P1 BRA `(.L_x_2106) ;  /* 0xfffffffc00f09947 */ /* 0x002fea000383ffff */
[----:B------:R-:W-:Y:S05]  /*12fe0*/  BRA `(.L_x_2156) ;  /* 0xffffffe0006c7947 */ /* 0x000fea000383ffff */
.L_x_2113:
[----:B-1----:R1:W2:Y:S02]  /*12ff0*/  SYNCS.PHASECHK.TRANS64.TRYWAIT P0, [R3+URZ+0x34860], R2 ;  /* 0x03486002030075a7 */ /* 0x0022a4000800017f */
[----:B--2---:R-:W-:Y:S05]  /*13000*/  @!P0 NANOSLEEP.SYNCS 0x989680 ;  /* 0x009896800000895d */ /* 0x004fea0003900000 */
[----:B------:R-:W2:Y:S02]  /*13010*/  @!P0 SYNCS.PHASECHK.TRANS64 P0, [R3+URZ+0x34860], R2 ;  /* 0x03486002030085a7 */ /* 0x000ea4000800007f */
[----:B--2---:R-:W-:Y:S05]  /*13020*/  @!P0 BRA `(.L_x_2113) ;  /* 0xfffffffc00f08947 */ /* 0x004fea000383ffff */
[----:B------:R-:W-:Y:S05]  /*13030*/  BRA `(.L_x_2157) ;  /* 0xffffffe400787947 */ /* 0x000fea000383ffff */
.L_x_2115:
        /* <DEDUP_REMOVED lines=8> */
.L_x_2159:
[----:B------:R-:W-:Y:S05]  /*130c0*/  BSYNC B0 ;  /* 0x0000000000007941 */ /* 0x000fea0003800000 */
.L_x_2158:
[----:B------:R-:W-:Y:S01]  /*130d0*/  IMAD.MOV.U32 R13, RZ, RZ, R16 ;  /* 0x000000ffff0d7224 */ /* 0x000fe200078e0010 */
[----:B------:R-:W-:Y:S01]  /*130e0*/  MOV R12, 0x1 ;  /* 0x00000001000c7802 */ /* 0x000fe20000000f00 */
[----:B------:R-:W-:Y:S02]  /*130f0*/  IMAD.MOV.U32 R11, RZ, RZ, 0x1f ;  /* 0x0000001fff0b7424 */ /* 0x000fe400078e00ff */
[----:B------:R-:W-:Y:S02]  /*13100*/  IMAD.MOV.U32 R15, RZ, RZ, -0x1 ;  /* 0xffffffffff0f7424 */ /* 0x000fe400078e00ff */
[----:B------:R-:W-:-:S07]  /*13110*/  IMAD.MOV.U32 R4, RZ, RZ, R14 ;  /* 0x000000ffff047224 */ /* 0x000fce00078e000e */
[----:B------:R-:W-:Y:S05]  /*13120*/  WARPSYNC.COLLECTIVE R15, `(.L_x_2160) ;  /* 0x000000000f087348 */ /* 0x000fea0003c00000 */
[----:B------:R0:W1:Y:S02]  /*13130*/  SHFL.IDX P6, R14, R13, R12, R11 ;  /* 0x0000000c0d0e7389 */ /* 0x00006400000c000b */
[----:B01----:R-:W-:Y:S01]  /*13140*/  ENDCOLLECTIVE ;  /* 0x000000000000791b */ /* 0x003fe20003800000 */
.L_x_2160:
[----:B------:R-:W-:Y:S01]  /*13150*/  IMAD.MOV.U32 R16, RZ, RZ, R14 ;  /* 0x000000ffff107224 */ /* 0x000fe200078e000e */
[----:B------:R-:W-:Y:S06]  /*13160*/  BRA `(.L_x_2161) ;  /* 0xffffffe800007947 */ /* 0x000fec000383ffff */
.L_x_2118:
[----:B------:R-:W-:Y:S01]  /*13170*/  BSSY B0, `(.L_x_2162) ;  /* 0x0000008000007945 */ /* 0x000fe20003800000 */
[----:B0----5:R-:W-:Y:S01]  /*13180*/  IMAD.MOV.U32 R13, RZ, RZ, R17 ;  /* 0x000000ffff0d7224 */ /* 0x021fe200078e0011 */
[----:B------:R-:W-:Y:S01]  /*13190*/  MOV R15, 0xffffffff ;  /* 0xffffffff000f7802 */ /* 0x000fe20000000f00 */
[----:B------:R-:W-:Y:S02]  /*131a0*/  IMAD.MOV.U32 R12, RZ, RZ, 0x1 ;  /* 0x00000001ff0c7424 */ /* 0x000fe400078e00ff */
[----:B------:R-:W-:-:S07]  /*131b0*/  IMAD.MOV.U32 R11, RZ, RZ, RZ ;  /* 0x000000ffff0b7224 */ /* 0x000fce00078e00ff */
[----:B-1234-:R-:W-:Y:S05]  /*131c0*/  WARPSYNC.COLLECTIVE R15, `(.L_x_2163) ;  /* 0x000000000f087348 */ /* 0x01efea0003c00000 */
[----:B------:R0:W0:Y:S02]  /*131d0*/  SHFL.UP P6, R14, R13, R12, R11 ;  /* 0x0400000c0d0e7389 */ /* 0x00002400000c000b */
[----:B01234-:R-:W-:Y:S01]  /*131e0*/  ENDCOLLECTIVE ;  /* 0x000000000000791b */ /* 0x01ffe20003800000 */
.L_x_2163:
[----:B------:R-:W-:Y:S05]  /*131f0*/  BSYNC B0 ;  /* 0x0000000000007941 */ /* 0x000fea0003800000 */
.L_x_2162:
        /* <DEDUP_REMOVED lines=10> */
.L_x_2164:
        /* <DEDUP_REMOVED lines=8> */
.L_x_2165:
        /* <DEDUP_REMOVED lines=8> */
.L_x_2166:
        /* <DEDUP_REMOVED lines=8> */
.L_x_2167:
[----:B------:R-:W-:Y:S02]  /*13420*/  IMAD.MOV.U32 R12, RZ, RZ, 0x1f ;  /* 0x0000001fff0c7424 */ /* 0x000fe400078e00ff */
[----:B------:R-:W-:Y:S01]  /*13430*/  IMAD.MOV.U32 R11, RZ, RZ, 0x1f ;  /* 0x0000001fff0b7424 */ /* 0x000fe200078e00ff */
[----:B------:R-:W-:-:S04]  /*13440*/  SEL R2, R14, RZ, P0 ;  /* 0x000000ff0e027207 */ /* 0x000fc80000000000 */
[----:B------:R-:W-:-:S05]  /*13450*/  IADD3 R2, R5, R2, RZ ;  /* 0x0000000205027210 */ /* 0x000fca0007ffe0ff */
[----:B------:R-:W-:-:S07]  /*13460*/  IMAD.MOV.U32 R13, RZ, RZ, R2 ;  /* 0x000000ffff0d7224 */ /* 0x000fce00078e0002 */
[----:B------:R-:W-:Y:S05]  /*13470*/  WARPSYNC.COLLECTIVE R15, `(.L_x_2168) ;  /* 0x000000000f087348 */ /* 0x000fea0003c00000 */
[----:B------:R0:W1:Y:S02]  /*13480*/  SHFL.IDX P6, R14, R13, R12, R11 ;  /* 0x0000000c0d0e7389 */ /* 0x00006400000c000b */
[----:B01----:R-:W-:Y:S01]  /*13490*/  ENDCOLLECTIVE ;  /* 0x000000000000791b */ /* 0x003fe20003800000 */
.L_x_2168:
[----:B------:R-:W-:Y:S05]  /*134a0*/  BRA `(.L_x_2169) ;  /* 0xffffffe400c87947 */ /* 0x000fea000383ffff */
.L_x_2123:
[----:B------:R-:W-:Y:S01]  /*134b0*/  BSSY B0, `(.L_x_2170) ;  /* 0x0000008000007945 */ /* 0x000fe20003800000 */
[----:B-----5:R-:W-:Y:S01]  /*134c0*/  IMAD.MOV.U32 R13, RZ, RZ, R17 ;  /* 0x000000ffff0d7224 */ /* 0x020fe200078e0011 */
[----:B------:R-:W-:Y:S01]  /*134d0*/  MOV R15, 0xffffffff ;  /* 0xffffffff000f7802 */ /* 0x000fe20000000f00 */
[----:B------:R-:W-:Y:S02]  /*134e0*/  IMAD.MOV.U32 R12, RZ, RZ, 0x1 ;  /* 0x00000001ff0c7424 */ /* 0x000fe400078e00ff */
[----:B------:R-:W-:-:S07]  /*134f0*/  IMAD.MOV.U32 R11, RZ, RZ, RZ ;  /* 0x000000ffff0b7224 */ /* 0x000fce00078e00ff */
[----:B0-----:R-:W-:Y:S05]  /*13500*/  WARPSYNC.COLLECTIVE R15, `(.L_x_2171) ;  /* 0x000000000f087348 */ /* 0x001fea0003c00000 */
[----:B------:R1:W2:Y:S02]  /*13510*/  SHFL.UP P6, R14, R13, R12, R11 ;  /* 0x0400000c0d0e7389 */ /* 0x0002a400000c000b */
[----:B012---:R-:W-:Y:S01]  /*13520*/  ENDCOLLECTIVE ;  /* 0x000000000000791b */ /* 0x007fe20003800000 */
.L_x_2171:
[----:B------:R-:W-:Y:S05]  /*13530*/  BSYNC B0 ;  /* 0x0000000000007941 */ /* 0x000fea0003800000 */
.L_x_2170:
        /* <DEDUP_REMOVED lines=10> */
.L_x_2172:
        /* <DEDUP_REMOVED lines=8> */
.L_x_2173:
        /* <DEDUP_REMOVED lines=8> */
.L_x_2174:
        /* <DEDUP_REMOVED lines=8> */
.L_x_2175:
        /* <DEDUP_REMOVED lines=8> */
.L_x_2176:
[----:B------:R-:W-:Y:S05]  /*137e0*/  BRA `(.L_x_2177) ;  /* 0xffffffe400b07947 */ /* 0x000fea000383ffff */
.L_x_2125:
[----:B------:R-:W-:Y:S01]  /*137f0*/  BSSY B0, `(.L_x_2178) ;  /* 0x0000006000007945 */ /* 0x000fe20003800000 */
[----:B------:R-:W-:Y:S01]  /*13800*/  PLOP3.LUT P6, PT, P6, PT, PT, 0x8, 0x0 ;  /* 0x000000000000781c */ /* 0x000fe200037ce170 */
[----:B------:R-:W-:-:S12]  /*13810*/  IMAD.MOV.U32 R15, RZ, RZ, -0x1 ;  /* 0xffffffffff0f7424 */ /* 0x000fd800078e00ff */
[----:B0-----:R-:W-:Y:S05]  /*13820*/  WARPSYNC.COLLECTIVE R15, `(.L_x_2179) ;  /* 0x000000000f087348 */ /* 0x001fea0003c00000 */
[----:B------:R-:W-:Y:S01]  /*13830*/  VOTE.ANY R14, PT, P6 ;  /* 0x00000000000e7806 */ /* 0x000fe200030e0100 */
[----:B0-----:R-:W-:Y:S06]  /*13840*/  ENDCOLLECTIVE ;  /* 0x000000000000791b */ /* 0x001fec0003800000 */
.L_x_2179:
[----:B------:R-:W-:Y:S05]  /*13850*/  BSYNC B0 ;  /* 0x0000000000007941 */ /* 0x000fea0003800000 */
.L_x_2178:
[----:B------:R-:W-:Y:S02]  /*13860*/  IMAD.MOV.U32 R3, RZ, RZ, R14 ;  /* 0x000000ffff037224 */ /* 0x000fe400078e000e */
[----:B------:R-:W-:Y:S02]  /*13870*/  IMAD.MOV.U32 R13, RZ, RZ, R17 ;  /* 0x000000ffff0d7224 */ /* 0x000fe400078e0011 */
[----:B------:R-:W0:Y:S01]  /*13880*/  POPC R6, R3 ;  /* 0x0000000300067309 */ /* 0x000e220000000000 */
[----:B------:R-:W-:Y:S02]  /*13890*/  IMAD.MOV.U32 R11, RZ, RZ, 0x1f ;  /* 0x0000001fff0b7424 */ /* 0x000fe400078e00ff */
[----:B------:R-:W-:Y:S01]  /*138a0*/  IMAD.MOV.U32 R15, RZ, RZ, -0x1 ;  /* 0xffffffffff0f7424 */ /* 0x000fe200078e00ff */
[----:B0-----:R-:W-:-:S07]  /*138b0*/  MOV R12, R6 ;  /* 0x00000006000c7202 */ /* 0x001fce0000000f00 */
[----:B------:R-:W-:Y:S05]  /*138c0*/  WARPSYNC.COLLECTIVE R15, `(.L_x_2180) ;  /* 0x000000000f087348 */ /* 0x000fea0003c00000 */
[----:B------:R0:W1:Y:S02]  /*138d0*/  SHFL.IDX P6, R14, R13, R12, R11 ;  /* 0x0000000c0d0e7389 */ /* 0x00006400000c000b */
[----:B01----:R-:W-:Y:S01]  /*138e0*/  ENDCOLLECTIVE ;  /* 0x000000000000791b */ /* 0x003fe20003800000 */
.L_x_2180:
[----:B------:R-:W-:Y:S01]  /*138f0*/  IMAD.MOV.U32 R17, RZ, RZ, R14 ;  /* 0x000000ffff117224 */ /* 0x000fe200078e000e */
[----:B------:R-:W-:Y:S06]  /*13900*/  BRA `(.L_x_2181) ;  /* 0xffffffe400a07947 */ /* 0x000fec000383ffff */
.L_x_2127:
[----:B------:R-:W-:Y:S01]  /*13910*/  BSSY B0, `(.L_x_2182) ;  /* 0x0000007000007945 */ /* 0x000fe20003800000 */
[----:B------:R-:W-:Y:S02]  /*13920*/  IMAD.MOV.U32 R13, RZ, RZ, R2 ;  /* 0x000000ffff0d7224 */ /* 0x000fe400078e0002 */
[----:B------:R-:W-:Y:S02]  /*13930*/  IMAD.MOV.U32 R11, RZ, RZ, 0x1f ;  /* 0x0000001fff0b7424 */ /* 0x000fe400078e00ff */
[----:B------:R-:W-:-:S07]  /*13940*/  IMAD.MOV.U32 R15, RZ, RZ, -0x1 ;  /* 0xffffffffff0f7424 */ /* 0x000fce00078e00ff */
[----:B012---:R-:W-:Y:S05]  /*13950*/  WARPSYNC.COLLECTIVE R15, `(.L_x_2183) ;  /* 0x000000000f087348 */ /* 0x007fea0003c00000 */
[----:B------:R3:W4:Y:S02]  /*13960*/  SHFL.IDX P6, R14, R13, R12, R11 ;  /* 0x0000000c0d0e7389 */ /* 0x00072400000c000b */
[----:B01234-:R-:W-:Y:S01]  /*13970*/  ENDCOLLECTIVE ;  /* 0x000000000000791b */ /* 0x01ffe20003800000 */
.L_x_2183:
[----:B------:R-:W-:Y:S05]  /*13980*/  BSYNC B0 ;  /* 0x0000000000007941 */ /* 0x000fea0003800000 */
.L_x_2182:
[----:B------:R-:W-:Y:S01]  /*13990*/  MOV R7, R14 ;  /* 0x0000000e00077202 */ /* 0x000fe20000000f00 */
[----:B------:R-:W-:Y:S06]  /*139a0*/  BRA `(.L_x_2126) ;  /* 0xffffffe400947947 */ /* 0x000fec000383ffff */
.L_x_2131:
[----:B-1----:R1:W2:Y:S02]  /*139b0*/  SYNCS.PHASECHK.TRANS64.TRYWAIT P0, [R0+URZ+0x34820], R3 ;  /* 0x03482003000075a7 */ /* 0x0022a4000800017f */
[----:B--2---:R-:W-:Y:S05]  /*139c0*/  @!P0 NANOSLEEP.SYNCS 0x989680 ;  /* 0x009896800000895d */ /* 0x004fea0003900000 */
[----:B------:R-:W2:Y:S02]  /*139d0*/  @!P0 SYNCS.PHASECHK.TRANS64 P0, [R0+URZ+0x34820], R3 ;  /* 0x03482003000085a7 */ /* 0x000ea4000800007f */
[----:B--2---:R-:W-:Y:S05]  /*139e0*/  @!P0 BRA `(.L_x_2131) ;  /* 0xfffffffc00f08947 */ /* 0x004fea000383ffff */
[----:B------:R-:W-:Y:S05]  /*139f0*/  BRA `(.L_x_2184) ;  /* 0xffffffec000c7947 */ /* 0x000fea000383ffff */
.L_x_2132:
[----:B------:R-:W2:Y:S01]  /*13a00*/  S2R R2, SR_TID.X ;  /* 0x0000000000027919 */ /* 0x000ea20000002100 */
[----:B------:R-:W-:Y:S01]  /*13a10*/  BSSY B0, `(.L_x_2185) ;  /* 0x000000a000007945 */ /* 0x000fe20003800000 */
[----:B------:R-:W-:Y:S02]  /*13a20*/  IMAD.MOV.U32 R12, RZ, RZ, RZ ;  /* 0x000000ffff0c7224 */ /* 0x000fe400078e00ff */
[----:B------:R-:W-:Y:S02]  /*13a30*/  IMAD.MOV.U32 R11, RZ, RZ, 0x1f ;  /* 0x0000001fff0b7424 */ /* 0x000fe400078e00ff */
[----:B------:R-:W-:Y:S01]  /*13a40*/  IMAD.MOV.U32 R15, RZ, RZ, -0x1 ;  /* 0xffffffffff0f7424 */ /* 0x000fe200078e00ff */
[----:B--2---:R-:W-:-:S04]  /*13a50*/  SHF.R.U32.HI R2, RZ, 0x5, R2 ;  /* 0x00000005ff027819 */ /* 0x004fc80000011602 */
[----:B------:R-:W-:-:S05]  /*13a60*/  LOP3.LUT R2, R2, 0x3, RZ, 0xc0, !PT ;  /* 0x0000000302027812 */ /* 0x000fca00078ec0ff */
[----:B0-----:R-:W-:-:S07]  /*13a70*/  IMAD.MOV.U32 R13, RZ, RZ, R2 ;  /* 0x000000ffff0d7224 */ /* 0x001fce00078e0002 */
[----:B-1----:R-:W-:Y:S05]  /*13a80*/  WARPSYNC.COLLECTIVE R15, `(.L_x_2186) ;  /* 0x000000000f087348 */ /* 0x002fea0003c00000 */
[----:B------:R0:W2:Y:S02]  /*13a90*/  SHFL.IDX P6, R14, R13, R12, R11 ;  /* 0x0000000c0d0e7389 */ /* 0x0000a400000c000b */
[----:B012---:R-:W-:Y:S01]  /*13aa0*/  ENDCOLLECTIVE ;  /* 0x000000000000791b */ /* 0x007fe20003800000 */
.L_x_2186:
[----:B------:R-:W-:Y:S05]  /*13ab0*/  BSYNC B0 ;  /* 0x0000000000007941 */ /* 0x000fea0003800000 */
.L_x_2185:
[----:B------:R-:W-:Y:S05]  /*13ac0*/  BRA `(.L_x_2187) ;  /* 0xffffffe800f47947 */ /* 0x000fea000383ffff */
.L_x_2135:
[----:B------:R-:W-:Y:S01]  /*13ad0*/  BSSY B1, `(.L_x_2188) ;  /* 0x0000006000017945 */ /* 0x000fe20003800000 */
[----:B------:R-:W-:-:S07]  /*13ae0*/  IMAD.MOV.U32 R15, RZ, RZ, -0x1 ;  /* 0xffffffffff0f7424 */ /* 0x000fce00078e00ff */
[----:B012---:R-:W-:Y:S05]  /*13af0*/  WARPSYNC.COLLECTIVE R15, `(.L_x_2189) ;  /* 0x000000000f0c7348 */ /* 0x007fea0003c00000 */
[----:B------:R-:W-:Y:S02]  /*13b00*/  ELECT P6, UR62, PT ;  /* 0x00000000003e782f */ /* 0x000fe400038c0000 */
[----:B------:R-:W-:Y:S01]  /*13b10*/  MOV R14, UR62 ;  /* 0x0000003e000e7c02 */ /* 0x000fe20008000f00 */
[----:B012---:R-:W-:Y:S10]  /*13b20*/  ENDCOLLECTIVE ;  /* 0x000000000000791b */ /* 0x007ff40003800000 */
.L_x_2189:
[----:B------:R-:W-:Y:S05]  /*13b30*/  BSYNC B1 ;  /* 0x0000000000017941 */ /* 0x000fea0003800000 */
.L_x_2188:
[----:B------:R-:W-:Y:S05]  /*13b40*/  BRA `(.L_x_2190) ;  /* 0xffffffe800ec7947 */ /* 0x000fea000383ffff */
.L_x_2137:
[----:B-1----:R1:W2:Y:S02]  /*13b50*/  SYNCS.PHASECHK.TRANS64.TRYWAIT P0, [R6+URZ], R5 ;  /* 0x00000005060075a7 */ /* 0x0022a4000800017f */
[----:B--2---:R-:W-:Y:S05]  /*13b60*/  @!P0 NANOSLEEP.SYNCS 0x989680 ;  /* 0x009896800000895d */ /* 0x004fea0003900000 */
[----:B------:R-:W2:Y:S02]  /*13b70*/  @!P0 SYNCS.PHASECHK.TRANS64 P0, [R6+URZ], R5 ;  /* 0x00000005060085a7 */ /* 0x000ea4000800007f */
[----:B--2---:R-:W-:Y:S05]  /*13b80*/  @!P0 BRA `(.L_x_2137) ;  /* 0xfffffffc00f08947 */ /* 0x004fea000383ffff */
[----:B------:R-:W-:Y:S05]  /*13b90*/  BRA `(.L_x_2191) ;  /* 0xffffffec00307947 */ /* 0x000fea000383ffff */
.L_x_2138:
[----:B--2---:R2:W3:Y:S02]  /*13ba0*/  SYNCS.PHASECHK.TRANS64.TRYWAIT P0, [R7+URZ], R2 ;  /* 0x00000002070075a7 */ /* 0x0044e4000800017f */
[----:B---3--:R-:W-:Y:S05]  /*13bb0*/  @!P0 NANOSLEEP.SYNCS 0x989680 ;  /* 0x009896800000895d */ /* 0x008fea0003900000 */
[----:B------:R-:W3:Y:S02]  /*13bc0*/  @!P0 SYNCS.PHASECHK.TRANS64 P0, [R7+URZ], R2 ;  /* 0x00000002070085a7 */ /* 0x000ee4000800007f */
[----:B---3--:R-:W-:Y:S05]  /*13bd0*/  @!P0 BRA `(.L_x_2138) ;  /* 0xfffffffc00f08947 */ /* 0x008fea000383ffff */
[----:B------:R-:W-:Y:S05]  /*13be0*/  BRA `(.L_x_2192) ;  /* 0xffffffec00247947 */ /* 0x000fea000383ffff */
.L_x_2140:
[----:B---3--:R3:W4:Y:S02]  /*13bf0*/  SYNCS.PHASECHK.TRANS64.TRYWAIT P0, [R4+URZ], R5 ;  /* 0x00000005040075a7 */ /* 0x008724000800017f */
[----:B----4-:R-:W-:Y:S05]  /*13c00*/  @!P0 NANOSLEEP.SYNCS 0x989680 ;  /* 0x009896800000895d */ /* 0x010fea0003900000 */
[----:B------:R-:W4:Y:S02]  /*13c10*/  @!P0 SYNCS.PHASECHK.TRANS64 P0, [R4+URZ], R5 ;  /* 0x00000005040085a7 */ /* 0x000f24000800007f */
[----:B----4-:R-:W-:Y:S05]  /*13c20*/  @!P0 BRA `(.L_x_2140) ;  /* 0xfffffffc00f08947 */ /* 0x010fea000383ffff */
[----:B------:R-:W-:Y:S05]  /*13c30*/  BRA `(.L_x_2193) ;  /* 0xffffffec002c7947 */ /* 0x000fea000383ffff */
.L_x_2194:
        /* <DEDUP_REMOVED lines=12> */
.L_x_11939:


//--------------------- .text._ZN7cutlass13device_kernelIN5flash11enable_sm90INS1_16FlashAttnFwdSm90INS1_25CollectiveMainloopFwdSm90ILi2EN4cute5tupleIJNS5_1CILi1EEES8_S8_EEENS6_IJNS7_ILi128EEESA_NS7_ILi192EEEEEELi128ENS_10bfloat16_tEfNS_4arch4Sm90ELb1ELb0ELb1ELb1ELb0ELb1ELb0ELb1ELb1ELb0ELb0ELb0EEENS1_21CollectiveEpilogueFwdINS6_IJSA_SA_SA_EEES9_SD_SF_Li256ELb1ELb0ELb0ELb0EEENS1_36VarlenDynamicPersistentTileSchedulerILi128ELi128ELi256ELi32ELb0ELb0ELb1ELb1ELb1ELb1EEEEEEEEEvNT_6ParamsE --------------------------
	.section	.text._ZN7cutlass13device_kernelIN5flash11enable_sm90INS1_16FlashAttnFwdSm90INS1_25CollectiveMainloopFwdSm90ILi2EN4cute5tupleIJNS5_1CILi1EEES8_S8_EEENS6_IJNS7_ILi128EEESA_NS7_ILi192EEEEEELi128ENS_10bfloat16_tEfNS_4arch4Sm90ELb1ELb0ELb1ELb1ELb0ELb1ELb0ELb1ELb1ELb0ELb0ELb0EEENS1_21CollectiveEpilogueFwdINS6_IJSA_SA_SA_EEES9_SD_SF_Li256ELb1ELb0ELb0ELb0EEENS1_36VarlenDynamicPersistentTileSchedulerILi128ELi128ELi256ELi32ELb0ELb0ELb1ELb1ELb1ELb1EEEEEEEEEvNT_6ParamsE,"ax",@progbits
	.align	128
.text._ZN7cutlass13device_kernelIN5flash11enable_sm90INS1_16FlashAttnFwdSm90INS1_25CollectiveMainloopFwdSm90ILi2EN4cute5tupleIJNS5_1CILi1EEES8_S8_EEENS6_IJNS7_ILi128EEESA_NS7_ILi192EEEEEELi128ENS_10bfloat16_tEfNS_4arch4Sm90ELb1ELb0ELb1ELb1ELb0ELb1ELb0ELb1ELb1ELb0ELb0ELb0EEENS1_21CollectiveEpilogueFwdINS6_IJSA_SA_SA_EEES9_SD_SF_Li256ELb1ELb0ELb0ELb0EEENS1_36VarlenDynamicPersistentTileSchedulerILi128ELi128ELi256ELi32ELb0ELb0ELb1ELb1ELb1ELb1EEEEEEEEEvNT_6ParamsE:
        .type           _ZN7cutlass13device_kernelIN5flash11enable_sm90INS1_16FlashAttnFwdSm90INS1_25CollectiveMainloopFwdSm90ILi2EN4cute5tupleIJNS5_1CILi1EEES8_S8_EEENS6_IJNS7_ILi128EEESA_NS7_ILi192EEEEEELi128ENS_10bfloat16_tEfNS_4arch4Sm90ELb1ELb0ELb1ELb1ELb0ELb1ELb0ELb1ELb1ELb0ELb0ELb0EEENS1_21CollectiveEpilogueFwdINS6_IJSA_SA_SA_EEES9_SD_SF_Li256ELb1ELb0ELb0ELb0EEENS1_36VarlenDynamicPersistentTileSchedulerILi128ELi128ELi256ELi32ELb0ELb0ELb1ELb1ELb1ELb1EEEEEEEEEvNT_6ParamsE,@function
        .size           _ZN7cutlass13device_kernelIN5flash11enable_sm90INS1_16FlashAttnFwdSm90INS1_25CollectiveMainloopFwdSm90ILi2EN4cute5tupleIJNS5_1CILi1EEES8_S8_EEENS6_IJNS7_ILi128EEESA_NS7_ILi192EEEEEELi128ENS_10bfloat16_tEfNS_4arch4Sm90ELb1ELb0ELb1ELb1ELb0ELb1ELb0ELb1ELb1ELb0ELb0ELb0EEENS1_21CollectiveEpilogueFwdINS6_IJSA_SA_SA_EEES9_SD_SF_Li256ELb1ELb0ELb0ELb0EEENS1_36VarlenDynamicPersistentTileSchedulerILi128ELi128ELi256ELi32ELb0ELb0ELb1ELb1ELb1ELb1EEEEEEEEEvNT_6ParamsE,(.L_x_11940 - _ZN7cutlass13device_kernelIN5flash11enable_sm90INS1_16FlashAttnFwdSm90INS1_25CollectiveMainloopFwdSm90ILi2EN4cute5tupleIJNS5_1CILi1EEES8_S8_EEENS6_IJNS7_ILi128EEESA_NS7_ILi192EEEEEELi128ENS_10bfloat16_tEfNS_4arch4Sm90ELb1ELb0ELb1ELb1ELb0ELb1ELb0ELb1ELb1ELb0ELb0ELb0EEENS1_21CollectiveEpilogueFwdINS6_IJSA_SA_SA_EEES9_SD_SF_Li256ELb1ELb0ELb0ELb0EEENS1_36VarlenDynamicPersistentTileSchedulerILi128ELi128ELi256ELi32ELb0ELb0ELb1ELb1ELb1ELb1EEEEEEEEEvNT_6ParamsE)
        .other          _ZN7cutlass13device_kernelIN5flash11enable_sm90INS1_16FlashAttnFwdSm90INS1_25CollectiveMainloopFwdSm90ILi2EN4cute5tupleIJNS5_1CILi1EEES8_S8_EEENS6_IJNS7_ILi128EEESA_NS7_ILi192EEEEEELi128ENS_10bfloat16_tEfNS_4arch4Sm90ELb1ELb0ELb1ELb1ELb0ELb1ELb0ELb1ELb1ELb0ELb0ELb0EEENS1_21CollectiveEpilogueFwdINS6_IJSA_SA_SA_EEES9_SD_SF_Li256ELb1ELb0ELb0ELb0EEENS1_36VarlenDynamicPersistentTileSchedulerILi128ELi128ELi256ELi32ELb0ELb0ELb1ELb1ELb1ELb1EEEEEEEEEvNT_6ParamsE,@"STO_CUDA_ENTRY STV_DEFAULT"
_ZN7cutlass13device_kernelIN5flash11enable_sm90INS1_16FlashAttnFwdSm90INS1_25CollectiveMainloopFwdSm90ILi2EN4cute5tupleIJNS5_1CILi1EEES8_S8_EEENS6_IJNS7_ILi128EEESA_NS7_ILi192EEEEEELi128ENS_10bfloat16_tEfNS_4arch4Sm90ELb1ELb0ELb1ELb1ELb0ELb1ELb0ELb1ELb1ELb0ELb0ELb0EEENS1_21CollectiveEpilogueFwdINS6_IJSA_SA_SA_EEES9_SD_SF_Li256ELb1ELb0ELb0ELb0EEENS1_36VarlenDynamicPersistentTileSchedulerILi128ELi128ELi256ELi32ELb0ELb0ELb1ELb1ELb1ELb1EEEEEEEEEvNT_6ParamsE:
        /* <DEDUP_REMOVED lines=27> */
.L_x_2196:
[----:B------:R-:W-:Y:S05]  /*01b0*/  BSYNC B0 ;  /* 0x0000000000007941 */ /* 0x000fea0003800000 */
.L_x_2195:
        /* <DEDUP_REMOVED lines=41> */
.L_x_2197:
        /* <DEDUP_REMOVED lines=22> */
.L_x_2198:
        /* <DEDUP_REMOVED lines=18> */
.L_x_2199:
        /* <DEDUP_REMOVED lines=22> */
.L_x_2200:
        /* <DEDUP_REMOVED lines=22> */
.L_x_2201:
[----:B0-----:R-:W-:Y:S01]  /*0990*/  UMOV UR4, 0x1 ;  /* 0x0000000100047882 */ /* 0x001fe20000000000 */
[----:B------:R-:W-:Y:S01]  /*09a0*/  PLOP3.LUT P0, PT, PT, PT, UP0, 0x80, 0x0 ;  /* 0x000000000000781c */ /* 0x000fe20003f0f008 */
[----:B------:R-:W-:Y:S01]  /*09b0*/  USEL UR4, UR4, 0x2, !UP0 ;  /* 0x0000000204047887 */ /* 0x000fe2000c000000 */
[----:B------:R-:W-:Y:S01]  /*09c0*/  NOP ;  /* 0x0000000000007918 */ /* 0x000fe20000000000 */
[----:B------:R-:W-:Y:S01]  /*09d0*/  ULDC.64 UR56, c[0x0][0x208] ;  /* 0x0000820000387ab9 */ /* 0x000fe20000000a00 */
[----:B------:R-:W-:Y:S03]  /*09e0*/  BSSY B7, `(.L_x_2202) ;  /* 0x000241f000077945 */ /* 0x000fe60003800000 */
[----:B------:R-:W-:-:S05]  /*09f0*/  IMAD.U32 R2, RZ, RZ, UR4 ;  /* 0x00000004ff027e24 */ /* 0x000fca000f8e00ff */
[----:B------:R0:W-:Y:S01]  /*0a00*/  STL [R1+0x44], R2 ;  /* 0x0000440201007387 */ /* 0x0001e20000100800 */
[----:B-12-4-:R-:W-:Y:S06]  /*0a10*/  BAR.SYNC.DEFER_BLOCKING 0x0 ;  /* 0x0000000000007b1d */ /* 0x016fec0000010000 */
[----:B------:R-:W-:Y:S05]  /*0a20*/  @!P0 BRA `(.L_x_2203) ;  /* 0x000001dc00b88947 */ /* 0x000fea0003800000 */
.L_x_2204:
        /* <DEDUP_REMOVED lines=9> */
[----:B------:R-:W-:Y:S01]  /*0ac0*/  IMAD.U32 R18, RZ, RZ, UR4 ;  /* 0x00000004ff127e24 */ /* 0x000fe2000f8e00ff */
[----:B------:R-:W-:-:S04]  /*0ad0*/  ULDC UR4, c[0x0][0xc14] ;  /* 0x0003050000047ab9 */ /* 0x000fc80000000800 */
[----:B------:R-:W1:Y:S01]  /*0ae0*/  LDS.128 R192, [R18+0x348d0] ;  /* 0x0348d00012c07984 */ /* 0x000e620000000c00 */
[----:B------:R-:W-:Y:S06]  /*0af0*/  BAR.ARV 0x4, 0x120 ;  /* 0x0104800000007b1d */ /* 0x000fec0000002000 */
[----:B-1----:R-:W-:-:S13]  /*0b00*/  ISETP.GE.AND P0, PT, R195, UR4, PT ;  /* 0x00000004c3007c0c */ /* 0x002fda000bf06270 */
[----:B------:R-:W-:Y:S05]  /*0b10*/  @P0 BRA `(.L_x_2205) ;  /* 0x00000240002c0947 */ /* 0x000fea0003800000 */
[----:B------:R-:W2:Y:S01]  /*0b20*/  LDL R0, [R1+0x44] ;  /* 0x0000440001007983 */ /* 0x000ea20000100800 */
[----:B------:R-:W-:Y:S01]  /*0b30*/  VIADD R226, R4, 0xffffff80 ;  /* 0xffffff8004e27836 */ /* 0x000fe20000000000 */
[----:B------:R-:W-:Y:S01]  /*0b40*/  R2UR UR4, R18 ;  /* 0x00000000120472ca */ /* 0x000fe200000e0000 */
[----:B------:R-:W-:Y:S01]  /*0b50*/  IMAD.MOV.U32 R208, RZ, RZ, RZ ;  /* 0x000000ffffd07224 */ /* 0x000fe200078e00ff */
[----:B------:R-:W-:Y:S01]  /*0b60*/  CS2R R188, SRZ ;  /* 0x0000000000bc7805 */ /* 0x000fe2000001ff00 */
[----:B------:R-:W-:Y:S01]  /*0b70*/  IMAD.MOV.U32 R19, RZ, RZ, RZ ;  /* 0x000000ffff137224 */ /* 0x000fe200078e00ff */
[----:B------:R-:W-:Y:S01]  /*0b80*/  SHF.R.S32.HI R3, RZ, 0x1f, R226 ;  /* 0x0000001fff037819 */ /* 0x000fe200000114e2 */
[----:B------:R-:W-:-:S03]  /*0b90*/  IMAD.MOV.U32 R185, RZ, RZ, RZ ;  /* 0x000000ffffb97224 */ /* 0x000fc600078e00ff */
[CC--:B------:R-:W-:Y:S02]  /*0ba0*/  LEA.HI R5, R3.reuse, R226.reuse, RZ, 0x7 ;  /* 0x000000e203057211 */ /* 0x0c0fe400078f38ff */
[----:B------:R-:W-:Y:S02]  /*0bb0*/  LEA.HI R196, R3, R226, RZ, 0x5 ;  /* 0x000000e203c47211 */ /* 0x000fe400078f28ff */
[----:B------:R-:W-:Y:S01]  /*0bc0*/  LOP3.LUT R7, R5, 0xffffff80, RZ, 0xc0, !PT ;  /* 0xffffff8005077812 */ /* 0x000fe200078ec0ff */
[----:B------:R-:W-:Y:S01]  /*0bd0*/  UIADD3 UR4, UR4, 0x10400, URZ ;  /* 0x0001040004047890 */ /* 0x000fe2000fffe03f */
[----:B------:R-:W-:Y:S02]  /*0be0*/  SHF.R.S32.HI R196, RZ, 0x5, R196 ;  /* 0x00000005ffc47819 */ /* 0x000fe400000114c4 */
[----:B------:R-:W-:Y:S01]  /*0bf0*/  SHF.R.S32.HI R224, RZ, 0x7, R5 ;  /* 0x00000007ffe07819 */ /* 0x000fe20000011405 */
[----:B------:R-:W-:-:S03]  /*0c00*/  IMAD.IADD R216, R226, 0x1, -R7 ;  /* 0x00000001e2d87824 */ /* 0x000fc600078e0a07 */
[----:B------:R-:W-:Y:S02]  /*0c10*/  LEA.HI R5, R5, R224, RZ, 0x1 ;  /* 0x000000e005057211 */ /* 0x000fe400078f08ff */
[----:B------:R-:W-:Y:S02]  /*0c20*/  SHF.R.S32.HI R11, RZ, 0x1f, R216 ;  /* 0x0000001fff0b7819 */ /* 0x000fe400000114d8 */
[----:B------:R-:W-:Y:S02]  /*0c30*/  LOP3.LUT R5, R5, 0x3fffffe, RZ, 0xc0, !PT ;  /* 0x03fffffe05057812 */ /* 0x000fe400078ec0ff */
[CC--:B0-----:R-:W-:Y:S02]  /*0c40*/  LEA.HI R2, R11.reuse, R216.reuse, RZ, 0x2 ;  /* 0x000000d80b027211 */ /* 0x0c1fe400078f10ff */
        /* <DEDUP_REMOVED lines=11> */
[----:B------:R-:W-:-:S04]  /*0d00*/  LEA.HI R0, R3, R226, RZ, 0x4 ;  /* 0x000000e203007211 */ /* 0x000fc800078f20ff */
[----:B------:R-:W-:Y:S02]  /*0d10*/  SHF.R.S32.HI R9, RZ, 0x4, R0 ;  /* 0x00000004ff097819 */ /* 0x000fe40000011400 */
[C---:B------:R-:W-:Y:S02]  /*0d20*/  LOP3.LUT R7, R0.reuse, 0x3fffff0, RZ, 0xc0, !PT ;  /* 0x03fffff000077812 */ /* 0x040fe400078ec0ff */
[----:B------:R-:W-:-:S03]  /*0d30*/  LEA.HI R0, R0, R9, RZ, 0x1 ;  /* 0x0000000900007211 */ /* 0x000fc600078f08ff */
[----:B------:R-:W-:Y:S01]  /*0d40*/  IMAD.IADD R7, R226, 0x1, -R7 ;  /* 0x00000001e2077824 */ /* 0x000fe200078e0a07 */
[----:B------:R-:W-:Y:S01]  /*0d50*/  LOP3.LUT R0, R0, 0x1ffffffe, RZ, 0xc0, !PT ;  /* 0x1ffffffe00007812 */ /* 0x000fe200078ec0ff */
[----:B------:R-:W-:Y:S02]  /*0d60*/  ULOP3.LUT UR5, UR5, 0x1, URZ, 0xfc, !UPT ;  /* 0x0000000105057892 */ /* 0x000fe4000f8efc3f */
[----:B------:R-:W-:Y:S02]  /*0d70*/  IMAD R7, R196, 0x10, R7 ;  /* 0x00000010c4077824 */ /* 0x000fe400078e0207 */
[----:B------:R-:W-:Y:S02]  /*0d80*/  IMAD.IADD R0, R9, 0x1, -R0 ;  /* 0x0000000109007824 */ /* 0x000fe400078e0a00 */
[----:B------:R-:W-:Y:S02]  /*0d90*/  IMAD.U32 R4, RZ, RZ, UR5 ;  /* 0x00000005ff047e24 */ /* 0x000fe4000f8e00ff */
[----:B------:R-:W-:Y:S01]  /*0da0*/  IMAD R225, R7, 0x8, R0 ;  /* 0x0000000807e17824 */ /* 0x000fe200078e0200 */
[----:B------:R-:W-:-:S02]  /*0db0*/  LEA.HI R0, R3, R226, RZ, 0x2 ;  /* 0x000000e203007211 */ /* 0x000fc400078f10ff */
[----:B------:R0:W-:Y:S01]  /*0dc0*/  STL [R1+0x14], R4 ;  /* 0x0000140401007387 */ /* 0x0001e20000100800 */
[----:B------:R-:W-:Y:S01]  /*0dd0*/  LEA.HI R3, R3, R226, RZ, 0x3 ;  /* 0x000000e203037211 */ /* 0x000fe200078f18ff */
[----:B------:R-:W-:Y:S01]  /*0de0*/  IMAD.SHL.U32 R225, R225, 0x8, RZ ;  /* 0x00000008e1e17824 */ /* 0x000fe200078e00ff */
[----:B------:R-:W-:Y:S02]  /*0df0*/  LOP3.LUT R7, R0, 0xfffffffc, RZ, 0xc0, !PT ;  /* 0xfffffffc00077812 */ /* 0x000fe400078ec0ff */
[--C-:B------:R-:W-:Y:S02]  /*0e00*/  SHF.R.S32.HI R184, RZ, 0x2, R0.reuse ;  /* 0x00000002ffb87819 */ /* 0x100fe40000011400 */
[----:B------:R-:W-:Y:S01]  /*0e10*/  SHF.R.S32.HI R9, RZ, 0x1f, R0 ;  /* 0x0000001fff097819 */ /* 0x000fe20000011400 */
[----:B------:R-:W-:Y:S01]  /*0e20*/  IMAD.IADD R212, R226, 0x1, -R7 ;  /* 0x00000001e2d47824 */ /* 0x000fe200078e0a07 */
[----:B------:R-:W-:Y:S01]  /*0e30*/  LOP3.LUT R5, R3, 0x1ffffff8, RZ, 0xc0, !PT ;  /* 0x1ffffff803057812 */ /* 0x000fe200078ec0ff */
[----:B------:R-:W-:Y:S01]  /*0e40*/  VIADD R209, R184, 0x40 ;  /* 0x00000040b8d17836 */ /* 0x000fe20000000000 */
[----:B------:R-:W-:Y:S01]  /*0e50*/  LEA.HI R9, R9, R184, RZ, 0x3 ;  /* 0x000000b809097211 */ /* 0x000fe200078f18ff */
[----:B------:R-:W-:Y:S01]  /*0e60*/  IMAD.SHL.U32 R22, R212, 0x8, RZ ;  /* 0x00000008d4167824 */ /* 0x000fe200078e00ff */
[----:B------:R-:W-:Y:S01]  /*0e70*/  SHF.R.S32.HI R200, RZ, 0x3, R3 ;  /* 0x00000003ffc87819 */ /* 0x000fe20000011403 */
[----:B------:R-:W-:Y:S01]  /*0e80*/  IMAD.SHL.U32 R190, R209, 0x40, RZ ;  /* 0x00000040d1be7824 */ /* 0x000fe200078e00ff */
[----:B------:R-:W-:Y:S01]  /*0e90*/  LOP3.LUT R9, R9, 0xfffffff8, RZ, 0xc0, !PT ;  /* 0xfffffff809097812 */ /* 0x000fe200078ec0ff */
[C---:B------:R-:W-:Y:S01]  /*0ea0*/  VIADD R186, R22.reuse, 0x20 ;  /* 0x0000002016ba7836 */ /* 0x040fe20000000000 */
[----:B------:R-:W-:Y:S01]  /*0eb0*/  SHF.R.S32.HI R0, RZ, 0x1f, R209 ;  /* 0x0000001fff007819 */ /* 0x000fe200000114d1 */
[----:B------:R-:W-:Y:S01]  /*0ec0*/  VIADD R187, R22, 0x40 ;  /* 0x0000004016bb7836 */ /* 0x000fe20000000000 */
[----:B------:R-:W-:Y:S01]  /*0ed0*/  LOP3.LUT R190, R190, 0x1c0, RZ, 0xc0, !PT ;  /* 0x000001c0bebe7812 */ /* 0x000fe200078ec0ff */
[----:B------:R-:W-:Y:S01]  /*0ee0*/  IMAD.IADD R215, R184, 0x1, -R9 ;  /* 0x00000001b8d77824 */ /* 0x000fe200078e0a09 */
[----:B------:R-:W-:Y:S01]  /*0ef0*/  SHF.R.S32.HI R7, RZ, 0x1f, R186 ;  /* 0x0000001fff077819 */ /* 0x000fe200000114ba */
[----:B0-----:R-:W-:Y:S01]  /*0f00*/  IMAD.U32 R4, RZ, RZ, UR4 ;  /* 0x00000004ff047e24 */ /* 0x001fe2000f8e00ff */
[----:B------:R-:W-:Y:S01]  /*0f10*/  SHF.R.S32.HI R6, RZ, 0x1f, R187 ;  /* 0x0000001fff067819 */ /* 0x000fe200000114bb */
[----:B------:R-:W-:Y:S01]  /*0f20*/  IMAD.SHL.U32 R191, R215, 0x40, RZ ;  /* 0x00000040d7bf7824 */ /* 0x000fe200078e00ff */
[----:B------:R-:W-:Y:S01]  /*0f30*/  LEA.HI R0, R0, R209, RZ, 0x3 ;  /* 0x000000d100007211 */ /* 0x000fe200078f18ff */
[----:B------:R-:W-:Y:S01]  /*0f40*/  IMAD.IADD R5, R226, 0x1, -R5 ;  /* 0x00000001e2057824 */ /* 0x000fe200078e0a05 */
[CC--:B------:R-:W-:Y:S01]  /*0f50*/  LEA.HI R214, R7.reuse, R186.reuse, RZ, 0x3 ;  /* 0x000000ba07d67211 */ /* 0x0c0fe200078f18ff */
[----:B------:R0:W-:Y:S01]  /*0f60*/  STL [R1+0x40], R4 ;  /* 0x0000400401007387 */ /* 0x0001e20000100800 */
[----:B------:R-:W-:Y:S01]  /*0f70*/  LEA.HI R7, R7, R186, RZ, 0x6 ;  /* 0x000000ba07077211 */ /* 0x000fe200078f30ff */
[----:B------:R-:W-:Y:S01]  /*0f80*/  IMAD.SHL.U32 R0, R0, 0x40, RZ ;  /* 0x0000004000007824 */ /* 0x000fe200078e00ff */
[CC--:B------:R-:W-:Y:S01]  /*0f90*/  LEA.HI R8, R6.reuse, R187.reuse, RZ, 0x6 ;  /* 0x000000bb06087211 */ /* 0x0c0fe200078f30ff */
[----:B------:R-:W-:Y:S01]  /*0fa0*/  IMAD.SHL.U32 R199, R5, 0x8, RZ ;  /* 0x0000000805c77824 */ /* 0x000fe200078e00ff */
[----:B------:R-:W-:Y:S01]  /*0fb0*/  LEA.HI R6, R6, R187, RZ, 0x3 ;  /* 0x000000bb06067211 */ /* 0x000fe200078f18ff */
[----:B------:R-:W-:Y:S01]  /*0fc0*/  IMAD.SHL.U32 R7, R7, 0x80, RZ ;  /* 0x0000008007077824 */ /* 0x000fe200078e00ff */
[----:B------:R-:W-:Y:S01]  /*0fd0*/  SHF.R.U32.HI R223, RZ, 0x3, R190 ;  /* 0x00000003ffdf7819 */ /* 0x000fe200000116be */
[----:B------:R-:W-:Y:S01]  /*0fe0*/  IMAD.SHL.U32 R9, R8, 0x80, RZ ;  /* 0x0000008008097824 */ /* 0x000fe200078e00ff */
[----:B------:R-:W-:Y:S01]  /*0ff0*/  LOP3.LUT R191, R191, 0x1c0, RZ, 0xc0, !PT ;  /* 0x000001c0bfbf7812 */ /* 0x000fe200078ec0ff */
[----:B------:R-:W-:Y:S01]  /*1000*/  IMAD.SHL.U32 R16, R212, 0x4, RZ ;  /* 0x00000004d4107824 */ /* 0x000fe200078e00ff */
[----:B------:R-:W-:-:S02]  /*1010*/  LOP3.LUT R10, R190, 0x38, R214, 0xf8, !PT ;  /* 0x00000038be0a7812 */ /* 0x000fc400078ef8d6 */
[----:B------:R-:W-:Y:S02]  /*1020*/  LOP3.LUT R12, R190, 0x38, R6, 0xf8, !PT ;  /* 0x00000038be0c7812 */ /* 0x000fe400078ef806 */
[----:B------:R-:W-:Y:S02]  /*1030*/  LOP3.LUT R198, R0, 0xfffffe00, RZ, 0xc0, !PT ;  /* 0xfffffe0000c67812 */ /* 0x000fe400078ec0ff */
[----:B------:R-:W-:Y:S02]  /*1040*/  SHF.R.U32.HI R197, RZ, 0x3, R191 ;  /* 0x00000003ffc57819 */ /* 0x000fe400000116bf */
[C---:B------:R-:W-:Y:S02]  /*1050*/  LOP3.LUT R0, R191.reuse, 0x38, R214, 0xf8, !PT ;  /* 0x00000038bf007812 */ /* 0x040fe400078ef8d6 */
[----:B------:R-:W-:Y:S02]  /*1060*/  LOP3.LUT R8, R191, 0x38, R6, 0xf8, !PT ;  /* 0x00000038bf087812 */ /* 0x000fe400078ef806 */
[----:B------:R-:W-:-:S02]  /*1070*/  LOP3.LUT R7, R7, 0xffffe000, RZ, 0xc0, !PT ;  /* 0xffffe00007077812 */ /* 0x000fc400078ec0ff */
[-C--:B------:R-:W-:Y:S02]  /*1080*/  LOP3.LUT R10, R10, R223.reuse, RZ, 0x3c, !PT ;  /* 0x000000df0a0a7212 */ /* 0x080fe400078e3cff */
[----:B------:R-:W-:Y:S02]  /*1090*/  LOP3.LUT R9, R9, 0xffffe000, RZ, 0xc0, !PT ;  /* 0xffffe00009097812 */ /* 0x000fe400078ec0ff */
[----:B------:R-:W-:Y:S02]  /*10a0*/  LOP3.LUT R12, R12, R223, RZ, 0x3c, !PT ;  /* 0x000000df0c0c7212 */ /* 0x000fe400078e3cff */
[-C--:B------:R-:W-:Y:S02]  /*10b0*/  LOP3.LUT R0, R0, R197.reuse, RZ, 0x3c, !PT ;  /* 0x000000c500007212 */ /* 0x080fe400078e3cff */
[----:B------:R-:W-:Y:S02]  /*10c0*/  LOP3.LUT R8, R8, R197, RZ, 0x3c, !PT ;  /* 0x000000c508087212 */ /* 0x000fe400078e3cff */
[--C-:B------:R-:W-:Y:S01]  /*10d0*/  IADD3 R10, R10, R7, R198.reuse ;  /* 0x000000070a0a7210 */ /* 0x100fe20007ffe0c6 */
[----:B------:R-:W-:Y:S01]  /*10e0*/  IMAD R7, R196, 0x200, R7 ;  /* 0x00000200c4077824 */ /* 0x000fe200078e0207 */
[----:B------:R-:W-:Y:S01]  /*10f0*/  IADD3 R12, R12, R9, R198 ;  /* 0x000000090c0c7210 */ /* 0x000fe20007ffe0c6 */
[----:B------:R-:W-:Y:S01]  /*1100*/  IMAD R9, R196, 0x200, R9 ;  /* 0x00000200c4097824 */ /* 0x000fe200078e0209 */
[----:B------:R-:W-:Y:S01]  /*1110*/  LOP3.LUT R3, R2, 0x7ffffffc, RZ, 0xc0, !PT ;  /* 0x7ffffffc02037812 */ /* 0x000fe200078ec0ff */
[----:B------:R-:W-:Y:S01]  /*1120*/  IMAD.IADD R0, R7, 0x1, R0 ;  /* 0x0000000107007824 */ /* 0x000fe200078e0200 */
[----:B------:R-:W-:Y:S01]  /*1130*/  LOP3.LUT R2, R190, 0x38, R22, 0xf8, !PT ;  /* 0x00000038be027812 */ /* 0x000fe200078ef816 */
[----:B------:R-:W-:Y:S01]  /*1140*/  IMAD.IADD R8, R9, 0x1, R8 ;  /* 0x0000000109087824 */ /* 0x000fe200078e0208 */
[----:B------:R-:W-:Y:S01]  /*1150*/  SHF.R.S32.HI R210, RZ, 0x1f, R184 ;  /* 0x0000001fffd27819 */ /* 0x000fe200000114b8 */
[----:B------:R-:W-:Y:S01]  /*1160*/  IMAD.IADD R202, R216, 0x1, -R3 ;  /* 0x00000001d8ca7824 */ /* 0x000fe200078e0a03 */
[----:B------:R-:W-:-:S02]  /*1170*/  LOP3.LUT R2, R198, R2, R223, 0xf6, !PT ;  /* 0x00000002c6027212 */ /* 0x000fc400078ef6df */
[----:B------:R-:W-:Y:S02]  /*1180*/  SHF.R.S32.HI R214, RZ, 0x3, R214 ;  /* 0x00000003ffd67819 */ /* 0x000fe400000114d6 */
[----:B------:R-:W-:Y:S02]  /*1190*/  SHF.R.S32.HI R220, RZ, 0x3, R6 ;  /* 0x00000003ffdc7819 */ /* 0x000fe40000011406 */
[----:B------:R-:W-:Y:S02]  /*11a0*/  LEA R221, R2, UR4, 0x1 ;  /* 0x0000000402dd7c11 */ /* 0x000fe4000f8e08ff */
[----:B------:R-:W-:Y:S02]  /*11b0*/  LEA R218, R10, UR4, 0x1 ;  /* 0x000000040ada7c11 */ /* 0x000fe4000f8e08ff */
[----:B------:R-:W-:Y:S02]  /*11c0*/  LEA R217, R12, UR4, 0x1 ;  /* 0x000000040cd97c11 */ /* 0x000fe4000f8e08ff */
[----:B------:R-:W-:-:S02]  /*11d0*/  LEA R222, R0, UR4, 0x1 ;  /* 0x0000000400de7c11 */ /* 0x000fc4000f8e08ff */
[----:B0-----:R-:W-:-:S07]  /*11e0*/  LEA R219, R8, UR4, 0x1 ;  /* 0x0000000408db7c11 */ /* 0x001fce000f8e08ff */
.L_x_2442:
[----:B0-----:R-:W0:Y:S01]  /*11f0*/  LDC.64 R2, c[0x0][0xc60] ;  /* 0x00031800ff027b82 */ /* 0x001e220000000a00 */
[----:B------:R-:W-:Y:S01]  /*1200*/  ULDC.64 UR4, c[0x0][0xa28] ;  /* 0x00028a0000047ab9 */ /* 0x000fe20000000a00 */
[----:B------:R-:W-:Y:S01]  /*1210*/  ULDC.64 UR8, c[0x0][0xa18] ;  /* 0x0002860000087ab9 */ /* 0x000fe20000000a00 */
[----:B------:R-:W-:Y:S01]  /*1220*/  ULDC.64 UR6, c[0x0][0xa08] ;  /* 0x0002820000067ab9 */ /* 0x000fe20000000a00 */
[----:B0-----:R-:W-:-:S05]  /*1230*/  IMAD.WIDE R2, R195, 0x4, R2 ;  /* 0x00000004c3027825 */ /* 0x001fca00078e0202 */
[----:B--2---:R-:W2:Y:S01]  /*1240*/  LDG.E R207, desc[UR56][R2.64] ;  /* 0x0000003802cf7981 */ /* 0x004ea2000c1e1900 */
[----:B------:R-:W-:Y:S01]  /*1250*/  ISETP.NE.U32.AND P2, PT, RZ, UR4, PT ;  /* 0x00000004ff007c0c */ /* 0x000fe2000bf45070 */
[----:B---345:R-:W-:Y:S01]  /*1260*/  IMAD.MOV.U32 R9, RZ, RZ, RZ ;  /* 0x000000ffff097224 */ /* 0x038fe200078e00ff */
[----:B------:R-:W-:Y:S01]  /*1270*/  ISETP.NE.U32.AND P1, PT, RZ, UR8, PT ;  /* 0x00000008ff007c0c */ /* 0x000fe2000bf25070 */
[----:B------:R-:W-:Y:S01]  /*1280*/  IMAD.MOV.U32 R27, RZ, RZ, RZ ;  /* 0x000000ffff1b7224 */ /* 0x000fe200078e00ff */
[----:B------:R-:W-:Y:S02]  /*1290*/  ISETP.NE.AND.EX P2, PT, RZ, UR5, PT, P2 ;  /* 0x00000005ff007c0c */ /* 0x000fe4000bf45320 */
[----:B------:R-:W-:Y:S02]  /*12a0*/  ISETP.NE.AND.EX P1, PT, RZ, UR9, PT, P1 ;  /* 0x00000009ff007c0c */ /* 0x000fe4000bf25310 */
[----:B------:R-:W-:-:S04]  /*12b0*/  ISETP.NE.U32.AND P0, PT, RZ, UR6, PT ;  /* 0x00000006ff007c0c */ /* 0x000fc8000bf05070 */
[----:B------:R-:W-:Y:S02]  /*12c0*/  ISETP.NE.AND.EX P0, PT, RZ, UR7, PT, P0 ;  /* 0x00000007ff007c0c */ /* 0x000fe4000bf05300 */
[----:B--2---:R-:W-:Y:S01]  /*12d0*/  SHF.R.S32.HI R213, RZ, 0x1f, R207 ;  /* 0x0000001fffd57819 */ /* 0x004fe200000114cf */
[C---:B------:R-:W-:Y:S02]  /*12e0*/  IMAD.SHL.U32 R205, R207.reuse, 0x4, RZ ;  /* 0x00000004cfcd7824 */ /* 0x040fe400078e00ff */
[C---:B------:R-:W-:Y:S02]  /*12f0*/  @P2 LEA R2, P3, R207.reuse, UR4, 0x2 ;  /* 0x00000004cf022c11 */ /* 0x040fe4000f8610ff */
[C-C-:B------:R-:W-:Y:S02]  /*1300*/  SHF.L.U64.HI R206, R207.reuse, 0x2, R213.reuse ;  /* 0x00000002cfce7819 */ /* 0x140fe400000102d5 */
[----:B------:R-:W-:Y:S01]  /*1310*/  @P2 LEA.HI.X R3, R207, UR5, R213, 0x2, P3 ;  /* 0x00000005cf032c11 */ /* 0x000fe200098f14d5 */
[----:B------:R-:W-:Y:S01]  /*1320*/  ULDC UR4, c[0x0][0x288] ;  /* 0x0000a20000047ab9 */ /* 0x000fe20000000800 */
[----:B------:R-:W-:-:S03]  /*1330*/  IADD3 R6, P4, R205, UR6, RZ ;  /* 0x00000006cd067c10 */ /* 0x000fc6000ff9e0ff */
[----:B------:R0:W5:Y:S01]  /*1340*/  @P2 LDG.E R9, desc[UR56][R2.64] ;  /* 0x0000003802092981 */ /* 0x000162000c1e1900 */
[----:B------:R-:W-:Y:S01]  /*1350*/  @P1 IADD3 R4, P2, R205, UR8, RZ ;  /* 0x00000008cd041c10 */ /* 0x000fe2000ff5e0ff */
[----:B------:R-:W-:Y:S01]  /*1360*/  IMAD.U32 R192, RZ, RZ, UR4 ;  /* 0x00000004ffc07e24 */ /* 0x000fe2000f8e00ff */
[C---:B------:R-:W-:Y:S01]  /*1370*/  IADD3.X R7, R206.reuse, UR7, RZ, P4, !PT ;  /* 0x00000007ce077c10 */ /* 0x040fe2000a7fe4ff */
[----:B------:R-:W-:Y:S01]  /*1380*/  ULDC.64 UR4, c[0x0][0x3f8] ;  /* 0x0000fe0000047ab9 */ /* 0x000fe20000000a00 */
[----:B------:R-:W-:Y:S01]  /*1390*/  @P1 IADD3.X R5, R206, UR9, RZ, P2, !PT ;  /* 0x00000009ce051c10 */ /* 0x000fe200097fe4ff */
[----:B------:R-:W-:Y:S02]  /*13a0*/  ULDC.64 UR6, c[0x0][0xa20] ;  /* 0x0002880000067ab9 */ /* 0x000fe40000000a00 */
[----:B------:R0:W5:Y:S04]  /*13b0*/  @P0 LDG.E R27, desc[UR56][R6.64] ;  /* 0x00000038061b0981 */ /* 0x000168000c1e1900 */
[----:B------:R0:W5:Y:S01]  /*13c0*/  @P1 LDG.E R192, desc[UR56][R4.64] ;  /* 0x0000003804c01981 */ /* 0x000162000c1e1900 */
[----:B------:R-:W-:-:S03]  /*13d0*/  UISETP.NE.U32.AND UP0, UPT, UR4, URZ, UPT ;  /* 0x0000003f0400728c */ /* 0x000fc6000bf05070 */
[----:B------:R-:W-:Y:S01]  /*13e0*/  ULDC UR4, c[0x0][0x404] ;  /* 0x0001010000047ab9 */ /* 0x000fe20000000800 */
[----:B------:R-:W-:Y:S01]  /*13f0*/  UISETP.NE.AND.EX UP0, UPT, UR5, URZ, UPT, UP0 ;  /* 0x0000003f0500728c */ /* 0x000fe2000bf05300 */
[----:B------:R-:W-:Y:S02]  /*1400*/  ISETP.NE.U32.AND P2, PT, RZ, UR6, PT ;  /* 0x00000006ff007c0c */ /* 0x000fe4000bf45070 */
[----:B------:R-:W-:Y:S01]  /*1410*/  ULDC UR5, c[0x0][0x2e0] ;  /* 0x0000b80000057ab9 */ /* 0x000fe20000000800 */
[----:B------:R-:W-:Y:S01]  /*1420*/  USEL UR4, UR4, 0x1, UP0 ;  /* 0x0000000104047887 */ /* 0x000fe20008000000 */
[----:B------:R-:W-:-:S03]  /*1430*/  ISETP.NE.AND.EX P2, PT, RZ, UR7, PT, P2 ;  /* 0x00000007ff007c0c */ /* 0x000fc6000bf45320 */
        /* <DEDUP_REMOVED lines=15> */
.L_x_2206:
[----:B------:R-:W-:Y:S02]  /*1530*/  IMAD.U32 R24, RZ, RZ, UR5 ;  /* 0x00000005ff187e24 */ /* 0x000fe4000f8e00ff */
[----:B------:R-:W-:Y:S01]  /*1540*/  IMAD.U32 R26, RZ, RZ, UR4 ;  /* 0x00000004ff1a7e24 */ /* 0x000fe2000f8e00ff */
[----:B------:R-:W-:Y:S06]  /*1550*/  @!P2 BRA `(.L_x_2207) ;  /* 0x000000000010a947 */ /* 0x000fec0003800000 */
[----:B------:R-:W-:-:S04]  /*1560*/  IADD3 R2, P0, R205, UR6, RZ ;  /* 0x00000006cd027c10 */ /* 0x000fc8000ff1e0ff */
[----:B------:R-:W-:-:S05]  /*1570*/  IADD3.X R3, R206, UR7, RZ, P0, !PT ;  /* 0x00000007ce037c10 */ /* 0x000fca00087fe4ff */
[----:B------:R0:W5:Y:S01]  /*1580*/  LDG.E R26, desc[UR56][R2.64] ;  /* 0x00000038021a7981 */ /* 0x000162000c1e1900 */
[----:B------:R-:W-:Y:S05]  /*1590*/  BRA `(.L_x_2208) ;  /* 0x0000000000107947 */ /* 0x000fea0003800000 */
.L_x_2207:
[----:B------:R-:W-:Y:S05]  /*15a0*/  @!P0 BRA `(.L_x_2208) ;  /* 0x00000000000c8947 */ /* 0x000fea0003800000 */
[----:B------:R-:W2:Y:S04]  /*15b0*/  LDG.E R3, desc[UR56][R6.64] ;  /* 0x0000003806037981 */ /* 0x000ea8000c1e1900 */
[----:B------:R-:W2:Y:S02]  /*15c0*/  LDG.E R26, desc[UR56][R6.64+0x4] ;  /* 0x00000438061a7981 */ /* 0x000ea4000c1e1900 */
[----:B--2---:R-:W-:-:S07]  /*15d0*/  IMAD.IADD R26, R26, 0x1, -R3 ;  /* 0x000000011a1a7824 */ /* 0x004fce00078e0a03 */
.L_x_2208:
        /* <DEDUP_REMOVED lines=8> */
[----:B------:R0:W2:Y:S01]  /*1660*/  @P0 LDG.E R7, desc[UR56][R2.64+0x4] ;  /* 0x0000043802070981 */ /* 0x0000a2000c1e1900 */
[----:B------:R-:W-:Y:S01]  /*1670*/  IMAD.MOV R119, RZ, RZ, -R9 ;  /* 0x000000ffff777224 */ /* 0x000fe200078e0a09 */
[----:B------:R-:W-:Y:S01]  /*1680*/  ISETP.NE.U32.AND P1, PT, RZ, UR4, PT ;  /* 0x00000004ff007c0c */ /* 0x000fe2000bf25070 */
[----:B------:R-:W-:Y:S01]  /*1690*/  IMAD.MOV.U32 R144, RZ, RZ, R26 ;  /* 0x000000ffff907224 */ /* 0x000fe200078e001a */
[----:B0-----:R-:W-:Y:S02]  /*16a0*/  LEA R2, R193, 0xff, 0x7 ;  /* 0x000000ffc1027811 */ /* 0x001fe400078e38ff */
[----:B------:R-:W-:-:S02]  /*16b0*/  VIMNMX R119, RZ, R119, !PT ;  /* 0x00000077ff777248 */ /* 0x000fc40007fe0100 */
[----:B------:R-:W-:-:S13]  /*16c0*/  ISETP.NE.AND.EX P1, PT, RZ, UR5, PT, P1 ;  /* 0x00000005ff007c0c */ /* 0x000fda000bf25310 */
[----:B------:R-:W-:-:S04]  /*16d0*/  @P1 IADD3 R4, P2, R205, UR4, RZ ;  /* 0x00000004cd041c10 */ /* 0x000fc8000ff5e0ff */
[----:B------:R-:W-:-:S05]  /*16e0*/  @P1 IADD3.X R5, R206, UR5, RZ, P2, !PT ;  /* 0x00000005ce051c10 */ /* 0x000fca00097fe4ff */
[----:B------:R0:W5:Y:S01]  /*16f0*/  @P1 LDG.E R144, desc[UR56][R4.64] ;  /* 0x0000003804901981 */ /* 0x000162000c1e1900 */
[----:B--2---:R-:W-:-:S04]  /*1700*/  @P0 IMAD.IADD R24, R7, 0x1, -R0 ;  /* 0x0000000107180824 */ /* 0x004fc800078e0a00 */
[----:B------:R-:W-:-:S04]  /*1710*/  IMAD.IADD R195, R9, 0x1, R24 ;  /* 0x0000000109c37824 */ /* 0x000fc800078e0218 */
[C---:B------:R-:W-:Y:S01]  /*1720*/  VIADD R0, R195.reuse, 0x7f ;  /* 0x0000007fc3007836 */ /* 0x040fe20000000000 */
[----:B------:R-:W-:-:S04]  /*1730*/  IADD3 R2, R195, R2, -R192 ;  /* 0x00000002c3027210 */ /* 0x000fc80007ffe8c0 */
[----:B------:R-:W-:Y:S02]  /*1740*/  SHF.R.S32.HI R3, RZ, 0x1f, R0 ;  /* 0x0000001fff037819 */ /* 0x000fe40000011400 */
[----:B------:R-:W-:Y:S02]  /*1750*/  SHF.R.S32.HI R7, RZ, 0x1f, R2 ;  /* 0x0000001fff077819 */ /* 0x000fe40000011402 */
[----:B------:R-:W-:Y:S02]  /*1760*/  LEA.HI R3, R3, R0, RZ, 0x7 ;  /* 0x0000000003037211 */ /* 0x000fe400078f38ff */
[----:B------:R-:W-:Y:S02]  /*1770*/  LEA.HI R7, R7, R2, RZ, 0x7 ;  /* 0x0000000207077211 */ /* 0x000fe400078f38ff */
[----:B------:R-:W-:Y:S02]  /*1780*/  SHF.R.S32.HI R3, RZ, 0x7, R3 ;  /* 0x00000007ff037819 */ /* 0x000fe40000011403 */
[----:B------:R-:W-:-:S04]  /*1790*/  SHF.R.S32.HI R148, RZ, 0x7, R7 ;  /* 0x00000007ff947819 */ /* 0x000fc80000011407 */
[----:B------:R-:W-:-:S05]  /*17a0*/  VIMNMX R148, R3, R148, PT ;  /* 0x0000009403947248 */ /* 0x000fca0003fe0100 */
[----:B------:R-:W-:-:S05]  /*17b0*/  IMAD R3, R148, 0x80, -R9 ;  /* 0x0000008094037824 */ /* 0x000fca00078e0a09 */
[----:B------:R-:W-:-:S04]  /*17c0*/  VIMNMX R0, R3, R24, PT ;  /* 0x0000001803007248 */ /* 0x000fc80003fe0100 */
        /* <DEDUP_REMOVED lines=30> */
.L_x_2211:
[----:B------:R-:W-:Y:S05]  /*19b0*/  BSYNC B6 ;  /* 0x0000000000067941 */ /* 0x000fea0003800000 */
.L_x_2210:
        /* <DEDUP_REMOVED lines=20> */
.L_x_2213:
[----:B------:R-:W-:Y:S05]  /*1b00*/  BSYNC B6 ;  /* 0x0000000000067941 */ /* 0x000fea0003800000 */
.L_x_2212:
[----:B------:R-:W-:Y:S01]  /*1b10*/  ULDC.64 UR4, c[0x0][0x9f8] ;  /* 0x00027e0000047ab9 */ /* 0x000fe20000000a00 */
[----:B------:R-:W2:Y:S01]  /*1b20*/  LDL.LU R20, [R1+0x10] ;  /* 0x0000100001147983 */ /* 0x000ea20000300800 */
[----:B------:R-:W-:Y:S01]  /*1b30*/  ISETP.NE.U32.AND P0, PT, RZ, UR4, PT ;  /* 0x00000004ff007c0c */ /* 0x000fe2000bf05070 */
[----:B------:R-:W0:Y:S01]  /*1b40*/  LDC R0, c[0x0][0x428] ;  /* 0x00010a00ff007b82 */ /* 0x000e220000000800 */
[----:B------:R-:W-:-:S07]  /*1b50*/  VIADD R108, R22, 0x60 ;  /* 0x00000060166c7836 */ /* 0x000fce0000000000 */
[----:B------:R-:W1:Y:S01]  /*1b60*/  LDC.64 R124, c[0x0][0x2f0] ;  /* 0x0000bc00ff7c7b82 */ /* 0x000e620000000a00 */
[----:B------:R-:W-:Y:S01]  /*1b70*/  ISETP.NE.AND.EX P0, PT, RZ, UR5, PT, P0 ;  /* 0x00000005ff007c0c */ /* 0x000fe2000bf05300 */
[----:B------:R-:W-:Y:S01]  /*1b80*/  IMAD.IADD R27, R27, 0x1, R26 ;  /* 0x000000011b1b7824 */ /* 0x000fe200078e021a */
[----:B------:R-:W-:Y:S01]  /*1b90*/  SHF.R.S32.HI R23, RZ, 0x1f, R22 ;  /* 0x0000001fff177819 */ /* 0x000fe20000011416 */
[----:B------:R-:W-:-:S04]  /*1ba0*/  ULDC.64 UR6, c[0x0][0xa08] ;  /* 0x0002820000067ab9 */ /* 0x000fc80000000a00 */
[----:B------:R-:W3:Y:S06]  /*1bb0*/  LDC R41, c[0x0][0x3d4] ;  /* 0x0000f500ff297b82 */ /* 0x000eec0000000800 */
[----:B------:R-:W-:Y:S01]  /*1bc0*/  @P0 IADD3 R4, P1, R205, UR4, RZ ;  /* 0x00000004cd040c10 */ /* 0x000fe2000ff3e0ff */
[----:B------:R-:W-:Y:S01]  /*1bd0*/  ULDC UR4, c[0x0][0x2e4] ;  /* 0x0000b90000047ab9 */ /* 0x000fe20000000800 */
[----:B------:R-:W4:Y:S02]  /*1be0*/  LDC.64 R30, c[0x0][0x3d8] ;  /* 0x0000f600ff1e7b82 */ /* 0x000f240000000a00 */
[----:B------:R-:W-:-:S05]  /*1bf0*/  @P0 IADD3.X R5, R206, UR5, RZ, P1, !PT ;  /* 0x00000005ce050c10 */ /* 0x000fca0008ffe4ff */
[----:B------:R1:W2:Y:S01]  /*1c00*/  @P0 LDG.E R25, desc[UR56][R4.64] ;  /* 0x0000003804190981 */ /* 0x0002a2000c1e1900 */
[----:B0-----:R-:W-:Y:S01]  /*1c10*/  ISETP.NE.AND P0, PT, R0, 0x1, PT ;  /* 0x000000010000780c */ /* 0x001fe20003f05270 */
[----:B------:R-:W-:Y:S01]  /*1c20*/  IMAD.MOV.U32 R121, RZ, RZ, 0x20 ;  /* 0x00000020ff797424 */ /* 0x000fe200078e00ff */
[----:B------:R-:W-:Y:S01]  /*1c30*/  ISETP.GE.AND P2, PT, R186, UR4, PT ;  /* 0x00000004ba007c0c */ /* 0x000fe2000bf46270 */
[----:B------:R-:W0:Y:S01]  /*1c40*/  S2R R149, SR_TID.X ;  /* 0x0000000000957919 */ /* 0x000e220000002100 */
[----:B------:R-:W-:Y:S01]  /*1c50*/  ISETP.GE.AND P1, PT, R22, UR4, PT ;  /* 0x0000000416007c0c */ /* 0x000fe2000bf26270 */
[C---:B-1----:R-:W-:Y:S01]  /*1c60*/  IMAD.SHL.U32 R92, R124.reuse, 0x80, RZ ;  /* 0x000000807c5c7824 */ /* 0x042fe200078e00ff */
[----:B------:R-:W-:Y:S01]  /*1c70*/  SEL R3, RZ, 0xffffffff, P2 ;  /* 0xffffffffff037807 */ /* 0x000fe20001000000 */
[----:B------:R-:W-:Y:S01]  /*1c80*/  IMAD.SHL.U32 R130, R124, 0x40, RZ ;  /* 0x000000407c827824 */ /* 0x000fe200078e00ff */
[----:B------:R-:W-:Y:S01]  /*1c90*/  SEL R0, RZ, 0x1, P1 ;  /* 0x00000001ff007807 */ /* 0x000fe20000800000 */
[----:B------:R-:W-:Y:S01]  /*1ca0*/  VIADD R5, R22, 0x80 ;  /* 0x0000008016057836 */ /* 0x000fe20000000000 */
[----:B------:R-:W-:Y:S01]  /*1cb0*/  ISETP.GE.AND P1, PT, R187, UR4, PT ;  /* 0x00000004bb007c0c */ /* 0x000fe2000bf26270 */
[----:B------:R-:W-:Y:S01]  /*1cc0*/  IMAD.SHL.U32 R3, R3, 0x2, RZ ;  /* 0x0000000203037824 */ /* 0x000fe200078e00ff */
[----:B------:R-:W-:Y:S01]  /*1cd0*/  ISETP.GE.AND P2, PT, R108, UR4, PT ;  /* 0x000000046c007c0c */ /* 0x000fe2000bf46270 */
[----:B------:R-:W1:Y:S01]  /*1ce0*/  @P0 LDC R7, c[0x0][0x42c] ;  /* 0x00010b00ff070b82 */ /* 0x000e620000000800 */
[----:B------:R-:W-:Y:S01]  /*1cf0*/  SHF.R.S32.HI R37, RZ, 0x1f, R27 ;  /* 0x0000001fff257819 */ /* 0x000fe2000001141b */
[----:B---3--:R-:W-:Y:S01]  /*1d00*/  IMAD.SHL.U32 R118, R41, 0x2, RZ ;  /* 0x0000000229767824 */ /* 0x008fe200078e00ff */
[----:B------:R-:W-:Y:S01]  /*1d10*/  LOP3.LUT R0, R3, 0x2, R0, 0xe2, !PT ;  /* 0x0000000203007812 */ /* 0x000fe200078ee200 */
[----:B----4-:R-:W-:Y:S01]  /*1d20*/  IMAD.WIDE.U32 R106, R184, R30, R22 ;  /* 0x0000001eb86a7225 */ /* 0x010fe200078e0016 */
[----:B------:R-:W-:-:S02]  /*1d30*/  SEL R3, RZ, 0x4, P1 ;  /* 0x00000004ff037807 */ /* 0x000fc40000800000 */
[----:B------:R-:W-:Y:S01]  /*1d40*/  SEL R4, RZ, 0x8, P2 ;  /* 0x00000008ff047807 */ /* 0x000fe20001000000 */
[----:B------:R-:W3:Y:S01]  /*1d50*/  @P0 LDC R9, c[0x0][0x430] ;  /* 0x00010c00ff090b82 */ /* 0x000ee20000000800 */
[----:B------:R-:W-:Y:S01]  /*1d60*/  ISETP.GE.AND P1, PT, R5, UR4, PT ;  /* 0x0000000405007c0c */ /* 0x000fe2000bf26270 */
[----:B------:R-:W-:Y:S01]  /*1d70*/  VIADD R5, R22, 0xa0 ;  /* 0x000000a016057836 */ /* 0x000fe20000000000 */
[----:B------:R-:W-:Y:S02]  /*1d80*/  LOP3.LUT R3, R4, R0, R3, 0xfe, !PT ;  /* 0x0000000004037212 */ /* 0x000fe400078efe03 */
[----:B------:R-:W-:Y:S02]  /*1d90*/  SEL R4, RZ, 0x10, P1 ;  /* 0x00000010ff047807 */ /* 0x000fe40000800000 */
[----:B------:R-:W-:Y:S01]  /*1da0*/  ISETP.GE.AND P1, PT, R5, UR4, PT ;  /* 0x0000000405007c0c */ /* 0x000fe2000bf26270 */
[----:B------:R-:W-:Y:S01]  /*1db0*/  ULDC.64 UR4, c[0x0][0x320] ;  /* 0x0000c80000047ab9 */ /* 0x000fe20000000a00 */
[----:B------:R-:W-:Y:S01]  /*1dc0*/  LOP3.LUT R3, R3, R4, RZ, 0xfc, !PT ;  /* 0x0000000403037212 */ /* 0x000fe200078efcff */
[----:B------:R-:W-:Y:S01]  /*1dd0*/  IMAD R4, R37, R124, RZ ;  /* 0x0000007c25047224 */ /* 0x000fe200078e02ff */
[----:B------:R-:W-:-:S02]  /*1de0*/  ISETP.GE.AND P3, PT, R22, R41, PT ;  /* 0x000000291600720c */ /* 0x000fc40003f66270 */
[----:B------:R-:W-:Y:S01]  /*1df0*/  ISETP.GE.AND P4, PT, R187, R41, PT ;  /* 0x00000029bb00720c */ /* 0x000fe20003f86270 */
[C---:B------:R-:W-:Y:S01]  /*1e00*/  IMAD R11, R27.reuse, R125, R4 ;  /* 0x0000007d1b0b7224 */ /* 0x040fe200078e0204 */
[----:B------:R-:W-:Y:S01]  /*1e10*/  ISETP.GE.AND P2, PT, R186, R41, PT ;  /* 0x00000029ba00720c */ /* 0x000fe20003f46270 */
[----:B-1----:R-:W-:Y:S01]  /*1e20*/  @P0 IMAD.HI.U32 R0, R194, R7, RZ ;  /* 0x00000007c2000227 */ /* 0x002fe200078e00ff */
[----:B------:R-:W1:Y:S01]  /*1e30*/  LDC.64 R4, c[0x0][0x3e8] ;  /* 0x0000fa00ff047b82 */ /* 0x000e620000000a00 */
[----:B------:R-:W-:Y:S02]  /*1e40*/  SHF.R.S32.HI R17, RZ, 0x1f, R16 ;  /* 0x0000001fff117819 */ /* 0x000fe40000011410 */
[----:B------:R-:W-:Y:S01]  /*1e50*/  IMAD.WIDE.U32 R6, R27, R124, RZ ;  /* 0x0000007c1b067225 */ /* 0x000fe200078e00ff */
[----:B------:R-:W-:Y:S02]  /*1e60*/  SHF.L.U64.HI R122, R124, 0x7, R125 ;  /* 0x000000077c7a7819 */ /* 0x000fe4000001027d */
[----:B------:R-:W-:Y:S01]  /*1e70*/  SHF.L.U64.HI R123, R30, 0x7, R31 ;  /* 0x000000071e7b7819 */ /* 0x000fe2000001021f */
[----:B------:R-:W-:Y:S01]  /*1e80*/  IMAD.IADD R7, R7, 0x1, R11 ;  /* 0x0000000107077824 */ /* 0x000fe200078e020b */
[----:B---3--:R-:W-:Y:S01]  /*1e90*/  @P0 SHF.R.U32.HI R194, RZ, R9, R0 ;  /* 0x00000009ffc20219 */ /* 0x008fe20000011600 */
[----:B------:R-:W-:Y:S01]  /*1ea0*/  IMAD.WIDE.U32 R104, R184, R30, R16 ;  /* 0x0000001eb8687225 */ /* 0x000fe200078e0010 */
[----:B------:R-:W-:-:S02]  /*1eb0*/  ISETP.NE.U32.AND P0, PT, RZ, UR6, PT ;  /* 0x00000006ff007c0c */ /* 0x000fc4000bf05070 */
[----:B------:R-:W-:Y:S01]  /*1ec0*/  SHF.R.S32.HI R0, RZ, 0x1f, R194 ;  /* 0x0000001fff007819 */ /* 0x000fe200000114c2 */
[----:B------:R-:W-:Y:S01]  /*1ed0*/  IMAD.WIDE.U32 R8, R194, UR4, R22 ;  /* 0x00000004c2087c25 */ /* 0x000fe2000f8e0016 */
[----:B------:R-:W-:Y:S02]  /*1ee0*/  ISETP.NE.AND.EX P0, PT, RZ, UR7, PT, P0 ;  /* 0x00000007ff007c0c */ /* 0x000fe4000bf05300 */
[----:B------:R-:W-:Y:S01]  /*1ef0*/  SHF.L.U64.HI R32, R30, 0x6, R31 ;  /* 0x000000061e207819 */ /* 0x000fe2000001021f */
[----:B------:R-:W-:Y:S01]  /*1f00*/  IMAD R13, R0, UR4, RZ ;  /* 0x00000004000d7c24 */ /* 0x000fe2000f8e02ff */
[----:B------:R-:W-:Y:S02]  /*1f10*/  SHF.R.S32.HI R145, RZ, 0x1f, R209 ;  /* 0x0000001fff917819 */ /* 0x000fe400000114d1 */
[----:B0-----:R-:W-:Y:S01]  /*1f20*/  LEA.HI R149, R149, 0x8, RZ, 0x19 ;  /* 0x0000000895957811 */ /* 0x001fe200078fc8ff */
[----:B------:R-:W-:Y:S01]  /*1f30*/  IMAD R13, R194, UR5, R13 ;  /* 0x00000005c20d7c24 */ /* 0x000fe2000f8e020d */
[----:B------:R-:W-:-:S02]  /*1f40*/  ULDC.64 UR4, c[0x0][0x2f8] ;  /* 0x0000be0000047ab9 */ /* 0x000fc40000000a00 */
[----:B------:R-:W-:Y:S01]  /*1f50*/  IMAD R11, R0, UR4, RZ ;  /* 0x00000004000b7c24 */ /* 0x000fe2000f8e02ff */
[----:B-1----:R-:W-:Y:S01]  /*1f60*/  SHF.L.U64.HI R35, R4, 0x6, R5 ;  /* 0x0000000604237819 */ /* 0x002fe20000010205 */
[----:B------:R-:W-:-:S04]  /*1f70*/  IMAD.WIDE.U32 R6, R194, UR4, R6 ;  /* 0x00000004c2067c25 */ /* 0x000fc8000f8e0006 */
[----:B------:R-:W-:Y:S01]  /*1f80*/  IMAD R11, R194, UR5, R11 ;  /* 0x00000005c20b7c24 */ /* 0x000fe2000f8e020b */
[----:B------:R-:W-:Y:S01]  /*1f90*/  ULDC.64 UR4, c[0x0][0x300] ;  /* 0x0000c00000047ab9 */ /* 0x000fe20000000a00 */
[----:B------:R-:W-:Y:S02]  /*1fa0*/  IMAD.IADD R9, R9, 0x1, R13 ;  /* 0x0000000109097824 */ /* 0x000fe400078e020d */
[----:B------:R-:W-:Y:S02]  /*1fb0*/  IMAD.IADD R7, R7, 0x1, R11 ;  /* 0x0000000107077824 */ /* 0x000fe400078e020b */
[-C--:B------:R-:W-:Y:S02]  /*1fc0*/  IMAD R10, R210, R4.reuse, RZ ;  /* 0x00000004d20a7224 */ /* 0x080fe400078e02ff */
[----:B------:R-:W-:-:S04]  /*1fd0*/  IMAD.WIDE.U32 R100, R184, R4, R16 ;  /* 0x00000004b8647225 */ /* 0x000fc800078e0010 */
        /* <DEDUP_REMOVED lines=17> */
[----:B------:R-:W-:Y:S01]  /*20f0*/  IMAD R93, R184, R125, R6 ;  /* 0x0000007db85d7224 */ /* 0x000fe200078e0206 */
[----:B------:R-:W-:Y:S01]  /*2100*/  SHF.L.U64.HI R125, R124, 0x6, R125 ;  /* 0x000000067c7d7819 */ /* 0x000fe2000001027d */
[----:B------:R-:W-:Y:S01]  /*2110*/  IMAD R95, R11, UR5, R12 ;  /* 0x000000050b5f7c24 */ /* 0x000fe2000f8e020c */
[----:B------:R-:W-:Y:S01]  /*2120*/  ULDC.64 UR4, c[0x0][0x328] ;  /* 0x0000ca0000047ab9 */ /* 0x000fe20000000a00 */
[----:B------:R-:W-:Y:S01]  /*2130*/  IMAD.WIDE.U32 R6, R184, R124, R22 ;  /* 0x0000007cb8067225 */ /* 0x000fe200078e0016 */
[----:B------:R-:W-:-:S03]  /*2140*/  SHF.L.U64.HI R124, R4, 0x7, R5 ;  /* 0x00000007047c7819 */ /* 0x000fc60000010205 */
[----:B------:R-:W-:Y:S01]  /*2150*/  IMAD R0, R0, UR4, RZ ;  /* 0x0000000400007c24 */ /* 0x000fe2000f8e02ff */
[----:B------:R-:W-:Y:S01]  /*2160*/  IADD3 R94, P0, R96, R6, RZ ;  /* 0x00000006605e7210 */ /* 0x000fe20007f1e0ff */
[----:B------:R-:W-:Y:S02]  /*2170*/  IMAD.IADD R95, R97, 0x1, R95 ;  /* 0x00000001615f7824 */ /* 0x000fe400078e025f */
[----:B------:R-:W-:Y:S02]  /*2180*/  IMAD R39, R11, UR5, R0 ;  /* 0x000000050b277c24 */ /* 0x000fe4000f8e0200 */
[-C--:B------:R-:W-:Y:S01]  /*2190*/  IMAD R0, R210, R30.reuse, RZ ;  /* 0x0000001ed2007224 */ /* 0x080fe200078e02ff */
[----:B------:R-:W-:Y:S01]  /*21a0*/  IADD3.X R93, R95, R7, R93, P0, !PT ;  /* 0x000000075f5d7210 */ /* 0x000fe200007fe45d */
[----:B------:R-:W-:Y:S01]  /*21b0*/  IMAD.WIDE.U32 R98, R11, UR4, R8 ;  /* 0x000000040b627c25 */ /* 0x000fe2000f8e0008 */
[C---:B------:R-:W-:Y:S02]  /*21c0*/  SEL R7, R41.reuse, RZ, P3 ;  /* 0x000000ff29077207 */ /* 0x040fe40001800000 */
[C---:B------:R-:W-:Y:S01]  /*21d0*/  SEL R9, R41.reuse, RZ, P2 ;  /* 0x000000ff29097207 */ /* 0x040fe20001000000 */
[----:B------:R-:W-:Y:S01]  /*21e0*/  IMAD R11, R184, R31, R0 ;  /* 0x0000001fb80b7224 */ /* 0x000fe200078e0200 */
[----:B------:R-:W-:Y:S01]  /*21f0*/  SEL R0, R41, RZ, P4 ;  /* 0x000000ff29007207 */ /* 0x000fe20002000000 */
[----:B------:R-:W-:Y:S01]  /*2200*/  IMAD.IADD R7, R22, 0x1, R7 ;  /* 0x0000000116077824 */ /* 0x000fe200078e0207 */
[----:B------:R-:W-:Y:S01]  /*2210*/  LOP3.LUT P0, RZ, R215, 0x4, RZ, 0xc0, !PT ;  /* 0x00000004d7ff7812 */ /* 0x000fe2000780c0ff */
[----:B------:R-:W-:Y:S01]  /*2220*/  IMAD.IADD R9, R186, 0x1, R9 ;  /* 0x00000001ba097824 */ /* 0x000fe200078e0209 */
[----:B------:R-:W-:Y:S01]  /*2230*/  IADD3 R114, P4, R184, R27, RZ ;  /* 0x0000001bb8727210 */ /* 0x000fe20007f9e0ff */
[----:B------:R-:W-:Y:S01]  /*2240*/  IMAD.IADD R8, R187, 0x1, R0 ;  /* 0x00000001bb087824 */ /* 0x000fe200078e0200 */
[----:B------:R-:W-:Y:S01]  /*2250*/  SHF.R.S32.HI R0, RZ, 0x1f, R7 ;  /* 0x0000001fff007819 */ /* 0x000fe20000011407 */
[----:B------:R-:W-:Y:S01]  /*2260*/  IMAD.IADD R105, R105, 0x1, R11 ;  /* 0x0000000169697824 */ /* 0x000fe200078e020b */
[----:B------:R-:W-:Y:S01]  /*2270*/  SHF.R.S32.HI R6, RZ, 0x1f, R9 ;  /* 0x0000001fff067819 */ /* 0x000fe20000011409 */
[----:B------:R-:W-:Y:S01]  /*2280*/  IMAD.IADD R107, R11, 0x1, R107 ;  /* 0x000000010b6b7824 */ /* 0x000fe200078e026b */
[-C--:B------:R-:W-:Y:S01]  /*2290*/  LEA.HI R21, R0, R7.reuse, RZ, 0x3 ;  /* 0x0000000700157211 */ /* 0x080fe200078f18ff */
[----:B------:R-:W-:Y:S01]  /*22a0*/  IMAD.WIDE.U32 R104, R144, R30, R104 ;  /* 0x0000001e90687225 */ /* 0x000fe200078e0068 */
[----:B------:R-:W-:-:S02]  /*22b0*/  LEA.HI R0, R0, R7, RZ, 0x6 ;  /* 0x0000000700007211 */ /* 0x000fc400078f30ff */
[-C--:B0-----:R-:W-:Y:S01]  /*22c0*/  LEA.HI R20, R6, R9.reuse, RZ, 0x3 ;  /* 0x0000000906147211 */ /* 0x081fe200078f18ff */
[----:B------:R-:W-:Y:S01]  /*22d0*/  IMAD.WIDE.U32 R106, R144, R30, R106 ;  /* 0x0000001e906a7225 */ /* 0x000fe200078e006a */
[----:B------:R-:W-:Y:S02]  /*22e0*/  LEA.HI R9, R6, R9, RZ, 0x6 ;  /* 0x0000000906097211 */ /* 0x000fe400078f30ff */
[--C-:B------:R-:W-:Y:S01]  /*22f0*/  LOP3.LUT R10, R190, 0x38, R21.reuse, 0xf8, !PT ;  /* 0x00000038be0a7812 */ /* 0x100fe200078ef815 */
[----:B------:R-:W-:Y:S01]  /*2300*/  IMAD.SHL.U32 R6, R0, 0x80, RZ ;  /* 0x0000008000067824 */ /* 0x000fe200078e00ff */
[----:B------:R-:W-:Y:S01]  /*2310*/  LOP3.LUT R0, R191, 0x38, R21, 0xf8, !PT ;  /* 0x00000038bf007812 */ /* 0x000fe200078ef815 */
[----:B------:R-:W-:Y:S01]  /*2320*/  IMAD.SHL.U32 R9, R9, 0x80, RZ ;  /* 0x0000008009097824 */ /* 0x000fe200078e00ff */
[----:B------:R-:W-:Y:S01]  /*2330*/  LOP3.LUT R10, R10, R223, RZ, 0x3c, !PT ;  /* 0x000000df0a0a7212 */ /* 0x000fe200078e3cff */
[----:B------:R-:W-:Y:S01]  /*2340*/  IMAD.X R115, R210, 0x1, R37, P4 ;  /* 0x00000001d2737824 */ /* 0x000fe200020e0625 */
[----:B------:R-:W-:-:S02]  /*2350*/  LOP3.LUT R7, R6, 0xffffe000, RZ, 0xc0, !PT ;  /* 0xffffe00006077812 */ /* 0x000fc400078ec0ff */
[----:B------:R-:W-:Y:S02]  /*2360*/  SHF.R.S32.HI R11, RZ, 0x1f, R8 ;  /* 0x0000001fff0b7819 */ /* 0x000fe40000011408 */
[----:B------:R-:W-:Y:S01]  /*2370*/  LOP3.LUT R0, R0, R197, RZ, 0x3c, !PT ;  /* 0x000000c500007212 */ /* 0x000fe200078e3cff */
[----:B------:R-:W-:Y:S01]  /*2380*/  IMAD R143, R196, 0x200, R7 ;  /* 0x00000200c48f7824 */ /* 0x000fe200078e0207 */
[----:B------:R-:W-:Y:S02]  /*2390*/  IADD3 R137, R10, R7, R198 ;  /* 0x000000070a897210 */ /* 0x000fe40007ffe0c6 */
[----:B------:R-:W-:Y:S01]  /*23a0*/  LOP3.LUT R14, R190, 0x38, R20, 0xf8, !PT ;  /* 0x00000038be0e7812 */ /* 0x000fe200078ef814 */
[----:B------:R-:W-:Y:S01]  /*23b0*/  IMAD.IADD R143, R143, 0x1, R0 ;  /* 0x000000018f8f7824 */ /* 0x000fe200078e0200 */
[----:B------:R-:W-:Y:S02]  /*23c0*/  SHF.R.S32.HI R7, RZ, 0x1f, R144 ;  /* 0x0000001fff077819 */ /* 0x000fe40000011490 */
[----:B------:R-:W-:-:S02]  /*23d0*/  LEA.HI R15, R11, R8, RZ, 0x3 ;  /* 0x000000080b0f7211 */ /* 0x000fc400078f18ff */
[----:B------:R-:W-:Y:S01]  /*23e0*/  LEA.HI R8, R11, R8, RZ, 0x6 ;  /* 0x000000080b087211 */ /* 0x000fe200078f30ff */
[----:B------:R-:W-:Y:S01]  /*23f0*/  IMAD R0, R7, R4, RZ ;  /* 0x0000000407007224 */ /* 0x000fe200078e02ff */
[----:B------:R-:W-:Y:S01]  /*2400*/  LOP3.LUT R9, R9, 0xffffe000, RZ, 0xc0, !PT ;  /* 0xffffe00009097812 */ /* 0x000fe200078ec0ff */
[----:B------:R-:W-:Y:S01]  /*2410*/  IMAD R7, R7, R30, RZ ;  /* 0x0000001e07077224 */ /* 0x000fe200078e02ff */
[----:B------:R-:W-:Y:S01]  /*2420*/  LOP3.LUT R14, R14, R223, RZ, 0x3c, !PT ;  /* 0x000000df0e0e7212 */ /* 0x000fe200078e3cff */
[----:B------:R-:W-:Y:S01]  /*2430*/  IMAD.SHL.U32 R13, R8, 0x80, RZ ;  /* 0x00000080080d7824 */ /* 0x000fe200078e00ff */
[C---:B------:R-:W-:Y:S01]  /*2440*/  LOP3.LUT R12, R191.reuse, 0x38, R15, 0xf8, !PT ;  /* 0x00000038bf0c7812 */ /* 0x040fe200078ef80f */
[----:B------:R-:W-:Y:S01]  /*2450*/  IMAD R142, R196, 0x200, R9 ;  /* 0x00000200c48e7824 */ /* 0x000fe200078e0209 */
[----:B------:R-:W-:Y:S01]  /*2460*/  IADD3 R133, R14, R9, R198 ;  /* 0x000000090e857210 */ /* 0x000fe20007ffe0c6 */
[C---:B------:R-:W-:Y:S01]  /*2470*/  IMAD R9, R144.reuse, R5, R0 ;  /* 0x0000000590097224 */ /* 0x040fe200078e0200 */
[----:B------:R-:W-:Y:S01]  /*2480*/  LOP3.LUT R0, R191, 0x18, R22, 0xf8, !PT ;  /* 0x00000018bf007812 */ /* 0x000fe200078ef816 */
[----:B------:R-:W-:Y:S01]  /*2490*/  IMAD R7, R144, R31, R7 ;  /* 0x0000001f90077224 */ /* 0x000fe200078e0207 */
[----:B------:R-:W-:Y:S01]  /*24a0*/  LOP3.LUT R13, R13, 0xffffe000, RZ, 0xc0, !PT ;  /* 0xffffe0000d0d7812 */ /* 0x000fe200078ec0ff */
[----:B------:R-:W-:Y:S01]  /*24b0*/  IMAD.SHL.U32 R31, R30, 0x80, RZ ;  /* 0x000000801e1f7824 */ /* 0x000fe200078e00ff */
[--C-:B------:R-:W-:Y:S01]  /*24c0*/  LOP3.LUT R8, R191, 0x38, R20.reuse, 0xf8, !PT ;  /* 0x00000038bf087812 */ /* 0x100fe200078ef814 */
[----:B------:R-:W-:Y:S01]  /*24d0*/  IMAD.IADD R28, R101, 0x1, R9 ;  /* 0x00000001651c7824 */ /* 0x000fe200078e0209 */
[----:B------:R-:W-:Y:S01]  /*24e0*/  LOP3.LUT R26, R190, 0x38, R15, 0xf8, !PT ;  /* 0x00000038be1a7812 */ /* 0x000fe200078ef80f */
[----:B------:R-:W-:Y:S01]  /*24f0*/  IMAD R136, R196, 0x200, R13 ;  /* 0x00000200c4887824 */ /* 0x000fe200078e020d */
[-C--:B------:R-:W-:Y:S01]  /*2500*/  LOP3.LUT R29, R0, R197.reuse, RZ, 0x3c, !PT ;  /* 0x000000c5001d7212 */ /* 0x080fe200078e3cff */
[----:B------:R-:W-:Y:S01]  /*2510*/  IMAD.IADD R27, R9, 0x1, R103 ;  /* 0x00000001091b7824 */ /* 0x000fe200078e0267 */
[----:B------:R-:W-:Y:S01]  /*2520*/  SEL R0, RZ, 0x20, P1 ;  /* 0x00000020ff007807 */ /* 0x000fe20000800000 */
[----:B------:R-:W-:Y:S01]  /*2530*/  IMAD.SHL.U32 R30, R30, 0x40, RZ ;  /* 0x000000401e1e7824 */ /* 0x000fe200078e00ff */
[-C--:B------:R-:W-:Y:S01]  /*2540*/  LOP3.LUT R25, R12, R197.reuse, RZ, 0x3c, !PT ;  /* 0x000000c50c197212 */ /* 0x080fe200078e3cff */
[----:B------:R-:W-:Y:S01]  /*2550*/  IMAD R29, R196, 0x200, R29 ;  /* 0x00000200c41d7824 */ /* 0x000fe200078e021d */
[----:B------:R-:W-:Y:S01]  /*2560*/  LOP3.LUT R11, R8, R197, RZ, 0x3c, !PT ;  /* 0x000000c5080b7212 */ /* 0x000fe200078e3cff */
[----:B------:R-:W-:Y:S01]  /*2570*/  IMAD.IADD R5, R99, 0x1, R39 ;  /* 0x0000000163057824 */ /* 0x000fe200078e0227 */
[----:B------:R-:W-:Y:S01]  /*2580*/  LOP3.LUT R26, R26, R223, RZ, 0x3c, !PT ;  /* 0x000000df1a1a7212 */ /* 0x000fe200078e3cff */
[----:B------:R-:W-:Y:S01]  /*2590*/  IMAD.IADD R136, R136, 0x1, R25 ;  /* 0x0000000188887824 */ /* 0x000fe200078e0219 */
[----:B------:R-:W-:Y:S01]  /*25a0*/  SEL R121, R121, 0xffffffe0, !P0 ;  /* 0xffffffe079797807 */ /* 0x000fe20004000000 */
[----:B------:R-:W-:Y:S01]  /*25b0*/  IMAD.IADD R142, R142, 0x1, R11 ;  /* 0x000000018e8e7824 */ /* 0x000fe200078e020b */
[----:B------:R-:W-:Y:S01]  /*25c0*/  SHF.R.S32.HI R111, RZ, 0x3, R21 ;  /* 0x00000003ff6f7819 */ /* 0x000fe20000011415 */
[----:B------:R-:W-:Y:S01]  /*25d0*/  IMAD.IADD R25, R7, 0x1, R107 ;  /* 0x0000000107197824 */ /* 0x000fe200078e026b */
[----:B------:R-:W-:Y:S01]  /*25e0*/  SHF.R.S32.HI R110, RZ, 0x3, R20 ;  /* 0x00000003ff6e7819 */ /* 0x000fe20000011414 */
[----:B------:R-:W-:Y:S01]  /*25f0*/  IMAD.IADD R131, R121, 0x1, R29 ;  /* 0x0000000179837824 */ /* 0x000fe200078e021d */
[----:B------:R-:W-:-:S02]  /*2600*/  SHF.R.S32.HI R109, RZ, 0x3, R15 ;  /* 0x00000003ff6d7819 */ /* 0x000fc4000001140f */
[----:B------:R-:W-:Y:S02]  /*2610*/  LOP3.LUT R21, R21, 0xfffffff8, RZ, 0xc0, !PT ;  /* 0xfffffff815157812 */ /* 0x000fe400078ec0ff */
[----:B------:R-:W-:Y:S02]  /*2620*/  LOP3.LUT R20, R20, 0xfffffff8, RZ, 0xc0, !PT ;  /* 0xfffffff814147812 */ /* 0x000fe400078ec0ff */
[----:B------:R-:W-:Y:S02]  /*2630*/  LOP3.LUT R15, R15, 0xfffffff8, RZ, 0xc0, !PT ;  /* 0xfffffff80f0f7812 */ /* 0x000fe400078ec0ff */
[----:B------:R-:W-:Y:S02]  /*2640*/  LOP3.LUT R0, R3, R0, RZ, 0xfc, !PT ;  /* 0x0000000003007212 */ /* 0x000fe400078efcff */
[----:B------:R-:W-:Y:S01]  /*2650*/  IADD3 R132, R26, R13, R198 ;  /* 0x0000000d1a847210 */ /* 0x000fe20007ffe0c6 */
[----:B------:R-:W-:Y:S01]  /*2660*/  IMAD.IADD R26, R105, 0x1, R7 ;  /* 0x00000001691a7824 */ /* 0x000fe200078e0207 */
        /* <DEDUP_REMOVED lines=9> */
.L_x_2313:
[----:B0-2---:R-:W2:Y:S01]  /*2700*/  LDL.LU R38, [R1+0x10] ;  /* 0x0000100001267983 */ /* 0x005ea20000300800 */
        /* <DEDUP_REMOVED lines=10> */
[-C--:B------:R-:W-:Y:S01]  /*27b0*/  IADD3 R0, P1, P4, R94, R128.reuse, R130 ;  /* 0x000000805e007210 */ /* 0x080fe20007c3e082 */
[----:B------:R-:W-:Y:S01]  /*27c0*/  IMAD R46, R46, 0x2, R113 ;  /* 0x000000022e2e7824 */ /* 0x000fe200078e0271 */
[----:B------:R-:W-:Y:S01]  /*27d0*/  IADD3 R3, P5, R94, R128, RZ ;  /* 0x000000805e037210 */ /* 0x000fe20007fbe0ff */
[----:B------:R-:W-:-:S04]  /*27e0*/  IMAD.IADD R88, R129, 0x1, R37 ;  /* 0x0000000181587824 */ /* 0x000fc800078e0225 */
[----:B------:R-:W-:Y:S01]  /*27f0*/  IMAD.X R4, R88, 0x1, R93, P5 ;  /* 0x0000000158047824 */ /* 0x000fe200028e065d */
[----:B------:R-:W-:Y:S02]  /*2800*/  IADD3.X R2, R93, R88, R125, P1, P4 ;  /* 0x000000585d027210 */ /* 0x000fe40000fe847d */
[----:B------:R-:W-:Y:S02]  /*2810*/  ISETP.GT.AND P1, PT, R39, R119, PT ;  /* 0x000000772700720c */ /* 0x000fe40003f24270 */
[CC--:B0-----:R-:W-:Y:S02]  /*2820*/  LEA R48, P0, R3.reuse, R116.reuse, 0x1 ;  /* 0x0000007403307211 */ /* 0x0c1fe400078008ff */
[----:B------:R-:W-:Y:S02]  /*2830*/  LEA R44, P5, R0, R116, 0x1 ;  /* 0x00000074002c7211 */ /* 0x000fe400078a08ff */
[----:B------:R-:W-:Y:S02]  /*2840*/  LEA.HI.X R49, R3, R117, R4, 0x1, P0 ;  /* 0x0000007503317211 */ /* 0x000fe400000f0c04 */
[----:B-1----:R-:W-:-:S02]  /*2850*/  ISETP.GE.AND P0, PT, R120, 0x1, PT ;  /* 0x000000017800780c */ /* 0x002fc40003f06270 */
[----:B------:R-:W-:Y:S01]  /*2860*/  LEA.HI.X R45, R0, R117, R2, 0x1, P5 ;  /* 0x00000075002d7211 */ /* 0x000fe200028f0c02 */
[----:B------:R-:W-:Y:S02]  /*2870*/  IMAD R0, R19, 0x6000, R29 ;  /* 0x0000600013007824 */ /* 0x000fe400078e021d */
[----:B------:R-:W-:Y:S02]  /*2880*/  IMAD.MOV.U32 R2, RZ, RZ, R39 ;  /* 0x000000ffff027224 */ /* 0x000fe400078e0027 */
        /* <DEDUP_REMOVED lines=8> */
[----:B------:R-:W-:Y:S02]  /*2910*/  IMAD R37, R124, R39, RZ ;  /* 0x000000277c257224 */ /* 0x000fe400078e02ff */
        /* <DEDUP_REMOVED lines=31> */
[----:B0-----:R-:W-:Y:S01]  /*2b10*/  IMAD.X R38, R0, 0x1, R26, P4 ;  /* 0x0000000100267824 */ /* 0x001fe200020e061a */
[----:B------:R-:W-:Y:S01]  /*2b20*/  LEA R36, P4, R37, UR4, 0x1 ;  /* 0x0000000425247c11 */ /* 0x000fe2000f8808ff */
[----:B------:R-:W-:Y:S01]  /*2b30*/  IMAD.X R42, R3, 0x1, R28, P1 ;  /* 0x00000001032a7824 */ /* 0x000fe200008e061c */
[----:B------:R-:W-:Y:S02]  /*2b40*/  ISETP.GE.AND P1, PT, R16, R120, PT ;  /* 0x000000781000720c */ /* 0x000fe40003f26270 */
[----:B------:R-:W-:-:S02]  /*2b50*/  CS2R R90, SRZ ;  /* 0x00000000005a7805 */ /* 0x000fc4000001ff00 */
[----:B------:R-:W-:Y:S02]  /*2b60*/  LEA.HI.X R37, R37, UR5, R38, 0x1, P4 ;  /* 0x0000000525257c11 */ /* 0x000fe4000a0f0c26 */
[----:B------:R-:W-:Y:S02]  /*2b70*/  CS2R R128, SRZ ;  /* 0x0000000000807805 */ /* 0x000fe4000001ff00 */
[C---:B------:R-:W-:Y:S02]  /*2b80*/  LEA R38, P4, R39.reuse, UR6, 0x1 ;  /* 0x0000000627267c11 */ /* 0x040fe4000f8808ff */
[----:B------:R-:W-:Y:S01]  /*2b90*/  CS2R R116, SRZ ;  /* 0x0000000000747805 */ /* 0x000fe2000001ff00 */
[C---:B------:R-:W-:Y:S01]  /*2ba0*/  VIADD R51, R16.reuse, 0x30 ;  /* 0x0000003010337836 */ /* 0x040fe20000000000 */
[----:B------:R-:W-:Y:S02]  /*2bb0*/  LEA.HI.X R39, R39, UR7, R42, 0x1, P4 ;  /* 0x0000000727277c11 */ /* 0x000fe4000a0f0c2a */
        /* <DEDUP_REMOVED lines=28> */
.L_x_2218:
[----:B------:R-:W-:Y:S05]  /*2d80*/  BSYNC B1 ;  /* 0x0000000000017941 */ /* 0x000fea0003800000 */
.L_x_2217:
        /* <DEDUP_REMOVED lines=22> */
[----:B------:R-:W-:-:S04]  /*2ef0*/  IADD3 R84, P1, P5, R100, R84, R33 ;  /* 0x0000005464547210 */ /* 0x000fc80007d3e021 */
[----:B------:R-:W-:Y:S02]  /*2f00*/  IADD3.X R3, R28, R3, R35, P1, P5 ;  /* 0x000000031c037210 */ /* 0x000fe40000fea423 */
[----:B------:R-:W-:-:S04]  /*2f10*/  LEA R36, P1, R86, UR4, 0x1 ;  /* 0x0000000456247c11 */ /* 0x000fc8000f8208ff */
[----:B------:R-:W-:Y:S02]  /*2f20*/  LEA.HI.X R37, R86, UR5, R37, 0x1, P1 ;  /* 0x0000000556257c11 */ /* 0x000fe400088f0c25 */
[----:B0-----:R-:W-:-:S04]  /*2f30*/  LEA R38, P1, R84, UR6, 0x1 ;  /* 0x0000000654267c11 */ /* 0x001fc8000f8208ff */
        /* <DEDUP_REMOVED lines=34> */
.L_x_2220:
[----:B------:R-:W-:Y:S05]  /*3160*/  BSYNC B1 ;  /* 0x0000000000017941 */ /* 0x000fea0003800000 */
.L_x_2219:
[----:B------:R-:W3:Y:S01]  /*3170*/  LDL R0, [R1+0x14] ;  /* 0x0000140001007983 */ /* 0x000ee20000100800 */
[----:B------:R-:W-:Y:S01]  /*3180*/  IMAD.MOV.U32 R3, RZ, RZ, R75 ;  /* 0x000000ffff037224 */ /* 0x000fe200078e004b */
[----:B------:R-:W-:Y:S01]  /*3190*/  PRMT R162, R134, 0x7610, R162 ;  /* 0x0000761086a27816 */ /* 0x000fe200000000a2 */
[----:B-12---:R-:W-:Y:S01]  /*31a0*/  IMAD.MOV.U32 R36, RZ, RZ, R78 ;  /* 0x000000ffff247224 */ /* 0x006fe200078e004e */
        /* <DEDUP_REMOVED lines=61> */
[----:B------:R-:W-:Y:S01]  /*3580*/  PRMT R140, R3, 0x7610, R140 ;  /* 0x00007610038c7816 */ /* 0x000fe2000000008c */
[----:B------:R-:W-:Y:S01]  /*3590*/  IMAD.MOV.U32 R3, RZ, RZ, R68 ;  /* 0x000000ffff037224 */ /* 0x000fe200078e0044 */
[----:B------:R-:W-:Y:S01]  /*35a0*/  PRMT R151, R36, 0x7610, R151 ;  /* 0x0000761024977816 */ /* 0x000fe20000000097 */
[----:B------:R-:W-:-:S03]  /*35b0*/  IMAD.MOV.U32 R36, RZ, RZ, R65 ;  /* 0x000000ffff247224 */ /* 0x000fc600078e0041 */
[----:B------:R-:W-:Y:S02]  /*35c0*/  PRMT R160, R3, 0x7610, R160 ;  /* 0x0000761003a07816 */ /* 0x000fe400000000a0 */
[----:B------:R-:W-:Y:S02]  /*35d0*/  PRMT R157, R36, 0x7610, R157 ;  /* 0x00007610249d7816 */ /* 0x000fe4000000009d */
[----:B---3--:R-:W-:Y:S01]  /*35e0*/  R2UR UR4, R0 ;  /* 0x00000000000472ca */ /* 0x008fe200000e0000 */
[----:B------:R-:W-:-:S05]  /*35f0*/  IMAD.MOV.U32 R0, RZ, RZ, R74 ;  /* 0x000000ffff007224 */ /* 0x000fca00078e004a */
[----:B------:R-:W-:Y:S01]  /*3600*/  PRMT R166, R0, 0x7610, R166 ;  /* 0x0000761000a67816 */ /* 0x000fe200000000a6 */
[----:B------:R-:W-:-:S05]  /*3610*/  IMAD.MOV.U32 R0, RZ, RZ, R79 ;  /* 0x000000ffff007224 */ /* 0x000fca00078e004f */
[----:B------:R-:W-:Y:S01]  /*3620*/  PRMT R181, R0, 0x7610, R181 ;  /* 0x0000761000b57816 */ /* 0x000fe200000000b5 */
[----:B------:R-:W-:Y:S01]  /*3630*/  IMAD.MOV.U32 R0, RZ, RZ, R91 ;  /* 0x000000ffff007224 */ /* 0x000fe200078e005b */
[----:B------:R-:W-:-:S04]  /*3640*/  UISETP.NE.AND UP0, UPT, UR4, 0x3, UPT ;  /* 0x000000030400788c */ /* 0x000fc8000bf05270 */
[----:B------:R-:W-:Y:S01]  /*3650*/  PRMT R227, R0, 0x7610, R227 ;  /* 0x0000761000e37816 */ /* 0x000fe200000000e3 */
[----:B------:R-:W-:Y:S01]  /*3660*/  IMAD.MOV.U32 R0, RZ, RZ, R73 ;  /* 0x000000ffff007224 */ /* 0x000fe200078e0049 */
[----:B------:R-:W-:-:S04]  /*3670*/  PLOP3.LUT P1, PT, PT, PT, UP0, 0x80, 0x0 ;  /* 0x000000000000781c */ /* 0x000fc80003f2f008 */
[----:B------:R-:W-:Y:S01]  /*3680*/  PRMT R165, R0, 0x7610, R165 ;  /* 0x0000761000a57816 */ /* 0x000fe200000000a5 */
[----:B------:R-:W-:-:S05]  /*3690*/  IMAD.MOV.U32 R0, RZ, RZ, R81 ;  /* 0x000000ffff007224 */ /* 0x000fca00078e0051 */
        /* <DEDUP_REMOVED lines=15> */
[----:B------:R-:W-:Y:S06]  /*3790*/  @!P1 BRA `(.L_x_2221) ;  /* 0x0000000000049947 */ /* 0x000fec0003800000 */
[----:B------:R-:W-:Y:S01]  /*37a0*/  BPT.TRAP 0x1 ;  /* 0x000000040000795c */ /* 0x000fe20000300000 */
.L_x_2221:
[----:B------:R-:W-:Y:S01]  /*37b0*/  IMAD R3, R19, 0x8, R18 ;  /* 0x0000000813037824 */ /* 0x000fe200078e0212 */
[----:B------:R-:W-:Y:S01]  /*37c0*/  SHF.L.U32 R0, R189, 0x1f, RZ ;  /* 0x0000001fbd007819 */ /* 0x000fe200000006ff */
[----:B------:R-:W-:Y:S03]  /*37d0*/  BSSY B1, `(.L_x_2222) ;  /* 0x0000003000017945 */ /* 0x000fe60003800000 */
[----:B------:R-:W1:Y:S02]  /*37e0*/  SYNCS.PHASECHK.TRANS64.TRYWAIT P5, [R3+URZ+0x34890], R0 ;  /* 0x03489000030075a7 */ /* 0x000e6400080a017f */
[----:B-1----:R-:W-:Y:S05]  /*37f0*/  @!P5 BRA `(.L_x_2223) ;  /* 0x0000021000fcd947 */ /* 0x002fea0003800000 */
.L_x_2551:
[----:B------:R-:W-:Y:S05]  /*3800*/  BSYNC B1 ;  /* 0x0000000000017941 */ /* 0x000fea0003800000 */
.L_x_2222:
[----:B------:R-:W-:Y:S04]  /*3810*/  BSSY B1, `(.L_x_2224) ;  /* 0x000014f000017945 */ /* 0x000fe80003800000 */
[----:B------:R-:W-:Y:S05]  /*3820*/  @P0 BRA `(.L_x_2225) ;  /* 0x0000001400340947 */ /* 0x000fea0003800000 */
[----:B------:R-:W-:Y:S01]  /*3830*/  ISETP.NE.AND P0, PT, R14, RZ, PT ;  /* 0x000000ff0e00720c */ /* 0x000fe20003f05270 */
[----:B------:R-:W-:-:S12]  /*3840*/  BSSY B2, `(.L_x_2226) ;  /* 0x0000035000027945 */ /* 0x000fd80003800000 */
[----:B------:R-:W-:Y:S05]  /*3850*/  @!P0 BRA `(.L_x_2227) ;  /* 0x0000000000cc8947 */ /* 0x000fea0003800000 */
[----:B0-----:R0:W2:Y:S01]  /*3860*/  LDS.128 R36, [R47] ;  /* 0x000000002f247984 */ /* 0x0010a20000000c00 */
[----:B------:R-:W-:Y:S01]  /*3870*/  ISETP.GE.AND P0, PT, R16, R120, PT ;  /* 0x000000781000720c */ /* 0x000fe20003f06270 */
[----:B------:R-:W-:-:S12]  /*3880*/  BSSY B3, `(.L_x_2228) ;  /* 0x000002f000037945 */ /* 0x000fd80003800000 */
[----:B0-----:R-:W-:Y:S05]  /*3890*/  @P0 BRA `(.L_x_2229) ;  /* 0x0000000000b40947 */ /* 0x001fea0003800000 */
        /* <DEDUP_REMOVED lines=45> */
.L_x_2229:
[----:B------:R-:W-:Y:S05]  /*3b70*/  BSYNC B3 ;  /* 0x0000000000037941 */ /* 0x000fea0003800000 */
.L_x_2228:
[----:B--2---:R2:W-:Y:S02]  /*3b80*/  STG.E.128 desc[UR56][R48.64], R36 ;  /* 0x0000002430007986 */ /* 0x0045e4000c101d38 */
.L_x_2227:
[----:B------:R-:W-:Y:S05]  /*3b90*/  BSYNC B2 ;  /* 0x0000000000027941 */ /* 0x000fea0003800000 */
.L_x_2226:
[----:B------:R-:W-:Y:S01]  /*3ba0*/  ISETP.NE.AND P0, PT, R10, RZ, PT ;  /* 0x000000ff0a00720c */ /* 0x000fe20003f05270 */
[----:B------:R-:W-:-:S12]  /*3bb0*/  BSSY B2, `(.L_x_2230) ;  /* 0x0000036000027945 */ /* 0x000fd80003800000 */
[----:B------:R-:W-:Y:S05]  /*3bc0*/  @!P0 BRA `(.L_x_2231) ;  /* 0x0000000000d08947 */ /* 0x000fea0003800000 */
[----:B0-2---:R0:W2:Y:S01]  /*3bd0*/  LDS.128 R36, [R46] ;  /* 0x000000002e247984 */ /* 0x0050a20000000c00 */
[----:B------:R-:W-:Y:S01]  /*3be0*/  VIADD R127, R16, 0x10 ;  /* 0x00000010107f7836 */ /* 0x000fe20000000000 */
[----:B------:R-:W-:Y:S04]  /*3bf0*/  BSSY B3, `(.L_x_2232) ;  /* 0x0000030000037945 */ /* 0x000fe80003800000 */
[----:B------:R-:W-:-:S13]  /*3c00*/  ISETP.GE.AND P0, PT, R127, R120, PT ;  /* 0x000000787f00720c */ /* 0x000fda0003f06270 */
[----:B0-----:R-:W-:Y:S05]  /*3c10*/  @P0 BRA `(.L_x_2233) ;  /* 0x0000000000b40947 */ /* 0x001fea0003800000 */
        /* <DEDUP_REMOVED lines=45> */
.L_x_2233:
[----:B------:R-:W-:Y:S05]  /*3ef0*/  BSYNC B3 ;  /* 0x0000000000037941 */ /* 0x000fea0003800000 */
.L_x_2232:
[----:B--2---:R3:W-:Y:S02]  /*3f00*/  STG.E.128 desc[UR56][R48.64+0x40], R36 ;  /* 0x0000402430007986 */ /* 0x0047e4000c101d38 */
.L_x_2231:
[----:B------:R-:W-:Y:S05]  /*3f10*/  BSYNC B2 ;  /* 0x0000000000027941 */ /* 0x000fea0003800000 */
.L_x_2230:
[----:B------:R-:W-:Y:S01]  /*3f20*/  ISETP.NE.AND P0, PT, R9, RZ, PT ;  /* 0x000000ff0900720c */ /* 0x000fe20003f05270 */
[----:B------:R-:W-:-:S12]  /*3f30*/  BSSY B2, `(.L_x_2234) ;  /* 0x0000035000027945 */ /* 0x000fd80003800000 */
[----:B------:R-:W-:Y:S05]  /*3f40*/  @!P0 BRA `(.L_x_2235) ;  /* 0x0000000000cc8947 */ /* 0x000fea0003800000 */
[----:B0-23--:R0:W2:Y:S01]  /*3f50*/  LDS.128 R36, [R47+0x4000] ;  /* 0x004000002f247984 */ /* 0x00d0a20000000c00 */
        /* <DEDUP_REMOVED lines=48> */
.L_x_2237:
[----:B------:R-:W-:Y:S05]  /*4260*/  BSYNC B3 ;  /* 0x0000000000037941 */ /* 0x000fea0003800000 */
.L_x_2236:
[----:B--2---:R4:W-:Y:S02]  /*4270*/  STG.E.128 desc[UR56][R48.64+0x80], R36 ;  /* 0x0000802430007986 */ /* 0x0049e4000c101d38 */
.L_x_2235:
[----:B------:R-:W-:Y:S05]  /*4280*/  BSYNC B2 ;  /* 0x0000000000027941 */ /* 0x000fea0003800000 */
.L_x_2234:
[----:B------:R-:W-:Y:S01]  /*4290*/  ISETP.NE.AND P0, PT, R8, RZ, PT ;  /* 0x000000ff0800720c */ /* 0x000fe20003f05270 */
[----:B------:R-:W-:-:S12]  /*42a0*/  BSSY B2, `(.L_x_2238) ;  /* 0x0000036000027945 */ /* 0x000fd80003800000 */
[----:B------:R-:W-:Y:S05]  /*42b0*/  @!P0 BRA `(.L_x_2239) ;  /* 0x0000000000d08947 */ /* 0x000fea0003800000 */
[----:B0-234-:R0:W2:Y:S01]  /*42c0*/  LDS.128 R36, [R46+0x4000] ;  /* 0x004000002e247984 */ /* 0x01d0a20000000c00 */
[----:B------:R-:W-:Y:S01]  /*42d0*/  VIADD R83, R16, 0x30 ;  /* 0x0000003010537836 */ /* 0x000fe20000000000 */
[----:B------:R-:W-:Y:S04]  /*42e0*/  BSSY B3, `(.L_x_2240) ;  /* 0x0000030000037945 */ /* 0x000fe80003800000 */
[----:B------:R-:W-:-:S13]  /*42f0*/  ISETP.GE.AND P0, PT, R83, R120, PT ;  /* 0x000000785300720c */ /* 0x000fda0003f06270 */
[----:B0-----:R-:W-:Y:S05]  /*4300*/  @P0 BRA `(.L_x_2241) ;  /* 0x0000000000b40947 */ /* 0x001fea0003800000 */
        /* <DEDUP_REMOVED lines=29> */
[----:B------:R-:W-:-:S02]  /*44e0*/  IMAD.U32 R180, R180, 0x10000, RZ ;  /* 0x00010000b4b47824 */ /* 0x000fc400078e00ff */
[----:B------:R-:W-:Y:S01]  /*44f0*/  FFMA.FTZ R78, R78, R80, R89 ;  /* 0x000000504e4e7223 */ /* 0x000fe20000010059 */
[C---:B------:R-:W-:Y:S01]  /*4500*/  FMUL.FTZ R80, R38.reuse, R229 ;  /* 0x000000e526507220 */ /* 0x040fe20000410000 */
[----:B------:R-:W-:Y:S02]  /*4510*/  IMAD.U32 R39, R39, 0x10000, RZ ;  /* 0x0001000027277824 */ /* 0x000fe400078e00ff */
        /* <DEDUP_REMOVED lines=12> */
.L_x_2241:
[----:B------:R-:W-:Y:S05]  /*45e0*/  BSYNC B3 ;  /* 0x0000000000037941 */ /* 0x000fea0003800000 */
.L_x_2240:
[----:B--2---:R0:W-:Y:S02]  /*45f0*/  STG.E.128 desc[UR56][R48.64+0xc0], R36 ;  /* 0x0000c02430007986 */ /* 0x0041e4000c101d38 */
.L_x_2239:
[----:B------:R-:W-:Y:S05]  /*4600*/  BSYNC B2 ;  /* 0x0000000000027941 */ /* 0x000fea0003800000 */
.L_x_2238:
        /* <DEDUP_REMOVED lines=53> */
.L_x_2245:
[----:B------:R-:W-:Y:S05]  /*4960*/  BSYNC B3 ;  /* 0x0000000000037941 */ /* 0x000fea0003800000 */
.L_x_2244:
[----:B--2---:R0:W-:Y:S02]  /*4970*/  STG.E.128 desc[UR56][R48.64+0x100], R36 ;  /* 0x0001002430007986 */ /* 0x0041e4000c101d38 */
.L_x_2243:
[----:B------:R-:W-:Y:S05]  /*4980*/  BSYNC B2 ;  /* 0x0000000000027941 */ /* 0x000fea0003800000 */
.L_x_2242:
[----:B------:R-:W-:-:S13]  /*4990*/  ISETP.NE.AND P0, PT, R6, RZ, PT ;  /* 0x000000ff0600720c */ /* 0x000fda0003f05270 */
[----:B------:R-:W-:Y:S05]  /*49a0*/  @!P0 BRA `(.L_x_2225) ;  /* 0x0000000000d48947 */ /* 0x000fea0003800000 */
[----:B0-234-:R0:W2:Y:S01]  /*49b0*/  LDS.128 R36, [R46+0x8000] ;  /* 0x008000002e247984 */ /* 0x01d0a20000000c00 */
[----:B------:R-:W-:Y:S01]  /*49c0*/  VIADD R75, R16, 0x50 ;  /* 0x00000050104b7836 */ /* 0x000fe20000000000 */
[----:B------:R-:W-:Y:S04]  /*49d0*/  BSSY B2, `(.L_x_2246) ;  /* 0x0000031000027945 */ /* 0x000fe80003800000 */
[----:B------:R-:W-:-:S13]  /*49e0*/  ISETP.GE.AND P0, PT, R75, R120, PT ;  /* 0x000000784b00720c */ /* 0x000fda0003f06270 */
[----:B0-----:R-:W-:Y:S05]  /*49f0*/  @P0 BRA `(.L_x_2247) ;  /* 0x0000000000b80947 */ /* 0x001fea0003800000 */
        /* <DEDUP_REMOVED lines=46> */
.L_x_2247:
[----:B------:R-:W-:Y:S05]  /*4ce0*/  BSYNC B2 ;  /* 0x0000000000027941 */ /* 0x000fea0003800000 */
.L_x_2246:
[----:B--2---:R0:W-:Y:S02]  /*4cf0*/  STG.E.128 desc[UR56][R48.64+0x140], R36 ;  /* 0x0001402430007986 */ /* 0x0041e4000c101d38 */
.L_x_2225:
[----:B------:R-:W-:Y:S05]  /*4d00*/  BSYNC B1 ;  /* 0x0000000000017941 */ /* 0x000fea0003800000 */
.L_x_2224:
[----:B------:R-:W-:Y:S05]  /*4d10*/  @P4 BRA `(.L_x_2248) ;  /* 0x0000005400c44947 */ /* 0x000fea0003800000 */
[----:B------:R-:W-:Y:S01]  /*4d20*/  ISETP.NE.AND P0, PT, R14, RZ, PT ;  /* 0x000000ff0e00720c */ /* 0x000fe20003f05270 */
[----:B------:R-:W-:-:S12]  /*4d30*/  BSSY B1, `(.L_x_2249) ;  /* 0x0000036000017945 */ /* 0x000fd80003800000 */
[----:B------:R-:W-:Y:S05]  /*4d40*/  @!P0 BRA `(.L_x_2250) ;  /* 0x0000000000d08947 */ /* 0x000fea0003800000 */
[----:B0-234-:R0:W2:Y:S01]  /*4d50*/  LDS.128 R36, [R47+0x2000] ;  /* 0x002000002f247984 */ /* 0x01d0a20000000c00 */
[----:B------:R-:W-:Y:S01]  /*4d60*/  ISETP.GE.AND P0, PT, R16, R120, PT ;  /* 0x000000781000720c */ /* 0x000fe20003f06270 */
[----:B------:R-:W-:-:S12]  /*4d70*/  BSSY B2, `(.L_x_2251) ;  /* 0x0000030000027945 */ /* 0x000fd80003800000 */
[----:B0-----:R-:W-:Y:S05]  /*4d80*/  @P0 BRA `(.L_x_2252) ;  /* 0x0000000000b80947 */ /* 0x001fea0003800000 */
        /* <DEDUP_REMOVED lines=46> */
.L_x_2252:
[----:B------:R-:W-:Y:S05]  /*5070*/  BSYNC B2 ;  /* 0x0000000000027941 */ /* 0x000fea0003800000 */
.L_x_2251:
[----:B--2---:R0:W-:Y:S02]  /*5080*/  STG.E.128 desc[UR56][R44.64], R36 ;  /* 0x000000242c007986 */ /* 0x0041e4000c101d38 */
.L_x_2250:
[----:B------:R-:W-:Y:S05]  /*5090*/  BSYNC B1 ;  /* 0x0000000000017941 */ /* 0x000fea0003800000 */
.L_x_2249:
        /* <DEDUP_REMOVED lines=54> */
.L_x_2256:
[----:B------:R-:W-:Y:S05]  /*5400*/  BSYNC B2 ;  /* 0x0000000000027941 */ /* 0x000fea0003800000 */
.L_x_2255:
[----:B--2---:R0:W-:Y:S02]  /*5410*/  STG.E.128 desc[UR56][R44.64+0x40], R36 ;  /* 0x000040242c007986 */ /* 0x0041e4000c101d38 */
.L_x_2254:
[----:B------:R-:W-:Y:S05]  /*5420*/  BSYNC B1 ;  /* 0x0000000000017941 */ /* 0x000fea0003800000 */
.L_x_2253:
        /* <DEDUP_REMOVED lines=54> */
.L_x_2260:
[----:B------:R-:W-:Y:S05]  /*5790*/  BSYNC B2 ;  /* 0x0000000000027941 */ /* 0x000fea0003800000 */
.L_x_2259:
[----:B--2---:R0:W-:Y:S02]  /*57a0*/  STG.E.128 desc[UR56][R44.64+0x80], R36 ;  /* 0x000080242c007986 */ /* 0x0041e4000c101d38 */
.L_x_2258:
[----:B------:R-:W-:Y:S05]  /*57b0*/  BSYNC B1 ;  /* 0x0000000000017941 */ /* 0x000fea0003800000 */
.L_x_2257:
        /* <DEDUP_REMOVED lines=54> */
.L_x_2264:
[----:B------:R-:W-:Y:S05]  /*5b20*/  BSYNC B2 ;  /* 0x0000000000027941 */ /* 0x000fea0003800000 */
.L_x_2263:
[----:B--2---:R0:W-:Y:S02]  /*5b30*/  STG.E.128 desc[UR56][R44.64+0xc0], R36 ;  /* 0x0000c0242c007986 */ /* 0x0041e4000c101d38 */
.L_x_2262:
[----:B------:R-:W-:Y:S05]  /*5b40*/  BSYNC B1 ;  /* 0x0000000000017941 */ /* 0x000fea0003800000 */
.L_x_2261:
        /* <DEDUP_REMOVED lines=54> */
.L_x_2268:
[----:B------:R-:W-:Y:S05]  /*5eb0*/  BSYNC B2 ;  /* 0x0000000000027941 */ /* 0x000fea0003800000 */
.L_x_2267:
[----:B--2---:R0:W-:Y:S02]  /*5ec0*/  STG.E.128 desc[UR56][R44.64+0x100], R36 ;  /* 0x000100242c007986 */ /* 0x0041e4000c101d38 */
.L_x_2266:
[----:B------:R-:W-:Y:S05]  /*5ed0*/  BSYNC B1 ;  /* 0x0000000000017941 */ /* 0x000fea0003800000 */
.L_x_2265:
        /* <DEDUP_REMOVED lines=53> */
.L_x_2270:
[----:B------:R-:W-:Y:S05]  /*6230*/  BSYNC B1 ;  /* 0x0000000000017941 */ /* 0x000fea0003800000 */
.L_x_2269:
[----:B--2---:R0:W-:Y:S01]  /*6240*/  STG.E.128 desc[UR56][R44.64+0x140], R36 ;  /* 0x000140242c007986 */ /* 0x0041e2000c101d38 */
[----:B------:R-:W-:Y:S05]  /*6250*/  BRA `(.L_x_2248) ;  /* 0x0000004000747947 */ /* 0x000fea0003800000 */
.L_x_2216:
[----:B------:R-:W-:Y:S01]  /*6260*/  ISETP.GE.AND P4, PT, R184, R4, PT ;  /* 0x00000004b800720c */ /* 0x000fe20003f86270 */
[----:B------:R-:W-:Y:S01]  /*6270*/  BSSY B1, `(.L_x_2271) ;  /* 0x000002e000017945 */ /* 0x000fe20003800000 */
[----:B------:R-:W-:Y:S02]  /*6280*/  CS2R R62, SRZ ;  /* 0x00000000003e7805 */ /* 0x000fe4000001ff00 */
[----:B0-----:R-:W-:Y:S02]  /*6290*/  CS2R R38, SRZ ;  /* 0x0000000000267805 */ /* 0x001fe4000001ff00 */
        /* <DEDUP_REMOVED lines=43> */
.L_x_2272:
[----:B------:R-:W-:Y:S05]  /*6550*/  BSYNC B1 ;  /* 0x0000000000017941 */ /* 0x000fea0003800000 */
.L_x_2271:
        /* <DEDUP_REMOVED lines=47> */
.L_x_2274:
[----:B------:R-:W-:Y:S05]  /*6850*/  BSYNC B1 ;  /* 0x0000000000017941 */ /* 0x000fea0003800000 */
.L_x_2273:
[----:B------:R-:W2:Y:S01]  /*6860*/  LDL R0, [R1+0x14] ;  /* 0x0000140001007983 */ /* 0x000ea20000100800 */
        /* <DEDUP_REMOVED lines=32> */
[----:B------:R-:W-:-:S03]  /*6a70*/  IMAD.MOV.U32 R84, RZ, RZ, R57 ;  /* 0x000000ffff547224 */ /* 0x000fc600078e0039 */
        /* <DEDUP_REMOVED lines=24> */
[----:B------:R-:W-:Y:S02]  /*6c00*/  PRMT R227, R3, 0x7610, R227 ;  /* 0x0000761003e37816 */ /* 0x000fe400000000e3 */
[----:B------:R-:W-:Y:S02]  /*6c10*/  PRMT R194, R84, 0x7610, R194 ;  /* 0x0000761054c27816 */ /* 0x000fe400000000c2 */
[----:B--2---:R-:W-:Y:S01]  /*6c20*/  R2UR UR4, R0 ;  /* 0x00000000000472ca */ /* 0x004fe200000e0000 */
[----:B------:R-:W-:-:S05]  /*6c30*/  IMAD.MOV.U32 R0, RZ, RZ, R36 ;  /* 0x000000ffff007224 */ /* 0x000fca00078e0024 */
[----:B------:R-:W-:Y:S01]  /*6c40*/  PRMT R231, R0, 0x7610, R231 ;  /* 0x0000761000e77816 */ /* 0x000fe200000000e7 */
[----:B------:R-:W-:-:S05]  /*6c50*/  IMAD.MOV.U32 R0, RZ, RZ, R43 ;  /* 0x000000ffff007224 */ /* 0x000fca00078e002b */
[----:B------:R-:W-:Y:S01]  /*6c60*/  PRMT R150, R150, 0x5410, R0 ;  /* 0x0000541096967816 */ /* 0x000fe20000000000 */
[----:B------:R-:W-:Y:S01]  /*6c70*/  IMAD.MOV.U32 R0, RZ, RZ, R47 ;  /* 0x000000ffff007224 */ /* 0x000fe200078e002f */
[----:B------:R-:W-:Y:S02]  /*6c80*/  UISETP.NE.AND UP0, UPT, UR4, 0x3, UPT ;  /* 0x000000030400788c */ /* 0x000fe4000bf05270 */
[----:B------:R-:W-:Y:S01]  /*6c90*/  PRMT R150, R85, 0x7610, R150 ;  /* 0x0000761055967816 */ /* 0x000fe20000000096 */
[----:B------:R-:W-:Y:S01]  /*6ca0*/  IMAD.MOV.U32 R85, RZ, RZ, R66 ;  /* 0x000000ffff557224 */ /* 0x000fe200078e0042 */
[----:B------:R-:W-:Y:S01]  /*6cb0*/  PRMT R178, R0, 0x7610, R178 ;  /* 0x0000761000b27816 */ /* 0x000fe200000000b2 */
[----:B------:R-:W-:Y:S01]  /*6cc0*/  IMAD.MOV.U32 R0, RZ, RZ, R51 ;  /* 0x000000ffff007224 */ /* 0x000fe200078e0033 */
[----:B------:R-:W-:Y:S02]  /*6cd0*/  PLOP3.LUT P1, PT, PT, PT, UP0, 0x80, 0x0 ;  /* 0x000000000000781c */ /* 0x000fe40003f2f008 */
        /* <DEDUP_REMOVED lines=28> */
.L_x_2275:
[----:B------:R-:W-:Y:S01]  /*6ea0*/  IMAD R3, R19, 0x8, R18 ;  /* 0x0000000813037824 */ /* 0x000fe200078e0212 */
[----:B------:R-:W-:Y:S01]  /*6eb0*/  SHF.L.U32 R0, R189, 0x1f, RZ ;  /* 0x0000001fbd007819 */ /* 0x000fe200000006ff */
[----:B------:R-:W0:Y:S01]  /*6ec0*/  LDC R146, c[0x0][0x2e4] ;  /* 0x0000b900ff927b82 */ /* 0x000e220000000800 */
[----:B------:R-:W-:Y:S02]  /*6ed0*/  BSSY B1, `(.L_x_2276) ;  /* 0x0000004000017945 */ /* 0x000fe40003800000 */
[----:B------:R-:W1:Y:S05]  /*6ee0*/  SYNCS.PHASECHK.TRANS64.TRYWAIT P5, [R3+URZ+0x34890], R0 ;  /* 0x03489000030075a7 */ /* 0x000e6a00080a017f */
[----:B------:R-:W2:Y:S01]  /*6ef0*/  LDC.64 R126, c[0x0][0x2f0] ;  /* 0x0000bc00ff7e7b82 */ /* 0x000ea20000000a00 */
[----:B-1----:R-:W-:Y:S05]  /*6f00*/  @!P5 BRA `(.L_x_2277) ;  /* 0x000001dc004cd947 */ /* 0x002fea0003800000 */
.L_x_2552:
[----:B------:R-:W-:Y:S05]  /*6f10*/  BSYNC B1 ;  /* 0x0000000000017941 */ /* 0x000fea0003800000 */
.L_x_2276:
        /* <DEDUP_REMOVED lines=45> */
[--C-:B------:R-:W-:Y:S01]  /*71f0*/  SHF.R.U32.HI R168, RZ, 0x10, R45.reuse ;  /* 0x00000010ffa87819 */ /* 0x100fe2000001162d */
[----:B0-----:R-:W-:Y:S01]  /*7200*/  IMAD.U32 R169, R85, 0x10000, RZ ;  /* 0x0001000055a97824 */ /* 0x001fe200078e00ff */
[----:B------:R-:W-:Y:S02]  /*7210*/  PRMT R172, R161, 0x5432, R172 ;  /* 0x00005432a1ac7816 */ /* 0x000fe400000000ac */
[----:B------:R-:W-:Y:S02]  /*7220*/  PRMT R173, R173, 0x5410, R168 ;  /* 0x00005410adad7816 */ /* 0x000fe400000000a8 */
[----:B------:R-:W-:Y:S01]  /*7230*/  SHF.R.U64 R44, R44, 0x10, R45 ;  /* 0x000000102c2c7819 */ /* 0x000fe2000000122d */
[----:B------:R-:W-:Y:S01]  /*7240*/  IMAD.U32 R170, R172, 0x10000, RZ ;  /* 0x00010000acaa7824 */ /* 0x000fe200078e00ff */
[----:B------:R-:W-:Y:S01]  /*7250*/  LOP3.LUT R171, R89, 0xffff0000, RZ, 0xc0, !PT ;  /* 0xffff000059ab7812 */ /* 0x000fe200078ec0ff */
[----:B------:R-:W-:Y:S01]  /*7260*/  IMAD.U32 R168, R173, 0x10000, RZ ;  /* 0x00010000ada87824 */ /* 0x000fe200078e00ff */
[----:B------:R-:W-:Y:S01]  /*7270*/  SHF.R.U64 R45, R46, 0x10, R47 ;  /* 0x000000102e2d7819 */ /* 0x000fe2000000122f */
[C---:B------:R-:W-:Y:S01]  /*7280*/  FMUL.FTZ R174, R175.reuse, R170 ;  /* 0x000000aaafae7220 */ /* 0x040fe20000410000 */
[----:B------:R-:W-:Y:S01]  /*7290*/  SHF.R.U64 R46, R56, 0x10, R57 ;  /* 0x00000010382e7819 */ /* 0x000fe20000001239 */
[-C--:B------:R-:W-:Y:S01]  /*72a0*/  FMUL.FTZ R89, R175, R168.reuse ;  /* 0x000000a8af597220 */ /* 0x080fe20000410000 */
[----:B------:R-:W-:Y:S01]  /*72b0*/  SHF.R.U64 R56, R58, 0x10, R59 ;  /* 0x000000103a387819 */ /* 0x000fe2000000123b */
[C---:B------:R-:W-:Y:S01]  /*72c0*/  FFMA.FTZ R168, R169.reuse, R168, -R174 ;  /* 0x000000a8a9a87223 */ /* 0x040fe200000108ae */
[----:B------:R-:W-:Y:S01]  /*72d0*/  LOP3.LUT R172, R172, 0xffff0000, RZ, 0xc0, !PT ;  /* 0xffff0000acac7812 */ /* 0x000fe200078ec0ff */
[----:B------:R-:W-:Y:S01]  /*72e0*/  FFMA.FTZ R89, R169, R170, R89 ;  /* 0x000000aaa9597223 */ /* 0x000fe20000010059 */
[----:B------:R-:W-:Y:S01]  /*72f0*/  LOP3.LUT R174, R173, 0xffff0000, RZ, 0xc0, !PT ;  /* 0xffff0000adae7812 */ /* 0x000fe200078ec0ff */
[----:B------:R-:W-:Y:S01]  /*7300*/  IMAD.U32 R170, R87, 0x10000, RZ ;  /* 0x0001000057aa7824 */ /* 0x000fe200078e00ff */
[----:B------:R-:W-:Y:S01]  /*7310*/  SHF.R.U32.HI R58, RZ, 0x10, R59 ;  /* 0x00000010ff3a7819 */ /* 0x000fe2000001163b */
[C---:B------:R-:W-:Y:S01]  /*7320*/  FMUL.FTZ R176, R171.reuse, R172 ;  /* 0x000000acabb07220 */ /* 0x040fe20000410000 */
[----:B------:R-:W-:Y:S01]  /*7330*/  SHF.R.U32.HI R47, RZ, 0x10, R47 ;  /* 0x00000010ff2f7819 */ /* 0x000fe2000001162f */
[-C--:B------:R-:W-:Y:S01]  /*7340*/  FMUL.FTZ R173, R171, R174.reuse ;  /* 0x000000aeabad7220 */ /* 0x080fe20000410000 */
[----:B------:R-:W-:Y:S01]  /*7350*/  LOP3.LUT R59, R85, 0xffff0000, RZ, 0xc0, !PT ;  /* 0xffff0000553b7812 */ /* 0x000fe200078ec0ff */
[----:B------:R-:W-:Y:S01]  /*7360*/  IMAD.U32 R85, R88, 0x10000, RZ ;  /* 0x0001000058557824 */ /* 0x000fe200078e00ff */
[----:B------:R-:W-:Y:S01]  /*7370*/  PRMT R58, R159, 0x5432, R58 ;  /* 0x000054329f3a7816 */ /* 0x000fe2000000003a */
[----:B------:R-:W-:Y:S01]  /*7380*/  IMAD.U32 R57, R84, 0x10000, RZ ;  /* 0x0001000054397824 */ /* 0x000fe200078e00ff */
[----:B------:R-:W-:Y:S01]  /*7390*/  PRMT R47, R178, 0x5410, R47 ;  /* 0x00005410b22f7816 */ /* 0x000fe2000000002f */
[C---:B------:R-:W-:Y:S01]  /*73a0*/  FFMA.FTZ R171, R59.reuse, R174, -R176 ;  /* 0x000000ae3bab7223 */ /* 0x040fe200000108b0 */
[----:B------:R-:W-:Y:S01]  /*73b0*/  FFMA.FTZ R172, R59, R172, R173 ;  /* 0x000000ac3bac7223 */ /* 0x000fe200000100ad */
[----:B------:R-:W-:Y:S01]  /*73c0*/  IMAD.U32 R173, R91, 0x10000, RZ ;  /* 0x000100005bad7824 */ /* 0x000fe200078e00ff */
[----:B------:R-:W-:Y:S01]  /*73d0*/  PRMT R45, R177, 0x5410, R45 ;  /* 0x00005410b12d7816 */ /* 0x000fe2000000002d */
[----:B------:R-:W-:Y:S01]  /*73e0*/  IMAD.U32 R174, R58, 0x10000, RZ ;  /* 0x000100003aae7824 */ /* 0x000fe200078e00ff */
[----:B------:R-:W-:Y:S01]  /*73f0*/  PRMT R46, R160, 0x5432, R46 ;  /* 0x00005432a02e7816 */ /* 0x000fe2000000002e */
[----:B------:R-:W-:Y:S01]  /*7400*/  IMAD.U32 R175, R47, 0x10000, RZ ;  /* 0x000100002faf7824 */ /* 0x000fe200078e00ff */
[----:B------:R-:W-:Y:S01]  /*7410*/  LOP3.LUT R91, R91, 0xffff0000, RZ, 0xc0, !PT ;  /* 0xffff00005b5b7812 */ /* 0x000fe200078ec0ff */
[-C--:B------:R-:W-:Y:S01]  /*7420*/  FMUL.FTZ R177, R173, R174.reuse ;  /* 0x000000aeadb17220 */ /* 0x080fe20000410000 */
[----:B------:R-:W-:Y:S01]  /*7430*/  PRMT R44, R153, 0x5432, R44 ;  /* 0x00005432992c7816 */ /* 0x000fe2000000002c */
[-C--:B------:R-:W-:Y:S01]  /*7440*/  FMUL.FTZ R173, R173, R175.reuse ;  /* 0x000000afadad7220 */ /* 0x080fe20000410000 */
[----:B------:R-:W-:Y:S01]  /*7450*/  LOP3.LUT R58, R58, 0xffff0000, RZ, 0xc0, !PT ;  /* 0xffff00003a3a7812 */ /* 0x000fe200078ec0ff */
[C---:B------:R-:W-:Y:S01]  /*7460*/  FFMA.FTZ R177, R170.reuse, R175, -R177 ;  /* 0x000000afaab17223 */ /* 0x040fe200000108b1 */
[----:B------:R-:W-:Y:S01]  /*7470*/  LOP3.LUT R176, R47, 0xffff0000, RZ, 0xc0, !PT ;  /* 0xffff00002fb07812 */ /* 0x000fe200078ec0ff */
[----:B------:R-:W-:Y:S01]  /*7480*/  FFMA.FTZ R173, R170, R174, R173 ;  /* 0x000000aeaaad7223 */ /* 0x000fe200000100ad */
[----:B------:R-:W-:Y:S01]  /*7490*/  LOP3.LUT R87, R87, 0xffff0000, RZ, 0xc0, !PT ;  /* 0xffff000057577812 */ /* 0x000fe200078ec0ff */
[----:B------:R-:W-:Y:S01]  /*74a0*/  IMAD.U32 R174, R46, 0x10000, RZ ;  /* 0x000100002eae7824 */ /* 0x000fe200078e00ff */
[----:B------:R-:W-:Y:S01]  /*74b0*/  LOP3.LUT R88, R88, 0xffff0000, RZ, 0xc0, !PT ;  /* 0xffff000058587812 */ /* 0x000fe200078ec0ff */
[----:B------:R-:W-:Y:S01]  /*74c0*/  FMUL.FTZ R178, R91, R58 ;  /* 0x0000003a5bb27220 */ /* 0x000fe20000410000 */
[----:B------:R-:W-:-:S02]  /*74d0*/  IMAD.U32 R170, R44, 0x10000, RZ ;  /* 0x000100002caa7824 */ /* 0x000fc400078e00ff */
[-C--:B------:R-:W-:Y:S01]  /*74e0*/  FMUL.FTZ R180, R91, R176.reuse ;  /* 0x000000b05bb47220 */ /* 0x080fe20000410000 */
[----:B------:R-:W-:Y:S01]  /*74f0*/  LOP3.LUT R47, R46, 0xffff0000, RZ, 0xc0, !PT ;  /* 0xffff00002e2f7812 */ /* 0x000fe200078ec0ff */
[----:B------:R-:W-:Y:S01]  /*7500*/  FFMA.FTZ R178, R87, R176, -R178 ;  /* 0x000000b057b27223 */ /* 0x000fe200000108b2 */
[----:B------:R-:W-:Y:S01]  /*7510*/  LOP3.LUT R91, R44, 0xffff0000, RZ, 0xc0, !PT ;  /* 0xffff00002c5b7812 */ /* 0x000fe200078ec0ff */
[C---:B------:R-:W-:Y:S01]  /*7520*/  FMUL.FTZ R44, R85.reuse, R174 ;  /* 0x000000ae552c7220 */ /* 0x040fe20000410000 */
[----:B------:R-:W-:Y:S01]  /*7530*/  LOP3.LUT R84, R84, 0xffff0000, RZ, 0xc0, !PT ;  /* 0xffff000054547812 */ /* 0x000fe200078ec0ff */
[----:B------:R-:W-:Y:S01]  /*7540*/  FMUL.FTZ R85, R85, R170 ;  /* 0x000000aa55557220 */ /* 0x000fe20000410000 */
[----:B------:R-:W-:Y:S01]  /*7550*/  FFMA.FTZ R180, R87, R58, R180 ;  /* 0x0000003a57b47223 */ /* 0x000fe200000100b4 */
[----:B------:R-:W-:Y:S01]  /*7560*/  FMUL.FTZ R87, R88, R47 ;  /* 0x0000002f58577220 */ /* 0x000fe20000410000 */
[----:B------:R-:W-:Y:S01]  /*7570*/  PRMT R56, R158, 0x5432, R56 ;  /* 0x000054329e387816 */ /* 0x000fe20000000038 */
[C---:B------:R-:W-:Y:S01]  /*7580*/  FFMA.FTZ R44, R57.reuse, R170, -R44 ;  /* 0x000000aa392c7223 */ /* 0x040fe2000001082c */
[----:B------:R-:W-:Y:S01]  /*7590*/  FFMA.FTZ R85, R57, R174, R85 ;  /* 0x000000ae39557223 */ /* 0x000fe20000010055 */
[----:B------:R-:W-:-:S02]  /*75a0*/  IMAD.U32 R59, R90, 0x10000, RZ ;  /* 0x000100005a3b7824 */ /* 0x000fc400078e00ff */
[-C--:B------:R-:W-:Y:S01]  /*75b0*/  FMUL.FTZ R57, R88, R91.reuse ;  /* 0x0000005b58397220 */ /* 0x080fe20000410000 */
[----:B------:R-:W-:Y:S01]  /*75c0*/  FFMA.FTZ R87, R84, R91, -R87 ;  /* 0x0000005b54577223 */ /* 0x000fe20000010857 */
[----:B------:R-:W-:Y:S01]  /*75d0*/  LOP3.LUT R90, R90, 0xffff0000, RZ, 0xc0, !PT ;  /* 0xffff00005a5a7812 */ /* 0x000fe200078ec0ff */
[C---:B------:R-:W-:Y:S01]  /*75e0*/  IMAD.U32 R58, R45.reuse, 0x10000, RZ ;  /* 0x000100002d3a7824 */ /* 0x040fe200078e00ff */
[C---:B------:R-:W-:Y:S01]  /*75f0*/  LOP3.LUT R91, R56.reuse, 0xffff0000, RZ, 0xc0, !PT ;  /* 0xffff0000385b7812 */ /* 0x040fe200078ec0ff */
[----:B------:R-:W-:Y:S01]  /*7600*/  IMAD.U32 R46, R56, 0x10000, RZ ;  /* 0x00010000382e7824 */ /* 0x000fe200078e00ff */
[----:B------:R-:W-:Y:S01]  /*7610*/  LOP3.LUT R45, R45, 0xffff0000, RZ, 0xc0, !PT ;  /* 0xffff00002d2d7812 */ /* 0x000fe200078ec0ff */
[----:B------:R-:W-:Y:S02]  /*7620*/  IMAD.U32 R169, R86, 0x10000, RZ ;  /* 0x0001000056a97824 */ /* 0x000fe400078e00ff */
[----:B------:R-:W-:Y:S01]  /*7630*/  FFMA.FTZ R84, R84, R47, R57 ;  /* 0x0000002f54547223 */ /* 0x000fe20000010039 */
[----:B------:R-:W-:Y:S01]  /*7640*/  LOP3.LUT R86, R86, 0xffff0000, RZ, 0xc0, !PT ;  /* 0xffff000056567812 */ /* 0x000fe200078ec0ff */
[C---:B------:R-:W-:Y:S01]  /*7650*/  FMUL.FTZ R56, R59.reuse, R46 ;  /* 0x0000002e3b387220 */ /* 0x040fe20000410000 */
[C---:B------:R-:W-:Y:S01]  /*7660*/  FMUL.FTZ R47, R90.reuse, R91 ;  /* 0x0000005b5a2f7220 */ /* 0x040fe20000410000 */
[----:B------:R-:W-:Y:S01]  /*7670*/  FMUL.FTZ R59, R59, R58 ;  /* 0x0000003a3b3b7220 */ /* 0x000fe20000410000 */
[-C--:B------:R-:W-:Y:S01]  /*7680*/  FMUL.FTZ R90, R90, R45.reuse ;  /* 0x0000002d5a5a7220 */ /* 0x080fe20000410000 */
[----:B------:R-:W-:Y:S01]  /*7690*/  F2FP.BF16.F32.PACK_AB R87, R87, R44 ;  /* 0x0000002c5757723e */ /* 0x000fe200000010ff */
        /* <DEDUP_REMOVED lines=10> */
[----:B------:R-:W-:Y:S01]  /*7740*/  F2FP.BF16.F32.PACK_AB R91, R180, R173 ;  /* 0x000000adb45b723e */ /* 0x000fe200000010ff */
[----:B------:R-:W-:Y:S01]  /*7750*/  IMAD.MOV.U32 R87, RZ, RZ, R177 ;  /* 0x000000ffff577224 */ /* 0x000fe200078e00b1 */
[----:B------:R-:W-:Y:S02]  /*7760*/  F2FP.BF16.F32.PACK_AB R86, R47, R56 ;  /* 0x000000382f56723e */ /* 0x000fe400000010ff */
[----:B------:R-:W-:-:S07]  /*7770*/  F2FP.BF16.F32.PACK_AB R90, R90, R59 ;  /* 0x0000003b5a5a723e */ /* 0x000fce00000010ff */
.L_x_2283:
[----:B------:R-:W-:Y:S05]  /*7780*/  BSYNC B3 ;  /* 0x0000000000037941 */ /* 0x000fea0003800000 */
.L_x_2282:
[----:B0-----:R0:W-:Y:S04]  /*7790*/  STG.E.128 desc[UR56][R138.64], R84 ;  /* 0x000000548a007986 */ /* 0x0011e8000c101d38 */
[----:B--2---:R0:W-:Y:S02]  /*77a0*/  @!P4 STG.E.128 desc[UR56][R140.64], R88 ;  /* 0x000000588c00c986 */ /* 0x0041e4000c101d38 */
.L_x_2281:
[----:B------:R-:W-:Y:S05]  /*77b0*/  BSYNC B2 ;  /* 0x0000000000027941 */ /* 0x000fea0003800000 */
.L_x_2280:
        /* <DEDUP_REMOVED lines=60> */
[----:B------:R-:W-:Y:S01]  /*7b80*/  IMAD.U32 R174, R54, 0x10000, RZ ;  /* 0x0001000036ae7824 */ /* 0x000fe200078e00ff */
[----:B------:R-:W-:Y:S01]  /*7b90*/  LOP3.LUT R172, R41, 0xffff0000, RZ, 0xc0, !PT ;  /* 0xffff000029ac7812 */ /* 0x000fe200078ec0ff */
[----:B------:R-:W-:Y:S01]  /*7ba0*/  FFMA.FTZ R90, R55, R168, R90 ;  /* 0x000000a8375a7223 */ /* 0x000fe2000001005a */
[----:B------:R-:W-:Y:S01]  /*7bb0*/  IMAD.U32 R168, R88, 0x10000, RZ ;  /* 0x0001000058a87824 */ /* 0x000fe200078e00ff */
[----:B------:R-:W-:Y:S01]  /*7bc0*/  PRMT R43, R156, 0x5432, R43 ;  /* 0x000054329c2b7816 */ /* 0x000fe2000000002b */
[----:B------:R-:W-:-:S02]  /*7bd0*/  IMAD.U32 R57, R56, 0x10000, RZ ;  /* 0x0001000038397824 */ /* 0x000fc400078e00ff */
        /* <DEDUP_REMOVED lines=61> */
.L_x_2287:
[----:B------:R-:W-:Y:S05]  /*7fb0*/  BSYNC B3 ;  /* 0x0000000000037941 */ /* 0x000fea0003800000 */
.L_x_2286:
[----:B0-----:R3:W-:Y:S04]  /*7fc0*/  STG.E.128 desc[UR56][R84.64], R44 ;  /* 0x0000002c54007986 */ /* 0x0017e8000c101d38 */
[----:B--2---:R3:W-:Y:S02]  /*7fd0*/  @!P4 STG.E.128 desc[UR56][R86.64], R56 ;  /* 0x000000385600c986 */ /* 0x0047e4000c101d38 */
.L_x_2285:
[----:B------:R-:W-:Y:S05]  /*7fe0*/  BSYNC B2 ;  /* 0x0000000000027941 */ /* 0x000fea0003800000 */
.L_x_2284:
        /* <DEDUP_REMOVED lines=17> */
[-C--:B------:R-:W-:Y:S02]  /*8100*/  LEA.HI.X R53, R43, R117.reuse, R44, 0x1, P5 ;  /* 0x000000752b357211 */ /* 0x080fe400028f0c2c */
[----:B------:R-:W-:Y:S02]  /*8110*/  SHF.R.S32.HI R43, RZ, 0x1f, R40 ;  /* 0x0000001fff2b7819 */ /* 0x000fe40000011428 */
[C---:B------:R-:W-:Y:S02]  /*8120*/  @!P4 LEA R54, P5, R134.reuse, R116, 0x1 ;  /* 0x000000748636c211 */ /* 0x040fe400078a08ff */
[----:B------:R-:W-:Y:S02]  /*8130*/  LEA.HI R43, R43, R40, RZ, 0x3 ;  /* 0x000000282b2b7211 */ /* 0x000fe400078f18ff */
[----:B------:R-:W-:Y:S01]  /*8140*/  LOP3.LUT R40, R191, 0x38, R41, 0xf8, !PT ;  /* 0x00000038bf287812 */ /* 0x000fe200078ef829 */
[----:B------:R-:W-:Y:S01]  /*8150*/  IMAD R41, R19, 0x6000, R136 ;  /* 0x0000600013297824 */ /* 0x000fe200078e0288 */
[----:B------:R-:W-:Y:S01]  /*8160*/  @!P4 LEA.HI.X R55, R134, R117, R42, 0x1, P5 ;  /* 0x000000758637c211 */ /* 0x000fe200028f0c2a */
[----:B------:R-:W-:Y:S01]  /*8170*/  IMAD.SHL.U32 R43, R43, 0x400, RZ ;  /* 0x000004002b2b7824 */ /* 0x000fe200078e00ff */
[----:B------:R-:W-:Y:S01]  /*8180*/  LOP3.LUT R40, R40, R197, RZ, 0x3c, !PT ;  /* 0x000000c528287212 */ /* 0x000fe200078e3cff */
[----:B------:R-:W-:Y:S01]  /*8190*/  IMAD R41, R41, 0x2, R18 ;  /* 0x0000000229297824 */ /* 0x000fe200078e0212 */
[----:B------:R-:W-:-:S02]  /*81a0*/  ISETP.GE.AND P5, PT, R187, R120, PT ;  /* 0x00000078bb00720c */ /* 0x000fc40003fa6270 */
[----:B------:R-:W-:-:S05]  /*81b0*/  LOP3.LUT R43, R43, 0x7fffe000, RZ, 0xc0, !PT ;  /* 0x7fffe0002b2b7812 */ /* 0x000fca00078ec0ff */
[----:B------:R-:W-:-:S04]  /*81c0*/  IMAD R43, R196, 0x200, R43 ;  /* 0x00000200c42b7824 */ /* 0x000fc800078e022b */
[----:B------:R-:W-:-:S04]  /*81d0*/  IMAD.IADD R40, R43, 0x1, R40 ;  /* 0x000000012b287824 */ /* 0x000fc800078e0228 */
[----:B------:R-:W-:-:S04]  /*81e0*/  IMAD R43, R19, 0x6000, R40 ;  /* 0x00006000132b7824 */ /* 0x000fc800078e0228 */
[----:B------:R-:W-:Y:S02]  /*81f0*/  IMAD R44, R43, 0x2, R18 ;  /* 0x000000022b2c7824 */ /* 0x000fe400078e0212 */
        /* <DEDUP_REMOVED lines=13> */
[----:B------:R-:W-:-:S02]  /*82d0*/  SHF.R.U64 R38, R38, 0x10, R39 ;  /* 0x0000001026267819 */ /* 0x000fc40000001227 */
[----:B------:R-:W-:Y:S02]  /*82e0*/  SHF.R.U32.HI R51, RZ, 0x10, R51 ;  /* 0x00000010ff337819 */ /* 0x000fe40000011633 */
[----:B------:R-:W-:Y:S02]  /*82f0*/  PRMT R236, R236, 0x5410, R49 ;  /* 0x00005410ecec7816 */ /* 0x000fe40000000031 */
[----:B------:R-:W-:Y:S02]  /*8300*/  SHF.R.U32.HI R39, RZ, 0x10, R39 ;  /* 0x00000010ff277819 */ /* 0x000fe40000011627 */
[----:B------:R-:W-:Y:S01]  /*8310*/  PRMT R232, R232, 0x5410, R37 ;  /* 0x00005410e8e87816 */ /* 0x000fe20000000025 */
[----:B------:R-:W-:Y:S01]  /*8320*/  IMAD.U32 R37, R236, 0x10000, RZ ;  /* 0x00010000ec257824 */ /* 0x000fe200078e00ff */
[----:B------:R-:W-:Y:S02]  /*8330*/  PRMT R234, R234, 0x5410, R51 ;  /* 0x00005410eaea7816 */ /* 0x000fe40000000033 */
[----:B------:R-:W-:Y:S01]  /*8340*/  PRMT R229, R229, 0x5410, R38 ;  /* 0x00005410e5e57816 */ /* 0x000fe20000000026 */
[----:B------:R-:W-:Y:S01]  /*8350*/  FMUL.FTZ R49, R58, R37 ;  /* 0x000000253a317220 */ /* 0x000fe20000410000 */
[----:B------:R-:W-:Y:S01]  /*8360*/  PRMT R230, R230, 0x5410, R39 ;  /* 0x00005410e6e67816 */ /* 0x000fe20000000027 */
[----:B------:R-:W-:Y:S01]  /*8370*/  IMAD.U32 R39, R232, 0x10000, RZ ;  /* 0x00010000e8277824 */ /* 0x000fe200078e00ff */
[----:B------:R-:W-:Y:S01]  /*8380*/  LOP3.LUT R59, R45, 0xffff0000, RZ, 0xc0, !PT ;  /* 0xffff00002d3b7812 */ /* 0x000fe200078ec0ff */
[----:B------:R-:W-:Y:S01]  /*8390*/  IMAD.U32 R45, R44, 0x10000, RZ ;  /* 0x000100002c2d7824 */ /* 0x000fe200078e00ff */
[----:B------:R-:W-:Y:S01]  /*83a0*/  LOP3.LUT R38, R236, 0xffff0000, RZ, 0xc0, !PT ;  /* 0xffff0000ec267812 */ /* 0x000fe200078ec0ff */
[-C--:B------:R-:W-:Y:S01]  /*83b0*/  FMUL.FTZ R51, R58, R39.reuse ;  /* 0x000000273a337220 */ /* 0x080fe20000410000 */
[----:B------:R-:W-:Y:S01]  /*83c0*/  LOP3.LUT R232, R232, 0xffff0000, RZ, 0xc0, !PT ;  /* 0xffff0000e8e87812 */ /* 0x000fe200078ec0ff */
[----:B------:R-:W-:Y:S01]  /*83d0*/  IMAD.U32 R58, R230, 0x10000, RZ ;  /* 0x00010000e63a7824 */ /* 0x000fe200078e00ff */
[----:B------:R-:W-:Y:S01]  /*83e0*/  PRMT R233, R233, 0x5410, R50 ;  /* 0x00005410e9e97816 */ /* 0x000fe20000000032 */
[----:B------:R-:W-:Y:S01]  /*83f0*/  IMAD.U32 R50, R234, 0x10000, RZ ;  /* 0x00010000ea327824 */ /* 0x000fe200078e00ff */
[----:B------:R-:W-:Y:S01]  /*8400*/  LOP3.LUT R57, R41, 0xffff0000, RZ, 0xc0, !PT ;  /* 0xffff000029397812 */ /* 0x000fe200078ec0ff */
[----:B------:R-:W-:Y:S01]  /*8410*/  FMUL.FTZ R88, R59, R232 ;  /* 0x000000e83b587220 */ /* 0x000fe20000410000 */
[----:B------:R-:W-:Y:S01]  /*8420*/  PRMT R235, R235, 0x5410, R48 ;  /* 0x00005410ebeb7816 */ /* 0x000fe20000000030 */
[----:B------:R-:W-:Y:S01]  /*8430*/  FMUL.FTZ R48, R59, R38 ;  /* 0x000000263b307220 */ /* 0x000fe20000410000 */
[----:B------:R-:W-:Y:S01]  /*8440*/  PRMT R231, R231, 0x5410, R36 ;  /* 0x00005410e7e77816 */ /* 0x000fe20000000024 */
[C---:B------:R-:W-:Y:S01]  /*8450*/  FFMA.FTZ R36, R56.reuse, R39, -R49 ;  /* 0x0000002738247223 */ /* 0x040fe20000010831 */
[----:B------:R-:W-:Y:S01]  /*8460*/  FMUL.FTZ R90, R87, R50 ;  /* 0x00000032575a7220 */ /* 0x000fe20000410000 */
[----:B------:R-:W-:Y:S01]  /*8470*/  FFMA.FTZ R56, R56, R37, R51 ;  /* 0x0000002538387223 */ /* 0x000fe20000010033 */
[----:B------:R-:W-:Y:S01]  /*8480*/  FFMA.FTZ R37, R57, R232, -R48 ;  /* 0x000000e839257223 */ /* 0x000fe20000010830 */
        /* <DEDUP_REMOVED lines=14> */
[C---:B------:R-:W-:Y:S01]  /*8570*/  IMAD.U32 R41, R40.reuse, 0x10000, RZ ;  /* 0x0001000028297824 */ /* 0x040fe200078e00ff */
[----:B------:R-:W-:Y:S01]  /*8580*/  LOP3.LUT R40, R40, 0xffff0000, RZ, 0xc0, !PT ;  /* 0xffff000028287812 */ /* 0x000fe200078ec0ff */
[-C--:B------:R-:W-:Y:S01]  /*8590*/  FMUL.FTZ R90, R47, R230.reuse ;  /* 0x000000e62f5a7220 */ /* 0x080fe20000410000 */
        /* <DEDUP_REMOVED lines=37> */
.L_x_2289:
[----:B------:R-:W-:Y:S05]  /*87f0*/  BSYNC B2 ;  /* 0x0000000000027941 */ /* 0x000fea0003800000 */
.L_x_2288:
[----:B--2---:R4:W-:Y:S04]  /*8800*/  STG.E.128 desc[UR56][R52.64], R40 ;  /* 0x0000002834007986 */ /* 0x0049e8000c101d38 */
[----:B---3--:R4:W-:Y:S02]  /*8810*/  @!P4 STG.E.128 desc[UR56][R54.64], R44 ;  /* 0x0000002c3600c986 */ /* 0x0089e4000c101d38 */
.L_x_2279:
[----:B------:R-:W-:Y:S05]  /*8820*/  BSYNC B1 ;  /* 0x0000000000017941 */ /* 0x000fea0003800000 */
.L_x_2278:
        /* <DEDUP_REMOVED lines=19> */
[----:B------:R-:W-:Y:S01]  /*8960*/  LOP3.LUT R36, R190, 0x38, R37, 0xf8, !PT ;  /* 0x00000038be247812 */ /* 0x000fe200078ef825 */
[----:B------:R-:W-:-:S10]  /*8970*/  IMAD.SHL.U32 R39, R39, 0x400, RZ ;  /* 0x0000040027277824 */ /* 0x000fd400078e00ff */
[--C-:B------:R-:W-:Y:S02]  /*8980*/  @!P0 SHF.R.S32.HI R41, RZ, 0x1f, R37.reuse ;  /* 0x0000001fff298819 */ /* 0x100fe40000011425 */
[----:B------:R-:W-:Y:S02]  /*8990*/  @!P0 IADD3 R38, P4, P5, R96, R128, R37 ;  /* 0x0000008060268210 */ /* 0x000fe40007d9e025 */
[----:B------:R-:W-:Y:S02]  /*89a0*/  LOP3.LUT R37, R36, R223, RZ, 0x3c, !PT ;  /* 0x000000df24257212 */ /* 0x000fe400078e3cff */
[----:B------:R-:W-:Y:S02]  /*89b0*/  LOP3.LUT R36, R39, 0x7fffe000, RZ, 0xc0, !PT ;  /* 0x7fffe00027247812 */ /* 0x000fe400078ec0ff */
[----:B------:R-:W-:Y:S02]  /*89c0*/  @!P0 IADD3.X R41, R95, R48, R41, P4, P5 ;  /* 0x000000305f298210 */ /* 0x000fe400027ea429 */
[----:B------:R-:W-:Y:S01]  /*89d0*/  IADD3 R36, R37, R36, R198 ;  /* 0x0000002425247210 */ /* 0x000fe20007ffe0c6 */
[----:B------:R-:W-:Y:S01]  /*89e0*/  IMAD R37, R19, 0x6000, R137 ;  /* 0x0000600013257824 */ /* 0x000fe200078e0289 */
[----:B---3--:R-:W-:-:S03]  /*89f0*/  LEA R44, P4, R40, R116, 0x1 ;  /* 0x00000074282c7211 */ /* 0x008fc600078808ff */
        /* <DEDUP_REMOVED lines=10> */
[--C-:B------:R-:W-:Y:S01]  /*8aa0*/  SHF.R.U64 R58, R80, 0x10, R81.reuse ;  /* 0x00000010503a7819 */ /* 0x100fe20000001251 */
[----:B---3--:R-:W-:Y:S01]  /*8ab0*/  IMAD.U32 R57, R41, 0x10000, RZ ;  /* 0x0001000029397824 */ /* 0x008fe200078e00ff */
[----:B------:R-:W-:Y:S01]  /*8ac0*/  SHF.R.U32.HI R81, RZ, 0x10, R81 ;  /* 0x00000010ff517819 */ /* 0x000fe20000011651 */
[----:B--2---:R-:W-:Y:S01]  /*8ad0*/  IMAD.U32 R51, R37, 0x10000, RZ ;  /* 0x0001000025337824 */ /* 0x004fe200078e00ff */
[--C-:B0-----:R-:W-:Y:S01]  /*8ae0*/  SHF.R.U64 R86, R68, 0x10, R69.reuse ;  /* 0x0000001044567819 */ /* 0x101fe20000001245 */
[----:B------:R-:W-:Y:S01]  /*8af0*/  IMAD.U32 R56, R43, 0x10000, RZ ;  /* 0x000100002b387824 */ /* 0x000fe200078e00ff */
[----:B------:R-:W-:Y:S01]  /*8b00*/  SHF.R.U32.HI R69, RZ, 0x10, R69 ;  /* 0x00000010ff457819 */ /* 0x000fe20000011645 */
[----:B------:R-:W-:Y:S01]  /*8b10*/  IMAD.U32 R55, R39, 0x10000, RZ ;  /* 0x0001000027377824 */ /* 0x000fe200078e00ff */
[----:B------:R-:W-:Y:S01]  /*8b20*/  SHF.R.U64 R68, R70, 0x10, R71 ;  /* 0x0000001046447819 */ /* 0x000fe20000001247 */
[----:B------:R-:W-:Y:S01]  /*8b30*/  IMAD.U32 R49, R36, 0x10000, RZ ;  /* 0x0001000024317824 */ /* 0x000fe200078e00ff */
[----:B------:R-:W-:-:S02]  /*8b40*/  PRMT R228, R228, 0x5410, R81 ;  /* 0x00005410e4e47816 */ /* 0x000fc40000000051 */
[----:B------:R-:W-:Y:S02]  /*8b50*/  PRMT R182, R182, 0x5410, R69 ;  /* 0x00005410b6b67816 */ /* 0x000fe40000000045 */
[----:B------:R-:W-:Y:S02]  /*8b60*/  SHF.R.U32.HI R84, RZ, 0x10, R71 ;  /* 0x00000010ff547819 */ /* 0x000fe40000011647 */
[--C-:B------:R-:W-:Y:S02]  /*8b70*/  SHF.R.U64 R70, R82, 0x10, R83.reuse ;  /* 0x0000001052467819 */ /* 0x100fe40000001253 */
[----:B------:R-:W-:Y:S01]  /*8b80*/  PRMT R167, R167, 0x5410, R68 ;  /* 0x00005410a7a77816 */ /* 0x000fe20000000044 */
[----:B------:R-:W-:Y:S01]  /*8b90*/  IMAD.U32 R68, R228, 0x10000, RZ ;  /* 0x00010000e4447824 */ /* 0x000fe200078e00ff */
[----:B------:R-:W-:Y:S02]  /*8ba0*/  SHF.R.U32.HI R83, RZ, 0x10, R83 ;  /* 0x00000010ff537819 */ /* 0x000fe40000011653 */
[----:B------:R-:W-:Y:S01]  /*8bb0*/  PRMT R227, R227, 0x5410, R58 ;  /* 0x00005410e3e37816 */ /* 0x000fe2000000003a */
[----:B------:R-:W-:Y:S01]  /*8bc0*/  IMAD.U32 R58, R182, 0x10000, RZ ;  /* 0x00010000b63a7824 */ /* 0x000fe200078e00ff */
[----:B------:R-:W-:-:S02]  /*8bd0*/  PRMT R179, R179, 0x5410, R84 ;  /* 0x00005410b3b37816 */ /* 0x000fc40000000054 */
        /* <DEDUP_REMOVED lines=10> */
[----:B------:R-:W-:Y:S01]  /*8c80*/  LOP3.LUT R54, R43, 0xffff0000, RZ, 0xc0, !PT ;  /* 0xffff00002b367812 */ /* 0x000fe200078ec0ff */
[----:B------:R-:W-:Y:S01]  /*8c90*/  FFMA.FTZ R43, R51, R58, -R70 ;  /* 0x0000003a332b7223 */ /* 0x000fe20000010846 */
[----:B------:R-:W-:Y:S01]  /*8ca0*/  LOP3.LUT R53, R37, 0xffff0000, RZ, 0xc0, !PT ;  /* 0xffff000025357812 */ /* 0x000fe200078ec0ff */
[----:B------:R-:W-:Y:S01]  /*8cb0*/  FMUL.FTZ R70, R52, R228 ;  /* 0x000000e434467220 */ /* 0x000fe20000410000 */
[----:B------:R-:W-:-:S02]  /*8cc0*/  IMAD.U32 R58, R194, 0x10000, RZ ;  /* 0x00010000c23a7824 */ /* 0x000fc400078e00ff */
[----:B------:R-:W-:Y:S01]  /*8cd0*/  FFMA.FTZ R51, R51, R68, R80 ;  /* 0x0000004433337223 */ /* 0x000fe20000010050 */
[-C--:B------:R-:W-:Y:S01]  /*8ce0*/  FMUL.FTZ R68, R52, R182.reuse ;  /* 0x000000b634447220 */ /* 0x080fe20000410000 */
[----:B------:R-:W-:Y:S01]  /*8cf0*/  PRMT R181, R181, 0x5410, R86 ;  /* 0x00005410b5b57816 */ /* 0x000fe20000000056 */
[C---:B------:R-:W-:Y:S01]  /*8d00*/  FFMA.FTZ R52, R53.reuse, R182, -R70 ;  /* 0x000000b635347223 */ /* 0x040fe20000010846 */
[----:B------:R-:W-:Y:S01]  /*8d10*/  FMUL.FTZ R70, R56, R58 ;  /* 0x0000003a38467220 */ /* 0x000fe20000410000 */
[----:B------:R-:W-:Y:S01]  /*8d20*/  LOP3.LUT R59, R194, 0xffff0000, RZ, 0xc0, !PT ;  /* 0xffff0000c23b7812 */ /* 0x000fe200078ec0ff */
[----:B------:R-:W-:Y:S01]  /*8d30*/  FFMA.FTZ R56, R53, R228, R68 ;  /* 0x000000e435387223 */ /* 0x000fe20000010044 */
[----:B------:R-:W-:Y:S01]  /*8d40*/  LOP3.LUT R179, R179, 0xffff0000, RZ, 0xc0, !PT ;  /* 0xffff0000b3b37812 */ /* 0x000fe200078ec0ff */
[----:B------:R-:W-:Y:S01]  /*8d50*/  FFMA.FTZ R69, R55, R58, R69 ;  /* 0x0000003a37457223 */ /* 0x000fe20000010045 */
[----:B------:R-:W-:Y:S02]  /*8d60*/  IMAD.U32 R68, R227, 0x10000, RZ ;  /* 0x00010000e3447824 */ /* 0x000fe400078e00ff */
[----:B------:R-:W-:Y:S01]  /*8d70*/  FFMA.FTZ R53, R55, R57, -R70 ;  /* 0x0000003937357223 */ /* 0x000fe20000010846 */
[----:B------:R-:W-:-:S02]  /*8d80*/  IMAD.U32 R58, R181, 0x10000, RZ ;  /* 0x00010000b53a7824 */ /* 0x000fc400078e00ff */
[C---:B------:R-:W-:Y:S01]  /*8d90*/  FMUL.FTZ R55, R54.reuse, R59 ;  /* 0x0000003b36377220 */ /* 0x040fe20000410000 */
[-C--:B------:R-:W-:Y:S01]  /*8da0*/  FMUL.FTZ R57, R54, R179.reuse ;  /* 0x000000b336397220 */ /* 0x080fe20000410000 */
[C---:B------:R-:W-:Y:S01]  /*8db0*/  FMUL.FTZ R54, R41.reuse, R68 ;  /* 0x0000004429367220 */ /* 0x040fe20000410000 */
[-C--:B------:R-:W-:Y:S01]  /*8dc0*/  FMUL.FTZ R41, R41, R58.reuse ;  /* 0x0000003a29297220 */ /* 0x080fe20000410000 */
[----:B------:R-:W-:Y:S01]  /*8dd0*/  LOP3.LUT R50, R39, 0xffff0000, RZ, 0xc0, !PT ;  /* 0xffff000027327812 */ /* 0x000fe200078ec0ff */
[----:B------:R-:W-:Y:S01]  /*8de0*/  IMAD.U32 R37, R38, 0x10000, RZ ;  /* 0x0001000026257824 */ /* 0x000fe200078e00ff */
[----:B------:R-:W-:Y:S01]  /*8df0*/  LOP3.LUT R40, R40, 0xffff0000, RZ, 0xc0, !PT ;  /* 0xffff000028287812 */ /* 0x000fe200078ec0ff */
[----:B------:R-:W-:Y:S01]  /*8e00*/  FFMA.FTZ R54, R49, R58, -R54 ;  /* 0x0000003a31367223 */ /* 0x000fe20000010836 */
[----:B------:R-:W-:Y:S01]  /*8e10*/  LOP3.LUT R227, R227, 0xffff0000, RZ, 0xc0, !PT ;  /* 0xffff0000e3e37812 */ /* 0x000fe200078ec0ff */
[----:B------:R-:W-:Y:S01]  /*8e20*/  FFMA.FTZ R49, R49, R68, R41 ;  /* 0x0000004431317223 */ /* 0x000fe20000010029 */
[----:B------:R-:W-:Y:S01]  /*8e30*/  LOP3.LUT R181, R181, 0xffff0000, RZ, 0xc0, !PT ;  /* 0xffff0000b5b57812 */ /* 0x000fe200078ec0ff */
[C---:B------:R-:W-:Y:S01]  /*8e40*/  IMAD.U32 R41, R183.reuse, 0x10000, RZ ;  /* 0x00010000b7297824 */ /* 0x040fe200078e00ff */
[----:B------:R-:W-:Y:S01]  /*8e50*/  LOP3.LUT R39, R38, 0xffff0000, RZ, 0xc0, !PT ;  /* 0xffff000026277812 */ /* 0x000fe200078ec0ff */
[C---:B------:R-:W-:Y:S01]  /*8e60*/  IMAD.U32 R38, R42.reuse, 0x10000, RZ ;  /* 0x000100002a267824 */ /* 0x040fe200078e00ff */
[----:B------:R-:W-:Y:S01]  /*8e70*/  LOP3.LUT R42, R42, 0xffff0000, RZ, 0xc0, !PT ;  /* 0xffff00002a2a7812 */ /* 0x000fe200078ec0ff */
[C---:B------:R-:W-:Y:S01]  /*8e80*/  FFMA.FTZ R70, R50.reuse, R179, -R55 ;  /* 0x000000b332467223 */ /* 0x040fe20000010837 */
[----:B------:R-:W-:Y:S01]  /*8e90*/  FFMA.FTZ R80, R50, R59, R57 ;  /* 0x0000003b32507223 */ /* 0x000fe20000010039 */
[----:B------:R-:W-:Y:S01]  /*8ea0*/  LOP3.LUT R183, R183, 0xffff0000, RZ, 0xc0, !PT ;  /* 0xffff0000b7b77812 */ /* 0x000fe200078ec0ff */
[C---:B------:R-:W-:Y:S01]  /*8eb0*/  FMUL.FTZ R55, R40.reuse, R227 ;  /* 0x000000e328377220 */ /* 0x040fe20000410000 */
[----:B------:R-:W-:Y:S01]  /*8ec0*/  FMUL.FTZ R57, R40, R181 ;  /* 0x000000b528397220 */ /* 0x000fe20000410000 */
[C---:B------:R-:W-:Y:S01]  /*8ed0*/  IMAD.U32 R40, R167.reuse, 0x10000, RZ ;  /* 0x00010000a7287824 */ /* 0x040fe200078e00ff */
[----:B------:R-:W-:Y:S01]  /*8ee0*/  LOP3.LUT R167, R167, 0xffff0000, RZ, 0xc0, !PT ;  /* 0xffff0000a7a77812 */ /* 0x000fe200078ec0ff */
[----:B------:R-:W-:Y:S01]  /*8ef0*/  FMUL.FTZ R50, R38, R41 ;  /* 0x0000002926327220 */ /* 0x000fe20000410000 */
[----:B------:R-:W-:Y:S01]  /*8f00*/  LOP3.LUT R36, R36, 0xffff0000, RZ, 0xc0, !PT ;  /* 0xffff000024247812 */ /* 0x000fe200078ec0ff */
[----:B------:R-:W-:Y:S01]  /*8f10*/  FMUL.FTZ R58, R42, R183 ;  /* 0x000000b72a3a7220 */ /* 0x000fe20000410000 */
[-C--:B------:R-:W-:Y:S01]  /*8f20*/  FMUL.FTZ R38, R38, R40.reuse ;  /* 0x0000002826267220 */ /* 0x080fe20000410000 */
[----:B------:R-:W-:Y:S01]  /*8f30*/  FMUL.FTZ R42, R42, R167 ;  /* 0x000000a72a2a7220 */ /* 0x000fe20000410000 */
[----:B------:R-:W-:Y:S01]  /*8f40*/  FFMA.FTZ R50, R37, R40, -R50 ;  /* 0x0000002825327223 */ /* 0x000fe20000010832 */
        /* <DEDUP_REMOVED lines=16> */
.L_x_2293:
[----:B------:R-:W-:Y:S05]  /*9050*/  BSYNC B2 ;  /* 0x0000000000027941 */ /* 0x000fea0003800000 */
.L_x_2292:
[----:B--2---:R2:W-:Y:S04]  /*9060*/  STG.E.128 desc[UR56][R44.64], R36 ;  /* 0x000000242c007986 */ /* 0x0045e8000c101d38 */
[----:B---3--:R2:W-:Y:S02]  /*9070*/  @!P0 STG.E.128 desc[UR56][R46.64], R40 ;  /* 0x000000282e008986 */ /* 0x0085e4000c101d38 */
.L_x_2291:
[----:B------:R-:W-:Y:S05]  /*9080*/  BSYNC B1 ;  /* 0x0000000000017941 */ /* 0x000fea0003800000 */
.L_x_2290:
        /* <DEDUP_REMOVED lines=14> */
[----:B------:R-:W-:-:S11]  /*9170*/  LOP3.LUT R36, R190, 0x38, R39, 0xf8, !PT ;  /* 0x00000038be247812 */ /* 0x000fd600078ef827 */
[--C-:B------:R-:W-:Y:S02]  /*9180*/  @!P0 SHF.R.S32.HI R41, RZ, 0x1f, R39.reuse ;  /* 0x0000001fff298819 */ /* 0x100fe40000011427 */
[----:B------:R-:W-:Y:S01]  /*9190*/  @!P0 IADD3 R38, P4, P5, R96, R128, R39 ;  /* 0x0000008060268210 */ /* 0x000fe20007d9e027 */
[----:B------:R-:W-:Y:S01]  /*91a0*/  IMAD.SHL.U32 R39, R37, 0x400, RZ ;  /* 0x0000040025277824 */ /* 0x000fe200078e00ff */
[----:B------:R-:W-:Y:S02]  /*91b0*/  LOP3.LUT R37, R36, R223, RZ, 0x3c, !PT ;  /* 0x000000df24257212 */ /* 0x000fe400078e3cff */
[----:B------:R-:W-:Y:S02]  /*91c0*/  @!P0 IADD3.X R41, R95, R48, R41, P4, P5 ;  /* 0x000000305f298210 */ /* 0x000fe400027ea429 */
[----:B------:R-:W-:Y:S02]  /*91d0*/  LOP3.LUT R36, R39, 0x7fffe000, RZ, 0xc0, !PT ;  /* 0x7fffe00027247812 */ /* 0x000fe400078ec0ff */
[----:B---3--:R-:W-:-:S02]  /*91e0*/  LEA R44, P4, R40, R116, 0x1 ;  /* 0x00000074282c7211 */ /* 0x008fc400078808ff */
[----:B------:R-:W-:Y:S01]  /*91f0*/  IADD3 R36, R37, R36, R198 ;  /* 0x0000002425247210 */ /* 0x000fe20007ffe0c6 */
[C---:B------:R-:W-:Y:S01]  /*9200*/  IMAD R37, R19.reuse, 0x6000, R133 ;  /* 0x0000600013257824 */ /* 0x040fe200078e0285 */
[-C--:B------:R-:W-:Y:S02]  /*9210*/  LEA.HI.X R45, R40, R117.reuse, R42, 0x1, P4 ;  /* 0x00000075282d7211 */ /* 0x080fe400020f0c2a */
[C---:B------:R-:W-:Y:S01]  /*9220*/  @!P0 LEA R46, P4, R38.reuse, R116, 0x1 ;  /* 0x00000074262e8211 */ /* 0x040fe200078808ff */
[----:B------:R-:W-:Y:S02]  /*9230*/  IMAD R39, R19, 0x6000, R36 ;  /* 0x0000600013277824 */ /* 0x000fe400078e0224 */
[--C-:B------:R-:W-:Y:S01]  /*9240*/  IMAD R37, R37, 0x2, R18.reuse ;  /* 0x0000000225257824 */ /* 0x100fe200078e0212 */
[----:B------:R-:W-:Y:S01]  /*9250*/  @!P0 LEA.HI.X R47, R38, R117, R41, 0x1, P4 ;  /* 0x00000075262f8211 */ /* 0x000fe200020f0c29 */
[----:B------:R-:W-:Y:S01]  /*9260*/  IMAD R40, R39, 0x2, R18 ;  /* 0x0000000227287824 */ /* 0x000fe200078e0212 */
[----:B------:R-:W-:-:S03]  /*9270*/  ISETP.GE.AND P4, PT, R186, R120, PT ;  /* 0x00000078ba00720c */ /* 0x000fc60003f86270 */
[----:B------:R-:W2:Y:S04]  /*9280*/  LDS.128 R36, [R37+0x1c400] ;  /* 0x01c4000025247984 */ /* 0x000ea80000000c00 */
[----:B------:R-:W3:Y:S06]  /*9290*/  LDS.128 R40, [R40+0x1c400] ;  /* 0x01c4000028287984 */ /* 0x000eec0000000c00 */
        /* <DEDUP_REMOVED lines=45> */
[----:B------:R-:W-:Y:S02]  /*9570*/  IMAD.U32 R54, R165, 0x10000, RZ ;  /* 0x00010000a5367824 */ /* 0x000fe400078e00ff */
        /* <DEDUP_REMOVED lines=45> */
.L_x_2297:
[----:B------:R-:W-:Y:S05]  /*9850*/  BSYNC B2 ;  /* 0x0000000000027941 */ /* 0x000fea0003800000 */
.L_x_2296:
[----:B--2---:R2:W-:Y:S04]  /*9860*/  STG.E.128 desc[UR56][R44.64], R36 ;  /* 0x000000242c007986 */ /* 0x0045e8000c101d38 */
[----:B---3--:R2:W-:Y:S02]  /*9870*/  @!P0 STG.E.128 desc[UR56][R46.64], R40 ;  /* 0x000000282e008986 */ /* 0x0085e4000c101d38 */
.L_x_2295:
[----:B------:R-:W-:Y:S05]  /*9880*/  BSYNC B1 ;  /* 0x0000000000017941 */ /* 0x000fea0003800000 */
.L_x_2294:
        /* <DEDUP_REMOVED lines=12> */
[C---:B------:R-:W-:Y:S02]  /*9950*/  LEA R44, P0, R45.reuse, R116, 0x1 ;  /* 0x000000742d2c7211 */ /* 0x040fe400078008ff */
[----:B------:R-:W-:Y:S01]  /*9960*/  SHF.R.S32.HI R37, RZ, 0x1f, R36 ;  /* 0x0000001fff257819 */ /* 0x000fe20000011424 */
[----:B------:R-:W-:Y:S01]  /*9970*/  IMAD.SHL.U32 R47, R36, 0x8, RZ ;  /* 0x00000008242f7824 */ /* 0x000fe200078e00ff */
[----:B------:R-:W-:Y:S02]  /*9980*/  LEA.HI.X R45, R45, R117, R46, 0x1, P0 ;  /* 0x000000752d2d7211 */ /* 0x000fe400000f0c2e */
[----:B------:R-:W-:Y:S02]  /*9990*/  LEA.HI R37, R37, R36, RZ, 0x3 ;  /* 0x0000002425257211 */ /* 0x000fe400078f18ff */
[----:B------:R-:W-:-:S03]  /*99a0*/  LOP3.LUT R36, R190, 0x38, R47, 0xf8, !PT ;  /* 0x00000038be247812 */ /* 0x000fc600078ef82f */
[----:B------:R-:W-:Y:S01]  /*99b0*/  IMAD.SHL.U32 R38, R37, 0x400, RZ ;  /* 0x0000040025267824 */ /* 0x000fe200078e00ff */
[----:B------:R-:W-:-:S04]  /*99c0*/  LOP3.LUT R37, R36, R223, RZ, 0x3c, !PT ;  /* 0x000000df24257212 */ /* 0x000fc800078e3cff */
[----:B------:R-:W-:-:S04]  /*99d0*/  LOP3.LUT R36, R38, 0x7fffe000, RZ, 0xc0, !PT ;  /* 0x7fffe00026247812 */ /* 0x000fc800078ec0ff */
[----:B------:R-:W-:Y:S01]  /*99e0*/  IADD3 R36, R37, R36, R198 ;  /* 0x0000002425247210 */ /* 0x000fe20007ffe0c6 */
[----:B------:R-:W-:-:S04]  /*99f0*/  IMAD R37, R19, 0x6000, R132 ;  /* 0x0000600013257824 */ /* 0x000fc800078e0284 */
        /* <DEDUP_REMOVED lines=20> */
[----:B------:R-:W-:Y:S01]  /*9b40*/  PRMT R156, R156, 0x5410, R57 ;  /* 0x000054109c9c7816 */ /* 0x000fe20000000039 */
[----:B------:R-:W-:Y:S01]  /*9b50*/  IMAD.U32 R57, R153, 0x10000, RZ ;  /* 0x0001000099397824 */ /* 0x000fe200078e00ff */
[----:B------:R-:W-:Y:S02]  /*9b60*/  SHF.R.U32.HI R74, RZ, 0x10, R75 ;  /* 0x00000010ff4a7819 */ /* 0x000fe4000001164b */
[----:B------:R-:W-:Y:S01]  /*9b70*/  SHF.R.U32.HI R62, RZ, 0x10, R63 ;  /* 0x00000010ff3e7819 */ /* 0x000fe2000001163f */
[----:B------:R-:W-:Y:S01]  /*9b80*/  FMUL.FTZ R63, R52, R57 ;  /* 0x00000039343f7220 */ /* 0x000fe20000410000 */
[----:B------:R-:W-:Y:S01]  /*9b90*/  PRMT R154, R154, 0x5410, R61 ;  /* 0x000054109a9a7816 */ /* 0x000fe2000000003d */
[-C--:B------:R-:W-:Y:S01]  /*9ba0*/  FMUL.FTZ R61, R52, R59.reuse ;  /* 0x0000003b343d7220 */ /* 0x080fe20000410000 */
[----:B------:R-:W-:Y:S01]  /*9bb0*/  LOP3.LUT R53, R41, 0xffff0000, RZ, 0xc0, !PT ;  /* 0xffff000029357812 */ /* 0x000fe200078ec0ff */
[C---:B------:R-:W-:Y:S01]  /*9bc0*/  FFMA.FTZ R63, R46.reuse, R59, R63 ;  /* 0x0000003b2e3f7223 */ /* 0x040fe2000001003f */
[----:B------:R-:W-:Y:S01]  /*9bd0*/  PRMT R155, R155, 0x5410, R74 ;  /* 0x000054109b9b7816 */ /* 0x000fe2000000004a */
[----:B------:R-:W-:Y:S01]  /*9be0*/  FFMA.FTZ R58, R46, R57, -R61 ;  /* 0x000000392e3a7223 */ /* 0x000fe2000001083d */
[----:B------:R-:W-:-:S02]  /*9bf0*/  LOP3.LUT R56, R157, 0xffff0000, RZ, 0xc0, !PT ;  /* 0xffff00009d387812 */ /* 0x000fc400078ec0ff */
        /* <DEDUP_REMOVED lines=8> */
[C---:B------:R-:W-:Y:S01]  /*9c80*/  FMUL.FTZ R59, R54.reuse, R61 ;  /* 0x0000003d363b7220 */ /* 0x040fe20000410000 */
[----:B------:R-:W-:Y:S01]  /*9c90*/  FFMA.FTZ R53, R49, R52, -R60 ;  /* 0x0000003431357223 */ /* 0x000fe2000001083c */
[----:B------:R-:W-:Y:S01]  /*9ca0*/  IMAD.U32 R40, R39, 0x10000, RZ ;  /* 0x0001000027287824 */ /* 0x000fe200078e00ff */
[----:B------:R-:W-:Y:S01]  /*9cb0*/  LOP3.LUT R55, R43, 0xffff0000, RZ, 0xc0, !PT ;  /* 0xffff00002b377812 */ /* 0x000fe200078ec0ff */
[----:B------:R-:W-:Y:S01]  /*9cc0*/  FMUL.FTZ R54, R54, R57 ;  /* 0x0000003936367220 */ /* 0x000fe20000410000 */
[----:B------:R-:W-:Y:S01]  /*9cd0*/  LOP3.LUT R52, R155, 0xffff0000, RZ, 0xc0, !PT ;  /* 0xffff00009b347812 */ /* 0x000fe200078ec0ff */
[----:B------:R-:W-:Y:S01]  /*9ce0*/  FFMA.FTZ R56, R49, R56, R46 ;  /* 0x0000003831387223 */ /* 0x000fe2000001002e */
[----:B------:R-:W-:Y:S01]  /*9cf0*/  PRMT R152, R152, 0x5410, R65 ;  /* 0x0000541098987816 */ /* 0x000fe20000000041 */
[C---:B------:R-:W-:Y:S01]  /*9d00*/  FFMA.FTZ R61, R40.reuse, R61, R54 ;  /* 0x0000003d283d7223 */ /* 0x040fe20000010036 */
[----:B------:R-:W-:Y:S01]  /*9d10*/  LOP3.LUT R46, R151, 0xffff0000, RZ, 0xc0, !PT ;  /* 0xffff0000972e7812 */ /* 0x000fe200078ec0ff */
[----:B------:R-:W-:Y:S01]  /*9d20*/  FFMA.FTZ R59, R40, R57, -R59 ;  /* 0x00000039283b7223 */ /* 0x000fe2000001083b */
[----:B------:R-:W-:Y:S01]  /*9d30*/  LOP3.LUT R41, R39, 0xffff0000, RZ, 0xc0, !PT ;  /* 0xffff000027297812 */ /* 0x000fe200078ec0ff */
[----:B------:R-:W-:Y:S01]  /*9d40*/  FMUL.FTZ R54, R55, R52 ;  /* 0x0000003437367220 */ /* 0x000fe20000410000 */
[----:B------:R-:W-:-:S02]  /*9d50*/  IMAD.U32 R49, R156, 0x10000, RZ ;  /* 0x000100009c317824 */ /* 0x000fc400078e00ff */
[-C--:B------:R-:W-:Y:S01]  /*9d60*/  FMUL.FTZ R62, R55, R46.reuse ;  /* 0x0000002e373e7220 */ /* 0x080fe20000410000 */
[----:B------:R-:W-:Y:S01]  /*9d70*/  IMAD.U32 R40, R152, 0x10000, RZ ;  /* 0x0001000098287824 */ /* 0x000fe200078e00ff */
[----:B------:R-:W-:Y:S01]  /*9d80*/  LOP3.LUT R156, R156, 0xffff0000, RZ, 0xc0, !PT ;  /* 0xffff00009c9c7812 */ /* 0x000fe200078ec0ff */
[C---:B------:R-:W-:Y:S02]  /*9d90*/  IMAD.U32 R37, R36.reuse, 0x10000, RZ ;  /* 0x0001000024257824 */ /* 0x040fe400078e00ff */
[C---:B------:R-:W-:Y:S01]  /*9da0*/  FFMA.FTZ R60, R41.reuse, R46, -R54 ;  /* 0x0000002e293c7223 */ /* 0x040fe20000010836 */
[----:B------:R-:W-:Y:S01]  /*9db0*/  LOP3.LUT R36, R36, 0xffff0000, RZ, 0xc0, !PT ;  /* 0xffff000024247812 */ /* 0x000fe200078ec0ff */
[----:B------:R-:W-:Y:S01]  /*9dc0*/  FMUL.FTZ R54, R50, R40 ;  /* 0x0000002832367220 */ /* 0x000fe20000410000 */
[----:B------:R-:W-:Y:S01]  /*9dd0*/  LOP3.LUT R152, R152, 0xffff0000, RZ, 0xc0, !PT ;  /* 0xffff000098987812 */ /* 0x000fe200078ec0ff */
[----:B------:R-:W-:Y:S01]  /*9de0*/  FFMA.FTZ R62, R41, R52, R62 ;  /* 0x00000034293e7223 */ /* 0x000fe2000001003e */
[----:B------:R-:W-:Y:S01]  /*9df0*/  FMUL.FTZ R41, R51, R156 ;  /* 0x0000009c33297220 */ /* 0x000fe20000410000 */
[-C--:B------:R-:W-:Y:S01]  /*9e00*/  FMUL.FTZ R46, R50, R49.reuse ;  /* 0x00000031322e7220 */ /* 0x080fe20000410000 */
[----:B------:R-:W-:Y:S01]  /*9e10*/  FFMA.FTZ R54, R37, R49, R54 ;  /* 0x0000003125367223 */ /* 0x000fe20000010036 */
[----:B------:R-:W-:-:S02]  /*9e20*/  IMAD.U32 R43, R42, 0x10000, RZ ;  /* 0x000100002a2b7824 */ /* 0x000fc400078e00ff */
[----:B------:R-:W-:Y:S01]  /*9e30*/  FFMA.FTZ R49, R36, R152, -R41 ;  /* 0x0000009824317223 */ /* 0x000fe20000010829 */
[----:B------:R-:W-:Y:S01]  /*9e40*/  LOP3.LUT R42, R42, 0xffff0000, RZ, 0xc0, !PT ;  /* 0xffff00002a2a7812 */ /* 0x000fe200078ec0ff */
[----:B------:R-:W-:Y:S01]  /*9e50*/  FFMA.FTZ R50, R37, R40, -R46 ;  /* 0x0000002825327223 */ /* 0x000fe2000001082e */
[----:B------:R-:W-:Y:S01]  /*9e60*/  FMUL.FTZ R51, R51, R152 ;  /* 0x0000009833337220 */ /* 0x000fe20000410000 */
[C---:B------:R-:W-:Y:S01]  /*9e70*/  LOP3.LUT R41, R154.reuse, 0xffff0000, RZ, 0xc0, !PT ;  /* 0xffff00009a297812 */ /* 0x040fe200078ec0ff */
[----:B------:R-:W-:Y:S01]  /*9e80*/  IMAD.U32 R46, R154, 0x10000, RZ ;  /* 0x000100009a2e7824 */ /* 0x000fe200078e00ff */
[C---:B------:R-:W-:Y:S01]  /*9e90*/  LOP3.LUT R37, R150.reuse, 0xffff0000, RZ, 0xc0, !PT ;  /* 0xffff000096257812 */ /* 0x040fe200078ec0ff */
[----:B------:R-:W-:Y:S02]  /*9ea0*/  IMAD.U32 R40, R150, 0x10000, RZ ;  /* 0x0001000096287824 */ /* 0x000fe400078e00ff */
        /* <DEDUP_REMOVED lines=21> */
.L_x_2299:
[----:B------:R-:W-:Y:S05]  /*a000*/  BSYNC B1 ;  /* 0x0000000000017941 */ /* 0x000fea0003800000 */
.L_x_2298:
        /* <DEDUP_REMOVED lines=10> */
.L_x_2215:
[----:B------:R-:W2:Y:S02]  /*a0b0*/  LDL R36, [R1+0x14] ;  /* 0x0000140001247983 */ /* 0x000ea40000100800 */
[----:B--2---:R-:W-:-:S13]  /*a0c0*/  R2UR UR4, R36 ;  /* 0x00000000240472ca */ /* 0x004fda00000e0000 */
[----:B------:R-:W-:-:S06]  /*a0d0*/  UISETP.NE.AND UP0, UPT, UR4, 0x3, UPT ;  /* 0x000000030400788c */ /* 0x000fcc000bf05270 */
[----:B------:R-:W-:-:S13]  /*a0e0*/  PLOP3.LUT P1, PT, PT, PT, UP0, 0x80, 0x0 ;  /* 0x000000000000781c */ /* 0x000fda0003f2f008 */
[----:B------:R-:W-:Y:S05]  /*a0f0*/  @!P1 BRA `(.L_x_2300) ;  /* 0x0000000000049947 */ /* 0x000fea0003800000 */
[----:B------:R-:W-:Y:S01]  /*a100*/  BPT.TRAP 0x1 ;  /* 0x000000040000795c */ /* 0x000fe20000300000 */
.L_x_2300:
        /* <DEDUP_REMOVED lines=8> */
.L_x_2553:
[----:B------:R-:W-:Y:S05]  /*a190*/  BSYNC B1 ;  /* 0x0000000000017941 */ /* 0x000fea0003800000 */
.L_x_2301:
[----:B------:R-:W-:Y:S04]  /*a1a0*/  BSSY B1, `(.L_x_2303) ;  /* 0x0000014000017945 */ /* 0x000fe80003800000 */
[----:B------:R-:W-:Y:S05]  /*a1b0*/  @P0 BRA `(.L_x_2304) ;  /* 0x0000000000480947 */ /* 0x000fea0003800000 */
[----:B------:R-:W-:Y:S02]  /*a1c0*/  ISETP.NE.AND P4, PT, R14, RZ, PT ;  /* 0x000000ff0e00720c */ /* 0x000fe40003f85270 */
        /* <DEDUP_REMOVED lines=17> */
.L_x_2304:
[----:B------:R-:W-:Y:S05]  /*a2e0*/  BSYNC B1 ;  /* 0x0000000000017941 */ /* 0x000fea0003800000 */
.L_x_2303:
[----:B------:R-:W-:-:S13]  /*a2f0*/  ISETP.GE.AND P0, PT, R209, R4, PT ;  /* 0x00000004d100720c */ /* 0x000fda0003f06270 */
[----:B------:R-:W-:Y:S05]  /*a300*/  @P0 BRA `(.L_x_2248) ;  /* 0x0000000000480947 */ /* 0x000fea0003800000 */
[----:B------:R-:W-:Y:S02]  /*a310*/  ISETP.NE.AND P4, PT, R14, RZ, PT ;  /* 0x000000ff0e00720c */ /* 0x000fe40003f85270 */
        /* <DEDUP_REMOVED lines=17> */
.L_x_2248:
[----:B------:R-:W-:Y:S05]  /*a430*/  BSYNC B0 ;  /* 0x0000000000007941 */ /* 0x000fea0003800000 */
.L_x_2214:
[----:B0-234-:R-:W0:Y:S01]  /*a440*/  S2R R36, SR_TID.X ;  /* 0x0000000000247919 */ /* 0x01de220000002100 */
        /* <DEDUP_REMOVED lines=8> */
[----:B0-----:R-:W-:Y:S01]  /*a4d0*/  LOP3.LUT R36, R36, 0x7f, RZ, 0xc0, !PT ;  /* 0x0000007f24247812 */ /* 0x001fe200078ec0ff */
[----:B--2---:R0:W-:Y:S03]  /*a4e0*/  BAR.SYNC.DEFER_BLOCKING R149, 0x80 ;  /* 0x000200950000751d */ /* 0x0041e60000010000 */
[----:B------:R-:W-:-:S13]  /*a4f0*/  ISETP.NE.AND P0, PT, R36, RZ, PT ;  /* 0x000000ff2400720c */ /* 0x000fda0003f05270 */
[----:B------:R-:W-:-:S05]  /*a500*/  @!P0 VIADD R36, R3, 0x348a0 ;  /* 0x000348a003248836 */ /* 0x000fca0000000000 */
[----:B------:R-:W-:-:S04]  /*a510*/  @!P0 PRMT R36, RZ, 0x654, R36 ;  /* 0x00000654ff248816 */ /* 0x000fc80000000024 */
[----:B------:R0:W-:Y:S01]  /*a520*/  @!P0 SYNCS.ARRIVE.TRANS64.RED.A1T0 RZ, [R36+URZ], RZ ;  /* 0x000000ff24ff89a7 */ /* 0x0001e2000810043f */
[----:B------:R-:W-:Y:S05]  /*a530*/  @!P1 BRA `(.L_x_2306) ;  /* 0x0000000000049947 */ /* 0x000fea0003800000 */
[----:B------:R-:W-:Y:S01]  /*a540*/  BPT.TRAP 0x1 ;  /* 0x000000040000795c */ /* 0x000fe20000300000 */
.L_x_2306:
[----:B------:R-:W-:Y:S05]  /*a550*/  BSYNC B0 ;  /* 0x0000000000007941 */ /* 0x000fea0003800000 */
.L_x_2305:
[----:B------:R-:W2:Y:S01]  /*a560*/  SYNCS.PHASECHK.TRANS64.TRYWAIT P4, [R3+URZ+0x348b0], R0 ;  /* 0x0348b000030075a7 */ /* 0x000ea2000808017f */
[----:B0-----:R-:W-:Y:S01]  /*a570*/  IMAD R36, R19, 0x4000, R29 ;  /* 0x0000400013247824 */ /* 0x001fe200078e021d */
[----:B------:R-:W-:Y:S01]  /*a580*/  ULDC.64 UR60, c[0x0][0x318] ;  /* 0x0000c600003c7ab9 */ /* 0x000fe20000000a00 */
[----:B------:R-:W-:Y:S01]  /*a590*/  ULDC.64 UR58, c[0x0][0x308] ;  /* 0x0000c200003a7ab9 */ /* 0x000fe20000000a00 */
[----:B------:R-:W-:Y:S01]  /*a5a0*/  BSSY B0, `(.L_x_2307) ;  /* 0x0000004000007945 */ /* 0x000fe20003800000 */
[----:B------:R-:W-:Y:S01]  /*a5b0*/  ISETP.GE.AND P1, PT, R184, R4, PT ;  /* 0x00000004b800720c */ /* 0x000fe20003f26270 */
[----:B------:R-:W-:Y:S02]  /*a5c0*/  IMAD.IADD R37, R121, 0x1, R36 ;  /* 0x0000000179257824 */ /* 0x000fe400078e0224 */
[----:B--2---:R-:W-:Y:S10]  /*a5d0*/  @!P4 BRA `(.L_x_2308) ;  /* 0x000001a400c0c947 */ /* 0x004ff40003800000 */
.L_x_2554:
[----:B------:R-:W-:Y:S05]  /*a5e0*/  BSYNC B0 ;  /* 0x0000000000007941 */ /* 0x000fea0003800000 */
.L_x_2307:
[----:B------:R-:W-:Y:S01]  /*a5f0*/  BSSY B0, `(.L_x_2309) ;  /* 0x000001a000007945 */ /* 0x000fe20003800000 */
[----:B01----:R-:W-:Y:S02]  /*a600*/  IMAD R0, R36, 0x2, R112 ;  /* 0x0000000224007824 */ /* 0x003fe400078e0270 */
[----:B------:R-:W-:-:S04]  /*a610*/  IMAD.WIDE R44, R2, 0x80, R114 ;  /* 0x00000080022c7825 */ /* 0x000fc800078e0272 */
[----:B------:R-:W-:Y:S01]  /*a620*/  IMAD R48, R37, 0x2, R112 ;  /* 0x0000000225307824 */ /* 0x000fe200078e0270 */
[----:B------:R-:W-:Y:S06]  /*a630*/  @P1 BRA `(.L_x_2310) ;  /* 0x0000000000541947 */ /* 0x000fec0003800000 */
[----:B------:R-:W-:Y:S01]  /*a640*/  IMAD R39, R45, UR60, RZ ;  /* 0x0000003c2d277c24 */ /* 0x000fe2000f8e02ff */
[----:B------:R-:W-:Y:S01]  /*a650*/  ULDC UR4, c[0x0][0x310] ;  /* 0x0000c40000047ab9 */ /* 0x000fe20000000800 */
[----:B------:R-:W-:Y:S01]  /*a660*/  IMAD.MOV.U32 R36, RZ, RZ, R98 ;  /* 0x000000ffff247224 */ /* 0x000fe200078e0062 */
        /* <DEDUP_REMOVED lines=18> */
.L_x_2310:
[----:B------:R-:W-:Y:S05]  /*a790*/  BSYNC B0 ;  /* 0x0000000000007941 */ /* 0x000fea0003800000 */
.L_x_2309:
        /* <DEDUP_REMOVED lines=25> */
.L_x_2312:
[----:B------:R-:W-:Y:S05]  /*a930*/  BSYNC B0 ;  /* 0x0000000000007941 */ /* 0x000fea0003800000 */
.L_x_2311:
[----:B------:R-:W3:Y:S01]  /*a940*/  LDL R0, [R1+0x10] ;  /* 0x0000100001007983 */ /* 0x000ee20000100800 */
[----:B------:R-:W-:Y:S02]  /*a950*/  VIADD R19, R19, 0x1 ;  /* 0x0000000113137836 */ /* 0x000fe40000000000 */
[----:B------:R-:W-:Y:S01]  /*a960*/  @!P0 VIADD R3, R3, 0x348c0 ;  /* 0x000348c003038836 */ /* 0x000fe20000000000 */
[----:B------:R-:W-:Y:S01]  /*a970*/  @!PT LDS RZ, [RZ] ;  /* 0x00000000fffff984 */ /* 0x000fe20000000800 */
[----:B------:R-:W-:Y:S01]  /*a980*/  @!PT LDS RZ, [RZ] ;  /* 0x00000000fffff984 */ /* 0x000fe20000000800 */
[----:B------:R-:W-:Y:S01]  /*a990*/  @!PT LDS RZ, [RZ] ;  /* 0x00000000fffff984 */ /* 0x000fe20000000800 */
[----:B------:R-:W-:Y:S01]  /*a9a0*/  @!PT LDS RZ, [RZ] ;  /* 0x00000000fffff984 */ /* 0x000fe20000000800 */
[----:B------:R1:W-:Y:S06]  /*a9b0*/  MEMBAR.ALL.CTA ;  /* 0x0000000000007992 */ /* 0x0003ec0000008000 */
[----:B-1----:R-:W1:Y:S02]  /*a9c0*/  FENCE.VIEW.ASYNC.S ;  /* 0x00000000000073c6 */ /* 0x002e640000000000 */
[----:B-1----:R1:W-:Y:S01]  /*a9d0*/  BAR.SYNC.DEFER_BLOCKING R149, 0x80 ;  /* 0x000200950000751d */ /* 0x0023e20000010000 */
[----:B------:R-:W-:-:S02]  /*a9e0*/  ISETP.NE.AND P1, PT, R19, 0x2, PT ;  /* 0x000000021300780c */ /* 0x000fc40003f25270 */
[----:B------:R-:W-:Y:S02]  /*a9f0*/  @!P0 PRMT R3, RZ, 0x654, R3 ;  /* 0x00000654ff038816 */ /* 0x000fe40000000003 */
[----:B------:R-:W-:Y:S02]  /*aa00*/  SEL R19, R19, RZ, P1 ;  /* 0x000000ff13137207 */ /* 0x000fe40000800000 */
[----:B------:R1:W-:Y:S01]  /*aa10*/  @!P0 SYNCS.ARRIVE.TRANS64.RED.A1T0 RZ, [R3+URZ], RZ ;  /* 0x000000ff03ff89a7 */ /* 0x0003e2000810043f */
[----:B------:R-:W-:Y:S02]  /*aa20*/  PLOP3.LUT P0, PT, PT, PT, PT, 0x8, 0x0 ;  /* 0x000000000000781c */ /* 0x000fe40003f0e170 */
[----:B---3--:R-:W-:Y:S02]  /*aa30*/  LOP3.LUT P4, RZ, R0, 0x2, RZ, 0xc0, !PT ;  /* 0x0000000200ff7812 */ /* 0x008fe4000788c0ff */
[----:B------:R-:W-:-:S04]  /*aa40*/  SEL R0, RZ, 0x1, P1 ;  /* 0x00000001ff007807 */ /* 0x000fc80000800000 */
[----:B------:R-:W-:-:S07]  /*aa50*/  LOP3.LUT R189, R189, R0, RZ, 0x3c, !PT ;  /* 0x00000000bdbd7212 */ /* 0x000fce00078e3cff */
[----:B-1----:R-:W-:Y:S05]  /*aa60*/  @P4 BRA `(.L_x_2313) ;  /* 0xffffff7c00244947 */ /* 0x002fea000383ffff */
.L_x_2209:
[----:B------:R-:W-:Y:S01]  /*aa70*/  BSSY B0, `(.L_x_2314) ;  /* 0x000002c000007945 */ /* 0x000fe20003800000 */
[----:B------:R-:W-:Y:S01]  /*aa80*/  ISETP.GE.AND P2, PT, R148, 0x1, PT ;  /* 0x000000019400780c */ /* 0x000fe20003f46270 */
[----:B------:R-:W-:Y:S01]  /*aa90*/  IMAD.MOV.U32 R0, RZ, RZ, RZ ;  /* 0x000000ffff007224 */ /* 0x000fe200078e00ff */
[----:B------:R-:W-:Y:S02]  /*aaa0*/  PLOP3.LUT P1, PT, PT, PT, PT, 0x80, 0x0 ;  /* 0x000000000000781c */ /* 0x000fe40003f2f070 */
[----:B------:R-:W-:Y:S02]  /*aab0*/  CS2R R2, SRZ ;  /* 0x0000000000027805 */ /* 0x000fe4000001ff00 */
[----:B------:R-:W-:Y:S02]  /*aac0*/  CS2R R86, SRZ ;  /* 0x0000000000567805 */ /* 0x000fe4000001ff00 */
[----:B------:R-:W-:Y:S02]  /*aad0*/  CS2R R84, SRZ ;  /* 0x0000000000547805 */ /* 0x000fe4000001ff00 */
[----:B------:R-:W-:-:S02]  /*aae0*/  CS2R R82, SRZ ;  /* 0x0000000000527805 */ /* 0x000fc4000001ff00 */
[----:B------:R-:W-:Y:S01]  /*aaf0*/  CS2R R80, SRZ ;  /* 0x0000000000507805 */ /* 0x000fe2000001ff00 */
[----:B------:R-:W-:Y:S01]  /*ab00*/  IMAD.MOV.U32 R35, RZ, RZ, RZ ;  /* 0x000000ffff237224 */ /* 0x000fe200078e00ff */
        /* <DEDUP_REMOVED lines=18> */
[----:B0-----:R-:W-:Y:S02]  /*ac30*/  CS2R R46, SRZ ;  /* 0x00000000002e7805 */ /* 0x001fe4000001ff00 */
[----:B--2---:R-:W-:Y:S02]  /*ac40*/  CS2R R44, SRZ ;  /* 0x00000000002c7805 */ /* 0x004fe4000001ff00 */
[----:B------:R-:W-:-:S02]  /*ac50*/  CS2R R42, SRZ ;  /* 0x00000000002a7805 */ /* 0x000fc4000001ff00 */
[----:B------:R-:W-:Y:S02]  /*ac60*/  CS2R R40, SRZ ;  /* 0x0000000000287805 */ /* 0x000fe4000001ff00 */
[----:B------:R-:W-:Y:S02]  /*ac70*/  CS2R R38, SRZ ;  /* 0x0000000000267805 */ /* 0x000fe4000001ff00 */
[----:B------:R-:W-:Y:S01]  /*ac80*/  CS2R R36, SRZ ;  /* 0x0000000000247805 */ /* 0x000fe2000001ff00 */
[----:B------:R-:W-:Y:S01]  /*ac90*/  IMAD.MOV.U32 R91, RZ, RZ, RZ ;  /* 0x000000ffff5b7224 */ /* 0x000fe200078e00ff */
[----:B------:R-:W-:Y:S01]  /*aca0*/  CS2R R88, SRZ ;  /* 0x0000000000587805 */ /* 0x000fe2000001ff00 */
[----:B------:R-:W-:Y:S02]  /*acb0*/  IMAD.MOV.U32 R26, RZ, RZ, RZ ;  /* 0x000000ffff1a7224 */ /* 0x000fe400078e00ff */
[----:B------:R-:W-:Y:S02]  /*acc0*/  IMAD.MOV.U32 R93, RZ, RZ, RZ ;  /* 0x000000ffff5d7224 */ /* 0x000fe400078e00ff */
[----:B------:R-:W-:-:S02]  /*acd0*/  IMAD.MOV.U32 R10, RZ, RZ, RZ ;  /* 0x000000ffff0a7224 */ /* 0x000fc400078e00ff */
[----:B------:R-:W-:Y:S02]  /*ace0*/  IMAD.MOV.U32 R28, RZ, RZ, RZ ;  /* 0x000000ffff1c7224 */ /* 0x000fe400078e00ff */
[----:B------:R-:W-:Y:S01]  /*acf0*/  IMAD.MOV.U32 R95, RZ, RZ, RZ ;  /* 0x000000ffff5f7224 */ /* 0x000fe200078e00ff */
[----:B------:R-:W-:Y:S06]  /*ad00*/  @P0 BRA `(.L_x_2315) ;  /* 0x0000000000080947 */ /* 0x000fec0003800000 */
[----:B------:R-:W0:Y:S02]  /*ad10*/  FENCE.VIEW.ASYNC.G ;  /* 0x00000000000073c6 */ /* 0x000e240000000100 */
[----:B0-----:R-:W-:Y:S06]  /*ad20*/  BAR.ARV 0xc, 0x120 ;  /* 0x0304800000007b1d */ /* 0x001fec0000002000 */
.L_x_2315:
[----:B------:R-:W-:Y:S05]  /*ad30*/  BSYNC B0 ;  /* 0x0000000000007941 */ /* 0x000fea0003800000 */
.L_x_2314:
        /* <DEDUP_REMOVED lines=9> */
[----:B------:R-:W-:Y:S01]  /*add0*/  IMAD.U32 R0, RZ, RZ, UR4 ;  /* 0x00000004ff007e24 */ /* 0x000fe2000f8e00ff */
[----:B------:R-:W-:-:S04]  /*ade0*/  LEA R3, R3, UR4, 0xd ;  /* 0x0000000403037c11 */ /* 0x000fc8000f8e68ff */
[----:B------:R-:W-:Y:S02]  /*adf0*/  LOP3.LUT P0, RZ, R0, 0x3ff, RZ, 0xc0, !PT ;  /* 0x000003ff00ff7812 */ /* 0x000fe4000780c0ff */
[----:B------:R-:W-:Y:S02]  /*ae00*/  SHF.R.U32.HI R2, RZ, 0x4, R3 ;  /* 0x00000004ff027819 */ /* 0x000fe40000011603 */
[----:B------:R-:W-:Y:S02]  /*ae10*/  P2R R24, PR, RZ, 0x1 ;  /* 0x00000001ff187803 */ /* 0x000fe40000000000 */
[----:B------:R-:W-:-:S07]  /*ae20*/  LOP3.LUT R2, R2, 0x3fff, RZ, 0xc0, !PT ;  /* 0x00003fff02027812 */ /* 0x000fce00078ec0ff */
        /* <DEDUP_REMOVED lines=17> */
.L_x_2317:
        /* <DEDUP_REMOVED lines=12> */
.L_x_2321:
[----:B-1----:R1:W2:Y:S02]  /*b000*/  SYNCS.PHASECHK.TRANS64.TRYWAIT P0, [R18+URZ+0x34800], R3 ;  /* 0x03480003120075a7 */ /* 0x0022a4000800017f */
[----:B--2---:R-:W-:Y:S05]  /*b010*/  @!P0 NANOSLEEP.SYNCS 0x989680 ;  /* 0x009896800000895d */ /* 0x004fea0003900000 */
[----:B------:R-:W2:Y:S02]  /*b020*/  @!P0 SYNCS.PHASECHK.TRANS64 P0, [R18+URZ+0x34800], R3 ;  /* 0x03480003120085a7 */ /* 0x000ea4000800007f */
[----:B--2---:R-:W-:Y:S05]  /*b030*/  @!P0 BRA `(.L_x_2321) ;  /* 0xfffffffc00f08947 */ /* 0x004fea000383ffff */
.L_x_2320:
[----:B------:R-:W-:Y:S05]  /*b040*/  BSYNC B0 ;  /* 0x0000000000007941 */ /* 0x000fea0003800000 */
.L_x_2319:
[----:B------:R-:W-:Y:S05]  /*b050*/  BRA `(.L_x_2322) ;  /* 0x0000007400147947 */ /* 0x000fea0003800000 */
.L_x_2318:
[----:B------:R-:W0:Y:S01]  /*b060*/  LDC.64 R72, c[0x0][0x3d8] ;  /* 0x0000f600ff487b82 */ /* 0x000e220000000a00 */
[----:B-----5:R-:W-:Y:S01]  /*b070*/  SHF.R.S32.HI R3, RZ, 0x1f, R144 ;  /* 0x0000001fff037819 */ /* 0x020fe20000011490 */
[----:B------:R-:W-:Y:S01]  /*b080*/  IMAD.MOV.U32 R4, RZ, RZ, R16 ;  /* 0x000000ffff047224 */ /* 0x000fe200078e0010 */
[----:B------:R-:W-:Y:S01]  /*b090*/  ISETP.NE.AND P4, PT, R24, RZ, PT ;  /* 0x000000ff1800720c */ /* 0x000fe20003f85270 */
[----:B------:R-:W-:Y:S01]  /*b0a0*/  IMAD.MOV.U32 R8, RZ, RZ, R22 ;  /* 0x000000ffff087224 */ /* 0x000fe200078e0016 */
[----:B------:R-:W-:Y:S02]  /*b0b0*/  SHF.R.S32.HI R5, RZ, 0x1f, R16 ;  /* 0x0000001fff057819 */ /* 0x000fe40000011410 */
[----:B------:R-:W-:Y:S01]  /*b0c0*/  SHF.R.S32.HI R9, RZ, 0x1f, R22 ;  /* 0x0000001fff097819 */ /* 0x000fe20000011416 */
[----:B------:R-:W1:Y:S01]  /*b0d0*/  LDC.64 R12, c[0x0][0x3e8] ;  /* 0x0000fa00ff0c7b82 */ /* 0x000e620000000a00 */
[-C--:B0-----:R-:W-:Y:S02]  /*b0e0*/  IMAD R0, R3, R72.reuse, RZ ;  /* 0x0000004803007224 */ /* 0x081fe400078e02ff */
[----:B------:R-:W-:-:S02]  /*b0f0*/  IMAD R6, R210, R72, RZ ;  /* 0x00000048d2067224 */ /* 0x000fc400078e02ff */
[----:B------:R-:W-:-:S04]  /*b100*/  IMAD.WIDE.U32 R70, R144, R72, RZ ;  /* 0x0000004890467225 */ /* 0x000fc800078e00ff */
[----:B-1----:R-:W-:Y:S02]  /*b110*/  IMAD R3, R3, R12, RZ ;  /* 0x0000000c03037224 */ /* 0x002fe400078e02ff */
[-C--:B------:R-:W-:Y:S02]  /*b120*/  IMAD R78, R184, R73.reuse, R6 ;  /* 0x00000049b84e7224 */ /* 0x080fe400078e0206 */
[----:B------:R-:W-:Y:S01]  /*b130*/  IMAD R57, R144, R73, R0 ;  /* 0x0000004990397224 */ /* 0x000fe200078e0200 */
[----:B------:R-:W-:Y:S01]  /*b140*/  SHF.L.U64.HI R73, R72, 0x6, R73 ;  /* 0x0000000648497819 */ /* 0x000fe20000010249 */
[----:B------:R-:W-:Y:S02]  /*b150*/  IMAD R3, R144, R13, R3 ;  /* 0x0000000d90037224 */ /* 0x000fe400078e0203 */
[----:B------:R-:W-:-:S04]  /*b160*/  IMAD.WIDE.U32 R6, R184, R72, R4 ;  /* 0x00000048b8067225 */ /* 0x000fc800078e0004 */
[----:B------:R-:W-:Y:S01]  /*b170*/  IMAD.WIDE.U32 R10, R184, R72, R8 ;  /* 0x00000048b80a7225 */ /* 0x000fe200078e0008 */
[----:B------:R-:W-:-:S03]  /*b180*/  IADD3 R56, P0, R6, R70, RZ ;  /* 0x0000004606387210 */ /* 0x000fc60007f1e0ff */
[----:B------:R-:W-:Y:S01]  /*b190*/  IMAD R14, R210, R12, RZ ;  /* 0x0000000cd20e7224 */ /* 0x000fe200078e02ff */
[----:B------:R-:W-:Y:S01]  /*b1a0*/  IADD3 R68, P2, R10, R70, RZ ;  /* 0x000000460a447210 */ /* 0x000fe20007f5e0ff */
[----:B------:R-:W-:-:S04]  /*b1b0*/  IMAD.WIDE.U32 R144, R144, R12, RZ ;  /* 0x0000000c90907225 */ /* 0x000fc800078e00ff */
[----:B------:R-:W-:-:S04]  /*b1c0*/  IMAD.WIDE.U32 R4, R184, R12, R4 ;  /* 0x0000000cb8047225 */ /* 0x000fc800078e0004 */
[----:B------:R-:W-:Y:S01]  /*b1d0*/  IMAD.WIDE.U32 R8, R184, R12, R8 ;  /* 0x0000000cb8087225 */ /* 0x000fe200078e0008 */
[----:B------:R-:W-:-:S03]  /*b1e0*/  IADD3 R79, P1, R4, R144, RZ ;  /* 0x00000090044f7210 */ /* 0x000fc60007f3e0ff */
[----:B------:R-:W-:Y:S01]  /*b1f0*/  IMAD.IADD R57, R57, 0x1, R71 ;  /* 0x0000000139397824 */ /* 0x000fe200078e0247 */
[----:B------:R-:W-:Y:S01]  /*b200*/  IADD3 R69, P3, R8, R144, RZ ;  /* 0x0000009008457210 */ /* 0x000fe20007f7e0ff */
[----:B------:R-:W-:Y:S02]  /*b210*/  IMAD R14, R184, R13, R14 ;  /* 0x0000000db80e7224 */ /* 0x000fe400078e020e */
[----:B------:R-:W-:Y:S01]  /*b220*/  IMAD.IADD R77, R3, 0x1, R145 ;  /* 0x00000001034d7824 */ /* 0x000fe200078e0291 */
[C---:B------:R-:W-:Y:S01]  /*b230*/  IADD3.X R76, R57.reuse, R7, R78, P0, !PT ;  /* 0x00000007394c7210 */ /* 0x040fe200007fe44e */
[----:B------:R-:W-:Y:S01]  /*b240*/  IMAD.SHL.U32 R75, R72, 0x40, RZ ;  /* 0x00000040484b7824 */ /* 0x000fe200078e00ff */
[----:B------:R-:W-:Y:S01]  /*b250*/  IADD3.X R78, R57, R78, R11, P2, !PT ;  /* 0x0000004e394e7210 */ /* 0x000fe200017fe40b */
[----:B------:R-:W-:Y:S01]  /*b260*/  IMAD.SHL.U32 R74, R12, 0x40, RZ ;  /* 0x000000400c4a7824 */ /* 0x000fe200078e00ff */
[C---:B------:R-:W-:Y:S02]  /*b270*/  IADD3.X R81, R77.reuse, R5, R14, P1, !PT ;  /* 0x000000054d517210 */ /* 0x040fe40000ffe40e */
[----:B------:R-:W-:-:S02]  /*b280*/  IADD3.X R83, R77, R14, R9, P3, !PT ;  /* 0x0000000e4d537210 */ /* 0x000fc40001ffe409 */
[----:B------:R-:W-:Y:S01]  /*b290*/  SHF.L.U64.HI R72, R12, 0x6, R13 ;  /* 0x000000060c487819 */ /* 0x000fe2000001020d */
        /* <DEDUP_REMOVED lines=17> */
.L_x_2323:
        /* <DEDUP_REMOVED lines=84> */
.L_x_2327:
[----:B------:R-:W-:Y:S05]  /*b8f0*/  BSYNC B1 ;  /* 0x0000000000017941 */ /* 0x000fea0003800000 */
.L_x_2326:
        /* <DEDUP_REMOVED lines=21> */
[----:B------:R-:W-:Y:S01]  /*ba50*/  VIADD R5, R16, 0x20 ;  /* 0x0000002010057836 */ /* 0x000fe20000000000 */
        /* <DEDUP_REMOVED lines=11> */
[C---:B------:R-:W-:Y:S01]  /*bb10*/  VIADD R8, R16.reuse, 0x40 ;  /* 0x0000004010087836 */ /* 0x040fe20000000000 */
[----:B------:R-:W-:Y:S01]  /*bb20*/  LEA.HI.X R5, R75, UR7, R0, 0x1, P3 ;  /* 0x000000074b057c11 */ /* 0x000fe200098f0c00 */
[----:B------:R-:W-:Y:S01]  /*bb30*/  VIADD R0, R16, 0x50 ;  /* 0x0000005010007836 */ /* 0x000fe20000000000 */
[----:B------:R-:W-:-:S02]  /*bb40*/  ISETP.GE.AND P3, PT, R7, UR4, PT ;  /* 0x0000000407007c0c */ /* 0x000fc4000bf66270 */
[----:B------:R-:W-:Y:S01]  /*bb50*/  LEA.HI.X R7, R74, UR9, R3, 0x1, P6 ;  /* 0x000000094a077c11 */ /* 0x000fe2000b0f0c03 */
        /* <DEDUP_REMOVED lines=24> */
.L_x_2329:
[----:B------:R-:W-:Y:S05]  /*bce0*/  BSYNC B1 ;  /* 0x0000000000017941 */ /* 0x000fea0003800000 */
.L_x_2328:
[----:B------:R-:W-:Y:S01]  /*bcf0*/  LOP3.LUT P2, RZ, R215, 0x4, RZ, 0xc0, !PT ;  /* 0x00000004d7ff7812 */ /* 0x000fe2000784c0ff */
[----:B------:R-:W-:Y:S01]  /*bd00*/  IMAD R11, R196, 0x200, R11 ;  /* 0x00000200c40b7824 */ /* 0x000fe200078e020b */
        /* <DEDUP_REMOVED lines=43> */
[----:B------:R-:W-:-:S02]  /*bfc0*/  IMAD R3, R193, 0x80, R184 ;  /* 0x00000080c1037824 */ /* 0x000fc400078e02b8 */
[----:B------:R-:W-:Y:S01]  /*bfd0*/  IMAD.MOV.U32 R57, RZ, RZ, R55 ;  /* 0x000000ffff397224 */ /* 0x000fe200078e0037 */
[----:B------:R-:W-:Y:S01]  /*bfe0*/  PRMT R101, R4, 0x7610, R101 ;  /* 0x0000761004657816 */ /* 0x000fe20000000065 */
[----:B------:R-:W-:Y:S02]  /*bff0*/  IMAD R3, R212, 0x40, R3 ;  /* 0x00000040d4037824 */ /* 0x000fe400078e0203 */
[----:B------:R-:W-:Y:S01]  /*c000*/  IMAD.MOV.U32 R4, RZ, RZ, R48 ;  /* 0x000000ffff047224 */ /* 0x000fe200078e0030 */
[----:B------:R-:W-:Y:S01]  /*c010*/  PRMT R97, R57, 0x7610, R97 ;  /* 0x0000761039617816 */ /* 0x000fe20000000061 */
[----:B------:R-:W-:Y:S02]  /*c020*/  IMAD.MOV.U32 R11, RZ, RZ, R58 ;  /* 0x000000ffff0b7224 */ /* 0x000fe400078e003a */
        /* <DEDUP_REMOVED lines=16> */
[----:B------:R-:W-:Y:S01]  /*c130*/  IMAD.MOV.U32 R73, RZ, RZ, R77 ;  /* 0x000000ffff497224 */ /* 0x000fe200078e004d */
[----:B------:R-:W-:Y:S01]  /*c140*/  PRMT R70, R4, 0x7610, R70 ;  /* 0x0000761004467816 */ /* 0x000fe20000000046 */
[----:B------:R-:W-:-:S02]  /*c150*/  IMAD.MOV.U32 R11, RZ, RZ, R44 ;  /* 0x000000ffff0b7224 */ /* 0x000fc400078e002c */
[C---:B------:R-:W-:Y:S02]  /*c160*/  IMAD R0, R5.reuse, R14, RZ ;  /* 0x0000000e05007224 */ /* 0x040fe400078e02ff */
        /* <DEDUP_REMOVED lines=10> */
[----:B------:R-:W-:Y:S02]  /*c210*/  IMAD.IADD R5, R7, 0x1, R5 ;  /* 0x0000000107057824 */ /* 0x000fe400078e0205 */
        /* <DEDUP_REMOVED lines=12> */
.L_x_2557:
[----:B------:R-:W-:-:S03]  /*c2e0*/  UMOV UR4, 0xffffffff ;  /* 0xffffffff00047882 */ /* 0x000fc60000000000 */
[----:B------:R-:W-:Y:S05]  /*c2f0*/  BRA.DIV UR4, `(.L_x_2331) ;  /* 0x0000018a04b47947 */ /* 0x000fea000b800000 */
.L_x_2560:
[----:B------:R-:W-:-:S03]  /*c300*/  UMOV UR4, 0xffffffff ;  /* 0xffffffff00047882 */ /* 0x000fc60000000000 */
[----:B------:R-:W-:Y:S05]  /*c310*/  BRA.DIV UR4, `(.L_x_2332) ;  /* 0x0000018a04d47947 */ /* 0x000fea000b800000 */
.L_x_2563:
[----:B------:R-:W-:-:S03]  /*c320*/  UMOV UR4, 0xffffffff ;  /* 0xffffffff00047882 */ /* 0x000fc60000000000 */
[----:B------:R-:W-:Y:S05]  /*c330*/  BRA.DIV UR4, `(.L_x_2333) ;  /* 0x0000018a04f47947 */ /* 0x000fea000b800000 */
.L_x_2566:
[----:B------:R-:W-:-:S03]  /*c340*/  UMOV UR4, 0xffffffff ;  /* 0xffffffff00047882 */ /* 0x000fc60000000000 */
[----:B------:R-:W-:Y:S05]  /*c350*/  BRA.DIV UR4, `(.L_x_2334) ;  /* 0x0000018e04147947 */ /* 0x000fea000b800000 */
.L_x_2569:
[----:B------:R-:W-:Y:S01]  /*c360*/  UMOV UR4, 0xffffffff ;  /* 0xffffffff00047882 */ /* 0x000fe20000000000 */
[----:B------:R-:W-:Y:S02]  /*c370*/  LOP3.LUT R5, R6, 0xfffffffe, RZ, 0xc0, !PT ;  /* 0xfffffffe06057812 */ /* 0x000fe400078ec0ff */
[----:B------:R-:W-:Y:S05]  /*c380*/  BRA.DIV UR4, `(.L_x_2335) ;  /* 0x0000018e04307947 */ /* 0x000fea000b800000 */
.L_x_2572:
[----:B------:R-:W-:Y:S01]  /*c390*/  UMOV UR4, 0xffffffff ;  /* 0xffffffff00047882 */ /* 0x000fe20000000000 */
[----:B------:R-:W-:Y:S02]  /*c3a0*/  IMAD.IADD R5, R208, 0x1, -R5 ;  /* 0x00000001d0057824 */ /* 0x000fe400078e0a05 */
[----:B------:R-:W-:Y:S05]  /*c3b0*/  BRA.DIV UR4, `(.L_x_2336) ;  /* 0x0000018e044c7947 */ /* 0x000fea000b800000 */
.L_x_2575:
[----:B------:R-:W-:Y:S01]  /*c3c0*/  UMOV UR4, 0xffffffff ;  /* 0xffffffff00047882 */ /* 0x000fe20000000000 */
[----:B------:R-:W-:Y:S02]  /*c3d0*/  SHF.L.U32 R5, R5, 0x1f, RZ ;  /* 0x0000001f05057819 */ /* 0x000fe400000006ff */
[----:B------:R-:W-:Y:S05]  /*c3e0*/  BRA.DIV UR4, `(.L_x_2337) ;  /* 0x0000018e04687947 */ /* 0x000fea000b800000 */
.L_x_2578:
        /* <DEDUP_REMOVED lines=35> */
.L_x_2579:
[----:B------:R-:W-:Y:S05]  /*c620*/  BSYNC B1 ;  /* 0x0000000000017941 */ /* 0x000fea0003800000 */
.L_x_2338:
        /* <DEDUP_REMOVED lines=36> */
[----:B------:R-:W-:Y:S01]  /*c870*/  FMUL.FTZ R113, R67, R111 ;  /* 0x0000006f43717220 */ /* 0x000fe20000410000 */
        /* <DEDUP_REMOVED lines=27> */
.L_x_2343:
[----:B------:R-:W-:Y:S05]  /*ca30*/  BSYNC B2 ;  /* 0x0000000000027941 */ /* 0x000fea0003800000 */
.L_x_2342:
[----:B------:R-:W-:Y:S04]  /*ca40*/  BSSY B2, `(.L_x_2344) ;  /* 0x0000030000027945 */ /* 0x000fe80003800000 */
[----:B------:R-:W-:Y:S05]  /*ca50*/  @P2 BRA `(.L_x_2345) ;  /* 0x0000000000b82947 */ /* 0x000fea0003800000 */
[----:B0-----:R-:W0:Y:S01]  /*ca60*/  LDS.128 R4, [R10] ;  /* 0x000000000a047984 */ /* 0x001e220000000c00 */
        /* <DEDUP_REMOVED lines=45> */
.L_x_2345:
[----:B------:R-:W-:Y:S05]  /*cd40*/  BSYNC B2 ;  /* 0x0000000000027941 */ /* 0x000fea0003800000 */
.L_x_2344:
[----:B------:R-:W-:Y:S04]  /*cd50*/  BSSY B2, `(.L_x_2346) ;  /* 0x0000030000027945 */ /* 0x000fe80003800000 */
[----:B------:R-:W-:Y:S05]  /*cd60*/  @P3 BRA `(.L_x_2347) ;  /* 0x0000000000b83947 */ /* 0x000fea0003800000 */
[----:B01----:R-:W0:Y:S01]  /*cd70*/  LDS.128 R4, [R56+0x14400] ;  /* 0x0144000038047984 */ /* 0x003e220000000c00 */
        /* <DEDUP_REMOVED lines=45> */
.L_x_2347:
[----:B------:R-:W-:Y:S05]  /*d050*/  BSYNC B2 ;  /* 0x0000000000027941 */ /* 0x000fea0003800000 */
.L_x_2346:
        /* <DEDUP_REMOVED lines=48> */
.L_x_2349:
[----:B------:R-:W-:Y:S05]  /*d360*/  BSYNC B2 ;  /* 0x0000000000027941 */ /* 0x000fea0003800000 */
.L_x_2348:
[----:B------:R-:W-:Y:S04]  /*d370*/  BSSY B2, `(.L_x_2350) ;  /* 0x0000030000027945 */ /* 0x000fe80003800000 */
[----:B------:R-:W-:Y:S05]  /*d380*/  @P5 BRA `(.L_x_2351) ;  /* 0x0000000000b85947 */ /* 0x000fea0003800000 */
[----:B0123--:R-:W0:Y:S01]  /*d390*/  LDS.128 R4, [R56+0x18400] ;  /* 0x0184000038047984 */ /* 0x00fe220000000c00 */
        /* <DEDUP_REMOVED lines=45> */
.L_x_2351:
[----:B------:R-:W-:Y:S05]  /*d670*/  BSYNC B2 ;  /* 0x0000000000027941 */ /* 0x000fea0003800000 */
.L_x_2350:
[----:B------:R-:W-:Y:S05]  /*d680*/  @P6 BRA `(.L_x_2341) ;  /* 0x0000000000b86947 */ /* 0x000fea0003800000 */
[----:B01234-:R-:W0:Y:S01]  /*d690*/  LDS.128 R4, [R10+0x8000] ;  /* 0x008000000a047984 */ /* 0x01fe220000000c00 */
        /* <DEDUP_REMOVED lines=45> */
.L_x_2341:
[----:B------:R-:W-:Y:S05]  /*d970*/  BSYNC B1 ;  /* 0x0000000000017941 */ /* 0x000fea0003800000 */
.L_x_2340:
        /* <DEDUP_REMOVED lines=61> */
.L_x_2354:
[----:B------:R-:W-:Y:S05]  /*dd50*/  BSYNC B1 ;  /* 0x0000000000017941 */ /* 0x000fea0003800000 */
.L_x_2353:
[----:B------:R-:W-:Y:S04]  /*dd60*/  BSSY B1, `(.L_x_2355) ;  /* 0x0000030000017945 */ /* 0x000fe80003800000 */
[----:B------:R-:W-:Y:S05]  /*dd70*/  @P1 BRA `(.L_x_2356) ;  /* 0x0000000000b81947 */ /* 0x000fea0003800000 */
[----:B0-----:R-:W0:Y:S01]  /*dd80*/  LDS.128 R4, [R10+0x2000] ;  /* 0x002000000a047984 */ /* 0x001e220000000c00 */
        /* <DEDUP_REMOVED lines=45> */
.L_x_2356:
[----:B------:R-:W-:Y:S05]  /*e060*/  BSYNC B1 ;  /* 0x0000000000017941 */ /* 0x000fea0003800000 */
.L_x_2355:
        /* <DEDUP_REMOVED lines=23> */
[----:B------:R-:W-:Y:S01]  /*e1e0*/  FFMA.FTZ R41, R32, R37, R40 ;  /* 0x0000002520297223 */ /* 0x000fe20000010028 */
[-C--:B------:R-:W-:Y:S01]  /*e1f0*/  FMUL.FTZ R37, R35, R81.reuse ;  /* 0x0000005123257220 */ /* 0x080fe20000410000 */
[----:B------:R-:W-:Y:S01]  /*e200*/  FFMA.FTZ R81, R34, R81, -R33 ;  /* 0x0000005122517223 */ /* 0x000fe20000010821 */
[----:B------:R-:W-:Y:S02]  /*e210*/  IMAD.U32 R7, R5, 0x10000, RZ ;  /* 0x0001000005077824 */ /* 0x000fe400078e00ff */
[----:B------:R-:W-:Y:S01]  /*e220*/  FFMA.FTZ R38, R32, R36, -R39 ;  /* 0x0000002420267223 */ /* 0x000fe20000010827 */
[----:B------:R-:W-:Y:S01]  /*e230*/  IMAD.U32 R33, R80, 0x10000, RZ ;  /* 0x0001000050217824 */ /* 0x000fe200078e00ff */
[----:B------:R-:W-:Y:S01]  /*e240*/  LOP3.LUT R4, R4, 0xffff0000, RZ, 0xc0, !PT ;  /* 0xffff000004047812 */ /* 0x000fe200078ec0ff */
[----:B------:R-:W-:Y:S01]  /*e250*/  IMAD.U32 R35, R57, 0x10000, RZ ;  /* 0x0001000039237824 */ /* 0x000fe200078e00ff */
[----:B------:R-:W-:Y:S01]  /*e260*/  LOP3.LUT R5, R5, 0xffff0000, RZ, 0xc0, !PT ;  /* 0xffff000005057812 */ /* 0x000fe200078ec0ff */
[----:B------:R-:W-:Y:S01]  /*e270*/  FFMA.FTZ R70, R34, R70, R37 ;  /* 0x0000004622467223 */ /* 0x000fe20000010025 */
[----:B------:R-:W-:Y:S01]  /*e280*/  LOP3.LUT R32, R57, 0xffff0000, RZ, 0xc0, !PT ;  /* 0xffff000039207812 */ /* 0x000fe200078ec0ff */
[----:B------:R-:W-:Y:S01]  /*e290*/  FMUL.FTZ R37, R4, R35 ;  /* 0x0000002304257220 */ /* 0x000fe20000410000 */
[----:B------:R-:W-:Y:S01]  /*e2a0*/  LOP3.LUT R80, R80, 0xffff0000, RZ, 0xc0, !PT ;  /* 0xffff000050507812 */ /* 0x000fe200078ec0ff */
[----:B------:R-:W-:-:S02]  /*e2b0*/  FMUL.FTZ R34, R4, R33 ;  /* 0x0000002104227220 */ /* 0x000fc40000410000 */
[C---:B------:R-:W-:Y:S01]  /*e2c0*/  FMUL.FTZ R36, R5.reuse, R32 ;  /* 0x0000002005247220 */ /* 0x040fe20000410000 */
[C---:B------:R-:W-:Y:S01]  /*e2d0*/  FFMA.FTZ R4, R6.reuse, R33, -R37 ;  /* 0x0000002106047223 */ /* 0x040fe20000010825 */
[-C--:B------:R-:W-:Y:S01]  /*e2e0*/  FMUL.FTZ R39, R5, R80.reuse ;  /* 0x0000005005277220 */ /* 0x080fe20000410000 */
[----:B------:R-:W-:Y:S01]  /*e2f0*/  FFMA.FTZ R35, R6, R35, R34 ;  /* 0x0000002306237223 */ /* 0x000fe20000010022 */
[----:B------:R-:W-:Y:S01]  /*e300*/  FFMA.FTZ R5, R7, R80, -R36 ;  /* 0x0000005007057223 */ /* 0x000fe20000010824 */
[----:B------:R-:W-:Y:S01]  /*e310*/  F2FP.BF16.F32.PACK_AB R6, R41, R38 ;  /* 0x000000262906723e */ /* 0x000fe200000010ff */
[----:B------:R-:W-:Y:S01]  /*e320*/  FFMA.FTZ R32, R7, R32, R39 ;  /* 0x0000002007207223 */ /* 0x000fe20000010027 */
[----:B------:R-:W-:Y:S02]  /*e330*/  F2FP.BF16.F32.PACK_AB R7, R70, R81 ;  /* 0x000000514607723e */ /* 0x000fe400000010ff */
[----:B------:R-:W-:Y:S02]  /*e340*/  F2FP.BF16.F32.PACK_AB R4, R35, R4 ;  /* 0x000000042304723e */ /* 0x000fe400000010ff */
[----:B------:R-:W-:-:S05]  /*e350*/  F2FP.BF16.F32.PACK_AB R5, R32, R5 ;  /* 0x000000052005723e */ /* 0x000fca00000010ff */
[----:B------:R2:W-:Y:S02]  /*e360*/  STS.128 [R56+0x16400], R4 ;  /* 0x0164000438007388 */ /* 0x0005e40000000c00 */
.L_x_2358:
[----:B------:R-:W-:Y:S05]  /*e370*/  BSYNC B1 ;  /* 0x0000000000017941 */ /* 0x000fea0003800000 */
.L_x_2357:
        /* <DEDUP_REMOVED lines=48> */
.L_x_2360:
[----:B------:R-:W-:Y:S05]  /*e680*/  BSYNC B1 ;  /* 0x0000000000017941 */ /* 0x000fea0003800000 */
.L_x_2359:
        /* <DEDUP_REMOVED lines=48> */
.L_x_2362:
[----:B------:R-:W-:Y:S05]  /*e990*/  BSYNC B1 ;  /* 0x0000000000017941 */ /* 0x000fea0003800000 */
.L_x_2361:
        /* <DEDUP_REMOVED lines=48> */
.L_x_2325:
[----:B------:R-:W-:Y:S01]  /*eca0*/  IMAD.MOV.U32 R9, RZ, RZ, R77 ;  /* 0x000000ffff097224 */ /* 0x000fe200078e004d */
[-C--:B------:R-:W-:Y:S01]  /*ecb0*/  ISETP.GE.AND P0, PT, R184, R8.reuse, PT ;  /* 0x00000008b800720c */ /* 0x080fe20003f06270 */
[----:B------:R-:W0:Y:S01]  /*ecc0*/  LDC R77, c[0x0][0x428] ;  /* 0x00010a00ff4d7b82 */ /* 0x000e220000000800 */
[----:B------:R-:W-:Y:S01]  /*ecd0*/  BSSY B1, `(.L_x_2363) ;  /* 0x000003d000017945 */ /* 0x000fe20003800000 */
[----:B------:R-:W-:Y:S01]  /*ece0*/  ISETP.GE.AND P1, PT, R209, R8, PT ;  /* 0x00000008d100720c */ /* 0x000fe20003f26270 */
        /* <DEDUP_REMOVED lines=59> */
.L_x_2364:
[----:B------:R-:W-:Y:S05]  /*f0a0*/  BSYNC B1 ;  /* 0x0000000000017941 */ /* 0x000fea0003800000 */
.L_x_2363:
        /* <DEDUP_REMOVED lines=38> */
.L_x_2366:
[----:B------:R-:W-:Y:S05]  /*f310*/  BSYNC B1 ;  /* 0x0000000000017941 */ /* 0x000fea0003800000 */
.L_x_2365:
        /* <DEDUP_REMOVED lines=38> */
[----:B------:R-:W-:Y:S01]  /*f580*/  ULDC.64 UR6, c[0x0][0x3e0] ;  /* 0x0000f80000067ab9 */ /* 0x000fe20000000a00 */
        /* <DEDUP_REMOVED lines=18> */
[----:B------:R-:W-:Y:S01]  /*f6b0*/  PRMT R108, R71, 0x7610, R108 ;  /* 0x00007610476c7816 */ /* 0x000fe2000000006c */
[----:B------:R-:W-:Y:S01]  /*f6c0*/  IMAD.MOV.U32 R69, RZ, RZ, R43 ;  /* 0x000000ffff457224 */ /* 0x000fe200078e002b */
[----:B------:R-:W-:Y:S01]  /*f6d0*/  SHF.R.S32.HI R21, RZ, 0x1f, R3 ;  /* 0x0000001fff157819 */ /* 0x000fe20000011403 */
[-C--:B------:R-:W-:Y:S01]  /*f6e0*/  IMAD.WIDE.U32 R10, R3, R14.reuse, R10 ;  /* 0x0000000e030a7225 */ /* 0x080fe200078e000a */
[----:B------:R-:W-:Y:S02]  /*f6f0*/  PRMT R74, R0, 0x7610, R74 ;  /* 0x00007610004a7816 */ /* 0x000fe4000000004a */
[----:B------:R-:W-:Y:S01]  /*f700*/  PRMT R75, R20, 0x7610, R75 ;  /* 0x00007610144b7816 */ /* 0x000fe2000000004b */
[----:B------:R-:W-:Y:S01]  /*f710*/  IMAD R0, R21, R14, RZ ;  /* 0x0000000e15007224 */ /* 0x000fe200078e02ff */
[----:B------:R-:W-:Y:S01]  /*f720*/  PRMT R77, R69, 0x7610, R77 ;  /* 0x00007610454d7816 */ /* 0x000fe2000000004d */
[----:B------:R-:W-:-:S02]  /*f730*/  IMAD R68, R21, R12, RZ ;  /* 0x0000000c15447224 */ /* 0x000fc400078e02ff */
[C---:B------:R-:W-:Y:S01]  /*f740*/  IMAD.WIDE.U32 R20, R3.reuse, R12, R8 ;  /* 0x0000000c03147225 */ /* 0x040fe200078e0008 */
[----:B------:R-:W-:Y:S01]  /*f750*/  LEA R8, P2, R10, UR4, 0x1 ;  /* 0x000000040a087c11 */ /* 0x000fe2000f8408ff */
[----:B------:R-:W-:Y:S02]  /*f760*/  UMOV UR4, 0xffffffff ;  /* 0xffffffff00047882 */ /* 0x000fe40000000000 */
[C---:B------:R-:W-:Y:S01]  /*f770*/  IMAD R9, R3.reuse, R15, R0 ;  /* 0x0000000f03097224 */ /* 0x040fe200078e0200 */
[----:B------:R-:W-:Y:S01]  /*f780*/  LEA R0, P3, R20, UR6, 0x1 ;  /* 0x0000000614007c11 */ /* 0x000fe2000f8608ff */
[----:B------:R-:W-:Y:S02]  /*f790*/  IMAD R3, R3, R13, R68 ;  /* 0x0000000d03037224 */ /* 0x000fe400078e0244 */
[----:B------:R-:W-:Y:S02]  /*f7a0*/  IMAD.IADD R9, R11, 0x1, R9 ;  /* 0x000000010b097824 */ /* 0x000fe400078e0209 */
[----:B------:R-:W-:-:S02]  /*f7b0*/  IMAD.IADD R3, R21, 0x1, R3 ;  /* 0x0000000115037824 */ /* 0x000fc400078e0203 */
[----:B------:R-:W-:Y:S01]  /*f7c0*/  IMAD.MOV.U32 R12, RZ, RZ, R44 ;  /* 0x000000ffff0c7224 */ /* 0x000fe200078e002c */
[----:B------:R-:W-:Y:S01]  /*f7d0*/  LEA.HI.X R9, R10, UR5, R9, 0x1, P2 ;  /* 0x000000050a097c11 */ /* 0x000fe200090f0c09 */
[----:B------:R-:W-:Y:S01]  /*f7e0*/  IMAD.MOV.U32 R13, RZ, RZ, R45 ;  /* 0x000000ffff0d7224 */ /* 0x000fe200078e002d */
[----:B------:R-:W-:Y:S02]  /*f7f0*/  LEA.HI.X R3, R20, UR7, R3, 0x1, P3 ;  /* 0x0000000714037c11 */ /* 0x000fe400098f0c03 */
[----:B------:R-:W-:Y:S02]  /*f800*/  PRMT R72, R12, 0x7610, R72 ;  /* 0x000076100c487816 */ /* 0x000fe40000000048 */
[----:B------:R-:W-:Y:S02]  /*f810*/  PRMT R73, R13, 0x7610, R73 ;  /* 0x000076100d497816 */ /* 0x000fe40000000049 */
[----:B------:R-:W-:Y:S01]  /*f820*/  LEA.HI R10, R208, R208, RZ, 0x1 ;  /* 0x000000d0d00a7211 */ /* 0x000fe200078f08ff */
[----:B------:R-:W-:Y:S06]  /*f830*/  BRA.DIV UR4, `(.L_x_2367) ;  /* 0x0000015a04907947 */ /* 0x000fec000b800000 */
.L_x_2582:
[----:B------:R-:W-:-:S03]  /*f840*/  UMOV UR4, 0xffffffff ;  /* 0xffffffff00047882 */ /* 0x000fc60000000000 */
[----:B------:R-:W-:Y:S05]  /*f850*/  BRA.DIV UR4, `(.L_x_2368) ;  /* 0x0000015a04b07947 */ /* 0x000fea000b800000 */
.L_x_2585:
[----:B------:R-:W-:-:S03]  /*f860*/  UMOV UR4, 0xffffffff ;  /* 0xffffffff00047882 */ /* 0x000fc60000000000 */
[----:B------:R-:W-:Y:S05]  /*f870*/  BRA.DIV UR4, `(.L_x_2369) ;  /* 0x0000015a04d07947 */ /* 0x000fea000b800000 */
.L_x_2588:
[----:B------:R-:W-:-:S03]  /*f880*/  UMOV UR4, 0xffffffff ;  /* 0xffffffff00047882 */ /* 0x000fc60000000000 */
[----:B------:R-:W-:Y:S05]  /*f890*/  BRA.DIV UR4, `(.L_x_2370) ;  /* 0x0000015a04f07947 */ /* 0x000fea000b800000 */
.L_x_2591:
[----:B------:R-:W-:-:S03]  /*f8a0*/  UMOV UR4, 0xffffffff ;  /* 0xffffffff00047882 */ /* 0x000fc60000000000 */
[----:B------:R-:W-:Y:S05]  /*f8b0*/  BRA.DIV UR4, `(.L_x_2371) ;  /* 0x0000015e04107947 */ /* 0x000fea000b800000 */
.L_x_2594:
[----:B------:R-:W-:Y:S01]  /*f8c0*/  UMOV UR4, 0xffffffff ;  /* 0xffffffff00047882 */ /* 0x000fe20000000000 */
[----:B------:R-:W-:Y:S02]  /*f8d0*/  LOP3.LUT R9, R10, 0xfffffffe, RZ, 0xc0, !PT ;  /* 0xfffffffe0a097812 */ /* 0x000fe400078ec0ff */
[----:B------:R-:W-:Y:S05]  /*f8e0*/  BRA.DIV UR4, `(.L_x_2372) ;  /* 0x0000015e042c7947 */ /* 0x000fea000b800000 */
.L_x_2597:
[----:B------:R-:W-:Y:S01]  /*f8f0*/  UMOV UR4, 0xffffffff ;  /* 0xffffffff00047882 */ /* 0x000fe20000000000 */
[----:B------:R-:W-:Y:S02]  /*f900*/  IMAD.IADD R9, R208, 0x1, -R9 ;  /* 0x00000001d0097824 */ /* 0x000fe400078e0a09 */
[----:B------:R-:W-:Y:S05]  /*f910*/  BRA.DIV UR4, `(.L_x_2373) ;  /* 0x0000015e04487947 */ /* 0x000fea000b800000 */
.L_x_2600:
[----:B------:R-:W-:Y:S01]  /*f920*/  UMOV UR4, 0xffffffff ;  /* 0xffffffff00047882 */ /* 0x000fe20000000000 */
[----:B------:R-:W-:Y:S02]  /*f930*/  SHF.L.U32 R9, R9, 0x1f, RZ ;  /* 0x0000001f09097819 */ /* 0x000fe400000006ff */
[----:B------:R-:W-:Y:S05]  /*f940*/  BRA.DIV UR4, `(.L_x_2374) ;  /* 0x0000015e04647947 */ /* 0x000fea000b800000 */
.L_x_2603:
        /* <DEDUP_REMOVED lines=37> */
.L_x_2604:
[----:B------:R-:W-:Y:S05]  /*fba0*/  BSYNC B1 ;  /* 0x0000000000017941 */ /* 0x000fea0003800000 */
.L_x_2375:
        /* <DEDUP_REMOVED lines=10> */
[----:B0-----:R-:W-:Y:S02]  /*fc50*/  LEA.HI R9, R105, R212, RZ, 0x1d ;  /* 0x000000d469097211 */ /* 0x001fe400078fe8ff */
[----:B------:R-:W-:Y:S02]  /*fc60*/  LOP3.LUT R8, R191, 0x38, R22, 0xf8, !PT ;  /* 0x00000038bf087812 */ /* 0x000fe400078ef816 */
[----:B------:R-:W-:Y:S02]  /*fc70*/  SHF.R.S32.HI R10, RZ, 0x1f, R9 ;  /* 0x0000001fff0a7819 */ /* 0x000fe40000011409 */
[----:B------:R-:W-:Y:S02]  /*fc80*/  SHF.R.U64 R116, R32, 0x10, R33 ;  /* 0x0000001020747819 */ /* 0x000fe40000001221 */
[----:B------:R-:W-:Y:S01]  /*fc90*/  LEA.HI R11, R10, R9, RZ, 0x3 ;  /* 0x000000090a0b7211 */ /* 0x000fe200078f18ff */
[----:B------:R-:W-:Y:S01]  /*fca0*/  IMAD.SHL.U32 R10, R9, 0x8, RZ ;  /* 0x00000008090a7824 */ /* 0x000fe200078e00ff */
[----:B------:R-:W-:-:S02]  /*fcb0*/  LOP3.LUT R9, R8, R197, RZ, 0x3c, !PT ;  /* 0x000000c508097212 */ /* 0x000fc400078e3cff */
[----:B------:R-:W-:Y:S01]  /*fcc0*/  SHF.R.U64 R32, R4, 0x10, R5 ;  /* 0x0000001004207819 */ /* 0x000fe20000001205 */
[----:B------:R-:W-:Y:S01]  /*fcd0*/  IMAD.SHL.U32 R11, R11, 0x400, RZ ;  /* 0x000004000b0b7824 */ /* 0x000fe200078e00ff */
[----:B------:R-:W-:Y:S01]  /*fce0*/  LOP3.LUT R10, R191, 0x38, R10, 0xf8, !PT ;  /* 0x00000038bf0a7812 */ /* 0x000fe200078ef80a */
[----:B------:R-:W-:Y:S01]  /*fcf0*/  IMAD R9, R196, 0x200, R9 ;  /* 0x00000200c4097824 */ /* 0x000fe200078e0209 */
[----:B------:R-:W-:Y:S02]  /*fd00*/  SHF.R.U32.HI R5, RZ, 0x10, R5 ;  /* 0x00000010ff057819 */ /* 0x000fe40000011605 */
[----:B------:R-:W-:Y:S01]  /*fd10*/  LOP3.LUT R11, R11, 0x7fffe000, RZ, 0xc0, !PT ;  /* 0x7fffe0000b0b7812 */ /* 0x000fe200078ec0ff */
[----:B------:R-:W-:Y:S01]  /*fd20*/  IMAD R104, R9, 0x2, R18 ;  /* 0x0000000209687824 */ /* 0x000fe200078e0212 */
[----:B------:R-:W-:Y:S02]  /*fd30*/  LOP3.LUT R10, R10, R197, RZ, 0x3c, !PT ;  /* 0x000000c50a0a7212 */ /* 0x000fe400078e3cff */
[----:B------:R-:W-:Y:S01]  /*fd40*/  SHF.R.U64 R4, R6, 0x10, R7 ;  /* 0x0000001006047819 */ /* 0x000fe20000001207 */
[----:B------:R-:W-:Y:S01]  /*fd50*/  IMAD R11, R196, 0x200, R11 ;  /* 0x00000200c40b7824 */ /* 0x000fe200078e020b */
[----:B------:R-:W-:-:S02]  /*fd60*/  SHF.R.U32.HI R7, RZ, 0x10, R7 ;  /* 0x00000010ff077819 */ /* 0x000fc40000011607 */
[----:B------:R-:W-:Y:S01]  /*fd70*/  PRMT R111, R111, 0x5410, R116 ;  /* 0x000054106f6f7816 */ /* 0x000fe20000000074 */
[----:B------:R-:W-:Y:S01]  /*fd80*/  IMAD.IADD R13, R11, 0x1, R10 ;  /* 0x000000010b0d7824 */ /* 0x000fe200078e020a */
[----:B------:R-:W-:Y:S01]  /*fd90*/  PRMT R115, R107, 0x5410, R32 ;  /* 0x000054106b737816 */ /* 0x000fe20000000020 */
[----:B------:R-:W0:Y:S01]  /*fda0*/  LDS.128 R8, [R104+0x10400] ;  /* 0x0104000068087984 */ /* 0x000e220000000c00 */
[----:B------:R-:W-:Y:S01]  /*fdb0*/  PRMT R116, R108, 0x5410, R5 ;  /* 0x000054106c747816 */ /* 0x000fe20000000005 */
[----:B------:R-:W-:Y:S01]  /*fdc0*/  IMAD R106, R13, 0x2, R18 ;  /* 0x000000020d6a7824 */ /* 0x000fe200078e0212 */
[----:B------:R-:W-:Y:S01]  /*fdd0*/  PRMT R117, R109, 0x5410, R4 ;  /* 0x000054106d757816 */ /* 0x000fe20000000004 */
[----:B------:R-:W-:Y:S01]  /*fde0*/  IMAD.U32 R108, R115, 0x10000, RZ ;  /* 0x00010000736c7824 */ /* 0x000fe200078e00ff */
[----:B------:R-:W-:Y:S01]  /*fdf0*/  PRMT R110, R110, 0x5410, R7 ;  /* 0x000054106e6e7816 */ /* 0x000fe20000000007 */
[----:B------:R-:W-:Y:S01]  /*fe00*/  IMAD.U32 R107, R111, 0x10000, RZ ;  /* 0x000100006f6b7824 */ /* 0x000fe200078e00ff */
[----:B------:R-:W1:Y:S01]  /*fe10*/  LDS.128 R12, [R106+0x10400] ;  /* 0x010400006a0c7984 */ /* 0x000e620000000c00 */
[----:B------:R-:W-:Y:S01]  /*fe20*/  SHF.R.U32.HI R33, RZ, 0x10, R33 ;  /* 0x00000010ff217819 */ /* 0x000fe20000011621 */
[----:B------:R-:W-:Y:S01]  /*fe30*/  IMAD.U32 R109, R116, 0x10000, RZ ;  /* 0x00010000746d7824 */ /* 0x000fe200078e00ff */
[----:B------:R-:W-:-:S02]  /*fe40*/  SHF.R.U64 R34, R34, 0x10, R35 ;  /* 0x0000001022227819 */ /* 0x000fc40000001223 */
[----:B------:R-:W-:Y:S02]  /*fe50*/  SHF.R.U32.HI R35, RZ, 0x10, R35 ;  /* 0x00000010ff237819 */ /* 0x000fe40000011623 */
[----:B------:R-:W-:Y:S02]  /*fe60*/  PRMT R112, R112, 0x5410, R33 ;  /* 0x0000541070707816 */ /* 0x000fe40000000021 */
[----:B------:R-:W-:Y:S02]  /*fe70*/  PRMT R114, R114, 0x5410, R35 ;  /* 0x0000541072727816 */ /* 0x000fe40000000023 */
[----:B------:R-:W-:Y:S02]  /*fe80*/  LOP3.LUT R115, R115, 0xffff0000, RZ, 0xc0, !PT ;  /* 0xffff000073737812 */ /* 0x000fe400078ec0ff */
[----:B------:R-:W-:Y:S02]  /*fe90*/  LOP3.LUT R111, R111, 0xffff0000, RZ, 0xc0, !PT ;  /* 0xffff00006f6f7812 */ /* 0x000fe400078ec0ff */
[----:B------:R-:W-:-:S02]  /*fea0*/  PRMT R113, R113, 0x5410, R34 ;  /* 0x0000541071717816 */ /* 0x000fc40000000022 */
        /* <DEDUP_REMOVED lines=29> */
[----:B------:R-:W-:Y:S01]  /*10080*/  FMUL.FTZ R4, R12, R115 ;  /* 0x000000730c047220 */ /* 0x000fe20000410000 */
[----:B------:R-:W-:Y:S02]  /*10090*/  IMAD.U32 R6, R117, 0x10000, RZ ;  /* 0x0001000075067824 */ /* 0x000fe400078e00ff */
[----:B------:R-:W-:Y:S01]  /*100a0*/  FFMA.FTZ R107, R32, R107, R108 ;  /* 0x0000006b206b7223 */ /* 0x000fe2000001006c */
[-C--:B------:R-:W-:Y:S01]  /*100b0*/  FMUL.FTZ R32, R12, R111.reuse ;  /* 0x0000006f0c207220 */ /* 0x080fe20000410000 */
[----:B------:R-:W-:Y:S01]  /*100c0*/  FFMA.FTZ R12, R5, R111, -R4 ;  /* 0x0000006f050c7223 */ /* 0x000fe20000010804 */
[----:B------:R-:W-:Y:S01]  /*100d0*/  LOP3.LUT R14, R14, 0xffff0000, RZ, 0xc0, !PT ;  /* 0xffff00000e0e7812 */ /* 0x000fe200078ec0ff */
[----:B------:R-:W-:Y:S01]  /*100e0*/  IMAD.U32 R4, R113, 0x10000, RZ ;  /* 0x0001000071047824 */ /* 0x000fe200078e00ff */
[----:B------:R-:W-:Y:S01]  /*100f0*/  LOP3.LUT R15, R15, 0xffff0000, RZ, 0xc0, !PT ;  /* 0xffff00000f0f7812 */ /* 0x000fe200078ec0ff */
[----:B------:R-:W-:Y:S01]  /*10100*/  FMUL.FTZ R108, R34, R6 ;  /* 0x00000006226c7220 */ /* 0x000fe20000410000 */
[----:B------:R-:W-:Y:S01]  /*10110*/  LOP3.LUT R117, R117, 0xffff0000, RZ, 0xc0, !PT ;  /* 0xffff000075757812 */ /* 0x000fe200078ec0ff */
[----:B------:R-:W-:Y:S01]  /*10120*/  FFMA.FTZ R32, R5, R115, R32 ;  /* 0x0000007305207223 */ /* 0x000fe20000010020 */
[----:B------:R-:W-:Y:S01]  /*10130*/  LOP3.LUT R110, R110, 0xffff0000, RZ, 0xc0, !PT ;  /* 0xffff00006e6e7812 */ /* 0x000fe200078ec0ff */
[-C--:B------:R-:W-:Y:S01]  /*10140*/  FMUL.FTZ R34, R34, R4.reuse ;  /* 0x0000000422227220 */ /* 0x080fe20000410000 */
[----:B------:R-:W-:Y:S01]  /*10150*/  LOP3.LUT R112, R112, 0xffff0000, RZ, 0xc0, !PT ;  /* 0xffff000070707812 */ /* 0x000fe200078ec0ff */
[----:B------:R-:W-:Y:S01]  /*10160*/  FFMA.FTZ R108, R7, R4, -R108 ;  /* 0x00000004076c7223 */ /* 0x000fe2000001086c */
[----:B------:R-:W-:Y:S01]  /*10170*/  LOP3.LUT R113, R113, 0xffff0000, RZ, 0xc0, !PT ;  /* 0xffff000071717812 */ /* 0x000fe200078ec0ff */
[----:B------:R-:W-:Y:S01]  /*10180*/  FMUL.FTZ R11, R13, R116 ;  /* 0x000000740d0b7220 */ /* 0x000fe20000410000 */
[----:B------:R-:W-:Y:S01]  /*10190*/  LOP3.LUT R114, R114, 0xffff0000, RZ, 0xc0, !PT ;  /* 0xffff000072727812 */ /* 0x000fe200078ec0ff */
[C---:B------:R-:W-:Y:S01]  /*101a0*/  FMUL.FTZ R4, R14.reuse, R117 ;  /* 0x000000750e047220 */ /* 0x040fe20000410000 */
[----:B------:R-:W-:Y:S01]  /*101b0*/  FMUL.FTZ R5, R15, R110 ;  /* 0x0000006e0f057220 */ /* 0x000fe20000410000 */
[----:B------:R-:W-:Y:S01]  /*101c0*/  FMUL.FTZ R13, R13, R112 ;  /* 0x000000700d0d7220 */ /* 0x000fe20000410000 */
[-C--:B------:R-:W-:Y:S01]  /*101d0*/  FMUL.FTZ R14, R14, R113.reuse ;  /* 0x000000710e0e7220 */ /* 0x080fe20000410000 */
[----:B------:R-:W-:Y:S01]  /*101e0*/  FMUL.FTZ R15, R15, R114 ;  /* 0x000000720f0f7220 */ /* 0x000fe20000410000 */
[----:B------:R-:W-:Y:S01]  /*101f0*/  FFMA.FTZ R112, R8, R112, -R11 ;  /* 0x0000007008707223 */ /* 0x000fe2000001080b */
[----:B------:R-:W-:Y:S01]  /*10200*/  FFMA.FTZ R113, R9, R113, -R4 ;  /* 0x0000007109717223 */ /* 0x000fe20000010804 */
[----:B------:R-:W-:Y:S01]  /*10210*/  FFMA.FTZ R114, R10, R114, -R5 ;  /* 0x000000720a727223 */ /* 0x000fe20000010805 */
[----:B------:R-:W-:Y:S01]  /*10220*/  FFMA.FTZ R116, R8, R116, R13 ;  /* 0x0000007408747223 */ /* 0x000fe2000001000d */
        /* <DEDUP_REMOVED lines=9> */
[----:B------:R1:W-:Y:S01]  /*102c0*/  STS.128 [R104+0x10400], R4 ;  /* 0x0104000468007388 */ /* 0x0003e20000000c00 */
[----:B------:R-:W-:-:S02]  /*102d0*/  F2FP.BF16.F32.PACK_AB R10, R117, R34 ;  /* 0x00000022750a723e */ /* 0x000fc400000010ff */
[----:B------:R-:W-:-:S05]  /*102e0*/  F2FP.BF16.F32.PACK_AB R11, R110, R107 ;  /* 0x0000006b6e0b723e */ /* 0x000fca00000010ff */
[----:B------:R1:W-:Y:S02]  /*102f0*/  STS.128 [R106+0x10400], R8 ;  /* 0x010400086a007388 */ /* 0x0003e40000000c00 */
.L_x_2380:
[----:B------:R-:W-:Y:S05]  /*10300*/  BSYNC B2 ;  /* 0x0000000000027941 */ /* 0x000fea0003800000 */
.L_x_2379:
[----:B------:R-:W-:Y:S04]  /*10310*/  BSSY B2, `(.L_x_2381) ;  /* 0x0000069000027945 */ /* 0x000fe80003800000 */
[----:B------:R-:W-:Y:S05]  /*10320*/  @P2 BRA `(.L_x_2382) ;  /* 0x00000004009c2947 */ /* 0x000fea0003800000 */
[----:B-1----:R-:W-:Y:S02]  /*10330*/  LEA.HI R4, R105, R214, RZ, 0x1d ;  /* 0x000000d669047211 */ /* 0x002fe400078fe8ff */
[----:B------:R-:W-:Y:S02]  /*10340*/  SHF.R.U64 R35, R36, 0x10, R37 ;  /* 0x0000001024237819 */ /* 0x000fe40000001225 */
[----:B------:R-:W-:Y:S02]  /*10350*/  SHF.R.S32.HI R5, RZ, 0x1f, R4 ;  /* 0x0000001fff057819 */ /* 0x000fe40000011404 */
[----:B------:R-:W-:Y:S02]  /*10360*/  SHF.R.U64 R15, R24, 0x10, R25 ;  /* 0x00000010180f7819 */ /* 0x000fe40000001219 */
[----:B------:R-:W-:Y:S01]  /*10370*/  LEA.HI R5, R5, R4, RZ, 0x3 ;  /* 0x0000000405057211 */ /* 0x000fe200078f18ff */
[----:B------:R-:W-:Y:S01]  /*10380*/  IMAD.SHL.U32 R4, R4, 0x8, RZ ;  /* 0x0000000804047824 */ /* 0x000fe200078e00ff */
[----:B------:R-:W-:-:S02]  /*10390*/  SHF.R.U32.HI R36, RZ, 0x10, R37 ;  /* 0x00000010ff247819 */ /* 0x000fc40000011625 */
[----:B------:R-:W-:Y:S01]  /*103a0*/  PRMT R100, R100, 0x5410, R35 ;  /* 0x0000541064647816 */ /* 0x000fe20000000023 */
[----:B------:R-:W-:Y:S01]  /*103b0*/  IMAD.SHL.U32 R5, R5, 0x400, RZ ;  /* 0x0000040005057824 */ /* 0x000fe200078e00ff */
[----:B------:R-:W-:Y:S02]  /*103c0*/  LOP3.LUT R4, R191, 0x38, R4, 0xf8, !PT ;  /* 0x00000038bf047812 */ /* 0x000fe400078ef804 */
[----:B------:R-:W-:Y:S01]  /*103d0*/  PRMT R96, R96, 0x5410, R15 ;  /* 0x0000541060607816 */ /* 0x000fe2000000000f */
[----:B------:R-:W-:Y:S01]  /*103e0*/  IMAD.U32 R34, R100, 0x10000, RZ ;  /* 0x0001000064227824 */ /* 0x000fe200078e00ff */
[----:B------:R-:W-:Y:S02]  /*103f0*/  LOP3.LUT R5, R5, 0x7fffe000, RZ, 0xc0, !PT ;  /* 0x7fffe00005057812 */ /* 0x000fe400078ec0ff */
[----:B------:R-:W-:Y:S02]  /*10400*/  LOP3.LUT R4, R4, R197, RZ, 0x3c, !PT ;  /* 0x000000c504047212 */ /* 0x000fe400078e3cff */
[----:B------:R-:W-:Y:S01]  /*10410*/  SHF.R.U64 R13, R26, 0x10, R27 ;  /* 0x000000101a0d7819 */ /* 0x000fe2000000121b */
[----:B------:R-:W-:Y:S01]  /*10420*/  IMAD R5, R196, 0x200, R5 ;  /* 0x00000200c4057824 */ /* 0x000fe200078e0205 */
[----:B------:R-:W-:-:S02]  /*10430*/  SHF.R.U32.HI R24, RZ, 0x10, R25 ;  /* 0x00000010ff187819 */ /* 0x000fc40000011619 */
[----:B------:R-:W-:Y:S01]  /*10440*/  SHF.R.U32.HI R26, RZ, 0x10, R27 ;  /* 0x00000010ff1a7819 */ /* 0x000fe2000001161b */
[----:B0-----:R-:W-:Y:S01]  /*10450*/  IMAD.IADD R9, R5, 0x1, R4 ;  /* 0x0000000105097824 */ /* 0x001fe200078e0204 */
[--C-:B------:R-:W-:Y:S01]  /*10460*/  SHF.R.U64 R33, R38, 0x10, R39.reuse ;  /* 0x0000001026217819 */ /* 0x100fe20000001227 */
[----:B------:R-:W0:Y:S01]  /*10470*/  LDS.128 R4, [R222] ;  /* 0x00000000de047984 */ /* 0x000e220000000c00 */
[----:B------:R-:W-:Y:S01]  /*10480*/  SHF.R.U32.HI R38, RZ, 0x10, R39 ;  /* 0x00000010ff267819 */ /* 0x000fe20000011627 */
[----:B------:R-:W-:Y:S01]  /*10490*/  IMAD R12, R9, 0x2, R18 ;  /* 0x00000002090c7824 */ /* 0x000fe200078e0212 */
[----:B------:R-:W-:Y:S01]  /*104a0*/  PRMT R101, R101, 0x5410, R36 ;  /* 0x0000541065657816 */ /* 0x000fe20000000024 */
[----:B------:R-:W-:Y:S01]  /*104b0*/  IMAD.U32 R36, R96, 0x10000, RZ ;  /* 0x0001000060247824 */ /* 0x000fe200078e00ff */
[----:B------:R-:W-:Y:S02]  /*104c0*/  PRMT R97, R97, 0x5410, R24 ;  /* 0x0000541061617816 */ /* 0x000fe40000000018 */
[----:B------:R-:W1:Y:S01]  /*104d0*/  LDS.128 R8, [R12+0x10400] ;  /* 0x010400000c087984 */ /* 0x000e620000000c00 */
[----:B------:R-:W-:-:S02]  /*104e0*/  PRMT R99, R99, 0x5410, R26 ;  /* 0x0000541063637816 */ /* 0x000fc4000000001a */
[----:B------:R-:W-:Y:S02]  /*104f0*/  PRMT R103, R103, 0x5410, R38 ;  /* 0x0000541067677816 */ /* 0x000fe40000000026 */
[----:B------:R-:W-:Y:S01]  /*10500*/  PRMT R98, R98, 0x5410, R13 ;  /* 0x0000541062627816 */ /* 0x000fe2000000000d */
[----:B------:R-:W-:Y:S01]  /*10510*/  IMAD.U32 R35, R99, 0x10000, RZ ;  /* 0x0001000063237824 */ /* 0x000fe200078e00ff */
[----:B------:R-:W-:Y:S01]  /*10520*/  PRMT R102, R102, 0x5410, R33 ;  /* 0x0000541066667816 */ /* 0x000fe20000000021 */
[----:B------:R-:W-:Y:S02]  /*10530*/  IMAD.U32 R33, R97, 0x10000, RZ ;  /* 0x0001000061217824 */ /* 0x000fe400078e00ff */
        /* <DEDUP_REMOVED lines=18> */
[----:B------:R-:W-:Y:S02]  /*10660*/  IMAD.U32 R13, R103, 0x10000, RZ ;  /* 0x00010000670d7824 */ /* 0x000fe400078e00ff */
[C---:B------:R-:W-:Y:S01]  /*10670*/  FMUL.FTZ R107, R32.reuse, R35 ;  /* 0x00000023206b7220 */ /* 0x040fe20000410000 */
[----:B------:R-:W-:Y:S01]  /*10680*/  IMAD.U32 R25, R101, 0x10000, RZ ;  /* 0x0001000065197824 */ /* 0x000fe200078e00ff */
[----:B------:R-:W-:Y:S01]  /*10690*/  LOP3.LUT R11, R11, 0xffff0000, RZ, 0xc0, !PT ;  /* 0xffff00000b0b7812 */ /* 0x000fe200078ec0ff */
[-C--:B------:R-:W-:Y:S01]  /*106a0*/  FMUL.FTZ R32, R32, R13.reuse ;  /* 0x0000000d20207220 */ /* 0x080fe20000410000 */
[----:B------:R-:W-:Y:S01]  /*106b0*/  FFMA.FTZ R107, R24, R13, -R107 ;  /* 0x0000000d186b7223 */ /* 0x000fe2000001086b */
[-C--:B------:R-:W-:Y:S01]  /*106c0*/  FMUL.FTZ R39, R26, R25.reuse ;  /* 0x000000191a277220 */ /* 0x080fe20000410000 */
[----:B------:R-:W-:Y:S01]  /*106d0*/  FFMA.FTZ R37, R14, R25, -R37 ;  /* 0x000000190e257223 */ /* 0x000fe20000010825 */
[----:B------:R-:W-:Y:S01]  /*106e0*/  LOP3.LUT R25, R96, 0xffff0000, RZ, 0xc0, !PT ;  /* 0xffff000060197812 */ /* 0x000fe200078ec0ff */
[----:B------:R-:W-:Y:S01]  /*106f0*/  FFMA.FTZ R34, R24, R35, R32 ;  /* 0x0000002318227223 */ /* 0x000fe20000010020 */
[----:B------:R-:W-:Y:S01]  /*10700*/  LOP3.LUT R13, R100, 0xffff0000, RZ, 0xc0, !PT ;  /* 0xffff0000640d7812 */ /* 0x000fe200078ec0ff */
[----:B------:R-:W-:Y:S01]  /*10710*/  FFMA.FTZ R39, R14, R33, R39 ;  /* 0x000000210e277223 */ /* 0x000fe20000010027 */
[----:B------:R-:W-:Y:S01]  /*10720*/  LOP3.LUT R24, R97, 0xffff0000, RZ, 0xc0, !PT ;  /* 0xffff000061187812 */ /* 0x000fe200078ec0ff */
[C---:B------:R-:W-:Y:S01]  /*10730*/  FMUL.FTZ R33, R8.reuse, R25 ;  /* 0x0000001908217220 */ /* 0x040fe20000410000 */
[----:B------:R-:W-:Y:S01]  /*10740*/  LOP3.LUT R14, R101, 0xffff0000, RZ, 0xc0, !PT ;  /* 0xffff0000650e7812 */ /* 0x000fe200078ec0ff */
[----:B------:R-:W-:Y:S01]  /*10750*/  FMUL.FTZ R35, R8, R13 ;  /* 0x0000000d08237220 */ /* 0x000fe20000410000 */
[----:B------:R-:W-:-:S02]  /*10760*/  IMAD.U32 R27, R10, 0x10000, RZ ;  /* 0x000100000a1b7824 */ /* 0x000fc400078e00ff */
[C---:B------:R-:W-:Y:S01]  /*10770*/  FMUL.FTZ R32, R9.reuse, R24 ;  /* 0x0000001809207220 */ /* 0x040fe20000410000 */
[----:B------:R-:W-:Y:S02]  /*10780*/  IMAD.U32 R26, R98, 0x10000, RZ ;  /* 0x00010000621a7824 */ /* 0x000fe400078e00ff */
[C---:B------:R-:W-:Y:S01]  /*10790*/  FFMA.FTZ R33, R4.reuse, R13, -R33 ;  /* 0x0000000d04217223 */ /* 0x040fe20000010821 */
[----:B------:R-:W-:Y:S01]  /*107a0*/  FMUL.FTZ R9, R9, R14 ;  /* 0x0000000e09097220 */ /* 0x000fe20000410000 */
[----:B------:R-:W-:Y:S01]  /*107b0*/  FFMA.FTZ R35, R4, R25, R35 ;  /* 0x0000001904237223 */ /* 0x000fe20000010023 */
[----:B------:R-:W-:Y:S02]  /*107c0*/  IMAD.U32 R8, R102, 0x10000, RZ ;  /* 0x0001000066087824 */ /* 0x000fe400078e00ff */
[----:B------:R-:W-:Y:S01]  /*107d0*/  FMUL.FTZ R4, R27, R26 ;  /* 0x0000001a1b047220 */ /* 0x000fe20000410000 */
[C---:B------:R-:W-:Y:S01]  /*107e0*/  FFMA.FTZ R32, R5.reuse, R14, -R32 ;  /* 0x0000000e05207223 */ /* 0x040fe20000010820 */
[----:B------:R-:W-:Y:S01]  /*107f0*/  FFMA.FTZ R24, R5, R24, R9 ;  /* 0x0000001805187223 */ /* 0x000fe20000010009 */
[----:B------:R-:W-:Y:S01]  /*10800*/  LOP3.LUT R10, R10, 0xffff0000, RZ, 0xc0, !PT ;  /* 0xffff00000a0a7812 */ /* 0x000fe200078ec0ff */
[-C--:B------:R-:W-:Y:S01]  /*10810*/  FMUL.FTZ R14, R27, R8.reuse ;  /* 0x000000081b0e7220 */ /* 0x080fe20000410000 */
[----:B------:R-:W-:Y:S01]  /*10820*/  FFMA.FTZ R13, R15, R8, -R4 ;  /* 0x000000080f0d7223 */ /* 0x000fe20000010804 */
[----:B------:R-:W-:-:S02]  /*10830*/  LOP3.LUT R9, R98, 0xffff0000, RZ, 0xc0, !PT ;  /* 0xffff000062097812 */ /* 0x000fc400078ec0ff */
[----:B------:R-:W-:Y:S01]  /*10840*/  LOP3.LUT R5, R102, 0xffff0000, RZ, 0xc0, !PT ;  /* 0xffff000066057812 */ /* 0x000fe200078ec0ff */
[----:B------:R-:W-:Y:S01]  /*10850*/  FFMA.FTZ R14, R15, R26, R14 ;  /* 0x0000001a0f0e7223 */ /* 0x000fe2000001000e */
[----:B------:R-:W-:Y:S01]  /*10860*/  LOP3.LUT R8, R99, 0xffff0000, RZ, 0xc0, !PT ;  /* 0xffff000063087812 */ /* 0x000fe200078ec0ff */
[C---:B------:R-:W-:Y:S01]  /*10870*/  FMUL.FTZ R15, R10.reuse, R9 ;  /* 0x000000090a0f7220 */ /* 0x040fe20000410000 */
[----:B------:R-:W-:Y:S01]  /*10880*/  LOP3.LUT R4, R103, 0xffff0000, RZ, 0xc0, !PT ;  /* 0xffff000067047812 */ /* 0x000fe200078ec0ff */
[-C--:B------:R-:W-:Y:S02]  /*10890*/  FMUL.FTZ R26, R10, R5.reuse ;  /* 0x000000050a1a7220 */ /* 0x080fe40000410000 */
[C---:B------:R-:W-:Y:S01]  /*108a0*/  FMUL.FTZ R36, R11.reuse, R8 ;  /* 0x000000080b247220 */ /* 0x040fe20000410000 */
[C---:B------:R-:W-:Y:S01]  /*108b0*/  FFMA.FTZ R10, R6.reuse, R5, -R15 ;  /* 0x00000005060a7223 */ /* 0x040fe2000001080f */
[-C--:B------:R-:W-:Y:S01]  /*108c0*/  FMUL.FTZ R25, R11, R4.reuse ;  /* 0x000000040b197220 */ /* 0x080fe20000410000 */
[----:B------:R-:W-:Y:S01]  /*108d0*/  FFMA.FTZ R11, R6, R9, R26 ;  /* 0x00000009060b7223 */ /* 0x000fe2000001001a */
[----:B------:R-:W-:Y:S01]  /*108e0*/  FFMA.FTZ R36, R7, R4, -R36 ;  /* 0x0000000407247223 */ /* 0x000fe20000010824 */
[----:B------:R-:W-:Y:S01]  /*108f0*/  F2FP.BF16.F32.PACK_AB R4, R33, R38 ;  /* 0x000000262104723e */ /* 0x000fe200000010ff */
        /* <DEDUP_REMOVED lines=8> */
[----:B------:R-:W-:-:S05]  /*10980*/  F2FP.BF16.F32.PACK_AB R11, R25, R34 ;  /* 0x00000022190b723e */ /* 0x000fca00000010ff */
[----:B------:R2:W-:Y:S02]  /*10990*/  STS.128 [R12+0x10400], R8 ;  /* 0x010400080c007388 */ /* 0x0005e40000000c00 */
.L_x_2382:
[----:B------:R-:W-:Y:S05]  /*109a0*/  BSYNC B2 ;  /* 0x0000000000027941 */ /* 0x000fea0003800000 */
.L_x_2381:
[----:B------:R-:W-:Y:S05]  /*109b0*/  @P3 BRA `(.L_x_2378) ;  /* 0x00000004009c3947 */ /* 0x000fea0003800000 */
[----:B------:R-:W-:Y:S02]  /*109c0*/  LEA.HI R105, R105, R220, RZ, 0x1d ;  /* 0x000000dc69697211 */ /* 0x000fe400078fe8ff */
[----:B------:R-:W-:Y:S02]  /*109d0*/  SHF.R.U64 R27, R60, 0x10, R61 ;  /* 0x000000103c1b7819 */ /* 0x000fe4000000123d */
[----:B-12---:R-:W-:Y:S02]  /*109e0*/  SHF.R.S32.HI R4, RZ, 0x1f, R105 ;  /* 0x0000001fff047819 */ /* 0x006fe40000011469 */
[----:B------:R-:W-:Y:S02]  /*109f0*/  SHF.R.U64 R15, R28, 0x10, R29 ;  /* 0x000000101c0f7819 */ /* 0x000fe4000000121d */
[----:B------:R-:W-:Y:S01]  /*10a00*/  LEA.HI R5, R4, R105, RZ, 0x3 ;  /* 0x0000006904057211 */ /* 0x000fe200078f18ff */
[----:B------:R-:W-:Y:S01]  /*10a10*/  IMAD.SHL.U32 R4, R105, 0x8, RZ ;  /* 0x0000000869047824 */ /* 0x000fe200078e00ff */
[----:B------:R-:W-:-:S02]  /*10a20*/  SHF.R.U64 R13, R30, 0x10, R31 ;  /* 0x000000101e0d7819 */ /* 0x000fc4000000121f */
[----:B------:R-:W-:Y:S01]  /*10a30*/  SHF.R.U64 R25, R62, 0x10, R63 ;  /* 0x000000103e197819 */ /* 0x000fe2000000123f */
[----:B------:R-:W-:Y:S01]  /*10a40*/  IMAD.SHL.U32 R5, R5, 0x400, RZ ;  /* 0x0000040005057824 */ /* 0x000fe200078e00ff */
[----:B------:R-:W-:Y:S02]  /*10a50*/  LOP3.LUT R4, R191, 0x38, R4, 0xf8, !PT ;  /* 0x00000038bf047812 */ /* 0x000fe400078ef804 */
[----:B------:R-:W-:Y:S02]  /*10a60*/  SHF.R.U32.HI R30, RZ, 0x10, R31 ;  /* 0x00000010ff1e7819 */ /* 0x000fe4000001161f */
[----:B------:R-:W-:Y:S02]  /*10a70*/  LOP3.LUT R5, R5, 0x7fffe000, RZ, 0xc0, !PT ;  /* 0x7fffe00005057812 */ /* 0x000fe400078ec0ff */
[----:B------:R-:W-:Y:S02]  /*10a80*/  LOP3.LUT R4, R4, R197, RZ, 0x3c, !PT ;  /* 0x000000c504047212 */ /* 0x000fe400078e3cff */
[----:B------:R-:W-:Y:S01]  /*10a90*/  PRMT R88, R88, 0x5410, R27 ;  /* 0x0000541058587816 */ /* 0x000fe2000000001b */
[----:B------:R-:W-:Y:S01]  /*10aa0*/  IMAD R5, R196, 0x200, R5 ;  /* 0x00000200c4057824 */ /* 0x000fe200078e0205 */
[----:B------:R-:W-:-:S02]  /*10ab0*/  PRMT R84, R84, 0x5410, R15 ;  /* 0x0000541054547816 */ /* 0x000fc4000000000f */
[----:B------:R-:W-:Y:S01]  /*10ac0*/  SHF.R.U32.HI R28, RZ, 0x10, R29 ;  /* 0x00000010ff1c7819 */ /* 0x000fe2000001161d */
[----:B0-----:R-:W-:Y:S01]  /*10ad0*/  IMAD.IADD R9, R5, 0x1, R4 ;  /* 0x0000000105097824 */ /* 0x001fe200078e0204 */
[----:B------:R-:W-:Y:S01]  /*10ae0*/  PRMT R90, R90, 0x5410, R25 ;  /* 0x000054105a5a7816 */ /* 0x000fe20000000019 */
[----:B------:R-:W0:Y:S01]  /*10af0*/  LDS.128 R4, [R219] ;  /* 0x00000000db047984 */ /* 0x000e220000000c00 */
[----:B------:R-:W-:Y:S01]  /*10b00*/  PRMT R87, R87, 0x5410, R30 ;  /* 0x0000541057577816 */ /* 0x000fe2000000001e */
[----:B------:R-:W-:Y:S01]  /*10b10*/  IMAD R12, R9, 0x2, R18 ;  /* 0x00000002090c7824 */ /* 0x000fe200078e0212 */
[----:B------:R-:W-:Y:S01]  /*10b20*/  SHF.R.U32.HI R62, RZ, 0x10, R63 ;  /* 0x00000010ff3e7819 */ /* 0x000fe2000001163f */
[----:B------:R-:W-:Y:S01]  /*10b30*/  IMAD.U32 R32, R84, 0x10000, RZ ;  /* 0x0001000054207824 */ /* 0x000fe200078e00ff */
[----:B------:R-:W-:Y:S01]  /*10b40*/  SHF.R.U32.HI R60, RZ, 0x10, R61 ;  /* 0x00000010ff3c7819 */ /* 0x000fe2000001163d */
[----:B------:R-:W-:Y:S01]  /*10b50*/  IMAD.U32 R30, R88, 0x10000, RZ ;  /* 0x00010000581e7824 */ /* 0x000fe200078e00ff */
[----:B------:R-:W1:Y:S01]  /*10b60*/  LDS.128 R8, [R12+0x10400] ;  /* 0x010400000c087984 */ /* 0x000e620000000c00 */
[----:B------:R-:W-:Y:S01]  /*10b70*/  PRMT R85, R85, 0x5410, R28 ;  /* 0x0000541055557816 */ /* 0x000fe2000000001c */
[----:B------:R-:W-:Y:S01]  /*10b80*/  IMAD.U32 R31, R87, 0x10000, RZ ;  /* 0x00010000571f7824 */ /* 0x000fe200078e00ff */
[----:B------:R-:W-:-:S02]  /*10b90*/  PRMT R86, R86, 0x5410, R13 ;  /* 0x0000541056567816 */ /* 0x000fc4000000000d */
[----:B------:R-:W-:Y:S01]  /*10ba0*/  PRMT R91, R91, 0x5410, R62 ;  /* 0x000054105b5b7816 */ /* 0x000fe2000000003e */
[----:B------:R-:W-:Y:S01]  /*10bb0*/  IMAD.U32 R29, R85, 0x10000, RZ ;  /* 0x00010000551d7824 */ /* 0x000fe200078e00ff */
[----:B------:R-:W-:Y:S01]  /*10bc0*/  PRMT R89, R89, 0x5410, R60 ;  /* 0x0000541059597816 */ /* 0x000fe2000000003c */
        /* <DEDUP_REMOVED lines=70> */
.L_x_2378:
[----:B------:R-:W-:Y:S05]  /*11030*/  BSYNC B1 ;  /* 0x0000000000017941 */ /* 0x000fea0003800000 */
.L_x_2377:
        /* <DEDUP_REMOVED lines=27> */
[--C-:B------:R-:W-:Y:S02]  /*111f0*/  SHF.R.U64 R15, R42, 0x10, R43.reuse ;  /* 0x000000102a0f7819 */ /* 0x100fe4000000122b */
[----:B------:R-:W-:Y:S02]  /*11200*/  PRMT R75, R75, 0x5410, R40 ;  /* 0x000054104b4b7816 */ /* 0x000fe40000000028 */
[----:B------:R-:W1:Y:S01]  /*11210*/  LDS.128 R8, [R12+0x10400] ;  /* 0x010400000c087984 */ /* 0x000e620000000c00 */
[----:B------:R-:W-:-:S02]  /*11220*/  SHF.R.U32.HI R42, RZ, 0x10, R43 ;  /* 0x00000010ff2a7819 */ /* 0x000fc4000001162b */
[----:B------:R-:W-:Y:S01]  /*11230*/  SHF.R.U32.HI R54, RZ, 0x10, R55 ;  /* 0x00000010ff367819 */ /* 0x000fe20000011637 */
[----:B------:R-:W-:Y:S01]  /*11240*/  IMAD.U32 R30, R75, 0x10000, RZ ;  /* 0x000100004b1e7824 */ /* 0x000fe200078e00ff */
[----:B------:R-:W-:Y:S02]  /*11250*/  PRMT R93, R93, 0x5410, R52 ;  /* 0x000054105d5d7816 */ /* 0x000fe40000000034 */
[----:B------:R-:W-:Y:S02]  /*11260*/  PRMT R94, R94, 0x5410, R27 ;  /* 0x000054105e5e7816 */ /* 0x000fe4000000001b */
[----:B------:R-:W-:Y:S02]  /*11270*/  PRMT R77, R77, 0x5410, R42 ;  /* 0x000054104d4d7816 */ /* 0x000fe4000000002a */
[----:B------:R-:W-:Y:S02]  /*11280*/  PRMT R95, R95, 0x5410, R54 ;  /* 0x000054105f5f7816 */ /* 0x000fe40000000036 */
[----:B------:R-:W-:Y:S01]  /*11290*/  PRMT R76, R76, 0x5410, R15 ;  /* 0x000054104c4c7816 */ /* 0x000fe2000000000f */
[----:B------:R-:W-:-:S02]  /*112a0*/  IMAD.U32 R32, R77, 0x10000, RZ ;  /* 0x000100004d207824 */ /* 0x000fc400078e00ff */
        /* <DEDUP_REMOVED lines=23> */
[----:B------:R-:W-:Y:S01]  /*11420*/  LOP3.LUT R27, R74, 0xffff0000, RZ, 0xc0, !PT ;  /* 0xffff00004a1b7812 */ /* 0x000fe200078ec0ff */
[----:B------:R-:W-:Y:S01]  /*11430*/  FMUL.FTZ R29, R29, R14 ;  /* 0x0000000e1d1d7220 */ /* 0x000fe20000410000 */
[----:B------:R-:W-:Y:S01]  /*11440*/  FFMA.FTZ R36, R15, R30, R36 ;  /* 0x0000001e0f247223 */ /* 0x000fe20000010024 */
[C---:B------:R-:W-:Y:S01]  /*11450*/  FFMA.FTZ R38, R25.reuse, R14, -R26 ;  /* 0x0000000e19267223 */ /* 0x040fe2000001081a */
        /* <DEDUP_REMOVED lines=8> */
[----:B------:R-:W-:Y:S01]  /*114e0*/  FFMA.FTZ R30, R4, R15, -R25 ;  /* 0x0000000f041e7223 */ /* 0x000fe20000010819 */
[-C--:B------:R-:W-:Y:S01]  /*114f0*/  FMUL.FTZ R9, R9, R14.reuse ;  /* 0x0000000e09097220 */ /* 0x080fe20000410000 */
[----:B------:R-:W-:Y:S02]  /*11500*/  IMAD.U32 R25, R76, 0x10000, RZ ;  /* 0x000100004c197824 */ /* 0x000fe400078e00ff */
[----:B------:R-:W-:Y:S01]  /*11510*/  FFMA.FTZ R32, R4, R27, R29 ;  /* 0x0000001b04207223 */ /* 0x000fe2000001001d */
[----:B------:R-:W-:Y:S02]  /*11520*/  IMAD.U32 R15, R94, 0x10000, RZ ;  /* 0x000100005e0f7824 */ /* 0x000fe400078e00ff */
[C---:B------:R-:W-:Y:S01]  /*11530*/  FFMA.FTZ R27, R5.reuse, R14, -R8 ;  /* 0x0000000e051b7223 */ /* 0x040fe20000010808 */
[----:B------:R-:W-:Y:S01]  /*11540*/  FFMA.FTZ R29, R5, R26, R9 ;  /* 0x0000001a051d7223 */ /* 0x000fe20000010009 */
[----:B------:R-:W-:Y:S01]  /*11550*/  LOP3.LUT R10, R10, 0xffff0000, RZ, 0xc0, !PT ;  /* 0xffff00000a0a7812 */ /* 0x000fe200078ec0ff */
[C---:B------:R-:W-:Y:S01]  /*11560*/  FMUL.FTZ R31, R28.reuse, R25 ;  /* 0x000000191c1f7220 */ /* 0x040fe20000410000 */
        /* <DEDUP_REMOVED lines=10> */
[-C--:B------:R-:W-:Y:S01]  /*11610*/  FMUL.FTZ R14, R10, R5.reuse ;  /* 0x000000050a0e7220 */ /* 0x080fe20000410000 */
[C---:B------:R-:W-:Y:S01]  /*11620*/  FFMA.FTZ R10, R6.reuse, R5, -R15 ;  /* 0x00000005060a7223 */ /* 0x040fe2000001080f */
[-C--:B------:R-:W-:Y:S01]  /*11630*/  FMUL.FTZ R25, R11, R4.reuse ;  /* 0x000000040b197220 */ /* 0x080fe20000410000 */
[C---:B------:R-:W-:Y:S01]  /*11640*/  FFMA.FTZ R11, R7.reuse, R4, -R24 ;  /* 0x00000004070b7223 */ /* 0x040fe20000010818 */
        /* <DEDUP_REMOVED lines=12> */
.L_x_2384:
[----:B------:R-:W-:Y:S05]  /*11710*/  BSYNC B1 ;  /* 0x0000000000017941 */ /* 0x000fea0003800000 */
.L_x_2383:
        /* <DEDUP_REMOVED lines=104> */
.L_x_2386:
[----:B------:R-:W-:Y:S05]  /*11da0*/  BSYNC B1 ;  /* 0x0000000000017941 */ /* 0x000fea0003800000 */
.L_x_2385:
        /* <DEDUP_REMOVED lines=13> */
[----:B------:R-:W-:Y:S02]  /*11e80*/  SHF.R.U64 R25, R66, 0x10, R67 ;  /* 0x0000001042197819 */ /* 0x000fe40000001243 */
[----:B------:R-:W-:-:S02]  /*11e90*/  IADD3 R9, R5, R9, R198 ;  /* 0x0000000905097210 */ /* 0x000fc40007ffe0c6 */
[----:B------:R-:W0:Y:S01]  /*11ea0*/  LDS.128 R4, [R217] ;  /* 0x00000000d9047984 */ /* 0x000e220000000c00 */
[----:B------:R-:W-:Y:S01]  /*11eb0*/  PRMT R68, R68, 0x5410, R27 ;  /* 0x0000541044447816 */ /* 0x000fe2000000001b */
[----:B------:R-:W-:Y:S01]  /*11ec0*/  IMAD.U32 R27, R26, 0x10000, RZ ;  /* 0x000100001a1b7824 */ /* 0x000fe200078e00ff */
[----:B------:R-:W-:Y:S01]  /*11ed0*/  SHF.R.U32.HI R64, RZ, 0x10, R65 ;  /* 0x00000010ff407819 */ /* 0x000fe20000011641 */
[----:B------:R-:W-:Y:S01]  /*11ee0*/  IMAD R12, R9, 0x2, R18 ;  /* 0x00000002090c7824 */ /* 0x000fe200078e0212 */
[--C-:B------:R-:W-:Y:S02]  /*11ef0*/  SHF.R.U64 R13, R50, 0x10, R51.reuse ;  /* 0x00000010320d7819 */ /* 0x100fe40000001233 */
[----:B------:R-:W-:Y:S02]  /*11f00*/  PRMT R28, R3, 0x5410, R28 ;  /* 0x00005410031c7816 */ /* 0x000fe4000000001c */
[----:B------:R-:W1:Y:S01]  /*11f10*/  LDS.128 R8, [R12+0x10400] ;  /* 0x010400000c087984 */ /* 0x000e620000000c00 */
[----:B------:R-:W-:-:S02]  /*11f20*/  SHF.R.U32.HI R50, RZ, 0x10, R51 ;  /* 0x00000010ff327819 */ /* 0x000fc40000011633 */
[----:B------:R-:W-:Y:S01]  /*11f30*/  SHF.R.U32.HI R66, RZ, 0x10, R67 ;  /* 0x00000010ff427819 */ /* 0x000fe20000011643 */
[----:B------:R-:W-:Y:S01]  /*11f40*/  IMAD.U32 R29, R28, 0x10000, RZ ;  /* 0x000100001c1d7824 */ /* 0x000fe200078e00ff */
[----:B------:R-:W-:Y:S01]  /*11f50*/  PRMT R70, R70, 0x5410, R25 ;  /* 0x0000541046467816 */ /* 0x000fe20000000019 */
[----:B------:R-:W-:Y:S01]  /*11f60*/  IMAD.U32 R25, R68, 0x10000, RZ ;  /* 0x0001000044197824 */ /* 0x000fe200078e00ff */
[----:B------:R-:W-:Y:S02]  /*11f70*/  PRMT R69, R69, 0x5410, R64 ;  /* 0x0000541045457816 */ /* 0x000fe40000000040 */
[----:B------:R-:W-:Y:S02]  /*11f80*/  PRMT R30, R20, 0x5410, R13 ;  /* 0x00005410141e7816 */ /* 0x000fe4000000000d */
[----:B------:R-:W-:Y:S02]  /*11f90*/  PRMT R31, R21, 0x5410, R50 ;  /* 0x00005410151f7816 */ /* 0x000fe40000000032 */
[----:B------:R-:W-:-:S02]  /*11fa0*/  PRMT R71, R71, 0x5410, R66 ;  /* 0x0000541047477816 */ /* 0x000fc40000000042 */
        /* <DEDUP_REMOVED lines=26> */
[C---:B------:R-:W-:Y:S01]  /*12150*/  FMUL.FTZ R15, R24.reuse, R33 ;  /* 0x00000021180f7220 */ /* 0x040fe20000410000 */
        /* <DEDUP_REMOVED lines=11> */
[-C--:B------:R-:W-:Y:S01]  /*12210*/  FMUL.FTZ R9, R9, R69.reuse ;  /* 0x0000004509097220 */ /* 0x080fe20000410000 */
[----:B------:R-:W-:Y:S02]  /*12220*/  IMAD.U32 R0, R70, 0x10000, RZ ;  /* 0x0001000046007824 */ /* 0x000fe400078e00ff */
[----:B------:R-:W-:Y:S01]  /*12230*/  FMUL.FTZ R24, R21, R8 ;  /* 0x0000000815187220 */ /* 0x000fe20000410000 */
[----:B------:R-:W-:Y:S01]  /*12240*/  FFMA.FTZ R14, R3, R26, R14 ;  /* 0x0000001a030e7223 */ /* 0x000fe2000001000e */
[----:B------:R-:W-:Y:S01]  /*12250*/  FFMA.FTZ R25, R4, R28, R9 ;  /* 0x0000001c04197223 */ /* 0x000fe20000010009 */
[----:B------:R-:W-:Y:S01]  /*12260*/  LOP3.LUT R10, R10, 0xffff0000, RZ, 0xc0, !PT ;  /* 0xffff00000a0a7812 */ /* 0x000fe200078ec0ff */
[----:B------:R-:W-:Y:S01]  /*12270*/  FFMA.FTZ R15, R4, R69, -R15 ;  /* 0x00000045040f7223 */ /* 0x000fe2000001080f */
[-C--:B------:R-:W-:Y:S01]  /*12280*/  FMUL.FTZ R26, R21, R0.reuse ;  /* 0x00000000151a7220 */ /* 0x080fe20000410000 */
[----:B------:R-:W-:Y:S01]  /*12290*/  LOP3.LUT R9, R30, 0xffff0000, RZ, 0xc0, !PT ;  /* 0xffff00001e097812 */ /* 0x000fe200078ec0ff */
[----:B------:R-:W-:Y:S01]  /*122a0*/  FFMA.FTZ R24, R5, R0, -R24 ;  /* 0x0000000005187223 */ /* 0x000fe20000010818 */
[----:B------:R-:W-:Y:S01]  /*122b0*/  LOP3.LUT R11, R11, 0xffff0000, RZ, 0xc0, !PT ;  /* 0xffff00000b0b7812 */ /* 0x000fe200078ec0ff */
[----:B------:R-:W-:Y:S01]  /*122c0*/  FFMA.FTZ R26, R5, R8, R26 ;  /* 0x00000008051a7223 */ /* 0x000fe2000001001a */
[----:B------:R-:W-:Y:S01]  /*122d0*/  LOP3.LUT R3, R70, 0xffff0000, RZ, 0xc0, !PT ;  /* 0xffff000046037812 */ /* 0x000fe200078ec0ff */
[----:B------:R-:W-:Y:S01]  /*122e0*/  FMUL.FTZ R5, R10, R9 ;  /* 0x000000090a057220 */ /* 0x000fe20000410000 */
[----:B------:R-:W-:-:S02]  /*122f0*/  LOP3.LUT R4, R31, 0xffff0000, RZ, 0xc0, !PT ;  /* 0xffff00001f047812 */ /* 0x000fc400078ec0ff */
[----:B------:R-:W-:Y:S01]  /*12300*/  LOP3.LUT R0, R71, 0xffff0000, RZ, 0xc0, !PT ;  /* 0xffff000047007812 */ /* 0x000fe200078ec0ff */
[-C--:B------:R-:W-:Y:S01]  /*12310*/  FMUL.FTZ R10, R10, R3.reuse ;  /* 0x000000030a0a7220 */ /* 0x080fe20000410000 */
[C---:B------:R-:W-:Y:S01]  /*12320*/  FFMA.FTZ R3, R6.reuse, R3, -R5 ;  /* 0x0000000306037223 */ /* 0x040fe20000010805 */
[----:B------:R-:W-:Y:S01]  /*12330*/  FMUL.FTZ R8, R11, R4 ;  /* 0x000000040b087220 */ /* 0x000fe20000410000 */
[----:B------:R-:W-:Y:S01]  /*12340*/  F2FP.BF16.F32.PACK_AB R5, R15, R34 ;  /* 0x000000220f05723e */ /* 0x000fe200000010ff */
        /* <DEDUP_REMOVED lines=13> */
.L_x_2352:
[----:B------:R-:W-:Y:S05]  /*12420*/  BSYNC B0 ;  /* 0x0000000000007941 */ /* 0x000fea0003800000 */
.L_x_2324:
        /* <DEDUP_REMOVED lines=8> */
.L_x_2322:
[----:B------:R-:W2:Y:S02]  /*124b0*/  LDL R0, [R1+0x14] ;  /* 0x0000140001007983 */ /* 0x000ea40000100800 */
[----:B--2---:R-:W-:-:S13]  /*124c0*/  R2UR UR4, R0 ;  /* 0x00000000000472ca */ /* 0x004fda00000e0000 */
[----:B------:R-:W-:-:S05]  /*124d0*/  IMAD.U32 R0, RZ, RZ, UR4 ;  /* 0x00000004ff007e24 */ /* 0x000fca000f8e00ff */
[----:B------:R-:W-:-:S13]  /*124e0*/  ISETP.NE.AND P0, PT, R0, 0x3, PT ;  /* 0x000000030000780c */ /* 0x000fda0003f05270 */
[----:B------:R-:W-:Y:S05]  /*124f0*/  @!P0 BRA `(.L_x_2387) ;  /* 0x0000000000048947 */ /* 0x000fea0003800000 */
[----:B------:R-:W-:Y:S01]  /*12500*/  BPT.TRAP 0x1 ;  /* 0x000000040000795c */ /* 0x000fe20000300000 */
.L_x_2387:
[----:B------:R-:W-:Y:S01]  /*12510*/  IMAD R0, R185, 0x8, R18 ;  /* 0x00000008b9007824 */ /* 0x000fe200078e0212 */
[----:B01----:R-:W-:-:S04]  /*12520*/  SHF.L.U32 R3, R188, 0x1f, RZ ;  /* 0x0000001fbc037819 */ /* 0x003fc800000006ff */
[----:B------:R0:W1:Y:S01]  /*12530*/  SYNCS.PHASECHK.TRANS64.TRYWAIT P2, [R0+URZ+0x34830], R3 ;  /* 0x03483003000075a7 */ /* 0x000062000804017f */
[----:B------:R-:W-:Y:S05]  /*12540*/  @!P0 BRA `(.L_x_2388) ;  /* 0x0000000000048947 */ /* 0x000fea0003800000 */
[----:B------:R-:W-:Y:S01]  /*12550*/  BPT.TRAP 0x1 ;  /* 0x000000040000795c */ /* 0x000fe20000300000 */
.L_x_2388:
[----:B---34-:R-:W2:Y:S01]  /*12560*/  S2R R4, SR_TID.X ;  /* 0x0000000000047919 */ /* 0x018ea20000002100 */
[----:B------:R-:W-:Y:S01]  /*12570*/  IMAD.MOV.U32 R151, RZ, RZ, RZ ;  /* 0x000000ffff977224 */ /* 0x000fe200078e00ff */
[----:B--2---:R-:W-:-:S04]  /*12580*/  LOP3.LUT R4, R4, 0x7f, RZ, 0xc0, !PT ;  /* 0x0000007f04047812 */ /* 0x004fc800078ec0ff */
[----:B------:R-:W-:Y:S01]  /*12590*/  ISETP.NE.AND P1, PT, R4, RZ, PT ;  /* 0x000000ff0400720c */ /* 0x000fe20003f25270 */
[----:B-1----:R-:W-:-:S12]  /*125a0*/  @P2 BRA `(.L_x_2389) ;  /* 0x0000000000082947 */ /* 0x002fd80003800000 */
[----:B------:R-:W1:Y:S02]  /*125b0*/  SYNCS.PHASECHK.TRANS64.TRYWAIT P2, [R0+URZ+0x34830], R3 ;  /* 0x03483003000075a7 */ /* 0x000e64000804017f */
[----:B-1----:R-:W-:Y:S05]  /*125c0*/  @!P2 BRA `(.L_x_2390) ;  /* 0x000001300080a947 */ /* 0x002fea0003800000 */
.L_x_2389:
[----:B------:R-:W-:Y:S05]  /*125d0*/  WARPSYNC.ALL ;  /* 0x0000000000007948 */ /* 0x000fea0003800000 */
[----:B01----:R-:W-:Y:S01]  /*125e0*/  VIADD R3, R18, 0x1c400 ;  /* 0x0001c40012037836 */ /* 0x003fe20000000000 */
[----:B------:R-:W-:Y:S01]  /*125f0*/  R2UR UR4, R2 ;  /* 0x00000000020472ca */ /* 0x000fe200000e0000 */
[----:B------:R-:W-:Y:S01]  /*12600*/  WARPGROUP.ARRIVE ;  /* 0x00000000000079c5 */ /* 0x000fe20000000000 */
[----:B------:R-:W-:Y:S01]  /*12610*/  UMOV UR9, 0x40000040 ;  /* 0x4000004000097882 */ /* 0x000fe20000000000 */
[----:B------:R-:W-:Y:S01]  /*12620*/  IMAD.MOV.U32 R7, RZ, RZ, 0x40000040 ;  /* 0x40000040ff077424 */ /* 0x000fe200078e00ff */
[----:B------:R-:W-:Y:S01]  /*12630*/  SHF.R.U32.HI R3, RZ, 0x4, R3 ;  /* 0x00000004ff037819 */ /* 0x000fe20000011603 */
[----:B------:R-:W-:Y:S01]  /*12640*/  IMAD.U32 R9, RZ, RZ, UR9 ;  /* 0x00000009ff097e24 */ /* 0x000fe2000f8e00ff */
[----:B------:R-:W-:Y:S01]  /*12650*/  UMOV UR53, 0x40000040 ;  /* 0x4000004000357882 */ /* 0x000fe20000000000 */
[----:B------:R-:W-:Y:S01]  /*12660*/  UMOV UR49, 0x40000040 ;  /* 0x4000004000317882 */ /* 0x000fe20000000000 */
[----:B------:R-:W-:Y:S01]  /*12670*/  LOP3.LUT R3, R3, 0x3fff, RZ, 0xc0, !PT ;  /* 0x00003fff03037812 */ /* 0x000fe200078ec0ff */
[----:B------:R-:W-:Y:S01]  /*12680*/  UMOV UR45, 0x40000040 ;  /* 0x40000040002d7882 */ /* 0x000fe20000000000 */
[----:B------:R-:W-:Y:S01]  /*12690*/  UMOV UR41, 0x40000040 ;  /* 0x4000004000297882 */ /* 0x000fe20000000000 */
[----:B------:R-:W-:Y:S01]  /*126a0*/  UMOV UR37, 0x40000040 ;  /* 0x4000004000257882 */ /* 0x000fe20000000000 */
[----:B------:R-:W-:Y:S01]  /*126b0*/  LOP3.LUT R5, R3, 0x10000, RZ, 0xfc, !PT ;  /* 0x0001000003057812 */ /* 0x000fe200078efcff */
[----:B------:R-:W-:Y:S01]  /*126c0*/  IMAD.MOV.U32 R3, RZ, RZ, 0x40000040 ;  /* 0x40000040ff037424 */ /* 0x000fe200078e00ff */
[----:B------:R-:W-:Y:S01]  /*126d0*/  ULOP3.LUT UR4, UR4, 0x10000, URZ, 0xfc, !UPT ;  /* 0x0001000004047892 */ /* 0x000fe2000f8efc3f */
[----:B------:R-:W-:Y:S01]  /*126e0*/  IMAD R88, R193, 0x80, R203 ;  /* 0x00000080c1587824 */ /* 0x000fe200078e02cb */
[----:B------:R-:W-:Y:S01]  /*126f0*/  BSSY B0, `(.L_x_2391) ;  /* 0x0000685000007945 */ /* 0x000fe20003800000 */
[----:B------:R-:W-:Y:S01]  /*12700*/  IMAD R2, R185, 0xc00, R5 ;  /* 0x00000c00b9027824 */ /* 0x000fe200078e0205 */
[----:B------:R-:W-:Y:S01]  /*12710*/  R2UR UR11, R3 ;  /* 0x00000000030b72ca */ /* 0x000fe200000e0000 */
[----:B------:R-:W-:Y:S01]  /*12720*/  UIADD3 UR5, UR4, 0x2, URZ ;  /* 0x0000000204057890 */ /* 0x000fe2000fffe03f */
[----:B------:R-:W-:Y:S01]  /*12730*/  IMAD.MOV.U32 R3, RZ, RZ, 0x40000040 ;  /* 0x40000040ff037424 */ /* 0x000fe200078e00ff */
[----:B------:R-:W-:Y:S01]  /*12740*/  UMOV UR8, UR4 ;  /* 0x0000000400087c82 */ /* 0x000fe20008000000 */
[C---:B------:R-:W-:Y:S01]  /*12750*/  R2UR UR10, R2.reuse ;  /* 0x00000000020a72ca */ /* 0x040fe200000e0000 */
[----:B------:R-:W-:Y:S01]  /*12760*/  VIADD R6, R2, 0x2 ;  /* 0x0000000202067836 */ /* 0x000fe20000000000 */
[----:B------:R-:W-:Y:S01]  /*12770*/  UIADD3 UR52, UR4, 0x406, URZ ;  /* 0x0000040604347890 */ /* 0x000fe2000fffe03f */
[----:B------:R-:W-:Y:S01]  /*12780*/  IMAD.U32 R8, RZ, RZ, UR8 ;  /* 0x00000008ff087e24 */ /* 0x000fe2000f8e00ff */
[----:B------:R-:W-:Y:S01]  /*12790*/  UIADD3 UR48, UR4, 0x800, URZ ;  /* 0x0000080004307890 */ /* 0x000fe2000fffe03f */
[----:B------:R-:W-:Y:S01]  /*127a0*/  R2UR UR39, R3 ;  /* 0x00000000032772ca */ /* 0x000fe200000e0000 */
[----:B------:R-:W-:Y:S01]  /*127b0*/  UIADD3 UR44, UR4, 0x802, URZ ;  /* 0x00000802042c7890 */ /* 0x000fe2000fffe03f */
[----:B------:R-:W-:Y:S01]  /*127c0*/  @!P1 VIADD R0, R0, 0x34840 ;  /* 0x0003484000009836 */ /* 0x000fe20000000000 */
[----:B------:R0:W-:Y:S01]  /*127d0*/  STL.64 [R1+0x38], R8 ;  /* 0x0000380801007387 */ /* 0x0001e20000100a00 */
[----:B------:R-:W-:Y:S01]  /*127e0*/  UIADD3 UR40, UR4, 0x804, URZ ;  /* 0x0000080404287890 */ /* 0x000fe2000fffe03f */
[----:B------:R-:W-:Y:S01]  /*127f0*/  IMAD.MOV.U32 R150, RZ, RZ, R151 ;  /* 0x000000ffff967224 */ /* 0x000fe200078e0097 */
[----:B------:R-:W-:Y:S01]  /*12800*/  UIADD3 UR36, UR4, 0x806, URZ ;  /* 0x0000080604247890 */ /* 0x000fe2000fffe03f */
[----:B------:R-:W-:Y:S01]  /*12810*/  @!P1 PRMT R0, RZ, 0x654, R0 ;  /* 0x00000654ff009816 */ /* 0x000fe20000000000 */
[----:B------:R-:W-:Y:S01]  /*12820*/  HGMMA.64x128x16.F32.BF16 R24, gdesc[UR8], RZ, !UPT, gsb0 ;  /* 0x01e00000081879f0 */ /* 0x000fe2000c0018ff */
[----:B------:R-:W-:Y:S01]  /*12830*/  R2UR UR10, R6 ;  /* 0x00000000060a72ca */ /* 0x000fe200000e0000 */
[----:B------:R-:W-:Y:S01]  /*12840*/  UMOV UR8, UR5 ;  /* 0x0000000500087c82 */ /* 0x000fe20008000000 */
[----:B------:R-:W-:Y:S01]  /*12850*/  R2UR UR11, R7 ;  /* 0x00000000070b72ca */ /* 0x000fe200000e0000 */
[----:B------:R-:W-:Y:S01]  /*12860*/  UMOV UR9, 0x40000040 ;  /* 0x4000004000097882 */ /* 0x000fe20000000000 */
[----:B------:R-:W-:Y:S01]  /*12870*/  VIADD R6, R2, 0x4 ;  /* 0x0000000402067836 */ /* 0x000fe20000000000 */
[----:B------:R-:W-:Y:S01]  /*12880*/  UIADD3 UR5, UR4, 0x4, URZ ;  /* 0x0000000404057890 */ /* 0x000fe2000fffe03f */
[----:B------:R-:W-:-:S02]  /*12890*/  IMAD.MOV.U32 R7, RZ, RZ, 0x40000040 ;  /* 0x40000040ff077424 */ /* 0x000fc400078e00ff */
[----:B0-----:R-:W-:Y:S02]  /*128a0*/  IMAD.U32 R8, RZ, RZ, UR8 ;  /* 0x00000008ff087e24 */ /* 0x001fe4000f8e00ff */
[----:B------:R-:W-:Y:S02]  /*128b0*/  IMAD.U32 R9, RZ, RZ, UR9 ;  /* 0x00000009ff097e24 */ /* 0x000fe4000f8e00ff */
[--C-:B------:R-:W-:Y:S02]  /*128c0*/  IMAD.MOV.U32 R149, RZ, RZ, R151.reuse ;  /* 0x000000ffff957224 */ /* 0x100fe400078e0097 */
[--C-:B------:R-:W-:Y:S01]  /*128d0*/  IMAD.MOV.U32 R147, RZ, RZ, R151.reuse ;  /* 0x000000ffff937224 */ /* 0x100fe200078e0097 */
[----:B------:R0:W-:Y:S01]  /*128e0*/  STL.64 [R1+0x30], R8 ;  /* 0x0000300801007387 */ /* 0x0001e20000100a00 */
[--C-:B------:R-:W-:Y:S02]  /*128f0*/  IMAD.MOV.U32 R146, RZ, RZ, R151.reuse ;  /* 0x000000ffff927224 */ /* 0x100fe400078e0097 */
[----:B------:R-:W-:-:S02]  /*12900*/  IMAD.MOV.U32 R145, RZ, RZ, R151 ;  /* 0x000000ffff917224 */ /* 0x000fc400078e0097 */
[--C-:B-----5:R-:W-:Y:S02]  /*12910*/  IMAD.MOV.U32 R144, RZ, RZ, R151.reuse ;  /* 0x000000ffff907224 */ /* 0x120fe400078e0097 */
        /* <DEDUP_REMOVED lines=40> */
[----:B------:R-:W-:Y:S01]  /*12ba0*/  IMAD.MOV.U32 R89, RZ, RZ, R151 ;  /* 0x000000ffff597224 */ /* 0x000fe200078e0097 */
[----:B------:R-:W-:-:S02]  /*12bb0*/  WARPGROUP.DEPBAR.LE gsb0, 0x0 ;  /* 0x00008000000079c5 */ /* 0x000fc40000010000 */
        /* <DEDUP_REMOVED lines=60> */
[----:B------:R-:W-:Y:S01]  /*12f80*/  ULDC UR5, c[0x0][0x988] ;  /* 0x0002620000057ab9 */ /* 0x000fe20000000800 */
[----:B------:R-:W-:Y:S02]  /*12f90*/  IMAD.MOV.U32 R7, RZ, RZ, 0x40000040 ;  /* 0x40000040ff077424 */ /* 0x000fe400078e00ff */
[----:B0-----:R-:W-:Y:S01]  /*12fa0*/  IMAD.U32 R8, RZ, RZ, UR8 ;  /* 0x00000008ff087e24 */ /* 0x001fe2000f8e00ff */
[----:B------:R-:W-:Y:S01]  /*12fb0*/  R2UR UR54, R6 ;  /* 0x00000000063672ca */ /* 0x000fe200000e0000 */
[----:B------:R-:W-:Y:S01]  /*12fc0*/  VIADD R6, R2, 0x800 ;  /* 0x0000080002067836 */ /* 0x000fe20000000000 */
[----:B------:R-:W-:Y:S01]  /*12fd0*/  R2UR UR55, R7 ;  /* 0x00000000073772ca */ /* 0x000fe200000e0000 */
[----:B------:R-:W-:-:S02]  /*12fe0*/  IMAD.MOV.U32 R7, RZ, RZ, 0x40000040 ;  /* 0x40000040ff077424 */ /* 0x000fc400078e00ff */
        /* <DEDUP_REMOVED lines=9> */
[----:B------:R-:W-:-:S02]  /*13080*/  IMAD.MOV.U32 R7, RZ, RZ, 0x40000040 ;  /* 0x40000040ff077424 */ /* 0x000fc400078e00ff */
[----:B------:R-:W-:Y:S01]  /*13090*/  VIADD R2, R2, 0x806 ;  /* 0x0000080602027836 */ /* 0x000fe20000000000 */
[----:B------:R-:W-:Y:S02]  /*130a0*/  R2UR UR42, R6 ;  /* 0x00000000062a72ca */ /* 0x000fe400000e0000 */
[----:B------:R-:W-:Y:S02]  /*130b0*/  R2UR UR43, R7 ;  /* 0x00000000072b72ca */ /* 0x000fe400000e0000 */
[----:B------:R-:W-:Y:S01]  /*130c0*/  R2UR UR38, R2 ;  /* 0x00000000022672ca */ /* 0x000fe200000e0000 */
[----:B0-----:R-:W-:Y:S01]  /*130d0*/  IMAD.MOV.U32 R9, RZ, RZ, -0x80 ;  /* 0xffffff80ff097424 */ /* 0x001fe200078e00ff */
        /* <DEDUP_REMOVED lines=25> */
[----:B------:R-:W-:Y:S02]  /*13270*/  IMAD R36, R148, R9, 0x80 ;  /* 0x0000008094247424 */ /* 0x000fe400078e0209 */
[----:B------:R-:W-:Y:S01]  /*13280*/  FMUL.FTZ R27, R27, UR4 ;  /* 0x000000041b1b7c20 */ /* 0x000fe20008410000 */
[----:B------:R-:W-:Y:S01]  /*13290*/  FMUL.FTZ R8, R33, UR4 ;  /* 0x0000000421087c20 */ /* 0x000fe20008410000 */
[----:B------:R0:W-:Y:S01]  /*132a0*/  MUFU.TANH R100, R31 ;  /* 0x0000001f00647308 */ /* 0x0001e20000002400 */
[----:B------:R-:W-:Y:S01]  /*132b0*/  FMUL.FTZ R26, R26, UR4 ;  /* 0x000000041a1a7c20 */ /* 0x000fe20008410000 */
[----:B------:R-:W-:Y:S01]  /*132c0*/  FMUL.FTZ R30, R30, UR4 ;  /* 0x000000041e1e7c20 */ /* 0x000fe20008410000 */
[----:B------:R-:W-:Y:S01]  /*132d0*/  FMUL.FTZ R34, R34, UR4 ;  /* 0x0000000422227c20 */ /* 0x000fe20008410000 */
[----:B------:R-:W-:Y:S01]  /*132e0*/  FMUL.FTZ R14, R41, UR4 ;  /* 0x00000004290e7c20 */ /* 0x000fe20008410000 */
[----:B------:R-:W-:Y:S01]  /*132f0*/  FMUL.FTZ R35, R35, UR4 ;  /* 0x0000000423237c20 */ /* 0x000fe20008410000 */
[----:B------:R-:W-:Y:S01]  /*13300*/  FMUL.FTZ R38, R38, UR4 ;  /* 0x0000000426267c20 */ /* 0x000fe20008410000 */
[----:B------:R-:W-:Y:S01]  /*13310*/  FMUL.FTZ R39, R39, UR4 ;  /* 0x0000000427277c20 */ /* 0x000fe20008410000 */
[----:B------:R1:W-:Y:S01]  /*13320*/  MUFU.TANH R33, R27 ;  /* 0x0000001b00217308 */ /* 0x0003e20000002400 */
[----:B0-----:R-:W-:-:S02]  /*13330*/  IMAD.IADD R31, R195, 0x1, R36 ;  /* 0x00000001c31f7824 */ /* 0x001fc400078e0224 */
[----:B------:R-:W-:Y:S01]  /*13340*/  FMUL.FTZ R11, R37, UR4 ;  /* 0x00000004250b7c20 */ /* 0x000fe20008410000 */
[----:B------:R-:W-:Y:S01]  /*13350*/  FMUL.FTZ R42, R42, UR4 ;  /* 0x000000042a2a7c20 */ /* 0x000fe20008410000 */
[----:B------:R-:W-:Y:S01]  /*13360*/  FMUL.FTZ R43, R43, UR4 ;  /* 0x000000042b2b7c20 */ /* 0x000fe20008410000 */
[----:B------:R-:W-:Y:S01]  /*13370*/  FMUL.FTZ R15, R45, UR4 ;  /* 0x000000042d0f7c20 */ /* 0x000fe20008410000 */
[----:B------:R-:W-:Y:S01]  /*13380*/  FMUL.FTZ R46, R46, UR4 ;  /* 0x000000042e2e7c20 */ /* 0x000fe20008410000 */
[----:B------:R-:W-:Y:S01]  /*13390*/  FMUL.FTZ R47, R47, UR4 ;  /* 0x000000042f2f7c20 */ /* 0x000fe20008410000 */
[----:B------:R-:W0:Y:S01]  /*133a0*/  MUFU.TANH R26, R26 ;  /* 0x0000001a001a7308 */ /* 0x000e220000002400 */
[--C-:B-1----:R-:W-:Y:S01]  /*133b0*/  IADD3 R27, -R192, 0x1, R31.reuse ;  /* 0x00000001c01b7810 */ /* 0x102fe20007ffe11f */
[----:B------:R-:W-:Y:S02]  /*133c0*/  IMAD R31, R202, -0x2, R31 ;  /* 0xfffffffeca1f7824 */ /* 0x000fe400078e021f */
[----:B------:R-:W-:Y:S01]  /*133d0*/  FMUL.FTZ R50, R50, UR4 ;  /* 0x0000000432327c20 */ /* 0x000fe20008410000 */
[----:B------:R-:W-:Y:S01]  /*133e0*/  FMUL.FTZ R51, R51, UR4 ;  /* 0x0000000433337c20 */ /* 0x000fe20008410000 */
[----:B------:R-:W-:Y:S01]  /*133f0*/  FMUL.FTZ R66, R66, UR4 ;  /* 0x0000000442427c20 */ /* 0x000fe20008410000 */
[----:B------:R-:W-:-:S02]  /*13400*/  IMAD R27, R202, -0x2, R27 ;  /* 0xfffffffeca1b7824 */ /* 0x000fc400078e021b */
[----:B------:R-:W-:Y:S01]  /*13410*/  FMUL.FTZ R54, R54, UR4 ;  /* 0x0000000436367c20 */ /* 0x000fe20008410000 */
[----:B------:R-:W1:Y:S01]  /*13420*/  MUFU.TANH R30, R30 ;  /* 0x0000001e001e7308 */ /* 0x000e620000002400 */
[----:B------:R-:W-:Y:S01]  /*13430*/  FMUL.FTZ R62, R62, UR4 ;  /* 0x000000043e3e7c20 */ /* 0x000fe20008410000 */
[----:B------:R-:W-:Y:S01]  /*13440*/  FMUL.FTZ R55, R55, UR4 ;  /* 0x0000000437377c20 */ /* 0x000fe20008410000 */
[----:B------:R-:W-:Y:S01]  /*13450*/  IADD3 R36, R27, 0x8, R88 ;  /* 0x000000081b247810 */ /* 0x000fe20007ffe058 */
[----:B------:R-:W-:Y:S01]  /*13460*/  FMUL.FTZ R58, R58, UR4 ;  /* 0x000000043a3a7c20 */ /* 0x000fe20008410000 */
[----:B------:R-:W-:Y:S01]  /*13470*/  FMUL.FTZ R12, R40, UR4 ;  /* 0x00000004280c7c20 */ /* 0x000fe20008410000 */
[----:B------:R-:W-:Y:S01]  /*13480*/  FMUL.FTZ R59, R59, UR4 ;  /* 0x000000043b3b7c20 */ /* 0x000fe20008410000 */
[----:B------:R-:W-:Y:S01]  /*13490*/  VIMNMX R41, R31, R36, PT ;  /* 0x000000241f297248 */ /* 0x000fe20003fe0100 */
[----:B------:R-:W2:Y:S01]  /*134a0*/  MUFU.TANH R34, R34 ;  /* 0x0000002200227308 */ /* 0x000ea20000002400 */
[----:B------:R-:W-:Y:S01]  /*134b0*/  FMUL.FTZ R63, R63, UR4 ;  /* 0x000000043f3f7c20 */ /* 0x000fe20008410000 */
[----:B------:R-:W-:Y:S01]  /*134c0*/  FMUL.FTZ R67, R67, UR4 ;  /* 0x0000000443437c20 */ /* 0x000fe20008410000 */
[C---:B------:R-:W-:Y:S01]  /*134d0*/  ISETP.GT.AND P2, PT, R41.reuse, RZ, PT ;  /* 0x000000ff2900720c */ /* 0x040fe20003f44270 */
[----:B------:R-:W-:Y:S01]  /*134e0*/  FMUL.FTZ R13, R44, UR4 ;  /* 0x000000042c0d7c20 */ /* 0x000fe20008410000 */
[C---:B------:R-:W-:Y:S01]  /*134f0*/  ISETP.GT.AND P3, PT, R41.reuse, 0x1, PT ;  /* 0x000000012900780c */ /* 0x040fe20003f64270 */
[----:B------:R-:W-:Y:S01]  /*13500*/  FMUL.FTZ R70, R70, UR4 ;  /* 0x0000000446467c20 */ /* 0x000fe20008410000 */
[----:B------:R-:W-:Y:S01]  /*13510*/  ISETP.GT.AND P4, PT, R41, 0x8, PT ;  /* 0x000000082900780c */ /* 0x000fe20003f84270 */
[----:B------:R-:W3:Y:S01]  /*13520*/  MUFU.TANH R35, R35 ;  /* 0x0000002300237308 */ /* 0x000ee20000002400 */
[----:B0-----:R-:W-:Y:S01]  /*13530*/  FSEL R102, R26, -INF , P2 ;  /* 0xff8000001a667808 */ /* 0x001fe20001000000 */
[----:B------:R-:W-:Y:S01]  /*13540*/  FMUL.FTZ R20, R48, UR4 ;  /* 0x0000000430147c20 */ /* 0x000fe20008410000 */
[----:B------:R-:W-:Y:S01]  /*13550*/  FSEL R33, R33, -INF , P3 ;  /* 0xff80000021217808 */ /* 0x000fe20001800000 */
[----:B------:R-:W-:Y:S01]  /*13560*/  FMUL.FTZ R71, R71, UR4 ;  /* 0x0000000447477c20 */ /* 0x000fe20008410000 */
[C---:B------:R-:W-:Y:S01]  /*13570*/  ISETP.GT.AND P2, PT, R41.reuse, 0x9, PT ;  /* 0x000000092900780c */ /* 0x040fe20003f44270 */
[----:B------:R-:W-:Y:S01]  /*13580*/  FMUL.FTZ R2, R24, UR4 ;  /* 0x0000000418027c20 */ /* 0x000fe20008410000 */
[----:B-1----:R-:W-:Y:S01]  /*13590*/  FSEL R104, R30, -INF , P4 ;  /* 0xff8000001e687808 */ /* 0x002fe20002000000 */
[----:B------:R-:W0:Y:S01]  /*135a0*/  MUFU.TANH R38, R38 ;  /* 0x0000002600267308 */ /* 0x000e220000002400 */
[----:B------:R-:W-:Y:S01]  /*135b0*/  FMNMX.FTZ R37, R102, R33, !PT ;  /* 0x0000002166257209 */ /* 0x000fe20007810000 */
[----:B------:R-:W-:Y:S01]  /*135c0*/  FMUL.FTZ R24, R52, UR4 ;  /* 0x0000000434187c20 */ /* 0x000fe20008410000 */
[----:B------:R-:W-:Y:S01]  /*135d0*/  ISETP.GT.AND P3, PT, R41, 0x10, PT ;  /* 0x000000102900780c */ /* 0x000fe20003f64270 */
[----:B------:R-:W-:Y:S01]  /*135e0*/  FMUL.FTZ R74, R74, UR4 ;  /* 0x000000044a4a7c20 */ /* 0x000fe20008410000 */
[----:B------:R-:W-:Y:S01]  /*135f0*/  FSEL R100, R100, -INF , P2 ;  /* 0xff80000064647808 */ /* 0x000fe20001000000 */
[----:B------:R-:W-:Y:S01]  /*13600*/  FMUL.FTZ R6, R29, UR4 ;  /* 0x000000041d067c20 */ /* 0x000fe20008410000 */
[----:B------:R-:W-:Y:S01]  /*13610*/  FMNMX.FTZ R37, R104, R37, !PT ;  /* 0x0000002568257209 */ /* 0x000fe20007810000 */
[----:B------:R-:W1:Y:S01]  /*13620*/  MUFU.TANH R39, R39 ;  /* 0x0000002700277308 */ /* 0x000e620000002400 */
[----:B------:R-:W-:Y:S01]  /*13630*/  ISETP.GT.AND P2, PT, R41, 0x11, PT ;  /* 0x000000112900780c */ /* 0x000fe20003f44270 */
[----:B------:R-:W-:Y:S01]  /*13640*/  FMUL.FTZ R75, R75, UR4 ;  /* 0x000000044b4b7c20 */ /* 0x000fe20008410000 */
[----:B--2---:R-:W-:Y:S01]  /*13650*/  FSEL R98, R34, -INF , P3 ;  /* 0xff80000022627808 */ /* 0x004fe20001800000 */
[----:B------:R-:W-:Y:S01]  /*13660*/  FMUL.FTZ R29, R56, UR4 ;  /* 0x00000004381d7c20 */ /* 0x000fe20008410000 */
[----:B------:R-:W-:Y:S01]  /*13670*/  FMNMX.FTZ R45, R100, R37, !PT ;  /* 0x00000025642d7209 */ /* 0x000fe20007810000 */
[----:B------:R-:W-:Y:S01]  /*13680*/  FMUL.FTZ R78, R78, UR4 ;  /* 0x000000044e4e7c20 */ /* 0x000fe20008410000 */
[----:B------:R-:W-:Y:S01]  /*13690*/  ISETP.GT.AND P3, PT, R41, 0x18, PT ;  /* 0x000000182900780c */ /* 0x000fe20003f64270 */
[----:B------:R-:W2:Y:S01]  /*136a0*/  MUFU.TANH R42, R42 ;  /* 0x0000002a002a7308 */ /* 0x000ea20000002400 */
[----:B---3--:R-:W-:Y:S01]  /*136b0*/  FSEL R96, R35, -INF , P2 ;  /* 0xff80000023607808 */ /* 0x008fe20001000000 */
[----:B------:R-:W-:Y:S01]  /*136c0*/  FMUL.FTZ R79, R79, UR4 ;  /* 0x000000044f4f7c20 */ /* 0x000fe20008410000 */
[----:B------:R-:W-:Y:S01]  /*136d0*/  FMNMX.FTZ R45, R98, R45, !PT ;  /* 0x0000002d622d7209 */ /* 0x000fe20007810000 */
[----:B------:R-:W-:Y:S01]  /*136e0*/  FMUL.FTZ R82, R82, UR4 ;  /* 0x0000000452527c20 */ /* 0x000fe20008410000 */
[----:B------:R-:W-:Y:S01]  /*136f0*/  ISETP.GT.AND P2, PT, R41, 0x19, PT ;  /* 0x000000192900780c */ /* 0x000fe20003f44270 */
[----:B------:R-:W-:Y:S01]  /*13700*/  FMUL.FTZ R83, R83, UR4 ;  /* 0x0000000453537c20 */ /* 0x000fe20008410000 */
[----:B0-----:R-:W-:Y:S01]  /*13710*/  FSEL R94, R38, -INF , P3 ;  /* 0xff800000265e7808 */ /* 0x001fe20001800000 */
[----:B------:R-:W0:Y:S01]  /*13720*/  MUFU.TANH R43, R43 ;  /* 0x0000002b002b7308 */ /* 0x000e220000002400 */
[----:B------:R-:W-:Y:S01]  /*13730*/  FMNMX.FTZ R45, R96, R45, !PT ;  /* 0x0000002d602d7209 */ /* 0x000fe20007810000 */
[----:B------:R-:W-:Y:S01]  /*13740*/  FMUL.FTZ R86, R86, UR4 ;  /* 0x0000000456567c20 */ /* 0x000fe20008410000 */
[----:B------:R-:W-:Y:S01]  /*13750*/  ISETP.GT.AND P3, PT, R41, 0x20, PT ;  /* 0x000000202900780c */ /* 0x000fe20003f64270 */
[----:B------:R-:W-:Y:S01]  /*13760*/  FMUL.FTZ R87, R87, UR4 ;  /* 0x0000000457577c20 */ /* 0x000fe20008410000 */
[----:B-1----:R-:W-:Y:S01]  /*13770*/  FSEL R92, R39, -INF , P2 ;  /* 0xff800000275c7808 */ /* 0x002fe20001000000 */
[----:B------:R-:W-:Y:S01]  /*13780*/  FMUL.FTZ R64, R64, UR4 ;  /* 0x0000000440407c20 */ /* 0x000fe20008410000 */
[----:B------:R-:W-:Y:S01]  /*13790*/  FMNMX.FTZ R45, R94, R45, !PT ;  /* 0x0000002d5e2d7209 */ /* 0x000fe20007810000 */
[----:B------:R-:W-:Y:S01]  /*137a0*/  MUFU.TANH R46, R46 ;  /* 0x0000002e002e7308 */ /* 0x000fe20000002400 */
[----:B------:R-:W-:Y:S01]  /*137b0*/  ISETP.GT.AND P2, PT, R41, 0x21, PT ;  /* 0x000000212900780c */ /* 0x000fe20003f44270 */
[----:B------:R-:W-:Y:S01]  /*137c0*/  FMUL.FTZ R3, R25, UR4 ;  /* 0x0000000419037c20 */ /* 0x000fe20008410000 */
[----:B--2---:R-:W-:Y:S01]  /*137d0*/  FSEL R90, R42, -INF , P3 ;  /* 0xff8000002a5a7808 */ /* 0x004fe20001800000 */
[----:B------:R-:W-:Y:S01]  /*137e0*/  FMUL.FTZ R4, R28, UR4 ;  /* 0x000000041c047c20 */ /* 0x000fe20008410000 */
[----:B------:R-:W-:Y:S01]  /*137f0*/  FMNMX.FTZ R45, R92, R45, !PT ;  /* 0x0000002d5c2d7209 */ /* 0x000fe20007810000 */
[----:B------:R-:W-:Y:S01]  /*13800*/  FMUL.FTZ R7, R32, UR4 ;  /* 0x0000000420077c20 */ /* 0x000fe20008410000 */
[----:B------:R-:W-:Y:S01]  /*13810*/  ISETP.GT.AND P3, PT, R41, 0x28, PT ;  /* 0x000000282900780c */ /* 0x000fe20003f64270 */
[----:B------:R-:W1:Y:S01]  /*13820*/  MUFU.TANH R47, R47 ;  /* 0x0000002f002f7308 */ /* 0x000e620000002400 */
[----:B------:R-:W-:Y:S01]  /*13830*/  FMNMX.FTZ R45, R90, R45, !PT ;  /* 0x0000002d5a2d7209 */ /* 0x000fe20007810000 */
[----:B------:R-:W-:Y:S01]  /*13840*/  FMUL.FTZ R80, R80, UR4 ;  /* 0x0000000450507c20 */ /* 0x000fe20008410000 */
[----:B------:R-:W-:Y:S01]  /*13850*/  VIADDMNMX R27, R88, R27, R31, PT ;  /* 0x0000001b581b7246 */ /* 0x000fe2000380011f */
[----:B------:R-:W-:Y:S01]  /*13860*/  FMUL.FTZ R68, R68, UR4 ;  /* 0x0000000444447c20 */ /* 0x000fe20008410000 */
[----:B------:R-:W-:Y:S01]  /*13870*/  FMUL.FTZ R72, R72, UR4 ;  /* 0x0000000448487c20 */ /* 0x000fe20008410000 */
[----:B------:R-:W-:Y:S01]  /*13880*/  FMUL.FTZ R76, R76, UR4 ;  /* 0x000000044c4c7c20 */ /* 0x000fe20008410000 */
[----:B------:R-:W-:Y:S01]  /*13890*/  ISETP.GT.AND P4, PT, R27, 0x8, PT ;  /* 0x000000081b00780c */ /* 0x000fe20003f84270 */
        /* <DEDUP_REMOVED lines=9> */
[----:B------:R-:W-:Y:S01]  /*13930*/  FMUL.FTZ R73, R73, UR4 ;  /* 0x0000000449497c20 */ /* 0x000fe20008410000 */
[----:B------:R-:W-:Y:S01]  /*13940*/  FMUL.FTZ R77, R77, UR4 ;  /* 0x000000044d4d7c20 */ /* 0x000fe20008410000 */
[----:B------:R-:W-:Y:S01]  /*13950*/  FMUL.FTZ R85, R85, UR4 ;  /* 0x0000000455557c20 */ /* 0x000fe20008410000 */
[----:B------:R4:W-:Y:S04]  /*13960*/  @!P1 SYNCS.ARRIVE.TRANS64.RED.A1T0 RZ, [R0+URZ], RZ ;  /* 0x000000ff00ff99a7 */ /* 0x0009e8000810043f */
[----:B------:R0:W-:Y:S08]  /*13970*/  MUFU.TANH R37, R66 ;  /* 0x0000004200257308 */ /* 0x0001f00000002400 */
[----:B------:R1:W4:Y:S01]  /*13980*/  MUFU.TANH R9, R54 ;  /* 0x0000003600097308 */ /* 0x0003220000002400 */
[----:B0-----:R-:W-:-:S02]  /*13990*/  FSEL R66, R43, -INF , P2 ;  /* 0xff8000002b427808 */ /* 0x001fc40001000000 */
[----:B------:R-:W-:Y:S02]  /*139a0*/  ISETP.GT.AND P2, PT, R41, 0x29, PT ;  /* 0x000000292900780c */ /* 0x000fe40003f44270 */
[----:B------:R-:W-:-:S03]  /*139b0*/  FMNMX.FTZ R45, R66, R45, !PT ;  /* 0x0000002d422d7209 */ /* 0x000fc60007810000 */
[----:B------:R0:W-:Y:S01]  /*139c0*/  MUFU.TANH R21, R62 ;  /* 0x0000003e00157308 */ /* 0x0001e20000002400 */
[----:B-1----:R-:W-:Y:S02]  /*139d0*/  FSEL R54, R47, -INF , P2 ;  /* 0xff8000002f367808 */ /* 0x002fe40001000000 */
[----:B------:R-:W-:-:S05]  /*139e0*/  ISETP.GT.AND P2, PT, R41, 0x31, PT ;  /* 0x000000312900780c */ /* 0x000fca0003f44270 */
[----:B------:R-:W1:Y:S01]  /*139f0*/  MUFU.TANH R40, R55 ;  /* 0x0000003700287308 */ /* 0x000e620000002400 */
[----:B0-----:R-:W-:Y:S02]  /*13a00*/  FSEL R62, R46, -INF , P3 ;  /* 0xff8000002e3e7808 */ /* 0x001fe40001800000 */
[C---:B------:R-:W-:Y:S02]  /*13a10*/  ISETP.GT.AND P3, PT, R41.reuse, 0x30, PT ;  /* 0x000000302900780c */ /* 0x040fe40003f64270 */
[----:B------:R-:W-:Y:S02]  /*13a20*/  FMNMX.FTZ R45, R62, R45, !PT ;  /* 0x0000002d3e2d7209 */ /* 0x000fe40007810000 */
[----:B--2---:R-:W-:Y:S01]  /*13a30*/  FSEL R50, R50, -INF , P3 ;  /* 0xff80000032327808 */ /* 0x004fe20001800000 */
[----:B------:R-:W0:Y:S01]  /*13a40*/  MUFU.TANH R58, R58 ;  /* 0x0000003a003a7308 */ /* 0x000e220000002400 */
[----:B------:R-:W-:Y:S02]  /*13a50*/  FMNMX.FTZ R45, R54, R45, !PT ;  /* 0x0000002d362d7209 */ /* 0x000fe40007810000 */
[----:B------:R-:W-:-:S02]  /*13a60*/  ISETP.GT.AND P3, PT, R41, 0x38, PT ;  /* 0x000000382900780c */ /* 0x000fc40003f64270 */
[----:B---3--:R-:W-:Y:S02]  /*13a70*/  FSEL R46, R51, -INF , P2 ;  /* 0xff800000332e7808 */ /* 0x008fe40001000000 */
[----:B------:R-:W-:Y:S01]  /*13a80*/  FMNMX.FTZ R45, R50, R45, !PT ;  /* 0x0000002d322d7209 */ /* 0x000fe20007810000 */
[----:B------:R-:W2:Y:S01]  /*13a90*/  MUFU.TANH R59, R59 ;  /* 0x0000003b003b7308 */ /* 0x000ea20000002400 */
[----:B------:R-:W-:Y:S02]  /*13aa0*/  ISETP.GT.AND P2, PT, R41, 0x39, PT ;  /* 0x000000392900780c */ /* 0x000fe40003f44270 */
[----:B----4-:R-:W-:Y:S01]  /*13ab0*/  FSEL R42, R9, -INF , P3 ;  /* 0xff800000092a7808 */ /* 0x010fe20001800000 */
[----:B------:R-:W-:Y:S01]  /*13ac0*/  FMUL.FTZ R9, R60, UR4 ;  /* 0x000000043c097c20 */ /* 0x000fe20008410000 */
[----:B------:R-:W-:Y:S02]  /*13ad0*/  FMNMX.FTZ R45, R46, R45, !PT ;  /* 0x0000002d2e2d7209 */ /* 0x000fe40007810000 */
[----:B------:R-:W-:Y:S01]  /*13ae0*/  ISETP.GT.AND P3, PT, R41, 0x40, PT ;  /* 0x000000402900780c */ /* 0x000fe20003f64270 */
[----:B------:R-:W3:Y:S01]  /*13af0*/  MUFU.TANH R36, R63 ;  /* 0x0000003f00247308 */ /* 0x000ee20000002400 */
[----:B-1----:R-:W-:-:S02]  /*13b00*/  FSEL R40, R40, -INF , P2 ;  /* 0xff80000028287808 */ /* 0x002fc40001000000 */
[----:B------:R-:W-:Y:S02]  /*13b10*/  FMNMX.FTZ R45, R42, R45, !PT ;  /* 0x0000002d2a2d7209 */ /* 0x000fe40007810000 */
[C---:B------:R-:W-:Y:S02]  /*13b20*/  ISETP.GT.AND P2, PT, R41.reuse, 0x41, PT ;  /* 0x000000412900780c */ /* 0x040fe40003f44270 */
[----:B0-----:R-:W-:Y:S01]  /*13b30*/  FSEL R34, R58, -INF , P3 ;  /* 0xff8000003a227808 */ /* 0x001fe20001800000 */
[----:B------:R-:W0:Y:S01]  /*13b40*/  MUFU.TANH R44, R67 ;  /* 0x00000043002c7308 */ /* 0x000e220000002400 */
[----:B------:R-:W-:Y:S02]  /*13b50*/  FMNMX.FTZ R45, R40, R45, !PT ;  /* 0x0000002d282d7209 */ /* 0x000fe40007810000 */
[----:B------:R-:W-:Y:S02]  /*13b60*/  ISETP.GT.AND P3, PT, R41, 0x48, PT ;  /* 0x000000482900780c */ /* 0x000fe40003f64270 */
[----:B--2---:R-:W-:-:S02]  /*13b70*/  FSEL R26, R59, -INF , P2 ;  /* 0xff8000003b1a7808 */ /* 0x004fc40001000000 */
[----:B------:R-:W-:Y:S01]  /*13b80*/  FMNMX.FTZ R45, R34, R45, !PT ;  /* 0x0000002d222d7209 */ /* 0x000fe20007810000 */
[----:B------:R-:W1:Y:S01]  /*13b90*/  MUFU.TANH R48, R70 ;  /* 0x0000004600307308 */ /* 0x000e620000002400 */
[----:B------:R-:W-:Y:S02]  /*13ba0*/  ISETP.GT.AND P2, PT, R41, 0x49, PT ;  /* 0x000000492900780c */ /* 0x000fe40003f44270 */
[----:B------:R-:W-:Y:S02]  /*13bb0*/  FSEL R30, R21, -INF , P3 ;  /* 0xff800000151e7808 */ /* 0x000fe40001800000 */
[----:B------:R-:W-:Y:S02]  /*13bc0*/  FMNMX.FTZ R45, R26, R45, !PT ;  /* 0x0000002d1a2d7209 */ /* 0x000fe40007810000 */
[----:B------:R-:W-:Y:S01]  /*13bd0*/  ISETP.GT.AND P3, PT, R41, 0x50, PT ;  /* 0x000000502900780c */ /* 0x000fe20003f64270 */
[----:B------:R-:W2:Y:S01]  /*13be0*/  MUFU.TANH R52, R71 ;  /* 0x0000004700347308 */ /* 0x000ea20000002400 */
[----:B---3--:R-:W-:-:S02]  /*13bf0*/  FSEL R36, R36, -INF , P2 ;  /* 0xff80000024247808 */ /* 0x008fc40001000000 */
[----:B------:R-:W-:Y:S02]  /*13c00*/  FMNMX.FTZ R45, R30, R45, !PT ;  /* 0x0000002d1e2d7209 */ /* 0x000fe40007810000 */
[----:B------:R-:W-:Y:S02]  /*13c10*/  ISETP.GT.AND P2, PT, R41, 0x51, PT ;  /* 0x000000512900780c */ /* 0x000fe40003f44270 */
[----:B------:R-:W-:Y:S01]  /*13c20*/  FSEL R38, R37, -INF , P3 ;  /* 0xff80000025267808 */ /* 0x000fe20001800000 */
[----:B------:R-:W3:Y:S01]  /*13c30*/  MUFU.TANH R56, R74 ;  /* 0x0000004a00387308 */ /* 0x000ee20000002400 */
[----:B------:R-:W-:Y:S01]  /*13c40*/  FMNMX.FTZ R45, R36, R45, !PT ;  /* 0x0000002d242d7209 */ /* 0x000fe20007810000 */
[----:B------:R-:W-:Y:S01]  /*13c50*/  FMUL.FTZ R37, R81, UR4 ;  /* 0x0000000451257c20 */ /* 0x000fe20008410000 */
[----:B------:R-:W-:Y:S02]  /*13c60*/  ISETP.GT.AND P3, PT, R41, 0x58, PT ;  /* 0x000000582900780c */ /* 0x000fe40003f64270 */
[----:B0-----:R-:W-:-:S02]  /*13c70*/  FSEL R44, R44, -INF , P2 ;  /* 0xff8000002c2c7808 */ /* 0x001fc40001000000 */
[----:B------:R-:W-:Y:S01]  /*13c80*/  FMNMX.FTZ R45, R38, R45, !PT ;  /* 0x0000002d262d7209 */ /* 0x000fe20007810000 */
[----:B------:R-:W0:Y:S01]  /*13c90*/  MUFU.TANH R75, R75 ;  /* 0x0000004b004b7308 */ /* 0x000e220000002400 */
[C---:B------:R-:W-:Y:S02]  /*13ca0*/  ISETP.GT.AND P2, PT, R41.reuse, 0x59, PT ;  /* 0x000000592900780c */ /* 0x040fe40003f44270 */
[----:B-1----:R-:W-:Y:S02]  /*13cb0*/  FSEL R48, R48, -INF , P3 ;  /* 0xff80000030307808 */ /* 0x002fe40001800000 */
[----:B------:R-:W-:Y:S02]  /*13cc0*/  FMNMX.FTZ R45, R44, R45, !PT ;  /* 0x0000002d2c2d7209 */ /* 0x000fe40007810000 */
[----:B------:R-:W-:Y:S01]  /*13cd0*/  ISETP.GT.AND P3, PT, R41, 0x60, PT ;  /* 0x000000602900780c */ /* 0x000fe20003f64270 */
[----:B------:R-:W1:Y:S01]  /*13ce0*/  MUFU.TANH R70, R78 ;  /* 0x0000004e00467308 */ /* 0x000e620000002400 */
[----:B--2---:R-:W-:-:S02]  /*13cf0*/  FSEL R52, R52, -INF , P2 ;  /* 0xff80000034347808 */ /* 0x004fc40001000000 */
[----:B------:R-:W-:Y:S02]  /*13d00*/  FMNMX.FTZ R45, R48, R45, !PT ;  /* 0x0000002d302d7209 */ /* 0x000fe40007810000 */
[C---:B------:R-:W-:Y:S02]  /*13d10*/  ISETP.GT.AND P2, PT, R41.reuse, 0x61, PT ;  /* 0x000000612900780c */ /* 0x040fe40003f44270 */
[----:B---3--:R-:W-:Y:S01]  /*13d20*/  FSEL R56, R56, -INF , P3 ;  /* 0xff80000038387808 */ /* 0x008fe20001800000 */
[----:B------:R-:W2:Y:S01]  /*13d30*/  MUFU.TANH R74, R79 ;  /* 0x0000004f004a7308 */ /* 0x000ea20000002400 */
[----:B------:R-:W-:Y:S02]  /*13d40*/  FMNMX.FTZ R45, R52, R45, !PT ;  /* 0x0000002d342d7209 */ /* 0x000fe40007810000 */
        /* <DEDUP_REMOVED lines=12> */
[----:B------:R-:W-:Y:S01]  /*13e10*/  FMNMX.FTZ R45, R74, R45, !PT ;  /* 0x0000002d4a2d7209 */ /* 0x000fe20007810000 */
[----:B------:R-:W2:Y:S01]  /*13e20*/  MUFU.TANH R86, R86 ;  /* 0x0000005600567308 */ /* 0x000ea20000002400 */
[----:B0-----:R-:W-:Y:S02]  /*13e30*/  FSEL R60, R82, -INF , P3 ;  /* 0xff800000523c7808 */ /* 0x001fe40001800000 */
[----:B------:R-:W-:Y:S02]  /*13e40*/  ISETP.GT.AND P3, PT, R41, 0x78, PT ;  /* 0x000000782900780c */ /* 0x000fe40003f64270 */
        /* <DEDUP_REMOVED lines=8> */
[----:B------:R-:W-:-:S03]  /*13ed0*/  FMNMX.FTZ R45, R82, R45, !PT ;  /* 0x0000002d522d7209 */ /* 0x000fc60007810000 */
[----:B------:R-:W-:Y:S01]  /*13ee0*/  MUFU.TANH R41, R64 ;  /* 0x0000004000297308 */ /* 0x000fe20000002400 */
[----:B0-----:R-:W-:-:S04]  /*13ef0*/  FSEL R86, R87, -INF , P2 ;  /* 0xff80000057567808 */ /* 0x001fc80001000000 */
[----:B------:R-:W-:-:S03]  /*13f00*/  FMNMX.FTZ R45, R86, R45, !PT ;  /* 0x0000002d562d7209 */ /* 0x000fc60007810000 */
[----:B------:R-:W-:Y:S02]  /*13f10*/  MUFU.TANH R2, R2 ;  /* 0x0000000200027308 */ /* 0x000fe40000002400 */
[----:B------:R-:W0:Y:S06]  /*13f20*/  SHFL.BFLY PT, R108, R45, 0x2, 0x1f ;  /* 0x0c401f002d6c7f89 */ /* 0x000e2c00000e0000 */
[----:B------:R-:W1:Y:S08]  /*13f30*/  MUFU.TANH R3, R3 ;  /* 0x0000000300037308 */ /* 0x000e700000002400 */
[----:B------:R-:W2:Y:S08]  /*13f40*/  MUFU.TANH R4, R4 ;  /* 0x0000000400047308 */ /* 0x000eb00000002400 */
[----:B------:R-:W3:Y:S01]  /*13f50*/  MUFU.TANH R6, R6 ;  /* 0x0000000600067308 */ /* 0x000ee20000002400 */
[----:B-1----:R-:W-:-:S02]  /*13f60*/  FSEL R3, R3, -INF , P3 ;  /* 0xff80000003037808 */ /* 0x002fc40001800000 */
[----:B0-----:R-:W-:Y:S02]  /*13f70*/  FMNMX.FTZ R9, R45, R108, !PT ;  /* 0x0000006c2d097209 */ /* 0x001fe40007810000 */
[----:B------:R-:W-:-:S03]  /*13f80*/  ISETP.GT.AND P3, PT, R27, 0x10, PT ;  /* 0x000000101b00780c */ /* 0x000fc60003f64270 */
[----:B------:R-:W0:Y:S01]  /*13f90*/  SHFL.BFLY PT, R64, R9, 0x1, 0x1f ;  /* 0x0c201f0009407f89 */ /* 0x000e2200000e0000 */
[----:B------:R-:W1:Y:S08]  /*13fa0*/  MUFU.TANH R7, R7 ;  /* 0x0000000700077308 */ /* 0x000e700000002400 */
[----:B------:R-:W-:Y:S08]  /*13fb0*/  MUFU.TANH R8, R8 ;  /* 0x0000000800087308 */ /* 0x000ff00000002400 */
[----:B------:R4:W-:Y:S01]  /*13fc0*/  MUFU.TANH R110, R80 ;  /* 0x00000050006e7308 */ /* 0x0009e20000002400 */
[----:B0-----:R-:W-:Y:S01]  /*13fd0*/  FMNMX.FTZ R21, R9, R64, !PT ;  /* 0x0000004009157209 */ /* 0x001fe20007810000 */
[----:B------:R-:W-:-:S06]  /*13fe0*/  IMAD.U32 R9, RZ, RZ, UR5 ;  /* 0x00000005ff097e24 */ /* 0x000fcc000f8e00ff */
[----:B------:R-:W0:Y:S01]  /*13ff0*/  MUFU.TANH R10, R10 ;  /* 0x0000000a000a7308 */ /* 0x000e220000002400 */
[C---:B------:R-:W-:Y:S01]  /*14000*/  FSETP.NEU.FTZ.AND P2, PT, R21.reuse, -INF , PT ;  /* 0xff8000001500780b */ /* 0x040fe20003f5d000 */
[----:B------:R-:W-:-:S05]  /*14010*/  FMUL.FTZ R35, R21, R9 ;  /* 0x0000000915237220 */ /* 0x000fca0000410000 */
[----:B------:R-:W-:Y:S01]  /*14020*/  FSEL R35, R35, RZ, P2 ;  /* 0x000000ff23237208 */ /* 0x000fe20001000000 */
[----:B------:R2:W-:Y:S01]  /*14030*/  MUFU.TANH R43, R68 ;  /* 0x00000044002b7308 */ /* 0x0005e20000002400 */
[----:B------:R-:W-:-:S03]  /*14040*/  ISETP.GT.AND P2, PT, R27, RZ, PT ;  /* 0x000000ff1b00720c */ /* 0x000fc60003f44270 */
[-CC-:B------:R-:W-:Y:S01]  /*14050*/  FFMA.FTZ R177, R98, R9.reuse, -R35.reuse ;  /* 0x0000000962b17223 */ /* 0x180fe20000010823 */
[----:B----4-:R-:W-:Y:S01]  /*14060*/  FSEL R80, R2, -INF , P2 ;  /* 0xff80000002507808 */ /* 0x010fe20001000000 */
[-CC-:B------:R-:W-:Y:S01]  /*14070*/  FFMA.FTZ R179, R94, R9.reuse, -R35.reuse ;  /* 0x000000095eb37223 */ /* 0x180fe20000010823 */
[----:B------:R-:W-:Y:S01]  /*14080*/  ISETP.GT.AND P2, PT, R27, 0x9, PT ;  /* 0x000000091b00780c */ /* 0x000fe20003f44270 */
[----:B------:R-:W-:Y:S01]  /*14090*/  MUFU.TANH R11, R11 ;  /* 0x0000000b000b7308 */ /* 0x000fe20000002400 */
[----:B--2---:R-:W-:Y:S01]  /*140a0*/  FSEL R68, R4, -INF , P4 ;  /* 0xff80000004447808 */ /* 0x004fe20002000000 */
[--C-:B------:R-:W-:Y:S01]  /*140b0*/  FFMA.FTZ R4, R96, R9, -R35.reuse ;  /* 0x0000000960047223 */ /* 0x100fe20000010823 */
[----:B------:R-:W-:Y:S01]  /*140c0*/  FMNMX.FTZ R31, R80, R3, !PT ;  /* 0x00000003501f7209 */ /* 0x000fe20007810000 */
[-CC-:B------:R-:W-:Y:S01]  /*140d0*/  FFMA.FTZ R2, R100, R9.reuse, -R35.reuse ;  /* 0x0000000964027223 */ /* 0x180fe20000010823 */
[-CC-:B------:R-:W-:Y:S01]  /*140e0*/  FFMA.FTZ R173, R90, R9.reuse, -R35.reuse ;  /* 0x000000095aad7223 */ /* 0x180fe20000010823 */
[--C-:B------:R-:W-:Y:S01]  /*140f0*/  FFMA.FTZ R175, R62, R9, -R35.reuse ;  /* 0x000000093eaf7223 */ /* 0x100fe20000010823 */
[----:B------:R-:W-:Y:S01]  /*14100*/  FMNMX.FTZ R31, R68, R31, !PT ;  /* 0x0000001f441f7209 */ /* 0x000fe20007810000 */
[----:B------:R3:W-:Y:S01]  /*14110*/  MUFU.TANH R106, R72 ;  /* 0x00000048006a7308 */ /* 0x0007e20000002400 */
[-CC-:B------:R-:W-:Y:S01]  /*14120*/  FFMA.FTZ R181, R102, R9.reuse, -R35.reuse ;  /* 0x0000000966b57223 */ /* 0x180fe20000010823 */
[-CC-:B------:R-:W-:Y:S01]  /*14130*/  FFMA.FTZ R183, R104, R9.reuse, -R35.reuse ;  /* 0x0000000968b77223 */ /* 0x180fe20000010823 */
[-CC-:B------:R-:W-:Y:S01]  /*14140*/  FFMA.FTZ R169, R50, R9.reuse, -R35.reuse ;  /* 0x0000000932a97223 */ /* 0x180fe20000010823 */
[-CC-:B------:R-:W-:Y:S01]  /*14150*/  FFMA.FTZ R171, R42, R9.reuse, -R35.reuse ;  /* 0x000000092aab7223 */ /* 0x180fe20000010823 */
[-CC-:B------:R-:W-:Y:S01]  /*14160*/  FFMA.FTZ R165, R34, R9.reuse, -R35.reuse ;  /* 0x0000000922a57223 */ /* 0x180fe20000010823 */
[-CC-:B------:R-:W-:Y:S01]  /*14170*/  FFMA.FTZ R64, R33, R9.reuse, -R35.reuse ;  /* 0x0000000921407223 */ /* 0x180fe20000010823 */
[-CC-:B------:R-:W-:Y:S01]  /*14180*/  FFMA.FTZ R26, R26, R9.reuse, -R35.reuse ;  /* 0x000000091a1a7223 */ /* 0x180fe20000010823 */
[----:B------:R-:W2:Y:S01]  /*14190*/  MUFU.TANH R12, R12 ;  /* 0x0000000c000c7308 */ /* 0x000ea20000002400 */
[----:B---3--:R-:W-:Y:S01]  /*141a0*/  FSEL R72, R6, -INF , P2 ;  /* 0xff80000006487808 */ /* 0x008fe20001000000 */
[-CC-:B------:R-:W-:Y:S01]  /*141b0*/  FFMA.FTZ R6, R92, R9.reuse, -R35.reuse ;  /* 0x000000095c067223 */ /* 0x180fe20000010823 */
[----:B------:R-:W-:Y:S01]  /*141c0*/  ISETP.GT.AND P2, PT, R27, 0x11, PT ;  /* 0x000000111b00780c */ /* 0x000fe20003f44270 */
[--C-:B------:R-:W-:Y:S01]  /*141d0*/  FFMA.FTZ R167, R30, R9, -R35.reuse ;  /* 0x000000091ea77223 */ /* 0x100fe20000010823 */
[----:B------:R-:W-:Y:S01]  /*141e0*/  FMNMX.FTZ R31, R72, R31, !PT ;  /* 0x0000001f481f7209 */ /* 0x000fe20007810000 */
[-CC-:B------:R-:W-:Y:S01]  /*141f0*/  FFMA.FTZ R30, R36, R9.reuse, -R35.reuse ;  /* 0x00000009241e7223 */ /* 0x180fe20000010823 */
[-CC-:B------:R-:W-:Y:S01]  /*14200*/  FFMA.FTZ R161, R38, R9.reuse, -R35.reuse ;  /* 0x0000000926a17223 */ /* 0x180fe20000010823 */
        /* <DEDUP_REMOVED lines=8> */
[----:B------:R-:W3:Y:S01]  /*14290*/  MUFU.TANH R14, R14 ;  /* 0x0000000e000e7308 */ /* 0x000ee20000002400 */
[----:B-1----:R-:W-:Y:S01]  /*142a0*/  FSEL R76, R7, -INF , P3 ;  /* 0xff800000074c7808 */ /* 0x002fe20001800000 */
[-CC-:B------:R-:W-:Y:S01]  /*142b0*/  FFMA.FTZ R153, R60, R9.reuse, -R35.reuse ;  /* 0x000000093c997223 */ /* 0x180fe20000010823 */
[C---:B------:R-:W-:Y:S01]  /*142c0*/  ISETP.GT.AND P3, PT, R27.reuse, 0x18, PT ;  /* 0x000000181b00780c */ /* 0x040fe20003f64270 */
[--C-:B------:R-:W-:Y:S01]  /*142d0*/  FFMA.FTZ R52, R78, R9, -R35.reuse ;  /* 0x000000094e347223 */ /* 0x100fe20000010823 */
[----:B------:R-:W-:Y:S01]  /*142e0*/  FMNMX.FTZ R31, R76, R31, !PT ;  /* 0x0000001f4c1f7209 */ /* 0x000fe20007810000 */
[-CC-:B------:R-:W-:Y:S01]  /*142f0*/  FFMA.FTZ R155, R82, R9.reuse, -R35.reuse ;  /* 0x00000009529b7223 */ /* 0x180fe20000010823 */
[----:B0-----:R-:W-:Y:S01]  /*14300*/  FSEL R88, R10, -INF , P3 ;  /* 0xff8000000a587808 */ /* 0x001fe20001800000 */
[----:B------:R0:W-:Y:S01]  /*14310*/  MUFU.TANH R112, R84 ;  /* 0x0000005400707308 */ /* 0x0001e20000002400 */
[----:B------:R-:W-:Y:S01]  /*14320*/  ISETP.GT.AND P3, PT, R27, 0x20, PT ;  /* 0x000000201b00780c */ /* 0x000fe20003f64270 */
[-CC-:B------:R-:W-:Y:S01]  /*14330*/  FFMA.FTZ R10, R54, R9.reuse, -R35.reuse ;  /* 0x00000009360a7223 */ /* 0x180fe20000010823 */
[----:B------:R-:W-:-:S02]  /*14340*/  FFMA.FTZ R56, R86, R9, -R35 ;  /* 0x0000000956387223 */ /* 0x000fc40000010823 */
[----:B--2---:R-:W-:Y:S01]  /*14350*/  FSEL R98, R12, -INF , P3 ;  /* 0xff8000000c627808 */ /* 0x004fe20001800000 */
[-CC-:B------:R-:W-:Y:S01]  /*14360*/  FFMA.FTZ R12, R46, R9.reuse, -R35.reuse ;  /* 0x000000092e0c7223 */ /* 0x180fe20000010823 */
[C---:B------:R-:W-:Y:S01]  /*14370*/  ISETP.GT.AND P3, PT, R27.reuse, 0x28, PT ;  /* 0x000000281b00780c */ /* 0x040fe20003f64270 */
[----:B------:R-:W1:Y:S01]  /*14380*/  MUFU.TANH R13, R13 ;  /* 0x0000000d000d7308 */ /* 0x000e620000002400 */
[----:B0-----:R-:W-:Y:S01]  /*14390*/  FSEL R84, R8, -INF , P2 ;  /* 0xff80000008547808 */ /* 0x001fe20001000000 */
[----:B------:R-:W-:Y:S01]  /*143a0*/  FFMA.FTZ R8, R66, R9, -R35 ;  /* 0x0000000942087223 */ /* 0x000fe20000010823 */
[----:B------:R-:W-:Y:S02]  /*143b0*/  ISETP.GT.AND P2, PT, R27, 0x19, PT ;  /* 0x000000191b00780c */ /* 0x000fe40003f44270 */
[----:B------:R-:W-:Y:S02]  /*143c0*/  FMNMX.FTZ R31, R84, R31, !PT ;  /* 0x0000001f541f7209 */ /* 0x000fe40007810000 */
[----:B------:R-:W-:Y:S01]  /*143d0*/  FSEL R96, R11, -INF , P2 ;  /* 0xff8000000b607808 */ /* 0x000fe20001000000 */
[----:B------:R-:W0:Y:S01]  /*143e0*/  MUFU.TANH R15, R15 ;  /* 0x0000000f000f7308 */ /* 0x000e220000002400 */
[----:B------:R-:W-:-:S02]  /*143f0*/  FMNMX.FTZ R31, R88, R31, !PT ;  /* 0x0000001f581f7209 */ /* 0x000fc40007810000 */
[C---:B------:R-:W-:Y:S02]  /*14400*/  ISETP.GT.AND P2, PT, R27.reuse, 0x21, PT ;  /* 0x000000211b00780c */ /* 0x040fe40003f44270 */
[----:B------:R-:W-:Y:S02]  /*14410*/  FMNMX.FTZ R31, R96, R31, !PT ;  /* 0x0000001f601f7209 */ /* 0x000fe40007810000 */
[----:B---3--:R-:W-:Y:S01]  /*14420*/  FSEL R94, R14, -INF , P2 ;  /* 0xff8000000e5e7808 */ /* 0x008fe20001000000 */
[----:B------:R-:W2:Y:S01]  /*14430*/  MUFU.TANH R20, R20 ;  /* 0x0000001400147308 */ /* 0x000ea20000002400 */
[----:B------:R-:W-:Y:S01]  /*14440*/  FMNMX.FTZ R31, R98, R31, !PT ;  /* 0x0000001f621f7209 */ /* 0x000fe20007810000 */
[----:B------:R-:W-:Y:S01]  /*14450*/  FFMA.FTZ R14, R40, R9, -R35 ;  /* 0x00000009280e7223 */ /* 0x000fe20000010823 */
[----:B------:R-:W-:Y:S02]  /*14460*/  ISETP.GT.AND P2, PT, R27, 0x29, PT ;  /* 0x000000291b00780c */ /* 0x000fe40003f44270 */
[----:B-1----:R-:W-:-:S02]  /*14470*/  FSEL R100, R13, -INF , P3 ;  /* 0xff8000000d647808 */ /* 0x002fc40001800000 */
[----:B------:R-:W-:Y:S01]  /*14480*/  FMNMX.FTZ R31, R94, R31, !PT ;  /* 0x0000001f5e1f7209 */ /* 0x000fe20007810000 */
[----:B------:R-:W1:Y:S01]  /*14490*/  MUFU.TANH R25, R25 ;  /* 0x0000001900197308 */ /* 0x000e620000002400 */
[----:B------:R-:W-:Y:S02]  /*144a0*/  ISETP.GT.AND P3, PT, R27, 0x30, PT ;  /* 0x000000301b00780c */ /* 0x000fe40003f64270 */
[----:B0-----:R-:W-:Y:S02]  /*144b0*/  FSEL R92, R15, -INF , P2 ;  /* 0xff8000000f5c7808 */ /* 0x001fe40001000000 */
[----:B------:R-:W-:Y:S02]  /*144c0*/  FMNMX.FTZ R31, R100, R31, !PT ;  /* 0x0000001f641f7209 */ /* 0x000fe40007810000 */
[----:B------:R-:W-:Y:S01]  /*144d0*/  ISETP.GT.AND P2, PT, R27, 0x31, PT ;  /* 0x000000311b00780c */ /* 0x000fe20003f44270 */
[----:B------:R-:W0:Y:S01]  /*144e0*/  MUFU.TANH R24, R24 ;  /* 0x0000001800187308 */ /* 0x000e220000002400 */
[----:B--2---:R-:W-:-:S02]  /*144f0*/  FSEL R20, R20, -INF , P3 ;  /* 0xff80000014147808 */ /* 0x004fc40001800000 */
[----:B------:R-:W-:Y:S02]  /*14500*/  FMNMX.FTZ R31, R92, R31, !PT ;  /* 0x0000001f5c1f7209 */ /* 0x000fe40007810000 */
[----:B------:R-:W-:Y:S02]  /*14510*/  ISETP.GT.AND P3, PT, R27, 0x38, PT ;  /* 0x000000381b00780c */ /* 0x000fe40003f64270 */
[----:B------:R-:W-:Y:S01]  /*14520*/  FMNMX.FTZ R31, R20, R31, !PT ;  /* 0x0000001f141f7209 */ /* 0x000fe20007810000 */
        /* <DEDUP_REMOVED lines=8> */
[----:B------:R-:W0:Y:S01]  /*145b0*/  MUFU.TANH R32, R32 ;  /* 0x0000002000207308 */ /* 0x000e220000002400 */
[----:B--2---:R-:W-:Y:S02]  /*145c0*/  FSEL R28, R28, -INF , P2 ;  /* 0xff8000001c1c7808 */ /* 0x004fe40001000000 */
[----:B------:R-:W-:Y:S02]  /*145d0*/  ISETP.GT.AND P2, PT, R27, 0x41, PT ;  /* 0x000000411b00780c */ /* 0x000fe40003f44270 */
[----:B------:R-:W-:-:S03]  /*145e0*/  FMNMX.FTZ R31, R28, R31, !PT ;  /* 0x0000001f1c1f7209 */ /* 0x000fc60007810000 */
[----:B------:R-:W2:Y:S01]  /*145f0*/  MUFU.TANH R61, R61 ;  /* 0x0000003d003d7308 */ /* 0x000ea20000002400 */
[----:B-1----:R-:W-:Y:S02]  /*14600*/  FSEL R66, R29, -INF , P3 ;  /* 0xff8000001d427808 */ /* 0x002fe40001800000 */
[----:B------:R-:W-:Y:S02]  /*14610*/  ISETP.GT.AND P3, PT, R27, 0x48, PT ;  /* 0x000000481b00780c */ /* 0x000fe40003f64270 */
[----:B------:R-:W-:Y:S02]  /*14620*/  FMNMX.FTZ R31, R66, R31, !PT ;  /* 0x0000001f421f7209 */ /* 0x000fe40007810000 */
[----:B------:R-:W-:Y:S01]  /*14630*/  FSEL R62, R39, -INF , P3 ;  /* 0xff800000273e7808 */ /* 0x000fe20001800000 */
[----:B------:R-:W1:Y:S01]  /*14640*/  MUFU.TANH R65, R65 ;  /* 0x0000004100417308 */ /* 0x000e620000002400 */
[----:B0-----:R-:W-:Y:S02]  /*14650*/  FSEL R32, R32, -INF , P2 ;  /* 0xff80000020207808 */ /* 0x001fe40001000000 */
[----:B------:R-:W-:-:S02]  /*14660*/  ISETP.GT.AND P2, PT, R27, 0x49, PT ;  /* 0x000000491b00780c */ /* 0x000fc40003f44270 */
[----:B------:R-:W-:Y:S02]  /*14670*/  FMNMX.FTZ R31, R32, R31, !PT ;  /* 0x0000001f201f7209 */ /* 0x000fe40007810000 */
[----:B------:R-:W-:Y:S01]  /*14680*/  ISETP.GT.AND P3, PT, R27, 0x50, PT ;  /* 0x000000501b00780c */ /* 0x000fe20003f64270 */
[----:B------:R-:W0:Y:S01]  /*14690*/  MUFU.TANH R69, R69 ;  /* 0x0000004500457308 */ /* 0x000e220000002400 */
[----:B--2---:R-:W-:Y:S02]  /*146a0*/  FSEL R54, R61, -INF , P2 ;  /* 0xff8000003d367808 */ /* 0x004fe40001000000 */
[----:B------:R-:W-:Y:S02]  /*146b0*/  FMNMX.FTZ R31, R62, R31, !PT ;  /* 0x0000001f3e1f7209 */ /* 0x000fe40007810000 */
[----:B------:R-:W-:Y:S02]  /*146c0*/  ISETP.GT.AND P2, PT, R27, 0x51, PT ;  /* 0x000000511b00780c */ /* 0x000fe40003f44270 */
[----:B------:R-:W-:Y:S01]  /*146d0*/  FSEL R102, R41, -INF , P3 ;  /* 0xff80000029667808 */ /* 0x000fe20001800000 */
[----:B------:R-:W2:Y:S01]  /*146e0*/  MUFU.TANH R73, R73 ;  /* 0x0000004900497308 */ /* 0x000ea20000002400 */
[----:B------:R-:W-:-:S02]  /*146f0*/  FMNMX.FTZ R31, R54, R31, !PT ;  /* 0x0000001f361f7209 */ /* 0x000fc40007810000 */
[----:B------:R-:W-:Y:S02]  /*14700*/  ISETP.GT.AND P3, PT, R27, 0x58, PT ;  /* 0x000000581b00780c */ /* 0x000fe40003f64270 */
[----:B-1----:R-:W-:Y:S02]  /*14710*/  FSEL R104, R65, -INF , P2 ;  /* 0xff80000041687808 */ /* 0x002fe40001000000 */
[----:B------:R-:W-:Y:S01]  /*14720*/  FMNMX.FTZ R31, R102, R31, !PT ;  /* 0x0000001f661f7209 */ /* 0x000fe20007810000 */
[----:B------:R-:W1:Y:S01]  /*14730*/  MUFU.TANH R77, R77 ;  /* 0x0000004d004d7308 */ /* 0x000e620000002400 */
[----:B------:R-:W-:Y:S02]  /*14740*/  ISETP.GT.AND P2, PT, R27, 0x59, PT ;  /* 0x000000591b00780c */ /* 0x000fe40003f44270 */
[----:B------:R-:W-:Y:S02]  /*14750*/  FSEL R50, R43, -INF , P3 ;  /* 0xff8000002b327808 */ /* 0x000fe40001800000 */
[----:B------:R-:W-:-:S02]  /*14760*/  FMNMX.FTZ R31, R104, R31, !PT ;  /* 0x0000001f681f7209 */ /* 0x000fc40007810000 */
[----:B------:R-:W-:Y:S01]  /*14770*/  ISETP.GT.AND P3, PT, R27, 0x60, PT ;  /* 0x000000601b00780c */ /* 0x000fe20003f64270 */
[----:B------:R-:W3:Y:S01]  /*14780*/  MUFU.TANH R37, R37 ;  /* 0x0000002500257308 */ /* 0x000ee20000002400 */
[----:B0-----:R-:W-:Y:S02]  /*14790*/  FSEL R46, R69, -INF , P2 ;  /* 0xff800000452e7808 */ /* 0x001fe40001000000 */
[----:B------:R-:W-:Y:S02]  /*147a0*/  FMNMX.FTZ R31, R50, R31, !PT ;  /* 0x0000001f321f7209 */ /* 0x000fe40007810000 */
[----:B------:R-:W-:Y:S02]  /*147b0*/  ISETP.GT.AND P2, PT, R27, 0x61, PT ;  /* 0x000000611b00780c */ /* 0x000fe40003f44270 */
[----:B------:R-:W-:Y:S01]  /*147c0*/  FSEL R106, R106, -INF , P3 ;  /* 0xff8000006a6a7808 */ /* 0x000fe20001800000 */
[----:B------:R-:W0:Y:S01]  /*147d0*/  MUFU.TANH R85, R85 ;  /* 0x0000005500557308 */ /* 0x000e220000002400 */
[----:B------:R-:W-:-:S02]  /*147e0*/  FMNMX.FTZ R31, R46, R31, !PT ;  /* 0x0000001f2e1f7209 */ /* 0x000fc40007810000 */
[----:B------:R-:W-:Y:S02]  /*147f0*/  ISETP.GT.AND P3, PT, R27, 0x68, PT ;  /* 0x000000681b00780c */ /* 0x000fe40003f64270 */
[----:B--2---:R-:W-:Y:S02]  /*14800*/  FSEL R42, R73, -INF , P2 ;  /* 0xff800000492a7808 */ /* 0x004fe40001000000 */
[----:B------:R-:W-:Y:S01]  /*14810*/  FMNMX.FTZ R31, R106, R31, !PT ;  /* 0x0000001f6a1f7209 */ /* 0x000fe20007810000 */
[----:B------:R-:W-:Y:S01]  /*14820*/  MUFU.EX2 R181, R181 ;  /* 0x000000b500b57308 */ /* 0x000fe20000000800 */
[----:B------:R-:W-:Y:S02]  /*14830*/  ISETP.GT.AND P2, PT, R27, 0x69, PT ;  /* 0x000000691b00780c */ /* 0x000fe40003f44270 */
[----:B------:R-:W-:Y:S02]  /*14840*/  FSEL R108, R108, -INF , P3 ;  /* 0xff8000006c6c7808 */ /* 0x000fe40001800000 */
[----:B------:R-:W-:-:S02]  /*14850*/  FMNMX.FTZ R31, R42, R31, !PT ;  /* 0x0000001f2a1f7209 */ /* 0x000fc40007810000 */
[----:B------:R-:W-:Y:S01]  /*14860*/  ISETP.GT.AND P3, PT, R27, 0x70, PT ;  /* 0x000000701b00780c */ /* 0x000fe20003f64270 */
[----:B------:R-:W2:Y:S01]  /*14870*/  MUFU.EX2 R64, R64 ;  /* 0x0000004000407308 */ /* 0x000ea20000000800 */
[----:B-1----:R-:W-:Y:S02]  /*14880*/  FSEL R40, R77, -INF , P2 ;  /* 0xff8000004d287808 */ /* 0x002fe40001000000 */
[----:B------:R-:W-:Y:S02]  /*14890*/  FMNMX.FTZ R31, R108, R31, !PT ;  /* 0x0000001f6c1f7209 */ /* 0x000fe40007810000 */
[----:B------:R-:W-:Y:S02]  /*148a0*/  ISETP.GT.AND P2, PT, R27, 0x71, PT ;  /* 0x000000711b00780c */ /* 0x000fe40003f44270 */
[----:B------:R-:W-:Y:S01]  /*148b0*/  FSEL R110, R110, -INF , P3 ;  /* 0xff8000006e6e7808 */ /* 0x000fe20001800000 */
[----:B------:R-:W1:Y:S01]  /*148c0*/  MUFU.EX2 R183, R183 ;  /* 0x000000b700b77308 */ /* 0x000e620000000800 */
[----:B------:R-:W-:-:S02]  /*148d0*/  FMNMX.FTZ R31, R40, R31, !PT ;  /* 0x0000001f281f7209 */ /* 0x000fc40007810000 */
[----:B------:R-:W-:Y:S02]  /*148e0*/  ISETP.GT.AND P3, PT, R27, 0x78, PT ;  /* 0x000000781b00780c */ /* 0x000fe40003f64270 */
[----:B---3--:R-:W-:Y:S02]  /*148f0*/  FSEL R34, R37, -INF , P2 ;  /* 0xff80000025227808 */ /* 0x008fe40001000000 */
[----:B------:R-:W-:Y:S01]  /*14900*/  FMNMX.FTZ R31, R110, R31, !PT ;  /* 0x0000001f6e1f7209 */ /* 0x000fe20007810000 */
[----:B------:R-:W3:Y:S01]  /*14910*/  MUFU.EX2 R2, R2 ;  /* 0x0000000200027308 */ /* 0x000ee20000000800 */
[----:B------:R-:W-:Y:S02]  /*14920*/  ISETP.GT.AND P2, PT, R27, 0x79, PT ;  /* 0x000000791b00780c */ /* 0x000fe40003f44270 */
[----:B------:R-:W-:Y:S02]  /*14930*/  FSEL R112, R112, -INF , P3 ;  /* 0xff80000070707808 */ /* 0x000fe40001800000 */
[----:B------:R-:W-:-:S02]  /*14940*/  FMNMX.FTZ R31, R34, R31, !PT ;  /* 0x0000001f221f7209 */ /* 0x000fc40007810000 */
[----:B0-----:R-:W-:Y:S01]  /*14950*/  FSEL R114, R85, -INF , P2 ;  /* 0xff80000055727808 */ /* 0x001fe20001000000 */
[----:B------:R-:W0:Y:S01]  /*14960*/  MUFU.EX2 R177, R177 ;  /* 0x000000b100b17308 */ /* 0x000e220000000800 */
[----:B------:R-:W-:-:S04]  /*14970*/  FMNMX.FTZ R31, R112, R31, !PT ;  /* 0x0000001f701f7209 */ /* 0x000fc80007810000 */
[----:B------:R-:W-:-:S03]  /*14980*/  FMNMX.FTZ R31, R114, R31, !PT ;  /* 0x0000001f721f7209 */ /* 0x000fc60007810000 */
[----:B------:R-:W4:Y:S02]  /*14990*/  MUFU.EX2 R4, R4 ;  /* 0x0000000400047308 */ /* 0x000f240000000800 */
[----:B------:R-:W2:Y:S06]  /*149a0*/  SHFL.BFLY PT, R116, R31, 0x2, 0x1f ;  /* 0x0c401f001f747f89 */ /* 0x000eac00000e0000 */
[----:B------:R-:W4:Y:S08]  /*149b0*/  MUFU.EX2 R179, R179 ;  /* 0x000000b300b37308 */ /* 0x000f300000000800 */
[----:B------:R-:W4:Y:S08]  /*149c0*/  MUFU.EX2 R6, R6 ;  /* 0x0000000600067308 */ /* 0x000f300000000800 */
[----:B------:R-:W-:Y:S01]  /*149d0*/  MUFU.EX2 R173, R173 ;  /* 0x000000ad00ad7308 */ /* 0x000fe20000000800 */
[----:B--2---:R-:W-:-:S05]  /*149e0*/  FMNMX.FTZ R116, R31, R116, !PT ;  /* 0x000000741f747209 */ /* 0x004fca0007810000 */
[----:B------:R-:W2:Y:S02]  /*149f0*/  SHFL.BFLY PT, R7, R116, 0x1, 0x1f ;  /* 0x0c201f0074077f89 */ /* 0x000ea400000e0000 */
[----:B------:R-:W-:Y:S08]  /*14a00*/  MUFU.EX2 R8, R8 ;  /* 0x0000000800087308 */ /* 0x000ff00000000800 */
[----:B------:R-:W-:Y:S08]  /*14a10*/  MUFU.EX2 R175, R175 ;  /* 0x000000af00af7308 */ /* 0x000ff00000000800 */
[----:B------:R-:W-:Y:S01]  /*14a20*/  MUFU.EX2 R10, R10 ;  /* 0x0000000a000a7308 */ /* 0x000fe20000000800 */
[----:B--2---:R-:W-:-:S07]  /*14a30*/  FMNMX.FTZ R194, R116, R7, !PT ;  /* 0x0000000774c27209 */ /* 0x004fce0007810000 */
[----:B------:R-:W-:Y:S01]  /*14a40*/  MUFU.EX2 R169, R169 ;  /* 0x000000a900a97308 */ /* 0x000fe20000000800 */
[----:B------:R-:W-:Y:S01]  /*14a50*/  IMAD.MOV.U32 R116, RZ, RZ, R151 ;  /* 0x000000ffff747224 */ /* 0x000fe200078e0097 */
[C---:B------:R-:W-:Y:S01]  /*14a60*/  FSETP.NEU.FTZ.AND P2, PT, R194.reuse, -INF , PT ;  /* 0xff800000c200780b */ /* 0x040fe20003f5d000 */
[----:B------:R-:W-:-:S05]  /*14a70*/  FMUL.FTZ R7, R194, R9 ;  /* 0x00000009c2077220 */ /* 0x000fca0000410000 */
[----:B------:R-:W-:Y:S01]  /*14a80*/  MUFU.EX2 R12, R12 ;  /* 0x0000000c000c7308 */ /* 0x000fe20000000800 */
[----:B------:R-:W-:-:S05]  /*14a90*/  FSEL R39, R7, RZ, P2 ;  /* 0x000000ff07277208 */ /* 0x000fca0001000000 */
[-CC-:B------:R-:W-:Y:S01]  /*14aa0*/  FFMA.FTZ R180, R80, R9.reuse, -R39.reuse ;  /* 0x0000000950b47223 */ /* 0x180fe20000010827 */
[-CC-:B------:R-:W-:Y:S01]  /*14ab0*/  FFMA.FTZ R11, R3, R9.reuse, -R39.reuse ;  /* 0x00000009030b7223 */ /* 0x180fe20000010827 */
[-CC-:B------:R-:W-:Y:S01]  /*14ac0*/  FFMA.FTZ R182, R68, R9.reuse, -R39.reuse ;  /* 0x0000000944b67223 */ /* 0x180fe20000010827 */
[-CC-:B------:R-:W-:Y:S01]  /*14ad0*/  FFMA.FTZ R168, R20, R9.reuse, -R39.reuse ;  /* 0x0000000914a87223 */ /* 0x180fe20000010827 */
[----:B------:R-:W-:Y:S01]  /*14ae0*/  FADD.FTZ R20, R181, R64 ;  /* 0x00000040b5147221 */ /* 0x000fe20000010000 */
[-CC-:B------:R-:W-:Y:S01]  /*14af0*/  FFMA.FTZ R13, R72, R9.reuse, -R39.reuse ;  /* 0x00000009480d7223 */ /* 0x180fe20000010827 */
[----:B------:R-:W-:Y:S01]  /*14b00*/  MUFU.EX2 R180, R180 ;  /* 0x000000b400b47308 */ /* 0x000fe20000000800 */
[-CC-:B------:R-:W-:Y:S01]  /*14b10*/  FFMA.FTZ R176, R76, R9.reuse, -R39.reuse ;  /* 0x000000094cb07223 */ /* 0x180fe20000010827 */
[----:B-1----:R-:W-:Y:S01]  /*14b20*/  FADD.FTZ R3, R183, R20 ;  /* 0x00000014b7037221 */ /* 0x002fe20000010000 */
[-CC-:B------:R-:W-:Y:S01]  /*14b30*/  FFMA.FTZ R15, R84, R9.reuse, -R39.reuse ;  /* 0x00000009540f7223 */ /* 0x180fe20000010827 */
[-CC-:B------:R-:W-:Y:S01]  /*14b40*/  FFMA.FTZ R178, R88, R9.reuse, -R39.reuse ;  /* 0x0000000958b27223 */ /* 0x180fe20000010827 */
[-C--:B------:R-:W-:Y:S01]  /*14b50*/  FFMA.FTZ R25, R96, R9.reuse, -R39 ;  /* 0x0000000960197223 */ /* 0x080fe20000010827 */
[----:B---3--:R-:W-:Y:S01]  /*14b60*/  FADD.FTZ R20, R2, R3 ;  /* 0x0000000302147221 */ /* 0x008fe20000010000 */
[-CC-:B------:R-:W-:Y:S01]  /*14b70*/  FFMA.FTZ R172, R98, R9.reuse, -R39.reuse ;  /* 0x0000000962ac7223 */ /* 0x180fe20000010827 */
[----:B------:R-:W1:Y:S01]  /*14b80*/  MUFU.EX2 R11, R11 ;  /* 0x0000000b000b7308 */ /* 0x000e620000000800 */
[-CC-:B------:R-:W-:Y:S01]  /*14b90*/  FFMA.FTZ R170, R24, R9.reuse, -R39.reuse ;  /* 0x0000000918aa7223 */ /* 0x180fe20000010827 */
[----:B0-----:R-:W-:Y:S01]  /*14ba0*/  FADD.FTZ R3, R177, R20 ;  /* 0x00000014b1037221 */ /* 0x001fe20000010000 */
[-CC-:B------:R-:W-:Y:S01]  /*14bb0*/  FFMA.FTZ R27, R94, R9.reuse, -R39.reuse ;  /* 0x000000095e1b7223 */ /* 0x180fe20000010827 */
[-CC-:B------:R-:W-:Y:S01]  /*14bc0*/  FFMA.FTZ R174, R100, R9.reuse, -R39.reuse ;  /* 0x0000000964ae7223 */ /* 0x180fe20000010827 */
[-C--:B------:R-:W-:Y:S01]  /*14bd0*/  FFMA.FTZ R29, R92, R9.reuse, -R39 ;  /* 0x000000095c1d7223 */ /* 0x080fe20000010827 */
[----:B----4-:R-:W-:Y:S01]  /*14be0*/  FADD.FTZ R20, R4, R3 ;  /* 0x0000000304147221 */ /* 0x010fe20000010000 */
[-CC-:B------:R-:W-:Y:S01]  /*14bf0*/  FFMA.FTZ R31, R90, R9.reuse, -R39.reuse ;  /* 0x000000095a1f7223 */ /* 0x180fe20000010827 */
[----:B------:R-:W0:Y:S01]  /*14c00*/  MUFU.EX2 R182, R182 ;  /* 0x000000b600b67308 */ /* 0x000e220000000800 */
[-CC-:B------:R-:W-:Y:S01]  /*14c10*/  FFMA.FTZ R33, R28, R9.reuse, -R39.reuse ;  /* 0x000000091c217223 */ /* 0x180fe20000010827 */
[----:B------:R-:W-:Y:S01]  /*14c20*/  FADD.FTZ R7, R179, R20 ;  /* 0x00000014b3077221 */ /* 0x000fe20000010000 */
[-CC-:B------:R-:W-:Y:S01]  /*14c30*/  FFMA.FTZ R164, R66, R9.reuse, -R39.reuse ;  /* 0x0000000942a47223 */ /* 0x180fe20000010827 */
[-CC-:B------:R-:W-:Y:S01]  /*14c40*/  FFMA.FTZ R35, R32, R9.reuse, -R39.reuse ;  /* 0x0000000920237223 */ /* 0x180fe20000010827 */
[-C--:B------:R-:W-:Y:S01]  /*14c50*/  FFMA.FTZ R166, R62, R9.reuse, -R39 ;  /* 0x000000093ea67223 */ /* 0x080fe20000010827 */
[----:B------:R-:W-:Y:S01]  /*14c60*/  FADD.FTZ R24, R6, R7 ;  /* 0x0000000706187221 */ /* 0x000fe20000010000 */
[----:B------:R-:W-:Y:S01]  /*14c70*/  IMAD.IADD R28, R195, 0x1, -R192 ;  /* 0x00000001c31c7824 */ /* 0x000fe200078e0ac0 */
[----:B------:R-:W2:Y:S01]  /*14c80*/  MUFU.EX2 R13, R13 ;  /* 0x0000000d000d7308 */ /* 0x000ea20000000800 */
[----:B-1----:R-:W-:Y:S01]  /*14c90*/  FADD.FTZ R3, R180, R11 ;  /* 0x0000000bb4037221 */ /* 0x002fe20000010000 */
[----:B------:R-:W-:Y:S01]  /*14ca0*/  FADD.FTZ R7, R173, R24 ;  /* 0x00000018ad077221 */ /* 0x000fe20000010000 */
[----:B------:R-:W-:Y:S01]  /*14cb0*/  FFMA.FTZ R37, R54, R9, -R39 ;  /* 0x0000000936257223 */ /* 0x000fe20000010827 */
[----:B------:R-:W-:-:S02]  /*14cc0*/  IMAD R28, R193, 0x80, R28 ;  /* 0x00000080c11c7824 */ /* 0x000fc400078e021c */
[-C--:B------:R-:W-:Y:S01]  /*14cd0*/  FFMA.FTZ R160, R102, R9.reuse, -R39 ;  /* 0x0000000966a07223 */ /* 0x080fe20000010827 */
[----:B------:R-:W-:Y:S01]  /*14ce0*/  FADD.FTZ R24, R8, R7 ;  /* 0x0000000708187221 */ /* 0x000fe20000010000 */
[-C--:B------:R-:W-:Y:S01]  /*14cf0*/  FFMA.FTZ R104, R104, R9.reuse, -R39 ;  /* 0x0000000968687223 */ /* 0x080fe20000010827 */
[----:B------:R-:W1:Y:S01]  /*14d00*/  MUFU.EX2 R176, R176 ;  /* 0x000000b000b07308 */ /* 0x000e620000000800 */
[----:B0-----:R-:W-:Y:S01]  /*14d10*/  FADD.FTZ R20, R182, R3 ;  /* 0x00000003b6147221 */ /* 0x001fe20000010000 */
[----:B------:R-:W-:Y:S01]  /*14d20*/  FADD.FTZ R7, R175, R24 ;  /* 0x00000018af077221 */ /* 0x000fe20000010000 */
[----:B------:R-:W-:Y:S01]  /*14d30*/  SHF.R.S32.HI R41, RZ, 0x1f, R28 ;  /* 0x0000001fff297819 */ /* 0x000fe2000001141c */
[-CC-:B------:R-:W-:Y:S01]  /*14d40*/  FFMA.FTZ R50, R50, R9.reuse, -R39.reuse ;  /* 0x0000000932327223 */ /* 0x180fe20000010827 */
[-C--:B------:R-:W-:Y:S01]  /*14d50*/  FFMA.FTZ R46, R46, R9.reuse, -R39 ;  /* 0x000000092e2e7223 */ /* 0x080fe20000010827 */
[----:B------:R-:W-:Y:S01]  /*14d60*/  FADD.FTZ R24, R10, R7 ;  /* 0x000000070a187221 */ /* 0x000fe20000010000 */
[----:B------:R-:W-:Y:S01]  /*14d70*/  LEA.HI R7, R41, R28, RZ, 0x7 ;  /* 0x0000001c29077211 */ /* 0x000fe200078f38ff */
[----:B------:R-:W0:Y:S01]  /*14d80*/  MUFU.EX2 R15, R15 ;  /* 0x0000000f000f7308 */ /* 0x000e220000000800 */
[----:B--2---:R-:W-:Y:S01]  /*14d90*/  FADD.FTZ R3, R13, R20 ;  /* 0x000000140d037221 */ /* 0x004fe20000010000 */
[----:B------:R-:W-:Y:S01]  /*14da0*/  FADD.FTZ R43, R169, R24 ;  /* 0x00000018a92b7221 */ /* 0x000fe20000010000 */
[--C-:B------:R-:W-:Y:S01]  /*14db0*/  FFMA.FTZ R106, R106, R9, -R39.reuse ;  /* 0x000000096a6a7223 */ /* 0x100fe20000010827 */
[----:B------:R-:W-:Y:S01]  /*14dc0*/  F2FP.BF16.F32.PACK_AB R183, R2, R183 ;  /* 0x000000b702b7723e */ /* 0x000fe200000010ff */
[-C--:B------:R-:W-:Y:S01]  /*14dd0*/  FFMA.FTZ R42, R42, R9.reuse, -R39 ;  /* 0x000000092a2a7223 */ /* 0x080fe20000010827 */
[----:B------:R-:W-:Y:S01]  /*14de0*/  FADD.FTZ R24, R12, R43 ;  /* 0x0000002b0c187221 */ /* 0x000fe20000010000 */
[-C--:B------:R-:W-:Y:S01]  /*14df0*/  FFMA.FTZ R108, R108, R9.reuse, -R39 ;  /* 0x000000096c6c7223 */ /* 0x080fe20000010827 */
[----:B------:R-:W2:Y:S01]  /*14e00*/  MUFU.EX2 R178, R178 ;  /* 0x000000b200b27308 */ /* 0x000ea20000000800 */
[----:B-1----:R-:W-:Y:S01]  /*14e10*/  FADD.FTZ R20, R176, R3 ;  /* 0x00000003b0147221 */ /* 0x002fe20000010000 */
[-CC-:B------:R-:W-:Y:S01]  /*14e20*/  FFMA.FTZ R40, R40, R9.reuse, -R39.reuse ;  /* 0x0000000928287223 */ /* 0x180fe20000010827 */
[-CC-:B------:R-:W-:Y:S01]  /*14e30*/  FFMA.FTZ R110, R110, R9.reuse, -R39.reuse ;  /* 0x000000096e6e7223 */ /* 0x180fe20000010827 */
[-CC-:B------:R-:W-:Y:S01]  /*14e40*/  FFMA.FTZ R34, R34, R9.reuse, -R39.reuse ;  /* 0x0000000922227223 */ /* 0x180fe20000010827 */
[-CC-:B------:R-:W-:Y:S01]  /*14e50*/  FFMA.FTZ R112, R112, R9.reuse, -R39.reuse ;  /* 0x0000000970707223 */ /* 0x180fe20000010827 */
[----:B------:R-:W-:Y:S01]  /*14e60*/  FFMA.FTZ R114, R114, R9, -R39 ;  /* 0x0000000972727223 */ /* 0x000fe20000010827 */
[----:B------:R-:W-:Y:S01]  /*14e70*/  F2FP.BF16.F32.PACK_AB R182, R13, R182 ;  /* 0x000000b60db6723e */ /* 0x000fe200000010ff */
[----:B------:R-:W1:Y:S01]  /*14e80*/  MUFU.EX2 R25, R25 ;  /* 0x0000001900197308 */ /* 0x000e620000000800 */
[----:B0-----:R-:W-:Y:S01]  /*14e90*/  FADD.FTZ R3, R15, R20 ;  /* 0x000000140f037221 */ /* 0x001fe20000010000 */
[----:B------:R-:W-:Y:S01]  /*14ea0*/  SHF.R.S32.HI R7, RZ, 0x7, R7 ;  /* 0x00000007ff077819 */ /* 0x000fe20000011407 */
[--C-:B------:R-:W-:Y:S01]  /*14eb0*/  IMAD.MOV.U32 R102, RZ, RZ, R151.reuse ;  /* 0x000000ffff667224 */ /* 0x100fe200078e0097 */
[----:B------:R-:W-:Y:S01]  /*14ec0*/  F2FP.BF16.F32.PACK_AB R177, R4, R177 ;  /* 0x000000b104b1723e */ /* 0x000fe200000010ff */
[----:B------:R-:W-:Y:S01]  /*14ed0*/  IMAD.MOV.U32 R100, RZ, RZ, R151 ;  /* 0x000000ffff647224 */ /* 0x000fe200078e0097 */
[----:B------:R-:W-:Y:S01]  /*14ee0*/  F2FP.BF16.F32.PACK_AB R175, R10, R175 ;  /* 0x000000af0aaf723e */ /* 0x000fe200000010ff */
[----:B------:R-:W-:Y:S01]  /*14ef0*/  VIADD R10, R148, 0xfffffffe ;  /* 0xfffffffe940a7836 */ /* 0x000fe20000000000 */
[----:B------:R-:W0:Y:S01]  /*14f00*/  MUFU.EX2 R172, R172 ;  /* 0x000000ac00ac7308 */ /* 0x000e220000000800 */
[----:B--2---:R-:W-:Y:S01]  /*14f10*/  FADD.FTZ R20, R178, R3 ;  /* 0x00000003b2147221 */ /* 0x004fe20000010000 */
[----:B------:R-:W-:Y:S01]  /*14f20*/  F2FP.BF16.F32.PACK_AB R180, R11, R180 ;  /* 0x000000b40bb4723e */ /* 0x000fe200000010ff */
[--C-:B------:R-:W-:Y:S01]  /*14f30*/  IMAD.MOV.U32 R148, RZ, RZ, R151.reuse ;  /* 0x000000ffff947224 */ /* 0x100fe200078e0097 */
[----:B------:R-:W-:Y:S01]  /*14f40*/  F2FP.BF16.F32.PACK_AB R181, R64, R181 ;  /* 0x000000b540b5723e */ /* 0x000fe200000010ff */
[--C-:B------:R-:W-:Y:S01]  /*14f50*/  IMAD.MOV.U32 R98, RZ, RZ, R151.reuse ;  /* 0x000000ffff627224 */ /* 0x100fe200078e0097 */
[----:B------:R-:W-:Y:S01]  /*14f60*/  F2FP.BF16.F32.PACK_AB R179, R6, R179 ;  /* 0x000000b306b3723e */ /* 0x000fe200000010ff */
[--C-:B------:R-:W-:Y:S01]  /*14f70*/  IMAD.MOV.U32 R96, RZ, RZ, R151.reuse ;  /* 0x000000ffff607224 */ /* 0x100fe200078e0097 */
[----:B------:R-:W2:Y:S01]  /*14f80*/  MUFU.EX2 R27, R27 ;  /* 0x0000001b001b7308 */ /* 0x000ea20000000800 */
[----:B-1----:R-:W-:Y:S01]  /*14f90*/  FADD.FTZ R3, R25, R20 ;  /* 0x0000001419037221 */ /* 0x002fe20000010000 */
[----:B------:R-:W-:Y:S01]  /*14fa0*/  F2FP.BF16.F32.PACK_AB R173, R8, R173 ;  /* 0x000000ad08ad723e */ /* 0x000fe200000010ff */
[--C-:B------:R-:W-:Y:S01]  /*14fb0*/  IMAD.MOV.U32 R94, RZ, RZ, R151.reuse ;  /* 0x000000ffff5e7224 */ /* 0x100fe200078e0097 */
[----:B------:R-:W-:Y:S01]  /*14fc0*/  F2FP.BF16.F32.PACK_AB R169, R12, R169 ;  /* 0x000000a90ca9723e */ /* 0x000fe200000010ff */
[--C-:B------:R-:W-:Y:S01]  /*14fd0*/  IMAD.MOV.U32 R92, RZ, RZ, R151.reuse ;  /* 0x000000ffff5c7224 */ /* 0x100fe200078e0097 */
[----:B------:R-:W-:Y:S01]  /*14fe0*/  F2FP.BF16.F32.PACK_AB R176, R15, R176 ;  /* 0x000000b00fb0723e */ /* 0x000fe200000010ff */
[----:B------:R-:W-:Y:S01]  /*14ff0*/  IMAD.MOV.U32 R90, RZ, RZ, R151 ;  /* 0x000000ffff5a7224 */ /* 0x000fe200078e0097 */
[----:B------:R-:W1:Y:S01]  /*15000*/  MUFU.EX2 R171, R171 ;  /* 0x000000ab00ab7308 */ /* 0x000e620000000800 */
[----:B0-----:R-:W-:Y:S01]  /*15010*/  FADD.FTZ R20, R172, R3 ;  /* 0x00000003ac147221 */ /* 0x001fe20000010000 */
[----:B------:R-:W-:Y:S01]  /*15020*/  F2FP.BF16.F32.PACK_AB R178, R25, R178 ;  /* 0x000000b219b2723e */ /* 0x000fe200000010ff */
[----:B------:R-:W-:-:S05]  /*15030*/  IMAD.MOV.U32 R88, RZ, RZ, R151 ;  /* 0x000000ffff587224 */ /* 0x000fca00078e0097 */
        /* <DEDUP_REMOVED lines=16> */
[----:B--2---:R-:W-:-:S07]  /*15140*/  FADD.FTZ R0, R168, R3 ;  /* 0x00000003a8007221 */ /* 0x004fce0000010000 */
[----:B------:R-:W2:Y:S01]  /*15150*/  MUFU.EX2 R167, R167 ;  /* 0x000000a700a77308 */ /* 0x000ea20000000800 */
[C---:B-1----:R-:W-:Y:S01]  /*15160*/  FADD.FTZ R20, R26.reuse, R45 ;  /* 0x0000002d1a147221 */ /* 0x042fe20000010000 */
[----:B------:R-:W-:-:S06]  /*15170*/  F2FP.BF16.F32.PACK_AB R165, R26, R165 ;  /* 0x000000a51aa5723e */ /* 0x000fcc00000010ff */
[----:B------:R-:W1:Y:S01]  /*15180*/  MUFU.EX2 R170, R170 ;  /* 0x000000aa00aa7308 */ /* 0x000e620000000800 */
[C---:B0-----:R-:W-:Y:S01]  /*15190*/  FADD.FTZ R3, R31.reuse, R0 ;  /* 0x000000001f037221 */ /* 0x041fe20000010000 */
[----:B------:R-:W-:-:S06]  /*151a0*/  F2FP.BF16.F32.PACK_AB R168, R31, R168 ;  /* 0x000000a81fa8723e */ /* 0x000fcc00000010ff */
[----:B------:R-:W0:Y:S01]  /*151b0*/  MUFU.EX2 R30, R30 ;  /* 0x0000001e001e7308 */ /* 0x000e220000000800 */
[----:B--2---:R-:W-:-:S07]  /*151c0*/  FADD.FTZ R45, R167, R20 ;  /* 0x00000014a72d7221 */ /* 0x004fce0000010000 */
[----:B------:R-:W2:Y:S01]  /*151d0*/  MUFU.EX2 R33, R33 ;  /* 0x0000002100217308 */ /* 0x000ea20000000800 */
[----:B-1----:R-:W-:-:S07]  /*151e0*/  FADD.FTZ R0, R170, R3 ;  /* 0x00000003aa007221 */ /* 0x002fce0000010000 */
[----:B------:R-:W1:Y:S01]  /*151f0*/  MUFU.EX2 R161, R161 ;  /* 0x000000a100a17308 */ /* 0x000e620000000800 */
[C---:B0-----:R-:W-:Y:S01]  /*15200*/  FADD.FTZ R20, R30.reuse, R45 ;  /* 0x0000002d1e147221 */ /* 0x041fe20000010000 */
[----:B------:R-:W-:-:S06]  /*15210*/  F2FP.BF16.F32.PACK_AB R167, R30, R167 ;  /* 0x000000a71ea7723e */ /* 0x000fcc00000010ff */
        /* <DEDUP_REMOVED lines=25> */
[----:B------:R2:W3:Y:S01]  /*153b0*/  MUFU.EX2 R41, R104 ;  /* 0x0000006800297308 */ /* 0x0004e20000000800 */
[----:B-1----:R-:W-:-:S07]  /*153c0*/  FADD.FTZ R0, R160, R3 ;  /* 0x00000003a0007221 */ /* 0x002fce0000010000 */
[----:B------:R-:W1:Y:S01]  /*153d0*/  MUFU.EX2 R159, R159 ;  /* 0x0000009f009f7308 */ /* 0x000e620000000800 */
[C---:B0-----:R-:W-:Y:S01]  /*153e0*/  FADD.FTZ R2, R44.reuse, R47 ;  /* 0x0000002f2c027221 */ /* 0x041fe20000010000 */
[----:B------:R-:W-:Y:S01]  /*153f0*/  F2FP.BF16.F32.PACK_AB R157, R44, R157 ;  /* 0x0000009d2c9d723e */ /* 0x000fe200000010ff */
[----:B--2---:R-:W-:-:S05]  /*15400*/  IMAD.MOV.U32 R104, RZ, RZ, R151 ;  /* 0x000000ffff687224 */ /* 0x004fca00078e0097 */
[----:B------:R-:W0:Y:S01]  /*15410*/  MUFU.EX2 R50, R50 ;  /* 0x0000003200327308 */ /* 0x000e220000000800 */
[C---:B---3--:R-:W-:Y:S01]  /*15420*/  FADD.FTZ R3, R41.reuse, R0 ;  /* 0x0000000029037221 */ /* 0x048fe20000010000 */
        /* <DEDUP_REMOVED lines=20> */
[----:B------:R-:W-:Y:S01]  /*15570*/  F2FP.BF16.F32.PACK_AB R156, R39, R106 ;  /* 0x0000006a279c723e */ /* 0x000fe200000010ff */
[----:B------:R-:W-:-:S05]  /*15580*/  IMAD.MOV.U32 R106, RZ, RZ, R151 ;  /* 0x000000ffff6a7224 */ /* 0x000fca00078e0097 */
[----:B------:R-:W0:Y:S01]  /*15590*/  MUFU.EX2 R110, R110 ;  /* 0x0000006e006e7308 */ /* 0x000e220000000800 */
[----:B--2---:R-:W-:-:S07]  /*155a0*/  FADD.FTZ R0, R108, R49 ;  /* 0x000000316c007221 */ /* 0x004fce0000010000 */
[----:B------:R-:W2:Y:S01]  /*155b0*/  MUFU.EX2 R47, R34 ;  /* 0x00000022002f7308 */ /* 0x000ea20000000800 */
[C---:B-1----:R-:W-:Y:S01]  /*155c0*/  FADD.FTZ R13, R45.reuse, R0 ;  /* 0x000000002d0d7221 */ /* 0x042fe20000010000 */
[----:B------:R-:W-:Y:S01]  /*155d0*/  F2FP.BF16.F32.PACK_AB R158, R45, R108 ;  /* 0x0000006c2d9e723e */ /* 0x000fe200000010ff */
[----:B------:R-:W-:-:S05]  /*155e0*/  IMAD.MOV.U32 R108, RZ, RZ, R151 ;  /* 0x000000ffff6c7224 */ /* 0x000fca00078e0097 */
[----:B------:R-:W1:Y:S01]  /*155f0*/  MUFU.EX2 R112, R112 ;  /* 0x0000007000707308 */ /* 0x000e620000000800 */
[----:B0-----:R-:W-:-:S07]  /*15600*/  FADD.FTZ R0, R110, R13 ;  /* 0x0000000d6e007221 */ /* 0x001fce0000010000 */
[----:B------:R-:W0:Y:S01]  /*15610*/  MUFU.EX2 R155, R155 ;  /* 0x0000009b009b7308 */ /* 0x000e220000000800 */
[C---:B--2---:R-:W-:Y:S01]  /*15620*/  FADD.FTZ R13, R47.reuse, R0 ;  /* 0x000000002f0d7221 */ /* 0x044fe20000010000 */
[----:B------:R-:W-:Y:S01]  /*15630*/  F2FP.BF16.F32.PACK_AB R152, R47, R110 ;  /* 0x0000006e2f98723e */ /* 0x000fe200000010ff */
[----:B------:R-:W-:Y:S02]  /*15640*/  IMAD.MOV.U32 R0, RZ, RZ, 0x3f800000 ;  /* 0x3f800000ff007424 */ /* 0x000fe400078e00ff */
[----:B------:R-:W-:-:S03]  /*15650*/  IMAD.MOV.U32 R110, RZ, RZ, R151 ;  /* 0x000000ffff6e7224 */ /* 0x000fc600078e0097 */
[----:B------:R2:W3:Y:S01]  /*15660*/  MUFU.EX2 R11, R114 ;  /* 0x00000072000b7308 */ /* 0x0004e20000000800 */
[----:B-1----:R-:W-:Y:S01]  /*15670*/  FADD.FTZ R4, R112, R13 ;  /* 0x0000000d70047221 */ /* 0x002fe20000010000 */
[----:B------:R-:W-:-:S04]  /*15680*/  VIMNMX R13, RZ, R7, !PT ;  /* 0x00000007ff0d7248 */ /* 0x000fc80007fe0100 */
[----:B------:R-:W-:Y:S02]  /*15690*/  ISETP.GE.AND P2, PT, R10, R13, PT ;  /* 0x0000000d0a00720c */ /* 0x000fe40003f46270 */
[----:B------:R-:W1:Y:S01]  /*156a0*/  MUFU.EX2 R56, R56 ;  /* 0x0000003800387308 */ /* 0x000e620000000800 */
[----:B0-----:R-:W-:Y:S01]  /*156b0*/  FADD.FTZ R3, R155, R2 ;  /* 0x000000029b037221 */ /* 0x001fe20000010000 */
[----:B------:R-:W-:Y:S02]  /*156c0*/  IMAD.MOV.U32 R2, RZ, RZ, 0x3f800000 ;  /* 0x3f800000ff027424 */ /* 0x000fe400078e00ff */
[--C-:B--2---:R-:W-:Y:S01]  /*156d0*/  IMAD.MOV.U32 R114, RZ, RZ, R151.reuse ;  /* 0x000000ffff727224 */ /* 0x104fe200078e0097 */
[C---:B---3--:R-:W-:Y:S01]  /*156e0*/  F2FP.BF16.F32.PACK_AB R154, R11.reuse, R112 ;  /* 0x000000700b9a723e */ /* 0x048fe200000010ff */
[----:B------:R-:W-:Y:S01]  /*156f0*/  FADD.FTZ R4, R11, R4 ;  /* 0x000000040b047221 */ /* 0x000fe20000010000 */
[----:B------:R-:W-:Y:S02]  /*15700*/  IMAD.MOV.U32 R112, RZ, RZ, R151 ;  /* 0x000000ffff707224 */ /* 0x000fe400078e0097 */
[C---:B-1----:R-:W-:Y:S01]  /*15710*/  FADD.FTZ R3, R56.reuse, R3 ;  /* 0x0000000338037221 */ /* 0x042fe20000010000 */
[----:B------:R-:W-:Y:S01]  /*15720*/  F2FP.BF16.F32.PACK_AB R155, R56, R155 ;  /* 0x0000009b389b723e */ /* 0x000fe200000010ff */
[----:B------:R-:W-:Y:S06]  /*15730*/  @!P2 BRA `(.L_x_2392) ;  /* 0x000000380000a947 */ /* 0x000fec0003800000 */
[----:B------:R-:W-:Y:S01]  /*15740*/  BSSY B1, `(.L_x_2393) ;  /* 0x000037e000017945 */ /* 0x000fe20003800000 */
        /* <DEDUP_REMOVED lines=38> */
.L_x_2404:
[----:B------:R-:W-:-:S05]  /*159b0*/  VIADD R8, R20, 0x1 ;  /* 0x0000000114087836 */ /* 0x000fca0000000000 */
[----:B------:R-:W-:-:S04]  /*159c0*/  ISETP.NE.AND P2, PT, R8, 0x2, PT ;  /* 0x000000020800780c */ /* 0x000fc80003f45270 */
[----:B------:R-:W-:Y:S02]  /*159d0*/  SEL R188, RZ, 0x1, P2 ;  /* 0x00000001ffbc7807 */ /* 0x000fe40001000000 */
[----:B------:R-:W-:Y:S02]  /*159e0*/  SEL R185, R8, RZ, P2 ;  /* 0x000000ff08b97207 */ /* 0x000fe40001000000 */
[----:B------:R-:W-:Y:S01]  /*159f0*/  LOP3.LUT R188, R15, R188, RZ, 0x3c, !PT ;  /* 0x000000bc0fbc7212 */ /* 0x000fe200078e3cff */
[----:B------:R-:W-:Y:S06]  /*15a00*/  @!P0 BRA `(.L_x_2394) ;  /* 0x0000000000048947 */ /* 0x000fec0003800000 */
[----:B------:R-:W-:Y:S01]  /*15a10*/  BPT.TRAP 0x1 ;  /* 0x000000040000795c */ /* 0x000fe20000300000 */
.L_x_2394:
[----:B------:R-:W-:Y:S01]  /*15a20*/  IMAD R14, R185, 0x8, R18 ;  /* 0x00000008b90e7824 */ /* 0x000fe200078e0212 */
[----:B------:R-:W-:-:S04]  /*15a30*/  SHF.L.U32 R11, R188, 0x1f, RZ ;  /* 0x0000001fbc0b7819 */ /* 0x000fc800000006ff */
[----:B------:R0:W1:Y:S01]  /*15a40*/  SYNCS.PHASECHK.TRANS64.TRYWAIT P2, [R14+URZ+0x34830], R11 ;  /* 0x0348300b0e0075a7 */ /* 0x000062000804017f */
[----:B------:R-:W-:Y:S05]  /*15a50*/  @!P0 BRA `(.L_x_2395) ;  /* 0x0000000000048947 */ /* 0x000fea0003800000 */
[----:B------:R-:W-:Y:S01]  /*15a60*/  BPT.TRAP 0x1 ;  /* 0x000000040000795c */ /* 0x000fe20000300000 */
.L_x_2395:
[----:B------:R-:W-:Y:S01]  /*15a70*/  BSSY B2, `(.L_x_2396) ;  /* 0x0000006000027945 */ /* 0x000fe20003800000 */
[----:B------:R-:W-:Y:S02]  /*15a80*/  IMAD R8, R185, 0xc00, R5 ;  /* 0x00000c00b9087824 */ /* 0x000fe400078e0205 */
[----:B------:R-:W-:Y:S01]  /*15a90*/  IMAD.MOV.U32 R9, RZ, RZ, 0x40000040 ;  /* 0x40000040ff097424 */ /* 0x000fe200078e00ff */
[----:B-1----:R-:W-:Y:S06]  /*15aa0*/  @P2 BRA `(.L_x_2397) ;  /* 0x0000000000082947 */ /* 0x002fec0003800000 */
[----:B------:R-:W1:Y:S02]  /*15ab0*/  SYNCS.PHASECHK.TRANS64.TRYWAIT P2, [R14+URZ+0x34830], R11 ;  /* 0x0348300b0e0075a7 */ /* 0x000e64000804017f */
[----:B-1----:R-:W-:Y:S05]  /*15ac0*/  @!P2 BRA `(.L_x_2398) ;  /* 0x000000fc0054a947 */ /* 0x002fea0003800000 */
.L_x_2397:
[----:B------:R-:W-:Y:S05]  /*15ad0*/  BSYNC B2 ;  /* 0x0000000000027941 */ /* 0x000fea0003800000 */
.L_x_2396:
        /* <DEDUP_REMOVED lines=8> */
[----:B------:R-:W5:Y:S01]  /*15b60*/  LDL.64 R232, [R1+0x18] ;  /* 0x0000180001e87983 */ /* 0x000f620000100a00 */
[----:B--2---:R-:W-:Y:S02]  /*15b70*/  R2UR UR4, R24 ;  /* 0x00000000180472ca */ /* 0x004fe400000e0000 */
[----:B------:R-:W-:Y:S02]  /*15b80*/  R2UR UR5, R25 ;  /* 0x00000000190572ca */ /* 0x000fe400000e0000 */
[----:B------:R-:W-:-:S11]  /*15b90*/  WARPGROUP.ARRIVE ;  /* 0x00000000000079c5 */ /* 0x000fd60000000000 */
[----:B------:R-:W-:Y:S01]  /*15ba0*/  HGMMA.64x128x16.F32.BF16 R24, gdesc[UR4], RZ, !UPT, gsb0 ;  /* 0x01e00000041879f0 */ /* 0x000fe2000c0018ff */
[----:B------:R-:W-:Y:S02]  /*15bb0*/  R2UR UR6, R10 ;  /* 0x000000000a0672ca */ /* 0x000fe400000e0000 */
[----:B------:R-:W-:Y:S02]  /*15bc0*/  R2UR UR7, R11 ;  /* 0x000000000b0772ca */ /* 0x000fe400000e0000 */
[----:B---3--:R-:W-:Y:S02]  /*15bd0*/  R2UR UR4, R230 ;  /* 0x00000000e60472ca */ /* 0x008fe400000e0000 */
[----:B------:R-:W-:Y:S01]  /*15be0*/  R2UR UR5, R231 ;  /* 0x00000000e70572ca */ /* 0x000fe200000e0000 */
[----:B------:R-:W-:Y:S01]  /*15bf0*/  VIADD R10, R8, 0x4 ;  /* 0x00000004080a7836 */ /* 0x000fe20000000000 */
[----:B------:R-:W2:Y:S01]  /*15c00*/  LDL.64 R230, [R1+0x8] ;  /* 0x0000080001e67983 */ /* 0x000ea20000100a00 */
        /* <DEDUP_REMOVED lines=8> */
[----:B------:R-:W-:Y:S01]  /*15c90*/  VIADD R10, R8, 0x6 ;  /* 0x00000006080a7836 */ /* 0x000fe20000000000 */
[----:B------:R-:W3:Y:S01]  /*15ca0*/  LDL.64 R228, [R1] ;  /* 0x0000000001e47983 */ /* 0x000ee20000100a00 */
        /* <DEDUP_REMOVED lines=24> */
[----:B--2---:R-:W-:Y:S02]  /*15e30*/  R2UR UR4, R230 ;  /* 0x00000000e60472ca */ /* 0x004fe400000e0000 */
        /* <DEDUP_REMOVED lines=125> */
.L_x_2399:
[----:B------:R-:W-:Y:S01]  /*16610*/  SHF.L.U32 R0, R15, 0x1f, RZ ;  /* 0x0000001f0f007819 */ /* 0x000fe200000006ff */
[----:B------:R-:W-:-:S04]  /*16620*/  IMAD R15, R20, 0x8, R18 ;  /* 0x00000008140f7824 */ /* 0x000fc800078e0212 */
[----:B------:R0:W1:Y:S01]  /*16630*/  SYNCS.PHASECHK.TRANS64.TRYWAIT P2, [R15+URZ+0x34850], R0 ;  /* 0x034850000f0075a7 */ /* 0x000062000804017f */
[----:B------:R-:W-:Y:S05]  /*16640*/  @!P0 BRA `(.L_x_2400) ;  /* 0x0000000000048947 */ /* 0x000fea0003800000 */
[----:B------:R-:W-:Y:S01]  /*16650*/  BPT.TRAP 0x1 ;  /* 0x000000040000795c */ /* 0x000fe20000300000 */
.L_x_2400:
[----:B------:R-:W-:Y:S04]  /*16660*/  BSSY B2, `(.L_x_2401) ;  /* 0x0000004000027945 */ /* 0x000fe80003800000 */
[----:B-1----:R-:W-:Y:S05]  /*16670*/  @P2 BRA `(.L_x_2402) ;  /* 0x0000000000082947 */ /* 0x002fea0003800000 */
[----:B------:R-:W1:Y:S02]  /*16680*/  SYNCS.PHASECHK.TRANS64.TRYWAIT P2, [R15+URZ+0x34850], R0 ;  /* 0x034850000f0075a7 */ /* 0x000e64000804017f */
[----:B-1----:R-:W-:Y:S05]  /*16690*/  @!P2 BRA `(.L_x_2403) ;  /* 0x000000f00074a947 */ /* 0x002fea0003800000 */
.L_x_2402:
[----:B------:R-:W-:Y:S05]  /*166a0*/  BSYNC B2 ;  /* 0x0000000000027941 */ /* 0x000fea0003800000 */
.L_x_2401:
[----:B01----:R-:W-:Y:S01]  /*166b0*/  VIADD R0, R18, 0x400 ;  /* 0x0000040012007836 */ /* 0x003fe20000000000 */
[----:B------:R-:W-:Y:S01]  /*166c0*/  WARPGROUP.ARRIVE ;  /* 0x00000000000079c5 */ /* 0x000fe20000000000 */
[----:B------:R-:W-:Y:S02]  /*166d0*/  IMAD.MOV.U32 R9, RZ, RZ, 0x40000040 ;  /* 0x40000040ff097424 */ /* 0x000fe400078e00ff */
[----:B------:R-:W-:Y:S01]  /*166e0*/  FMUL.FTZ R2, R26, UR39 ;  /* 0x000000271a027c20 */ /* 0x000fe20008410000 */
[----:B------:R-:W-:Y:S01]  /*166f0*/  IMAD.MOV.U32 R11, RZ, RZ, 0x40000040 ;  /* 0x40000040ff0b7424 */ /* 0x000fe200078e00ff */
[----:B------:R-:W-:Y:S01]  /*16700*/  SHF.R.U32.HI R0, RZ, 0x4, R0 ;  /* 0x00000004ff007819 */ /* 0x000fe20000011600 */
[----:B------:R-:W-:Y:S01]  /*16710*/  FMUL.FTZ R26, R31, UR39 ;  /* 0x000000271f1a7c20 */ /* 0x000fe20008410000 */
[----:B------:R-:W-:Y:S01]  /*16720*/  R2UR UR7, R9 ;  /* 0x00000000090772ca */ /* 0x000fe200000e0000 */
[----:B------:R-:W-:Y:S01]  /*16730*/  FMUL.FTZ R31, R36, UR39 ;  /* 0x00000027241f7c20 */ /* 0x000fe20008410000 */
[----:B------:R-:W-:Y:S01]  /*16740*/  LOP3.LUT R0, R0, 0x3fff, RZ, 0xc0, !PT ;  /* 0x00003fff00007812 */ /* 0x000fe200078ec0ff */
[----:B------:R-:W-:Y:S01]  /*16750*/  FMUL.FTZ R36, R42, UR39 ;  /* 0x000000272a247c20 */ /* 0x000fe20008410000 */
[----:B------:R-:W-:Y:S01]  /*16760*/  FMUL.FTZ R42, R44, UR39 ;  /* 0x000000272c2a7c20 */ /* 0x000fe20008410000 */
[----:B------:R-:W-:Y:S01]  /*16770*/  FMUL.FTZ R44, R45, UR39 ;  /* 0x000000272d2c7c20 */ /* 0x000fe20008410000 */
[----:B------:R-:W-:Y:S01]  /*16780*/  LOP3.LUT R0, R0, 0x4000000, RZ, 0xfc, !PT ;  /* 0x0400000000007812 */ /* 0x000fe200078efcff */
[----:B------:R-:W-:Y:S01]  /*16790*/  FMUL.FTZ R45, R48, UR39 ;  /* 0x00000027302d7c20 */ /* 0x000fe20008410000 */
[----:B------:R-:W-:Y:S01]  /*167a0*/  FMUL.FTZ R48, R55, UR39 ;  /* 0x0000002737307c20 */ /* 0x000fe20008410000 */
[----:B------:R-:W-:Y:S01]  /*167b0*/  FMUL.FTZ R9, R25, UR39 ;  /* 0x0000002719097c20 */ /* 0x000fe20008410000 */
[----:B------:R-:W-:Y:S01]  /*167c0*/  FMUL.FTZ R55, R57, UR39 ;  /* 0x0000002739377c20 */ /* 0x000fe20008410000 */
[----:B------:R-:W-:-:S02]  /*167d0*/  IMAD R8, R20, 0x800, R0 ;  /* 0x0000080014087824 */ /* 0x000fc400078e0200 */
[----:B------:R-:W-:Y:S01]  /*167e0*/  FMUL.FTZ R0, R24, UR39 ;  /* 0x0000002718007c20 */ /* 0x000fe20008410000 */
[----:B------:R-:W-:Y:S01]  /*167f0*/  FMUL.FTZ R20, R27, UR39 ;  /* 0x000000271b147c20 */ /* 0x000fe20008410000 */
[----:B------:R-:W-:Y:S01]  /*16800*/  FMUL.FTZ R27, R34, UR39 ;  /* 0x00000027221b7c20 */ /* 0x000fe20008410000 */
[C---:B------:R-:W-:Y:S01]  /*16810*/  VIADD R10, R8.reuse, 0x80 ;  /* 0x00000080080a7836 */ /* 0x040fe20000000000 */
[----:B------:R-:W-:Y:S01]  /*16820*/  R2UR UR6, R8 ;  /* 0x00000000080672ca */ /* 0x000fe200000e0000 */
        /* <DEDUP_REMOVED lines=12> */
[----:B------:R-:W-:Y:S01]  /*168f0*/  HGMMA.64x128x16.F32.BF16 R88, R180, gdesc[UR4].tnspB, R88, gsb0 ;  /* 0x41e00004b4587df0 */ /* 0x000fe20008001858 */
[----:B------:R-:W-:Y:S01]  /*16900*/  R2UR UR6, R10 ;  /* 0x000000000a0672ca */ /* 0x000fe200000e0000 */
[----:B------:R-:W-:Y:S01]  /*16910*/  VIADD R10, R8, 0x100 ;  /* 0x00000100080a7836 */ /* 0x000fe20000000000 */
[----:B------:R-:W-:Y:S01]  /*16920*/  R2UR UR7, R11 ;  /* 0x000000000b0772ca */ /* 0x000fe200000e0000 */
[----:B------:R-:W-:Y:S01]  /*16930*/  IMAD.MOV.U32 R11, RZ, RZ, 0x40000040 ;  /* 0x40000040ff0b7424 */ /* 0x000fe200078e00ff */
        /* <DEDUP_REMOVED lines=24> */
[----:B------:R-:W5:Y:S01]  /*16ac0*/  MUFU.TANH R30, R30 ;  /* 0x0000001e001e7308 */ /* 0x000f620000002400 */
[----:B------:R-:W-:Y:S01]  /*16ad0*/  FMUL.FTZ R79, R79, UR39 ;  /* 0x000000274f4f7c20 */ /* 0x000fe20008410000 */
[----:B------:R-:W-:-:S02]  /*16ae0*/  @!P1 VIADD R14, R14, 0x34840 ;  /* 0x000348400e0e9836 */ /* 0x000fc40000000000 */
[----:B------:R-:W-:-:S03]  /*16af0*/  @!P1 VIADD R15, R15, 0x34860 ;  /* 0x000348600f0f9836 */ /* 0x000fc60000000000 */
[----:B------:R-:W-:Y:S01]  /*16b00*/  @!P1 PRMT R14, RZ, 0x654, R14 ;  /* 0x00000654ff0e9816 */ /* 0x000fe2000000000e */
[----:B------:R-:W5:Y:S01]  /*16b10*/  MUFU.TANH R31, R31 ;  /* 0x0000001f001f7308 */ /* 0x000f620000002400 */
[----:B------:R-:W-:-:S07]  /*16b20*/  @!P1 PRMT R15, RZ, 0x654, R15 ;  /* 0x00000654ff0f9816 */ /* 0x000fce000000000f */
[----:B------:R-:W5:Y:S08]  /*16b30*/  MUFU.TANH R33, R33 ;  /* 0x0000002100217308 */ /* 0x000f700000002400 */
        /* <DEDUP_REMOVED lines=10> */
[----:B------:R-:W-:Y:S08]  /*16be0*/  MUFU.TANH R85, R85 ;  /* 0x0000005500557308 */ /* 0x000ff00000002400 */
[----:B------:R-:W-:Y:S01]  /*16bf0*/  MUFU.TANH R2, R2 ;  /* 0x0000000200027308 */ /* 0x000fe20000002400 */
[----:B------:R-:W-:-:S02]  /*16c00*/  WARPGROUP.DEPBAR.LE gsb0, 0x0 ;  /* 0x00008000000079c5 */ /* 0x000fc40000010000 */
[----:B------:R-:W-:-:S05]  /*16c10*/  WARPGROUP.ARRIVE ;  /* 0x00000000000079c5 */ /* 0x000fca0000000000 */
[----:B------:R-:W-:Y:S01]  /*16c20*/  MUFU.TANH R20, R20 ;  /* 0x0000001400147308 */ /* 0x000fe20000002400 */
[----:B------:R-:W-:Y:S01]  /*16c30*/  HGMMA.64x128x16.F32.BF16 R88, R176, gdesc[UR4].tnspB, R88, gsb0 ;  /* 0x41e00004b0587df0 */ /* 0x000fe20008001858 */
[----:B------:R-:W-:Y:S01]  /*16c40*/  R2UR UR7, R11 ;  /* 0x000000000b0772ca */ /* 0x000fe200000e0000 */
[----:B------:R-:W-:Y:S01]  /*16c50*/  IMAD.MOV.U32 R11, RZ, RZ, -0x80 ;  /* 0xffffff80ff0b7424 */ /* 0x000fe200078e00ff */
[----:B------:R-:W-:-:S03]  /*16c60*/  R2UR UR6, R10 ;  /* 0x000000000a0672ca */ /* 0x000fc600000e0000 */
[----:B------:R-:W-:Y:S01]  /*16c70*/  IMAD R10, R6, R11, 0x1 ;  /* 0x00000001060a7424 */ /* 0x000fe200078e020b */
[----:B------:R-:W-:Y:S03]  /*16c80*/  MUFU.TANH R21, R21 ;  /* 0x0000001500157308 */ /* 0x000fe60000002400 */
[----:B------:R-:W-:Y:S02]  /*16c90*/  IMAD R11, R193, 0x80, R10 ;  /* 0x00000080c10b7824 */ /* 0x000fe400078e020a */
[----:B------:R-:W-:-:S03]  /*16ca0*/  VIADD R10, R8, 0x180 ;  /* 0x00000180080a7836 */ /* 0x000fc60000000000 */
[----:B------:R-:W-:Y:S01]  /*16cb0*/  IADD3 R57, -R192, R11, R195 ;  /* 0x0000000bc0397210 */ /* 0x000fe20007ffe1c3 */
[----:B------:R-:W-:Y:S01]  /*16cc0*/  IMAD.MOV.U32 R11, RZ, RZ, 0x40000040 ;  /* 0x40000040ff0b7424 */ /* 0x000fe200078e00ff */
[----:B------:R-:W-:Y:S03]  /*16cd0*/  MUFU.TANH R26, R26 ;  /* 0x0000001a001a7308 */ /* 0x000fe60000002400 */
[----:B------:R-:W-:-:S04]  /*16ce0*/  IMAD R54, R202, -0x2, R57 ;  /* 0xfffffffeca367824 */ /* 0x000fc800078e0239 */
[----:B------:R-:W-:Y:S01]  /*16cf0*/  IMAD.IADD R54, R203, 0x1, R54 ;  /* 0x00000001cb367824 */ /* 0x000fe200078e0236 */
[----:B------:R-:W-:Y:S04]  /*16d00*/  MUFU.TANH R27, R27 ;  /* 0x0000001b001b7308 */ /* 0x000fe80000002400 */
[C---:B------:R-:W-:Y:S02]  /*16d10*/  ISETP.GT.AND P2, PT, R54.reuse, RZ, PT ;  /* 0x000000ff3600720c */ /* 0x040fe40003f44270 */
[----:B------:R-:W-:Y:S02]  /*16d20*/  ISETP.GT.AND P3, PT, R54, 0x1, PT ;  /* 0x000000013600780c */ /* 0x000fe40003f64270 */
[----:B0-----:R-:W-:Y:S01]  /*16d30*/  FSEL R0, R0, -INF , P2 ;  /* 0xff80000000007808 */ /* 0x001fe20001000000 */
[----:B------:R-:W-:Y:S01]  /*16d40*/  MUFU.TANH R29, R29 ;  /* 0x0000001d001d7308 */ /* 0x000fe20000002400 */
[----:B------:R-:W-:-:S02]  /*16d50*/  ISETP.GT.AND P2, PT, R54, 0x8, PT ;  /* 0x000000083600780c */ /* 0x000fc40003f44270 */
[----:B-1----:R-:W-:Y:S01]  /*16d60*/  FSEL R56, R9, -INF , P3 ;  /* 0xff80000009387808 */ /* 0x002fe20001800000 */
[----:B------:R-:W-:Y:S01]  /*16d70*/  FMUL.FTZ R9, R61, UR39 ;  /* 0x000000273d097c20 */ /* 0x000fe20008410000 */
[----:B------:R-:W-:Y:S01]  /*16d80*/  ISETP.GT.AND P3, PT, R54, 0x9, PT ;  /* 0x000000093600780c */ /* 0x000fe20003f64270 */
[----:B------:R-:W-:Y:S01]  /*16d90*/  FMUL.FTZ R61, R68, UR39 ;  /* 0x00000027443d7c20 */ /* 0x000fe20008410000 */
[----:B--2---:R-:W-:Y:S01]  /*16da0*/  FSEL R24, R24, -INF , P2 ;  /* 0xff80000018187808 */ /* 0x004fe20001000000 */
[----:B------:R-:W-:Y:S01]  /*16db0*/  FMUL.FTZ R68, R73, UR39 ;  /* 0x0000002749447c20 */ /* 0x000fe20008410000 */
[C---:B------:R-:W-:Y:S01]  /*16dc0*/  ISETP.GT.AND P2, PT, R54.reuse, 0x10, PT ;  /* 0x000000103600780c */ /* 0x040fe20003f44270 */
[----:B------:R-:W-:Y:S01]  /*16dd0*/  MUFU.TANH R9, R9 ;  /* 0x0000000900097308 */ /* 0x000fe20000002400 */
[----:B---3--:R-:W-:Y:S01]  /*16de0*/  FSEL R25, R25, -INF , P3 ;  /* 0xff80000019197808 */ /* 0x008fe20001800000 */
[----:B------:R-:W-:Y:S01]  /*16df0*/  FMUL.FTZ R73, R81, UR39 ;  /* 0x0000002751497c20 */ /* 0x000fe20008410000 */
[----:B------:R-:W-:Y:S01]  /*16e00*/  ISETP.GT.AND P3, PT, R54, 0x11, PT ;  /* 0x000000113600780c */ /* 0x000fe20003f64270 */
[----:B------:R-:W-:Y:S01]  /*16e10*/  FMUL.FTZ R81, R82, UR39 ;  /* 0x0000002752517c20 */ /* 0x000fe20008410000 */
[----:B----4-:R-:W-:Y:S01]  /*16e20*/  FSEL R28, R28, -INF , P2 ;  /* 0xff8000001c1c7808 */ /* 0x010fe20001000000 */
[----:B------:R-:W-:Y:S01]  /*16e30*/  FMUL.FTZ R82, R83, UR39 ;  /* 0x0000002753527c20 */ /* 0x000fe20008410000 */
[----:B------:R-:W-:Y:S01]  /*16e40*/  ISETP.GT.AND P2, PT, R54, 0x18, PT ;  /* 0x000000183600780c */ /* 0x000fe20003f44270 */
[----:B------:R-:W-:Y:S01]  /*16e50*/  MUFU.TANH R61, R61 ;  /* 0x0000003d003d7308 */ /* 0x000fe20000002400 */
[----:B-----5:R-:W-:Y:S01]  /*16e60*/  FSEL R30, R30, -INF , P3 ;  /* 0xff8000001e1e7808 */ /* 0x020fe20001800000 */
[----:B------:R-:W-:Y:S01]  /*16e70*/  FMUL.FTZ R83, R86, UR39 ;  /* 0x0000002756537c20 */ /* 0x000fe20008410000 */
[----:B------:R-:W-:-:S02]  /*16e80*/  ISETP.GT.AND P3, PT, R54, 0x19, PT ;  /* 0x000000193600780c */ /* 0x000fc40003f64270 */
[----:B------:R-:W-:Y:S02]  /*16e90*/  FSEL R31, R31, -INF , P2 ;  /* 0xff8000001f1f7808 */ /* 0x000fe40001000000 */
[C---:B------:R-:W-:Y:S01]  /*16ea0*/  ISETP.GT.AND P2, PT, R54.reuse, 0x20, PT ;  /* 0x000000203600780c */ /* 0x040fe20003f44270 */
[----:B------:R-:W-:Y:S01]  /*16eb0*/  MUFU.TANH R68, R68 ;  /* 0x0000004400447308 */ /* 0x000fe20000002400 */
[----:B------:R-:W-:Y:S02]  /*16ec0*/  FSEL R33, R33, -INF , P3 ;  /* 0xff80000021217808 */ /* 0x000fe40001800000 */
[C---:B------:R-:W-:Y:S02]  /*16ed0*/  ISETP.GT.AND P3, PT, R54.reuse, 0x21, PT ;  /* 0x000000213600780c */ /* 0x040fe40003f64270 */
[----:B------:R-:W-:Y:S02]  /*16ee0*/  FSEL R35, R35, -INF , P2 ;  /* 0xff80000023237808 */ /* 0x000fe40001000000 */
[----:B------:R-:W-:Y:S01]  /*16ef0*/  ISETP.GT.AND P2, PT, R54, 0x28, PT ;  /* 0x000000283600780c */ /* 0x000fe20003f44270 */
[----:B------:R-:W-:Y:S01]  /*16f00*/  MUFU.TANH R73, R73 ;  /* 0x0000004900497308 */ /* 0x000fe20000002400 */
[----:B------:R-:W-:-:S02]  /*16f10*/  FSEL R37, R37, -INF , P3 ;  /* 0xff80000025257808 */ /* 0x000fc40001800000 */
[----:B------:R-:W-:Y:S02]  /*16f20*/  ISETP.GT.AND P3, PT, R54, 0x29, PT ;  /* 0x000000293600780c */ /* 0x000fe40003f64270 */
[----:B------:R-:W-:Y:S02]  /*16f30*/  FSEL R42, R42, -INF , P2 ;  /* 0xff8000002a2a7808 */ /* 0x000fe40001000000 */
[----:B------:R-:W-:Y:S01]  /*16f40*/  ISETP.GT.AND P2, PT, R54, 0x30, PT ;  /* 0x000000303600780c */ /* 0x000fe20003f44270 */
[----:B------:R-:W-:Y:S01]  /*16f50*/  MUFU.TANH R32, R32 ;  /* 0x0000002000207308 */ /* 0x000fe20000002400 */
[----:B------:R-:W-:Y:S02]  /*16f60*/  FSEL R44, R44, -INF , P3 ;  /* 0xff8000002c2c7808 */ /* 0x000fe40001800000 */
[----:B------:R-:W-:Y:S02]  /*16f70*/  ISETP.GT.AND P3, PT, R54, 0x31, PT ;  /* 0x000000313600780c */ /* 0x000fe40003f64270 */
[----:B------:R-:W-:-:S02]  /*16f80*/  FSEL R45, R45, -INF , P2 ;  /* 0xff8000002d2d7808 */ /* 0x000fc40001000000 */
        /* <DEDUP_REMOVED lines=8> */
[C---:B------:R-:W-:Y:S02]  /*17010*/  ISETP.GT.AND P3, PT, R54.reuse, 0x41, PT ;  /* 0x000000413600780c */ /* 0x040fe40003f64270 */
[----:B------:R-:W-:Y:S02]  /*17020*/  FSEL R53, R53, -INF , P2 ;  /* 0xff80000035357808 */ /* 0x000fe40001000000 */
[C---:B------:R-:W-:Y:S01]  /*17030*/  ISETP.GT.AND P2, PT, R54.reuse, 0x48, PT ;  /* 0x000000483600780c */ /* 0x040fe20003f44270 */
[----:B------:R-:W-:Y:S01]  /*17040*/  MUFU.TANH R38, R38 ;  /* 0x0000002600267308 */ /* 0x000fe20000002400 */
[----:B------:R-:W-:Y:S02]  /*17050*/  FSEL R55, R55, -INF , P3 ;  /* 0xff80000037377808 */ /* 0x000fe40001800000 */
[----:B------:R-:W-:-:S05]  /*17060*/  ISETP.GT.AND P3, PT, R54, 0x49, PT ;  /* 0x000000493600780c */ /* 0x000fca0003f64270 */
[----:B------:R-:W-:Y:S08]  /*17070*/  MUFU.TANH R39, R39 ;  /* 0x0000002700277308 */ /* 0x000ff00000002400 */
[----:B------:R-:W-:Y:S08]  /*17080*/  MUFU.TANH R40, R40 ;  /* 0x0000002800287308 */ /* 0x000ff00000002400 */
[----:B------:R-:W-:Y:S08]  /*17090*/  MUFU.TANH R41, R41 ;  /* 0x0000002900297308 */ /* 0x000ff00000002400 */
[----:B------:R-:W-:Y:S08]  /*170a0*/  MUFU.TANH R43, R43 ;  /* 0x0000002b002b7308 */ /* 0x000ff00000002400 */
[----:B------:R-:W-:Y:S01]  /*170b0*/  MUFU.TANH R46, R46 ;  /* 0x0000002e002e7308 */ /* 0x000fe20000002400 */
[----:B------:R-:W-:-:S02]  /*170c0*/  WARPGROUP.DEPBAR.LE gsb0, 0x0 ;  /* 0x00008000000079c5 */ /* 0x000fc40000010000 */
[----:B------:R-:W-:-:S05]  /*170d0*/  WARPGROUP.ARRIVE ;  /* 0x00000000000079c5 */ /* 0x000fca0000000000 */
[----:B------:R-:W-:Y:S01]  /*170e0*/  MUFU.TANH R48, R48 ;  /* 0x0000003000307308 */ /* 0x000fe20000002400 */
[----:B------:R-:W-:Y:S01]  /*170f0*/  HGMMA.64x128x16.F32.BF16 R88, R172, gdesc[UR4].tnspB, R88, gsb0 ;  /* 0x41e00004ac587df0 */ /* 0x000fe20008001858 */
[----:B------:R-:W-:Y:S02]  /*17100*/  R2UR UR7, R11 ;  /* 0x000000000b0772ca */ /* 0x000fe400000e0000 */
[----:B------:R-:W-:Y:S02]  /*17110*/  FMNMX.FTZ R11, R0, R7, !PT ;  /* 0x00000007000b7209 */ /* 0x000fe40007810000 */
[----:B------:R-:W-:Y:S01]  /*17120*/  R2UR UR6, R10 ;  /* 0x000000000a0672ca */ /* 0x000fe200000e0000 */
[----:B------:R-:W-:Y:S01]  /*17130*/  FMUL.FTZ R10, R60, UR39 ;  /* 0x000000273c0a7c20 */ /* 0x000fe20008410000 */
[----:B------:R-:W-:Y:S01]  /*17140*/  FMNMX.FTZ R11, R56, R11, !PT ;  /* 0x0000000b380b7209 */ /* 0x000fe20007810000 */
[----:B------:R-:W-:Y:S01]  /*17150*/  FMUL.FTZ R60, R65, UR39 ;  /* 0x00000027413c7c20 */ /* 0x000fe20008410000 */
[----:B------:R-:W-:Y:S01]  /*17160*/  FMUL.FTZ R65, R72, UR39 ;  /* 0x0000002748417c20 */ /* 0x000fe20008410000 */
[----:B------:R-:W-:Y:S01]  /*17170*/  FMUL.FTZ R72, R77, UR39 ;  /* 0x000000274d487c20 */ /* 0x000fe20008410000 */
[----:B------:R-:W-:Y:S01]  /*17180*/  FMNMX.FTZ R58, R24, R11, !PT ;  /* 0x0000000b183a7209 */ /* 0x000fe20007810000 */
[----:B------:R-:W0:Y:S01]  /*17190*/  MUFU.TANH R10, R10 ;  /* 0x0000000a000a7308 */ /* 0x000e220000002400 */
[----:B------:R-:W-:Y:S01]  /*171a0*/  FMUL.FTZ R11, R64, UR39 ;  /* 0x00000027400b7c20 */ /* 0x000fe20008410000 */
[----:B------:R-:W-:Y:S01]  /*171b0*/  FMUL.FTZ R64, R69, UR39 ;  /* 0x0000002745407c20 */ /* 0x000fe20008410000 */
[----:B------:R-:W-:Y:S01]  /*171c0*/  FMNMX.FTZ R57, R25, R58, !PT ;  /* 0x0000003a19397209 */ /* 0x000fe20007810000 */
[----:B------:R-:W-:Y:S01]  /*171d0*/  FMUL.FTZ R69, R76, UR39 ;  /* 0x000000274c457c20 */ /* 0x000fe20008410000 */
[----:B------:R-:W-:Y:S01]  /*171e0*/  FMUL.FTZ R77, R80, UR39 ;  /* 0x00000027504d7c20 */ /* 0x000fe20008410000 */
[----:B------:R-:W-:Y:S01]  /*171f0*/  FMUL.FTZ R80, R63, UR39 ;  /* 0x000000273f507c20 */ /* 0x000fe20008410000 */
[----:B------:R-:W-:Y:S01]  /*17200*/  FMNMX.FTZ R57, R28, R57, !PT ;  /* 0x000000391c397209 */ /* 0x000fe20007810000 */
[----:B------:R-:W1:Y:S01]  /*17210*/  MUFU.TANH R11, R11 ;  /* 0x0000000b000b7308 */ /* 0x000e620000002400 */
[----:B------:R-:W-:-:S02]  /*17220*/  FMUL.FTZ R76, R62, UR39 ;  /* 0x000000273e4c7c20 */ /* 0x000fc40008410000 */
[----:B------:R-:W-:-:S04]  /*17230*/  FMNMX.FTZ R58, R30, R57, !PT ;  /* 0x000000391e3a7209 */ /* 0x000fc80007810000 */
[----:B------:R-:W-:Y:S01]  /*17240*/  FMNMX.FTZ R58, R31, R58, !PT ;  /* 0x0000003a1f3a7209 */ /* 0x000fe20007810000 */
[----:B------:R-:W2:Y:S03]  /*17250*/  MUFU.TANH R60, R60 ;  /* 0x0000003c003c7308 */ /* 0x000ea60000002400 */
[----:B------:R-:W-:-:S04]  /*17260*/  FMNMX.FTZ R58, R33, R58, !PT ;  /* 0x0000003a213a7209 */ /* 0x000fc80007810000 */
[----:B------:R-:W-:Y:S01]  /*17270*/  FMNMX.FTZ R58, R35, R58, !PT ;  /* 0x0000003a233a7209 */ /* 0x000fe20007810000 */
[----:B------:R-:W3:Y:S03]  /*17280*/  MUFU.TANH R64, R64 ;  /* 0x0000004000407308 */ /* 0x000ee60000002400 */
[----:B------:R-:W-:-:S04]  /*17290*/  FMNMX.FTZ R57, R37, R58, !PT ;  /* 0x0000003a25397209 */ /* 0x000fc80007810000 */
[----:B------:R-:W-:Y:S01]  /*172a0*/  FMNMX.FTZ R57, R42, R57, !PT ;  /* 0x000000392a397209 */ /* 0x000fe20007810000 */
[----:B------:R-:W4:Y:S03]  /*172b0*/  MUFU.TANH R65, R65 ;  /* 0x0000004100417308 */ /* 0x000f260000002400 */
[----:B------:R-:W-:-:S04]  /*172c0*/  FMNMX.FTZ R58, R44, R57, !PT ;  /* 0x000000392c3a7209 */ /* 0x000fc80007810000 */
[----:B------:R-:W-:Y:S01]  /*172d0*/  FMNMX.FTZ R58, R45, R58, !PT ;  /* 0x0000003a2d3a7209 */ /* 0x000fe20007810000 */
[----:B------:R-:W5:Y:S03]  /*172e0*/  MUFU.TANH R69, R69 ;  /* 0x0000004500457308 */ /* 0x000f660000002400 */
[----:B------:R-:W-:-:S04]  /*172f0*/  FMNMX.FTZ R58, R47, R58, !PT ;  /* 0x0000003a2f3a7209 */ /* 0x000fc80007810000 */
[----:B------:R-:W-:Y:S01]  /*17300*/  FMNMX.FTZ R57, R49, R58, !PT ;  /* 0x0000003a31397209 */ /* 0x000fe20007810000 */
[----:B------:R-:W5:Y:S03]  /*17310*/  MUFU.TANH R72, R72 ;  /* 0x0000004800487308 */ /* 0x000f660000002400 */
[----:B------:R-:W-:Y:S02]  /*17320*/  FMNMX.FTZ R58, R50, R57, !PT ;  /* 0x00000039323a7209 */ /* 0x000fe40007810000 */
[----:B0-----:R-:W-:Y:S02]  /*17330*/  FSEL R57, R10, -INF , P2 ;  /* 0xff8000000a397808 */ /* 0x001fe40001000000 */
[----:B------:R-:W-:Y:S01]  /*17340*/  FMNMX.FTZ R58, R53, R58, !PT ;  /* 0x0000003a353a7209 */ /* 0x000fe20007810000 */
[----:B------:R-:W0:Y:S01]  /*17350*/  MUFU.TANH R77, R77 ;  /* 0x0000004d004d7308 */ /* 0x000e220000002400 */
[----:B------:R-:W-:-:S02]  /*17360*/  ISETP.GT.AND P2, PT, R54, 0x50, PT ;  /* 0x000000503600780c */ /* 0x000fc40003f44270 */
[----:B------:R-:W-:Y:S02]  /*17370*/  FMNMX.FTZ R10, R55, R58, !PT ;  /* 0x0000003a370a7209 */ /* 0x000fe40007810000 */
[----:B------:R-:W-:Y:S02]  /*17380*/  FSEL R58, R9, -INF , P3 ;  /* 0xff800000093a7808 */ /* 0x000fe40001800000 */
[----:B------:R-:W-:Y:S01]  /*17390*/  FMNMX.FTZ R9, R57, R10, !PT ;  /* 0x0000000a39097209 */ /* 0x000fe20007810000 */
[----:B------:R-:W-:Y:S01]  /*173a0*/  MUFU.TANH R51, R51 ;  /* 0x0000003300337308 */ /* 0x000fe20000002400 */
[----:B------:R-:W-:Y:S02]  /*173b0*/  ISETP.GT.AND P3, PT, R54, 0x51, PT ;  /* 0x000000513600780c */ /* 0x000fe40003f64270 */
[----:B-1----:R-:W-:Y:S02]  /*173c0*/  FSEL R59, R11, -INF , P2 ;  /* 0xff8000000b3b7808 */ /* 0x002fe40001000000 */
[----:B------:R-:W-:-:S02]  /*173d0*/  FMNMX.FTZ R10, R58, R9, !PT ;  /* 0x000000093a0a7209 */ /* 0x000fc40007810000 */
[----:B------:R-:W-:Y:S01]  /*173e0*/  ISETP.GT.AND P2, PT, R54, 0x58, PT ;  /* 0x000000583600780c */ /* 0x000fe20003f44270 */
[----:B------:R-:W-:Y:S01]  /*173f0*/  MUFU.TANH R52, R52 ;  /* 0x0000003400347308 */ /* 0x000fe20000002400 */
[----:B--2---:R-:W-:Y:S02]  /*17400*/  FSEL R60, R60, -INF , P3 ;  /* 0xff8000003c3c7808 */ /* 0x004fe40001800000 */
[----:B------:R-:W-:Y:S02]  /*17410*/  FMNMX.FTZ R9, R59, R10, !PT ;  /* 0x0000000a3b097209 */ /* 0x000fe40007810000 */
[----:B------:R-:W-:Y:S02]  /*17420*/  ISETP.GT.AND P3, PT, R54, 0x59, PT ;  /* 0x000000593600780c */ /* 0x000fe40003f64270 */
[----:B------:R-:W-:Y:S01]  /*17430*/  FSEL R61, R61, -INF , P2 ;  /* 0xff8000003d3d7808 */ /* 0x000fe20001000000 */
[----:B------:R-:W-:Y:S01]  /*17440*/  MUFU.TANH R76, R76 ;  /* 0x0000004c004c7308 */ /* 0x000fe20000002400 */
[----:B------:R-:W-:Y:S01]  /*17450*/  FMNMX.FTZ R10, R60, R9, !PT ;  /* 0x000000093c0a7209 */ /* 0x000fe20007810000 */
[----:B------:R-:W-:Y:S01]  /*17460*/  FMUL.FTZ R9, R84, UR39 ;  /* 0x0000002754097c20 */ /* 0x000fe20008410000 */
[----:B------:R-:W-:-:S02]  /*17470*/  ISETP.GT.AND P2, PT, R54, 0x60, PT ;  /* 0x000000603600780c */ /* 0x000fc40003f44270 */
[----:B---3--:R-:W-:Y:S02]  /*17480*/  FSEL R64, R64, -INF , P3 ;  /* 0xff80000040407808 */ /* 0x008fe40001800000 */
[----:B------:R-:W-:Y:S01]  /*17490*/  FMNMX.FTZ R11, R61, R10, !PT ;  /* 0x0000000a3d0b7209 */ /* 0x000fe20007810000 */
[----:B------:R-:W1:Y:S01]  /*174a0*/  MUFU.TANH R9, R9 ;  /* 0x0000000900097308 */ /* 0x000e620000002400 */
[----:B------:R-:W-:Y:S02]  /*174b0*/  ISETP.GT.AND P3, PT, R54, 0x61, PT ;  /* 0x000000613600780c */ /* 0x000fe40003f64270 */
[----:B----4-:R-:W-:Y:S02]  /*174c0*/  FSEL R65, R65, -INF , P2 ;  /* 0xff80000041417808 */ /* 0x010fe40001000000 */
[----:B------:R-:W-:Y:S02]  /*174d0*/  FMNMX.FTZ R10, R64, R11, !PT ;  /* 0x0000000b400a7209 */ /* 0x000fe40007810000 */
[----:B------:R-:W-:Y:S01]  /*174e0*/  ISETP.GT.AND P2, PT, R54, 0x68, PT ;  /* 0x000000683600780c */ /* 0x000fe20003f44270 */
[----:B------:R-:W2:Y:S01]  /*174f0*/  MUFU.TANH R80, R80 ;  /* 0x0000005000507308 */ /* 0x000ea20000002400 */
[----:B------:R-:W-:-:S02]  /*17500*/  FSEL R68, R68, -INF , P3 ;  /* 0xff80000044447808 */ /* 0x000fc40001800000 */
[----:B------:R-:W-:Y:S02]  /*17510*/  FMNMX.FTZ R11, R65, R10, !PT ;  /* 0x0000000a410b7209 */ /* 0x000fe40007810000 */
[----:B------:R-:W-:Y:S02]  /*17520*/  ISETP.GT.AND P3, PT, R54, 0x69, PT ;  /* 0x000000693600780c */ /* 0x000fe40003f64270 */
[----:B-----5:R-:W-:Y:S01]  /*17530*/  FSEL R69, R69, -INF , P2 ;  /* 0xff80000045457808 */ /* 0x020fe20001000000 */
[----:B------:R-:W-:Y:S01]  /*17540*/  MUFU.TANH R66, R66 ;  /* 0x0000004200427308 */ /* 0x000fe20000002400 */
[----:B------:R-:W-:Y:S02]  /*17550*/  FMNMX.FTZ R10, R68, R11, !PT ;  /* 0x0000000b440a7209 */ /* 0x000fe40007810000 */
[----:B------:R-:W-:Y:S02]  /*17560*/  ISETP.GT.AND P2, PT, R54, 0x70, PT ;  /* 0x000000703600780c */ /* 0x000fe40003f44270 */
[----:B------:R-:W-:-:S02]  /*17570*/  FSEL R72, R72, -INF , P3 ;  /* 0xff80000048487808 */ /* 0x000fc40001800000 */
[----:B------:R-:W-:Y:S01]  /*17580*/  FMNMX.FTZ R11, R69, R10, !PT ;  /* 0x0000000a450b7209 */ /* 0x000fe20007810000 */
[----:B------:R-:W3:Y:S01]  /*17590*/  MUFU.TANH R67, R67 ;  /* 0x0000004300437308 */ /* 0x000ee20000002400 */
[----:B------:R-:W-:Y:S02]  /*175a0*/  ISETP.GT.AND P3, PT, R54, 0x71, PT ;  /* 0x000000713600780c */ /* 0x000fe40003f64270 */
[----:B0-----:R-:W-:Y:S02]  /*175b0*/  FSEL R77, R77, -INF , P2 ;  /* 0xff8000004d4d7808 */ /* 0x001fe40001000000 */
[----:B------:R-:W-:Y:S01]  /*175c0*/  FMNMX.FTZ R10, R72, R11, !PT ;  /* 0x0000000b480a7209 */ /* 0x000fe20007810000 */
[----:B------:R-:W-:Y:S01]  /*175d0*/  IMAD.MOV.U32 R11, RZ, RZ, 0x40000040 ;  /* 0x40000040ff0b7424 */ /* 0x000fe200078e00ff */
[----:B------:R-:W-:Y:S01]  /*175e0*/  ISETP.GT.AND P2, PT, R54, 0x78, PT ;  /* 0x000000783600780c */ /* 0x000fe20003f44270 */
[----:B------:R-:W-:Y:S01]  /*175f0*/  MUFU.TANH R70, R70 ;  /* 0x0000004600467308 */ /* 0x000fe20000002400 */
[----:B------:R-:W-:-:S02]  /*17600*/  FSEL R73, R73, -INF , P3 ;  /* 0xff80000049497808 */ /* 0x000fc40001800000 */
[----:B------:R-:W-:Y:S02]  /*17610*/  FMNMX.FTZ R10, R77, R10, !PT ;  /* 0x0000000a4d0a7209 */ /* 0x000fe40007810000 */
[C---:B------:R-:W-:Y:S01]  /*17620*/  ISETP.GT.AND P3, PT, R54.reuse, 0x79, PT ;  /* 0x000000793600780c */ /* 0x040fe20003f64270 */
[----:B------:R-:W-:Y:S01]  /*17630*/  VIADD R54, R54, 0x8 ;  /* 0x0000000836367836 */ /* 0x000fe20000000000 */
[----:B-1----:R-:W-:Y:S01]  /*17640*/  FSEL R63, R9, -INF , P2 ;  /* 0xff800000093f7808 */ /* 0x002fe20001000000 */
[----:B------:R-:W0:Y:S01]  /*17650*/  MUFU.TANH R71, R71 ;  /* 0x0000004700477308 */ /* 0x000e220000002400 */
[----:B------:R-:W-:Y:S01]  /*17660*/  FMNMX.FTZ R10, R73, R10, !PT ;  /* 0x0000000a490a7209 */ /* 0x000fe20007810000 */
[----:B------:R-:W-:Y:S02]  /*17670*/  WARPGROUP.DEPBAR.LE gsb0, 0x0 ;  /* 0x00008000000079c5 */ /* 0x000fe40000010000 */
[----:B------:R-:W-:Y:S01]  /*17680*/  WARPGROUP.ARRIVE ;  /* 0x00000000000079c5 */ /* 0x000fe20000000000 */
[----:B------:R-:W-:Y:S01]  /*17690*/  FSEL R62, R85, -INF , P3 ;  /* 0xff800000553e7808 */ /* 0x000fe20001800000 */
[----:B------:R-:W-:Y:S01]  /*176a0*/  FMUL.FTZ R85, R87, UR39 ;  /* 0x0000002757557c20 */ /* 0x000fe20008410000 */
[----:B------:R-:W-:Y:S01]  /*176b0*/  FMNMX.FTZ R9, R63, R10, !PT ;  /* 0x0000000a3f097209 */ /* 0x000fe20007810000 */
[----:B------:R-:W-:Y:S01]  /*176c0*/  MUFU.TANH R74, R74 ;  /* 0x0000004a004a7308 */ /* 0x000fe20000002400 */
[----:B------:R-:W-:Y:S01]  /*176d0*/  ISETP.GT.AND P5, PT, R54, RZ, PT ;  /* 0x000000ff3600720c */ /* 0x000fe20003fa4270 */
[----:B------:R-:W-:Y:S01]  /*176e0*/  HGMMA.64x128x16.F32.BF16 R88, R168, gdesc[UR4].tnspB, R88, gsb0 ;  /* 0x41e00004a8587df0 */ /* 0x000fe20008001858 */
[----:B------:R-:W-:-:S02]  /*176f0*/  FMNMX.FTZ R9, R62, R9, !PT ;  /* 0x000000093e097209 */ /* 0x000fc40007810000 */
[C---:B------:R-:W-:Y:S02]  /*17700*/  ISETP.GT.AND P6, PT, R54.reuse, 0x1, PT ;  /* 0x000000013600780c */ /* 0x040fe40003fc4270 */
[----:B------:R-:W-:Y:S01]  /*17710*/  R2UR UR7, R11 ;  /* 0x000000000b0772ca */ /* 0x000fe200000e0000 */
[----:B------:R-:W1:Y:S01]  /*17720*/  SHFL.BFLY PT, R10, R9, 0x2, 0x1f ;  /* 0x0c401f00090a7f89 */ /* 0x000e6200000e0000 */
[----:B------:R-:W-:Y:S01]  /*17730*/  ISETP.GT.AND P3, PT, R54, 0x8, PT ;  /* 0x000000083600780c */ /* 0x000fe20003f64270 */
[----:B------:R-:W4:Y:S01]  /*17740*/  MUFU.TANH R75, R75 ;  /* 0x0000004b004b7308 */ /* 0x000f220000002400 */
[----:B------:R-:W-:Y:S02]  /*17750*/  FSEL R20, R20, -INF , P6 ;  /* 0xff80000014147808 */ /* 0x000fe40003000000 */
[C---:B------:R-:W-:Y:S02]  /*17760*/  ISETP.GT.AND P4, PT, R54.reuse, 0x9, PT ;  /* 0x000000093600780c */ /* 0x040fe40003f84270 */
[----:B------:R-:W-:-:S02]  /*17770*/  ISETP.GT.AND P6, PT, R54, 0x11, PT ;  /* 0x000000113600780c */ /* 0x000fc40003fc4270 */
[----:B------:R-:W-:Y:S01]  /*17780*/  FSEL R26, R26, -INF , P4 ;  /* 0xff8000001a1a7808 */ /* 0x000fe20002000000 */
[----:B------:R-:W-:Y:S01]  /*17790*/  MUFU.TANH R78, R78 ;  /* 0x0000004e004e7308 */ /* 0x000fe20000002400 */
[----:B------:R-:W-:Y:S02]  /*177a0*/  FSEL R29, R29, -INF , P6 ;  /* 0xff8000001d1d7808 */ /* 0x000fe40003000000 */
[C---:B------:R-:W-:Y:S02]  /*177b0*/  ISETP.GT.AND P4, PT, R54.reuse, 0x19, PT ;  /* 0x000000193600780c */ /* 0x040fe40003f84270 */
[----:B------:R-:W-:Y:S02]  /*177c0*/  ISETP.GT.AND P6, PT, R54, 0x21, PT ;  /* 0x000000213600780c */ /* 0x000fe40003fc4270 */
[----:B------:R-:W-:Y:S01]  /*177d0*/  FSEL R34, R34, -INF , P4 ;  /* 0xff80000022227808 */ /* 0x000fe20002000000 */
[----:B------:R-:W5:Y:S01]  /*177e0*/  MUFU.TANH R79, R79 ;  /* 0x0000004f004f7308 */ /* 0x000f620000002400 */
[----:B------:R-:W-:-:S02]  /*177f0*/  FSEL R38, R38, -INF , P6 ;  /* 0xff80000026267808 */ /* 0x000fc40003000000 */
[C---:B------:R-:W-:Y:S02]  /*17800*/  ISETP.GT.AND P4, PT, R54.reuse, 0x29, PT ;  /* 0x000000293600780c */ /* 0x040fe40003f84270 */
[----:B------:R-:W-:Y:S02]  /*17810*/  ISETP.GT.AND P6, PT, R54, 0x31, PT ;  /* 0x000000313600780c */ /* 0x000fe40003fc4270 */
[----:B-1----:R-:W-:Y:S01]  /*17820*/  FMNMX.FTZ R10, R9, R10, !PT ;  /* 0x0000000a090a7209 */ /* 0x002fe20007810000 */
[----:B------:R-:W1:Y:S01]  /*17830*/  MUFU.TANH R81, R81 ;  /* 0x0000005100517308 */ /* 0x000e620000002400 */
[----:B------:R-:W-:Y:S02]  /*17840*/  FSEL R40, R40, -INF , P4 ;  /* 0xff80000028287808 */ /* 0x000fe40002000000 */
[----:B------:R-:W-:Y:S01]  /*17850*/  FSEL R43, R43, -INF , P6 ;  /* 0xff8000002b2b7808 */ /* 0x000fe20003000000 */
[----:B------:R-:W5:Y:S01]  /*17860*/  SHFL.BFLY PT, R9, R10, 0x1, 0x1f ;  /* 0x0c201f000a097f89 */ /* 0x000f6200000e0000 */
[----:B------:R-:W-:-:S02]  /*17870*/  ISETP.GT.AND P4, PT, R54, 0x39, PT ;  /* 0x000000393600780c */ /* 0x000fc40003f84270 */
[----:B------:R-:W-:Y:S01]  /*17880*/  ISETP.GT.AND P6, PT, R54, 0x41, PT ;  /* 0x000000413600780c */ /* 0x000fe20003fc4270 */
[----:B------:R-:W1:Y:S01]  /*17890*/  MUFU.TANH R82, R82 ;  /* 0x0000005200527308 */ /* 0x000e620000002400 */
[----:B------:R-:W-:Y:S02]  /*178a0*/  FSEL R48, R48, -INF , P4 ;  /* 0xff80000030307808 */ /* 0x000fe40002000000 */
[----:B------:R-:W-:Y:S02]  /*178b0*/  FSEL R52, R52, -INF , P6 ;  /* 0xff80000034347808 */ /* 0x000fe40003000000 */
[C---:B------:R-:W-:Y:S02]  /*178c0*/  ISETP.GT.AND P4, PT, R54.reuse, 0x49, PT ;  /* 0x000000493600780c */ /* 0x040fe40003f84270 */
[----:B------:R-:W-:Y:S01]  /*178d0*/  ISETP.GT.AND P6, PT, R54, 0x51, PT ;  /* 0x000000513600780c */ /* 0x000fe20003fc4270 */
[----:B------:R-:W1:Y:S01]  /*178e0*/  MUFU.TANH R83, R83 ;  /* 0x0000005300537308 */ /* 0x000e620000002400 */
[----:B--2---:R-:W-:-:S02]  /*178f0*/  FSEL R80, R80, -INF , P4 ;  /* 0xff80000050507808 */ /* 0x004fc40002000000 */
[----:B---3--:R-:W-:Y:S02]  /*17900*/  FSEL R67, R67, -INF , P6 ;  /* 0xff80000043437808 */ /* 0x008fe40003000000 */
[C---:B------:R-:W-:Y:S02]  /*17910*/  ISETP.GT.AND P4, PT, R54.reuse, 0x59, PT ;  /* 0x000000593600780c */ /* 0x040fe40003f84270 */
[----:B------:R-:W-:Y:S01]  /*17920*/  ISETP.GT.AND P6, PT, R54, 0x61, PT ;  /* 0x000000613600780c */ /* 0x000fe20003fc4270 */
[----:B------:R-:W2:Y:S01]  /*17930*/  MUFU.TANH R85, R85 ;  /* 0x0000005500557308 */ /* 0x000ea20000002400 */
[----:B0-----:R-:W-:Y:S02]  /*17940*/  FSEL R71, R71, -INF , P4 ;  /* 0xff80000047477808 */ /* 0x001fe40002000000 */
[----:B----4-:R-:W-:Y:S02]  /*17950*/  FSEL R75, R75, -INF , P6 ;  /* 0xff8000004b4b7808 */ /* 0x010fe40003000000 */
[----:B-----5:R-:W-:Y:S01]  /*17960*/  FMNMX.FTZ R194, R10, R9, !PT ;  /* 0x000000090ac27209 */ /* 0x020fe20007810000 */
[----:B------:R-:W-:Y:S01]  /*17970*/  IMAD.U32 R9, RZ, RZ, UR43 ;  /* 0x0000002bff097e24 */ /* 0x000fe2000f8e00ff */
[----:B------:R-:W-:Y:S01]  /*17980*/  ISETP.GT.AND P4, PT, R54, 0x69, PT ;  /* 0x000000693600780c */ /* 0x000fe20003f84270 */
[----:B------:R-:W-:Y:S01]  /*17990*/  VIADD R10, R8, 0x200 ;  /* 0x00000200080a7836 */ /* 0x000fe20000000000 */
[C---:B------:R-:W-:Y:S01]  /*179a0*/  FSETP.NEU.FTZ.AND P2, PT, R194.reuse, -INF , PT ;  /* 0xff800000c200780b */ /* 0x040fe20003f5d000 */
[----:B------:R-:W-:Y:S01]  /*179b0*/  FMUL.FTZ R84, R194, R9 ;  /* 0x00000009c2547220 */ /* 0x000fe20000410000 */
[----:B------:R-:W-:-:S02]  /*179c0*/  FSEL R79, R79, -INF , P4 ;  /* 0xff8000004f4f7808 */ /* 0x000fc40002000000 */
[----:B------:R-:W-:Y:S01]  /*179d0*/  R2UR UR6, R10 ;  /* 0x000000000a0672ca */ /* 0x000fe200000e0000 */
[----:B------:R-:W-:Y:S01]  /*179e0*/  VIADD R10, R8, 0x280 ;  /* 0x00000280080a7836 */ /* 0x000fe20000000000 */
[----:B------:R-:W-:Y:S02]  /*179f0*/  FSEL R84, R84, RZ, P2 ;  /* 0x000000ff54547208 */ /* 0x000fe40001000000 */
[C---:B------:R-:W-:Y:S02]  /*17a00*/  ISETP.GT.AND P6, PT, R54.reuse, 0x71, PT ;  /* 0x000000713600780c */ /* 0x040fe40003fc4270 */
[----:B------:R-:W-:Y:S01]  /*17a10*/  ISETP.GT.AND P4, PT, R54, 0x79, PT ;  /* 0x000000793600780c */ /* 0x000fe20003f84270 */
[-CC-:B------:R-:W-:Y:S01]  /*17a20*/  FFMA.FTZ R180, R0, R9.reuse, -R84.reuse ;  /* 0x0000000900b47223 */ /* 0x180fe20000010854 */
[----:B------:R-:W-:Y:S01]  /*17a30*/  FSEL R0, R2, -INF , P5 ;  /* 0xff80000002007808 */ /* 0x000fe20002800000 */
[-CC-:B------:R-:W-:Y:S01]  /*17a40*/  FFMA.FTZ R176, R28, R9.reuse, -R84.reuse ;  /* 0x000000091cb07223 */ /* 0x180fe20000010854 */
[----:B------:R-:W-:Y:S01]  /*17a50*/  FSEL R28, R21, -INF , P3 ;  /* 0xff800000151c7808 */ /* 0x000fe20001800000 */
[-CC-:B------:R-:W-:Y:S01]  /*17a60*/  FFMA.FTZ R56, R56, R9.reuse, -R84.reuse ;  /* 0x0000000938387223 */ /* 0x180fe20000010854 */
[----:B------:R-:W-:Y:S01]  /*17a70*/  FMNMX.FTZ R11, R0, R12, !PT ;  /* 0x0000000c000b7209 */ /* 0x000fe20007810000 */
[----:B------:R-:W-:Y:S01]  /*17a80*/  MUFU.EX2 R180, R180 ;  /* 0x000000b400b47308 */ /* 0x000fe20000000800 */
[----:B------:R-:W-:Y:S01]  /*17a90*/  ISETP.GT.AND P5, PT, R54, 0x10, PT ;  /* 0x000000103600780c */ /* 0x000fe20003fa4270 */
[--C-:B------:R-:W-:Y:S01]  /*17aa0*/  FFMA.FTZ R182, R24, R9, -R84.reuse ;  /* 0x0000000918b67223 */ /* 0x100fe20000010854 */
[----:B------:R-:W-:Y:S01]  /*17ab0*/  FMNMX.FTZ R11, R20, R11, !PT ;  /* 0x0000000b140b7209 */ /* 0x000fe20007810000 */
[-CC-:B------:R-:W-:Y:S01]  /*17ac0*/  FFMA.FTZ R24, R25, R9.reuse, -R84.reuse ;  /* 0x0000000919187223 */ /* 0x180fe20000010854 */
[----:B------:R-:W-:Y:S01]  /*17ad0*/  FSEL R27, R27, -INF , P5 ;  /* 0xff8000001b1b7808 */ /* 0x000fe20002800000 */
[--C-:B------:R-:W-:Y:S01]  /*17ae0*/  FFMA.FTZ R25, R30, R9, -R84.reuse ;  /* 0x000000091e197223 */ /* 0x100fe20000010854 */
[----:B------:R-:W-:Y:S01]  /*17af0*/  FMNMX.FTZ R11, R28, R11, !PT ;  /* 0x0000000b1c0b7209 */ /* 0x000fe20007810000 */
[----:B------:R-:W-:Y:S01]  /*17b00*/  MUFU.EX2 R56, R56 ;  /* 0x0000003800387308 */ /* 0x000fe20000000800 */
[----:B------:R-:W-:Y:S01]  /*17b10*/  ISETP.GT.AND P3, PT, R54, 0x18, PT ;  /* 0x000000183600780c */ /* 0x000fe20003f64270 */
[--C-:B------:R-:W-:Y:S01]  /*17b20*/  FFMA.FTZ R178, R31, R9, -R84.reuse ;  /* 0x000000091fb27223 */ /* 0x100fe20000010854 */
[----:B------:R-:W-:Y:S01]  /*17b30*/  FMNMX.FTZ R2, R26, R11, !PT ;  /* 0x0000000b1a027209 */ /* 0x000fe20007810000 */
[-CC-:B------:R-:W-:Y:S01]  /*17b40*/  FFMA.FTZ R30, R33, R9.reuse, -R84.reuse ;  /* 0x00000009211e7223 */ /* 0x180fe20000010854 */
[----:B------:R-:W-:Y:S01]  /*17b50*/  FSEL R32, R32, -INF , P3 ;  /* 0xff80000020207808 */ /* 0x000fe20001800000 */
[-CC-:B------:R-:W-:Y:S01]  /*17b60*/  FFMA.FTZ R172, R35, R9.reuse, -R84.reuse ;  /* 0x0000000923ac7223 */ /* 0x180fe20000010854 */
[----:B------:R-:W-:Y:S01]  /*17b70*/  FMNMX.FTZ R2, R27, R2, !PT ;  /* 0x000000021b027209 */ /* 0x000fe20007810000 */
[----:B------:R-:W-:Y:S01]  /*17b80*/  MUFU.EX2 R182, R182 ;  /* 0x000000b600b67308 */ /* 0x000fe20000000800 */
[----:B------:R-:W-:Y:S01]  /*17b90*/  ISETP.GT.AND P5, PT, R54, 0x20, PT ;  /* 0x000000203600780c */ /* 0x000fe20003fa4270 */
[-CC-:B------:R-:W-:Y:S01]  /*17ba0*/  FFMA.FTZ R31, R37, R9.reuse, -R84.reuse ;  /* 0x00000009251f7223 */ /* 0x180fe20000010854 */
        /* <DEDUP_REMOVED lines=27> */
[----:B------:R-:W-:Y:S01]  /*17d60*/  FFMA.FTZ R62, R62, R9, -R84 ;  /* 0x000000093e3e7223 */ /* 0x000fe20000010854 */
[----:B------:R-:W-:Y:S01]  /*17d70*/  FMNMX.FTZ R2, R41, R2, !PT ;  /* 0x0000000229027209 */ /* 0x000fe20007810000 */
[----:B------:R-:W-:Y:S01]  /*17d80*/  MUFU.EX2 R178, R178 ;  /* 0x000000b200b27308 */ /* 0x000fe20000000800 */
[----:B------:R-:W-:-:S02]  /*17d90*/  ISETP.GT.AND P5, PT, R54, 0x40, PT ;  /* 0x000000403600780c */ /* 0x000fc40003fa4270 */
[----:B------:R-:W-:Y:S02]  /*17da0*/  FMNMX.FTZ R11, R43, R2, !PT ;  /* 0x000000022b0b7209 */ /* 0x000fe40007810000 */
[----:B------:R-:W-:Y:S02]  /*17db0*/  FSEL R51, R51, -INF , P5 ;  /* 0xff80000033337808 */ /* 0x000fe40002800000 */
[----:B------:R-:W-:Y:S01]  /*17dc0*/  FMNMX.FTZ R11, R46, R11, !PT ;  /* 0x0000000b2e0b7209 */ /* 0x000fe20007810000 */
[----:B------:R-:W-:Y:S01]  /*17dd0*/  MUFU.EX2 R30, R30 ;  /* 0x0000001e001e7308 */ /* 0x000fe20000000800 */
[----:B------:R-:W-:Y:S02]  /*17de0*/  ISETP.GT.AND P3, PT, R54, 0x48, PT ;  /* 0x000000483600780c */ /* 0x000fe40003f64270 */
[----:B------:R-:W-:Y:S01]  /*17df0*/  FMNMX.FTZ R2, R48, R11, !PT ;  /* 0x0000000b30027209 */ /* 0x000fe20007810000 */
[----:B------:R-:W-:Y:S02]  /*17e00*/  WARPGROUP.DEPBAR.LE gsb0, 0x0 ;  /* 0x00008000000079c5 */ /* 0x000fe40000010000 */
[----:B------:R-:W-:Y:S01]  /*17e10*/  WARPGROUP.ARRIVE ;  /* 0x00000000000079c5 */ /* 0x000fe20000000000 */
[----:B------:R-:W-:Y:S01]  /*17e20*/  FMNMX.FTZ R11, R51, R2, !PT ;  /* 0x00000002330b7209 */ /* 0x000fe20007810000 */
[-CC-:B------:R-:W-:Y:S01]  /*17e30*/  FFMA.FTZ R168, R45, R9.reuse, -R84.reuse ;  /* 0x000000092da87223 */ /* 0x180fe20000010854 */
[----:B------:R-:W-:Y:S01]  /*17e40*/  FSEL R76, R76, -INF , P3 ;  /* 0xff8000004c4c7808 */ /* 0x000fe20001800000 */
[--C-:B------:R-:W-:Y:S01]  /*17e50*/  FFMA.FTZ R45, R60, R9, -R84.reuse ;  /* 0x000000093c2d7223 */ /* 0x100fe20000010854 */
[----:B------:R-:W-:Y:S01]  /*17e60*/  FMNMX.FTZ R11, R52, R11, !PT ;  /* 0x0000000b340b7209 */ /* 0x000fe20007810000 */
[----:B------:R-:W-:Y:S01]  /*17e70*/  HGMMA.64x128x16.F32.BF16 R88, R164, gdesc[UR4].tnspB, R88, gsb0 ;  /* 0x41e00004a4587df0 */ /* 0x000fe20008001858 */
[----:B------:R-:W-:Y:S01]  /*17e80*/  ISETP.GT.AND P5, PT, R54, 0x50, PT ;  /* 0x000000503600780c */ /* 0x000fe20003fa4270 */
[----:B------:R-:W-:Y:S01]  /*17e90*/  MUFU.EX2 R172, R172 ;  /* 0x000000ac00ac7308 */ /* 0x000fe20000000800 */
[----:B------:R-:W-:Y:S01]  /*17ea0*/  FMNMX.FTZ R11, R76, R11, !PT ;  /* 0x0000000b4c0b7209 */ /* 0x000fe20007810000 */
[-CC-:B------:R-:W-:Y:S01]  /*17eb0*/  FFMA.FTZ R170, R49, R9.reuse, -R84.reuse ;  /* 0x0000000931aa7223 */ /* 0x180fe20000010854 */
[----:B------:R-:W-:Y:S01]  /*17ec0*/  FSEL R66, R66, -INF , P5 ;  /* 0xff80000042427808 */ /* 0x000fe20002800000 */
[----:B------:R-:W-:Y:S01]  /*17ed0*/  FFMA.FTZ R49, R65, R9, -R84 ;  /* 0x0000000941317223 */ /* 0x000fe20000010854 */
[----:B------:R-:W-:-:S02]  /*17ee0*/  FMNMX.FTZ R11, R80, R11, !PT ;  /* 0x0000000b500b7209 */ /* 0x000fc40007810000 */
[----:B------:R-:W-:Y:S01]  /*17ef0*/  ISETP.GT.AND P3, PT, R54, 0x58, PT ;  /* 0x000000583600780c */ /* 0x000fe20003f64270 */
[----:B------:R-:W-:Y:S01]  /*17f00*/  MUFU.EX2 R31, R31 ;  /* 0x0000001f001f7308 */ /* 0x000fe20000000800 */
[----:B------:R-:W-:Y:S02]  /*17f10*/  FMNMX.FTZ R2, R66, R11, !PT ;  /* 0x0000000b42027209 */ /* 0x000fe40007810000 */
[----:B------:R-:W-:Y:S02]  /*17f20*/  FSEL R70, R70, -INF , P3 ;  /* 0xff80000046467808 */ /* 0x000fe40001800000 */
[----:B------:R-:W-:Y:S02]  /*17f30*/  FMNMX.FTZ R11, R67, R2, !PT ;  /* 0x00000002430b7209 */ /* 0x000fe40007810000 */
[----:B------:R-:W-:Y:S01]  /*17f40*/  ISETP.GT.AND P5, PT, R54, 0x60, PT ;  /* 0x000000603600780c */ /* 0x000fe20003fa4270 */
[----:B------:R-:W-:Y:S01]  /*17f50*/  MUFU.EX2 R174, R174 ;  /* 0x000000ae00ae7308 */ /* 0x000fe20000000800 */
[----:B------:R-:W-:-:S02]  /*17f60*/  FMNMX.FTZ R2, R70, R11, !PT ;  /* 0x0000000b46027209 */ /* 0x000fc40007810000 */
[----:B------:R-:W-:Y:S02]  /*17f70*/  FSEL R74, R74, -INF , P5 ;  /* 0xff8000004a4a7808 */ /* 0x000fe40002800000 */
[----:B------:R-:W-:Y:S02]  /*17f80*/  FMNMX.FTZ R11, R71, R2, !PT ;  /* 0x00000002470b7209 */ /* 0x000fe40007810000 */
[----:B------:R-:W-:Y:S01]  /*17f90*/  ISETP.GT.AND P3, PT, R54, 0x68, PT ;  /* 0x000000683600780c */ /* 0x000fe20003f64270 */
[----:B------:R-:W-:Y:S01]  /*17fa0*/  MUFU.EX2 R33, R33 ;  /* 0x0000002100217308 */ /* 0x000fe20000000800 */
[----:B------:R-:W-:Y:S02]  /*17fb0*/  FMNMX.FTZ R2, R74, R11, !PT ;  /* 0x0000000b4a027209 */ /* 0x000fe40007810000 */
[----:B------:R-:W-:Y:S02]  /*17fc0*/  FSEL R78, R78, -INF , P3 ;  /* 0xff8000004e4e7808 */ /* 0x000fe40001800000 */
[----:B------:R-:W-:-:S02]  /*17fd0*/  FMNMX.FTZ R11, R75, R2, !PT ;  /* 0x000000024b0b7209 */ /* 0x000fc40007810000 */
[----:B------:R-:W-:Y:S01]  /*17fe0*/  R2UR UR6, R10 ;  /* 0x000000000a0672ca */ /* 0x000fe200000e0000 */
[----:B------:R-:W-:Y:S01]  /*17ff0*/  VIADD R10, R8, 0x300 ;  /* 0x00000300080a7836 */ /* 0x000fe20000000000 */
[----:B------:R-:W-:Y:S01]  /*18000*/  FMNMX.FTZ R2, R78, R11, !PT ;  /* 0x0000000b4e027209 */ /* 0x000fe20007810000 */
[----:B------:R-:W-:Y:S01]  /*18010*/  IMAD.MOV.U32 R11, RZ, RZ, 0x40000040 ;  /* 0x40000040ff0b7424 */ /* 0x000fe200078e00ff */
[----:B------:R-:W-:Y:S01]  /*18020*/  ISETP.GT.AND P5, PT, R54, 0x70, PT ;  /* 0x000000703600780c */ /* 0x000fe20003fa4270 */
[----:B------:R-:W-:Y:S01]  /*18030*/  MUFU.EX2 R168, R168 ;  /* 0x000000a800a87308 */ /* 0x000fe20000000800 */
[----:B------:R-:W-:Y:S02]  /*18040*/  FMNMX.FTZ R2, R79, R2, !PT ;  /* 0x000000024f027209 */ /* 0x000fe40007810000 */
[----:B------:R-:W-:Y:S02]  /*18050*/  R2UR UR7, R11 ;  /* 0x000000000b0772ca */ /* 0x000fe400000e0000 */
[----:B-1----:R-:W-:-:S02]  /*18060*/  FSEL R81, R81, -INF , P5 ;  /* 0xff80000051517808 */ /* 0x002fc40002800000 */
[----:B------:R-:W-:Y:S01]  /*18070*/  ISETP.GT.AND P3, PT, R54, 0x78, PT ;  /* 0x000000783600780c */ /* 0x000fe20003f64270 */
[----:B------:R-:W-:Y:S01]  /*18080*/  MUFU.EX2 R35, R35 ;  /* 0x0000002300237308 */ /* 0x000fe20000000800 */
[----:B------:R-:W-:Y:S01]  /*18090*/  FSEL R82, R82, -INF , P6 ;  /* 0xff80000052527808 */ /* 0x000fe20003000000 */
[----:B------:R-:W-:Y:S01]  /*180a0*/  FFMA.FTZ R54, R72, R9, -R84 ;  /* 0x0000000948367223 */ /* 0x000fe20000010854 */
[----:B------:R-:W-:Y:S02]  /*180b0*/  FMNMX.FTZ R21, R81, R2, !PT ;  /* 0x0000000251157209 */ /* 0x000fe40007810000 */
[----:B------:R-:W-:Y:S02]  /*180c0*/  FSEL R83, R83, -INF , P3 ;  /* 0xff80000053537808 */ /* 0x000fe40001800000 */
[----:B------:R-:W-:Y:S01]  /*180d0*/  FMNMX.FTZ R2, R82, R21, !PT ;  /* 0x0000001552027209 */ /* 0x000fe20007810000 */
[----:B------:R-:W-:Y:S01]  /*180e0*/  MUFU.EX2 R170, R170 ;  /* 0x000000aa00aa7308 */ /* 0x000fe20000000800 */
[----:B--2---:R-:W-:-:S02]  /*180f0*/  FSEL R85, R85, -INF , P4 ;  /* 0xff80000055557808 */ /* 0x004fc40002000000 */
        /* <DEDUP_REMOVED lines=13> */
[----:B0-----:R-:W-:Y:S01]  /*181d0*/  FMNMX.FTZ R21, R11, R2, !PT ;  /* 0x000000020b157209 */ /* 0x001fe20007810000 */
[----:B------:R-:W-:Y:S01]  /*181e0*/  IMAD.MOV.U32 R11, RZ, RZ, 0x40000040 ;  /* 0x40000040ff0b7424 */ /* 0x000fe200078e00ff */
[----:B------:R-:W-:-:S02]  /*181f0*/  FSEL R2, R194, RZ, P2 ;  /* 0x000000ffc2027208 */ /* 0x000fc40001000000 */
[C---:B------:R-:W-:Y:S01]  /*18200*/  FSETP.NEU.FTZ.AND P2, PT, R21.reuse, -INF , PT ;  /* 0xff8000001500780b */ /* 0x040fe20003f5d000 */
[-C--:B------:R-:W-:Y:S02]  /*18210*/  FMUL.FTZ R60, R21, R9.reuse ;  /* 0x00000009153c7220 */ /* 0x080fe40000410000 */
[----:B------:R-:W-:Y:S01]  /*18220*/  FADD.FTZ R2, -R2, R7 ;  /* 0x0000000702027221 */ /* 0x000fe20000010100 */
[----:B------:R-:W-:Y:S02]  /*18230*/  MUFU.EX2 R55, R55 ;  /* 0x0000003700377308 */ /* 0x000fe40000000800 */
[----:B------:R-:W-:Y:S01]  /*18240*/  FSEL R60, R60, RZ, P2 ;  /* 0x000000ff3c3c7208 */ /* 0x000fe20001000000 */
[----:B------:R-:W-:-:S04]  /*18250*/  FMUL.FTZ R2, R2, R9 ;  /* 0x0000000902027220 */ /* 0x000fc80000410000 */
        /* <DEDUP_REMOVED lines=8> */
[----:B------:R-:W-:Y:S02]  /*182e0*/  WARPGROUP.DEPBAR.LE gsb0, 0x0 ;  /* 0x00008000000079c5 */ /* 0x000fe40000010000 */
[----:B------:R-:W-:Y:S01]  /*182f0*/  WARPGROUP.ARRIVE ;  /* 0x00000000000079c5 */ /* 0x000fe20000000000 */
[----:B------:R-:W-:Y:S01]  /*18300*/  MUFU.EX2 R181, R181 ;  /* 0x000000b500b57308 */ /* 0x000fe20000000800 */
[-CC-:B------:R-:W-:Y:S01]  /*18310*/  FFMA.FTZ R28, R34, R9.reuse, -R60.reuse ;  /* 0x00000009221c7223 */ /* 0x180fe2000001083c */
[-CC-:B------:R-:W-:Y:S01]  /*18320*/  FFMA.FTZ R173, R36, R9.reuse, -R60.reuse ;  /* 0x0000000924ad7223 */ /* 0x180fe2000001083c */
[-C--:B------:R-:W-:Y:S01]  /*18330*/  FFMA.FTZ R29, R38, R9.reuse, -R60 ;  /* 0x00000009261d7223 */ /* 0x080fe2000001083c */
[-C--:B------:R-:W-:Y:S01]  /*18340*/  FFMA.FTZ R164, R53, R9.reuse, -R84 ;  /* 0x0000000935a47223 */ /* 0x080fe20000010854 */
[----:B------:R-:W-:Y:S01]  /*18350*/  HGMMA.64x128x16.F32.BF16 R88, R160, gdesc[UR4].tnspB, R88, gsb0 ;  /* 0x41e00004a0587df0 */ /* 0x000fe20008001858 */
[----:B------:R-:W-:Y:S01]  /*18360*/  R2UR UR6, R10 ;  /* 0x000000000a0672ca */ /* 0x000fe200000e0000 */
[----:B------:R-:W-:Y:S01]  /*18370*/  VIADD R10, R8, 0x380 ;  /* 0x00000380080a7836 */ /* 0x000fe20000000000 */
[----:B------:R-:W-:Y:S01]  /*18380*/  R2UR UR7, R11 ;  /* 0x000000000b0772ca */ /* 0x000fe200000e0000 */
[----:B------:R-:W-:Y:S01]  /*18390*/  MUFU.EX2 R20, R20 ;  /* 0x0000001400147308 */ /* 0x000fe20000000800 */
[----:B------:R-:W-:Y:S01]  /*183a0*/  FSEL R11, R21, RZ, P2 ;  /* 0x000000ff150b7208 */ /* 0x000fe20001000000 */
[-CC-:B------:R-:W-:Y:S01]  /*183b0*/  FFMA.FTZ R175, R39, R9.reuse, -R60.reuse ;  /* 0x0000000927af7223 */ /* 0x180fe2000001083c */
[-C--:B------:R-:W-:Y:S01]  /*183c0*/  FFMA.FTZ R32, R40, R9.reuse, -R60 ;  /* 0x0000000928207223 */ /* 0x080fe2000001083c */
[-C--:B------:R-:W-:Y:S01]  /*183d0*/  FFMA.FTZ R166, R57, R9.reuse, -R84 ;  /* 0x0000000939a67223 */ /* 0x080fe20000010854 */
[-C--:B------:R-:W-:Y:S01]  /*183e0*/  FFMA.FTZ R169, R41, R9.reuse, -R60 ;  /* 0x0000000929a97223 */ /* 0x080fe2000001083c */
[----:B------:R-:W-:Y:S01]  /*183f0*/  FADD.FTZ R0, -R11, R12 ;  /* 0x0000000c0b007221 */ /* 0x000fe20000010100 */
[----:B0-----:R-:W-:Y:S01]  /*18400*/  FFMA.FTZ R11, R2, R4, R180 ;  /* 0x00000004020b7223 */ /* 0x001fe200000100b4 */
[----:B------:R-:W-:Y:S01]  /*18410*/  MUFU.EX2 R183, R183 ;  /* 0x000000b700b77308 */ /* 0x000fe20000000800 */
[-CC-:B------:R-:W-:Y:S01]  /*18420*/  FFMA.FTZ R34, R43, R9.reuse, -R60.reuse ;  /* 0x000000092b227223 */ /* 0x180fe2000001083c */
[-C--:B------:R-:W-:Y:S01]  /*18430*/  FMUL.FTZ R0, R0, R9.reuse ;  /* 0x0000000900007220 */ /* 0x080fe20000410000 */
[----:B------:R-:W-:Y:S01]  /*18440*/  FADD.FTZ R11, R56, R11 ;  /* 0x0000000b380b7221 */ /* 0x000fe20000010000 */
[-CC-:B------:R-:W-:Y:S01]  /*18450*/  FFMA.FTZ R171, R46, R9.reuse, -R60.reuse ;  /* 0x000000092eab7223 */ /* 0x180fe2000001083c */
[-CC-:B------:R-:W-:Y:S01]  /*18460*/  FFMA.FTZ R48, R48, R9.reuse, -R60.reuse ;  /* 0x0000000930307223 */ /* 0x180fe2000001083c */
[-CC-:B------:R-:W-:Y:S01]  /*18470*/  FFMA.FTZ R165, R51, R9.reuse, -R60.reuse ;  /* 0x0000000933a57223 */ /* 0x180fe2000001083c */
[----:B------:R-:W-:Y:S01]  /*18480*/  FADD.FTZ R11, R182, R11 ;  /* 0x0000000bb60b7221 */ /* 0x000fe20000010000 */
[----:B------:R-:W0:Y:S01]  /*18490*/  MUFU.EX2 R0, R0 ;  /* 0x0000000000007308 */ /* 0x000e220000000800 */
[-CC-:B------:R-:W-:Y:S01]  /*184a0*/  FFMA.FTZ R8, R52, R9.reuse, -R60.reuse ;  /* 0x0000000934087223 */ /* 0x180fe2000001083c */
[-C--:B------:R-:W-:Y:S01]  /*184b0*/  FFMA.FTZ R167, R76, R9.reuse, -R60 ;  /* 0x000000094ca77223 */ /* 0x080fe2000001083c */
[----:B------:R-:W-:Y:S01]  /*184c0*/  FADD.FTZ R11, R24, R11 ;  /* 0x0000000b180b7221 */ /* 0x000fe20000010000 */
[-CC-:B------:R-:W-:Y:S01]  /*184d0*/  FFMA.FTZ R53, R69, R9.reuse, -R84.reuse ;  /* 0x0000000945357223 */ /* 0x180fe20000010854 */
[-C--:B------:R-:W-:Y:S01]  /*184e0*/  FFMA.FTZ R57, R73, R9.reuse, -R84 ;  /* 0x0000000949397223 */ /* 0x080fe20000010854 */
[-CC-:B------:R-:W-:Y:S01]  /*184f0*/  FFMA.FTZ R38, R75, R9.reuse, -R60.reuse ;  /* 0x000000094b267223 */ /* 0x180fe2000001083c */
[----:B------:R-:W-:Y:S01]  /*18500*/  FADD.FTZ R4, R176, R11 ;  /* 0x0000000bb0047221 */ /* 0x000fe20000010000 */
[----:B------:R-:W-:Y:S01]  /*18510*/  IMAD.MOV.U32 R11, RZ, RZ, 0x40000040 ;  /* 0x40000040ff0b7424 */ /* 0x000fe200078e00ff */
[----:B------:R-:W1:Y:S01]  /*18520*/  MUFU.EX2 R26, R26 ;  /* 0x0000001a001a7308 */ /* 0x000e620000000800 */
[-CC-:B------:R-:W-:Y:S01]  /*18530*/  FFMA.FTZ R79, R79, R9.reuse, -R60.reuse ;  /* 0x000000094f4f7223 */ /* 0x180fe2000001083c */
[----:B------:R-:W-:Y:S01]  /*18540*/  F2FP.BF16.F32.PACK_AB R182, R24, R182 ;  /* 0x000000b618b6723e */ /* 0x000fe200000010ff */
[-CC-:B------:R-:W-:Y:S01]  /*18550*/  FFMA.FTZ R81, R81, R9.reuse, -R60.reuse ;  /* 0x0000000951517223 */ /* 0x180fe2000001083c */
[-CC-:B------:R-:W-:Y:S01]  /*18560*/  FFMA.FTZ R82, R82, R9.reuse, -R60.reuse ;  /* 0x0000000952527223 */ /* 0x180fe2000001083c */
[----:B------:R-:W-:Y:S01]  /*18570*/  FFMA.FTZ R83, R83, R9, -R60 ;  /* 0x0000000953537223 */ /* 0x000fe2000001083c */
[C---:B------:R-:W-:Y:S01]  /*18580*/  ISETP.GT.AND P2, PT, R6.reuse, R13, PT ;  /* 0x0000000d0600720c */ /* 0x040fe20003f44270 */
[----:B------:R-:W-:Y:S01]  /*18590*/  VIADD R6, R6, 0xffffffff ;  /* 0xffffffff06067836 */ /* 0x000fe20000000000 */
[----:B------:R-:W2:Y:S01]  /*185a0*/  MUFU.EX2 R177, R177 ;  /* 0x000000b100b17308 */ /* 0x000ea20000000800 */
[----:B0-----:R-:W-:Y:S01]  /*185b0*/  FFMA.FTZ R3, R0, R3, R181 ;  /* 0x0000000300037223 */ /* 0x001fe200000100b5 */
[----:B------:R-:W-:-:S02]  /*185c0*/  F2FP.BF16.F32.PACK_AB R181, R20, R181 ;  /* 0x000000b514b5723e */ /* 0x000fc400000010ff */
[----:B------:R-:W-:Y:S02]  /*185d0*/  F2FP.BF16.F32.PACK_AB R180, R56, R180 ;  /* 0x000000b438b4723e */ /* 0x000fe400000010ff */
[----:B------:R-:W-:Y:S02]  /*185e0*/  F2FP.BF16.F32.PACK_AB R176, R25, R176 ;  /* 0x000000b019b0723e */ /* 0x000fe400000010ff */
[----:B------:R-:W0:Y:S08]  /*185f0*/  MUFU.EX2 R27, R27 ;  /* 0x0000001b001b7308 */ /* 0x000e300000000800 */
[----:B------:R-:W3:Y:S08]  /*18600*/  MUFU.EX2 R179, R179 ;  /* 0x000000b300b37308 */ /* 0x000ef00000000800 */
        /* <DEDUP_REMOVED lines=9> */
[----:B------:R-:W-:Y:S08]  /*186a0*/  MUFU.EX2 R171, R171 ;  /* 0x000000ab00ab7308 */ /* 0x000ff00000000800 */
[----:B------:R-:W-:Y:S01]  /*186b0*/  MUFU.EX2 R12, R48 ;  /* 0x00000030000c7308 */ /* 0x000fe20000000800 */
[----:B------:R-:W-:-:S02]  /*186c0*/  WARPGROUP.DEPBAR.LE gsb0, 0x0 ;  /* 0x00008000000079c5 */ /* 0x000fc40000010000 */
[----:B------:R-:W-:Y:S01]  /*186d0*/  WARPGROUP.ARRIVE ;  /* 0x00000000000079c5 */ /* 0x000fe20000000000 */
[-CC-:B------:R-:W-:Y:S01]  /*186e0*/  FFMA.FTZ R160, R59, R9.reuse, -R84.reuse ;  /* 0x000000093ba07223 */ /* 0x180fe20000010854 */
[-C--:B------:R-:W-:Y:S01]  /*186f0*/  FFMA.FTZ R162, R61, R9.reuse, -R84 ;  /* 0x000000093da27223 */ /* 0x080fe20000010854 */
[-CC-:B------:R-:W-:Y:S01]  /*18700*/  FFMA.FTZ R161, R66, R9.reuse, -R60.reuse ;  /* 0x0000000942a17223 */ /* 0x180fe2000001083c */
[-CC-:B------:R-:W-:Y:S01]  /*18710*/  FFMA.FTZ R163, R70, R9.reuse, -R60.reuse ;  /* 0x0000000946a37223 */ /* 0x180fe2000001083c */
[----:B------:R-:W-:Y:S01]  /*18720*/  MUFU.EX2 R165, R165 ;  /* 0x000000a500a57308 */ /* 0x000fe20000000800 */
[----:B------:R-:W-:Y:S01]  /*18730*/  HGMMA.64x128x16.F32.BF16 R88, R156, gdesc[UR4].tnspB, R88, gsb0 ;  /* 0x41e000049c587df0 */ /* 0x000fe20008001858 */
[----:B------:R-:W-:Y:S01]  /*18740*/  R2UR UR6, R10 ;  /* 0x000000000a0672ca */ /* 0x000fe200000e0000 */
[----:B------:R-:W-:Y:S01]  /*18750*/  FFMA.FTZ R10, R80, R9, -R60 ;  /* 0x00000009500a7223 */ /* 0x000fe2000001083c */
[----:B------:R-:W-:Y:S01]  /*18760*/  R2UR UR7, R11 ;  /* 0x000000000b0772ca */ /* 0x000fe200000e0000 */
[----:B------:R-:W-:Y:S01]  /*18770*/  FADD.FTZ R11, R25, R4 ;  /* 0x00000004190b7221 */ /* 0x000fe20000010000 */
[----:B------:R-:W-:Y:S01]  /*18780*/  FADD.FTZ R4, R20, R3 ;  /* 0x0000000314047221 */ /* 0x000fe20000010000 */
[----:B------:R-:W-:Y:S01]  /*18790*/  IMAD.MOV.U32 R20, RZ, RZ, R185 ;  /* 0x000000ffff147224 */ /* 0x000fe200078e00b9 */
[----:B------:R-:W5:Y:S01]  /*187a0*/  MUFU.EX2 R160, R160 ;  /* 0x000000a000a07308 */ /* 0x000f620000000800 */
[----:B------:R-:W-:Y:S01]  /*187b0*/  FADD.FTZ R11, R178, R11 ;  /* 0x0000000bb20b7221 */ /* 0x000fe20000010000 */
[----:B------:R-:W-:Y:S01]  /*187c0*/  FADD.FTZ R3, R183, R4 ;  /* 0x00000004b7037221 */ /* 0x000fe20000010000 */
[----:B------:R-:W-:-:S02]  /*187d0*/  F2FP.BF16.F32.PACK_AB R178, R30, R178 ;  /* 0x000000b21eb2723e */ /* 0x000fc400000010ff */
[----:B------:R-:W-:Y:S01]  /*187e0*/  FADD.FTZ R11, R30, R11 ;  /* 0x0000000b1e0b7221 */ /* 0x000fe20000010000 */
[C---:B-1----:R-:W-:Y:S01]  /*187f0*/  FADD.FTZ R4, R26.reuse, R3 ;  /* 0x000000031a047221 */ /* 0x042fe20000010000 */
[----:B------:R-:W-:Y:S01]  /*18800*/  F2FP.BF16.F32.PACK_AB R183, R26, R183 ;  /* 0x000000b71ab7723e */ /* 0x000fe200000010ff */
[----:B------:R-:W1:Y:S01]  /*18810*/  MUFU.EX2 R162, R162 ;  /* 0x000000a200a27308 */ /* 0x000e620000000800 */
[----:B------:R-:W-:Y:S01]  /*18820*/  FADD.FTZ R36, R172, R11 ;  /* 0x0000000bac247221 */ /* 0x000fe20000010000 */
[----:B--2---:R-:W-:Y:S01]  /*18830*/  FADD.FTZ R4, R177, R4 ;  /* 0x00000004b1047221 */ /* 0x004fe20000010000 */
[C---:B------:R-:W-:Y:S02]  /*18840*/  F2FP.BF16.F32.PACK_AB R172, R31.reuse, R172 ;  /* 0x000000ac1fac723e */ /* 0x040fe400000010ff */
[----:B------:R-:W-:Y:S01]  /*18850*/  FADD.FTZ R11, R31, R36 ;  /* 0x000000241f0b7221 */ /* 0x000fe20000010000 */
[C---:B0-----:R-:W-:Y:S01]  /*18860*/  FADD.FTZ R4, R27.reuse, R4 ;  /* 0x000000041b047221 */ /* 0x041fe20000010000 */
[----:B------:R-:W-:Y:S01]  /*18870*/  F2FP.BF16.F32.PACK_AB R177, R27, R177 ;  /* 0x000000b11bb1723e */ /* 0x000fe200000010ff */
[----:B------:R-:W0:Y:S01]  /*18880*/  MUFU.EX2 R8, R8 ;  /* 0x0000000800087308 */ /* 0x000e220000000800 */
[----:B------:R-:W-:Y:S01]  /*18890*/  FADD.FTZ R36, R174, R11 ;  /* 0x0000000bae247221 */ /* 0x000fe20000010000 */
[----:B------:R-:W-:-:S03]  /*188a0*/  F2FP.BF16.F32.PACK_AB R174, R33, R174 ;  /* 0x000000ae21ae723e */ /* 0x000fc600000010ff */
[----:B------:R-:W-:-:S03]  /*188b0*/  FADD.FTZ R3, R33, R36 ;  /* 0x0000002421037221 */ /* 0x000fc60000010000 */
[----:B------:R-:W2:Y:S01]  /*188c0*/  MUFU.EX2 R167, R167 ;  /* 0x000000a700a77308 */ /* 0x000ea20000000800 */
[----:B------:R-:W-:Y:S01]  /*188d0*/  FADD.FTZ R36, R168, R3 ;  /* 0x00000003a8247221 */ /* 0x000fe20000010000 */
[----:B---3--:R-:W-:Y:S01]  /*188e0*/  FADD.FTZ R3, R179, R4 ;  /* 0x00000004b3037221 */ /* 0x008fe20000010000 */
[C---:B------:R-:W-:Y:S02]  /*188f0*/  F2FP.BF16.F32.PACK_AB R168, R35.reuse, R168 ;  /* 0x000000a823a8723e */ /* 0x040fe400000010ff */
[----:B------:R-:W-:Y:S01]  /*18900*/  FADD.FTZ R11, R35, R36 ;  /* 0x00000024230b7221 */ /* 0x000fe20000010000 */
[C---:B----4-:R-:W-:Y:S01]  /*18910*/  FADD.FTZ R4, R28.reuse, R3 ;  /* 0x000000031c047221 */ /* 0x050fe20000010000 */
[----:B------:R-:W-:Y:S01]  /*18920*/  F2FP.BF16.F32.PACK_AB R179, R28, R179 ;  /* 0x000000b31cb3723e */ /* 0x000fe200000010ff */
[----:B------:R-:W3:Y:S01]  /*18930*/  MUFU.EX2 R10, R10 ;  /* 0x0000000a000a7308 */ /* 0x000ee20000000800 */
[----:B------:R-:W-:Y:S01]  /*18940*/  FADD.FTZ R36, R170, R11 ;  /* 0x0000000baa247221 */ /* 0x000fe20000010000 */
[----:B-----5:R-:W-:Y:S01]  /*18950*/  FADD.FTZ R4, R173, R4 ;  /* 0x00000004ad047221 */ /* 0x020fe20000010000 */
[----:B------:R-:W-:-:S02]  /*18960*/  F2FP.BF16.F32.PACK_AB R170, R37, R170 ;  /* 0x000000aa25aa723e */ /* 0x000fc400000010ff */
[----:B------:R-:W-:Y:S01]  /*18970*/  FADD.FTZ R3, R37, R36 ;  /* 0x0000002425037221 */ /* 0x000fe20000010000 */
[----:B------:R-:W-:Y:S01]  /*18980*/  FADD.FTZ R4, R29, R4 ;  /* 0x000000041d047221 */ /* 0x000fe20000010000 */
[----:B------:R-:W-:Y:S01]  /*18990*/  FFMA.FTZ R36, R71, R9, -R60 ;  /* 0x0000000947247223 */ /* 0x000fe2000001083c */
[----:B------:R-:W4:Y:S01]  /*189a0*/  MUFU.EX2 R53, R53 ;  /* 0x0000003500357308 */ /* 0x000f220000000800 */
[----:B------:R-:W-:Y:S01]  /*189b0*/  FADD.FTZ R11, R164, R3 ;  /* 0x00000003a40b7221 */ /* 0x000fe20000010000 */
[----:B------:R-:W-:Y:S01]  /*189c0*/  FADD.FTZ R3, R175, R4 ;  /* 0x00000004af037221 */ /* 0x000fe20000010000 */
[C---:B------:R-:W-:Y:S02]  /*189d0*/  F2FP.BF16.F32.PACK_AB R164, R42.reuse, R164 ;  /* 0x000000a42aa4723e */ /* 0x040fe400000010ff */
[----:B------:R-:W-:Y:S01]  /*189e0*/  FADD.FTZ R11, R42, R11 ;  /* 0x0000000b2a0b7221 */ /* 0x000fe20000010000 */
[----:B------:R-:W-:Y:S01]  /*189f0*/  FADD.FTZ R4, R32, R3 ;  /* 0x0000000320047221 */ /* 0x000fe20000010000 */
[----:B------:R-:W-:Y:S01]  /*18a00*/  F2FP.BF16.F32.PACK_AB R173, R29, R173 ;  /* 0x000000ad1dad723e */ /* 0x000fe200000010ff */
[----:B------:R-:W5:Y:S01]  /*18a10*/  MUFU.EX2 R161, R161 ;  /* 0x000000a100a17308 */ /* 0x000f620000000800 */
[----:B------:R-:W-:Y:S01]  /*18a20*/  FADD.FTZ R11, R166, R11 ;  /* 0x0000000ba60b7221 */ /* 0x000fe20000010000 */
[----:B------:R-:W-:Y:S01]  /*18a30*/  FADD.FTZ R3, R169, R4 ;  /* 0x00000004a9037221 */ /* 0x000fe20000010000 */
[----:B------:R-:W-:-:S02]  /*18a40*/  F2FP.BF16.F32.PACK_AB R166, R44, R166 ;  /* 0x000000a62ca6723e */ /* 0x000fc400000010ff */
[----:B------:R-:W-:Y:S01]  /*18a50*/  FADD.FTZ R11, R44, R11 ;  /* 0x0000000b2c0b7221 */ /* 0x000fe20000010000 */
[----:B------:R-:W-:Y:S01]  /*18a60*/  FADD.FTZ R4, R34, R3 ;  /* 0x0000000322047221 */ /* 0x000fe20000010000 */
[----:B------:R-:W-:Y:S01]  /*18a70*/  F2FP.BF16.F32.PACK_AB R175, R32, R175 ;  /* 0x000000af20af723e */ /* 0x000fe200000010ff */
[----:B------:R-:W-:Y:S01]  /*18a80*/  MUFU.EX2 R163, R163 ;  /* 0x000000a300a37308 */ /* 0x000fe20000000800 */
[----:B------:R-:W-:Y:S01]  /*18a90*/  FADD.FTZ R40, R160, R11 ;  /* 0x0000000ba0287221 */ /* 0x000fe20000010000 */
[----:B------:R-:W-:Y:S01]  /*18aa0*/  FADD.FTZ R3, R171, R4 ;  /* 0x00000004ab037221 */ /* 0x000fe20000010000 */
[C---:B------:R-:W-:Y:S02]  /*18ab0*/  F2FP.BF16.F32.PACK_AB R171, R12.reuse, R171 ;  /* 0x000000ab0cab723e */ /* 0x040fe400000010ff */
[C---:B------:R-:W-:Y:S01]  /*18ac0*/  FADD.FTZ R11, R45.reuse, R40 ;  /* 0x000000282d0b7221 */ /* 0x040fe20000010000 */
[----:B------:R-:W-:Y:S01]  /*18ad0*/  FADD.FTZ R4, R12, R3 ;  /* 0x000000030c047221 */ /* 0x000fe20000010000 */
[----:B------:R-:W-:Y:S01]  /*18ae0*/  F2FP.BF16.F32.PACK_AB R160, R45, R160 ;  /* 0x000000a02da0723e */ /* 0x000fe200000010ff */
[----:B------:R-:W5:Y:S01]  /*18af0*/  MUFU.EX2 R57, R57 ;  /* 0x0000003900397308 */ /* 0x000f620000000800 */
[----:B-1----:R-:W-:Y:S01]  /*18b00*/  FADD.FTZ R40, R162, R11 ;  /* 0x0000000ba2287221 */ /* 0x002fe20000010000 */
[----:B------:R-:W-:Y:S01]  /*18b10*/  FADD.FTZ R3, R165, R4 ;  /* 0x00000004a5037221 */ /* 0x000fe20000010000 */
[----:B------:R-:W-:Y:S01]  /*18b20*/  F2FP.BF16.F32.PACK_AB R162, R47, R162 ;  /* 0x000000a22fa2723e */ /* 0x000fe200000010ff */
[----:B------:R-:W-:-:S02]  /*18b30*/  IMAD.MOV.U32 R12, RZ, RZ, R21 ;  /* 0x000000ffff0c7224 */ /* 0x000fc400078e0015 */
[----:B------:R-:W-:Y:S01]  /*18b40*/  FADD.FTZ R40, R47, R40 ;  /* 0x000000282f287221 */ /* 0x000fe20000010000 */
[----:B0-----:R-:W-:Y:S01]  /*18b50*/  FADD.FTZ R4, R8, R3 ;  /* 0x0000000308047221 */ /* 0x001fe20000010000 */
[----:B------:R-:W-:Y:S01]  /*18b60*/  F2FP.BF16.F32.PACK_AB R169, R34, R169 ;  /* 0x000000a922a9723e */ /* 0x000fe200000010ff */
[----:B------:R-:W-:Y:S01]  /*18b70*/  MUFU.EX2 R36, R36 ;  /* 0x0000002400247308 */ /* 0x000fe20000000800 */
[----:B------:R-:W-:Y:S01]  /*18b80*/  FADD.FTZ R11, R49, R40 ;  /* 0x00000028310b7221 */ /* 0x000fe20000010000 */
[----:B--2---:R-:W-:Y:S01]  /*18b90*/  FADD.FTZ R3, R167, R4 ;  /* 0x00000004a7037221 */ /* 0x004fe20000010000 */
[----:B------:R-:W-:Y:S02]  /*18ba0*/  F2FP.BF16.F32.PACK_AB R165, R8, R165 ;  /* 0x000000a508a5723e */ /* 0x000fe400000010ff */
[----:B------:R-:W-:Y:S01]  /*18bb0*/  FADD.FTZ R30, R50, R11 ;  /* 0x0000000b321e7221 */ /* 0x000fe20000010000 */
[C---:B---3--:R-:W-:Y:S01]  /*18bc0*/  FADD.FTZ R4, R10.reuse, R3 ;  /* 0x000000030a047221 */ /* 0x048fe20000010000 */
[----:B------:R-:W-:Y:S01]  /*18bd0*/  F2FP.BF16.F32.PACK_AB R167, R10, R167 ;  /* 0x000000a70aa7723e */ /* 0x000fe200000010ff */
[----:B------:R-:W0:Y:S01]  /*18be0*/  MUFU.EX2 R58, R58 ;  /* 0x0000003a003a7308 */ /* 0x000e220000000800 */
[----:B----4-:R-:W-:Y:S01]  /*18bf0*/  FADD.FTZ R11, R53, R30 ;  /* 0x0000001e350b7221 */ /* 0x010fe20000010000 */
[----:B-----5:R-:W-:-:S03]  /*18c00*/  FADD.FTZ R3, R161, R4 ;  /* 0x00000004a1037221 */ /* 0x020fc60000010000 */
[----:B------:R-:W-:-:S03]  /*18c10*/  FADD.FTZ R30, R54, R11 ;  /* 0x0000000b361e7221 */ /* 0x000fc60000010000 */
[----:B------:R-:W1:Y:S01]  /*18c20*/  MUFU.EX2 R7, R62 ;  /* 0x0000003e00077308 */ /* 0x000e620000000800 */
[----:B------:R-:W-:-:S04]  /*18c30*/  FADD.FTZ R30, R55, R30 ;  /* 0x0000001e371e7221 */ /* 0x000fc80000010000 */
[----:B------:R-:W-:-:S03]  /*18c40*/  FADD.FTZ R11, R57, R30 ;  /* 0x0000001e390b7221 */ /* 0x000fc60000010000 */
[----:B------:R-:W-:Y:S01]  /*18c50*/  MUFU.EX2 R38, R38 ;  /* 0x0000002600267308 */ /* 0x000fe20000000800 */
[----:B0-----:R-:W-:-:S07]  /*18c60*/  FADD.FTZ R30, R58, R11 ;  /* 0x0000000b3a1e7221 */ /* 0x001fce0000010000 */
[----:B------:R-:W-:Y:S08]  /*18c70*/  MUFU.EX2 R24, R79 ;  /* 0x0000004f00187308 */ /* 0x000ff00000000800 */
[----:B------:R-:W-:Y:S08]  /*18c80*/  MUFU.EX2 R40, R81 ;  /* 0x0000005100287308 */ /* 0x000ff00000000800 */
[----:B------:R-:W0:Y:S08]  /*18c90*/  MUFU.EX2 R82, R82 ;  /* 0x0000005200527308 */ /* 0x000e300000000800 */
[----:B------:R-:W-:Y:S01]  /*18ca0*/  MUFU.EX2 R42, R83 ;  /* 0x00000053002a7308 */ /* 0x000fe20000000800 */
[----:B------:R-:W-:-:S02]  /*18cb0*/  WARPGROUP.DEPBAR.LE gsb0, 0x0 ;  /* 0x00008000000079c5 */ /* 0x000fc40000010000 */
[----:B------:R-:W-:Y:S01]  /*18cc0*/  WARPGROUP.ARRIVE ;  /* 0x00000000000079c5 */ /* 0x000fe20000000000 */
[-CC-:B------:R-:W-:Y:S01]  /*18cd0*/  FFMA.FTZ R157, R74, R9.reuse, -R60.reuse ;  /* 0x000000094a9d7223 */ /* 0x180fe2000001083c */
[----:B------:R-:W-:Y:S01]  /*18ce0*/  FFMA.FTZ R159, R78, R9, -R60 ;  /* 0x000000094e9f7223 */ /* 0x000fe2000001083c */
[----:B------:R-:W-:Y:S02]  /*18cf0*/  F2FP.BF16.F32.PACK_AB R156, R50, R49 ;  /* 0x00000031329c723e */ /* 0x000fe400000010ff */
[----:B------:R-:W-:Y:S01]  /*18d00*/  F2FP.BF16.F32.PACK_AB R158, R54, R53 ;  /* 0x00000035369e723e */ /* 0x000fe200000010ff */
[----:B------:R-:W-:Y:S01]  /*18d10*/  HGMMA.64x128x16.F32.BF16 R88, R152, gdesc[UR4].tnspB, R88, gsb0 ;  /* 0x41e0000498587df0 */ /* 0x000fe20008001858 */
[----:B------:R-:W-:Y:S08]  /*18d20*/  MUFU.EX2 R157, R157 ;  /* 0x0000009d009d7308 */ /* 0x000ff00000000800 */
[----:B------:R-:W-:Y:S01]  /*18d30*/  MUFU.EX2 R159, R159 ;  /* 0x0000009f009f7308 */ /* 0x000fe20000000800 */
[----:B------:R-:W-:-:S02]  /*18d40*/  WARPGROUP.DEPBAR.LE gsb0, 0x0 ;  /* 0x00008000000079c5 */ /* 0x000fc40000010000 */
[----:B------:R2:W-:Y:S01]  /*18d50*/  @!P1 SYNCS.ARRIVE.TRANS64.RED.A1T0 RZ, [R14+URZ], RZ ;  /* 0x000000ff0eff99a7 */ /* 0x0005e2000810043f */
[----:B-1----:R-:W-:Y:S02]  /*18d60*/  F2FP.BF16.F32.PACK_AB R154, R7, R58 ;  /* 0x0000003a079a723e */ /* 0x002fe400000010ff */
[----:B------:R-:W-:Y:S02]  /*18d70*/  F2FP.BF16.F32.PACK_AB R152, R57, R55 ;  /* 0x000000373998723e */ /* 0x000fe400000010ff */
[----:B0-----:R-:W-:Y:S01]  /*18d80*/  F2FP.BF16.F32.PACK_AB R153, R82, R40 ;  /* 0x000000285299723e */ /* 0x001fe200000010ff */
[-CC-:B--2---:R-:W-:Y:S01]  /*18d90*/  FFMA.FTZ R14, R67, R9.reuse, -R60.reuse ;  /* 0x00000009430e7223 */ /* 0x184fe2000001083c */
[----:B------:R-:W-:Y:S01]  /*18da0*/  FFMA.FTZ R60, R85, R9, -R60 ;  /* 0x00000009553c7223 */ /* 0x000fe2000001083c */
[----:B------:R0:W-:Y:S04]  /*18db0*/  @!P1 SYNCS.ARRIVE.TRANS64.RED.A1T0 RZ, [R15+URZ], RZ ;  /* 0x000000ff0fff99a7 */ /* 0x0001e8000810043f */
[----:B------:R-:W1:Y:S01]  /*18dc0*/  MUFU.EX2 R14, R14 ;  /* 0x0000000e000e7308 */ /* 0x000e620000000800 */
[----:B0-----:R-:W-:-:S07]  /*18dd0*/  IMAD.MOV.U32 R15, RZ, RZ, R188 ;  /* 0x000000ffff0f7224 */ /* 0x001fce00078e00bc */
[----:B------:R-:W0:Y:S01]  /*18de0*/  MUFU.EX2 R60, R60 ;  /* 0x0000003c003c7308 */ /* 0x000e220000000800 */
[C---:B-1----:R-:W-:Y:S01]  /*18df0*/  FADD.FTZ R4, R14.reuse, R3 ;  /* 0x000000030e047221 */ /* 0x042fe20000010000 */
[----:B------:R-:W-:-:S03]  /*18e00*/  F2FP.BF16.F32.PACK_AB R161, R14, R161 ;  /* 0x000000a10ea1723e */ /* 0x000fc600000010ff */
[----:B------:R-:W-:Y:S01]  /*18e10*/  FADD.FTZ R3, R163, R4 ;  /* 0x00000004a3037221 */ /* 0x000fe20000010000 */
[----:B------:R-:W-:-:S03]  /*18e20*/  F2FP.BF16.F32.PACK_AB R163, R36, R163 ;  /* 0x000000a324a3723e */ /* 0x000fc600000010ff */
[----:B------:R-:W-:Y:S01]  /*18e30*/  FADD.FTZ R4, R36, R3 ;  /* 0x0000000324047221 */ /* 0x000fe20000010000 */
[----:B0-----:R-:W-:-:S03]  /*18e40*/  F2FP.BF16.F32.PACK_AB R155, R60, R42 ;  /* 0x0000002a3c9b723e */ /* 0x001fc600000010ff */
[----:B------:R-:W-:Y:S01]  /*18e50*/  FADD.FTZ R3, R157, R4 ;  /* 0x000000049d037221 */ /* 0x000fe20000010000 */
[----:B------:R-:W-:Y:S01]  /*18e60*/  FADD.FTZ R4, R7, R30 ;  /* 0x0000001e07047221 */ /* 0x000fe20000010000 */
[C---:B------:R-:W-:Y:S01]  /*18e70*/  F2FP.BF16.F32.PACK_AB R157, R38.reuse, R157 ;  /* 0x0000009d269d723e */ /* 0x040fe200000010ff */
[----:B------:R-:W-:Y:S02]  /*18e80*/  IMAD.MOV.U32 R7, RZ, RZ, R194 ;  /* 0x000000ffff077224 */ /* 0x000fe400078e00c2 */
[----:B------:R-:W-:-:S04]  /*18e90*/  FADD.FTZ R30, R38, R3 ;  /* 0x00000003261e7221 */ /* 0x000fc80000010000 */
[----:B------:R-:W-:Y:S01]  /*18ea0*/  FADD.FTZ R3, R159, R30 ;  /* 0x0000001e9f037221 */ /* 0x000fe20000010000 */
[----:B------:R-:W-:-:S03]  /*18eb0*/  F2FP.BF16.F32.PACK_AB R159, R24, R159 ;  /* 0x0000009f189f723e */ /* 0x000fc600000010ff */
[----:B------:R-:W-:-:S04]  /*18ec0*/  FADD.FTZ R3, R24, R3 ;  /* 0x0000000318037221 */ /* 0x000fc80000010000 */
[----:B------:R-:W-:-:S04]  /*18ed0*/  FADD.FTZ R3, R40, R3 ;  /* 0x0000000328037221 */ /* 0x000fc80000010000 */
[----:B------:R-:W-:-:S04]  /*18ee0*/  FADD.FTZ R3, R82, R3 ;  /* 0x0000000352037221 */ /* 0x000fc80000010000 */
[----:B------:R-:W-:-:S04]  /*18ef0*/  FADD.FTZ R3, R42, R3 ;  /* 0x000000032a037221 */ /* 0x000fc80000010000 */
[----:B------:R-:W-:Y:S01]  /*18f00*/  FADD.FTZ R3, R60, R3 ;  /* 0x000000033c037221 */ /* 0x000fe20000010000 */
[----:B------:R-:W-:Y:S06]  /*18f10*/  @P2 BRA `(.L_x_2404) ;  /* 0xffffffc800a42947 */ /* 0x000fec000383ffff */
[----:B------:R-:W-:Y:S05]  /*18f20*/  BSYNC B1 ;  /* 0x0000000000017941 */ /* 0x000fea0003800000 */
.L_x_2393:
[----:B------:R-:W-:-:S07]  /*18f30*/  IMAD.MOV.U32 R10, RZ, RZ, R6 ;  /* 0x000000ffff0a7224 */ /* 0x000fce00078e0006 */
.L_x_2392:
[----:B------:R-:W-:Y:S05]  /*18f40*/  BSYNC B0 ;  /* 0x0000000000007941 */ /* 0x000fea0003800000 */
.L_x_2391:
[----:B------:R-:W-:Y:S01]  /*18f50*/  ISETP.GE.AND P2, PT, R10, RZ, PT ;  /* 0x000000ff0a00720c */ /* 0x000fe20003f46270 */
[----:B------:R-:W-:-:S12]  /*18f60*/  BSSY B0, `(.L_x_2405) ;  /* 0x00002d2000007945 */ /* 0x000fd80003800000 */
[----:B------:R-:W-:Y:S05]  /*18f70*/  @!P2 BRA `(.L_x_2406) ;  /* 0x0000002c0040a947 */ /* 0x000fea0003800000 */
[----:B------:R-:W-:Y:S02]  /*18f80*/  IMAD.MOV.U32 R12, RZ, RZ, R21 ;  /* 0x000000ffff0c7224 */ /* 0x000fe400078e0015 */
[----:B------:R-:W-:Y:S02]  /*18f90*/  IMAD.MOV.U32 R11, RZ, RZ, R194 ;  /* 0x000000ffff0b7224 */ /* 0x000fe400078e00c2 */
[----:B------:R-:W-:Y:S02]  /*18fa0*/  IMAD.MOV.U32 R14, RZ, RZ, R188 ;  /* 0x000000ffff0e7224 */ /* 0x000fe400078e00bc */
[----:B------:R-:W-:-:S07]  /*18fb0*/  IMAD.MOV.U32 R15, RZ, RZ, R185 ;  /* 0x000000ffff0f7224 */ /* 0x000fce00078e00b9 */
.L_x_2417:
        /* <DEDUP_REMOVED lines=8> */
.L_x_2407:
[----:B------:R-:W-:Y:S01]  /*19040*/  IMAD R8, R185, 0x8, R18 ;  /* 0x00000008b9087824 */ /* 0x000fe200078e0212 */
[----:B------:R-:W-:-:S04]  /*19050*/  SHF.L.U32 R9, R188, 0x1f, RZ ;  /* 0x0000001fbc097819 */ /* 0x000fc800000006ff */
[----:B------:R0:W1:Y:S01]  /*19060*/  SYNCS.PHASECHK.TRANS64.TRYWAIT P2, [R8+URZ+0x34830], R9 ;  /* 0x03483009080075a7 */ /* 0x000062000804017f */
[----:B------:R-:W-:Y:S05]  /*19070*/  @!P0 BRA `(.L_x_2408) ;  /* 0x0000000000048947 */ /* 0x000fea0003800000 */
[----:B------:R-:W-:Y:S01]  /*19080*/  BPT.TRAP 0x1 ;  /* 0x000000040000795c */ /* 0x000fe20000300000 */
.L_x_2408:
[----:B------:R-:W-:Y:S01]  /*19090*/  BSSY B1, `(.L_x_2409) ;  /* 0x0000006000017945 */ /* 0x000fe20003800000 */
[----:B------:R-:W-:Y:S02]  /*190a0*/  IMAD R6, R185, 0xc00, R5 ;  /* 0x00000c00b9067824 */ /* 0x000fe400078e0205 */
[----:B------:R-:W-:Y:S01]  /*190b0*/  IMAD.MOV.U32 R7, RZ, RZ, 0x40000040 ;  /* 0x40000040ff077424 */ /* 0x000fe200078e00ff */
[----:B-1----:R-:W-:Y:S06]  /*190c0*/  @P2 BRA `(.L_x_2410) ;  /* 0x0000000000082947 */ /* 0x002fec0003800000 */
[----:B------:R-:W1:Y:S02]  /*190d0*/  SYNCS.PHASECHK.TRANS64.TRYWAIT P2, [R8+URZ+0x34830], R9 ;  /* 0x03483009080075a7 */ /* 0x000e64000804017f */
[----:B-1----:R-:W-:Y:S05]  /*190e0*/  @!P2 BRA `(.L_x_2411) ;  /* 0x000000c400f4a947 */ /* 0x002fea0003800000 */
.L_x_2410:
[----:B------:R-:W-:Y:S05]  /*190f0*/  BSYNC B1 ;  /* 0x0000000000017941 */ /* 0x000fea0003800000 */
.L_x_2409:
[----:B------:R-:W2:Y:S04]  /*19100*/  LDL.64 R20, [R1+0x38] ;  /* 0x0000380001147983 */ /* 0x000ea80000100a00 */
[----:B------:R-:W3:Y:S04]  /*19110*/  LDL.64 R232, [R1+0x30] ;  /* 0x0000300001e87983 */ /* 0x000ee80000100a00 */
[----:B------:R-:W4:Y:S01]  /*19120*/  LDL.64 R230, [R1+0x28] ;  /* 0x0000280001e67983 */ /* 0x000f220000100a00 */
[C---:B------:R-:W-:Y:S02]  /*19130*/  R2UR UR6, R6.reuse ;  /* 0x00000000060672ca */ /* 0x040fe400000e0000 */
[----:B------:R-:W-:Y:S01]  /*19140*/  R2UR UR7, R7 ;  /* 0x00000000070772ca */ /* 0x000fe200000e0000 */
[----:B------:R-:W-:Y:S01]  /*19150*/  WARPGROUP.ARRIVE ;  /* 0x00000000000079c5 */ /* 0x000fe20000000000 */
[----:B------:R-:W5:Y:S01]  /*19160*/  LDL.64 R228, [R1+0x20] ;  /* 0x0000200001e47983 */ /* 0x000f620000100a00 */
[----:B01----:R-:W-:-:S02]  /*19170*/  VIADD R8, R6, 0x2 ;  /* 0x0000000206087836 */ /* 0x003fc40000000000 */
[----:B------:R-:W-:Y:S01]  /*19180*/  IMAD.MOV.U32 R9, RZ, RZ, 0x40000040 ;  /* 0x40000040ff097424 */ /* 0x000fe200078e00ff */
[----:B------:R-:W5:Y:S04]  /*19190*/  LDL.64 R194, [R1+0x18] ;  /* 0x0000180001c27983 */ /* 0x000f680000100a00 */
[----:B------:R-:W5:Y:S01]  /*191a0*/  LDL.64 R192, [R1+0x8] ;  /* 0x0000080001c07983 */ /* 0x000f620000100a00 */
[----:B--2---:R-:W-:Y:S02]  /*191b0*/  R2UR UR4, R20 ;  /* 0x00000000140472ca */ /* 0x004fe400000e0000 */
[----:B------:R-:W-:Y:S02]  /*191c0*/  R2UR UR5, R21 ;  /* 0x00000000150572ca */ /* 0x000fe400000e0000 */
[----:B------:R-:W2:Y:S11]  /*191d0*/  LDL.64 R20, [R1] ;  /* 0x0000000001147983 */ /* 0x000eb60000100a00 */
[----:B------:R-:W-:Y:S01]  /*191e0*/  HGMMA.64x128x16.F32.BF16 R24, gdesc[UR4], RZ, !UPT, gsb0 ;  /* 0x01e00000041879f0 */ /* 0x000fe2000c0018ff */
[----:B------:R-:W-:-:S02]  /*191f0*/  R2UR UR6, R8 ;  /* 0x00000000080672ca */ /* 0x000fc400000e0000 */
[----:B------:R-:W-:Y:S02]  /*19200*/  R2UR UR7, R9 ;  /* 0x00000000090772ca */ /* 0x000fe400000e0000 */
[----:B---3--:R-:W-:Y:S02]  /*19210*/  R2UR UR4, R232 ;  /* 0x00000000e80472ca */ /* 0x008fe400000e0000 */
[----:B------:R-:W-:Y:S01]  /*19220*/  R2UR UR5, R233 ;  /* 0x00000000e90572ca */ /* 0x000fe200000e0000 */
[----:B------:R-:W-:Y:S02]  /*19230*/  VIADD R8, R6, 0x4 ;  /* 0x0000000406087836 */ /* 0x000fe40000000000 */
[----:B------:R-:W-:Y:S01]  /*19240*/  IMAD.MOV.U32 R9, RZ, RZ, 0x40000040 ;  /* 0x40000040ff097424 */ /* 0x000fe200078e00ff */
[----:B------:R-:W-:Y:S02]  /*19250*/  WARPGROUP.DEPBAR.LE gsb0, 0x0 ;  /* 0x00008000000079c5 */ /* 0x000fe40000010000 */
        /* <DEDUP_REMOVED lines=157> */
.L_x_2412:
[----:B------:R-:W-:Y:S01]  /*19c30*/  SHF.L.U32 R7, R14, 0x1f, RZ ;  /* 0x0000001f0e077819 */ /* 0x000fe200000006ff */
[----:B------:R-:W-:-:S04]  /*19c40*/  IMAD R14, R15, 0x8, R18 ;  /* 0x000000080f0e7824 */ /* 0x000fc800078e0212 */
[----:B------:R0:W1:Y:S01]  /*19c50*/  SYNCS.PHASECHK.TRANS64.TRYWAIT P2, [R14+URZ+0x34850], R7 ;  /* 0x034850070e0075a7 */ /* 0x000062000804017f */
[----:B------:R-:W-:Y:S05]  /*19c60*/  @!P0 BRA `(.L_x_2413) ;  /* 0x0000000000048947 */ /* 0x000fea0003800000 */
[----:B------:R-:W-:Y:S01]  /*19c70*/  BPT.TRAP 0x1 ;  /* 0x000000040000795c */ /* 0x000fe20000300000 */
.L_x_2413:
[----:B------:R-:W-:Y:S04]  /*19c80*/  BSSY B1, `(.L_x_2414) ;  /* 0x0000004000017945 */ /* 0x000fe80003800000 */
[----:B-1----:R-:W-:Y:S05]  /*19c90*/  @P2 BRA `(.L_x_2415) ;  /* 0x0000000000082947 */ /* 0x002fea0003800000 */
[----:B------:R-:W1:Y:S02]  /*19ca0*/  SYNCS.PHASECHK.TRANS64.TRYWAIT P2, [R14+URZ+0x34850], R7 ;  /* 0x034850070e0075a7 */ /* 0x000e64000804017f */
[----:B-1----:R-:W-:Y:S05]  /*19cb0*/  @!P2 BRA `(.L_x_2416) ;  /* 0x000000bc0014a947 */ /* 0x002fea0003800000 */
.L_x_2415:
[----:B------:R-:W-:Y:S05]  /*19cc0*/  BSYNC B1 ;  /* 0x0000000000017941 */ /* 0x000fea0003800000 */
.L_x_2414:
[----:B------:R-:W-:Y:S01]  /*19cd0*/  VIADD R2, R18, 0x400 ;  /* 0x0000040012027836 */ /* 0x000fe20000000000 */
[----:B------:R-:W-:Y:S01]  /*19ce0*/  WARPGROUP.ARRIVE ;  /* 0x00000000000079c5 */ /* 0x000fe20000000000 */
[----:B01----:R-:W-:Y:S02]  /*19cf0*/  IMAD.MOV.U32 R7, RZ, RZ, 0x40000040 ;  /* 0x40000040ff077424 */ /* 0x003fe400078e00ff */
[----:B------:R-:W-:Y:S01]  /*19d00*/  FMUL.FTZ R0, R24, UR38 ;  /* 0x0000002618007c20 */ /* 0x000fe20008410000 */
[----:B------:R-:W-:Y:S01]  /*19d10*/  IMAD.MOV.U32 R9, RZ, RZ, 0x40000040 ;  /* 0x40000040ff097424 */ /* 0x000fe200078e00ff */
        /* <DEDUP_REMOVED lines=31> */
[----:B------:R-:W-:Y:S01]  /*19f10*/  HGMMA.64x128x16.F32.BF16 R88, R180, gdesc[UR4].tnspB, R88, gsb0 ;  /* 0x41e00004b4587df0 */ /* 0x000fe20008001858 */
[----:B------:R-:W-:Y:S01]  /*19f20*/  R2UR UR6, R8 ;  /* 0x00000000080672ca */ /* 0x000fe200000e0000 */
[----:B------:R-:W-:Y:S01]  /*19f30*/  VIADD R8, R6, 0x100 ;  /* 0x0000010006087836 */ /* 0x000fe20000000000 */
[----:B------:R-:W-:Y:S01]  /*19f40*/  R2UR UR7, R9 ;  /* 0x00000000090772ca */ /* 0x000fe200000e0000 */
[----:B------:R-:W-:Y:S01]  /*19f50*/  FMUL.FTZ R46, R48, UR38 ;  /* 0x00000026302e7c20 */ /* 0x000fe20008410000 */
[----:B0-----:R-:W-:Y:S01]  /*19f60*/  FMNMX.FTZ R9, R0, R11, !PT ;  /* 0x0000000b00097209 */ /* 0x001fe20007810000 */
[----:B------:R-:W-:Y:S01]  /*19f70*/  FMUL.FTZ R48, R49, UR38 ;  /* 0x0000002631307c20 */ /* 0x000fe20008410000 */
[----:B------:R-:W0:Y:S01]  /*19f80*/  MUFU.TANH R28, R28 ;  /* 0x0000001c001c7308 */ /* 0x000e220000002400 */
[----:B------:R-:W-:Y:S01]  /*19f90*/  FMUL.FTZ R45, R50, UR38 ;  /* 0x00000026322d7c20 */ /* 0x000fe20008410000 */
[----:B-1----:R-:W-:Y:S01]  /*19fa0*/  FMNMX.FTZ R2, R20, R9, !PT ;  /* 0x0000000914027209 */ /* 0x002fe20007810000 */
[----:B------:R-:W-:-:S02]  /*19fb0*/  IMAD.MOV.U32 R9, RZ, RZ, 0x40000040 ;  /* 0x40000040ff097424 */ /* 0x000fc400078e00ff */
[----:B------:R-:W-:Y:S01]  /*19fc0*/  FMUL.FTZ R50, R52, UR38 ;  /* 0x0000002634327c20 */ /* 0x000fe20008410000 */
[----:B------:R-:W-:Y:S01]  /*19fd0*/  FMUL.FTZ R44, R47, UR38 ;  /* 0x000000262f2c7c20 */ /* 0x000fe20008410000 */
[----:B--2---:R-:W-:Y:S01]  /*19fe0*/  FMNMX.FTZ R39, R21, R2, !PT ;  /* 0x0000000215277209 */ /* 0x004fe20007810000 */
[----:B------:R-:W-:Y:S01]  /*19ff0*/  FMUL.FTZ R47, R51, UR38 ;  /* 0x00000026332f7c20 */ /* 0x000fe20008410000 */
[----:B------:R-:W1:Y:S01]  /*1a000*/  MUFU.TANH R29, R29 ;  /* 0x0000001d001d7308 */ /* 0x000e620000002400 */
[----:B------:R-:W-:Y:S01]  /*1a010*/  FMUL.FTZ R51, R53, UR38 ;  /* 0x0000002635337c20 */ /* 0x000fe20008410000 */
[----:B---3--:R-:W-:Y:S01]  /*1a020*/  FMNMX.FTZ R39, R26, R39, !PT ;  /* 0x000000271a277209 */ /* 0x008fe20007810000 */
        /* <DEDUP_REMOVED lines=30> */
[C---:B------:R-:W-:Y:S01]  /*1a210*/  ISETP.GT.AND P2, PT, R10.reuse, RZ, PT ;  /* 0x000000ff0a00720c */ /* 0x040fe20003f44270 */
[----:B------:R-:W-:-:S06]  /*1a220*/  VIADD R10, R10, 0xffffffff ;  /* 0xffffffff0a0a7836 */ /* 0x000fcc0000000000 */
        /* <DEDUP_REMOVED lines=10> */
[----:B------:R-:W5:Y:S01]  /*1a2d0*/  MUFU.TANH R60, R60 ;  /* 0x0000003c003c7308 */ /* 0x000f620000002400 */
[----:B------:R-:W-:-:S02]  /*1a2e0*/  WARPGROUP.DEPBAR.LE gsb0, 0x0 ;  /* 0x00008000000079c5 */ /* 0x000fc40000010000 */
[----:B------:R-:W-:-:S05]  /*1a2f0*/  WARPGROUP.ARRIVE ;  /* 0x00000000000079c5 */ /* 0x000fca0000000000 */
[----:B------:R-:W5:Y:S01]  /*1a300*/  MUFU.TANH R61, R61 ;  /* 0x0000003d003d7308 */ /* 0x000f620000002400 */
[----:B------:R-:W-:Y:S01]  /*1a310*/  HGMMA.64x128x16.F32.BF16 R88, R176, gdesc[UR4].tnspB, R88, gsb0 ;  /* 0x41e00004b0587df0 */ /* 0x000fe20008001858 */
[----:B------:R-:W-:Y:S01]  /*1a320*/  R2UR UR6, R8 ;  /* 0x00000000080672ca */ /* 0x000fe200000e0000 */
[----:B------:R-:W-:Y:S01]  /*1a330*/  VIADD R8, R6, 0x180 ;  /* 0x0000018006087836 */ /* 0x000fe20000000000 */
[----:B------:R-:W-:-:S04]  /*1a340*/  R2UR UR7, R9 ;  /* 0x00000000090772ca */ /* 0x000fc800000e0000 */
[----:B------:R-:W5:Y:S01]  /*1a350*/  MUFU.TANH R62, R62 ;  /* 0x0000003e003e7308 */ /* 0x000f620000002400 */
[----:B-1----:R-:W-:-:S04]  /*1a360*/  FMNMX.FTZ R9, R29, R2, !PT ;  /* 0x000000021d097209 */ /* 0x002fc80007810000 */
[----:B--2---:R-:W-:-:S03]  /*1a370*/  FMNMX.FTZ R9, R32, R9, !PT ;  /* 0x0000000920097209 */ /* 0x004fc60007810000 */
[----:B------:R-:W1:Y:S01]  /*1a380*/  MUFU.TANH R64, R64 ;  /* 0x0000004000407308 */ /* 0x000e620000002400 */
[----:B0-----:R-:W-:-:S04]  /*1a390*/  FMNMX.FTZ R9, R34, R9, !PT ;  /* 0x0000000922097209 */ /* 0x001fc80007810000 */
[----:B---3--:R-:W-:-:S03]  /*1a3a0*/  FMNMX.FTZ R2, R36, R9, !PT ;  /* 0x0000000924027209 */ /* 0x008fc60007810000 */
[----:B------:R-:W0:Y:S01]  /*1a3b0*/  MUFU.TANH R65, R65 ;  /* 0x0000004100417308 */ /* 0x000e220000002400 */
[----:B----4-:R-:W-:-:S04]  /*1a3c0*/  FMNMX.FTZ R2, R37, R2, !PT ;  /* 0x0000000225027209 */ /* 0x010fc80007810000 */
[----:B-----5:R-:W-:-:S03]  /*1a3d0*/  FMNMX.FTZ R2, R41, R2, !PT ;  /* 0x0000000229027209 */ /* 0x020fc60007810000 */
[----:B------:R-:W2:Y:S01]  /*1a3e0*/  MUFU.TANH R68, R68 ;  /* 0x0000004400447308 */ /* 0x000ea20000002400 */
[----:B------:R-:W-:-:S04]  /*1a3f0*/  FMNMX.FTZ R9, R43, R2, !PT ;  /* 0x000000022b097209 */ /* 0x000fc80007810000 */
[----:B------:R-:W-:-:S03]  /*1a400*/  FMNMX.FTZ R9, R46, R9, !PT ;  /* 0x000000092e097209 */ /* 0x000fc60007810000 */
[----:B------:R-:W3:Y:S01]  /*1a410*/  MUFU.TANH R69, R69 ;  /* 0x0000004500457308 */ /* 0x000ee20000002400 */
[----:B------:R-:W-:-:S04]  /*1a420*/  FMNMX.FTZ R9, R48, R9, !PT ;  /* 0x0000000930097209 */ /* 0x000fc80007810000 */
[----:B------:R-:W-:-:S03]  /*1a430*/  FMNMX.FTZ R2, R50, R9, !PT ;  /* 0x0000000932027209 */ /* 0x000fc60007810000 */
[----:B------:R-:W4:Y:S01]  /*1a440*/  MUFU.TANH R72, R72 ;  /* 0x0000004800487308 */ /* 0x000f220000002400 */
[----:B------:R-:W-:-:S04]  /*1a450*/  FMNMX.FTZ R9, R51, R2, !PT ;  /* 0x0000000233097209 */ /* 0x000fc80007810000 */
[----:B------:R-:W-:-:S03]  /*1a460*/  FMNMX.FTZ R2, R54, R9, !PT ;  /* 0x0000000936027209 */ /* 0x000fc60007810000 */
[----:B------:R-:W5:Y:S01]  /*1a470*/  MUFU.TANH R73, R73 ;  /* 0x0000004900497308 */ /* 0x000f620000002400 */
        /* <DEDUP_REMOVED lines=9> */
[----:B-1----:R-:W-:-:S04]  /*1a510*/  FMNMX.FTZ R2, R64, R9, !PT ;  /* 0x0000000940027209 */ /* 0x002fc80007810000 */
[----:B0-----:R-:W-:-:S03]  /*1a520*/  FMNMX.FTZ R9, R65, R2, !PT ;  /* 0x0000000241097209 */ /* 0x001fc60007810000 */
[----:B------:R-:W0:Y:S01]  /*1a530*/  MUFU.TANH R15, R15 ;  /* 0x0000000f000f7308 */ /* 0x000e220000002400 */
[----:B--2---:R-:W-:Y:S01]  /*1a540*/  FMNMX.FTZ R2, R68, R9, !PT ;  /* 0x0000000944027209 */ /* 0x004fe20007810000 */
[----:B------:R-:W-:-:S03]  /*1a550*/  IMAD.MOV.U32 R9, RZ, RZ, 0x40000040 ;  /* 0x40000040ff097424 */ /* 0x000fc600078e00ff */
[----:B---3--:R-:W-:Y:S01]  /*1a560*/  FMNMX.FTZ R39, R69, R2, !PT ;  /* 0x0000000245277209 */ /* 0x008fe20007810000 */
[----:B------:R-:W-:Y:S01]  /*1a570*/  FMUL.FTZ R2, R63, UR38 ;  /* 0x000000263f027c20 */ /* 0x000fe20008410000 */
[----:B------:R-:W-:Y:S01]  /*1a580*/  FMUL.FTZ R63, R66, UR38 ;  /* 0x00000026423f7c20 */ /* 0x000fe20008410000 */
[----:B------:R-:W1:Y:S01]  /*1a590*/  MUFU.TANH R7, R7 ;  /* 0x0000000700077308 */ /* 0x000e620000002400 */
[----:B----4-:R-:W-:Y:S01]  /*1a5a0*/  FMNMX.FTZ R38, R72, R39, !PT ;  /* 0x0000002748267209 */ /* 0x010fe20007810000 */
[----:B------:R-:W-:Y:S02]  /*1a5b0*/  IMAD.MOV.U32 R39, RZ, RZ, 0x40000040 ;  /* 0x40000040ff277424 */ /* 0x000fe400078e00ff */
        /* <DEDUP_REMOVED lines=9> */
[----:B------:R-:W-:-:S04]  /*1a650*/  FMUL.FTZ R82, R86, UR38 ;  /* 0x0000002656527c20 */ /* 0x000fc80008410000 */
[----:B------:R-:W3:Y:S08]  /*1a660*/  MUFU.TANH R25, R25 ;  /* 0x0000001900197308 */ /* 0x000ef00000002400 */
[----:B------:R-:W4:Y:S08]  /*1a670*/  MUFU.TANH R27, R27 ;  /* 0x0000001b001b7308 */ /* 0x000f300000002400 */
[----:B------:R-:W4:Y:S08]  /*1a680*/  MUFU.TANH R30, R30 ;  /* 0x0000001e001e7308 */ /* 0x000f300000002400 */
[----:B------:R-:W4:Y:S08]  /*1a690*/  MUFU.TANH R31, R31 ;  /* 0x0000001f001f7308 */ /* 0x000f300000002400 */
[----:B------:R-:W4:Y:S01]  /*1a6a0*/  MUFU.TANH R33, R33 ;  /* 0x0000002100217308 */ /* 0x000f220000002400 */
[----:B------:R-:W-:-:S02]  /*1a6b0*/  WARPGROUP.DEPBAR.LE gsb0, 0x0 ;  /* 0x00008000000079c5 */ /* 0x000fc40000010000 */
[----:B------:R-:W-:-:S05]  /*1a6c0*/  WARPGROUP.ARRIVE ;  /* 0x00000000000079c5 */ /* 0x000fca0000000000 */
[----:B------:R-:W4:Y:S01]  /*1a6d0*/  MUFU.TANH R35, R35 ;  /* 0x0000002300237308 */ /* 0x000f220000002400 */
[----:B------:R-:W-:Y:S01]  /*1a6e0*/  HGMMA.64x128x16.F32.BF16 R88, R172, gdesc[UR4].tnspB, R88, gsb0 ;  /* 0x41e00004ac587df0 */ /* 0x000fe20008001858 */
[----:B------:R-:W-:Y:S02]  /*1a6f0*/  R2UR UR6, R8 ;  /* 0x00000000080672ca */ /* 0x000fe400000e0000 */
[----:B------:R-:W-:Y:S02]  /*1a700*/  R2UR UR7, R9 ;  /* 0x00000000090772ca */ /* 0x000fe400000e0000 */
[----:B-----5:R-:W-:Y:S02]  /*1a710*/  FMNMX.FTZ R9, R73, R38, !PT ;  /* 0x0000002649097209 */ /* 0x020fe40007810000 */
[----:B------:R-:W5:Y:S02]  /*1a720*/  MUFU.TANH R40, R40 ;  /* 0x0000002800287308 */ /* 0x000f640000002400 */
[----:B------:R-:W-:-:S04]  /*1a730*/  FMNMX.FTZ R38, R76, R9, !PT ;  /* 0x000000094c267209 */ /* 0x000fc80007810000 */
[----:B------:R-:W-:Y:S02]  /*1a740*/  FMNMX.FTZ R9, R77, R38, !PT ;  /* 0x000000264d097209 */ /* 0x000fe40007810000 */
[----:B------:R-:W5:Y:S02]  /*1a750*/  MUFU.TANH R42, R42 ;  /* 0x0000002a002a7308 */ /* 0x000f640000002400 */
[----:B------:R-:W-:-:S05]  /*1a760*/  FMNMX.FTZ R9, R80, R9, !PT ;  /* 0x0000000950097209 */ /* 0x000fca0007810000 */
[----:B------:R-:W0:Y:S01]  /*1a770*/  SHFL.BFLY PT, R38, R9, 0x2, 0x1f ;  /* 0x0c401f0009267f89 */ /* 0x000e2200000e0000 */
[----:B------:R-:W5:Y:S08]  /*1a780*/  MUFU.TANH R44, R44 ;  /* 0x0000002c002c7308 */ /* 0x000f700000002400 */
[----:B------:R-:W5:Y:S08]  /*1a790*/  MUFU.TANH R45, R45 ;  /* 0x0000002d002d7308 */ /* 0x000f700000002400 */
[----:B------:R-:W5:Y:S01]  /*1a7a0*/  MUFU.TANH R47, R47 ;  /* 0x0000002f002f7308 */ /* 0x000f620000002400 */
[----:B0-----:R-:W-:-:S07]  /*1a7b0*/  FMNMX.FTZ R38, R9, R38, !PT ;  /* 0x0000002609267209 */ /* 0x001fce0007810000 */
[----:B------:R-:W0:Y:S01]  /*1a7c0*/  MUFU.TANH R49, R49 ;  /* 0x0000003100317308 */ /* 0x000e220000002400 */
[----:B------:R-:W1:Y:S07]  /*1a7d0*/  SHFL.BFLY PT, R9, R38, 0x1, 0x1f ;  /* 0x0c201f0026097f89 */ /* 0x000e6e00000e0000 */
[----:B------:R-:W0:Y:S08]  /*1a7e0*/  MUFU.TANH R52, R52 ;  /* 0x0000003400347308 */ /* 0x000e300000002400 */
[----:B------:R-:W0:Y:S08]  /*1a7f0*/  MUFU.TANH R53, R53 ;  /* 0x0000003500357308 */ /* 0x000e300000002400 */
[----:B------:R-:W0:Y:S01]  /*1a800*/  MUFU.TANH R56, R56 ;  /* 0x0000003800387308 */ /* 0x000e220000002400 */
[----:B-1----:R-:W-:Y:S01]  /*1a810*/  FMNMX.FTZ R194, R38, R9, !PT ;  /* 0x0000000926c27209 */ /* 0x002fe20007810000 */
[----:B------:R-:W-:-:S02]  /*1a820*/  VIADD R38, R6, 0x200 ;  /* 0x0000020006267836 */ /* 0x000fc40000000000 */
[----:B------:R-:W-:-:S04]  /*1a830*/  IMAD.U32 R9, RZ, RZ, UR42 ;  /* 0x0000002aff097e24 */ /* 0x000fc8000f8e00ff */
[----:B------:R-:W1:Y:S01]  /*1a840*/  MUFU.TANH R58, R58 ;  /* 0x0000003a003a7308 */ /* 0x000e620000002400 */
[----:B------:R-:W-:-:S04]  /*1a850*/  FMUL.FTZ R84, R194, R9 ;  /* 0x00000009c2547220 */ /* 0x000fc80000410000 */
[-CC-:B------:R-:W-:Y:S01]  /*1a860*/  FFMA.FTZ R180, R0, R9.reuse, -R84.reuse ;  /* 0x0000000900b47223 */ /* 0x180fe20000010854 */
[----:B------:R-:W-:Y:S01]  /*1a870*/  FMNMX.FTZ R0, R15, R12, !PT ;  /* 0x0000000c0f007209 */ /* 0x000fe20007810000 */
[-CC-:B------:R-:W-:Y:S01]  /*1a880*/  FFMA.FTZ R182, R21, R9.reuse, -R84.reuse ;  /* 0x0000000915b67223 */ /* 0x180fe20000010854 */
[----:B------:R3:W1:Y:S01]  /*1a890*/  MUFU.TANH R8, R2 ;  /* 0x0000000200087308 */ /* 0x0006620000002400 */
[-CC-:B------:R-:W-:Y:S01]  /*1a8a0*/  FFMA.FTZ R176, R28, R9.reuse, -R84.reuse ;  /* 0x000000091cb07223 */ /* 0x180fe20000010854 */
[----:B------:R-:W-:Y:S01]  /*1a8b0*/  FMNMX.FTZ R21, R7, R0, !PT ;  /* 0x0000000007157209 */ /* 0x000fe20007810000 */
[----:B------:R-:W-:Y:S02]  /*1a8c0*/  VIADD R28, R6, 0x300 ;  /* 0x00000300061c7836 */ /* 0x000fe40000000000 */
[-CC-:B------:R-:W-:Y:S01]  /*1a8d0*/  FFMA.FTZ R178, R32, R9.reuse, -R84.reuse ;  /* 0x0000000920b27223 */ /* 0x180fe20000010854 */
[--C-:B------:R-:W-:Y:S01]  /*1a8e0*/  FFMA.FTZ R32, R43, R9, -R84.reuse ;  /* 0x000000092b207223 */ /* 0x100fe20000010854 */
[----:B--2---:R-:W-:Y:S01]  /*1a8f0*/  FMNMX.FTZ R0, R24, R21, !PT ;  /* 0x0000001518007209 */ /* 0x004fe20007810000 */
[-CC-:B------:R-:W-:Y:S01]  /*1a900*/  FFMA.FTZ R26, R26, R9.reuse, -R84.reuse ;  /* 0x000000091a1a7223 */ /* 0x180fe20000010854 */
[----:B------:R-:W2:Y:S01]  /*1a910*/  MUFU.TANH R63, R63 ;  /* 0x0000003f003f7308 */ /* 0x000ea20000002400 */
[----:B---3--:R-:W-:Y:S01]  /*1a920*/  FADD.FTZ R2, -R194, R11 ;  /* 0x0000000bc2027221 */ /* 0x008fe20000010100 */
[----:B------:R-:W-:Y:S01]  /*1a930*/  FMNMX.FTZ R0, R25, R0, !PT ;  /* 0x0000000019007209 */ /* 0x000fe20007810000 */
[----:B------:R-:W-:Y:S01]  /*1a940*/  FFMA.FTZ R11, R20, R9, -R84 ;  /* 0x00000009140b7223 */ /* 0x000fe20000010854 */
[----:B------:R-:W-:-:S02]  /*1a950*/  VIADD R20, R6, 0x280 ;  /* 0x0000028006147836 */ /* 0x000fc40000000000 */
[-C--:B------:R-:W-:Y:S01]  /*1a960*/  FMUL.FTZ R2, R2, R9.reuse ;  /* 0x0000000902027220 */ /* 0x080fe20000410000 */
[----:B----4-:R-:W-:Y:S01]  /*1a970*/  FMNMX.FTZ R21, R27, R0, !PT ;  /* 0x000000001b157209 */ /* 0x010fe20007810000 */
[----:B------:R-:W-:Y:S01]  /*1a980*/  VIADD R6, R6, 0x380 ;  /* 0x0000038006067836 */ /* 0x000fe20000000000 */
[----:B------:R-:W3:Y:S01]  /*1a990*/  MUFU.TANH R66, R66 ;  /* 0x0000004200427308 */ /* 0x000ee20000002400 */
[--C-:B------:R-:W-:Y:S01]  /*1a9a0*/  FFMA.FTZ R43, R64, R9, -R84.reuse ;  /* 0x00000009402b7223 */ /* 0x100fe20000010854 */
[----:B------:R-:W-:Y:S01]  /*1a9b0*/  FMNMX.FTZ R0, R30, R21, !PT ;  /* 0x000000151e007209 */ /* 0x000fe20007810000 */
[----:B------:R-:W-:-:S03]  /*1a9c0*/  FFMA.FTZ R80, R80, R9, -R84 ;  /* 0x0000000950507223 */ /* 0x000fc60000010854 */
[----:B------:R-:W-:Y:S02]  /*1a9d0*/  FMNMX.FTZ R0, R31, R0, !PT ;  /* 0x000000001f007209 */ /* 0x000fe40007810000 */
[----:B------:R-:W4:Y:S02]  /*1a9e0*/  MUFU.TANH R67, R67 ;  /* 0x0000004300437308 */ /* 0x000f240000002400 */
[----:B------:R-:W-:-:S04]  /*1a9f0*/  FMNMX.FTZ R0, R33, R0, !PT ;  /* 0x0000000021007209 */ /* 0x000fc80007810000 */
[----:B------:R-:W-:Y:S02]  /*1aa00*/  FMNMX.FTZ R21, R35, R0, !PT ;  /* 0x0000000023157209 */ /* 0x000fe40007810000 */
[----:B------:R-:W4:Y:S02]  /*1aa10*/  MUFU.TANH R70, R70 ;  /* 0x0000004600467308 */ /* 0x000f240000002400 */
[----:B-----5:R-:W-:-:S04]  /*1aa20*/  FMNMX.FTZ R21, R40, R21, !PT ;  /* 0x0000001528157209 */ /* 0x020fc80007810000 */
[----:B------:R-:W-:Y:S02]  /*1aa30*/  FMNMX.FTZ R21, R42, R21, !PT ;  /* 0x000000152a157209 */ /* 0x000fe40007810000 */
[----:B------:R-:W-:Y:S02]  /*1aa40*/  MUFU.TANH R71, R71 ;  /* 0x0000004700477308 */ /* 0x000fe40000002400 */
[----:B------:R-:W-:-:S04]  /*1aa50*/  FMNMX.FTZ R0, R44, R21, !PT ;  /* 0x000000152c007209 */ /* 0x000fc80007810000 */
[----:B------:R-:W-:Y:S02]  /*1aa60*/  FMNMX.FTZ R0, R45, R0, !PT ;  /* 0x000000002d007209 */ /* 0x000fe40007810000 */
[----:B------:R-:W-:Y:S02]  /*1aa70*/  MUFU.TANH R74, R74 ;  /* 0x0000004a004a7308 */ /* 0x000fe40000002400 */
[----:B------:R-:W-:Y:S01]  /*1aa80*/  FMNMX.FTZ R0, R47, R0, !PT ;  /* 0x000000002f007209 */ /* 0x000fe20007810000 */
[----:B------:R-:W-:Y:S02]  /*1aa90*/  WARPGROUP.DEPBAR.LE gsb0, 0x0 ;  /* 0x00008000000079c5 */ /* 0x000fe40000010000 */
[----:B------:R-:W-:Y:S01]  /*1aaa0*/  WARPGROUP.ARRIVE ;  /* 0x00000000000079c5 */ /* 0x000fe20000000000 */
[----:B0-----:R-:W-:Y:S02]  /*1aab0*/  FMNMX.FTZ R21, R49, R0, !PT ;  /* 0x0000000031157209 */ /* 0x001fe40007810000 */
[----:B------:R-:W-:Y:S01]  /*1aac0*/  MUFU.TANH R75, R75 ;  /* 0x0000004b004b7308 */ /* 0x000fe20000002400 */
[-CC-:B------:R-:W-:Y:S01]  /*1aad0*/  FFMA.FTZ R172, R36, R9.reuse, -R84.reuse ;  /* 0x0000000924ac7223 */ /* 0x180fe20000010854 */
[--C-:B------:R-:W-:Y:S01]  /*1aae0*/  FFMA.FTZ R174, R41, R9, -R84.reuse ;  /* 0x0000000929ae7223 */ /* 0x100fe20000010854 */
[----:B------:R-:W-:Y:S01]  /*1aaf0*/  FMNMX.FTZ R0, R52, R21, !PT ;  /* 0x0000001534007209 */ /* 0x000fe20007810000 */
[----:B------:R-:W-:Y:S01]  /*1ab00*/  HGMMA.64x128x16.F32.BF16 R88, R168, gdesc[UR4].tnspB, R88, gsb0 ;  /* 0x41e00004a8587df0 */ /* 0x000fe20008001858 */
[----:B------:R-:W-:Y:S01]  /*1ab10*/  R2UR UR6, R38 ;  /* 0x00000000260672ca */ /* 0x000fe200000e0000 */
[-CC-:B------:R-:W-:Y:S01]  /*1ab20*/  FFMA.FTZ R38, R29, R9.reuse, -R84.reuse ;  /* 0x000000091d267223 */ /* 0x180fe20000010854 */
[----:B------:R-:W-:Y:S01]  /*1ab30*/  R2UR UR7, R39 ;  /* 0x00000000270772ca */ /* 0x000fe200000e0000 */
[----:B------:R-:W-:Y:S01]  /*1ab40*/  MUFU.TANH R78, R78 ;  /* 0x0000004e004e7308 */ /* 0x000fe20000002400 */
[----:B------:R-:W-:Y:S01]  /*1ab50*/  FMNMX.FTZ R21, R53, R0, !PT ;  /* 0x0000000035157209 */ /* 0x000fe20007810000 */
[-CC-:B------:R-:W-:Y:S01]  /*1ab60*/  FFMA.FTZ R39, R34, R9.reuse, -R84.reuse ;  /* 0x0000000922277223 */ /* 0x180fe20000010854 */
[-CC-:B------:R-:W-:Y:S01]  /*1ab70*/  FFMA.FTZ R34, R37, R9.reuse, -R84.reuse ;  /* 0x0000000925227223 */ /* 0x180fe20000010854 */
[--C-:B------:R-:W-:Y:S01]  /*1ab80*/  FFMA.FTZ R36, R48, R9, -R84.reuse ;  /* 0x0000000930247223 */ /* 0x100fe20000010854 */
[----:B------:R-:W-:Y:S01]  /*1ab90*/  FMNMX.FTZ R21, R56, R21, !PT ;  /* 0x0000001538157209 */ /* 0x000fe20007810000 */
[-CC-:B------:R-:W-:Y:S01]  /*1aba0*/  FFMA.FTZ R41, R55, R9.reuse, -R84.reuse ;  /* 0x0000000937297223 */ /* 0x180fe20000010854 */
[--C-:B------:R-:W-:Y:S01]  /*1abb0*/  FFMA.FTZ R48, R61, R9, -R84.reuse ;  /* 0x000000093d307223 */ /* 0x100fe20000010854 */
[----:B------:R-:W-:Y:S01]  /*1abc0*/  MUFU.TANH R79, R79 ;  /* 0x0000004f004f7308 */ /* 0x000fe20000002400 */
[----:B-1----:R-:W-:Y:S01]  /*1abd0*/  FMNMX.FTZ R21, R58, R21, !PT ;  /* 0x000000153a157209 */ /* 0x002fe20007810000 */
[-CC-:B------:R-:W-:Y:S01]  /*1abe0*/  FFMA.FTZ R37, R65, R9.reuse, -R84.reuse ;  /* 0x0000000941257223 */ /* 0x180fe20000010854 */
[----:B------:R-:W-:-:S02]  /*1abf0*/  FFMA.FTZ R55, R73, R9, -R84 ;  /* 0x0000000949377223 */ /* 0x000fc40000010854 */
[----:B------:R-:W-:-:S03]  /*1ac00*/  FMNMX.FTZ R0, R8, R21, !PT ;  /* 0x0000001508007209 */ /* 0x000fc60007810000 */
[----:B------:R-:W-:Y:S01]  /*1ac10*/  MUFU.TANH R81, R81 ;  /* 0x0000005100517308 */ /* 0x000fe20000002400 */
[----:B--2---:R-:W-:-:S04]  /*1ac20*/  FMNMX.FTZ R21, R63, R0, !PT ;  /* 0x000000003f157209 */ /* 0x004fc80007810000 */
[----:B---3--:R-:W-:Y:S01]  /*1ac30*/  FMNMX.FTZ R0, R66, R21, !PT ;  /* 0x0000001542007209 */ /* 0x008fe20007810000 */
[----:B------:R-:W-:Y:S02]  /*1ac40*/  IMAD.MOV.U32 R21, RZ, RZ, 0x40000040 ;  /* 0x40000040ff157424 */ /* 0x000fe400078e00ff */
[----:B------:R-:W-:Y:S01]  /*1ac50*/  MUFU.TANH R82, R82 ;  /* 0x0000005200527308 */ /* 0x000fe20000002400 */
[----:B----4-:R-:W-:-:S04]  /*1ac60*/  FMNMX.FTZ R29, R67, R0, !PT ;  /* 0x00000000431d7209 */ /* 0x010fc80007810000 */
[----:B------:R-:W-:Y:S01]  /*1ac70*/  FMNMX.FTZ R0, R70, R29, !PT ;  /* 0x0000001d46007209 */ /* 0x000fe20007810000 */
[----:B------:R-:W-:Y:S02]  /*1ac80*/  IMAD.MOV.U32 R29, RZ, RZ, 0x40000040 ;  /* 0x40000040ff1d7424 */ /* 0x000fe400078e00ff */
[----:B------:R-:W-:Y:S08]  /*1ac90*/  MUFU.TANH R83, R83 ;  /* 0x0000005300537308 */ /* 0x000ff00000002400 */
[----:B------:R-:W-:Y:S08]  /*1aca0*/  MUFU.EX2 R2, R2 ;  /* 0x0000000200027308 */ /* 0x000ff00000000800 */
[----:B------:R-:W0:Y:S08]  /*1acb0*/  MUFU.EX2 R180, R180 ;  /* 0x000000b400b47308 */ /* 0x000e300000000800 */
[----:B------:R-:W1:Y:S08]  /*1acc0*/  MUFU.EX2 R11, R11 ;  /* 0x0000000b000b7308 */ /* 0x000e700000000800 */
[----:B------:R-:W-:Y:S01]  /*1acd0*/  MUFU.EX2 R182, R182 ;  /* 0x000000b600b67308 */ /* 0x000fe20000000800 */
[----:B0-----:R-:W-:-:S07]  /*1ace0*/  FFMA.FTZ R4, R2, R4, R180 ;  /* 0x0000000402047223 */ /* 0x001fce00000100b4 */
        /* <DEDUP_REMOVED lines=14> */
[-CC-:B------:R-:W-:Y:S02]  /*1add0*/  FFMA.FTZ R170, R50, R9.reuse, -R84.reuse ;  /* 0x0000000932aa7223 */ /* 0x180fe40000010854 */
[----:B------:R-:W-:Y:S01]  /*1ade0*/  MUFU.EX2 R36, R36 ;  /* 0x0000002400247308 */ /* 0x000fe20000000800 */
[-CC-:B------:R-:W-:Y:S01]  /*1adf0*/  FFMA.FTZ R50, R59, R9.reuse, -R84.reuse ;  /* 0x000000093b327223 */ /* 0x180fe20000010854 */
[----:B------:R-:W-:Y:S01]  /*1ae00*/  HGMMA.64x128x16.F32.BF16 R88, R164, gdesc[UR4].tnspB, R88, gsb0 ;  /* 0x41e00004a4587df0 */ /* 0x000fe20008001858 */
[----:B------:R-:W-:Y:S01]  /*1ae10*/  R2UR UR6, R20 ;  /* 0x00000000140672ca */ /* 0x000fe200000e0000 */
[-CC-:B------:R-:W-:Y:S01]  /*1ae20*/  FFMA.FTZ R20, R51, R9.reuse, -R84.reuse ;  /* 0x0000000933147223 */ /* 0x180fe20000010854 */
[----:B------:R-:W-:Y:S01]  /*1ae30*/  R2UR UR7, R21 ;  /* 0x00000000150772ca */ /* 0x000fe200000e0000 */
[-CC-:B------:R-:W-:Y:S01]  /*1ae40*/  FFMA.FTZ R51, R69, R9.reuse, -R84.reuse ;  /* 0x0000000945337223 */ /* 0x180fe20000010854 */
        /* <DEDUP_REMOVED lines=24> */
[----:B------:R-:W-:Y:S01]  /*1afd0*/  MUFU.EX2 R59, R59 ;  /* 0x0000003b003b7308 */ /* 0x000fe20000000800 */
[----:B------:R-:W-:-:S04]  /*1afe0*/  FADD.FTZ R0, -R21, R12 ;  /* 0x0000000c15007221 */ /* 0x000fc80000010100 */
[----:B------:R-:W-:-:S03]  /*1aff0*/  FMUL.FTZ R0, R0, R9 ;  /* 0x0000000900007220 */ /* 0x000fc60000410000 */
[----:B------:R-:W-:Y:S08]  /*1b000*/  MUFU.EX2 R12, R80 ;  /* 0x00000050000c7308 */ /* 0x000ff00000000800 */
[----:B------:R-:W-:Y:S01]  /*1b010*/  MUFU.EX2 R0, R0 ;  /* 0x0000000000007308 */ /* 0x000fe20000000800 */
[----:B------:R-:W-:Y:S02]  /*1b020*/  WARPGROUP.DEPBAR.LE gsb0, 0x0 ;  /* 0x00008000000079c5 */ /* 0x000fe40000010000 */
[----:B------:R-:W-:Y:S01]  /*1b030*/  WARPGROUP.ARRIVE ;  /* 0x00000000000079c5 */ /* 0x000fe20000000000 */
[-CC-:B------:R-:W-:Y:S01]  /*1b040*/  FFMA.FTZ R164, R54, R9.reuse, -R84.reuse ;  /* 0x0000000936a47223 */ /* 0x180fe20000010854 */
[-CC-:B------:R-:W-:Y:S01]  /*1b050*/  FFMA.FTZ R166, R57, R9.reuse, -R84.reuse ;  /* 0x0000000939a67223 */ /* 0x180fe20000010854 */
[-CC-:B------:R-:W-:Y:S01]  /*1b060*/  FFMA.FTZ R54, R72, R9.reuse, -R84.reuse ;  /* 0x0000000948367223 */ /* 0x180fe20000010854 */
[----:B------:R-:W-:-:S02]  /*1b070*/  FFMA.FTZ R57, R76, R9, -R84 ;  /* 0x000000094c397223 */ /* 0x000fc40000010854 */
[----:B------:R-:W-:Y:S01]  /*1b080*/  HGMMA.64x128x16.F32.BF16 R88, R160, gdesc[UR4].tnspB, R88, gsb0 ;  /* 0x41e00004a0587df0 */ /* 0x000fe20008001858 */
[----:B------:R-:W-:Y:S01]  /*1b090*/  R2UR UR6, R28 ;  /* 0x000000001c0672ca */ /* 0x000fe200000e0000 */
[-C--:B------:R-:W-:Y:S01]  /*1b0a0*/  FMUL.FTZ R28, R21, R9.reuse ;  /* 0x00000009151c7220 */ /* 0x080fe20000410000 */
[----:B------:R-:W-:Y:S01]  /*1b0b0*/  R2UR UR7, R29 ;  /* 0x000000001d0772ca */ /* 0x000fe200000e0000 */
[----:B------:R-:W-:Y:S02]  /*1b0c0*/  MUFU.EX2 R164, R164 ;  /* 0x000000a400a47308 */ /* 0x000fe40000000800 */
[-CC-:B------:R-:W-:Y:S01]  /*1b0d0*/  FFMA.FTZ R181, R15, R9.reuse, -R28.reuse ;  /* 0x000000090fb57223 */ /* 0x180fe2000001081c */
[-CC-:B------:R-:W-:Y:S01]  /*1b0e0*/  FFMA.FTZ R183, R24, R9.reuse, -R28.reuse ;  /* 0x0000000918b77223 */ /* 0x180fe2000001081c */
        /* <DEDUP_REMOVED lines=19> */
[--C-:B------:R-:W-:Y:S01]  /*1b220*/  FFMA.FTZ R78, R78, R9, -R28.reuse ;  /* 0x000000094e4e7223 */ /* 0x100fe2000001081c */
[----:B------:R-:W-:Y:S01]  /*1b230*/  MUFU.EX2 R64, R64 ;  /* 0x0000004000407308 */ /* 0x000fe20000000800 */
[----:B0-----:R-:W-:Y:S01]  /*1b240*/  FFMA.FTZ R3, R0, R3, R181 ;  /* 0x0000000300037223 */ /* 0x001fe200000100b5 */
[-CC-:B------:R-:W-:Y:S01]  /*1b250*/  FFMA.FTZ R79, R79, R9.reuse, -R28.reuse ;  /* 0x000000094f4f7223 */ /* 0x180fe2000001081c */
[-CC-:B------:R-:W-:Y:S01]  /*1b260*/  FFMA.FTZ R81, R81, R9.reuse, -R28.reuse ;  /* 0x0000000951517223 */ /* 0x180fe2000001081c */
[----:B------:R-:W-:Y:S01]  /*1b270*/  FFMA.FTZ R82, R82, R9, -R28 ;  /* 0x0000000952527223 */ /* 0x000fe2000001081c */
[----:B------:R-:W-:-:S03]  /*1b280*/  IMAD.MOV.U32 R15, RZ, RZ, R185 ;  /* 0x000000ffff0f7224 */ /* 0x000fc600078e00b9 */
        /* <DEDUP_REMOVED lines=17> */
[-C--:B------:R-:W-:Y:S01]  /*1b3a0*/  FFMA.FTZ R60, R7, R9.reuse, -R28 ;  /* 0x00000009073c7223 */ /* 0x080fe2000001081c */
[----:B------:R-:W-:Y:S02]  /*1b3b0*/  IMAD.MOV.U32 R7, RZ, RZ, 0x40000040 ;  /* 0x40000040ff077424 */ /* 0x000fe400078e00ff */
[-C--:B------:R-:W-:Y:S01]  /*1b3c0*/  FFMA.FTZ R162, R62, R9.reuse, -R84 ;  /* 0x000000093ea27223 */ /* 0x080fe20000010854 */
[----:B------:R-:W-:Y:S01]  /*1b3d0*/  FFMA.FTZ R62, R33, R9, -R28 ;  /* 0x00000009213e7223 */ /* 0x000fe2000001081c */
[----:B------:R-:W-:Y:S01]  /*1b3e0*/  HGMMA.64x128x16.F32.BF16 R88, R156, gdesc[UR4].tnspB, R88, gsb0 ;  /* 0x41e000049c587df0 */ /* 0x000fe20008001858 */
[----:B------:R-:W-:Y:S01]  /*1b3f0*/  R2UR UR6, R6 ;  /* 0x00000000060672ca */ /* 0x000fe200000e0000 */
[----:B------:R-:W0:Y:S01]  /*1b400*/  MUFU.EX2 R60, R60 ;  /* 0x0000003c003c7308 */ /* 0x000e220000000800 */
[----:B------:R-:W-:Y:S01]  /*1b410*/  R2UR UR7, R7 ;  /* 0x00000000070772ca */ /* 0x000fe200000e0000 */
[----:B------:R-:W-:-:S02]  /*1b420*/  @!P1 IMAD R6, R13, 0x8, R18 ;  /* 0x000000080d069824 */ /* 0x000fc400078e0212 */
[-CC-:B------:R-:W-:Y:S01]  /*1b430*/  FFMA.FTZ R161, R63, R9.reuse, -R28.reuse ;  /* 0x000000093fa17223 */ /* 0x180fe2000001081c */
[----:B------:R-:W-:Y:S01]  /*1b440*/  FFMA.FTZ R163, R67, R9, -R28 ;  /* 0x0000000943a37223 */ /* 0x000fe2000001081c */
[----:B------:R-:W-:Y:S02]  /*1b450*/  @!P1 VIADD R6, R6, 0x34840 ;  /* 0x0003484006069836 */ /* 0x000fe40000000000 */
[----:B------:R-:W-:Y:S03]  /*1b460*/  MUFU.EX2 R62, R62 ;  /* 0x0000003e003e7308 */ /* 0x000fe60000000800 */
[----:B------:R-:W-:-:S05]  /*1b470*/  @!P1 PRMT R7, RZ, 0x654, R6 ;  /* 0x00000654ff079816 */ /* 0x000fca0000000006 */
[----:B------:R-:W-:Y:S01]  /*1b480*/  MUFU.EX2 R6, R56 ;  /* 0x0000003800067308 */ /* 0x000fe20000000800 */
[----:B0-----:R-:W-:-:S07]  /*1b490*/  F2FP.BF16.F32.PACK_AB R181, R60, R181 ;  /* 0x000000b53cb5723e */ /* 0x001fce00000010ff */
[----:B------:R-:W-:Y:S08]  /*1b4a0*/  MUFU.EX2 R160, R160 ;  /* 0x000000a000a07308 */ /* 0x000ff00000000800 */
[----:B------:R-:W-:Y:S08]  /*1b4b0*/  MUFU.EX2 R161, R161 ;  /* 0x000000a100a17308 */ /* 0x000ff00000000800 */
[----:B------:R-:W-:Y:S08]  /*1b4c0*/  MUFU.EX2 R162, R162 ;  /* 0x000000a200a27308 */ /* 0x000ff00000000800 */
[----:B------:R-:W-:Y:S08]  /*1b4d0*/  MUFU.EX2 R163, R163 ;  /* 0x000000a300a37308 */ /* 0x000ff00000000800 */
[----:B------:R-:W-:Y:S08]  /*1b4e0*/  MUFU.EX2 R75, R75 ;  /* 0x0000004b004b7308 */ /* 0x000ff00000000800 */
[----:B------:R-:W0:Y:S08]  /*1b4f0*/  MUFU.EX2 R54, R54 ;  /* 0x0000003600367308 */ /* 0x000e300000000800 */
[----:B------:R-:W1:Y:S08]  /*1b500*/  MUFU.EX2 R78, R78 ;  /* 0x0000004e004e7308 */ /* 0x000e700000000800 */
[----:B------:R-:W-:Y:S08]  /*1b510*/  MUFU.EX2 R79, R79 ;  /* 0x0000004f004f7308 */ /* 0x000ff00000000800 */
[----:B------:R-:W2:Y:S08]  /*1b520*/  MUFU.EX2 R57, R57 ;  /* 0x0000003900397308 */ /* 0x000eb00000000800 */
[----:B------:R-:W3:Y:S01]  /*1b530*/  MUFU.EX2 R81, R81 ;  /* 0x0000005100517308 */ /* 0x000ee20000000800 */
[----:B------:R-:W-:-:S02]  /*1b540*/  WARPGROUP.DEPBAR.LE gsb0, 0x0 ;  /* 0x00008000000079c5 */ /* 0x000fc40000010000 */
[----:B------:R-:W-:Y:S01]  /*1b550*/  WARPGROUP.ARRIVE ;  /* 0x00000000000079c5 */ /* 0x000fe20000000000 */
[----:B------:R-:W-:Y:S01]  /*1b560*/  FFMA.FTZ R157, R71, R9, -R28 ;  /* 0x00000009479d7223 */ /* 0x000fe2000001081c */
[----:B------:R-:W-:Y:S02]  /*1b570*/  F2FP.BF16.F32.PACK_AB R156, R46, R37 ;  /* 0x000000252e9c723e */ /* 0x000fe400000010ff */
[----:B0-----:R-:W-:Y:S02]  /*1b580*/  F2FP.BF16.F32.PACK_AB R158, R54, R51 ;  /* 0x00000033369e723e */ /* 0x001fe400000010ff */
[----:B------:R-:W-:Y:S01]  /*1b590*/  HGMMA.64x128x16.F32.BF16 R88, R152, gdesc[UR4].tnspB, R88, gsb0 ;  /* 0x41e0000498587df0 */ /* 0x000fe20008001858 */
[----:B------:R-:W-:Y:S01]  /*1b5a0*/  MUFU.EX2 R157, R157 ;  /* 0x0000009d009d7308 */ /* 0x000fe20000000800 */
[----:B-1----:R-:W-:Y:S01]  /*1b5b0*/  F2FP.BF16.F32.PACK_AB R159, R78, R75 ;  /* 0x0000004b4e9f723e */ /* 0x002fe200000010ff */
[----:B------:R-:W-:Y:S02]  /*1b5c0*/  WARPGROUP.DEPBAR.LE gsb0, 0x0 ;  /* 0x00008000000079c5 */ /* 0x000fe40000010000 */
[----:B------:R0:W-:Y:S04]  /*1b5d0*/  @!P1 SYNCS.ARRIVE.TRANS64.RED.A1T0 RZ, [R7+URZ], RZ ;  /* 0x000000ff07ff99a7 */ /* 0x0001e8000810043f */
[----:B------:R-:W-:Y:S01]  /*1b5e0*/  MUFU.EX2 R155, R82 ;  /* 0x00000052009b7308 */ /* 0x000fe20000000800 */
[----:B------:R-:W-:-:S02]  /*1b5f0*/  F2FP.BF16.F32.PACK_AB R154, R12, R59 ;  /* 0x0000003b0c9a723e */ /* 0x000fc400000010ff */
[----:B--2---:R-:W-:Y:S02]  /*1b600*/  F2FP.BF16.F32.PACK_AB R152, R57, R55 ;  /* 0x000000373998723e */ /* 0x004fe400000010ff */
[----:B---3--:R-:W-:Y:S01]  /*1b610*/  F2FP.BF16.F32.PACK_AB R153, R81, R79 ;  /* 0x0000004f5199723e */ /* 0x008fe200000010ff */
[----:B0-----:R-:W-:Y:S01]  /*1b620*/  FADD.FTZ R7, R11, R4 ;  /* 0x000000040b077221 */ /* 0x001fe20000010000 */
[----:B------:R-:W-:Y:S02]  /*1b630*/  @!P1 VIADD R4, R14, 0x34860 ;  /* 0x000348600e049836 */ /* 0x000fe40000000000 */
[----:B------:R-:W-:Y:S01]  /*1b640*/  FADD.FTZ R14, R60, R3 ;  /* 0x000000033c0e7221 */ /* 0x000fe20000010000 */
[----:B------:R-:W-:Y:S02]  /*1b650*/  IMAD.MOV.U32 R11, RZ, RZ, R194 ;  /* 0x000000ffff0b7224 */ /* 0x000fe400078e00c2 */
[----:B------:R-:W-:Y:S01]  /*1b660*/  FADD.FTZ R7, R182, R7 ;  /* 0x00000007b6077221 */ /* 0x000fe20000010000 */
[C---:B------:R-:W-:Y:S01]  /*1b670*/  F2FP.BF16.F32.PACK_AB R182, R26.reuse, R182 ;  /* 0x000000b61ab6723e */ /* 0x040fe200000010ff */
[----:B------:R-:W-:Y:S01]  /*1b680*/  FADD.FTZ R3, R183, R14 ;  /* 0x0000000eb7037221 */ /* 0x000fe20000010000 */
[----:B------:R-:W-:Y:S01]  /*1b690*/  @!P1 PRMT R13, RZ, 0x654, R4 ;  /* 0x00000654ff0d9816 */ /* 0x000fe20000000004 */
[----:B------:R-:W-:Y:S01]  /*1b6a0*/  FADD.FTZ R7, R26, R7 ;  /* 0x000000071a077221 */ /* 0x000fe20000010000 */
[-CC-:B------:R-:W-:Y:S01]  /*1b6b0*/  FFMA.FTZ R4, R8, R9.reuse, -R28.reuse ;  /* 0x0000000908047223 */ /* 0x180fe2000001081c */
[----:B------:R-:W-:Y:S01]  /*1b6c0*/  FADD.FTZ R14, R64, R3 ;  /* 0x00000003400e7221 */ /* 0x000fe20000010000 */
[-C--:B------:R-:W-:Y:S01]  /*1b6d0*/  FFMA.FTZ R8, R66, R9.reuse, -R28 ;  /* 0x0000000942087223 */ /* 0x080fe2000001081c */
[----:B------:R-:W-:Y:S01]  /*1b6e0*/  FADD.FTZ R7, R176, R7 ;  /* 0x00000007b0077221 */ /* 0x000fe20000010000 */
[C---:B------:R-:W-:Y:S01]  /*1b6f0*/  F2FP.BF16.F32.PACK_AB R176, R38.reuse, R176 ;  /* 0x000000b026b0723e */ /* 0x040fe200000010ff */
[----:B------:R-:W-:Y:S01]  /*1b700*/  FADD.FTZ R3, R177, R14 ;  /* 0x0000000eb1037221 */ /* 0x000fe20000010000 */
[----:B------:R-:W0:Y:S01]  /*1b710*/  MUFU.EX2 R4, R4 ;  /* 0x0000000400047308 */ /* 0x000e220000000800 */
[----:B------:R-:W-:Y:S01]  /*1b720*/  FADD.FTZ R7, R38, R7 ;  /* 0x0000000726077221 */ /* 0x000fe20000010000 */
[--C-:B------:R-:W-:Y:S01]  /*1b730*/  FFMA.FTZ R14, R70, R9, -R28.reuse ;  /* 0x00000009460e7223 */ /* 0x100fe2000001081c */
[C---:B------:R-:W-:Y:S01]  /*1b740*/  FADD.FTZ R44, R24.reuse, R3 ;  /* 0x00000003182c7221 */ /* 0x040fe20000010000 */
[----:B------:R-:W-:Y:S01]  /*1b750*/  F2FP.BF16.F32.PACK_AB R177, R24, R177 ;  /* 0x000000b118b1723e */ /* 0x000fe200000010ff */
[----:B------:R-:W-:Y:S01]  /*1b760*/  FADD.FTZ R52, R178, R7 ;  /* 0x00000007b2347221 */ /* 0x000fe20000010000 */
[----:B------:R-:W-:Y:S01]  /*1b770*/  FFMA.FTZ R28, R83, R9, -R28 ;  /* 0x00000009531c7223 */ /* 0x000fe2000001081c */
[----:B------:R-:W-:Y:S01]  /*1b780*/  FADD.FTZ R3, R179, R44 ;  /* 0x0000002cb3037221 */ /* 0x000fe20000010000 */
[----:B------:R-:W1:Y:S01]  /*1b790*/  MUFU.EX2 R8, R8 ;  /* 0x0000000800087308 */ /* 0x000e620000000800 */
[C---:B------:R-:W-:Y:S01]  /*1b7a0*/  FADD.FTZ R7, R39.reuse, R52 ;  /* 0x0000003427077221 */ /* 0x040fe20000010000 */
[----:B------:R2:W-:Y:S01]  /*1b7b0*/  @!P1 SYNCS.ARRIVE.TRANS64.RED.A1T0 RZ, [R13+URZ], RZ ;  /* 0x000000ff0dff99a7 */ /* 0x0005e2000810043f */
[----:B------:R-:W-:Y:S01]  /*1b7c0*/  FADD.FTZ R44, R62, R3 ;  /* 0x000000033e2c7221 */ /* 0x000fe20000010000 */
[----:B------:R-:W-:Y:S01]  /*1b7d0*/  F2FP.BF16.F32.PACK_AB R183, R64, R183 ;  /* 0x000000b740b7723e */ /* 0x000fe200000010ff */
[----:B------:R-:W-:Y:S01]  /*1b7e0*/  FADD.FTZ R7, R172, R7 ;  /* 0x00000007ac077221 */ /* 0x000fe20000010000 */
[----:B------:R-:W-:Y:S01]  /*1b7f0*/  F2FP.BF16.F32.PACK_AB R178, R39, R178 ;  /* 0x000000b227b2723e */ /* 0x000fe200000010ff */
[----:B------:R-:W-:Y:S01]  /*1b800*/  FADD.FTZ R3, R173, R44 ;  /* 0x0000002cad037221 */ /* 0x000fe20000010000 */
[----:B------:R-:W3:Y:S01]  /*1b810*/  MUFU.EX2 R14, R14 ;  /* 0x0000000e000e7308 */ /* 0x000ee20000000800 */
[----:B------:R-:W-:Y:S01]  /*1b820*/  FADD.FTZ R7, R34, R7 ;  /* 0x0000000722077221 */ /* 0x000fe20000010000 */
[----:B------:R-:W-:Y:S01]  /*1b830*/  F2FP.BF16.F32.PACK_AB R179, R62, R179 ;  /* 0x000000b33eb3723e */ /* 0x000fe200000010ff */
[----:B------:R-:W-:Y:S01]  /*1b840*/  FADD.FTZ R44, R68, R3 ;  /* 0x00000003442c7221 */ /* 0x000fe20000010000 */
[----:B------:R-:W-:Y:S01]  /*1b850*/  F2FP.BF16.F32.PACK_AB R172, R34, R172 ;  /* 0x000000ac22ac723e */ /* 0x000fe200000010ff */
[----:B------:R-:W-:Y:S01]  /*1b860*/  FADD.FTZ R7, R174, R7 ;  /* 0x00000007ae077221 */ /* 0x000fe20000010000 */
[----:B------:R-:W-:Y:S01]  /*1b870*/  F2FP.BF16.F32.PACK_AB R173, R68, R173 ;  /* 0x000000ad44ad723e */ /* 0x000fe200000010ff */
[----:B------:R-:W-:Y:S01]  /*1b880*/  FADD.FTZ R3, R175, R44 ;  /* 0x0000002caf037221 */ /* 0x000fe20000010000 */
[----:B------:R-:W4:Y:S01]  /*1b890*/  MUFU.EX2 R24, R74 ;  /* 0x0000004a00187308 */ /* 0x000f220000000800 */
[C---:B------:R-:W-:Y:S01]  /*1b8a0*/  FADD.FTZ R7, R32.reuse, R7 ;  /* 0x0000000720077221 */ /* 0x040fe20000010000 */
[----:B------:R-:W-:Y:S01]  /*1b8b0*/  F2FP.BF16.F32.PACK_AB R174, R32, R174 ;  /* 0x000000ae20ae723e */ /* 0x000fe200000010ff */
[C---:B------:R-:W-:Y:S01]  /*1b8c0*/  FADD.FTZ R44, R30.reuse, R3 ;  /* 0x000000031e2c7221 */ /* 0x040fe20000010000 */
[----:B------:R-:W-:Y:S01]  /*1b8d0*/  F2FP.BF16.F32.PACK_AB R175, R30, R175 ;  /* 0x000000af1eaf723e */ /* 0x000fe200000010ff */
[----:B------:R-:W-:Y:S01]  /*1b8e0*/  FADD.FTZ R7, R168, R7 ;  /* 0x00000007a8077221 */ /* 0x000fe20000010000 */
[C---:B------:R-:W-:Y:S01]  /*1b8f0*/  F2FP.BF16.F32.PACK_AB R168, R36.reuse, R168 ;  /* 0x000000a824a8723e */ /* 0x040fe200000010ff */
[----:B------:R-:W-:Y:S01]  /*1b900*/  FADD.FTZ R3, R169, R44 ;  /* 0x0000002ca9037221 */ /* 0x000fe20000010000 */
[----:B------:R-:W5:Y:S01]  /*1b910*/  MUFU.EX2 R28, R28 ;  /* 0x0000001c001c7308 */ /* 0x000f620000000800 */
[----:B------:R-:W-:Y:S01]  /*1b920*/  FADD.FTZ R7, R36, R7 ;  /* 0x0000000724077221 */ /* 0x000fe20000010000 */
[C---:B------:R-:W-:Y:S01]  /*1b930*/  F2FP.BF16.F32.PACK_AB R169, R40.reuse, R169 ;  /* 0x000000a928a9723e */ /* 0x040fe200000010ff */
[----:B------:R-:W-:-:S02]  /*1b940*/  FADD.FTZ R26, R40, R3 ;  /* 0x00000003281a7221 */ /* 0x000fc40000010000 */
[----:B------:R-:W-:Y:S01]  /*1b950*/  FADD.FTZ R7, R170, R7 ;  /* 0x00000007aa077221 */ /* 0x000fe20000010000 */
[----:B------:R-:W-:Y:S01]  /*1b960*/  F2FP.BF16.F32.PACK_AB R170, R20, R170 ;  /* 0x000000aa14aa723e */ /* 0x000fe200000010ff */
[----:B------:R-:W-:Y:S01]  /*1b970*/  FADD.FTZ R3, R171, R26 ;  /* 0x0000001aab037221 */ /* 0x000fe20000010000 */
[----:B------:R-:W-:Y:S01]  /*1b980*/  F2FP.BF16.F32.PACK_AB R171, R42, R171 ;  /* 0x000000ab2aab723e */ /* 0x000fe200000010ff */
[----:B------:R-:W-:Y:S02]  /*1b990*/  FADD.FTZ R7, R20, R7 ;  /* 0x0000000714077221 */ /* 0x000fe40000010000 */
[----:B------:R-:W-:Y:S02]  /*1b9a0*/  FADD.FTZ R26, R42, R3 ;  /* 0x000000032a1a7221 */ /* 0x000fe40000010000 */
[----:B------:R-:W-:Y:S01]  /*1b9b0*/  FADD.FTZ R38, R164, R7 ;  /* 0x00000007a4267221 */ /* 0x000fe20000010000 */
[----:B------:R-:W-:Y:S01]  /*1b9c0*/  F2FP.BF16.F32.PACK_AB R164, R41, R164 ;  /* 0x000000a429a4723e */ /* 0x000fe200000010ff */
[----:B------:R-:W-:Y:S01]  /*1b9d0*/  FADD.FTZ R3, R165, R26 ;  /* 0x0000001aa5037221 */ /* 0x000fe20000010000 */
[----:B------:R-:W-:Y:S01]  /*1b9e0*/  F2FP.BF16.F32.PACK_AB R165, R6, R165 ;  /* 0x000000a506a5723e */ /* 0x000fe200000010ff */
[----:B------:R-:W-:-:S02]  /*1b9f0*/  FADD.FTZ R7, R41, R38 ;  /* 0x0000002629077221 */ /* 0x000fc40000010000 */
[----:B------:R-:W-:Y:S02]  /*1ba00*/  FADD.FTZ R26, R6, R3 ;  /* 0x00000003061a7221 */ /* 0x000fe40000010000 */
[----:B------:R-:W-:Y:S01]  /*1ba10*/  FADD.FTZ R7, R166, R7 ;  /* 0x00000007a6077221 */ /* 0x000fe20000010000 */
[----:B------:R-:W-:Y:S01]  /*1ba20*/  F2FP.BF16.F32.PACK_AB R166, R50, R166 ;  /* 0x000000a632a6723e */ /* 0x000fe200000010ff */
[----:B------:R-:W-:Y:S01]  /*1ba30*/  FADD.FTZ R3, R167, R26 ;  /* 0x0000001aa7037221 */ /* 0x000fe20000010000 */
[----:B0-----:R-:W-:Y:S01]  /*1ba40*/  F2FP.BF16.F32.PACK_AB R167, R4, R167 ;  /* 0x000000a704a7723e */ /* 0x001fe200000010ff */
[----:B------:R-:W-:Y:S02]  /*1ba50*/  FADD.FTZ R7, R50, R7 ;  /* 0x0000000732077221 */ /* 0x000fe40000010000 */
[----:B------:R-:W-:Y:S02]  /*1ba60*/  FADD.FTZ R26, R4, R3 ;  /* 0x00000003041a7221 */ /* 0x000fe40000010000 */
[----:B------:R-:W-:Y:S01]  /*1ba70*/  FADD.FTZ R7, R160, R7 ;  /* 0x00000007a0077221 */ /* 0x000fe20000010000 */
[----:B------:R-:W-:Y:S01]  /*1ba80*/  F2FP.BF16.F32.PACK_AB R160, R48, R160 ;  /* 0x000000a030a0723e */ /* 0x000fe200000010ff */
[----:B------:R-:W-:Y:S01]  /*1ba90*/  FADD.FTZ R3, R161, R26 ;  /* 0x0000001aa1037221 */ /* 0x000fe20000010000 */
[----:B-1----:R-:W-:Y:S01]  /*1baa0*/  F2FP.BF16.F32.PACK_AB R161, R8, R161 ;  /* 0x000000a108a1723e */ /* 0x002fe200000010ff */
[----:B------:R-:W-:-:S02]  /*1bab0*/  FADD.FTZ R7, R48, R7 ;  /* 0x0000000730077221 */ /* 0x000fc40000010000 */
[----:B------:R-:W-:Y:S02]  /*1bac0*/  FADD.FTZ R20, R8, R3 ;  /* 0x0000000308147221 */ /* 0x000fe40000010000 */
[----:B------:R-:W-:Y:S01]  /*1bad0*/  FADD.FTZ R26, R162, R7 ;  /* 0x00000007a21a7221 */ /* 0x000fe20000010000 */
[----:B------:R-:W-:Y:S01]  /*1bae0*/  F2FP.BF16.F32.PACK_AB R162, R43, R162 ;  /* 0x000000a22ba2723e */ /* 0x000fe200000010ff */
[----:B------:R-:W-:Y:S01]  /*1baf0*/  FADD.FTZ R3, R163, R20 ;  /* 0x00000014a3037221 */ /* 0x000fe20000010000 */
[C---:B---3--:R-:W-:Y:S01]  /*1bb00*/  F2FP.BF16.F32.PACK_AB R163, R14.reuse, R163 ;  /* 0x000000a30ea3723e */ /* 0x048fe200000010ff */
[----:B------:R-:W-:Y:S02]  /*1bb10*/  FADD.FTZ R26, R43, R26 ;  /* 0x0000001a2b1a7221 */ /* 0x000fe40000010000 */
[----:B------:R-:W-:Y:S01]  /*1bb20*/  FADD.FTZ R6, R14, R3 ;  /* 0x000000030e067221 */ /* 0x000fe20000010000 */
[----:B------:R-:W-:Y:S02]  /*1bb30*/  IMAD.MOV.U32 R14, RZ, RZ, R188 ;  /* 0x000000ffff0e7224 */ /* 0x000fe400078e00bc */
[----:B------:R-:W-:Y:S01]  /*1bb40*/  FADD.FTZ R3, R37, R26 ;  /* 0x0000001a25037221 */ /* 0x000fe20000010000 */
[----:B------:R-:W-:Y:S01]  /*1bb50*/  FADD.FTZ R7, R157, R6 ;  /* 0x000000069d077221 */ /* 0x000fe20000010000 */
[----:B----4-:R-:W-:-:S02]  /*1bb60*/  F2FP.BF16.F32.PACK_AB R157, R24, R157 ;  /* 0x0000009d189d723e */ /* 0x010fc400000010ff */
        /* <DEDUP_REMOVED lines=12> */
[----:B-----5:R-:W-:Y:S02]  /*1bc30*/  F2FP.BF16.F32.PACK_AB R155, R28, R155 ;  /* 0x0000009b1c9b723e */ /* 0x020fe400000010ff */
[----:B------:R-:W-:Y:S01]  /*1bc40*/  FADD.FTZ R4, R12, R3 ;  /* 0x000000030c047221 */ /* 0x000fe20000010000 */
[----:B------:R-:W-:Y:S02]  /*1bc50*/  IMAD.MOV.U32 R12, RZ, RZ, R21 ;  /* 0x000000ffff0c7224 */ /* 0x000fe400078e0015 */
[----:B------:R-:W-:Y:S01]  /*1bc60*/  FADD.FTZ R3, R28, R6 ;  /* 0x000000061c037221 */ /* 0x000fe20000010000 */
[----:B--2---:R-:W-:Y:S06]  /*1bc70*/  @P2 BRA `(.L_x_2417) ;  /* 0xffffffd000d02947 */ /* 0x004fec000383ffff */
.L_x_2406:
[----:B------:R-:W-:Y:S05]  /*1bc80*/  BSYNC B0 ;  /* 0x0000000000007941 */ /* 0x000fea0003800000 */
.L_x_2405:
        /* <DEDUP_REMOVED lines=67> */
.L_x_2418:
[----:B------:R-:W-:Y:S01]  /*1c0c0*/  IMAD R11, R185, 0x8, R18 ;  /* 0x00000008b90b7824 */ /* 0x000fe200078e0212 */
[----:B------:R-:W-:-:S04]  /*1c0d0*/  SHF.L.U32 R0, R188, 0x1f, RZ ;  /* 0x0000001fbc007819 */ /* 0x000fc800000006ff */
[----:B------:R0:W1:Y:S01]  /*1c0e0*/  SYNCS.PHASECHK.TRANS64.TRYWAIT P2, [R11+URZ+0x34850], R0 ;  /* 0x034850000b0075a7 */ /* 0x000062000804017f */
[----:B------:R-:W-:Y:S05]  /*1c0f0*/  @!P0 BRA `(.L_x_2419) ;  /* 0x0000000000048947 */ /* 0x000fea0003800000 */
[----:B------:R-:W-:Y:S01]  /*1c100*/  BPT.TRAP 0x1 ;  /* 0x000000040000795c */ /* 0x000fe20000300000 */
.L_x_2419:
        /* <DEDUP_REMOVED lines=9> */
.L_x_2421:
[----:B------:R-:W-:Y:S05]  /*1c1a0*/  BSYNC B0 ;  /* 0x0000000000007941 */ /* 0x000fea0003800000 */
.L_x_2420:
        /* <DEDUP_REMOVED lines=9> */
[----:B------:R-:W-:-:S02]  /*1c240*/  VIADD R185, R185, 0x1 ;  /* 0x00000001b9b97836 */ /* 0x000fc40000000000 */
[----:B------:R-:W-:Y:S02]  /*1c250*/  @!P1 VIADD R10, R11, 0x34860 ;  /* 0x000348600b0a9836 */ /* 0x000fe40000000000 */
[----:B------:R-:W-:Y:S01]  /*1c260*/  VIADD R208, R208, 0x1 ;  /* 0x00000001d0d07836 */ /* 0x000fe20000000000 */
[----:B------:R-:W-:Y:S02]  /*1c270*/  ISETP.NE.AND P0, PT, R185, 0x2, PT ;  /* 0x00000002b900780c */ /* 0x000fe40003f05270 */
[----:B------:R-:W-:Y:S01]  /*1c280*/  @!P1 PRMT R10, RZ, 0x654, R10 ;  /* 0x00000654ff0a9816 */ /* 0x000fe2000000000a */
[----:B------:R-:W-:Y:S01]  /*1c290*/  HGMMA.64x128x16.F32.BF16 R24, R180, gdesc[UR4].tnspB, R24, gsb0 ;  /* 0x41e00004b4187df0 */ /* 0x000fe20008001818 */
[----:B------:R-:W-:Y:S01]  /*1c2a0*/  R2UR UR6, R12 ;  /* 0x000000000c0672ca */ /* 0x000fe200000e0000 */
[----:B------:R-:W-:Y:S01]  /*1c2b0*/  VIADD R12, R6, 0x100 ;  /* 0x00000100060c7836 */ /* 0x000fe20000000000 */
[----:B------:R-:W-:Y:S01]  /*1c2c0*/  R2UR UR7, R13 ;  /* 0x000000000d0772ca */ /* 0x000fe200000e0000 */
[----:B------:R-:W-:Y:S01]  /*1c2d0*/  IMAD.MOV.U32 R13, RZ, RZ, 0x40000040 ;  /* 0x40000040ff0d7424 */ /* 0x000fe200078e00ff */
[----:B------:R-:W-:Y:S01]  /*1c2e0*/  SEL R185, R185, RZ, P0 ;  /* 0x000000ffb9b97207 */ /* 0x000fe20000000000 */
[----:B--2---:R-:W-:Y:S01]  /*1c2f0*/  FADD.FTZ R5, R5, R4 ;  /* 0x0000000405057221 */ /* 0x004fe20000010000 */
[----:B0-----:R-:W-:Y:S01]  /*1c300*/  FADD.FTZ R2, R0, R3 ;  /* 0x0000000300027221 */ /* 0x001fe20000010000 */
[----:B------:R-:W-:-:S03]  /*1c310*/  SEL R3, RZ, 0x1, P0 ;  /* 0x00000001ff037807 */ /* 0x000fc60000000000 */
[----:B------:R-:W0:Y:S01]  /*1c320*/  SHFL.BFLY PT, R0, R5, 0x1, 0x1f ;  /* 0x0c201f0005007f89 */ /* 0x000e2200000e0000 */
[----:B------:R-:W-:Y:S01]  /*1c330*/  LOP3.LUT R188, R188, R3, RZ, 0x3c, !PT ;  /* 0x00000003bcbc7212 */ /* 0x000fe200078e3cff */
        /* <DEDUP_REMOVED lines=35> */
[----:B------:R-:W-:Y:S01]  /*1c570*/  CS2R R4, SRZ ;  /* 0x0000000000047805 */ /* 0x000fe2000001ff00 */
[----:B------:R-:W-:Y:S01]  /*1c580*/  IMAD.MOV.U32 R0, RZ, RZ, -0x800000 ;  /* 0xff800000ff007424 */ /* 0x000fe200078e00ff */
[----:B------:R-:W-:-:S13]  /*1c590*/  FSETP.NE.FTZ.AND P2, PT, R12, RZ, PT ;  /* 0x000000ff0c00720b */ /* 0x000fda0003f55000 */
        /* <DEDUP_REMOVED lines=9> */
[----:B0-----:R-:W-:Y:S01]  /*1c630*/  @P2 FMUL.FTZ R6, R6, 0.69314718246459960938 ;  /* 0x3f31721806062820 */ /* 0x001fe20000410000 */
[----:B-1----:R-:W-:Y:S01]  /*1c640*/  FADD.FTZ R13, R2, R7 ;  /* 0x00000007020d7221 */ /* 0x002fe20000010000 */
[----:B------:R-:W-:Y:S02]  /*1c650*/  IMAD.MOV.U32 R2, RZ, RZ, -0x800000 ;  /* 0xff800000ff027424 */ /* 0x000fe400078e00ff */
[----:B------:R-:W-:-:S02]  /*1c660*/  @P2 FFMA.FTZ R2, R3, R194, R6 ;  /* 0x000000c203022223 */ /* 0x000fc40000010006 */
        /* <DEDUP_REMOVED lines=76> */
.L_x_2316:
        /* <DEDUP_REMOVED lines=49> */
[----:B------:R-:W-:Y:S02]  /*1ce40*/  LOP3.LUT R24, R99, 0x380, RZ, 0xc0, !PT ;  /* 0x0000038063187812 */ /* 0x000fe400078ec0ff */
[----:B------:R-:W-:Y:S02]  /*1ce50*/  SHF.R.U64 R34, R34, 0x3, RZ ;  /* 0x0000000322227819 */ /* 0x000fe400000012ff */
[----:B------:R-:W-:Y:S02]  /*1ce60*/  LOP3.LUT R4, R4, R71, RZ, 0x3c, !PT ;  /* 0x0000004704047212 */ /* 0x000fe400078e3cff */
[----:B------:R-:W-:-:S02]  /*1ce70*/  LOP3.LUT R6, R6, R75, RZ, 0x3c, !PT ;  /* 0x0000004b06067212 */ /* 0x000fc400078e3cff */
[----:B------:R-:W-:Y:S02]  /*1ce80*/  F2FP.BF16.F32.PACK_AB R11, R26, R93 ;  /* 0x0000005d1a0b723e */ /* 0x000fe400000010ff */
[----:B------:R-:W-:Y:S02]  /*1ce90*/  SHF.R.U64 R12, R12, 0x3, RZ ;  /* 0x000000030c0c7819 */ /* 0x000fe400000012ff */
[----:B------:R-:W-:Y:S01]  /*1cea0*/  SHF.R.U64 R14, R14, 0x3, RZ ;  /* 0x000000030e0e7819 */ /* 0x000fe200000012ff */
[----:B------:R2:W-:Y:S01]  /*1ceb0*/  STSM.16.M88.4 [R90], R8 ;  /* 0x000000085a007844 */ /* 0x0005e20000000200 */
[----:B------:R-:W-:Y:S02]  /*1cec0*/  LOP3.LUT R26, R28, R101, RZ, 0x3c, !PT ;  /* 0x000000651c1a7212 */ /* 0x000fe400078e3cff */
[----:B------:R-:W-:Y:S02]  /*1ced0*/  SHF.R.U64 R24, R24, 0x3, RZ ;  /* 0x0000000318187819 */ /* 0x000fe400000012ff */
[----:B------:R-:W-:-:S02]  /*1cee0*/  LOP3.LUT R28, R34, R103, RZ, 0x3c, !PT ;  /* 0x00000067221c7212 */ /* 0x000fc400078e3cff */
[----:B------:R-:W-:Y:S02]  /*1cef0*/  MOV R89, R4 ;  /* 0x0000000400597202 */ /* 0x000fe40000000f00 */
[----:B------:R-:W-:Y:S02]  /*1cf00*/  MOV R34, R6 ;  /* 0x0000000600227202 */ /* 0x000fe40000000f00 */
[----:B------:R-:W-:Y:S02]  /*1cf10*/  F2FP.BF16.F32.PACK_AB R4, R88, R3 ;  /* 0x000000035804723e */ /* 0x000fe400000010ff */
[----:B------:R-:W-:Y:S02]  /*1cf20*/  F2FP.BF16.F32.PACK_AB R5, R30, R91 ;  /* 0x0000005b1e05723e */ /* 0x000fe400000010ff */
[----:B------:R-:W-:Y:S02]  /*1cf30*/  F2FP.BF16.F32.PACK_AB R6, R37, R36 ;  /* 0x000000242506723e */ /* 0x000fe400000010ff */
[----:B------:R-:W-:-:S02]  /*1cf40*/  F2FP.BF16.F32.PACK_AB R7, R39, R38 ;  /* 0x000000262707723e */ /* 0x000fc400000010ff */
[----:B------:R-:W-:Y:S02]  /*1cf50*/  LOP3.LUT R12, R12, R79, RZ, 0x3c, !PT ;  /* 0x0000004f0c0c7212 */ /* 0x000fe400078e3cff */
[----:B------:R-:W-:Y:S01]  /*1cf60*/  LOP3.LUT R14, R14, R97, RZ, 0x3c, !PT ;  /* 0x000000610e0e7212 */ /* 0x000fe200078e3cff */
[----:B------:R-:W-:Y:S01]  /*1cf70*/  STSM.16.M88.4 [R89], R4 ;  /* 0x0000000459007844 */ /* 0x000fe20000000200 */
[----:B--2---:R-:W-:Y:S02]  /*1cf80*/  F2FP.BF16.F32.PACK_AB R8, R41, R40 ;  /* 0x000000282908723e */ /* 0x004fe400000010ff */
[----:B------:R-:W-:Y:S02]  /*1cf90*/  F2FP.BF16.F32.PACK_AB R9, R43, R42 ;  /* 0x0000002a2b09723e */ /* 0x000fe400000010ff */
[----:B------:R-:W-:Y:S02]  /*1cfa0*/  F2FP.BF16.F32.PACK_AB R10, R45, R44 ;  /* 0x0000002c2d0a723e */ /* 0x000fe400000010ff */
[----:B------:R-:W-:-:S02]  /*1cfb0*/  F2FP.BF16.F32.PACK_AB R11, R47, R46 ;  /* 0x0000002e2f0b723e */ /* 0x000fc400000010ff */
[----:B------:R-:W-:Y:S02]  /*1cfc0*/  LOP3.LUT R24, R24, R99, RZ, 0x3c, !PT ;  /* 0x0000006318187212 */ /* 0x000fe400078e3cff */
[----:B------:R-:W-:Y:S01]  /*1cfd0*/  MOV R79, R12 ;  /* 0x0000000c004f7202 */ /* 0x000fe20000000f00 */
[----:B------:R2:W-:Y:S01]  /*1cfe0*/  STSM.16.M88.4 [R34], R8 ;  /* 0x0000000822007844 */ /* 0x0005e20000000200 */
[----:B------:R-:W-:Y:S02]  /*1cff0*/  MOV R75, R14 ;  /* 0x0000000e004b7202 */ /* 0x000fe40000000f00 */
[----:B------:R-:W-:Y:S02]  /*1d000*/  MOV R72, R24 ;  /* 0x0000001800487202 */ /* 0x000fe40000000f00 */
[----:B------:R-:W-:Y:S02]  /*1d010*/  MOV R71, R26 ;  /* 0x0000001a00477202 */ /* 0x000fe40000000f00 */
[----:B------:R-:W-:Y:S01]  /*1d020*/  F2FP.BF16.F32.PACK_AB R12, R49, R48 ;  /* 0x00000030310c723e */ /* 0x000fe200000010ff */
[----:B------:R-:W-:Y:S01]  /*1d030*/  IMAD.MOV.U32 R49, RZ, RZ, RZ ;  /* 0x000000ffff317224 */ /* 0x000fe200078e00ff */
[----:B------:R-:W-:-:S02]  /*1d040*/  F2FP.BF16.F32.PACK_AB R13, R51, R50 ;  /* 0x00000032330d723e */ /* 0x000fc400000010ff */
[----:B------:R-:W-:Y:S02]  /*1d050*/  F2FP.BF16.F32.PACK_AB R14, R53, R52 ;  /* 0x00000034350e723e */ /* 0x000fe400000010ff */
[----:B------:R-:W-:Y:S02]  /*1d060*/  F2FP.BF16.F32.PACK_AB R15, R55, R54 ;  /* 0x00000036370f723e */ /* 0x000fe400000010ff */
[----:B------:R-:W-:Y:S02]  /*1d070*/  F2FP.BF16.F32.PACK_AB R24, R57, R56 ;  /* 0x000000383918723e */ /* 0x000fe400000010ff */
[----:B------:R-:W-:Y:S01]  /*1d080*/  F2FP.BF16.F32.PACK_AB R25, R59, R58 ;  /* 0x0000003a3b19723e */ /* 0x000fe200000010ff */
[----:B------:R-:W-:Y:S01]  /*1d090*/  STSM.16.M88.4 [R79], R12 ;  /* 0x0000000c4f007844 */ /* 0x000fe20000000200 */
[----:B------:R-:W-:Y:S02]  /*1d0a0*/  F2FP.BF16.F32.PACK_AB R26, R61, R60 ;  /* 0x0000003c3d1a723e */ /* 0x000fe400000010ff */
[----:B------:R-:W-:-:S02]  /*1d0b0*/  F2FP.BF16.F32.PACK_AB R27, R63, R62 ;  /* 0x0000003e3f1b723e */ /* 0x000fc400000010ff */
[----:B------:R-:W-:Y:S02]  /*1d0c0*/  MOV R36, R28 ;  /* 0x0000001c00247202 */ /* 0x000fe40000000f00 */
[----:B------:R-:W-:Y:S01]  /*1d0d0*/  ISETP.NE.U32.AND P0, PT, RZ, UR4, PT ;  /* 0x00000004ff007c0c */ /* 0x000fe2000bf05070 */
[----:B------:R-:W-:Y:S01]  /*1d0e0*/  STSM.16.M88.4 [R75], R24 ;  /* 0x000000184b007844 */ /* 0x000fe20000000200 */
[----:B--2---:R-:W-:Y:S02]  /*1d0f0*/  IADD3 R10, P1, R205, UR4, RZ ;  /* 0x00000004cd0a7c10 */ /* 0x004fe4000ff3e0ff */
[----:B------:R-:W-:Y:S02]  /*1d100*/  F2FP.BF16.F32.PACK_AB R28, R65, R64 ;  /* 0x00000040411c723e */ /* 0x000fe400000010ff */
[----:B------:R-:W-:Y:S02]  /*1d110*/  F2FP.BF16.F32.PACK_AB R29, R67, R66 ;  /* 0x00000042431d723e */ /* 0x000fe400000010ff */
[----:B------:R-:W-:-:S02]  /*1d120*/  F2FP.BF16.F32.PACK_AB R30, R69, R68 ;  /* 0x00000044451e723e */ /* 0x000fc400000010ff */
[----:B------:R-:W-:Y:S02]  /*1d130*/  F2FP.BF16.F32.PACK_AB R34, R77, R76 ;  /* 0x0000004c4d22723e */ /* 0x000fe400000010ff */
[----:B------:R-:W-:Y:S01]  /*1d140*/  F2FP.BF16.F32.PACK_AB R4, R81, R80 ;  /* 0x000000505104723e */ /* 0x000fe200000010ff */
[----:B------:R-:W-:Y:S01]  /*1d150*/  STSM.16.M88.4 [R72], R28 ;  /* 0x0000001c48007844 */ /* 0x000fe20000000200 */
[----:B------:R-:W-:Y:S02]  /*1d160*/  F2FP.BF16.F32.PACK_AB R5, R83, R82 ;  /* 0x000000525305723e */ /* 0x000fe400000010ff */
[----:B------:R-:W-:Y:S01]  /*1d170*/  F2FP.BF16.F32.PACK_AB R6, R85, R84 ;  /* 0x000000545506723e */ /* 0x000fe200000010ff */
[----:B------:R-:W-:Y:S01]  /*1d180*/  STSM.16.M88.4 [R71], R32 ;  /* 0x0000002047007844 */ /* 0x000fe20000000200 */
        /* <DEDUP_REMOVED lines=13> */
[----:B------:R-:W-:-:S03]  /*1d260*/  IMAD R3, R200, 0x40, R199 ;  /* 0x00000040c8037824 */ /* 0x000fc600078e02c7 */
[----:B------:R3:W5:Y:S01]  /*1d270*/  @P1 LDG.E R48, desc[UR56][R8.64] ;  /* 0x0000003808301981 */ /* 0x000762000c1e1900 */
[----:B--2---:R-:W-:Y:S01]  /*1d280*/  IMAD.WIDE R4, R3, 0x2, R20 ;  /* 0x0000000203047825 */ /* 0x004fe200078e0214 */
[----:B------:R-:W-:Y:S06]  /*1d290*/  @P1 BRA `(.L_x_2425) ;  /* 0x0000000000101947 */ /* 0x000fec0003800000 */
[----:B------:R-:W-:Y:S05]  /*1d2a0*/  @!P0 BRA `(.L_x_2425) ;  /* 0x00000000000c8947 */ /* 0x000fea0003800000 */
[----:B------:R-:W2:Y:S04]  /*1d2b0*/  LDG.E R3, desc[UR56][R10.64] ;  /* 0x000000380a037981 */ /* 0x000ea8000c1e1900 */
[----:B-----5:R-:W2:Y:S02]  /*1d2c0*/  LDG.E R48, desc[UR56][R10.64+0x4] ;  /* 0x000004380a307981 */ /* 0x020ea4000c1e1900 */
[----:B--2---:R-:W-:-:S07]  /*1d2d0*/  IMAD.IADD R48, R48, 0x1, -R3 ;  /* 0x0000000130307824 */ /* 0x004fce00078e0a03 */
.L_x_2425:
[----:B------:R-:W-:Y:S01]  /*1d2e0*/  SHF.R.S32.HI R50, RZ, 0x1f, R204 ;  /* 0x0000001fff327819 */ /* 0x000fe200000114cc */
[----:B------:R-:W-:Y:S01]  /*1d2f0*/  ULDC.64 UR4, c[0x0][0xb70] ;  /* 0x0002dc0000047ab9 */ /* 0x000fe20000000a00 */
[--C-:B-----5:R-:W-:Y:S01]  /*1d300*/  SHF.R.S32.HI R21, RZ, 0x1f, R49.reuse ;  /* 0x0000001fff157819 */ /* 0x120fe20000011431 */
[----:B------:R-:W-:Y:S01]  /*1d310*/  IMAD.MOV.U32 R20, RZ, RZ, R49 ;  /* 0x000000ffff147224 */ /* 0x000fe200078e0031 */
[----:B---3--:R-:W-:Y:S01]  /*1d320*/  IADD3 R9, P1, R4, 0x1000, RZ ;  /* 0x0000100004097810 */ /* 0x008fe20007f3e0ff */
[----:B------:R-:W-:Y:S01]  /*1d330*/  IMAD R3, R50, UR4, RZ ;  /* 0x0000000432037c24 */ /* 0x000fe2000f8e02ff */
[----:B------:R-:W-:Y:S01]  /*1d340*/  SEL R213, R213, RZ, !P0 ;  /* 0x000000ffd5d57207 */ /* 0x000fe20004000000 */
[C---:B------:R-:W-:Y:S01]  /*1d350*/  IMAD.WIDE.U32 R6, R204.reuse, UR4, R20 ;  /* 0x00000004cc067c25 */ /* 0x040fe2000f8e0014 */
[----:B------:R-:W-:Y:S02]  /*1d360*/  LOP3.LUT R8, R9, 0x380, RZ, 0xc0, !PT ;  /* 0x0000038009087812 */ /* 0x000fe400078ec0ff */
[----:B------:R-:W-:Y:S01]  /*1d370*/  SEL R207, R207, RZ, !P0 ;  /* 0x000000ffcfcf7207 */ /* 0x000fe20004000000 */
[----:B------:R-:W-:Y:S01]  /*1d380*/  IMAD R3, R204, UR5, R3 ;  /* 0x00000005cc037c24 */ /* 0x000fe2000f8e0203 */
[----:B------:R-:W-:Y:S01]  /*1d390*/  ULDC.64 UR4, c[0x0][0xb78] ;  /* 0x0002de0000047ab9 */ /* 0x000fe20000000a00 */
[----:B------:R-:W-:Y:S01]  /*1d3a0*/  SHF.R.U64 R8, R8, 0x3, RZ ;  /* 0x0000000308087819 */ /* 0x000fe200000012ff */
[----:B------:R-:W-:Y:S01]  /*1d3b0*/  IMAD R11, R211, 0x80, R203 ;  /* 0x00000080d30b7824 */ /* 0x000fe200078e02cb */
[----:B------:R-:W-:Y:S01]  /*1d3c0*/  IADD3 R13, P2, R4, 0x2000, RZ ;  /* 0x00002000040d7810 */ /* 0x000fe20007f5e0ff */
[----:B------:R-:W-:Y:S01]  /*1d3d0*/  IMAD.IADD R7, R7, 0x1, R3 ;  /* 0x0000000107077824 */ /* 0x000fe200078e0203 */
[----:B------:R-:W-:Y:S01]  /*1d3e0*/  LOP3.LUT R8, R8, R9, RZ, 0x3c, !PT ;  /* 0x0000000908087212 */ /* 0x000fe200078e3cff */
[----:B------:R-:W-:Y:S01]  /*1d3f0*/  IMAD R3, R213, UR4, RZ ;  /* 0x00000004d5037c24 */ /* 0x000fe2000f8e02ff */
        /* <DEDUP_REMOVED lines=10> */
[----:B------:R-:W-:Y:S01]  /*1d4a0*/  IADD3.X R3, R3, R7, R9, P0, !PT ;  /* 0x0000000703037210 */ /* 0x000fe200007fe409 */
[----:B------:R-:W-:Y:S01]  /*1d4b0*/  IMAD.X R9, RZ, RZ, R5, P1 ;  /* 0x000000ffff097224 */ /* 0x000fe200008e0605 */
[----:B------:R-:W-:-:S02]  /*1d4c0*/  LEA R46, P0, R6, UR4, 0x2 ;  /* 0x00000004062e7c11 */ /* 0x000fc4000f8010ff */
[----:B------:R-:W-:Y:S02]  /*1d4d0*/  IADD3 R29, P5, R4, 0x4000, RZ ;  /* 0x00004000041d7810 */ /* 0x000fe40007fbe0ff */
[----:B------:R-:W-:Y:S01]  /*1d4e0*/  LEA.HI.X R47, R6, UR5, R3, 0x2, P0 ;  /* 0x00000005062f7c11 */ /* 0x000fe200080f1403 */
[----:B------:R-:W-:Y:S01]  /*1d4f0*/  VIADD R3, R11, 0x8 ;  /* 0x000000080b037836 */ /* 0x000fe20000000000 */
[----:B------:R-:W-:Y:S01]  /*1d500*/  LOP3.LUT P0, RZ, R216, 0x3, RZ, 0xc0, !PT ;  /* 0x00000003d8ff7812 */ /* 0x000fe2000780c0ff */
[----:B------:R-:W-:Y:S01]  /*1d510*/  ULDC.64 UR4, c[0x0][0xaa0] ;  /* 0x0002a80000047ab9 */ /* 0x000fe20000000a00 */
[C---:B------:R-:W-:Y:S02]  /*1d520*/  IADD3 R33, P4, R4.reuse, 0x5000, RZ ;  /* 0x0000500004217810 */ /* 0x040fe40007f9e0ff */
[C---:B------:R-:W-:Y:S02]  /*1d530*/  IADD3 R37, P3, R4.reuse, 0x6000, RZ ;  /* 0x0000600004257810 */ /* 0x040fe40007f7e0ff */
        /* <DEDUP_REMOVED lines=9> */
[----:B------:R-:W-:Y:S01]  /*1d5d0*/  @!P1 STG.E desc[UR56][R46.64], R2 ;  /* 0x000000022e009986 */ /* 0x000fe2000c101938 */
        /* <DEDUP_REMOVED lines=79> */
.L_x_2427:
[----:B------:R-:W-:Y:S05]  /*1dad0*/  BSYNC B1 ;  /* 0x0000000000017941 */ /* 0x000fea0003800000 */
.L_x_2426:
[----:B------:R-:W-:Y:S04]  /*1dae0*/  BSSY B1, `(.L_x_2428) ;  /* 0x0000014000017945 */ /* 0x000fe80003800000 */
[----:B------:R-:W-:Y:S05]  /*1daf0*/  @P4 BRA `(.L_x_2429) ;  /* 0x0000000000484947 */ /* 0x000fea0003800000 */
[----:B--2--5:R-:W-:Y:S01]  /*1db00*/  IADD3 R5, P2, R20, 0x20, RZ ;  /* 0x0000002014057810 */ /* 0x024fe20007f5e0ff */
        /* <DEDUP_REMOVED lines=17> */
.L_x_2429:
[----:B------:R-:W-:Y:S05]  /*1dc20*/  BSYNC B1 ;  /* 0x0000000000017941 */ /* 0x000fea0003800000 */
.L_x_2428:
[----:B------:R-:W-:Y:S04]  /*1dc30*/  BSSY B1, `(.L_x_2430) ;  /* 0x0000014000017945 */ /* 0x000fe80003800000 */
[----:B------:R-:W-:Y:S05]  /*1dc40*/  @P0 BRA `(.L_x_2431) ;  /* 0x0000000000480947 */ /* 0x000fea0003800000 */
[----:B--23-5:R-:W-:Y:S01]  /*1dc50*/  IADD3 R5, P0, R20, 0x40, RZ ;  /* 0x0000004014057810 */ /* 0x02cfe20007f1e0ff */
        /* <DEDUP_REMOVED lines=17> */
.L_x_2431:
[----:B------:R-:W-:Y:S05]  /*1dd70*/  BSYNC B1 ;  /* 0x0000000000017941 */ /* 0x000fea0003800000 */
.L_x_2430:
[----:B------:R-:W-:Y:S05]  /*1dd80*/  @P1 BRA `(.L_x_2432) ;  /* 0x0000000800cc1947 */ /* 0x000fea0003800000 */
[----:B--2345:R-:W-:Y:S01]  /*1dd90*/  IADD3 R5, P0, R20, 0x60, RZ ;  /* 0x0000006014057810 */ /* 0x03cfe20007f1e0ff */
[----:B------:R-:W-:Y:S01]  /*1dda0*/  ULDC.64 UR6, c[0x0][0xad8] ;  /* 0x0002b60000067ab9 */ /* 0x000fe20000000a00 */
[----:B------:R-:W-:Y:S01]  /*1ddb0*/  IMAD.MOV.U32 R2, RZ, RZ, R44 ;  /* 0x000000ffff027224 */ /* 0x000fe200078e002c */
        /* <DEDUP_REMOVED lines=15> */
[----:B------:R3:W-:Y:S01]  /*1deb0*/  STG.E.128 desc[UR56][R4.64+0x80], R40 ;  /* 0x0000802804007986 */ /* 0x0007e2000c101d38 */
[----:B------:R-:W-:Y:S05]  /*1dec0*/  BRA `(.L_x_2432) ;  /* 0x00000008007c7947 */ /* 0x000fea0003800000 */
.L_x_2424:
        /* <DEDUP_REMOVED lines=15> */
[----:B------:R-:W-:Y:S01]  /*1dfc0*/  ISETP.GT.AND P2, PT, R226, 0x7f, PT ;  /* 0x0000007fe200780c */ /* 0x000fe20003f44270 */
[----:B------:R-:W-:-:S12]  /*1dfd0*/  @P1 BRA `(.L_x_2433) ;  /* 0x0000000000101947 */ /* 0x000fd80003800000 */
[----:B------:R-:W-:Y:S05]  /*1dfe0*/  @!P0 BRA `(.L_x_2433) ;  /* 0x00000000000c8947 */ /* 0x000fea0003800000 */
[----:B--2---:R-:W2:Y:S04]  /*1dff0*/  LDG.E R5, desc[UR56][R2.64] ;  /* 0x0000003802057981 */ /* 0x004ea8000c1e1900 */
[----:B-----5:R-:W2:Y:S02]  /*1e000*/  LDG.E R0, desc[UR56][R2.64+0x4] ;  /* 0x0000043802007981 */ /* 0x020ea4000c1e1900 */
[----:B--2---:R-:W-:-:S07]  /*1e010*/  IMAD.IADD R0, R0, 0x1, -R5 ;  /* 0x0000000100007824 */ /* 0x004fce00078e0a05 */
.L_x_2433:
        /* <DEDUP_REMOVED lines=12> */
[C---:B------:R-:W-:Y:S01]  /*1e0e0*/  IADD3 R2, P0, R3.reuse, R7, RZ ;  /* 0x0000000703027210 */ /* 0x040fe20007f1e0ff */
        /* <DEDUP_REMOVED lines=16> */
.L_x_2435:
[----:B------:R-:W-:Y:S05]  /*1e1f0*/  BSYNC B1 ;  /* 0x0000000000017941 */ /* 0x000fea0003800000 */
.L_x_2434:
        /* <DEDUP_REMOVED lines=46> */
.L_x_2437:
[----:B------:R-:W-:Y:S05]  /*1e4e0*/  BSYNC B1 ;  /* 0x0000000000017941 */ /* 0x000fea0003800000 */
.L_x_2436:
[----:B------:R-:W-:Y:S04]  /*1e4f0*/  BSSY B1, `(.L_x_2438) ;  /* 0x0000014000017945 */ /* 0x000fe80003800000 */
[----:B------:R-:W-:Y:S05]  /*1e500*/  @P3 BRA `(.L_x_2439) ;  /* 0x0000000000483947 */ /* 0x000fea0003800000 */
[----:B--2---:R-:W-:Y:S01]  /*1e510*/  IADD3 R9, P2, R6, 0x20, RZ ;  /* 0x0000002006097810 */ /* 0x004fe20007f5e0ff */
        /* <DEDUP_REMOVED lines=17> */
.L_x_2439:
[----:B------:R-:W-:Y:S05]  /*1e630*/  BSYNC B1 ;  /* 0x0000000000017941 */ /* 0x000fea0003800000 */
.L_x_2438:
[----:B------:R-:W-:Y:S04]  /*1e640*/  BSSY B1, `(.L_x_2440) ;  /* 0x0000014000017945 */ /* 0x000fe80003800000 */
[----:B------:R-:W-:Y:S05]  /*1e650*/  @P1 BRA `(.L_x_2441) ;  /* 0x0000000000481947 */ /* 0x000fea0003800000 */
[----:B--23--:R-:W-:Y:S01]  /*1e660*/  IADD3 R9, P1, R6, 0x40, RZ ;  /* 0x0000004006097810 */ /* 0x00cfe20007f3e0ff */
        /* <DEDUP_REMOVED lines=17> */
.L_x_2441:
[----:B------:R-:W-:Y:S05]  /*1e780*/  BSYNC B1 ;  /* 0x0000000000017941 */ /* 0x000fea0003800000 */
.L_x_2440:
        /* <DEDUP_REMOVED lines=19> */
.L_x_2432:
[----:B------:R-:W-:Y:S05]  /*1e8c0*/  BSYNC B0 ;  /* 0x0000000000007941 */ /* 0x000fea0003800000 */
.L_x_2423:
[----:B------:R-:W-:Y:S02]  /*1e8d0*/  ULDC UR4, c[0x0][0xc14] ;  /* 0x0003050000047ab9 */ /* 0x000fe40000000800 */
[----:B-1----:R-:W-:-:S13]  /*1e8e0*/  ISETP.GE.AND P0, PT, R195, UR4, PT ;  /* 0x00000004c3007c0c */ /* 0x002fda000bf06270 */
[----:B------:R-:W-:Y:S05]  /*1e8f0*/  @!P0 BRA `(.L_x_2442) ;  /* 0xfffffe28003c8947 */ /* 0x000fea000383ffff */
[----:B------:R-:W-:Y:S05]  /*1e900*/  BRA `(.L_x_2205) ;  /* 0x0000006000b07947 */ /* 0x000fea0003800000 */
.L_x_2203:
        /* <DEDUP_REMOVED lines=21> */
[----:B------:R-:W-:Y:S02]  /*1ea60*/  ISETP.GE.U32.AND P0, PT, R7, 0x2, PT ;  /* 0x000000020700780c */ /* 0x000fe40003f06070 */
        /* <DEDUP_REMOVED lines=39> */
.L_x_2447:
        /* <DEDUP_REMOVED lines=16> */
.L_x_2446:
[----:B------:R-:W-:Y:S05]  /*1ede0*/  BSYNC B0 ;  /* 0x0000000000007941 */ /* 0x000fea0003800000 */
.L_x_2445:
        /* <DEDUP_REMOVED lines=25> */
.L_x_2443:
[----:B------:R-:W-:-:S04]  /*1ef80*/  IMAD.IADD R5, R4, 0x1, -R5 ;  /* 0x0000000104057824 */ /* 0x000fc800078e0a05 */
        /* <DEDUP_REMOVED lines=19> */
.L_x_2448:
        /* <DEDUP_REMOVED lines=56> */
.L_x_2444:
[----:B------:R-:W-:Y:S02]  /*1f440*/  IMAD.MOV.U32 R17, RZ, RZ, RZ ;  /* 0x000000ffff117224 */ /* 0x000fe400078e00ff */
[----:B------:R-:W-:Y:S02]  /*1f450*/  IMAD.U32 R16, RZ, RZ, UR6 ;  /* 0x00000006ff107e24 */ /* 0x000fe4000f8e00ff */
[----:B------:R-:W-:-:S07]  /*1f460*/  IMAD.MOV.U32 R18, RZ, RZ, RZ ;  /* 0x000000ffff127224 */ /* 0x000fce00078e00ff */
.L_x_2449:
        /* <DEDUP_REMOVED lines=20> */
[----:B-1----:R-:W-:Y:S01]  /*1f5b0*/  IMAD.MOV.U32 R0, RZ, RZ, 0x1 ;  /* 0x00000001ff007424 */ /* 0x002fe200078e00ff */
[----:B------:R-:W-:Y:S01]  /*1f5c0*/  LOP3.LUT R2, R2, 0xffffffbf, RZ, 0xc0, !PT ;  /* 0xffffffbf02027812 */ /* 0x000fe200078ec0ff */
[----:B------:R1:W-:Y:S01]  /*1f5d0*/  STL [R1+0x4], RZ ;  /* 0x000004ff01007387 */ /* 0x0003e20000100800 */
[----:B------:R-:W-:Y:S01]  /*1f5e0*/  ULDC.64 UR36, c[0x0][0x198] ;  /* 0x0000660000247ab9 */ /* 0x000fe20000000a00 */
[----:B------:R-:W-:Y:S01]  /*1f5f0*/  ULDC UR39, c[0x0][0xc] ;  /* 0x0000030000277ab9 */ /* 0x000fe20000000800 */
[----:B------:R-:W-:Y:S01]  /*1f600*/  LOP3.LUT R2, R2, 0xfffffffd, RZ, 0xc0, !PT ;  /* 0xfffffffd02027812 */ /* 0x000fe200078ec0ff */
[----:B------:R1:W-:Y:S04]  /*1f610*/  STL [R1+0x14], R0 ;  /* 0x0000140001007387 */ /* 0x0003e80000100800 */
[----:B------:R1:W-:Y:S04]  /*1f620*/  STL [R1+0x30], RZ ;  /* 0x000030ff01007387 */ /* 0x0003e80000100800 */
[----:B------:R1:W-:Y:S04]  /*1f630*/  STL [R1], RZ ;  /* 0x000000ff01007387 */ /* 0x0003e80000100800 */
[----:B------:R1:W-:Y:S01]  /*1f640*/  STL [R1+0xc], R0 ;  /* 0x00000c0001007387 */ /* 0x0003e20000100800 */
[----:B--2---:R-:W-:-:S02]  /*1f650*/  R2UR UR4, R4 ;  /* 0x00000000040472ca */ /* 0x004fc400000e0000 */
[----:B------:R-:W2:Y:S11]  /*1f660*/  S2R R4, SR_TID.X ;  /* 0x0000000000047919 */ /* 0x000eb60000002100 */
[----:B------:R-:W-:Y:S01]  /*1f670*/  ULOP3.LUT UR38, UR4, 0x2, URZ, 0xfc, !UPT ;  /* 0x0000000204267892 */ /* 0x000fe2000f8efc3f */
[----:B--2---:R-:W-:-:S04]  /*1f680*/  LOP3.LUT R4, R4, 0x7f, RZ, 0xc0, !PT ;  /* 0x0000007f04047812 */ /* 0x004fc800078ec0ff */
[C---:B------:R-:W-:Y:S02]  /*1f690*/  ISETP.NE.AND P2, PT, R4.reuse, RZ, PT ;  /* 0x000000ff0400720c */ /* 0x040fe40003f45270 */
[----:B------:R-:W-:-:S11]  /*1f6a0*/  ISETP.NE.OR P0, PT, R4, RZ, !P1 ;  /* 0x000000ff0400720c */ /* 0x000fd60004f05670 */
[----:B------:R-:W-:-:S04]  /*1f6b0*/  @P2 LOP3.LUT R2, R2, 0x2, RZ, 0xfc, !PT ;  /* 0x0000000202022812 */ /* 0x000fc800078efcff */
[----:B------:R-:W-:-:S05]  /*1f6c0*/  @P0 LOP3.LUT R2, R2, 0x40, RZ, 0xfc, !PT ;  /* 0x0000004002020812 */ /* 0x000fca00078efcff */
[----:B------:R1:W-:Y:S02]  /*1f6d0*/  STL [R1+0x10], R2 ;  /* 0x0000100201007387 */ /* 0x0003e40000100800 */
.L_x_2540:
[----:B-12---:R-:W1:Y:S02]  /*1f6e0*/  LDC.64 R2, c[0x0][0xc60] ;  /* 0x00031800ff027b82 */ /* 0x006e640000000a00 */
[----:B-1----:R-:W-:-:S05]  /*1f6f0*/  IMAD.WIDE R2, R19, 0x4, R2 ;  /* 0x0000000413027825 */ /* 0x002fca00078e0202 */
[----:B0-----:R-:W2:Y:S01]  /*1f700*/  LDG.E R11, desc[UR56][R2.64] ;  /* 0x00000038020b7981 */ /* 0x001ea2000c1e1900 */
[----:B------:R-:W-:Y:S05]  /*1f710*/  YIELD ;  /* 0x0000000000007946 */ /* 0x000fea0003800000 */
[----:B------:R-:W-:Y:S01]  /*1f720*/  ULDC.64 UR4, c[0x0][0xa28] ;  /* 0x00028a0000047ab9 */ /* 0x000fe20000000a00 */
[----:B------:R-:W-:Y:S02]  /*1f730*/  CS2R R8, SRZ ;  /* 0x0000000000087805 */ /* 0x000fe4000001ff00 */
[----:B------:R-:W-:Y:S01]  /*1f740*/  ISETP.NE.U32.AND P0, PT, RZ, UR4, PT ;  /* 0x00000004ff007c0c */ /* 0x000fe2000bf05070 */
[----:B------:R-:W-:Y:S01]  /*1f750*/  ULDC.64 UR8, c[0x0][0xa08] ;  /* 0x0002820000087ab9 */ /* 0x000fe20000000a00 */
[----:B------:R-:W-:-:S02]  /*1f760*/  ULDC.64 UR10, c[0x0][0xa10] ;  /* 0x00028400000a7ab9 */ /* 0x000fc40000000a00 */
[----:B------:R-:W-:Y:S02]  /*1f770*/  ISETP.NE.AND.EX P0, PT, RZ, UR5, PT, P0 ;  /* 0x00000005ff007c0c */ /* 0x000fe4000bf05300 */
[----:B--2---:R-:W-:Y:S01]  /*1f780*/  SHF.R.S32.HI R0, RZ, 0x1f, R11 ;  /* 0x0000001fff007819 */ /* 0x004fe2000001140b */
[----:B------:R-:W-:-:S10]  /*1f790*/  IMAD.SHL.U32 R15, R11, 0x4, RZ ;  /* 0x000000040b0f7824 */ /* 0x000fd400078e00ff */
[C---:B------:R-:W-:Y:S01]  /*1f7a0*/  @P0 LEA R2, P1, R11.reuse, UR4, 0x2 ;  /* 0x000000040b020c11 */ /* 0x040fe2000f8210ff */
[----:B------:R-:W-:Y:S03]  /*1f7b0*/  STL [R1+0x20], R11 ;  /* 0x0000200b01007387 */ /* 0x000fe60000100800 */
[----:B------:R-:W-:Y:S01]  /*1f7c0*/  @P0 LEA.HI.X R3, R11, UR5, R0, 0x2, P1 ;  /* 0x000000050b030c11 */ /* 0x000fe200088f1400 */
[----:B------:R-:W-:-:S04]  /*1f7d0*/  ULDC.64 UR4, c[0x0][0xa18] ;  /* 0x0002860000047ab9 */ /* 0x000fc80000000a00 */
[----:B------:R0:W5:Y:S01]  /*1f7e0*/  @P0 LDG.E R8, desc[UR56][R2.64] ;  /* 0x0000003802080981 */ /* 0x000162000c1e1900 */
[----:B------:R-:W-:Y:S02]  /*1f7f0*/  ISETP.NE.U32.AND P0, PT, RZ, UR4, PT ;  /* 0x00000004ff007c0c */ /* 0x000fe4000bf05070 */
[----:B------:R-:W-:Y:S01]  /*1f800*/  SHF.L.U64.HI R14, R11, 0x2, R0 ;  /* 0x000000020b0e7819 */ /* 0x000fe20000010200 */
[----:B------:R-:W-:Y:S01]  /*1f810*/  STL [R1+0x28], R15 ;  /* 0x0000280f01007387 */ /* 0x000fe20000100800 */
[----:B------:R-:W-:Y:S01]  /*1f820*/  ISETP.NE.AND.EX P0, PT, RZ, UR5, PT, P0 ;  /* 0x00000005ff007c0c */ /* 0x000fe2000bf05300 */
[----:B------:R-:W-:Y:S02]  /*1f830*/  ULDC UR6, c[0x0][0x338] ;  /* 0x0000ce0000067ab9 */ /* 0x000fe40000000800 */
[----:B------:R-:W-:Y:S10]  /*1f840*/  STL [R1+0x2c], R14 ;  /* 0x00002c0e01007387 */ /* 0x000ff40000100800 */
[----:B------:R-:W-:-:S04]  /*1f850*/  @P0 IADD3 R12, P1, R15, UR4, RZ ;  /* 0x000000040f0c0c10 */ /* 0x000fc8000ff3e0ff */
[C---:B------:R-:W-:Y:S01]  /*1f860*/  @P0 IADD3.X R13, R14.reuse, UR5, RZ, P1, !PT ;  /* 0x000000050e0d0c10 */ /* 0x040fe20008ffe4ff */
[----:B------:R-:W-:Y:S02]  /*1f870*/  ULDC.64 UR4, c[0x0][0xa00] ;  /* 0x0002800000047ab9 */ /* 0x000fe40000000a00 */
[----:B------:R-:W-:Y:S02]  /*1f880*/  ISETP.NE.U32.AND P2, PT, RZ, UR4, PT ;  /* 0x00000004ff007c0c */ /* 0x000fe4000bf45070 */
[C---:B0-----:R-:W-:Y:S02]  /*1f890*/  IADD3 R2, P1, R15.reuse, UR4, RZ ;  /* 0x000000040f027c10 */ /* 0x041fe4000ff3e0ff */
[----:B------:R-:W-:Y:S02]  /*1f8a0*/  ISETP.NE.AND.EX P2, PT, RZ, UR5, PT, P2 ;  /* 0x00000005ff007c0c */ /* 0x000fe4000bf45320 */
[----:B------:R-:W-:Y:S01]  /*1f8b0*/  IADD3.X R3, R14, UR5, RZ, P1, !PT ;  /* 0x000000050e037c10 */ /* 0x000fe20008ffe4ff */
[----:B------:R-:W-:Y:S01]  /*1f8c0*/  ULDC UR4, c[0x0][0x288] ;  /* 0x0000a20000047ab9 */ /* 0x000fe20000000800 */
[----:B------:R-:W-:Y:S01]  /*1f8d0*/  IADD3 R6, P1, R15, UR8, RZ ;  /* 0x000000080f067c10 */ /* 0x000fe2000ff3e0ff */
[----:B------:R-:W-:Y:S01]  /*1f8e0*/  IMAD.U32 R10, RZ, RZ, UR4 ;  /* 0x00000004ff0a7e24 */ /* 0x000fe2000f8e00ff */
[----:B------:R-:W-:-:S02]  /*1f8f0*/  ULDC.64 UR4, c[0x0][0x3f8] ;  /* 0x0000fe0000047ab9 */ /* 0x000fc40000000a00 */
[----:B------:R-:W-:-:S03]  /*1f900*/  IADD3.X R7, R14, UR9, RZ, P1, !PT ;  /* 0x000000090e077c10 */ /* 0x000fc60008ffe4ff */
[----:B------:R0:W5:Y:S04]  /*1f910*/  @P0 LDG.E R10, desc[UR56][R12.64] ;  /* 0x000000380c0a0981 */ /* 0x000168000c1e1900 */
[----:B------:R-:W2:Y:S01]  /*1f920*/  @P2 LDG.E R9, desc[UR56][R2.64] ;  /* 0x0000003802092981 */ /* 0x000ea2000c1e1900 */
[----:B------:R-:W-:Y:S01]  /*1f930*/  UISETP.NE.U32.AND UP0, UPT, UR4, URZ, UPT ;  /* 0x0000003f0400728c */ /* 0x000fe2000bf05070 */
[----:B------:R-:W-:Y:S02]  /*1f940*/  IADD3 R4, P1, R15, UR10, RZ ;  /* 0x0000000a0f047c10 */ /* 0x000fe4000ff3e0ff */
[----:B------:R-:W-:Y:S01]  /*1f950*/  ULDC UR4, c[0x0][0x404] ;  /* 0x0001010000047ab9 */ /* 0x000fe20000000800 */
[----:B------:R-:W-:Y:S01]  /*1f960*/  UISETP.NE.AND.EX UP0, UPT, UR5, URZ, UPT, UP0 ;  /* 0x0000003f0500728c */ /* 0x000fe2000bf05300 */
[----:B------:R-:W-:-:S02]  /*1f970*/  IADD3.X R5, R14, UR11, RZ, P1, !PT ;  /* 0x0000000b0e057c10 */ /* 0x000fc40008ffe4ff */
[----:B------:R-:W-:Y:S01]  /*1f980*/  ISETP.NE.U32.AND P1, PT, RZ, UR8, PT ;  /* 0x00000008ff007c0c */ /* 0x000fe2000bf25070 */
[----:B------:R-:W-:Y:S01]  /*1f990*/  USEL UR4, UR4, 0x1, UP0 ;  /* 0x0000000104047887 */ /* 0x000fe20008000000 */
[----:B------:R-:W-:Y:S02]  /*1f9a0*/  ULDC UR5, c[0x0][0x2e0] ;  /* 0x0000b80000057ab9 */ /* 0x000fe40000000800 */
[----:B------:R-:W-:Y:S01]  /*1f9b0*/  ISETP.NE.AND.EX P3, PT, RZ, UR9, PT, P1 ;  /* 0x00000009ff007c0c */ /* 0x000fe2000bf65310 */
[----:B------:R-:W-:Y:S01]  /*1f9c0*/  UIMAD UR4, UR4, UR5, URZ ;  /* 0x00000005040472a4 */ /* 0x000fe2000f8e023f */
[----:B------:R-:W-:Y:S01]  /*1f9d0*/  ISETP.NE.U32.AND P1, PT, RZ, UR10, PT ;  /* 0x0000000aff007c0c */ /* 0x000fe2000bf25070 */
[----:B------:R-:W-:-:S03]  /*1f9e0*/  IMAD.U32 R0, RZ, RZ, UR6 ;  /* 0x00000006ff007e24 */ /* 0x000fc6000f8e00ff */
[----:B------:R-:W-:Y:S01]  /*1f9f0*/  ISETP.NE.AND.EX P1, PT, RZ, UR11, PT, P1 ;  /* 0x0000000bff007c0c */ /* 0x000fe2000bf25310 */
[----:B--2---:R1:W-:Y:S02]  /*1fa00*/  STL [R1+0x34], R9 ;  /* 0x0000340901007387 */ /* 0x0043e40000100800 */
[----:B-1----:R-:W-:Y:S01]  /*1fa10*/  IMAD.U32 R9, RZ, RZ, UR4 ;  /* 0x00000004ff097e24 */ /* 0x002fe2000f8e00ff */
[----:B0-----:R-:W-:Y:S09]  /*1fa20*/  @P0 BRA `(.L_x_2451) ;  /* 0x0000000000100947 */ /* 0x001ff20003800000 */
[----:B------:R-:W-:Y:S05]  /*1fa30*/  @!P2 BRA `(.L_x_2451) ;  /* 0x00000000000ca947 */ /* 0x000fea0003800000 */
[----:B-----5:R-:W2:Y:S04]  /*1fa40*/  LDG.E R10, desc[UR56][R2.64] ;  /* 0x00000038020a7981 */ /* 0x020ea8000c1e1900 */
[----:B------:R-:W2:Y:S02]  /*1fa50*/  LDG.E R2, desc[UR56][R2.64+0x4] ;  /* 0x0000043802027981 */ /* 0x000ea4000c1e1900 */
[----:B--2---:R-:W-:-:S07]  /*1fa60*/  IMAD.IADD R10, R2, 0x1, -R10 ;  /* 0x00000001020a7824 */ /* 0x004fce00078e0a0a */
.L_x_2451:
[----:B------:R-:W-:Y:S01]  /*1fa70*/  IMAD.MOV.U32 R2, RZ, RZ, RZ ;  /* 0x000000ffff027224 */ /* 0x000fe200078e00ff */
[----:B------:R-:W-:-:S05]  /*1fa80*/  ULDC.64 UR4, c[0x0][0xa20] ;  /* 0x0002880000047ab9 */ /* 0x000fca0000000a00 */
[----:B------:R-:W2:Y:S01]  /*1fa90*/  @P3 LDG.E R2, desc[UR56][R6.64] ;  /* 0x0000003806023981 */ /* 0x000ea2000c1e1900 */
[----:B------:R-:W-:-:S06]  /*1faa0*/  IMAD.MOV.U32 R20, RZ, RZ, RZ ;  /* 0x000000ffff147224 */ /* 0x000fcc00078e00ff */
[----:B------:R0:W5:Y:S01]  /*1fab0*/  @P1 LDG.E R20, desc[UR56][R4.64] ;  /* 0x0000003804141981 */ /* 0x000162000c1e1900 */
[----:B------:R-:W-:-:S04]  /*1fac0*/  ISETP.NE.U32.AND P0, PT, RZ, UR4, PT ;  /* 0x00000004ff007c0c */ /* 0x000fc8000bf05070 */
[----:B------:R-:W-:Y:S01]  /*1fad0*/  ISETP.NE.AND.EX P0, PT, RZ, UR5, PT, P0 ;  /* 0x00000005ff007c0c */ /* 0x000fe2000bf05300 */
[----:B--2--5:R-:W-:-:S05]  /*1fae0*/  IMAD.IADD R2, R2, 0x1, R8 ;  /* 0x0000000102027824 */ /* 0x024fca00078e0208 */
[----:B------:R0:W-:Y:S07]  /*1faf0*/  STL [R1+0x8], R2 ;  /* 0x0000080201007387 */ /* 0x0001ee0000100800 */
[----:B------:R-:W-:Y:S05]  /*1fb00*/  @!P0 BRA `(.L_x_2452) ;  /* 0x0000000000108947 */ /* 0x000fea0003800000 */
[----:B0-----:R-:W-:-:S04]  /*1fb10*/  IADD3 R2, P0, R15, UR4, RZ ;  /* 0x000000040f027c10 */ /* 0x001fc8000ff1e0ff */
[----:B------:R-:W-:-:S05]  /*1fb20*/  IADD3.X R3, R14, UR5, RZ, P0, !PT ;  /* 0x000000050e037c10 */ /* 0x000fca00087fe4ff */
[----:B------:R1:W5:Y:S01]  /*1fb30*/  LDG.E R9, desc[UR56][R2.64] ;  /* 0x0000003802097981 */ /* 0x000362000c1e1900 */
[----:B------:R-:W-:Y:S05]  /*1fb40*/  BRA `(.L_x_2453) ;  /* 0x0000000000107947 */ /* 0x000fea0003800000 */
.L_x_2452:
[----:B------:R-:W-:Y:S05]  /*1fb50*/  @!P3 BRA `(.L_x_2453) ;  /* 0x00000000000cb947 */ /* 0x000fea0003800000 */
[----:B------:R-:W2:Y:S04]  /*1fb60*/  LDG.E R9, desc[UR56][R6.64] ;  /* 0x0000003806097981 */ /* 0x000ea8000c1e1900 */
[----:B------:R-:W2:Y:S02]  /*1fb70*/  LDG.E R6, desc[UR56][R6.64+0x4] ;  /* 0x0000043806067981 */ /* 0x000ea4000c1e1900 */
[----:B--2---:R-:W-:-:S07]  /*1fb80*/  IMAD.IADD R9, R6, 0x1, -R9 ;  /* 0x0000000106097824 */ /* 0x004fce00078e0a09 */
.L_x_2453:
[----:B01----:R-:W2:Y:S01]  /*1fb90*/  @P1 LDG.E R2, desc[UR56][R4.64] ;  /* 0x0000003804021981 */ /* 0x003ea2000c1e1900 */
[----:B-----5:R-:W-:-:S03]  /*1fba0*/  IMAD.IADD R9, R9, 0x1, -R8 ;  /* 0x0000000109097824 */ /* 0x020fc600078e0a08 */
[----:B------:R-:W2:Y:S01]  /*1fbb0*/  @P1 LDG.E R4, desc[UR56][R4.64+0x4] ;  /* 0x0000043804041981 */ /* 0x000ea2000c1e1900 */
[----:B------:R-:W-:Y:S01]  /*1fbc0*/  LEA R3, R17, 0xff, 0x7 ;  /* 0x000000ff11037811 */ /* 0x000fe200078e38ff */
[----:B------:R-:W-:Y:S01]  /*1fbd0*/  BSSY B0, `(.L_x_2454) ;  /* 0x00000f5000007945 */ /* 0x000fe20003800000 */
[----:B------:R-:W-:Y:S01]  /*1fbe0*/  PLOP3.LUT P2, PT, PT, PT, PT, 0x80, 0x0 ;  /* 0x000000000000781c */ /* 0x000fe20003f4f070 */
[----:B--2---:R-:W-:-:S04]  /*1fbf0*/  @P1 IMAD.IADD R0, R4, 0x1, -R2 ;  /* 0x0000000104001824 */ /* 0x004fc800078e0a02 */
[----:B------:R-:W-:-:S05]  /*1fc00*/  IMAD.IADD R2, R9, 0x1, R0 ;  /* 0x0000000109027824 */ /* 0x000fca00078e0200 */
[C---:B------:R-:W-:Y:S01]  /*1fc10*/  IADD3 R3, R2.reuse, R3, -R10 ;  /* 0x0000000302037210 */ /* 0x040fe20007ffe80a */
[----:B------:R-:W-:-:S05]  /*1fc20*/  VIADD R2, R2, 0x7f ;  /* 0x0000007f02027836 */ /* 0x000fca0000000000 */
[----:B------:R-:W-:-:S04]  /*1fc30*/  SHF.R.S32.HI R4, RZ, 0x1f, R2 ;  /* 0x0000001fff047819 */ /* 0x000fc80000011402 */
[----:B------:R-:W-:Y:S02]  /*1fc40*/  LEA.HI R4, R4, R2, RZ, 0x7 ;  /* 0x0000000204047211 */ /* 0x000fe400078f38ff */
[----:B------:R-:W-:-:S04]  /*1fc50*/  SHF.R.S32.HI R2, RZ, 0x1f, R3 ;  /* 0x0000001fff027819 */ /* 0x000fc80000011403 */
[----:B------:R-:W-:Y:S02]  /*1fc60*/  LEA.HI R2, R2, R3, RZ, 0x7 ;  /* 0x0000000302027211 */ /* 0x000fe400078f38ff */
[----:B------:R-:W-:Y:S02]  /*1fc70*/  SHF.R.S32.HI R4, RZ, 0x7, R4 ;  /* 0x00000007ff047819 */ /* 0x000fe40000011404 */
[----:B------:R-:W-:-:S04]  /*1fc80*/  SHF.R.S32.HI R2, RZ, 0x7, R2 ;  /* 0x00000007ff027819 */ /* 0x000fc80000011402 */
[----:B------:R-:W-:-:S05]  /*1fc90*/  VIMNMX R6, R4, R2, PT ;  /* 0x0000000204067248 */ /* 0x000fca0003fe0100 */
[--C-:B------:R-:W-:Y:S02]  /*1fca0*/  IMAD R2, R6, 0x80, -R9.reuse ;  /* 0x0000008006027824 */ /* 0x100fe400078e0a09 */
[----:B------:R-:W-:-:S03]  /*1fcb0*/  IMAD.MOV R9, RZ, RZ, -R9 ;  /* 0x000000ffff097224 */ /* 0x000fc600078e0a09 */
[----:B------:R-:W-:Y:S02]  /*1fcc0*/  VIMNMX R0, R2, R0, PT ;  /* 0x0000000002007248 */ /* 0x000fe40003fe0100 */
[----:B------:R-:W-:-:S04]  /*1fcd0*/  VIMNMX R9, RZ, R9, !PT ;  /* 0x00000009ff097248 */ /* 0x000fc80007fe0100 */
[----:B------:R-:W-:Y:S02]  /*1fce0*/  ISETP.GT.AND P0, PT, R0, R9, PT ;  /* 0x000000090000720c */ /* 0x000fe40003f04270 */
[----:B------:R-:W-:-:S11]  /*1fcf0*/  SHF.R.U32.HI R3, RZ, 0x7, R9 ;  /* 0x00000007ff037819 */ /* 0x000fd60000011609 */
[----:B------:R-:W-:-:S05]  /*1fd00*/  @P0 VIADD R0, R0, 0x7f ;  /* 0x0000007f00000836 */ /* 0x000fca0000000000 */
[----:B------:R-:W-:Y:S01]  /*1fd10*/  @P0 SHF.R.S32.HI R2, RZ, 0x1f, R0 ;  /* 0x0000001fff020819 */ /* 0x000fe20000011400 */
[----:B------:R0:W-:Y:S03]  /*1fd20*/  STL [R1+0x24], R6 ;  /* 0x0000240601007387 */ /* 0x0001e60000100800 */
[----:B------:R-:W-:Y:S01]  /*1fd30*/  @P0 LEA.HI R2, R2, R0, RZ, 0x7 ;  /* 0x0000000002020211 */ /* 0x000fe200078f38ff */
[----:B------:R-:W-:-:S03]  /*1fd40*/  IMAD.MOV.U32 R5, RZ, RZ, R3 ;  /* 0x000000ffff057224 */ /* 0x000fc600078e0003 */
[----:B------:R-:W-:-:S04]  /*1fd50*/  @P0 SHF.R.S32.HI R5, RZ, 0x7, R2 ;  /* 0x00000007ff050819 */ /* 0x000fc80000011402 */
[----:B------:R-:W-:-:S13]  /*1fd60*/  ISETP.GT.AND P0, PT, R5, R3, PT ;  /* 0x000000030500720c */ /* 0x000fda0003f04270 */
        /* <DEDUP_REMOVED lines=11> */
.L_x_2607:
[----:B------:R-:W-:-:S03]  /*1fe20*/  UMOV UR4, 0xffffffff ;  /* 0xffffffff00047882 */ /* 0x000fc60000000000 */
[----:B------:R-:W-:Y:S05]  /*1fe30*/  BRA.DIV UR4, `(.L_x_2457) ;  /* 0x0000005e04107947 */ /* 0x000fea000b800000 */
[----:B------:R-:W-:-:S13]  /*1fe40*/  ELECT P6, URZ, PT ;  /* 0x00000000003f782f */ /* 0x000fda00038c0000 */
.L_x_2610:
[----:B------:R-:W2:Y:S01]  /*1fe50*/  LDL R4, [R1+0x30] ;  /* 0x0000300001047983 */ /* 0x000ea20000100800 */
[----:B------:R-:W-:Y:S01]  /*1fe60*/  MOV R7, 0x400 ;  /* 0x0000040000077802 */ /* 0x000fe20000000f00 */
[----:B------:R-:W-:Y:S01]  /*1fe70*/  BSSY B1, `(.L_x_2458) ;  /* 0x000000a000017945 */ /* 0x000fe20003800000 */
[----:B--2---:R-:W-:-:S05]  /*1fe80*/  VIADD R4, R4, 0x1 ;  /* 0x0000000104047836 */ /* 0x004fca0000000000 */
[----:B------:R-:W-:-:S04]  /*1fe90*/  LEA.HI R6, R4, R4, RZ, 0x1 ;  /* 0x0000000404067211 */ /* 0x000fc800078f08ff */
[----:B------:R-:W-:-:S05]  /*1fea0*/  LOP3.LUT R6, R6, 0xfffffffe, RZ, 0xc0, !PT ;  /* 0xfffffffe06067812 */ /* 0x000fca00078ec0ff */
[----:B------:R-:W-:Y:S02]  /*1feb0*/  IMAD.IADD R6, R4, 0x1, -R6 ;  /* 0x0000000104067824 */ /* 0x000fe400078e0a06 */
[----:B------:R-:W0:Y:S03]  /*1fec0*/  S2R R4, SR_CgaCtaId ;  /* 0x0000000000047919 */ /* 0x000e260000008800 */
[----:B------:R-:W-:Y:S02]  /*1fed0*/  SHF.L.U32 R6, R6, 0x1f, RZ ;  /* 0x0000001f06067819 */ /* 0x000fe400000006ff */
[----:B0-----:R-:W-:-:S04]  /*1fee0*/  LEA R4, R4, R7, 0x18 ;  /* 0x0000000704047211 */ /* 0x001fc800078ec0ff */
[----:B------:R-:W0:Y:S02]  /*1fef0*/  SYNCS.PHASECHK.TRANS64.TRYWAIT P0, [R4+URZ+0x34820], R6 ;  /* 0x03482006040075a7 */ /* 0x000e24000800017f */
[----:B0-----:R-:W-:Y:S05]  /*1ff00*/  @!P0 BRA `(.L_x_2459) ;  /* 0x0000005800fc8947 */ /* 0x001fea0003800000 */
.L_x_2611:
[----:B------:R-:W-:Y:S05]  /*1ff10*/  BSYNC B1 ;  /* 0x0000000000017941 */ /* 0x000fea0003800000 */
.L_x_2458:
        /* <DEDUP_REMOVED lines=8> */
.L_x_2612:
        /* <DEDUP_REMOVED lines=11> */
.L_x_2463:
        /* <DEDUP_REMOVED lines=30> */
.L_x_2613:
        /* <DEDUP_REMOVED lines=8> */
.L_x_2465:
        /* <DEDUP_REMOVED lines=26> */
.L_x_2461:
[----:B------:R-:W-:Y:S05]  /*20450*/  BSYNC B1 ;  /* 0x0000000000017941 */ /* 0x000fea0003800000 */
.L_x_2460:
        /* <DEDUP_REMOVED lines=13> */
[C---:B------:R-:W-:Y:S02]  /*20530*/  IMAD R6, R5.reuse, 0x80, R20 ;  /* 0x0000008005067824 */ /* 0x040fe400078e0214 */
[----:B------:R-:W-:Y:S02]  /*20540*/  VIADD R5, R5, 0xffffffff ;  /* 0xffffffff05057836 */ /* 0x000fe40000000000 */
[----:B------:R-:W-:-:S07]  /*20550*/  VIADD R6, R6, 0xffffff00 ;  /* 0xffffff0006067836 */ /* 0x000fce0000000000 */
.L_x_2472:
        /* <DEDUP_REMOVED lines=9> */
.L_x_2614:
        /* <DEDUP_REMOVED lines=11> */
.L_x_2469:
        /* <DEDUP_REMOVED lines=28> */
.L_x_2615:
        /* <DEDUP_REMOVED lines=8> */
.L_x_2471:
        /* <DEDUP_REMOVED lines=22> */
.L_x_2467:
[----:B------:R-:W-:Y:S05]  /*20a40*/  BSYNC B1 ;  /* 0x0000000000017941 */ /* 0x000fea0003800000 */
.L_x_2466:
        /* <DEDUP_REMOVED lines=13> */
.L_x_2455:
[----:B------:R-:W-:Y:S05]  /*20b20*/  BSYNC B0 ;  /* 0x0000000000007941 */ /* 0x000fea0003800000 */
.L_x_2454:
        /* <DEDUP_REMOVED lines=13> */
[----:B------:R-:W1:Y:S08]  /*20c00*/  FLO.U32 R0, UR4 ;  /* 0x0000000400007d00 */ /* 0x000e7000080e0000 */
        /* <DEDUP_REMOVED lines=9> */
.L_x_2474:
        /* <DEDUP_REMOVED lines=18> */
[----:B0-----:R-:W-:Y:S02]  /*20dc0*/  IMAD.MOV.U32 R8, RZ, RZ, 0x70 ;  /* 0x00000070ff087424 */ /* 0x001fe400078e00ff */
[----:B------:R-:W-:Y:S02]  /*20dd0*/  IMAD.MOV.U32 R12, RZ, RZ, 0x1 ;  /* 0x00000001ff0c7424 */ /* 0x000fe400078e00ff */
[----:B------:R-:W-:-:S07]  /*20de0*/  IMAD.MOV.U32 R13, RZ, RZ, RZ ;  /* 0x000000ffff0d7224 */ /* 0x000fce00078e00ff */
[----:B------:R-:W-:-:S07]  /*20df0*/  LEPC R20, `(.L_x_2476) ;  /* 0x000000001014794e */ /* 0x000fce0000000000 */
[----:B-1----:R-:W-:Y:S05]  /*20e00*/  CALL.ABS.NOINC R2 ;  /* 0x0000000002007343 */ /* 0x002fea0003c00000 */
.L_x_2476:
        /* <DEDUP_REMOVED lines=15> */
[----:B0-----:R-:W-:Y:S02]  /*20f00*/  IMAD.MOV.U32 R8, RZ, RZ, 0x70 ;  /* 0x00000070ff087424 */ /* 0x001fe400078e00ff */
[----:B------:R-:W-:Y:S02]  /*20f10*/  IMAD.MOV.U32 R12, RZ, RZ, 0x1 ;  /* 0x00000001ff0c7424 */ /* 0x000fe400078e00ff */
[----:B-1----:R-:W-:-:S07]  /*20f20*/  IMAD.MOV.U32 R13, RZ, RZ, RZ ;  /* 0x000000ffff0d7224 */ /* 0x002fce00078e00ff */
[----:B------:R-:W-:-:S07]  /*20f30*/  LEPC R20, `(.L_x_2478) ;  /* 0x000000001014794e */ /* 0x000fce0000000000 */
[----:B--2---:R-:W-:Y:S05]  /*20f40*/  CALL.ABS.NOINC R2 ;  /* 0x0000000002007343 */ /* 0x004fea0003c00000 */
.L_x_2478:
        /* <DEDUP_REMOVED lines=16> */
.L_x_2477:
        /* <DEDUP_REMOVED lines=19> */
[----:B------:R-:W-:Y:S01]  /*21180*/  PLOP3.LUT P1, PT, P6, PT, PT, 0x8, 0x0 ;  /* 0x000000000000781c */ /* 0x000fe2000372e170 */
[----:B-1----:R-:W-:Y:S02]  /*21190*/  IMAD R3, R17, 0x80, R4 ;  /* 0x0000008011037824 */ /* 0x002fe400078e0204 */
[----:B------:R-:W1:Y:S02]  /*211a0*/  LDC R4, c[0x0][0x428] ;  /* 0x00010a00ff047b82 */ /* 0x000e640000000800 */
[----:B-1----:R-:W-:Y:S01]  /*211b0*/  ISETP.NE.AND P0, PT, R4, 0x1, PT ;  /* 0x000000010400780c */ /* 0x002fe20003f05270 */
[----:B------:R-:W-:-:S12]  /*211c0*/  IMAD.MOV.U32 R4, RZ, RZ, R18 ;  /* 0x000000ffff047224 */ /* 0x000fd800078e0012 */
[----:B------:R-:W1:Y:S08]  /*211d0*/  @P0 LDC R5, c[0x0][0x42c] ;  /* 0x00010b00ff050b82 */ /* 0x000e700000000800 */
[----:B------:R-:W2:Y:S01]  /*211e0*/  @P0 LDC R2, c[0x0][0x430] ;  /* 0x00010c00ff020b82 */ /* 0x000ea20000000800 */
[----:B-1----:R-:W-:-:S05]  /*211f0*/  @P0 IMAD.HI.U32 R5, R18, R5, RZ ;  /* 0x0000000512050227 */ /* 0x002fca00078e00ff */
[----:B--2---:R-:W-:Y:S02]  /*21200*/  @P0 SHF.R.U32.HI R4, RZ, R2, R5 ;  /* 0x00000002ff040219 */ /* 0x004fe40000011605 */
[----:B------:R-:W-:-:S04]  /*21210*/  ISETP.NE.U32.AND P0, PT, RZ, UR4, PT ;  /* 0x00000004ff007c0c */ /* 0x000fc8000bf05070 */
[----:B------:R-:W-:-:S04]  /*21220*/  ISETP.NE.AND.EX P0, PT, RZ, UR5, PT, P0 ;  /* 0x00000005ff007c0c */ /* 0x000fc8000bf05300 */
[----:B------:R-:W-:-:S09]  /*21230*/  SEL R2, R6, RZ, !P0 ;  /* 0x000000ff06027207 */ /* 0x000fd20004000000 */
.L_x_2479:
        /* <DEDUP_REMOVED lines=16> */
.L_x_2480:
        /* <DEDUP_REMOVED lines=15> */
.L_x_2481:
        /* <DEDUP_REMOVED lines=10> */
[----:B0-----:R-:W0:Y:S01]  /*214d0*/  LDC.64 R8, c[0x0][0x3f8] ;  /* 0x0000fe00ff087b82 */ /* 0x001e220000000a00 */
[----:B------:R-:W-:Y:S02]  /*214e0*/  ULDC.64 UR4, c[0x0][0xa08] ;  /* 0x0002820000047ab9 */ /* 0x000fe40000000a00 */
[----:B0-----:R-:W-:Y:S01]  /*214f0*/  LOP3.LUT P0, RZ, R8, UR4, RZ, 0xfc, !PT ;  /* 0x0000000408ff7c12 */ /* 0x001fe2000f80fcff */
[----:B------:R-:W-:-:S03]  /*21500*/  UMOV UR4, 0xffffffff ;  /* 0xffffffff00047882 */ /* 0x000fc60000000000 */
[----:B------:R-:W-:-:S04]  /*21510*/  LOP3.LUT P0, RZ, R9, UR5, RZ, 0xfc, P0 ;  /* 0x0000000509ff7c12 */ /* 0x000fc8000800fcff */
[----:B-----5:R-:W-:Y:S01]  /*21520*/  SEL R6, R0, RZ, !P0 ;  /* 0x000000ff00067207 */ /* 0x020fe20004000000 */
[----:B--2---:R-:W-:Y:S01]  /*21530*/  VIADD R5, R5, 0xffffffff ;  /* 0xffffffff05057836 */ /* 0x004fe20000000000 */
[----:B------:R-:W-:Y:S07]  /*21540*/  BRA.DIV UR4, `(.L_x_2482) ;  /* 0x0000004604d07947 */ /* 0x000fee000b800000 */
.L_x_2618:
[----:B------:R-:W-:Y:S01]  /*21550*/  UMOV UR4, 0xffffffff ;  /* 0xffffffff00047882 */ /* 0x000fe20000000000 */
[----:B------:R-:W-:Y:S02]  /*21560*/  SHF.R.S32.HI R17, RZ, 0x1f, R0 ;  /* 0x0000001fff117819 */ /* 0x000fe40000011400 */
[----:B------:R-:W-:Y:S05]  /*21570*/  BRA.DIV UR4, `(.L_x_2483) ;  /* 0x0000004604f87947 */ /* 0x000fea000b800000 */
[----:B------:R-:W-:-:S13]  /*21580*/  ELECT P6, URZ, PT ;  /* 0x00000000003f782f */ /* 0x000fda00038c0000 */
.L_x_2621:
[----:B------:R-:W-:Y:S05]  /*21590*/  @!P6 BRA `(.L_x_2484) ;  /* 0x000000040024e947 */ /* 0x000fea0003800000 */
[----:B------:R-:W-:-:S04]  /*215a0*/  ISETP.NE.U32.AND P0, PT, R8, RZ, PT ;  /* 0x000000ff0800720c */ /* 0x000fc80003f05070 */
[----:B------:R-:W-:-:S13]  /*215b0*/  ISETP.NE.AND.EX P0, PT, R9, RZ, PT, P0 ;  /* 0x000000ff0900720c */ /* 0x000fda0003f05300 */
[----:B------:R-:W-:Y:S05]  /*215c0*/  @!P0 BRA `(.L_x_2485) ;  /* 0x0000000000448947 */ /* 0x000fea0003800000 */
[----:B------:R-:W0:Y:S01]  /*215d0*/  LDC R11, c[0x0][0x41c] ;  /* 0x00010700ff0b7b82 */ /* 0x000e220000000800 */
        /* <DEDUP_REMOVED lines=16> */
.L_x_2485:
        /* <DEDUP_REMOVED lines=9> */
.L_x_2622:
        /* <DEDUP_REMOVED lines=11> */
.L_x_2487:
        /* <DEDUP_REMOVED lines=33> */
.L_x_2484:
        /* <DEDUP_REMOVED lines=47> */
.L_x_2623:
[----:B------:R-:W-:Y:S05]  /*21d20*/  BSYNC B0 ;  /* 0x0000000000007941 */ /* 0x000fea0003800000 */
.L_x_2488:
[----:B0-----:R-:W2:Y:S01]  /*21d30*/  LDL R3, [R1+0x24] ;  /* 0x0000240001037983 */ /* 0x001ea20000100800 */
[----:B------:R-:W-:Y:S01]  /*21d40*/  BSSY B0, `(.L_x_2490) ;  /* 0x000019a000007945 */ /* 0x000fe20003800000 */
[----:B--2---:R-:W-:-:S13]  /*21d50*/  ISETP.GE.AND P0, PT, R3, 0x2, PT ;  /* 0x000000020300780c */ /* 0x004fda0003f06270 */
[----:B------:R-:W-:Y:S05]  /*21d60*/  @!P0 BRA `(.L_x_2491) ;  /* 0x00000018005c8947 */ /* 0x000fea0003800000 */
[C---:B------:R-:W-:Y:S01]  /*21d70*/  LOP3.LUT R2, R3.reuse, 0x1, RZ, 0xc0, !PT ;  /* 0x0000000103027812 */ /* 0x040fe200078ec0ff */
[----:B------:R-:W-:Y:S03]  /*21d80*/  BSSY B1, `(.L_x_2492) ;  /* 0x000008c000017945 */ /* 0x000fe60003800000 */
[----:B------:R-:W-:Y:S01]  /*21d90*/  ISETP.NE.U32.AND P0, PT, R2, 0x1, PT ;  /* 0x000000010200780c */ /* 0x000fe20003f05070 */
[----:B------:R-:W-:-:S04]  /*21da0*/  VIADD R2, R3, 0xfffffffe ;  /* 0xfffffffe03027836 */ /* 0x000fc80000000000 */
[----:B------:R-:W-:-:S08]  /*21db0*/  IMAD.MOV.U32 R7, RZ, RZ, R2 ;  /* 0x000000ffff077224 */ /* 0x000fd000078e0002 */
        /* <DEDUP_REMOVED lines=28> */
[----:B------:R-:W-:Y:S01]  /*21f80*/  IMAD.IADD R7, R7, 0x1, R11 ;  /* 0x0000000107077824 */ /* 0x000fe200078e020b */
[----:B------:R-:W-:Y:S01]  /*21f90*/  LEA R8, P0, R10, R8, 0x2 ;  /* 0x000000080a087211 */ /* 0x000fe200078010ff */
[----:B------:R-:W-:-:S03]  /*21fa0*/  IMAD R3, R14, R3, R2 ;  /* 0x000000030e037224 */ /* 0x000fc600078e0202 */
[----:B------:R-:W-:-:S05]  /*21fb0*/  LEA.HI.X R9, R10, R9, R7, 0x2, P0 ;  /* 0x000000090a097211 */ /* 0x000fca00000f1407 */
[----:B------:R0:W5:Y:S04]  /*21fc0*/  LDG.E R7, desc[UR56][R8.64] ;  /* 0x0000003808077981 */ /* 0x000168000c1e1900 */
.L_x_2496:
[----:B0-----:R-:W0:Y:S01]  /*21fd0*/  S2R R9, SR_CgaCtaId ;  /* 0x0000000000097919 */ /* 0x001e220000008800 */
[----:B------:R-:W-:-:S04]  /*21fe0*/  MOV R8, 0x400 ;  /* 0x0000040000087802 */ /* 0x000fc80000000f00 */
[----:B0-----:R-:W-:Y:S02]  /*21ff0*/  LEA R8, R9, R8, 0x18 ;  /* 0x0000000809087211 */ /* 0x001fe400078ec0ff */
[----:B------:R-:W-:-:S03]  /*22000*/  SHF.L.U32 R9, R13, 0x1f, RZ ;  /* 0x0000001f0d097819 */ /* 0x000fc600000006ff */
[----:B------:R-:W-:-:S04]  /*22010*/  IMAD R8, R12, 0x8, R8 ;  /* 0x000000080c087824 */ /* 0x000fc800078e0208 */
[----:B------:R-:W0:Y:S02]  /*22020*/  SYNCS.PHASECHK.TRANS64.TRYWAIT P0, [R8+URZ+0x34840], R9 ;  /* 0x03484009080075a7 */ /* 0x000e24000800017f */
[----:B0-----:R-:W-:Y:S05]  /*22030*/  @!P0 BRA `(.L_x_2497) ;  /* 0x0000003c009c8947 */ /* 0x001fea0003800000 */
.L_x_2624:
        /* <DEDUP_REMOVED lines=11> */
.L_x_2498:
        /* <DEDUP_REMOVED lines=37> */
.L_x_2625:
        /* <DEDUP_REMOVED lines=10> */
.L_x_2500:
[----:B------:R-:W2:Y:S02]  /*223e0*/  LDL R9, [R1+0x10] ;  /* 0x0000100001097983 */ /* 0x000ea40000100800 */
[----:B--2---:R-:W-:-:S13]  /*223f0*/  LOP3.LUT P0, RZ, R9, 0x40, RZ, 0xc0, !PT ;  /* 0x0000004009ff7812 */ /* 0x004fda000780c0ff */
[----:B------:R-:W-:Y:S05]  /*22400*/  @P0 BRA `(.L_x_2501) ;  /* 0x0000000000040947 */ /* 0x000fea0003800000 */
[----:B------:R-:W-:Y:S01]  /*22410*/  BPT.TRAP 0x1 ;  /* 0x000000040000795c */ /* 0x000fe20000300000 */
.L_x_2501:
        /* <DEDUP_REMOVED lines=29> */
.L_x_2495:
[----:B------:R-:W-:Y:S05]  /*225f0*/  BSYNC B2 ;  /* 0x0000000000027941 */ /* 0x000fea0003800000 */
.L_x_2494:
[----:B------:R-:W2:Y:S04]  /*22600*/  LDL.LU R3, [R1+0x24] ;  /* 0x0000240001037983 */ /* 0x000ea80000300800 */
[----:B------:R0:W-:Y:S04]  /*22610*/  STL [R1], R12 ;  /* 0x0000000c01007387 */ /* 0x0001e80000100800 */
[----:B------:R0:W-:Y:S02]  /*22620*/  STL [R1+0xc], R13 ;  /* 0x00000c0d01007387 */ /* 0x0001e40000100800 */
[----:B0-2---:R-:W-:-:S07]  /*22630*/  VIADD R7, R3, 0xfffffffd ;  /* 0xfffffffd03077836 */ /* 0x005fce0000000000 */
.L_x_2493:
[----:B------:R-:W-:Y:S05]  /*22640*/  BSYNC B1 ;  /* 0x0000000000017941 */ /* 0x000fea0003800000 */
.L_x_2492:
[----:B------:R-:W-:-:S13]  /*22650*/  ISETP.NE.AND P0, PT, R2, RZ, PT ;  /* 0x000000ff0200720c */ /* 0x000fda0003f05270 */
[----:B------:R-:W-:Y:S05]  /*22660*/  @!P0 BRA `(.L_x_2491) ;  /* 0x00000010001c8947 */ /* 0x000fea0003800000 */
[----:B------:R-:W-:-:S07]  /*22670*/  IMAD.MOV.U32 R11, RZ, RZ, R6 ;  /* 0x000000ffff0b7224 */ /* 0x000fce00078e0006 */
.L_x_2518:
        /* <DEDUP_REMOVED lines=30> */
[----:B------:R-:W-:-:S06]  /*22860*/  LEA.HI.X R11, R2, UR5, R3, 0x2, P0 ;  /* 0x00000005020b7c11 */ /* 0x000fcc00080f1403 */
[----:B------:R0:W5:Y:S03]  /*22870*/  LDG.E R11, desc[UR56][R10.64] ;  /* 0x000000380a0b7981 */ /* 0x000166000c1e1900 */
.L_x_2504:
[----:B------:R-:W1:Y:S01]  /*22880*/  S2R R3, SR_CgaCtaId ;  /* 0x0000000000037919 */ /* 0x000e620000008800 */
[----:B------:R-:W-:-:S04]  /*22890*/  MOV R2, 0x400 ;  /* 0x0000040000027802 */ /* 0x000fc80000000f00 */
[----:B-1----:R-:W-:Y:S02]  /*228a0*/  LEA R2, R3, R2, 0x18 ;  /* 0x0000000203027211 */ /* 0x002fe400078ec0ff */
[----:B------:R-:W-:-:S03]  /*228b0*/  SHF.L.U32 R3, R9, 0x1f, RZ ;  /* 0x0000001f09037819 */ /* 0x000fc600000006ff */
[----:B------:R-:W-:-:S04]  /*228c0*/  IMAD R2, R8, 0x8, R2 ;  /* 0x0000000808027824 */ /* 0x000fc800078e0202 */
[----:B------:R-:W1:Y:S02]  /*228d0*/  SYNCS.PHASECHK.TRANS64.TRYWAIT P0, [R2+URZ+0x34840], R3 ;  /* 0x03484003020075a7 */ /* 0x000e64000800017f */
[----:B-1----:R-:W-:Y:S05]  /*228e0*/  @!P0 BRA `(.L_x_2505) ;  /* 0x0000003400988947 */ /* 0x002fea0003800000 */
.L_x_2626:
        /* <DEDUP_REMOVED lines=11> */
.L_x_2506:
        /* <DEDUP_REMOVED lines=37> */
.L_x_2627:
        /* <DEDUP_REMOVED lines=10> */
.L_x_2508:
[----:B------:R-:W2:Y:S02]  /*22c90*/  LDL R3, [R1+0x10] ;  /* 0x0000100001037983 */ /* 0x000ea40000100800 */
[----:B--2---:R-:W-:-:S13]  /*22ca0*/  LOP3.LUT P0, RZ, R3, 0x40, RZ, 0xc0, !PT ;  /* 0x0000004003ff7812 */ /* 0x004fda000780c0ff */
[----:B------:R-:W-:Y:S05]  /*22cb0*/  @P0 BRA `(.L_x_2509) ;  /* 0x0000000000040947 */ /* 0x000fea0003800000 */
[----:B------:R-:W-:Y:S01]  /*22cc0*/  BPT.TRAP 0x1 ;  /* 0x000000040000795c */ /* 0x000fe20000300000 */
.L_x_2509:
        /* <DEDUP_REMOVED lines=29> */
.L_x_2503:
[----:B------:R-:W-:Y:S05]  /*22ea0*/  BSYNC B1 ;  /* 0x0000000000017941 */ /* 0x000fea0003800000 */
.L_x_2502:
        /* <DEDUP_REMOVED lines=31> */
.L_x_2512:
[----:B------:R-:W2:Y:S01]  /*230a0*/  S2R R3, SR_CgaCtaId ;  /* 0x0000000000037919 */ /* 0x000ea20000008800 */
[----:B------:R-:W-:-:S04]  /*230b0*/  MOV R2, 0x400 ;  /* 0x0000040000027802 */ /* 0x000fc80000000f00 */
[----:B--2---:R-:W-:Y:S02]  /*230c0*/  LEA R2, R3, R2, 0x18 ;  /* 0x0000000203027211 */ /* 0x004fe400078ec0ff */
[----:B------:R-:W-:-:S03]  /*230d0*/  SHF.L.U32 R3, R14, 0x1f, RZ ;  /* 0x0000001f0e037819 */ /* 0x000fc600000006ff */
[----:B------:R-:W-:-:S04]  /*230e0*/  IMAD R2, R15, 0x8, R2 ;  /* 0x000000080f027824 */ /* 0x000fc800078e0202 */
[----:B------:R-:W2:Y:S02]  /*230f0*/  SYNCS.PHASECHK.TRANS64.TRYWAIT P0, [R2+URZ+0x34840], R3 ;  /* 0x03484003020075a7 */ /* 0x000ea4000800017f */
[----:B--2---:R-:W-:Y:S05]  /*23100*/  @!P0 BRA `(.L_x_2513) ;  /* 0x0000002c00b88947 */ /* 0x004fea0003800000 */
.L_x_2628:
        /* <DEDUP_REMOVED lines=11> */
.L_x_2514:
        /* <DEDUP_REMOVED lines=36> */
.L_x_2629:
        /* <DEDUP_REMOVED lines=10> */
.L_x_2516:
[----:B------:R-:W2:Y:S02]  /*234a0*/  LDL R3, [R1+0x10] ;  /* 0x0000100001037983 */ /* 0x000ea40000100800 */
[----:B--2---:R-:W-:-:S13]  /*234b0*/  LOP3.LUT P0, RZ, R3, 0x40, RZ, 0xc0, !PT ;  /* 0x0000004003ff7812 */ /* 0x004fda000780c0ff */
[----:B------:R-:W-:Y:S05]  /*234c0*/  @P0 BRA `(.L_x_2517) ;  /* 0x0000000000040947 */ /* 0x000fea0003800000 */
[----:B------:R-:W-:Y:S01]  /*234d0*/  BPT.TRAP 0x1 ;  /* 0x000000040000795c */ /* 0x000fe20000300000 */
.L_x_2517:
        /* <DEDUP_REMOVED lines=28> */
.L_x_2511:
[----:B------:R-:W-:Y:S05]  /*236a0*/  BSYNC B1 ;  /* 0x0000000000017941 */ /* 0x000fea0003800000 */
.L_x_2510:
[C---:B------:R-:W-:Y:S01]  /*236b0*/  ISETP.GT.AND P0, PT, R7.reuse, 0x1, PT ;  /* 0x000000010700780c */ /* 0x040fe20003f04270 */
[----:B------:R-:W-:-:S12]  /*236c0*/  VIADD R7, R7, 0xfffffffe ;  /* 0xfffffffe07077836 */ /* 0x000fd80000000000 */
[----:B------:R-:W-:Y:S05]  /*236d0*/  @P0 BRA `(.L_x_2518) ;  /* 0xffffffec00e80947 */ /* 0x000fea000383ffff */
.L_x_2491:
[----:B------:R-:W-:Y:S05]  /*236e0*/  BSYNC B0 ;  /* 0x0000000000007941 */ /* 0x000fea0003800000 */
.L_x_2490:
        /* <DEDUP_REMOVED lines=17> */
.L_x_2520:
[----:B------:R-:W-:Y:S05]  /*23800*/  BSYNC B0 ;  /* 0x0000000000007941 */ /* 0x000fea0003800000 */
.L_x_2519:
        /* <DEDUP_REMOVED lines=11> */
.L_x_2630:
        /* <DEDUP_REMOVED lines=10> */
.L_x_2524:
[----:B------:R-:W2:Y:S02]  /*23960*/  LDL R0, [R1+0x10] ;  /* 0x0000100001007983 */ /* 0x000ea40000100800 */
[----:B--2---:R-:W-:-:S13]  /*23970*/  LOP3.LUT P0, RZ, R0, 0x40, RZ, 0xc0, !PT ;  /* 0x0000004000ff7812 */ /* 0x004fda000780c0ff */
[----:B------:R-:W-:Y:S05]  /*23980*/  @P0 BRA `(.L_x_2525) ;  /* 0x0000000000040947 */ /* 0x000fea0003800000 */
[----:B------:R-:W-:Y:S01]  /*23990*/  BPT.TRAP 0x1 ;  /* 0x000000040000795c */ /* 0x000fe20000300000 */
.L_x_2525:
[----:B------:R-:W2:Y:S01]  /*239a0*/  LDL.LU R8, [R1+0x8] ;  /* 0x0000080001087983 */ /* 0x000ea20000300800 */
[----:B------:R-:W-:-:S03]  /*239b0*/  MOV R2, 0x400 ;  /* 0x0000040000027802 */ /* 0x000fc60000000f00 */
[----:B------:R-:W3:Y:S01]  /*239c0*/  LDL R0, [R1] ;  /* 0x0000000001007983 */ /* 0x000ee20000100800 */
        /* <DEDUP_REMOVED lines=24> */
.L_x_2522:
[----:B------:R-:W-:Y:S05]  /*23b50*/  BSYNC B0 ;  /* 0x0000000000007941 */ /* 0x000fea0003800000 */
.L_x_2521:
        /* <DEDUP_REMOVED lines=9> */
.L_x_2475:
[----:B------:R-:W-:Y:S05]  /*23bf0*/  BSYNC B6 ;  /* 0x0000000000067941 */ /* 0x000fea0003800000 */
.L_x_2473:
[----:B------:R-:W-:-:S03]  /*23c00*/  UMOV UR4, 0xffffffff ;  /* 0xffffffff00047882 */ /* 0x000fc60000000000 */
[----:B------:R-:W-:Y:S05]  /*23c10*/  BRA.DIV UR4, `(.L_x_2526) ;  /* 0x0000002604307947 */ /* 0x000fea000b800000 */
[----:B------:R2:W3:Y:S04]  /*23c20*/  SHFL.IDX PT, R4, R16, RZ, 0x1f ;  /* 0x00001fff10047589 */ /* 0x0004e800000e0000 */
[----:B------:R-:W4:Y:S02]  /*23c30*/  SHFL.IDX PT, R16, R16, 0x1, 0x1f ;  /* 0x00201f0010107f89 */ /* 0x000f2400000e0000 */
.L_x_2634:
        /* <DEDUP_REMOVED lines=10> */
[----:B------:R-:W1:Y:S02]  /*23ce0*/  LDC.64 R2, c[0x0][0xc58] ;  /* 0x00031600ff027b82 */ /* 0x000e640000000a00 */
[----:B-1----:R-:W-:-:S05]  /*23cf0*/  IMAD.WIDE R2, R5, 0x4, R2 ;  /* 0x0000000405027825 */ /* 0x002fca00078e0202 */
[----:B------:R1:W5:Y:S02]  /*23d00*/  LDG.E R17, desc[UR56][R2.64] ;  /* 0x0000003802117981 */ /* 0x000364000c1e1900 */
.L_x_2528:
[----:B------:R-:W-:Y:S05]  /*23d10*/  BSYNC B0 ;  /* 0x0000000000007941 */ /* 0x000fea0003800000 */
.L_x_2527:
        /* <DEDUP_REMOVED lines=23> */
.L_x_2642:
[----:B------:R-:W-:Y:S02]  /*23e90*/  ULDC UR4, c[0x0][0xc10] ;  /* 0x0003040000047ab9 */ /* 0x000fe40000000800 */
[----:B------:R-:W-:-:S04]  /*23ea0*/  IMAD.U32 R5, RZ, RZ, UR4 ;  /* 0x00000004ff057e24 */ /* 0x000fc8000f8e00ff */
[----:B-1----:R-:W-:-:S04]  /*23eb0*/  IMAD R3, R14, R5, RZ ;  /* 0x000000050e037224 */ /* 0x002fc800078e02ff */
[----:B--2-4-:R-:W-:-:S05]  /*23ec0*/  IMAD.IADD R16, R16, 0x1, R3 ;  /* 0x0000000110107824 */ /* 0x014fca00078e0203 */
[----:B---3--:R-:W-:-:S13]  /*23ed0*/  ISETP.GT.AND P0, PT, R16, R4, PT ;  /* 0x000000041000720c */ /* 0x008fda0003f04270 */
[----:B------:R-:W-:Y:S05]  /*23ee0*/  @P0 BRA `(.L_x_2530) ;  /* 0x0000000000b40947 */ /* 0x000fea0003800000 */
[----:B------:R-:W1:Y:S02]  /*23ef0*/  LDC R0, c[0x0][0xc14] ;  /* 0x00030500ff007b82 */ /* 0x000e640000000800 */
.L_x_2535:
        /* <DEDUP_REMOVED lines=11> */
[----:B0-----:R-:W0:Y:S02]  /*23fb0*/  LDC.64 R2, c[0x0][0xc58] ;  /* 0x00031600ff027b82 */ /* 0x001e240000000a00 */
[----:B0-----:R-:W-:-:S05]  /*23fc0*/  IMAD.WIDE R2, R5, 0x4, R2 ;  /* 0x0000000405027825 */ /* 0x001fca00078e0202 */
[----:B------:R1:W5:Y:S02]  /*23fd0*/  LDG.E R17, desc[UR56][R2.64] ;  /* 0x0000003802117981 */ /* 0x000364000c1e1900 */
.L_x_2533:
[----:B------:R-:W-:Y:S05]  /*23fe0*/  BSYNC B0 ;  /* 0x0000000000007941 */ /* 0x000fea0003800000 */
.L_x_2532:
        /* <DEDUP_REMOVED lines=23> */
.L_x_2650:
[----:B------:R-:W-:Y:S02]  /*24160*/  ULDC UR4, c[0x0][0xc10] ;  /* 0x0003040000047ab9 */ /* 0x000fe40000000800 */
[----:B------:R-:W-:-:S04]  /*24170*/  IMAD.U32 R5, RZ, RZ, UR4 ;  /* 0x00000004ff057e24 */ /* 0x000fc8000f8e00ff */
[----:B-1----:R-:W-:-:S04]  /*24180*/  IMAD R3, R14, R5, RZ ;  /* 0x000000050e037224 */ /* 0x002fc800078e02ff */
[----:B------:R-:W-:-:S05]  /*24190*/  IMAD.IADD R16, R3, 0x1, R16 ;  /* 0x0000000103107824 */ /* 0x000fca00078e0210 */
[----:B------:R-:W-:-:S13]  /*241a0*/  ISETP.GT.AND P0, PT, R16, R4, PT ;  /* 0x000000041000720c */ /* 0x000fda0003f04270 */
[----:B------:R-:W-:Y:S05]  /*241b0*/  @!P0 BRA `(.L_x_2535) ;  /* 0xfffffffc00508947 */ /* 0x000fea000383ffff */
.L_x_2530:
        /* <DEDUP_REMOVED lines=8> */
.L_x_2654:
[----:B------:R-:W-:Y:S01]  /*24240*/  ISETP.NE.AND P0, PT, R3, RZ, PT ;  /* 0x000000ff0300720c */ /* 0x000fe20003f05270 */
[----:B------:R-:W-:-:S12]  /*24250*/  IMAD.MOV.U32 R7, RZ, RZ, RZ ;  /* 0x000000ffff077224 */ /* 0x000fd800078e00ff */
[----:B------:R-:W-:Y:S05]  /*24260*/  @!P0 BRA `(.L_x_2537) ;  /* 0x0000000000108947 */ /* 0x000fea0003800000 */
[----:B------:R-:W-:Y:S01]  /*24270*/  UMOV UR4, 0xffffffff ;  /* 0xffffffff00047882 */ /* 0x000fe20000000000 */
[----:B------:R-:W-:Y:S02]  /*24280*/  VIADD R12, R6, 0xffffffff ;  /* 0xffffffff060c7836 */ /* 0x000fe40000000000 */
[----:B------:R-:W-:Y:S05]  /*24290*/  BRA.DIV UR4, `(.L_x_2538) ;  /* 0x0000002604c47947 */ /* 0x000fea000b800000 */
[----:B------:R3:W4:Y:S02]  /*242a0*/  SHFL.IDX PT, R7, R2, R12, 0x1f ;  /* 0x00001f0c02077589 */ /* 0x00072400000e0000 */
.L_x_2537:
[----:B0--3--:R-:W0:Y:S01]  /*242b0*/  LDC.64 R2, c[0x0][0xc68] ;  /* 0x00031a00ff027b82 */ /* 0x009e220000000a00 */
[----:B------:R-:W-:-:S04]  /*242c0*/  IMAD.IADD R19, R6, 0x1, R19 ;  /* 0x0000000106137824 */ /* 0x000fc800078e0213 */
[----:B0-----:R-:W-:-:S05]  /*242d0*/  IMAD.WIDE R2, R19, 0x4, R2 ;  /* 0x0000000413027825 */ /* 0x001fca00078e0202 */
[----:B------:R-:W1:Y:S01]  /*242e0*/  LDG.E R9, desc[UR56][R2.64] ;  /* 0x0000003802097981 */ /* 0x000e62000c1e1900 */
[----:B----4-:R-:W-:Y:S02]  /*242f0*/  IMAD R16, R7, R5, R16 ;  /* 0x0000000507107224 */ /* 0x010fe400078e0210 */
        /* <DEDUP_REMOVED lines=9> */
[----:B------:R-:W-:-:S04]  /*24390*/  IMAD.HI.U32 R10, R3, R10, R2 ;  /* 0x0000000a030a7227 */ /* 0x000fc800078e0002 */
[----:B------:R-:W-:Y:S01]  /*243a0*/  IMAD.IADD R2, R4, 0x1, -R16 ;  /* 0x0000000104027824 */ /* 0x000fe200078e0a10 */
[----:B------:R-:W-:-:S04]  /*243b0*/  IABS R4, R6 ;  /* 0x0000000600047213 */ /* 0x000fc80000000000 */
[----:B------:R-:W-:Y:S01]  /*243c0*/  IABS R3, R2 ;  /* 0x0000000200037213 */ /* 0x000fe20000000000 */
[----:B------:R-:W-:-:S04]  /*243d0*/  IMAD.MOV R4, RZ, RZ, -R4 ;  /* 0x000000ffff047224 */ /* 0x000fc800078e0a04 */
        /* <DEDUP_REMOVED lines=48> */
.L_x_2531:
[----:B------:R-:W-:Y:S01]  /*246e0*/  UMOV UR4, URZ ;  /* 0x0000003f00047c82 */ /* 0x000fe20008000000 */
[----:B------:R-:W-:Y:S01]  /*246f0*/  UMOV UR5, URZ ;  /* 0x0000003f00057c82 */ /* 0x000fe20008000000 */
[----:B------:R-:W-:Y:S01]  /*24700*/  ULDC UR6, c[0x0][0xc14] ;  /* 0x0003050000067ab9 */ /* 0x000fe20000000800 */
[----:B------:R-:W-:Y:S02]  /*24710*/  IMAD.MOV.U32 R16, RZ, RZ, R4 ;  /* 0x000000ffff107224 */ /* 0x000fe400078e0004 */
[----:B------:R-:W-:Y:S02]  /*24720*/  IMAD.U32 R17, RZ, RZ, UR4 ;  /* 0x00000004ff117e24 */ /* 0x000fe4000f8e00ff */
[----:B------:R-:W-:Y:S02]  /*24730*/  IMAD.U32 R18, RZ, RZ, UR5 ;  /* 0x00000005ff127e24 */ /* 0x000fe4000f8e00ff */
[----:B------:R-:W-:-:S07]  /*24740*/  IMAD.U32 R19, RZ, RZ, UR6 ;  /* 0x00000006ff137e24 */ /* 0x000fce000f8e00ff */
.L_x_2539:
        /* <DEDUP_REMOVED lines=12> */
.L_x_2450:
        /* <DEDUP_REMOVED lines=12> */
.L_x_2657:
[----:B------:R-:W-:Y:S05]  /*248d0*/  BSYNC B0 ;  /* 0x0000000000007941 */ /* 0x000fea0003800000 */
.L_x_2541:
[----:B------:R-:W-:-:S03]  /*248e0*/  UMOV UR4, 0xffffffff ;  /* 0xffffffff00047882 */ /* 0x000fc60000000000 */
[----:B------:R-:W-:Y:S05]  /*248f0*/  BRA.DIV UR4, `(.L_x_2543) ;  /* 0x0000002204687947 */ /* 0x000fea000b800000 */
[----:B------:R-:W2:Y:S02]  /*24900*/  S2R R2, SR_TID.X ;  /* 0x0000000000027919 */ /* 0x000ea40000002100 */
[----:B--2---:R-:W-:-:S04]  /*24910*/  SHF.R.U32.HI R2, RZ, 0x5, R2 ;  /* 0x00000005ff027819 */ /* 0x004fc80000011602 */
[----:B------:R-:W-:-:S05]  /*24920*/  LOP3.LUT R2, R2, 0x3, RZ, 0xc0, !PT ;  /* 0x0000000302027812 */ /* 0x000fca00078ec0ff */
[----:B------:R2:W3:Y:S02]  /*24930*/  SHFL.IDX PT, R14, R2, RZ, 0x1f ;  /* 0x00001fff020e7589 */ /* 0x0004e400000e0000 */
.L_x_2660:
[----:B---3--:R-:W-:-:S13]  /*24940*/  ISETP.NE.AND P0, PT, R14, RZ, PT ;  /* 0x000000ff0e00720c */ /* 0x008fda0003f05270 */
[----:B------:R-:W-:Y:S05]  /*24950*/  @P0 BRA `(.L_x_2205) ;  /* 0x00000000009c0947 */ /* 0x000fea0003800000 */
[----:B------:R-:W-:-:S03]  /*24960*/  UMOV UR4, 0xffffffff ;  /* 0xffffffff00047882 */ /* 0x000fc60000000000 */
[----:B------:R-:W-:Y:S05]  /*24970*/  BRA.DIV UR4, `(.L_x_2544) ;  /* 0x00000022047c7947 */ /* 0x000fea000b800000 */
[----:B------:R-:W-:-:S13]  /*24980*/  ELECT P6, URZ, PT ;  /* 0x00000000003f782f */ /* 0x000fda00038c0000 */
.L_x_2663:
        /* <DEDUP_REMOVED lines=8> */
.L_x_2545:
        /* <DEDUP_REMOVED lines=14> */
.L_x_2664:
[----:B------:R-:W2:Y:S02]  /*24af0*/  SYNCS.PHASECHK.TRANS64.TRYWAIT P0, [R7+URZ], R2 ;  /* 0x00000002070075a7 */ /* 0x000ea4000800017f */
[----:B--2---:R-:W-:Y:S05]  /*24b00*/  @!P0 BRA `(.L_x_2547) ;  /* 0x00000020004c8947 */ /* 0x004fea0003800000 */
.L_x_2665:
[----:B------:R-:W-:Y:S05]  /*24b10*/  @!P2 BRA `(.L_x_2548) ;  /* 0x000000000004a947 */ /* 0x000fea0003800000 */
[----:B------:R-:W-:Y:S01]  /*24b20*/  BPT.TRAP 0x1 ;  /* 0x000000040000795c */ /* 0x000fe20000300000 */
.L_x_2548:
[----:B------:R-:W3:Y:S01]  /*24b30*/  LDL.LU R4, [R1] ;  /* 0x0000000001047983 */ /* 0x000ee20000300800 */
[----:B------:R-:W-:-:S04]  /*24b40*/  VIADD R0, R0, 0x34860 ;  /* 0x0003486000007836 */ /* 0x000fc80000000000 */
[----:B---3--:R-:W-:-:S04]  /*24b50*/  IMAD R4, R4, 0x8, R0 ;  /* 0x0000000804047824 */ /* 0x008fc800078e0200 */
[----:B------:R-:W3:Y:S02]  /*24b60*/  SYNCS.PHASECHK.TRANS64.TRYWAIT P0, [R4+URZ], R5 ;  /* 0x00000005040075a7 */ /* 0x000ee4000800017f */
[----:B---3--:R-:W-:Y:S05]  /*24b70*/  @!P0 BRA `(.L_x_2549) ;  /* 0x0000002000448947 */ /* 0x008fea0003800000 */
.L_x_2666:
[----:B------:R-:W-:-:S07]  /*24b80*/  IMAD R3, R3, 0x8, R0 ;  /* 0x0000000803037824 */ /* 0x000fce00078e0200 */
.L_x_2550:
[----:B----4-:R4:W0:Y:S02]  /*24b90*/  SYNCS.PHASECHK.TRANS64.TRYWAIT P0, [R3+URZ], R2 ;  /* 0x00000002030075a7 */ /* 0x010824000800017f */
[----:B0-----:R-:W-:Y:S05]  /*24ba0*/  @!P0 NANOSLEEP.SYNCS 0x989680 ;  /* 0x009896800000895d */ /* 0x001fea0003900000 */
[----:B------:R-:W0:Y:S02]  /*24bb0*/  @!P0 SYNCS.PHASECHK.TRANS64 P0, [R3+URZ], R2 ;  /* 0x00000002030085a7 */ /* 0x000e24000800007f */
[----:B0-----:R-:W-:Y:S05]  /*24bc0*/  @!P0 BRA `(.L_x_2550) ;  /* 0xfffffffc00f08947 */ /* 0x001fea000383ffff */
.L_x_2205:
[----:B------:R-:W-:Y:S05]  /*24bd0*/  BSYNC B7 ;  /* 0x0000000000077941 */ /* 0x000fea0003800000 */
.L_x_2202:
[----:B------:R-:W-:Y:S05]  /*24be0*/  EXIT ;  /* 0x000000000000794d */ /* 0x000fea0003800000 */
.L_x_2223:
[----:B-1----:R1:W2:Y:S02]  /*24bf0*/  SYNCS.PHASECHK.TRANS64.TRYWAIT P5, [R3+URZ+0x34890], R0 ;  /* 0x03489000030075a7 */ /* 0x0022a400080a017f */
[----:B--2---:R-:W-:Y:S05]  /*24c00*/  @!P5 NANOSLEEP.SYNCS 0x989680 ;  /* 0x009896800000d95d */ /* 0x004fea0003900000 */
[----:B------:R-:W2:Y:S02]  /*24c10*/  @!P5 SYNCS.PHASECHK.TRANS64 P5, [R3+URZ+0x34890], R0 ;  /* 0x034890000300d5a7 */ /* 0x000ea400080a007f */
[----:B--2---:R-:W-:Y:S05]  /*24c20*/  @!P5 BRA `(.L_x_2223) ;  /* 0xfffffffc00f0d947 */ /* 0x004fea000383ffff */
[----:B------:R-:W-:Y:S05]  /*24c30*/  BRA `(.L_x_2551) ;  /* 0xfffffde800f07947 */ /* 0x000fea000383ffff */
.L_x_2277:
[----:B-1----:R1:W3:Y:S02]  /*24c40*/  SYNCS.PHASECHK.TRANS64.TRYWAIT P5, [R3+URZ+0x34890], R0 ;  /* 0x03489000030075a7 */ /* 0x0022e400080a017f */
[----:B---3--:R-:W-:Y:S05]  /*24c50*/  @!P5 NANOSLEEP.SYNCS 0x989680 ;  /* 0x009896800000d95d */ /* 0x008fea0003900000 */
[----:B------:R-:W3:Y:S02]  /*24c60*/  @!P5 SYNCS.PHASECHK.TRANS64 P5, [R3+URZ+0x34890], R0 ;  /* 0x034890000300d5a7 */ /* 0x000ee400080a007f */
[----:B---3--:R-:W-:Y:S05]  /*24c70*/  @!P5 BRA `(.L_x_2277) ;  /* 0xfffffffc00f0d947 */ /* 0x008fea000383ffff */
[----:B------:R-:W-:Y:S05]  /*24c80*/  BRA `(.L_x_2552) ;  /* 0xfffffe2000a07947 */ /* 0x000fea000383ffff */
.L_x_2302:
[----:B-1----:R1:W2:Y:S02]  /*24c90*/  SYNCS.PHASECHK.TRANS64.TRYWAIT P4, [R3+URZ+0x34890], R0 ;  /* 0x03489000030075a7 */ /* 0x0022a4000808017f */
[----:B--2---:R-:W-:Y:S05]  /*24ca0*/  @!P4 NANOSLEEP.SYNCS 0x989680 ;  /* 0x009896800000c95d */ /* 0x004fea0003900000 */
[----:B------:R-:W2:Y:S02]  /*24cb0*/  @!P4 SYNCS.PHASECHK.TRANS64 P4, [R3+URZ+0x34890], R0 ;  /* 0x034890000300c5a7 */ /* 0x000ea4000808007f */
[----:B--2---:R-:W-:Y:S05]  /*24cc0*/  @!P4 BRA `(.L_x_2302) ;  /* 0xfffffffc00f0c947 */ /* 0x004fea000383ffff */
[----:B------:R-:W-:Y:S05]  /*24cd0*/  BRA `(.L_x_2553) ;  /* 0xfffffe54002c7947 */ /* 0x000fea000383ffff */
.L_x_2308:
[----:B0-----:R0:W2:Y:S02]  /*24ce0*/  SYNCS.PHASECHK.TRANS64.TRYWAIT P4, [R3+URZ+0x348b0], R0 ;  /* 0x0348b000030075a7 */ /* 0x0010a4000808017f */
[----:B--2---:R-:W-:Y:S05]  /*24cf0*/  @!P4 NANOSLEEP.SYNCS 0x989680 ;  /* 0x009896800000c95d */ /* 0x004fea0003900000 */
[----:B------:R-:W2:Y:S02]  /*24d00*/  @!P4 SYNCS.PHASECHK.TRANS64 P4, [R3+URZ+0x348b0], R0 ;  /* 0x0348b0000300c5a7 */ /* 0x000ea4000808007f */
[----:B--2---:R-:W-:Y:S05]  /*24d10*/  @!P4 BRA `(.L_x_2308) ;  /* 0xfffffffc00f0c947 */ /* 0x004fea000383ffff */
[----:B------:R-:W-:Y:S05]  /*24d20*/  BRA `(.L_x_2554) ;  /* 0xfffffe58002c7947 */ /* 0x000fea000383ffff */
.L_x_2330:
        /* <DEDUP_REMOVED lines=8> */
.L_x_2556:
[----:B------:R-:W-:Y:S05]  /*24db0*/  BSYNC B1 ;  /* 0x0000000000017941 */ /* 0x000fea0003800000 */
.L_x_2555:
[----:B------:R-:W-:Y:S05]  /*24dc0*/  BRA `(.L_x_2557) ;  /* 0xfffffe7400447947 */ /* 0x000fea000383ffff */
.L_x_2331:
        /* <DEDUP_REMOVED lines=8> */
.L_x_2559:
[----:B------:R-:W-:Y:S05]  /*24e50*/  BSYNC B1 ;  /* 0x0000000000017941 */ /* 0x000fea0003800000 */
.L_x_2558:
[----:B------:R-:W-:Y:S05]  /*24e60*/  BRA `(.L_x_2560) ;  /* 0xfffffe7400247947 */ /* 0x000fea000383ffff */
.L_x_2332:
        /* <DEDUP_REMOVED lines=8> */
.L_x_2562:
[----:B------:R-:W-:Y:S05]  /*24ef0*/  BSYNC B1 ;  /* 0x0000000000017941 */ /* 0x000fea0003800000 */
.L_x_2561:
[----:B------:R-:W-:Y:S05]  /*24f00*/  BRA `(.L_x_2563) ;  /* 0xfffffe7400047947 */ /* 0x000fea000383ffff */
.L_x_2333:
        /* <DEDUP_REMOVED lines=8> */
.L_x_2565:
[----:B------:R-:W-:Y:S05]  /*24f90*/  BSYNC B1 ;  /* 0x0000000000017941 */ /* 0x000fea0003800000 */
.L_x_2564:
[----:B------:R-:W-:Y:S05]  /*24fa0*/  BRA `(.L_x_2566) ;  /* 0xfffffe7000e47947 */ /* 0x000fea000383ffff */
.L_x_2334:
        /* <DEDUP_REMOVED lines=8> */
.L_x_2568:
[----:B------:R-:W-:Y:S05]  /*25030*/  BSYNC B1 ;  /* 0x0000000000017941 */ /* 0x000fea0003800000 */
.L_x_2567:
[----:B------:R-:W-:Y:S05]  /*25040*/  BRA `(.L_x_2569) ;  /* 0xfffffe7000c47947 */ /* 0x000fea000383ffff */
.L_x_2335:
        /* <DEDUP_REMOVED lines=8> */
.L_x_2571:
[----:B------:R-:W-:Y:S05]  /*250d0*/  BSYNC B1 ;  /* 0x0000000000017941 */ /* 0x000fea0003800000 */
.L_x_2570:
[----:B------:R-:W-:Y:S05]  /*250e0*/  BRA `(.L_x_2572) ;  /* 0xfffffe7000a87947 */ /* 0x000fea000383ffff */
.L_x_2336:
        /* <DEDUP_REMOVED lines=8> */
.L_x_2574:
[----:B------:R-:W-:Y:S05]  /*25170*/  BSYNC B1 ;  /* 0x0000000000017941 */ /* 0x000fea0003800000 */
.L_x_2573:
[----:B------:R-:W-:Y:S05]  /*25180*/  BRA `(.L_x_2575) ;  /* 0xfffffe70008c7947 */ /* 0x000fea000383ffff */
.L_x_2337:
        /* <DEDUP_REMOVED lines=8> */
.L_x_2577:
[----:B------:R-:W-:Y:S05]  /*25210*/  BSYNC B1 ;  /* 0x0000000000017941 */ /* 0x000fea0003800000 */
.L_x_2576:
[----:B------:R-:W-:Y:S05]  /*25220*/  BRA `(.L_x_2578) ;  /* 0xfffffe7000707947 */ /* 0x000fea000383ffff */
.L_x_2339:
[----:B0-----:R0:W1:Y:S02]  /*25230*/  SYNCS.PHASECHK.TRANS64.TRYWAIT P2, [R18+URZ+0x34800], R5 ;  /* 0x03480005120075a7 */ /* 0x001064000804017f */
[----:B-1----:R-:W-:Y:S05]  /*25240*/  @!P2 NANOSLEEP.SYNCS 0x989680 ;  /* 0x009896800000a95d */ /* 0x002fea0003900000 */
[----:B------:R-:W1:Y:S02]  /*25250*/  @!P2 SYNCS.PHASECHK.TRANS64 P2, [R18+URZ+0x34800], R5 ;  /* 0x034800051200a5a7 */ /* 0x000e64000804007f */
[----:B-1----:R-:W-:Y:S05]  /*25260*/  @!P2 BRA `(.L_x_2339) ;  /* 0xfffffffc00f0a947 */ /* 0x002fea000383ffff */
[----:B------:R-:W-:Y:S05]  /*25270*/  BRA `(.L_x_2579) ;  /* 0xfffffe7000e87947 */ /* 0x000fea000383ffff */
.L_x_2367:
        /* <DEDUP_REMOVED lines=8> */
.L_x_2581:
[----:B------:R-:W-:Y:S05]  /*25300*/  BSYNC B1 ;  /* 0x0000000000017941 */ /* 0x000fea0003800000 */
.L_x_2580:
[----:B------:R-:W-:Y:S05]  /*25310*/  BRA `(.L_x_2582) ;  /* 0xfffffea400487947 */ /* 0x000fea000383ffff */
.L_x_2368:
        /* <DEDUP_REMOVED lines=8> */
.L_x_2584:
[----:B------:R-:W-:Y:S05]  /*253a0*/  BSYNC B1 ;  /* 0x0000000000017941 */ /* 0x000fea0003800000 */
.L_x_2583:
[----:B------:R-:W-:Y:S05]  /*253b0*/  BRA `(.L_x_2585) ;  /* 0xfffffea400287947 */ /* 0x000fea000383ffff */
.L_x_2369:
        /* <DEDUP_REMOVED lines=8> */
.L_x_2587:
[----:B------:R-:W-:Y:S05]  /*25440*/  BSYNC B1 ;  /* 0x0000000000017941 */ /* 0x000fea0003800000 */
.L_x_2586:
[----:B------:R-:W-:Y:S05]  /*25450*/  BRA `(.L_x_2588) ;  /* 0xfffffea400087947 */ /* 0x000fea000383ffff */
.L_x_2370:
        /* <DEDUP_REMOVED lines=8> */
.L_x_2590:
[----:B------:R-:W-:Y:S05]  /*254e0*/  BSYNC B1 ;  /* 0x0000000000017941 */ /* 0x000fea0003800000 */
.L_x_2589:
[----:B------:R-:W-:Y:S05]  /*254f0*/  BRA `(.L_x_2591) ;  /* 0xfffffea000e87947 */ /* 0x000fea000383ffff */
.L_x_2371:
        /* <DEDUP_REMOVED lines=8> */
.L_x_2593:
[----:B------:R-:W-:Y:S05]  /*25580*/  BSYNC B1 ;  /* 0x0000000000017941 */ /* 0x000fea0003800000 */
.L_x_2592:
[----:B------:R-:W-:Y:S05]  /*25590*/  BRA `(.L_x_2594) ;  /* 0xfffffea000c87947 */ /* 0x000fea000383ffff */
.L_x_2372:
        /* <DEDUP_REMOVED lines=8> */
.L_x_2596:
[----:B------:R-:W-:Y:S05]  /*25620*/  BSYNC B1 ;  /* 0x0000000000017941 */ /* 0x000fea0003800000 */
.L_x_2595:
[----:B------:R-:W-:Y:S05]  /*25630*/  BRA `(.L_x_2597) ;  /* 0xfffffea000ac7947 */ /* 0x000fea000383ffff */
.L_x_2373:
        /* <DEDUP_REMOVED lines=8> */
.L_x_2599:
[----:B------:R-:W-:Y:S05]  /*256c0*/  BSYNC B1 ;  /* 0x0000000000017941 */ /* 0x000fea0003800000 */
.L_x_2598:
[----:B------:R-:W-:Y:S05]  /*256d0*/  BRA `(.L_x_2600) ;  /* 0xfffffea000907947 */ /* 0x000fea000383ffff */
.L_x_2374:
        /* <DEDUP_REMOVED lines=8> */
.L_x_2602:
[----:B------:R-:W-:Y:S05]  /*25760*/  BSYNC B1 ;  /* 0x0000000000017941 */ /* 0x000fea0003800000 */
.L_x_2601:
[----:B------:R-:W-:Y:S05]  /*25770*/  BRA `(.L_x_2603) ;  /* 0xfffffea000747947 */ /* 0x000fea000383ffff */
.L_x_2376:
[----:B0-----:R0:W1:Y:S02]  /*25780*/  SYNCS.PHASECHK.TRANS64.TRYWAIT P2, [R18+URZ+0x34800], R9 ;  /* 0x03480009120075a7 */ /* 0x001064000804017f */
[----:B-1----:R-:W-:Y:S05]  /*25790*/  @!P2 NANOSLEEP.SYNCS 0x989680 ;  /* 0x009896800000a95d */ /* 0x002fea0003900000 */
[----:B------:R-:W1:Y:S02]  /*257a0*/  @!P2 SYNCS.PHASECHK.TRANS64 P2, [R18+URZ+0x34800], R9 ;  /* 0x034800091200a5a7 */ /* 0x000e64000804007f */
[----:B-1----:R-:W-:Y:S05]  /*257b0*/  @!P2 BRA `(.L_x_2376) ;  /* 0xfffffffc00f0a947 */ /* 0x002fea000383ffff */
[----:B------:R-:W-:Y:S05]  /*257c0*/  BRA `(.L_x_2604) ;  /* 0xfffffea000f47947 */ /* 0x000fea000383ffff */
.L_x_2390:
[----:B-1----:R1:W2:Y:S02]  /*257d0*/  SYNCS.PHASECHK.TRANS64.TRYWAIT P2, [R0+URZ+0x34830], R3 ;  /* 0x03483003000075a7 */ /* 0x0022a4000804017f */
[----:B--2---:R-:W-:Y:S05]  /*257e0*/  @!P2 NANOSLEEP.SYNCS 0x989680 ;  /* 0x009896800000a95d */ /* 0x004fea0003900000 */
[----:B------:R-:W2:Y:S02]  /*257f0*/  @!P2 SYNCS.PHASECHK.TRANS64 P2, [R0+URZ+0x34830], R3 ;  /* 0x034830030000a5a7 */ /* 0x000ea4000804007f */
[----:B--2---:R-:W-:Y:S05]  /*25800*/  @!P2 BRA `(.L_x_2390) ;  /* 0xfffffffc00f0a947 */ /* 0x004fea000383ffff */
[----:B------:R-:W-:Y:S05]  /*25810*/  BRA `(.L_x_2389) ;  /* 0xfffffecc006c7947 */ /* 0x000fea000383ffff */
.L_x_2398:
[----:B-1----:R1:W2:Y:S02]  /*25820*/  SYNCS.PHASECHK.TRANS64.TRYWAIT P2, [R14+URZ+0x34830], R11 ;  /* 0x0348300b0e0075a7 */ /* 0x0022a4000804017f */
[----:B--2---:R-:W-:Y:S05]  /*25830*/  @!P2 NANOSLEEP.SYNCS 0x989680 ;  /* 0x009896800000a95d */ /* 0x004fea0003900000 */
[----:B------:R-:W2:Y:S02]  /*25840*/  @!P2 SYNCS.PHASECHK.TRANS64 P2, [R14+URZ+0x34830], R11 ;  /* 0x0348300b0e00a5a7 */ /* 0x000ea4000804007f */
[----:B--2---:R-:W-:Y:S05]  /*25850*/  @!P2 BRA `(.L_x_2398) ;  /* 0xfffffffc00f0a947 */ /* 0x004fea000383ffff */
[----:B------:R-:W-:Y:S05]  /*25860*/  BRA `(.L_x_2397) ;  /* 0xffffff0000987947 */ /* 0x000fea000383ffff */
.L_x_2403:
[----:B-1----:R1:W2:Y:S02]  /*25870*/  SYNCS.PHASECHK.TRANS64.TRYWAIT P2, [R15+URZ+0x34850], R0 ;  /* 0x034850000f0075a7 */ /* 0x0022a4000804017f */
[----:B--2---:R-:W-:Y:S05]  /*25880*/  @!P2 NANOSLEEP.SYNCS 0x989680 ;  /* 0x009896800000a95d */ /* 0x004fea0003900000 */
[----:B------:R-:W2:Y:S02]  /*25890*/  @!P2 SYNCS.PHASECHK.TRANS64 P2, [R15+URZ+0x34850], R0 ;  /* 0x034850000f00a5a7 */ /* 0x000ea4000804007f */
[----:B--2---:R-:W-:Y:S05]  /*258a0*/  @!P2 BRA `(.L_x_2403) ;  /* 0xfffffffc00f0a947 */ /* 0x004fea000383ffff */
[----:B------:R-:W-:Y:S05]  /*258b0*/  BRA `(.L_x_2402) ;  /* 0xffffff0c00787947 */ /* 0x000fea000383ffff */
.L_x_2411:
[----:B-1----:R1:W2:Y:S02]  /*258c0*/  SYNCS.PHASECHK.TRANS64.TRYWAIT P2, [R8+URZ+0x34830], R9 ;  /* 0x03483009080075a7 */ /* 0x0022a4000804017f */
[----:B--2---:R-:W-:Y:S05]  /*258d0*/  @!P2 NANOSLEEP.SYNCS 0x989680 ;  /* 0x009896800000a95d */ /* 0x004fea0003900000 */
[----:B------:R-:W2:Y:S02]  /*258e0*/  @!P2 SYNCS.PHASECHK.TRANS64 P2, [R8+URZ+0x34830], R9 ;  /* 0x034830090800a5a7 */ /* 0x000ea4000804007f */
[----:B--2---:R-:W-:Y:S05]  /*258f0*/  @!P2 BRA `(.L_x_2411) ;  /* 0xfffffffc00f0a947 */ /* 0x004fea000383ffff */
[----:B------:R-:W-:Y:S05]  /*25900*/  BRA `(.L_x_2410) ;  /* 0xffffff3400f87947 */ /* 0x000fea000383ffff */
.L_x_2416:
[----:B-1----:R1:W2:Y:S02]  /*25910*/  SYNCS.PHASECHK.TRANS64.TRYWAIT P2, [R14+URZ+0x34850], R7 ;  /* 0x034850070e0075a7 */ /* 0x0022a4000804017f */
[----:B--2---:R-:W-:Y:S05]  /*25920*/  @!P2 NANOSLEEP.SYNCS 0x989680 ;  /* 0x009896800000a95d */ /* 0x004fea0003900000 */
[----:B------:R-:W2:Y:S02]  /*25930*/  @!P2 SYNCS.PHASECHK.TRANS64 P2, [R14+URZ+0x34850], R7 ;  /* 0x034850070e00a5a7 */ /* 0x000ea4000804007f */
[----:B--2---:R-:W-:Y:S05]  /*25940*/  @!P2 BRA `(.L_x_2416) ;  /* 0xfffffffc00f0a947 */ /* 0x004fea000383ffff */
[----:B------:R-:W-:Y:S05]  /*25950*/  BRA `(.L_x_2415) ;  /* 0xffffff4000d87947 */ /* 0x000fea000383ffff */
.L_x_2422:
[----:B-1----:R1:W2:Y:S02]  /*25960*/  SYNCS.PHASECHK.TRANS64.TRYWAIT P0, [R11+URZ+0x34850], R0 ;  /* 0x034850000b0075a7 */ /* 0x0022a4000800017f */
[----:B--2---:R-:W-:Y:S05]  /*25970*/  @!P0 NANOSLEEP.SYNCS 0x989680 ;  /* 0x009896800000895d */ /* 0x004fea0003900000 */
[----:B------:R-:W2:Y:S02]  /*25980*/  @!P0 SYNCS.PHASECHK.TRANS64 P0, [R11+URZ+0x34850], R0 ;  /* 0x034850000b0085a7 */ /* 0x000ea4000800007f */
[----:B--2---:R-:W-:Y:S05]  /*25990*/  @!P0 BRA `(.L_x_2422) ;  /* 0xfffffffc00f08947 */ /* 0x004fea000383ffff */
[----:B------:R-:W-:Y:S05]  /*259a0*/  BRA `(.L_x_2421) ;  /* 0xffffff6400fc7947 */ /* 0x000fea000383ffff */
.L_x_2456:
        /* <DEDUP_REMOVED lines=11> */
.L_x_2606:
[----:B------:R-:W-:Y:S05]  /*25a60*/  BSYNC B1 ;  /* 0x0000000000017941 */ /* 0x000fea0003800000 */
.L_x_2605:
[----:B------:R-:W-:Y:S05]  /*25a70*/  BRA `(.L_x_2607) ;  /* 0xffffffa000e87947 */ /* 0x000fea000383ffff */
.L_x_2457:
[----:B------:R-:W-:Y:S01]  /*25a80*/  BSSY B1, `(.L_x_2608) ;  /* 0x0000006000017945 */ /* 0x000fe20003800000 */
[----:B------:R-:W-:-:S07]  /*25a90*/  IMAD.MOV.U32 R15, RZ, RZ, -0x1 ;  /* 0xffffffffff0f7424 */ /* 0x000fce00078e00ff */
[----:B------:R-:W-:Y:S05]  /*25aa0*/  WARPSYNC.COLLECTIVE R15, `(.L_x_2609) ;  /* 0x000000000f0c7348 */ /* 0x000fea0003c00000 */
[----:B------:R-:W-:Y:S02]  /*25ab0*/  ELECT P6, UR62, PT ;  /* 0x00000000003e782f */ /* 0x000fe400038c0000 */
[----:B------:R-:W-:Y:S01]  /*25ac0*/  MOV R14, UR62 ;  /* 0x0000003e000e7c02 */ /* 0x000fe20008000f00 */
[----:B------:R-:W-:Y:S10]  /*25ad0*/  ENDCOLLECTIVE ;  /* 0x000000000000791b */ /* 0x000ff40003800000 */
.L_x_2609:
[----:B------:R-:W-:Y:S05]  /*25ae0*/  BSYNC B1 ;  /* 0x0000000000017941 */ /* 0x000fea0003800000 */
.L_x_2608:
[----:B------:R-:W-:Y:S05]  /*25af0*/  BRA `(.L_x_2610) ;  /* 0xffffffa000d47947 */ /* 0x000fea000383ffff */
.L_x_2459:
[----:B0-----:R0:W1:Y:S02]  /*25b00*/  SYNCS.PHASECHK.TRANS64.TRYWAIT P0, [R4+URZ+0x34820], R6 ;  /* 0x03482006040075a7 */ /* 0x001064000800017f */
[----:B-1----:R-:W-:Y:S05]  /*25b10*/  @!P0 NANOSLEEP.SYNCS 0x989680 ;  /* 0x009896800000895d */ /* 0x002fea0003900000 */
[----:B------:R-:W1:Y:S02]  /*25b20*/  @!P0 SYNCS.PHASECHK.TRANS64 P0, [R4+URZ+0x34820], R6 ;  /* 0x03482006040085a7 */ /* 0x000e64000800007f */
[----:B-1----:R-:W-:Y:S05]  /*25b30*/  @!P0 BRA `(.L_x_2459) ;  /* 0xfffffffc00f08947 */ /* 0x002fea000383ffff */
[----:B------:R-:W-:Y:S05]  /*25b40*/  BRA `(.L_x_2611) ;  /* 0xffffffa000f07947 */ /* 0x000fea000383ffff */
.L_x_2462:
[----:B0-----:R0:W1:Y:S02]  /*25b50*/  SYNCS.PHASECHK.TRANS64.TRYWAIT P0, [R6+URZ+0x348a0], R8 ;  /* 0x0348a008060075a7 */ /* 0x001064000800017f */
[----:B-1----:R-:W-:Y:S05]  /*25b60*/  @!P0 NANOSLEEP.SYNCS 0x989680 ;  /* 0x009896800000895d */ /* 0x002fea0003900000 */
[----:B------:R-:W1:Y:S02]  /*25b70*/  @!P0 SYNCS.PHASECHK.TRANS64 P0, [R6+URZ+0x348a0], R8 ;  /* 0x0348a008060085a7 */ /* 0x000e64000800007f */
[----:B-1----:R-:W-:Y:S05]  /*25b80*/  @!P0 BRA `(.L_x_2462) ;  /* 0xfffffffc00f08947 */ /* 0x002fea000383ffff */
[----:B------:R-:W-:Y:S05]  /*25b90*/  BRA `(.L_x_2612) ;  /* 0xffffffa400007947 */ /* 0x000fea000383ffff */
.L_x_2464:
[----:B-1----:R1:W2:Y:S02]  /*25ba0*/  SYNCS.PHASECHK.TRANS64.TRYWAIT P0, [R6+URZ+0x348c0], R8 ;  /* 0x0348c008060075a7 */ /* 0x0022a4000800017f */
[----:B--2---:R-:W-:Y:S05]  /*25bb0*/  @!P0 NANOSLEEP.SYNCS 0x989680 ;  /* 0x009896800000895d */ /* 0x004fea0003900000 */
[----:B------:R-:W2:Y:S02]  /*25bc0*/  @!P0 SYNCS.PHASECHK.TRANS64 P0, [R6+URZ+0x348c0], R8 ;  /* 0x0348c008060085a7 */ /* 0x000ea4000800007f */
[----:B--2---:R-:W-:Y:S05]  /*25bd0*/  @!P0 BRA `(.L_x_2464) ;  /* 0xfffffffc00f08947 */ /* 0x004fea000383ffff */
[----:B------:R-:W-:Y:S05]  /*25be0*/  BRA `(.L_x_2613) ;  /* 0xffffffa400907947 */ /* 0x000fea000383ffff */
.L_x_2468:
[----:B0-----:R0:W1:Y:S02]  /*25bf0*/  SYNCS.PHASECHK.TRANS64.TRYWAIT P0, [R7+URZ+0x348a0], R8 ;  /* 0x0348a008070075a7 */ /* 0x001064000800017f */
[----:B-1----:R-:W-:Y:S05]  /*25c00*/  @!P0 NANOSLEEP.SYNCS 0x989680 ;  /* 0x009896800000895d */ /* 0x002fea0003900000 */
[----:B------:R-:W1:Y:S02]  /*25c10*/  @!P0 SYNCS.PHASECHK.TRANS64 P0, [R7+URZ+0x348a0], R8 ;  /* 0x0348a008070085a7 */ /* 0x000e64000800007f */
[----:B-1----:R-:W-:Y:S05]  /*25c20*/  @!P0 BRA `(.L_x_2468) ;  /* 0xfffffffc00f08947 */ /* 0x002fea000383ffff */
[----:B------:R-:W-:Y:S05]  /*25c30*/  BRA `(.L_x_2614) ;  /* 0xffffffa8006c7947 */ /* 0x000fea000383ffff */
.L_x_2470:
[----:B-1----:R1:W2:Y:S02]  /*25c40*/  SYNCS.PHASECHK.TRANS64.TRYWAIT P1, [R7+URZ+0x348c0], R8 ;  /* 0x0348c008070075a7 */ /* 0x0022a4000802017f */
[----:B--2---:R-:W-:Y:S05]  /*25c50*/  @!P1 NANOSLEEP.SYNCS 0x989680 ;  /* 0x009896800000995d */ /* 0x004fea0003900000 */
[----:B------:R-:W2:Y:S02]  /*25c60*/  @!P1 SYNCS.PHASECHK.TRANS64 P1, [R7+URZ+0x348c0], R8 ;  /* 0x0348c008070095a7 */ /* 0x000ea4000802007f */
[----:B--2---:R-:W-:Y:S05]  /*25c70*/  @!P1 BRA `(.L_x_2470) ;  /* 0xfffffffc00f09947 */ /* 0x004fea000383ffff */
[----:B------:R-:W-:Y:S05]  /*25c80*/  BRA `(.L_x_2615) ;  /* 0xffffffa800f47947 */ /* 0x000fea000383ffff */
.L_x_2482:
        /* <DEDUP_REMOVED lines=11> */
.L_x_2617:
[----:B------:R-:W-:Y:S05]  /*25d40*/  BSYNC B0 ;  /* 0x0000000000007941 */ /* 0x000fea0003800000 */
.L_x_2616:
[----:B------:R-:W-:Y:S05]  /*25d50*/  BRA `(.L_x_2618) ;  /* 0xffffffb400fc7947 */ /* 0x000fea000383ffff */
.L_x_2483:
[----:B------:R-:W-:Y:S01]  /*25d60*/  BSSY B0, `(.L_x_2619) ;  /* 0x0000006000007945 */ /* 0x000fe20003800000 */
[----:B------:R-:W-:-:S07]  /*25d70*/  IMAD.MOV.U32 R15, RZ, RZ, -0x1 ;  /* 0xffffffffff0f7424 */ /* 0x000fce00078e00ff */
[----:B------:R-:W-:Y:S05]  /*25d80*/  WARPSYNC.COLLECTIVE R15, `(.L_x_2620) ;  /* 0x000000000f0c7348 */ /* 0x000fea0003c00000 */
[----:B------:R-:W-:Y:S02]  /*25d90*/  ELECT P6, UR62, PT ;  /* 0x00000000003e782f */ /* 0x000fe400038c0000 */
[----:B------:R-:W-:Y:S01]  /*25da0*/  MOV R14, UR62 ;  /* 0x0000003e000e7c02 */ /* 0x000fe20008000f00 */
[----:B------:R-:W-:Y:S10]  /*25db0*/  ENDCOLLECTIVE ;  /* 0x000000000000791b */ /* 0x000ff40003800000 */
.L_x_2620:
[----:B------:R-:W-:Y:S05]  /*25dc0*/  BSYNC B0 ;  /* 0x0000000000007941 */ /* 0x000fea0003800000 */
.L_x_2619:
[----:B------:R-:W-:Y:S05]  /*25dd0*/  BRA `(.L_x_2621) ;  /* 0xffffffb400ec7947 */ /* 0x000fea000383ffff */
.L_x_2486:
[----:B0-----:R0:W1:Y:S02]  /*25de0*/  SYNCS.PHASECHK.TRANS64.TRYWAIT P0, [R7+URZ+0x34840], R10 ;  /* 0x0348400a070075a7 */ /* 0x001064000800017f */
[----:B-1----:R-:W-:Y:S05]  /*25df0*/  @!P0 NANOSLEEP.SYNCS 0x989680 ;  /* 0x009896800000895d */ /* 0x002fea0003900000 */
[----:B------:R-:W1:Y:S02]  /*25e00*/  @!P0 SYNCS.PHASECHK.TRANS64 P0, [R7+URZ+0x34840], R10 ;  /* 0x0348400a070085a7 */ /* 0x000e64000800007f */
[----:B-1----:R-:W-:Y:S05]  /*25e10*/  @!P0 BRA `(.L_x_2486) ;  /* 0xfffffffc00f08947 */ /* 0x002fea000383ffff */
[----:B------:R-:W-:Y:S05]  /*25e20*/  BRA `(.L_x_2622) ;  /* 0xffffffb800507947 */ /* 0x000fea000383ffff */
.L_x_2489:
        /* <DEDUP_REMOVED lines=8> */
.L_x_2497:
[----:B0-----:R0:W1:Y:S02]  /*25eb0*/  SYNCS.PHASECHK.TRANS64.TRYWAIT P0, [R8+URZ+0x34840], R9 ;  /* 0x03484009080075a7 */ /* 0x001064000800017f */
[----:B-1----:R-:W-:Y:S05]  /*25ec0*/  @!P0 NANOSLEEP.SYNCS 0x989680 ;  /* 0x009896800000895d */ /* 0x002fea0003900000 */
[----:B------:R-:W1:Y:S02]  /*25ed0*/  @!P0 SYNCS.PHASECHK.TRANS64 P0, [R8+URZ+0x34840], R9 ;  /* 0x03484009080085a7 */ /* 0x000e64000800007f */
[----:B-1----:R-:W-:Y:S05]  /*25ee0*/  @!P0 BRA `(.L_x_2497) ;  /* 0xfffffffc00f08947 */ /* 0x002fea000383ffff */
[----:B------:R-:W-:Y:S05]  /*25ef0*/  BRA `(.L_x_2624) ;  /* 0xffffffc000507947 */ /* 0x000fea000383ffff */
.L_x_2499:
[----:B0-----:R0:W1:Y:S02]  /*25f00*/  SYNCS.PHASECHK.TRANS64.TRYWAIT P0, [R8+URZ+0x34860], R9 ;  /* 0x03486009080075a7 */ /* 0x001064000800017f */
[----:B-1----:R-:W-:Y:S05]  /*25f10*/  @!P0 NANOSLEEP.SYNCS 0x989680 ;  /* 0x009896800000895d */ /* 0x002fea0003900000 */
[----:B------:R-:W1:Y:S02]  /*25f20*/  @!P0 SYNCS.PHASECHK.TRANS64 P0, [R8+URZ+0x34860], R9 ;  /* 0x03486009080085a7 */ /* 0x000e64000800007f */
[----:B-1----:R-:W-:Y:S05]  /*25f30*/  @!P0 BRA `(.L_x_2499) ;  /* 0xfffffffc00f08947 */ /* 0x002fea000383ffff */
[----:B------:R-:W-:Y:S05]  /*25f40*/  BRA `(.L_x_2625) ;  /* 0xffffffc000fc7947 */ /* 0x000fea000383ffff */
.L_x_2505:
[----:B-1----:R1:W2:Y:S02]  /*25f50*/  SYNCS.PHASECHK.TRANS64.TRYWAIT P0, [R2+URZ+0x34840], R3 ;  /* 0x03484003020075a7 */ /* 0x0022a4000800017f */
[----:B--2---:R-:W-:Y:S05]  /*25f60*/  @!P0 NANOSLEEP.SYNCS 0x989680 ;  /* 0x009896800000895d */ /* 0x004fea0003900000 */
[----:B------:R-:W2:Y:S02]  /*25f70*/  @!P0 SYNCS.PHASECHK.TRANS64 P0, [R2+URZ+0x34840], R3 ;  /* 0x03484003020085a7 */ /* 0x000ea4000800007f */
[----:B--2---:R-:W-:Y:S05]  /*25f80*/  @!P0 BRA `(.L_x_2505) ;  /* 0xfffffffc00f08947 */ /* 0x004fea000383ffff */
[----:B------:R-:W-:Y:S05]  /*25f90*/  BRA `(.L_x_2626) ;  /* 0xffffffc800547947 */ /* 0x000fea000383ffff */
.L_x_2507:
[----:B0-----:R0:W1:Y:S02]  /*25fa0*/  SYNCS.PHASECHK.TRANS64.TRYWAIT P0, [R2+URZ+0x34860], R3 ;  /* 0x03486003020075a7 */ /* 0x001064000800017f */
[----:B-1----:R-:W-:Y:S05]  /*25fb0*/  @!P0 NANOSLEEP.SYNCS 0x989680 ;  /* 0x009896800000895d */ /* 0x002fea0003900000 */
[----:B------:R-:W1:Y:S02]  /*25fc0*/  @!P0 SYNCS.PHASECHK.TRANS64 P0, [R2+URZ+0x34860], R3 ;  /* 0x03486003020085a7 */ /* 0x000e64000800007f */
[----:B-1----:R-:W-:Y:S05]  /*25fd0*/  @!P0 BRA `(.L_x_2507) ;  /* 0xfffffffc00f08947 */ /* 0x002fea000383ffff */
[----:B------:R-:W-:Y:S05]  /*25fe0*/  BRA `(.L_x_2627) ;  /* 0xffffffcc00007947 */ /* 0x000fea000383ffff */
.L_x_2513:
[----:B--2---:R2:W3:Y:S02]  /*25ff0*/  SYNCS.PHASECHK.TRANS64.TRYWAIT P0, [R2+URZ+0x34840], R3 ;  /* 0x03484003020075a7 */ /* 0x0044e4000800017f */
[----:B---3--:R-:W-:Y:S05]  /*26000*/  @!P0 NANOSLEEP.SYNCS 0x989680 ;  /* 0x009896800000895d */ /* 0x008fea0003900000 */
[----:B------:R-:W3:Y:S02]  /*26010*/  @!P0 SYNCS.PHASECHK.TRANS64 P0, [R2+URZ+0x34840], R3 ;  /* 0x03484003020085a7 */ /* 0x000ee4000800007f */
[----:B---3--:R-:W-:Y:S05]  /*26020*/  @!P0 BRA `(.L_x_2513) ;  /* 0xfffffffc00f08947 */ /* 0x008fea000383ffff */
[----:B------:R-:W-:Y:S05]  /*26030*/  BRA `(.L_x_2628) ;  /* 0xffffffd000347947 */ /* 0x000fea000383ffff */
.L_x_2515:
[----:B0-----:R0:W1:Y:S02]  /*26040*/  SYNCS.PHASECHK.TRANS64.TRYWAIT P0, [R2+URZ+0x34860], R9 ;  /* 0x03486009020075a7 */ /* 0x001064000800017f */
[----:B-1----:R-:W-:Y:S05]  /*26050*/  @!P0 NANOSLEEP.SYNCS 0x989680 ;  /* 0x009896800000895d */ /* 0x002fea0003900000 */
[----:B------:R-:W1:Y:S02]  /*26060*/  @!P0 SYNCS.PHASECHK.TRANS64 P0, [R2+URZ+0x34860], R9 ;  /* 0x03486009020085a7 */ /* 0x000e64000800007f */
[----:B-1----:R-:W-:Y:S05]  /*26070*/  @!P0 BRA `(.L_x_2515) ;  /* 0xfffffffc00f08947 */ /* 0x002fea000383ffff */
[----:B------:R-:W-:Y:S05]  /*26080*/  BRA `(.L_x_2629) ;  /* 0xffffffd000dc7947 */ /* 0x000fea000383ffff */
.L_x_2523:
[----:B-1----:R1:W2:Y:S02]  /*26090*/  SYNCS.PHASECHK.TRANS64.TRYWAIT P0, [R3+URZ+0x34860], R0 ;  /* 0x03486000030075a7 */ /* 0x0022a4000800017f */
[----:B--2---:R-:W-:Y:S05]  /*260a0*/  @!P0 NANOSLEEP.SYNCS 0x989680 ;  /* 0x009896800000895d */ /* 0x004fea0003900000 */
[----:B------:R-:W2:Y:S02]  /*260b0*/  @!P0 SYNCS.PHASECHK.TRANS64 P0, [R3+URZ+0x34860], R0 ;  /* 0x03486000030085a7 */ /* 0x000ea4000800007f */
[----:B--2---:R-:W-:Y:S05]  /*260c0*/  @!P0 BRA `(.L_x_2523) ;  /* 0xfffffffc00f08947 */ /* 0x004fea000383ffff */
[----:B------:R-:W-:Y:S05]  /*260d0*/  BRA `(.L_x_2630) ;  /* 0xffffffd400f87947 */ /* 0x000fea000383ffff */
.L_x_2526:
[----:B------:R-:W-:Y:S01]  /*260e0*/  BSSY B0, `(.L_x_2631) ;  /* 0x0000008000007945 */ /* 0x000fe20003800000 */
[----:B------:R-:W-:Y:S02]  /*260f0*/  IMAD.MOV.U32 R13, RZ, RZ, R16 ;  /* 0x000000ffff0d7224 */ /* 0x000fe400078e0010 */
[----:B------:R-:W-:Y:S02]  /*26100*/  IMAD.MOV.U32 R12, RZ, RZ, RZ ;  /* 0x000000ffff0c7224 */ /* 0x000fe400078e00ff */
[----:B------:R-:W-:Y:S02]  /*26110*/  IMAD.MOV.U32 R11, RZ, RZ, 0x1f ;  /* 0x0000001fff0b7424 */ /* 0x000fe400078e00ff */
[----:B0-----:R-:W-:-:S07]  /*26120*/  IMAD.MOV.U32 R15, RZ, RZ, -0x1 ;  /* 0xffffffffff0f7424 */ /* 0x001fce00078e00ff */
[----:B-1----:R-:W-:Y:S05]  /*26130*/  WARPSYNC.COLLECTIVE R15, `(.L_x_2632) ;  /* 0x000000000f087348 */ /* 0x002fea0003c00000 */
[----:B------:R0:W2:Y:S02]  /*26140*/  SHFL.IDX P6, R14, R13, R12, R11 ;  /* 0x0000000c0d0e7389 */ /* 0x0000a400000c000b */
[----:B012---:R-:W-:Y:S01]  /*26150*/  ENDCOLLECTIVE ;  /* 0x000000000000791b */ /* 0x007fe20003800000 */
.L_x_2632:
[----:B------:R-:W-:Y:S05]  /*26160*/  BSYNC B0 ;  /* 0x0000000000007941 */ /* 0x000fea0003800000 */
.L_x_2631:
        /* <DEDUP_REMOVED lines=8> */
.L_x_2633:
[----:B------:R-:W-:Y:S01]  /*261f0*/  IMAD.MOV.U32 R16, RZ, RZ, R14 ;  /* 0x000000ffff107224 */ /* 0x000fe200078e000e */
[----:B------:R-:W-:Y:S06]  /*26200*/  BRA `(.L_x_2634) ;  /* 0xffffffd8008c7947 */ /* 0x000fec000383ffff */
.L_x_2529:
        /* <DEDUP_REMOVED lines=8> */
.L_x_2636:
[----:B------:R-:W-:Y:S05]  /*26290*/  BSYNC B0 ;  /* 0x0000000000007941 */ /* 0x000fea0003800000 */
.L_x_2635:
        /* <DEDUP_REMOVED lines=10> */
.L_x_2637:
        /* <DEDUP_REMOVED lines=8> */
.L_x_2638:
        /* <DEDUP_REMOVED lines=8> */
.L_x_2639:
        /* <DEDUP_REMOVED lines=8> */
.L_x_2640:
        /* <DEDUP_REMOVED lines=8> */
.L_x_2641:
[----:B------:R-:W-:Y:S05]  /*26540*/  BRA `(.L_x_2642) ;  /* 0xffffffd800507947 */ /* 0x000fea000383ffff */
.L_x_2534:
        /* <DEDUP_REMOVED lines=8> */
.L_x_2644:
[----:B------:R-:W-:Y:S05]  /*265d0*/  BSYNC B0 ;  /* 0x0000000000007941 */ /* 0x000fea0003800000 */
.L_x_2643:
        /* <DEDUP_REMOVED lines=10> */
.L_x_2645:
        /* <DEDUP_REMOVED lines=8> */
.L_x_2646:
        /* <DEDUP_REMOVED lines=8> */
.L_x_2647:
        /* <DEDUP_REMOVED lines=8> */
.L_x_2648:
        /* <DEDUP_REMOVED lines=8> */
.L_x_2649:
[----:B------:R-:W-:Y:S05]  /*26880*/  BRA `(.L_x_2650) ;  /* 0xffffffd800347947 */ /* 0x000fea000383ffff */
.L_x_2536:
[----:B------:R-:W-:Y:S01]  /*26890*/  BSSY B0, `(.L_x_2651) ;  /* 0x0000006000007945 */ /* 0x000fe20003800000 */
[----:B------:R-:W-:Y:S01]  /*268a0*/  PLOP3.LUT P6, PT, P6, PT, PT, 0x8, 0x0 ;  /* 0x000000000000781c */ /* 0x000fe200037ce170 */
[----:B------:R-:W-:-:S12]  /*268b0*/  IMAD.MOV.U32 R15, RZ, RZ, -0x1 ;  /* 0xffffffffff0f7424 */ /* 0x000fd800078e00ff */
[----:B0-----:R-:W-:Y:S05]  /*268c0*/  WARPSYNC.COLLECTIVE R15, `(.L_x_2652) ;  /* 0x000000000f087348 */ /* 0x001fea0003c00000 */
[----:B------:R-:W-:Y:S01]  /*268d0*/  VOTE.ANY R14, PT, P6 ;  /* 0x00000000000e7806 */ /* 0x000fe200030e0100 */
[----:B0-----:R-:W-:Y:S06]  /*268e0*/  ENDCOLLECTIVE ;  /* 0x000000000000791b */ /* 0x001fec0003800000 */
.L_x_2652:
[----:B------:R-:W-:Y:S05]  /*268f0*/  BSYNC B0 ;  /* 0x0000000000007941 */ /* 0x000fea0003800000 */
.L_x_2651:
        /* <DEDUP_REMOVED lines=9> */
.L_x_2653:
[----:B------:R-:W-:Y:S01]  /*26990*/  IMAD.MOV.U32 R17, RZ, RZ, R14 ;  /* 0x000000ffff117224 */ /* 0x000fe200078e000e */
[----:B------:R-:W-:Y:S06]  /*269a0*/  BRA `(.L_x_2654) ;  /* 0xffffffd800247947 */ /* 0x000fec000383ffff */
.L_x_2538:
[----:B------:R-:W-:Y:S01]  /*269b0*/  BSSY B0, `(.L_x_2655) ;  /* 0x0000007000007945 */ /* 0x000fe20003800000 */
[----:B------:R-:W-:Y:S02]  /*269c0*/  IMAD.MOV.U32 R13, RZ, RZ, R2 ;  /* 0x000000ffff0d7224 */ /* 0x000fe400078e0002 */
[----:B------:R-:W-:Y:S02]  /*269d0*/  IMAD.MOV.U32 R11, RZ, RZ, 0x1f ;  /* 0x0000001fff0b7424 */ /* 0x000fe400078e00ff */
[----:B------:R-:W-:-:S07]  /*269e0*/  IMAD.MOV.U32 R15, RZ, RZ, -0x1 ;  /* 0xffffffffff0f7424 */ /* 0x000fce00078e00ff */
[----:B012---:R-:W-:Y:S05]  /*269f0*/  WARPSYNC.COLLECTIVE R15, `(.L_x_2656) ;  /* 0x000000000f087348 */ /* 0x007fea0003c00000 */
[----:B------:R3:W4:Y:S02]  /*26a00*/  SHFL.IDX P6, R14, R13, R12, R11 ;  /* 0x0000000c0d0e7389 */ /* 0x00072400000c000b */
[----:B01234-:R-:W-:Y:S01]  /*26a10*/  ENDCOLLECTIVE ;  /* 0x000000000000791b */ /* 0x01ffe20003800000 */
.L_x_2656:
[----:B------:R-:W-:Y:S05]  /*26a20*/  BSYNC B0 ;  /* 0x0000000000007941 */ /* 0x000fea0003800000 */
.L_x_2655:
[----:B------:R-:W-:Y:S01]  /*26a30*/  IMAD.MOV.U32 R7, RZ, RZ, R14 ;  /* 0x000000ffff077224 */ /* 0x000fe200078e000e */
[----:B------:R-:W-:Y:S06]  /*26a40*/  BRA `(.L_x_2537) ;  /* 0xffffffd800187947 */ /* 0x000fec000383ffff */
.L_x_2542:
[----:B-1----:R1:W2:Y:S02]  /*26a50*/  SYNCS.PHASECHK.TRANS64.TRYWAIT P0, [R0+URZ+0x34820], R3 ;  /* 0x03482003000075a7 */ /* 0x0022a4000800017f */
[----:B--2---:R-:W-:Y:S05]  /*26a60*/  @!P0 NANOSLEEP.SYNCS 0x989680 ;  /* 0x009896800000895d */ /* 0x004fea0003900000 */
[----:B------:R-:W2:Y:S02]  /*26a70*/  @!P0 SYNCS.PHASECHK.TRANS64 P0, [R0+URZ+0x34820], R3 ;  /* 0x03482003000085a7 */ /* 0x000ea4000800007f */
[----:B--2---:R-:W-:Y:S05]  /*26a80*/  @!P0 BRA `(.L_x_2542) ;  /* 0xfffffffc00f08947 */ /* 0x004fea000383ffff */
[----:B------:R-:W-:Y:S05]  /*26a90*/  BRA `(.L_x_2657) ;  /* 0xffffffdc008c7947 */ /* 0x000fea000383ffff */
.L_x_2543:
        /* <DEDUP_REMOVED lines=11> */
.L_x_2659:
[----:B------:R-:W-:Y:S05]  /*26b50*/  BSYNC B0 ;  /* 0x0000000000007941 */ /* 0x000fea0003800000 */
.L_x_2658:
[----:B------:R-:W-:Y:S05]  /*26b60*/  BRA `(.L_x_2660) ;  /* 0xffffffdc00747947 */ /* 0x000fea000383ffff */
.L_x_2544:
[----:B------:R-:W-:Y:S01]  /*26b70*/  BSSY B0, `(.L_x_2661) ;  /* 0x0000006000007945 */ /* 0x000fe20003800000 */
[----:B------:R-:W-:-:S07]  /*26b80*/  IMAD.MOV.U32 R15, RZ, RZ, -0x1 ;  /* 0xffffffffff0f7424 */ /* 0x000fce00078e00ff */
[----:B012---:R-:W-:Y:S05]  /*26b90*/  WARPSYNC.COLLECTIVE R15, `(.L_x_2662) ;  /* 0x000000000f0c7348 */ /* 0x007fea0003c00000 */
[----:B------:R-:W-:Y:S02]  /*26ba0*/  ELECT P6, UR62, PT ;  /* 0x00000000003e782f */ /* 0x000fe400038c0000 */
[----:B------:R-:W-:Y:S01]  /*26bb0*/  MOV R14, UR62 ;  /* 0x0000003e000e7c02 */ /* 0x000fe20008000f00 */
[----:B012---:R-:W-:Y:S10]  /*26bc0*/  ENDCOLLECTIVE ;  /* 0x000000000000791b */ /* 0x007ff40003800000 */
.L_x_2662:
[----:B------:R-:W-:Y:S05]  /*26bd0*/  BSYNC B0 ;  /* 0x0000000000007941 */ /* 0x000fea0003800000 */
.L_x_2661:
[----:B------:R-:W-:Y:S05]  /*26be0*/  BRA `(.L_x_2663) ;  /* 0xffffffdc00687947 */ /* 0x000fea000383ffff */
.L_x_2546:
[----:B-1----:R1:W2:Y:S02]  /*26bf0*/  SYNCS.PHASECHK.TRANS64.TRYWAIT P0, [R6+URZ], R5 ;  /* 0x00000005060075a7 */ /* 0x0022a4000800017f */
[----:B--2---:R-:W-:Y:S05]  /*26c00*/  @!P0 NANOSLEEP.SYNCS 0x989680 ;  /* 0x009896800000895d */ /* 0x004fea0003900000 */
[----:B------:R-:W2:Y:S02]  /*26c10*/  @!P0 SYNCS.PHASECHK.TRANS64 P0, [R6+URZ], R5 ;  /* 0x00000005060085a7 */ /* 0x000ea4000800007f */
[----:B--2---:R-:W-:Y:S05]  /*26c20*/  @!P0 BRA `(.L_x_2546) ;  /* 0xfffffffc00f08947 */ /* 0x004fea000383ffff */
[----:B------:R-:W-:Y:S05]  /*26c30*/  BRA `(.L_x_2664) ;  /* 0xffffffdc00ac7947 */ /* 0x000fea000383ffff */
.L_x_2547:
[----:B--2---:R2:W3:Y:S02]  /*26c40*/  SYNCS.PHASECHK.TRANS64.TRYWAIT P0, [R7+URZ], R2 ;  /* 0x00000002070075a7 */ /* 0x0044e4000800017f */
[----:B---3--:R-:W-:Y:S05]  /*26c50*/  @!P0 NANOSLEEP.SYNCS 0x989680 ;  /* 0x009896800000895d */ /* 0x008fea0003900000 */
[----:B------:R-:W3:Y:S02]  /*26c60*/  @!P0 SYNCS.PHASECHK.TRANS64 P0, [R7+URZ], R2 ;  /* 0x00000002070085a7 */ /* 0x000ee4000800007f */
[----:B---3--:R-:W-:Y:S05]  /*26c70*/  @!P0 BRA `(.L_x_2547) ;  /* 0xfffffffc00f08947 */ /* 0x008fea000383ffff */
[----:B------:R-:W-:Y:S05]  /*26c80*/  BRA `(.L_x_2665) ;  /* 0xffffffdc00a07947 */ /* 0x000fea000383ffff */
.L_x_2549:
[----:B---3--:R3:W4:Y:S02]  /*26c90*/  SYNCS.PHASECHK.TRANS64.TRYWAIT P0, [R4+URZ], R5 ;  /* 0x00000005040075a7 */ /* 0x008724000800017f */
[----:B----4-:R-:W-:Y:S05]  /*26ca0*/  @!P0 NANOSLEEP.SYNCS 0x989680 ;  /* 0x009896800000895d */ /* 0x010fea0003900000 */
[----:B------:R-:W4:Y:S02]  /*26cb0*/  @!P0 SYNCS.PHASECHK.TRANS64 P0, [R4+URZ], R5 ;  /* 0x00000005040085a7 */ /* 0x000f24000800007f */
[----:B----4-:R-:W-:Y:S05]  /*26cc0*/  @!P0 BRA `(.L_x_2549) ;  /* 0xfffffffc00f08947 */ /* 0x010fea000383ffff */
[----:B------:R-:W-:Y:S05]  /*26cd0*/  BRA `(.L_x_2666) ;  /* 0xffffffdc00a87947 */ /* 0x000fea000383ffff */
.L_x_2667:
        /* <DEDUP_REMOVED lines=10> */
.L_x_11940:


//--------------------- .text._ZN7cutlass13device_kernelIN5flash11enable_sm90INS1_16FlashAttnFwdSm90INS1_25CollectiveMainloopFwdSm90ILi2EN4cute5tupleIJNS5_1CILi1EEES8_S8_EEENS6_IJNS7_ILi64EEESA_SA_EEELi512ENS_10bfloat16_tEfNS_4arch4Sm90ELb0ELb0ELb1ELb0ELb0ELb0ELb0ELb0ELb0ELb0ELb0ELb0EEENS1_21CollectiveEpilogueFwdINS6_IJSA_NS7_ILi512EEESA_EEES9_SC_SE_Li256ELb0ELb0ELb0ELb0EEENS1_29StaticPersistentTileSchedulerILb0EEEEEEEEEvNT_6ParamsE --------------------------
	.section	.text._ZN7cutlass13device_kernelIN5flash11enable_sm90INS1_16FlashAttnFwdSm90INS1_25CollectiveMainloopFwdSm90ILi2EN4cute5tupleIJNS5_1CILi1EEES8_S8_EEENS6_IJNS7_ILi64EEESA_SA_EEELi512ENS_10bfloat16_tEfNS_4arch4Sm90ELb0ELb0ELb1ELb0ELb0ELb0ELb0ELb0ELb0ELb0ELb0ELb0EEENS1_21CollectiveEpilogueFwdINS6_IJSA_NS7_ILi512EEESA_EEES9_SC_SE_Li256ELb0ELb0ELb0ELb0EEENS1_29StaticPersistentTileSchedulerILb0EEEEEEEEEvNT_6ParamsE,"ax",@progbits
	.align	128
.text._ZN7cutlass13device_kernelIN5flash11enable_sm90INS1_16FlashAttnFwdSm90INS1_25CollectiveMainloopFwdSm90ILi2EN4cute5tupleIJNS5_1CILi1EEES8_S8_EEENS6_IJNS7_ILi64EEESA_SA_EEELi512ENS_10bfloat16_tEfNS_4arch4Sm90ELb0ELb0ELb1ELb0ELb0ELb0ELb0ELb0ELb0ELb0ELb0ELb0EEENS1_21CollectiveEpilogueFwdINS6_IJSA_NS7_ILi512EEESA_EEES9_SC_SE_Li256ELb0ELb0ELb0ELb0EEENS1_29StaticPersistentTileSchedulerILb0EEEEEEEEEvNT_6ParamsE:
        .type           _ZN7cutlass13device_kernelIN5flash11enable_sm90INS1_16FlashAttnFwdSm90INS1_25CollectiveMainloopFwdSm90ILi2EN4cute5tupleIJNS5_1CILi1EEES8_S8_EEENS6_IJNS7_ILi64EEESA_SA_EEELi512ENS_10bfloat16_tEfNS_4arch4Sm90ELb0ELb0ELb1ELb0ELb0ELb0ELb0ELb0ELb0ELb0ELb0ELb0EEENS1_21CollectiveEpilogueFwdINS6_IJSA_NS7_ILi512EEESA_EEES9_SC_SE_Li256ELb0ELb0ELb0ELb0EEENS1_29StaticPersistentTileSchedulerILb0EEEEEEEEEvNT_6ParamsE,@function
        .size           _ZN7cutlass13device_kernelIN5flash11enable_sm90INS1_16FlashAttnFwdSm90INS1_25CollectiveMainloopFwdSm90ILi2EN4cute5tupleIJNS5_1CILi1EEES8_S8_EEENS6_IJNS7_ILi64EEESA_SA_EEELi512ENS_10bfloat16_tEfNS_4arch4Sm90ELb0ELb0ELb1ELb0ELb0ELb0ELb0ELb0ELb0ELb0ELb0ELb0EEENS1_21CollectiveEpilogueFwdINS6_IJSA_NS7_ILi512EEESA_EEES9_SC_SE_Li256ELb0ELb0ELb0ELb0EEENS1_29StaticPersistentTileSchedulerILb0EEEEEEEEEvNT_6ParamsE,(.L_x_11941 - _ZN7cutlass13device_kernelIN5flash11enable_sm90INS1_16FlashAttnFwdSm90INS1_25CollectiveMainloopFwdSm90ILi2EN4cute5tupleIJNS5_1CILi1EEES8_S8_EEENS6_IJNS7_ILi64EEESA_SA_EEELi512ENS_10bfloat16_tEfNS_4arch4Sm90ELb0ELb0ELb1ELb0ELb0ELb0ELb0ELb0ELb0ELb0ELb0ELb0EEENS1_21CollectiveEpilogueFwdINS6_IJSA_NS7_ILi512EEESA_EEES9_SC_SE_Li256ELb0ELb0ELb0ELb0EEENS1_29StaticPersistentTileSchedulerILb0EEEEEEEEEvNT_6ParamsE)
        .other          _ZN7cutlass13device_kernelIN5flash11enable_sm90INS1_16FlashAttnFwdSm90INS1_25CollectiveMainloopFwdSm90ILi2EN4cute5tupleIJNS5_1CILi1EEES8_S8_EEENS6_IJNS7_ILi64EEESA_SA_EEELi512ENS_10bfloat16_tEfNS_4arch4Sm90ELb0ELb0ELb1ELb0ELb0ELb0ELb0ELb0ELb0ELb0ELb0ELb0EEENS1_21CollectiveEpilogueFwdINS6_IJSA_NS7_ILi512EEESA_EEES9_SC_SE_Li256ELb0ELb0ELb0ELb0EEENS1_29StaticPersistentTileSchedulerILb0EEEEEEEEEvNT_6ParamsE,@"STO_CUDA_ENTRY STV_DEFAULT"
_ZN7cutlass13device_kernelIN5flash11enable_sm90INS1_16FlashAttnFwdSm90INS1_25CollectiveMainloopFwdSm90ILi2EN4cute5tupleIJNS5_1CILi1EEES8_S8_EEENS6_IJNS7_ILi64EEESA_SA_EEELi512ENS_10bfloat16_tEfNS_4arch4Sm90ELb0ELb0ELb1ELb0ELb0ELb0ELb0ELb0ELb0ELb0ELb0ELb0EEENS1_21CollectiveEpilogueFwdINS6_IJSA_NS7_ILi512EEESA_EEES9_SC_SE_Li256ELb0ELb0ELb0ELb0EEENS1_29StaticPersistentTileSchedulerILb0EEEEEEEEEvNT_6ParamsE:
[----:B------:R-:W1:Y:S02]  /*0000*/  LDC R1, c[0x0][0x28] ;  /* 0x00000a00ff017b82 */ /* 0x000e640000000800 */
[----:B-1----:R-:W-:Y:S01]  /*0010*/  IADD3 R1, R1, -0x20, RZ ;  /* 0xffffffe001017810 */ /* 0x002fe20007ffe0ff */
        /* <DEDUP_REMOVED lines=22> */
.L_x_2669:
[----:B------:R-:W-:Y:S05]  /*0180*/  BSYNC B0 ;  /* 0x0000000000007941 */ /* 0x000fea0003800000 */
.L_x_2668:
        /* <DEDUP_REMOVED lines=33> */
.L_x_2670:
        /* <DEDUP_REMOVED lines=22> */
.L_x_2671:
        /* <DEDUP_REMOVED lines=18> */
.L_x_2672:
        /* <DEDUP_REMOVED lines=22> */
.L_x_2673:
        /* <DEDUP_REMOVED lines=22> */
.L_x_2674:
[----:B------:R-:W-:Y:S01]  /*08e0*/  PLOP3.LUT P0, PT, PT, PT, UP0, 0x80, 0x0 ;  /* 0x000000000000781c */ /* 0x000fe20003f0f008 */
[----:B------:R-:W-:Y:S01]  /*08f0*/  UMOV UR38, 0x1 ;  /* 0x0000000100267882 */ /* 0x000fe20000000000 */
[----:B------:R-:W-:Y:S01]  /*0900*/  NOP ;  /* 0x0000000000007918 */ /* 0x000fe20000000000 */
[----:B------:R-:W-:Y:S01]  /*0910*/  USEL UR38, UR38, 0x2, !UP0 ;  /* 0x0000000226267887 */ /* 0x000fe2000c000000 */
[----:B------:R-:W-:Y:S01]  /*0920*/  ULDC.64 UR48, c[0x0][0x208] ;  /* 0x0000820000307ab9 */ /* 0x000fe20000000a00 */
[----:B-123--:R-:W-:Y:S08]  /*0930*/  BAR.SYNC.DEFER_BLOCKING 0x0 ;  /* 0x0000000000007b1d */ /* 0x00eff00000010000 */
[----:B------:R-:W-:Y:S05]  /*0940*/  @!P0 BRA `(.L_x_2675) ;  /* 0x0000007400148947 */ /* 0x000fea0003800000 */
.L_x_2676:
[----:B------:R-:W-:-:S08]  /*0950*/  NOP ;  /* 0x0000000000007918 */ /* 0x000fd00000000000 */
[----:B------:R-:W1:Y:S02]  /*0960*/  USETMAXREG.TRY_ALLOC.CTAPOOL UP0, 0xf0 ;  /* 0x000000f0000079c8 */ /* 0x000e640008000600 */
[----:B-1----:R-:W-:-:S13]  /*0970*/  PLOP3.LUT P0, PT, PT, PT, UP0, 0x80, 0x0 ;  /* 0x000000000000781c */ /* 0x002fda0003f0f008 */
[----:B------:R-:W-:Y:S05]  /*0980*/  @!P0 BRA `(.L_x_2676) ;  /* 0xfffffffc00f08947 */ /* 0x000fea000383ffff */
[----:B------:R-:W-:Y:S01]  /*0990*/  LOP3.LUT R0, R4, 0xffffff80, RZ, 0xc0, !PT ;  /* 0xffffff8004007812 */ /* 0x000fe200078ec0ff */
[----:B------:R-:W1:Y:S03]  /*09a0*/  S2UR UR45, SR_CTAID.X ;  /* 0x00000000002d79c3 */ /* 0x000e660000002500 */
[----:B------:R-:W-:-:S05]  /*09b0*/  ISETP.NE.AND P0, PT, R0, 0x80, PT ;  /* 0x000000800000780c */ /* 0x000fca0003f05270 */
[----:B------:R-:W1:Y:S08]  /*09c0*/  LDC R0, c[0x0][0xda4] ;  /* 0x00036900ff007b82 */ /* 0x000e700000000800 */
[----:B------:R-:W-:Y:S06]  /*09d0*/  @!P0 BAR.ARV 0x8, 0xa0 ;  /* 0x0202800000008b1d */ /* 0x000fec0000002000 */
[----:B------:R-:W-:-:S13]  /*09e0*/  ISETP.GE.U32.AND P0, PT, R4, 0x100, PT ;  /* 0x000001000400780c */ /* 0x000fda0003f06070 */
[----:B------:R-:W-:Y:S06]  /*09f0*/  @P0 BAR.ARV 0xf, 0x100 ;  /* 0x03c4000000000b1d */ /* 0x000fec0000002000 */
[----:B-1----:R-:W-:-:S13]  /*0a00*/  ISETP.LE.AND P0, PT, R0, UR45, PT ;  /* 0x0000002d00007c0c */ /* 0x002fda000bf03270 */
[----:B------:R-:W-:Y:S05]  /*0a10*/  @P0 EXIT ;  /* 0x000000000000094d */ /* 0x000fea0003800000 */
[----:B------:R-:W-:Y:S01]  /*0a20*/  IADD3 R0, R4, -0x80, RZ ;  /* 0xffffff8004007810 */ /* 0x000fe20007ffe0ff */
[----:B------:R-:W1:Y:S01]  /*0a30*/  S2UR UR4, SR_CgaCtaId ;  /* 0x00000000000479c3 */ /* 0x000e620000008800 */
[----:B------:R-:W-:Y:S01]  /*0a40*/  UMOV UR46, 0x400 ;  /* 0x00000400002e7882 */ /* 0x000fe20000000000 */
[----:B------:R-:W-:Y:S01]  /*0a50*/  MOV R22, 0x20 ;  /* 0x0000002000167802 */ /* 0x000fe20000000f00 */
[----:B------:R-:W-:Y:S01]  /*0a60*/  ULOP3.LUT UR44, UR38, 0x1, URZ, 0xfc, !UPT ;  /* 0x00000001262c7892 */ /* 0x000fe2000f8efc3f */
[----:B------:R-:W-:Y:S01]  /*0a70*/  SHF.R.S32.HI R3, RZ, 0x1f, R0 ;  /* 0x0000001fff037819 */ /* 0x000fe20000011400 */
[----:B------:R-:W-:Y:S01]  /*0a80*/  ULDC.64 UR52, c[0x0][0x198] ;  /* 0x0000660000347ab9 */ /* 0x000fe20000000a00 */
[----:B------:R-:W-:Y:S01]  /*0a90*/  UMOV UR41, URZ ;  /* 0x0000003f00297c82 */ /* 0x000fe20008000000 */
[----:B------:R-:W-:Y:S01]  /*0aa0*/  UMOV UR40, URZ ;  /* 0x0000003f00287c82 */ /* 0x000fe20008000000 */
[CC--:B------:R-:W-:Y:S01]  /*0ab0*/  LEA.HI R2, R3.reuse, R0.reuse, RZ, 0x4 ;  /* 0x0000000003027211 */ /* 0x0c0fe200078f20ff */
[----:B------:R-:W-:Y:S01]  /*0ac0*/  UMOV UR39, URZ ;  /* 0x0000003f00277c82 */ /* 0x000fe20008000000 */
[----:B------:R-:W-:-:S02]  /*0ad0*/  LEA.HI R4, R3, R0, RZ, 0x5 ;  /* 0x0000000003047211 */ /* 0x000fc400078f28ff */
[----:B------:R-:W-:Y:S02]  /*0ae0*/  LEA.HI R5, R3, R0, RZ, 0x7 ;  /* 0x0000000003057211 */ /* 0x000fe400078f38ff */
[----:B------:R-:W-:Y:S02]  /*0af0*/  LOP3.LUT R7, R2, 0xfffffff0, RZ, 0xc0, !PT ;  /* 0xfffffff002077812 */ /* 0x000fe400078ec0ff */
[--C-:B------:R-:W-:Y:S02]  /*0b00*/  SHF.R.S32.HI R185, RZ, 0x5, R4.reuse ;  /* 0x00000005ffb97819 */ /* 0x100fe40000011404 */
[----:B------:R-:W-:Y:S02]  /*0b10*/  LOP3.LUT R3, R5, 0xffffff80, RZ, 0xc0, !PT ;  /* 0xffffff8005037812 */ /* 0x000fe400078ec0ff */
[----:B------:R-:W-:Y:S02]  /*0b20*/  SHF.R.S32.HI R4, RZ, 0x1f, R4 ;  /* 0x0000001fff047819 */ /* 0x000fe40000011404 */
[----:B------:R-:W-:-:S02]  /*0b30*/  IADD3 R7, R0, -R7, RZ ;  /* 0x8000000700077210 */ /* 0x000fc40007ffe0ff */
[----:B------:R-:W-:Y:S01]  /*0b40*/  IADD3 R3, R0, -R3, RZ ;  /* 0x8000000300037210 */ /* 0x000fe20007ffe0ff */
[----:B-1----:R-:W-:Y:S01]  /*0b50*/  ULEA UR46, UR4, UR46, 0x18 ;  /* 0x0000002e042e7291 */ /* 0x002fe2000f8ec03f */
[----:B------:R-:W-:Y:S02]  /*0b60*/  LEA.HI R4, R4, R185, RZ, 0x2 ;  /* 0x000000b904047211 */ /* 0x000fe400078f10ff */
[----:B------:R-:W-:Y:S02]  /*0b70*/  SHF.R.S32.HI R0, RZ, 0x1f, R7 ;  /* 0x0000001fff007819 */ /* 0x000fe40000011407 */
[----:B------:R-:W-:Y:S02]  /*0b80*/  SHF.R.S32.HI R9, RZ, 0x4, R2 ;  /* 0x00000004ff097819 */ /* 0x000fe40000011402 */
[----:B------:R-:W-:Y:S02]  /*0b90*/  LOP3.LUT R4, R4, 0x3ffffc, RZ, 0xc0, !PT ;  /* 0x003ffffc04047812 */ /* 0x000fe400078ec0ff */
[----:B------:R-:W-:-:S02]  /*0ba0*/  SHF.R.S32.HI R184, RZ, 0x7, R5 ;  /* 0x00000007ffb87819 */ /* 0x000fc40000011405 */
[----:B------:R-:W-:Y:S02]  /*0bb0*/  LEA.HI R6, R0, R7, RZ, 0x3 ;  /* 0x0000000700067211 */ /* 0x000fe400078f18ff */
[----:B------:R-:W-:Y:S02]  /*0bc0*/  LEA.HI R2, R2, R9, RZ, 0x1 ;  /* 0x0000000902027211 */ /* 0x000fe400078f08ff */
[----:B------:R-:W-:Y:S02]  /*0bd0*/  IADD3 R8, R185, -R4, RZ ;  /* 0x80000004b9087210 */ /* 0x000fe40007ffe0ff */
[----:B------:R-:W-:Y:S02]  /*0be0*/  LEA R11, R184, R7, 0x8 ;  /* 0x00000007b80b7211 */ /* 0x000fe400078e40ff */
[----:B------:R-:W-:Y:S02]  /*0bf0*/  LOP3.LUT R4, R6, 0xfffffff8, RZ, 0xc0, !PT ;  /* 0xfffffff806047812 */ /* 0x000fe400078ec0ff */
[----:B------:R-:W-:-:S02]  /*0c00*/  LOP3.LUT R2, R2, 0x1ffffffe, RZ, 0xc0, !PT ;  /* 0x1ffffffe02027812 */ /* 0x000fc400078ec0ff */
[----:B------:R-:W-:Y:S01]  /*0c10*/  LEA R186, R8, R11, 0x4 ;  /* 0x0000000b08ba7211 */ /* 0x000fe200078e20ff */
[----:B------:R-:W-:Y:S01]  /*0c20*/  IMAD.IADD R8, R7, 0x1, -R4 ;  /* 0x0000000107087824 */ /* 0x000fe200078e0a04 */
[----:B------:R-:W-:Y:S01]  /*0c30*/  SHF.L.U32 R6, R6, 0x6, RZ ;  /* 0x0000000606067819 */ /* 0x000fe200000006ff */
[----:B------:R-:W-:Y:S01]  /*0c40*/  IMAD.IADD R9, R9, 0x1, -R2 ;  /* 0x0000000109097824 */ /* 0x000fe200078e0a02 */
[----:B------:R-:W-:Y:S02]  /*0c50*/  SHF.R.S32.HI R0, RZ, 0x1f, R3 ;  /* 0x0000001fff007819 */ /* 0x000fe40000011403 */
[----:B------:R-:W-:Y:S02]  /*0c60*/  SHF.L.U32 R10, R8, 0x6, RZ ;  /* 0x00000006080a7819 */ /* 0x000fe400000006ff */
[----:B------:R-:W-:Y:S02]  /*0c70*/  SHF.L.U32 R9, R9, 0x3, RZ ;  /* 0x0000000309097819 */ /* 0x000fe400000006ff */
[----:B------:R-:W-:-:S02]  /*0c80*/  LOP3.LUT R10, R10, 0x1c0, RZ, 0xc0, !PT ;  /* 0x000001c00a0a7812 */ /* 0x000fc400078ec0ff */
[----:B------:R-:W-:Y:S01]  /*0c90*/  LOP3.LUT R6, R6, 0x7ffffe00, RZ, 0xc0, !PT ;  /* 0x7ffffe0006067812 */ /* 0x000fe200078ec0ff */
[--C-:B------:R-:W-:Y:S01]  /*0ca0*/  IMAD.U32 R186, R186, 0x40, R9.reuse ;  /* 0x00000040baba7824 */ /* 0x100fe200078e0009 */
[----:B------:R-:W-:Y:S02]  /*0cb0*/  LOP3.LUT R9, R10, 0x8, R9, 0xf8, !PT ;  /* 0x000000080a097812 */ /* 0x000fe400078ef809 */
[----:B------:R-:W-:Y:S02]  /*0cc0*/  SHF.R.U32.HI R10, RZ, 0x3, R10 ;  /* 0x00000003ff0a7819 */ /* 0x000fe4000001160a */
[----:B------:R-:W-:Y:S02]  /*0cd0*/  LEA.HI R2, R0, R3, RZ, 0x2 ;  /* 0x0000000300027211 */ /* 0x000fe400078f10ff */
[----:B------:R-:W-:Y:S02]  /*0ce0*/  LOP3.LUT R9, R9, R10, RZ, 0x3c, !PT ;  /* 0x0000000a09097212 */ /* 0x000fe400078e3cff */
[----:B------:R-:W-:-:S02]  /*0cf0*/  LEA R6, R185, R6, 0xa ;  /* 0x00000006b9067211 */ /* 0x000fc400078e50ff */
[----:B------:R-:W-:Y:S02]  /*0d00*/  LEA.HI R4, R0, R3, RZ, 0x5 ;  /* 0x0000000300047211 */ /* 0x000fe400078f28ff */
[----:B------:R-:W-:Y:S02]  /*0d10*/  R2P PR, R8, 0x6 ;  /* 0x0000000608007804 */ /* 0x000fe40000000000 */
[--C-:B------:R-:W-:Y:S02]  /*0d20*/  SHF.R.S32.HI R0, RZ, 0x2, R2.reuse ;  /* 0x00000002ff007819 */ /* 0x100fe40000011402 */
[----:B------:R-:W-:Y:S02]  /*0d30*/  SHF.R.S32.HI R7, RZ, 0x1f, R2 ;  /* 0x0000001fff077819 */ /* 0x000fe40000011402 */
[----:B------:R-:W-:Y:S02]  /*0d40*/  IADD3 R6, R6, R9, RZ ;  /* 0x0000000906067210 */ /* 0x000fe40007ffe0ff */
[----:B------:R-:W-:-:S02]  /*0d50*/  LEA.HI R5, R5, R184, RZ, 0x1 ;  /* 0x000000b805057211 */ /* 0x000fc400078f08ff */
[----:B------:R-:W-:Y:S02]  /*0d60*/  LEA.HI R7, R7, R0, RZ, 0x3 ;  /* 0x0000000007077211 */ /* 0x000fe400078f18ff */
[----:B------:R-:W-:Y:S02]  /*0d70*/  LEA R19, R6, UR46, 0x1 ;  /* 0x0000002e06137c11 */ /* 0x000fe4000f8e08ff */
[----:B------:R-:W-:Y:S02]  /*0d80*/  LOP3.LUT R2, R2, 0x7ffffffc, RZ, 0xc0, !PT ;  /* 0x7ffffffc02027812 */ /* 0x000fe400078ec0ff */
[----:B------:R-:W-:Y:S02]  /*0d90*/  LOP3.LUT R5, R5, 0xfffffe, RZ, 0xc0, !PT ;  /* 0x00fffffe05057812 */ /* 0x000fe400078ec0ff */
[----:B------:R-:W-:Y:S02]  /*0da0*/  LOP3.LUT R7, R7, 0xfffffff8, RZ, 0xc0, !PT ;  /* 0xfffffff807077812 */ /* 0x000fe400078ec0ff */
[----:B------:R-:W-:Y:S01]  /*0db0*/  IADD3 R23, R19, 0x26800, RZ ;  /* 0x0002680013177810 */ /* 0x000fe20007ffe0ff */
[----:B------:R-:W-:Y:S01]  /*0dc0*/  IMAD.IADD R5, R184, 0x1, -R5 ;  /* 0x00000001b8057824 */ /* 0x000fe200078e0a05 */
[----:B------:R-:W-:-:S02]  /*0dd0*/  IADD3 R16, R3, -R2, RZ ;  /* 0x8000000203107210 */ /* 0x000fc40007ffe0ff */
[----:B------:R-:W-:Y:S02]  /*0de0*/  IADD3 R18, R19, 0x26840, RZ ;  /* 0x0002684013127810 */ /* 0x000fe40007ffe0ff */
[----:B------:R-:W-:Y:S02]  /*0df0*/  IADD3 R7, R0, -R7, RZ ;  /* 0x8000000700077210 */ /* 0x000fe40007ffe0ff */
[----:B------:R-:W-:Y:S02]  /*0e00*/  SHF.R.S32.HI R2, RZ, 0x5, R4 ;  /* 0x00000005ff027819 */ /* 0x000fe40000011404 */
[----:B------:R-:W-:Y:S02]  /*0e10*/  SEL R22, R22, 0xffffffe0, !P1 ;  /* 0xffffffe016167807 */ /* 0x000fe40004800000 */
[C---:B------:R-:W-:Y:S01]  /*0e20*/  @P2 IADD3 R18, R23.reuse, -0x40, RZ ;  /* 0xffffffc017122810 */ /* 0x040fe20007ffe0ff */
[----:B------:R-:W-:Y:S01]  /*0e30*/  IMAD R2, R2, 0x10, R7 ;  /* 0x0000001002027824 */ /* 0x000fe200078e0207 */
[----:B------:R-:W-:-:S02]  /*0e40*/  IADD3 R23, R23, R22, RZ ;  /* 0x0000001617177210 */ /* 0x000fc40007ffe0ff */
[----:B------:R-:W-:Y:S01]  /*0e50*/  SHF.L.U32 R17, R5, 0x8, RZ ;  /* 0x0000000805117819 */ /* 0x000fe200000006ff */
[----:B------:R-:W-:Y:S01]  /*0e60*/  IMAD.IADD R22, R22, 0x1, R18 ;  /* 0x0000000116167824 */ /* 0x000fe200078e0212 */
[----:B------:R-:W-:-:S07]  /*0e70*/  SHF.L.U32 R16, R16, 0x1, RZ ;  /* 0x0000000110107819 */ /* 0x000fce00000006ff */
.L_x_2710:
[----:B------:R-:W-:Y:S01]  /*0e80*/  ULDC UR4, c[0x0][0xda8] ;  /* 0x00036a0000047ab9 */ /* 0x000fe20000000800 */
[----:B------:R-:W-:Y:S01]  /*0e90*/  ULDC UR50, c[0x0][0x404] ;  /* 0x0001010000327ab9 */ /* 0x000fe20000000800 */
[----:B------:R-:W-:Y:S01]  /*0ea0*/  UISETP.NE.AND UP1, UPT, UR4, 0x1, UPT ;  /* 0x000000010400788c */ /* 0x000fe2000bf25270 */
[----:B------:R-:W-:Y:S02]  /*0eb0*/  ULDC UR6, c[0x0][0x2e0] ;  /* 0x0000b80000067ab9 */ /* 0x000fe40000000800 */
[----:B------:R-:W-:Y:S01]  /*0ec0*/  ULDC.64 UR4, c[0x0][0x3f8] ;  /* 0x0000fe0000047ab9 */ /* 0x000fe20000000a00 */
[----:B------:R-:W-:Y:S01]  /*0ed0*/  UMOV UR43, UR45 ;  /* 0x0000002d002b7c82 */ /* 0x000fe20008000000 */
[----:B------:R-:W-:Y:S01]  /*0ee0*/  UISETP.NE.U32.AND UP0, UPT, UR4, URZ, UPT ;  /* 0x0000003f0400728c */ /* 0x000fe2000bf05070 */
[----:B------:R-:W-:Y:S02]  /*0ef0*/  UMOV UR42, UR45 ;  /* 0x0000002d002a7c82 */ /* 0x000fe40008000000 */
[----:B------:R-:W-:Y:S01]  /*0f00*/  ULDC UR4, c[0x0][0xdb4] ;  /* 0x00036d0000047ab9 */ /* 0x000fe20000000800 */
[----:B------:R-:W-:-:S02]  /*0f10*/  UISETP.NE.AND.EX UP0, UPT, UR5, URZ, UPT, UP0 ;  /* 0x0000003f0500728c */ /* 0x000fc4000bf05300 */
[----:B------:R-:W-:Y:S02]  /*0f20*/  UISETP.NE.AND UP2, UPT, UR4, 0x1, UPT ;  /* 0x000000010400788c */ /* 0x000fe4000bf45270 */
[----:B------:R-:W-:Y:S01]  /*0f30*/  USEL UR50, UR50, 0x1, UP0 ;  /* 0x0000000132327887 */ /* 0x000fe20008000000 */
[----:B------:R-:W-:Y:S01]  /*0f40*/  @UP1 ULDC UR4, c[0x0][0xdac] ;  /* 0x00036b0000041ab9 */ /* 0x000fe20000000800 */
[----:B------:R-:W-:Y:S02]  /*0f50*/  UISETP.NE.AND UP0, UPT, UR47, 0x1, UPT ;  /* 0x000000012f00788c */ /* 0x000fe4000bf05270 */
[----:B------:R-:W-:Y:S02]  /*0f60*/  UIMAD.WIDE.U32 UR4, UR45, UR4, URZ ;  /* 0x000000042d0472a5 */ /* 0x000fe4000f8e003f */
[----:B------:R-:W-:Y:S02]  /*0f70*/  UIMAD UR50, UR50, UR6, URZ ;  /* 0x00000006323272a4 */ /* 0x000fe4000f8e023f */
[----:B------:R-:W-:Y:S01]  /*0f80*/  PLOP3.LUT P0, PT, PT, PT, UP0, 0x80, 0x0 ;  /* 0x000000000000781c */ /* 0x000fe20003f0f008 */
[----:B------:R-:W-:Y:S01]  /*0f90*/  @UP1 ULDC UR6, c[0x0][0xdb0] ;  /* 0x00036c0000061ab9 */ /* 0x000fe20000000800 */
[----:B------:R-:W-:Y:S01]  /*0fa0*/  @UP2 ULDC.64 UR8, c[0x0][0xdb8] ;  /* 0x00036e0000082ab9 */ /* 0x000fe20000000a00 */
[----:B------:R-:W-:-:S02]  /*0fb0*/  @UP1 USHF.R.U32.HI UR43, URZ, UR6, UR5 ;  /* 0x000000063f2b1299 */ /* 0x000fc40008011605 */
[----:B------:R-:W-:Y:S02]  /*0fc0*/  UIADD3 UR6, UR50, 0x3f, URZ ;  /* 0x0000003f32067890 */ /* 0x000fe4000fffe03f */
[----:B------:R-:W-:Y:S02]  /*0fd0*/  UIMAD.WIDE.U32 UR4, UR43, UR8, URZ ;  /* 0x000000082b0472a5 */ /* 0x000fe4000f8e003f */
[----:B------:R-:W-:Y:S01]  /*0fe0*/  USHF.R.S32.HI UR7, URZ, 0x1f, UR6 ;  /* 0x0000001f3f077899 */ /* 0x000fe20008011406 */
[----:B------:R-:W-:Y:S01]  /*0ff0*/  UMOV UR36, UR43 ;  /* 0x0000002b00247c82 */ /* 0x000fe20008000000 */
[----:B------:R-:W-:Y:S02]  /*1000*/  @UP2 USHF.R.U32.HI UR36, URZ, UR9, UR5 ;  /* 0x000000093f242299 */ /* 0x000fe40008011605 */
[----:B------:R-:W-:-:S04]  /*1010*/  ULEA.HI UR7, UR7, UR6, URZ, 0x6 ;  /* 0x0000000607077291 */ /* 0x000fc8000f8f303f */
[----:B------:R-:W-:Y:S01]  /*1020*/  USHF.R.S32.HI UR37, URZ, 0x6, UR7 ;  /* 0x000000063f257899 */ /* 0x000fe20008011407 */
[----:B-12---:R-:W-:Y:S11]  /*1030*/  @!P0 BRA `(.L_x_2677) ;  /* 0x0000001800488947 */ /* 0x006ff60003800000 */
[----:B------:R-:W1:Y:S01]  /*1040*/  SHFL.IDX PT, R0, R184, RZ, 0x1f ;  /* 0x00001fffb8007589 */ /* 0x000e6200000e0000 */
[----:B------:R-:W-:-:S06]  /*1050*/  UISETP.NE.AND UP0, UPT, UR44, 0x3, UPT ;  /* 0x000000032c00788c */ /* 0x000fcc000bf05270 */
[----:B------:R-:W-:Y:S02]  /*1060*/  PLOP3.LUT P0, PT, PT, PT, UP0, 0x80, 0x0 ;  /* 0x000000000000781c */ /* 0x000fe40003f0f008 */
[----:B-1----:R-:W-:-:S13]  /*1070*/  R2UR UR4, R0 ;  /* 0x00000000000472ca */ /* 0x002fda00000e0000 */
[----:B------:R-:W-:-:S04]  /*1080*/  ULEA.HI UR5, UR4, UR4, URZ, 0x1 ;  /* 0x0000000404057291 */ /* 0x000fc8000f8f083f */
[----:B------:R-:W-:-:S04]  /*1090*/  ULOP3.LUT UR5, UR5, 0x1fffe, URZ, 0xc0, !UPT ;  /* 0x0001fffe05057892 */ /* 0x000fc8000f8ec03f */
[----:B------:R-:W-:-:S04]  /*10a0*/  UIADD3 UR5, UR4, -UR5, URZ ;  /* 0x8000000504057290 */ /* 0x000fc8000fffe03f */
[----:B------:R-:W-:-:S04]  /*10b0*/  ULEA UR5, UR5, UR46, 0xf ;  /* 0x0000002e05057291 */ /* 0x000fc8000f8e783f */
[----:B------:R-:W-:-:S04]  /*10c0*/  UIADD3 UR5, UR5, 0x400, URZ ;  /* 0x0000040005057890 */ /* 0x000fc8000fffe03f */
[----:B------:R-:W-:-:S04]  /*10d0*/  USHF.R.U32.HI UR5, URZ, 0x4, UR5 ;  /* 0x000000043f057899 */ /* 0x000fc80008011605 */
[----:B------:R-:W-:-:S04]  /*10e0*/  ULOP3.LUT UR5, UR5, 0x3fff, URZ, 0xc0, !UPT ;  /* 0x00003fff05057892 */ /* 0x000fc8000f8ec03f */
[----:B------:R-:W-:Y:S01]  /*10f0*/  ULOP3.LUT UR20, UR5, 0x2000000, URZ, 0xfc, !UPT ;  /* 0x0200000005147892 */ /* 0x000fe2000f8efc3f */
[----:B------:R-:W-:Y:S11]  /*1100*/  @!P0 BRA `(.L_x_2678) ;  /* 0x0000000000048947 */ /* 0x000ff60003800000 */
[----:B------:R-:W-:Y:S01]  /*1110*/  BPT.TRAP 0x1 ;  /* 0x000000040000795c */ /* 0x000fe20000300000 */
.L_x_2678:
[----:B------:R-:W-:Y:S01]  /*1120*/  ULEA UR16, UR39, UR46, 0x3 ;  /* 0x0000002e27107291 */ /* 0x000fe2000f8e183f */
[----:B------:R-:W-:-:S04]  /*1130*/  MOV R0, UR40 ;  /* 0x0000002800007c02 */ /* 0x000fc80008000f00 */
[----:B------:R-:W-:-:S04]  /*1140*/  SHF.L.U32 R0, R0, 0x1f, RZ ;  /* 0x0000001f00007819 */ /* 0x000fc800000006ff */
[----:B------:R-:W1:Y:S02]  /*1150*/  SYNCS.PHASECHK.TRANS64.TRYWAIT P0, [UR16+0x28c50], R0 ;  /* 0x028c5000ff0075a7 */ /* 0x000e640008000150 */
[----:B-1----:R-:W-:Y:S05]  /*1160*/  @!P0 BRA `(.L_x_2679) ;  /* 0x0000009c00708947 */ /* 0x002fea0003800000 */
.L_x_2766:
[----:B------:R-:W-:Y:S01]  /*1170*/  BAR.SYNC.DEFER_BLOCKING 0xe, 0x100 ;  /* 0x0384000000007b1d */ /* 0x000fe20000010000 */
[----:B------:R-:W-:Y:S01]  /*1180*/  UIADD3 UR4, UR46, 0x26800, URZ ;  /* 0x000268002e047890 */ /* 0x000fe2000fffe03f */
[----:B-1----:R-:W-:Y:S01]  /*1190*/  MOV R0, UR16 ;  /* 0x0000001000007c02 */ /* 0x002fe20008000f00 */
[----:B------:R-:W-:Y:S02]  /*11a0*/  ULEA UR12, UR39, UR20, 0xc ;  /* 0x00000014270c7291 */ /* 0x000fe4000f8e603f */
[----:B------:R-:W-:Y:S01]  /*11b0*/  USHF.R.U32.HI UR4, URZ, 0x4, UR4 ;  /* 0x000000043f047899 */ /* 0x000fe20008011604 */
[----:B------:R-:W-:Y:S01]  /*11c0*/  UMOV UR7, 0x40000040 ;  /* 0x4000004000077882 */ /* 0x000fe20000000000 */
[----:B------:R-:W-:Y:S02]  /*11d0*/  UMOV UR5, 0x40000040 ;  /* 0x4000004000057882 */ /* 0x000fe40000000000 */
[----:B------:R-:W-:Y:S01]  /*11e0*/  ULOP3.LUT UR4, UR4, 0x3fff, URZ, 0xc0, !UPT ;  /* 0x00003fff04047892 */ /* 0x000fe2000f8ec03f */
[----:B------:R-:W1:Y:S01]  /*11f0*/  S2R R3, SR_TID.X ;  /* 0x0000000000037919 */ /* 0x000e620000002100 */
[----:B------:R-:W-:Y:S01]  /*1200*/  UMOV UR6, UR12 ;  /* 0x0000000c00067c82 */ /* 0x000fe20008000000 */
[----:B------:R-:W-:-:S02]  /*1210*/  UIADD3 UR10, UR12, 0x100, URZ ;  /* 0x000001000c0a7890 */ /* 0x000fc4000fffe03f */
[----:B------:R-:W-:Y:S01]  /*1220*/  ULOP3.LUT UR13, UR4, 0x10000, URZ, 0xfc, !UPT ;  /* 0x00010000040d7892 */ /* 0x000fe2000f8efc3f */
[----:B------:R-:W-:Y:S01]  /*1230*/  UMOV UR11, 0x40000040 ;  /* 0x40000040000b7882 */ /* 0x000fe20000000000 */
[----:B------:R-:W-:Y:S02]  /*1240*/  UMOV UR9, 0x40000040 ;  /* 0x4000004000097882 */ /* 0x000fe40000000000 */
[----:B------:R-:W-:Y:S02]  /*1250*/  UIADD3 UR8, UR13, 0x4, URZ ;  /* 0x000000040d087890 */ /* 0x000fe4000fffe03f */
[----:B------:R-:W-:Y:S01]  /*1260*/  UIADD3 UR14, UR12, 0x180, URZ ;  /* 0x000001800c0e7890 */ /* 0x000fe2000fffe03f */
[----:B------:R-:W-:Y:S01]  /*1270*/  UMOV UR4, UR13 ;  /* 0x0000000d00047c82 */ /* 0x000fe20008000000 */
[----:B------:R-:W-:Y:S01]  /*1280*/  UMOV UR15, 0x40000040 ;  /* 0x40000040000f7882 */ /* 0x000fe20000000000 */
[----:B------:R-:W-:Y:S01]  /*1290*/  WARPGROUP.ARRIVE ;  /* 0x00000000000079c5 */ /* 0x000fe20000000000 */
[----:B------:R-:W-:-:S05]  /*12a0*/  UISETP.GE.AND UP0, UPT, UR50, 0x41, UPT ;  /* 0x000000413200788c */ /* 0x000fca000bf06270 */
[----:B------:R-:W-:Y:S01]  /*12b0*/  HGMMA.64x256x16.F32.BF16 R24, gdesc[UR4].tnspB, RZ, !UPT, gsb0 ;  /* 0x43e00000041879f0 */ /* 0x000fe2000c0018ff */
[----:B------:R-:W-:Y:S02]  /*12c0*/  UIADD3 UR6, UR12, 0x80, URZ ;  /* 0x000000800c067890 */ /* 0x000fe4000fffe03f */
[----:B------:R-:W-:Y:S01]  /*12d0*/  UIADD3 UR4, UR13, 0x2, URZ ;  /* 0x000000020d047890 */ /* 0x000fe2000fffe03f */
[----:B------:R-:W-:Y:S01]  /*12e0*/  UMOV UR7, 0x40000040 ;  /* 0x4000004000077882 */ /* 0x000fe20000000000 */
[----:B------:R-:W-:Y:S01]  /*12f0*/  UMOV UR5, 0x40000040 ;  /* 0x4000004000057882 */ /* 0x000fe20000000000 */
[----:B------:R-:W-:-:S03]  /*1300*/  UIADD3 UR12, UR13, 0x6, URZ ;  /* 0x000000060d0c7890 */ /* 0x000fc6000fffe03f */
[----:B------:R-:W-:Y:S01]  /*1310*/  UMOV UR13, 0x40000040 ;  /* 0x40000040000d7882 */ /* 0x000fe20000000000 */
[----:B-1----:R-:W-:-:S04]  /*1320*/  LOP3.LUT R3, R3, 0x7f, RZ, 0xc0, !PT ;  /* 0x0000007f03037812 */ /* 0x002fc800078ec0ff */
[----:B------:R-:W-:-:S13]  /*1330*/  ISETP.NE.AND P0, PT, R3, RZ, PT ;  /* 0x000000ff0300720c */ /* 0x000fda0003f05270 */
[----:B------:R-:W-:-:S04]  /*1340*/  @!P0 IADD3 R0, R0, 0x28c60, RZ ;  /* 0x00028c6000008810 */ /* 0x000fc80007ffe0ff */
[----:B------:R-:W-:Y:S01]  /*1350*/  @!P0 PRMT R0, RZ, 0x654, R0 ;  /* 0x00000654ff008816 */ /* 0x000fe20000000000 */
[----:B------:R-:W-:Y:S02]  /*1360*/  WARPGROUP.DEPBAR.LE gsb0, 0x0 ;  /* 0x00008000000079c5 */ /* 0x000fe40000010000 */
[----:B------:R-:W-:-:S06]  /*1370*/  WARPGROUP.ARRIVE ;  /* 0x00000000000079c5 */ /* 0x000fcc0000000000 */
[----:B------:R-:W-:Y:S03]  /*1380*/  HGMMA.64x256x16.F32.BF16 R24, gdesc[UR4].tnspB, R24, gsb0 ;  /* 0x43e00000041879f0 */ /* 0x000fe60008001818 */
[----:B------:R-:W-:Y:S02]  /*1390*/  WARPGROUP.DEPBAR.LE gsb0, 0x0 ;  /* 0x00008000000079c5 */ /* 0x000fe40000010000 */
[----:B------:R-:W-:-:S15]  /*13a0*/  WARPGROUP.ARRIVE ;  /* 0x00000000000079c5 */ /* 0x000fde0000000000 */
[----:B------:R-:W-:-:S08]  /*13b0*/  NOP ;  /* 0x0000000000007918 */ /* 0x000fd00000000000 */
[----:B------:R-:W-:Y:S03]  /*13c0*/  HGMMA.64x256x16.F32.BF16 R24, gdesc[UR8].tnspB, R24, gsb0 ;  /* 0x43e00000081879f0 */ /* 0x000fe60008001818 */
[----:B------:R-:W-:Y:S02]  /*13d0*/  WARPGROUP.DEPBAR.LE gsb0, 0x0 ;  /* 0x00008000000079c5 */ /* 0x000fe40000010000 */
[----:B------:R-:W-:-:S15]  /*13e0*/  WARPGROUP.ARRIVE ;  /* 0x00000000000079c5 */ /* 0x000fde0000000000 */
[----:B------:R-:W-:-:S08]  /*13f0*/  NOP ;  /* 0x0000000000007918 */ /* 0x000fd00000000000 */
[----:B------:R-:W-:Y:S03]  /*1400*/  HGMMA.64x256x16.F32.BF16 R24, gdesc[UR12].tnspB, R24, gsb0 ;  /* 0x43e000000c1879f0 */ /* 0x000fe60008001818 */
[----:B------:R-:W-:Y:S02]  /*1410*/  WARPGROUP.DEPBAR.LE gsb0, 0x0 ;  /* 0x00008000000079c5 */ /* 0x000fe40000010000 */
[----:B------:R-:W-:Y:S06]  /*1420*/  BAR.ARV 0xf, 0x100 ;  /* 0x03c4000000007b1d */ /* 0x000fec0000002000 */
[----:B------:R1:W-:Y:S01]  /*1430*/  @!P0 SYNCS.ARRIVE.TRANS64.RED.A1T0 RZ, [R0+URZ], RZ ;  /* 0x000000ff00ff89a7 */ /* 0x0003e2000810043f */
[----:B------:R-:W-:-:S13]  /*1440*/  PLOP3.LUT P0, PT, PT, PT, UP0, 0x80, 0x0 ;  /* 0x000000000000781c */ /* 0x000fda0003f0f008 */
[----:B-1----:R-:W-:Y:S05]  /*1450*/  @!P0 BRA `(.L_x_2680) ;  /* 0x0000000c00048947 */ /* 0x002fea0003800000 */
[----:B------:R-:W-:-:S06]  /*1460*/  UIADD3 UR37, UR37, -0x2, URZ ;  /* 0xfffffffe25257890 */ /* 0x000fcc000fffe03f */
[----:B------:R-:W-:-:S07]  /*1470*/  MOV R0, UR37 ;  /* 0x0000002500007c02 */ /* 0x000fce0008000f00 */
.L_x_2685:
[----:B------:R-:W-:Y:S01]  /*1480*/  BAR.SYNC.DEFER_BLOCKING 0xe, 0x100 ;  /* 0x0384000000007b1d */ /* 0x000fe20000010000 */
[----:B-1----:R-:W-:Y:S01]  /*1490*/  IMAD.U32 R3, RZ, RZ, UR39 ;  /* 0x00000027ff037e24 */ /* 0x002fe2000f8e00ff */
[----:B------:R-:W-:Y:S01]  /*14a0*/  UISETP.NE.AND UP1, UPT, UR44, 0x3, UPT ;  /* 0x000000032c00788c */ /* 0x000fe2000bf25270 */
[C---:B------:R-:W-:Y:S01]  /*14b0*/  ISETP.GT.AND P1, PT, R0.reuse, RZ, PT ;  /* 0x000000ff0000720c */ /* 0x040fe20003f24270 */
[----:B------:R-:W-:Y:S01]  /*14c0*/  UIADD3 UR39, UR39, 0x1, URZ ;  /* 0x0000000127277890 */ /* 0x000fe2000fffe03f */
[----:B------:R-:W-:Y:S02]  /*14d0*/  IADD3 R0, R0, -0x1, RZ ;  /* 0xffffffff00007810 */ /* 0x000fe40007ffe0ff */
[----:B------:R-:W-:Y:S01]  /*14e0*/  LEA R3, R3, R2, 0x6 ;  /* 0x0000000203037211 */ /* 0x000fe200078e30ff */
[----:B------:R-:W-:Y:S01]  /*14f0*/  UISETP.NE.AND UP0, UPT, UR39, 0x2, UPT ;  /* 0x000000022700788c */ /* 0x000fe2000bf05270 */
[----:B------:R-:W-:Y:S02]  /*1500*/  PLOP3.LUT P2, PT, PT, PT, UP1, 0x80, 0x0 ;  /* 0x000000000000781c */ /* 0x000fe40003f4f018 */
[----:B------:R-:W-:Y:S01]  /*1510*/  LEA R3, R3, UR46, 0x2 ;  /* 0x0000002e03037c11 */ /* 0x000fe2000f8e10ff */
[----:B------:R-:W-:-:S02]  /*1520*/  USEL UR6, URZ, 0x1, UP0 ;  /* 0x000000013f067887 */ /* 0x000fc40008000000 */
[----:B------:R-:W-:Y:S02]  /*1530*/  USEL UR39, UR39, URZ, UP0 ;  /* 0x0000003f27277287 */ /* 0x000fe40008000000 */
[----:B------:R-:W-:Y:S01]  /*1540*/  ULOP3.LUT UR40, UR40, UR6, URZ, 0x3c, !UPT ;  /* 0x0000000628287292 */ /* 0x000fe2000f8e3c3f */
[----:B------:R-:W1:Y:S04]  /*1550*/  LDS R4, [R3+0x28800] ;  /* 0x0288000003047984 */ /* 0x000e680000000800 */
[----:B------:R-:W2:Y:S01]  /*1560*/  LDS R5, [R3+0x28820] ;  /* 0x0288200003057984 */ /* 0x000ea20000000800 */
        /* <DEDUP_REMOVED lines=130> */
.L_x_2681:
[----:B------:R-:W-:Y:S01]  /*1d90*/  ULEA UR6, UR39, UR46, 0x3 ;  /* 0x0000002e27067291 */ /* 0x000fe2000f8e183f */
[----:B------:R-:W-:-:S04]  /*1da0*/  MOV R3, UR40 ;  /* 0x0000002800037c02 */ /* 0x000fc80008000f00 */
[----:B------:R-:W-:-:S04]  /*1db0*/  SHF.L.U32 R3, R3, 0x1f, RZ ;  /* 0x0000001f03037819 */ /* 0x000fc800000006ff */
[----:B------:R1:W2:Y:S01]  /*1dc0*/  SYNCS.PHASECHK.TRANS64.TRYWAIT P0, [UR6+0x28c50], R3 ;  /* 0x028c5003ff0075a7 */ /* 0x0002a20008000146 */
[----:B------:R-:W-:Y:S05]  /*1dd0*/  @!P2 BRA `(.L_x_2682) ;  /* 0x000000000004a947 */ /* 0x000fea0003800000 */
[----:B------:R-:W-:Y:S01]  /*1de0*/  BPT.TRAP 0x1 ;  /* 0x000000040000795c */ /* 0x000fe20000300000 */
.L_x_2682:
[----:B--2---:R-:W-:Y:S05]  /*1df0*/  @P0 BRA `(.L_x_2683) ;  /* 0x0000000000080947 */ /* 0x004fea0003800000 */
[----:B------:R-:W2:Y:S02]  /*1e00*/  SYNCS.PHASECHK.TRANS64.TRYWAIT P0, [UR6+0x28c50], R3 ;  /* 0x028c5003ff0075a7 */ /* 0x000ea40008000146 */
[----:B--2---:R-:W-:Y:S05]  /*1e10*/  @!P0 BRA `(.L_x_2684) ;  /* 0x00000090005c8947 */ /* 0x004fea0003800000 */
.L_x_2683:
[----:B------:R-:W-:Y:S01]  /*1e20*/  UIADD3 UR6, UR46, 0x26800, URZ ;  /* 0x000268002e067890 */ /* 0x000fe2000fffe03f */
[----:B------:R-:W-:Y:S01]  /*1e30*/  WARPGROUP.ARRIVE ;  /* 0x00000000000079c5 */ /* 0x000fe20000000000 */
[----:B------:R-:W-:-:S05]  /*1e40*/  ULEA UR18, UR39, UR20, 0xc ;  /* 0x0000001427127291 */ /* 0x000fca000f8e603f */
[----:B--2---:R-:W2:Y:S01]  /*1e50*/  S2R R4, SR_TID.X ;  /* 0x0000000000047919 */ /* 0x004ea20000002100 */
[----:B------:R-:W-:Y:S01]  /*1e60*/  USHF.R.U32.HI UR6, URZ, 0x4, UR6 ;  /* 0x000000043f067899 */ /* 0x000fe20008011606 */
[----:B-1----:R-:W-:Y:S01]  /*1e70*/  MOV R3, UR39 ;  /* 0x0000002700037c02 */ /* 0x002fe20008000f00 */
[----:B------:R-:W-:Y:S01]  /*1e80*/  UMOV UR19, 0x40000040 ;  /* 0x4000004000137882 */ /* 0x000fe20000000000 */
[----:B------:R-:W-:Y:S01]  /*1e90*/  UMOV UR17, 0x40000040 ;  /* 0x4000004000117882 */ /* 0x000fe20000000000 */
[----:B------:R-:W-:Y:S01]  /*1ea0*/  ULOP3.LUT UR6, UR6, 0x3fff, URZ, 0xc0, !UPT ;  /* 0x00003fff06067892 */ /* 0x000fe2000f8ec03f */
[----:B------:R-:W-:Y:S01]  /*1eb0*/  UMOV UR7, 0x40000040 ;  /* 0x4000004000077882 */ /* 0x000fe20000000000 */
[----:B------:R-:W-:Y:S02]  /*1ec0*/  UIADD3 UR10, UR18, 0x100, URZ ;  /* 0x00000100120a7890 */ /* 0x000fe4000fffe03f */
[----:B------:R-:W-:Y:S02]  /*1ed0*/  ULOP3.LUT UR16, UR6, 0x10000, URZ, 0xfc, !UPT ;  /* 0x0001000006107892 */ /* 0x000fe4000f8efc3f */
[----:B------:R-:W-:Y:S01]  /*1ee0*/  UIADD3 UR6, UR18, 0x80, URZ ;  /* 0x0000008012067890 */ /* 0x000fe2000fffe03f */
[----:B------:R-:W-:Y:S01]  /*1ef0*/  UMOV UR11, 0x40000040 ;  /* 0x40000040000b7882 */ /* 0x000fe20000000000 */
[----:B------:R-:W-:Y:S01]  /*1f00*/  UIADD3 UR14, UR18, 0x180, URZ ;  /* 0x00000180120e7890 */ /* 0x000fe2000fffe03f */
[----:B------:R-:W-:-:S04]  /*1f10*/  UMOV UR15, 0x40000040 ;  /* 0x40000040000f7882 */ /* 0x000fc80000000000 */
[----:B------:R-:W-:Y:S01]  /*1f20*/  HGMMA.64x256x16.F32.BF16 R24, gdesc[UR16].tnspB, R24, gsb0 ;  /* 0x43e00000101879f0 */ /* 0x000fe20008001818 */
[----:B--2---:R-:W-:-:S04]  /*1f30*/  LOP3.LUT R4, R4, 0x7f, RZ, 0xc0, !PT ;  /* 0x0000007f04047812 */ /* 0x004fc800078ec0ff */
[----:B------:R-:W-:-:S13]  /*1f40*/  ISETP.NE.AND P0, PT, R4, RZ, PT ;  /* 0x000000ff0400720c */ /* 0x000fda0003f05270 */
[----:B------:R-:W-:-:S05]  /*1f50*/  @!P0 LEA R3, R3, UR46, 0x3 ;  /* 0x0000002e03038c11 */ /* 0x000fca000f8e18ff */
[----:B------:R-:W-:-:S05]  /*1f60*/  @!P0 VIADD R3, R3, 0x28c60 ;  /* 0x00028c6003038836 */ /* 0x000fca0000000000 */
        /* <DEDUP_REMOVED lines=15> */
[----:B------:R-:W-:Y:S05]  /*2060*/  @P1 BRA `(.L_x_2685) ;  /* 0xfffffff400041947 */ /* 0x000fea000383ffff */
.L_x_2680:
[----:B------:R-:W-:Y:S01]  /*2070*/  BAR.SYNC.DEFER_BLOCKING 0xe, 0x100 ;  /* 0x0384000000007b1d */ /* 0x000fe20000010000 */
[----:B-1----:R-:W-:Y:S01]  /*2080*/  MOV R3, UR39 ;  /* 0x0000002700037c02 */ /* 0x002fe20008000f00 */
[----:B------:R-:W-:Y:S01]  /*2090*/  UIADD3 UR39, UR39, 0x1, URZ ;  /* 0x0000000127277890 */ /* 0x000fe2000fffe03f */
[----:B------:R-:W-:Y:S02]  /*20a0*/  MOV R155, RZ ;  /* 0x000000ff009b7202 */ /* 0x000fe40000000f00 */
[----:B------:R-:W-:Y:S01]  /*20b0*/  LEA R0, R3, R2, 0x6 ;  /* 0x0000000203007211 */ /* 0x000fe200078e30ff */
[----:B------:R-:W-:Y:S01]  /*20c0*/  UISETP.NE.AND UP0, UPT, UR39, 0x2, UPT ;  /* 0x000000022700788c */ /* 0x000fe2000bf05270 */
[----:B------:R-:W-:Y:S02]  /*20d0*/  MOV R156, RZ ;  /* 0x000000ff009c7202 */ /* 0x000fe40000000f00 */
        /* <DEDUP_REMOVED lines=134> */
[----:B------:R-:W-:Y:S06]  /*2940*/  BAR.ARV 0xf, 0x100 ;  /* 0x03c4000000007b1d */ /* 0x000fec0000002000 */
[----:B------:R-:W-:Y:S05]  /*2950*/  BRA `(.L_x_2686) ;  /* 0x00000040007c7947 */ /* 0x000fea0003800000 */
.L_x_2677:
[----:B------:R-:W1:Y:S02]  /*2960*/  SHFL.IDX PT, R0, R184, RZ, 0x1f ;  /* 0x00001fffb8007589 */ /* 0x000e6400000e0000 */
[----:B-1----:R-:W-:-:S13]  /*2970*/  R2UR UR4, R0 ;  /* 0x00000000000472ca */ /* 0x002fda00000e0000 */
[----:B------:R-:W-:-:S04]  /*2980*/  ULEA.HI UR5, UR4, UR4, URZ, 0x1 ;  /* 0x0000000404057291 */ /* 0x000fc8000f8f083f */
[----:B------:R-:W-:-:S04]  /*2990*/  ULOP3.LUT UR5, UR5, 0x1fffe, URZ, 0xc0, !UPT ;  /* 0x0001fffe05057892 */ /* 0x000fc8000f8ec03f */
[----:B------:R-:W-:Y:S02]  /*29a0*/  UIADD3 UR5, UR4, -UR5, URZ ;  /* 0x8000000504057290 */ /* 0x000fe4000fffe03f */
[----:B------:R-:W-:Y:S02]  /*29b0*/  UIADD3 UR4, UR46, 0x26800, URZ ;  /* 0x000268002e047890 */ /* 0x000fe4000fffe03f */
[----:B------:R-:W-:Y:S02]  /*29c0*/  ULEA UR5, UR5, UR46, 0xf ;  /* 0x0000002e05057291 */ /* 0x000fe4000f8e783f */
[----:B------:R-:W-:Y:S02]  /*29d0*/  ULOP3.LUT UP0, URZ, UR4, 0x3ff, URZ, 0xc0, !UPT ;  /* 0x000003ff043f7892 */ /* 0x000fe4000f80c03f */
[----:B------:R-:W-:-:S04]  /*29e0*/  UIADD3 UR5, UR5, 0x400, URZ ;  /* 0x0000040005057890 */ /* 0x000fc8000fffe03f */
[----:B------:R-:W-:Y:S01]  /*29f0*/  PLOP3.LUT P0, PT, PT, PT, UP0, 0x80, 0x0 ;  /* 0x000000000000781c */ /* 0x000fe20003f0f008 */
[----:B------:R-:W-:-:S04]  /*2a00*/  USHF.R.U32.HI UR5, URZ, 0x4, UR5 ;  /* 0x000000043f057899 */ /* 0x000fc80008011605 */
[----:B------:R-:W-:-:S08]  /*2a10*/  ULOP3.LUT UR51, UR5, 0x3fff, URZ, 0xc0, !UPT ;  /* 0x00003fff05337892 */ /* 0x000fd0000f8ec03f */
[----:B------:R-:W-:Y:S05]  /*2a20*/  @!P0 BRA `(.L_x_2687) ;  /* 0x0000000000408947 */ /* 0x000fea0003800000 */
[----:B------:R-:W-:Y:S01]  /*2a30*/  MOV R0, 0x0 ;  /* 0x0000000000007802 */ /* 0x000fe20000000f00 */
[----:B------:R-:W-:Y:S01]  /*2a40*/  ULDC.64 UR4, c[0x4][0x108] ;  /* 0x0100420000047ab9 */ /* 0x000fe20000000a00 */
[----:B------:R-:W-:Y:S01]  /*2a50*/  ULDC.64 UR6, c[0x4][0x58] ;  /* 0x0100160000067ab9 */ /* 0x000fe20000000a00 */
[----:B------:R-:W-:Y:S01]  /*2a60*/  IMAD.U32 R4, RZ, RZ, UR4 ;  /* 0x00000004ff047e24 */ /* 0x000fe2000f8e00ff */
[----:B------:R1:W2:Y:S01]  /*2a70*/  LDC.64 R14, c[0x4][R0] ;  /* 0x01000000000e7b82 */ /* 0x0002a20000000a00 */
[----:B------:R-:W-:Y:S01]  /*2a80*/  MOV R5, UR5 ;  /* 0x0000000500057c02 */ /* 0x000fe20008000f00 */
[----:B------:R-:W-:Y:S01]  /*2a90*/  ULDC.64 UR4, c[0x4][0x110] ;  /* 0x0100440000047ab9 */ /* 0x000fe20000000a00 */
[----:B------:R-:W-:Y:S01]  /*2aa0*/  MOV R10, UR6 ;  /* 0x00000006000a7c02 */ /* 0x000fe20008000f00 */
[----:B------:R-:W-:Y:S01]  /*2ab0*/  IMAD.U32 R11, RZ, RZ, UR7 ;  /* 0x00000007ff0b7e24 */ /* 0x000fe2000f8e00ff */
[----:B------:R-:W-:Y:S02]  /*2ac0*/  MOV R6, UR4 ;  /* 0x0000000400067c02 */ /* 0x000fe40008000f00 */
[----:B------:R-:W-:-:S02]  /*2ad0*/  MOV R7, UR5 ;  /* 0x0000000500077c02 */ /* 0x000fc40008000f00 */
[----:B------:R-:W-:Y:S02]  /*2ae0*/  MOV R8, 0x70 ;  /* 0x0000007000087802 */ /* 0x000fe40000000f00 */
[----:B------:R-:W-:Y:S02]  /*2af0*/  MOV R12, 0x1 ;  /* 0x00000001000c7802 */ /* 0x000fe40000000f00 */
[----:B-1----:R-:W-:-:S07]  /*2b00*/  MOV R13, RZ ;  /* 0x000000ff000d7202 */ /* 0x002fce0000000f00 */
[----:B------:R-:W-:-:S07]  /*2b10*/  LEPC R20, `(.L_x_2687) ;  /* 0x000000001014794e */ /* 0x000fce0000000000 */
[----:B--2---:R-:W-:Y:S05]  /*2b20*/  CALL.ABS.NOINC R14 ;  /* 0x000000000e007343 */ /* 0x004fea0003c00000 */
.L_x_2687:
[----:B------:R-:W-:Y:S01]  /*2b30*/  ULEA.HI UR4, UR41, UR41, URZ, 0x1 ;  /* 0x0000002929047291 */ /* 0x000fe2000f8f083f */
[----:B------:R-:W-:-:S03]  /*2b40*/  IMAD.U32 R3, RZ, RZ, UR44 ;  /* 0x0000002cff037e24 */ /* 0x000fc6000f8e00ff */
[----:B------:R-:W-:Y:S02]  /*2b50*/  ULOP3.LUT UR4, UR4, 0xfffffffe, URZ, 0xc0, !UPT ;  /* 0xfffffffe04047892 */ /* 0x000fe4000f8ec03f */
[----:B------:R-:W-:Y:S02]  /*2b60*/  ISETP.NE.AND P0, PT, R3, 0x3, PT ;  /* 0x000000030300780c */ /* 0x000fe40003f05270 */
[----:B------:R-:W-:-:S06]  /*2b70*/  UIADD3 UR4, UR41, -UR4, URZ ;  /* 0x8000000429047290 */ /* 0x000fcc000fffe03f */
[----:B------:R-:W-:-:S04]  /*2b80*/  MOV R0, UR4 ;  /* 0x0000000400007c02 */ /* 0x000fc80008000f00 */
[----:B------:R-:W-:-:S04]  /*2b90*/  SHF.L.U32 R0, R0, 0x1f, RZ ;  /* 0x0000001f00007819 */ /* 0x000fc800000006ff */
[----:B------:R-:W1:Y:S02]  /*2ba0*/  SYNCS.PHASECHK.TRANS64.TRYWAIT P1, [UR46+0x28c00], R0 ;  /* 0x028c0000ff0075a7 */ /* 0x000e64000802016e */
[----:B-1----:R-:W-:Y:S05]  /*2bb0*/  @!P1 BRA `(.L_x_2688) ;  /* 0x00000084000c9947 */ /* 0x002fea0003800000 */
.L_x_2767:
[----:B------:R-:W-:Y:S05]  /*2bc0*/  @!P0 BRA `(.L_x_2689) ;  /* 0x0000000000048947 */ /* 0x000fea0003800000 */
[----:B------:R-:W-:Y:S01]  /*2bd0*/  BPT.TRAP 0x1 ;  /* 0x000000040000795c */ /* 0x000fe20000300000 */
.L_x_2689:
[----:B------:R-:W-:Y:S02]  /*2be0*/  MOV R7, UR39 ;  /* 0x0000002700077c02 */ /* 0x000fe40008000f00 */
[----:B------:R-:W-:Y:S02]  /*2bf0*/  MOV R8, UR40 ;  /* 0x0000002800087c02 */ /* 0x000fe40008000f00 */
[----:B------:R-:W-:Y:S02]  /*2c00*/  LEA R7, R7, UR46, 0x3 ;  /* 0x0000002e07077c11 */ /* 0x000fe4000f8e18ff */
[----:B------:R-:W-:-:S04]  /*2c10*/  SHF.L.U32 R8, R8, 0x1f, RZ ;  /* 0x0000001f08087819 */ /* 0x000fc800000006ff */
[----:B------:R2:W3:Y:S01]  /*2c20*/  SYNCS.PHASECHK.TRANS64.TRYWAIT P1, [R7+URZ+0x28c30], R8 ;  /* 0x028c3008070075a7 */ /* 0x0004e2000802017f */
[----:B------:R-:W-:Y:S05]  /*2c30*/  @!P0 BRA `(.L_x_2690) ;  /* 0x0000000000048947 */ /* 0x000fea0003800000 */
[----:B------:R-:W-:Y:S01]  /*2c40*/  BPT.TRAP 0x1 ;  /* 0x000000040000795c */ /* 0x000fe20000300000 */
.L_x_2690:
[----:B---3--:R-:W-:Y:S05]  /*2c50*/  @P1 BRA `(.L_x_2691) ;  /* 0x0000000000081947 */ /* 0x008fea0003800000 */
[----:B------:R-:W3:Y:S02]  /*2c60*/  SYNCS.PHASECHK.TRANS64.TRYWAIT P1, [R7+URZ+0x28c30], R8 ;  /* 0x028c3008070075a7 */ /* 0x000ee4000802017f */
[----:B---3--:R-:W-:Y:S05]  /*2c70*/  @!P1 BRA `(.L_x_2692) ;  /* 0x0000008000f49947 */ /* 0x008fea0003800000 */
.L_x_2691:
[----:B-1----:R-:W1:Y:S01]  /*2c80*/  S2R R3, SR_TID.X ;  /* 0x0000000000037919 */ /* 0x002e620000002100 */
[----:B------:R-:W-:-:S04]  /*2c90*/  UIADD3 UR4, UR46, 0x22400, URZ ;  /* 0x000224002e047890 */ /* 0x000fc8000fffe03f */
[----:B------:R-:W-:-:S04]  /*2ca0*/  USHF.R.U32.HI UR4, URZ, 0x4, UR4 ;  /* 0x000000043f047899 */ /* 0x000fc80008011604 */
[----:B------:R-:W-:-:S06]  /*2cb0*/  ULOP3.LUT UR4, UR4, 0x3fff, URZ, 0xc0, !UPT ;  /* 0x00003fff04047892 */ /* 0x000fcc000f8ec03f */
[----:B------:R-:W-:Y:S01]  /*2cc0*/  MOV R0, UR4 ;  /* 0x0000000400007c02 */ /* 0x000fe20008000f00 */
[----:B------:R-:W-:Y:S05]  /*2cd0*/  WARPSYNC.ALL ;  /* 0x0000000000007948 */ /* 0x000fea0003800000 */
[----:B------:R-:W-:Y:S02]  /*2ce0*/  LOP3.LUT R0, R0, 0x10000, RZ, 0xfc, !PT ;  /* 0x0001000000007812 */ /* 0x000fe400078efcff */
[----:B-1----:R-:W-:-:S04]  /*2cf0*/  LOP3.LUT R3, R3, 0x7f, RZ, 0xc0, !PT ;  /* 0x0000007f03037812 */ /* 0x002fc800078ec0ff */
[----:B------:R-:W-:Y:S02]  /*2d00*/  ISETP.NE.AND P1, PT, R3, RZ, PT ;  /* 0x000000ff0300720c */ /* 0x000fe40003f25270 */
[----:B------:R-:W-:Y:S01]  /*2d10*/  R2UR UR12, R0 ;  /* 0x00000000000c72ca */ /* 0x000fe200000e0000 */
[----:B------:R-:W-:Y:S01]  /*2d20*/  UIADD3 UR4, UR46, 0x20400, URZ ;  /* 0x000204002e047890 */ /* 0x000fe2000fffe03f */
[----:B------:R-:W-:Y:S01]  /*2d30*/  WARPGROUP.ARRIVE ;  /* 0x00000000000079c5 */ /* 0x000fe20000000000 */
[----:B------:R-:W-:Y:S01]  /*2d40*/  UMOV UR7, 0x40000040 ;  /* 0x4000004000077882 */ /* 0x000fe20000000000 */
[----:B------:R-:W-:Y:S01]  /*2d50*/  UMOV UR5, 0x40000040 ;  /* 0x4000004000057882 */ /* 0x000fe20000000000 */
[----:B------:R-:W-:Y:S01]  /*2d60*/  USHF.R.U32.HI UR4, URZ, 0x4, UR4 ;  /* 0x000000043f047899 */ /* 0x000fe20008011604 */
[----:B------:R-:W-:Y:S01]  /*2d70*/  UMOV UR11, 0x40000040 ;  /* 0x40000040000b7882 */ /* 0x000fe20000000000 */
[----:B------:R-:W-:Y:S02]  /*2d80*/  UMOV UR9, 0x40000040 ;  /* 0x4000004000097882 */ /* 0x000fe40000000000 */
[----:B------:R-:W-:Y:S01]  /*2d90*/  ULOP3.LUT UR4, UR4, 0x3fff, URZ, 0xc0, !UPT ;  /* 0x00003fff04047892 */ /* 0x000fe2000f8ec03f */
[----:B------:R-:W-:Y:S01]  /*2da0*/  UMOV UR15, 0x40000040 ;  /* 0x40000040000f7882 */ /* 0x000fe20000000000 */
[----:B------:R-:W-:-:S02]  /*2db0*/  ULDC UR20, c[0x0][0x988] ;  /* 0x0002620000147ab9 */ /* 0x000fc40000000800 */
[----:B------:R-:W-:Y:S02]  /*2dc0*/  ULEA UR12, UR39, UR12, 0x9 ;  /* 0x0000000c270c7291 */ /* 0x000fe4000f8e483f */
[----:B------:R-:W-:Y:S02]  /*2dd0*/  ULOP3.LUT UR13, UR4, 0x10000, URZ, 0xfc, !UPT ;  /* 0x00010000040d7892 */ /* 0x000fe4000f8efc3f */
[----:B------:R-:W-:Y:S02]  /*2de0*/  UIADD3 UR10, UR12, 0x4, URZ ;  /* 0x000000040c0a7890 */ /* 0x000fe4000fffe03f */
[----:B------:R-:W-:Y:S01]  /*2df0*/  UIADD3 UR8, UR13, 0x4, URZ ;  /* 0x000000040d087890 */ /* 0x000fe2000fffe03f */
[----:B------:R-:W-:Y:S02]  /*2e00*/  UMOV UR6, UR12 ;  /* 0x0000000c00067c82 */ /* 0x000fe40008000000 */
[----:B------:R-:W-:Y:S01]  /*2e10*/  UMOV UR4, UR13 ;  /* 0x0000000d00047c82 */ /* 0x000fe20008000000 */
[----:B------:R-:W-:Y:S01]  /*2e20*/  UIADD3 UR14, UR12, 0x6, URZ ;  /* 0x000000060c0e7890 */ /* 0x000fe2000fffe03f */
[----:B------:R-:W-:Y:S01]  /*2e30*/  HGMMA.64x64x16.F32.BF16 R24, gdesc[UR4], RZ, !UPT, gsb0 ;  /* 0x00e00000041879f0 */ /* 0x000fe2000c0018ff */
[----:B------:R-:W-:-:S02]  /*2e40*/  UIADD3 UR6, UR12, 0x2, URZ ;  /* 0x000000020c067890 */ /* 0x000fc4000fffe03f */
[----:B------:R-:W-:Y:S01]  /*2e50*/  UIADD3 UR4, UR13, 0x2, URZ ;  /* 0x000000020d047890 */ /* 0x000fe2000fffe03f */
[----:B------:R-:W-:Y:S01]  /*2e60*/  UMOV UR7, 0x40000040 ;  /* 0x4000004000077882 */ /* 0x000fe20000000000 */
[----:B------:R-:W-:Y:S01]  /*2e70*/  UMOV UR5, 0x40000040 ;  /* 0x4000004000057882 */ /* 0x000fe20000000000 */
[----:B------:R-:W-:-:S03]  /*2e80*/  UIADD3 UR12, UR13, 0x6, URZ ;  /* 0x000000060d0c7890 */ /* 0x000fc6000fffe03f */
[----:B------:R-:W-:Y:S01]  /*2e90*/  UMOV UR13, 0x40000040 ;  /* 0x40000040000d7882 */ /* 0x000fe20000000000 */
[----:B------:R-:W-:Y:S02]  /*2ea0*/  WARPGROUP.DEPBAR.LE gsb0, 0x0 ;  /* 0x00008000000079c5 */ /* 0x000fe40000010000 */
[----:B------:R-:W-:-:S06]  /*2eb0*/  WARPGROUP.ARRIVE ;  /* 0x00000000000079c5 */ /* 0x000fcc0000000000 */
[----:B------:R-:W-:Y:S01]  /*2ec0*/  HGMMA.64x64x16.F32.BF16 R24, gdesc[UR4], R24, gsb0 ;  /* 0x00e00000041879f0 */ /* 0x000fe20008001818 */
[----:B------:R-:W-:Y:S01]  /*2ed0*/  ULDC UR7, c[0x0][0x9d8] ;  /* 0x0002760000077ab9 */ /* 0x000fe20000000800 */
[----:B------:R-:W-:-:S06]  /*2ee0*/  UIMAD UR6, UR37, -0x40, UR50 ;  /* 0xffffffc0250678a4 */ /* 0x000fcc000f8e0232 */
[----:B------:R-:W-:-:S04]  /*2ef0*/  MOV R3, UR6 ;  /* 0x0000000600037c02 */ /* 0x000fc80008000f00 */
[----:B------:R-:W-:-:S04]  /*2f00*/  IADD3 R3, -R16, 0x40, R3 ;  /* 0x0000004010037810 */ /* 0x000fc80007ffe103 */
[C---:B------:R-:W-:Y:S02]  /*2f10*/  ISETP.GT.AND P3, PT, R3.reuse, RZ, PT ;  /* 0x000000ff0300720c */ /* 0x040fe40003f64270 */
[C---:B------:R-:W-:Y:S02]  /*2f20*/  ISETP.GT.AND P6, PT, R3.reuse, 0x1, PT ;  /* 0x000000010300780c */ /* 0x040fe40003fc4270 */
[C---:B------:R-:W-:Y:S02]  /*2f30*/  ISETP.GT.AND P5, PT, R3.reuse, 0x8, PT ;  /* 0x000000080300780c */ /* 0x040fe40003fa4270 */
[C---:B------:R-:W-:Y:S02]  /*2f40*/  ISETP.GT.AND P4, PT, R3.reuse, 0x9, PT ;  /* 0x000000090300780c */ /* 0x040fe40003f84270 */
[----:B------:R-:W-:Y:S01]  /*2f50*/  ISETP.GT.AND P2, PT, R3, 0x10, PT ;  /* 0x000000100300780c */ /* 0x000fe20003f44270 */
[----:B------:R-:W-:Y:S02]  /*2f60*/  WARPGROUP.DEPBAR.LE gsb0, 0x0 ;  /* 0x00008000000079c5 */ /* 0x000fe40000010000 */
[----:B------:R-:W-:-:S06]  /*2f70*/  WARPGROUP.ARRIVE ;  /* 0x00000000000079c5 */ /* 0x000fcc0000000000 */
[----:B------:R-:W-:Y:S03]  /*2f80*/  HGMMA.64x64x16.F32.BF16 R24, gdesc[UR8], R24, gsb0 ;  /* 0x00e00000081879f0 */ /* 0x000fe60008001818 */
[----:B------:R-:W-:Y:S02]  /*2f90*/  WARPGROUP.DEPBAR.LE gsb0, 0x0 ;  /* 0x00008000000079c5 */ /* 0x000fe40000010000 */
[----:B------:R-:W-:-:S06]  /*2fa0*/  WARPGROUP.ARRIVE ;  /* 0x00000000000079c5 */ /* 0x000fcc0000000000 */
[----:B------:R-:W-:Y:S03]  /*2fb0*/  HGMMA.64x64x16.F32.BF16 R24, gdesc[UR12], R24, gsb0 ;  /* 0x00e000000c1879f0 */ /* 0x000fe60008001818 */
        /* <DEDUP_REMOVED lines=32> */
[----:B----4-:R-:W-:Y:S01]  /*31c0*/  FSEL R25, R25, -INF , P6 ;  /* 0xff80000019197808 */ /* 0x010fe20003000000 */
[----:B------:R-:W-:Y:S01]  /*31d0*/  FMUL.FTZ R53, R53, UR7 ;  /* 0x0000000735357c20 */ /* 0x000fe20008410000 */
[----:B------:R-:W-:Y:S01]  /*31e0*/  FMUL.FTZ R47, R47, UR7 ;  /* 0x000000072f2f7c20 */ /* 0x000fe20008410000 */
[----:B------:R-:W-:Y:S01]  /*31f0*/  FMUL.FTZ R50, R50, UR7 ;  /* 0x0000000732327c20 */ /* 0x000fe20008410000 */
[----:B------:R-:W-:Y:S01]  /*3200*/  FMNMX.FTZ R5, R24, R25, !PT ;  /* 0x0000001918057209 */ /* 0x000fe20007810000 */
[----:B------:R-:W-:Y:S01]  /*3210*/  FMUL.FTZ R51, R51, UR7 ;  /* 0x0000000733337c20 */ /* 0x000fe20008410000 */
[----:B------:R-:W-:Y:S01]  /*3220*/  FMUL.FTZ R54, R54, UR7 ;  /* 0x0000000736367c20 */ /* 0x000fe20008410000 */
[----:B------:R-:W4:Y:S01]  /*3230*/  MUFU.TANH R26, R26 ;  /* 0x0000001a001a7308 */ /* 0x000f220000002400 */
[----:B-----5:R-:W-:Y:S01]  /*3240*/  FSEL R28, R28, -INF , P5 ;  /* 0xff8000001c1c7808 */ /* 0x020fe20002800000 */
[----:B------:R-:W-:-:S03]  /*3250*/  FMUL.FTZ R55, R55, UR7 ;  /* 0x0000000737377c20 */ /* 0x000fc60008410000 */
[----:B------:R-:W-:-:S03]  /*3260*/  FMNMX.FTZ R4, R28, R5, !PT ;  /* 0x000000051c047209 */ /* 0x000fc60007810000 */
[----:B------:R-:W5:Y:S01]  /*3270*/  MUFU.TANH R32, R32 ;  /* 0x0000002000207308 */ /* 0x000f620000002400 */
[----:B-1----:R-:W-:-:S04]  /*3280*/  FSEL R29, R29, -INF , P4 ;  /* 0xff8000001d1d7808 */ /* 0x002fc80002000000 */
[----:B------:R-:W-:-:S03]  /*3290*/  FMNMX.FTZ R5, R29, R4, !PT ;  /* 0x000000041d057209 */ /* 0x000fc60007810000 */
[----:B------:R-:W1:Y:S01]  /*32a0*/  MUFU.TANH R27, R27 ;  /* 0x0000001b001b7308 */ /* 0x000e620000002400 */
[----:B----4-:R-:W-:Y:S02]  /*32b0*/  FSEL R26, R26, -INF , P3 ;  /* 0xff8000001a1a7808 */ /* 0x010fe40001800000 */
[----:B------:R-:W-:-:S05]  /*32c0*/  ISETP.GT.AND P3, PT, R3, 0x11, PT ;  /* 0x000000110300780c */ /* 0x000fca0003f64270 */
[----:B------:R-:W4:Y:S01]  /*32d0*/  MUFU.TANH R33, R33 ;  /* 0x0000002100217308 */ /* 0x000f220000002400 */
[----:B-----5:R-:W-:-:S04]  /*32e0*/  FSEL R32, R32, -INF , P2 ;  /* 0xff80000020207808 */ /* 0x020fc80001000000 */
[----:B------:R-:W-:-:S03]  /*32f0*/  FMNMX.FTZ R4, R32, R5, !PT ;  /* 0x0000000520047209 */ /* 0x000fc60007810000 */
[----:B------:R-:W5:Y:S01]  /*3300*/  MUFU.TANH R30, R30 ;  /* 0x0000001e001e7308 */ /* 0x000f620000002400 */
[----:B-1----:R-:W-:Y:S02]  /*3310*/  FSEL R27, R27, -INF , P6 ;  /* 0xff8000001b1b7808 */ /* 0x002fe40003000000 */
[----:B------:R-:W-:-:S05]  /*3320*/  ISETP.GT.AND P6, PT, R3, 0x18, PT ;  /* 0x000000180300780c */ /* 0x000fca0003fc4270 */
[----:B------:R-:W1:Y:S01]  /*3330*/  MUFU.TANH R36, R36 ;  /* 0x0000002400247308 */ /* 0x000e620000002400 */
[----:B----4-:R-:W-:-:S04]  /*3340*/  FSEL R33, R33, -INF , P3 ;  /* 0xff80000021217808 */ /* 0x010fc80001800000 */
[----:B------:R-:W-:-:S03]  /*3350*/  FMNMX.FTZ R5, R33, R4, !PT ;  /* 0x0000000421057209 */ /* 0x000fc60007810000 */
[----:B------:R-:W4:Y:S01]  /*3360*/  MUFU.TANH R31, R31 ;  /* 0x0000001f001f7308 */ /* 0x000f220000002400 */
[----:B-----5:R-:W-:Y:S02]  /*3370*/  FSEL R30, R30, -INF , P5 ;  /* 0xff8000001e1e7808 */ /* 0x020fe40002800000 */
[----:B------:R-:W-:-:S05]  /*3380*/  ISETP.GT.AND P5, PT, R3, 0x19, PT ;  /* 0x000000190300780c */ /* 0x000fca0003fa4270 */
        /* <DEDUP_REMOVED lines=43> */
[----:B-----5:R-:W-:-:S07]  /*3640*/  FSEL R49, R49, -INF , P4 ;  /* 0xff80000031317808 */ /* 0x020fce0002000000 */
[----:B------:R-:W5:Y:S01]  /*3650*/  MUFU.TANH R53, R53 ;  /* 0x0000003500357308 */ /* 0x000f620000002400 */
[----:B-1----:R-:W-:Y:S02]  /*3660*/  FSEL R46, R46, -INF , P2 ;  /* 0xff8000002e2e7808 */ /* 0x002fe40001000000 */
[----:B------:R-:W-:Y:S02]  /*3670*/  ISETP.GT.AND P2, PT, R3, 0x39, PT ;  /* 0x000000390300780c */ /* 0x000fe40003f44270 */
[----:B------:R-:W-:-:S03]  /*3680*/  FMNMX.FTZ R3, R49, R4, !PT ;  /* 0x0000000431037209 */ /* 0x000fc60007810000 */
[----:B------:R-:W1:Y:S01]  /*3690*/  MUFU.TANH R47, R47 ;  /* 0x0000002f002f7308 */ /* 0x000e620000002400 */
[----:B----4-:R-:W-:-:S04]  /*36a0*/  FSEL R52, R52, -INF , P3 ;  /* 0xff80000034347808 */ /* 0x010fc80001800000 */
[----:B------:R-:W-:Y:S02]  /*36b0*/  FMNMX.FTZ R4, R52, R3, !PT ;  /* 0x0000000334047209 */ /* 0x000fe40007810000 */
[----:B------:R-:W-:Y:S01]  /*36c0*/  FMNMX.FTZ R3, R26, R27, !PT ;  /* 0x0000001b1a037209 */ /* 0x000fe20007810000 */
[----:B------:R-:W4:Y:S01]  /*36d0*/  MUFU.TANH R50, R50 ;  /* 0x0000003200327308 */ /* 0x000f220000002400 */
[----:B-----5:R-:W-:-:S04]  /*36e0*/  FSEL R53, R53, -INF , P2 ;  /* 0xff80000035357808 */ /* 0x020fc80001000000 */
[----:B------:R-:W-:-:S03]  /*36f0*/  FMNMX.FTZ R5, R53, R4, !PT ;  /* 0x0000000435057209 */ /* 0x000fc60007810000 */
[----:B------:R-:W5:Y:S01]  /*3700*/  MUFU.TANH R51, R51 ;  /* 0x0000003300337308 */ /* 0x000f620000002400 */
[----:B-1----:R-:W-:Y:S01]  /*3710*/  FSEL R47, R47, -INF , P6 ;  /* 0xff8000002f2f7808 */ /* 0x002fe20003000000 */
[----:B------:R-:W1:Y:S06]  /*3720*/  SHFL.BFLY PT, R4, R5, 0x2, 0x1f ;  /* 0x0c401f0005047f89 */ /* 0x000e6c00000e0000 */
[----:B------:R-:W2:Y:S01]  /*3730*/  MUFU.TANH R54, R54 ;  /* 0x0000003600367308 */ /* 0x000ea20000002400 */
[----:B----4-:R-:W-:-:S07]  /*3740*/  FSEL R50, R50, -INF , P5 ;  /* 0xff80000032327808 */ /* 0x010fce0002800000 */
[----:B------:R-:W4:Y:S01]  /*3750*/  MUFU.TANH R55, R55 ;  /* 0x0000003700377308 */ /* 0x000f220000002400 */
[----:B-----5:R-:W-:Y:S02]  /*3760*/  FSEL R51, R51, -INF , P4 ;  /* 0xff80000033337808 */ /* 0x020fe40002000000 */
[----:B--2---:R-:W-:Y:S02]  /*3770*/  FSEL R54, R54, -INF , P3 ;  /* 0xff80000036367808 */ /* 0x004fe40001800000 */
[----:B-1----:R-:W-:Y:S02]  /*3780*/  FMNMX.FTZ R6, R5, R4, !PT ;  /* 0x0000000405067209 */ /* 0x002fe40007810000 */
[----:B------:R-:W-:-:S03]  /*3790*/  FMNMX.FTZ R4, R30, R3, !PT ;  /* 0x000000031e047209 */ /* 0x000fc60007810000 */
[----:B------:R-:W1:Y:S01]  /*37a0*/  SHFL.BFLY PT, R9, R6, 0x1, 0x1f ;  /* 0x0c201f0006097f89 */ /* 0x000e6200000e0000 */
[----:B------:R-:W-:Y:S02]  /*37b0*/  FMNMX.FTZ R3, R31, R4, !PT ;  /* 0x000000041f037209 */ /* 0x000fe40007810000 */
[----:B----4-:R-:W-:Y:S02]  /*37c0*/  FSEL R55, R55, -INF , P2 ;  /* 0xff80000037377808 */ /* 0x010fe40001000000 */
        /* <DEDUP_REMOVED lines=8> */
[----:B------:R-:W-:Y:S01]  /*3850*/  FMUL.FTZ R6, R3, UR20 ;  /* 0x0000001403067c20 */ /* 0x000fe20008410000 */
[----:B------:R-:W-:-:S04]  /*3860*/  FMNMX.FTZ R4, R46, R5, !PT ;  /* 0x000000052e047209 */ /* 0x000fc80007810000 */
[----:B------:R-:W-:Y:S02]  /*3870*/  FMNMX.FTZ R5, R47, R4, !PT ;  /* 0x000000042f057209 */ /* 0x000fe40007810000 */
[----:B------:R-:W-:Y:S02]  /*3880*/  FSEL R6, R6, RZ, P6 ;  /* 0x000000ff06067208 */ /* 0x000fe40003000000 */
[----:B------:R-:W-:-:S03]  /*3890*/  FMNMX.FTZ R4, R50, R5, !PT ;  /* 0x0000000532047209 */ /* 0x000fc60007810000 */
[--C-:B------:R-:W-:Y:S01]  /*38a0*/  FFMA.FTZ R24, R24, UR20, -R6.reuse ;  /* 0x0000001418187c23 */ /* 0x100fe20008010806 */
[----:B------:R-:W-:Y:S01]  /*38b0*/  FMNMX.FTZ R5, R51, R4, !PT ;  /* 0x0000000433057209 */ /* 0x000fe20007810000 */
[--C-:B------:R-:W-:Y:S01]  /*38c0*/  FFMA.FTZ R25, R25, UR20, -R6.reuse ;  /* 0x0000001419197c23 */ /* 0x100fe20008010806 */
[--C-:B------:R-:W-:Y:S01]  /*38d0*/  FFMA.FTZ R28, R28, UR20, -R6.reuse ;  /* 0x000000141c1c7c23 */ /* 0x100fe20008010806 */
[--C-:B------:R-:W-:Y:S01]  /*38e0*/  FFMA.FTZ R29, R29, UR20, -R6.reuse ;  /* 0x000000141d1d7c23 */ /* 0x100fe20008010806 */
[----:B------:R-:W-:Y:S01]  /*38f0*/  FMNMX.FTZ R4, R54, R5, !PT ;  /* 0x0000000536047209 */ /* 0x000fe20007810000 */
[----:B------:R-:W-:Y:S01]  /*3900*/  MUFU.EX2 R24, R24 ;  /* 0x0000001800187308 */ /* 0x000fe20000000800 */
[--C-:B------:R-:W-:Y:S01]  /*3910*/  FFMA.FTZ R32, R32, UR20, -R6.reuse ;  /* 0x0000001420207c23 */ /* 0x100fe20008010806 */
[--C-:B------:R-:W-:Y:S01]  /*3920*/  FFMA.FTZ R33, R33, UR20, -R6.reuse ;  /* 0x0000001421217c23 */ /* 0x100fe20008010806 */
[----:B------:R-:W-:Y:S01]  /*3930*/  FMNMX.FTZ R4, R55, R4, !PT ;  /* 0x0000000437047209 */ /* 0x000fe20007810000 */
[--C-:B------:R-:W-:Y:S01]  /*3940*/  FFMA.FTZ R36, R36, UR20, -R6.reuse ;  /* 0x0000001424247c23 */ /* 0x100fe20008010806 */
[--C-:B------:R-:W-:Y:S01]  /*3950*/  FFMA.FTZ R37, R37, UR20, -R6.reuse ;  /* 0x0000001425257c23 */ /* 0x100fe20008010806 */
[--C-:B------:R-:W-:Y:S01]  /*3960*/  FFMA.FTZ R40, R40, UR20, -R6.reuse ;  /* 0x0000001428287c23 */ /* 0x100fe20008010806 */
[--C-:B------:R-:W-:Y:S01]  /*3970*/  FFMA.FTZ R41, R41, UR20, -R6.reuse ;  /* 0x0000001429297c23 */ /* 0x100fe20008010806 */
[----:B------:R-:W1:Y:S01]  /*3980*/  SHFL.BFLY PT, R5, R4, 0x2, 0x1f ;  /* 0x0c401f0004057f89 */ /* 0x000e6200000e0000 */
[----:B------:R-:W2:Y:S01]  /*3990*/  MUFU.EX2 R25, R25 ;  /* 0x0000001900197308 */ /* 0x000ea20000000800 */
[--C-:B------:R-:W-:Y:S01]  /*39a0*/  FFMA.FTZ R44, R44, UR20, -R6.reuse ;  /* 0x000000142c2c7c23 */ /* 0x100fe20008010806 */
[--C-:B------:R-:W-:Y:S01]  /*39b0*/  FFMA.FTZ R45, R45, UR20, -R6.reuse ;  /* 0x000000142d2d7c23 */ /* 0x100fe20008010806 */
[--C-:B------:R-:W-:Y:S01]  /*39c0*/  FFMA.FTZ R48, R48, UR20, -R6.reuse ;  /* 0x0000001430307c23 */ /* 0x100fe20008010806 */
[--C-:B------:R-:W-:Y:S01]  /*39d0*/  FFMA.FTZ R49, R49, UR20, -R6.reuse ;  /* 0x0000001431317c23 */ /* 0x100fe20008010806 */
[--C-:B------:R-:W-:Y:S01]  /*39e0*/  FFMA.FTZ R52, R52, UR20, -R6.reuse ;  /* 0x0000001434347c23 */ /* 0x100fe20008010806 */
[----:B------:R-:W-:-:S02]  /*39f0*/  FFMA.FTZ R6, R53, UR20, -R6 ;  /* 0x0000001435067c23 */ /* 0x000fc40008010806 */
[----:B------:R-:W-:Y:S08]  /*3a00*/  MUFU.EX2 R28, R28 ;  /* 0x0000001c001c7308 */ /* 0x000ff00000000800 */
[----:B------:R-:W4:Y:S01]  /*3a10*/  MUFU.EX2 R29, R29 ;  /* 0x0000001d001d7308 */ /* 0x000f220000000800 */
[----:B--2---:R-:W-:Y:S02]  /*3a20*/  F2FP.BF16.F32.PACK_AB R152, R25, R24 ;  /* 0x000000181998723e */ /* 0x004fe400000010ff */
[----:B-1----:R-:W-:-:S05]  /*3a30*/  FMNMX.FTZ R5, R4, R5, !PT ;  /* 0x0000000504057209 */ /* 0x002fca0007810000 */
[----:B------:R-:W-:Y:S01]  /*3a40*/  MUFU.EX2 R32, R32 ;  /* 0x0000002000207308 */ /* 0x000fe20000000800 */
[----:B------:R-:W1:Y:S07]  /*3a50*/  SHFL.BFLY PT, R4, R5, 0x1, 0x1f ;  /* 0x0c201f0005047f89 */ /* 0x000e6e00000e0000 */
[----:B------:R-:W2:Y:S01]  /*3a60*/  MUFU.EX2 R33, R33 ;  /* 0x0000002100217308 */ /* 0x000ea20000000800 */
[----:B----4-:R-:W-:-:S07]  /*3a70*/  F2FP.BF16.F32.PACK_AB R154, R29, R28 ;  /* 0x0000001c1d9a723e */ /* 0x010fce00000010ff */
[----:B------:R4:W-:Y:S08]  /*3a80*/  MUFU.EX2 R9, R6 ;  /* 0x0000000600097308 */ /* 0x0009f00000000800 */
[----:B------:R-:W-:Y:S01]  /*3a90*/  MUFU.EX2 R36, R36 ;  /* 0x0000002400247308 */ /* 0x000fe20000000800 */
[----:B--2---:R-:W-:Y:S02]  /*3aa0*/  F2FP.BF16.F32.PACK_AB R156, R33, R32 ;  /* 0x00000020219c723e */ /* 0x004fe400000010ff */
[----:B-1----:R-:W-:-:S04]  /*3ab0*/  FMNMX.FTZ R4, R5, R4, !PT ;  /* 0x0000000405047209 */ /* 0x002fc80007810000 */
[C---:B------:R-:W-:Y:S01]  /*3ac0*/  FSETP.NEU.FTZ.AND P2, PT, R4.reuse, -INF , PT ;  /* 0xff8000000400780b */ /* 0x040fe20003f5d000 */
[----:B------:R-:W-:Y:S01]  /*3ad0*/  FMUL.FTZ R5, R4, UR20 ;  /* 0x0000001404057c20 */ /* 0x000fe20008410000 */
[----:B------:R-:W1:Y:S04]  /*3ae0*/  MUFU.EX2 R37, R37 ;  /* 0x0000002500257308 */ /* 0x000e680000000800 */
[----:B------:R-:W-:Y:S01]  /*3af0*/  FSEL R10, R5, RZ, P2 ;  /* 0x000000ff050a7208 */ /* 0x000fe20001000000 */
[----:B------:R-:W-:-:S03]  /*3b00*/  FADD.FTZ R5, R24, R25 ;  /* 0x0000001918057221 */ /* 0x000fc60000010000 */
[----:B------:R-:W-:Y:S01]  /*3b10*/  MUFU.EX2 R40, R40 ;  /* 0x0000002800287308 */ /* 0x000fe20000000800 */
[--C-:B------:R-:W-:Y:S01]  /*3b20*/  FFMA.FTZ R26, R26, UR20, -R10.reuse ;  /* 0x000000141a1a7c23 */ /* 0x100fe2000801080a */
[--C-:B------:R-:W-:Y:S01]  /*3b30*/  FFMA.FTZ R27, R27, UR20, -R10.reuse ;  /* 0x000000141b1b7c23 */ /* 0x100fe2000801080a */
[--C-:B------:R-:W-:Y:S01]  /*3b40*/  FFMA.FTZ R30, R30, UR20, -R10.reuse ;  /* 0x000000141e1e7c23 */ /* 0x100fe2000801080a */
[--C-:B------:R-:W-:Y:S01]  /*3b50*/  FFMA.FTZ R31, R31, UR20, -R10.reuse ;  /* 0x000000141f1f7c23 */ /* 0x100fe2000801080a */
[--C-:B------:R-:W-:Y:S01]  /*3b60*/  FFMA.FTZ R34, R34, UR20, -R10.reuse ;  /* 0x0000001422227c23 */ /* 0x100fe2000801080a */
[--C-:B------:R-:W-:Y:S01]  /*3b70*/  FFMA.FTZ R35, R35, UR20, -R10.reuse ;  /* 0x0000001423237c23 */ /* 0x100fe2000801080a */
[----:B------:R-:W-:Y:S01]  /*3b80*/  FFMA.FTZ R38, R38, UR20, -R10 ;  /* 0x0000001426267c23 */ /* 0x000fe2000801080a */
[----:B------:R-:W-:Y:S01]  /*3b90*/  MUFU.EX2 R26, R26 ;  /* 0x0000001a001a7308 */ /* 0x000fe20000000800 */
[----:B----4-:R-:W-:Y:S01]  /*3ba0*/  FADD.FTZ R6, R28, R5 ;  /* 0x000000051c067221 */ /* 0x010fe20000010000 */
[----:B------:R-:W-:-:S02]  /*3bb0*/  @!P1 VIADD R5, R7, 0x28c40 ;  /* 0x00028c4007059836 */ /* 0x000fc40000000000 */
[--C-:B------:R-:W-:Y:S01]  /*3bc0*/  FFMA.FTZ R39, R39, UR20, -R10.reuse ;  /* 0x0000001427277c23 */ /* 0x100fe2000801080a */
[----:B------:R-:W-:Y:S01]  /*3bd0*/  FFMA.FTZ R42, R42, UR20, -R10 ;  /* 0x000000142a2a7c23 */ /* 0x000fe2000801080a */
[----:B------:R-:W-:Y:S01]  /*3be0*/  FADD.FTZ R13, R29, R6 ;  /* 0x000000061d0d7221 */ /* 0x000fe20000010000 */
[--C-:B------:R-:W-:Y:S01]  /*3bf0*/  FFMA.FTZ R43, R43, UR20, -R10.reuse ;  /* 0x000000142b2b7c23 */ /* 0x100fe2000801080a */
[----:B------:R-:W-:Y:S01]  /*3c00*/  @!P1 PRMT R5, RZ, 0x654, R5 ;  /* 0x00000654ff059816 */ /* 0x000fe20000000005 */
[----:B------:R-:W2:Y:S01]  /*3c10*/  MUFU.EX2 R27, R27 ;  /* 0x0000001b001b7308 */ /* 0x000ea20000000800 */
[----:B------:R-:W-:Y:S01]  /*3c20*/  FADD.FTZ R12, R32, R13 ;  /* 0x0000000d200c7221 */ /* 0x000fe20000010000 */
[--C-:B------:R-:W-:Y:S01]  /*3c30*/  FFMA.FTZ R46, R46, UR20, -R10.reuse ;  /* 0x000000142e2e7c23 */ /* 0x100fe2000801080a */
[----:B------:R4:W-:Y:S01]  /*3c40*/  @!P1 SYNCS.ARRIVE.TRANS64.RED.A1T0 RZ, [R5+URZ], RZ ;  /* 0x000000ff05ff99a7 */ /* 0x0009e2000810043f */
[--C-:B------:R-:W-:Y:S01]  /*3c50*/  FFMA.FTZ R47, R47, UR20, -R10.reuse ;  /* 0x000000142f2f7c23 */ /* 0x100fe2000801080a */
[--C-:B------:R-:W-:Y:S01]  /*3c60*/  FFMA.FTZ R50, R50, UR20, -R10.reuse ;  /* 0x0000001432327c23 */ /* 0x100fe2000801080a */
[--C-:B------:R-:W-:Y:S01]  /*3c70*/  FFMA.FTZ R51, R51, UR20, -R10.reuse ;  /* 0x0000001433337c23 */ /* 0x100fe2000801080a */
[--C-:B------:R-:W-:Y:S01]  /*3c80*/  FFMA.FTZ R54, R54, UR20, -R10.reuse ;  /* 0x0000001436367c23 */ /* 0x100fe2000801080a */
[----:B------:R-:W5:Y:S01]  /*3c90*/  MUFU.EX2 R30, R30 ;  /* 0x0000001e001e7308 */ /* 0x000f620000000800 */
[----:B------:R-:W-:Y:S01]  /*3ca0*/  FFMA.FTZ R10, R55, UR20, -R10 ;  /* 0x00000014370a7c23 */ /* 0x000fe2000801080a */
[----:B-1----:R-:W-:-:S06]  /*3cb0*/  F2FP.BF16.F32.PACK_AB R158, R37, R36 ;  /* 0x00000024259e723e */ /* 0x002fcc00000010ff */
[----:B------:R-:W4:Y:S01]  /*3cc0*/  MUFU.EX2 R31, R31 ;  /* 0x0000001f001f7308 */ /* 0x000f220000000800 */
[----:B--2---:R-:W-:Y:S01]  /*3cd0*/  FADD.FTZ R11, R26, R27 ;  /* 0x0000001b1a0b7221 */ /* 0x004fe20000010000 */
[----:B------:R-:W-:-:S06]  /*3ce0*/  F2FP.BF16.F32.PACK_AB R153, R27, R26 ;  /* 0x0000001a1b99723e */ /* 0x000fcc00000010ff */
[----:B------:R-:W1:Y:S01]  /*3cf0*/  MUFU.EX2 R34, R34 ;  /* 0x0000002200227308 */ /* 0x000e620000000800 */
[----:B-----5:R-:W-:Y:S01]  /*3d00*/  FADD.FTZ R6, R30, R11 ;  /* 0x0000000b1e067221 */ /* 0x020fe20000010000 */
[----:B------:R-:W-:-:S04]  /*3d10*/  FADD.FTZ R11, R33, R12 ;  /* 0x0000000c210b7221 */ /* 0x000fc80000010000 */
[----:B------:R-:W-:Y:S02]  /*3d20*/  FADD.FTZ R12, R36, R11 ;  /* 0x0000000b240c7221 */ /* 0x000fe40000010000 */
[----:B------:R-:W2:Y:S01]  /*3d30*/  MUFU.EX2 R35, R35 ;  /* 0x0000002300237308 */ /* 0x000ea20000000800 */
[----:B----4-:R-:W-:Y:S01]  /*3d40*/  FADD.FTZ R5, R31, R6 ;  /* 0x000000061f057221 */ /* 0x010fe20000010000 */
[----:B------:R-:W-:Y:S01]  /*3d50*/  FADD.FTZ R11, R37, R12 ;  /* 0x0000000c250b7221 */ /* 0x000fe20000010000 */
[----:B------:R-:W-:Y:S01]  /*3d60*/  F2FP.BF16.F32.PACK_AB R155, R31, R30 ;  /* 0x0000001e1f9b723e */ /* 0x000fe200000010ff */
[----:B------:R-:W-:Y:S02]  /*3d70*/  BAR.SYNC.DEFER_BLOCKING 0xf, 0x100 ;  /* 0x03c4000000007b1d */ /* 0x000fe40000010000 */
[----:B------:R-:W-:Y:S01]  /*3d80*/  FADD.FTZ R12, R40, R11 ;  /* 0x0000000b280c7221 */ /* 0x000fe20000010000 */
[----:B-1----:R-:W-:-:S03]  /*3d90*/  FADD.FTZ R6, R34, R5 ;  /* 0x0000000522067221 */ /* 0x002fc60000010000 */
[----:B------:R-:W1:Y:S01]  /*3da0*/  MUFU.EX2 R38, R38 ;  /* 0x0000002600267308 */ /* 0x000e620000000800 */
[----:B--2---:R-:W-:-:S07]  /*3db0*/  FADD.FTZ R5, R35, R6 ;  /* 0x0000000623057221 */ /* 0x004fce0000010000 */
[----:B------:R-:W2:Y:S01]  /*3dc0*/  MUFU.EX2 R39, R39 ;  /* 0x0000002700277308 */ /* 0x000ea20000000800 */
[----:B------:R-:W-:-:S07]  /*3dd0*/  F2FP.BF16.F32.PACK_AB R157, R35, R34 ;  /* 0x00000022239d723e */ /* 0x000fce00000010ff */
[----:B------:R-:W4:Y:S01]  /*3de0*/  MUFU.EX2 R42, R42 ;  /* 0x0000002a002a7308 */ /* 0x000f220000000800 */
[----:B-1----:R-:W-:Y:S01]  /*3df0*/  FADD.FTZ R6, R38, R5 ;  /* 0x0000000526067221 */ /* 0x002fe20000010000 */
[----:B------:R1:W-:Y:S06]  /*3e00*/  STSM.16.M88.4 [R19+0x26800], R152 ;  /* 0x0268009813007844 */ /* 0x0003ec0000000200 */
[----:B------:R-:W5:Y:S01]  /*3e10*/  MUFU.EX2 R41, R41 ;  /* 0x0000002900297308 */ /* 0x000f620000000800 */
[C---:B--2---:R-:W-:Y:S01]  /*3e20*/  FADD.FTZ R11, R39.reuse, R6 ;  /* 0x00000006270b7221 */ /* 0x044fe20000010000 */
[----:B------:R-:W-:-:S05]  /*3e30*/  F2FP.BF16.F32.PACK_AB R159, R39, R38 ;  /* 0x00000026279f723e */ /* 0x000fca00000010ff */
[----:B------:R1:W-:Y:S01]  /*3e40*/  STSM.16.M88.4 [R23], R156 ;  /* 0x0000009c17007844 */ /* 0x0003e20000000200 */
[----:B------:R-:W2:Y:S01]  /*3e50*/  MUFU.EX2 R43, R43 ;  /* 0x0000002b002b7308 */ /* 0x000ea20000000800 */
[----:B----4-:R-:W-:-:S07]  /*3e60*/  FADD.FTZ R6, R42, R11 ;  /* 0x0000000b2a067221 */ /* 0x010fce0000010000 */
[----:B------:R-:W4:Y:S01]  /*3e70*/  MUFU.EX2 R44, R44 ;  /* 0x0000002c002c7308 */ /* 0x000f220000000800 */
[C---:B-----5:R-:W-:Y:S01]  /*3e80*/  FADD.FTZ R13, R41.reuse, R12 ;  /* 0x0000000c290d7221 */ /* 0x060fe20000010000 */
[----:B------:R-:W-:-:S06]  /*3e90*/  F2FP.BF16.F32.PACK_AB R160, R41, R40 ;  /* 0x0000002829a0723e */ /* 0x000fcc00000010ff */
[----:B------:R-:W-:Y:S01]  /*3ea0*/  MUFU.EX2 R46, R46 ;  /* 0x0000002e002e7308 */ /* 0x000fe20000000800 */
[C---:B--2---:R-:W-:Y:S01]  /*3eb0*/  FADD.FTZ R11, R43.reuse, R6 ;  /* 0x000000062b0b7221 */ /* 0x044fe20000010000 */
[----:B------:R-:W-:-:S06]  /*3ec0*/  F2FP.BF16.F32.PACK_AB R161, R43, R42 ;  /* 0x0000002a2ba1723e */ /* 0x000fcc00000010ff */
[----:B------:R-:W2:Y:S01]  /*3ed0*/  MUFU.EX2 R45, R45 ;  /* 0x0000002d002d7308 */ /* 0x000ea20000000800 */
[----:B----4-:R-:W-:-:S07]  /*3ee0*/  FADD.FTZ R6, R44, R13 ;  /* 0x0000000d2c067221 */ /* 0x010fce0000010000 */
[----:B------:R-:W4:Y:S08]  /*3ef0*/  MUFU.EX2 R47, R47 ;  /* 0x0000002f002f7308 */ /* 0x000f300000000800 */
[----:B------:R-:W-:Y:S01]  /*3f00*/  MUFU.EX2 R48, R48 ;  /* 0x0000003000307308 */ /* 0x000fe20000000800 */
[C---:B--2---:R-:W-:Y:S01]  /*3f10*/  F2FP.BF16.F32.PACK_AB R162, R45.reuse, R44 ;  /* 0x0000002c2da2723e */ /* 0x044fe200000010ff */
[----:B------:R-:W-:-:S06]  /*3f20*/  FADD.FTZ R45, R45, R6 ;  /* 0x000000062d2d7221 */ /* 0x000fcc0000010000 */
[----:B------:R-:W2:Y:S01]  /*3f30*/  MUFU.EX2 R49, R49 ;  /* 0x0000003100317308 */ /* 0x000ea20000000800 */
[----:B----4-:R-:W-:-:S05]  /*3f40*/  F2FP.BF16.F32.PACK_AB R163, R47, R46 ;  /* 0x0000002e2fa3723e */ /* 0x010fca00000010ff */
[----:B------:R1:W-:Y:S02]  /*3f50*/  STSM.16.M88.4 [R18], R160 ;  /* 0x000000a012007844 */ /* 0x0003e40000000200 */
[----:B------:R-:W-:Y:S08]  /*3f60*/  MUFU.EX2 R50, R50 ;  /* 0x0000003200327308 */ /* 0x000ff00000000800 */
[----:B------:R-:W4:Y:S01]  /*3f70*/  MUFU.EX2 R51, R51 ;  /* 0x0000003300337308 */ /* 0x000f220000000800 */
[----:B--2---:R-:W-:Y:S01]  /*3f80*/  F2FP.BF16.F32.PACK_AB R164, R49, R48 ;  /* 0x0000003031a4723e */ /* 0x004fe200000010ff */
[----:B------:R-:W-:-:S04]  /*3f90*/  FADD.FTZ R48, R48, R45 ;  /* 0x0000002d30307221 */ /* 0x000fc80000010000 */
[----:B------:R-:W-:Y:S02]  /*3fa0*/  FADD.FTZ R49, R49, R48 ;  /* 0x0000003031317221 */ /* 0x000fe40000010000 */
[----:B------:R-:W2:Y:S08]  /*3fb0*/  MUFU.EX2 R52, R52 ;  /* 0x0000003400347308 */ /* 0x000eb00000000800 */
[----:B------:R-:W-:Y:S01]  /*3fc0*/  MUFU.EX2 R54, R54 ;  /* 0x0000003600367308 */ /* 0x000fe20000000800 */
[----:B----4-:R-:W-:-:S07]  /*3fd0*/  F2FP.BF16.F32.PACK_AB R165, R51, R50 ;  /* 0x0000003233a5723e */ /* 0x010fce00000010ff */
[----:B------:R4:W5:Y:S01]  /*3fe0*/  MUFU.EX2 R5, R10 ;  /* 0x0000000a00057308 */ /* 0x0009620000000800 */
[----:B--2---:R-:W-:Y:S01]  /*3ff0*/  F2FP.BF16.F32.PACK_AB R166, R9, R52 ;  /* 0x0000003409a6723e */ /* 0x004fe200000010ff */
[----:B------:R-:W-:-:S04]  /*4000*/  FADD.FTZ R6, R52, R49 ;  /* 0x0000003134067221 */ /* 0x000fc80000010000 */
[----:B------:R-:W-:Y:S01]  /*4010*/  FADD.FTZ R6, R9, R6 ;  /* 0x0000000609067221 */ /* 0x000fe20000010000 */
[----:B----4-:R-:W-:-:S04]  /*4020*/  FADD.FTZ R10, R46, R11 ;  /* 0x0000000b2e0a7221 */ /* 0x010fc80000010000 */
[----:B------:R-:W-:-:S04]  /*4030*/  FADD.FTZ R47, R47, R10 ;  /* 0x0000000a2f2f7221 */ /* 0x000fc80000010000 */
[----:B------:R-:W-:Y:S01]  /*4040*/  FADD.FTZ R50, R50, R47 ;  /* 0x0000002f32327221 */ /* 0x000fe20000010000 */
[----:B-----5:R-:W-:-:S03]  /*4050*/  F2FP.BF16.F32.PACK_AB R167, R5, R54 ;  /* 0x0000003605a7723e */ /* 0x020fc600000010ff */
[----:B------:R-:W-:Y:S02]  /*4060*/  FADD.FTZ R51, R51, R50 ;  /* 0x0000003233337221 */ /* 0x000fe40000010000 */
[----:B------:R1:W-:Y:S02]  /*4070*/  STSM.16.M88.4 [R22], R164 ;  /* 0x000000a416007844 */ /* 0x0003e40000000200 */
[----:B------:R-:W-:-:S04]  /*4080*/  FADD.FTZ R54, R54, R51 ;  /* 0x0000003336367221 */ /* 0x000fc80000010000 */
[----:B------:R-:W-:Y:S01]  /*4090*/  FADD.FTZ R5, R5, R54 ;  /* 0x0000003605057221 */ /* 0x000fe20000010000 */
[----:B------:R-:W-:Y:S06]  /*40a0*/  @!P0 BRA `(.L_x_2693) ;  /* 0x0000000000048947 */ /* 0x000fec0003800000 */
[----:B------:R-:W-:Y:S01]  /*40b0*/  BPT.TRAP 0x1 ;  /* 0x000000040000795c */ /* 0x000fe20000300000 */
.L_x_2693:
[----:B------:R2:W4:Y:S01]  /*40c0*/  SYNCS.PHASECHK.TRANS64.TRYWAIT P2, [R7+URZ+0x28c50], R8 ;  /* 0x028c5008070075a7 */ /* 0x000522000804017f */
[----:B------:R-:W-:Y:S05]  /*40d0*/  @!P0 BRA `(.L_x_2694) ;  /* 0x0000000000048947 */ /* 0x000fea0003800000 */
[----:B------:R-:W-:Y:S01]  /*40e0*/  BPT.TRAP 0x1 ;  /* 0x000000040000795c */ /* 0x000fe20000300000 */
.L_x_2694:
[----:B------:R-:W-:Y:S01]  /*40f0*/  ULOP3.LUT UR51, UR51, 0x2000000, URZ, 0xfc, !UPT ;  /* 0x0200000033337892 */ /* 0x000fe2000f8efc3f */
[----:B----4-:R-:W-:Y:S11]  /*4100*/  @P2 BRA `(.L_x_2695) ;  /* 0x0000000000082947 */ /* 0x010ff60003800000 */
[----:B------:R-:W4:Y:S02]  /*4110*/  SYNCS.PHASECHK.TRANS64.TRYWAIT P2, [R7+URZ+0x28c50], R8 ;  /* 0x028c5008070075a7 */ /* 0x000f24000804017f */
[----:B----4-:R-:W-:Y:S05]  /*4120*/  @!P2 BRA `(.L_x_2696) ;  /* 0x0000006c00dca947 */ /* 0x010fea0003800000 */
.L_x_2695:
[----:B------:R-:W-:Y:S01]  /*4130*/  ULEA UR10, UR39, UR51, 0xc ;  /* 0x00000033270a7291 */ /* 0x000fe2000f8e603f */
[----:B------:R-:W-:Y:S01]  /*4140*/  WARPGROUP.ARRIVE ;  /* 0x00000000000079c5 */ /* 0x000fe20000000000 */
[----:B------:R-:W-:Y:S01]  /*4150*/  UMOV UR7, 0x40000040 ;  /* 0x4000004000077882 */ /* 0x000fe20000000000 */
[----:B------:R-:W-:Y:S01]  /*4160*/  UISETP.GE.AND UP0, UPT, UR50, 0x41, UPT ;  /* 0x000000413200788c */ /* 0x000fe2000bf06270 */
[----:B--234-:R-:W-:-:S03]  /*4170*/  @!P1 IADD3 R7, R7, 0x28c60, RZ ;  /* 0x00028c6007079810 */ /* 0x01cfc60007ffe0ff */
[----:B------:R-:W-:Y:S01]  /*4180*/  UMOV UR6, UR10 ;  /* 0x0000000a00067c82 */ /* 0x000fe20008000000 */
[----:B------:R-:W-:Y:S01]  /*4190*/  @!P1 PRMT R7, RZ, 0x654, R7 ;  /* 0x00000654ff079816 */ /* 0x000fe20000000007 */
[----:B------:R-:W-:Y:S01]  /*41a0*/  HGMMA.64x256x16.F32.BF16 R24, R152, gdesc[UR4].tnspB, RZ, !UPT, gsb0 ;  /* 0x43e0000498187df0 */ /* 0x000fe2000c0018ff */
[----:B------:R-:W-:Y:S01]  /*41b0*/  UIADD3 UR6, UR10, 0x80, URZ ;  /* 0x000000800a067890 */ /* 0x000fe2000fffe03f */
[----:B------:R-:W-:Y:S01]  /*41c0*/  PLOP3.LUT P2, PT, PT, PT, UP0, 0x80, 0x0 ;  /* 0x000000000000781c */ /* 0x000fe20003f4f008 */
[----:B------:R-:W-:Y:S01]  /*41d0*/  UMOV UR7, 0x40000040 ;  /* 0x4000004000077882 */ /* 0x000fe20000000000 */
[----:B------:R-:W-:Y:S02]  /*41e0*/  WARPGROUP.DEPBAR.LE gsb0, 0x0 ;  /* 0x00008000000079c5 */ /* 0x000fe40000010000 */
[----:B------:R-:W-:-:S15]  /*41f0*/  WARPGROUP.ARRIVE ;  /* 0x00000000000079c5 */ /* 0x000fde0000000000 */
[----:B------:R-:W-:-:S07]  /*4200*/  NOP ;  /* 0x0000000000007918 */ /* 0x000fce0000000000 */
[----:B------:R-:W-:Y:S01]  /*4210*/  HGMMA.64x256x16.F32.BF16 R24, R156, gdesc[UR4].tnspB, R24, gsb0 ;  /* 0x43e000049c187df0 */ /* 0x000fe20008001818 */
[----:B------:R-:W-:Y:S01]  /*4220*/  UIADD3 UR6, UR10, 0x100, URZ ;  /* 0x000001000a067890 */ /* 0x000fe2000fffe03f */
[----:B------:R-:W-:Y:S01]  /*4230*/  UMOV UR7, 0x40000040 ;  /* 0x4000004000077882 */ /* 0x000fe20000000000 */
[----:B------:R-:W-:Y:S02]  /*4240*/  WARPGROUP.DEPBAR.LE gsb0, 0x0 ;  /* 0x00008000000079c5 */ /* 0x000fe40000010000 */
[----:B------:R-:W-:-:S15]  /*4250*/  WARPGROUP.ARRIVE ;  /* 0x00000000000079c5 */ /* 0x000fde0000000000 */
[----:B------:R-:W-:-:S08]  /*4260*/  NOP ;  /* 0x0000000000007918 */ /* 0x000fd00000000000 */
[----:B------:R-:W-:Y:S01]  /*4270*/  HGMMA.64x256x16.F32.BF16 R24, R160, gdesc[UR4].tnspB, R24, gsb0 ;  /* 0x43e00004a0187df0 */ /* 0x000fe20008001818 */
[----:B------:R-:W-:Y:S01]  /*4280*/  UIADD3 UR6, UR10, 0x180, URZ ;  /* 0x000001800a067890 */ /* 0x000fe2000fffe03f */
[----:B------:R-:W-:Y:S01]  /*4290*/  UMOV UR7, 0x40000040 ;  /* 0x4000004000077882 */ /* 0x000fe20000000000 */
[----:B------:R-:W-:Y:S02]  /*42a0*/  WARPGROUP.DEPBAR.LE gsb0, 0x0 ;  /* 0x00008000000079c5 */ /* 0x000fe40000010000 */
[----:B------:R-:W-:-:S15]  /*42b0*/  WARPGROUP.ARRIVE ;  /* 0x00000000000079c5 */ /* 0x000fde0000000000 */
[----:B------:R-:W-:-:S08]  /*42c0*/  NOP ;  /* 0x0000000000007918 */ /* 0x000fd00000000000 */
[----:B------:R-:W-:Y:S03]  /*42d0*/  HGMMA.64x256x16.F32.BF16 R24, R164, gdesc[UR4].tnspB, R24, gsb0 ;  /* 0x43e00004a4187df0 */ /* 0x000fe60008001818 */
[----:B------:R-:W-:Y:S02]  /*42e0*/  WARPGROUP.DEPBAR.LE gsb0, 0x0 ;  /* 0x00008000000079c5 */ /* 0x000fe40000010000 */
[----:B------:R-:W-:Y:S01]  /*42f0*/  @!PT LDS RZ, [RZ] ;  /* 0x00000000fffff984 */ /* 0x000fe20000000800 */
[----:B------:R-:W-:Y:S01]  /*4300*/  @!PT LDS RZ, [RZ] ;  /* 0x00000000fffff984 */ /* 0x000fe20000000800 */
[----:B------:R-:W-:Y:S01]  /*4310*/  @!PT LDS RZ, [RZ] ;  /* 0x00000000fffff984 */ /* 0x000fe20000000800 */
[----:B------:R-:W-:Y:S01]  /*4320*/  @!PT LDS RZ, [RZ] ;  /* 0x00000000fffff984 */ /* 0x000fe20000000800 */
[----:B------:R2:W-:Y:S06]  /*4330*/  MEMBAR.ALL.CTA ;  /* 0x0000000000007992 */ /* 0x0005ec0000008000 */
[----:B--2---:R-:W2:Y:S02]  /*4340*/  FENCE.VIEW.ASYNC.S ;  /* 0x00000000000073c6 */ /* 0x004ea40000000000 */
[----:B--2---:R-:W-:Y:S01]  /*4350*/  NOP ;  /* 0x0000000000007918 */ /* 0x004fe20000000000 */
[----:B------:R-:W-:Y:S06]  /*4360*/  BAR.ARV 0xe, 0x100 ;  /* 0x0384000000007b1d */ /* 0x000fec0000002000 */
[----:B------:R2:W-:Y:S01]  /*4370*/  @!P1 SYNCS.ARRIVE.TRANS64.RED.A1T0 RZ, [R7+URZ], RZ ;  /* 0x000000ff07ff99a7 */ /* 0x0005e2000810043f */
[----:B------:R-:W-:Y:S05]  /*4380*/  @!P2 BRA `(.L_x_2697) ;  /* 0x0000001c0048a947 */ /* 0x000fea0003800000 */
[----:B------:R-:W-:Y:S01]  /*4390*/  MOV R9, R4 ;  /* 0x0000000400097202 */ /* 0x000fe20000000f00 */
[----:B------:R-:W-:Y:S01]  /*43a0*/  UIADD3 UR37, UR37, -0x2, URZ ;  /* 0xfffffffe25257890 */ /* 0x000fe2000fffe03f */
[----:B------:R-:W-:Y:S01]  /*43b0*/  MOV R14, R3 ;  /* 0x00000003000e7202 */ /* 0x000fe20000000f00 */
[----:B------:R-:W-:Y:S01]  /*43c0*/  UMOV UR21, UR39 ;  /* 0x0000002700157c82 */ /* 0x000fe20008000000 */
[----:B------:R-:W-:Y:S01]  /*43d0*/  ULDC UR22, c[0x0][0x9d8] ;  /* 0x0002760000167ab9 */ /* 0x000fe20000000800 */
[----:B------:R-:W-:-:S08]  /*43e0*/  ULDC UR20, c[0x0][0x988] ;  /* 0x0002620000147ab9 */ /* 0x000fd00000000800 */
.L_x_2706:
[----:B------:R-:W-:Y:S01]  /*43f0*/  UIADD3 UR39, UR21, 0x1, URZ ;  /* 0x0000000115277890 */ /* 0x000fe2000fffe03f */
[----:B------:R-:W-:Y:S01]  /*4400*/  MOV R3, UR37 ;  /* 0x0000002500037c02 */ /* 0x000fe20008000f00 */
[----:B------:R-:W-:Y:S02]  /*4410*/  UIADD3 UR37, UR37, -0x1, URZ ;  /* 0xffffffff25257890 */ /* 0x000fe4000fffe03f */
[----:B------:R-:W-:Y:S01]  /*4420*/  UISETP.NE.AND UP0, UPT, UR39, 0x2, UPT ;  /* 0x000000022700788c */ /* 0x000fe2000bf05270 */
[----:B------:R-:W-:-:S03]  /*4430*/  ISETP.GT.AND P2, PT, R3, RZ, PT ;  /* 0x000000ff0300720c */ /* 0x000fc60003f44270 */
[----:B------:R-:W-:Y:S02]  /*4440*/  USEL UR6, URZ, 0x1, UP0 ;  /* 0x000000013f067887 */ /* 0x000fe40008000000 */
[----:B------:R-:W-:Y:S02]  /*4450*/  USEL UR39, UR39, URZ, UP0 ;  /* 0x0000003f27277287 */ /* 0x000fe40008000000 */
[----:B------:R-:W-:Y:S01]  /*4460*/  ULOP3.LUT UR40, UR40, UR6, URZ, 0x3c, !UPT ;  /* 0x0000000628287292 */ /* 0x000fe2000f8e3c3f */
[----:B---3--:R-:W-:Y:S11]  /*4470*/  @!P0 BRA `(.L_x_2698) ;  /* 0x0000000000048947 */ /* 0x008ff60003800000 */
[----:B------:R-:W-:Y:S01]  /*4480*/  BPT.TRAP 0x1 ;  /* 0x000000040000795c */ /* 0x000fe20000300000 */
.L_x_2698:
[----:B------:R-:W-:Y:S01]  /*4490*/  ULEA UR23, UR39, UR46, 0x3 ;  /* 0x0000002e27177291 */ /* 0x000fe2000f8e183f */
[----:B--2---:R-:W-:-:S05]  /*44a0*/  IMAD.U32 R7, RZ, RZ, UR40 ;  /* 0x00000028ff077e24 */ /* 0x004fca000f8e00ff */
[----:B------:R-:W-:-:S04]  /*44b0*/  SHF.L.U32 R7, R7, 0x1f, RZ ;  /* 0x0000001f07077819 */ /* 0x000fc800000006ff */
[----:B------:R2:W3:Y:S01]  /*44c0*/  SYNCS.PHASECHK.TRANS64.TRYWAIT P3, [UR23+0x28c30], R7 ;  /* 0x028c3007ff0075a7 */ /* 0x0004e20008060157 */
[----:B------:R-:W-:Y:S05]  /*44d0*/  @!P0 BRA `(.L_x_2699) ;  /* 0x0000000000048947 */ /* 0x000fea0003800000 */
[----:B------:R-:W-:Y:S01]  /*44e0*/  BPT.TRAP 0x1 ;  /* 0x000000040000795c */ /* 0x000fe20000300000 */
.L_x_2699:
[----:B---3--:R-:W-:Y:S05]  /*44f0*/  @P3 BRA `(.L_x_2700) ;  /* 0x0000000000083947 */ /* 0x008fea0003800000 */
[----:B------:R-:W3:Y:S02]  /*4500*/  SYNCS.PHASECHK.TRANS64.TRYWAIT P3, [UR23+0x28c30], R7 ;  /* 0x028c3007ff0075a7 */ /* 0x000ee40008060157 */
[----:B---3--:R-:W-:Y:S05]  /*4510*/  @!P3 BRA `(.L_x_2701) ;  /* 0x0000006800f4b947 */ /* 0x008fea0003800000 */
.L_x_2700:
[----:B------:R-:W-:Y:S01]  /*4520*/  R2UR UR18, R0 ;  /* 0x00000000001272ca */ /* 0x000fe200000e0000 */
[----:B------:R-:W-:Y:S01]  /*4530*/  UIADD3 UR6, UR46, 0x20400, URZ ;  /* 0x000204002e067890 */ /* 0x000fe2000fffe03f */
[----:B-1----:R-:W-:Y:S01]  /*4540*/  WARPGROUP.ARRIVE ;  /* 0x00000000000079c5 */ /* 0x002fe20000000000 */
[----:B------:R-:W-:Y:S01]  /*4550*/  UMOV UR19, 0x40000040 ;  /* 0x4000004000137882 */ /* 0x000fe20000000000 */
[----:B------:R-:W-:Y:S01]  /*4560*/  UMOV UR17, 0x40000040 ;  /* 0x4000004000117882 */ /* 0x000fe20000000000 */
[----:B------:R-:W-:Y:S01]  /*4570*/  USHF.R.U32.HI UR6, URZ, 0x4, UR6 ;  /* 0x000000043f067899 */ /* 0x000fe20008011606 */
[----:B------:R-:W-:Y:S01]  /*4580*/  UMOV UR7, 0x40000040 ;  /* 0x4000004000077882 */ /* 0x000fe20000000000 */
[----:B------:R-:W-:Y:S02]  /*4590*/  UMOV UR11, 0x40000040 ;  /* 0x40000040000b7882 */ /* 0x000fe40000000000 */
[----:B------:R-:W-:Y:S01]  /*45a0*/  ULOP3.LUT UR6, UR6, 0x3fff, URZ, 0xc0, !UPT ;  /* 0x00003fff06067892 */ /* 0x000fe2000f8ec03f */
[----:B------:R-:W-:-:S03]  /*45b0*/  UMOV UR15, 0x40000040 ;  /* 0x40000040000f7882 */ /* 0x000fc60000000000 */
[----:B------:R-:W-:Y:S02]  /*45c0*/  ULEA UR18, UR39, UR18, 0x9 ;  /* 0x0000001227127291 */ /* 0x000fe4000f8e483f */
[----:B------:R-:W-:Y:S02]  /*45d0*/  ULOP3.LUT UR16, UR6, 0x10000, URZ, 0xfc, !UPT ;  /* 0x0001000006107892 */ /* 0x000fe4000f8efc3f */
[----:B------:R-:W-:Y:S02]  /*45e0*/  UIADD3 UR6, UR18, 0x2, URZ ;  /* 0x0000000212067890 */ /* 0x000fe4000fffe03f */
[----:B------:R-:W-:Y:S02]  /*45f0*/  UIADD3 UR10, UR18, 0x4, URZ ;  /* 0x00000004120a7890 */ /* 0x000fe4000fffe03f */
[----:B------:R-:W-:-:S03]  /*4600*/  UIADD3 UR14, UR18, 0x6, URZ ;  /* 0x00000006120e7890 */ /* 0x000fc6000fffe03f */
[----:B------:R-:W-:Y:S03]  /*4610*/  HGMMA.64x64x16.F32.BF16 R152, gdesc[UR16], RZ, !UPT, gsb0 ;  /* 0x00e00000109879f0 */ /* 0x000fe6000c0018ff */
[----:B------:R-:W-:Y:S02]  /*4620*/  WARPGROUP.DEPBAR.LE gsb0, 0x0 ;  /* 0x00008000000079c5 */ /* 0x000fe40000010000 */
[----:B------:R-:W-:-:S06]  /*4630*/  WARPGROUP.ARRIVE ;  /* 0x00000000000079c5 */ /* 0x000fcc0000000000 */
[----:B------:R-:W-:Y:S03]  /*4640*/  HGMMA.64x64x16.F32.BF16 R152, gdesc[UR4], R152, gsb0 ;  /* 0x00e00000049879f0 */ /* 0x000fe60008001898 */
        /* <DEDUP_REMOVED lines=8> */
[----:B---3--:R-:W-:Y:S01]  /*46d0*/  FMUL.FTZ R4, R153, UR22 ;  /* 0x0000001699047c20 */ /* 0x008fe20008410000 */
        /* <DEDUP_REMOVED lines=29> */
[----:B---3--:R-:W-:-:S07]  /*48b0*/  FMNMX.FTZ R160, R4, R3, !PT ;  /* 0x0000000304a07209 */ /* 0x008fce0007810000 */
[----:B------:R-:W3:Y:S01]  /*48c0*/  MUFU.TANH R21, R21 ;  /* 0x0000001500157308 */ /* 0x000ee20000002400 */
[----:B----4-:R-:W-:-:S07]  /*48d0*/  FMNMX.FTZ R3, R15, R160, !PT ;  /* 0x000000a00f037209 */ /* 0x010fce0007810000 */
[----:B------:R-:W4:Y:S01]  /*48e0*/  MUFU.TANH R152, R152 ;  /* 0x0000009800987308 */ /* 0x000f220000002400 */
[----:B-1----:R-:W-:-:S07]  /*48f0*/  FMNMX.FTZ R160, R20, R3, !PT ;  /* 0x0000000314a07209 */ /* 0x002fce0007810000 */
[----:B------:R-:W1:Y:S01]  /*4900*/  MUFU.TANH R153, R153 ;  /* 0x0000009900997308 */ /* 0x000e620000002400 */
[----:B---3--:R-:W-:Y:S01]  /*4910*/  FMNMX.FTZ R3, R21, R160, !PT ;  /* 0x000000a015037209 */ /* 0x008fe20007810000 */
[----:B------:R-:W-:-:S06]  /*4920*/  FMUL.FTZ R160, R177, UR22 ;  /* 0x00000016b1a07c20 */ /* 0x000fcc0008410000 */
[----:B------:R-:W3:Y:S01]  /*4930*/  MUFU.TANH R154, R154 ;  /* 0x0000009a009a7308 */ /* 0x000ee20000002400 */
[----:B----4-:R-:W-:-:S07]  /*4940*/  FMNMX.FTZ R164, R152, R3, !PT ;  /* 0x0000000398a47209 */ /* 0x010fce0007810000 */
[----:B------:R-:W4:Y:S01]  /*4950*/  MUFU.TANH R155, R155 ;  /* 0x0000009b009b7308 */ /* 0x000f220000002400 */
[----:B-1----:R-:W-:-:S07]  /*4960*/  FMNMX.FTZ R3, R153, R164, !PT ;  /* 0x000000a499037209 */ /* 0x002fce0007810000 */
[----:B------:R-:W1:Y:S01]  /*4970*/  MUFU.TANH R156, R156 ;  /* 0x0000009c009c7308 */ /* 0x000e620000002400 */
[----:B---3--:R-:W-:-:S07]  /*4980*/  FMNMX.FTZ R164, R154, R3, !PT ;  /* 0x000000039aa47209 */ /* 0x008fce0007810000 */
[----:B------:R-:W3:Y:S01]  /*4990*/  MUFU.TANH R157, R157 ;  /* 0x0000009d009d7308 */ /* 0x000ee20000002400 */
[----:B----4-:R-:W-:Y:S01]  /*49a0*/  FMNMX.FTZ R3, R155, R164, !PT ;  /* 0x000000a49b037209 */ /* 0x010fe20007810000 */
[----:B------:R-:W-:-:S06]  /*49b0*/  FMUL.FTZ R164, R181, UR22 ;  /* 0x00000016b5a47c20 */ /* 0x000fcc0008410000 */
[----:B------:R-:W4:Y:S01]  /*49c0*/  MUFU.TANH R158, R158 ;  /* 0x0000009e009e7308 */ /* 0x000f220000002400 */
[----:B-1----:R-:W-:-:S07]  /*49d0*/  FMNMX.FTZ R168, R156, R3, !PT ;  /* 0x000000039ca87209 */ /* 0x002fce0007810000 */
[----:B------:R-:W1:Y:S01]  /*49e0*/  MUFU.TANH R159, R159 ;  /* 0x0000009f009f7308 */ /* 0x000e620000002400 */
[----:B---3--:R-:W-:-:S07]  /*49f0*/  FMNMX.FTZ R3, R157, R168, !PT ;  /* 0x000000a89d037209 */ /* 0x008fce0007810000 */
        /* <DEDUP_REMOVED lines=8> */
[----:B------:R-:W-:Y:S01]  /*4a80*/  FMUL.FTZ R168, R171, UR22 ;  /* 0x00000016aba87c20 */ /* 0x000fe20008410000 */
[----:B------:R-:W-:-:S05]  /*4a90*/  FMUL.FTZ R171, R175, UR22 ;  /* 0x00000016afab7c20 */ /* 0x000fca0008410000 */
[----:B------:R-:W4:Y:S01]  /*4aa0*/  MUFU.TANH R10, R10 ;  /* 0x0000000a000a7308 */ /* 0x000f220000002400 */
[----:B-1----:R-:W-:-:S05]  /*4ab0*/  FMNMX.FTZ R3, R164, R3, !PT ;  /* 0x00000003a4037209 */ /* 0x002fca0007810000 */
[----:B------:R-:W1:Y:S02]  /*4ac0*/  SHFL.BFLY PT, R172, R3, 0x2, 0x1f ;  /* 0x0c401f0003ac7f89 */ /* 0x000e6400000e0000 */
[----:B------:R-:W5:Y:S08]  /*4ad0*/  MUFU.TANH R11, R11 ;  /* 0x0000000b000b7308 */ /* 0x000f700000002400 */
[----:B------:R-:W2:Y:S08]  /*4ae0*/  MUFU.TANH R12, R12 ;  /* 0x0000000c000c7308 */ /* 0x000eb00000002400 */
[----:B------:R-:W2:Y:S01]  /*4af0*/  MUFU.TANH R162, R162 ;  /* 0x000000a200a27308 */ /* 0x000ea20000002400 */
[----:B-1----:R-:W-:Y:S01]  /*4b00*/  FMNMX.FTZ R177, R3, R172, !PT ;  /* 0x000000ac03b17209 */ /* 0x002fe20007810000 */
[----:B------:R-:W-:Y:S01]  /*4b10*/  FMUL.FTZ R172, R179, UR22 ;  /* 0x00000016b3ac7c20 */ /* 0x000fe20008410000 */
[----:B---3--:R-:W-:-:S05]  /*4b20*/  FMNMX.FTZ R3, R8, R9, !PT ;  /* 0x0000000908037209 */ /* 0x008fca0007810000 */
[----:B------:R-:W1:Y:S01]  /*4b30*/  MUFU.TANH R163, R163 ;  /* 0x000000a300a37308 */ /* 0x000e620000002400 */
[----:B------:R-:W3:Y:S01]  /*4b40*/  SHFL.BFLY PT, R180, R177, 0x1, 0x1f ;  /* 0x0c201f00b1b47f89 */ /* 0x000ee200000e0000 */
[----:B----4-:R-:W-:-:S04]  /*4b50*/  FMNMX.FTZ R174, R10, R3, !PT ;  /* 0x000000030aae7209 */ /* 0x010fc80007810000 */
[----:B-----5:R-:W-:Y:S02]  /*4b60*/  FMNMX.FTZ R3, R11, R174, !PT ;  /* 0x000000ae0b037209 */ /* 0x020fe40007810000 */
[----:B------:R-:W4:Y:S01]  /*4b70*/  MUFU.TANH R165, R165 ;  /* 0x000000a500a57308 */ /* 0x000f220000002400 */
[----:B------:R-:W-:Y:S01]  /*4b80*/  FMUL.FTZ R174, R183, UR22 ;  /* 0x00000016b7ae7c20 */ /* 0x000fe20008410000 */
[----:B--2---:R-:W-:-:S04]  /*4b90*/  FMNMX.FTZ R3, R12, R3, !PT ;  /* 0x000000030c037209 */ /* 0x004fc80007810000 */
[----:B------:R-:W-:Y:S02]  /*4ba0*/  FMNMX.FTZ R176, R162, R3, !PT ;  /* 0x00000003a2b07209 */ /* 0x000fe40007810000 */
[----:B------:R-:W2:Y:S02]  /*4bb0*/  MUFU.TANH R166, R166 ;  /* 0x000000a600a67308 */ /* 0x000ea40000002400 */
[----:B-1----:R-:W-:-:S06]  /*4bc0*/  FMNMX.FTZ R176, R163, R176, !PT ;  /* 0x000000b0a3b07209 */ /* 0x002fcc0007810000 */
[----:B------:R-:W1:Y:S01]  /*4bd0*/  MUFU.TANH R167, R167 ;  /* 0x000000a700a77308 */ /* 0x000e620000002400 */
[----:B----4-:R-:W-:Y:S02]  /*4be0*/  FMNMX.FTZ R175, R165, R176, !PT ;  /* 0x000000b0a5af7209 */ /* 0x010fe40007810000 */
[----:B---3--:R-:W-:-:S05]  /*4bf0*/  FMNMX.FTZ R3, R177, R180, !PT ;  /* 0x000000b4b1037209 */ /* 0x008fca0007810000 */
[----:B------:R-:W3:Y:S01]  /*4c00*/  MUFU.TANH R168, R168 ;  /* 0x000000a800a87308 */ /* 0x000ee20000002400 */
[C---:B------:R-:W-:Y:S01]  /*4c10*/  FADD.FTZ R14, -R3.reuse, R14 ;  /* 0x0000000e030e7221 */ /* 0x040fe20000010100 */
[----:B------:R-:W-:-:S03]  /*4c20*/  FMUL.FTZ R179, R3, UR20 ;  /* 0x0000001403b37c20 */ /* 0x000fc60008410000 */
[----:B------:R-:W-:Y:S01]  /*4c30*/  FMUL.FTZ R178, R14, UR20 ;  /* 0x000000140eb27c20 */ /* 0x000fe20008410000 */
[----:B--2---:R-:W-:Y:S01]  /*4c40*/  FMNMX.FTZ R14, R166, R175, !PT ;  /* 0x000000afa60e7209 */ /* 0x004fe20007810000 */
[--C-:B------:R-:W-:Y:S01]  /*4c50*/  FFMA.FTZ R15, R15, UR20, -R179.reuse ;  /* 0x000000140f0f7c23 */ /* 0x100fe200080108b3 */
[----:B------:R-:W2:Y:S01]  /*4c60*/  MUFU.TANH R169, R169 ;  /* 0x000000a900a97308 */ /* 0x000ea20000002400 */
[--C-:B------:R-:W-:Y:S01]  /*4c70*/  FFMA.FTZ R20, R20, UR20, -R179.reuse ;  /* 0x0000001414147c23 */ /* 0x100fe200080108b3 */
[----:B-1----:R-:W-:Y:S01]  /*4c80*/  FMNMX.FTZ R177, R167, R14, !PT ;  /* 0x0000000ea7b17209 */ /* 0x002fe20007810000 */
[--C-:B------:R-:W-:Y:S01]  /*4c90*/  FFMA.FTZ R14, R13, UR20, -R179.reuse ;  /* 0x000000140d0e7c23 */ /* 0x100fe200080108b3 */
[--C-:B------:R-:W-:Y:S01]  /*4ca0*/  FFMA.FTZ R13, R4, UR20, -R179.reuse ;  /* 0x00000014040d7c23 */ /* 0x100fe200080108b3 */
[--C-:B------:R-:W-:Y:S01]  /*4cb0*/  FFMA.FTZ R21, R21, UR20, -R179.reuse ;  /* 0x0000001415157c23 */ /* 0x100fe200080108b3 */
[--C-:B------:R-:W-:Y:S01]  /*4cc0*/  FFMA.FTZ R153, R153, UR20, -R179.reuse ;  /* 0x0000001499997c23 */ /* 0x100fe200080108b3 */
[--C-:B------:R-:W-:Y:S01]  /*4cd0*/  FFMA.FTZ R155, R155, UR20, -R179.reuse ;  /* 0x000000149b9b7c23 */ /* 0x100fe200080108b3 */
[----:B------:R-:W1:Y:S01]  /*4ce0*/  MUFU.TANH R171, R171 ;  /* 0x000000ab00ab7308 */ /* 0x000e620000002400 */
[----:B---3--:R-:W-:Y:S01]  /*4cf0*/  FMNMX.FTZ R176, R168, R177, !PT ;  /* 0x000000b1a8b07209 */ /* 0x008fe20007810000 */
[--C-:B------:R-:W-:Y:S01]  /*4d00*/  FFMA.FTZ R180, R156, UR20, -R179.reuse ;  /* 0x000000149cb47c23 */ /* 0x100fe200080108b3 */
[--C-:B------:R-:W-:Y:S01]  /*4d10*/  FFMA.FTZ R157, R157, UR20, -R179.reuse ;  /* 0x000000149d9d7c23 */ /* 0x100fe200080108b3 */
[--C-:B------:R-:W-:Y:S01]  /*4d20*/  FFMA.FTZ R182, R158, UR20, -R179.reuse ;  /* 0x000000149eb67c23 */ /* 0x100fe200080108b3 */
[--C-:B------:R-:W-:Y:S01]  /*4d30*/  FFMA.FTZ R159, R159, UR20, -R179.reuse ;  /* 0x000000149f9f7c23 */ /* 0x100fe200080108b3 */
[--C-:B------:R-:W-:Y:S01]  /*4d40*/  FFMA.FTZ R190, R160, UR20, -R179.reuse ;  /* 0x00000014a0be7c23 */ /* 0x100fe200080108b3 */
[--C-:B------:R-:W-:Y:S01]  /*4d50*/  FFMA.FTZ R161, R161, UR20, -R179.reuse ;  /* 0x00000014a1a17c23 */ /* 0x100fe200080108b3 */
[----:B------:R-:W3:Y:S01]  /*4d60*/  MUFU.TANH R170, R170 ;  /* 0x000000aa00aa7308 */ /* 0x000ee20000002400 */
[----:B--2---:R-:W-:Y:S01]  /*4d70*/  FMNMX.FTZ R176, R169, R176, !PT ;  /* 0x000000b0a9b07209 */ /* 0x004fe20007810000 */
[----:B------:R-:W-:-:S06]  /*4d80*/  FFMA.FTZ R192, R164, UR20, -R179 ;  /* 0x00000014a4c07c23 */ /* 0x000fcc00080108b3 */
[----:B------:R-:W2:Y:S01]  /*4d90*/  MUFU.TANH R172, R172 ;  /* 0x000000ac00ac7308 */ /* 0x000ea20000002400 */
[----:B-1----:R-:W-:Y:S01]  /*4da0*/  FMNMX.FTZ R177, R171, R176, !PT ;  /* 0x000000b0abb17209 */ /* 0x002fe20007810000 */
[----:B------:R-:W-:-:S06]  /*4db0*/  FFMA.FTZ R176, R152, UR20, -R179 ;  /* 0x0000001498b07c23 */ /* 0x000fcc00080108b3 */
[----:B------:R-:W1:Y:S01]  /*4dc0*/  MUFU.TANH R173, R173 ;  /* 0x000000ad00ad7308 */ /* 0x000e620000002400 */
[----:B---3--:R-:W-:-:S07]  /*4dd0*/  FMNMX.FTZ R177, R170, R177, !PT ;  /* 0x000000b1aab17209 */ /* 0x008fce0007810000 */
[----:B------:R-:W3:Y:S01]  /*4de0*/  MUFU.TANH R174, R174 ;  /* 0x000000ae00ae7308 */ /* 0x000ee20000002400 */
[----:B--2---:R-:W-:-:S07]  /*4df0*/  FMNMX.FTZ R4, R172, R177, !PT ;  /* 0x000000b1ac047209 */ /* 0x004fce0007810000 */
[----:B------:R2:W4:Y:S01]  /*4e00*/  MUFU.EX2 R175, R178 ;  /* 0x000000b200af7308 */ /* 0x0005220000000800 */
[----:B-1----:R-:W-:-:S07]  /*4e10*/  FMNMX.FTZ R177, R173, R4, !PT ;  /* 0x00000004adb17209 */ /* 0x002fce0007810000 */
[----:B------:R-:W1:Y:S01]  /*4e20*/  MUFU.EX2 R14, R14 ;  /* 0x0000000e000e7308 */ /* 0x000e620000000800 */
[----:B---3--:R-:W-:Y:S01]  /*4e30*/  FMNMX.FTZ R177, R174, R177, !PT ;  /* 0x000000b1aeb17209 */ /* 0x008fe20007810000 */
[----:B--2---:R-:W-:Y:S01]  /*4e40*/  FFMA.FTZ R178, R154, UR20, -R179 ;  /* 0x000000149ab27c23 */ /* 0x004fe200080108b3 */
[----:B------:R-:W-:-:S03]  /*4e50*/  IADD3 R179, -R17, RZ, RZ ;  /* 0x000000ff11b37210 */ /* 0x000fc60007ffe1ff */
[----:B------:R-:W2:Y:S01]  /*4e60*/  SHFL.BFLY PT, R4, R177, 0x2, 0x1f ;  /* 0x0c401f00b1047f89 */ /* 0x000ea200000e0000 */
[----:B------:R-:W-:Y:S01]  /*4e70*/  ISETP.NE.AND P3, PT, R16, R179, PT ;  /* 0x000000b31000720c */ /* 0x000fe20003f65270 */
[----:B------:R-:W3:Y:S01]  /*4e80*/  MUFU.EX2 R13, R13 ;  /* 0x0000000d000d7308 */ /* 0x000ee20000000800 */
[----:B------:R-:W-:Y:S01]  /*4e90*/  MOV R179, UR21 ;  /* 0x0000001500b37c02 */ /* 0x000fe20008000f00 */
[-C--:B----4-:R-:W-:Y:S01]  /*4ea0*/  FMUL.FTZ R24, R24, R175.reuse ;  /* 0x000000af18187220 */ /* 0x090fe20000410000 */
[-C--:B------:R-:W-:Y:S01]  /*4eb0*/  FMUL.FTZ R25, R25, R175.reuse ;  /* 0x000000af19197220 */ /* 0x080fe20000410000 */
[-C--:B------:R-:W-:Y:S01]  /*4ec0*/  FMUL.FTZ R28, R28, R175.reuse ;  /* 0x000000af1c1c7220 */ /* 0x080fe20000410000 */
[-C--:B------:R-:W-:Y:S01]  /*4ed0*/  FMUL.FTZ R29, R29, R175.reuse ;  /* 0x000000af1d1d7220 */ /* 0x080fe20000410000 */
[-C--:B------:R-:W-:Y:S01]  /*4ee0*/  FMUL.FTZ R32, R32, R175.reuse ;  /* 0x000000af20207220 */ /* 0x080fe20000410000 */
[-C--:B------:R-:W-:Y:S01]  /*4ef0*/  FMUL.FTZ R33, R33, R175.reuse ;  /* 0x000000af21217220 */ /* 0x080fe20000410000 */
[----:B------:R-:W-:Y:S01]  /*4f00*/  MUFU.EX2 R15, R15 ;  /* 0x0000000f000f7308 */ /* 0x000fe20000000800 */
[----:B-1----:R-:W-:Y:S01]  /*4f10*/  FFMA.FTZ R6, R175, R6, R14 ;  /* 0x00000006af067223 */ /* 0x002fe2000001000e */
[-C--:B------:R-:W-:Y:S01]  /*4f20*/  FMUL.FTZ R36, R36, R175.reuse ;  /* 0x000000af24247220 */ /* 0x080fe20000410000 */
[----:B------:R-:W-:Y:S01]  /*4f30*/  FMUL.FTZ R37, R37, R175 ;  /* 0x000000af25257220 */ /* 0x000fe20000410000 */
[----:B------:R-:W-:-:S02]  /*4f40*/  @!P3 IMAD R154, R179, 0x40, R2 ;  /* 0x00000040b39ab824 */ /* 0x000fc400078e0202 */
[-C--:B------:R-:W-:Y:S01]  /*4f50*/  FMUL.FTZ R40, R40, R175.reuse ;  /* 0x000000af28287220 */ /* 0x080fe20000410000 */
[-C--:B------:R-:W-:Y:S01]  /*4f60*/  FMUL.FTZ R41, R41, R175.reuse ;  /* 0x000000af29297220 */ /* 0x080fe20000410000 */
[-C--:B------:R-:W-:Y:S01]  /*4f70*/  FMUL.FTZ R44, R44, R175.reuse ;  /* 0x000000af2c2c7220 */ /* 0x080fe20000410000 */
[----:B------:R-:W-:Y:S01]  /*4f80*/  MUFU.EX2 R20, R20 ;  /* 0x0000001400147308 */ /* 0x000fe20000000800 */
[----:B---3--:R-:W-:Y:S01]  /*4f90*/  FADD.FTZ R6, R13, R6 ;  /* 0x000000060d067221 */ /* 0x008fe20000010000 */
[----:B------:R-:W-:Y:S01]  /*4fa0*/  @!P3 LEA R154, R154, UR46, 0x2 ;  /* 0x0000002e9a9abc11 */ /* 0x000fe2000f8e10ff */
[-C--:B------:R-:W-:Y:S01]  /*4fb0*/  FMUL.FTZ R45, R45, R175.reuse ;  /* 0x000000af2d2d7220 */ /* 0x080fe20000410000 */
[-C--:B------:R-:W-:Y:S01]  /*4fc0*/  FMUL.FTZ R48, R48, R175.reuse ;  /* 0x000000af30307220 */ /* 0x080fe20000410000 */
[-C--:B------:R-:W-:Y:S01]  /*4fd0*/  FMUL.FTZ R49, R49, R175.reuse ;  /* 0x000000af31317220 */ /* 0x080fe20000410000 */
[----:B--2---:R-:W-:Y:S01]  /*4fe0*/  FMNMX.FTZ R152, R177, R4, !PT ;  /* 0x00000004b1987209 */ /* 0x004fe20007810000 */
[-C--:B------:R-:W-:Y:S01]  /*4ff0*/  FMUL.FTZ R52, R52, R175.reuse ;  /* 0x000000af34347220 */ /* 0x080fe20000410000 */
[----:B------:R-:W-:Y:S01]  /*5000*/  MUFU.EX2 R21, R21 ;  /* 0x0000001500157308 */ /* 0x000fe20000000800 */
[-C--:B------:R-:W-:Y:S01]  /*5010*/  FMUL.FTZ R53, R53, R175.reuse ;  /* 0x000000af35357220 */ /* 0x080fe20000410000 */
[-C--:B------:R-:W-:Y:S01]  /*5020*/  FMUL.FTZ R56, R56, R175.reuse ;  /* 0x000000af38387220 */ /* 0x080fe20000410000 */
[----:B------:R-:W1:Y:S01]  /*5030*/  SHFL.BFLY PT, R177, R152, 0x1, 0x1f ;  /* 0x0c201f0098b17f89 */ /* 0x000e6200000e0000 */
[-C--:B------:R-:W-:Y:S01]  /*5040*/  FMUL.FTZ R57, R57, R175.reuse ;  /* 0x000000af39397220 */ /* 0x080fe20000410000 */
[-C--:B------:R-:W-:Y:S01]  /*5050*/  FMUL.FTZ R60, R60, R175.reuse ;  /* 0x000000af3c3c7220 */ /* 0x080fe20000410000 */
[-C--:B------:R-:W-:Y:S01]  /*5060*/  FMUL.FTZ R61, R61, R175.reuse ;  /* 0x000000af3d3d7220 */ /* 0x080fe20000410000 */
[-C--:B------:R-:W-:Y:S01]  /*5070*/  FMUL.FTZ R64, R64, R175.reuse ;  /* 0x000000af40407220 */ /* 0x080fe20000410000 */
[----:B------:R-:W2:Y:S01]  /*5080*/  MUFU.EX2 R176, R176 ;  /* 0x000000b000b07308 */ /* 0x000ea20000000800 */
[-C--:B------:R-:W-:Y:S01]  /*5090*/  FMUL.FTZ R65, R65, R175.reuse ;  /* 0x000000af41417220 */ /* 0x080fe20000410000 */
[-C--:B------:R-:W-:Y:S01]  /*50a0*/  FMUL.FTZ R68, R68, R175.reuse ;  /* 0x000000af44447220 */ /* 0x080fe20000410000 */
[-C--:B------:R-:W-:Y:S01]  /*50b0*/  FMUL.FTZ R69, R69, R175.reuse ;  /* 0x000000af45457220 */ /* 0x080fe20000410000 */
[-C--:B------:R-:W-:Y:S01]  /*50c0*/  FMUL.FTZ R72, R72, R175.reuse ;  /* 0x000000af48487220 */ /* 0x080fe20000410000 */
[-C--:B------:R-:W-:Y:S01]  /*50d0*/  FMUL.FTZ R73, R73, R175.reuse ;  /* 0x000000af49497220 */ /* 0x080fe20000410000 */
[-C--:B------:R-:W-:Y:S01]  /*50e0*/  FMUL.FTZ R76, R76, R175.reuse ;  /* 0x000000af4c4c7220 */ /* 0x080fe20000410000 */
[-C--:B------:R-:W-:Y:S01]  /*50f0*/  FMUL.FTZ R77, R77, R175.reuse ;  /* 0x000000af4d4d7220 */ /* 0x080fe20000410000 */
[----:B------:R-:W-:Y:S01]  /*5100*/  MUFU.EX2 R153, R153 ;  /* 0x0000009900997308 */ /* 0x000fe20000000800 */
[-C--:B------:R-:W-:Y:S01]  /*5110*/  FMUL.FTZ R80, R80, R175.reuse ;  /* 0x000000af50507220 */ /* 0x080fe20000410000 */
[-C--:B------:R-:W-:Y:S01]  /*5120*/  FMUL.FTZ R81, R81, R175.reuse ;  /* 0x000000af51517220 */ /* 0x080fe20000410000 */
[-C--:B------:R-:W-:Y:S01]  /*5130*/  FMUL.FTZ R84, R84, R175.reuse ;  /* 0x000000af54547220 */ /* 0x080fe20000410000 */
[-C--:B------:R-:W-:Y:S01]  /*5140*/  FMUL.FTZ R85, R85, R175.reuse ;  /* 0x000000af55557220 */ /* 0x080fe20000410000 */
[-C--:B------:R-:W-:Y:S01]  /*5150*/  FMUL.FTZ R88, R88, R175.reuse ;  /* 0x000000af58587220 */ /* 0x080fe20000410000 */
[-C--:B------:R-:W-:Y:S01]  /*5160*/  FMUL.FTZ R89, R89, R175.reuse ;  /* 0x000000af59597220 */ /* 0x080fe20000410000 */
[----:B------:R-:W-:Y:S01]  /*5170*/  FMUL.FTZ R92, R92, R175 ;  /* 0x000000af5c5c7220 */ /* 0x000fe20000410000 */
[----:B------:R-:W3:Y:S01]  /*5180*/  MUFU.EX2 R178, R178 ;  /* 0x000000b200b27308 */ /* 0x000ee20000000800 */
[----:B--2---:R-:W-:Y:S01]  /*5190*/  F2FP.BF16.F32.PACK_AB R156, R176, R21 ;  /* 0x00000015b09c723e */ /* 0x004fe200000010ff */
[----:B------:R-:W-:Y:S01]  /*51a0*/  FMUL.FTZ R93, R93, R175 ;  /* 0x000000af5d5d7220 */ /* 0x000fe20000410000 */
[----:B-1----:R-:W-:Y:S01]  /*51b0*/  FMNMX.FTZ R4, R152, R177, !PT ;  /* 0x000000b198047209 */ /* 0x002fe20007810000 */
[-C--:B------:R-:W-:Y:S01]  /*51c0*/  FMUL.FTZ R96, R96, R175.reuse ;  /* 0x000000af60607220 */ /* 0x080fe20000410000 */
[-C--:B------:R-:W-:Y:S01]  /*51d0*/  FMUL.FTZ R97, R97, R175.reuse ;  /* 0x000000af61617220 */ /* 0x080fe20000410000 */
[-C--:B------:R-:W-:Y:S01]  /*51e0*/  FMUL.FTZ R100, R100, R175.reuse ;  /* 0x000000af64647220 */ /* 0x080fe20000410000 */
[-C--:B------:R-:W-:Y:S01]  /*51f0*/  FMUL.FTZ R101, R101, R175.reuse ;  /* 0x000000af65657220 */ /* 0x080fe20000410000 */
[C---:B------:R-:W-:Y:S01]  /*5200*/  FADD.FTZ R9, -R4.reuse, R9 ;  /* 0x0000000904097221 */ /* 0x040fe20000010100 */
[----:B------:R-:W-:Y:S01]  /*5210*/  FMUL.FTZ R177, R4, UR20 ;  /* 0x0000001404b17c20 */ /* 0x000fe20008410000 */
[----:B------:R-:W-:Y:S01]  /*5220*/  MUFU.EX2 R155, R155 ;  /* 0x0000009b009b7308 */ /* 0x000fe20000000800 */
[-C--:B------:R-:W-:Y:S01]  /*5230*/  FMUL.FTZ R104, R104, R175.reuse ;  /* 0x000000af68687220 */ /* 0x080fe20000410000 */
[----:B------:R-:W-:Y:S01]  /*5240*/  FMUL.FTZ R188, R9, UR20 ;  /* 0x0000001409bc7c20 */ /* 0x000fe20008410000 */
[--C-:B------:R-:W-:Y:S01]  /*5250*/  FFMA.FTZ R9, R8, UR20, -R177.reuse ;  /* 0x0000001408097c23 */ /* 0x100fe200080108b1 */
[--C-:B------:R-:W-:Y:S01]  /*5260*/  FFMA.FTZ R8, R10, UR20, -R177.reuse ;  /* 0x000000140a087c23 */ /* 0x100fe200080108b1 */
[--C-:B------:R-:W-:Y:S01]  /*5270*/  FFMA.FTZ R10, R11, UR20, -R177.reuse ;  /* 0x000000140b0a7c23 */ /* 0x100fe200080108b1 */
[--C-:B------:R-:W-:Y:S01]  /*5280*/  FFMA.FTZ R11, R12, UR20, -R177.reuse ;  /* 0x000000140c0b7c23 */ /* 0x100fe200080108b1 */
[--C-:B------:R-:W-:Y:S01]  /*5290*/  FFMA.FTZ R12, R162, UR20, -R177.reuse ;  /* 0x00000014a20c7c23 */ /* 0x100fe200080108b1 */
[----:B------:R-:W-:Y:S01]  /*52a0*/  MUFU.EX2 R188, R188 ;  /* 0x000000bc00bc7308 */ /* 0x000fe20000000800 */
[--C-:B------:R-:W-:Y:S01]  /*52b0*/  FFMA.FTZ R163, R163, UR20, -R177.reuse ;  /* 0x00000014a3a37c23 */ /* 0x100fe200080108b1 */
[--C-:B------:R-:W-:Y:S01]  /*52c0*/  FFMA.FTZ R165, R165, UR20, -R177.reuse ;  /* 0x00000014a5a57c23 */ /* 0x100fe200080108b1 */
[--C-:B------:R-:W-:Y:S01]  /*52d0*/  FFMA.FTZ R194, R166, UR20, -R177.reuse ;  /* 0x00000014a6c27c23 */ /* 0x100fe200080108b1 */
[--C-:B------:R-:W-:Y:S01]  /*52e0*/  FFMA.FTZ R167, R167, UR20, -R177.reuse ;  /* 0x00000014a7a77c23 */ /* 0x100fe200080108b1 */
[--C-:B------:R-:W-:Y:S01]  /*52f0*/  FFMA.FTZ R196, R168, UR20, -R177.reuse ;  /* 0x00000014a8c47c23 */ /* 0x100fe200080108b1 */
[--C-:B------:R-:W-:Y:S01]  /*5300*/  FFMA.FTZ R169, R169, UR20, -R177.reuse ;  /* 0x00000014a9a97c23 */ /* 0x100fe200080108b1 */
[--C-:B------:R-:W-:Y:S01]  /*5310*/  FFMA.FTZ R171, R171, UR20, -R177.reuse ;  /* 0x00000014abab7c23 */ /* 0x100fe200080108b1 */
[----:B------:R-:W1:Y:S01]  /*5320*/  MUFU.EX2 R9, R9 ;  /* 0x0000000900097308 */ /* 0x000e620000000800 */
[--C-:B------:R-:W-:Y:S01]  /*5330*/  FFMA.FTZ R170, R170, UR20, -R177.reuse ;  /* 0x00000014aaaa7c23 */ /* 0x100fe200080108b1 */
[--C-:B------:R-:W-:Y:S01]  /*5340*/  FFMA.FTZ R172, R172, UR20, -R177.reuse ;  /* 0x00000014acac7c23 */ /* 0x100fe200080108b1 */
[--C-:B------:R-:W-:Y:S01]  /*5350*/  FFMA.FTZ R173, R173, UR20, -R177.reuse ;  /* 0x00000014adad7c23 */ /* 0x100fe200080108b1 */
[----:B------:R-:W-:Y:S01]  /*5360*/  FFMA.FTZ R174, R174, UR20, -R177 ;  /* 0x00000014aeae7c23 */ /* 0x000fe200080108b1 */
[----:B------:R-:W-:Y:S01]  /*5370*/  FADD.FTZ R177, R15, R6 ;  /* 0x000000060fb17221 */ /* 0x000fe20000010000 */
[----:B------:R-:W-:Y:S01]  /*5380*/  MOV R168, UR23 ;  /* 0x0000001700a87c02 */ /* 0x000fe20008000f00 */
[-C--:B------:R-:W-:Y:S01]  /*5390*/  FMUL.FTZ R105, R105, R175.reuse ;  /* 0x000000af69697220 */ /* 0x080fe20000410000 */
[----:B------:R-:W2:Y:S01]  /*53a0*/  MUFU.EX2 R8, R8 ;  /* 0x0000000800087308 */ /* 0x000ea20000000800 */
[----:B------:R-:W-:Y:S01]  /*53b0*/  FADD.FTZ R6, R20, R177 ;  /* 0x000000b114067221 */ /* 0x000fe20000010000 */
[----:B------:R-:W-:Y:S01]  /*53c0*/  @!P1 IADD3 R152, R168, 0x28c40, RZ ;  /* 0x00028c40a8989810 */ /* 0x000fe20007ffe0ff */
[----:B------:R-:W-:Y:S01]  /*53d0*/  FMUL.FTZ R108, R108, R175 ;  /* 0x000000af6c6c7220 */ /* 0x000fe20000410000 */
[----:B---3--:R-:W-:Y:S01]  /*53e0*/  F2FP.BF16.F32.PACK_AB R158, R178, R153 ;  /* 0x00000099b29e723e */ /* 0x008fe200000010ff */
[----:B------:R-:W-:Y:S01]  /*53f0*/  FADD.FTZ R177, R21, R6 ;  /* 0x0000000615b17221 */ /* 0x000fe20000010000 */
[----:B------:R-:W-:Y:S01]  /*5400*/  @!P1 PRMT R152, RZ, 0x654, R152 ;  /* 0x00000654ff989816 */ /* 0x000fe20000000098 */
[----:B------:R-:W-:Y:S01]  /*5410*/  FMUL.FTZ R109, R109, R175 ;  /* 0x000000af6d6d7220 */ /* 0x000fe20000410000 */
[----:B------:R-:W3:Y:S01]  /*5420*/  MUFU.EX2 R10, R10 ;  /* 0x0000000a000a7308 */ /* 0x000ee20000000800 */
[----:B-1----:R-:W-:Y:S01]  /*5430*/  FFMA.FTZ R5, R188, R5, R9 ;  /* 0x00000005bc057223 */ /* 0x002fe20000010009 */
[----:B------:R1:W-:Y:S01]  /*5440*/  @!P1 SYNCS.ARRIVE.TRANS64.RED.A1T0 RZ, [R152+URZ], RZ ;  /* 0x000000ff98ff99a7 */ /* 0x0003e2000810043f */
[----:B------:R-:W-:Y:S01]  /*5450*/  @!P3 STS [R154+0x28800], R175 ;  /* 0x028800af9a00b388 */ /* 0x000fe20000000800 */
[-C--:B------:R-:W-:Y:S01]  /*5460*/  FMUL.FTZ R112, R112, R175.reuse ;  /* 0x000000af70707220 */ /* 0x080fe20000410000 */
[-C--:B------:R-:W-:Y:S01]  /*5470*/  FMUL.FTZ R113, R113, R175.reuse ;  /* 0x000000af71717220 */ /* 0x080fe20000410000 */
[-C--:B------:R-:W-:Y:S01]  /*5480*/  FMUL.FTZ R116, R116, R175.reuse ;  /* 0x000000af74747220 */ /* 0x080fe20000410000 */
[----:B------:R4:W-:Y:S01]  /*5490*/  @!P3 STS [R154+0x28820], R188 ;  /* 0x028820bc9a00b388 */ /* 0x0009e20000000800 */
[----:B------:R-:W5:Y:S01]  /*54a0*/  MUFU.EX2 R11, R11 ;  /* 0x0000000b000b7308 */ /* 0x000f620000000800 */
[----:B--2---:R-:W-:Y:S01]  /*54b0*/  FADD.FTZ R5, R8, R5 ;  /* 0x0000000508057221 */ /* 0x004fe20000010000 */
[----:B-1----:R-:W-:Y:S01]  /*54c0*/  FADD.FTZ R152, R176, R177 ;  /* 0x000000b1b0987221 */ /* 0x002fe20000010000 */
[-C--:B------:R-:W-:Y:S01]  /*54d0*/  FMUL.FTZ R117, R117, R175.reuse ;  /* 0x000000af75757220 */ /* 0x080fe20000410000 */
[-C--:B------:R-:W-:Y:S01]  /*54e0*/  FMUL.FTZ R120, R120, R175.reuse ;  /* 0x000000af78787220 */ /* 0x080fe20000410000 */
[----:B------:R-:W-:Y:S01]  /*54f0*/  FMUL.FTZ R121, R121, R175 ;  /* 0x000000af79797220 */ /* 0x000fe20000410000 */
[----:B------:R-:W-:Y:S01]  /*5500*/  FADD.FTZ R177, R153, R152 ;  /* 0x0000009899b17221 */ /* 0x000fe20000010000 */
[----:B------:R-:W-:Y:S01]  /*5510*/  F2FP.BF16.F32.PACK_AB R153, R8, R9 ;  /* 0x000000090899723e */ /* 0x000fe200000010ff */
[----:B------:R-:W1:Y:S01]  /*5520*/  MUFU.EX2 R12, R12 ;  /* 0x0000000c000c7308 */ /* 0x000e620000000800 */
[----:B---3--:R-:W-:Y:S01]  /*5530*/  FADD.FTZ R6, R10, R5 ;  /* 0x000000050a067221 */ /* 0x008fe20000010000 */
[----:B------:R-:W-:Y:S01]  /*5540*/  FADD.FTZ R152, R178, R177 ;  /* 0x000000b1b2987221 */ /* 0x000fe20000010000 */
[----:B----4-:R-:W-:Y:S01]  /*5550*/  F2FP.BF16.F32.PACK_AB R154, R20, R15 ;  /* 0x0000000f149a723e */ /* 0x010fe200000010ff */
[-C--:B------:R-:W-:Y:S01]  /*5560*/  FMUL.FTZ R124, R124, R175.reuse ;  /* 0x000000af7c7c7220 */ /* 0x080fe20000410000 */
[-C--:B------:R-:W-:Y:S01]  /*5570*/  FMUL.FTZ R125, R125, R175.reuse ;  /* 0x000000af7d7d7220 */ /* 0x080fe20000410000 */
[----:B------:R-:W-:Y:S01]  /*5580*/  FADD.FTZ R177, R155, R152 ;  /* 0x000000989bb17221 */ /* 0x000fe20000010000 */
[-C--:B------:R-:W-:Y:S01]  /*5590*/  FMUL.FTZ R128, R128, R175.reuse ;  /* 0x000000af80807220 */ /* 0x080fe20000410000 */
[----:B------:R-:W2:Y:S01]  /*55a0*/  MUFU.EX2 R163, R163 ;  /* 0x000000a300a37308 */ /* 0x000ea20000000800 */
[----:B-----5:R-:W-:Y:S01]  /*55b0*/  FADD.FTZ R5, R11, R6 ;  /* 0x000000060b057221 */ /* 0x020fe20000010000 */
[-C--:B------:R-:W-:Y:S01]  /*55c0*/  FMUL.FTZ R129, R129, R175.reuse ;  /* 0x000000af81817220 */ /* 0x080fe20000410000 */
[-C--:B------:R-:W-:Y:S01]  /*55d0*/  FMUL.FTZ R132, R132, R175.reuse ;  /* 0x000000af84847220 */ /* 0x080fe20000410000 */
[-C--:B------:R-:W-:Y:S01]  /*55e0*/  FMUL.FTZ R133, R133, R175.reuse ;  /* 0x000000af85857220 */ /* 0x080fe20000410000 */
[-C--:B------:R-:W-:Y:S01]  /*55f0*/  FMUL.FTZ R136, R136, R175.reuse ;  /* 0x000000af88887220 */ /* 0x080fe20000410000 */
[-C--:B------:R-:W-:Y:S01]  /*5600*/  FMUL.FTZ R137, R137, R175.reuse ;  /* 0x000000af89897220 */ /* 0x080fe20000410000 */
[-C--:B------:R-:W-:Y:S01]  /*5610*/  FMUL.FTZ R140, R140, R175.reuse ;  /* 0x000000af8c8c7220 */ /* 0x080fe20000410000 */
[----:B------:R-:W3:Y:S01]  /*5620*/  MUFU.EX2 R165, R165 ;  /* 0x000000a500a57308 */ /* 0x000ee20000000800 */
[----:B-1----:R-:W-:Y:S01]  /*5630*/  FADD.FTZ R6, R12, R5 ;  /* 0x000000050c067221 */ /* 0x002fe20000010000 */
[-C--:B------:R-:W-:Y:S01]  /*5640*/  FMUL.FTZ R141, R141, R175.reuse ;  /* 0x000000af8d8d7220 */ /* 0x080fe20000410000 */
[-C--:B------:R-:W-:Y:S01]  /*5650*/  FMUL.FTZ R144, R144, R175.reuse ;  /* 0x000000af90907220 */ /* 0x080fe20000410000 */
[-C--:B------:R-:W-:Y:S01]  /*5660*/  FMUL.FTZ R145, R145, R175.reuse ;  /* 0x000000af91917220 */ /* 0x080fe20000410000 */
[-C--:B------:R-:W-:Y:S01]  /*5670*/  FMUL.FTZ R148, R148, R175.reuse ;  /* 0x000000af94947220 */ /* 0x080fe20000410000 */
[----:B------:R-:W-:Y:S01]  /*5680*/  FMUL.FTZ R149, R149, R175 ;  /* 0x000000af95957220 */ /* 0x000fe20000410000 */
[-C--:B------:R-:W-:Y:S01]  /*5690*/  FMUL.FTZ R26, R26, R188.reuse ;  /* 0x000000bc1a1a7220 */ /* 0x080fe20000410000 */
[----:B------:R-:W1:Y:S01]  /*56a0*/  MUFU.EX2 R194, R194 ;  /* 0x000000c200c27308 */ /* 0x000e620000000800 */
[----:B--2---:R-:W-:Y:S01]  /*56b0*/  FADD.FTZ R6, R163, R6 ;  /* 0x00000006a3067221 */ /* 0x004fe20000010000 */
[-C--:B------:R-:W-:Y:S01]  /*56c0*/  FMUL.FTZ R27, R27, R188.reuse ;  /* 0x000000bc1b1b7220 */ /* 0x080fe20000410000 */
[-C--:B------:R-:W-:Y:S01]  /*56d0*/  FMUL.FTZ R30, R30, R188.reuse ;  /* 0x000000bc1e1e7220 */ /* 0x080fe20000410000 */
[-C--:B------:R-:W-:Y:S01]  /*56e0*/  FMUL.FTZ R31, R31, R188.reuse ;  /* 0x000000bc1f1f7220 */ /* 0x080fe20000410000 */
[-C--:B------:R-:W-:Y:S01]  /*56f0*/  FMUL.FTZ R34, R34, R188.reuse ;  /* 0x000000bc22227220 */ /* 0x080fe20000410000 */
[-C--:B------:R-:W-:Y:S01]  /*5700*/  FMUL.FTZ R35, R35, R188.reuse ;  /* 0x000000bc23237220 */ /* 0x080fe20000410000 */
[-C--:B------:R-:W-:Y:S01]  /*5710*/  FMUL.FTZ R38, R38, R188.reuse ;  /* 0x000000bc26267220 */ /* 0x080fe20000410000 */
[----:B------:R-:W2:Y:S01]  /*5720*/  MUFU.EX2 R180, R180 ;  /* 0x000000b400b47308 */ /* 0x000ea20000000800 */
[----:B---3--:R-:W-:Y:S01]  /*5730*/  FADD.FTZ R5, R165, R6 ;  /* 0x00000006a5057221 */ /* 0x008fe20000010000 */
        /* <DEDUP_REMOVED lines=12> */
[-C--:B------:R-:W-:Y:S01]  /*5800*/  FMUL.FTZ R59, R59, R188.reuse ;  /* 0x000000bc3b3b7220 */ /* 0x080fe20000410000 */
[-C--:B------:R-:W-:Y:S01]  /*5810*/  FMUL.FTZ R62, R62, R188.reuse ;  /* 0x000000bc3e3e7220 */ /* 0x080fe20000410000 */
[----:B------:R-:W1:Y:S01]  /*5820*/  MUFU.EX2 R157, R157 ;  /* 0x0000009d009d7308 */ /* 0x000e620000000800 */
[C---:B--2---:R-:W-:Y:S01]  /*5830*/  FADD.FTZ R152, R180.reuse, R177 ;  /* 0x000000b1b4987221 */ /* 0x044fe20000010000 */
[----:B------:R-:W-:Y:S01]  /*5840*/  F2FP.BF16.F32.PACK_AB R160, R180, R155 ;  /* 0x0000009bb4a0723e */ /* 0x000fe200000010ff */
[----:B------:R-:W-:Y:S01]  /*5850*/  FMUL.FTZ R63, R63, R188 ;  /* 0x000000bc3f3f7220 */ /* 0x000fe20000410000 */
[----:B------:R-:W-:Y:S01]  /*5860*/  F2FP.BF16.F32.PACK_AB R155, R11, R10 ;  /* 0x0000000a0b9b723e */ /* 0x000fe200000010ff */
        /* <DEDUP_REMOVED lines=10> */
[----:B------:R-:W-:Y:S01]  /*5910*/  FMUL.FTZ R82, R82, R188 ;  /* 0x000000bc52527220 */ /* 0x000fe20000410000 */
[----:B------:R-:W3:Y:S01]  /*5920*/  MUFU.EX2 R182, R182 ;  /* 0x000000b600b67308 */ /* 0x000ee20000000800 */
[----:B-1----:R-:W-:Y:S01]  /*5930*/  FADD.FTZ R177, R157, R152 ;  /* 0x000000989db17221 */ /* 0x002fe20000010000 */
[----:B------:R-:W-:Y:S01]  /*5940*/  F2FP.BF16.F32.PACK_AB R152, R13, R14 ;  /* 0x0000000e0d98723e */ /* 0x000fe200000010ff */
[----:B------:R-:W-:Y:S01]  /*5950*/  BAR.SYNC.DEFER_BLOCKING 0xf, 0x100 ;  /* 0x03c4000000007b1d */ /* 0x000fe20000010000 */
[-C--:B------:R-:W-:Y:S01]  /*5960*/  FMUL.FTZ R83, R83, R188.reuse ;  /* 0x000000bc53537220 */ /* 0x080fe20000410000 */
[-C--:B------:R-:W-:Y:S01]  /*5970*/  FMUL.FTZ R86, R86, R188.reuse ;  /* 0x000000bc56567220 */ /* 0x080fe20000410000 */
[-C--:B------:R-:W-:Y:S01]  /*5980*/  FMUL.FTZ R87, R87, R188.reuse ;  /* 0x000000bc57577220 */ /* 0x080fe20000410000 */
[-C--:B------:R-:W-:Y:S01]  /*5990*/  FMUL.FTZ R90, R90, R188.reuse ;  /* 0x000000bc5a5a7220 */ /* 0x080fe20000410000 */
        /* <DEDUP_REMOVED lines=10> */
[C---:B---3--:R-:W-:Y:S01]  /*5a40*/  FADD.FTZ R14, R182.reuse, R177 ;  /* 0x000000b1b60e7221 */ /* 0x048fe20000010000 */
[----:B------:R-:W-:Y:S01]  /*5a50*/  F2FP.BF16.F32.PACK_AB R162, R182, R157 ;  /* 0x0000009db6a2723e */ /* 0x000fe200000010ff */
[----:B------:R-:W-:Y:S01]  /*5a60*/  FMUL.FTZ R106, R106, R188 ;  /* 0x000000bc6a6a7220 */ /* 0x000fe20000410000 */
[----:B------:R-:W-:Y:S01]  /*5a70*/  F2FP.BF16.F32.PACK_AB R157, R163, R12 ;  /* 0x0000000ca39d723e */ /* 0x000fe200000010ff */
[-C--:B------:R-:W-:Y:S01]  /*5a80*/  FMUL.FTZ R107, R107, R188.reuse ;  /* 0x000000bc6b6b7220 */ /* 0x080fe20000410000 */
[-C--:B------:R-:W-:Y:S01]  /*5a90*/  FMUL.FTZ R110, R110, R188.reuse ;  /* 0x000000bc6e6e7220 */ /* 0x080fe20000410000 */
[-C--:B------:R-:W-:Y:S01]  /*5aa0*/  FMUL.FTZ R111, R111, R188.reuse ;  /* 0x000000bc6f6f7220 */ /* 0x080fe20000410000 */
[----:B------:R-:W3:Y:S01]  /*5ab0*/  MUFU.EX2 R198, R171 ;  /* 0x000000ab00c67308 */ /* 0x000ee20000000800 */
[----:B-1----:R-:W-:Y:S01]  /*5ac0*/  FADD.FTZ R5, R169, R6 ;  /* 0x00000006a9057221 */ /* 0x002fe20000010000 */
[----:B------:R1:W-:Y:S01]  /*5ad0*/  STSM.16.M88.4 [R19+0x26800], R152 ;  /* 0x0268009813007844 */ /* 0x0003e20000000200 */
[-C--:B------:R-:W-:Y:S01]  /*5ae0*/  FMUL.FTZ R114, R114, R188.reuse ;  /* 0x000000bc72727220 */ /* 0x080fe20000410000 */
[-C--:B------:R-:W-:Y:S01]  /*5af0*/  FMUL.FTZ R115, R115, R188.reuse ;  /* 0x000000bc73737220 */ /* 0x080fe20000410000 */
[-C--:B------:R-:W-:Y:S01]  /*5b00*/  FMUL.FTZ R118, R118, R188.reuse ;  /* 0x000000bc76767220 */ /* 0x080fe20000410000 */
[-C--:B------:R-:W-:Y:S01]  /*5b10*/  FMUL.FTZ R119, R119, R188.reuse ;  /* 0x000000bc77777220 */ /* 0x080fe20000410000 */
[-C--:B------:R-:W-:Y:S01]  /*5b20*/  FMUL.FTZ R122, R122, R188.reuse ;  /* 0x000000bc7a7a7220 */ /* 0x080fe20000410000 */
[----:B------:R-:W4:Y:S01]  /*5b30*/  MUFU.EX2 R190, R190 ;  /* 0x000000be00be7308 */ /* 0x000f220000000800 */
        /* <DEDUP_REMOVED lines=10> */
[-C--:B------:R-:W-:Y:S01]  /*5be0*/  FMUL.FTZ R135, R135, R188.reuse ;  /* 0x000000bc87877220 */ /* 0x080fe20000410000 */
[-C--:B------:R-:W-:Y:S01]  /*5bf0*/  FMUL.FTZ R138, R138, R188.reuse ;  /* 0x000000bc8a8a7220 */ /* 0x080fe20000410000 */
[-C--:B------:R-:W-:Y:S01]  /*5c00*/  FMUL.FTZ R139, R139, R188.reuse ;  /* 0x000000bc8b8b7220 */ /* 0x080fe20000410000 */
[-C--:B------:R-:W-:Y:S01]  /*5c10*/  FMUL.FTZ R142, R142, R188.reuse ;  /* 0x000000bc8e8e7220 */ /* 0x080fe20000410000 */
[-C--:B------:R-:W-:Y:S01]  /*5c20*/  FMUL.FTZ R143, R143, R188.reuse ;  /* 0x000000bc8f8f7220 */ /* 0x080fe20000410000 */
[----:B------:R-:W3:Y:S01]  /*5c30*/  MUFU.EX2 R161, R161 ;  /* 0x000000a100a17308 */ /* 0x000ee20000000800 */
[C---:B----4-:R-:W-:Y:S01]  /*5c40*/  FADD.FTZ R6, R190.reuse, R13 ;  /* 0x0000000dbe067221 */ /* 0x050fe20000010000 */
[----:B------:R-:W-:Y:S01]  /*5c50*/  F2FP.BF16.F32.PACK_AB R164, R190, R159 ;  /* 0x0000009fbea4723e */ /* 0x000fe200000010ff */
[-C--:B------:R-:W-:Y:S01]  /*5c60*/  FMUL.FTZ R146, R146, R188.reuse ;  /* 0x000000bc92927220 */ /* 0x080fe20000410000 */
[----:B------:R-:W-:Y:S01]  /*5c70*/  F2FP.BF16.F32.PACK_AB R159, R194, R165 ;  /* 0x000000a5c29f723e */ /* 0x000fe200000010ff */
[-C--:B------:R-:W-:Y:S01]  /*5c80*/  FMUL.FTZ R147, R147, R188.reuse ;  /* 0x000000bc93937220 */ /* 0x080fe20000410000 */
[-C--:B------:R-:W-:Y:S01]  /*5c90*/  FMUL.FTZ R150, R150, R188.reuse ;  /* 0x000000bc96967220 */ /* 0x080fe20000410000 */
[----:B------:R-:W-:Y:S01]  /*5ca0*/  FMUL.FTZ R151, R151, R188 ;  /* 0x000000bc97977220 */ /* 0x000fe20000410000 */
[----:B------:R-:W4:Y:S01]  /*5cb0*/  MUFU.EX2 R192, R192 ;  /* 0x000000c000c07308 */ /* 0x000f220000000800 */
[----:B--2---:R-:W-:Y:S01]  /*5cc0*/  FADD.FTZ R14, R170, R5 ;  /* 0x00000005aa0e7221 */ /* 0x004fe20000010000 */
[----:B------:R1:W-:Y:S06]  /*5cd0*/  STSM.16.M88.4 [R23], R156 ;  /* 0x0000009c17007844 */ /* 0x0003ec0000000200 */
[----:B------:R-:W2:Y:S01]  /*5ce0*/  MUFU.EX2 R171, R172 ;  /* 0x000000ac00ab7308 */ /* 0x000ea20000000800 */
[----:B---3--:R-:W-:-:S07]  /*5cf0*/  FADD.FTZ R13, R161, R6 ;  /* 0x00000006a10d7221 */ /* 0x008fce0000010000 */
[----:B------:R-:W3:Y:S01]  /*5d00*/  MUFU.EX2 R173, R173 ;  /* 0x000000ad00ad7308 */ /* 0x000ee20000000800 */
[C---:B----4-:R-:W-:Y:S01]  /*5d10*/  F2FP.BF16.F32.PACK_AB R166, R192.reuse, R161 ;  /* 0x000000a1c0a6723e */ /* 0x050fe200000010ff */
[----:B------:R-:W-:Y:S01]  /*5d20*/  FADD.FTZ R6, R192, R13 ;  /* 0x0000000dc0067221 */ /* 0x000fe20000010000 */
[----:B------:R-:W-:-:S05]  /*5d30*/  F2FP.BF16.F32.PACK_AB R161, R196, R167 ;  /* 0x000000a7c4a1723e */ /* 0x000fca00000010ff */
[----:B------:R-:W4:Y:S01]  /*5d40*/  MUFU.EX2 R174, R174 ;  /* 0x000000ae00ae7308 */ /* 0x000f220000000800 */
[C---:B--2---:R-:W-:Y:S01]  /*5d50*/  FADD.FTZ R14, R171.reuse, R14 ;  /* 0x0000000eab0e7221 */ /* 0x044fe20000010000 */
[----:B------:R-:W-:Y:S01]  /*5d60*/  F2FP.BF16.F32.PACK_AB R165, R171, R170 ;  /* 0x000000aaaba5723e */ /* 0x000fe200000010ff */
[----:B------:R1:W-:Y:S02]  /*5d70*/  STSM.16.M88.4 [R18], R160 ;  /* 0x000000a012007844 */ /* 0x0003e40000000200 */
[----:B---3--:R-:W-:Y:S01]  /*5d80*/  FADD.FTZ R5, R173, R14 ;  /* 0x0000000ead057221 */ /* 0x008fe20000010000 */
[----:B----4-:R-:W-:-:S03]  /*5d90*/  F2FP.BF16.F32.PACK_AB R167, R174, R173 ;  /* 0x000000adaea7723e */ /* 0x010fc600000010ff */
[----:B------:R-:W-:Y:S02]  /*5da0*/  FADD.FTZ R5, R174, R5 ;  /* 0x00000005ae057221 */ /* 0x000fe40000010000 */
[----:B------:R1:W-:Y:S01]  /*5db0*/  STSM.16.M88.4 [R22], R164 ;  /* 0x000000a416007844 */ /* 0x0003e20000000200 */
[----:B------:R-:W-:Y:S05]  /*5dc0*/  @!P0 BRA `(.L_x_2702) ;  /* 0x0000000000048947 */ /* 0x000fea0003800000 */
[----:B------:R-:W-:Y:S01]  /*5dd0*/  BPT.TRAP 0x1 ;  /* 0x000000040000795c */ /* 0x000fe20000300000 */
.L_x_2702:
[----:B------:R2:W3:Y:S01]  /*5de0*/  SYNCS.PHASECHK.TRANS64.TRYWAIT P3, [UR23+0x28c50], R7 ;  /* 0x028c5007ff0075a7 */ /* 0x0004e20008060157 */
[----:B------:R-:W-:Y:S05]  /*5df0*/  @!P0 BRA `(.L_x_2703) ;  /* 0x0000000000048947 */ /* 0x000fea0003800000 */
[----:B------:R-:W-:Y:S01]  /*5e00*/  BPT.TRAP 0x1 ;  /* 0x000000040000795c */ /* 0x000fe20000300000 */
.L_x_2703:
[----:B---3--:R-:W-:Y:S05]  /*5e10*/  @P3 BRA `(.L_x_2704) ;  /* 0x0000000000083947 */ /* 0x008fea0003800000 */
[----:B------:R-:W3:Y:S02]  /*5e20*/  SYNCS.PHASECHK.TRANS64.TRYWAIT P3, [UR23+0x28c50], R7 ;  /* 0x028c5007ff0075a7 */ /* 0x000ee40008060157 */
[----:B---3--:R-:W-:Y:S05]  /*5e30*/  @!P3 BRA `(.L_x_2705) ;  /* 0x0000005000c4b947 */ /* 0x008fea0003800000 */
.L_x_2704:
[----:B------:R-:W-:Y:S01]  /*5e40*/  ULEA UR10, UR39, UR51, 0xc ;  /* 0x00000033270a7291 */ /* 0x000fe2000f8e603f */
[----:B------:R-:W-:Y:S01]  /*5e50*/  WARPGROUP.ARRIVE ;  /* 0x00000000000079c5 */ /* 0x000fe20000000000 */
[----:B------:R-:W-:Y:S01]  /*5e60*/  UMOV UR7, 0x40000040 ;  /* 0x4000004000077882 */ /* 0x000fe20000000000 */
[----:B---3--:R-:W-:Y:S01]  /*5e70*/  @!P1 IADD3 R168, R168, 0x28c60, RZ ;  /* 0x00028c60a8a89810 */ /* 0x008fe20007ffe0ff */
[----:B------:R-:W-:Y:S01]  /*5e80*/  UMOV UR21, UR39 ;  /* 0x0000002700157c82 */ /* 0x000fe20008000000 */
[----:B------:R-:W-:Y:S02]  /*5e90*/  MOV R9, R4 ;  /* 0x0000000400097202 */ /* 0x000fe40000000f00 */
[----:B------:R-:W-:Y:S01]  /*5ea0*/  UMOV UR6, UR10 ;  /* 0x0000000a00067c82 */ /* 0x000fe20008000000 */
[----:B------:R-:W-:Y:S01]  /*5eb0*/  @!P1 PRMT R168, RZ, 0x654, R168 ;  /* 0x00000654ffa89816 */ /* 0x000fe200000000a8 */
[----:B------:R-:W-:Y:S01]  /*5ec0*/  HGMMA.64x256x16.F32.BF16 R24, R152, gdesc[UR4].tnspB, R24, gsb0 ;  /* 0x43e0000498187df0 */ /* 0x000fe20008001818 */
[----:B------:R-:W-:Y:S01]  /*5ed0*/  UIADD3 UR6, UR10, 0x80, URZ ;  /* 0x000000800a067890 */ /* 0x000fe2000fffe03f */
[----:B------:R-:W-:Y:S01]  /*5ee0*/  MOV R14, R3 ;  /* 0x00000003000e7202 */ /* 0x000fe20000000f00 */
[----:B------:R-:W-:Y:S01]  /*5ef0*/  UMOV UR7, 0x40000040 ;  /* 0x4000004000077882 */ /* 0x000fe20000000000 */
[----:B------:R-:W-:-:S02]  /*5f00*/  WARPGROUP.DEPBAR.LE gsb0, 0x0 ;  /* 0x00008000000079c5 */ /* 0x000fc40000010000 */
        /* <DEDUP_REMOVED lines=21> */
[----:B---3--:R-:W3:Y:S02]  /*6060*/  FENCE.VIEW.ASYNC.S ;  /* 0x00000000000073c6 */ /* 0x008ee40000000000 */
[----:B---3--:R-:W-:Y:S01]  /*6070*/  NOP ;  /* 0x0000000000007918 */ /* 0x008fe20000000000 */
[----:B------:R-:W-:Y:S06]  /*6080*/  BAR.ARV 0xe, 0x100 ;  /* 0x0384000000007b1d */ /* 0x000fec0000002000 */
[----:B------:R3:W-:Y:S01]  /*6090*/  @!P1 SYNCS.ARRIVE.TRANS64.RED.A1T0 RZ, [R168+URZ], RZ ;  /* 0x000000ffa8ff99a7 */ /* 0x0007e2000810043f */
[----:B------:R-:W-:Y:S05]  /*60a0*/  @P2 BRA `(.L_x_2706) ;  /* 0xffffffe000d02947 */ /* 0x000fea000383ffff */
.L_x_2697:
[----:B--2---:R-:W2:Y:S01]  /*60b0*/  SHFL.BFLY PT, R7, R6, 0x2, 0x1f ;  /* 0x0c401f0006077f89 */ /* 0x004ea200000e0000 */
[----:B------:R-:W-:Y:S01]  /*60c0*/  IADD3 R11, -R17, RZ, RZ ;  /* 0x000000ff110b7210 */ /* 0x000fe20007ffe1ff */
[----:B-1----:R-:W-:Y:S01]  /*60d0*/  IMAD.MOV.U32 R156, RZ, RZ, -0x800000 ;  /* 0xff800000ff9c7424 */ /* 0x002fe200078e00ff */
[----:B------:R-:W-:Y:S01]  /*60e0*/  MOV R12, UR20 ;  /* 0x00000014000c7c02 */ /* 0x000fe20008000f00 */
[----:B------:R-:W1:Y:S01]  /*60f0*/  SHFL.BFLY PT, R8, R5, 0x2, 0x1f ;  /* 0x0c401f0005087f89 */ /* 0x000e6200000e0000 */
[----:B------:R-:W-:Y:S08]  /*6100*/  BAR.ARV 0x8, 0xa0 ;  /* 0x0202800000007b1d */ /* 0x000ff00000002000 */
[----:B------:R-:W-:Y:S01]  /*6110*/  BAR.SYNC.DEFER_BLOCKING 0xf, 0x100 ;  /* 0x03c4000000007b1d */ /* 0x000fe20000010000 */
[----:B------:R-:W-:Y:S01]  /*6120*/  ISETP.NE.AND P2, PT, R16, R11, PT ;  /* 0x0000000b1000720c */ /* 0x000fe20003f45270 */
[----:B------:R-:W-:Y:S01]  /*6130*/  UIADD3 UR41, UR41, 0x1, URZ ;  /* 0x0000000129297890 */ /* 0x000fe2000fffe03f */
[----:B------:R-:W-:Y:S01]  /*6140*/  MOV R155, 0xff800000 ;  /* 0xff800000009b7802 */ /* 0x000fe20000000f00 */
[----:B--2---:R-:W-:Y:S01]  /*6150*/  FADD.FTZ R7, R7, R6 ;  /* 0x0000000607077221 */ /* 0x004fe20000010000 */
[----:B-1----:R-:W-:-:S04]  /*6160*/  FADD.FTZ R8, R8, R5 ;  /* 0x0000000508087221 */ /* 0x002fc80000010000 */
[----:B------:R-:W1:Y:S01]  /*6170*/  SHFL.BFLY PT, R0, R7, 0x1, 0x1f ;  /* 0x0c201f0007007f89 */ /* 0x000e6200000e0000 */
[----:B------:R-:W-:Y:S01]  /*6180*/  MOV R5, UR39 ;  /* 0x0000002700057c02 */ /* 0x000fe20008000f00 */
[----:B------:R-:W-:Y:S02]  /*6190*/  UIADD3 UR39, UR39, 0x1, URZ ;  /* 0x0000000127277890 */ /* 0x000fe4000fffe03f */
[----:B------:R-:W2:Y:S01]  /*61a0*/  SHFL.BFLY PT, R9, R8, 0x1, 0x1f ;  /* 0x0c201f0008097f89 */ /* 0x000ea200000e0000 */
[----:B------:R-:W-:Y:S01]  /*61b0*/  @!P2 LEA R6, R5, R2, 0x6 ;  /* 0x000000020506a211 */ /* 0x000fe200078e30ff */
[----:B------:R-:W-:Y:S01]  /*61c0*/  UISETP.NE.AND UP0, UPT, UR39, 0x2, UPT ;  /* 0x000000022700788c */ /* 0x000fe2000bf05270 */
[----:B------:R-:W-:-:S03]  /*61d0*/  MOV R5, RZ ;  /* 0x000000ff00057202 */ /* 0x000fc60000000f00 */
[----:B------:R-:W-:Y:S02]  /*61e0*/  USEL UR4, URZ, 0x1, UP0 ;  /* 0x000000013f047887 */ /* 0x000fe40008000000 */
[----:B------:R-:W-:Y:S02]  /*61f0*/  USEL UR39, UR39, URZ, UP0 ;  /* 0x0000003f27277287 */ /* 0x000fe40008000000 */
[----:B------:R-:W-:Y:S01]  /*6200*/  ULOP3.LUT UR40, UR40, UR4, URZ, 0x3c, !UPT ;  /* 0x0000000428287292 */ /* 0x000fe2000f8e3c3f */
[----:B-1----:R-:W-:Y:S01]  /*6210*/  FADD.FTZ R10, R7, R0 ;  /* 0x00000000070a7221 */ /* 0x002fe20000010000 */
[----:B------:R-:W-:Y:S02]  /*6220*/  IMAD.MOV.U32 R0, RZ, RZ, RZ ;  /* 0x000000ffff007224 */ /* 0x000fe400078e00ff */
[----:B--2---:R-:W-:Y:S02]  /*6230*/  FADD.FTZ R9, R8, R9 ;  /* 0x0000000908097221 */ /* 0x004fe40000010000 */
[----:B------:R-:W-:-:S02]  /*6240*/  FSETP.NE.FTZ.AND P0, PT, R10, RZ, PT ;  /* 0x000000ff0a00720b */ /* 0x000fc40003f15000 */
[----:B------:R-:W-:Y:S02]  /*6250*/  @!P2 LEA R8, R6, UR46, 0x2 ;  /* 0x0000002e0608ac11 */ /* 0x000fe4000f8e10ff */
[----:B------:R-:W-:Y:S02]  /*6260*/  FSETP.NE.FTZ.AND P1, PT, R9, RZ, PT ;  /* 0x000000ff0900720b */ /* 0x000fe40003f35000 */
[----:B------:R-:W-:-:S07]  /*6270*/  MOV R6, UR20 ;  /* 0x0000001400067c02 */ /* 0x000fce0008000f00 */
[----:B------:R-:W1:Y:S01]  /*6280*/  @P0 MUFU.RCP R0, R10 ;  /* 0x0000000a00000308 */ /* 0x000e620000001000 */
[----:B------:R-:W-:-:S03]  /*6290*/  @P0 FMUL.FTZ R6, R6, 0.69314718246459960938 ;  /* 0x3f31721806060820 */ /* 0x000fc60000410000 */
[----:B------:R-:W-:-:S04]  /*62a0*/  @P1 FMUL.FTZ R12, R12, 0.69314718246459960938 ;  /* 0x3f3172180c0c1820 */ /* 0x000fc80000410000 */
[----:B------:R-:W2:Y:S08]  /*62b0*/  @P1 MUFU.RCP R5, R9 ;  /* 0x0000000900051308 */ /* 0x000eb00000001000 */
[----:B------:R-:W4:Y:S01]  /*62c0*/  @P0 MUFU.LG2 R7, R10 ;  /* 0x0000000a00070308 */ /* 0x000f220000000c00 */
[----:B-1----:R-:W-:Y:S01]  /*62d0*/  @!P2 STS [R8+0x28800], R0 ;  /* 0x028800000800a388 */ /* 0x002fe20000000800 */
[-C--:B------:R-:W-:Y:S01]  /*62e0*/  FMUL.FTZ R24, R24, R0.reuse ;  /* 0x0000000018187220 */ /* 0x080fe20000410000 */
[-C--:B------:R-:W-:Y:S01]  /*62f0*/  FMUL.FTZ R25, R25, R0.reuse ;  /* 0x0000000019197220 */ /* 0x080fe20000410000 */
[-C--:B------:R-:W-:Y:S01]  /*6300*/  FMUL.FTZ R28, R28, R0.reuse ;  /* 0x000000001c1c7220 */ /* 0x080fe20000410000 */
[-C--:B------:R-:W-:Y:S01]  /*6310*/  FMUL.FTZ R29, R29, R0.reuse ;  /* 0x000000001d1d7220 */ /* 0x080fe20000410000 */
[-C--:B------:R-:W-:Y:S01]  /*6320*/  FMUL.FTZ R32, R32, R0.reuse ;  /* 0x0000000020207220 */ /* 0x080fe20000410000 */
[-C--:B------:R-:W-:Y:S01]  /*6330*/  FMUL.FTZ R33, R33, R0.reuse ;  /* 0x0000000021217220 */ /* 0x080fe20000410000 */
[-C--:B------:R-:W-:Y:S01]  /*6340*/  FMUL.FTZ R36, R36, R0.reuse ;  /* 0x0000000024247220 */ /* 0x080fe20000410000 */
[----:B--2---:R1:W-:Y:S01]  /*6350*/  @!P2 STS [R8+0x28820], R5 ;  /* 0x028820050800a388 */ /* 0x0043e20000000800 */
[-C--:B------:R-:W-:Y:S01]  /*6360*/  FMUL.FTZ R37, R37, R0.reuse ;  /* 0x0000000025257220 */ /* 0x080fe20000410000 */
[-C--:B------:R-:W-:Y:S01]  /*6370*/  FMUL.FTZ R40, R40, R0.reuse ;  /* 0x0000000028287220 */ /* 0x080fe20000410000 */
[-C--:B------:R-:W-:Y:S01]  /*6380*/  FMUL.FTZ R41, R41, R0.reuse ;  /* 0x0000000029297220 */ /* 0x080fe20000410000 */
[-C--:B------:R-:W-:Y:S01]  /*6390*/  FMUL.FTZ R44, R44, R0.reuse ;  /* 0x000000002c2c7220 */ /* 0x080fe20000410000 */
[-C--:B------:R-:W-:Y:S01]  /*63a0*/  FMUL.FTZ R45, R45, R0.reuse ;  /* 0x000000002d2d7220 */ /* 0x080fe20000410000 */
[-C--:B------:R-:W-:Y:S01]  /*63b0*/  FMUL.FTZ R48, R48, R0.reuse ;  /* 0x0000000030307220 */ /* 0x080fe20000410000 */
[-C--:B------:R-:W-:Y:S01]  /*63c0*/  FMUL.FTZ R49, R49, R0.reuse ;  /* 0x0000000031317220 */ /* 0x080fe20000410000 */
[----:B----4-:R-:W-:Y:S01]  /*63d0*/  @P0 FMUL.FTZ R7, R7, 0.69314718246459960938 ;  /* 0x3f31721807070820 */ /* 0x010fe20000410000 */
[-C--:B------:R-:W-:Y:S01]  /*63e0*/  FMUL.FTZ R52, R52, R0.reuse ;  /* 0x0000000034347220 */ /* 0x080fe20000410000 */
[----:B-1----:R-:W1:Y:S01]  /*63f0*/  @P1 MUFU.LG2 R8, R9 ;  /* 0x0000000900081308 */ /* 0x002e620000000c00 */
        /* <DEDUP_REMOVED lines=16> */
[----:B-1----:R-:W-:Y:S01]  /*6500*/  @P1 FMUL.FTZ R9, R8, 0.69314718246459960938 ;  /* 0x3f31721808091820 */ /* 0x002fe20000410000 */
        /* <DEDUP_REMOVED lines=97> */
[----:B------:R-:W-:Y:S01]  /*6b20*/  @P0 FFMA.FTZ R156, R6, R3, R7 ;  /* 0x00000003069c0223 */ /* 0x000fe20000010007 */
[----:B------:R-:W-:Y:S01]  /*6b30*/  @P1 FFMA.FTZ R155, R12, R4, R9 ;  /* 0x000000040c9b1223 */ /* 0x000fe20000010009 */
[----:B------:R-:W-:Y:S06]  /*6b40*/  BAR.ARV 0xe, 0x100 ;  /* 0x0384000000007b1d */ /* 0x000fec0000002000 */
.L_x_2686:
[----:B------:R-:W1:Y:S01]  /*6b50*/  S2UR UR6, SR_SWINHI ;  /* 0x00000000000679c3 */ /* 0x000e620000002f00 */
[----:B------:R-:W2:Y:S01]  /*6b60*/  SHFL.IDX PT, R3, R184, RZ, 0x1f ;  /* 0x00001fffb8037589 */ /* 0x000ea200000e0000 */
[----:B------:R-:W-:Y:S02]  /*6b70*/  F2FP.BF16.F32.PACK_AB R24, R25, R24 ;  /* 0x000000181918723e */ /* 0x000fe400000010ff */
[----:B------:R-:W-:-:S04]  /*6b80*/  F2FP.BF16.F32.PACK_AB R25, R27, R26 ;  /* 0x0000001a1b19723e */ /* 0x000fc800000010ff */
[----:B------:R-:W-:Y:S01]  /*6b90*/  BAR.SYNC.DEFER_BLOCKING 0x1, 0x100 ;  /* 0x0044000000007b1d */ /* 0x000fe20000010000 */
        /* <DEDUP_REMOVED lines=8> */
[----:B------:R-:W-:Y:S01]  /*6c20*/  F2FP.BF16.F32.PACK_AB R42, R45, R44 ;  /* 0x0000002c2d2a723e */ /* 0x000fe200000010ff */
[----:B------:R-:W-:Y:S01]  /*6c30*/  UMOV UR4, UR46 ;  /* 0x0000002e00047c82 */ /* 0x000fe20008000000 */
[----:B-1----:R-:W-:Y:S01]  /*6c40*/  UMOV UR5, UR6 ;  /* 0x0000000600057c82 */ /* 0x002fe20008000000 */
[----:B--2---:R-:W-:Y:S02]  /*6c50*/  ISETP.NE.AND P0, PT, R3, RZ, PT ;  /* 0x000000ff0300720c */ /* 0x004fe40003f05270 */
[----:B------:R-:W-:Y:S02]  /*6c60*/  MOV R114, UR4 ;  /* 0x0000000400727c02 */ /* 0x000fe40008000f00 */
[----:B------:R-:W-:-:S02]  /*6c70*/  MOV R115, UR5 ;  /* 0x0000000500737c02 */ /* 0x000fc40008000f00 */
[----:B------:R-:W-:Y:S02]  /*6c80*/  F2FP.BF16.F32.PACK_AB R43, R47, R46 ;  /* 0x0000002e2f2b723e */ /* 0x000fe400000010ff */
[----:B------:R-:W-:Y:S01]  /*6c90*/  F2FP.BF16.F32.PACK_AB R49, R51, R50 ;  /* 0x000000323331723e */ /* 0x000fe200000010ff */
[----:B------:R-:W-:Y:S01]  /*6ca0*/  IMAD.WIDE R114, R186, 0x2, R114 ;  /* 0x00000002ba727825 */ /* 0x000fe200078e0272 */
[----:B------:R-:W-:Y:S02]  /*6cb0*/  F2FP.BF16.F32.PACK_AB R56, R57, R56 ;  /* 0x000000383938723e */ /* 0x000fe400000010ff */
[----:B------:R-:W-:Y:S02]  /*6cc0*/  F2FP.BF16.F32.PACK_AB R50, R53, R52 ;  /* 0x000000343532723e */ /* 0x000fe400000010ff */
[C---:B------:R-:W-:Y:S02]  /*6cd0*/  IADD3 R4, P2, R114.reuse, 0x20, RZ ;  /* 0x0000002072047810 */ /* 0x040fe40007f5e0ff */
[----:B------:R-:W-:-:S02]  /*6ce0*/  IADD3 R171, P3, R114, 0x40, RZ ;  /* 0x0000004072ab7810 */ /* 0x000fc40007f7e0ff */
[C---:B------:R-:W-:Y:S01]  /*6cf0*/  IADD3 R173, P4, R114.reuse, 0x60, RZ ;  /* 0x0000006072ad7810 */ /* 0x040fe20007f9e0ff */
[--C-:B------:R-:W-:Y:S01]  /*6d00*/  IMAD.X R5, RZ, RZ, R115.reuse, P2 ;  /* 0x000000ffff057224 */ /* 0x100fe200010e0673 */
[C---:B------:R-:W-:Y:S02]  /*6d10*/  LOP3.LUT R3, R114.reuse, 0x380, RZ, 0xc0, !PT ;  /* 0x0000038072037812 */ /* 0x040fe400078ec0ff */
[C---:B------:R-:W-:Y:S02]  /*6d20*/  IADD3 R177, P1, R114.reuse, 0x2040, RZ ;  /* 0x0000204072b17810 */ /* 0x040fe40007f3e0ff */
[-C--:B------:R-:W-:Y:S02]  /*6d30*/  IADD3.X R7, RZ, R115.reuse, RZ, P3, !PT ;  /* 0x00000073ff077210 */ /* 0x080fe40001ffe4ff */
[----:B------:R-:W-:Y:S01]  /*6d40*/  IADD3.X R9, RZ, R115, RZ, P4, !PT ;  /* 0x00000073ff097210 */ /* 0x000fe200027fe4ff */
[----:B------:R-:W-:Y:S01]  /*6d50*/  IMAD.X R15, RZ, RZ, R115, P1 ;  /* 0x000000ffff0f7224 */ /* 0x000fe200008e0673 */
[----:B------:R-:W-:-:S02]  /*6d60*/  IADD3 R175, P5, R114, 0x2000, RZ ;  /* 0x0000200072af7810 */ /* 0x000fc40007fbe0ff */
[C---:B------:R-:W-:Y:S02]  /*6d70*/  IADD3 R12, P6, R114.reuse, 0x2020, RZ ;  /* 0x00002020720c7810 */ /* 0x040fe40007fde0ff */
[C---:B------:R-:W-:Y:S02]  /*6d80*/  IADD3 R179, P2, R114.reuse, 0x2060, RZ ;  /* 0x0000206072b37810 */ /* 0x040fe40007f5e0ff */
[C---:B------:R-:W-:Y:S02]  /*6d90*/  IADD3 R181, P3, R114.reuse, 0x4000, RZ ;  /* 0x0000400072b57810 */ /* 0x040fe40007f7e0ff */
[----:B------:R-:W-:Y:S02]  /*6da0*/  IADD3 R86, P4, R114, 0x4020, RZ ;  /* 0x0000402072567810 */ /* 0x000fe40007f9e0ff */
[----:B------:R-:W-:Y:S02]  /*6db0*/  SHF.R.U64 R3, R3, 0x3, RZ ;  /* 0x0000000303037819 */ /* 0x000fe400000012ff */
[----:B------:R-:W-:-:S02]  /*6dc0*/  IADD3.X R11, RZ, R115, RZ, P5, !PT ;  /* 0x00000073ff0b7210 */ /* 0x000fc40002ffe4ff */
[-C--:B------:R-:W-:Y:S02]  /*6dd0*/  IADD3.X R13, RZ, R115.reuse, RZ, P6, !PT ;  /* 0x00000073ff0d7210 */ /* 0x080fe400037fe4ff */
[-C--:B------:R-:W-:Y:S02]  /*6de0*/  IADD3.X R21, RZ, R115.reuse, RZ, P2, !PT ;  /* 0x00000073ff157210 */ /* 0x080fe400017fe4ff */
[-C--:B------:R-:W-:Y:S02]  /*6df0*/  IADD3.X R83, RZ, R115.reuse, RZ, P3, !PT ;  /* 0x00000073ff537210 */ /* 0x080fe40001ffe4ff */
[----:B------:R-:W-:Y:S02]  /*6e00*/  IADD3.X R87, RZ, R115, RZ, P4, !PT ;  /* 0x00000073ff577210 */ /* 0x000fe400027fe4ff */
[C---:B------:R-:W-:Y:S02]  /*6e10*/  IADD3 R183, P5, R114.reuse, 0x4040, RZ ;  /* 0x0000404072b77810 */ /* 0x040fe40007fbe0ff */
[----:B------:R-:W-:-:S02]  /*6e20*/  IADD3 R187, P6, R114, 0x4060, RZ ;  /* 0x0000406072bb7810 */ /* 0x000fc40007fde0ff */
[C---:B------:R-:W-:Y:S02]  /*6e30*/  IADD3 R189, P1, R114.reuse, 0x6000, RZ ;  /* 0x0000600072bd7810 */ /* 0x040fe40007f3e0ff */
[C---:B------:R-:W-:Y:S01]  /*6e40*/  IADD3 R102, P2, R114.reuse, 0x6020, RZ ;  /* 0x0000602072667810 */ /* 0x040fe20007f5e0ff */
[----:B------:R-:W-:Y:S01]  /*6e50*/  IMAD.X R95, RZ, RZ, R115, P6 ;  /* 0x000000ffff5f7224 */ /* 0x000fe200030e0673 */
[C---:B------:R-:W-:Y:S02]  /*6e60*/  IADD3 R191, P3, R114.reuse, 0x6040, RZ ;  /* 0x0000604072bf7810 */ /* 0x040fe40007f7e0ff */
[----:B------:R-:W-:Y:S02]  /*6e70*/  IADD3 R110, P4, R114, 0x6060, RZ ;  /* 0x00006060726e7810 */ /* 0x000fe40007f9e0ff */
[----:B------:R-:W-:Y:S02]  /*6e80*/  LOP3.LUT R114, R3, R114, RZ, 0x3c, !PT ;  /* 0x0000007203727212 */ /* 0x000fe400078e3cff */
[----:B------:R-:W-:-:S02]  /*6e90*/  LOP3.LUT R3, R4, 0x380, RZ, 0xc0, !PT ;  /* 0x0000038004037812 */ /* 0x000fc400078ec0ff */
[----:B------:R-:W-:Y:S02]  /*6ea0*/  LOP3.LUT R6, R171, 0x380, RZ, 0xc0, !PT ;  /* 0x00000380ab067812 */ /* 0x000fe400078ec0ff */
[----:B------:R-:W-:Y:S02]  /*6eb0*/  SHF.R.U64 R3, R3, 0x3, RZ ;  /* 0x0000000303037819 */ /* 0x000fe400000012ff */
[----:B------:R-:W-:Y:S02]  /*6ec0*/  LOP3.LUT R8, R173, 0x380, RZ, 0xc0, !PT ;  /* 0x00000380ad087812 */ /* 0x000fe400078ec0ff */
[----:B------:R-:W-:Y:S02]  /*6ed0*/  LOP3.LUT R4, R3, R4, RZ, 0x3c, !PT ;  /* 0x0000000403047212 */ /* 0x000fe400078e3cff */
[----:B------:R-:W-:Y:S02]  /*6ee0*/  LOP3.LUT R3, R12, 0x380, RZ, 0xc0, !PT ;  /* 0x000003800c037812 */ /* 0x000fe400078ec0ff */
[----:B------:R-:W-:-:S02]  /*6ef0*/  LOP3.LUT R10, R175, 0x380, RZ, 0xc0, !PT ;  /* 0x00000380af0a7812 */ /* 0x000fc400078ec0ff */
[----:B------:R-:W-:Y:S02]  /*6f00*/  SHF.R.U64 R3, R3, 0x3, RZ ;  /* 0x0000000303037819 */ /* 0x000fe400000012ff */
[----:B------:R-:W-:Y:S02]  /*6f10*/  SHF.R.U64 R6, R6, 0x3, RZ ;  /* 0x0000000306067819 */ /* 0x000fe400000012ff */
[----:B------:R-:W-:Y:S02]  /*6f20*/  LOP3.LUT R12, R3, R12, RZ, 0x3c, !PT ;  /* 0x0000000c030c7212 */ /* 0x000fe400078e3cff */
[----:B------:R-:W-:Y:S02]  /*6f30*/  LOP3.LUT R3, R86, 0x380, RZ, 0xc0, !PT ;  /* 0x0000038056037812 */ /* 0x000fe400078ec0ff */
[----:B------:R-:W-:Y:S02]  /*6f40*/  LOP3.LUT R14, R177, 0x380, RZ, 0xc0, !PT ;  /* 0x00000380b10e7812 */ /* 0x000fe400078ec0ff */
[----:B------:R-:W-:-:S02]  /*6f50*/  SHF.R.U64 R3, R3, 0x3, RZ ;  /* 0x0000000303037819 */ /* 0x000fc400000012ff */
[----:B------:R-:W-:Y:S02]  /*6f60*/  LOP3.LUT R82, R181, 0x380, RZ, 0xc0, !PT ;  /* 0x00000380b5527812 */ /* 0x000fe400078ec0ff */
[----:B------:R-:W-:Y:S02]  /*6f70*/  SHF.R.U64 R8, R8, 0x3, RZ ;  /* 0x0000000308087819 */ /* 0x000fe400000012ff */
[----:B------:R-:W-:Y:S02]  /*6f80*/  LOP3.LUT R20, R179, 0x380, RZ, 0xc0, !PT ;  /* 0x00000380b3147812 */ /* 0x000fe400078ec0ff */
[----:B------:R-:W-:Y:S02]  /*6f90*/  LOP3.LUT R90, R183, 0x380, RZ, 0xc0, !PT ;  /* 0x00000380b75a7812 */ /* 0x000fe400078ec0ff */
[----:B------:R-:W-:Y:S02]  /*6fa0*/  LOP3.LUT R27, R191, 0x380, RZ, 0xc0, !PT ;  /* 0x00000380bf1b7812 */ /* 0x000fe400078ec0ff */
[----:B------:R-:W-:-:S02]  /*6fb0*/  SHF.R.U64 R10, R10, 0x3, RZ ;  /* 0x000000030a0a7819 */ /* 0x000fc400000012ff */
[----:B------:R-:W-:Y:S02]  /*6fc0*/  LOP3.LUT R86, R3, R86, RZ, 0x3c, !PT ;  /* 0x0000005603567212 */ /* 0x000fe400078e3cff */
[----:B------:R-:W-:Y:S02]  /*6fd0*/  LOP3.LUT R6, R6, R171, RZ, 0x3c, !PT ;  /* 0x000000ab06067212 */ /* 0x000fe400078e3cff */
[----:B------:R-:W-:Y:S02]  /*6fe0*/  SHF.R.U64 R14, R14, 0x3, RZ ;  /* 0x000000030e0e7819 */ /* 0x000fe400000012ff */
[----:B------:R-:W-:Y:S02]  /*6ff0*/  SHF.R.U64 R82, R82, 0x3, RZ ;  /* 0x0000000352527819 */ /* 0x000fe400000012ff */
[----:B------:R-:W-:Y:S02]  /*7000*/  LOP3.LUT R3, R102, 0x380, RZ, 0xc0, !PT ;  /* 0x0000038066037812 */ /* 0x000fe400078ec0ff */
[----:B------:R-:W-:-:S02]  /*7010*/  LOP3.LUT R8, R8, R173, RZ, 0x3c, !PT ;  /* 0x000000ad08087212 */ /* 0x000fc400078e3cff */
[----:B------:R-:W-:Y:S02]  /*7020*/  SHF.R.U64 R20, R20, 0x3, RZ ;  /* 0x0000000314147819 */ /* 0x000fe400000012ff */
[----:B------:R-:W-:Y:S02]  /*7030*/  LOP3.LUT R94, R187, 0x380, RZ, 0xc0, !PT ;  /* 0x00000380bb5e7812 */ /* 0x000fe400078ec0ff */
[----:B------:R-:W-:Y:S02]  /*7040*/  SHF.R.U64 R90, R90, 0x3, RZ ;  /* 0x000000035a5a7819 */ /* 0x000fe400000012ff */
[----:B------:R-:W-:Y:S02]  /*7050*/  SHF.R.U64 R28, R27, 0x3, RZ ;  /* 0x000000031b1c7819 */ /* 0x000fe400000012ff */
[----:B------:R-:W-:Y:S02]  /*7060*/  LOP3.LUT R10, R10, R175, RZ, 0x3c, !PT ;  /* 0x000000af0a0a7212 */ /* 0x000fe400078e3cff */
[----:B------:R-:W-:-:S02]  /*7070*/  LOP3.LUT R98, R189, 0x380, RZ, 0xc0, !PT ;  /* 0x00000380bd627812 */ /* 0x000fc400078ec0ff */
[----:B------:R-:W-:Y:S02]  /*7080*/  MOV R114, R114 ;  /* 0x0000007200727202 */ /* 0x000fe40000000f00 */
[----:B------:R-:W-:Y:S02]  /*7090*/  F2FP.BF16.F32.PACK_AB R27, R31, R30 ;  /* 0x0000001e1f1b723e */ /* 0x000fe400000010ff */
[----:B------:R-:W-:Y:S02]  /*70a0*/  MOV R5, R4 ;  /* 0x0000000400057202 */ /* 0x000fe40000000f00 */
[----:B------:R-:W-:Y:S01]  /*70b0*/  LOP3.LUT R14, R14, R177, RZ, 0x3c, !PT ;  /* 0x000000b10e0e7212 */ /* 0x000fe200078e3cff */
[----:B------:R1:W-:Y:S01]  /*70c0*/  STSM.16.M88.4 [R114], R24 ;  /* 0x0000001872007844 */ /* 0x0003e20000000200 */
[----:B------:R-:W-:Y:S02]  /*70d0*/  LOP3.LUT R82, R82, R181, RZ, 0x3c, !PT ;  /* 0x000000b552527212 */ /* 0x000fe400078e3cff */
[----:B------:R-:W-:Y:S01]  /*70e0*/  SHF.R.U64 R3, R3, 0x3, RZ ;  /* 0x0000000303037819 */ /* 0x000fe200000012ff */
[----:B------:R2:W-:Y:S01]  /*70f0*/  STSM.16.M88.4 [R5], R32 ;  /* 0x0000002005007844 */ /* 0x0005e20000000200 */
[----:B------:R-:W-:-:S02]  /*7100*/  MOV R6, R6 ;  /* 0x0000000600067202 */ /* 0x000fc40000000f00 */
[----:B------:R-:W-:Y:S02]  /*7110*/  IADD3.X R91, RZ, R115, RZ, P5, !PT ;  /* 0x00000073ff5b7210 */ /* 0x000fe40002ffe4ff */
[----:B------:R-:W-:Y:S01]  /*7120*/  LOP3.LUT R20, R20, R179, RZ, 0x3c, !PT ;  /* 0x000000b314147212 */ /* 0x000fe200078e3cff */
[----:B------:R2:W-:Y:S01]  /*7130*/  STSM.16.M88.4 [R6], R40 ;  /* 0x0000002806007844 */ /* 0x0005e20000000200 */
[----:B------:R-:W-:Y:S02]  /*7140*/  SHF.R.U64 R94, R94, 0x3, RZ ;  /* 0x000000035e5e7819 */ /* 0x000fe400000012ff */
[----:B------:R-:W-:Y:S02]  /*7150*/  LOP3.LUT R90, R90, R183, RZ, 0x3c, !PT ;  /* 0x000000b75a5a7212 */ /* 0x000fe400078e3cff */
[----:B------:R-:W-:Y:S02]  /*7160*/  LOP3.LUT R106, R110, 0x380, RZ, 0xc0, !PT ;  /* 0x000003806e6a7812 */ /* 0x000fe400078ec0ff */
[----:B------:R-:W-:-:S02]  /*7170*/  MOV R8, R8 ;  /* 0x0000000800087202 */ /* 0x000fc40000000f00 */
[----:B------:R-:W-:Y:S02]  /*7180*/  F2FP.BF16.F32.PACK_AB R51, R55, R54 ;  /* 0x000000363733723e */ /* 0x000fe400000010ff */
[----:B------:R-:W-:Y:S02]  /*7190*/  F2FP.BF16.F32.PACK_AB R57, R59, R58 ;  /* 0x0000003a3b39723e */ /* 0x000fe400000010ff */
[----:B------:R-:W-:Y:S01]  /*71a0*/  F2FP.BF16.F32.PACK_AB R64, R65, R64 ;  /* 0x000000404140723e */ /* 0x000fe200000010ff */
[----:B------:R2:W-:Y:S01]  /*71b0*/  STSM.16.M88.4 [R8], R48 ;  /* 0x0000003008007844 */ /* 0x0005e20000000200 */
[----:B------:R-:W-:Y:S02]  /*71c0*/  SHF.R.U64 R98, R98, 0x3, RZ ;  /* 0x0000000362627819 */ /* 0x000fe400000012ff */
[----:B------:R-:W-:Y:S02]  /*71d0*/  MOV R10, R10 ;  /* 0x0000000a000a7202 */ /* 0x000fe40000000f00 */
[----:B------:R-:W-:-:S02]  /*71e0*/  F2FP.BF16.F32.PACK_AB R58, R61, R60 ;  /* 0x0000003c3d3a723e */ /* 0x000fc400000010ff */
[----:B------:R-:W-:Y:S02]  /*71f0*/  F2FP.BF16.F32.PACK_AB R59, R63, R62 ;  /* 0x0000003e3f3b723e */ /* 0x000fe400000010ff */
[----:B------:R-:W-:Y:S02]  /*7200*/  F2FP.BF16.F32.PACK_AB R65, R67, R66 ;  /* 0x000000424341723e */ /* 0x000fe400000010ff */
[----:B------:R-:W-:Y:S01]  /*7210*/  F2FP.BF16.F32.PACK_AB R72, R73, R72 ;  /* 0x000000484948723e */ /* 0x000fe200000010ff */
[----:B------:R2:W-:Y:S01]  /*7220*/  STSM.16.M88.4 [R10], R56 ;  /* 0x000000380a007844 */ /* 0x0005e20000000200 */
[----:B------:R-:W-:Y:S02]  /*7230*/  MOV R12, R12 ;  /* 0x0000000c000c7202 */ /* 0x000fe40000000f00 */
[----:B------:R-:W-:Y:S02]  /*7240*/  F2FP.BF16.F32.PACK_AB R66, R69, R68 ;  /* 0x000000444542723e */ /* 0x000fe400000010ff */
[----:B------:R-:W-:-:S02]  /*7250*/  F2FP.BF16.F32.PACK_AB R67, R71, R70 ;  /* 0x000000464743723e */ /* 0x000fc400000010ff */
[----:B------:R-:W-:Y:S02]  /*7260*/  F2FP.BF16.F32.PACK_AB R73, R75, R74 ;  /* 0x0000004a4b49723e */ /* 0x000fe400000010ff */
[----:B------:R-:W-:Y:S01]  /*7270*/  LOP3.LUT R102, R3, R102, RZ, 0x3c, !PT ;  /* 0x0000006603667212 */ /* 0x000fe200078e3cff */
[----:B------:R2:W-:Y:S01]  /*7280*/  STSM.16.M88.4 [R12], R64 ;  /* 0x000000400c007844 */ /* 0x0005e20000000200 */
[----:B------:R-:W-:Y:S02]  /*7290*/  MOV R14, R14 ;  /* 0x0000000e000e7202 */ /* 0x000fe40000000f00 */
[----:B------:R-:W-:Y:S02]  /*72a0*/  MOV R4, R82 ;  /* 0x0000005200047202 */ /* 0x000fe40000000f00 */
[----:B------:R-:W-:Y:S02]  /*72b0*/  F2FP.BF16.F32.PACK_AB R74, R77, R76 ;  /* 0x0000004c4d4a723e */ /* 0x000fe400000010ff */
[----:B------:R-:W-:-:S02]  /*72c0*/  F2FP.BF16.F32.PACK_AB R75, R79, R78 ;  /* 0x0000004e4f4b723e */ /* 0x000fc400000010ff */
[----:B------:R-:W-:Y:S02]  /*72d0*/  F2FP.BF16.F32.PACK_AB R80, R81, R80 ;  /* 0x000000505150723e */ /* 0x000fe400000010ff */
[----:B------:R-:W-:Y:S01]  /*72e0*/  LOP3.LUT R94, R94, R187, RZ, 0x3c, !PT ;  /* 0x000000bb5e5e7212 */ /* 0x000fe200078e3cff */
[----:B------:R2:W-:Y:S01]  /*72f0*/  STSM.16.M88.4 [R14], R72 ;  /* 0x000000480e007844 */ /* 0x0005e20000000200 */
[----:B------:R-:W-:Y:S02]  /*7300*/  SHF.R.U64 R29, R106, 0x3, RZ ;  /* 0x000000036a1d7819 */ /* 0x000fe400000012ff */
[----:B------:R-:W-:Y:S02]  /*7310*/  MOV R20, R20 ;  /* 0x0000001400147202 */ /* 0x000fe40000000f00 */
[----:B------:R-:W-:Y:S02]  /*7320*/  MOV R3, R90 ;  /* 0x0000005a00037202 */ /* 0x000fe40000000f00 */
[----:B------:R-:W-:-:S02]  /*7330*/  F2FP.BF16.F32.PACK_AB R81, R152, R0 ;  /* 0x000000009851723e */ /* 0x000fc400000010ff */
[----:B------:R-:W-:Y:S02]  /*7340*/  F2FP.BF16.F32.PACK_AB R82, R85, R84 ;  /* 0x000000545552723e */ /* 0x000fe400000010ff */
[----:B------:R-:W-:Y:S02]  /*7350*/  F2FP.BF16.F32.PACK_AB R83, R154, R153 ;  /* 0x000000999a53723e */ /* 0x000fe400000010ff */
[----:B------:R-:W-:Y:S02]  /*7360*/  F2FP.BF16.F32.PACK_AB R88, R89, R88 ;  /* 0x000000585958723e */ /* 0x000fe400000010ff */
[----:B------:R-:W-:Y:S01]  /*7370*/  IADD3.X R99, RZ, R115, RZ, P1, !PT ;  /* 0x00000073ff637210 */ /* 0x000fe20000ffe4ff */
[----:B------:R2:W-:Y:S01]  /*7380*/  STSM.16.M88.4 [R20], R80 ;  /* 0x0000005014007844 */ /* 0x0005e20000000200 */
[----:B------:R-:W-:Y:S02]  /*7390*/  LOP3.LUT R98, R98, R189, RZ, 0x3c, !PT ;  /* 0x000000bd62627212 */ /* 0x000fe400078e3cff */
[----:B------:R-:W-:-:S02]  /*73a0*/  F2FP.BF16.F32.PACK_AB R89, R158, R157 ;  /* 0x0000009d9e59723e */ /* 0x000fc400000010ff */
[----:B------:R-:W-:Y:S02]  /*73b0*/  F2FP.BF16.F32.PACK_AB R90, R93, R92 ;  /* 0x0000005c5d5a723e */ /* 0x000fe400000010ff */
[----:B------:R-:W-:Y:S02]  /*73c0*/  F2FP.BF16.F32.PACK_AB R91, R160, R159 ;  /* 0x0000009fa05b723e */ /* 0x000fe400000010ff */
[----:B------:R-:W-:Y:S02]  /*73d0*/  F2FP.BF16.F32.PACK_AB R161, R162, R161 ;  /* 0x000000a1a2a1723e */ /* 0x000fe400000010ff */
[----:B------:R-:W-:Y:S01]  /*73e0*/  IADD3.X R103, RZ, R115, RZ, P2, !PT ;  /* 0x00000073ff677210 */ /* 0x000fe200017fe4ff */
[----:B------:R2:W-:Y:S01]  /*73f0*/  STSM.16.M88.4 [R4], R88 ;  /* 0x0000005804007844 */ /* 0x0005e20000000200 */
[----:B------:R-:W-:Y:S02]  /*7400*/  MOV R86, R86 ;  /* 0x0000005600567202 */ /* 0x000fe40000000f00 */
[----:B------:R-:W-:-:S02]  /*7410*/  F2FP.BF16.F32.PACK_AB R160, R97, R96 ;  /* 0x0000006061a0723e */ /* 0x000fc400000010ff */
[----:B------:R-:W-:Y:S02]  /*7420*/  F2FP.BF16.F32.PACK_AB R162, R101, R100 ;  /* 0x0000006465a2723e */ /* 0x000fe400000010ff */
[----:B------:R-:W-:Y:S02]  /*7430*/  F2FP.BF16.F32.PACK_AB R163, R164, R163 ;  /* 0x000000a3a4a3723e */ /* 0x000fe400000010ff */
[----:B------:R-:W-:Y:S02]  /*7440*/  F2FP.BF16.F32.PACK_AB R165, R166, R165 ;  /* 0x000000a5a6a5723e */ /* 0x000fe400000010ff */
[-C--:B------:R-:W-:Y:S01]  /*7450*/  IADD3.X R107, RZ, R115.reuse, RZ, P3, !PT ;  /* 0x00000073ff6b7210 */ /* 0x080fe20001ffe4ff */
[----:B------:R2:W-:Y:S01]  /*7460*/  STSM.16.M88.4 [R86], R160 ;  /* 0x000000a056007844 */ /* 0x0005e20000000200 */
[----:B------:R-:W-:Y:S02]  /*7470*/  IADD3.X R111, RZ, R115, RZ, P4, !PT ;  /* 0x00000073ff6f7210 */ /* 0x000fe400027fe4ff */
[----:B------:R-:W-:-:S02]  /*7480*/  LOP3.LUT R106, R28, R191, RZ, 0x3c, !PT ;  /* 0x000000bf1c6a7212 */ /* 0x000fc400078e3cff */
[----:B------:R-:W-:Y:S02]  /*7490*/  F2FP.BF16.F32.PACK_AB R164, R105, R104 ;  /* 0x0000006869a4723e */ /* 0x000fe400000010ff */
[----:B------:R-:W-:Y:S02]  /*74a0*/  F2FP.BF16.F32.PACK_AB R166, R109, R108 ;  /* 0x0000006c6da6723e */ /* 0x000fe400000010ff */
[----:B------:R-:W-:Y:S02]  /*74b0*/  F2FP.BF16.F32.PACK_AB R167, R168, R167 ;  /* 0x000000a7a8a7723e */ /* 0x000fe400000010ff */
[----:B------:R-:W-:Y:S02]  /*74c0*/  F2FP.BF16.F32.PACK_AB R112, R113, R112 ;  /* 0x000000707170723e */ /* 0x000fe400000010ff */
[----:B------:R-:W-:Y:S01]  /*74d0*/  F2FP.BF16.F32.PACK_AB R120, R121, R120 ;  /* 0x000000787978723e */ /* 0x000fe200000010ff */
[----:B------:R2:W-:Y:S01]  /*74e0*/  STSM.16.M88.4 [R3], R164 ;  /* 0x000000a403007844 */ /* 0x0005e20000000200 */
[----:B------:R-:W-:-:S02]  /*74f0*/  LOP3.LUT R110, R29, R110, RZ, 0x3c, !PT ;  /* 0x0000006e1d6e7212 */ /* 0x000fc400078e3cff */
[----:B------:R-:W-:Y:S02]  /*7500*/  MOV R94, R94 ;  /* 0x0000005e005e7202 */ /* 0x000fe40000000f00 */
[----:B------:R-:W-:Y:S02]  /*7510*/  F2FP.BF16.F32.PACK_AB R113, R170, R169 ;  /* 0x000000a9aa71723e */ /* 0x000fe400000010ff */
[----:B-1----:R-:W-:Y:S02]  /*7520*/  F2FP.BF16.F32.PACK_AB R114, R117, R116 ;  /* 0x000000747572723e */ /* 0x002fe400000010ff */
[----:B------:R-:W-:Y:S02]  /*7530*/  F2FP.BF16.F32.PACK_AB R115, R119, R118 ;  /* 0x000000767773723e */ /* 0x000fe400000010ff */
[----:B------:R-:W-:Y:S02]  /*7540*/  F2FP.BF16.F32.PACK_AB R121, R123, R122 ;  /* 0x0000007a7b79723e */ /* 0x000fe400000010ff */
[----:B------:R-:W-:Y:S01]  /*7550*/  F2FP.BF16.F32.PACK_AB R128, R129, R128 ;  /* 0x000000808180723e */ /* 0x000fe200000010ff */
[----:B------:R2:W-:Y:S01]  /*7560*/  STSM.16.M88.4 [R94], R112 ;  /* 0x000000705e007844 */ /* 0x0005e20000000200 */
[----:B------:R-:W-:-:S02]  /*7570*/  MOV R98, R98 ;  /* 0x0000006200627202 */ /* 0x000fc40000000f00 */
[----:B------:R-:W-:Y:S02]  /*7580*/  F2FP.BF16.F32.PACK_AB R122, R125, R124 ;  /* 0x0000007c7d7a723e */ /* 0x000fe400000010ff */
[----:B------:R-:W-:Y:S02]  /*7590*/  F2FP.BF16.F32.PACK_AB R123, R127, R126 ;  /* 0x0000007e7f7b723e */ /* 0x000fe400000010ff */
[----:B------:R-:W-:Y:S02]  /*75a0*/  F2FP.BF16.F32.PACK_AB R129, R131, R130 ;  /* 0x000000828381723e */ /* 0x000fe400000010ff */
[----:B------:R-:W-:Y:S01]  /*75b0*/  F2FP.BF16.F32.PACK_AB R136, R137, R136 ;  /* 0x000000888988723e */ /* 0x000fe200000010ff */
[----:B------:R2:W-:Y:S01]  /*75c0*/  STSM.16.M88.4 [R98], R120 ;  /* 0x0000007862007844 */ /* 0x0005e20000000200 */
        /* <DEDUP_REMOVED lines=10> */
[----:B------:R-:W-:Y:S01]  /*7670*/  MOV R110, R110 ;  /* 0x0000006e006e7202 */ /* 0x000fe20000000f00 */
[----:B------:R2:W-:Y:S01]  /*7680*/  STSM.16.M88.4 [R106], R136 ;  /* 0x000000886a007844 */ /* 0x0005e20000000200 */
[----:B------:R-:W-:Y:S02]  /*7690*/  F2FP.BF16.F32.PACK_AB R146, R149, R148 ;  /* 0x000000949592723e */ /* 0x000fe400000010ff */
[----:B------:R-:W-:-:S05]  /*76a0*/  F2FP.BF16.F32.PACK_AB R147, R151, R150 ;  /* 0x000000969793723e */ /* 0x000fca00000010ff */
[----:B------:R2:W-:Y:S01]  /*76b0*/  STSM.16.M88.4 [R110], R144 ;  /* 0x000000906e007844 */ /* 0x0005e20000000200 */
[----:B------:R-:W-:Y:S01]  /*76c0*/  @!PT LDS RZ, [RZ] ;  /* 0x00000000fffff984 */ /* 0x000fe20000000800 */
[----:B------:R-:W-:Y:S01]  /*76d0*/  @!PT LDS RZ, [RZ] ;  /* 0x00000000fffff984 */ /* 0x000fe20000000800 */
[----:B------:R-:W-:Y:S01]  /*76e0*/  @!PT LDS RZ, [RZ] ;  /* 0x00000000fffff984 */ /* 0x000fe20000000800 */
[----:B------:R-:W-:Y:S01]  /*76f0*/  @!PT LDS RZ, [RZ] ;  /* 0x00000000fffff984 */ /* 0x000fe20000000800 */
[----:B------:R1:W-:Y:S06]  /*7700*/  MEMBAR.ALL.CTA ;  /* 0x0000000000007992 */ /* 0x0003ec0000008000 */
[----:B-1----:R-:W1:Y:S02]  /*7710*/  FENCE.VIEW.ASYNC.S ;  /* 0x00000000000073c6 */ /* 0x002e640000000000 */
[----:B-1----:R-:W-:Y:S06]  /*7720*/  BAR.ARV 0x1, 0x120 ;  /* 0x0044800000007b1d */ /* 0x002fec0000002000 */
[----:B------:R-:W-:Y:S05]  /*7730*/  @P0 BRA `(.L_x_2707) ;  /* 0x00000000008c0947 */ /* 0x000fea0003800000 */
[----:B------:R-:W-:Y:S01]  /*7740*/  UIADD3 UR6, -UR36, URZ, URZ ;  /* 0x0000003f24067290 */ /* 0x000fe2000fffe13f */
[----:B------:R-:W1:Y:S01]  /*7750*/  LDC R0, c[0x0][0xda8] ;  /* 0x00036a00ff007b82 */ /* 0x000e620000000800 */
[----:B------:R-:W-:Y:S01]  /*7760*/  ULDC UR4, c[0x0][0xdb4] ;  /* 0x00036d0000047ab9 */ /* 0x000fe20000000800 */
[----:B------:R-:W-:Y:S01]  /*7770*/  ULDC.64 UR8, c[0x0][0xb70] ;  /* 0x0002dc0000087ab9 */ /* 0x000fe20000000a00 */
[----:B------:R-:W-:Y:S02]  /*7780*/  UIMAD UR6, UR4, UR6, UR43 ;  /* 0x00000006040672a4 */ /* 0x000fe4000f8e022b */
[----:B--2---:R-:W-:Y:S01]  /*7790*/  IMAD R3, RZ, RZ, -UR43 ;  /* 0x8000002bff037e24 */ /* 0x004fe2000f8e02ff */
[----:B------:R-:W-:Y:S01]  /*77a0*/  IADD3 R9, -R17, RZ, RZ ;  /* 0x000000ff11097210 */ /* 0x000fe20007ffe1ff */
[----:B------:R-:W-:Y:S01]  /*77b0*/  USHF.R.S32.HI UR4, URZ, 0x1f, UR6 ;  /* 0x0000001f3f047899 */ /* 0x000fe20008011406 */
[----:B------:R-:W2:Y:S02]  /*77c0*/  LDC.64 R6, c[0x0][0xb78] ;  /* 0x0002de00ff067b82 */ /* 0x000ea40000000a00 */
[----:B------:R-:W-:Y:S01]  /*77d0*/  ISETP.NE.AND P0, PT, R16, R9, PT ;  /* 0x000000091000720c */ /* 0x000fe20003f05270 */
[----:B------:R-:W-:-:S02]  /*77e0*/  UIMAD UR7, UR4, UR8, URZ ;  /* 0x00000008040772a4 */ /* 0x000fc4000f8e023f */
[----:B------:R-:W-:Y:S02]  /*77f0*/  UIMAD.WIDE.U32 UR4, UR6, UR8, URZ ;  /* 0x00000008060472a5 */ /* 0x000fe4000f8e003f */
[----:B------:R-:W-:Y:S02]  /*7800*/  UIMAD UR6, UR6, UR9, UR7 ;  /* 0x00000009060672a4 */ /* 0x000fe4000f8e0207 */
[----:B------:R-:W-:Y:S02]  /*7810*/  USHF.R.S32.HI UR7, URZ, 0x1f, UR36 ;  /* 0x0000001f3f077899 */ /* 0x000fe40008011424 */
[----:B------:R-:W-:Y:S02]  /*7820*/  UIADD3 UR6, UR5, UR6, URZ ;  /* 0x0000000605067290 */ /* 0x000fe4000fffe03f */
[----:B------:R-:W-:Y:S02]  /*7830*/  MOV R5, UR5 ;  /* 0x0000000500057c02 */ /* 0x000fe40008000f00 */
[----:B------:R-:W-:Y:S01]  /*7840*/  MOV R4, UR4 ;  /* 0x0000000400047c02 */ /* 0x000fe20008000f00 */
[----:B------:R-:W-:Y:S01]  /*7850*/  ULDC UR4, c[0x0][0xa88] ;  /* 0x0002a20000047ab9 */ /* 0x000fe20000000800 */
[----:B-1----:R-:W-:Y:S01]  /*7860*/  IMAD R3, R0, R3, UR42 ;  /* 0x0000002a00037e24 */ /* 0x002fe2000f8e0203 */
[----:B------:R-:W-:-:S03]  /*7870*/  MOV R5, UR6 ;  /* 0x0000000600057c02 */ /* 0x000fc60008000f00 */
[----:B------:R-:W-:Y:S02]  /*7880*/  IMAD R9, R3, 0x40, R2 ;  /* 0x0000004003097824 */ /* 0x000fe400078e0202 */
[----:B--2---:R-:W-:-:S03]  /*7890*/  IMAD R0, R6, UR7, RZ ;  /* 0x0000000706007c24 */ /* 0x004fc6000f8e02ff */
[----:B------:R-:W-:Y:S01]  /*78a0*/  SHF.R.S32.HI R3, RZ, 0x1f, R9 ;  /* 0x0000001fff037819 */ /* 0x000fe20000011409 */
[----:B------:R-:W-:Y:S01]  /*78b0*/  IMAD.WIDE.U32 R4, R6, UR36, R4 ;  /* 0x0000002406047c25 */ /* 0x000fe2000f8e0004 */
[----:B------:R-:W-:-:S03]  /*78c0*/  ISETP.GE.OR P1, PT, R9, UR4, P0 ;  /* 0x0000000409007c0c */ /* 0x000fc60008726670 */
[----:B------:R-:W-:Y:S01]  /*78d0*/  IMAD R6, R7, UR36, R0 ;  /* 0x0000002407067c24 */ /* 0x000fe2000f8e0200 */
[C---:B------:R-:W-:Y:S02]  /*78e0*/  IADD3 R7, R9.reuse, 0x8, RZ ;  /* 0x0000000809077810 */ /* 0x040fe40007ffe0ff */
[----:B------:R-:W-:Y:S02]  /*78f0*/  IADD3 R0, P2, R9, R4, RZ ;  /* 0x0000000409007210 */ /* 0x000fe40007f5e0ff */
[----:B------:R-:W-:Y:S01]  /*7900*/  ISETP.GE.OR P0, PT, R7, UR4, P0 ;  /* 0x0000000407007c0c */ /* 0x000fe20008706670 */
[----:B------:R-:W-:Y:S01]  /*7910*/  ULDC.64 UR4, c[0x0][0xb40] ;  /* 0x0002d00000047ab9 */ /* 0x000fe20000000a00 */
[----:B------:R-:W-:Y:S02]  /*7920*/  IADD3.X R3, R3, R5, R6, P2, !PT ;  /* 0x0000000503037210 */ /* 0x000fe400017fe406 */
[----:B------:R-:W-:-:S04]  /*7930*/  LEA R4, P2, R0, UR4, 0x2 ;  /* 0x0000000400047c11 */ /* 0x000fc8000f8410ff */
[----:B------:R-:W-:-:S05]  /*7940*/  LEA.HI.X R5, R0, UR5, R3, 0x2, P2 ;  /* 0x0000000500057c11 */ /* 0x000fca00090f1403 */
[----:B------:R1:W-:Y:S04]  /*7950*/  @!P1 STG.E desc[UR48][R4.64], R156 ;  /* 0x0000009c04009986 */ /* 0x0003e8000c101930 */
[----:B------:R1:W-:Y:S02]  /*7960*/  @!P0 STG.E desc[UR48][R4.64+0x20], R155 ;  /* 0x0000209b04008986 */ /* 0x0003e4000c101930 */
.L_x_2707:
[----:B------:R-:W3:Y:S01]  /*7970*/  SHFL.IDX PT, R0, R185, RZ, 0x1f ;  /* 0x00001fffb9007589 */ /* 0x000ee200000e0000 */
[----:B------:R-:W-:Y:S02]  /*7980*/  ULDC UR4, c[0x0][0xc] ;  /* 0x0000030000047ab9 */ /* 0x000fe40000000800 */
[----:B------:R-:W-:Y:S01]  /*7990*/  UIADD3 UR45, UR4, UR45, URZ ;  /* 0x0000002d042d7290 */ /* 0x000fe2000fffe03f */
[----:B---3--:R-:W-:-:S13]  /*79a0*/  ISETP.NE.AND P0, PT, R0, 0x7, PT ;  /* 0x000000070000780c */ /* 0x008fda0003f05270 */
[----:B------:R-:W-:Y:S05]  /*79b0*/  @P0 BRA `(.L_x_2708) ;  /* 0x0000000000e80947 */ /* 0x000fea0003800000 */
[----:B------:R-:W-:Y:S01]  /*79c0*/  BAR.SYNC.DEFER_BLOCKING 0x1, 0x120 ;  /* 0x0044800000007b1d */ /* 0x000fe20000010000 */
[----:B------:R-:W-:-:S05]  /*79d0*/  ELECT P0, URZ, PT ;  /* 0x00000000003f782f */ /* 0x000fca0003800000 */
[----:B------:R-:W-:Y:S08]  /*79e0*/  BSSY B0, `(.L_x_2708) ;  /* 0x0000037000007945 */ /* 0x000ff00003800000 */
[----:B------:R-:W-:Y:S05]  /*79f0*/  @!P0 BRA `(.L_x_2709) ;  /* 0x0000000000d48947 */ /* 0x000fea0003800000 */
[----:B------:R-:W-:Y:S01]  /*7a00*/  UIADD3 UR5, -UR43, URZ, URZ ;  /* 0x0000003f2b057290 */ /* 0x000fe2000fffe13f */
[----:B------:R-:W-:Y:S01]  /*7a10*/  ULDC UR10, c[0x0][0xda8] ;  /* 0x00036a00000a7ab9 */ /* 0x000fe20000000800 */
[----:B------:R-:W-:Y:S02]  /*7a20*/  UIADD3 UR35, -UR36, URZ, URZ ;  /* 0x0000003f24237290 */ /* 0x000fe4000fffe13f */
[----:B------:R-:W-:Y:S02]  /*7a30*/  UIMAD UR5, UR10, UR5, UR42 ;  /* 0x000000050a0572a4 */ /* 0x000fe4000f8e022a */
[----:B------:R-:W-:Y:S01]  /*7a40*/  UIADD3 UR4, UP0, UR52, 0x9f0, URZ ;  /* 0x000009f034047890 */ /* 0x000fe2000ff1e03f */
[----:B------:R-:W-:Y:S01]  /*7a50*/  ULDC UR12, c[0x0][0xdb4] ;  /* 0x00036d00000c7ab9 */ /* 0x000fe20000000800 */
[----:B------:R-:W-:Y:S02]  /*7a60*/  USHF.L.U32 UR34, UR5, 0x6, URZ ;  /* 0x0000000605227899 */ /* 0x000fe4000800063f */
[----:B------:R-:W-:-:S02]  /*7a70*/  UIMAD UR35, UR12, UR35, UR43 ;  /* 0x000000230c2372a4 */ /* 0x000fc4000f8e022b */
[----:B------:R-:W-:Y:S02]  /*7a80*/  UIADD3.X UR5, URZ, UR53, URZ, UP0, !UPT ;  /* 0x000000353f057290 */ /* 0x000fe400087fe43f */
[----:B------:R-:W-:Y:S02]  /*7a90*/  UIADD3 UR6, UR46, 0x2000, URZ ;  /* 0x000020002e067890 */ /* 0x000fe4000fffe03f */
[----:B------:R-:W-:Y:S01]  /*7aa0*/  UIADD3 UR8, UR46, 0x4000, URZ ;  /* 0x000040002e087890 */ /* 0x000fe2000fffe03f */
[----:B------:R-:W-:Y:S01]  /*7ab0*/  UMOV UR33, URZ ;  /* 0x0000003f00217c82 */ /* 0x000fe20008000000 */
[----:B------:R-:W-:Y:S01]  /*7ac0*/  UMOV UR37, URZ ;  /* 0x0000003f00257c82 */ /* 0x000fe20008000000 */
[----:B------:R-:W-:Y:S01]  /*7ad0*/  UMOV UR32, UR46 ;  /* 0x0000002e00207c82 */ /* 0x000fe20008000000 */
[----:B------:R-:W-:Y:S01]  /*7ae0*/  UMOV UR7, 0x40 ;  /* 0x0000004000077882 */ /* 0x000fe20000000000 */
[----:B------:R-:W-:Y:S01]  /*7af0*/  UIADD3 UR10, UR46, 0x6000, URZ ;  /* 0x000060002e0a7890 */ /* 0x000fe2000fffe03f */
[----:B------:R3:W-:Y:S01]  /*7b00*/  UTMASTG.5D [UR32], [UR4] ;  /* 0x00000020040073b5 */ /* 0x0007e20008020000 */
[----:B------:R-:W-:Y:S01]  /*7b10*/  UMOV UR9, 0x80 ;  /* 0x0000008000097882 */ /* 0x000fe20000000000 */
[----:B------:R-:W-:Y:S01]  /*7b20*/  UIADD3 UR12, UR46, 0x8000, URZ ;  /* 0x000080002e0c7890 */ /* 0x000fe2000fffe03f */
[----:B------:R-:W-:Y:S01]  /*7b30*/  UMOV UR11, 0xc0 ;  /* 0x000000c0000b7882 */ /* 0x000fe20000000000 */
[----:B------:R-:W-:Y:S01]  /*7b40*/  UMOV UR13, 0x100 ;  /* 0x00000100000d7882 */ /* 0x000fe20000000000 */
[----:B---3--:R-:W-:Y:S01]  /*7b50*/  UMOV UR32, UR6 ;  /* 0x0000000600207c82 */ /* 0x008fe20008000000 */
[----:B------:R-:W-:Y:S01]  /*7b60*/  UMOV UR33, UR7 ;  /* 0x0000000700217c82 */ /* 0x000fe20008000000 */
[----:B------:R-:W-:Y:S01]  /*7b70*/  UIADD3 UR6, UR46, 0xa000, URZ ;  /* 0x0000a0002e067890 */ /* 0x000fe2000fffe03f */
[----:B------:R3:W-:Y:S01]  /*7b80*/  UTMASTG.5D [UR32], [UR4] ;  /* 0x00000020040073b5 */ /* 0x0007e20008020000 */
[----:B------:R-:W-:Y:S01]  /*7b90*/  UMOV UR7, 0x140 ;  /* 0x0000014000077882 */ /* 0x000fe20000000000 */
[----:B---3--:R-:W-:Y:S01]  /*7ba0*/  UMOV UR32, UR8 ;  /* 0x0000000800207c82 */ /* 0x008fe20008000000 */
[----:B------:R-:W-:Y:S01]  /*7bb0*/  UMOV UR33, UR9 ;  /* 0x0000000900217c82 */ /* 0x000fe20008000000 */
[----:B------:R-:W-:Y:S01]  /*7bc0*/  UIADD3 UR8, UR46, 0xc000, URZ ;  /* 0x0000c0002e087890 */ /* 0x000fe2000fffe03f */
[----:B------:R3:W-:Y:S01]  /*7bd0*/  UTMASTG.5D [UR32], [UR4] ;  /* 0x00000020040073b5 */ /* 0x0007e20008020000 */
[----:B------:R-:W-:Y:S01]  /*7be0*/  UIADD3 UR9, UR46, 0xe000, URZ ;  /* 0x0000e0002e097890 */ /* 0x000fe2000fffe03f */
[----:B---3--:R-:W-:Y:S01]  /*7bf0*/  UMOV UR32, UR10 ;  /* 0x0000000a00207c82 */ /* 0x008fe20008000000 */
[----:B------:R-:W-:-:S02]  /*7c00*/  UMOV UR33, UR11 ;  /* 0x0000000b00217c82 */ /* 0x000fc40008000000 */
[----:B------:R3:W-:Y:S02]  /*7c10*/  UTMASTG.5D [UR32], [UR4] ;  /* 0x00000020040073b5 */ /* 0x0007e40008020000 */
[----:B---3--:R-:W-:Y:S01]  /*7c20*/  UMOV UR32, UR12 ;  /* 0x0000000c00207c82 */ /* 0x008fe20008000000 */
[----:B------:R-:W-:Y:S02]  /*7c30*/  UMOV UR33, UR13 ;  /* 0x0000000d00217c82 */ /* 0x000fe40008000000 */
[----:B------:R3:W-:Y:S02]  /*7c40*/  UTMASTG.5D [UR32], [UR4] ;  /* 0x00000020040073b5 */ /* 0x0007e40008020000 */
[----:B---3--:R-:W-:Y:S01]  /*7c50*/  UMOV UR32, UR6 ;  /* 0x0000000600207c82 */ /* 0x008fe20008000000 */
[----:B------:R-:W-:Y:S01]  /*7c60*/  UMOV UR33, UR7 ;  /* 0x0000000700217c82 */ /* 0x000fe20008000000 */
[----:B------:R-:W-:Y:S01]  /*7c70*/  UMOV UR6, 0x180 ;  /* 0x0000018000067882 */ /* 0x000fe20000000000 */
[----:B------:R3:W-:Y:S02]  /*7c80*/  UTMASTG.5D [UR32], [UR4] ;  /* 0x00000020040073b5 */ /* 0x0007e40008020000 */
[----:B---3--:R-:W-:Y:S01]  /*7c90*/  UMOV UR32, UR8 ;  /* 0x0000000800207c82 */ /* 0x008fe20008000000 */
[----:B------:R-:W-:Y:S01]  /*7ca0*/  UMOV UR33, UR6 ;  /* 0x0000000600217c82 */ /* 0x000fe20008000000 */
[----:B------:R-:W-:Y:S01]  /*7cb0*/  UMOV UR6, 0x1c0 ;  /* 0x000001c000067882 */ /* 0x000fe20000000000 */
[----:B------:R3:W-:Y:S02]  /*7cc0*/  UTMASTG.5D [UR32], [UR4] ;  /* 0x00000020040073b5 */ /* 0x0007e40008020000 */
[----:B---3--:R-:W-:Y:S01]  /*7cd0*/  UMOV UR32, UR9 ;  /* 0x0000000900207c82 */ /* 0x008fe20008000000 */
[----:B------:R-:W-:Y:S01]  /*7ce0*/  UMOV UR33, UR6 ;  /* 0x0000000600217c82 */ /* 0x000fe20008000000 */
[----:B------:R-:W-:Y:S01]  /*7cf0*/  UIADD3 UR6, UR46, 0x28c20, URZ ;  /* 0x00028c202e067890 */ /* 0x000fe2000fffe03f */
[----:B------:R3:W-:Y:S03]  /*7d00*/  UTMASTG.5D [UR32], [UR4] ;  /* 0x00000020040073b5 */ /* 0x0007e60008020000 */
[----:B------:R-:W-:Y:S01]  /*7d10*/  UPRMT UR6, URZ, 0x654, UR6 ;  /* 0x000006543f067896 */ /* 0x000fe20008000006 */
[----:B------:R0:W-:Y:S01]  /*7d20*/  UTMACMDFLUSH ;  /* 0x00000000000079b7 */ /* 0x0001e20000000000 */
[----:B------:R-:W-:-:S07]  /*7d30*/  DEPBAR.LE SB0, 0x0 ;  /* 0x000080000000791a */ /* 0x000fce0000000000 */
[----:B---3--:R-:W-:Y:S03]  /*7d40*/  SYNCS.ARRIVE.TRANS64.RED.A1T0 RZ, [UR6], RZ ;  /* 0x000000ffffff79a7 */ /* 0x008fe60008100406 */
.L_x_2709:
[----:B------:R-:W-:Y:S05]  /*7d50*/  BSYNC B0 ;  /* 0x0000000000007941 */ /* 0x000fea0003800000 */
.L_x_2708:
[----:B------:R-:W3:Y:S02]  /*7d60*/  LDC R0, c[0x0][0xda4] ;  /* 0x00036900ff007b82 */ /* 0x000ee40000000800 */
[----:B---3--:R-:W-:-:S13]  /*7d70*/  ISETP.LE.AND P0, PT, R0, UR45, PT ;  /* 0x0000002d00007c0c */ /* 0x008fda000bf03270 */
[----:B------:R-:W-:Y:S05]  /*7d80*/  @!P0 BRA `(.L_x_2710) ;  /* 0xffffff90003c8947 */ /* 0x000fea000383ffff */
[----:B------:R-:W-:Y:S05]  /*7d90*/  EXIT ;  /* 0x000000000000794d */ /* 0x000fea0003800000 */
.L_x_2675:
[----:B------:R-:W-:-:S08]  /*7da0*/  NOP ;  /* 0x0000000000007918 */ /* 0x000fd00000000000 */
[----:B------:R-:W1:-:S00]  /*7db0*/  USETMAXREG.DEALLOC.CTAPOOL 0x18 ;  /* 0x00000018000079c8 */ /* 0x000e4000080e0500 */
[----:B-1----:R-:W-:-:S06]  /*7dc0*/  LOP3.LUT R0, R0, 0x3, RZ, 0xc0, !PT ;  /* 0x0000000300007812 */ /* 0x002fcc00078ec0ff */
[----:B------:R-:W1:Y:S02]  /*7dd0*/  SHFL.IDX PT, R0, R0, RZ, 0x1f ;  /* 0x00001fff00007589 */ /* 0x000e6400000e0000 */
[----:B-1----:R-:W-:-:S13]  /*7de0*/  ISETP.NE.AND P0, PT, R0, RZ, PT ;  /* 0x000000ff0000720c */ /* 0x002fda0003f05270 */
[----:B------:R-:W-:Y:S05]  /*7df0*/  @P0 EXIT ;  /* 0x000000000000094d */ /* 0x000fea0003800000 */
[----:B------:R-:W1:Y:S01]  /*7e00*/  S2UR UR4, SR_CTAID.X ;  /* 0x00000000000479c3 */ /* 0x000e620000002500 */
[----:B------:R-:W-:Y:S02]  /*7e10*/  MOV R16, RZ ;  /* 0x000000ff00107202 */ /* 0x000fe40000000f00 */
[----:B------:R-:W-:Y:S02]  /*7e20*/  MOV R2, 0x1 ;  /* 0x0000000100027802 */ /* 0x000fe40000000f00 */
[----:B------:R-:W-:-:S03]  /*7e30*/  MOV R17, 0x1 ;  /* 0x0000000100117802 */ /* 0x000fc60000000f00 */
[----:B------:R-:W1:Y:S02]  /*7e40*/  LDC R0, c[0x0][0xda4] ;  /* 0x00036900ff007b82 */ /* 0x000e640000000800 */
[----:B-1----:R-:W-:-:S13]  /*7e50*/  ISETP.LE.AND P0, PT, R0, UR4, PT ;  /* 0x0000000400007c0c */ /* 0x002fda000bf03270 */
[----:B------:R-:W-:Y:S05]  /*7e60*/  @P0 BRA `(.L_x_2711) ;  /* 0x0000002c005c0947 */ /* 0x000fea0003800000 */
[----:B------:R-:W-:Y:S01]  /*7e70*/  IMAD.U32 R0, RZ, RZ, UR4 ;  /* 0x00000004ff007e24 */ /* 0x000fe2000f8e00ff */
[----:B------:R-:W-:Y:S01]  /*7e80*/  MOV R16, RZ ;  /* 0x000000ff00107202 */ /* 0x000fe20000000f00 */
[----:B------:R-:W-:Y:S01]  /*7e90*/  ULDC.64 UR40, c[0x0][0x198] ;  /* 0x0000660000287ab9 */ /* 0x000fe20000000a00 */
[----:B------:R-:W-:Y:S01]  /*7ea0*/  MOV R17, 0x1 ;  /* 0x0000000100117802 */ /* 0x000fe20000000f00 */
[----:B------:R-:W-:Y:S01]  /*7eb0*/  ULDC UR36, c[0x0][0xc] ;  /* 0x0000030000247ab9 */ /* 0x000fe20000000800 */
[----:B------:R1:W-:Y:S04]  /*7ec0*/  STL [R1+0xc], R0 ;  /* 0x00000c0001007387 */ /* 0x0003e80000100800 */
[----:B------:R1:W-:Y:S02]  /*7ed0*/  STL [R1+0x18], RZ ;  /* 0x000018ff01007387 */ /* 0x0003e40000100800 */
.L_x_2753:
[----:B------:R-:W2:Y:S01]  /*7ee0*/  LDL R4, [R1+0xc] ;  /* 0x00000c0001047983 */ /* 0x000ea20000100800 */
[----:B-1----:R-:W1:Y:S01]  /*7ef0*/  LDC R0, c[0x0][0xda8] ;  /* 0x00036a00ff007b82 */ /* 0x002e620000000800 */
        /* <DEDUP_REMOVED lines=14> */
[----:B------:R-:W1:Y:S01]  /*7fe0*/  S2R R5, SR_CgaCtaId ;  /* 0x0000000000057919 */ /* 0x000e620000008800 */
[----:B------:R-:W2:Y:S01]  /*7ff0*/  LDC R0, c[0x0][0x2e0] ;  /* 0x0000b800ff007b82 */ /* 0x000ea20000000800 */
[----:B------:R-:W-:Y:S01]  /*8000*/  MOV R18, R4 ;  /* 0x0000000400127202 */ /* 0x000fe20000000f00 */
[----:B---3--:R-:W-:Y:S01]  /*8010*/  @P1 IMAD.HI.U32 R2, R4, R2, RZ ;  /* 0x0000000204021227 */ /* 0x008fe200078e00ff */
[----:B------:R3:W-:Y:S04]  /*8020*/  STL [R1+0x4], R4 ;  /* 0x0000040401007387 */ /* 0x0007e80000100800 */
[----:B------:R-:W-:-:S02]  /*8030*/  @P1 SHF.R.U32.HI R18, RZ, R3, R2 ;  /* 0x00000003ff121219 */ /* 0x000fc40000011602 */
[----:B------:R-:W-:Y:S01]  /*8040*/  MOV R2, 0x400 ;  /* 0x0000040000027802 */ /* 0x000fe20000000f00 */
[----:B--2---:R-:W-:-:S03]  /*8050*/  IMAD R6, R0, UR4, RZ ;  /* 0x0000000400067c24 */ /* 0x004fc6000f8e02ff */
[----:B-1----:R-:W-:-:S04]  /*8060*/  LEA R7, R5, R2, 0x18 ;  /* 0x0000000205077211 */ /* 0x002fc800078ec0ff */
[----:B------:R-:W-:Y:S01]  /*8070*/  IADD3 R0, R7, 0x22400, RZ ;  /* 0x0002240007007810 */ /* 0x000fe20007ffe0ff */
[----:B------:R3:W-:Y:S03]  /*8080*/  STL [R1], R7 ;  /* 0x0000000701007387 */ /* 0x0007e60000100800 */
[----:B------:R-:W-:Y:S01]  /*8090*/  LOP3.LUT P0, RZ, R0, 0x3ff, RZ, 0xc0, !PT ;  /* 0x000003ff00ff7812 */ /* 0x000fe2000780c0ff */
[----:B------:R-:W-:Y:S01]  /*80a0*/  VIADD R0, R6, 0x3f ;  /* 0x0000003f06007836 */ /* 0x000fe20000000000 */
[----:B------:R3:W-:Y:S04]  /*80b0*/  STL [R1+0x14], R6 ;  /* 0x0000140601007387 */ /* 0x0007e80000100800 */
[----:B------:R-:W-:-:S04]  /*80c0*/  SHF.R.S32.HI R3, RZ, 0x1f, R0 ;  /* 0x0000001fff037819 */ /* 0x000fc80000011400 */
[----:B------:R-:W-:Y:S02]  /*80d0*/  LEA.HI R3, R3, R0, RZ, 0x6 ;  /* 0x0000000003037211 */ /* 0x000fe400078f30ff */
[----:B------:R-:W-:-:S05]  /*80e0*/  IADD3 R0, -R18, RZ, RZ ;  /* 0x000000ff12007210 */ /* 0x000fca0007ffe1ff */
[----:B------:R-:W-:Y:S01]  /*80f0*/  IMAD R19, R19, R0, R4 ;  /* 0x0000000013137224 */ /* 0x000fe200078e0204 */
[----:B------:R-:W-:-:S05]  /*8100*/  SHF.R.S32.HI R0, RZ, 0x6, R3 ;  /* 0x00000006ff007819 */ /* 0x000fca0000011403 */
[----:B------:R3:W-:Y:S01]  /*8110*/  STL [R1+0x8], R0 ;  /* 0x0000080001007387 */ /* 0x0007e20000100800 */
[----:B------:R-:W-:Y:S05]  /*8120*/  @!P0 BRA `(.L_x_2712) ;  /* 0x0000000000408947 */ /* 0x000fea0003800000 */
[----:B------:R-:W-:Y:S01]  /*8130*/  MOV R2, 0x0 ;  /* 0x0000000000027802 */ /* 0x000fe20000000f00 */
[----:B------:R-:W-:Y:S01]  /*8140*/  ULDC.64 UR6, c[0x4][0x108] ;  /* 0x0100420000067ab9 */ /* 0x000fe20000000a00 */
[----:B------:R-:W-:Y:S01]  /*8150*/  ULDC.64 UR8, c[0x4][0x110] ;  /* 0x0100440000087ab9 */ /* 0x000fe20000000a00 */
[----:B------:R-:W-:Y:S01]  /*8160*/  ULDC.64 UR4, c[0x4][0x38] ;  /* 0x01000e0000047ab9 */ /* 0x000fe20000000a00 */
[----:B---3--:R-:W-:Y:S01]  /*8170*/  MOV R4, UR6 ;  /* 0x0000000600047c02 */ /* 0x008fe20008000f00 */
[----:B------:R-:W-:Y:S01]  /*8180*/  IMAD.U32 R7, RZ, RZ, UR9 ;  /* 0x00000009ff077e24 */ /* 0x000fe2000f8e00ff */
[----:B------:R-:W1:Y:S01]  /*8190*/  LDC.64 R2, c[0x4][R2] ;  /* 0x0100000002027b82 */ /* 0x000e620000000a00 */
[----:B------:R-:W-:Y:S01]  /*81a0*/  MOV R5, UR7 ;  /* 0x0000000700057c02 */ /* 0x000fe20008000f00 */
[----:B------:R-:W-:Y:S01]  /*81b0*/  IMAD.MOV.U32 R13, RZ, RZ, RZ ;  /* 0x000000ffff0d7224 */ /* 0x000fe200078e00ff */
[----:B------:R-:W-:Y:S02]  /*81c0*/  MOV R6, UR8 ;  /* 0x0000000800067c02 */ /* 0x000fe40008000f00 */
[----:B------:R-:W-:-:S02]  /*81d0*/  MOV R10, UR4 ;  /* 0x00000004000a7c02 */ /* 0x000fc40008000f00 */
[----:B------:R-:W-:Y:S02]  /*81e0*/  MOV R11, UR5 ;  /* 0x00000005000b7c02 */ /* 0x000fe40008000f00 */
[----:B------:R-:W-:Y:S02]  /*81f0*/  MOV R8, 0x70 ;  /* 0x0000007000087802 */ /* 0x000fe40000000f00 */
[----:B------:R-:W-:-:S07]  /*8200*/  MOV R12, 0x1 ;  /* 0x00000001000c7802 */ /* 0x000fce0000000f00 */
[----:B------:R-:W-:-:S07]  /*8210*/  LEPC R20, `(.L_x_2712) ;  /* 0x000000001014794e */ /* 0x000fce0000000000 */
[----:B-1----:R-:W-:Y:S05]  /*8220*/  CALL.ABS.NOINC R2 ;  /* 0x0000000002007343 */ /* 0x002fea0003c00000 */
.L_x_2712:
[----:B------:R-:W3:Y:S02]  /*8230*/  LDL R2, [R1] ;  /* 0x0000000001027983 */ /* 0x000ee40000100800 */
[----:B---3--:R-:W-:-:S04]  /*8240*/  IADD3 R0, R2, 0x400, RZ ;  /* 0x0000040002007810 */ /* 0x008fc80007ffe0ff */
[----:B------:R-:W-:-:S13]  /*8250*/  LOP3.LUT P0, RZ, R0, 0x3ff, RZ, 0xc0, !PT ;  /* 0x000003ff00ff7812 */ /* 0x000fda000780c0ff */
        /* <DEDUP_REMOVED lines=9> */
[----:B------:R-:W-:Y:S01]  /*82f0*/  IMAD.MOV.U32 R13, RZ, RZ, RZ ;  /* 0x000000ffff0d7224 */ /* 0x000fe200078e00ff */
[----:B------:R-:W-:Y:S02]  /*8300*/  MOV R6, UR8 ;  /* 0x0000000800067c02 */ /* 0x000fe40008000f00 */
[----:B------:R-:W-:-:S02]  /*8310*/  MOV R10, UR4 ;  /* 0x00000004000a7c02 */ /* 0x000fc40008000f00 */
[----:B------:R-:W-:Y:S02]  /*8320*/  MOV R11, UR5 ;  /* 0x00000005000b7c02 */ /* 0x000fe40008000f00 */
[----:B------:R-:W-:Y:S02]  /*8330*/  MOV R8, 0x70 ;  /* 0x0000007000087802 */ /* 0x000fe40000000f00 */
[----:B-1----:R-:W-:-:S07]  /*8340*/  MOV R12, 0x1 ;  /* 0x00000001000c7802 */ /* 0x002fce0000000f00 */
[----:B------:R-:W-:-:S07]  /*8350*/  LEPC R20, `(.L_x_2714) ;  /* 0x000000001014794e */ /* 0x000fce0000000000 */
[----:B--2---:R-:W-:Y:S05]  /*8360*/  CALL.ABS.NOINC R2 ;  /* 0x0000000002007343 */ /* 0x004fea0003c00000 */
.L_x_2714:
[----:B------:R-:W-:Y:S01]  /*8370*/  MOV R2, 0x0 ;  /* 0x0000000000027802 */ /* 0x000fe20000000f00 */
[----:B------:R-:W-:Y:S01]  /*8380*/  ULDC.64 UR6, c[0x4][0x108] ;  /* 0x0100420000067ab9 */ /* 0x000fe20000000a00 */
[----:B------:R-:W-:Y:S01]  /*8390*/  ULDC.64 UR8, c[0x4][0x110] ;  /* 0x0100440000087ab9 */ /* 0x000fe20000000a00 */
[----:B------:R-:W-:Y:S01]  /*83a0*/  ULDC.64 UR4, c[0x4][0x48] ;  /* 0x0100120000047ab9 */ /* 0x000fe20000000a00 */
[----:B------:R-:W-:Y:S01]  /*83b0*/  MOV R4, UR6 ;  /* 0x0000000600047c02 */ /* 0x000fe20008000f00 */
[----:B------:R-:W-:Y:S01]  /*83c0*/  IMAD.U32 R10, RZ, RZ, UR4 ;  /* 0x00000004ff0a7e24 */ /* 0x000fe2000f8e00ff */
[----:B------:R-:W1:Y:S01]  /*83d0*/  LDC.64 R2, c[0x4][R2] ;  /* 0x0100000002027b82 */ /* 0x000e620000000a00 */
[----:B------:R-:W-:Y:S02]  /*83e0*/  MOV R5, UR7 ;  /* 0x0000000700057c02 */ /* 0x000fe40008000f00 */
[----:B------:R-:W-:Y:S02]  /*83f0*/  MOV R6, UR8 ;  /* 0x0000000800067c02 */ /* 0x000fe40008000f00 */
[----:B------:R-:W-:-:S02]  /*8400*/  MOV R7, UR9 ;  /* 0x0000000900077c02 */ /* 0x000fc40008000f00 */
[----:B------:R-:W-:Y:S02]  /*8410*/  MOV R11, UR5 ;  /* 0x00000005000b7c02 */ /* 0x000fe40008000f00 */
[----:B------:R-:W-:Y:S02]  /*8420*/  MOV R8, 0x70 ;  /* 0x0000007000087802 */ /* 0x000fe40000000f00 */
[----:B------:R-:W-:Y:S02]  /*8430*/  MOV R12, 0x1 ;  /* 0x00000001000c7802 */ /* 0x000fe40000000f00 */
[----:B------:R-:W-:-:S07]  /*8440*/  MOV R13, RZ ;  /* 0x000000ff000d7202 */ /* 0x000fce0000000f00 */
[----:B------:R-:W-:-:S07]  /*8450*/  LEPC R20, `(.L_x_2713) ;  /* 0x000000001014794e */ /* 0x000fce0000000000 */
[----:B-1----:R-:W-:Y:S05]  /*8460*/  CALL.ABS.NOINC R2 ;  /* 0x0000000002007343 */ /* 0x002fea0003c00000 */
.L_x_2713:
[----:B------:R-:W2:Y:S01]  /*8470*/  LDL.LU R5, [R1+0x4] ;  /* 0x0000040001057983 */ /* 0x000ea20000300800 */
[----:B------:R-:W1:Y:S01]  /*8480*/  LDC R0, c[0x0][0x428] ;  /* 0x00010a00ff007b82 */ /* 0x000e620000000800 */
[----:B------:R-:W-:Y:S02]  /*8490*/  ULDC.64 UR4, c[0x0][0x9f8] ;  /* 0x00027e0000047ab9 */ /* 0x000fe40000000a00 */
[----:B------:R-:W3:Y:S01]  /*84a0*/  LDL R4, [R1+0xc] ;  /* 0x00000c0001047983 */ /* 0x000ee20000100800 */
[----:B------:R-:W-:Y:S01]  /*84b0*/  ISETP.NE.U32.AND P0, PT, RZ, UR4, PT ;  /* 0x00000004ff007c0c */ /* 0x000fe2000bf05070 */
[----:B------:R-:W-:Y:S01]  /*84c0*/  ULDC UR4, c[0x0][0xda8] ;  /* 0x00036a0000047ab9 */ /* 0x000fe20000000800 */
[----:B------:R-:W-:Y:S01]  /*84d0*/  MOV R6, R18 ;  /* 0x0000001200067202 */ /* 0x000fe20000000f00 */
[----:B------:R-:W4:Y:S01]  /*84e0*/  S2R R7, SR_TID.X ;  /* 0x0000000000077919 */ /* 0x000f220000002100 */
[----:B------:R-:W-:Y:S02]  /*84f0*/  ISETP.NE.AND.EX P0, PT, RZ, UR5, PT, P0 ;  /* 0x00000005ff007c0c */ /* 0x000fe4000bf05300 */
[----:B-1----:R-:W-:Y:S01]  /*8500*/  ISETP.NE.AND P1, PT, R0, 0x1, PT ;  /* 0x000000010000780c */ /* 0x002fe20003f25270 */
[----:B------:R-:W-:-:S12]  /*8510*/  IMAD.MOV.U32 R0, RZ, RZ, R19 ;  /* 0x000000ffff007224 */ /* 0x000fd800078e0013 */
[----:B------:R-:W1:Y:S01]  /*8520*/  @P1 LDC R2, c[0x0][0x42c] ;  /* 0x00010b00ff021b82 */ /* 0x000e620000000800 */
[----:B----4-:R-:W-:-:S07]  /*8530*/  LOP3.LUT R7, R7, 0x1f, RZ, 0xc0, !PT ;  /* 0x0000001f07077812 */ /* 0x010fce00078ec0ff */
[----:B------:R-:W4:Y:S01]  /*8540*/  @P1 LDC R3, c[0x0][0x430] ;  /* 0x00010c00ff031b82 */ /* 0x000f220000000800 */
[----:B-1----:R-:W-:-:S05]  /*8550*/  @P1 IMAD.HI.U32 R2, R19, R2, RZ ;  /* 0x0000000213021227 */ /* 0x002fca00078e00ff */
[----:B----4-:R-:W-:Y:S02]  /*8560*/  @P1 SHF.R.U32.HI R0, RZ, R3, R2 ;  /* 0x00000003ff001219 */ /* 0x010fe40000011602 */
[----:B------:R-:W1:Y:S01]  /*8570*/  @P0 LDC.64 R2, c[0x0][0x9f8] ;  /* 0x00027e00ff020b82 */ /* 0x000e620000000a00 */
[----:B------:R-:W-:-:S04]  /*8580*/  ISETP.NE.AND P1, PT, R7, RZ, PT ;  /* 0x000000ff0700720c */ /* 0x000fc80003f25270 */
[----:B------:R-:W-:-:S09]  /*8590*/  PLOP3.LUT P2, PT, P1, PT, PT, 0x8, 0x0 ;  /* 0x000000000000781c */ /* 0x000fd20000f4e170 */
[----:B------:R-:W-:-:S05]  /*85a0*/  VOTEU.ALL UP1, P1 ;  /* 0x00000000003f7886 */ /* 0x000fca0000820000 */
[----:B------:R-:W-:Y:S01]  /*85b0*/  @!UP1 UIADD3 UR8, UP0, UR40, 0x270, URZ ;  /* 0x0000027028089890 */ /* 0x000fe2000ff1e03f */
[----:B-1----:R-:W-:-:S03]  /*85c0*/  @P0 IMAD.WIDE R2, R18, 0x4, R2 ;  /* 0x0000000412020825 */ /* 0x002fc600078e0202 */
[----:B------:R-:W-:Y:S02]  /*85d0*/  @!UP1 UIADD3.X UR9, URZ, UR41, URZ, UP0, !UPT ;  /* 0x000000293f099290 */ /* 0x000fe400087fe43f */
[----:B------:R1:W5:Y:S01]  /*85e0*/  @P0 LDG.E R6, desc[UR48][R2.64] ;  /* 0x0000003002060981 */ /* 0x000362000c1e1900 */
[----:B------:R-:W-:Y:S01]  /*85f0*/  PLOP3.LUT P0, PT, PT, PT, PT, 0x80, 0x0 ;  /* 0x000000000000781c */ /* 0x000fe20003f0f070 */
[----:B------:R-:W-:Y:S01]  /*8600*/  VOTEU.ALL UP0, P1 ;  /* 0x00000000003f7886 */ /* 0x000fe20000800000 */
[----:B--2---:R-:W-:-:S05]  /*8610*/  IADD3 R8, -R5, RZ, RZ ;  /* 0x000000ff05087210 */ /* 0x004fca0007ffe1ff */
[----:B---3--:R-:W-:-:S05]  /*8620*/  IMAD R8, R8, UR4, R4 ;  /* 0x0000000408087c24 */ /* 0x008fca000f8e0204 */
[----:B-1----:R-:W-:-:S07]  /*8630*/  SHF.L.U32 R8, R8, 0x6, RZ ;  /* 0x0000000608087819 */ /* 0x002fce00000006ff */
.L_x_2715:
[----:B------:R-:W-:Y:S02]  /*8640*/  PLOP3.LUT P0, PT, P0, P2, PT, 0xa2, 0x0 ;  /* 0x000000000000781c */ /* 0x000fe40000705472 */
[----:B------:R-:W-:Y:S01]  /*8650*/  @P2 R2UR P0, UR7, R18 ;  /* 0x00000000120722ca */ /* 0x000fe20000000000 */
[----:B------:R-:W-:-:S07]  /*8660*/  UMOV UR4, URZ ;  /* 0x0000003f00047c82 */ /* 0x000fce0008000000 */
[----:B------:R-:W-:Y:S02]  /*8670*/  PLOP3.LUT P0, PT, P0, P2, PT, 0xa2, 0x0 ;  /* 0x000000000000781c */ /* 0x000fe40000705472 */
[----:B------:R-:W-:-:S08]  /*8680*/  @P2 R2UR.OR P0, UR6, R19 ;  /* 0x00000000130622ca */ /* 0x000fd00000100000 */
[----:B------:R-:W-:Y:S02]  /*8690*/  PLOP3.LUT P0, PT, P0, P2, PT, 0xa2, 0x0 ;  /* 0x000000000000781c */ /* 0x000fe40000705472 */
[----:B------:R-:W-:-:S08]  /*86a0*/  @P2 R2UR.OR P0, UR5, R8 ;  /* 0x00000000080522ca */ /* 0x000fd00000100000 */
[----:B------:R-:W-:Y:S02]  /*86b0*/  @P2 PLOP3.LUT P2, PT, P0, PT, PT, 0x80, 0x0 ;  /* 0x000000000000281c */ /* 0x000fe4000074f070 */
[----:B------:R-:W-:-:S03]  /*86c0*/  PLOP3.LUT P0, PT, PT, PT, PT, 0x80, 0x0 ;  /* 0x000000000000781c */ /* 0x000fc60003f0f070 */
        /* <DEDUP_REMOVED lines=8> */
.L_x_2770:
[----:B------:R-:W2:Y:S01]  /*8750*/  LDL R5, [R1+0x8] ;  /* 0x0000080001057983 */ /* 0x000ea20000100800 */
[----:B------:R-:W-:Y:S01]  /*8760*/  UMOV UR4, 0xffffffff ;  /* 0xffffffff00047882 */ /* 0x000fe20000000000 */
[----:B------:R-:W-:Y:S02]  /*8770*/  SHF.R.S32.HI R7, RZ, 0x1f, R6 ;  /* 0x0000001fff077819 */ /* 0x000fe40000011406 */
[----:B--2---:R-:W-:Y:S01]  /*8780*/  IADD3 R9, R5, -0x1, RZ ;  /* 0xffffffff05097810 */ /* 0x004fe20007ffe0ff */
[----:B------:R-:W-:Y:S06]  /*8790*/  BRA.DIV UR4, `(.L_x_2717) ;  /* 0x0000002a04b47947 */ /* 0x000fec000b800000 */
[----:B------:R-:W-:-:S13]  /*87a0*/  ELECT P6, URZ, PT ;  /* 0x00000000003f782f */ /* 0x000fda00038c0000 */
.L_x_2773:
[----:B------:R-:W-:Y:S05]  /*87b0*/  @!P6 BRA `(.L_x_2718) ;  /* 0x0000000000ece947 */ /* 0x000fea0003800000 */
[----:B------:R1:W-:Y:S01]  /*87c0*/  STL [R1+0x10], R9 ;  /* 0x0000100901007387 */ /* 0x0003e20000100800 */
[----:B------:R-:W-:Y:S01]  /*87d0*/  IMAD.MOV.U32 R4, RZ, RZ, R6 ;  /* 0x000000ffff047224 */ /* 0x000fe200078e0006 */
[----:B------:R-:W-:Y:S06]  /*87e0*/  @!P0 BRA `(.L_x_2719) ;  /* 0x0000000000488947 */ /* 0x000fec0003800000 */
[----:B------:R-:W2:Y:S01]  /*87f0*/  LDC R11, c[0x0][0x41c] ;  /* 0x00010700ff0b7b82 */ /* 0x000ea20000000800 */
[----:B------:R-:W-:Y:S01]  /*8800*/  ULDC.64 UR4, c[0x0][0x408] ;  /* 0x0001020000047ab9 */ /* 0x000fe20000000a00 */
[----:B--2---:R-:W-:-:S13]  /*8810*/  ISETP.NE.AND P1, PT, R11, 0x1, PT ;  /* 0x000000010b00780c */ /* 0x004fda0003f25270 */
[----:B------:R-:W2:Y:S02]  /*8820*/  @P1 LDC.64 R4, c[0x0][0x420] ;  /* 0x00010800ff041b82 */ /* 0x000ea40000000a00 */
[----:B--2---:R-:W-:Y:S01]  /*8830*/  @P1 IMAD.HI.U32 R10, R9, R4, RZ ;  /* 0x00000004090a1227 */ /* 0x004fe200078e00ff */
[----:B------:R-:W-:-:S04]  /*8840*/  MOV R4, R9 ;  /* 0x0000000900047202 */ /* 0x000fc80000000f00 */
[----:B------:R-:W-:Y:S01]  /*8850*/  @P1 SHF.R.U32.HI R4, RZ, R5, R10 ;  /* 0x00000005ff041219 */ /* 0x000fe2000001160a */
[----:B------:R-:W-:-:S03]  /*8860*/  IMAD R10, R7, UR4, RZ ;  /* 0x00000004070a7c24 */ /* 0x000fc6000f8e02ff */
[----:B------:R-:W-:Y:S01]  /*8870*/  IADD3 R5, -R4, RZ, RZ ;  /* 0x000000ff04057210 */ /* 0x000fe20007ffe1ff */
[----:B------:R-:W-:-:S04]  /*8880*/  IMAD R10, R6, UR5, R10 ;  /* 0x00000005060a7c24 */ /* 0x000fc8000f8e020a */
[----:B------:R-:W-:-:S05]  /*8890*/  IMAD R5, R11, R5, R9 ;  /* 0x000000050b057224 */ /* 0x000fca00078e0209 */
[----:B------:R2:W-:Y:S02]  /*88a0*/  STL [R1+0x10], R5 ;  /* 0x0000100501007387 */ /* 0x0005e40000100800 */
[----:B--2---:R-:W-:-:S03]  /*88b0*/  SHF.R.S32.HI R5, RZ, 0x1f, R4 ;  /* 0x0000001fff057819 */ /* 0x004fc60000011404 */
[----:B------:R-:W-:-:S05]  /*88c0*/  IMAD.WIDE.U32 R4, R6, UR4, R4 ;  /* 0x0000000406047c25 */ /* 0x000fca000f8e0004 */
[----:B------:R-:W-:Y:S02]  /*88d0*/  IADD3 R5, R5, R10, RZ ;  /* 0x0000000a05057210 */ /* 0x000fe40007ffe0ff */
[----:B------:R-:W-:-:S04]  /*88e0*/  LEA R10, P1, R4, R2, 0x2 ;  /* 0x00000002040a7211 */ /* 0x000fc800078210ff */
[----:B------:R-:W-:-:S05]  /*88f0*/  LEA.HI.X R11, R4, R3, R5, 0x2, P1 ;  /* 0x00000003040b7211 */ /* 0x000fca00008f1405 */
[----:B------:R2:W5:Y:S04]  /*8900*/  LDG.E R4, desc[UR48][R10.64] ;  /* 0x000000300a047981 */ /* 0x000568000c1e1900 */
.L_x_2719:
[----:B--2---:R-:W2:Y:S01]  /*8910*/  S2R R10, SR_CgaCtaId ;  /* 0x00000000000a7919 */ /* 0x004ea20000008800 */
[----:B------:R-:W-:-:S04]  /*8920*/  MOV R5, 0x400 ;  /* 0x0000040000057802 */ /* 0x000fc80000000f00 */
[----:B--2---:R-:W-:Y:S02]  /*8930*/  LEA R5, R10, R5, 0x18 ;  /* 0x000000050a057211 */ /* 0x004fe400078ec0ff */
[----:B------:R-:W-:Y:S02]  /*8940*/  SHF.L.U32 R10, R17, 0x1f, RZ ;  /* 0x0000001f110a7819 */ /* 0x000fe400000006ff */
[----:B------:R-:W-:-:S04]  /*8950*/  LEA R5, R16, R5, 0x3 ;  /* 0x0000000510057211 */ /* 0x000fc800078e18ff */
[----:B------:R-:W2:Y:S02]  /*8960*/  SYNCS.PHASECHK.TRANS64.TRYWAIT P1, [R5+URZ+0x28c40], R10 ;  /* 0x028c400a050075a7 */ /* 0x000ea4000802017f */
[----:B--2---:R-:W-:Y:S05]  /*8970*/  @!P1 BRA `(.L_x_2720) ;  /* 0x00000028005c9947 */ /* 0x004fea0003800000 */
.L_x_2774:
        /* <DEDUP_REMOVED lines=11> */
.L_x_2721:
[----:B--2---:R-:W2:Y:S01]  /*8a30*/  LDL R10, [R1+0x10] ;  /* 0x00001000010a7983 */ /* 0x004ea20000100800 */
[----:B------:R-:W-:Y:S01]  /*8a40*/  MOV R11, 0x400 ;  /* 0x00000400000b7802 */ /* 0x000fe20000000f00 */
[----:B------:R-:W3:Y:S01]  /*8a50*/  S2R R12, SR_CgaCtaId ;  /* 0x00000000000c7919 */ /* 0x000ee20000008800 */
[----:B------:R-:W-:Y:S01]  /*8a60*/  R2UR UR9, R5 ;  /* 0x00000000050972ca */ /* 0x000fe200000e0000 */
[----:B------:R-:W-:Y:S01]  /*8a70*/  UIADD3 UR4, UP0, UR40, 0x370, URZ ;  /* 0x0000037028047890 */ /* 0x000fe2000ff1e03f */
[----:B------:R-:W-:Y:S02]  /*8a80*/  R2UR UR12, R0 ;  /* 0x00000000000c72ca */ /* 0x000fe400000e0000 */
[----:B-----5:R-:W-:Y:S01]  /*8a90*/  R2UR UR13, R4 ;  /* 0x00000000040d72ca */ /* 0x020fe200000e0000 */
[----:B------:R-:W-:Y:S01]  /*8aa0*/  UIADD3.X UR5, URZ, UR41, URZ, UP0, !UPT ;  /* 0x000000293f057290 */ /* 0x000fe200087fe43f */
[----:B---3--:R-:W-:-:S04]  /*8ab0*/  LEA R11, R12, R11, 0x18 ;  /* 0x0000000b0c0b7211 */ /* 0x008fc800078ec0ff */
[----:B------:R-:W-:-:S04]  /*8ac0*/  LEA R5, R16, R11, 0xd ;  /* 0x0000000b10057211 */ /* 0x000fc800078e68ff */
[----:B------:R-:W-:Y:S01]  /*8ad0*/  R2UR UR8, R5 ;  /* 0x00000000050872ca */ /* 0x000fe200000e0000 */
[----:B------:R-:W-:Y:S01]  /*8ae0*/  UIADD3 UR9, UR9, 0x28c30, URZ ;  /* 0x00028c3009097890 */ /* 0x000fe2000fffe03f */
[----:B------:R-:W-:Y:S01]  /*8af0*/  UMOV UR6, 0x0 ;  /* 0x0000000000067882 */ /* 0x000fe20000000000 */
[----:B------:R-:W-:Y:S01]  /*8b00*/  UMOV UR7, 0x14f00000 ;  /* 0x14f0000000077882 */ /* 0x000fe20000000000 */
[----:B------:R-:W-:-:S09]  /*8b10*/  UMOV UR10, URZ ;  /* 0x0000003f000a7c82 */ /* 0x000fd20008000000 */
[----:B------:R-:W-:Y:S01]  /*8b20*/  UIADD3 UR8, UR8, 0x22400, URZ ;  /* 0x0002240008087890 */ /* 0x000fe2000fffe03f */
[----:B--2---:R-:W-:-:S13]  /*8b30*/  R2UR UR11, R10 ;  /* 0x000000000a0b72ca */ /* 0x004fda00000e0000 */
[----:B------:R-:W-:-:S09]  /*8b40*/  USHF.L.U32 UR11, UR11, 0x6, URZ ;  /* 0x000000060b0b7899 */ /* 0x000fd2000800063f */
[----:B------:R2:W-:Y:S02]  /*8b50*/  UTMALDG.4D [UR8], [UR4], desc[UR6] ;  /* 0x00000608040075b4 */ /* 0x0005e40008019000 */
[----:B--2---:R-:W-:Y:S01]  /*8b60*/  NOP ;  /* 0x0000000000007918 */ /* 0x004fe20000000000 */
.L_x_2718:
[----:B------:R-:W2:Y:S01]  /*8b70*/  LDL R12, [R1+0x18] ;  /* 0x00001800010c7983 */ /* 0x000ea20000100800 */
[----:B------:R-:W-:Y:S05]  /*8b80*/  WARPSYNC.ALL ;  /* 0x0000000000007948 */ /* 0x000fea0003800000 */
[----:B------:R-:W3:Y:S01]  /*8b90*/  S2R R11, SR_CgaCtaId ;  /* 0x00000000000b7919 */ /* 0x000ee20000008800 */
[----:B------:R-:W-:Y:S01]  /*8ba0*/  MOV R10, 0x400 ;  /* 0x00000400000a7802 */ /* 0x000fe20000000f00 */
[----:B------:R-:W-:Y:S01]  /*8bb0*/  BAR.SYNC.DEFER_BLOCKING 0x8, 0xa0 ;  /* 0x0202800000007b1d */ /* 0x000fe20000010000 */
[----:B------:R-:W-:-:S13]  /*8bc0*/  ELECT P1, URZ, PT ;  /* 0x00000000003f782f */ /* 0x000fda0003820000 */
[----:B------:R-:W-:Y:S01]  /*8bd0*/  @P1 R2UR UR13, R18 ;  /* 0x00000000120d12ca */ /* 0x000fe200000e0000 */
[----:B------:R-:W-:Y:S01]  /*8be0*/  UIADD3 UR4, UP0, UR40, 0x270, URZ ;  /* 0x0000027028047890 */ /* 0x000fe2000ff1e03f */
[----:B------:R-:W-:Y:S02]  /*8bf0*/  @P1 R2UR UR12, R19 ;  /* 0x00000000130c12ca */ /* 0x000fe400000e0000 */
[----:B------:R-:W-:Y:S01]  /*8c00*/  @P1 R2UR UR11, R8 ;  /* 0x00000000080b12ca */ /* 0x000fe200000e0000 */
[----:B------:R-:W-:Y:S01]  /*8c10*/  UIADD3.X UR5, URZ, UR41, URZ, UP0, !UPT ;  /* 0x000000293f057290 */ /* 0x000fe200087fe43f */
[----:B------:R-:W-:Y:S01]  /*8c20*/  BSSY B0, `(.L_x_2722) ;  /* 0x000000f000007945 */ /* 0x000fe20003800000 */
[----:B------:R-:W-:Y:S01]  /*8c30*/  UMOV UR6, 0x0 ;  /* 0x0000000000067882 */ /* 0x000fe20000000000 */
[----:B------:R-:W-:Y:S01]  /*8c40*/  UMOV UR7, 0x12f00000 ;  /* 0x12f0000000077882 */ /* 0x000fe20000000000 */
[----:B------:R-:W-:Y:S01]  /*8c50*/  UMOV UR10, URZ ;  /* 0x0000003f000a7c82 */ /* 0x000fe20008000000 */
[----:B------:R-:W-:-:S02]  /*8c60*/  @P1 MOV R5, 0x2000 ;  /* 0x0000200000051802 */ /* 0x000fc40000000f00 */
[----:B---3--:R-:W-:-:S04]  /*8c70*/  LEA R10, R11, R10, 0x18 ;  /* 0x0000000a0b0a7211 */ /* 0x008fc800078ec0ff */
[----:B------:R-:W-:Y:S01]  /*8c80*/  R2UR UR9, R10 ;  /* 0x000000000a0972ca */ /* 0x000fe200000e0000 */
[----:B------:R2:W-:-:S12]  /*8c90*/  @P1 SYNCS.ARRIVE.TRANS64 RZ, [R10+URZ+0x28c00], R5 ;  /* 0x028c00050aff19a7 */ /* 0x0005d8000800003f */
[----:B------:R-:W-:Y:S02]  /*8ca0*/  UIADD3 UR8, UR9, 0x20400, URZ ;  /* 0x0002040009087890 */ /* 0x000fe4000fffe03f */
[----:B------:R-:W-:-:S09]  /*8cb0*/  UIADD3 UR9, UR9, 0x28c00, URZ ;  /* 0x00028c0009097890 */ /* 0x000fd2000fffe03f */
[----:B------:R3:W-:Y:S01]  /*8cc0*/  UTMALDG.4D [UR8], [UR4], desc[UR6] ;  /* 0x00000608040075b4 */ /* 0x0007e20008019000 */
[----:B--2---:R-:W-:-:S04]  /*8cd0*/  LOP3.LUT R5, R12, 0x1, RZ, 0xc, !PT ;  /* 0x000000010c057812 */ /* 0x004fc800078e0cff */
[----:B------:R-:W-:-:S04]  /*8ce0*/  SHF.L.U32 R5, R5, 0x1f, RZ ;  /* 0x0000001f05057819 */ /* 0x000fc800000006ff */
[----:B------:R-:W2:Y:S02]  /*8cf0*/  SYNCS.PHASECHK.TRANS64.TRYWAIT P1, [R10+URZ+0x28c20], R5 ;  /* 0x028c20050a0075a7 */ /* 0x000ea4000802017f */
[----:B--23--:R-:W-:Y:S05]  /*8d00*/  @!P1 BRA `(.L_x_2723) ;  /* 0x00000024008c9947 */ /* 0x00cfea0003800000 */
.L_x_2775:
[----:B------:R-:W-:Y:S05]  /*8d10*/  BSYNC B0 ;  /* 0x0000000000007941 */ /* 0x000fea0003800000 */
.L_x_2722:
[----:B------:R-:W-:Y:S04]  /*8d20*/  BSSY B0, `(.L_x_2724) ;  /* 0x000004b000007945 */ /* 0x000fe80003800000 */
[----:B------:R-:W-:Y:S05]  /*8d30*/  @!P6 BRA `(.L_x_2725) ;  /* 0x000000040024e947 */ /* 0x000fea0003800000 */
[----:B------:R-:W3:Y:S01]  /*8d40*/  S2R R11, SR_CgaCtaId ;  /* 0x00000000000b7919 */ /* 0x000ee20000008800 */
[----:B--2---:R-:W-:Y:S02]  /*8d50*/  MOV R8, 0x400 ;  /* 0x0000040000087802 */ /* 0x004fe40000000f00 */
[----:B------:R-:W-:Y:S01]  /*8d60*/  SHF.L.U32 R5, R17, 0x1f, RZ ;  /* 0x0000001f11057819 */ /* 0x000fe200000006ff */
[----:B------:R-:W2:Y:S01]  /*8d70*/  S2R R10, SR_TID.X ;  /* 0x00000000000a7919 */ /* 0x000ea20000002100 */
[----:B---3--:R-:W-:-:S04]  /*8d80*/  LEA R8, R11, R8, 0x18 ;  /* 0x000000080b087211 */ /* 0x008fc800078ec0ff */
[----:B------:R-:W-:Y:S02]  /*8d90*/  LEA R8, R16, R8, 0x3 ;  /* 0x0000000810087211 */ /* 0x000fe400078e18ff */
[----:B--2---:R-:W-:Y:S02]  /*8da0*/  LOP3.LUT R10, R10, 0x7f, RZ, 0xc0, !PT ;  /* 0x0000007f0a0a7812 */ /* 0x004fe400078ec0ff */
[----:B------:R-:W2:Y:S02]  /*8db0*/  SYNCS.PHASECHK.TRANS64.TRYWAIT P1, [R8+URZ+0x28c60], R5 ;  /* 0x028c6005080075a7 */ /* 0x000ea4000802017f */
[----:B------:R-:W-:Y:S01]  /*8dc0*/  ISETP.NE.AND P2, PT, R10, RZ, PT ;  /* 0x000000ff0a00720c */ /* 0x000fe20003f45270 */
[----:B--2---:R-:W-:-:S12]  /*8dd0*/  @!P1 BRA `(.L_x_2726) ;  /* 0x0000002400789947 */ /* 0x004fd80003800000 */
.L_x_2776:
[----:B------:R-:W-:Y:S05]  /*8de0*/  @P2 BRA `(.L_x_2727) ;  /* 0x00000000001c2947 */ /* 0x000fea0003800000 */
[----:B------:R-:W3:Y:S01]  /*8df0*/  S2R R10, SR_TID.X ;  /* 0x00000000000a7919 */ /* 0x000ee20000002100 */
[----:B--2---:R-:W-:-:S04]  /*8e00*/  MOV R5, 0x10000 ;  /* 0x0001000000057802 */ /* 0x004fc80000000f00 */
[----:B------:R4:W-:Y:S01]  /*8e10*/  SYNCS.ARRIVE.TRANS64 RZ, [R8+URZ+0x28c50], R5 ;  /* 0x028c500508ff79a7 */ /* 0x0009e2000800003f */
[----:B---3--:R-:W-:-:S04]  /*8e20*/  LOP3.LUT R10, R10, 0x1f, RZ, 0xc0, !PT ;  /* 0x0000001f0a0a7812 */ /* 0x008fc800078ec0ff */
[----:B------:R-:W-:-:S13]  /*8e30*/  ISETP.NE.AND P1, PT, R10, RZ, PT ;  /* 0x000000ff0a00720c */ /* 0x000fda0003f25270 */
[----:B----4-:R-:W-:Y:S05]  /*8e40*/  @!P1 BRA `(.L_x_2727) ;  /* 0x0000000000049947 */ /* 0x010fea0003800000 */
[----:B------:R-:W-:Y:S01]  /*8e50*/  BPT.TRAP 0x1 ;  /* 0x000000040000795c */ /* 0x000fe20000300000 */
.L_x_2727:
[----:B------:R-:W3:Y:S01]  /*8e60*/  LDL R10, [R1+0x10] ;  /* 0x00001000010a7983 */ /* 0x000ee20000100800 */
[----:B--2---:R-:W-:Y:S01]  /*8e70*/  MOV R5, 0x400 ;  /* 0x0000040000057802 */ /* 0x004fe20000000f00 */
[----:B------:R-:W2:Y:S01]  /*8e80*/  S2R R11, SR_CgaCtaId ;  /* 0x00000000000b7919 */ /* 0x000ea20000008800 */
[----:B------:R-:W-:Y:S01]  /*8e90*/  R2UR UR9, R8 ;  /* 0x00000000080972ca */ /* 0x000fe200000e0000 */
[----:B------:R-:W-:Y:S01]  /*8ea0*/  UIADD3 UR4, UP0, UR40, 0x470, URZ ;  /* 0x0000047028047890 */ /* 0x000fe2000ff1e03f */
[----:B------:R-:W-:Y:S02]  /*8eb0*/  R2UR UR12, R0 ;  /* 0x00000000000c72ca */ /* 0x000fe400000e0000 */
[----:B------:R-:W-:Y:S01]  /*8ec0*/  R2UR UR13, R4 ;  /* 0x00000000040d72ca */ /* 0x000fe200000e0000 */
[----:B------:R-:W-:Y:S01]  /*8ed0*/  UIADD3.X UR5, URZ, UR41, URZ, UP0, !UPT ;  /* 0x000000293f057290 */ /* 0x000fe200087fe43f */
[----:B--2---:R-:W-:-:S05]  /*8ee0*/  LEA R5, R11, R5, 0x18 ;  /* 0x000000050b057211 */ /* 0x004fca00078ec0ff */
        /* <DEDUP_REMOVED lines=9> */
[----:B------:R-:W-:Y:S01]  /*8f80*/  UMOV UR16, 0x40 ;  /* 0x0000004000107882 */ /* 0x000fe20000000000 */
[----:B------:R-:W-:Y:S01]  /*8f90*/  UIADD3 UR19, UR14, 0x6400, URZ ;  /* 0x000064000e137890 */ /* 0x000fe2000fffe03f */
[----:B------:R-:W-:Y:S01]  /*8fa0*/  UMOV UR18, 0x80 ;  /* 0x0000008000127882 */ /* 0x000fe20000000000 */
[----:B------:R-:W-:Y:S01]  /*8fb0*/  UMOV UR20, 0xc0 ;  /* 0x000000c000147882 */ /* 0x000fe20000000000 */
[----:B------:R-:W-:Y:S01]  /*8fc0*/  UMOV UR21, 0x100 ;  /* 0x0000010000157882 */ /* 0x000fe20000000000 */
[----:B------:R-:W-:Y:S01]  /*8fd0*/  UMOV UR22, 0x140 ;  /* 0x0000014000167882 */ /* 0x000fe20000000000 */
[----:B---3--:R-:W-:-:S13]  /*8fe0*/  R2UR UR11, R10 ;  /* 0x000000000a0b72ca */ /* 0x008fda00000e0000 */
[----:B------:R-:W-:-:S09]  /*8ff0*/  USHF.L.U32 UR11, UR11, 0x6, URZ ;  /* 0x000000060b0b7899 */ /* 0x000fd2000800063f */
[----:B------:R2:W-:Y:S02]  /*9000*/  UTMALDG.4D [UR8], [UR4], desc[UR6] ;  /* 0x00000608040075b4 */ /* 0x0005e40008019000 */
[----:B--2---:R-:W-:Y:S01]  /*9010*/  UMOV UR8, UR15 ;  /* 0x0000000f00087c82 */ /* 0x004fe20008000000 */
[----:B------:R-:W-:Y:S01]  /*9020*/  UMOV UR10, UR16 ;  /* 0x00000010000a7c82 */ /* 0x000fe20008000000 */
[----:B------:R-:W-:Y:S01]  /*9030*/  UIADD3 UR15, UR14, 0x8400, URZ ;  /* 0x000084000e0f7890 */ /* 0x000fe2000fffe03f */
[----:B------:R2:W-:Y:S01]  /*9040*/  UTMALDG.4D [UR8], [UR4], desc[UR6] ;  /* 0x00000608040075b4 */ /* 0x0005e20008019000 */
[----:B------:R-:W-:Y:S01]  /*9050*/  UIADD3 UR16, UR14, 0xa400, URZ ;  /* 0x0000a4000e107890 */ /* 0x000fe2000fffe03f */
[----:B--2---:R-:W-:Y:S01]  /*9060*/  UMOV UR8, UR17 ;  /* 0x0000001100087c82 */ /* 0x004fe20008000000 */
[----:B------:R-:W-:Y:S02]  /*9070*/  UMOV UR10, UR18 ;  /* 0x00000012000a7c82 */ /* 0x000fe40008000000 */
[----:B------:R2:W-:Y:S01]  /*9080*/  UTMALDG.4D [UR8], [UR4], desc[UR6] ;  /* 0x00000608040075b4 */ /* 0x0005e20008019000 */
[----:B------:R-:W-:Y:S01]  /*9090*/  UIADD3 UR17, UR14, 0xc400, URZ ;  /* 0x0000c4000e117890 */ /* 0x000fe2000fffe03f */
[----:B--2---:R-:W-:Y:S01]  /*90a0*/  UMOV UR8, UR19 ;  /* 0x0000001300087c82 */ /* 0x004fe20008000000 */
[----:B------:R-:W-:-:S02]  /*90b0*/  UMOV UR10, UR20 ;  /* 0x00000014000a7c82 */ /* 0x000fc40008000000 */
[----:B------:R2:W-:Y:S02]  /*90c0*/  UTMALDG.4D [UR8], [UR4], desc[UR6] ;  /* 0x00000608040075b4 */ /* 0x0005e40008019000 */
[----:B--2---:R-:W-:Y:S01]  /*90d0*/  UMOV UR8, UR15 ;  /* 0x0000000f00087c82 */ /* 0x004fe20008000000 */
[----:B------:R-:W-:Y:S01]  /*90e0*/  UMOV UR10, UR21 ;  /* 0x00000015000a7c82 */ /* 0x000fe20008000000 */
[----:B------:R-:W-:Y:S01]  /*90f0*/  UIADD3 UR15, UR14, 0xe400, URZ ;  /* 0x0000e4000e0f7890 */ /* 0x000fe2000fffe03f */
[----:B------:R2:W-:Y:S02]  /*9100*/  UTMALDG.4D [UR8], [UR4], desc[UR6] ;  /* 0x00000608040075b4 */ /* 0x0005e40008019000 */
[----:B------:R-:W-:Y:S01]  /*9110*/  UMOV UR14, 0x180 ;  /* 0x00000180000e7882 */ /* 0x000fe20000000000 */
[----:B--2---:R-:W-:Y:S01]  /*9120*/  UMOV UR8, UR16 ;  /* 0x0000001000087c82 */ /* 0x004fe20008000000 */
[----:B------:R-:W-:Y:S02]  /*9130*/  UMOV UR10, UR22 ;  /* 0x00000016000a7c82 */ /* 0x000fe40008000000 */
[----:B------:R2:W-:Y:S02]  /*9140*/  UTMALDG.4D [UR8], [UR4], desc[UR6] ;  /* 0x00000608040075b4 */ /* 0x0005e40008019000 */
[----:B--2---:R-:W-:Y:S01]  /*9150*/  UMOV UR8, UR17 ;  /* 0x0000001100087c82 */ /* 0x004fe20008000000 */
[----:B------:R-:W-:Y:S01]  /*9160*/  UMOV UR10, UR14 ;  /* 0x0000000e000a7c82 */ /* 0x000fe20008000000 */
[----:B------:R-:W-:Y:S01]  /*9170*/  UMOV UR14, 0x1c0 ;  /* 0x000001c0000e7882 */ /* 0x000fe20000000000 */
[----:B------:R2:W-:Y:S02]  /*9180*/  UTMALDG.4D [UR8], [UR4], desc[UR6] ;  /* 0x00000608040075b4 */ /* 0x0005e40008019000 */
[----:B--2---:R-:W-:Y:S01]  /*9190*/  UMOV UR8, UR15 ;  /* 0x0000000f00087c82 */ /* 0x004fe20008000000 */
[----:B------:R-:W-:-:S02]  /*91a0*/  UMOV UR10, UR14 ;  /* 0x0000000e000a7c82 */ /* 0x000fc40008000000 */
[----:B------:R3:W-:Y:S02]  /*91b0*/  UTMALDG.4D [UR8], [UR4], desc[UR6] ;  /* 0x00000608040075b4 */ /* 0x0007e40008019000 */
[----:B---3--:R-:W-:Y:S01]  /*91c0*/  NOP ;  /* 0x0000000000007918 */ /* 0x008fe20000000000 */
.L_x_2725:
[----:B------:R-:W-:Y:S05]  /*91d0*/  BSYNC B0 ;  /* 0x0000000000007941 */ /* 0x000fea0003800000 */
.L_x_2724:
[----:B--2---:R-:W2:Y:S01]  /*91e0*/  LDL.LU R5, [R1+0x14] ;  /* 0x0000140001057983 */ /* 0x004ea20000300800 */
[----:B------:R-:W-:-:S04]  /*91f0*/  IADD3 R16, R16, 0x1, RZ ;  /* 0x0000000110107810 */ /* 0x000fc80007ffe0ff */
[----:B------:R-:W-:-:S04]  /*9200*/  ISETP.NE.AND P1, PT, R16, 0x2, PT ;  /* 0x000000021000780c */ /* 0x000fc80003f25270 */
[----:B------:R-:W-:Y:S02]  /*9210*/  SEL R8, RZ, 0x1, P1 ;  /* 0x00000001ff087807 */ /* 0x000fe40000800000 */
[----:B------:R-:W-:Y:S02]  /*9220*/  SEL R16, R16, RZ, P1 ;  /* 0x000000ff10107207 */ /* 0x000fe40000800000 */
[----:B------:R-:W-:Y:S02]  /*9230*/  LOP3.LUT R17, R17, R8, RZ, 0x3c, !PT ;  /* 0x0000000811117212 */ /* 0x000fe400078e3cff */
[----:B--2---:R-:W-:-:S13]  /*9240*/  ISETP.GE.AND P2, PT, R5, 0x41, PT ;  /* 0x000000410500780c */ /* 0x004fda0003f46270 */
[----:B------:R-:W-:Y:S05]  /*9250*/  @!P2 BRA `(.L_x_2728) ;  /* 0x000000180038a947 */ /* 0x000fea0003800000 */
[----:B------:R-:W2:Y:S01]  /*9260*/  LDL R11, [R1+0x8] ;  /* 0x00000800010b7983 */ /* 0x000ea20000100800 */
[----:B------:R-:W-:Y:S02]  /*9270*/  MOV R5, 0x1 ;  /* 0x0000000100057802 */ /* 0x000fe40000000f00 */
[C---:B--2---:R-:W-:Y:S01]  /*9280*/  IADD3 R10, -R11.reuse, RZ, RZ ;  /* 0x000000ff0b0a7210 */ /* 0x044fe20007ffe1ff */
[----:B------:R-:W-:-:S03]  /*9290*/  VIADD R8, R11, 0xfffffffe ;  /* 0xfffffffe0b087836 */ /* 0x000fc60000000000 */
[----:B------:R-:W-:-:S04]  /*92a0*/  VIADDMNMX R10, R10, R5, 0xffffffff, !PT ;  /* 0xffffffff0a0a7446 */ /* 0x000fc80007800105 */
[----:B------:R-:W-:-:S04]  /*92b0*/  IADD3 R5, R11, R10, RZ ;  /* 0x0000000a0b057210 */ /* 0x000fc80007ffe0ff */
[----:B------:R-:W-:-:S04]  /*92c0*/  LOP3.LUT R5, R5, 0x1, RZ, 0xc0, !PT ;  /* 0x0000000105057812 */ /* 0x000fc800078ec0ff */
[----:B------:R-:W-:-:S13]  /*92d0*/  ISETP.NE.U32.AND P1, PT, R5, 0x1, PT ;  /* 0x000000010500780c */ /* 0x000fda0003f25070 */
[----:B------:R-:W-:Y:S05]  /*92e0*/  @P1 BRA `(.L_x_2729) ;  /* 0x0000000400fc1947 */ /* 0x000fea0003800000 */
[----:B------:R-:W-:Y:S04]  /*92f0*/  BSSY B0, `(.L_x_2730) ;  /* 0x0000077000007945 */ /* 0x000fe80003800000 */
[----:B------:R-:W-:Y:S05]  /*9300*/  @!P6 BRA `(.L_x_2731) ;  /* 0x0000000400d4e947 */ /* 0x000fea0003800000 */
[----:B------:R-:W-:Y:S05]  /*9310*/  @!P0 BRA `(.L_x_2732) ;  /* 0x0000000000448947 */ /* 0x000fea0003800000 */
[----:B------:R-:W2:Y:S01]  /*9320*/  LDC R11, c[0x0][0x41c] ;  /* 0x00010700ff0b7b82 */ /* 0x000ea20000000800 */
[----:B------:R-:W-:Y:S01]  /*9330*/  ULDC.64 UR4, c[0x0][0x408] ;  /* 0x0001020000047ab9 */ /* 0x000fe20000000a00 */
[----:B--2---:R-:W-:-:S13]  /*9340*/  ISETP.NE.AND P1, PT, R11, 0x1, PT ;  /* 0x000000010b00780c */ /* 0x004fda0003f25270 */
[----:B------:R-:W2:Y:S02]  /*9350*/  @P1 LDC.64 R4, c[0x0][0x420] ;  /* 0x00010800ff041b82 */ /* 0x000ea40000000a00 */
[----:B--2---:R-:W-:Y:S01]  /*9360*/  @P1 IMAD.HI.U32 R12, R8, R4, RZ ;  /* 0x00000004080c1227 */ /* 0x004fe200078e00ff */
[----:B------:R-:W-:-:S04]  /*9370*/  MOV R4, R8 ;  /* 0x0000000800047202 */ /* 0x000fc80000000f00 */
[----:B------:R-:W-:-:S04]  /*9380*/  @P1 SHF.R.U32.HI R4, RZ, R5, R12 ;  /* 0x00000005ff041219 */ /* 0x000fc8000001160c */
[----:B------:R-:W-:-:S05]  /*9390*/  IADD3 R5, -R4, RZ, RZ ;  /* 0x000000ff04057210 */ /* 0x000fca0007ffe1ff */
[----:B------:R-:W-:Y:S01]  /*93a0*/  IMAD R8, R11, R5, R8 ;  /* 0x000000050b087224 */ /* 0x000fe200078e0208 */
[--C-:B------:R-:W-:Y:S01]  /*93b0*/  SHF.R.S32.HI R5, RZ, 0x1f, R4.reuse ;  /* 0x0000001fff057819 */ /* 0x100fe20000011404 */
[----:B------:R-:W-:Y:S02]  /*93c0*/  IMAD R11, R7, UR4, RZ ;  /* 0x00000004070b7c24 */ /* 0x000fe4000f8e02ff */
[----:B------:R-:W-:-:S04]  /*93d0*/  IMAD.WIDE.U32 R4, R6, UR4, R4 ;  /* 0x0000000406047c25 */ /* 0x000fc8000f8e0004 */
[----:B------:R-:W-:Y:S01]  /*93e0*/  IMAD R11, R6, UR5, R11 ;  /* 0x00000005060b7c24 */ /* 0x000fe2000f8e020b */
[----:B------:R-:W-:-:S04]  /*93f0*/  LEA R2, P1, R4, R2, 0x2 ;  /* 0x0000000204027211 */ /* 0x000fc800078210ff */
[----:B------:R-:W-:-:S04]  /*9400*/  IADD3 R11, R11, R5, RZ ;  /* 0x000000050b0b7210 */ /* 0x000fc80007ffe0ff */
[----:B------:R-:W-:-:S05]  /*9410*/  LEA.HI.X R3, R4, R3, R11, 0x2, P1 ;  /* 0x0000000304037211 */ /* 0x000fca00008f140b */
[----:B------:R2:W5:Y:S02]  /*9420*/  LDG.E R4, desc[UR48][R2.64] ;  /* 0x0000003002047981 */ /* 0x000564000c1e1900 */
.L_x_2732:
[----:B--2---:R-:W2:Y:S01]  /*9430*/  S2R R3, SR_CgaCtaId ;  /* 0x0000000000037919 */ /* 0x004ea20000008800 */
[----:B------:R-:W-:Y:S01]  /*9440*/  MOV R2, 0x400 ;  /* 0x0000040000027802 */ /* 0x000fe20000000f00 */
[----:B------:R-:W3:Y:S03]  /*9450*/  S2R R5, SR_TID.X ;  /* 0x0000000000057919 */ /* 0x000ee60000002100 */
[----:B--2---:R-:W-:Y:S02]  /*9460*/  LEA R2, R3, R2, 0x18 ;  /* 0x0000000203027211 */ /* 0x004fe400078ec0ff */
[----:B------:R-:W-:Y:S02]  /*9470*/  SHF.L.U32 R3, R17, 0x1f, RZ ;  /* 0x0000001f11037819 */ /* 0x000fe400000006ff */
[----:B------:R-:W-:Y:S02]  /*9480*/  LEA R2, R16, R2, 0x3 ;  /* 0x0000000210027211 */ /* 0x000fe400078e18ff */
[----:B---3--:R-:W-:-:S02]  /*9490*/  LOP3.LUT R5, R5, 0x7f, RZ, 0xc0, !PT ;  /* 0x0000007f05057812 */ /* 0x008fc400078ec0ff */
[----:B------:R-:W2:Y:S02]  /*94a0*/  SYNCS.PHASECHK.TRANS64.TRYWAIT P2, [R2+URZ+0x28c40], R3 ;  /* 0x028c4003020075a7 */ /* 0x000ea4000804017f */
[----:B------:R-:W-:Y:S01]  /*94b0*/  ISETP.NE.AND P1, PT, R5, RZ, PT ;  /* 0x000000ff0500720c */ /* 0x000fe20003f25270 */
[----:B--2---:R-:W-:-:S12]  /*94c0*/  @!P2 BRA `(.L_x_2733) ;  /* 0x0000001c00d0a947 */ /* 0x004fd80003800000 */
.L_x_2777:
[----:B------:R-:W-:Y:S05]  /*94d0*/  @P1 BRA `(.L_x_2734) ;  /* 0x00000000001c1947 */ /* 0x000fea0003800000 */
[----:B------:R-:W3:Y:S01]  /*94e0*/  S2R R11, SR_TID.X ;  /* 0x00000000000b7919 */ /* 0x000ee20000002100 */
[----:B------:R-:W-:-:S04]  /*94f0*/  IMAD.MOV.U32 R5, RZ, RZ, 0x2000 ;  /* 0x00002000ff057424 */ /* 0x000fc800078e00ff */
[----:B------:R4:W-:Y:S01]  /*9500*/  SYNCS.ARRIVE.TRANS64 RZ, [R2+URZ+0x28c30], R5 ;  /* 0x028c300502ff79a7 */ /* 0x0009e2000800003f */
[----:B---3--:R-:W-:-:S04]  /*9510*/  LOP3.LUT R11, R11, 0x1f, RZ, 0xc0, !PT ;  /* 0x0000001f0b0b7812 */ /* 0x008fc800078ec0ff */
[----:B------:R-:W-:-:S13]  /*9520*/  ISETP.NE.AND P2, PT, R11, RZ, PT ;  /* 0x000000ff0b00720c */ /* 0x000fda0003f45270 */
[----:B----4-:R-:W-:Y:S05]  /*9530*/  @!P2 BRA `(.L_x_2734) ;  /* 0x000000000004a947 */ /* 0x010fea0003800000 */
[----:B------:R-:W-:Y:S01]  /*9540*/  BPT.TRAP 0x1 ;  /* 0x000000040000795c */ /* 0x000fe20000300000 */
.L_x_2734:
[----:B------:R-:W3:Y:S01]  /*9550*/  S2R R11, SR_CgaCtaId ;  /* 0x00000000000b7919 */ /* 0x000ee20000008800 */
[----:B------:R-:W-:Y:S01]  /*9560*/  MOV R5, 0x400 ;  /* 0x0000040000057802 */ /* 0x000fe20000000f00 */
[----:B------:R-:W-:Y:S01]  /*9570*/  UIADD3 UR4, UP0, UR40, 0x370, URZ ;  /* 0x0000037028047890 */ /* 0x000fe2000ff1e03f */
[----:B------:R-:W-:Y:S01]  /*9580*/  R2UR UR9, R2 ;  /* 0x00000000020972ca */ /* 0x000fe200000e0000 */
[----:B------:R-:W-:Y:S01]  /*9590*/  UMOV UR6, 0x0 ;  /* 0x0000000000067882 */ /* 0x000fe20000000000 */
[----:B------:R-:W-:Y:S01]  /*95a0*/  SHF.L.U32 R8, R8, 0x6, RZ ;  /* 0x0000000608087819 */ /* 0x000fe200000006ff */
[----:B------:R-:W-:Y:S01]  /*95b0*/  UIADD3.X UR5, URZ, UR41, URZ, UP0, !UPT ;  /* 0x000000293f057290 */ /* 0x000fe200087fe43f */
[----:B------:R-:W-:Y:S01]  /*95c0*/  R2UR UR12, R0 ;  /* 0x00000000000c72ca */ /* 0x000fe200000e0000 */
[----:B------:R-:W-:Y:S01]  /*95d0*/  UMOV UR7, 0x14f00000 ;  /* 0x14f0000000077882 */ /* 0x000fe20000000000 */
[----:B-----5:R-:W-:Y:S01]  /*95e0*/  R2UR UR13, R4 ;  /* 0x00000000040d72ca */ /* 0x020fe200000e0000 */
[----:B------:R-:W-:Y:S01]  /*95f0*/  UMOV UR10, URZ ;  /* 0x0000003f000a7c82 */ /* 0x000fe20008000000 */
[----:B------:R-:W-:-:S05]  /*9600*/  R2UR UR11, R8 ;  /* 0x00000000080b72ca */ /* 0x000fca00000e0000 */
[----:B------:R-:W-:Y:S01]  /*9610*/  UIADD3 UR9, UR9, 0x28c30, URZ ;  /* 0x00028c3009097890 */ /* 0x000fe2000fffe03f */
[----:B---3--:R-:W-:-:S04]  /*9620*/  LEA R5, R11, R5, 0x18 ;  /* 0x000000050b057211 */ /* 0x008fc800078ec0ff */
[----:B------:R-:W-:-:S04]  /*9630*/  LEA R5, R16, R5, 0xd ;  /* 0x0000000510057211 */ /* 0x000fc800078e68ff */
[----:B------:R-:W-:-:S13]  /*9640*/  R2UR UR8, R5 ;  /* 0x00000000050872ca */ /* 0x000fda00000e0000 */
[----:B------:R-:W-:-:S09]  /*9650*/  UIADD3 UR8, UR8, 0x22400, URZ ;  /* 0x0002240008087890 */ /* 0x000fd2000fffe03f */
[----:B------:R3:W-:Y:S01]  /*9660*/  UTMALDG.4D [UR8], [UR4], desc[UR6] ;  /* 0x00000608040075b4 */ /* 0x0007e20008019000 */
[----:B------:R-:W4:Y:S02]  /*9670*/  SYNCS.PHASECHK.TRANS64.TRYWAIT P2, [R2+URZ+0x28c60], R3 ;  /* 0x028c6003020075a7 */ /* 0x000f24000804017f */
[----:B---34-:R-:W-:Y:S05]  /*9680*/  @!P2 BRA `(.L_x_2735) ;  /* 0x0000001c0074a947 */ /* 0x018fea0003800000 */
.L_x_2778:
[----:B------:R-:W-:Y:S05]  /*9690*/  @P1 BRA `(.L_x_2736) ;  /* 0x00000000001c1947 */ /* 0x000fea0003800000 */
[----:B------:R-:W4:Y:S01]  /*96a0*/  S2R R5, SR_TID.X ;  /* 0x0000000000057919 */ /* 0x000f220000002100 */
[----:B--23--:R-:W-:-:S04]  /*96b0*/  MOV R3, 0x10000 ;  /* 0x0001000000037802 */ /* 0x00cfc80000000f00 */
[----:B------:R2:W-:Y:S01]  /*96c0*/  SYNCS.ARRIVE.TRANS64 RZ, [R2+URZ+0x28c50], R3 ;  /* 0x028c500302ff79a7 */ /* 0x0005e2000800003f */
[----:B----4-:R-:W-:-:S04]  /*96d0*/  LOP3.LUT R5, R5, 0x1f, RZ, 0xc0, !PT ;  /* 0x0000001f05057812 */ /* 0x010fc800078ec0ff */
[----:B------:R-:W-:-:S13]  /*96e0*/  ISETP.NE.AND P1, PT, R5, RZ, PT ;  /* 0x000000ff0500720c */ /* 0x000fda0003f25270 */
[----:B--2---:R-:W-:Y:S05]  /*96f0*/  @!P1 BRA `(.L_x_2736) ;  /* 0x0000000000049947 */ /* 0x004fea0003800000 */
[----:B------:R-:W-:Y:S01]  /*9700*/  BPT.TRAP 0x1 ;  /* 0x000000040000795c */ /* 0x000fe20000300000 */
.L_x_2736:
[----:B------:R-:W4:Y:S01]  /*9710*/  S2R R5, SR_CgaCtaId ;  /* 0x0000000000057919 */ /* 0x000f220000008800 */
[----:B--23--:R-:W-:Y:S01]  /*9720*/  MOV R3, 0x400 ;  /* 0x0000040000037802 */ /* 0x00cfe20000000f00 */
        /* <DEDUP_REMOVED lines=9> */
[----:B------:R-:W-:Y:S01]  /*97c0*/  UMOV UR18, 0x40 ;  /* 0x0000004000127882 */ /* 0x000fe20000000000 */
[----:B------:R-:W-:Y:S01]  /*97d0*/  UMOV UR19, 0x80 ;  /* 0x0000008000137882 */ /* 0x000fe20000000000 */
[----:B------:R-:W-:Y:S01]  /*97e0*/  UMOV UR20, 0xc0 ;  /* 0x000000c000147882 */ /* 0x000fe20000000000 */
[----:B------:R-:W-:Y:S01]  /*97f0*/  UMOV UR21, 0x100 ;  /* 0x0000010000157882 */ /* 0x000fe20000000000 */
[----:B------:R-:W-:Y:S01]  /*9800*/  UMOV UR22, 0x140 ;  /* 0x0000014000167882 */ /* 0x000fe20000000000 */
[----:B------:R-:W-:Y:S01]  /*9810*/  UIADD3 UR9, UR9, 0x28c50, URZ ;  /* 0x00028c5009097890 */ /* 0x000fe2000fffe03f */
[----:B----4-:R-:W-:-:S04]  /*9820*/  LEA R3, R5, R3, 0x18 ;  /* 0x0000000305037211 */ /* 0x010fc800078ec0ff */
[----:B------:R-:W-:-:S04]  /*9830*/  LEA R2, R16, R3, 0x10 ;  /* 0x0000000310027211 */ /* 0x000fc800078e80ff */
[----:B------:R-:W-:-:S13]  /*9840*/  R2UR UR14, R2 ;  /* 0x00000000020e72ca */ /* 0x000fda00000e0000 */
[----:B------:R-:W-:Y:S02]  /*9850*/  UIADD3 UR8, UR14, 0x400, URZ ;  /* 0x000004000e087890 */ /* 0x000fe4000fffe03f */
[----:B------:R-:W-:Y:S02]  /*9860*/  UIADD3 UR15, UR14, 0x2400, URZ ;  /* 0x000024000e0f7890 */ /* 0x000fe4000fffe03f */
[----:B------:R-:W-:Y:S02]  /*9870*/  UIADD3 UR16, UR14, 0x4400, URZ ;  /* 0x000044000e107890 */ /* 0x000fe4000fffe03f */
[----:B------:R-:W-:-:S03]  /*9880*/  UIADD3 UR17, UR14, 0x6400, URZ ;  /* 0x000064000e117890 */ /* 0x000fc6000fffe03f */
[----:B------:R2:W-:Y:S02]  /*9890*/  UTMALDG.4D [UR8], [UR4], desc[UR6] ;  /* 0x00000608040075b4 */ /* 0x0005e40008019000 */
[----:B--2---:R-:W-:Y:S01]  /*98a0*/  UMOV UR8, UR15 ;  /* 0x0000000f00087c82 */ /* 0x004fe20008000000 */
[----:B------:R-:W-:Y:S01]  /*98b0*/  UMOV UR10, UR18 ;  /* 0x00000012000a7c82 */ /* 0x000fe20008000000 */
[----:B------:R-:W-:Y:S01]  /*98c0*/  UIADD3 UR15, UR14, 0x8400, URZ ;  /* 0x000084000e0f7890 */ /* 0x000fe2000fffe03f */
        /* <DEDUP_REMOVED lines=8> */
[----:B------:R2:W-:Y:S01]  /*9950*/  UTMALDG.4D [UR8], [UR4], desc[UR6] ;  /* 0x00000608040075b4 */ /* 0x0005e20008019000 */
[----:B------:R-:W-:Y:S01]  /*9960*/  UIADD3 UR14, UR14, 0xe400, URZ ;  /* 0x0000e4000e0e7890 */ /* 0x000fe2000fffe03f */
[----:B--2---:R-:W-:Y:S01]  /*9970*/  UMOV UR8, UR15 ;  /* 0x0000000f00087c82 */ /* 0x004fe20008000000 */
[----:B------:R-:W-:Y:S01]  /*9980*/  UMOV UR10, UR21 ;  /* 0x00000015000a7c82 */ /* 0x000fe20008000000 */
[----:B------:R-:W-:Y:S01]  /*9990*/  UMOV UR15, 0x180 ;  /* 0x00000180000f7882 */ /* 0x000fe20000000000 */
[----:B------:R2:W-:Y:S02]  /*99a0*/  UTMALDG.4D [UR8], [UR4], desc[UR6] ;  /* 0x00000608040075b4 */ /* 0x0005e40008019000 */
[----:B--2---:R-:W-:Y:S01]  /*99b0*/  UMOV UR8, UR16 ;  /* 0x0000001000087c82 */ /* 0x004fe20008000000 */
[----:B------:R-:W-:-:S02]  /*99c0*/  UMOV UR10, UR22 ;  /* 0x00000016000a7c82 */ /* 0x000fc40008000000 */
[----:B------:R2:W-:Y:S02]  /*99d0*/  UTMALDG.4D [UR8], [UR4], desc[UR6] ;  /* 0x00000608040075b4 */ /* 0x0005e40008019000 */
[----:B--2---:R-:W-:Y:S01]  /*99e0*/  UMOV UR8, UR17 ;  /* 0x0000001100087c82 */ /* 0x004fe20008000000 */
[----:B------:R-:W-:Y:S01]  /*99f0*/  UMOV UR10, UR15 ;  /* 0x0000000f000a7c82 */ /* 0x000fe20008000000 */
[----:B------:R-:W-:Y:S01]  /*9a00*/  UMOV UR15, 0x1c0 ;  /* 0x000001c0000f7882 */ /* 0x000fe20000000000 */
[----:B------:R2:W-:Y:S02]  /*9a10*/  UTMALDG.4D [UR8], [UR4], desc[UR6] ;  /* 0x00000608040075b4 */ /* 0x0005e40008019000 */
[----:B--2---:R-:W-:Y:S01]  /*9a20*/  UMOV UR8, UR14 ;  /* 0x0000000e00087c82 */ /* 0x004fe20008000000 */
[----:B------:R-:W-:Y:S02]  /*9a30*/  UMOV UR10, UR15 ;  /* 0x0000000f000a7c82 */ /* 0x000fe40008000000 */
[----:B------:R2:W-:Y:S02]  /*9a40*/  UTMALDG.4D [UR8], [UR4], desc[UR6] ;  /* 0x00000608040075b4 */ /* 0x0005e40008019000 */
[----:B--2---:R-:W-:Y:S01]  /*9a50*/  NOP ;  /* 0x0000000000007918 */ /* 0x004fe20000000000 */
.L_x_2731:
[----:B------:R-:W-:Y:S05]  /*9a60*/  BSYNC B0 ;  /* 0x0000000000007941 */ /* 0x000fea0003800000 */
.L_x_2730:
[----:B------:R-:W2:Y:S01]  /*9a70*/  LDL.LU R3, [R1+0x8] ;  /* 0x0000080001037983 */ /* 0x000ea20000300800 */
[----:B------:R-:W-:-:S05]  /*9a80*/  VIADD R16, R16, 0x1 ;  /* 0x0000000110107836 */ /* 0x000fca0000000000 */
[----:B------:R-:W-:-:S04]  /*9a90*/  ISETP.NE.AND P1, PT, R16, 0x2, PT ;  /* 0x000000021000780c */ /* 0x000fc80003f25270 */
[----:B------:R-:W-:Y:S02]  /*9aa0*/  SEL R2, RZ, 0x1, P1 ;  /* 0x00000001ff027807 */ /* 0x000fe40000800000 */
[----:B------:R-:W-:Y:S02]  /*9ab0*/  SEL R16, R16, RZ, P1 ;  /* 0x000000ff10107207 */ /* 0x000fe40000800000 */
[----:B------:R-:W-:Y:S02]  /*9ac0*/  LOP3.LUT R17, R17, R2, RZ, 0x3c, !PT ;  /* 0x0000000211117212 */ /* 0x000fe400078e3cff */
[----:B--2---:R-:W-:-:S07]  /*9ad0*/  IADD3 R8, R3, -0x3, RZ ;  /* 0xfffffffd03087810 */ /* 0x004fce0007ffe0ff */
.L_x_2729:
[----:B------:R-:W-:Y:S01]  /*9ae0*/  IADD3 R10, -R10, RZ, RZ ;  /* 0x000000ff0a0a7210 */ /* 0x000fe20007ffe1ff */
[----:B------:R-:W-:Y:S03]  /*9af0*/  BSSY B0, `(.L_x_2728) ;  /* 0x0000104000007945 */ /* 0x000fe60003800000 */
[----:B------:R-:W-:-:S13]  /*9b00*/  ISETP.NE.AND P1, PT, R9, R10, PT ;  /* 0x0000000a0900720c */ /* 0x000fda0003f25270 */
[----:B------:R-:W-:Y:S05]  /*9b10*/  @!P1 BRA `(.L_x_2737) ;  /* 0x0000001000049947 */ /* 0x000fea0003800000 */
.L_x_2752:
[----:B------:R-:W-:Y:S04]  /*9b20*/  BSSY B1, `(.L_x_2738) ;  /* 0x0000079000017945 */ /* 0x000fe80003800000 */
[----:B------:R-:W-:Y:S05]  /*9b30*/  @!P6 BRA `(.L_x_2739) ;  /* 0x0000000400dce947 */ /* 0x000fea0003800000 */
[----:B-1----:R-:W-:Y:S01]  /*9b40*/  MOV R9, R8 ;  /* 0x0000000800097202 */ /* 0x002fe20000000f00 */
[----:B------:R-:W-:Y:S06]  /*9b50*/  @!P0 BRA `(.L_x_2740) ;  /* 0x0000000000488947 */ /* 0x000fec0003800000 */
[----:B------:R-:W1:Y:S01]  /*9b60*/  LDC R10, c[0x0][0x41c] ;  /* 0x00010700ff0a7b82 */ /* 0x000e620000000800 */
[----:B------:R-:W-:Y:S02]  /*9b70*/  ULDC.64 UR4, c[0x0][0x408] ;  /* 0x0001020000047ab9 */ /* 0x000fe40000000a00 */
[----:B------:R-:W-:-:S04]  /*9b80*/  IMAD R11, R7, UR4, RZ ;  /* 0x00000004070b7c24 */ /* 0x000fc8000f8e02ff */
[----:B------:R-:W-:Y:S01]  /*9b90*/  IMAD R11, R6, UR5, R11 ;  /* 0x00000005060b7c24 */ /* 0x000fe2000f8e020b */
[----:B-1----:R-:W-:-:S13]  /*9ba0*/  ISETP.NE.AND P1, PT, R10, 0x1, PT ;  /* 0x000000010a00780c */ /* 0x002fda0003f25270 */
[----:B------:R-:W1:Y:S02]  /*9bb0*/  @P1 LDC.64 R2, c[0x0][0x420] ;  /* 0x00010800ff021b82 */ /* 0x000e640000000a00 */
[----:B-1----:R-:W-:Y:S01]  /*9bc0*/  @P1 IMAD.HI.U32 R4, R8, R2, RZ ;  /* 0x0000000208041227 */ /* 0x002fe200078e00ff */
[----:B------:R-:W-:-:S04]  /*9bd0*/  MOV R2, R8 ;  /* 0x0000000800027202 */ /* 0x000fc80000000f00 */
[----:B------:R-:W-:Y:S02]  /*9be0*/  @P1 SHF.R.U32.HI R2, RZ, R3, R4 ;  /* 0x00000003ff021219 */ /* 0x000fe40000011604 */
[----:B------:R-:W1:Y:S02]  /*9bf0*/  LDC.64 R4, c[0x0][0x3f8] ;  /* 0x0000fe00ff047b82 */ /* 0x000e640000000a00 */
[--C-:B------:R-:W-:Y:S01]  /*9c00*/  SHF.R.S32.HI R3, RZ, 0x1f, R2.reuse ;  /* 0x0000001fff037819 */ /* 0x100fe20000011402 */
[--C-:B------:R-:W-:Y:S02]  /*9c10*/  IMAD.MOV R9, RZ, RZ, -R2.reuse ;  /* 0x000000ffff097224 */ /* 0x100fe400078e0a02 */
[----:B------:R-:W-:-:S04]  /*9c20*/  IMAD.WIDE.U32 R2, R6, UR4, R2 ;  /* 0x0000000406027c25 */ /* 0x000fc8000f8e0002 */
[----:B------:R-:W-:Y:S01]  /*9c30*/  IMAD R9, R10, R9, R8 ;  /* 0x000000090a097224 */ /* 0x000fe200078e0208 */
[----:B------:R-:W-:Y:S02]  /*9c40*/  IADD3 R11, R11, R3, RZ ;  /* 0x000000030b0b7210 */ /* 0x000fe40007ffe0ff */
[----:B-1----:R-:W-:-:S04]  /*9c50*/  LEA R4, P1, R2, R4, 0x2 ;  /* 0x0000000402047211 */ /* 0x002fc800078210ff */
[----:B------:R-:W-:-:S05]  /*9c60*/  LEA.HI.X R5, R2, R5, R11, 0x2, P1 ;  /* 0x0000000502057211 */ /* 0x000fca00008f140b */
[----:B------:R1:W5:Y:S04]  /*9c70*/  LDG.E R4, desc[UR48][R4.64] ;  /* 0x0000003004047981 */ /* 0x000368000c1e1900 */
.L_x_2740:
[----:B------:R-:W2:Y:S01]  /*9c80*/  S2R R3, SR_CgaCtaId ;  /* 0x0000000000037919 */ /* 0x000ea20000008800 */
[----:B------:R-:W-:Y:S01]  /*9c90*/  MOV R2, 0x400 ;  /* 0x0000040000027802 */ /* 0x000fe20000000f00 */
[----:B-1----:R-:W1:Y:S03]  /*9ca0*/  S2R R5, SR_TID.X ;  /* 0x0000000000057919 */ /* 0x002e660000002100 */
[----:B--2---:R-:W-:-:S04]  /*9cb0*/  LEA R2, R3, R2, 0x18 ;  /* 0x0000000203027211 */ /* 0x004fc800078ec0ff */
[----:B------:R-:W-:Y:S02]  /*9cc0*/  LEA R3, R16, R2, 0x3 ;  /* 0x0000000210037211 */ /* 0x000fe400078e18ff */
[----:B------:R-:W-:Y:S02]  /*9cd0*/  SHF.L.U32 R2, R17, 0x1f, RZ ;  /* 0x0000001f11027819 */ /* 0x000fe400000006ff */
[----:B-1----:R-:W-:Y:S02]  /*9ce0*/  LOP3.LUT R5, R5, 0x7f, RZ, 0xc0, !PT ;  /* 0x0000007f05057812 */ /* 0x002fe400078ec0ff */
[----:B------:R-:W1:Y:S02]  /*9cf0*/  SYNCS.PHASECHK.TRANS64.TRYWAIT P2, [R3+URZ+0x28c40], R2 ;  /* 0x028c4002030075a7 */ /* 0x000e64000804017f */
[----:B------:R-:W-:Y:S01]  /*9d00*/  ISETP.NE.AND P1, PT, R5, RZ, PT ;  /* 0x000000ff0500720c */ /* 0x000fe20003f25270 */
[----:B-1----:R-:W-:-:S12]  /*9d10*/  @!P2 BRA `(.L_x_2741) ;  /* 0x0000001400e4a947 */ /* 0x002fd80003800000 */
.L_x_2779:
        /* <DEDUP_REMOVED lines=8> */
.L_x_2742:
[----:B------:R-:W2:Y:S01]  /*9da0*/  S2R R10, SR_CgaCtaId ;  /* 0x00000000000a7919 */ /* 0x000ea20000008800 */
[----:B------:R-:W-:Y:S01]  /*9db0*/  MOV R5, 0x400 ;  /* 0x0000040000057802 */ /* 0x000fe20000000f00 */
[----:B------:R-:W-:Y:S01]  /*9dc0*/  UIADD3 UR4, UP0, UR40, 0x370, URZ ;  /* 0x0000037028047890 */ /* 0x000fe2000ff1e03f */
[----:B------:R-:W-:Y:S01]  /*9dd0*/  R2UR UR9, R3 ;  /* 0x00000000030972ca */ /* 0x000fe200000e0000 */
[----:B------:R-:W-:Y:S01]  /*9de0*/  UMOV UR6, 0x0 ;  /* 0x0000000000067882 */ /* 0x000fe20000000000 */
[----:B------:R-:W-:Y:S01]  /*9df0*/  R2UR UR12, R0 ;  /* 0x00000000000c72ca */ /* 0x000fe200000e0000 */
[----:B------:R-:W-:Y:S01]  /*9e00*/  UIADD3.X UR5, URZ, UR41, URZ, UP0, !UPT ;  /* 0x000000293f057290 */ /* 0x000fe200087fe43f */
[----:B-----5:R-:W-:Y:S01]  /*9e10*/  R2UR UR13, R4 ;  /* 0x00000000040d72ca */ /* 0x020fe200000e0000 */
[----:B------:R-:W-:Y:S01]  /*9e20*/  UMOV UR7, 0x14f00000 ;  /* 0x14f0000000077882 */ /* 0x000fe20000000000 */
[----:B------:R-:W-:-:S07]  /*9e30*/  UMOV UR10, URZ ;  /* 0x0000003f000a7c82 */ /* 0x000fce0008000000 */
[----:B------:R-:W-:Y:S01]  /*9e40*/  UIADD3 UR9, UR9, 0x28c30, URZ ;  /* 0x00028c3009097890 */ /* 0x000fe2000fffe03f */
[----:B--2---:R-:W-:-:S04]  /*9e50*/  LEA R5, R10, R5, 0x18 ;  /* 0x000000050a057211 */ /* 0x004fc800078ec0ff */
[----:B------:R-:W-:-:S04]  /*9e60*/  LEA R5, R16, R5, 0xd ;  /* 0x0000000510057211 */ /* 0x000fc800078e68ff */
[----:B------:R-:W-:Y:S01]  /*9e70*/  R2UR UR8, R5 ;  /* 0x00000000050872ca */ /* 0x000fe200000e0000 */
[----:B------:R-:W-:-:S05]  /*9e80*/  IMAD.SHL.U32 R5, R9, 0x40, RZ ;  /* 0x0000004009057824 */ /* 0x000fca00078e00ff */
[----:B------:R-:W-:-:S07]  /*9e90*/  R2UR UR11, R5 ;  /* 0x00000000050b72ca */ /* 0x000fce00000e0000 */
[----:B------:R-:W-:-:S09]  /*9ea0*/  UIADD3 UR8, UR8, 0x22400, URZ ;  /* 0x0002240008087890 */ /* 0x000fd2000fffe03f */
[----:B------:R2:W-:Y:S01]  /*9eb0*/  UTMALDG.4D [UR8], [UR4], desc[UR6] ;  /* 0x00000608040075b4 */ /* 0x0005e20008019000 */
[----:B------:R-:W3:Y:S02]  /*9ec0*/  SYNCS.PHASECHK.TRANS64.TRYWAIT P2, [R3+URZ+0x28c60], R2 ;  /* 0x028c6002030075a7 */ /* 0x000ee4000804017f */
[----:B--23--:R-:W-:Y:S05]  /*9ed0*/  @!P2 BRA `(.L_x_2743) ;  /* 0x000000140088a947 */ /* 0x00cfea0003800000 */
.L_x_2780:
[----:B------:R-:W-:Y:S05]  /*9ee0*/  @P1 BRA `(.L_x_2744) ;  /* 0x00000000001c1947 */ /* 0x000fea0003800000 */
[----:B------:R-:W3:Y:S01]  /*9ef0*/  S2R R9, SR_TID.X ;  /* 0x0000000000097919 */ /* 0x000ee20000002100 */
[----:B-12---:R-:W-:-:S04]  /*9f00*/  MOV R2, 0x10000 ;  /* 0x0001000000027802 */ /* 0x006fc80000000f00 */
[----:B------:R4:W-:Y:S01]  /*9f10*/  SYNCS.ARRIVE.TRANS64 RZ, [R3+URZ+0x28c50], R2 ;  /* 0x028c500203ff79a7 */ /* 0x0009e2000800003f */
[----:B---3--:R-:W-:-:S04]  /*9f20*/  LOP3.LUT R9, R9, 0x1f, RZ, 0xc0, !PT ;  /* 0x0000001f09097812 */ /* 0x008fc800078ec0ff */
[----:B------:R-:W-:-:S13]  /*9f30*/  ISETP.NE.AND P1, PT, R9, RZ, PT ;  /* 0x000000ff0900720c */ /* 0x000fda0003f25270 */
[----:B----4-:R-:W-:Y:S05]  /*9f40*/  @!P1 BRA `(.L_x_2744) ;  /* 0x0000000000049947 */ /* 0x010fea0003800000 */
[----:B------:R-:W-:Y:S01]  /*9f50*/  BPT.TRAP 0x1 ;  /* 0x000000040000795c */ /* 0x000fe20000300000 */
.L_x_2744:
        /* <DEDUP_REMOVED lines=17> */
[----:B---3--:R-:W-:-:S04]  /*a070*/  LEA R2, R9, R2, 0x18 ;  /* 0x0000000209027211 */ /* 0x008fc800078ec0ff */
[----:B------:R-:W-:-:S04]  /*a080*/  LEA R2, R16, R2, 0x10 ;  /* 0x0000000210027211 */ /* 0x000fc800078e80ff */
[----:B------:R-:W-:-:S13]  /*a090*/  R2UR UR14, R2 ;  /* 0x00000000020e72ca */ /* 0x000fda00000e0000 */
[----:B------:R-:W-:Y:S02]  /*a0a0*/  UIADD3 UR8, UR14, 0x400, URZ ;  /* 0x000004000e087890 */ /* 0x000fe4000fffe03f */
[----:B------:R-:W-:Y:S02]  /*a0b0*/  UIADD3 UR15, UR14, 0x2400, URZ ;  /* 0x000024000e0f7890 */ /* 0x000fe4000fffe03f */
[----:B------:R-:W-:Y:S02]  /*a0c0*/  UIADD3 UR16, UR14, 0x4400, URZ ;  /* 0x000044000e107890 */ /* 0x000fe4000fffe03f */
[----:B------:R-:W-:-:S03]  /*a0d0*/  UIADD3 UR17, UR14, 0x6400, URZ ;  /* 0x000064000e117890 */ /* 0x000fc6000fffe03f */
[----:B------:R1:W-:Y:S02]  /*a0e0*/  UTMALDG.4D [UR8], [UR4], desc[UR6] ;  /* 0x00000608040075b4 */ /* 0x0003e40008019000 */
[----:B-1----:R-:W-:Y:S01]  /*a0f0*/  UMOV UR8, UR15 ;  /* 0x0000000f00087c82 */ /* 0x002fe20008000000 */
[----:B------:R-:W-:Y:S01]  /*a100*/  UMOV UR10, UR18 ;  /* 0x00000012000a7c82 */ /* 0x000fe20008000000 */
[----:B------:R-:W-:Y:S01]  /*a110*/  UIADD3 UR15, UR14, 0x8400, URZ ;  /* 0x000084000e0f7890 */ /* 0x000fe2000fffe03f */
        /* <DEDUP_REMOVED lines=8> */
[----:B------:R1:W-:Y:S01]  /*a1a0*/  UTMALDG.4D [UR8], [UR4], desc[UR6] ;  /* 0x00000608040075b4 */ /* 0x0003e20008019000 */
[----:B------:R-:W-:Y:S01]  /*a1b0*/  UIADD3 UR14, UR14, 0xe400, URZ ;  /* 0x0000e4000e0e7890 */ /* 0x000fe2000fffe03f */
[----:B-1----:R-:W-:Y:S01]  /*a1c0*/  UMOV UR8, UR15 ;  /* 0x0000000f00087c82 */ /* 0x002fe20008000000 */
[----:B------:R-:W-:Y:S01]  /*a1d0*/  UMOV UR10, UR21 ;  /* 0x00000015000a7c82 */ /* 0x000fe20008000000 */
[----:B------:R-:W-:Y:S01]  /*a1e0*/  UMOV UR15, 0x180 ;  /* 0x00000180000f7882 */ /* 0x000fe20000000000 */
[----:B------:R1:W-:Y:S02]  /*a1f0*/  UTMALDG.4D [UR8], [UR4], desc[UR6] ;  /* 0x00000608040075b4 */ /* 0x0003e40008019000 */
[----:B-1----:R-:W-:Y:S01]  /*a200*/  UMOV UR8, UR16 ;  /* 0x0000001000087c82 */ /* 0x002fe20008000000 */
[----:B------:R-:W-:-:S02]  /*a210*/  UMOV UR10, UR22 ;  /* 0x00000016000a7c82 */ /* 0x000fc40008000000 */
[----:B------:R1:W-:Y:S02]  /*a220*/  UTMALDG.4D [UR8], [UR4], desc[UR6] ;  /* 0x00000608040075b4 */ /* 0x0003e40008019000 */
[----:B-1----:R-:W-:Y:S01]  /*a230*/  UMOV UR8, UR17 ;  /* 0x0000001100087c82 */ /* 0x002fe20008000000 */
[----:B------:R-:W-:Y:S01]  /*a240*/  UMOV UR10, UR15 ;  /* 0x0000000f000a7c82 */ /* 0x000fe20008000000 */
[----:B------:R-:W-:Y:S01]  /*a250*/  UMOV UR15, 0x1c0 ;  /* 0x000001c0000f7882 */ /* 0x000fe20000000000 */
[----:B------:R1:W-:Y:S02]  /*a260*/  UTMALDG.4D [UR8], [UR4], desc[UR6] ;  /* 0x00000608040075b4 */ /* 0x0003e40008019000 */
[----:B-1----:R-:W-:Y:S01]  /*a270*/  UMOV UR8, UR14 ;  /* 0x0000000e00087c82 */ /* 0x002fe20008000000 */
[----:B------:R-:W-:Y:S02]  /*a280*/  UMOV UR10, UR15 ;  /* 0x0000000f000a7c82 */ /* 0x000fe40008000000 */
[----:B------:R2:W-:Y:S02]  /*a290*/  UTMALDG.4D [UR8], [UR4], desc[UR6] ;  /* 0x00000608040075b4 */ /* 0x0005e40008019000 */
[----:B--2---:R-:W-:Y:S01]  /*a2a0*/  NOP ;  /* 0x0000000000007918 */ /* 0x004fe20000000000 */
.L_x_2739:
[----:B------:R-:W-:Y:S05]  /*a2b0*/  BSYNC B1 ;  /* 0x0000000000017941 */ /* 0x000fea0003800000 */
.L_x_2738:
[----:B-1----:R-:W-:Y:S01]  /*a2c0*/  IADD3 R9, R16, 0x1, RZ ;  /* 0x0000000110097810 */ /* 0x002fe20007ffe0ff */
[----:B------:R-:W-:Y:S03]  /*a2d0*/  BSSY B1, `(.L_x_2745) ;  /* 0x000007d000017945 */ /* 0x000fe60003800000 */
[----:B------:R-:W-:-:S04]  /*a2e0*/  ISETP.NE.AND P1, PT, R9, 0x2, PT ;  /* 0x000000020900780c */ /* 0x000fc80003f25270 */
[----:B------:R-:W-:Y:S02]  /*a2f0*/  SEL R2, RZ, 0x1, P1 ;  /* 0x00000001ff027807 */ /* 0x000fe40000800000 */
[----:B------:R-:W-:Y:S02]  /*a300*/  SEL R9, R9, RZ, P1 ;  /* 0x000000ff09097207 */ /* 0x000fe40000800000 */
[----:B------:R-:W-:Y:S01]  /*a310*/  LOP3.LUT R17, R17, R2, RZ, 0x3c, !PT ;  /* 0x0000000211117212 */ /* 0x000fe200078e3cff */
[----:B------:R-:W-:Y:S06]  /*a320*/  @!P6 BRA `(.L_x_2746) ;  /* 0x0000000400dce947 */ /* 0x000fec0003800000 */
[----:B------:R-:W-:Y:S01]  /*a330*/  IADD3 R10, R8, -0x1, RZ ;  /* 0xffffffff080a7810 */ /* 0x000fe20007ffe0ff */
[----:B------:R-:W-:Y:S06]  /*a340*/  @!P0 BRA `(.L_x_2747) ;  /* 0x0000000000488947 */ /* 0x000fec0003800000 */
[----:B------:R-:W1:Y:S01]  /*a350*/  LDC R5, c[0x0][0x41c] ;  /* 0x00010700ff057b82 */ /* 0x000e620000000800 */
[----:B------:R-:W-:Y:S02]  /*a360*/  ULDC.64 UR4, c[0x0][0x408] ;  /* 0x0001020000047ab9 */ /* 0x000fe40000000a00 */
[----:B------:R-:W-:-:S04]  /*a370*/  IMAD R11, R7, UR4, RZ ;  /* 0x00000004070b7c24 */ /* 0x000fc8000f8e02ff */
[----:B------:R-:W-:Y:S01]  /*a380*/  IMAD R11, R6, UR5, R11 ;  /* 0x00000005060b7c24 */ /* 0x000fe2000f8e020b */
[----:B-1----:R-:W-:-:S13]  /*a390*/  ISETP.NE.AND P1, PT, R5, 0x1, PT ;  /* 0x000000010500780c */ /* 0x002fda0003f25270 */
[----:B------:R-:W1:Y:S02]  /*a3a0*/  @P1 LDC.64 R2, c[0x0][0x420] ;  /* 0x00010800ff021b82 */ /* 0x000e640000000a00 */
[----:B-1----:R-:W-:-:S04]  /*a3b0*/  @P1 IMAD.HI.U32 R4, R10, R2, RZ ;  /* 0x000000020a041227 */ /* 0x002fc800078e00ff */
[----:B------:R-:W-:Y:S01]  /*a3c0*/  IMAD.MOV.U32 R2, RZ, RZ, R10 ;  /* 0x000000ffff027224 */ /* 0x000fe200078e000a */
[----:B------:R-:W-:-:S04]  /*a3d0*/  @P1 SHF.R.U32.HI R2, RZ, R3, R4 ;  /* 0x00000003ff021219 */ /* 0x000fc80000011604 */
[----:B------:R-:W-:-:S05]  /*a3e0*/  IADD3 R3, -R2, RZ, RZ ;  /* 0x000000ff02037210 */ /* 0x000fca0007ffe1ff */
        /* <DEDUP_REMOVED lines=8> */
.L_x_2747:
        /* <DEDUP_REMOVED lines=10> */
.L_x_2781:
        /* <DEDUP_REMOVED lines=8> */
.L_x_2749:
[----:B------:R-:W2:Y:S01]  /*a590*/  S2R R11, SR_CgaCtaId ;  /* 0x00000000000b7919 */ /* 0x000ea20000008800 */
        /* <DEDUP_REMOVED lines=12> */
[----:B--2---:R-:W-:-:S05]  /*a660*/  LEA R5, R11, R5, 0x18 ;  /* 0x000000050b057211 */ /* 0x004fca00078ec0ff */
[----:B------:R-:W-:-:S05]  /*a670*/  IMAD R5, R9, 0x2000, R5 ;  /* 0x0000200009057824 */ /* 0x000fca00078e0205 */
[----:B------:R-:W-:-:S13]  /*a680*/  R2UR UR8, R5 ;  /* 0x00000000050872ca */ /* 0x000fda00000e0000 */
[----:B------:R-:W-:-:S09]  /*a690*/  UIADD3 UR8, UR8, 0x22400, URZ ;  /* 0x0002240008087890 */ /* 0x000fd2000fffe03f */
[----:B------:R2:W-:Y:S01]  /*a6a0*/  UTMALDG.4D [UR8], [UR4], desc[UR6] ;  /* 0x00000608040075b4 */ /* 0x0005e20008019000 */
[----:B------:R-:W3:Y:S02]  /*a6b0*/  SYNCS.PHASECHK.TRANS64.TRYWAIT P2, [R3+URZ+0x28c60], R2 ;  /* 0x028c6002030075a7 */ /* 0x000ee4000804017f */
[----:B--23--:R-:W-:Y:S05]  /*a6c0*/  @!P2 BRA `(.L_x_2750) ;  /* 0x0000000c00b4a947 */ /* 0x00cfea0003800000 */
.L_x_2782:
        /* <DEDUP_REMOVED lines=8> */
.L_x_2751:
        /* <DEDUP_REMOVED lines=52> */
[----:B-1----:R-:W-:Y:S01]  /*aa90*/  NOP ;  /* 0x0000000000007918 */ /* 0x002fe20000000000 */
.L_x_2746:
[----:B------:R-:W-:Y:S05]  /*aaa0*/  BSYNC B1 ;  /* 0x0000000000017941 */ /* 0x000fea0003800000 */
.L_x_2745:
[C---:B------:R-:W-:Y:S01]  /*aab0*/  ISETP.GT.AND P2, PT, R8.reuse, 0x1, PT ;  /* 0x000000010800780c */ /* 0x040fe20003f44270 */
[----:B------:R-:W-:Y:S01]  /*aac0*/  VIADD R8, R8, 0xfffffffe ;  /* 0xfffffffe08087836 */ /* 0x000fe20000000000 */
[----:B------:R-:W-:-:S04]  /*aad0*/  IADD3 R9, R9, 0x1, RZ ;  /* 0x0000000109097810 */ /* 0x000fc80007ffe0ff */
[----:B------:R-:W-:-:S04]  /*aae0*/  ISETP.NE.AND P1, PT, R9, 0x2, PT ;  /* 0x000000020900780c */ /* 0x000fc80003f25270 */
[----:B------:R-:W-:Y:S02]  /*aaf0*/  SEL R2, RZ, 0x1, P1 ;  /* 0x00000001ff027807 */ /* 0x000fe40000800000 */
[----:B------:R-:W-:Y:S02]  /*ab00*/  SEL R16, R9, RZ, P1 ;  /* 0x000000ff09107207 */ /* 0x000fe40000800000 */
[----:B------:R-:W-:Y:S01]  /*ab10*/  LOP3.LUT R17, R17, R2, RZ, 0x3c, !PT ;  /* 0x0000000211117212 */ /* 0x000fe200078e3cff */
[----:B------:R-:W-:Y:S06]  /*ab20*/  @P2 BRA `(.L_x_2752) ;  /* 0xffffffec00fc2947 */ /* 0x000fec000383ffff */
.L_x_2737:
[----:B------:R-:W-:Y:S05]  /*ab30*/  BSYNC B0 ;  /* 0x0000000000007941 */ /* 0x000fea0003800000 */
.L_x_2728:
[----:B------:R-:W2:Y:S01]  /*ab40*/  LDL.LU R2, [R1+0xc] ;  /* 0x00000c0001027983 */ /* 0x000ea20000300800 */
[----:B------:R-:W-:-:S03]  /*ab50*/  ULDC UR4, c[0x0][0xda4] ;  /* 0x0003690000047ab9 */ /* 0x000fc60000000800 */
[----:B------:R-:W3:Y:S01]  /*ab60*/  LDL.LU R0, [R1+0x18] ;  /* 0x0000180001007983 */ /* 0x000ee20000300800 */
[----:B--2---:R-:W-:Y:S02]  /*ab70*/  IADD3 R2, R2, UR36, RZ ;  /* 0x0000002402027c10 */ /* 0x004fe4000fffe0ff */
[----:B---3--:R-:W-:-:S03]  /*ab80*/  IADD3 R0, R0, 0x1, RZ ;  /* 0x0000000100007810 */ /* 0x008fc60007ffe0ff */
[----:B------:R2:W-:Y:S01]  /*ab90*/  STL [R1+0xc], R2 ;  /* 0x00000c0201007387 */ /* 0x0005e20000100800 */
[----:B------:R-:W-:-:S03]  /*aba0*/  ISETP.GE.AND P0, PT, R2, UR4, PT ;  /* 0x0000000402007c0c */ /* 0x000fc6000bf06270 */
[----:B------:R2:W-:Y:S10]  /*abb0*/  STL [R1+0x18], R0 ;  /* 0x0000180001007387 */ /* 0x0005f40000100800 */
[----:B--2---:R-:W-:Y:S05]  /*abc0*/  @!P0 BRA `(.L_x_2753) ;  /* 0xffffffd000c48947 */ /* 0x004fea000383ffff */
[----:B------:R-:W-:-:S07]  /*abd0*/  LOP3.LUT R2, R0, 0x1, RZ, 0xc, !PT ;  /* 0x0000000100027812 */ /* 0x000fce00078e0cff */
.L_x_2711:
[----:B------:R-:W2:Y:S01]  /*abe0*/  S2R R3, SR_CgaCtaId ;  /* 0x0000000000037919 */ /* 0x000ea20000008800 */
[----:B------:R-:W-:Y:S01]  /*abf0*/  MOV R0, 0x400 ;  /* 0x0000040000007802 */ /* 0x000fe20000000f00 */
[----:B------:R-:W-:Y:S03]  /*ac00*/  BSSY B0, `(.L_x_2754) ;  /* 0x0000005000007945 */ /* 0x000fe60003800000 */
[----:B--2---:R-:W-:Y:S02]  /*ac10*/  LEA R0, R3, R0, 0x18 ;  /* 0x0000000003007211 */ /* 0x004fe400078ec0ff */
[----:B------:R-:W-:-:S04]  /*ac20*/  SHF.L.U32 R3, R2, 0x1f, RZ ;  /* 0x0000001f02037819 */ /* 0x000fc800000006ff */
[----:B------:R-:W2:Y:S02]  /*ac30*/  SYNCS.PHASECHK.TRANS64.TRYWAIT P0, [R0+URZ+0x28c20], R3 ;  /* 0x028c2003000075a7 */ /* 0x000ea4000800017f */
[----:B--2---:R-:W-:Y:S05]  /*ac40*/  @!P0 BRA `(.L_x_2755) ;  /* 0x0000000800688947 */ /* 0x004fea0003800000 */
.L_x_2783:
[----:B------:R-:W-:Y:S05]  /*ac50*/  BSYNC B0 ;  /* 0x0000000000007941 */ /* 0x000fea0003800000 */
.L_x_2754:
[----:B------:R-:W-:-:S03]  /*ac60*/  UMOV UR4, 0xffffffff ;  /* 0xffffffff00047882 */ /* 0x000fc60000000000 */
[----:B------:R-:W-:Y:S05]  /*ac70*/  BRA.DIV UR4, `(.L_x_2756) ;  /* 0x0000000a04707947 */ /* 0x000fea000b800000 */
[----:B------:R-:W3:Y:S02]  /*ac80*/  S2R R2, SR_TID.X ;  /* 0x0000000000027919 */ /* 0x000ee40000002100 */
[----:B---3--:R-:W-:-:S04]  /*ac90*/  SHF.R.U32.HI R2, RZ, 0x5, R2 ;  /* 0x00000005ff027819 */ /* 0x008fc80000011602 */
[----:B------:R-:W-:-:S05]  /*aca0*/  LOP3.LUT R2, R2, 0x3, RZ, 0xc0, !PT ;  /* 0x0000000302027812 */ /* 0x000fca00078ec0ff */
[----:B------:R3:W4:Y:S02]  /*acb0*/  SHFL.IDX PT, R14, R2, RZ, 0x1f ;  /* 0x00001fff020e7589 */ /* 0x00072400000e0000 */
.L_x_2786:
[----:B----4-:R-:W-:Y:S01]  /*acc0*/  ISETP.NE.AND P0, PT, R14, RZ, PT ;  /* 0x000000ff0e00720c */ /* 0x010fe20003f05270 */
[----:B------:R-:W-:-:S12]  /*acd0*/  BSSY B0, `(.L_x_2757) ;  /* 0x0000024000007945 */ /* 0x000fd80003800000 */
[----:B------:R-:W-:Y:S05]  /*ace0*/  @P0 BRA `(.L_x_2758) ;  /* 0x0000000000880947 */ /* 0x000fea0003800000 */
[----:B------:R-:W-:-:S03]  /*acf0*/  UMOV UR4, 0xffffffff ;  /* 0xffffffff00047882 */ /* 0x000fc60000000000 */
[----:B------:R-:W-:Y:S05]  /*ad00*/  BRA.DIV UR4, `(.L_x_2759) ;  /* 0x0000000a04807947 */ /* 0x000fea000b800000 */
[----:B------:R-:W-:-:S13]  /*ad10*/  ELECT P6, URZ, PT ;  /* 0x00000000003f782f */ /* 0x000fda00038c0000 */
.L_x_2789:
[----:B------:R-:W-:Y:S05]  /*ad20*/  @!P6 BRA `(.L_x_2758) ;  /* 0x000000000078e947 */ /* 0x000fea0003800000 */
[----:B------:R-:W-:-:S06]  /*ad30*/  ULOP3.LUT UR4, UR38, 0x2, URZ, 0xfc, !UPT ;  /* 0x0000000226047892 */ /* 0x000fcc000f8efc3f */
[----:B---3--:R-:W-:-:S04]  /*ad40*/  MOV R2, UR4 ;  /* 0x0000000400027c02 */ /* 0x008fc80008000f00 */
[----:B------:R-:W-:-:S13]  /*ad50*/  ISETP.NE.AND P2, PT, R2, 0x3, PT ;  /* 0x000000030200780c */ /* 0x000fda0003f45270 */
[----:B------:R-:W-:Y:S05]  /*ad60*/  @!P2 BRA `(.L_x_2760) ;  /* 0x000000000004a947 */ /* 0x000fea0003800000 */
[----:B------:R-:W-:Y:S01]  /*ad70*/  BPT.TRAP 0x1 ;  /* 0x000000040000795c */ /* 0x000fe20000300000 */
.L_x_2760:
[----:B--2---:R-:W-:Y:S02]  /*ad80*/  IADD3 R3, R0, 0x28c40, RZ ;  /* 0x00028c4000037810 */ /* 0x004fe40007ffe0ff */
[----:B------:R-:W-:Y:S02]  /*ad90*/  SHF.L.U32 R5, R17, 0x1f, RZ ;  /* 0x0000001f11057819 */ /* 0x000fe400000006ff */
[C---:B------:R-:W-:Y:S01]  /*ada0*/  IADD3 R2, R16.reuse, 0x1, RZ ;  /* 0x0000000110027810 */ /* 0x040fe20007ffe0ff */
[----:B------:R-:W-:-:S03]  /*adb0*/  IMAD R6, R16, 0x8, R3 ;  /* 0x0000000810067824 */ /* 0x000fc600078e0203 */
[----:B------:R-:W-:Y:S01]  /*adc0*/  ISETP.NE.AND P1, PT, R2, 0x2, PT ;  /* 0x000000020200780c */ /* 0x000fe20003f25270 */
[----:B------:R-:W2:Y:S03]  /*add0*/  SYNCS.PHASECHK.TRANS64.TRYWAIT P0, [R6+URZ], R5 ;  /* 0x00000005060075a7 */ /* 0x000ea6000800017f */
[----:B------:R-:W-:-:S04]  /*ade0*/  SEL R4, RZ, 0x1, P1 ;  /* 0x00000001ff047807 */ /* 0x000fc80000800000 */
[----:B------:R-:W-:Y:S02]  /*adf0*/  LOP3.LUT R17, R17, R4, RZ, 0x3c, !PT ;  /* 0x0000000411117212 */ /* 0x000fe400078e3cff */
[----:B------:R-:W-:Y:S02]  /*ae00*/  SEL R4, R2, RZ, P1 ;  /* 0x000000ff02047207 */ /* 0x000fe40000800000 */
[----:B------:R-:W-:Y:S02]  /*ae10*/  SHF.L.U32 R2, R17, 0x1f, RZ ;  /* 0x0000001f11027819 */ /* 0x000fe400000006ff */
[----:B------:R-:W-:Y:S01]  /*ae20*/  LEA R3, R4, R3, 0x3 ;  /* 0x0000000304037211 */ /* 0x000fe200078e18ff */
[----:B--2---:R-:W-:Y:S06]  /*ae30*/  @!P0 BRA `(.L_x_2761) ;  /* 0x0000000800548947 */ /* 0x004fec0003800000 */
.L_x_2790:
[----:B------:R-:W3:Y:S02]  /*ae40*/  SYNCS.PHASECHK.TRANS64.TRYWAIT P0, [R3+URZ], R2 ;  /* 0x00000002030075a7 */ /* 0x000ee4000800017f */
[----:B---3--:R-:W-:Y:S05]  /*ae50*/  @!P0 BRA `(.L_x_2762) ;  /* 0x0000000800608947 */ /* 0x008fea0003800000 */
.L_x_2791:
[----:B------:R-:W-:Y:S05]  /*ae60*/  @!P2 BRA `(.L_x_2763) ;  /* 0x000000000004a947 */ /* 0x000fea0003800000 */
[----:B------:R-:W-:Y:S01]  /*ae70*/  BPT.TRAP 0x1 ;  /* 0x000000040000795c */ /* 0x000fe20000300000 */
.L_x_2763:
[----:B---3--:R-:W-:-:S04]  /*ae80*/  IADD3 R3, R0, 0x28c60, RZ ;  /* 0x00028c6000037810 */ /* 0x008fc80007ffe0ff */
[----:B------:R-:W-:-:S04]  /*ae90*/  LEA R16, R16, R3, 0x3 ;  /* 0x0000000310107211 */ /* 0x000fc800078e18ff */
[----:B------:R-:W3:Y:S02]  /*aea0*/  SYNCS.PHASECHK.TRANS64.TRYWAIT P0, [R16+URZ], R5 ;  /* 0x00000005100075a7 */ /* 0x000ee4000800017f */
[----:B---3--:R-:W-:Y:S05]  /*aeb0*/  @!P0 BRA `(.L_x_2764) ;  /* 0x00000008005c8947 */ /* 0x008fea0003800000 */
.L_x_2792:
[----:B------:R-:W-:-:S07]  /*aec0*/  IMAD R3, R4, 0x8, R3 ;  /* 0x0000000804037824 */ /* 0x000fce00078e0203 */
.L_x_2765:
[----:B----4-:R4:W1:Y:S02]  /*aed0*/  SYNCS.PHASECHK.TRANS64.TRYWAIT P0, [R3+URZ], R2 ;  /* 0x00000002030075a7 */ /* 0x010864000800017f */
[----:B-1----:R-:W-:Y:S05]  /*aee0*/  @!P0 NANOSLEEP.SYNCS 0x989680 ;  /* 0x009896800000895d */ /* 0x002fea0003900000 */
[----:B------:R-:W1:Y:S02]  /*aef0*/  @!P0 SYNCS.PHASECHK.TRANS64 P0, [R3+URZ], R2 ;  /* 0x00000002030085a7 */ /* 0x000e64000800007f */
[----:B-1----:R-:W-:Y:S05]  /*af00*/  @!P0 BRA `(.L_x_2765) ;  /* 0xfffffffc00f08947 */ /* 0x002fea000383ffff */
.L_x_2758:
[----:B------:R-:W-:Y:S05]  /*af10*/  BSYNC B0 ;  /* 0x0000000000007941 */ /* 0x000fea0003800000 */
.L_x_2757:
[----:B------:R-:W-:Y:S05]  /*af20*/  EXIT ;  /* 0x000000000000794d */ /* 0x000fea0003800000 */
.L_x_2679:
[----:B-1----:R-:W-:-:S04]  /*af30*/  MOV R3, UR16 ;  /* 0x0000001000037c02 */ /* 0x002fc80008000f00 */
[----:B------:R1:W2:Y:S03]  /*af40*/  SYNCS.PHASECHK.TRANS64.TRYWAIT P0, [R3+URZ+0x28c50], R0 ;  /* 0x028c5000030075a7 */ /* 0x0002a6000800017f */
[----:B--2---:R-:W-:Y:S05]  /*af50*/  @!P0 NANOSLEEP.SYNCS 0x989680 ;  /* 0x009896800000895d */ /* 0x004fea0003900000 */
[----:B------:R-:W2:Y:S02]  /*af60*/  @!P0 SYNCS.PHASECHK.TRANS64 P0, [R3+URZ+0x28c50], R0 ;  /* 0x028c5000030085a7 */ /* 0x000ea4000800007f */
[----:B--2---:R-:W-:Y:S05]  /*af70*/  @!P0 BRA `(.L_x_2679) ;  /* 0xfffffffc00ec8947 */ /* 0x004fea000383ffff */
[----:B------:R-:W-:Y:S05]  /*af80*/  BRA `(.L_x_2766) ;  /* 0xffffff6000787947 */ /* 0x000fea000383ffff */
.L_x_2684:
[----:B--2---:R-:W-:-:S04]  /*af90*/  MOV R4, UR6 ;  /* 0x0000000600047c02 */ /* 0x004fc80008000f00 */
[----:B------:R2:W3:Y:S03]  /*afa0*/  SYNCS.PHASECHK.TRANS64.TRYWAIT P0, [R4+URZ+0x28c50], R3 ;  /* 0x028c5003040075a7 */ /* 0x0004e6000800017f */
[----:B---3--:R-:W-:Y:S05]  /*afb0*/  @!P0 NANOSLEEP.SYNCS 0x989680 ;  /* 0x009896800000895d */ /* 0x008fea0003900000 */
[----:B------:R-:W3:Y:S02]  /*afc0*/  @!P0 SYNCS.PHASECHK.TRANS64 P0, [R4+URZ+0x28c50], R3 ;  /* 0x028c5003040085a7 */ /* 0x000ee4000800007f */
[----:B---3--:R-:W-:Y:S05]  /*afd0*/  @!P0 BRA `(.L_x_2684) ;  /* 0xfffffffc00ec8947 */ /* 0x008fea000383ffff */
[----:B------:R-:W-:Y:S05]  /*afe0*/  BRA `(.L_x_2683) ;  /* 0xffffff6c008c7947 */ /* 0x000fea000383ffff */
.L_x_2688:
[----:B-1----:R-:W-:-:S04]  /*aff0*/  MOV R3, UR46 ;  /* 0x0000002e00037c02 */ /* 0x002fc80008000f00 */
[----:B------:R1:W2:Y:S03]  /*b000*/  SYNCS.PHASECHK.TRANS64.TRYWAIT P1, [R3+URZ+0x28c00], R0 ;  /* 0x028c0000030075a7 */ /* 0x0002a6000802017f */
[----:B--2---:R-:W-:Y:S05]  /*b010*/  @!P1 NANOSLEEP.SYNCS 0x989680 ;  /* 0x009896800000995d */ /* 0x004fea0003900000 */
[----:B------:R-:W2:Y:S02]  /*b020*/  @!P1 SYNCS.PHASECHK.TRANS64 P1, [R3+URZ+0x28c00], R0 ;  /* 0x028c0000030095a7 */ /* 0x000ea4000802007f */
[----:B--2---:R-:W-:Y:S05]  /*b030*/  @!P1 BRA `(.L_x_2688) ;  /* 0xfffffffc00ec9947 */ /* 0x004fea000383ffff */
[----:B------:R-:W-:Y:S05]  /*b040*/  BRA `(.L_x_2767) ;  /* 0xffffff7800dc7947 */ /* 0x000fea000383ffff */
.L_x_2692:
[----:B---3--:R3:W4:Y:S02]  /*b050*/  SYNCS.PHASECHK.TRANS64.TRYWAIT P1, [R7+URZ+0x28c30], R8 ;  /* 0x028c3008070075a7 */ /* 0x008724000802017f */
[----:B----4-:R-:W-:Y:S05]  /*b060*/  @!P1 NANOSLEEP.SYNCS 0x989680 ;  /* 0x009896800000995d */ /* 0x010fea0003900000 */
[----:B------:R-:W4:Y:S02]  /*b070*/  @!P1 SYNCS.PHASECHK.TRANS64 P1, [R7+URZ+0x28c30], R8 ;  /* 0x028c3008070095a7 */ /* 0x000f24000802007f */
[----:B----4-:R-:W-:Y:S05]  /*b080*/  @!P1 BRA `(.L_x_2692) ;  /* 0xfffffffc00f09947 */ /* 0x010fea000383ffff */
[----:B------:R-:W-:Y:S05]  /*b090*/  BRA `(.L_x_2691) ;  /* 0xffffff7800f87947 */ /* 0x000fea000383ffff */
.L_x_2696:
[----:B----4-:R4:W1:Y:S02]  /*b0a0*/  SYNCS.PHASECHK.TRANS64.TRYWAIT P2, [R7+URZ+0x28c50], R8 ;  /* 0x028c5008070075a7 */ /* 0x010864000804017f */
[----:B-1----:R-:W-:Y:S05]  /*b0b0*/  @!P2 NANOSLEEP.SYNCS 0x989680 ;  /* 0x009896800000a95d */ /* 0x002fea0003900000 */
[----:B------:R-:W1:Y:S02]  /*b0c0*/  @!P2 SYNCS.PHASECHK.TRANS64 P2, [R7+URZ+0x28c50], R8 ;  /* 0x028c50080700a5a7 */ /* 0x000e64000804007f */
[----:B-1----:R-:W-:Y:S05]  /*b0d0*/  @!P2 BRA `(.L_x_2696) ;  /* 0xfffffffc00f0a947 */ /* 0x002fea000383ffff */
[----:B------:R-:W-:Y:S05]  /*b0e0*/  BRA `(.L_x_2695) ;  /* 0xffffff9000107947 */ /* 0x000fea000383ffff */
.L_x_2701:
[----:B---3--:R-:W-:-:S04]  /*b0f0*/  MOV R4, UR23 ;  /* 0x0000001700047c02 */ /* 0x008fc80008000f00 */
[----:B------:R3:W4:Y:S03]  /*b100*/  SYNCS.PHASECHK.TRANS64.TRYWAIT P3, [R4+URZ+0x28c30], R7 ;  /* 0x028c3007040075a7 */ /* 0x000726000806017f */
[----:B----4-:R-:W-:Y:S05]  /*b110*/  @!P3 NANOSLEEP.SYNCS 0x989680 ;  /* 0x009896800000b95d */ /* 0x010fea0003900000 */
[----:B------:R-:W4:Y:S02]  /*b120*/  @!P3 SYNCS.PHASECHK.TRANS64 P3, [R4+URZ+0x28c30], R7 ;  /* 0x028c30070400b5a7 */ /* 0x000f24000806007f */
[----:B----4-:R-:W-:Y:S05]  /*b130*/  @!P3 BRA `(.L_x_2701) ;  /* 0xfffffffc00ecb947 */ /* 0x010fea000383ffff */
[----:B------:R-:W-:Y:S05]  /*b140*/  BRA `(.L_x_2700) ;  /* 0xffffff9000f47947 */ /* 0x000fea000383ffff */
.L_x_2705:
[----:B---3--:R3:W4:Y:S02]  /*b150*/  SYNCS.PHASECHK.TRANS64.TRYWAIT P3, [R168+URZ+0x28c50], R7 ;  /* 0x028c5007a80075a7 */ /* 0x008724000806017f */
[----:B----4-:R-:W-:Y:S05]  /*b160*/  @!P3 NANOSLEEP.SYNCS 0x989680 ;  /* 0x009896800000b95d */ /* 0x010fea0003900000 */
[----:B------:R-:W4:Y:S02]  /*b170*/  @!P3 SYNCS.PHASECHK.TRANS64 P3, [R168+URZ+0x28c50], R7 ;  /* 0x028c5007a800b5a7 */ /* 0x000f24000806007f */
[----:B----4-:R-:W-:Y:S05]  /*b180*/  @!P3 BRA `(.L_x_2705) ;  /* 0xfffffffc00f0b947 */ /* 0x010fea000383ffff */
[----:B------:R-:W-:Y:S05]  /*b190*/  BRA `(.L_x_2704) ;  /* 0xffffffac00287947 */ /* 0x000fea000383ffff */
.L_x_2716:
[----:B------:R-:W1:Y:S01]  /*b1a0*/  S2R R5, SR_TID.X ;  /* 0x0000000000057919 */ /* 0x000e620000002100 */
[----:B------:R-:W-:Y:S01]  /*b1b0*/  BSSY B0, `(.L_x_2768) ;  /* 0x000000a000007945 */ /* 0x000fe20003800000 */
[----:B------:R-:W-:Y:S02]  /*b1c0*/  MOV R12, RZ ;  /* 0x000000ff000c7202 */ /* 0x000fe40000000f00 */
[----:B------:R-:W-:Y:S02]  /*b1d0*/  MOV R11, 0x1f ;  /* 0x0000001f000b7802 */ /* 0x000fe40000000f00 */
[----:B------:R-:W-:Y:S02]  /*b1e0*/  MOV R15, 0xffffffff ;  /* 0xffffffff000f7802 */ /* 0x000fe40000000f00 */
[----:B-1----:R-:W-:-:S04]  /*b1f0*/  SHF.R.U32.HI R5, RZ, 0x5, R5 ;  /* 0x00000005ff057819 */ /* 0x002fc80000011605 */
[----:B------:R-:W-:-:S05]  /*b200*/  LOP3.LUT R5, R5, 0x3, RZ, 0xc0, !PT ;  /* 0x0000000305057812 */ /* 0x000fca00078ec0ff */
[----:B------:R-:W-:-:S07]  /*b210*/  IMAD.MOV.U32 R13, RZ, RZ, R5 ;  /* 0x000000ffff0d7224 */ /* 0x000fce00078e0005 */
[----:B------:R-:W-:Y:S05]  /*b220*/  WARPSYNC.COLLECTIVE R15, `(.L_x_2769) ;  /* 0x000000000f087348 */ /* 0x000fea0003c00000 */
[----:B------:R1:W2:Y:S02]  /*b230*/  SHFL.IDX P6, R14, R13, R12, R11 ;  /* 0x0000000c0d0e7389 */ /* 0x0002a400000c000b */
[----:B-12---:R-:W-:Y:S01]  /*b240*/  ENDCOLLECTIVE ;  /* 0x000000000000791b */ /* 0x006fe20003800000 */
.L_x_2769:
[----:B------:R-:W-:Y:S05]  /*b250*/  BSYNC B0 ;  /* 0x0000000000007941 */ /* 0x000fea0003800000 */
.L_x_2768:
[----:B------:R-:W-:Y:S05]  /*b260*/  BRA `(.L_x_2770) ;  /* 0xffffffd400387947 */ /* 0x000fea000383ffff */
.L_x_2717:
[----:B------:R-:W-:Y:S01]  /*b270*/  BSSY B0, `(.L_x_2771) ;  /* 0x0000006000007945 */ /* 0x000fe20003800000 */
[----:B------:R-:W-:-:S07]  /*b280*/  MOV R15, 0xffffffff ;  /* 0xffffffff000f7802 */ /* 0x000fce0000000f00 */
[----:B------:R-:W-:Y:S05]  /*b290*/  WARPSYNC.COLLECTIVE R15, `(.L_x_2772) ;  /* 0x000000000f0c7348 */ /* 0x000fea0003c00000 */
[----:B------:R-:W-:Y:S02]  /*b2a0*/  ELECT P6, UR62, PT ;  /* 0x00000000003e782f */ /* 0x000fe400038c0000 */
[----:B------:R-:W-:Y:S01]  /*b2b0*/  MOV R14, UR62 ;  /* 0x0000003e000e7c02 */ /* 0x000fe20008000f00 */
[----:B------:R-:W-:Y:S10]  /*b2c0*/  ENDCOLLECTIVE ;  /* 0x000000000000791b */ /* 0x000ff40003800000 */
.L_x_2772:
[----:B------:R-:W-:Y:S05]  /*b2d0*/  BSYNC B0 ;  /* 0x0000000000007941 */ /* 0x000fea0003800000 */
.L_x_2771:
[----:B------:R-:W-:Y:S05]  /*b2e0*/  BRA `(.L_x_2773) ;  /* 0xffffffd400307947 */ /* 0x000fea000383ffff */
.L_x_2720:
[----:B--2---:R2:W3:Y:S02]  /*b2f0*/  SYNCS.PHASECHK.TRANS64.TRYWAIT P1, [R5+URZ+0x28c40], R10 ;  /* 0x028c400a050075a7 */ /* 0x0044e4000802017f */
[----:B---3--:R-:W-:Y:S05]  /*b300*/  @!P1 NANOSLEEP.SYNCS 0x989680 ;  /* 0x009896800000995d */ /* 0x008fea0003900000 */
[----:B------:R-:W3:Y:S02]  /*b310*/  @!P1 SYNCS.PHASECHK.TRANS64 P1, [R5+URZ+0x28c40], R10 ;  /* 0x028c400a050095a7 */ /* 0x000ee4000802007f */
[----:B---3--:R-:W-:Y:S05]  /*b320*/  @!P1 BRA `(.L_x_2720) ;  /* 0xfffffffc00f09947 */ /* 0x008fea000383ffff */
[----:B------:R-:W-:Y:S05]  /*b330*/  BRA `(.L_x_2774) ;  /* 0xffffffd400907947 */ /* 0x000fea000383ffff */
.L_x_2723:
[----:B--2---:R-:W2:Y:S01]  /*b340*/  S2R R10, SR_CgaCtaId ;  /* 0x00000000000a7919 */ /* 0x004ea20000008800 */
[----:B------:R-:W-:-:S04]  /*b350*/  MOV R8, 0x400 ;  /* 0x0000040000087802 */ /* 0x000fc80000000f00 */
[----:B--2---:R-:W-:-:S04]  /*b360*/  LEA R8, R10, R8, 0x18 ;  /* 0x000000080a087211 */ /* 0x004fc800078ec0ff */
[----:B------:R2:W3:Y:S03]  /*b370*/  SYNCS.PHASECHK.TRANS64.TRYWAIT P1, [R8+URZ+0x28c20], R5 ;  /* 0x028c2005080075a7 */ /* 0x0004e6000802017f */
[----:B---3--:R-:W-:Y:S05]  /*b380*/  @!P1 NANOSLEEP.SYNCS 0x989680 ;  /* 0x009896800000995d */ /* 0x008fea0003900000 */
[----:B------:R-:W3:Y:S02]  /*b390*/  @!P1 SYNCS.PHASECHK.TRANS64 P1, [R8+URZ+0x28c20], R5 ;  /* 0x028c2005080095a7 */ /* 0x000ee4000802007f */
[----:B---3--:R-:W-:Y:S05]  /*b3a0*/  @!P1 BRA `(.L_x_2723) ;  /* 0xfffffffc00e49947 */ /* 0x008fea000383ffff */
[----:B------:R-:W-:Y:S05]  /*b3b0*/  BRA `(.L_x_2775) ;  /* 0xffffffd800547947 */ /* 0x000fea000383ffff */
.L_x_2726:
[----:B--2---:R2:W3:Y:S02]  /*b3c0*/  SYNCS.PHASECHK.TRANS64.TRYWAIT P1, [R8+URZ+0x28c60], R5 ;  /* 0x028c6005080075a7 */ /* 0x0044e4000802017f */
[----:B---3--:R-:W-:Y:S05]  /*b3d0*/  @!P1 NANOSLEEP.SYNCS 0x989680 ;  /* 0x009896800000995d */ /* 0x008fea0003900000 */
[----:B------:R-:W3:Y:S02]  /*b3e0*/  @!P1 SYNCS.PHASECHK.TRANS64 P1, [R8+URZ+0x28c60], R5 ;  /* 0x028c6005080095a7 */ /* 0x000ee4000802007f */
[----:B---3--:R-:W-:Y:S05]  /*b3f0*/  @!P1 BRA `(.L_x_2726) ;  /* 0xfffffffc00f09947 */ /* 0x008fea000383ffff */
[----:B------:R-:W-:Y:S05]  /*b400*/  BRA `(.L_x_2776) ;  /* 0xffffffd800747947 */ /* 0x000fea000383ffff */
.L_x_2733:
[----:B--2---:R2:W3:Y:S02]  /*b410*/  SYNCS.PHASECHK.TRANS64.TRYWAIT P2, [R2+URZ+0x28c40], R3 ;  /* 0x028c4003020075a7 */ /* 0x0044e4000804017f */
[----:B---3--:R-:W-:Y:S05]  /*b420*/  @!P2 NANOSLEEP.SYNCS 0x989680 ;  /* 0x009896800000a95d */ /* 0x008fea0003900000 */
[----:B------:R-:W3:Y:S02]  /*b430*/  @!P2 SYNCS.PHASECHK.TRANS64 P2, [R2+URZ+0x28c40], R3 ;  /* 0x028c40030200a5a7 */ /* 0x000ee4000804007f */
[----:B---3--:R-:W-:Y:S05]  /*b440*/  @!P2 BRA `(.L_x_2733) ;  /* 0xfffffffc00f0a947 */ /* 0x008fea000383ffff */
[----:B------:R-:W-:Y:S05]  /*b450*/  BRA `(.L_x_2777) ;  /* 0xffffffe0001c7947 */ /* 0x000fea000383ffff */
.L_x_2735:
[----:B---3--:R3:W4:Y:S02]  /*b460*/  SYNCS.PHASECHK.TRANS64.TRYWAIT P2, [R2+URZ+0x28c60], R3 ;  /* 0x028c6003020075a7 */ /* 0x008724000804017f */
[----:B----4-:R-:W-:Y:S05]  /*b470*/  @!P2 NANOSLEEP.SYNCS 0x989680 ;  /* 0x009896800000a95d */ /* 0x010fea0003900000 */
[----:B------:R-:W4:Y:S02]  /*b480*/  @!P2 SYNCS.PHASECHK.TRANS64 P2, [R2+URZ+0x28c60], R3 ;  /* 0x028c60030200a5a7 */ /* 0x000f24000804007f */
[----:B----4-:R-:W-:Y:S05]  /*b490*/  @!P2 BRA `(.L_x_2735) ;  /* 0xfffffffc00f0a947 */ /* 0x010fea000383ffff */
[----:B------:R-:W-:Y:S05]  /*b4a0*/  BRA `(.L_x_2778) ;  /* 0xffffffe000787947 */ /* 0x000fea000383ffff */
.L_x_2741:
[----:B-1----:R1:W2:Y:S02]  /*b4b0*/  SYNCS.PHASECHK.TRANS64.TRYWAIT P2, [R3+URZ+0x28c40], R2 ;  /* 0x028c4002030075a7 */ /* 0x0022a4000804017f */
[----:B--2---:R-:W-:Y:S05]  /*b4c0*/  @!P2 NANOSLEEP.SYNCS 0x989680 ;  /* 0x009896800000a95d */ /* 0x004fea0003900000 */
[----:B------:R-:W2:Y:S02]  /*b4d0*/  @!P2 SYNCS.PHASECHK.TRANS64 P2, [R3+URZ+0x28c40], R2 ;  /* 0x028c40020300a5a7 */ /* 0x000ea4000804007f */
[----:B--2---:R-:W-:Y:S05]  /*b4e0*/  @!P2 BRA `(.L_x_2741) ;  /* 0xfffffffc00f0a947 */ /* 0x004fea000383ffff */
[----:B------:R-:W-:Y:S05]  /*b4f0*/  BRA `(.L_x_2779) ;  /* 0xffffffe800087947 */ /* 0x000fea000383ffff */
.L_x_2743:
[----:B--2---:R2:W3:Y:S02]  /*b500*/  SYNCS.PHASECHK.TRANS64.TRYWAIT P2, [R3+URZ+0x28c60], R2 ;  /* 0x028c6002030075a7 */ /* 0x0044e4000804017f */
[----:B---3--:R-:W-:Y:S05]  /*b510*/  @!P2 NANOSLEEP.SYNCS 0x989680 ;  /* 0x009896800000a95d */ /* 0x008fea0003900000 */
[----:B------:R-:W3:Y:S02]  /*b520*/  @!P2 SYNCS.PHASECHK.TRANS64 P2, [R3+URZ+0x28c60], R2 ;  /* 0x028c60020300a5a7 */ /* 0x000ee4000804007f */
[----:B---3--:R-:W-:Y:S05]  /*b530*/  @!P2 BRA `(.L_x_2743) ;  /* 0xfffffffc00f0a947 */ /* 0x008fea000383ffff */
[----:B------:R-:W-:Y:S05]  /*b540*/  BRA `(.L_x_2780) ;  /* 0xffffffe800647947 */ /* 0x000fea000383ffff */
.L_x_2748:
[----:B-1----:R1:W2:Y:S02]  /*b550*/  SYNCS.PHASECHK.TRANS64.TRYWAIT P2, [R3+URZ+0x28c40], R2 ;  /* 0x028c4002030075a7 */ /* 0x0022a4000804017f */
[----:B--2---:R-:W-:Y:S05]  /*b560*/  @!P2 NANOSLEEP.SYNCS 0x989680 ;  /* 0x009896800000a95d */ /* 0x004fea0003900000 */
[----:B------:R-:W2:Y:S02]  /*b570*/  @!P2 SYNCS.PHASECHK.TRANS64 P2, [R3+URZ+0x28c40], R2 ;  /* 0x028c40020300a5a7 */ /* 0x000ea4000804007f */
[----:B--2---:R-:W-:Y:S05]  /*b580*/  @!P2 BRA `(.L_x_2748) ;  /* 0xfffffffc00f0a947 */ /* 0x004fea000383ffff */
[----:B------:R-:W-:Y:S05]  /*b590*/  BRA `(.L_x_2781) ;  /* 0xffffffec00dc7947 */ /* 0x000fea000383ffff */
.L_x_2750:
[----:B--2---:R2:W3:Y:S02]  /*b5a0*/  SYNCS.PHASECHK.TRANS64.TRYWAIT P2, [R3+URZ+0x28c60], R2 ;  /* 0x028c6002030075a7 */ /* 0x0044e4000804017f */
[----:B---3--:R-:W-:Y:S05]  /*b5b0*/  @!P2 NANOSLEEP.SYNCS 0x989680 ;  /* 0x009896800000a95d */ /* 0x008fea0003900000 */
[----:B------:R-:W3:Y:S02]  /*b5c0*/  @!P2 SYNCS.PHASECHK.TRANS64 P2, [R3+URZ+0x28c60], R2 ;  /* 0x028c60020300a5a7 */ /* 0x000ee4000804007f */
[----:B---3--:R-:W-:Y:S05]  /*b5d0*/  @!P2 BRA `(.L_x_2750) ;  /* 0xfffffffc00f0a947 */ /* 0x008fea000383ffff */
[----:B------:R-:W-:Y:S05]  /*b5e0*/  BRA `(.L_x_2782) ;  /* 0xfffffff000387947 */ /* 0x000fea000383ffff */
.L_x_2755:
[----:B--2---:R2:W3:Y:S02]  /*b5f0*/  SYNCS.PHASECHK.TRANS64.TRYWAIT P0, [R0+URZ+0x28c20], R3 ;  /* 0x028c2003000075a7 */ /* 0x0044e4000800017f */
[----:B---3--:R-:W-:Y:S05]  /*b600*/  @!P0 NANOSLEEP.SYNCS 0x989680 ;  /* 0x009896800000895d */ /* 0x008fea0003900000 */
[----:B------:R-:W3:Y:S02]  /*b610*/  @!P0 SYNCS.PHASECHK.TRANS64 P0, [R0+URZ+0x28c20], R3 ;  /* 0x028c2003000085a7 */ /* 0x000ee4000800007f */
[----:B---3--:R-:W-:Y:S05]  /*b620*/  @!P0 BRA `(.L_x_2755) ;  /* 0xfffffffc00f08947 */ /* 0x008fea000383ffff */
[----:B------:R-:W-:Y:S05]  /*b630*/  BRA `(.L_x_2783) ;  /* 0xfffffff400847947 */ /* 0x000fea000383ffff */
.L_x_2756:
[----:B------:R-:W3:Y:S01]  /*b640*/  S2R R2, SR_TID.X ;  /* 0x0000000000027919 */ /* 0x000ee20000002100 */
[----:B------:R-:W-:Y:S01]  /*b650*/  BSSY B0, `(.L_x_2784) ;  /* 0x000000a000007945 */ /* 0x000fe20003800000 */
[----:B------:R-:W-:Y:S02]  /*b660*/  MOV R12, RZ ;  /* 0x000000ff000c7202 */ /* 0x000fe40000000f00 */
[----:B------:R-:W-:Y:S02]  /*b670*/  MOV R11, 0x1f ;  /* 0x0000001f000b7802 */ /* 0x000fe40000000f00 */
[----:B------:R-:W-:Y:S02]  /*b680*/  MOV R15, 0xffffffff ;  /* 0xffffffff000f7802 */ /* 0x000fe40000000f00 */
[----:B---3--:R-:W-:-:S04]  /*b690*/  SHF.R.U32.HI R2, RZ, 0x5, R2 ;  /* 0x00000005ff027819 */ /* 0x008fc80000011602 */
[----:B------:R-:W-:-:S05]  /*b6a0*/  LOP3.LUT R2, R2, 0x3, RZ, 0xc0, !PT ;  /* 0x0000000302027812 */ /* 0x000fca00078ec0ff */
[----:B------:R-:W-:-:S07]  /*b6b0*/  IMAD.MOV.U32 R13, RZ, RZ, R2 ;  /* 0x000000ffff0d7224 */ /* 0x000fce00078e0002 */
[----:B-12---:R-:W-:Y:S05]  /*b6c0*/  WARPSYNC.COLLECTIVE R15, `(.L_x_2785) ;  /* 0x000000000f087348 */ /* 0x006fea0003c00000 */
[----:B------:R3:W4:Y:S02]  /*b6d0*/  SHFL.IDX P6, R14, R13, R12, R11 ;  /* 0x0000000c0d0e7389 */ /* 0x00072400000c000b */
[----:B-1234-:R-:W-:Y:S01]  /*b6e0*/  ENDCOLLECTIVE ;  /* 0x000000000000791b */ /* 0x01efe20003800000 */
.L_x_2785:
[----:B------:R-:W-:Y:S05]  /*b6f0*/  BSYNC B0 ;  /* 0x0000000000007941 */ /* 0x000fea0003800000 */
.L_x_2784:
[----:B------:R-:W-:Y:S05]  /*b700*/  BRA `(.L_x_2786) ;  /* 0xfffffff4006c7947 */ /* 0x000fea000383ffff */
.L_x_2759:
[----:B------:R-:W-:Y:S01]  /*b710*/  BSSY B1, `(.L_x_2787) ;  /* 0x0000006000017945 */ /* 0x000fe20003800000 */
[----:B------:R-:W-:-:S07]  /*b720*/  MOV R15, 0xffffffff ;  /* 0xffffffff000f7802 */ /* 0x000fce0000000f00 */
[----:B-123--:R-:W-:Y:S05]  /*b730*/  WARPSYNC.COLLECTIVE R15, `(.L_x_2788) ;  /* 0x000000000f0c7348 */ /* 0x00efea0003c00000 */
[----:B------:R-:W-:Y:S02]  /*b740*/  ELECT P6, UR62, PT ;  /* 0x00000000003e782f */ /* 0x000fe400038c0000 */
[----:B------:R-:W-:Y:S01]  /*b750*/  MOV R14, UR62 ;  /* 0x0000003e000e7c02 */ /* 0x000fe20008000f00 */
[----:B-123--:R-:W-:Y:S10]  /*b760*/  ENDCOLLECTIVE ;  /* 0x000000000000791b */ /* 0x00eff40003800000 */
.L_x_2788:
[----:B------:R-:W-:Y:S05]  /*b770*/  BSYNC B1 ;  /* 0x0000000000017941 */ /* 0x000fea0003800000 */
.L_x_2787:
[----:B------:R-:W-:Y:S05]  /*b780*/  BRA `(.L_x_2789) ;  /* 0xfffffff400647947 */ /* 0x000fea000383ffff */
.L_x_2761:
[----:B--2---:R2:W3:Y:S02]  /*b790*/  SYNCS.PHASECHK.TRANS64.TRYWAIT P0, [R6+URZ], R5 ;  /* 0x00000005060075a7 */ /* 0x0044e4000800017f */
[----:B---3--:R-:W-:Y:S05]  /*b7a0*/  @!P0 NANOSLEEP.SYNCS 0x989680 ;  /* 0x009896800000895d */ /* 0x008fea0003900000 */
[----:B------:R-:W3:Y:S02]  /*b7b0*/  @!P0 SYNCS.PHASECHK.TRANS64 P0, [R6+URZ], R5 ;  /* 0x00000005060085a7 */ /* 0x000ee4000800007f */
[----:B---3--:R-:W-:Y:S05]  /*b7c0*/  @!P0 BRA `(.L_x_2761) ;  /* 0xfffffffc00f08947 */ /* 0x008fea000383ffff */
[----:B------:R-:W-:Y:S05]  /*b7d0*/  BRA `(.L_x_2790) ;  /* 0xfffffff400987947 */ /* 0x000fea000383ffff */
.L_x_2762:
[----:B---3--:R3:W4:Y:S02]  /*b7e0*/  SYNCS.PHASECHK.TRANS64.TRYWAIT P0, [R3+URZ], R2 ;  /* 0x00000002030075a7 */ /* 0x008724000800017f */
[----:B----4-:R-:W-:Y:S05]  /*b7f0*/  @!P0 NANOSLEEP.SYNCS 0x989680 ;  /* 0x009896800000895d */ /* 0x010fea0003900000 */
[----:B------:R-:W4:Y:S02]  /*b800*/  @!P0 SYNCS.PHASECHK.TRANS64 P0, [R3+URZ], R2 ;  /* 0x00000002030085a7 */ /* 0x000f24000800007f */
[----:B----4-:R-:W-:Y:S05]  /*b810*/  @!P0 BRA `(.L_x_2762) ;  /* 0xfffffffc00f08947 */ /* 0x010fea000383ffff */
[----:B------:R-:W-:Y:S05]  /*b820*/  BRA `(.L_x_2791) ;  /* 0xfffffff4008c7947 */ /* 0x000fea000383ffff */
.L_x_2764:
[----:B---3--:R3:W4:Y:S02]  /*b830*/  SYNCS.PHASECHK.TRANS64.TRYWAIT P0, [R16+URZ], R5 ;  /* 0x00000005100075a7 */ /* 0x008724000800017f */
[----:B----4-:R-:W-:Y:S05]  /*b840*/  @!P0 NANOSLEEP.SYNCS 0x989680 ;  /* 0x009896800000895d */ /* 0x010fea0003900000 */
[----:B------:R-:W4:Y:S02]  /*b850*/  @!P0 SYNCS.PHASECHK.TRANS64 P0, [R16+URZ], R5 ;  /* 0x00000005100085a7 */ /* 0x000f24000800007f */
[----:B----4-:R-:W-:Y:S05]  /*b860*/  @!P0 BRA `(.L_x_2764) ;  /* 0xfffffffc00f08947 */ /* 0x010fea000383ffff */
[----:B------:R-:W-:Y:S05]  /*b870*/  BRA `(.L_x_2792) ;  /* 0xfffffff400907947 */ /* 0x000fea000383ffff */
.L_x_2793:
        /* <DEDUP_REMOVED lines=16> */
.L_x_11941:


//--------------------- .text._ZN7cutlass13device_kernelIN5flash11enable_sm90INS1_16FlashAttnFwdSm90INS1_25CollectiveMainloopFwdSm90ILi2EN4cute5tupleIJNS5_1CILi1EEES8_S8_EEENS6_IJNS7_ILi64EEESA_SA_EEELi512ENS_10bfloat16_tEfNS_4arch4Sm90ELb0ELb0ELb1ELb0ELb0ELb0ELb1ELb0ELb0ELb0ELb0ELb0EEENS1_21CollectiveEpilogueFwdINS6_IJSA_NS7_ILi512EEESA_EEES9_SC_SE_Li256ELb0ELb0ELb0ELb0EEENS1_29StaticPersistentTileSchedulerILb0EEEEEEEEEvNT_6ParamsE --------------------------
	.section	.text._ZN7cutlass13device_kernelIN5flash11enable_sm90INS1_16FlashAttnFwdSm90INS1_25CollectiveMainloopFwdSm90ILi2EN4cute5tupleIJNS5_1CILi1EEES8_S8_EEENS6_IJNS7_ILi64EEESA_SA_EEELi512ENS_10bfloat16_tEfNS_4arch4Sm90ELb0ELb0ELb1ELb0ELb0ELb0ELb1ELb0ELb0ELb0ELb0ELb0EEENS1_21CollectiveEpilogueFwdINS6_IJSA_NS7_ILi512EEESA_EEES9_SC_SE_Li256ELb0ELb0ELb0ELb0EEENS1_29StaticPersistentTileSchedulerILb0EEEEEEEEEvNT_6ParamsE,"ax",@progbits
	.align	128
.text._ZN7cutlass13device_kernelIN5flash11enable_sm90INS1_16FlashAttnFwdSm90INS1_25CollectiveMainloopFwdSm90ILi2EN4cute5tupleIJNS5_1CILi1EEES8_S8_EEENS6_IJNS7_ILi64EEESA_SA_EEELi512ENS_10bfloat16_tEfNS_4arch4Sm90ELb0ELb0ELb1ELb0ELb0ELb0ELb1ELb0ELb0ELb0ELb0ELb0EEENS1_21CollectiveEpilogueFwdINS6_IJSA_NS7_ILi512EEESA_EEES9_SC_SE_Li256ELb0ELb0ELb0ELb0EEENS1_29StaticPersistentTileSchedulerILb0EEEEEEEEEvNT_6ParamsE:
        .type           _ZN7cutlass13device_kernelIN5flash11enable_sm90INS1_16FlashAttnFwdSm90INS1_25CollectiveMainloopFwdSm90ILi2EN4cute5tupleIJNS5_1CILi1EEES8_S8_EEENS6_IJNS7_ILi64EEESA_SA_EEELi512ENS_10bfloat16_tEfNS_4arch4Sm90ELb0ELb0ELb1ELb0ELb0ELb0ELb1ELb0ELb0ELb0ELb0ELb0EEENS1_21CollectiveEpilogueFwdINS6_IJSA_NS7_ILi512EEESA_EEES9_SC_SE_Li256ELb0ELb0ELb0ELb0EEENS1_29StaticPersistentTileSchedulerILb0EEEEEEEEEvNT_6ParamsE,@function
        .size           _ZN7cutlass13device_kernelIN5flash11enable_sm90INS1_16FlashAttnFwdSm90INS1_25CollectiveMainloopFwdSm90ILi2EN4cute5tupleIJNS5_1CILi1EEES8_S8_EEENS6_IJNS7_ILi64EEESA_SA_EEELi512ENS_10bfloat16_tEfNS_4arch4Sm90ELb0ELb0ELb1ELb0ELb0ELb0ELb1ELb0ELb0ELb0ELb0ELb0EEENS1_21CollectiveEpilogueFwdINS6_IJSA_NS7_ILi512EEESA_EEES9_SC_SE_Li256ELb0ELb0ELb0ELb0EEENS1_29StaticPersistentTileSchedulerILb0EEEEEEEEEvNT_6ParamsE,(.L_x_11942 - _ZN7cutlass13device_kernelIN5flash11enable_sm90INS1_16FlashAttnFwdSm90INS1_25CollectiveMainloopFwdSm90ILi2EN4cute5tupleIJNS5_1CILi1EEES8_S8_EEENS6_IJNS7_ILi64EEESA_SA_EEELi512ENS_10bfloat16_tEfNS_4arch4Sm90ELb0ELb0ELb1ELb0ELb0ELb0ELb1ELb0ELb0ELb0ELb0ELb0EEENS1_21CollectiveEpilogueFwdINS6_IJSA_NS7_ILi512EEESA_EEES9_SC_SE_Li256ELb0ELb0ELb0ELb0EEENS1_29StaticPersistentTileSchedulerILb0EEEEEEEEEvNT_6ParamsE)
        .other          _ZN7cutlass13device_kernelIN5flash11enable_sm90INS1_16FlashAttnFwdSm90INS1_25CollectiveMainloopFwdSm90ILi2EN4cute5tupleIJNS5_1CILi1EEES8_S8_EEENS6_IJNS7_ILi64EEESA_SA_EEELi512ENS_10bfloat16_tEfNS_4arch4Sm90ELb0ELb0ELb1ELb0ELb0ELb0ELb1ELb0ELb0ELb0ELb0ELb0EEENS1_21CollectiveEpilogueFwdINS6_IJSA_NS7_ILi512EEESA_EEES9_SC_SE_Li256ELb0ELb0ELb0ELb0EEENS1_29StaticPersistentTileSchedulerILb0EEEEEEEEEvNT_6ParamsE,@"STO_CUDA_ENTRY STV_DEFAULT"
_ZN7cutlass13device_kernelIN5flash11enable_sm90INS1_16FlashAttnFwdSm90INS1_25CollectiveMainloopFwdSm90ILi2EN4cute5tupleIJNS5_1CILi1EEES8_S8_EEENS6_IJNS7_ILi64EEESA_SA_EEELi512ENS_10bfloat16_tEfNS_4arch4Sm90ELb0ELb0ELb1ELb0ELb0ELb0ELb1ELb0ELb0ELb0ELb0ELb0EEENS1_21CollectiveEpilogueFwdINS6_IJSA_NS7_ILi512EEESA_EEES9_SC_SE_Li256ELb0ELb0ELb0ELb0EEENS1_29StaticPersistentTileSchedulerILb0EEEEEEEEEvNT_6ParamsE:
        /* <DEDUP_REMOVED lines=25> */
[----:B-1----:R-:W-:Y:S01]  /*0190*/  NOP ;  /* 0x0000000000007918 */ /* 0x002fe20000000000 */
.L_x_2795:
[----:B------:R-:W-:Y:S05]  /*01a0*/  BSYNC B0 ;  /* 0x0000000000007941 */ /* 0x000fea0003800000 */
.L_x_2794:
[----:B------:R-:W-:Y:S01]  /*01b0*/  VOTEU.ANY UP0, P0 ;  /* 0x00000000003f7886 */ /* 0x000fe20000000100 */
[----:B------:R-:W1:Y:S01]  /*01c0*/  SHFL.IDX PT, R2, R0, RZ, 0x1f ;  /* 0x00001fff00027589 */ /* 0x000e6200000e0000 */
[----:B------:R-:W-:Y:S01]  /*01d0*/  UMOV UR4, 0x1 ;  /* 0x0000000100047882 */ /* 0x000fe20000000000 */
[----:B------:R-:W-:Y:S01]  /*01e0*/  VOTEU.ANY UP1, P0 ;  /* 0x00000000003f7886 */ /* 0x000fe20000020100 */
[----:B------:R-:W-:Y:S01]  /*01f0*/  SHF.R.U32.HI R4, RZ, 0x7, R3 ;  /* 0x00000007ff047819 */ /* 0x000fe20000011603 */
[----:B------:R-:W2:Y:S01]  /*0200*/  @UP0 S2UR UR7, SR_CgaCtaId ;  /* 0x00000000000709c3 */ /* 0x000ea20000008800 */
[----:B------:R-:W-:Y:S01]  /*0210*/  @UP0 UMOV UR6, 0x400 ;  /* 0x0000040000060882 */ /* 0x000fe20000000000 */
[----:B------:R-:W-:-:S04]  /*0220*/  @UP0 UIADD3 UR4, -UR4, 0x100000, URZ ;  /* 0x0010000004040890 */ /* 0x000fc8000fffe13f */
[----:B------:R-:W-:Y:S02]  /*0230*/  @UP0 USHF.L.U32 UR5, UR4, 0xb, URZ ;  /* 0x0000000b04050899 */ /* 0x000fe4000800063f */
[----:B------:R-:W-:Y:S01]  /*0240*/  @UP0 USHF.L.U32 UR4, UR4, 0x1, URZ ;  /* 0x0000000104040899 */ /* 0x000fe2000800063f */
[----:B------:R-:W-:Y:S01]  /*0250*/  VOTEU.ANY UP2, P0 ;  /* 0x00000000003f7886 */ /* 0x000fe20000040100 */
[----:B-1----:R-:W-:Y:S02]  /*0260*/  ISETP.NE.AND P1, PT, R2, RZ, PT ;  /* 0x000000ff0200720c */ /* 0x002fe40003f25270 */
[----:B------:R1:W3:Y:S01]  /*0270*/  SHFL.IDX PT, R2, R4, RZ, 0x1f ;  /* 0x00001fff04027589 */ /* 0x0002e200000e0000 */
[----:B--2---:R-:W-:Y:S01]  /*0280*/  @UP0 ULEA UR6, UR7, UR6, 0x18 ;  /* 0x0000000607060291 */ /* 0x004fe2000f8ec03f */
[----:B------:R-:W-:Y:S02]  /*0290*/  VOTEU.ANY UP0, P0 ;  /* 0x00000000003f7886 */ /* 0x000fe40000000100 */
[----:B------:R-:W2:Y:S09]  /*02a0*/  FENCE.VIEW.ASYNC.S ;  /* 0x00000000000073c6 */ /* 0x000eb20000000000 */
[----:B--2---:R1:W2:Y:S01]  /*02b0*/  @UP0 SYNCS.EXCH.64 URZ, [UR6+0x38800], UR4 ;  /* 0x03880004063f05b2 */ /* 0x0042a20008000100 */
[----:B------:R1:W4:Y:S01]  /*02c0*/  @UP1 SYNCS.EXCH.64 URZ, [UR6+0x38810], UR4 ;  /* 0x03881004063f15b2 */ /* 0x0003220008000100 */
[----:B------:R1:W1:Y:S01]  /*02d0*/  @UP2 SYNCS.EXCH.64 URZ, [UR6+0x38820], UR4 ;  /* 0x03882004063f25b2 */ /* 0x0002620008000100 */
        /* <DEDUP_REMOVED lines=13> */
[----:B------:R1:W1:Y:S01]  /*03b0*/  SYNCS.EXCH.64 URZ, [UR6+0x38848], UR4 ;  /* 0x03884804063f75b2 */ /* 0x0002620008000100 */
[----:B------:R-:W-:Y:S01]  /*03c0*/  NOP ;  /* 0x0000000000007918 */ /* 0x000fe20000000000 */
.L_x_2796:
[----:B-1----:R-:W1:Y:S01]  /*03d0*/  SHFL.IDX PT, R4, R0, RZ, 0x1f ;  /* 0x00001fff00047589 */ /* 0x002e6200000e0000 */
[----:B------:R-:W-:Y:S01]  /*03e0*/  NOP ;  /* 0x0000000000007918 */ /* 0x000fe20000000000 */
[----:B-1----:R-:W-:-:S13]  /*03f0*/  ISETP.NE.AND P0, PT, R4, RZ, PT ;  /* 0x000000ff0400720c */ /* 0x002fda0003f05270 */
[----:B------:R-:W-:Y:S05]  /*0400*/  @P0 BRA `(.L_x_2797) ;  /* 0x0000000000480947 */ /* 0x000fea0003800000 */
[----:B------:R-:W1:Y:S01]  /*0410*/  S2UR UR5, SR_CgaCtaId ;  /* 0x00000000000579c3 */ /* 0x000e620000008800 */
        /* <DEDUP_REMOVED lines=17> */
.L_x_2797:
[----:B------:R-:W5:Y:S01]  /*0530*/  SHFL.IDX PT, R4, R0, RZ, 0x1f ;  /* 0x00001fff00047589 */ /* 0x000f6200000e0000 */
[----:B------:R-:W-:Y:S01]  /*0540*/  NOP ;  /* 0x0000000000007918 */ /* 0x000fe20000000000 */
[----:B-----5:R-:W-:-:S13]  /*0550*/  ISETP.NE.AND P0, PT, R4, RZ, PT ;  /* 0x000000ff0400720c */ /* 0x020fda0003f05270 */
        /* <DEDUP_REMOVED lines=15> */
.L_x_2798:
[----:B------:R-:W5:Y:S01]  /*0650*/  SHFL.IDX PT, R4, R0, RZ, 0x1f ;  /* 0x00001fff00047589 */ /* 0x000f6200000e0000 */
[----:B------:R-:W-:Y:S01]  /*0660*/  NOP ;  /* 0x0000000000007918 */ /* 0x000fe20000000000 */
[----:B-----5:R-:W-:-:S13]  /*0670*/  ISETP.NE.AND P0, PT, R4, RZ, PT ;  /* 0x000000ff0400720c */ /* 0x020fda0003f05270 */
        /* <DEDUP_REMOVED lines=19> */
.L_x_2799:
[----:B------:R-:W5:Y:S01]  /*07b0*/  SHFL.IDX PT, R4, R0, RZ, 0x1f ;  /* 0x00001fff00047589 */ /* 0x000f6200000e0000 */
[----:B---3--:R-:W-:Y:S01]  /*07c0*/  R2UR UR43, R2 ;  /* 0x00000000022b72ca */ /* 0x008fe200000e0000 */
        /* <DEDUP_REMOVED lines=20> */
[----:B---3--:R-:W-:Y:S01]  /*0910*/  NOP ;  /* 0x0000000000007918 */ /* 0x008fe20000000000 */
.L_x_2800:
[----:B------:R-:W-:Y:S01]  /*0920*/  ISETP.NE.AND P0, PT, RZ, UR43, PT ;  /* 0x0000002bff007c0c */ /* 0x000fe2000bf05270 */
[----:B------:R-:W-:Y:S01]  /*0930*/  NOP ;  /* 0x0000000000007918 */ /* 0x000fe20000000000 */
[----:B------:R-:W-:Y:S01]  /*0940*/  ULDC.64 UR54, c[0x0][0x208] ;  /* 0x0000820000367ab9 */ /* 0x000fe20000000a00 */
[----:B-12-4-:R-:W-:Y:S10]  /*0950*/  BAR.SYNC.DEFER_BLOCKING 0x0 ;  /* 0x0000000000007b1d */ /* 0x016ff40000010000 */
[----:B------:R-:W-:Y:S05]  /*0960*/  @!P0 BRA `(.L_x_2801) ;  /* 0x0000009c000c8947 */ /* 0x000fea0003800000 */
.L_x_2802:
        /* <DEDUP_REMOVED lines=13> */
[----:B------:R-:W-:Y:S01]  /*0a40*/  VIADD R0, R3, 0xffffff80 ;  /* 0xffffff8003007836 */ /* 0x000fe20000000000 */
[----:B------:R-:W1:Y:S01]  /*0a50*/  S2UR UR4, SR_CgaCtaId ;  /* 0x00000000000479c3 */ /* 0x000e620000008800 */
[----:B------:R-:W-:Y:S01]  /*0a60*/  UMOV UR42, 0x400 ;  /* 0x00000400002a7882 */ /* 0x000fe20000000000 */
[----:B------:R-:W-:Y:S01]  /*0a70*/  IMAD.MOV.U32 R184, RZ, RZ, 0x20 ;  /* 0x00000020ffb87424 */ /* 0x000fe200078e00ff */
[----:B------:R-:W-:Y:S01]  /*0a80*/  ULDC.64 UR46, c[0x0][0x198] ;  /* 0x00006600002e7ab9 */ /* 0x000fe20000000a00 */
[----:B------:R-:W-:Y:S01]  /*0a90*/  SHF.R.S32.HI R3, RZ, 0x1f, R0 ;  /* 0x0000001fff037819 */ /* 0x000fe20000011400 */
[----:B------:R-:W-:Y:S01]  /*0aa0*/  IMAD.MOV.U32 R16, RZ, RZ, RZ ;  /* 0x000000ffff107224 */ /* 0x000fe200078e00ff */
[----:B------:R-:W-:Y:S02]  /*0ab0*/  UMOV UR38, URZ ;  /* 0x0000003f00267c82 */ /* 0x000fe40008000000 */
[CC--:B------:R-:W-:Y:S02]  /*0ac0*/  LEA.HI R2, R3.reuse, R0.reuse, RZ, 0x4 ;  /* 0x0000000003027211 */ /* 0x0c0fe400078f20ff */
[----:B------:R-:W-:-:S02]  /*0ad0*/  LEA.HI R4, R3, R0, RZ, 0x5 ;  /* 0x0000000003047211 */ /* 0x000fc400078f28ff */
[----:B------:R-:W-:Y:S02]  /*0ae0*/  LEA.HI R5, R3, R0, RZ, 0x7 ;  /* 0x0000000003057211 */ /* 0x000fe400078f38ff */
[----:B------:R-:W-:Y:S02]  /*0af0*/  LOP3.LUT R7, R2, 0xfffffff0, RZ, 0xc0, !PT ;  /* 0xfffffff002077812 */ /* 0x000fe400078ec0ff */
[--C-:B------:R-:W-:Y:S02]  /*0b00*/  SHF.R.S32.HI R187, RZ, 0x5, R4.reuse ;  /* 0x00000005ffbb7819 */ /* 0x100fe40000011404 */
[----:B------:R-:W-:Y:S02]  /*0b10*/  LOP3.LUT R3, R5, 0xffffff80, RZ, 0xc0, !PT ;  /* 0xffffff8005037812 */ /* 0x000fe400078ec0ff */
[----:B------:R-:W-:Y:S02]  /*0b20*/  SHF.R.S32.HI R4, RZ, 0x1f, R4 ;  /* 0x0000001fff047819 */ /* 0x000fe40000011404 */
[C---:B------:R-:W-:Y:S01]  /*0b30*/  IADD3 R7, R0.reuse, -R7, RZ ;  /* 0x8000000700077210 */ /* 0x040fe20007ffe0ff */
[----:B------:R-:W-:Y:S01]  /*0b40*/  IMAD.IADD R3, R0, 0x1, -R3 ;  /* 0x0000000100037824 */ /* 0x000fe200078e0a03 */
[----:B------:R-:W-:Y:S01]  /*0b50*/  LEA.HI R4, R4, R187, RZ, 0x2 ;  /* 0x000000bb04047211 */ /* 0x000fe200078f10ff */
[----:B-1----:R-:W-:Y:S01]  /*0b60*/  ULEA UR42, UR4, UR42, 0x18 ;  /* 0x0000002a042a7291 */ /* 0x002fe2000f8ec03f */
[----:B------:R-:W-:-:S02]  /*0b70*/  SHF.R.S32.HI R0, RZ, 0x1f, R7 ;  /* 0x0000001fff007819 */ /* 0x000fc40000011407 */
[----:B------:R-:W-:Y:S02]  /*0b80*/  SHF.R.S32.HI R186, RZ, 0x7, R5 ;  /* 0x00000007ffba7819 */ /* 0x000fe40000011405 */
[----:B------:R-:W-:Y:S02]  /*0b90*/  LOP3.LUT R4, R4, 0x3ffffc, RZ, 0xc0, !PT ;  /* 0x003ffffc04047812 */ /* 0x000fe400078ec0ff */
[----:B------:R-:W-:Y:S02]  /*0ba0*/  SHF.R.S32.HI R9, RZ, 0x4, R2 ;  /* 0x00000004ff097819 */ /* 0x000fe40000011402 */
[-C--:B------:R-:W-:Y:S01]  /*0bb0*/  LEA.HI R6, R0, R7.reuse, RZ, 0x3 ;  /* 0x0000000700067211 */ /* 0x080fe200078f18ff */
[----:B------:R-:W-:Y:S01]  /*0bc0*/  IMAD.IADD R8, R187, 0x1, -R4 ;  /* 0x00000001bb087824 */ /* 0x000fe200078e0a04 */
[----:B------:R-:W-:Y:S02]  /*0bd0*/  LEA R11, R186, R7, 0x8 ;  /* 0x00000007ba0b7211 */ /* 0x000fe400078e40ff */
[----:B------:R-:W-:-:S02]  /*0be0*/  LEA.HI R2, R2, R9, RZ, 0x1 ;  /* 0x0000000902027211 */ /* 0x000fc400078f08ff */
[----:B------:R-:W-:Y:S01]  /*0bf0*/  LOP3.LUT R4, R6, 0xfffffff8, RZ, 0xc0, !PT ;  /* 0xfffffff806047812 */ /* 0x000fe200078ec0ff */
[----:B------:R-:W-:Y:S01]  /*0c00*/  IMAD R188, R8, 0x10, R11 ;  /* 0x0000001008bc7824 */ /* 0x000fe200078e020b */
[----:B------:R-:W-:Y:S02]  /*0c10*/  LOP3.LUT R2, R2, 0x1ffffffe, RZ, 0xc0, !PT ;  /* 0x1ffffffe02027812 */ /* 0x000fe400078ec0ff */
[----:B------:R-:W-:Y:S02]  /*0c20*/  IADD3 R8, R7, -R4, RZ ;  /* 0x8000000407087210 */ /* 0x000fe40007ffe0ff */
[----:B------:R-:W-:Y:S01]  /*0c30*/  SHF.L.U32 R6, R6, 0x6, RZ ;  /* 0x0000000606067819 */ /* 0x000fe200000006ff */
[----:B------:R-:W-:Y:S01]  /*0c40*/  IMAD.IADD R9, R9, 0x1, -R2 ;  /* 0x0000000109097824 */ /* 0x000fe200078e0a02 */
[----:B------:R-:W-:Y:S01]  /*0c50*/  SHF.R.S32.HI R0, RZ, 0x1f, R3 ;  /* 0x0000001fff007819 */ /* 0x000fe20000011403 */
[----:B------:R-:W-:Y:S01]  /*0c60*/  IMAD.SHL.U32 R10, R8, 0x40, RZ ;  /* 0x00000040080a7824 */ /* 0x000fe200078e00ff */
[----:B------:R-:W-:Y:S01]  /*0c70*/  LOP3.LUT R6, R6, 0x7ffffe00, RZ, 0xc0, !PT ;  /* 0x7ffffe0006067812 */ /* 0x000fe200078ec0ff */
[----:B------:R-:W-:Y:S01]  /*0c80*/  IMAD.SHL.U32 R9, R9, 0x8, RZ ;  /* 0x0000000809097824 */ /* 0x000fe200078e00ff */
[----:B------:R-:W-:-:S02]  /*0c90*/  LEA.HI R2, R0, R3, RZ, 0x2 ;  /* 0x0000000300027211 */ /* 0x000fc400078f10ff */
[----:B------:R-:W-:Y:S01]  /*0ca0*/  LOP3.LUT R10, R10, 0x1c0, RZ, 0xc0, !PT ;  /* 0x000001c00a0a7812 */ /* 0x000fe200078ec0ff */
[--C-:B------:R-:W-:Y:S01]  /*0cb0*/  IMAD.U32 R188, R188, 0x40, R9.reuse ;  /* 0x00000040bcbc7824 */ /* 0x100fe200078e0009 */
[----:B------:R-:W-:Y:S01]  /*0cc0*/  LEA.HI R4, R0, R3, RZ, 0x5 ;  /* 0x0000000300047211 */ /* 0x000fe200078f28ff */
[----:B------:R-:W-:Y:S01]  /*0cd0*/  IMAD R6, R187, 0x400, R6 ;  /* 0x00000400bb067824 */ /* 0x000fe200078e0206 */
[----:B------:R-:W-:Y:S02]  /*0ce0*/  LOP3.LUT R9, R10, 0x8, R9, 0xf8, !PT ;  /* 0x000000080a097812 */ /* 0x000fe400078ef809 */
[----:B------:R-:W-:Y:S02]  /*0cf0*/  SHF.R.U32.HI R10, RZ, 0x3, R10 ;  /* 0x00000003ff0a7819 */ /* 0x000fe4000001160a */
[----:B------:R-:W-:Y:S02]  /*0d00*/  R2P PR, R8, 0x6 ;  /* 0x0000000608007804 */ /* 0x000fe40000000000 */
[----:B------:R-:W-:-:S02]  /*0d10*/  LOP3.LUT R9, R9, R10, RZ, 0x3c, !PT ;  /* 0x0000000a09097212 */ /* 0x000fc400078e3cff */
[--C-:B------:R-:W-:Y:S02]  /*0d20*/  SHF.R.S32.HI R0, RZ, 0x2, R2.reuse ;  /* 0x00000002ff007819 */ /* 0x100fe40000011402 */
[----:B------:R-:W-:Y:S01]  /*0d30*/  SHF.R.S32.HI R7, RZ, 0x1f, R2 ;  /* 0x0000001fff077819 */ /* 0x000fe20000011402 */
[----:B------:R-:W-:Y:S01]  /*0d40*/  IMAD.IADD R6, R6, 0x1, R9 ;  /* 0x0000000106067824 */ /* 0x000fe200078e0209 */
[----:B------:R-:W-:Y:S02]  /*0d50*/  LEA.HI R5, R5, R186, RZ, 0x1 ;  /* 0x000000ba05057211 */ /* 0x000fe400078f08ff */
[----:B------:R-:W-:Y:S02]  /*0d60*/  LEA.HI R7, R7, R0, RZ, 0x3 ;  /* 0x0000000007077211 */ /* 0x000fe400078f18ff */
[----:B------:R-:W-:Y:S02]  /*0d70*/  LEA R23, R6, UR42, 0x1 ;  /* 0x0000002a06177c11 */ /* 0x000fe4000f8e08ff */
[----:B------:R-:W-:-:S02]  /*0d80*/  LOP3.LUT R2, R2, 0x7ffffffc, RZ, 0xc0, !PT ;  /* 0x7ffffffc02027812 */ /* 0x000fc400078ec0ff */
[----:B------:R-:W-:Y:S01]  /*0d90*/  LOP3.LUT R5, R5, 0xfffffe, RZ, 0xc0, !PT ;  /* 0x00fffffe05057812 */ /* 0x000fe200078ec0ff */
[C---:B------:R-:W-:Y:S01]  /*0da0*/  VIADD R22, R23.reuse, 0x36440 ;  /* 0x0003644017167836 */ /* 0x040fe20000000000 */
[----:B------:R-:W-:Y:S01]  /*0db0*/  IADD3 R185, R23, 0x36400, RZ ;  /* 0x0003640017b97810 */ /* 0x000fe20007ffe0ff */
[----:B------:R-:W-:Y:S01]  /*0dc0*/  IMAD.IADD R18, R3, 0x1, -R2 ;  /* 0x0000000103127824 */ /* 0x000fe200078e0a02 */
[----:B------:R-:W-:Y:S01]  /*0dd0*/  LOP3.LUT R7, R7, 0xfffffff8, RZ, 0xc0, !PT ;  /* 0xfffffff807077812 */ /* 0x000fe200078ec0ff */
[----:B------:R-:W-:Y:S01]  /*0de0*/  IMAD.IADD R5, R186, 0x1, -R5 ;  /* 0x00000001ba057824 */ /* 0x000fe200078e0a05 */
[----:B------:R-:W-:Y:S01]  /*0df0*/  SEL R184, R184, 0xffffffe0, !P1 ;  /* 0xffffffe0b8b87807 */ /* 0x000fe20004800000 */
[----:B------:R-:W-:Y:S01]  /*0e00*/  @P2 VIADD R22, R185, 0xffffffc0 ;  /* 0xffffffc0b9162836 */ /* 0x000fe20000000000 */
[----:B------:R-:W-:Y:S01]  /*0e10*/  IADD3 R7, R0, -R7, RZ ;  /* 0x8000000700077210 */ /* 0x000fe20007ffe0ff */
[----:B------:R-:W-:Y:S01]  /*0e20*/  IMAD.SHL.U32 R19, R5, 0x100, RZ ;  /* 0x0000010005137824 */ /* 0x000fe200078e00ff */
[----:B------:R-:W-:Y:S01]  /*0e30*/  SHF.R.S32.HI R4, RZ, 0x5, R4 ;  /* 0x00000005ff047819 */ /* 0x000fe20000011404 */
[----:B------:R-:W-:Y:S01]  /*0e40*/  IMAD.IADD R185, R185, 0x1, R184 ;  /* 0x00000001b9b97824 */ /* 0x000fe200078e02b8 */
[----:B------:R-:W-:Y:S01]  /*0e50*/  MOV R2, RZ ;  /* 0x000000ff00027202 */ /* 0x000fe20000000f00 */
[----:B------:R-:W-:Y:S01]  /*0e60*/  IMAD.IADD R184, R184, 0x1, R22 ;  /* 0x00000001b8b87824 */ /* 0x000fe200078e0216 */
[----:B------:R-:W-:-:S02]  /*0e70*/  LEA R17, R4, R7, 0x4 ;  /* 0x0000000704117211 */ /* 0x000fc400078e20ff */
[----:B------:R-:W-:-:S07]  /*0e80*/  SHF.L.U32 R18, R18, 0x1, RZ ;  /* 0x0000000112127819 */ /* 0x000fce00000006ff */
.L_x_2831:
[----:B------:R-:W-:Y:S01]  /*0e90*/  ULDC UR4, c[0x0][0xea8] ;  /* 0x0003aa0000047ab9 */ /* 0x000fe20000000800 */
[----:B------:R-:W-:Y:S01]  /*0ea0*/  ULDC.64 UR6, c[0x0][0x3f8] ;  /* 0x0000fe0000067ab9 */ /* 0x000fe20000000a00 */
[----:B------:R-:W-:Y:S02]  /*0eb0*/  UISETP.NE.AND UP1, UPT, UR4, 0x1, UPT ;  /* 0x000000010400788c */ /* 0x000fe4000bf25270 */
[----:B------:R-:W-:Y:S01]  /*0ec0*/  UISETP.NE.U32.AND UP0, UPT, UR6, URZ, UPT ;  /* 0x0000003f0600728c */ /* 0x000fe2000bf05070 */
[----:B------:R-:W-:Y:S01]  /*0ed0*/  ULDC UR4, c[0x0][0xeb4] ;  /* 0x0003ad0000047ab9 */ /* 0x000fe20000000800 */
[----:B------:R-:W-:Y:S01]  /*0ee0*/  UMOV UR40, UR41 ;  /* 0x0000002900287c82 */ /* 0x000fe20008000000 */
[----:B------:R-:W-:Y:S02]  /*0ef0*/  UISETP.NE.AND UP2, UPT, UR4, 0x1, UPT ;  /* 0x000000010400788c */ /* 0x000fe4000bf45270 */
[----:B------:R-:W-:Y:S01]  /*0f00*/  UISETP.NE.AND.EX UP0, UPT, UR7, URZ, UPT, UP0 ;  /* 0x0000003f0700728c */ /* 0x000fe2000bf05300 */
[----:B------:R-:W-:-:S03]  /*0f10*/  ULDC UR44, c[0x0][0x404] ;  /* 0x00010100002c7ab9 */ /* 0x000fc60000000800 */
[----:B------:R-:W-:Y:S01]  /*0f20*/  @UP1 ULDC UR4, c[0x0][0xeac] ;  /* 0x0003ab0000041ab9 */ /* 0x000fe20000000800 */
[----:B------:R-:W-:Y:S01]  /*0f30*/  @UP1 ULDC UR6, c[0x0][0xeb0] ;  /* 0x0003ac0000061ab9 */ /* 0x000fe20000000800 */
[----:B------:R-:W-:Y:S02]  /*0f40*/  UIMAD.WIDE.U32 UR4, UR41, UR4, URZ ;  /* 0x00000004290472a5 */ /* 0x000fe4000f8e003f */
[----:B------:R-:W-:Y:S02]  /*0f50*/  USEL UR44, UR44, 0x1, UP0 ;  /* 0x000000012c2c7887 */ /* 0x000fe40008000000 */
[----:B------:R-:W-:Y:S02]  /*0f60*/  @UP1 USHF.R.U32.HI UR40, URZ, UR6, UR5 ;  /* 0x000000063f281299 */ /* 0x000fe40008011605 */
[----:B------:R-:W-:Y:S01]  /*0f70*/  UISETP.NE.AND UP1, UPT, UR43, 0x1, UPT ;  /* 0x000000012b00788c */ /* 0x000fe2000bf25270 */
[----:B------:R-:W-:Y:S01]  /*0f80*/  @UP2 ULDC.64 UR6, c[0x0][0xeb8] ;  /* 0x0003ae0000062ab9 */ /* 0x000fe20000000a00 */
[----:B------:R-:W-:Y:S01]  /*0f90*/  UMOV UR39, UR41 ;  /* 0x0000002900277c82 */ /* 0x000fe20008000000 */
[----:B------:R-:W-:-:S03]  /*0fa0*/  UIMAD.WIDE.U32 UR4, UR40, UR6, URZ ;  /* 0x00000006280472a5 */ /* 0x000fc6000f8e003f */
[----:B------:R-:W-:Y:S01]  /*0fb0*/  PLOP3.LUT P0, PT, PT, PT, UP1, 0x80, 0x0 ;  /* 0x000000000000781c */ /* 0x000fe20003f0f018 */
[----:B------:R-:W-:Y:S01]  /*0fc0*/  ULDC UR6, c[0x0][0x2e0] ;  /* 0x0000b80000067ab9 */ /* 0x000fe20000000800 */
[----:B------:R-:W-:Y:S01]  /*0fd0*/  UMOV UR36, UR40 ;  /* 0x0000002800247c82 */ /* 0x000fe20008000000 */
[----:B------:R-:W-:Y:S02]  /*0fe0*/  UIMAD UR44, UR44, UR6, URZ ;  /* 0x000000062c2c72a4 */ /* 0x000fe4000f8e023f */
[----:B------:R-:W-:-:S08]  /*0ff0*/  @UP2 USHF.R.U32.HI UR36, URZ, UR7, UR5 ;  /* 0x000000073f242299 */ /* 0x000fd00008011605 */
[----:B-1----:R-:W-:Y:S05]  /*1000*/  @!P0 BRA `(.L_x_2803) ;  /* 0x0000001400e08947 */ /* 0x002fea0003800000 */
[----:B------:R-:W1:Y:S01]  /*1010*/  SHFL.IDX PT, R0, R186, RZ, 0x1f ;  /* 0x00001fffba007589 */ /* 0x000e6200000e0000 */
[----:B------:R-:W-:Y:S01]  /*1020*/  UIADD3 UR4, UR42, 0x36400, URZ ;  /* 0x000364002a047890 */ /* 0x000fe2000fffe03f */
[----:B------:R-:W-:Y:S01]  /*1030*/  UMOV UR17, 0x40000040 ;  /* 0x4000004000117882 */ /* 0x000fe20000000000 */
[----:B------:R-:W-:Y:S02]  /*1040*/  BAR.SYNC.DEFER_BLOCKING 0xe, 0x100 ;  /* 0x0384000000007b1d */ /* 0x000fe40000010000 */
[----:B------:R-:W-:Y:S02]  /*1050*/  USHF.R.U32.HI UR4, URZ, 0x4, UR4 ;  /* 0x000000043f047899 */ /* 0x000fe40008011604 */
[----:B------:R-:W-:Y:S02]  /*1060*/  UISETP.GE.AND UP0, UPT, UR44, 0x41, UPT ;  /* 0x000000412c00788c */ /* 0x000fe4000bf06270 */
[----:B------:R-:W-:Y:S01]  /*1070*/  ULOP3.LUT UR4, UR4, 0x3fff, URZ, 0xc0, !UPT ;  /* 0x00003fff04047892 */ /* 0x000fe2000f8ec03f */
[----:B------:R-:W-:Y:S01]  /*1080*/  UMOV UR19, 0x40000040 ;  /* 0x4000004000137882 */ /* 0x000fe20000000000 */
[----:B------:R-:W-:-:S02]  /*1090*/  UMOV UR5, 0x40000040 ;  /* 0x4000004000057882 */ /* 0x000fc40000000000 */
[----:B------:R-:W-:Y:S01]  /*10a0*/  ULOP3.LUT UR16, UR4, 0x10000, URZ, 0xfc, !UPT ;  /* 0x0001000004107892 */ /* 0x000fe2000f8efc3f */
[----:B------:R-:W2:Y:S01]  /*10b0*/  S2R R4, SR_TID.X ;  /* 0x0000000000047919 */ /* 0x000ea20000002100 */
[----:B------:R-:W-:Y:S01]  /*10c0*/  UMOV UR7, 0x40000040 ;  /* 0x4000004000077882 */ /* 0x000fe20000000000 */
[----:B------:R-:W-:Y:S01]  /*10d0*/  UMOV UR9, 0x40000040 ;  /* 0x4000004000097882 */ /* 0x000fe20000000000 */
[----:B------:R-:W-:Y:S01]  /*10e0*/  UIADD3 UR4, UR16, 0x2, URZ ;  /* 0x0000000210047890 */ /* 0x000fe2000fffe03f */
[----:B------:R-:W-:Y:S01]  /*10f0*/  PLOP3.LUT P0, PT, PT, PT, UP0, 0x80, 0x0 ;  /* 0x000000000000781c */ /* 0x000fe20003f0f008 */
[----:B------:R-:W-:Y:S01]  /*1100*/  UIADD3 UR8, UR16, 0x4, URZ ;  /* 0x0000000410087890 */ /* 0x000fe2000fffe03f */
[----:B------:R-:W-:Y:S01]  /*1110*/  UMOV UR11, 0x40000040 ;  /* 0x40000040000b7882 */ /* 0x000fe20000000000 */
[----:B------:R-:W-:Y:S01]  /*1120*/  UIADD3 UR12, UR16, 0x6, URZ ;  /* 0x00000006100c7890 */ /* 0x000fe2000fffe03f */
[----:B-1----:R-:W-:Y:S01]  /*1130*/  LEA.HI R3, R0, R0, RZ, 0x1 ;  /* 0x0000000000037211 */ /* 0x002fe200078f08ff */
[----:B------:R-:W-:Y:S01]  /*1140*/  UMOV UR13, 0x40000040 ;  /* 0x40000040000d7882 */ /* 0x000fe20000000000 */
[----:B------:R-:W-:-:S02]  /*1150*/  UMOV UR15, 0x40000040 ;  /* 0x40000040000f7882 */ /* 0x000fc40000000000 */
[----:B------:R-:W-:Y:S01]  /*1160*/  LOP3.LUT R3, R3, 0x1fffe, RZ, 0xc0, !PT ;  /* 0x0001fffe03037812 */ /* 0x000fe200078ec0ff */
[----:B------:R-:W-:-:S03]  /*1170*/  WARPGROUP.ARRIVE ;  /* 0x00000000000079c5 */ /* 0x000fc60000000000 */
[----:B------:R-:W-:-:S04]  /*1180*/  IADD3 R3, R0, -R3, RZ ;  /* 0x8000000300037210 */ /* 0x000fc80007ffe0ff */
[----:B------:R-:W-:-:S05]  /*1190*/  LEA R3, R3, UR42, 0xf ;  /* 0x0000002a03037c11 */ /* 0x000fca000f8e78ff */
[----:B------:R-:W-:-:S05]  /*11a0*/  VIADD R3, R3, 0x400 ;  /* 0x0000040003037836 */ /* 0x000fca0000000000 */
[----:B------:R-:W-:Y:S02]  /*11b0*/  SHF.R.U32.HI R3, RZ, 0x4, R3 ;  /* 0x00000004ff037819 */ /* 0x000fe40000011603 */
[----:B--2---:R-:W-:Y:S02]  /*11c0*/  LOP3.LUT R4, R4, 0x7f, RZ, 0xc0, !PT ;  /* 0x0000007f04047812 */ /* 0x004fe400078ec0ff */
[----:B------:R-:W-:Y:S02]  /*11d0*/  LOP3.LUT R3, R3, 0x3fff, RZ, 0xc0, !PT ;  /* 0x00003fff03037812 */ /* 0x000fe400078ec0ff */
[----:B------:R-:W-:Y:S02]  /*11e0*/  ISETP.NE.AND P1, PT, R4, RZ, PT ;  /* 0x000000ff0400720c */ /* 0x000fe40003f25270 */
[----:B------:R-:W-:-:S05]  /*11f0*/  LOP3.LUT R7, R3, 0x2000000, RZ, 0xfc, !PT ;  /* 0x0200000003077812 */ /* 0x000fca00078efcff */
[----:B------:R-:W-:-:S05]  /*1200*/  IMAD R0, R2, 0x1000, R7 ;  /* 0x0000100002007824 */ /* 0x000fca00078e0207 */
[C---:B------:R-:W-:Y:S02]  /*1210*/  R2UR UR18, R0.reuse ;  /* 0x00000000001272ca */ /* 0x040fe400000e0000 */
[----:B------:R-:W-:-:S04]  /*1220*/  IADD3 R3, R0, 0x80, RZ ;  /* 0x0000008000037810 */ /* 0x000fc80007ffe0ff */
[----:B------:R-:W-:Y:S01]  /*1230*/  R2UR UR6, R3 ;  /* 0x00000000030672ca */ /* 0x000fe200000e0000 */
[C---:B------:R-:W-:Y:S02]  /*1240*/  VIADD R3, R0.reuse, 0x100 ;  /* 0x0000010000037836 */ /* 0x040fe40000000000 */
[----:B------:R-:W-:-:S03]  /*1250*/  VIADD R0, R0, 0x180 ;  /* 0x0000018000007836 */ /* 0x000fc60000000000 */
[----:B------:R-:W-:Y:S01]  /*1260*/  R2UR UR10, R3 ;  /* 0x00000000030a72ca */ /* 0x000fe200000e0000 */
[----:B------:R-:W-:Y:S01]  /*1270*/  HGMMA.64x256x16.F32.BF16 R24, gdesc[UR16].tnspB, RZ, !UPT, gsb0 ;  /* 0x43e00000101879f0 */ /* 0x000fe2000c0018ff */
[----:B------:R-:W-:Y:S02]  /*1280*/  R2UR UR14, R0 ;  /* 0x00000000000e72ca */ /* 0x000fe400000e0000 */
[----:B------:R-:W-:-:S04]  /*1290*/  @!P1 LEA R0, R2, UR42, 0x3 ;  /* 0x0000002a02009c11 */ /* 0x000fc8000f8e18ff */
[----:B------:R-:W-:-:S04]  /*12a0*/  @!P1 IADD3 R0, R0, 0x38860, RZ ;  /* 0x0003886000009810 */ /* 0x000fc80007ffe0ff */
[----:B------:R-:W-:Y:S01]  /*12b0*/  @!P1 PRMT R0, RZ, 0x654, R0 ;  /* 0x00000654ff009816 */ /* 0x000fe20000000000 */
[----:B------:R-:W-:Y:S02]  /*12c0*/  WARPGROUP.DEPBAR.LE gsb0, 0x0 ;  /* 0x00008000000079c5 */ /* 0x000fe40000010000 */
[----:B------:R-:W-:-:S14]  /*12d0*/  WARPGROUP.ARRIVE ;  /* 0x00000000000079c5 */ /* 0x000fdc0000000000 */
        /* <DEDUP_REMOVED lines=12> */
[----:B------:R-:W-:Y:S05]  /*13a0*/  @!P0 BRA `(.L_x_2804) ;  /* 0x0000000800c48947 */ /* 0x000fea0003800000 */
[----:B------:R-:W-:-:S04]  /*13b0*/  UIADD3 UR44, UR44, 0x3f, URZ ;  /* 0x0000003f2c2c7890 */ /* 0x000fc8000fffe03f */
[----:B------:R-:W-:-:S04]  /*13c0*/  USHF.R.S32.HI UR6, URZ, 0x1f, UR44 ;  /* 0x0000001f3f067899 */ /* 0x000fc8000801142c */
[----:B------:R-:W-:-:S04]  /*13d0*/  ULEA.HI UR6, UR6, UR44, URZ, 0x6 ;  /* 0x0000002c06067291 */ /* 0x000fc8000f8f303f */
[----:B------:R-:W-:-:S06]  /*13e0*/  ULEA.HI.SX32 UR6, UR6, 0xfffffffe, 0x1a ;  /* 0xfffffffe06067891 */ /* 0x000fcc000f8fd23f */
[----:B-1----:R-:W-:-:S07]  /*13f0*/  IMAD.U32 R0, RZ, RZ, UR6 ;  /* 0x00000006ff007e24 */ /* 0x002fce000f8e00ff */
.L_x_2805:
[----:B------:R-:W-:Y:S01]  /*1400*/  BAR.SYNC.DEFER_BLOCKING 0xe, 0x100 ;  /* 0x0384000000007b1d */ /* 0x000fe20000010000 */
[C---:B------:R-:W-:Y:S01]  /*1410*/  IMAD R3, R2.reuse, 0x40, R17 ;  /* 0x0000004002037824 */ /* 0x040fe200078e0211 */
[----:B------:R-:W-:Y:S02]  /*1420*/  IADD3 R2, R2, 0x1, RZ ;  /* 0x0000000102027810 */ /* 0x000fe40007ffe0ff */
[----:B------:R-:W-:Y:S02]  /*1430*/  ISETP.GT.AND P2, PT, R0, RZ, PT ;  /* 0x000000ff0000720c */ /* 0x000fe40003f44270 */
[----:B------:R-:W-:Y:S01]  /*1440*/  LEA R3, R3, UR42, 0x2 ;  /* 0x0000002a03037c11 */ /* 0x000fe2000f8e10ff */
[----:B------:R-:W-:Y:S01]  /*1450*/  UMOV UR19, 0x40000040 ;  /* 0x4000004000137882 */ /* 0x000fe20000000000 */
[C---:B------:R-:W-:Y:S01]  /*1460*/  ISETP.NE.AND P0, PT, R2.reuse, 0x2, PT ;  /* 0x000000020200780c */ /* 0x040fe20003f05270 */
[----:B------:R-:W-:Y:S01]  /*1470*/  UMOV UR7, 0x40000040 ;  /* 0x4000004000077882 */ /* 0x000fe20000000000 */
[----:B------:R-:W-:Y:S01]  /*1480*/  UMOV UR11, 0x40000040 ;  /* 0x40000040000b7882 */ /* 0x000fe20000000000 */
[----:B------:R-:W-:Y:S01]  /*1490*/  UMOV UR15, 0x40000040 ;  /* 0x40000040000f7882 */ /* 0x000fe20000000000 */
[----:B------:R-:W-:-:S02]  /*14a0*/  SEL R2, R2, RZ, P0 ;  /* 0x000000ff02027207 */ /* 0x000fc40000000000 */
[----:B------:R-:W-:Y:S01]  /*14b0*/  IADD3 R0, R0, -0x1, RZ ;  /* 0xffffffff00007810 */ /* 0x000fe20007ffe0ff */
[----:B------:R-:W1:Y:S04]  /*14c0*/  LDS R4, [R3+0x38400] ;  /* 0x0384000003047984 */ /* 0x000e680000000800 */
[----:B------:R2:W3:Y:S02]  /*14d0*/  LDS R5, [R3+0x38420] ;  /* 0x0384200003057984 */ /* 0x0004e40000000800 */
[----:B--2---:R-:W-:-:S05]  /*14e0*/  IMAD R3, R2, 0x1000, R7 ;  /* 0x0000100002037824 */ /* 0x004fca00078e0207 */
[----:B------:R-:W-:Y:S01]  /*14f0*/  R2UR UR18, R3 ;  /* 0x00000000031272ca */ /* 0x000fe200000e0000 */
        /* <DEDUP_REMOVED lines=128> */
[----:B------:R-:W-:-:S05]  /*1d00*/  VIADD R4, R3, 0x80 ;  /* 0x0000008003047836 */ /* 0x000fca0000000000 */
[----:B------:R-:W-:Y:S01]  /*1d10*/  WARPGROUP.ARRIVE ;  /* 0x00000000000079c5 */ /* 0x000fe20000000000 */
[----:B------:R-:W-:Y:S02]  /*1d20*/  R2UR UR6, R4 ;  /* 0x00000000040672ca */ /* 0x000fe400000e0000 */
[C---:B------:R-:W-:Y:S01]  /*1d30*/  IADD3 R4, R3.reuse, 0x100, RZ ;  /* 0x0000010003047810 */ /* 0x040fe20007ffe0ff */
[----:B------:R-:W-:Y:S02]  /*1d40*/  VIADD R3, R3, 0x180 ;  /* 0x0000018003037836 */ /* 0x000fe40000000000 */
[----:B------:R-:W-:Y:S01]  /*1d50*/  HGMMA.64x256x16.F32.BF16 R24, gdesc[UR16].tnspB, R24, gsb0 ;  /* 0x43e00000101879f0 */ /* 0x000fe20008001818 */
[----:B------:R-:W-:Y:S02]  /*1d60*/  R2UR UR10, R4 ;  /* 0x00000000040a72ca */ /* 0x000fe400000e0000 */
[----:B------:R-:W-:Y:S02]  /*1d70*/  R2UR UR14, R3 ;  /* 0x00000000030e72ca */ /* 0x000fe400000e0000 */
[----:B------:R-:W-:-:S05]  /*1d80*/  @!P1 LEA R3, R2, UR42, 0x3 ;  /* 0x0000002a02039c11 */ /* 0x000fca000f8e18ff */
[----:B------:R-:W-:-:S05]  /*1d90*/  @!P1 VIADD R3, R3, 0x38860 ;  /* 0x0003886003039836 */ /* 0x000fca0000000000 */
[----:B------:R-:W-:Y:S01]  /*1da0*/  @!P1 PRMT R3, RZ, 0x654, R3 ;  /* 0x00000654ff039816 */ /* 0x000fe20000000003 */
[----:B------:R-:W-:Y:S02]  /*1db0*/  WARPGROUP.DEPBAR.LE gsb0, 0x0 ;  /* 0x00008000000079c5 */ /* 0x000fe40000010000 */
[----:B------:R-:W-:-:S10]  /*1dc0*/  WARPGROUP.ARRIVE ;  /* 0x00000000000079c5 */ /* 0x000fd40000000000 */
        /* <DEDUP_REMOVED lines=11> */
[----:B------:R1:W-:Y:S02]  /*1e80*/  @!P1 SYNCS.ARRIVE.TRANS64.RED.A1T0 RZ, [R3+URZ], RZ ;  /* 0x000000ff03ff99a7 */ /* 0x0003e4000810043f */
[----:B-1----:R-:W-:-:S04]  /*1e90*/  SEL R3, RZ, 0x1, P0 ;  /* 0x00000001ff037807 */ /* 0x002fc80000000000 */
[----:B------:R-:W-:Y:S01]  /*1ea0*/  LOP3.LUT R16, R16, R3, RZ, 0x3c, !PT ;  /* 0x0000000310107212 */ /* 0x000fe200078e3cff */
[----:B------:R-:W-:Y:S06]  /*1eb0*/  @P2 BRA `(.L_x_2805) ;  /* 0xfffffff400502947 */ /* 0x000fec000383ffff */
.L_x_2804:
[----:B------:R-:W-:Y:S01]  /*1ec0*/  BAR.SYNC.DEFER_BLOCKING 0xe, 0x100 ;  /* 0x0384000000007b1d */ /* 0x000fe20000010000 */
[C---:B-1----:R-:W-:Y:S01]  /*1ed0*/  IMAD R0, R2.reuse, 0x40, R17 ;  /* 0x0000004002007824 */ /* 0x042fe200078e0211 */
[----:B------:R-:W-:Y:S01]  /*1ee0*/  CS2R R156, SRZ ;  /* 0x00000000009c7805 */ /* 0x000fe2000001ff00 */
[----:B------:R-:W-:-:S03]  /*1ef0*/  VIADD R2, R2, 0x1 ;  /* 0x0000000102027836 */ /* 0x000fc60000000000 */
[----:B------:R-:W-:Y:S02]  /*1f00*/  LEA R4, R0, UR42, 0x2 ;  /* 0x0000002a00047c11 */ /* 0x000fe4000f8e10ff */
[----:B------:R-:W-:-:S04]  /*1f10*/  ISETP.NE.AND P0, PT, R2, 0x2, PT ;  /* 0x000000020200780c */ /* 0x000fc80003f05270 */
[----:B------:R-:W-:Y:S02]  /*1f20*/  SEL R5, RZ, 0x1, P0 ;  /* 0x00000001ff057807 */ /* 0x000fe40000000000 */
[----:B------:R-:W-:Y:S02]  /*1f30*/  SEL R2, R2, RZ, P0 ;  /* 0x000000ff02027207 */ /* 0x000fe40000000000 */
[----:B------:R-:W-:Y:S01]  /*1f40*/  LOP3.LUT R16, R16, R5, RZ, 0x3c, !PT ;  /* 0x0000000510107212 */ /* 0x000fe200078e3cff */
        /* <DEDUP_REMOVED lines=132> */
.L_x_2803:
[----:B------:R-:W1:Y:S01]  /*2790*/  SHFL.IDX PT, R0, R186, RZ, 0x1f ;  /* 0x00001fffba007589 */ /* 0x000e6200000e0000 */
[----:B------:R-:W-:Y:S02]  /*27a0*/  UIADD3 UR6, UR42, 0x36400, URZ ;  /* 0x000364002a067890 */ /* 0x000fe4000fffe03f */
[----:B------:R-:W-:Y:S02]  /*27b0*/  UIADD3 UR4, UR44, 0x3f, URZ ;  /* 0x0000003f2c047890 */ /* 0x000fe4000fffe03f */
[----:B------:R-:W-:Y:S02]  /*27c0*/  ULOP3.LUT UP0, URZ, UR6, 0x3ff, URZ, 0xc0, !UPT ;  /* 0x000003ff063f7892 */ /* 0x000fe4000f80c03f */
[----:B------:R-:W-:-:S04]  /*27d0*/  USHF.R.S32.HI UR5, URZ, 0x1f, UR4 ;  /* 0x0000001f3f057899 */ /* 0x000fc80008011404 */
[----:B------:R-:W-:Y:S01]  /*27e0*/  PLOP3.LUT P0, PT, PT, PT, UP0, 0x80, 0x0 ;  /* 0x000000000000781c */ /* 0x000fe20003f0f008 */
[----:B------:R-:W-:-:S04]  /*27f0*/  ULEA.HI UR5, UR5, UR4, URZ, 0x6 ;  /* 0x0000000405057291 */ /* 0x000fc8000f8f303f */
[----:B------:R-:W-:Y:S01]  /*2800*/  USHF.R.S32.HI UR37, URZ, 0x6, UR5 ;  /* 0x000000063f257899 */ /* 0x000fe20008011405 */
[----:B-1----:R-:W-:-:S04]  /*2810*/  LEA.HI R3, R0, R0, RZ, 0x1 ;  /* 0x0000000000037211 */ /* 0x002fc800078f08ff */
[----:B------:R-:W-:-:S04]  /*2820*/  LOP3.LUT R3, R3, 0x1fffe, RZ, 0xc0, !PT ;  /* 0x0001fffe03037812 */ /* 0x000fc800078ec0ff */
[----:B------:R-:W-:-:S04]  /*2830*/  IADD3 R3, R0, -R3, RZ ;  /* 0x8000000300037210 */ /* 0x000fc80007ffe0ff */
[----:B------:R-:W-:-:S05]  /*2840*/  LEA R3, R3, UR42, 0xf ;  /* 0x0000002a03037c11 */ /* 0x000fca000f8e78ff */
[----:B------:R-:W-:-:S05]  /*2850*/  VIADD R3, R3, 0x400 ;  /* 0x0000040003037836 */ /* 0x000fca0000000000 */
[----:B------:R-:W-:-:S04]  /*2860*/  SHF.R.U32.HI R3, RZ, 0x4, R3 ;  /* 0x00000004ff037819 */ /* 0x000fc80000011603 */
[----:B------:R-:W-:Y:S01]  /*2870*/  LOP3.LUT R56, R3, 0x3fff, RZ, 0xc0, !PT ;  /* 0x00003fff03387812 */ /* 0x000fe200078ec0ff */
[----:B------:R-:W-:Y:S06]  /*2880*/  @!P0 BRA `(.L_x_2807) ;  /* 0x0000000000408947 */ /* 0x000fec0003800000 */
        /* <DEDUP_REMOVED lines=16> */
.L_x_2807:
[----:B------:R-:W-:Y:S01]  /*2990*/  ULEA.HI UR4, UR38, UR38, URZ, 0x1 ;  /* 0x0000002626047291 */ /* 0x000fe2000f8f083f */
[----:B------:R-:W-:-:S03]  /*29a0*/  ISETP.NE.AND P0, PT, RZ, UR43, PT ;  /* 0x0000002bff007c0c */ /* 0x000fc6000bf05270 */
[----:B------:R-:W-:-:S04]  /*29b0*/  ULOP3.LUT UR4, UR4, 0xfffffffe, URZ, 0xc0, !UPT ;  /* 0xfffffffe04047892 */ /* 0x000fc8000f8ec03f */
[----:B------:R-:W-:-:S06]  /*29c0*/  UIADD3 UR4, UR38, -UR4, URZ ;  /* 0x8000000426047290 */ /* 0x000fcc000fffe03f */
[----:B------:R-:W-:-:S05]  /*29d0*/  IMAD.U32 R0, RZ, RZ, UR4 ;  /* 0x00000004ff007e24 */ /* 0x000fca000f8e00ff */
[----:B------:R-:W-:-:S04]  /*29e0*/  SHF.L.U32 R0, R0, 0x1f, RZ ;  /* 0x0000001f00007819 */ /* 0x000fc800000006ff */
[----:B------:R-:W1:Y:S02]  /*29f0*/  SYNCS.PHASECHK.TRANS64.TRYWAIT P1, [UR42+0x38800], R0 ;  /* 0x03880000ff0075a7 */ /* 0x000e64000802016a */
[----:B-1----:R-:W-:Y:S05]  /*2a00*/  @!P1 BRA `(.L_x_2808) ;  /* 0x000000b000309947 */ /* 0x002fea0003800000 */
.L_x_2887:
[----:B------:R-:W-:Y:S05]  /*2a10*/  @P0 BRA `(.L_x_2809) ;  /* 0x0000000000040947 */ /* 0x000fea0003800000 */
[----:B------:R-:W-:Y:S01]  /*2a20*/  BPT.TRAP 0x1 ;  /* 0x000000040000795c */ /* 0x000fe20000300000 */
.L_x_2809:
[----:B------:R-:W-:Y:S02]  /*2a30*/  LEA R8, R2, UR42, 0x3 ;  /* 0x0000002a02087c11 */ /* 0x000fe4000f8e18ff */
[----:B------:R-:W-:-:S04]  /*2a40*/  SHF.L.U32 R9, R16, 0x1f, RZ ;  /* 0x0000001f10097819 */ /* 0x000fc800000006ff */
[----:B------:R2:W3:Y:S01]  /*2a50*/  SYNCS.PHASECHK.TRANS64.TRYWAIT P1, [R8+URZ+0x38830], R9 ;  /* 0x03883009080075a7 */ /* 0x0004e2000802017f */
[----:B------:R-:W-:Y:S05]  /*2a60*/  @P0 BRA `(.L_x_2810) ;  /* 0x0000000000040947 */ /* 0x000fea0003800000 */
[----:B------:R-:W-:Y:S01]  /*2a70*/  BPT.TRAP 0x1 ;  /* 0x000000040000795c */ /* 0x000fe20000300000 */
.L_x_2810:
[----:B---3--:R-:W-:Y:S05]  /*2a80*/  @P1 BRA `(.L_x_2811) ;  /* 0x0000000000081947 */ /* 0x008fea0003800000 */
[----:B------:R-:W3:Y:S02]  /*2a90*/  SYNCS.PHASECHK.TRANS64.TRYWAIT P1, [R8+URZ+0x38830], R9 ;  /* 0x03883009080075a7 */ /* 0x000ee4000802017f */
[----:B---3--:R-:W-:Y:S05]  /*2aa0*/  @!P1 BRA `(.L_x_2812) ;  /* 0x000000b000209947 */ /* 0x008fea0003800000 */
.L_x_2811:
[----:B------:R-:W-:-:S04]  /*2ab0*/  UIADD3 UR4, UR42, 0x22400, URZ ;  /* 0x000224002a047890 */ /* 0x000fc8000fffe03f */
[----:B------:R-:W-:-:S04]  /*2ac0*/  USHF.R.U32.HI UR4, URZ, 0x4, UR4 ;  /* 0x000000043f047899 */ /* 0x000fc80008011604 */
[----:B------:R-:W-:-:S06]  /*2ad0*/  ULOP3.LUT UR4, UR4, 0x3fff, URZ, 0xc0, !UPT ;  /* 0x00003fff04047892 */ /* 0x000fcc000f8ec03f */
[----:B------:R-:W-:Y:S01]  /*2ae0*/  MOV R4, UR4 ;  /* 0x0000000400047c02 */ /* 0x000fe20008000f00 */
[----:B------:R-:W-:Y:S05]  /*2af0*/  WARPSYNC.ALL ;  /* 0x0000000000007948 */ /* 0x000fea0003800000 */
[----:B------:R-:W-:Y:S01]  /*2b00*/  LOP3.LUT R4, R4, 0x10000, RZ, 0xfc, !PT ;  /* 0x0001000004047812 */ /* 0x000fe200078efcff */
[----:B------:R-:W-:-:S04]  /*2b10*/  UIADD3 UR4, UR42, 0x20400, URZ ;  /* 0x000204002a047890 */ /* 0x000fc8000fffe03f */
[----:B-1----:R-:W-:Y:S01]  /*2b20*/  IMAD R3, R2, 0x200, R4 ;  /* 0x0000020002037824 */ /* 0x002fe200078e0204 */
[----:B------:R-:W-:Y:S01]  /*2b30*/  WARPGROUP.ARRIVE ;  /* 0x00000000000079c5 */ /* 0x000fe20000000000 */
[----:B------:R-:W-:Y:S01]  /*2b40*/  UMOV UR7, 0x40000040 ;  /* 0x4000004000077882 */ /* 0x000fe20000000000 */
[----:B------:R-:W-:Y:S02]  /*2b50*/  USHF.R.U32.HI UR4, URZ, 0x4, UR4 ;  /* 0x000000043f047899 */ /* 0x000fe40008011604 */
[----:B------:R-:W-:Y:S01]  /*2b60*/  R2UR UR6, R3 ;  /* 0x00000000030672ca */ /* 0x000fe200000e0000 */
[----:B------:R-:W-:Y:S01]  /*2b70*/  UMOV UR5, 0x40000040 ;  /* 0x4000004000057882 */ /* 0x000fe20000000000 */
[----:B------:R-:W-:Y:S01]  /*2b80*/  ULOP3.LUT UR4, UR4, 0x3fff, URZ, 0xc0, !UPT ;  /* 0x00003fff04047892 */ /* 0x000fe2000f8ec03f */
[----:B------:R-:W-:Y:S01]  /*2b90*/  UMOV UR11, 0x40000040 ;  /* 0x40000040000b7882 */ /* 0x000fe20000000000 */
[----:B------:R-:W-:Y:S02]  /*2ba0*/  UMOV UR9, 0x40000040 ;  /* 0x4000004000097882 */ /* 0x000fe40000000000 */
[----:B------:R-:W-:Y:S01]  /*2bb0*/  ULOP3.LUT UR4, UR4, 0x10000, URZ, 0xfc, !UPT ;  /* 0x0001000004047892 */ /* 0x000fe2000f8efc3f */
[----:B------:R-:W-:Y:S01]  /*2bc0*/  UMOV UR15, 0x40000040 ;  /* 0x40000040000f7882 */ /* 0x000fe20000000000 */
[----:B------:R-:W-:-:S02]  /*2bd0*/  UMOV UR13, 0x40000040 ;  /* 0x40000040000d7882 */ /* 0x000fc40000000000 */
[----:B------:R-:W-:Y:S02]  /*2be0*/  UIADD3 UR8, UR4, 0x2, URZ ;  /* 0x0000000204087890 */ /* 0x000fe4000fffe03f */
[----:B------:R-:W-:Y:S02]  /*2bf0*/  UIADD3 UR12, UR4, 0x4, URZ ;  /* 0x00000004040c7890 */ /* 0x000fe4000fffe03f */
[----:B------:R-:W-:Y:S02]  /*2c00*/  UIADD3 UR10, UR6, 0x2, URZ ;  /* 0x00000002060a7890 */ /* 0x000fe4000fffe03f */
[----:B------:R-:W-:Y:S01]  /*2c10*/  HGMMA.64x64x16.F32.BF16 R24, gdesc[UR4], RZ, !UPT, gsb0 ;  /* 0x00e00000041879f0 */ /* 0x000fe2000c0018ff */
[----:B------:R-:W-:Y:S02]  /*2c20*/  UIADD3 UR14, UR6, 0x4, URZ ;  /* 0x00000004060e7890 */ /* 0x000fe4000fffe03f */
[----:B------:R-:W-:Y:S02]  /*2c30*/  UIADD3 UR18, UR6, 0x6, URZ ;  /* 0x0000000606127890 */ /* 0x000fe4000fffe03f */
[----:B------:R-:W-:Y:S01]  /*2c40*/  UIADD3 UR16, UR4, 0x6, URZ ;  /* 0x0000000604107890 */ /* 0x000fe2000fffe03f */
[----:B------:R-:W-:Y:S01]  /*2c50*/  UMOV UR19, 0x40000040 ;  /* 0x4000004000137882 */ /* 0x000fe20000000000 */
[----:B------:R-:W-:Y:S01]  /*2c60*/  UMOV UR17, 0x40000040 ;  /* 0x4000004000117882 */ /* 0x000fe20000000000 */
[----:B------:R-:W-:-:S02]  /*2c70*/  WARPGROUP.DEPBAR.LE gsb0, 0x0 ;  /* 0x00008000000079c5 */ /* 0x000fc40000010000 */
        /* <DEDUP_REMOVED lines=9> */
[----:B------:R-:W1:Y:S02]  /*2d10*/  SYNCS.PHASECHK.TRANS64.TRYWAIT P1, [UR42+0x38810], R0 ;  /* 0x03881000ff0075a7 */ /* 0x000e64000802016a */
[----:B-1----:R-:W-:Y:S05]  /*2d20*/  @!P1 BRA `(.L_x_2813) ;  /* 0x000000ac00949947 */ /* 0x002fea0003800000 */
.L_x_2888:
[----:B------:R-:W-:Y:S05]  /*2d30*/  @P0 BRA `(.L_x_2814) ;  /* 0x0000000000040947 */ /* 0x000fea0003800000 */
[----:B------:R-:W-:Y:S01]  /*2d40*/  BPT.TRAP 0x1 ;  /* 0x000000040000795c */ /* 0x000fe20000300000 */
.L_x_2814:
[----:B------:R4:W1:Y:S01]  /*2d50*/  SYNCS.PHASECHK.TRANS64.TRYWAIT P1, [R8+URZ+0x38850], R9 ;  /* 0x03885009080075a7 */ /* 0x000862000802017f */
[----:B------:R-:W-:Y:S05]  /*2d60*/  @P0 BRA `(.L_x_2815) ;  /* 0x0000000000040947 */ /* 0x000fea0003800000 */
[----:B------:R-:W-:Y:S01]  /*2d70*/  BPT.TRAP 0x1 ;  /* 0x000000040000795c */ /* 0x000fe20000300000 */
.L_x_2815:
[----:B------:R-:W-:-:S04]  /*2d80*/  IMAD.U32 R5, RZ, RZ, UR42 ;  /* 0x0000002aff057e24 */ /* 0x000fc8000f8e00ff */
[C---:B-1----:R-:W-:Y:S01]  /*2d90*/  VIADD R3, R5.reuse, 0x26400 ;  /* 0x0002640005037836 */ /* 0x042fe20000000000 */
[----:B------:R-:W-:-:S04]  /*2da0*/  IADD3 R0, R5, 0x400, RZ ;  /* 0x0000040005007810 */ /* 0x000fc80007ffe0ff */
[----:B------:R-:W-:Y:S02]  /*2db0*/  SHF.R.U32.HI R0, RZ, 0x4, R0 ;  /* 0x00000004ff007819 */ /* 0x000fe40000011600 */
[----:B------:R-:W-:Y:S02]  /*2dc0*/  SHF.R.U32.HI R3, RZ, 0x4, R3 ;  /* 0x00000004ff037819 */ /* 0x000fe40000011603 */
[----:B------:R-:W-:Y:S02]  /*2dd0*/  LOP3.LUT R0, R0, 0x3fff, RZ, 0xc0, !PT ;  /* 0x00003fff00007812 */ /* 0x000fe400078ec0ff */
[----:B------:R-:W-:Y:S02]  /*2de0*/  LOP3.LUT R3, R3, 0x3fff, RZ, 0xc0, !PT ;  /* 0x00003fff03037812 */ /* 0x000fe400078ec0ff */
[----:B------:R-:W-:Y:S02]  /*2df0*/  LOP3.LUT R6, R0, 0x10000, RZ, 0xfc, !PT ;  /* 0x0001000000067812 */ /* 0x000fe400078efcff */
[----:B------:R-:W-:-:S03]  /*2e00*/  LOP3.LUT R7, R3, 0x10000, RZ, 0xfc, !PT ;  /* 0x0001000003077812 */ /* 0x000fc600078efcff */
[----:B------:R-:W-:Y:S01]  /*2e10*/  IMAD R0, R2, 0x1000, R6 ;  /* 0x0000100002007824 */ /* 0x000fe200078e0206 */
[----:B------:R-:W-:Y:S06]  /*2e20*/  @P1 BRA `(.L_x_2816) ;  /* 0x0000000000081947 */ /* 0x000fec0003800000 */
[----:B------:R-:W1:Y:S02]  /*2e30*/  SYNCS.PHASECHK.TRANS64.TRYWAIT P1, [R8+URZ+0x38850], R9 ;  /* 0x03885009080075a7 */ /* 0x000e64000802017f */
[----:B-1----:R-:W-:Y:S05]  /*2e40*/  @!P1 BRA `(.L_x_2817) ;  /* 0x000000ac00649947 */ /* 0x002fea0003800000 */
.L_x_2816:
[C---:B------:R-:W-:Y:S01]  /*2e50*/  R2UR UR4, R7.reuse ;  /* 0x00000000070472ca */ /* 0x040fe200000e0000 */
[----:B------:R-:W-:Y:S01]  /*2e60*/  WARPGROUP.ARRIVE ;  /* 0x00000000000079c5 */ /* 0x000fe20000000000 */
[C---:B------:R-:W-:Y:S01]  /*2e70*/  R2UR UR6, R0.reuse ;  /* 0x00000000000672ca */ /* 0x040fe200000e0000 */
[----:B------:R-:W-:Y:S01]  /*2e80*/  UMOV UR5, 0x40000040 ;  /* 0x4000004000057882 */ /* 0x000fe20000000000 */
[----:B------:R-:W-:Y:S01]  /*2e90*/  UMOV UR7, 0x40000040 ;  /* 0x4000004000077882 */ /* 0x000fe20000000000 */
[C---:B------:R-:W-:Y:S01]  /*2ea0*/  VIADD R3, R0.reuse, 0x2 ;  /* 0x0000000200037836 */ /* 0x040fe20000000000 */
[----:B--234-:R-:W-:Y:S01]  /*2eb0*/  IADD3 R9, R7, 0x2, RZ ;  /* 0x0000000207097810 */ /* 0x01cfe20007ffe0ff */
[----:B------:R-:W1:Y:S01]  /*2ec0*/  S2R R10, SR_TID.X ;  /* 0x00000000000a7919 */ /* 0x000e620000002100 */
[C---:B------:R-:W-:Y:S01]  /*2ed0*/  VIADD R12, R0.reuse, 0x800 ;  /* 0x00000800000c7836 */ /* 0x040fe20000000000 */
[----:B------:R-:W-:Y:S01]  /*2ee0*/  UISETP.GE.AND UP0, UPT, UR44, 0x41, UPT ;  /* 0x000000412c00788c */ /* 0x000fe2000bf06270 */
[----:B------:R-:W2:Y:S05]  /*2ef0*/  S2R R57, SR_TID.X ;  /* 0x0000000000397919 */ /* 0x000eaa0000002100 */
[----:B------:R-:W-:Y:S01]  /*2f00*/  HGMMA.64x64x16.F32.BF16 R24, gdesc[UR4], R24, gsb0 ;  /* 0x00e00000041879f0 */ /* 0x000fe20008001818 */
[----:B------:R-:W-:Y:S01]  /*2f10*/  R2UR UR4, R9 ;  /* 0x00000000090472ca */ /* 0x000fe200000e0000 */
[----:B------:R-:W-:Y:S01]  /*2f20*/  UMOV UR5, 0x40000040 ;  /* 0x4000004000057882 */ /* 0x000fe20000000000 */
[----:B------:R-:W-:Y:S01]  /*2f30*/  R2UR UR6, R3 ;  /* 0x00000000030672ca */ /* 0x000fe200000e0000 */
[----:B------:R-:W-:Y:S01]  /*2f40*/  UMOV UR7, 0x40000040 ;  /* 0x4000004000077882 */ /* 0x000fe20000000000 */
[----:B------:R-:W-:Y:S01]  /*2f50*/  VIADD R9, R7, 0x4 ;  /* 0x0000000407097836 */ /* 0x000fe20000000000 */
[----:B------:R-:W-:-:S02]  /*2f60*/  IADD3 R3, R0, 0x4, RZ ;  /* 0x0000000400037810 */ /* 0x000fc40007ffe0ff */
[----:B-1----:R-:W-:Y:S02]  /*2f70*/  SHF.R.U32.HI R10, RZ, 0x7, R10 ;  /* 0x00000007ff0a7819 */ /* 0x002fe4000001160a */
[----:B--2---:R-:W-:Y:S01]  /*2f80*/  LOP3.LUT R57, R57, 0x7f, RZ, 0xc0, !PT ;  /* 0x0000007f39397812 */ /* 0x004fe200078ec0ff */
[----:B------:R-:W-:Y:S02]  /*2f90*/  WARPGROUP.DEPBAR.LE gsb0, 0x0 ;  /* 0x00008000000079c5 */ /* 0x000fe40000010000 */
[----:B------:R-:W-:-:S06]  /*2fa0*/  WARPGROUP.ARRIVE ;  /* 0x00000000000079c5 */ /* 0x000fcc0000000000 */
[----:B------:R-:W-:Y:S01]  /*2fb0*/  HGMMA.64x64x16.F32.BF16 R24, gdesc[UR4], R24, gsb0 ;  /* 0x00e00000041879f0 */ /* 0x000fe20008001818 */
[----:B------:R-:W-:Y:S01]  /*2fc0*/  R2UR UR4, R9 ;  /* 0x00000000090472ca */ /* 0x000fe200000e0000 */
[----:B------:R-:W-:Y:S01]  /*2fd0*/  UMOV UR5, 0x40000040 ;  /* 0x4000004000057882 */ /* 0x000fe20000000000 */
[----:B------:R-:W-:Y:S01]  /*2fe0*/  R2UR UR6, R3 ;  /* 0x00000000030672ca */ /* 0x000fe200000e0000 */
[----:B------:R-:W-:Y:S01]  /*2ff0*/  UMOV UR7, 0x40000040 ;  /* 0x4000004000077882 */ /* 0x000fe20000000000 */
[----:B------:R-:W-:Y:S02]  /*3000*/  VIADD R9, R7, 0x6 ;  /* 0x0000000607097836 */ /* 0x000fe40000000000 */
[----:B------:R-:W-:Y:S01]  /*3010*/  VIADD R3, R0, 0x6 ;  /* 0x0000000600037836 */ /* 0x000fe20000000000 */
[----:B------:R-:W-:Y:S02]  /*3020*/  WARPGROUP.DEPBAR.LE gsb0, 0x0 ;  /* 0x00008000000079c5 */ /* 0x000fe40000010000 */
[----:B------:R-:W-:-:S06]  /*3030*/  WARPGROUP.ARRIVE ;  /* 0x00000000000079c5 */ /* 0x000fcc0000000000 */
[----:B------:R-:W-:Y:S01]  /*3040*/  HGMMA.64x64x16.F32.BF16 R24, gdesc[UR4], R24, gsb0 ;  /* 0x00e00000041879f0 */ /* 0x000fe20008001818 */
[----:B------:R-:W-:Y:S01]  /*3050*/  R2UR UR4, R9 ;  /* 0x00000000090472ca */ /* 0x000fe200000e0000 */
[----:B------:R-:W-:Y:S01]  /*3060*/  UMOV UR5, 0x40000040 ;  /* 0x4000004000057882 */ /* 0x000fe20000000000 */
[----:B------:R-:W-:Y:S01]  /*3070*/  R2UR UR6, R3 ;  /* 0x00000000030672ca */ /* 0x000fe200000e0000 */
[----:B------:R-:W-:Y:S01]  /*3080*/  UMOV UR7, 0x40000040 ;  /* 0x4000004000077882 */ /* 0x000fe20000000000 */
[----:B------:R-:W-:Y:S01]  /*3090*/  VIADD R3, R0, 0x200 ;  /* 0x0000020000037836 */ /* 0x000fe20000000000 */
[----:B------:R-:W-:Y:S01]  /*30a0*/  IADD3 R9, R7, 0x200, RZ ;  /* 0x0000020007097810 */ /* 0x000fe20007ffe0ff */
[----:B------:R-:W-:Y:S02]  /*30b0*/  WARPGROUP.DEPBAR.LE gsb0, 0x0 ;  /* 0x00008000000079c5 */ /* 0x000fe40000010000 */
[----:B------:R-:W-:-:S07]  /*30c0*/  WARPGROUP.ARRIVE ;  /* 0x00000000000079c5 */ /* 0x000fce0000000000 */
        /* <DEDUP_REMOVED lines=104> */
[----:B------:R1:W2:Y:S02]  /*3750*/  SHFL.IDX PT, R3, R10, RZ, 0x1f ;  /* 0x00001fff0a037589 */ /* 0x0002a400000e0000 */
[----:B-1----:R-:W-:Y:S02]  /*3760*/  IADD3 R10, R7, 0x800, RZ ;  /* 0x00000800070a7810 */ /* 0x002fe40007ffe0ff */
[----:B--2---:R-:W-:-:S04]  /*3770*/  ISETP.GT.AND P1, PT, R3, 0x7f, PT ;  /* 0x0000007f0300780c */ /* 0x004fc80003f24270 */
[----:B------:R-:W-:-:S04]  /*3780*/  SEL R3, RZ, 0x2, !P1 ;  /* 0x00000002ff037807 */ /* 0x000fc80004800000 */
[C---:B------:R-:W-:Y:S01]  /*3790*/  IADD3 R11, R3.reuse, R12, RZ ;  /* 0x0000000c030b7210 */ /* 0x040fe20007ffe0ff */
[----:B------:R-:W-:Y:S01]  /*37a0*/  IMAD.IADD R9, R3, 0x1, R10 ;  /* 0x0000000103097824 */ /* 0x000fe200078e020a */
[----:B------:R-:W-:Y:S02]  /*37b0*/  WARPGROUP.DEPBAR.LE gsb0, 0x0 ;  /* 0x00008000000079c5 */ /* 0x000fe40000010000 */
[----:B------:R-:W-:-:S06]  /*37c0*/  WARPGROUP.ARRIVE ;  /* 0x00000000000079c5 */ /* 0x000fcc0000000000 */
[----:B------:R-:W-:Y:S01]  /*37d0*/  HGMMA.64x64x16.F32.BF16 R24, gdesc[UR4], R24, gsb0 ;  /* 0x00e00000041879f0 */ /* 0x000fe20008001818 */
[----:B------:R-:W-:Y:S01]  /*37e0*/  R2UR UR4, R9 ;  /* 0x00000000090472ca */ /* 0x000fe200000e0000 */
[----:B------:R-:W-:Y:S01]  /*37f0*/  UMOV UR5, 0x40000040 ;  /* 0x4000004000057882 */ /* 0x000fe20000000000 */
[----:B------:R-:W-:Y:S01]  /*3800*/  R2UR UR6, R11 ;  /* 0x000000000b0672ca */ /* 0x000fe200000e0000 */
[----:B------:R-:W-:Y:S01]  /*3810*/  UMOV UR7, 0x40000040 ;  /* 0x4000004000077882 */ /* 0x000fe20000000000 */
[----:B------:R-:W-:-:S05]  /*3820*/  IMAD.MOV.U32 R11, RZ, RZ, 0x4 ;  /* 0x00000004ff0b7424 */ /* 0x000fca00078e00ff */
[C---:B------:R-:W-:Y:S02]  /*3830*/  SEL R9, R11.reuse, 0x2, P1 ;  /* 0x000000020b097807 */ /* 0x040fe40000800000 */
[----:B------:R-:W-:Y:S02]  /*3840*/  SEL R11, R11, 0x6, !P1 ;  /* 0x000000060b0b7807 */ /* 0x000fe40004800000 */
[----:B------:R-:W-:Y:S01]  /*3850*/  IADD3 R14, R12, R9, RZ ;  /* 0x000000090c0e7210 */ /* 0x000fe20007ffe0ff */
[C---:B------:R-:W-:Y:S02]  /*3860*/  IMAD.IADD R13, R10.reuse, 0x1, R9 ;  /* 0x000000010a0d7824 */ /* 0x040fe400078e0209 */
[--C-:B------:R-:W-:Y:S02]  /*3870*/  IMAD.IADD R10, R10, 0x1, R11.reuse ;  /* 0x000000010a0a7824 */ /* 0x100fe400078e020b */
[----:B------:R-:W-:Y:S01]  /*3880*/  IMAD.IADD R12, R12, 0x1, R11 ;  /* 0x000000010c0c7824 */ /* 0x000fe200078e020b */
[----:B------:R-:W-:-:S02]  /*3890*/  WARPGROUP.DEPBAR.LE gsb0, 0x0 ;  /* 0x00008000000079c5 */ /* 0x000fc40000010000 */
[----:B------:R-:W-:-:S06]  /*38a0*/  WARPGROUP.ARRIVE ;  /* 0x00000000000079c5 */ /* 0x000fcc0000000000 */
[----:B------:R-:W-:Y:S01]  /*38b0*/  HGMMA.64x64x16.F32.BF16 R24, gdesc[UR4], R24, gsb0 ;  /* 0x00e00000041879f0 */ /* 0x000fe20008001818 */
[----:B------:R-:W-:Y:S01]  /*38c0*/  R2UR UR4, R13 ;  /* 0x000000000d0472ca */ /* 0x000fe200000e0000 */
[----:B------:R-:W-:Y:S01]  /*38d0*/  UMOV UR5, 0x40000040 ;  /* 0x4000004000057882 */ /* 0x000fe20000000000 */
[----:B------:R-:W-:Y:S01]  /*38e0*/  R2UR UR6, R14 ;  /* 0x000000000e0672ca */ /* 0x000fe200000e0000 */
[----:B------:R-:W-:Y:S01]  /*38f0*/  UMOV UR7, 0x40000040 ;  /* 0x4000004000077882 */ /* 0x000fe20000000000 */
[----:B------:R-:W-:Y:S02]  /*3900*/  WARPGROUP.DEPBAR.LE gsb0, 0x0 ;  /* 0x00008000000079c5 */ /* 0x000fe40000010000 */
[----:B------:R-:W-:-:S09]  /*3910*/  WARPGROUP.ARRIVE ;  /* 0x00000000000079c5 */ /* 0x000fd20000000000 */
[----:B------:R-:W-:Y:S01]  /*3920*/  HGMMA.64x64x16.F32.BF16 R24, gdesc[UR4], R24, gsb0 ;  /* 0x00e00000041879f0 */ /* 0x000fe20008001818 */
[----:B------:R-:W-:Y:S01]  /*3930*/  R2UR UR4, R10 ;  /* 0x000000000a0472ca */ /* 0x000fe200000e0000 */
[----:B------:R-:W-:Y:S01]  /*3940*/  UMOV UR5, 0x40000040 ;  /* 0x4000004000057882 */ /* 0x000fe20000000000 */
[----:B------:R-:W-:Y:S01]  /*3950*/  R2UR UR6, R12 ;  /* 0x000000000c0672ca */ /* 0x000fe200000e0000 */
[----:B------:R-:W-:Y:S01]  /*3960*/  UMOV UR7, 0x40000040 ;  /* 0x4000004000077882 */ /* 0x000fe20000000000 */
[----:B------:R-:W-:Y:S01]  /*3970*/  IMAD.MOV.U32 R12, RZ, RZ, 0xa00 ;  /* 0x00000a00ff0c7424 */ /* 0x000fe200078e00ff */
[----:B------:R-:W-:-:S04]  /*3980*/  MOV R10, 0x28 ;  /* 0x00000028000a7802 */ /* 0x000fc80000000f00 */
[----:B------:R-:W-:Y:S02]  /*3990*/  SEL R10, R10, 0x26, P1 ;  /* 0x000000260a0a7807 */ /* 0x000fe40000800000 */
[----:B------:R-:W-:Y:S02]  /*39a0*/  SEL R12, R12, 0x980, P1 ;  /* 0x000009800c0c7807 */ /* 0x000fe40000800000 */
[----:B------:R-:W-:Y:S02]  /*39b0*/  LOP3.LUT R10, R10, 0x6, RZ, 0xc0, !PT ;  /* 0x000000060a0a7812 */ /* 0x000fe400078ec0ff */
[----:B------:R-:W-:-:S04]  /*39c0*/  LOP3.LUT R13, R12, 0xa00, RZ, 0xc0, !PT ;  /* 0x00000a000c0d7812 */ /* 0x000fc800078ec0ff */
[CC--:B------:R-:W-:Y:S02]  /*39d0*/  IADD3 R12, R10.reuse, R13.reuse, R7 ;  /* 0x0000000d0a0c7210 */ /* 0x0c0fe40007ffe007 */
[----:B------:R-:W-:Y:S01]  /*39e0*/  IADD3 R10, R10, R13, R0 ;  /* 0x0000000d0a0a7210 */ /* 0x000fe20007ffe000 */
[----:B------:R-:W-:Y:S02]  /*39f0*/  WARPGROUP.DEPBAR.LE gsb0, 0x0 ;  /* 0x00008000000079c5 */ /* 0x000fe40000010000 */
[----:B------:R-:W-:-:S06]  /*3a00*/  WARPGROUP.ARRIVE ;  /* 0x00000000000079c5 */ /* 0x000fcc0000000000 */
[----:B------:R-:W-:Y:S01]  /*3a10*/  HGMMA.64x64x16.F32.BF16 R24, gdesc[UR4], R24, gsb0 ;  /* 0x00e00000041879f0 */ /* 0x000fe20008001818 */
[----:B------:R-:W-:Y:S01]  /*3a20*/  R2UR UR4, R12 ;  /* 0x000000000c0472ca */ /* 0x000fe200000e0000 */
[----:B------:R-:W-:Y:S01]  /*3a30*/  UMOV UR5, 0x40000040 ;  /* 0x4000004000057882 */ /* 0x000fe20000000000 */
[----:B------:R-:W-:Y:S01]  /*3a40*/  R2UR UR6, R10 ;  /* 0x000000000a0672ca */ /* 0x000fe200000e0000 */
[----:B------:R-:W-:Y:S01]  /*3a50*/  UMOV UR7, 0x40000040 ;  /* 0x4000004000077882 */ /* 0x000fe20000000000 */
[----:B------:R-:W-:Y:S01]  /*3a60*/  IADD3 R12, R0, 0xa00, RZ ;  /* 0x00000a00000c7810 */ /* 0x000fe20007ffe0ff */
[----:B------:R-:W-:-:S04]  /*3a70*/  VIADD R10, R7, 0xa00 ;  /* 0x00000a00070a7836 */ /* 0x000fc80000000000 */
[C---:B------:R-:W-:Y:S02]  /*3a80*/  IMAD.IADD R13, R3.reuse, 0x1, R10 ;  /* 0x00000001030d7824 */ /* 0x040fe400078e020a */
        /* <DEDUP_REMOVED lines=8> */
[C---:B------:R-:W-:Y:S01]  /*3b10*/  IMAD.IADD R14, R9.reuse, 0x1, R12 ;  /* 0x00000001090e7824 */ /* 0x040fe200078e020c */
[----:B------:R-:W-:Y:S01]  /*3b20*/  IADD3 R13, R9, R10, RZ ;  /* 0x0000000a090d7210 */ /* 0x000fe20007ffe0ff */
[C---:B------:R-:W-:Y:S01]  /*3b30*/  IMAD.IADD R10, R11.reuse, 0x1, R10 ;  /* 0x000000010b0a7824 */ /* 0x040fe200078e020a */
[----:B------:R-:W-:Y:S01]  /*3b40*/  IADD3 R12, R11, R12, RZ ;  /* 0x0000000c0b0c7210 */ /* 0x000fe20007ffe0ff */
[----:B------:R-:W-:Y:S02]  /*3b50*/  WARPGROUP.DEPBAR.LE gsb0, 0x0 ;  /* 0x00008000000079c5 */ /* 0x000fe40000010000 */
        /* <DEDUP_REMOVED lines=13> */
[----:B------:R-:W-:Y:S02]  /*3c30*/  IMAD.MOV.U32 R10, RZ, RZ, 0x30 ;  /* 0x00000030ff0a7424 */ /* 0x000fe400078e00ff */
[----:B------:R-:W-:-:S03]  /*3c40*/  IMAD.MOV.U32 R12, RZ, RZ, 0xc00 ;  /* 0x00000c00ff0c7424 */ /* 0x000fc600078e00ff */
        /* <DEDUP_REMOVED lines=24> */
[----:B------:R-:W-:Y:S01]  /*3dd0*/  IMAD.IADD R13, R9, 0x1, R10 ;  /* 0x00000001090d7824 */ /* 0x000fe200078e020a */
[----:B------:R-:W-:Y:S01]  /*3de0*/  IADD3 R10, R11, R10, RZ ;  /* 0x0000000a0b0a7210 */ /* 0x000fe20007ffe0ff */
        /* <DEDUP_REMOVED lines=32> */
[----:B------:R-:W-:-:S03]  /*3ff0*/  VIADD R12, R0, 0xe00 ;  /* 0x00000e00000c7836 */ /* 0x000fc60000000000 */
        /* <DEDUP_REMOVED lines=9> */
[C-C-:B------:R-:W-:Y:S01]  /*4090*/  IMAD.IADD R3, R9.reuse, 0x1, R10.reuse ;  /* 0x0000000109037824 */ /* 0x140fe200078e020a */
[----:B------:R-:W-:Y:S01]  /*40a0*/  IADD3 R9, R9, R12, RZ ;  /* 0x0000000c09097210 */ /* 0x000fe20007ffe0ff */
[C---:B------:R-:W-:Y:S02]  /*40b0*/  IMAD.IADD R10, R11.reuse, 0x1, R10 ;  /* 0x000000010b0a7824 */ /* 0x040fe400078e020a */
        /* <DEDUP_REMOVED lines=12> */
[----:B------:R-:W-:Y:S01]  /*4180*/  LOP3.LUT R3, R3, 0x6, RZ, 0xc0, !PT ;  /* 0x0000000603037812 */ /* 0x000fe200078ec0ff */
[----:B------:R-:W-:Y:S02]  /*4190*/  WARPGROUP.DEPBAR.LE gsb0, 0x0 ;  /* 0x00008000000079c5 */ /* 0x000fe40000010000 */
[----:B------:R-:W-:-:S06]  /*41a0*/  WARPGROUP.ARRIVE ;  /* 0x00000000000079c5 */ /* 0x000fcc0000000000 */
[----:B------:R-:W-:Y:S01]  /*41b0*/  HGMMA.64x64x16.F32.BF16 R24, gdesc[UR4], R24, gsb0 ;  /* 0x00e00000041879f0 */ /* 0x000fe20008001818 */
[----:B------:R-:W-:Y:S01]  /*41c0*/  R2UR UR4, R10 ;  /* 0x000000000a0472ca */ /* 0x000fe200000e0000 */
[----:B------:R-:W-:Y:S01]  /*41d0*/  UMOV UR5, 0x40000040 ;  /* 0x4000004000057882 */ /* 0x000fe20000000000 */
[----:B------:R-:W-:Y:S01]  /*41e0*/  R2UR UR6, R11 ;  /* 0x000000000b0672ca */ /* 0x000fe200000e0000 */
[----:B------:R-:W-:Y:S01]  /*41f0*/  UMOV UR7, 0x40000040 ;  /* 0x4000004000077882 */ /* 0x000fe20000000000 */
        /* <DEDUP_REMOVED lines=13> */
[----:B------:R-:W-:Y:S01]  /*42d0*/  ULDC UR5, c[0x0][0xad0] ;  /* 0x0002b40000057ab9 */ /* 0x000fe20000000800 */
[----:B------:R-:W-:Y:S01]  /*42e0*/  UIMAD UR4, UR37, -0x40, UR44 ;  /* 0xffffffc0250478a4 */ /* 0x000fe2000f8e022c */
[----:B------:R-:W-:-:S05]  /*42f0*/  UMOV UR7, 0x40000040 ;  /* 0x4000004000077882 */ /* 0x000fca0000000000 */
[----:B------:R-:W-:Y:S01]  /*4300*/  IMAD.U32 R3, RZ, RZ, UR4 ;  /* 0x00000004ff037e24 */ /* 0x000fe2000f8e00ff */
[----:B------:R-:W-:-:S04]  /*4310*/  ULDC UR4, c[0x0][0xa80] ;  /* 0x0002a00000047ab9 */ /* 0x000fc80000000800 */
[----:B------:R-:W-:-:S04]  /*4320*/  IADD3 R0, -R18, 0x40, R3 ;  /* 0x0000004012007810 */ /* 0x000fc80007ffe103 */
[C---:B------:R-:W-:Y:S02]  /*4330*/  ISETP.GT.AND P1, PT, R0.reuse, RZ, PT ;  /* 0x000000ff0000720c */ /* 0x040fe40003f24270 */
[C---:B------:R-:W-:Y:S02]  /*4340*/  ISETP.GT.AND P2, PT, R0.reuse, 0x1, PT ;  /* 0x000000010000780c */ /* 0x040fe40003f44270 */
[C---:B------:R-:W-:Y:S02]  /*4350*/  ISETP.GT.AND P3, PT, R0.reuse, 0x8, PT ;  /* 0x000000080000780c */ /* 0x040fe40003f64270 */
[C---:B------:R-:W-:Y:S02]  /*4360*/  ISETP.GT.AND P4, PT, R0.reuse, 0x9, PT ;  /* 0x000000090000780c */ /* 0x040fe40003f84270 */
[C---:B------:R-:W-:Y:S02]  /*4370*/  ISETP.GT.AND P5, PT, R0.reuse, 0x10, PT ;  /* 0x000000100000780c */ /* 0x040fe40003fa4270 */
[----:B------:R-:W-:Y:S01]  /*4380*/  ISETP.GT.AND P6, PT, R0, 0x11, PT ;  /* 0x000000110000780c */ /* 0x000fe20003fc4270 */
[----:B------:R-:W-:-:S02]  /*4390*/  WARPGROUP.DEPBAR.LE gsb0, 0x0 ;  /* 0x00008000000079c5 */ /* 0x000fc40000010000 */
        /* <DEDUP_REMOVED lines=40> */
[----:B------:R-:W-:-:S03]  /*4620*/  FMUL.FTZ R55, R55, UR5 ;  /* 0x0000000537377c20 */ /* 0x000fc60008410000 */
[----:B------:R-:W-:-:S03]  /*4630*/  FMNMX.FTZ R10, R28, R3, !PT ;  /* 0x000000031c0a7209 */ /* 0x000fc60007810000 */
        /* <DEDUP_REMOVED lines=13> */
[----:B--2---:R-:W-:Y:S02]  /*4710*/  FSEL R27, R27, -INF , P2 ;  /* 0xff8000001b1b7808 */ /* 0x004fe40001000000 */
[----:B------:R-:W-:-:S05]  /*4720*/  ISETP.GT.AND P2, PT, R0, 0x19, PT ;  /* 0x000000190000780c */ /* 0x000fca0003f44270 */
[----:B------:R-:W2:Y:S01]  /*4730*/  MUFU.TANH R37, R37 ;  /* 0x0000002500257308 */ /* 0x000ea20000002400 */
[----:B---3--:R-:W-:-:S04]  /*4740*/  FSEL R36, R36, -INF , P1 ;  /* 0xff80000024247808 */ /* 0x008fc80000800000 */
[----:B------:R-:W-:-:S03]  /*4750*/  FMNMX.FTZ R10, R36, R3, !PT ;  /* 0x00000003240a7209 */ /* 0x000fc60007810000 */
[----:B------:R-:W3:Y:S01]  /*4760*/  MUFU.TANH R31, R31 ;  /* 0x0000001f001f7308 */ /* 0x000ee20000002400 */
[----:B-1----:R-:W-:Y:S02]  /*4770*/  FSEL R30, R30, -INF , P3 ;  /* 0xff8000001e1e7808 */ /* 0x002fe40001800000 */
[----:B------:R-:W-:-:S05]  /*4780*/  ISETP.GT.AND P3, PT, R0, 0x20, PT ;  /* 0x000000200000780c */ /* 0x000fca0003f64270 */
        /* <DEDUP_REMOVED lines=44> */
[----:B------:R-:W-:Y:S02]  /*4a50*/  FMNMX.FTZ R0, R52, R3, !PT ;  /* 0x0000000334007209 */ /* 0x000fe40007810000 */
[----:B------:R-:W-:Y:S01]  /*4a60*/  FMNMX.FTZ R3, R26, R27, !PT ;  /* 0x0000001b1a037209 */ /* 0x000fe20007810000 */
[----:B------:R-:W1:Y:S01]  /*4a70*/  MUFU.TANH R47, R47 ;  /* 0x0000002f002f7308 */ /* 0x000e620000002400 */
[----:B--2---:R-:W-:-:S04]  /*4a80*/  FSEL R53, R53, -INF , P4 ;  /* 0xff80000035357808 */ /* 0x004fc80002000000 */
[----:B------:R-:W-:-:S03]  /*4a90*/  FMNMX.FTZ R9, R53, R0, !PT ;  /* 0x0000000035097209 */ /* 0x000fc60007810000 */
[----:B------:R-:W2:Y:S01]  /*4aa0*/  MUFU.TANH R50, R50 ;  /* 0x0000003200327308 */ /* 0x000ea20000002400 */
[----:B---3--:R-:W-:Y:S01]  /*4ab0*/  FSEL R46, R46, -INF , P5 ;  /* 0xff8000002e2e7808 */ /* 0x008fe20002800000 */
[----:B------:R-:W3:Y:S06]  /*4ac0*/  SHFL.BFLY PT, R0, R9, 0x2, 0x1f ;  /* 0x0c401f0009007f89 */ /* 0x000eec00000e0000 */
[----:B------:R-:W4:Y:S01]  /*4ad0*/  MUFU.TANH R51, R51 ;  /* 0x0000003300337308 */ /* 0x000f220000002400 */
[----:B-1----:R-:W-:-:S07]  /*4ae0*/  FSEL R47, R47, -INF , P6 ;  /* 0xff8000002f2f7808 */ /* 0x002fce0003000000 */
[----:B------:R-:W1:Y:S01]  /*4af0*/  MUFU.TANH R54, R54 ;  /* 0x0000003600367308 */ /* 0x000e620000002400 */
[----:B--2---:R-:W-:-:S07]  /*4b00*/  FSEL R50, R50, -INF , P1 ;  /* 0xff80000032327808 */ /* 0x004fce0000800000 */
[----:B------:R-:W2:Y:S01]  /*4b10*/  MUFU.TANH R55, R55 ;  /* 0x0000003700377308 */ /* 0x000ea20000002400 */
[----:B----4-:R-:W-:Y:S02]  /*4b20*/  FSEL R51, R51, -INF , P2 ;  /* 0xff80000033337808 */ /* 0x010fe40001000000 */
[----:B---3--:R-:W-:Y:S02]  /*4b30*/  FMNMX.FTZ R11, R9, R0, !PT ;  /* 0x00000000090b7209 */ /* 0x008fe40007810000 */
[----:B------:R-:W-:Y:S02]  /*4b40*/  FMNMX.FTZ R0, R30, R3, !PT ;  /* 0x000000031e007209 */ /* 0x000fe40007810000 */
[----:B------:R-:W-:Y:S01]  /*4b50*/  PLOP3.LUT P2, PT, PT, PT, UP0, 0x80, 0x0 ;  /* 0x000000000000781c */ /* 0x000fe20003f4f008 */
[----:B------:R-:W3:Y:S01]  /*4b60*/  SHFL.BFLY PT, R12, R11, 0x1, 0x1f ;  /* 0x0c201f000b0c7f89 */ /* 0x000ee200000e0000 */
[----:B------:R-:W-:Y:S02]  /*4b70*/  FMNMX.FTZ R3, R31, R0, !PT ;  /* 0x000000001f037209 */ /* 0x000fe40007810000 */
[----:B-1----:R-:W-:-:S02]  /*4b80*/  FSEL R54, R54, -INF , P3 ;  /* 0xff80000036367808 */ /* 0x002fc40001800000 */
[----:B------:R-:W-:-:S04]  /*4b90*/  FMNMX.FTZ R0, R34, R3, !PT ;  /* 0x0000000322007209 */ /* 0x000fc80007810000 */
[----:B------:R-:W-:Y:S02]  /*4ba0*/  FMNMX.FTZ R3, R35, R0, !PT ;  /* 0x0000000023037209 */ /* 0x000fe40007810000 */
[----:B--2---:R-:W-:Y:S02]  /*4bb0*/  FSEL R55, R55, -INF , P4 ;  /* 0xff80000037377808 */ /* 0x004fe40002000000 */
[----:B------:R-:W-:-:S04]  /*4bc0*/  FMNMX.FTZ R10, R38, R3, !PT ;  /* 0x00000003260a7209 */ /* 0x000fc80007810000 */
[----:B------:R-:W-:-:S04]  /*4bd0*/  FMNMX.FTZ R3, R39, R10, !PT ;  /* 0x0000000a27037209 */ /* 0x000fc80007810000 */
[----:B------:R-:W-:Y:S02]  /*4be0*/  FMNMX.FTZ R10, R42, R3, !PT ;  /* 0x000000032a0a7209 */ /* 0x000fe40007810000 */
[----:B---3--:R-:W-:Y:S02]  /*4bf0*/  FMNMX.FTZ R0, R11, R12, !PT ;  /* 0x0000000c0b007209 */ /* 0x008fe40007810000 */
        /* <DEDUP_REMOVED lines=11> */
[----:B------:R1:W-:Y:S01]  /*4cb0*/  MUFU.EX2 R10, R24 ;  /* 0x00000018000a7308 */ /* 0x0003e20000000800 */
[----:B------:R-:W-:Y:S01]  /*4cc0*/  FMNMX.FTZ R12, R54, R3, !PT ;  /* 0x00000003360c7209 */ /* 0x000fe20007810000 */
[--C-:B------:R-:W-:Y:S01]  /*4cd0*/  FFMA.FTZ R14, R32, UR4, -R9.reuse ;  /* 0x00000004200e7c23 */ /* 0x100fe20008010809 */
[--C-:B------:R-:W-:Y:S01]  /*4ce0*/  FFMA.FTZ R15, R33, UR4, -R9.reuse ;  /* 0x00000004210f7c23 */ /* 0x100fe20008010809 */
[--C-:B------:R-:W-:Y:S01]  /*4cf0*/  FFMA.FTZ R20, R36, UR4, -R9.reuse ;  /* 0x0000000424147c23 */ /* 0x100fe20008010809 */
[----:B------:R-:W-:Y:S01]  /*4d00*/  FMNMX.FTZ R3, R55, R12, !PT ;  /* 0x0000000c37037209 */ /* 0x000fe20007810000 */
[--C-:B------:R-:W-:Y:S01]  /*4d10*/  FFMA.FTZ R21, R37, UR4, -R9.reuse ;  /* 0x0000000425157c23 */ /* 0x100fe20008010809 */
[--C-:B------:R-:W-:Y:S01]  /*4d20*/  FFMA.FTZ R28, R28, UR4, -R9.reuse ;  /* 0x000000041c1c7c23 */ /* 0x100fe20008010809 */
[--C-:B------:R-:W-:Y:S01]  /*4d30*/  FFMA.FTZ R168, R40, UR4, -R9.reuse ;  /* 0x0000000428a87c23 */ /* 0x100fe20008010809 */
[--C-:B------:R-:W-:Y:S01]  /*4d40*/  FFMA.FTZ R169, R41, UR4, -R9.reuse ;  /* 0x0000000429a97c23 */ /* 0x100fe20008010809 */
[----:B-1----:R-:W1:Y:S01]  /*4d50*/  SHFL.BFLY PT, R24, R3, 0x2, 0x1f ;  /* 0x0c401f0003187f89 */ /* 0x002e6200000e0000 */
[--C-:B------:R-:W-:Y:S01]  /*4d60*/  FFMA.FTZ R170, R44, UR4, -R9.reuse ;  /* 0x000000042caa7c23 */ /* 0x100fe20008010809 */
[--C-:B------:R-:W-:Y:S01]  /*4d70*/  FFMA.FTZ R171, R45, UR4, -R9.reuse ;  /* 0x000000042dab7c23 */ /* 0x100fe20008010809 */
[--C-:B------:R-:W-:Y:S01]  /*4d80*/  FFMA.FTZ R172, R48, UR4, -R9.reuse ;  /* 0x0000000430ac7c23 */ /* 0x100fe20008010809 */
[--C-:B------:R-:W-:Y:S01]  /*4d90*/  FFMA.FTZ R173, R49, UR4, -R9.reuse ;  /* 0x0000000431ad7c23 */ /* 0x100fe20008010809 */
[--C-:B------:R-:W-:Y:S01]  /*4da0*/  FFMA.FTZ R174, R52, UR4, -R9.reuse ;  /* 0x0000000434ae7c23 */ /* 0x100fe20008010809 */
[----:B------:R-:W-:Y:S01]  /*4db0*/  FFMA.FTZ R175, R53, UR4, -R9 ;  /* 0x0000000435af7c23 */ /* 0x000fe20008010809 */
[----:B------:R-:W2:Y:S01]  /*4dc0*/  MUFU.EX2 R11, R11 ;  /* 0x0000000b000b7308 */ /* 0x000ea20000000800 */
[----:B------:R-:W-:-:S04]  /*4dd0*/  LOP3.LUT R9, R56, 0x2000000, RZ, 0xfc, !PT ;  /* 0x0200000038097812 */ /* 0x000fc800078efcff */
[----:B------:R-:W-:-:S03]  /*4de0*/  LEA R197, R2, R9, 0xc ;  /* 0x0000000902c57211 */ /* 0x000fc600078e60ff */
[----:B------:R-:W-:Y:S01]  /*4df0*/  MUFU.EX2 R12, R28 ;  /* 0x0000001c000c7308 */ /* 0x000fe20000000800 */
[C---:B------:R-:W-:Y:S01]  /*4e00*/  R2UR UR6, R197.reuse ;  /* 0x00000000c50672ca */ /* 0x040fe200000e0000 */
[----:B------:R-:W-:-:S06]  /*4e10*/  VIADD R198, R197, 0x80 ;  /* 0x00000080c5c67836 */ /* 0x000fcc0000000000 */
[----:B------:R-:W3:Y:S01]  /*4e20*/  MUFU.EX2 R13, R13 ;  /* 0x0000000d000d7308 */ /* 0x000ee20000000800 */
[----:B-1----:R-:W-:Y:S02]  /*4e30*/  FMNMX.FTZ R24, R3, R24, !PT ;  /* 0x0000001803187209 */ /* 0x002fe40007810000 */
[----:B--2---:R-:W-:Y:S01]  /*4e40*/  F2FP.BF16.F32.PACK_AB R152, R11, R10 ;  /* 0x0000000a0b98723e */ /* 0x004fe200000010ff */
[----:B------:R-:W-:Y:S02]  /*4e50*/  FADD.FTZ R11, R10, R11 ;  /* 0x0000000b0a0b7221 */ /* 0x000fe40000010000 */
[----:B------:R-:W1:Y:S02]  /*4e60*/  SHFL.BFLY PT, R3, R24, 0x1, 0x1f ;  /* 0x0c201f0018037f89 */ /* 0x000e6400000e0000 */
[----:B------:R-:W-:Y:S08]  /*4e70*/  MUFU.EX2 R14, R14 ;  /* 0x0000000e000e7308 */ /* 0x000ff00000000800 */
[----:B------:R-:W2:Y:S01]  /*4e80*/  MUFU.EX2 R15, R15 ;  /* 0x0000000f000f7308 */ /* 0x000ea20000000800 */
[----:B---3--:R-:W-:Y:S01]  /*4e90*/  F2FP.BF16.F32.PACK_AB R154, R13, R12 ;  /* 0x0000000c0d9a723e */ /* 0x008fe200000010ff */
[----:B------:R-:W-:-:S04]  /*4ea0*/  FADD.FTZ R12, R12, R11 ;  /* 0x0000000b0c0c7221 */ /* 0x000fc80000010000 */
[----:B------:R-:W-:Y:S02]  /*4eb0*/  FADD.FTZ R13, R13, R12 ;  /* 0x0000000c0d0d7221 */ /* 0x000fe40000010000 */
[----:B------:R-:W-:Y:S01]  /*4ec0*/  MUFU.EX2 R20, R20 ;  /* 0x0000001400147308 */ /* 0x000fe20000000800 */
[----:B-1----:R-:W-:-:S07]  /*4ed0*/  FMNMX.FTZ R3, R24, R3, !PT ;  /* 0x0000000318037209 */ /* 0x002fce0007810000 */
[----:B------:R-:W1:Y:S01]  /*4ee0*/  MUFU.EX2 R21, R21 ;  /* 0x0000001500157308 */ /* 0x000e620000000800 */
[----:B--2---:R-:W-:Y:S01]  /*4ef0*/  F2FP.BF16.F32.PACK_AB R156, R15, R14 ;  /* 0x0000000e0f9c723e */ /* 0x004fe200000010ff */
[----:B------:R-:W-:Y:S01]  /*4f00*/  FADD.FTZ R14, R14, R13 ;  /* 0x0000000d0e0e7221 */ /* 0x000fe20000010000 */
[C---:B------:R-:W-:Y:S01]  /*4f10*/  FMUL.FTZ R24, R3.reuse, UR4 ;  /* 0x0000000403187c20 */ /* 0x040fe20008410000 */
[----:B------:R-:W-:Y:S02]  /*4f20*/  FSETP.NEU.FTZ.AND P1, PT, R3, -INF , PT ;  /* 0xff8000000300780b */ /* 0x000fe40003f3d000 */
[----:B------:R-:W-:Y:S02]  /*4f30*/  FADD.FTZ R15, R15, R14 ;  /* 0x0000000e0f0f7221 */ /* 0x000fe40000010000 */
[----:B------:R-:W-:Y:S01]  /*4f40*/  FSEL R25, R24, RZ, P1 ;  /* 0x000000ff18197208 */ /* 0x000fe20000800000 */
[----:B------:R-:W-:Y:S01]  /*4f50*/  MUFU.EX2 R168, R168 ;  /* 0x000000a800a87308 */ /* 0x000fe20000000800 */
[----:B------:R-:W-:-:S03]  /*4f60*/  ISETP.NE.AND P1, PT, R57, RZ, PT ;  /* 0x000000ff3900720c */ /* 0x000fc60003f25270 */
[--C-:B------:R-:W-:Y:S01]  /*4f70*/  FFMA.FTZ R26, R26, UR4, -R25.reuse ;  /* 0x000000041a1a7c23 */ /* 0x100fe20008010819 */
        /* <DEDUP_REMOVED lines=8> */
[----:B------:R-:W-:Y:S01]  /*5000*/  FFMA.FTZ R43, R43, UR4, -R25 ;  /* 0x000000042b2b7c23 */ /* 0x000fe20008010819 */
[----:B------:R-:W-:-:S02]  /*5010*/  @!P1 VIADD R24, R8, 0x38840 ;  /* 0x0003884008189836 */ /* 0x000fc40000000000 */
[--C-:B------:R-:W-:Y:S01]  /*5020*/  FFMA.FTZ R46, R46, UR4, -R25.reuse ;  /* 0x000000042e2e7c23 */ /* 0x100fe20008010819 */
[--C-:B------:R-:W-:Y:S01]  /*5030*/  FFMA.FTZ R47, R47, UR4, -R25.reuse ;  /* 0x000000042f2f7c23 */ /* 0x100fe20008010819 */
[--C-:B------:R-:W-:Y:S01]  /*5040*/  FFMA.FTZ R50, R50, UR4, -R25.reuse ;  /* 0x0000000432327c23 */ /* 0x100fe20008010819 */
[--C-:B------:R-:W-:Y:S01]  /*5050*/  FFMA.FTZ R51, R51, UR4, -R25.reuse ;  /* 0x0000000433337c23 */ /* 0x100fe20008010819 */
[----:B------:R-:W-:Y:S01]  /*5060*/  @!P1 PRMT R24, RZ, 0x654, R24 ;  /* 0x00000654ff189816 */ /* 0x000fe20000000018 */
[--C-:B------:R-:W-:Y:S01]  /*5070*/  FFMA.FTZ R54, R54, UR4, -R25.reuse ;  /* 0x0000000436367c23 */ /* 0x100fe20008010819 */
[----:B------:R-:W-:Y:S01]  /*5080*/  FFMA.FTZ R25, R55, UR4, -R25 ;  /* 0x0000000437197c23 */ /* 0x000fe20008010819 */
[----:B------:R-:W-:Y:S01]  /*5090*/  MUFU.EX2 R176, R26 ;  /* 0x0000001a00b07308 */ /* 0x000fe20000000800 */
[----:B------:R2:W-:Y:S01]  /*50a0*/  @!P1 SYNCS.ARRIVE.TRANS64.RED.A1T0 RZ, [R24+URZ], RZ ;  /* 0x000000ff18ff99a7 */ /* 0x0005e2000810043f */
[----:B-1----:R-:W-:Y:S01]  /*50b0*/  F2FP.BF16.F32.PACK_AB R158, R21, R20 ;  /* 0x00000014159e723e */ /* 0x002fe200000010ff */
[----:B------:R-:W-:Y:S01]  /*50c0*/  FADD.FTZ R20, R20, R15 ;  /* 0x0000000f14147221 */ /* 0x000fe20000010000 */
[----:B------:R-:W-:-:S03]  /*50d0*/  @!P1 VIADD R8, R8, 0x38860 ;  /* 0x0003886008089836 */ /* 0x000fc60000000000 */
[----:B------:R-:W-:Y:S01]  /*50e0*/  FADD.FTZ R21, R21, R20 ;  /* 0x0000001415157221 */ /* 0x000fe20000010000 */
[----:B------:R-:W1:Y:S01]  /*50f0*/  MUFU.EX2 R177, R27 ;  /* 0x0000001b00b17308 */ /* 0x000e620000000800 */
[----:B------:R-:W-:-:S07]  /*5100*/  @!P1 PRMT R8, RZ, 0x654, R8 ;  /* 0x00000654ff089816 */ /* 0x000fce0000000008 */
[----:B------:R-:W-:Y:S08]  /*5110*/  MUFU.EX2 R178, R30 ;  /* 0x0000001e00b27308 */ /* 0x000ff00000000800 */
[----:B------:R-:W3:Y:S01]  /*5120*/  MUFU.EX2 R179, R31 ;  /* 0x0000001f00b37308 */ /* 0x000ee20000000800 */
[----:B-1----:R-:W-:Y:S01]  /*5130*/  F2FP.BF16.F32.PACK_AB R153, R177, R176 ;  /* 0x000000b0b199723e */ /* 0x002fe200000010ff */
[----:B------:R-:W-:-:S06]  /*5140*/  FADD.FTZ R177, R176, R177 ;  /* 0x000000b1b0b17221 */ /* 0x000fcc0000010000 */
[----:B------:R-:W-:Y:S08]  /*5150*/  MUFU.EX2 R180, R34 ;  /* 0x0000002200b47308 */ /* 0x000ff00000000800 */
[----:B------:R-:W1:Y:S01]  /*5160*/  MUFU.EX2 R181, R35 ;  /* 0x0000002300b57308 */ /* 0x000e620000000800 */
[----:B---3--:R-:W-:Y:S01]  /*5170*/  F2FP.BF16.F32.PACK_AB R155, R179, R178 ;  /* 0x000000b2b39b723e */ /* 0x008fe200000010ff */
[----:B------:R-:W-:Y:S01]  /*5180*/  BAR.SYNC.DEFER_BLOCKING 0xf, 0x100 ;  /* 0x03c4000000007b1d */ /* 0x000fe20000010000 */
[----:B------:R-:W-:-:S04]  /*5190*/  FADD.FTZ R178, R178, R177 ;  /* 0x000000b1b2b27221 */ /* 0x000fc80000010000 */
[----:B------:R-:W-:Y:S01]  /*51a0*/  FADD.FTZ R179, R179, R178 ;  /* 0x000000b2b3b37221 */ /* 0x000fe20000010000 */
[----:B------:R-:W-:Y:S08]  /*51b0*/  MUFU.EX2 R182, R38 ;  /* 0x0000002600b67308 */ /* 0x000ff00000000800 */
[----:B------:R-:W3:Y:S01]  /*51c0*/  MUFU.EX2 R183, R39 ;  /* 0x0000002700b77308 */ /* 0x000ee20000000800 */
[----:B-1----:R-:W-:Y:S01]  /*51d0*/  F2FP.BF16.F32.PACK_AB R157, R181, R180 ;  /* 0x000000b4b59d723e */ /* 0x002fe200000010ff */
[----:B------:R-:W-:-:S04]  /*51e0*/  FADD.FTZ R180, R180, R179 ;  /* 0x000000b3b4b47221 */ /* 0x000fc80000010000 */
[----:B------:R-:W-:Y:S02]  /*51f0*/  FADD.FTZ R181, R181, R180 ;  /* 0x000000b4b5b57221 */ /* 0x000fe40000010000 */
[----:B------:R-:W1:Y:S01]  /*5200*/  MUFU.EX2 R169, R169 ;  /* 0x000000a900a97308 */ /* 0x000e620000000800 */
[----:B------:R4:W-:Y:S07]  /*5210*/  STSM.16.M88.4 [R23+0x36400], R152 ;  /* 0x0364009817007844 */ /* 0x0009ee0000000200 */
[----:B------:R-:W-:Y:S01]  /*5220*/  MUFU.EX2 R170, R170 ;  /* 0x000000aa00aa7308 */ /* 0x000fe20000000800 */
[----:B---3--:R-:W-:Y:S01]  /*5230*/  F2FP.BF16.F32.PACK_AB R159, R183, R182 ;  /* 0x000000b6b79f723e */ /* 0x008fe200000010ff */
[----:B------:R-:W-:-:S04]  /*5240*/  FADD.FTZ R182, R182, R181 ;  /* 0x000000b5b6b67221 */ /* 0x000fc80000010000 */
[----:B------:R4:W-:Y:S01]  /*5250*/  STSM.16.M88.4 [R185], R156 ;  /* 0x0000009cb9007844 */ /* 0x0009e20000000200 */
[----:B------:R-:W-:Y:S01]  /*5260*/  FADD.FTZ R182, R183, R182 ;  /* 0x000000b6b7b67221 */ /* 0x000fe20000010000 */
[----:B------:R-:W3:Y:S01]  /*5270*/  MUFU.EX2 R171, R171 ;  /* 0x000000ab00ab7308 */ /* 0x000ee20000000800 */
[----:B-1----:R-:W-:Y:S01]  /*5280*/  F2FP.BF16.F32.PACK_AB R160, R169, R168 ;  /* 0x000000a8a9a0723e */ /* 0x002fe200000010ff */
[----:B------:R-:W-:-:S04]  /*5290*/  FADD.FTZ R168, R168, R21 ;  /* 0x00000015a8a87221 */ /* 0x000fc80000010000 */
[----:B------:R-:W-:Y:S02]  /*52a0*/  FADD.FTZ R169, R169, R168 ;  /* 0x000000a8a9a97221 */ /* 0x000fe40000010000 */
[----:B------:R-:W-:Y:S08]  /*52b0*/  MUFU.EX2 R189, R42 ;  /* 0x0000002a00bd7308 */ /* 0x000ff00000000800 */
[----:B------:R-:W1:Y:S01]  /*52c0*/  MUFU.EX2 R190, R43 ;  /* 0x0000002b00be7308 */ /* 0x000e620000000800 */
[----:B---3--:R-:W-:Y:S01]  /*52d0*/  F2FP.BF16.F32.PACK_AB R162, R171, R170 ;  /* 0x000000aaaba2723e */ /* 0x008fe200000010ff */
[----:B------:R-:W-:-:S04]  /*52e0*/  FADD.FTZ R170, R170, R169 ;  /* 0x000000a9aaaa7221 */ /* 0x000fc80000010000 */
[----:B------:R-:W-:Y:S02]  /*52f0*/  FADD.FTZ R171, R171, R170 ;  /* 0x000000aaabab7221 */ /* 0x000fe40000010000 */
[----:B------:R-:W-:Y:S08]  /*5300*/  MUFU.EX2 R191, R46 ;  /* 0x0000002e00bf7308 */ /* 0x000ff00000000800 */
        /* <DEDUP_REMOVED lines=8> */
[----:B------:R4:W-:Y:S01]  /*5390*/  STSM.16.M88.4 [R22], R160 ;  /* 0x000000a016007844 */ /* 0x0009e20000000200 */
[----:B------:R-:W-:Y:S01]  /*53a0*/  FADD.FTZ R192, R192, R191 ;  /* 0x000000bfc0c07221 */ /* 0x000fe20000010000 */
[----:B------:R-:W-:Y:S08]  /*53b0*/  MUFU.EX2 R174, R174 ;  /* 0x000000ae00ae7308 */ /* 0x000ff00000000800 */
[----:B------:R-:W3:Y:S01]  /*53c0*/  MUFU.EX2 R175, R175 ;  /* 0x000000af00af7308 */ /* 0x000ee20000000800 */
[----:B-1----:R-:W-:Y:S01]  /*53d0*/  F2FP.BF16.F32.PACK_AB R164, R173, R172 ;  /* 0x000000acada4723e */ /* 0x002fe200000010ff */
[----:B------:R-:W-:-:S04]  /*53e0*/  FADD.FTZ R172, R172, R171 ;  /* 0x000000abacac7221 */ /* 0x000fc80000010000 */
[----:B------:R-:W-:Y:S02]  /*53f0*/  FADD.FTZ R173, R173, R172 ;  /* 0x000000acadad7221 */ /* 0x000fe40000010000 */
[----:B------:R-:W-:Y:S08]  /*5400*/  MUFU.EX2 R193, R50 ;  /* 0x0000003200c17308 */ /* 0x000ff00000000800 */
[----:B------:R-:W1:Y:S01]  /*5410*/  MUFU.EX2 R194, R51 ;  /* 0x0000003300c27308 */ /* 0x000e620000000800 */
[----:B---3--:R-:W-:-:S07]  /*5420*/  F2FP.BF16.F32.PACK_AB R166, R175, R174 ;  /* 0x000000aeafa6723e */ /* 0x008fce00000010ff */
[----:B------:R-:W-:Y:S08]  /*5430*/  MUFU.EX2 R195, R54 ;  /* 0x0000003600c37308 */ /* 0x000ff00000000800 */
[----:B------:R-:W3:Y:S01]  /*5440*/  MUFU.EX2 R196, R25 ;  /* 0x0000001900c47308 */ /* 0x000ee20000000800 */
[----:B-1----:R-:W-:Y:S01]  /*5450*/  F2FP.BF16.F32.PACK_AB R165, R194, R193 ;  /* 0x000000c1c2a5723e */ /* 0x002fe200000010ff */
[----:B------:R-:W-:-:S04]  /*5460*/  FADD.FTZ R193, R193, R192 ;  /* 0x000000c0c1c17221 */ /* 0x000fc80000010000 */
[----:B------:R-:W-:Y:S01]  /*5470*/  FADD.FTZ R194, R194, R193 ;  /* 0x000000c1c2c27221 */ /* 0x000fe20000010000 */
[----:B---3--:R-:W-:-:S03]  /*5480*/  F2FP.BF16.F32.PACK_AB R167, R196, R195 ;  /* 0x000000c3c4a7723e */ /* 0x008fc600000010ff */
[----:B------:R-:W-:Y:S02]  /*5490*/  FADD.FTZ R195, R195, R194 ;  /* 0x000000c2c3c37221 */ /* 0x000fe40000010000 */
[----:B------:R4:W-:Y:S01]  /*54a0*/  STSM.16.M88.4 [R184], R164 ;  /* 0x000000a4b8007844 */ /* 0x0009e20000000200 */
[----:B--2---:R-:W-:Y:S01]  /*54b0*/  WARPGROUP.ARRIVE ;  /* 0x00000000000079c5 */ /* 0x004fe20000000000 */
[----:B------:R-:W-:-:S05]  /*54c0*/  FADD.FTZ R10, R196, R195 ;  /* 0x000000c3c40a7221 */ /* 0x000fca0000010000 */
[----:B------:R-:W-:Y:S01]  /*54d0*/  HGMMA.64x256x16.F32.BF16 R24, R152, gdesc[UR4].tnspB, RZ, !UPT, gsb0 ;  /* 0x43e0000498187df0 */ /* 0x000fe2000c0018ff */
[----:B------:R-:W-:Y:S01]  /*54e0*/  R2UR UR6, R198 ;  /* 0x00000000c60672ca */ /* 0x000fe200000e0000 */
[----:B------:R-:W-:Y:S01]  /*54f0*/  UMOV UR7, 0x40000040 ;  /* 0x4000004000077882 */ /* 0x000fe20000000000 */
[C---:B------:R-:W-:Y:S01]  /*5500*/  IADD3 R198, R197.reuse, 0x100, RZ ;  /* 0x00000100c5c67810 */ /* 0x040fe20007ffe0ff */
[----:B------:R-:W-:Y:S01]  /*5510*/  VIADD R197, R197, 0x180 ;  /* 0x00000180c5c57836 */ /* 0x000fe20000000000 */
[----:B------:R-:W-:Y:S02]  /*5520*/  WARPGROUP.DEPBAR.LE gsb0, 0x0 ;  /* 0x00008000000079c5 */ /* 0x000fe40000010000 */
[----:B------:R-:W-:-:S15]  /*5530*/  WARPGROUP.ARRIVE ;  /* 0x00000000000079c5 */ /* 0x000fde0000000000 */
[----:B------:R-:W-:-:S06]  /*5540*/  NOP ;  /* 0x0000000000007918 */ /* 0x000fcc0000000000 */
[----:B------:R-:W-:Y:S01]  /*5550*/  HGMMA.64x256x16.F32.BF16 R24, R156, gdesc[UR4].tnspB, R24, gsb0 ;  /* 0x43e000049c187df0 */ /* 0x000fe20008001818 */
[----:B------:R-:W-:Y:S01]  /*5560*/  R2UR UR6, R198 ;  /* 0x00000000c60672ca */ /* 0x000fe200000e0000 */
[----:B------:R-:W-:Y:S01]  /*5570*/  UMOV UR7, 0x40000040 ;  /* 0x4000004000077882 */ /* 0x000fe20000000000 */
[----:B------:R-:W-:Y:S02]  /*5580*/  WARPGROUP.DEPBAR.LE gsb0, 0x0 ;  /* 0x00008000000079c5 */ /* 0x000fe40000010000 */
[----:B------:R-:W-:-:S15]  /*5590*/  WARPGROUP.ARRIVE ;  /* 0x00000000000079c5 */ /* 0x000fde0000000000 */
[----:B------:R-:W-:-:S08]  /*55a0*/  NOP ;  /* 0x0000000000007918 */ /* 0x000fd00000000000 */
[----:B------:R-:W-:Y:S01]  /*55b0*/  HGMMA.64x256x16.F32.BF16 R24, R160, gdesc[UR4].tnspB, R24, gsb0 ;  /* 0x43e00004a0187df0 */ /* 0x000fe20008001818 */
[----:B------:R-:W-:Y:S01]  /*55c0*/  R2UR UR6, R197 ;  /* 0x00000000c50672ca */ /* 0x000fe200000e0000 */
        /* <DEDUP_REMOVED lines=11> */
[----:B-1----:R-:W1:Y:S02]  /*5680*/  FENCE.VIEW.ASYNC.S ;  /* 0x00000000000073c6 */ /* 0x002e640000000000 */
[----:B-1----:R-:W-:Y:S01]  /*5690*/  NOP ;  /* 0x0000000000007918 */ /* 0x002fe20000000000 */
[----:B------:R-:W-:Y:S06]  /*56a0*/  BAR.ARV 0xe, 0x100 ;  /* 0x0384000000007b1d */ /* 0x000fec0000002000 */
[----:B------:R1:W-:Y:S02]  /*56b0*/  @!P1 SYNCS.ARRIVE.TRANS64.RED.A1T0 RZ, [R8+URZ], RZ ;  /* 0x000000ff08ff99a7 */ /* 0x0003e4000810043f */
[----:B-1----:R-:W-:-:S04]  /*56c0*/  FADD.FTZ R8, R174, R173 ;  /* 0x000000adae087221 */ /* 0x002fc80000010000 */
[----:B------:R-:W-:Y:S01]  /*56d0*/  FADD.FTZ R8, R175, R8 ;  /* 0x00000008af087221 */ /* 0x000fe20000010000 */
[----:B----4-:R-:W-:Y:S06]  /*56e0*/  @!P2 BRA `(.L_x_2818) ;  /* 0x000000300074a947 */ /* 0x010fec0003800000 */
[----:B------:R-:W-:Y:S01]  /*56f0*/  MOV R14, R3 ;  /* 0x00000003000e7202 */ /* 0x000fe20000000f00 */
[----:B------:R-:W-:Y:S01]  /*5700*/  IMAD.MOV.U32 R13, RZ, RZ, R0 ;  /* 0x000000ffff0d7224 */ /* 0x000fe200078e0000 */
[----:B------:R-:W-:Y:S01]  /*5710*/  UIADD3 UR5, UR37, -0x2, URZ ;  /* 0xfffffffe25057890 */ /* 0x000fe2000fffe03f */
[----:B------:R-:W-:Y:S01]  /*5720*/  IMAD.MOV.U32 R12, RZ, RZ, R2 ;  /* 0x000000ffff0c7224 */ /* 0x000fe200078e0002 */
[----:B------:R-:W-:Y:S01]  /*5730*/  ULDC UR6, c[0x0][0xad0] ;  /* 0x0002b40000067ab9 */ /* 0x000fe20000000800 */
[----:B------:R-:W-:-:S09]  /*5740*/  ULDC UR4, c[0x0][0xa80] ;  /* 0x0002a00000047ab9 */ /* 0x000fd20000000800 */
.L_x_2827:
[----:B------:R-:W-:Y:S01]  /*5750*/  IADD3 R2, R12, 0x1, RZ ;  /* 0x000000010c027810 */ /* 0x000fe20007ffe0ff */
[----:B------:R-:W-:Y:S01]  /*5760*/  IMAD.U32 R0, RZ, RZ, UR5 ;  /* 0x00000005ff007e24 */ /* 0x000fe2000f8e00ff */
[----:B------:R-:W-:Y:S02]  /*5770*/  UIADD3 UR5, UR5, -0x1, URZ ;  /* 0xffffffff05057890 */ /* 0x000fe4000fffe03f */
[----:B------:R-:W-:Y:S02]  /*5780*/  ISETP.NE.AND P3, PT, R2, 0x2, PT ;  /* 0x000000020200780c */ /* 0x000fe40003f65270 */
[----:B------:R-:W-:Y:S02]  /*5790*/  ISETP.GT.AND P2, PT, R0, RZ, PT ;  /* 0x000000ff0000720c */ /* 0x000fe40003f44270 */
[----:B------:R-:W-:Y:S02]  /*57a0*/  SEL R3, RZ, 0x1, P3 ;  /* 0x00000001ff037807 */ /* 0x000fe40001800000 */
[----:B------:R-:W-:-:S02]  /*57b0*/  SEL R2, R2, RZ, P3 ;  /* 0x000000ff02027207 */ /* 0x000fc40001800000 */
[----:B------:R-:W-:Y:S01]  /*57c0*/  LOP3.LUT R16, R16, R3, RZ, 0x3c, !PT ;  /* 0x0000000310107212 */ /* 0x000fe200078e3cff */
[----:B--2---:R-:W-:Y:S06]  /*57d0*/  @P0 BRA `(.L_x_2819) ;  /* 0x0000000000040947 */ /* 0x004fec0003800000 */
[----:B------:R-:W-:Y:S01]  /*57e0*/  BPT.TRAP 0x1 ;  /* 0x000000040000795c */ /* 0x000fe20000300000 */
.L_x_2819:
[----:B------:R-:W-:Y:S02]  /*57f0*/  LEA R11, R2, UR42, 0x3 ;  /* 0x0000002a020b7c11 */ /* 0x000fe4000f8e18ff */
[----:B------:R-:W-:-:S04]  /*5800*/  SHF.L.U32 R0, R16, 0x1f, RZ ;  /* 0x0000001f10007819 */ /* 0x000fc800000006ff */
[----:B------:R1:W2:Y:S01]  /*5810*/  SYNCS.PHASECHK.TRANS64.TRYWAIT P3, [R11+URZ+0x38830], R0 ;  /* 0x038830000b0075a7 */ /* 0x0002a2000806017f */
[----:B------:R-:W-:Y:S05]  /*5820*/  @P0 BRA `(.L_x_2820) ;  /* 0x0000000000040947 */ /* 0x000fea0003800000 */
[----:B------:R-:W-:Y:S01]  /*5830*/  BPT.TRAP 0x1 ;  /* 0x000000040000795c */ /* 0x000fe20000300000 */
.L_x_2820:
[----:B------:R-:W-:Y:S01]  /*5840*/  IMAD R3, R2, 0x200, R4 ;  /* 0x0000020002037824 */ /* 0x000fe200078e0204 */
[----:B--2---:R-:W-:Y:S06]  /*5850*/  @P3 BRA `(.L_x_2821) ;  /* 0x0000000000083947 */ /* 0x004fec0003800000 */
[----:B------:R-:W2:Y:S02]  /*5860*/  SYNCS.PHASECHK.TRANS64.TRYWAIT P3, [R11+URZ+0x38830], R0 ;  /* 0x038830000b0075a7 */ /* 0x000ea4000806017f */
[----:B--2---:R-:W-:Y:S05]  /*5870*/  @!P3 BRA `(.L_x_2822) ;  /* 0x0000008000ecb947 */ /* 0x004fea0003800000 */
.L_x_2821:
[----:B------:R-:W-:Y:S01]  /*5880*/  UIADD3 UR7, UR42, 0x20400, URZ ;  /* 0x000204002a077890 */ /* 0x000fe2000fffe03f */
[----:B------:R-:W-:Y:S01]  /*5890*/  R2UR UR22, R3 ;  /* 0x00000000031672ca */ /* 0x000fe200000e0000 */
[----:B------:R-:W-:Y:S01]  /*58a0*/  WARPGROUP.ARRIVE ;  /* 0x00000000000079c5 */ /* 0x000fe20000000000 */
[----:B------:R-:W-:Y:S01]  /*58b0*/  UMOV UR23, 0x40000040 ;  /* 0x4000004000177882 */ /* 0x000fe20000000000 */
[----:B------:R-:W-:Y:S01]  /*58c0*/  USHF.R.U32.HI UR7, URZ, 0x4, UR7 ;  /* 0x000000043f077899 */ /* 0x000fe20008011607 */
[----:B------:R-:W-:Y:S01]  /*58d0*/  UMOV UR21, 0x40000040 ;  /* 0x4000004000157882 */ /* 0x000fe20000000000 */
[----:B------:R-:W-:Y:S02]  /*58e0*/  UMOV UR11, 0x40000040 ;  /* 0x40000040000b7882 */ /* 0x000fe40000000000 */
[----:B------:R-:W-:Y:S01]  /*58f0*/  ULOP3.LUT UR7, UR7, 0x3fff, URZ, 0xc0, !UPT ;  /* 0x00003fff07077892 */ /* 0x000fe2000f8ec03f */
[----:B------:R-:W-:Y:S01]  /*5900*/  UMOV UR15, 0x40000040 ;  /* 0x40000040000f7882 */ /* 0x000fe20000000000 */
[----:B------:R-:W-:-:S02]  /*5910*/  UMOV UR19, 0x40000040 ;  /* 0x4000004000137882 */ /* 0x000fc40000000000 */
        /* <DEDUP_REMOVED lines=15> */
[----:B------:R-:W-:Y:S05]  /*5a10*/  @P0 BRA `(.L_x_2823) ;  /* 0x0000000000040947 */ /* 0x000fea0003800000 */
[----:B------:R-:W-:Y:S01]  /*5a20*/  BPT.TRAP 0x1 ;  /* 0x000000040000795c */ /* 0x000fe20000300000 */
.L_x_2823:
[----:B------:R3:W4:Y:S01]  /*5a30*/  SYNCS.PHASECHK.TRANS64.TRYWAIT P3, [R11+URZ+0x38850], R0 ;  /* 0x038850000b0075a7 */ /* 0x000722000806017f */
[----:B------:R-:W-:Y:S05]  /*5a40*/  @P0 BRA `(.L_x_2824) ;  /* 0x0000000000040947 */ /* 0x000fea0003800000 */
[----:B------:R-:W-:Y:S01]  /*5a50*/  BPT.TRAP 0x1 ;  /* 0x000000040000795c */ /* 0x000fe20000300000 */
.L_x_2824:
[----:B----4-:R-:W-:Y:S05]  /*5a60*/  @P3 BRA `(.L_x_2825) ;  /* 0x0000000000083947 */ /* 0x010fea0003800000 */
[----:B------:R-:W4:Y:S02]  /*5a70*/  SYNCS.PHASECHK.TRANS64.TRYWAIT P3, [R11+URZ+0x38850], R0 ;  /* 0x038850000b0075a7 */ /* 0x000f24000806017f */
[----:B----4-:R-:W-:Y:S05]  /*5a80*/  @!P3 BRA `(.L_x_2826) ;  /* 0x00000080007cb947 */ /* 0x010fea0003800000 */
.L_x_2825:
[----:B-1234-:R-:W-:Y:S01]  /*5a90*/  IADD3 R0, R5, 0x26400, RZ ;  /* 0x0002640005007810 */ /* 0x01efe20007ffe0ff */
[C---:B------:R-:W-:Y:S01]  /*5aa0*/  VIADD R20, R7.reuse, 0x4 ;  /* 0x0000000407147836 */ /* 0x040fe20000000000 */
[----:B------:R-:W-:Y:S01]  /*5ab0*/  WARPGROUP.ARRIVE ;  /* 0x00000000000079c5 */ /* 0x000fe20000000000 */
[----:B------:R-:W-:Y:S01]  /*5ac0*/  VIADD R3, R7, 0x6 ;  /* 0x0000000607037836 */ /* 0x000fe20000000000 */
[----:B------:R-:W-:Y:S01]  /*5ad0*/  SHF.R.U32.HI R0, RZ, 0x4, R0 ;  /* 0x00000004ff007819 */ /* 0x000fe20000011600 */
[----:B------:R-:W-:Y:S01]  /*5ae0*/  UMOV UR23, 0x40000040 ;  /* 0x4000004000177882 */ /* 0x000fe20000000000 */
[----:B------:R-:W-:Y:S02]  /*5af0*/  UMOV UR21, 0x40000040 ;  /* 0x4000004000157882 */ /* 0x000fe40000000000 */
[----:B------:R-:W1:Y:S01]  /*5b00*/  S2R R189, SR_TID.X ;  /* 0x0000000000bd7919 */ /* 0x000e620000002100 */
[----:B------:R-:W-:Y:S01]  /*5b10*/  LOP3.LUT R15, R0, 0x3fff, RZ, 0xc0, !PT ;  /* 0x00003fff000f7812 */ /* 0x000fe200078ec0ff */
[C---:B------:R-:W-:Y:S01]  /*5b20*/  IMAD R202, R2.reuse, 0x1000, R9 ;  /* 0x0000100002ca7824 */ /* 0x040fe200078e0209 */
[----:B------:R-:W-:Y:S01]  /*5b30*/  LEA R0, R2, R6, 0xc ;  /* 0x0000000602007211 */ /* 0x000fe200078e60ff */
[----:B------:R-:W-:Y:S01]  /*5b40*/  UMOV UR11, 0x40000040 ;  /* 0x40000040000b7882 */ /* 0x000fe20000000000 */
[----:B------:R-:W-:-:S02]  /*5b50*/  LOP3.LUT R7, R15, 0x10000, RZ, 0xfc, !PT ;  /* 0x000100000f077812 */ /* 0x000fc400078efcff */
[C---:B------:R-:W-:Y:S01]  /*5b60*/  R2UR UR22, R0.reuse ;  /* 0x00000000001672ca */ /* 0x040fe200000e0000 */
[C---:B------:R-:W-:Y:S01]  /*5b70*/  VIADD R15, R0.reuse, 0x2 ;  /* 0x00000002000f7836 */ /* 0x040fe20000000000 */
[C---:B------:R-:W-:Y:S01]  /*5b80*/  R2UR UR20, R7.reuse ;  /* 0x00000000071472ca */ /* 0x040fe200000e0000 */
[C---:B------:R-:W-:Y:S01]  /*5b90*/  VIADD R21, R7.reuse, 0x2 ;  /* 0x0000000207157836 */ /* 0x040fe20000000000 */
[----:B------:R-:W-:Y:S01]  /*5ba0*/  IADD3 R192, R7, 0x800, RZ ;  /* 0x0000080007c07810 */ /* 0x000fe20007ffe0ff */
[----:B------:R-:W-:Y:S01]  /*5bb0*/  VIADD R190, R0, 0x800 ;  /* 0x0000080000be7836 */ /* 0x000fe20000000000 */
[----:B------:R-:W-:-:S09]  /*5bc0*/  R2UR UR10, R202 ;  /* 0x00000000ca0a72ca */ /* 0x000fd200000e0000 */
[----:B------:R-:W-:Y:S01]  /*5bd0*/  HGMMA.64x64x16.F32.BF16 R152, gdesc[UR20], R152, gsb0 ;  /* 0x00e00000149879f0 */ /* 0x000fe20008001898 */
[----:B------:R-:W-:Y:S01]  /*5be0*/  R2UR UR22, R15 ;  /* 0x000000000f1672ca */ /* 0x000fe200000e0000 */
[----:B------:R-:W-:Y:S01]  /*5bf0*/  UMOV UR23, 0x40000040 ;  /* 0x4000004000177882 */ /* 0x000fe20000000000 */
[----:B------:R-:W-:Y:S01]  /*5c00*/  R2UR UR20, R21 ;  /* 0x00000000151472ca */ /* 0x000fe200000e0000 */
[----:B------:R-:W-:Y:S01]  /*5c10*/  UMOV UR21, 0x40000040 ;  /* 0x4000004000157882 */ /* 0x000fe20000000000 */
[----:B------:R-:W-:Y:S02]  /*5c20*/  IADD3 R15, R0, 0x4, RZ ;  /* 0x00000004000f7810 */ /* 0x000fe40007ffe0ff */
[----:B-1----:R-:W-:Y:S01]  /*5c30*/  SHF.R.U32.HI R189, RZ, 0x7, R189 ;  /* 0x00000007ffbd7819 */ /* 0x002fe200000116bd */
        /* <DEDUP_REMOVED lines=8> */
[----:B------:R-:W-:Y:S02]  /*5cc0*/  WARPGROUP.DEPBAR.LE gsb0, 0x0 ;  /* 0x00008000000079c5 */ /* 0x000fe40000010000 */
[----:B------:R-:W-:-:S08]  /*5cd0*/  WARPGROUP.ARRIVE ;  /* 0x00000000000079c5 */ /* 0x000fd00000000000 */
        /* <DEDUP_REMOVED lines=113> */
[----:B------:R-:W1:Y:S02]  /*63f0*/  SHFL.IDX PT, R3, R189, RZ, 0x1f ;  /* 0x00001fffbd037589 */ /* 0x000e6400000e0000 */
[----:B-1----:R-:W-:-:S04]  /*6400*/  ISETP.GT.AND P3, PT, R3, 0x7f, PT ;  /* 0x0000007f0300780c */ /* 0x002fc80003f64270 */
[----:B------:R-:W-:-:S05]  /*6410*/  SEL R3, RZ, 0x2, !P3 ;  /* 0x00000002ff037807 */ /* 0x000fca0005800000 */
[----:B------:R-:W-:Y:S02]  /*6420*/  IMAD.IADD R20, R3, 0x1, R190 ;  /* 0x0000000103147824 */ /* 0x000fe400078e02be */
        /* <DEDUP_REMOVED lines=8> */
[----:B------:R-:W-:-:S04]  /*64b0*/  MOV R20, 0x4 ;  /* 0x0000000400147802 */ /* 0x000fc80000000f00 */
[C---:B------:R-:W-:Y:S02]  /*64c0*/  SEL R15, R20.reuse, 0x2, P3 ;  /* 0x00000002140f7807 */ /* 0x040fe40001800000 */
[----:B------:R-:W-:-:S03]  /*64d0*/  SEL R20, R20, 0x6, !P3 ;  /* 0x0000000614147807 */ /* 0x000fc60005800000 */
[C-C-:B------:R-:W-:Y:S01]  /*64e0*/  IMAD.IADD R189, R190.reuse, 0x1, R15.reuse ;  /* 0x00000001bebd7824 */ /* 0x140fe200078e020f */
[----:B------:R-:W-:Y:S01]  /*64f0*/  IADD3 R190, R190, R20, RZ ;  /* 0x00000014bebe7210 */ /* 0x000fe20007ffe0ff */
        /* <DEDUP_REMOVED lines=9> */
[----:B------:R-:W-:Y:S01]  /*6590*/  MOV R189, 0xa00 ;  /* 0x00000a0000bd7802 */ /* 0x000fe20000000f00 */
[----:B------:R-:W-:-:S03]  /*65a0*/  VIADD R192, R7, 0xa00 ;  /* 0x00000a0007c07836 */ /* 0x000fc60000000000 */
[----:B------:R-:W-:Y:S01]  /*65b0*/  SEL R189, R189, 0x980, P3 ;  /* 0x00000980bdbd7807 */ /* 0x000fe20001800000 */
[----:B------:R-:W-:Y:S02]  /*65c0*/  WARPGROUP.DEPBAR.LE gsb0, 0x0 ;  /* 0x00008000000079c5 */ /* 0x000fe40000010000 */
[----:B------:R-:W-:-:S06]  /*65d0*/  WARPGROUP.ARRIVE ;  /* 0x00000000000079c5 */ /* 0x000fcc0000000000 */
[----:B------:R-:W-:Y:S01]  /*65e0*/  HGMMA.64x64x16.F32.BF16 R152, gdesc[UR20], R152, gsb0 ;  /* 0x00e00000149879f0 */ /* 0x000fe20008001898 */
[----:B------:R-:W-:Y:S01]  /*65f0*/  R2UR UR22, R190 ;  /* 0x00000000be1672ca */ /* 0x000fe200000e0000 */
[----:B------:R-:W-:Y:S01]  /*6600*/  UMOV UR23, 0x40000040 ;  /* 0x4000004000177882 */ /* 0x000fe20000000000 */
[----:B------:R-:W-:Y:S01]  /*6610*/  R2UR UR20, R21 ;  /* 0x00000000151472ca */ /* 0x000fe200000e0000 */
[----:B------:R-:W-:Y:S01]  /*6620*/  UMOV UR21, 0x40000040 ;  /* 0x4000004000157882 */ /* 0x000fe20000000000 */
[----:B------:R-:W-:Y:S01]  /*6630*/  IMAD.MOV.U32 R21, RZ, RZ, 0x28 ;  /* 0x00000028ff157424 */ /* 0x000fe200078e00ff */
[----:B------:R-:W-:-:S04]  /*6640*/  LOP3.LUT R190, R189, 0xa00, RZ, 0xc0, !PT ;  /* 0x00000a00bdbe7812 */ /* 0x000fc800078ec0ff */
[----:B------:R-:W-:-:S04]  /*6650*/  SEL R21, R21, 0x26, P3 ;  /* 0x0000002615157807 */ /* 0x000fc80001800000 */
[----:B------:R-:W-:-:S04]  /*6660*/  LOP3.LUT R21, R21, 0x6, RZ, 0xc0, !PT ;  /* 0x0000000615157812 */ /* 0x000fc800078ec0ff */
[CC--:B------:R-:W-:Y:S02]  /*6670*/  IADD3 R189, R21.reuse, R190.reuse, R7 ;  /* 0x000000be15bd7210 */ /* 0x0c0fe40007ffe007 */
[----:B------:R-:W-:Y:S01]  /*6680*/  IADD3 R21, R21, R190, R0 ;  /* 0x000000be15157210 */ /* 0x000fe20007ffe000 */
        /* <DEDUP_REMOVED lines=10> */
[----:B------:R-:W-:Y:S02]  /*6730*/  WARPGROUP.DEPBAR.LE gsb0, 0x0 ;  /* 0x00008000000079c5 */ /* 0x000fe40000010000 */
[----:B------:R-:W-:-:S07]  /*6740*/  WARPGROUP.ARRIVE ;  /* 0x00000000000079c5 */ /* 0x000fce0000000000 */
[----:B------:R-:W-:Y:S01]  /*6750*/  HGMMA.64x64x16.F32.BF16 R152, gdesc[UR20], R152, gsb0 ;  /* 0x00e00000149879f0 */ /* 0x000fe20008001898 */
[----:B------:R-:W-:Y:S01]  /*6760*/  R2UR UR22, R189 ;  /* 0x00000000bd1672ca */ /* 0x000fe200000e0000 */
[----:B------:R-:W-:Y:S01]  /*6770*/  UMOV UR23, 0x40000040 ;  /* 0x4000004000177882 */ /* 0x000fe20000000000 */
[----:B------:R-:W-:Y:S01]  /*6780*/  R2UR UR20, R21 ;  /* 0x00000000151472ca */ /* 0x000fe200000e0000 */
[----:B------:R-:W-:Y:S01]  /*6790*/  UMOV UR21, 0x40000040 ;  /* 0x4000004000157882 */ /* 0x000fe20000000000 */
[--C-:B------:R-:W-:Y:S01]  /*67a0*/  IMAD.IADD R189, R15, 0x1, R190.reuse ;  /* 0x000000010fbd7824 */ /* 0x100fe200078e02be */
        /* <DEDUP_REMOVED lines=10> */
[----:B------:R-:W-:Y:S01]  /*6850*/  IADD3 R192, R7, 0xc00, RZ ;  /* 0x00000c0007c07810 */ /* 0x000fe20007ffe0ff */
[----:B------:R-:W-:-:S05]  /*6860*/  IMAD.MOV.U32 R189, RZ, RZ, 0xc00 ;  /* 0x00000c00ffbd7424 */ /* 0x000fca00078e00ff */
        /* <DEDUP_REMOVED lines=8> */
[----:B------:R-:W-:Y:S02]  /*68f0*/  MOV R21, 0x30 ;  /* 0x0000003000157802 */ /* 0x000fe40000000f00 */
[----:B------:R-:W-:Y:S02]  /*6900*/  LOP3.LUT R190, R189, 0xe00, RZ, 0xc0, !PT ;  /* 0x00000e00bdbe7812 */ /* 0x000fe400078ec0ff */
        /* <DEDUP_REMOVED lines=31> */
[----:B------:R-:W-:Y:S01]  /*6b00*/  IADD3 R21, R192, R20, RZ ;  /* 0x00000014c0157210 */ /* 0x000fe20007ffe0ff */
[----:B------:R-:W-:Y:S02]  /*6b10*/  IMAD.MOV.U32 R189, RZ, RZ, 0xe00 ;  /* 0x00000e00ffbd7424 */ /* 0x000fe400078e00ff */
        /* <DEDUP_REMOVED lines=14> */
[----:B------:R-:W-:Y:S02]  /*6c00*/  IADD3 R21, R21, R190, R0 ;  /* 0x000000be15157210 */ /* 0x000fe40007ffe000 */
[----:B------:R-:W-:Y:S01]  /*6c10*/  IADD3 R190, R0, 0xe00, RZ ;  /* 0x00000e0000be7810 */ /* 0x000fe20007ffe0ff */
        /* <DEDUP_REMOVED lines=16> */
[----:B------:R-:W-:Y:S01]  /*6d20*/  IMAD.IADD R3, R15, 0x1, R190 ;  /* 0x000000010f037824 */ /* 0x000fe200078e02be */
        /* <DEDUP_REMOVED lines=67> */
[----:B--2---:R-:W-:Y:S01]  /*7160*/  FMNMX.FTZ R169, R3, R0, !PT ;  /* 0x0000000003a97209 */ /* 0x004fe20007810000 */
[----:B------:R-:W-:Y:S01]  /*7170*/  FMUL.FTZ R179, R179, UR6 ;  /* 0x00000006b3b37c20 */ /* 0x000fe20008410000 */
[----:B------:R-:W-:Y:S01]  /*7180*/  FMUL.FTZ R180, R182, UR6 ;  /* 0x00000006b6b47c20 */ /* 0x000fe20008410000 */
[----:B------:R-:W-:-:S04]  /*7190*/  FMUL.FTZ R183, R183, UR6 ;  /* 0x00000006b7b77c20 */ /* 0x000fc80008410000 */
[----:B------:R-:W2:Y:S01]  /*71a0*/  MUFU.TANH R156, R156 ;  /* 0x0000009c009c7308 */ /* 0x000ea20000002400 */
[----:B---3--:R-:W-:-:S07]  /*71b0*/  FMNMX.FTZ R0, R154, R169, !PT ;  /* 0x000000a99a007209 */ /* 0x008fce0007810000 */
[----:B------:R-:W3:Y:S01]  /*71c0*/  MUFU.TANH R157, R157 ;  /* 0x0000009d009d7308 */ /* 0x000ee20000002400 */
[----:B-1----:R-:W-:-:S07]  /*71d0*/  FMNMX.FTZ R169, R155, R0, !PT ;  /* 0x000000009ba97209 */ /* 0x002fce0007810000 */
[----:B------:R-:W1:Y:S01]  /*71e0*/  MUFU.TANH R158, R158 ;  /* 0x0000009e009e7308 */ /* 0x000e620000002400 */
[----:B--2---:R-:W-:Y:S01]  /*71f0*/  FMNMX.FTZ R0, R156, R169, !PT ;  /* 0x000000a99c007209 */ /* 0x004fe20007810000 */
[----:B------:R-:W-:-:S06]  /*7200*/  FMUL.FTZ R169, R177, UR6 ;  /* 0x00000006b1a97c20 */ /* 0x000fcc0008410000 */
[----:B------:R-:W2:Y:S01]  /*7210*/  MUFU.TANH R159, R159 ;  /* 0x0000009f009f7308 */ /* 0x000ea20000002400 */
[----:B---3--:R-:W-:-:S07]  /*7220*/  FMNMX.FTZ R173, R157, R0, !PT ;  /* 0x000000009dad7209 */ /* 0x008fce0007810000 */
[----:B------:R-:W3:Y:S01]  /*7230*/  MUFU.TANH R160, R160 ;  /* 0x000000a000a07308 */ /* 0x000ee20000002400 */
[----:B-1----:R-:W-:-:S07]  /*7240*/  FMNMX.FTZ R0, R158, R173, !PT ;  /* 0x000000ad9e007209 */ /* 0x002fce0007810000 */
[----:B------:R-:W1:Y:S01]  /*7250*/  MUFU.TANH R161, R161 ;  /* 0x000000a100a17308 */ /* 0x000e620000002400 */
[----:B--2---:R-:W-:-:S07]  /*7260*/  FMNMX.FTZ R173, R159, R0, !PT ;  /* 0x000000009fad7209 */ /* 0x004fce0007810000 */
[----:B------:R-:W2:Y:S01]  /*7270*/  MUFU.TANH R164, R164 ;  /* 0x000000a400a47308 */ /* 0x000ea20000002400 */
[----:B---3--:R-:W-:Y:S01]  /*7280*/  FMNMX.FTZ R0, R160, R173, !PT ;  /* 0x000000ada0007209 */ /* 0x008fe20007810000 */
[----:B------:R-:W-:-:S06]  /*7290*/  FMUL.FTZ R173, R181, UR6 ;  /* 0x00000006b5ad7c20 */ /* 0x000fcc0008410000 */
        /* <DEDUP_REMOVED lines=13> */
[----:B-1----:R-:W-:-:S05]  /*7370*/  FMNMX.FTZ R0, R173, R0, !PT ;  /* 0x00000000ad007209 */ /* 0x002fca0007810000 */
[----:B------:R-:W1:Y:S02]  /*7380*/  SHFL.BFLY PT, R177, R0, 0x2, 0x1f ;  /* 0x0c401f0000b17f89 */ /* 0x000e6400000e0000 */
[----:B------:R-:W4:Y:S08]  /*7390*/  MUFU.TANH R152, R152 ;  /* 0x0000009800987308 */ /* 0x000f300000002400 */
[----:B------:R-:W5:Y:S08]  /*73a0*/  MUFU.TANH R153, R153 ;  /* 0x0000009900997308 */ /* 0x000f700000002400 */
[----:B------:R-:W5:Y:S01]  /*73b0*/  MUFU.TANH R162, R162 ;  /* 0x000000a200a27308 */ /* 0x000f620000002400 */
[----:B-1----:R-:W-:Y:S01]  /*73c0*/  FMNMX.FTZ R181, R0, R177, !PT ;  /* 0x000000b100b57209 */ /* 0x002fe20007810000 */
[----:B------:R-:W-:Y:S01]  /*73d0*/  FMUL.FTZ R177, R178, UR6 ;  /* 0x00000006b2b17c20 */ /* 0x000fe20008410000 */
[----:B--2---:R-:W-:-:S05]  /*73e0*/  FMNMX.FTZ R0, R15, R14, !PT ;  /* 0x0000000e0f007209 */ /* 0x004fca0007810000 */
[----:B------:R-:W1:Y:S01]  /*73f0*/  MUFU.TANH R163, R163 ;  /* 0x000000a300a37308 */ /* 0x000e620000002400 */
[----:B------:R-:W2:Y:S01]  /*7400*/  SHFL.BFLY PT, R190, R181, 0x1, 0x1f ;  /* 0x0c201f00b5be7f89 */ /* 0x000ea200000e0000 */
[----:B---3--:R-:W-:-:S04]  /*7410*/  FMNMX.FTZ R175, R21, R0, !PT ;  /* 0x0000000015af7209 */ /* 0x008fc80007810000 */
[----:B----4-:R-:W-:Y:S02]  /*7420*/  FMNMX.FTZ R0, R152, R175, !PT ;  /* 0x000000af98007209 */ /* 0x010fe40007810000 */
[----:B------:R-:W3:Y:S02]  /*7430*/  MUFU.TANH R166, R166 ;  /* 0x000000a600a67308 */ /* 0x000ee40000002400 */
[----:B-----5:R-:W-:-:S04]  /*7440*/  FMNMX.FTZ R175, R153, R0, !PT ;  /* 0x0000000099af7209 */ /* 0x020fc80007810000 */
[----:B------:R-:W-:Y:S02]  /*7450*/  FMNMX.FTZ R178, R162, R175, !PT ;  /* 0x000000afa2b27209 */ /* 0x000fe40007810000 */
[----:B------:R-:W4:Y:S02]  /*7460*/  MUFU.TANH R167, R167 ;  /* 0x000000a700a77308 */ /* 0x000f240000002400 */
[----:B-1----:R-:W-:-:S06]  /*7470*/  FMNMX.FTZ R175, R163, R178, !PT ;  /* 0x000000b2a3af7209 */ /* 0x002fcc0007810000 */
[----:B------:R-:W1:Y:S01]  /*7480*/  MUFU.TANH R170, R170 ;  /* 0x000000aa00aa7308 */ /* 0x000e620000002400 */
[----:B---3--:R-:W-:Y:S02]  /*7490*/  FMNMX.FTZ R178, R166, R175, !PT ;  /* 0x000000afa6b27209 */ /* 0x008fe40007810000 */
[----:B--2---:R-:W-:-:S05]  /*74a0*/  FMNMX.FTZ R0, R181, R190, !PT ;  /* 0x000000beb5007209 */ /* 0x004fca0007810000 */
[----:B------:R-:W2:Y:S01]  /*74b0*/  MUFU.TANH R171, R171 ;  /* 0x000000ab00ab7308 */ /* 0x000ea20000002400 */
[----:B----4-:R-:W-:Y:S01]  /*74c0*/  FMNMX.FTZ R175, R167, R178, !PT ;  /* 0x000000b2a7af7209 */ /* 0x010fe20007810000 */
[C---:B------:R-:W-:Y:S01]  /*74d0*/  FMUL.FTZ R196, R0.reuse, UR4 ;  /* 0x0000000400c47c20 */ /* 0x040fe20008410000 */
[----:B------:R-:W-:-:S03]  /*74e0*/  FADD.FTZ R13, -R0, R13 ;  /* 0x0000000d000d7221 */ /* 0x000fc60000010100 */
[--C-:B------:R-:W-:Y:S01]  /*74f0*/  FFMA.FTZ R182, R3, UR4, -R196.reuse ;  /* 0x0000000403b67c23 */ /* 0x100fe200080108c4 */
[--C-:B------:R-:W-:Y:S01]  /*7500*/  FFMA.FTZ R190, R154, UR4, -R196.reuse ;  /* 0x000000049abe7c23 */ /* 0x100fe200080108c4 */
[----:B------:R-:W3:Y:S01]  /*7510*/  MUFU.TANH R174, R174 ;  /* 0x000000ae00ae7308 */ /* 0x000ee20000002400 */
[----:B-1----:R-:W-:Y:S01]  /*7520*/  FMNMX.FTZ R178, R170, R175, !PT ;  /* 0x000000afaab27209 */ /* 0x002fe20007810000 */
[--C-:B------:R-:W-:Y:S01]  /*7530*/  FFMA.FTZ R181, R155, UR4, -R196.reuse ;  /* 0x000000049bb57c23 */ /* 0x100fe200080108c4 */
[--C-:B------:R-:W-:Y:S01]  /*7540*/  FFMA.FTZ R156, R156, UR4, -R196.reuse ;  /* 0x000000049c9c7c23 */ /* 0x100fe200080108c4 */
[--C-:B------:R-:W-:Y:S01]  /*7550*/  FFMA.FTZ R20, R20, UR4, -R196.reuse ;  /* 0x0000000414147c23 */ /* 0x100fe200080108c4 */
[--C-:B------:R-:W-:Y:S01]  /*7560*/  FFMA.FTZ R189, R157, UR4, -R196.reuse ;  /* 0x000000049dbd7c23 */ /* 0x100fe200080108c4 */
[--C-:B------:R-:W-:Y:S01]  /*7570*/  FFMA.FTZ R158, R158, UR4, -R196.reuse ;  /* 0x000000049e9e7c23 */ /* 0x100fe200080108c4 */
[--C-:B------:R-:W-:Y:S01]  /*7580*/  FFMA.FTZ R191, R159, UR4, -R196.reuse ;  /* 0x000000049fbf7c23 */ /* 0x100fe200080108c4 */
[----:B------:R-:W1:Y:S01]  /*7590*/  MUFU.TANH R176, R176 ;  /* 0x000000b000b07308 */ /* 0x000e620000002400 */
[----:B--2---:R-:W-:Y:S01]  /*75a0*/  FMNMX.FTZ R175, R171, R178, !PT ;  /* 0x000000b2abaf7209 */ /* 0x004fe20007810000 */
[--C-:B------:R-:W-:Y:S01]  /*75b0*/  FFMA.FTZ R192, R160, UR4, -R196.reuse ;  /* 0x00000004a0c07c23 */ /* 0x100fe200080108c4 */
[--C-:B------:R-:W-:Y:S01]  /*75c0*/  FFMA.FTZ R193, R161, UR4, -R196.reuse ;  /* 0x00000004a1c17c23 */ /* 0x100fe200080108c4 */
[--C-:B------:R-:W-:Y:S01]  /*75d0*/  FFMA.FTZ R194, R164, UR4, -R196.reuse ;  /* 0x00000004a4c27c23 */ /* 0x100fe200080108c4 */
[--C-:B------:R-:W-:Y:S01]  /*75e0*/  FFMA.FTZ R195, R165, UR4, -R196.reuse ;  /* 0x00000004a5c37c23 */ /* 0x100fe200080108c4 */
[--C-:B------:R-:W-:Y:S01]  /*75f0*/  FFMA.FTZ R168, R168, UR4, -R196.reuse ;  /* 0x00000004a8a87c23 */ /* 0x100fe200080108c4 */
[--C-:B------:R-:W-:Y:S01]  /*7600*/  FFMA.FTZ R169, R169, UR4, -R196.reuse ;  /* 0x00000004a9a97c23 */ /* 0x100fe200080108c4 */
[----:B------:R-:W2:Y:S01]  /*7610*/  MUFU.TANH R177, R177 ;  /* 0x000000b100b17308 */ /* 0x000ea20000002400 */
[----:B---3--:R-:W-:Y:S01]  /*7620*/  FMNMX.FTZ R175, R174, R175, !PT ;  /* 0x000000afaeaf7209 */ /* 0x008fe20007810000 */
[--C-:B------:R-:W-:Y:S01]  /*7630*/  FFMA.FTZ R172, R172, UR4, -R196.reuse ;  /* 0x00000004acac7c23 */ /* 0x100fe200080108c4 */
[----:B------:R-:W-:Y:S01]  /*7640*/  FFMA.FTZ R173, R173, UR4, -R196 ;  /* 0x00000004adad7c23 */ /* 0x000fe200080108c4 */
[----:B------:R-:W-:-:S04]  /*7650*/  FMUL.FTZ R13, R13, UR4 ;  /* 0x000000040d0d7c20 */ /* 0x000fc80008410000 */
[----:B------:R-:W3:Y:S01]  /*7660*/  MUFU.TANH R179, R179 ;  /* 0x000000b300b37308 */ /* 0x000ee20000002400 */
[----:B-1----:R-:W-:-:S07]  /*7670*/  FMNMX.FTZ R178, R176, R175, !PT ;  /* 0x000000afb0b27209 */ /* 0x002fce0007810000 */
[----:B------:R-:W1:Y:S01]  /*7680*/  MUFU.TANH R180, R180 ;  /* 0x000000b400b47308 */ /* 0x000e620000002400 */
[----:B--2---:R-:W-:-:S07]  /*7690*/  FMNMX.FTZ R178, R177, R178, !PT ;  /* 0x000000b2b1b27209 */ /* 0x004fce0007810000 */
[----:B------:R-:W2:Y:S01]  /*76a0*/  MUFU.TANH R183, R183 ;  /* 0x000000b700b77308 */ /* 0x000ea20000002400 */
[----:B---3--:R-:W-:-:S07]  /*76b0*/  FMNMX.FTZ R3, R179, R178, !PT ;  /* 0x000000b2b3037209 */ /* 0x008fce0007810000 */
[----:B------:R-:W-:Y:S01]  /*76c0*/  MUFU.EX2 R175, R182 ;  /* 0x000000b600af7308 */ /* 0x000fe20000000800 */
[----:B-1----:R-:W-:-:S07]  /*76d0*/  FMNMX.FTZ R154, R180, R3, !PT ;  /* 0x00000003b49a7209 */ /* 0x002fce0007810000 */
[----:B------:R-:W-:Y:S01]  /*76e0*/  MUFU.EX2 R182, R156 ;  /* 0x0000009c00b67308 */ /* 0x000fe20000000800 */
[----:B--2---:R-:W-:-:S05]  /*76f0*/  FMNMX.FTZ R154, R183, R154, !PT ;  /* 0x0000009ab79a7209 */ /* 0x004fca0007810000 */
[----:B------:R-:W1:Y:S02]  /*7700*/  SHFL.BFLY PT, R3, R154, 0x2, 0x1f ;  /* 0x0c401f009a037f89 */ /* 0x000e6400000e0000 */
[----:B------:R-:W2:Y:S08]  /*7710*/  MUFU.EX2 R13, R13 ;  /* 0x0000000d000d7308 */ /* 0x000eb00000000800 */
[----:B------:R-:W-:Y:S08]  /*7720*/  MUFU.EX2 R20, R20 ;  /* 0x0000001400147308 */ /* 0x000ff00000000800 */
[----:B------:R-:W-:Y:S01]  /*7730*/  MUFU.EX2 R178, R190 ;  /* 0x000000be00b27308 */ /* 0x000fe20000000800 */
[-C--:B--2---:R-:W-:Y:S01]  /*7740*/  FMUL.FTZ R24, R24, R13.reuse ;  /* 0x0000000d18187220 */ /* 0x084fe20000410000 */
[-C--:B------:R-:W-:Y:S01]  /*7750*/  FMUL.FTZ R25, R25, R13.reuse ;  /* 0x0000000d19197220 */ /* 0x080fe20000410000 */
[-C--:B------:R-:W-:Y:S01]  /*7760*/  FMUL.FTZ R28, R28, R13.reuse ;  /* 0x0000000d1c1c7220 */ /* 0x080fe20000410000 */
[-C--:B------:R-:W-:Y:S01]  /*7770*/  FMUL.FTZ R29, R29, R13.reuse ;  /* 0x0000000d1d1d7220 */ /* 0x080fe20000410000 */
[----:B------:R-:W-:Y:S01]  /*7780*/  FMUL.FTZ R32, R32, R13 ;  /* 0x0000000d20207220 */ /* 0x000fe20000410000 */
[----:B-1----:R-:W-:Y:S01]  /*7790*/  FMNMX.FTZ R155, R154, R3, !PT ;  /* 0x000000039a9b7209 */ /* 0x002fe20007810000 */
        /* <DEDUP_REMOVED lines=28> */
[----:B-1----:R-:W-:Y:S01]  /*7960*/  FMNMX.FTZ R3, R155, R154, !PT ;  /* 0x0000009a9b037209 */ /* 0x002fe20007810000 */
[-C--:B------:R-:W-:Y:S01]  /*7970*/  FMUL.FTZ R80, R80, R13.reuse ;  /* 0x0000000d50507220 */ /* 0x080fe20000410000 */
[-C--:B------:R-:W-:Y:S01]  /*7980*/  FMUL.FTZ R81, R81, R13.reuse ;  /* 0x0000000d51517220 */ /* 0x080fe20000410000 */
[-C--:B------:R-:W-:Y:S01]  /*7990*/  FMUL.FTZ R84, R84, R13.reuse ;  /* 0x0000000d54547220 */ /* 0x080fe20000410000 */
[-C--:B------:R-:W-:Y:S01]  /*79a0*/  FMUL.FTZ R85, R85, R13.reuse ;  /* 0x0000000d55557220 */ /* 0x080fe20000410000 */
[C---:B------:R-:W-:Y:S01]  /*79b0*/  FMUL.FTZ R156, R3.reuse, UR4 ;  /* 0x00000004039c7c20 */ /* 0x040fe20008410000 */
[----:B------:R-:W-:Y:S01]  /*79c0*/  FADD.FTZ R14, -R3, R14 ;  /* 0x0000000e030e7221 */ /* 0x000fe20000010100 */
[----:B------:R-:W-:Y:S01]  /*79d0*/  MUFU.EX2 R192, R192 ;  /* 0x000000c000c07308 */ /* 0x000fe20000000800 */
[----:B------:R-:W-:Y:S01]  /*79e0*/  FMUL.FTZ R88, R88, R13 ;  /* 0x0000000d58587220 */ /* 0x000fe20000410000 */
[----:B------:R-:W-:Y:S01]  /*79f0*/  FFMA.FTZ R196, R153, UR4, -R156 ;  /* 0x0000000499c47c23 */ /* 0x000fe2000801089c */
[----:B------:R-:W-:-:S02]  /*7a00*/  IMAD.MOV R153, RZ, RZ, -R19 ;  /* 0x000000ffff997224 */ /* 0x000fc400078e0a13 */
[----:B------:R-:W-:Y:S01]  /*7a10*/  FMUL.FTZ R197, R14, UR4 ;  /* 0x000000040ec57c20 */ /* 0x000fe20008410000 */
[--C-:B------:R-:W-:Y:S01]  /*7a20*/  FFMA.FTZ R14, R15, UR4, -R156.reuse ;  /* 0x000000040f0e7c23 */ /* 0x100fe2000801089c */
[--C-:B------:R-:W-:Y:S01]  /*7a30*/  FFMA.FTZ R15, R21, UR4, -R156.reuse ;  /* 0x00000004150f7c23 */ /* 0x100fe2000801089c */
[--C-:B------:R-:W-:Y:S01]  /*7a40*/  FFMA.FTZ R21, R152, UR4, -R156.reuse ;  /* 0x0000000498157c23 */ /* 0x100fe2000801089c */
[----:B------:R-:W-:Y:S01]  /*7a50*/  ISETP.NE.AND P3, PT, R18, R153, PT ;  /* 0x000000991200720c */ /* 0x000fe20003f65270 */
[--C-:B------:R-:W-:Y:S01]  /*7a60*/  FFMA.FTZ R203, R176, UR4, -R156.reuse ;  /* 0x00000004b0cb7c23 */ /* 0x100fe2000801089c */
[----:B------:R-:W1:Y:S01]  /*7a70*/  MUFU.EX2 R197, R197 ;  /* 0x000000c500c57308 */ /* 0x000e620000000800 */
[----:B------:R-:W-:Y:S01]  /*7a80*/  @!P1 IADD3 R152, R11, 0x38840, RZ ;  /* 0x000388400b989810 */ /* 0x000fe20007ffe0ff */
[--C-:B------:R-:W-:Y:S01]  /*7a90*/  FFMA.FTZ R198, R162, UR4, -R156.reuse ;  /* 0x00000004a2c67c23 */ /* 0x100fe2000801089c */
[--C-:B------:R-:W-:Y:S01]  /*7aa0*/  FFMA.FTZ R199, R163, UR4, -R156.reuse ;  /* 0x00000004a3c77c23 */ /* 0x100fe2000801089c */
[----:B------:R-:W-:Y:S01]  /*7ab0*/  FFMA.FTZ R200, R166, UR4, -R156 ;  /* 0x00000004a6c87c23 */ /* 0x000fe2000801089c */
[----:B------:R-:W-:Y:S01]  /*7ac0*/  @!P1 PRMT R152, RZ, 0x654, R152 ;  /* 0x00000654ff989816 */ /* 0x000fe20000000098 */
[--C-:B------:R-:W-:Y:S01]  /*7ad0*/  FFMA.FTZ R201, R167, UR4, -R156.reuse ;  /* 0x00000004a7c97c23 */ /* 0x100fe2000801089c */
[--C-:B------:R-:W-:Y:S01]  /*7ae0*/  FFMA.FTZ R176, R177, UR4, -R156.reuse ;  /* 0x00000004b1b07c23 */ /* 0x100fe2000801089c */
[--C-:B------:R-:W-:Y:S01]  /*7af0*/  FFMA.FTZ R170, R170, UR4, -R156.reuse ;  /* 0x00000004aaaa7c23 */ /* 0x100fe2000801089c */
[--C-:B------:R-:W-:Y:S01]  /*7b00*/  FFMA.FTZ R171, R171, UR4, -R156.reuse ;  /* 0x00000004abab7c23 */ /* 0x100fe2000801089c */
[----:B------:R-:W-:Y:S01]  /*7b10*/  FFMA.FTZ R174, R174, UR4, -R156 ;  /* 0x00000004aeae7c23 */ /* 0x000fe2000801089c */
[----:B------:R-:W-:-:S02]  /*7b20*/  @!P3 IMAD R12, R12, 0x40, R17 ;  /* 0x000000400c0cb824 */ /* 0x000fc400078e0211 */
[--C-:B------:R-:W-:Y:S01]  /*7b30*/  FFMA.FTZ R177, R179, UR4, -R156.reuse ;  /* 0x00000004b3b17c23 */ /* 0x100fe2000801089c */
[----:B------:R3:W-:Y:S01]  /*7b40*/  @!P1 SYNCS.ARRIVE.TRANS64.RED.A1T0 RZ, [R152+URZ], RZ ;  /* 0x000000ff98ff99a7 */ /* 0x0007e2000810043f */
[--C-:B------:R-:W-:Y:S01]  /*7b50*/  FFMA.FTZ R179, R183, UR4, -R156.reuse ;  /* 0x00000004b7b37c23 */ /* 0x100fe2000801089c */
[----:B------:R-:W-:Y:S01]  /*7b60*/  FFMA.FTZ R180, R180, UR4, -R156 ;  /* 0x00000004b4b47c23 */ /* 0x000fe2000801089c */
[----:B------:R-:W-:Y:S01]  /*7b70*/  @!P3 LEA R154, R12, UR42, 0x2 ;  /* 0x0000002a0c9abc11 */ /* 0x000fe2000f8e10ff */
[----:B------:R-:W-:Y:S01]  /*7b80*/  MUFU.EX2 R14, R14 ;  /* 0x0000000e000e7308 */ /* 0x000fe20000000800 */
[----:B--2---:R-:W-:Y:S01]  /*7b90*/  F2FP.BF16.F32.PACK_AB R156, R189, R182 ;  /* 0x000000b6bd9c723e */ /* 0x004fe200000010ff */
[-C--:B-1----:R-:W-:Y:S01]  /*7ba0*/  FMUL.FTZ R26, R26, R197.reuse ;  /* 0x000000c51a1a7220 */ /* 0x082fe20000410000 */
[----:B------:R-:W-:Y:S01]  /*7bb0*/  F2FP.BF16.F32.PACK_AB R158, R191, R190 ;  /* 0x000000bebf9e723e */ /* 0x000fe200000010ff */
[----:B------:R-:W-:Y:S01]  /*7bc0*/  @!P3 STS [R154+0x38400], R13 ;  /* 0x0384000d9a00b388 */ /* 0x000fe20000000800 */
[----:B---3--:R-:W-:Y:S01]  /*7bd0*/  F2FP.BF16.F32.PACK_AB R152, R175, R20 ;  /* 0x00000014af98723e */ /* 0x008fe200000010ff */
[-C--:B------:R-:W-:Y:S01]  /*7be0*/  FMUL.FTZ R27, R27, R197.reuse ;  /* 0x000000c51b1b7220 */ /* 0x080fe20000410000 */
[-C--:B------:R-:W-:Y:S01]  /*7bf0*/  FMUL.FTZ R30, R30, R197.reuse ;  /* 0x000000c51e1e7220 */ /* 0x080fe20000410000 */
[----:B------:R1:W-:Y:S01]  /*7c00*/  @!P3 STS [R154+0x38420], R197 ;  /* 0x038420c59a00b388 */ /* 0x0003e20000000800 */
        /* <DEDUP_REMOVED lines=9> */
[----:B-1----:R-:W-:Y:S01]  /*7ca0*/  F2FP.BF16.F32.PACK_AB R154, R181, R178 ;  /* 0x000000b2b59a723e */ /* 0x002fe200000010ff */
[-C--:B------:R-:W-:Y:S01]  /*7cb0*/  FMUL.FTZ R46, R46, R197.reuse ;  /* 0x000000c52e2e7220 */ /* 0x080fe20000410000 */
[-C--:B------:R-:W-:Y:S01]  /*7cc0*/  FMUL.FTZ R47, R47, R197.reuse ;  /* 0x000000c52f2f7220 */ /* 0x080fe20000410000 */
[-C--:B------:R-:W-:Y:S01]  /*7cd0*/  FMUL.FTZ R50, R50, R197.reuse ;  /* 0x000000c532327220 */ /* 0x080fe20000410000 */
[-C--:B------:R-:W-:Y:S01]  /*7ce0*/  FMUL.FTZ R51, R51, R197.reuse ;  /* 0x000000c533337220 */ /* 0x080fe20000410000 */
[-C--:B------:R-:W-:Y:S01]  /*7cf0*/  FMUL.FTZ R54, R54, R197.reuse ;  /* 0x000000c536367220 */ /* 0x080fe20000410000 */
[-C--:B------:R-:W-:Y:S01]  /*7d00*/  FMUL.FTZ R55, R55, R197.reuse ;  /* 0x000000c537377220 */ /* 0x080fe20000410000 */
[----:B------:R-:W1:Y:S01]  /*7d10*/  MUFU.EX2 R196, R196 ;  /* 0x000000c400c47308 */ /* 0x000e620000000800 */
[----:B--2---:R-:W-:Y:S01]  /*7d20*/  F2FP.BF16.F32.PACK_AB R153, R15, R14 ;  /* 0x0000000e0f99723e */ /* 0x004fe200000010ff */
        /* <DEDUP_REMOVED lines=14> */
[----:B------:R-:W2:Y:S01]  /*7e10*/  MUFU.EX2 R199, R199 ;  /* 0x000000c700c77308 */ /* 0x000ea20000000800 */
[----:B-1----:R-:W-:Y:S01]  /*7e20*/  F2FP.BF16.F32.PACK_AB R155, R196, R21 ;  /* 0x00000015c49b723e */ /* 0x002fe200000010ff */
[----:B------:R-:W-:Y:S01]  /*7e30*/  BAR.SYNC.DEFER_BLOCKING 0xf, 0x100 ;  /* 0x03c4000000007b1d */ /* 0x000fe20000010000 */
[-C--:B------:R-:W-:Y:S01]  /*7e40*/  FMUL.FTZ R83, R83, R197.reuse ;  /* 0x000000c553537220 */ /* 0x080fe20000410000 */
[-C--:B------:R-:W-:Y:S01]  /*7e50*/  FMUL.FTZ R86, R86, R197.reuse ;  /* 0x000000c556567220 */ /* 0x080fe20000410000 */
[----:B------:R-:W-:Y:S01]  /*7e60*/  FMUL.FTZ R87, R87, R197 ;  /* 0x000000c557577220 */ /* 0x000fe20000410000 */
[----:B------:R-:W-:Y:S01]  /*7e70*/  FMUL.FTZ R89, R89, R13 ;  /* 0x0000000d59597220 */ /* 0x000fe20000410000 */
[-C--:B------:R-:W-:Y:S01]  /*7e80*/  FMUL.FTZ R90, R90, R197.reuse ;  /* 0x000000c55a5a7220 */ /* 0x080fe20000410000 */
[----:B------:R-:W-:Y:S01]  /*7e90*/  MUFU.EX2 R200, R200 ;  /* 0x000000c800c87308 */ /* 0x000fe20000000800 */
[----:B------:R-:W-:Y:S01]  /*7ea0*/  FMUL.FTZ R91, R91, R197 ;  /* 0x000000c55b5b7220 */ /* 0x000fe20000410000 */
[-C--:B------:R-:W-:Y:S01]  /*7eb0*/  FMUL.FTZ R92, R92, R13.reuse ;  /* 0x0000000d5c5c7220 */ /* 0x080fe20000410000 */
[----:B------:R-:W-:Y:S01]  /*7ec0*/  FMUL.FTZ R93, R93, R13 ;  /* 0x0000000d5d5d7220 */ /* 0x000fe20000410000 */
[-C--:B------:R-:W-:Y:S01]  /*7ed0*/  FMUL.FTZ R94, R94, R197.reuse ;  /* 0x000000c55e5e7220 */ /* 0x080fe20000410000 */
[----:B------:R-:W-:Y:S01]  /*7ee0*/  FMUL.FTZ R95, R95, R197 ;  /* 0x000000c55f5f7220 */ /* 0x000fe20000410000 */
[-C--:B------:R-:W-:Y:S01]  /*7ef0*/  FMUL.FTZ R96, R96, R13.reuse ;  /* 0x0000000d60607220 */ /* 0x080fe20000410000 */
[----:B------:R-:W-:Y:S01]  /*7f00*/  FMUL.FTZ R97, R97, R13 ;  /* 0x0000000d61617220 */ /* 0x000fe20000410000 */
[----:B------:R-:W1:Y:S01]  /*7f10*/  MUFU.EX2 R201, R201 ;  /* 0x000000c900c97308 */ /* 0x000e620000000800 */
[----:B--2---:R-:W-:Y:S01]  /*7f20*/  F2FP.BF16.F32.PACK_AB R157, R199, R198 ;  /* 0x000000c6c79d723e */ /* 0x004fe200000010ff */
[-C--:B------:R-:W-:Y:S01]  /*7f30*/  FMUL.FTZ R98, R98, R197.reuse ;  /* 0x000000c562627220 */ /* 0x080fe20000410000 */
[----:B------:R-:W-:Y:S01]  /*7f40*/  FMUL.FTZ R99, R99, R197 ;  /* 0x000000c563637220 */ /* 0x000fe20000410000 */
[-C--:B------:R-:W-:Y:S01]  /*7f50*/  FMUL.FTZ R100, R100, R13.reuse ;  /* 0x0000000d64647220 */ /* 0x080fe20000410000 */
[----:B------:R-:W-:Y:S01]  /*7f60*/  FMUL.FTZ R101, R101, R13 ;  /* 0x0000000d65657220 */ /* 0x000fe20000410000 */
[-C--:B------:R-:W-:Y:S01]  /*7f70*/  FMUL.FTZ R102, R102, R197.reuse ;  /* 0x000000c566667220 */ /* 0x080fe20000410000 */
[----:B------:R-:W-:Y:S01]  /*7f80*/  FMUL.FTZ R103, R103, R197 ;  /* 0x000000c567677220 */ /* 0x000fe20000410000 */
[----:B------:R-:W2:Y:S01]  /*7f90*/  MUFU.EX2 R193, R193 ;  /* 0x000000c100c17308 */ /* 0x000ea20000000800 */
[-C--:B------:R-:W-:Y:S01]  /*7fa0*/  FMUL.FTZ R104, R104, R13.reuse ;  /* 0x0000000d68687220 */ /* 0x080fe20000410000 */
[----:B------:R-:W-:Y:S01]  /*7fb0*/  FMUL.FTZ R105, R105, R13 ;  /* 0x0000000d69697220 */ /* 0x000fe20000410000 */
[-C--:B------:R-:W-:Y:S01]  /*7fc0*/  FMUL.FTZ R106, R106, R197.reuse ;  /* 0x000000c56a6a7220 */ /* 0x080fe20000410000 */
[----:B------:R-:W-:Y:S01]  /*7fd0*/  FMUL.FTZ R107, R107, R197 ;  /* 0x000000c56b6b7220 */ /* 0x000fe20000410000 */
[-C--:B------:R-:W-:Y:S01]  /*7fe0*/  FMUL.FTZ R108, R108, R13.reuse ;  /* 0x0000000d6c6c7220 */ /* 0x080fe20000410000 */
[----:B------:R-:W-:Y:S01]  /*7ff0*/  FMUL.FTZ R109, R109, R13 ;  /* 0x0000000d6d6d7220 */ /* 0x000fe20000410000 */
[-C--:B------:R-:W-:Y:S01]  /*8000*/  FMUL.FTZ R110, R110, R197.reuse ;  /* 0x000000c56e6e7220 */ /* 0x080fe20000410000 */
[----:B------:R-:W-:Y:S01]  /*8010*/  MUFU.EX2 R194, R194 ;  /* 0x000000c200c27308 */ /* 0x000fe20000000800 */
[----:B-1----:R-:W-:Y:S01]  /*8020*/  F2FP.BF16.F32.PACK_AB R159, R201, R200 ;  /* 0x000000c8c99f723e */ /* 0x002fe200000010ff */
[----:B------:R-:W-:Y:S01]  /*8030*/  FMUL.FTZ R111, R111, R197 ;  /* 0x000000c56f6f7220 */ /* 0x000fe20000410000 */
[-C--:B------:R-:W-:Y:S01]  /*8040*/  FMUL.FTZ R112, R112, R13.reuse ;  /* 0x0000000d70707220 */ /* 0x080fe20000410000 */
[----:B------:R-:W-:Y:S01]  /*8050*/  FMUL.FTZ R113, R113, R13 ;  /* 0x0000000d71717220 */ /* 0x000fe20000410000 */
[-C--:B------:R-:W-:Y:S01]  /*8060*/  FMUL.FTZ R114, R114, R197.reuse ;  /* 0x000000c572727220 */ /* 0x080fe20000410000 */
[----:B------:R-:W-:Y:S01]  /*8070*/  FMUL.FTZ R115, R115, R197 ;  /* 0x000000c573737220 */ /* 0x000fe20000410000 */
[-C--:B------:R-:W-:Y:S01]  /*8080*/  FMUL.FTZ R116, R116, R13.reuse ;  /* 0x0000000d74747220 */ /* 0x080fe20000410000 */
[----:B------:R-:W1:Y:S01]  /*8090*/  MUFU.EX2 R195, R195 ;  /* 0x000000c300c37308 */ /* 0x000e620000000800 */
[----:B--2---:R-:W-:Y:S01]  /*80a0*/  F2FP.BF16.F32.PACK_AB R160, R193, R192 ;  /* 0x000000c0c1a0723e */ /* 0x004fe200000010ff */
[----:B------:R-:W-:Y:S01]  /*80b0*/  FMUL.FTZ R117, R117, R13 ;  /* 0x0000000d75757220 */ /* 0x000fe20000410000 */
[-C--:B------:R-:W-:Y:S01]  /*80c0*/  FMUL.FTZ R118, R118, R197.reuse ;  /* 0x000000c576767220 */ /* 0x080fe20000410000 */
[----:B------:R-:W-:Y:S01]  /*80d0*/  FMUL.FTZ R119, R119, R197 ;  /* 0x000000c577777220 */ /* 0x000fe20000410000 */
[-C--:B------:R-:W-:Y:S01]  /*80e0*/  FMUL.FTZ R120, R120, R13.reuse ;  /* 0x0000000d78787220 */ /* 0x080fe20000410000 */
        /* <DEDUP_REMOVED lines=10> */
[----:B------:R-:W2:Y:S01]  /*8190*/  MUFU.EX2 R171, R171 ;  /* 0x000000ab00ab7308 */ /* 0x000ea20000000800 */
[----:B-1----:R-:W-:Y:S01]  /*81a0*/  F2FP.BF16.F32.PACK_AB R162, R195, R194 ;  /* 0x000000c2c3a2723e */ /* 0x002fe200000010ff */
[-C--:B------:R-:W-:Y:S01]  /*81b0*/  FMUL.FTZ R130, R130, R197.reuse ;  /* 0x000000c582827220 */ /* 0x080fe20000410000 */
[----:B------:R-:W-:Y:S01]  /*81c0*/  FMUL.FTZ R131, R131, R197 ;  /* 0x000000c583837220 */ /* 0x000fe20000410000 */
[-C--:B------:R-:W-:Y:S01]  /*81d0*/  FMUL.FTZ R132, R132, R13.reuse ;  /* 0x0000000d84847220 */ /* 0x080fe20000410000 */
[----:B------:R-:W-:Y:S01]  /*81e0*/  FMUL.FTZ R133, R133, R13 ;  /* 0x0000000d85857220 */ /* 0x000fe20000410000 */
[-C--:B------:R-:W-:Y:S01]  /*81f0*/  FMUL.FTZ R134, R134, R197.reuse ;  /* 0x000000c586867220 */ /* 0x080fe20000410000 */
[----:B------:R-:W-:Y:S01]  /*8200*/  FMUL.FTZ R135, R135, R197 ;  /* 0x000000c587877220 */ /* 0x000fe20000410000 */
[----:B------:R-:W-:Y:S01]  /*8210*/  MUFU.EX2 R174, R174 ;  /* 0x000000ae00ae7308 */ /* 0x000fe20000000800 */
[-C--:B------:R-:W-:Y:S01]  /*8220*/  FMUL.FTZ R136, R136, R13.reuse ;  /* 0x0000000d88887220 */ /* 0x080fe20000410000 */
        /* <DEDUP_REMOVED lines=18> */
[----:B------:R2:W-:Y:S01]  /*8350*/  STSM.16.M88.4 [R23+0x36400], R152 ;  /* 0x0364009817007844 */ /* 0x0005e20000000200 */
[----:B------:R-:W-:Y:S01]  /*8360*/  FFMA.FTZ R8, R13, R8, R20 ;  /* 0x000000080d087223 */ /* 0x000fe20000010014 */
[----:B------:R-:W-:Y:S01]  /*8370*/  FFMA.FTZ R10, R197, R10, R14 ;  /* 0x0000000ac50a7223 */ /* 0x000fe2000001000e */
[----:B------:R-:W-:Y:S01]  /*8380*/  @!P1 VIADD R11, R11, 0x38860 ;  /* 0x000388600b0b9836 */ /* 0x000fe20000000000 */
[----:B------:R-:W3:Y:S01]  /*8390*/  MUFU.EX2 R169, R169 ;  /* 0x000000a900a97308 */ /* 0x000ee20000000800 */
[----:B-1----:R-:W-:Y:S01]  /*83a0*/  F2FP.BF16.F32.PACK_AB R163, R203, R174 ;  /* 0x000000aecba3723e */ /* 0x002fe200000010ff */
[----:B------:R2:W-:Y:S01]  /*83b0*/  STSM.16.M88.4 [R185], R156 ;  /* 0x0000009cb9007844 */ /* 0x0005e20000000200 */
[----:B------:R-:W-:Y:S01]  /*83c0*/  FADD.FTZ R175, R175, R8 ;  /* 0x00000008afaf7221 */ /* 0x000fe20000010000 */
[----:B------:R-:W-:Y:S01]  /*83d0*/  FADD.FTZ R10, R15, R10 ;  /* 0x0000000a0f0a7221 */ /* 0x000fe20000010000 */
[----:B------:R-:W-:Y:S01]  /*83e0*/  @!P1 PRMT R11, RZ, 0x654, R11 ;  /* 0x00000654ff0b9816 */ /* 0x000fe2000000000b */
[----:B------:R2:W-:Y:S01]  /*83f0*/  STSM.16.M88.4 [R22], R160 ;  /* 0x000000a016007844 */ /* 0x0005e20000000200 */
[----:B------:R-:W-:Y:S01]  /*8400*/  FADD.FTZ R178, R178, R175 ;  /* 0x000000afb2b27221 */ /* 0x000fe20000010000 */
[----:B------:R-:W-:Y:S01]  /*8410*/  MUFU.EX2 R172, R172 ;  /* 0x000000ac00ac7308 */ /* 0x000fe20000000800 */
[----:B------:R-:W-:Y:S01]  /*8420*/  FADD.FTZ R21, R21, R10 ;  /* 0x0000000a15157221 */ /* 0x000fe20000010000 */
[----:B------:R-:W-:-:S02]  /*8430*/  IMAD.MOV.U32 R14, RZ, RZ, R3 ;  /* 0x000000ffff0e7224 */ /* 0x000fc400078e0003 */
[----:B------:R-:W-:Y:S01]  /*8440*/  FADD.FTZ R181, R181, R178 ;  /* 0x000000b2b5b57221 */ /* 0x000fe20000010000 */
[----:B------:R-:W-:Y:S02]  /*8450*/  IMAD.MOV.U32 R13, RZ, RZ, R0 ;  /* 0x000000ffff0d7224 */ /* 0x000fe400078e0000 */
[----:B------:R-:W-:Y:S01]  /*8460*/  FADD.FTZ R21, R196, R21 ;  /* 0x00000015c4157221 */ /* 0x000fe20000010000 */
[----:B------:R-:W-:Y:S01]  /*8470*/  FADD.FTZ R182, R182, R181 ;  /* 0x000000b5b6b67221 */ /* 0x000fe20000010000 */
[----:B------:R-:W1:Y:S01]  /*8480*/  MUFU.EX2 R173, R173 ;  /* 0x000000ad00ad7308 */ /* 0x000e620000000800 */
[----:B---3--:R-:W-:Y:S01]  /*8490*/  F2FP.BF16.F32.PACK_AB R164, R169, R168 ;  /* 0x000000a8a9a4723e */ /* 0x008fe200000010ff */
[----:B------:R-:W-:Y:S01]  /*84a0*/  FADD.FTZ R198, R198, R21 ;  /* 0x00000015c6c67221 */ /* 0x000fe20000010000 */
[----:B------:R-:W-:-:S03]  /*84b0*/  FADD.FTZ R189, R189, R182 ;  /* 0x000000b6bdbd7221 */ /* 0x000fc60000010000 */
[----:B------:R-:W-:Y:S01]  /*84c0*/  FADD.FTZ R199, R199, R198 ;  /* 0x000000c6c7c77221 */ /* 0x000fe20000010000 */
[----:B------:R-:W-:Y:S01]  /*84d0*/  FADD.FTZ R190, R190, R189 ;  /* 0x000000bdbebe7221 */ /* 0x000fe20000010000 */
[----:B------:R-:W-:Y:S02]  /*84e0*/  MUFU.EX2 R176, R176 ;  /* 0x000000b000b07308 */ /* 0x000fe40000000800 */
[----:B------:R-:W-:Y:S01]  /*84f0*/  FADD.FTZ R200, R200, R199 ;  /* 0x000000c7c8c87221 */ /* 0x000fe20000010000 */
[----:B------:R-:W-:-:S03]  /*8500*/  FADD.FTZ R191, R191, R190 ;  /* 0x000000bebfbf7221 */ /* 0x000fc60000010000 */
[----:B------:R-:W-:Y:S01]  /*8510*/  FADD.FTZ R201, R201, R200 ;  /* 0x000000c8c9c97221 */ /* 0x000fe20000010000 */
[----:B------:R-:W-:Y:S01]  /*8520*/  FADD.FTZ R192, R192, R191 ;  /* 0x000000bfc0c07221 */ /* 0x000fe20000010000 */
[----:B------:R-:W3:Y:S01]  /*8530*/  MUFU.EX2 R177, R177 ;  /* 0x000000b100b17308 */ /* 0x000ee20000000800 */
[----:B-1----:R-:W-:Y:S01]  /*8540*/  F2FP.BF16.F32.PACK_AB R166, R173, R172 ;  /* 0x000000acada6723e */ /* 0x002fe200000010ff */
[----:B------:R-:W-:Y:S01]  /*8550*/  FADD.FTZ R170, R170, R201 ;  /* 0x000000c9aaaa7221 */ /* 0x000fe20000010000 */
[----:B------:R-:W-:-:S03]  /*8560*/  FADD.FTZ R193, R193, R192 ;  /* 0x000000c0c1c17221 */ /* 0x000fc60000010000 */
[----:B------:R-:W-:Y:S01]  /*8570*/  FADD.FTZ R171, R171, R170 ;  /* 0x000000aaabab7221 */ /* 0x000fe20000010000 */
[----:B------:R-:W-:Y:S01]  /*8580*/  FADD.FTZ R194, R194, R193 ;  /* 0x000000c1c2c27221 */ /* 0x000fe20000010000 */
[----:B------:R1:W4:Y:S02]  /*8590*/  MUFU.EX2 R12, R180 ;  /* 0x000000b4000c7308 */ /* 0x0003240000000800 */
[----:B------:R-:W-:Y:S01]  /*85a0*/  FADD.FTZ R174, R174, R171 ;  /* 0x000000abaeae7221 */ /* 0x000fe20000010000 */
[----:B------:R-:W-:-:S03]  /*85b0*/  FADD.FTZ R195, R195, R194 ;  /* 0x000000c2c3c37221 */ /* 0x000fc60000010000 */
[----:B------:R-:W-:Y:S01]  /*85c0*/  FADD.FTZ R203, R203, R174 ;  /* 0x000000aecbcb7221 */ /* 0x000fe20000010000 */
[----:B------:R-:W-:Y:S01]  /*85d0*/  FADD.FTZ R168, R168, R195 ;  /* 0x000000c3a8a87221 */ /* 0x000fe20000010000 */
[----:B------:R-:W5:Y:S01]  /*85e0*/  MUFU.EX2 R179, R179 ;  /* 0x000000b300b37308 */ /* 0x000f620000000800 */
[----:B---3--:R-:W-:Y:S01]  /*85f0*/  F2FP.BF16.F32.PACK_AB R165, R177, R176 ;  /* 0x000000b0b1a5723e */ /* 0x008fe200000010ff */
[----:B-1----:R-:W-:Y:S02]  /*8600*/  VIADD R180, R202, 0x80 ;  /* 0x00000080cab47836 */ /* 0x002fe40000000000 */
[----:B------:R-:W-:Y:S01]  /*8610*/  FADD.FTZ R176, R176, R203 ;  /* 0x000000cbb0b07221 */ /* 0x000fe20000010000 */
[----:B------:R-:W-:-:S03]  /*8620*/  FADD.FTZ R169, R169, R168 ;  /* 0x000000a8a9a97221 */ /* 0x000fc60000010000 */
[----:B------:R-:W-:Y:S01]  /*8630*/  FADD.FTZ R177, R177, R176 ;  /* 0x000000b0b1b17221 */ /* 0x000fe20000010000 */
[----:B------:R-:W-:-:S03]  /*8640*/  FADD.FTZ R8, R172, R169 ;  /* 0x000000a9ac087221 */ /* 0x000fc60000010000 */
[----:B----4-:R-:W-:Y:S01]  /*8650*/  FADD.FTZ R10, R12, R177 ;  /* 0x000000b10c0a7221 */ /* 0x010fe20000010000 */
[----:B------:R-:W-:Y:S01]  /*8660*/  FADD.FTZ R8, R173, R8 ;  /* 0x00000008ad087221 */ /* 0x000fe20000010000 */
[C---:B-----5:R-:W-:Y:S02]  /*8670*/  F2FP.BF16.F32.PACK_AB R167, R179.reuse, R12 ;  /* 0x0000000cb3a7723e */ /* 0x060fe400000010ff */
[----:B------:R-:W-:Y:S01]  /*8680*/  FADD.FTZ R10, R179, R10 ;  /* 0x0000000ab30a7221 */ /* 0x000fe20000010000 */
[----:B------:R-:W-:Y:S02]  /*8690*/  MOV R12, R2 ;  /* 0x00000002000c7202 */ /* 0x000fe40000000f00 */
[----:B------:R2:W-:Y:S01]  /*86a0*/  STSM.16.M88.4 [R184], R164 ;  /* 0x000000a4b8007844 */ /* 0x0005e20000000200 */
[----:B------:R-:W-:-:S06]  /*86b0*/  WARPGROUP.ARRIVE ;  /* 0x00000000000079c5 */ /* 0x000fcc0000000000 */
[----:B------:R-:W-:Y:S01]  /*86c0*/  HGMMA.64x256x16.F32.BF16 R24, R152, gdesc[UR8].tnspB, R24, gsb0 ;  /* 0x43e0000898187df0 */ /* 0x000fe20008001818 */
        /* <DEDUP_REMOVED lines=29> */
[----:B------:R2:W-:Y:S01]  /*88a0*/  @!P1 SYNCS.ARRIVE.TRANS64.RED.A1T0 RZ, [R11+URZ], RZ ;  /* 0x000000ff0bff99a7 */ /* 0x0005e2000810043f */
[----:B------:R-:W-:Y:S05]  /*88b0*/  @P2 BRA `(.L_x_2827) ;  /* 0xffffffcc00a42947 */ /* 0x000fea000383ffff */
.L_x_2818:
[----:B------:R-:W1:Y:S01]  /*88c0*/  SHFL.BFLY PT, R5, R8, 0x2, 0x1f ;  /* 0x0c401f0008057f89 */ /* 0x000e6200000e0000 */
[----:B------:R-:W-:Y:S01]  /*88d0*/  IADD3 R9, -R19, RZ, RZ ;  /* 0x000000ff13097210 */ /* 0x000fe20007ffe1ff */
[----:B--2---:R-:W-:Y:S01]  /*88e0*/  IMAD.MOV.U32 R157, RZ, RZ, -0x800000 ;  /* 0xff800000ff9d7424 */ /* 0x004fe200078e00ff */
[----:B------:R-:W-:Y:S01]  /*88f0*/  MOV R13, UR4 ;  /* 0x00000004000d7c02 */ /* 0x000fe20008000f00 */
[----:B------:R-:W2:Y:S01]  /*8900*/  SHFL.BFLY PT, R7, R10, 0x2, 0x1f ;  /* 0x0c401f000a077f89 */ /* 0x000ea200000e0000 */
[----:B------:R-:W-:Y:S08]  /*8910*/  BAR.ARV 0x8, 0xa0 ;  /* 0x0202800000007b1d */ /* 0x000ff00000002000 */
[----:B------:R-:W-:Y:S01]  /*8920*/  BAR.SYNC.DEFER_BLOCKING 0xf, 0x100 ;  /* 0x03c4000000007b1d */ /* 0x000fe20000010000 */
[----:B------:R-:W-:Y:S01]  /*8930*/  ISETP.NE.AND P3, PT, R18, R9, PT ;  /* 0x000000091200720c */ /* 0x000fe20003f65270 */
[----:B------:R-:W-:Y:S01]  /*8940*/  IMAD.MOV.U32 R156, RZ, RZ, -0x800000 ;  /* 0xff800000ff9c7424 */ /* 0x000fe200078e00ff */
[----:B------:R-:W-:Y:S01]  /*8950*/  UIADD3 UR38, UR38, 0x1, URZ ;  /* 0x0000000126267890 */ /* 0x000fe2000fffe03f */
[----:B-1----:R-:W-:Y:S01]  /*8960*/  FADD.FTZ R5, R5, R8 ;  /* 0x0000000805057221 */ /* 0x002fe20000010000 */
[----:B------:R-:W-:-:S02]  /*8970*/  IMAD.MOV.U32 R8, RZ, RZ, RZ ;  /* 0x000000ffff087224 */ /* 0x000fc400078e00ff */
[----:B--2---:R-:W-:Y:S02]  /*8980*/  FADD.FTZ R7, R7, R10 ;  /* 0x0000000a07077221 */ /* 0x004fe40000010000 */
[----:B------:R-:W1:Y:S04]  /*8990*/  SHFL.BFLY PT, R4, R5, 0x1, 0x1f ;  /* 0x0c201f0005047f89 */ /* 0x000e6800000e0000 */
[----:B------:R-:W2:Y:S01]  /*89a0*/  SHFL.BFLY PT, R6, R7, 0x1, 0x1f ;  /* 0x0c201f0007067f89 */ /* 0x000ea200000e0000 */
[----:B-1----:R-:W-:Y:S01]  /*89b0*/  FADD.FTZ R11, R5, R4 ;  /* 0x00000004050b7221 */ /* 0x002fe20000010000 */
[C---:B------:R-:W-:Y:S02]  /*89c0*/  VIADD R4, R2.reuse, 0x1 ;  /* 0x0000000102047836 */ /* 0x040fe40000000000 */
[----:B------:R-:W-:-:S02]  /*89d0*/  @!P3 IMAD R2, R2, 0x40, R17 ;  /* 0x000000400202b824 */ /* 0x000fc400078e0211 */
[----:B--2---:R-:W-:Y:S01]  /*89e0*/  FADD.FTZ R6, R7, R6 ;  /* 0x0000000607067221 */ /* 0x004fe20000010000 */
[----:B------:R-:W-:Y:S01]  /*89f0*/  FSETP.NE.FTZ.AND P1, PT, R11, RZ, PT ;  /* 0x000000ff0b00720b */ /* 0x000fe20003f35000 */
[----:B------:R-:W-:Y:S01]  /*8a00*/  IMAD.U32 R7, RZ, RZ, UR4 ;  /* 0x00000004ff077e24 */ /* 0x000fe2000f8e00ff */
[----:B------:R-:W-:Y:S02]  /*8a10*/  ISETP.NE.AND P0, PT, R4, 0x2, PT ;  /* 0x000000020400780c */ /* 0x000fe40003f05270 */
[----:B------:R-:W-:Y:S02]  /*8a20*/  FSETP.NE.FTZ.AND P2, PT, R6, RZ, PT ;  /* 0x000000ff0600720b */ /* 0x000fe40003f55000 */
[----:B------:R-:W-:Y:S02]  /*8a30*/  SEL R5, RZ, 0x1, P0 ;  /* 0x00000001ff057807 */ /* 0x000fe40000000000 */
[----:B------:R-:W-:Y:S02]  /*8a40*/  @!P3 LEA R9, R2, UR42, 0x2 ;  /* 0x0000002a0209bc11 */ /* 0x000fe4000f8e10ff */
[----:B------:R-:W-:-:S02]  /*8a50*/  LOP3.LUT R16, R16, R5, RZ, 0x3c, !PT ;  /* 0x0000000510107212 */ /* 0x000fc400078e3cff */
[----:B------:R-:W-:Y:S01]  /*8a60*/  MOV R5, RZ ;  /* 0x000000ff00057202 */ /* 0x000fe20000000f00 */
[----:B------:R-:W1:Y:S01]  /*8a70*/  @P1 MUFU.RCP R8, R11 ;  /* 0x0000000b00081308 */ /* 0x000e620000001000 */
[----:B------:R-:W-:-:S03]  /*8a80*/  @P1 FMUL.FTZ R7, R7, 0.69314718246459960938 ;  /* 0x3f31721807071820 */ /* 0x000fc60000410000 */
[----:B------:R-:W-:-:S04]  /*8a90*/  @P2 FMUL.FTZ R13, R13, 0.69314718246459960938 ;  /* 0x3f3172180d0d2820 */ /* 0x000fc80000410000 */
[----:B------:R-:W2:Y:S08]  /*8aa0*/  @P2 MUFU.RCP R5, R6 ;  /* 0x0000000600052308 */ /* 0x000eb00000001000 */
[----:B------:R-:W3:Y:S01]  /*8ab0*/  @P1 MUFU.LG2 R2, R11 ;  /* 0x0000000b00021308 */ /* 0x000ee20000000c00 */
[----:B-1----:R1:W-:Y:S01]  /*8ac0*/  @!P3 STS [R9+0x38400], R8 ;  /* 0x038400080900b388 */ /* 0x0023e20000000800 */
[-C--:B------:R-:W-:Y:S01]  /*8ad0*/  FMUL.FTZ R24, R24, R8.reuse ;  /* 0x0000000818187220 */ /* 0x080fe20000410000 */
[-C--:B------:R-:W-:Y:S01]  /*8ae0*/  FMUL.FTZ R25, R25, R8.reuse ;  /* 0x0000000819197220 */ /* 0x080fe20000410000 */
[-C--:B------:R-:W-:Y:S01]  /*8af0*/  FMUL.FTZ R28, R28, R8.reuse ;  /* 0x000000081c1c7220 */ /* 0x080fe20000410000 */
[-C--:B------:R-:W-:Y:S01]  /*8b00*/  FMUL.FTZ R29, R29, R8.reuse ;  /* 0x000000081d1d7220 */ /* 0x080fe20000410000 */
[-C--:B------:R-:W-:Y:S01]  /*8b10*/  FMUL.FTZ R32, R32, R8.reuse ;  /* 0x0000000820207220 */ /* 0x080fe20000410000 */
[-C--:B------:R-:W-:Y:S01]  /*8b20*/  FMUL.FTZ R33, R33, R8.reuse ;  /* 0x0000000821217220 */ /* 0x080fe20000410000 */
[----:B------:R-:W4:Y:S01]  /*8b30*/  @P2 MUFU.LG2 R6, R6 ;  /* 0x0000000600062308 */ /* 0x000f220000000c00 */
        /* <DEDUP_REMOVED lines=8> */
[----:B---3--:R-:W-:Y:S01]  /*8bc0*/  @P1 FMUL.FTZ R2, R2, 0.69314718246459960938 ;  /* 0x3f31721802021820 */ /* 0x008fe20000410000 */
[-C--:B------:R-:W-:Y:S01]  /*8bd0*/  FMUL.FTZ R49, R49, R8.reuse ;  /* 0x0000000831317220 */ /* 0x080fe20000410000 */
[-C--:B------:R-:W-:Y:S01]  /*8be0*/  FMUL.FTZ R52, R52, R8.reuse ;  /* 0x0000000834347220 */ /* 0x080fe20000410000 */
[----:B------:R-:W-:Y:S01]  /*8bf0*/  FMUL.FTZ R53, R53, R8 ;  /* 0x0000000835357220 */ /* 0x000fe20000410000 */
[----:B------:R-:W-:Y:S01]  /*8c00*/  @P1 FFMA.FTZ R157, R7, R0, R2 ;  /* 0x00000000079d1223 */ /* 0x000fe20000010002 */
[-C--:B------:R-:W-:Y:S01]  /*8c10*/  FMUL.FTZ R56, R56, R8.reuse ;  /* 0x0000000838387220 */ /* 0x080fe20000410000 */
[-C--:B------:R-:W-:Y:S01]  /*8c20*/  FMUL.FTZ R57, R57, R8.reuse ;  /* 0x0000000839397220 */ /* 0x080fe20000410000 */
[-C--:B------:R-:W-:Y:S01]  /*8c30*/  FMUL.FTZ R60, R60, R8.reuse ;  /* 0x000000083c3c7220 */ /* 0x080fe20000410000 */
[----:B----4-:R-:W-:Y:S01]  /*8c40*/  @P2 FMUL.FTZ R6, R6, 0.69314718246459960938 ;  /* 0x3f31721806062820 */ /* 0x010fe20000410000 */
        /* <DEDUP_REMOVED lines=110> */
[----:B------:R-:W-:Y:S01]  /*9330*/  SEL R2, R4, RZ, P0 ;  /* 0x000000ff04027207 */ /* 0x000fe20000000000 */
[----:B-1----:R-:W-:Y:S06]  /*9340*/  BAR.ARV 0xe, 0x100 ;  /* 0x0384000000007b1d */ /* 0x002fec0000002000 */
.L_x_2806:
        /* <DEDUP_REMOVED lines=16> */
[----:B--2---:R-:W-:Y:S01]  /*9450*/  ISETP.NE.AND P0, PT, R0, RZ, PT ;  /* 0x000000ff0000720c */ /* 0x004fe20003f05270 */
[----:B------:R-:W-:Y:S01]  /*9460*/  IMAD.U32 R115, RZ, RZ, UR5 ;  /* 0x00000005ff737e24 */ /* 0x000fe2000f8e00ff */
[----:B------:R-:W-:Y:S02]  /*9470*/  MOV R114, UR4 ;  /* 0x0000000400727c02 */ /* 0x000fe40008000f00 */
[----:B------:R-:W-:-:S02]  /*9480*/  F2FP.BF16.F32.PACK_AB R43, R47, R46 ;  /* 0x0000002e2f2b723e */ /* 0x000fc400000010ff */
[----:B------:R-:W-:Y:S01]  /*9490*/  F2FP.BF16.F32.PACK_AB R49, R51, R50 ;  /* 0x000000323331723e */ /* 0x000fe200000010ff */
[----:B------:R-:W-:Y:S01]  /*94a0*/  IMAD.WIDE R114, R188, 0x2, R114 ;  /* 0x00000002bc727825 */ /* 0x000fe200078e0272 */
[----:B------:R-:W-:Y:S02]  /*94b0*/  F2FP.BF16.F32.PACK_AB R56, R57, R56 ;  /* 0x000000383938723e */ /* 0x000fe400000010ff */
[----:B------:R-:W-:Y:S02]  /*94c0*/  F2FP.BF16.F32.PACK_AB R50, R53, R52 ;  /* 0x000000343532723e */ /* 0x000fe400000010ff */
[C---:B------:R-:W-:Y:S02]  /*94d0*/  IADD3 R173, P2, R114.reuse, 0x20, RZ ;  /* 0x0000002072ad7810 */ /* 0x040fe40007f5e0ff */
[C---:B------:R-:W-:Y:S02]  /*94e0*/  IADD3 R175, P4, R114.reuse, 0x60, RZ ;  /* 0x0000006072af7810 */ /* 0x040fe40007f9e0ff */
[C---:B------:R-:W-:Y:S01]  /*94f0*/  IADD3 R6, P3, R114.reuse, 0x40, RZ ;  /* 0x0000004072067810 */ /* 0x040fe20007f7e0ff */
[--C-:B------:R-:W-:Y:S01]  /*9500*/  IMAD.X R5, RZ, RZ, R115.reuse, P2 ;  /* 0x000000ffff057224 */ /* 0x100fe200010e0673 */
[C---:B------:R-:W-:Y:S01]  /*9510*/  LOP3.LUT R3, R114.reuse, 0x380, RZ, 0xc0, !PT ;  /* 0x0000038072037812 */ /* 0x040fe200078ec0ff */
[----:B------:R-:W-:Y:S01]  /*9520*/  IMAD.X R9, RZ, RZ, R115, P4 ;  /* 0x000000ffff097224 */ /* 0x000fe200020e0673 */
[----:B------:R-:W-:-:S02]  /*9530*/  IADD3 R177, P5, R114, 0x2000, RZ ;  /* 0x0000200072b17810 */ /* 0x000fc40007fbe0ff */
[C---:B------:R-:W-:Y:S02]  /*9540*/  IADD3 R14, P1, R114.reuse, 0x2040, RZ ;  /* 0x00002040720e7810 */ /* 0x040fe40007f3e0ff */
[C---:B------:R-:W-:Y:S01]  /*9550*/  IADD3 R181, P2, R114.reuse, 0x2060, RZ ;  /* 0x0000206072b57810 */ /* 0x040fe20007f5e0ff */
[--C-:B------:R-:W-:Y:S01]  /*9560*/  IMAD.X R11, RZ, RZ, R115.reuse, P5 ;  /* 0x000000ffff0b7224 */ /* 0x100fe200028e0673 */
[----:B------:R-:W-:Y:S01]  /*9570*/  IADD3.X R7, RZ, R115, RZ, P3, !PT ;  /* 0x00000073ff077210 */ /* 0x000fe20001ffe4ff */
[--C-:B------:R-:W-:Y:S01]  /*9580*/  IMAD.X R15, RZ, RZ, R115.reuse, P1 ;  /* 0x000000ffff0f7224 */ /* 0x100fe200008e0673 */
[C---:B------:R-:W-:Y:S01]  /*9590*/  IADD3 R189, P4, R114.reuse, 0x4020, RZ ;  /* 0x0000402072bd7810 */ /* 0x040fe20007f9e0ff */
[--C-:B------:R-:W-:Y:S01]  /*95a0*/  IMAD.X R21, RZ, RZ, R115.reuse, P2 ;  /* 0x000000ffff157224 */ /* 0x100fe200010e0673 */
[C---:B------:R-:W-:Y:S02]  /*95b0*/  IADD3 R179, P6, R114.reuse, 0x2020, RZ ;  /* 0x0000202072b37810 */ /* 0x040fe40007fde0ff */
[----:B------:R-:W-:Y:S01]  /*95c0*/  IADD3 R183, P3, R114, 0x4000, RZ ;  /* 0x0000400072b77810 */ /* 0x000fe20007f7e0ff */
[----:B------:R-:W-:Y:S01]  /*95d0*/  IMAD.X R87, RZ, RZ, R115, P4 ;  /* 0x000000ffff577224 */ /* 0x000fe200020e0673 */
[----:B------:R-:W-:-:S02]  /*95e0*/  SHF.R.U64 R3, R3, 0x3, RZ ;  /* 0x0000000303037819 */ /* 0x000fc400000012ff */
[-C--:B------:R-:W-:Y:S02]  /*95f0*/  IADD3.X R13, RZ, R115.reuse, RZ, P6, !PT ;  /* 0x00000073ff0d7210 */ /* 0x080fe400037fe4ff */
[----:B------:R-:W-:Y:S02]  /*9600*/  IADD3.X R83, RZ, R115, RZ, P3, !PT ;  /* 0x00000073ff537210 */ /* 0x000fe40001ffe4ff */
[C---:B------:R-:W-:Y:S02]  /*9610*/  IADD3 R90, P5, R114.reuse, 0x4040, RZ ;  /* 0x00004040725a7810 */ /* 0x040fe40007fbe0ff */
[C---:B------:R-:W-:Y:S02]  /*9620*/  IADD3 R191, P6, R114.reuse, 0x4060, RZ ;  /* 0x0000406072bf7810 */ /* 0x040fe40007fde0ff */
[C---:B------:R-:W-:Y:S01]  /*9630*/  IADD3 R193, P1, R114.reuse, 0x6000, RZ ;  /* 0x0000600072c17810 */ /* 0x040fe20007f3e0ff */
[----:B------:R-:W-:Y:S01]  /*9640*/  IMAD.X R91, RZ, RZ, R115, P5 ;  /* 0x000000ffff5b7224 */ /* 0x000fe200028e0673 */
[----:B------:R-:W-:-:S02]  /*9650*/  IADD3 R195, P2, R114, 0x6020, RZ ;  /* 0x0000602072c37810 */ /* 0x000fc40007f5e0ff */
[C---:B------:R-:W-:Y:S01]  /*9660*/  IADD3 R106, P3, R114.reuse, 0x6040, RZ ;  /* 0x00006040726a7810 */ /* 0x040fe20007f7e0ff */
[--C-:B------:R-:W-:Y:S01]  /*9670*/  IMAD.X R99, RZ, RZ, R115.reuse, P1 ;  /* 0x000000ffff637224 */ /* 0x100fe200008e0673 */
[----:B------:R-:W-:Y:S01]  /*9680*/  IADD3 R197, P4, R114, 0x6060, RZ ;  /* 0x0000606072c57810 */ /* 0x000fe20007f9e0ff */
[--C-:B------:R-:W-:Y:S01]  /*9690*/  IMAD.X R103, RZ, RZ, R115.reuse, P2 ;  /* 0x000000ffff677224 */ /* 0x100fe200010e0673 */
[----:B------:R-:W-:Y:S02]  /*96a0*/  LOP3.LUT R114, R3, R114, RZ, 0x3c, !PT ;  /* 0x0000007203727212 */ /* 0x000fe400078e3cff */
[----:B------:R-:W-:Y:S01]  /*96b0*/  LOP3.LUT R3, R6, 0x380, RZ, 0xc0, !PT ;  /* 0x0000038006037812 */ /* 0x000fe200078ec0ff */
[----:B------:R-:W-:Y:S01]  /*96c0*/  IMAD.X R111, RZ, RZ, R115, P4 ;  /* 0x000000ffff6f7224 */ /* 0x000fe200020e0673 */
[----:B------:R-:W-:Y:S02]  /*96d0*/  LOP3.LUT R0, R173, 0x380, RZ, 0xc0, !PT ;  /* 0x00000380ad007812 */ /* 0x000fe400078ec0ff */
[----:B------:R-:W-:-:S02]  /*96e0*/  SHF.R.U64 R3, R3, 0x3, RZ ;  /* 0x0000000303037819 */ /* 0x000fc400000012ff */
[----:B------:R-:W-:Y:S02]  /*96f0*/  SHF.R.U64 R0, R0, 0x3, RZ ;  /* 0x0000000300007819 */ /* 0x000fe400000012ff */
[----:B------:R-:W-:Y:S02]  /*9700*/  LOP3.LUT R6, R3, R6, RZ, 0x3c, !PT ;  /* 0x0000000603067212 */ /* 0x000fe400078e3cff */
[----:B------:R-:W-:Y:S02]  /*9710*/  LOP3.LUT R3, R14, 0x380, RZ, 0xc0, !PT ;  /* 0x000003800e037812 */ /* 0x000fe400078ec0ff */
[----:B------:R-:W-:Y:S02]  /*9720*/  LOP3.LUT R4, R0, R173, RZ, 0x3c, !PT ;  /* 0x000000ad00047212 */ /* 0x000fe400078e3cff */
[----:B------:R-:W-:Y:S02]  /*9730*/  LOP3.LUT R0, R179, 0x380, RZ, 0xc0, !PT ;  /* 0x00000380b3007812 */ /* 0x000fe400078ec0ff */
[----:B------:R-:W-:-:S02]  /*9740*/  SHF.R.U64 R3, R3, 0x3, RZ ;  /* 0x0000000303037819 */ /* 0x000fc400000012ff */
[----:B------:R-:W-:Y:S02]  /*9750*/  SHF.R.U64 R0, R0, 0x3, RZ ;  /* 0x0000000300007819 */ /* 0x000fe400000012ff */
[----:B------:R-:W-:Y:S02]  /*9760*/  LOP3.LUT R14, R3, R14, RZ, 0x3c, !PT ;  /* 0x0000000e030e7212 */ /* 0x000fe400078e3cff */
[----:B------:R-:W-:Y:S02]  /*9770*/  LOP3.LUT R3, R90, 0x380, RZ, 0xc0, !PT ;  /* 0x000003805a037812 */ /* 0x000fe400078ec0ff */
[----:B------:R-:W-:Y:S02]  /*9780*/  LOP3.LUT R12, R0, R179, RZ, 0x3c, !PT ;  /* 0x000000b3000c7212 */ /* 0x000fe400078e3cff */
[----:B------:R-:W-:Y:S02]  /*9790*/  LOP3.LUT R8, R175, 0x380, RZ, 0xc0, !PT ;  /* 0x00000380af087812 */ /* 0x000fe400078ec0ff */
[----:B------:R-:W-:-:S02]  /*97a0*/  LOP3.LUT R0, R189, 0x380, RZ, 0xc0, !PT ;  /* 0x00000380bd007812 */ /* 0x000fc400078ec0ff */
[----:B------:R-:W-:Y:S02]  /*97b0*/  LOP3.LUT R10, R177, 0x380, RZ, 0xc0, !PT ;  /* 0x00000380b10a7812 */ /* 0x000fe400078ec0ff */
[----:B------:R-:W-:Y:S02]  /*97c0*/  SHF.R.U64 R3, R3, 0x3, RZ ;  /* 0x0000000303037819 */ /* 0x000fe400000012ff */
[----:B------:R-:W-:Y:S02]  /*97d0*/  LOP3.LUT R27, R197, 0x380, RZ, 0xc0, !PT ;  /* 0x00000380c51b7812 */ /* 0x000fe400078ec0ff */
[----:B------:R-:W-:Y:S02]  /*97e0*/  LOP3.LUT R82, R183, 0x380, RZ, 0xc0, !PT ;  /* 0x00000380b7527812 */ /* 0x000fe400078ec0ff */
[----:B------:R-:W-:Y:S02]  /*97f0*/  SHF.R.U64 R8, R8, 0x3, RZ ;  /* 0x0000000308087819 */ /* 0x000fe400000012ff */
[----:B------:R-:W-:-:S02]  /*9800*/  LOP3.LUT R20, R181, 0x380, RZ, 0xc0, !PT ;  /* 0x00000380b5147812 */ /* 0x000fc400078ec0ff */
[----:B------:R-:W-:Y:S02]  /*9810*/  SHF.R.U64 R0, R0, 0x3, RZ ;  /* 0x0000000300007819 */ /* 0x000fe400000012ff */
[----:B------:R-:W-:Y:S02]  /*9820*/  SHF.R.U64 R10, R10, 0x3, RZ ;  /* 0x000000030a0a7819 */ /* 0x000fe400000012ff */
[----:B------:R-:W-:Y:S02]  /*9830*/  LOP3.LUT R98, R193, 0x380, RZ, 0xc0, !PT ;  /* 0x00000380c1627812 */ /* 0x000fe400078ec0ff */
[----:B------:R-:W-:Y:S02]  /*9840*/  LOP3.LUT R90, R3, R90, RZ, 0x3c, !PT ;  /* 0x0000005a035a7212 */ /* 0x000fe400078e3cff */
[----:B------:R-:W-:Y:S02]  /*9850*/  SHF.R.U64 R28, R27, 0x3, RZ ;  /* 0x000000031b1c7819 */ /* 0x000fe400000012ff */
[----:B------:R-:W-:-:S02]  /*9860*/  LOP3.LUT R3, R106, 0x380, RZ, 0xc0, !PT ;  /* 0x000003806a037812 */ /* 0x000fc400078ec0ff */
[----:B------:R-:W-:Y:S02]  /*9870*/  SHF.R.U64 R82, R82, 0x3, RZ ;  /* 0x0000000352527819 */ /* 0x000fe400000012ff */
[----:B------:R-:W-:Y:S02]  /*9880*/  LOP3.LUT R8, R8, R175, RZ, 0x3c, !PT ;  /* 0x000000af08087212 */ /* 0x000fe400078e3cff */
[----:B------:R-:W-:Y:S02]  /*9890*/  SHF.R.U64 R20, R20, 0x3, RZ ;  /* 0x0000000314147819 */ /* 0x000fe400000012ff */
[----:B------:R-:W-:Y:S02]  /*98a0*/  LOP3.LUT R94, R191, 0x380, RZ, 0xc0, !PT ;  /* 0x00000380bf5e7812 */ /* 0x000fe400078ec0ff */
[----:B------:R-:W-:Y:S02]  /*98b0*/  LOP3.LUT R86, R0, R189, RZ, 0x3c, !PT ;  /* 0x000000bd00567212 */ /* 0x000fe400078e3cff */
[----:B------:R-:W-:-:S02]  /*98c0*/  LOP3.LUT R10, R10, R177, RZ, 0x3c, !PT ;  /* 0x000000b10a0a7212 */ /* 0x000fc400078e3cff */
[----:B------:R-:W-:Y:S02]  /*98d0*/  SHF.R.U64 R98, R98, 0x3, RZ ;  /* 0x0000000362627819 */ /* 0x000fe400000012ff */
[----:B------:R-:W-:Y:S02]  /*98e0*/  MOV R114, R114 ;  /* 0x0000007200727202 */ /* 0x000fe40000000f00 */
[----:B------:R-:W-:Y:S02]  /*98f0*/  LOP3.LUT R0, R195, 0x380, RZ, 0xc0, !PT ;  /* 0x00000380c3007812 */ /* 0x000fe400078ec0ff */
[----:B------:R-:W-:Y:S02]  /*9900*/  F2FP.BF16.F32.PACK_AB R27, R31, R30 ;  /* 0x0000001e1f1b723e */ /* 0x000fe400000010ff */
[----:B------:R-:W-:Y:S02]  /*9910*/  LOP3.LUT R110, R28, R197, RZ, 0x3c, !PT ;  /* 0x000000c51c6e7212 */ /* 0x000fe400078e3cff */
[----:B------:R-:W-:Y:S01]  /*9920*/  SHF.R.U64 R3, R3, 0x3, RZ ;  /* 0x0000000303037819 */ /* 0x000fe200000012ff */
[----:B------:R1:W-:Y:S01]  /*9930*/  STSM.16.M88.4 [R114], R24 ;  /* 0x0000001872007844 */ /* 0x0003e20000000200 */
[----:B------:R-:W-:-:S02]  /*9940*/  MOV R28, R4 ;  /* 0x00000004001c7202 */ /* 0x000fc40000000f00 */
[----:B------:R-:W-:Y:S02]  /*9950*/  LOP3.LUT R82, R82, R183, RZ, 0x3c, !PT ;  /* 0x000000b752527212 */ /* 0x000fe400078e3cff */
[----:B------:R-:W-:Y:S01]  /*9960*/  MOV R6, R6 ;  /* 0x0000000600067202 */ /* 0x000fe20000000f00 */
[----:B------:R2:W-:Y:S01]  /*9970*/  STSM.16.M88.4 [R28], R32 ;  /* 0x000000201c007844 */ /* 0x0005e20000000200 */
[----:B------:R-:W-:Y:S02]  /*9980*/  LOP3.LUT R20, R20, R181, RZ, 0x3c, !PT ;  /* 0x000000b514147212 */ /* 0x000fe400078e3cff */
[----:B------:R-:W-:Y:S01]  /*9990*/  SHF.R.U64 R94, R94, 0x3, RZ ;  /* 0x000000035e5e7819 */ /* 0x000fe200000012ff */
[----:B------:R2:W-:Y:S01]  /*99a0*/  STSM.16.M88.4 [R6], R40 ;  /* 0x0000002806007844 */ /* 0x0005e20000000200 */
[----:B------:R-:W-:Y:S02]  /*99b0*/  MOV R8, R8 ;  /* 0x0000000800087202 */ /* 0x000fe40000000f00 */
[----:B------:R-:W-:-:S02]  /*99c0*/  F2FP.BF16.F32.PACK_AB R51, R55, R54 ;  /* 0x000000363733723e */ /* 0x000fc400000010ff */
[----:B------:R-:W-:Y:S02]  /*99d0*/  F2FP.BF16.F32.PACK_AB R57, R59, R58 ;  /* 0x0000003a3b39723e */ /* 0x000fe400000010ff */
[----:B------:R-:W-:Y:S01]  /*99e0*/  F2FP.BF16.F32.PACK_AB R64, R65, R64 ;  /* 0x000000404140723e */ /* 0x000fe200000010ff */
[----:B------:R2:W-:Y:S01]  /*99f0*/  STSM.16.M88.4 [R8], R48 ;  /* 0x0000003008007844 */ /* 0x0005e20000000200 */
[----:B------:R-:W-:Y:S02]  /*9a00*/  LOP3.LUT R98, R98, R193, RZ, 0x3c, !PT ;  /* 0x000000c162627212 */ /* 0x000fe400078e3cff */
[----:B------:R-:W-:Y:S02]  /*9a10*/  SHF.R.U64 R0, R0, 0x3, RZ ;  /* 0x0000000300007819 */ /* 0x000fe400000012ff */
[----:B------:R-:W-:Y:S02]  /*9a20*/  MOV R10, R10 ;  /* 0x0000000a000a7202 */ /* 0x000fe40000000f00 */
[----:B------:R-:W-:-:S02]  /*9a30*/  F2FP.BF16.F32.PACK_AB R58, R61, R60 ;  /* 0x0000003c3d3a723e */ /* 0x000fc400000010ff */
[----:B------:R-:W-:Y:S02]  /*9a40*/  F2FP.BF16.F32.PACK_AB R59, R63, R62 ;  /* 0x0000003e3f3b723e */ /* 0x000fe400000010ff */
[----:B------:R-:W-:Y:S02]  /*9a50*/  F2FP.BF16.F32.PACK_AB R65, R67, R66 ;  /* 0x000000424341723e */ /* 0x000fe400000010ff */
[----:B------:R-:W-:Y:S01]  /*9a60*/  F2FP.BF16.F32.PACK_AB R72, R73, R72 ;  /* 0x000000484948723e */ /* 0x000fe200000010ff */
[----:B------:R2:W-:Y:S01]  /*9a70*/  STSM.16.M88.4 [R10], R56 ;  /* 0x000000380a007844 */ /* 0x0005e20000000200 */
[----:B------:R-:W-:Y:S02]  /*9a80*/  IADD3.X R107, RZ, R115, RZ, P3, !PT ;  /* 0x00000073ff6b7210 */ /* 0x000fe40001ffe4ff */
[----:B------:R-:W-:Y:S02]  /*9a90*/  LOP3.LUT R106, R3, R106, RZ, 0x3c, !PT ;  /* 0x0000006a036a7212 */ /* 0x000fe400078e3cff */
[----:B------:R-:W-:-:S02]  /*9aa0*/  MOV R12, R12 ;  /* 0x0000000c000c7202 */ /* 0x000fc40000000f00 */
[----:B------:R-:W-:Y:S02]  /*9ab0*/  F2FP.BF16.F32.PACK_AB R66, R69, R68 ;  /* 0x000000444542723e */ /* 0x000fe400000010ff */
[----:B------:R-:W-:Y:S02]  /*9ac0*/  F2FP.BF16.F32.PACK_AB R67, R71, R70 ;  /* 0x000000464743723e */ /* 0x000fe400000010ff */
[----:B------:R-:W-:Y:S02]  /*9ad0*/  F2FP.BF16.F32.PACK_AB R73, R75, R74 ;  /* 0x0000004a4b49723e */ /* 0x000fe400000010ff */
[----:B------:R-:W-:Y:S01]  /*9ae0*/  MOV R14, R14 ;  /* 0x0000000e000e7202 */ /* 0x000fe20000000f00 */
[----:B------:R2:W-:Y:S01]  /*9af0*/  STSM.16.M88.4 [R12], R64 ;  /* 0x000000400c007844 */ /* 0x0005e20000000200 */
[----:B------:R-:W-:Y:S02]  /*9b00*/  MOV R5, R82 ;  /* 0x0000005200057202 */ /* 0x000fe40000000f00 */
[----:B------:R-:W-:-:S02]  /*9b10*/  F2FP.BF16.F32.PACK_AB R74, R77, R76 ;  /* 0x0000004c4d4a723e */ /* 0x000fc400000010ff */
[----:B------:R-:W-:Y:S02]  /*9b20*/  F2FP.BF16.F32.PACK_AB R75, R79, R78 ;  /* 0x0000004e4f4b723e */ /* 0x000fe400000010ff */
[----:B------:R-:W-:Y:S02]  /*9b30*/  F2FP.BF16.F32.PACK_AB R80, R81, R80 ;  /* 0x000000505150723e */ /* 0x000fe400000010ff */
[----:B------:R-:W-:Y:S01]  /*9b40*/  IADD3.X R95, RZ, R115, RZ, P6, !PT ;  /* 0x00000073ff5f7210 */ /* 0x000fe200037fe4ff */
[----:B------:R2:W-:Y:S01]  /*9b50*/  STSM.16.M88.4 [R14], R72 ;  /* 0x000000480e007844 */ /* 0x0005e20000000200 */
[----:B------:R-:W-:Y:S02]  /*9b60*/  LOP3.LUT R94, R94, R191, RZ, 0x3c, !PT ;  /* 0x000000bf5e5e7212 */ /* 0x000fe400078e3cff */
[----:B------:R-:W-:Y:S02]  /*9b70*/  MOV R20, R20 ;  /* 0x0000001400147202 */ /* 0x000fe40000000f00 */
[----:B------:R-:W-:-:S02]  /*9b80*/  MOV R4, R90 ;  /* 0x0000005a00047202 */ /* 0x000fc40000000f00 */
[----:B------:R-:W-:Y:S02]  /*9b90*/  F2FP.BF16.F32.PACK_AB R81, R153, R152 ;  /* 0x000000989951723e */ /* 0x000fe400000010ff */
[----:B------:R-:W-:Y:S02]  /*9ba0*/  F2FP.BF16.F32.PACK_AB R82, R85, R84 ;  /* 0x000000545552723e */ /* 0x000fe400000010ff */
[----:B------:R-:W-:Y:S02]  /*9bb0*/  F2FP.BF16.F32.PACK_AB R83, R155, R154 ;  /* 0x0000009a9b53723e */ /* 0x000fe400000010ff */
[----:B------:R-:W-:Y:S02]  /*9bc0*/  F2FP.BF16.F32.PACK_AB R88, R89, R88 ;  /* 0x000000585958723e */ /* 0x000fe400000010ff */
[----:B------:R-:W-:Y:S01]  /*9bd0*/  LOP3.LUT R102, R0, R195, RZ, 0x3c, !PT ;  /* 0x000000c300667212 */ /* 0x000fe200078e3cff */
[----:B------:R2:W-:Y:S01]  /*9be0*/  STSM.16.M88.4 [R20], R80 ;  /* 0x0000005014007844 */ /* 0x0005e20000000200 */
[----:B------:R-:W-:-:S02]  /*9bf0*/  MOV R3, R98 ;  /* 0x0000006200037202 */ /* 0x000fc40000000f00 */
[----:B------:R-:W-:Y:S02]  /*9c00*/  F2FP.BF16.F32.PACK_AB R89, R159, R158 ;  /* 0x0000009e9f59723e */ /* 0x000fe400000010ff */
[----:B------:R-:W-:Y:S02]  /*9c10*/  F2FP.BF16.F32.PACK_AB R90, R93, R92 ;  /* 0x0000005c5d5a723e */ /* 0x000fe400000010ff */
[----:B------:R-:W-:Y:S02]  /*9c20*/  F2FP.BF16.F32.PACK_AB R91, R161, R160 ;  /* 0x000000a0a15b723e */ /* 0x000fe400000010ff */
[----:B------:R-:W-:Y:S02]  /*9c30*/  F2FP.BF16.F32.PACK_AB R96, R97, R96 ;  /* 0x000000606160723e */ /* 0x000fe400000010ff */
[----:B------:R-:W-:Y:S01]  /*9c40*/  MOV R86, R86 ;  /* 0x0000005600567202 */ /* 0x000fe20000000f00 */
[----:B------:R2:W-:Y:S01]  /*9c50*/  STSM.16.M88.4 [R5], R88 ;  /* 0x0000005805007844 */ /* 0x0005e20000000200 */
[----:B------:R-:W-:-:S02]  /*9c60*/  MOV R0, R106 ;  /* 0x0000006a00007202 */ /* 0x000fc40000000f00 */
[----:B------:R-:W-:Y:S02]  /*9c70*/  F2FP.BF16.F32.PACK_AB R97, R163, R162 ;  /* 0x000000a2a361723e */ /* 0x000fe400000010ff */
[----:B------:R-:W-:Y:S02]  /*9c80*/  F2FP.BF16.F32.PACK_AB R98, R101, R100 ;  /* 0x000000646562723e */ /* 0x000fe400000010ff */
[----:B------:R-:W-:Y:S02]  /*9c90*/  F2FP.BF16.F32.PACK_AB R99, R165, R164 ;  /* 0x000000a4a563723e */ /* 0x000fe400000010ff */
[----:B------:R-:W-:Y:S02]  /*9ca0*/  F2FP.BF16.F32.PACK_AB R104, R105, R104 ;  /* 0x000000686968723e */ /* 0x000fe400000010ff */
[----:B------:R-:W-:Y:S01]  /*9cb0*/  F2FP.BF16.F32.PACK_AB R105, R167, R166 ;  /* 0x000000a6a769723e */ /* 0x000fe200000010ff */
[----:B------:R2:W-:Y:S01]  /*9cc0*/  STSM.16.M88.4 [R86], R96 ;  /* 0x0000006056007844 */ /* 0x0005e20000000200 */
[----:B------:R-:W-:-:S02]  /*9cd0*/  F2FP.BF16.F32.PACK_AB R106, R109, R108 ;  /* 0x0000006c6d6a723e */ /* 0x000fc400000010ff */
[----:B------:R-:W-:Y:S02]  /*9ce0*/  F2FP.BF16.F32.PACK_AB R107, R169, R168 ;  /* 0x000000a8a96b723e */ /* 0x000fe400000010ff */
[----:B------:R-:W-:Y:S02]  /*9cf0*/  F2FP.BF16.F32.PACK_AB R112, R113, R112 ;  /* 0x000000707170723e */ /* 0x000fe400000010ff */
[----:B------:R-:W-:Y:S01]  /*9d00*/  F2FP.BF16.F32.PACK_AB R120, R121, R120 ;  /* 0x000000787978723e */ /* 0x000fe200000010ff */
[----:B------:R2:W-:Y:S01]  /*9d10*/  STSM.16.M88.4 [R4], R104 ;  /* 0x0000006804007844 */ /* 0x0005e20000000200 */
[----:B------:R-:W-:Y:S02]  /*9d20*/  MOV R94, R94 ;  /* 0x0000005e005e7202 */ /* 0x000fe40000000f00 */
[----:B------:R-:W-:Y:S02]  /*9d30*/  F2FP.BF16.F32.PACK_AB R113, R171, R170 ;  /* 0x000000aaab71723e */ /* 0x000fe400000010ff */
[----:B-1----:R-:W-:-:S02]  /*9d40*/  F2FP.BF16.F32.PACK_AB R114, R117, R116 ;  /* 0x000000747572723e */ /* 0x002fc400000010ff */
[----:B------:R-:W-:Y:S02]  /*9d50*/  F2FP.BF16.F32.PACK_AB R115, R119, R118 ;  /* 0x000000767773723e */ /* 0x000fe400000010ff */
        /* <DEDUP_REMOVED lines=8> */
[----:B------:R-:W-:Y:S02]  /*9de0*/  MOV R102, R102 ;  /* 0x0000006600667202 */ /* 0x000fe40000000f00 */
        /* <DEDUP_REMOVED lines=36> */
[----:B------:R-:W-:Y:S02]  /*a030*/  IMAD.U32 R5, RZ, RZ, UR5 ;  /* 0x00000005ff057e24 */ /* 0x000fe4000f8e00ff */
[----:B------:R-:W-:Y:S01]  /*a040*/  IMAD.U32 R4, RZ, RZ, UR4 ;  /* 0x00000004ff047e24 */ /* 0x000fe2000f8e00ff */
        /* <DEDUP_REMOVED lines=8> */
[C---:B------:R-:W-:Y:S01]  /*a0d0*/  VIADD R8, R7.reuse, 0x8 ;  /* 0x0000000807087836 */ /* 0x040fe20000000000 */
[----:B------:R-:W-:Y:S01]  /*a0e0*/  IADD3 R0, P2, R7, R4, RZ ;  /* 0x0000000407007210 */ /* 0x000fe20007f5e0ff */
[----:B------:R-:W-:-:S03]  /*a0f0*/  IMAD R6, R9, UR36, R6 ;  /* 0x0000002409067c24 */ /* 0x000fc6000f8e0206 */
[----:B------:R-:W-:Y:S01]  /*a100*/  ISETP.GE.OR P0, PT, R8, UR4, P0 ;  /* 0x0000000408007c0c */ /* 0x000fe20008706670 */
[----:B------:R-:W-:Y:S01]  /*a110*/  ULDC.64 UR4, c[0x0][0xc40] ;  /* 0x0003100000047ab9 */ /* 0x000fe20000000a00 */
[----:B------:R-:W-:Y:S02]  /*a120*/  IADD3.X R3, R3, R5, R6, P2, !PT ;  /* 0x0000000503037210 */ /* 0x000fe400017fe406 */
[----:B------:R-:W-:-:S04]  /*a130*/  LEA R4, P2, R0, UR4, 0x2 ;  /* 0x0000000400047c11 */ /* 0x000fc8000f8410ff */
[----:B------:R-:W-:-:S05]  /*a140*/  LEA.HI.X R5, R0, UR5, R3, 0x2, P2 ;  /* 0x0000000500057c11 */ /* 0x000fca00090f1403 */
[----:B------:R1:W-:Y:S04]  /*a150*/  @!P1 STG.E desc[UR54][R4.64], R157 ;  /* 0x0000009d04009986 */ /* 0x0003e8000c101936 */
[----:B------:R1:W-:Y:S02]  /*a160*/  @!P0 STG.E desc[UR54][R4.64+0x20], R156 ;  /* 0x0000209c04008986 */ /* 0x0003e4000c101936 */
.L_x_2828:
[----:B--2---:R-:W2:Y:S01]  /*a170*/  SHFL.IDX PT, R0, R187, RZ, 0x1f ;  /* 0x00001fffbb007589 */ /* 0x004ea200000e0000 */
[----:B------:R-:W-:Y:S02]  /*a180*/  ULDC UR4, c[0x0][0xc] ;  /* 0x0000030000047ab9 */ /* 0x000fe40000000800 */
[----:B------:R-:W-:Y:S01]  /*a190*/  UIADD3 UR41, UR4, UR41, URZ ;  /* 0x0000002904297290 */ /* 0x000fe2000fffe03f */
[----:B--2---:R-:W-:-:S13]  /*a1a0*/  ISETP.NE.AND P0, PT, R0, 0x7, PT ;  /* 0x000000070000780c */ /* 0x004fda0003f05270 */
        /* <DEDUP_REMOVED lines=26> */
[----:B--2---:R-:W-:Y:S01]  /*a350*/  UMOV UR32, UR6 ;  /* 0x0000000600207c82 */ /* 0x004fe20008000000 */
[----:B------:R-:W-:Y:S01]  /*a360*/  UMOV UR33, UR7 ;  /* 0x0000000700217c82 */ /* 0x000fe20008000000 */
[----:B------:R-:W-:Y:S01]  /*a370*/  UIADD3 UR6, UR42, 0xa000, URZ ;  /* 0x0000a0002a067890 */ /* 0x000fe2000fffe03f */
[----:B------:R2:W-:Y:S01]  /*a380*/  UTMASTG.5D [UR32], [UR4] ;  /* 0x00000020040073b5 */ /* 0x0005e20008020000 */
[----:B------:R-:W-:Y:S01]  /*a390*/  UMOV UR7, 0x140 ;  /* 0x0000014000077882 */ /* 0x000fe20000000000 */
[----:B--2---:R-:W-:Y:S01]  /*a3a0*/  UMOV UR32, UR8 ;  /* 0x0000000800207c82 */ /* 0x004fe20008000000 */
[----:B------:R-:W-:Y:S01]  /*a3b0*/  UMOV UR33, UR9 ;  /* 0x0000000900217c82 */ /* 0x000fe20008000000 */
[----:B------:R-:W-:Y:S01]  /*a3c0*/  UIADD3 UR8, UR42, 0xc000, URZ ;  /* 0x0000c0002a087890 */ /* 0x000fe2000fffe03f */
[----:B------:R2:W-:Y:S01]  /*a3d0*/  UTMASTG.5D [UR32], [UR4] ;  /* 0x00000020040073b5 */ /* 0x0005e20008020000 */
[----:B------:R-:W-:Y:S01]  /*a3e0*/  UIADD3 UR9, UR42, 0xe000, URZ ;  /* 0x0000e0002a097890 */ /* 0x000fe2000fffe03f */
[----:B--2---:R-:W-:Y:S01]  /*a3f0*/  UMOV UR32, UR10 ;  /* 0x0000000a00207c82 */ /* 0x004fe20008000000 */
[----:B------:R-:W-:-:S02]  /*a400*/  UMOV UR33, UR11 ;  /* 0x0000000b00217c82 */ /* 0x000fc40008000000 */
[----:B------:R2:W-:Y:S02]  /*a410*/  UTMASTG.5D [UR32], [UR4] ;  /* 0x00000020040073b5 */ /* 0x0005e40008020000 */
[----:B--2---:R-:W-:Y:S01]  /*a420*/  UMOV UR32, UR12 ;  /* 0x0000000c00207c82 */ /* 0x004fe20008000000 */
[----:B------:R-:W-:Y:S02]  /*a430*/  UMOV UR33, UR13 ;  /* 0x0000000d00217c82 */ /* 0x000fe40008000000 */
[----:B------:R2:W-:Y:S02]  /*a440*/  UTMASTG.5D [UR32], [UR4] ;  /* 0x00000020040073b5 */ /* 0x0005e40008020000 */
[----:B--2---:R-:W-:Y:S01]  /*a450*/  UMOV UR32, UR6 ;  /* 0x0000000600207c82 */ /* 0x004fe20008000000 */
[----:B------:R-:W-:Y:S01]  /*a460*/  UMOV UR33, UR7 ;  /* 0x0000000700217c82 */ /* 0x000fe20008000000 */
[----:B------:R-:W-:Y:S01]  /*a470*/  UMOV UR6, 0x180 ;  /* 0x0000018000067882 */ /* 0x000fe20000000000 */
[----:B------:R2:W-:Y:S02]  /*a480*/  UTMASTG.5D [UR32], [UR4] ;  /* 0x00000020040073b5 */ /* 0x0005e40008020000 */
[----:B--2---:R-:W-:Y:S01]  /*a490*/  UMOV UR32, UR8 ;  /* 0x0000000800207c82 */ /* 0x004fe20008000000 */
[----:B------:R-:W-:Y:S01]  /*a4a0*/  UMOV UR33, UR6 ;  /* 0x0000000600217c82 */ /* 0x000fe20008000000 */
[----:B------:R-:W-:Y:S01]  /*a4b0*/  UMOV UR6, 0x1c0 ;  /* 0x000001c000067882 */ /* 0x000fe20000000000 */
        /* <DEDUP_REMOVED lines=9> */
.L_x_2830:
[----:B------:R-:W-:Y:S05]  /*a550*/  BSYNC B0 ;  /* 0x0000000000007941 */ /* 0x000fea0003800000 */
.L_x_2829:
[----:B------:R-:W2:Y:S02]  /*a560*/  LDC R0, c[0x0][0xea4] ;  /* 0x0003a900ff007b82 */ /* 0x000ea40000000800 */
[----:B--2---:R-:W-:-:S13]  /*a570*/  ISETP.LE.AND P0, PT, R0, UR41, PT ;  /* 0x0000002900007c0c */ /* 0x004fda000bf03270 */
[----:B------:R-:W-:Y:S05]  /*a580*/  @!P0 BRA `(.L_x_2831) ;  /* 0xffffff6800408947 */ /* 0x000fea000383ffff */
[----:B------:R-:W-:Y:S05]  /*a590*/  EXIT ;  /* 0x000000000000794d */ /* 0x000fea0003800000 */
.L_x_2801:
[----:B------:R-:W-:-:S08]  /*a5a0*/  NOP ;  /* 0x0000000000007918 */ /* 0x000fd00000000000 */
[----:B------:R-:W1:-:S00]  /*a5b0*/  USETMAXREG.DEALLOC.CTAPOOL 0x18 ;  /* 0x00000018000079c8 */ /* 0x000e4000080e0500 */
[----:B-1----:R-:W-:-:S06]  /*a5c0*/  LOP3.LUT R0, R0, 0x3, RZ, 0xc0, !PT ;  /* 0x0000000300007812 */ /* 0x002fcc00078ec0ff */
[----:B------:R-:W1:Y:S02]  /*a5d0*/  SHFL.IDX PT, R0, R0, RZ, 0x1f ;  /* 0x00001fff00007589 */ /* 0x000e6400000e0000 */
[----:B-1----:R-:W-:-:S13]  /*a5e0*/  ISETP.NE.AND P0, PT, R0, RZ, PT ;  /* 0x000000ff0000720c */ /* 0x002fda0003f05270 */
[----:B------:R-:W-:Y:S05]  /*a5f0*/  @P0 EXIT ;  /* 0x000000000000094d */ /* 0x000fea0003800000 */
[----:B------:R-:W1:Y:S01]  /*a600*/  S2UR UR4, SR_CTAID.X ;  /* 0x00000000000479c3 */ /* 0x000e620000002500 */
[----:B------:R-:W-:Y:S01]  /*a610*/  MOV R16, RZ ;  /* 0x000000ff00107202 */ /* 0x000fe20000000f00 */
[----:B------:R-:W-:Y:S02]  /*a620*/  IMAD.MOV.U32 R2, RZ, RZ, 0x1 ;  /* 0x00000001ff027424 */ /* 0x000fe400078e00ff */
[----:B------:R-:W-:-:S04]  /*a630*/  IMAD.MOV.U32 R17, RZ, RZ, 0x1 ;  /* 0x00000001ff117424 */ /* 0x000fc800078e00ff */
[----:B------:R-:W1:Y:S02]  /*a640*/  LDC R0, c[0x0][0xea4] ;  /* 0x0003a900ff007b82 */ /* 0x000e640000000800 */
[----:B-1----:R-:W-:-:S13]  /*a650*/  ISETP.LE.AND P0, PT, R0, UR4, PT ;  /* 0x0000000400007c0c */ /* 0x002fda000bf03270 */
[----:B------:R-:W-:Y:S05]  /*a660*/  @P0 BRA `(.L_x_2832) ;  /* 0x0000003000600947 */ /* 0x000fea0003800000 */
[----:B------:R-:W-:Y:S01]  /*a670*/  MOV R0, UR4 ;  /* 0x0000000400007c02 */ /* 0x000fe20008000f00 */
[----:B------:R-:W-:Y:S01]  /*a680*/  ULDC UR4, c[0x0][0xc] ;  /* 0x0000030000047ab9 */ /* 0x000fe20000000800 */
[----:B------:R-:W-:Y:S01]  /*a690*/  IMAD.MOV.U32 R16, RZ, RZ, RZ ;  /* 0x000000ffff107224 */ /* 0x000fe200078e00ff */
[----:B------:R-:W-:Y:S01]  /*a6a0*/  ULDC.64 UR46, c[0x0][0x198] ;  /* 0x00006600002e7ab9 */ /* 0x000fe20000000a00 */
[----:B------:R-:W-:Y:S01]  /*a6b0*/  IMAD.MOV.U32 R17, RZ, RZ, 0x1 ;  /* 0x00000001ff117424 */ /* 0x000fe200078e00ff */
[----:B------:R1:W-:Y:S04]  /*a6c0*/  STL [R1+0xc], R0 ;  /* 0x00000c0001007387 */ /* 0x0003e80000100800 */
[----:B------:R2:W-:Y:S01]  /*a6d0*/  STL [R1+0x18], RZ ;  /* 0x000018ff01007387 */ /* 0x0005e20000100800 */
[----:B-1----:R-:W-:-:S05]  /*a6e0*/  MOV R0, UR4 ;  /* 0x0000000400007c02 */ /* 0x002fca0008000f00 */
[----:B------:R2:W-:Y:S02]  /*a6f0*/  STL [R1+0x1c], R0 ;  /* 0x00001c0001007387 */ /* 0x0005e40000100800 */
.L_x_2876:
[----:B---3--:R-:W3:Y:S01]  /*a700*/  LDL R4, [R1+0xc] ;  /* 0x00000c0001047983 */ /* 0x008ee20000100800 */
[----:B-12---:R-:W1:Y:S01]  /*a710*/  LDC R0, c[0x0][0xea8] ;  /* 0x0003aa00ff007b82 */ /* 0x006e620000000800 */
[----:B------:R-:W-:Y:S05]  /*a720*/  YIELD ;  /* 0x0000000000007946 */ /* 0x000fea0003800000 */
[----:B------:R-:W-:Y:S02]  /*a730*/  ULDC.64 UR4, c[0x0][0x3f8] ;  /* 0x0000fe0000047ab9 */ /* 0x000fe40000000a00 */
[----:B------:R-:W2:Y:S01]  /*a740*/  LDC R19, c[0x0][0xeb4] ;  /* 0x0003ad00ff137b82 */ /* 0x000ea20000000800 */
[----:B------:R-:W-:-:S03]  /*a750*/  UISETP.NE.U32.AND UP0, UPT, UR4, URZ, UPT ;  /* 0x0000003f0400728c */ /* 0x000fc6000bf05070 */
[----:B------:R-:W-:Y:S01]  /*a760*/  ULDC UR4, c[0x0][0x404] ;  /* 0x0001010000047ab9 */ /* 0x000fe20000000800 */
[----:B------:R-:W-:-:S04]  /*a770*/  UISETP.NE.AND.EX UP0, UPT, UR5, URZ, UPT, UP0 ;  /* 0x0000003f0500728c */ /* 0x000fc8000bf05300 */
[----:B------:R-:W-:Y:S01]  /*a780*/  USEL UR4, UR4, 0x1, UP0 ;  /* 0x0000000104047887 */ /* 0x000fe20008000000 */
[----:B-1----:R-:W-:Y:S02]  /*a790*/  ISETP.NE.AND P0, PT, R0, 0x1, PT ;  /* 0x000000010000780c */ /* 0x002fe40003f05270 */
[----:B--2---:R-:W-:-:S11]  /*a7a0*/  ISETP.NE.AND P1, PT, R19, 0x1, PT ;  /* 0x000000011300780c */ /* 0x004fd60003f25270 */
[----:B------:R-:W3:Y:S08]  /*a7b0*/  @P0 LDC R0, c[0x0][0xeac] ;  /* 0x0003ab00ff000b82 */ /* 0x000ef00000000800 */
[----:B------:R-:W1:Y:S08]  /*a7c0*/  @P0 LDC R5, c[0x0][0xeb0] ;  /* 0x0003ac00ff050b82 */ /* 0x000e700000000800 */
[----:B------:R-:W2:Y:S01]  /*a7d0*/  @P1 LDC.64 R2, c[0x0][0xeb8] ;  /* 0x0003ae00ff021b82 */ /* 0x000ea20000000a00 */
[----:B---3--:R-:W-:-:S05]  /*a7e0*/  @P0 IMAD.HI.U32 R0, R4, R0, RZ ;  /* 0x0000000004000227 */ /* 0x008fca00078e00ff */
[----:B-1----:R-:W-:Y:S02]  /*a7f0*/  @P0 SHF.R.U32.HI R4, RZ, R5, R0 ;  /* 0x00000005ff040219 */ /* 0x002fe40000011600 */
[----:B------:R-:W1:Y:S01]  /*a800*/  S2R R5, SR_CgaCtaId ;  /* 0x0000000000057919 */ /* 0x000e620000008800 */
[----:B------:R-:W3:Y:S02]  /*a810*/  LDC R0, c[0x0][0x2e0] ;  /* 0x0000b800ff007b82 */ /* 0x000ee40000000800 */
[----:B--2---:R-:W-:Y:S01]  /*a820*/  @P1 IMAD.HI.U32 R2, R4, R2, RZ ;  /* 0x0000000204021227 */ /* 0x004fe200078e00ff */
[----:B------:R2:W-:Y:S03]  /*a830*/  STL [R1+0x4], R4 ;  /* 0x0000040401007387 */ /* 0x0005e60000100800 */
[----:B------:R-:W-:Y:S01]  /*a840*/  IMAD.MOV.U32 R18, RZ, RZ, R4 ;  /* 0x000000ffff127224 */ /* 0x000fe200078e0004 */
[----:B------:R-:W-:-:S02]  /*a850*/  @P1 SHF.R.U32.HI R18, RZ, R3, R2 ;  /* 0x00000003ff121219 */ /* 0x000fc40000011602 */
[----:B------:R-:W-:Y:S01]  /*a860*/  MOV R2, 0x400 ;  /* 0x0000040000027802 */ /* 0x000fe20000000f00 */
[----:B---3--:R-:W-:-:S03]  /*a870*/  IMAD R6, R0, UR4, RZ ;  /* 0x0000000400067c24 */ /* 0x008fc6000f8e02ff */
[----:B-1----:R-:W-:-:S05]  /*a880*/  LEA R7, R5, R2, 0x18 ;  /* 0x0000000205077211 */ /* 0x002fca00078ec0ff */
[----:B------:R-:W-:Y:S01]  /*a890*/  VIADD R0, R7, 0x22400 ;  /* 0x0002240007007836 */ /* 0x000fe20000000000 */
[----:B------:R2:W-:Y:S04]  /*a8a0*/  STL [R1], R7 ;  /* 0x0000000701007387 */ /* 0x0005e80000100800 */
        /* <DEDUP_REMOVED lines=14> */
[----:B--2---:R-:W-:Y:S01]  /*a990*/  IMAD.U32 R4, RZ, RZ, UR6 ;  /* 0x00000006ff047e24 */ /* 0x004fe2000f8e00ff */
[----:B------:R-:W-:Y:S01]  /*a9a0*/  MOV R5, UR7 ;  /* 0x0000000700057c02 */ /* 0x000fe20008000f00 */
        /* <DEDUP_REMOVED lines=10> */
.L_x_2833:
[----:B------:R-:W2:Y:S02]  /*aa50*/  LDL R2, [R1] ;  /* 0x0000000001027983 */ /* 0x000ea40000100800 */
        /* <DEDUP_REMOVED lines=19> */
.L_x_2835:
        /* <DEDUP_REMOVED lines=16> */
.L_x_2834:
[----:B------:R-:W2:Y:S01]  /*ac90*/  LDL.LU R5, [R1+0x4] ;  /* 0x0000040001057983 */ /* 0x000ea20000300800 */
[----:B------:R-:W1:Y:S01]  /*aca0*/  LDC R0, c[0x0][0x428] ;  /* 0x00010a00ff007b82 */ /* 0x000e620000000800 */
[----:B------:R-:W-:Y:S02]  /*acb0*/  ULDC.64 UR4, c[0x0][0xaf0] ;  /* 0x0002bc0000047ab9 */ /* 0x000fe40000000a00 */
[----:B------:R-:W3:Y:S01]  /*acc0*/  LDL R4, [R1+0xc] ;  /* 0x00000c0001047983 */ /* 0x000ee20000100800 */
[----:B------:R-:W-:Y:S01]  /*acd0*/  ISETP.NE.U32.AND P0, PT, RZ, UR4, PT ;  /* 0x00000004ff007c0c */ /* 0x000fe2000bf05070 */
[----:B------:R-:W-:Y:S01]  /*ace0*/  IMAD.MOV.U32 R6, RZ, RZ, R18 ;  /* 0x000000ffff067224 */ /* 0x000fe200078e0012 */
[----:B------:R-:W-:Y:S01]  /*acf0*/  ULDC UR4, c[0x0][0xea8] ;  /* 0x0003aa0000047ab9 */ /* 0x000fe20000000800 */
[----:B------:R-:W4:Y:S01]  /*ad00*/  S2R R7, SR_TID.X ;  /* 0x0000000000077919 */ /* 0x000f220000002100 */
[----:B------:R-:W-:Y:S02]  /*ad10*/  ISETP.NE.AND.EX P0, PT, RZ, UR5, PT, P0 ;  /* 0x00000005ff007c0c */ /* 0x000fe4000bf05300 */
[----:B-1----:R-:W-:-:S02]  /*ad20*/  ISETP.NE.AND P1, PT, R0, 0x1, PT ;  /* 0x000000010000780c */ /* 0x002fc40003f25270 */
[----:B------:R-:W-:-:S11]  /*ad30*/  MOV R0, R19 ;  /* 0x0000001300007202 */ /* 0x000fd60000000f00 */
        /* <DEDUP_REMOVED lines=15> */
[----:B--2---:R-:W-:-:S04]  /*ae30*/  IMAD.MOV R8, RZ, RZ, -R5 ;  /* 0x000000ffff087224 */ /* 0x004fc800078e0a05 */
[----:B---3--:R-:W-:-:S05]  /*ae40*/  IMAD R8, R8, UR4, R4 ;  /* 0x0000000408087c24 */ /* 0x008fca000f8e0204 */
[----:B-1----:R-:W-:-:S07]  /*ae50*/  SHF.L.U32 R8, R8, 0x6, RZ ;  /* 0x0000000608087819 */ /* 0x002fce00000006ff */
.L_x_2836:
        /* <DEDUP_REMOVED lines=17> */
.L_x_2891:
[----:B------:R-:W2:Y:S01]  /*af70*/  LDL R5, [R1+0x8] ;  /* 0x0000080001057983 */ /* 0x000ea20000100800 */
[----:B------:R-:W-:Y:S01]  /*af80*/  UMOV UR4, 0xffffffff ;  /* 0xffffffff00047882 */ /* 0x000fe20000000000 */
[----:B------:R-:W-:Y:S01]  /*af90*/  SHF.R.S32.HI R7, RZ, 0x1f, R6 ;  /* 0x0000001fff077819 */ /* 0x000fe20000011406 */
[----:B--2---:R-:W-:Y:S01]  /*afa0*/  VIADD R9, R5, 0xffffffff ;  /* 0xffffffff05097836 */ /* 0x004fe20000000000 */
[----:B------:R-:W-:Y:S06]  /*afb0*/  BRA.DIV UR4, `(.L_x_2838) ;  /* 0x0000002e04787947 */ /* 0x000fec000b800000 */
[----:B------:R-:W-:-:S13]  /*afc0*/  ELECT P6, URZ, PT ;  /* 0x00000000003f782f */ /* 0x000fda00038c0000 */
.L_x_2894:
        /* <DEDUP_REMOVED lines=11> */
[----:B------:R-:W-:-:S04]  /*b080*/  IMAD R10, R7, UR4, RZ ;  /* 0x00000004070a7c24 */ /* 0x000fc8000f8e02ff */
[----:B------:R-:W-:Y:S02]  /*b090*/  IMAD.MOV R5, RZ, RZ, -R4 ;  /* 0x000000ffff057224 */ /* 0x000fe400078e0a04 */
[----:B------:R-:W-:Y:S02]  /*b0a0*/  IMAD R10, R6, UR5, R10 ;  /* 0x00000005060a7c24 */ /* 0x000fe4000f8e020a */
[----:B------:R-:W-:-:S05]  /*b0b0*/  IMAD R5, R11, R5, R9 ;  /* 0x000000050b057224 */ /* 0x000fca00078e0209 */
[----:B------:R2:W-:Y:S02]  /*b0c0*/  STL [R1+0x10], R5 ;  /* 0x0000100501007387 */ /* 0x0005e40000100800 */
[----:B--2---:R-:W-:-:S03]  /*b0d0*/  SHF.R.S32.HI R5, RZ, 0x1f, R4 ;  /* 0x0000001fff057819 */ /* 0x004fc60000011404 */
[----:B------:R-:W-:-:S04]  /*b0e0*/  IMAD.WIDE.U32 R4, R6, UR4, R4 ;  /* 0x0000000406047c25 */ /* 0x000fc8000f8e0004 */
[----:B------:R-:W-:Y:S01]  /*b0f0*/  IMAD.IADD R5, R5, 0x1, R10 ;  /* 0x0000000105057824 */ /* 0x000fe200078e020a */
[----:B------:R-:W-:-:S04]  /*b100*/  LEA R10, P1, R4, R2, 0x2 ;  /* 0x00000002040a7211 */ /* 0x000fc800078210ff */
[----:B------:R-:W-:-:S05]  /*b110*/  LEA.HI.X R11, R4, R3, R5, 0x2, P1 ;  /* 0x00000003040b7211 */ /* 0x000fca00008f1405 */
[----:B------:R2:W5:Y:S04]  /*b120*/  LDG.E R4, desc[UR54][R10.64] ;  /* 0x000000360a047981 */ /* 0x000568000c1e1900 */
.L_x_2840:
[----:B--2---:R-:W2:Y:S01]  /*b130*/  S2R R10, SR_CgaCtaId ;  /* 0x00000000000a7919 */ /* 0x004ea20000008800 */
[----:B------:R-:W-:-:S04]  /*b140*/  MOV R5, 0x400 ;  /* 0x0000040000057802 */ /* 0x000fc80000000f00 */
[----:B--2---:R-:W-:-:S04]  /*b150*/  LEA R5, R10, R5, 0x18 ;  /* 0x000000050a057211 */ /* 0x004fc800078ec0ff */
[----:B------:R-:W-:Y:S02]  /*b160*/  LEA R10, R16, R5, 0x3 ;  /* 0x00000005100a7211 */ /* 0x000fe400078e18ff */
[----:B------:R-:W-:-:S04]  /*b170*/  SHF.L.U32 R5, R17, 0x1f, RZ ;  /* 0x0000001f11057819 */ /* 0x000fc800000006ff */
[----:B------:R-:W2:Y:S02]  /*b180*/  SYNCS.PHASECHK.TRANS64.TRYWAIT P1, [R10+URZ+0x38840], R5 ;  /* 0x038840050a0075a7 */ /* 0x000ea4000802017f */
[----:B--2---:R-:W-:Y:S05]  /*b190*/  @!P1 BRA `(.L_x_2841) ;  /* 0x0000002c00209947 */ /* 0x004fea0003800000 */
.L_x_2895:
        /* <DEDUP_REMOVED lines=11> */
.L_x_2842:
[----:B------:R-:W3:Y:S01]  /*b250*/  LDL R11, [R1+0x10] ;  /* 0x00001000010b7983 */ /* 0x000ee20000100800 */
[----:B--2---:R-:W-:Y:S01]  /*b260*/  MOV R5, 0x400 ;  /* 0x0000040000057802 */ /* 0x004fe20000000f00 */
[----:B------:R-:W2:Y:S01]  /*b270*/  S2R R12, SR_CgaCtaId ;  /* 0x00000000000c7919 */ /* 0x000ea20000008800 */
[----:B------:R-:W-:Y:S01]  /*b280*/  R2UR UR9, R10 ;  /* 0x000000000a0972ca */ /* 0x000fe200000e0000 */
[----:B------:R-:W-:Y:S01]  /*b290*/  UIADD3 UR4, UP0, UR46, 0x370, URZ ;  /* 0x000003702e047890 */ /* 0x000fe2000ff1e03f */
[----:B------:R-:W-:Y:S02]  /*b2a0*/  R2UR UR12, R0 ;  /* 0x00000000000c72ca */ /* 0x000fe400000e0000 */
[----:B-----5:R-:W-:Y:S01]  /*b2b0*/  R2UR UR13, R4 ;  /* 0x00000000040d72ca */ /* 0x020fe200000e0000 */
[----:B------:R-:W-:Y:S01]  /*b2c0*/  UIADD3.X UR5, URZ, UR47, URZ, UP0, !UPT ;  /* 0x0000002f3f057290 */ /* 0x000fe200087fe43f */
[----:B--2---:R-:W-:-:S04]  /*b2d0*/  LEA R5, R12, R5, 0x18 ;  /* 0x000000050c057211 */ /* 0x004fc800078ec0ff */
[----:B------:R-:W-:-:S04]  /*b2e0*/  LEA R5, R16, R5, 0xd ;  /* 0x0000000510057211 */ /* 0x000fc800078e68ff */
[----:B------:R-:W-:Y:S01]  /*b2f0*/  R2UR UR8, R5 ;  /* 0x00000000050872ca */ /* 0x000fe200000e0000 */
[----:B------:R-:W-:Y:S01]  /*b300*/  UIADD3 UR9, UR9, 0x38830, URZ ;  /* 0x0003883009097890 */ /* 0x000fe2000fffe03f */
[----:B------:R-:W-:Y:S01]  /*b310*/  UMOV UR6, 0x0 ;  /* 0x0000000000067882 */ /* 0x000fe20000000000 */
[----:B------:R-:W-:Y:S01]  /*b320*/  UMOV UR7, 0x14f00000 ;  /* 0x14f0000000077882 */ /* 0x000fe20000000000 */
[----:B------:R-:W-:-:S09]  /*b330*/  UMOV UR10, URZ ;  /* 0x0000003f000a7c82 */ /* 0x000fd20008000000 */
[----:B------:R-:W-:Y:S01]  /*b340*/  UIADD3 UR8, UR8, 0x22400, URZ ;  /* 0x0002240008087890 */ /* 0x000fe2000fffe03f */
[----:B---3--:R-:W-:-:S13]  /*b350*/  R2UR UR11, R11 ;  /* 0x000000000b0b72ca */ /* 0x008fda00000e0000 */
[----:B------:R-:W-:-:S09]  /*b360*/  USHF.L.U32 UR11, UR11, 0x6, URZ ;  /* 0x000000060b0b7899 */ /* 0x000fd2000800063f */
[----:B------:R2:W-:Y:S02]  /*b370*/  UTMALDG.4D [UR8], [UR4], desc[UR6] ;  /* 0x00000608040075b4 */ /* 0x0005e40008019000 */
[----:B--2---:R-:W-:Y:S01]  /*b380*/  NOP ;  /* 0x0000000000007918 */ /* 0x004fe20000000000 */
.L_x_2839:
[----:B------:R-:W2:Y:S01]  /*b390*/  S2R R12, SR_CgaCtaId ;  /* 0x00000000000c7919 */ /* 0x000ea20000008800 */
[----:B------:R-:W-:Y:S05]  /*b3a0*/  WARPSYNC.ALL ;  /* 0x0000000000007948 */ /* 0x000fea0003800000 */
[----:B------:R-:W-:Y:S01]  /*b3b0*/  BAR.SYNC.DEFER_BLOCKING 0x8, 0xa0 ;  /* 0x0202800000007b1d */ /* 0x000fe20000010000 */
[----:B------:R-:W-:Y:S02]  /*b3c0*/  ELECT P1, URZ, PT ;  /* 0x00000000003f782f */ /* 0x000fe40003820000 */
[----:B------:R-:W-:-:S03]  /*b3d0*/  MOV R11, 0x400 ;  /* 0x00000400000b7802 */ /* 0x000fc60000000f00 */
[----:B------:R-:W-:Y:S01]  /*b3e0*/  BSSY B0, `(.L_x_2843) ;  /* 0x000004c000007945 */ /* 0x000fe20003800000 */
[----:B--2---:R-:W-:-:S07]  /*b3f0*/  LEA R11, R12, R11, 0x18 ;  /* 0x0000000b0c0b7211 */ /* 0x004fce00078ec0ff */
[----:B------:R-:W-:Y:S05]  /*b400*/  @!P1 BRA `(.L_x_2844) ;  /* 0x0000000400249947 */ /* 0x000fea0003800000 */
[----:B------:R-:W-:Y:S01]  /*b410*/  R2UR UR16, R11 ;  /* 0x000000000b1072ca */ /* 0x000fe200000e0000 */
[----:B------:R-:W-:Y:S01]  /*b420*/  UIADD3 UR14, UP0, UR46, 0x270, URZ ;  /* 0x000002702e0e7890 */ /* 0x000fe2000ff1e03f */
[----:B------:R-:W-:Y:S01]  /*b430*/  R2UR UR11, R8 ;  /* 0x00000000080b72ca */ /* 0x000fe200000e0000 */
[----:B------:R-:W-:Y:S01]  /*b440*/  IMAD.MOV.U32 R5, RZ, RZ, 0x2000 ;  /* 0x00002000ff057424 */ /* 0x000fe200078e00ff */
[----:B------:R-:W-:Y:S01]  /*b450*/  R2UR UR12, R19 ;  /* 0x00000000130c72ca */ /* 0x000fe200000e0000 */
[----:B------:R-:W-:Y:S01]  /*b460*/  UIADD3.X UR15, URZ, UR47, URZ, UP0, !UPT ;  /* 0x0000002f3f0f7290 */ /* 0x000fe200087fe43f */
[----:B------:R-:W-:Y:S01]  /*b470*/  R2UR UR13, R18 ;  /* 0x00000000120d72ca */ /* 0x000fe200000e0000 */
[----:B------:R-:W-:Y:S01]  /*b480*/  UIADD3 UR4, UP0, UR46, 0x770, URZ ;  /* 0x000007702e047890 */ /* 0x000fe2000ff1e03f */
[----:B------:R2:W-:Y:S01]  /*b490*/  SYNCS.ARRIVE.TRANS64 RZ, [R11+URZ+0x38800], R5 ;  /* 0x038800050bff79a7 */ /* 0x0005e2000800003f */
[----:B------:R-:W-:Y:S01]  /*b4a0*/  UMOV UR6, 0x0 ;  /* 0x0000000000067882 */ /* 0x000fe20000000000 */
[----:B------:R-:W-:Y:S01]  /*b4b0*/  UMOV UR7, 0x12f00000 ;  /* 0x12f0000000077882 */ /* 0x000fe20000000000 */
[----:B------:R-:W-:Y:S01]  /*b4c0*/  UMOV UR10, URZ ;  /* 0x0000003f000a7c82 */ /* 0x000fe20008000000 */
[----:B------:R-:W-:Y:S01]  /*b4d0*/  UIADD3.X UR5, URZ, UR47, URZ, UP0, !UPT ;  /* 0x0000002f3f057290 */ /* 0x000fe200087fe43f */
[----:B------:R-:W-:Y:S01]  /*b4e0*/  MOV R8, UR54 ;  /* 0x0000003600087c02 */ /* 0x000fe20008000f00 */
[----:B------:R-:W-:-:S02]  /*b4f0*/  UIADD3 UR8, UR16, 0x20400, URZ ;  /* 0x0002040010087890 */ /* 0x000fc4000fffe03f */
[----:B------:R-:W-:Y:S01]  /*b500*/  UIADD3 UR9, UR16, 0x38800, URZ ;  /* 0x0003880010097890 */ /* 0x000fe2000fffe03f */
[----:B------:R-:W-:Y:S01]  /*b510*/  R2UR UR54, R8 ;  /* 0x00000000083672ca */ /* 0x000fe200000e0000 */
[----:B------:R-:W-:Y:S01]  /*b520*/  UIADD3 UR48, UR16, 0x28400, URZ ;  /* 0x0002840010307890 */ /* 0x000fe2000fffe03f */
[----:B--2---:R-:W-:Y:S01]  /*b530*/  MOV R5, 0x10000 ;  /* 0x0001000000057802 */ /* 0x004fe20000000f00 */
[----:B------:R-:W-:Y:S01]  /*b540*/  UMOV UR50, 0xc0 ;  /* 0x000000c000327882 */ /* 0x000fe20000000000 */
[----:B------:R-:W-:Y:S01]  /*b550*/  UMOV UR51, UR11 ;  /* 0x0000000b00337c82 */ /* 0x000fe20008000000 */
[----:B------:R-:W-:Y:S01]  /*b560*/  MOV R10, UR50 ;  /* 0x00000032000a7c02 */ /* 0x000fe20008000f00 */
[----:B------:R-:W-:Y:S01]  /*b570*/  UMOV UR50, 0x40 ;  /* 0x0000004000327882 */ /* 0x000fe20000000000 */
[----:B------:R-:W-:Y:S01]  /*b580*/  UMOV UR52, UR12 ;  /* 0x0000000c00347c82 */ /* 0x000fe20008000000 */
[----:B------:R2:W-:Y:S01]  /*b590*/  UTMALDG.4D [UR8], [UR14], desc[UR6] ;  /* 0x000006080e0075b4 */ /* 0x0005e20008019000 */
[----:B------:R3:W-:Y:S01]  /*b5a0*/  SYNCS.ARRIVE.TRANS64 RZ, [R11+URZ+0x38810], R5 ;  /* 0x038810050bff79a7 */ /* 0x0007e2000800003f */
[----:B------:R-:W-:Y:S01]  /*b5b0*/  UMOV UR53, UR13 ;  /* 0x0000000d00357c82 */ /* 0x000fe20008000000 */
[----:B------:R-:W-:-:S02]  /*b5c0*/  UIADD3 UR56, UR16, 0x2a400, URZ ;  /* 0x0002a40010387890 */ /* 0x000fc4000fffe03f */
[----:B------:R-:W-:Y:S02]  /*b5d0*/  UIADD3 UR40, UR16, 0x2e400, URZ ;  /* 0x0002e40010287890 */ /* 0x000fe4000fffe03f */
[----:B------:R-:W-:Y:S02]  /*b5e0*/  UIADD3 UR32, UR16, 0x30400, URZ ;  /* 0x0003040010207890 */ /* 0x000fe4000fffe03f */
[----:B------:R-:W-:Y:S01]  /*b5f0*/  UIADD3 UR24, UR16, 0x32400, URZ ;  /* 0x0003240010187890 */ /* 0x000fe2000fffe03f */
[----:B------:R-:W-:Y:S01]  /*b600*/  UMOV UR58, 0x80 ;  /* 0x00000080003a7882 */ /* 0x000fe20000000000 */
[----:B------:R-:W-:Y:S01]  /*b610*/  UMOV UR59, UR11 ;  /* 0x0000000b003b7c82 */ /* 0x000fe20008000000 */
[----:B------:R-:W-:Y:S01]  /*b620*/  UMOV UR60, UR12 ;  /* 0x0000000c003c7c82 */ /* 0x000fe20008000000 */
[----:B------:R-:W-:Y:S01]  /*b630*/  UMOV UR61, UR13 ;  /* 0x0000000d003d7c82 */ /* 0x000fe20008000000 */
        /* <DEDUP_REMOVED lines=11> */
[----:B--2---:R-:W-:Y:S01]  /*b6f0*/  UIADD3 UR8, UR16, 0x26400, URZ ;  /* 0x0002640010087890 */ /* 0x004fe2000fffe03f */
[----:B---3--:R-:W-:Y:S01]  /*b700*/  MOV R5, UR55 ;  /* 0x0000003700057c02 */ /* 0x008fe20008000f00 */
[----:B------:R-:W-:Y:S01]  /*b710*/  UIADD3 UR9, UR16, 0x38810, URZ ;  /* 0x0003881010097890 */ /* 0x000fe2000fffe03f */
[----:B------:R-:W-:Y:S01]  /*b720*/  UMOV UR29, UR13 ;  /* 0x0000000d001d7c82 */ /* 0x000fe20008000000 */
[----:B------:R-:W-:Y:S01]  /*b730*/  UMOV UR18, 0x1c0 ;  /* 0x000001c000127882 */ /* 0x000fe20000000000 */
[----:B------:R-:W-:Y:S01]  /*b740*/  UMOV UR19, UR11 ;  /* 0x0000000b00137c82 */ /* 0x000fe20008000000 */
[----:B------:R-:W-:Y:S01]  /*b750*/  UMOV UR20, UR12 ;  /* 0x0000000c00147c82 */ /* 0x000fe20008000000 */
[----:B------:R-:W-:-:S02]  /*b760*/  UMOV UR21, UR13 ;  /* 0x0000000d00157c82 */ /* 0x000fc40008000000 */
[----:B------:R-:W-:Y:S01]  /*b770*/  UMOV UR49, UR9 ;  /* 0x0000000900317c82 */ /* 0x000fe20008000000 */
[----:B------:R-:W-:Y:S01]  /*b780*/  UMOV UR57, UR9 ;  /* 0x0000000900397c82 */ /* 0x000fe20008000000 */
[----:B------:R-:W-:Y:S01]  /*b790*/  UTMALDG.4D [UR8], [UR4], desc[UR6] ;  /* 0x00000608040075b4 */ /* 0x000fe20008019000 */
[----:B------:R-:W-:Y:S01]  /*b7a0*/  UMOV UR41, UR9 ;  /* 0x0000000900297c82 */ /* 0x000fe20008000000 */
[----:B------:R-:W-:Y:S01]  /*b7b0*/  UMOV UR33, UR9 ;  /* 0x0000000900217c82 */ /* 0x000fe20008000000 */
[----:B------:R-:W-:Y:S01]  /*b7c0*/  UMOV UR25, UR9 ;  /* 0x0000000900197c82 */ /* 0x000fe20008000000 */
[----:B------:R-:W-:Y:S01]  /*b7d0*/  UMOV UR17, UR9 ;  /* 0x0000000900117c82 */ /* 0x000fe20008000000 */
[----:B------:R-:W-:Y:S01]  /*b7e0*/  R2UR UR55, R5 ;  /* 0x00000000053772ca */ /* 0x000fe200000e0000 */
[----:B------:R2:W-:Y:S01]  /*b7f0*/  UTMALDG.4D [UR48], [UR4], desc[UR6] ;  /* 0x00000630040075b4 */ /* 0x0005e20008019000 */
[----:B------:R3:W-:Y:S01]  /*b800*/  UTMALDG.4D [UR56], [UR4], desc[UR6] ;  /* 0x00000638040075b4 */ /* 0x0007e20008019000 */
[----:B--2---:R-:W-:Y:S01]  /*b810*/  R2UR UR50, R10 ;  /* 0x000000000a3272ca */ /* 0x004fe200000e0000 */
[----:B------:R-:W-:-:S02]  /*b820*/  UIADD3 UR48, UR16, 0x2c400, URZ ;  /* 0x0002c40010307890 */ /* 0x000fc4000fffe03f */
[----:B------:R-:W-:-:S10]  /*b830*/  UIADD3 UR16, UR16, 0x34400, URZ ;  /* 0x0003440010107890 */ /* 0x000fd4000fffe03f */
[----:B------:R3:W-:Y:S01]  /*b840*/  UTMALDG.4D [UR48], [UR4], desc[UR6] ;  /* 0x00000630040075b4 */ /* 0x0007e20008019000 */
[----:B------:R3:W-:Y:S01]  /*b850*/  UTMALDG.4D [UR40], [UR4], desc[UR6] ;  /* 0x00000628040075b4 */ /* 0x0007e20008019000 */
[----:B------:R3:W-:Y:S01]  /*b860*/  UTMALDG.4D [UR32], [UR4], desc[UR6] ;  /* 0x00000620040075b4 */ /* 0x0007e20008019000 */
[----:B------:R3:W-:Y:S01]  /*b870*/  UTMALDG.4D [UR24], [UR4], desc[UR6] ;  /* 0x00000618040075b4 */ /* 0x0007e20008019000 */
[----:B------:R3:W-:Y:S02]  /*b880*/  UTMALDG.4D [UR16], [UR4], desc[UR6] ;  /* 0x00000610040075b4 */ /* 0x0007e40008019000 */
[----:B---3--:R-:W-:Y:S01]  /*b890*/  NOP ;  /* 0x0000000000007918 */ /* 0x008fe20000000000 */
.L_x_2844:
[----:B------:R-:W-:Y:S05]  /*b8a0*/  BSYNC B0 ;  /* 0x0000000000007941 */ /* 0x000fea0003800000 */
.L_x_2843:
[----:B------:R-:W2:Y:S01]  /*b8b0*/  LDL R5, [R1+0x18] ;  /* 0x0000180001057983 */ /* 0x000ea20000100800 */
[----:B------:R-:W-:Y:S01]  /*b8c0*/  ULDC.64 UR38, c[0x0][0x408] ;  /* 0x0001020000267ab9 */ /* 0x000fe20000000a00 */
[----:B------:R-:W-:Y:S01]  /*b8d0*/  BSSY B0, `(.L_x_2845) ;  /* 0x0000005000007945 */ /* 0x000fe20003800000 */
[----:B--2---:R-:W-:-:S04]  /*b8e0*/  LOP3.LUT R5, R5, 0x1, RZ, 0xc, !PT ;  /* 0x0000000105057812 */ /* 0x004fc800078e0cff */
[----:B------:R-:W-:-:S04]  /*b8f0*/  SHF.L.U32 R5, R5, 0x1f, RZ ;  /* 0x0000001f05057819 */ /* 0x000fc800000006ff */
[----:B------:R-:W2:Y:S02]  /*b900*/  SYNCS.PHASECHK.TRANS64.TRYWAIT P1, [R11+URZ+0x38820], R5 ;  /* 0x038820050b0075a7 */ /* 0x000ea4000802017f */
[----:B--2---:R-:W-:Y:S05]  /*b910*/  @!P1 BRA `(.L_x_2846) ;  /* 0x0000002400549947 */ /* 0x004fea0003800000 */
.L_x_2896:
[----:B------:R-:W-:Y:S05]  /*b920*/  BSYNC B0 ;  /* 0x0000000000007941 */ /* 0x000fea0003800000 */
.L_x_2845:
[----:B------:R-:W-:Y:S04]  /*b930*/  BSSY B0, `(.L_x_2847) ;  /* 0x000004b000007945 */ /* 0x000fe80003800000 */
[----:B------:R-:W-:Y:S05]  /*b940*/  @!P6 BRA `(.L_x_2848) ;  /* 0x000000040024e947 */ /* 0x000fea0003800000 */
[----:B------:R-:W3:Y:S01]  /*b950*/  S2R R11, SR_CgaCtaId ;  /* 0x00000000000b7919 */ /* 0x000ee20000008800 */
[----:B--2---:R-:W-:Y:S01]  /*b960*/  MOV R8, 0x400 ;  /* 0x0000040000087802 */ /* 0x004fe20000000f00 */
[----:B------:R-:W2:Y:S03]  /*b970*/  S2R R10, SR_TID.X ;  /* 0x00000000000a7919 */ /* 0x000ea60000002100 */
[----:B---3--:R-:W-:Y:S02]  /*b980*/  LEA R8, R11, R8, 0x18 ;  /* 0x000000080b087211 */ /* 0x008fe400078ec0ff */
[----:B--2---:R-:W-:-:S03]  /*b990*/  LOP3.LUT R10, R10, 0x7f, RZ, 0xc0, !PT ;  /* 0x0000007f0a0a7812 */ /* 0x004fc600078ec0ff */
[----:B------:R-:W-:Y:S01]  /*b9a0*/  IMAD R5, R16, 0x8, R8 ;  /* 0x0000000810057824 */ /* 0x000fe200078e0208 */
[----:B------:R-:W-:Y:S02]  /*b9b0*/  SHF.L.U32 R8, R17, 0x1f, RZ ;  /* 0x0000001f11087819 */ /* 0x000fe400000006ff */
[----:B------:R-:W-:Y:S02]  /*b9c0*/  ISETP.NE.AND P2, PT, R10, RZ, PT ;  /* 0x000000ff0a00720c */ /* 0x000fe40003f45270 */
[----:B------:R-:W2:Y:S02]  /*b9d0*/  SYNCS.PHASECHK.TRANS64.TRYWAIT P1, [R5+URZ+0x38860], R8 ;  /* 0x03886008050075a7 */ /* 0x000ea4000802017f */
[----:B--2---:R-:W-:Y:S09]  /*b9e0*/  @!P1 BRA `(.L_x_2849) ;  /* 0x0000002400409947 */ /* 0x004ff20003800000 */
.L_x_2897:
        /* <DEDUP_REMOVED lines=8> */
.L_x_2850:
[----:B--2---:R-:W2:Y:S01]  /*ba70*/  LDL R8, [R1+0x10] ;  /* 0x0000100001087983 */ /* 0x004ea20000100800 */
[----:B------:R-:W-:Y:S01]  /*ba80*/  MOV R10, 0x400 ;  /* 0x00000400000a7802 */ /* 0x000fe20000000f00 */
[----:B------:R-:W3:Y:S01]  /*ba90*/  S2R R11, SR_CgaCtaId ;  /* 0x00000000000b7919 */ /* 0x000ee20000008800 */
[----:B------:R-:W-:Y:S01]  /*baa0*/  R2UR UR9, R5 ;  /* 0x00000000050972ca */ /* 0x000fe200000e0000 */
[----:B------:R-:W-:Y:S01]  /*bab0*/  UIADD3 UR4, UP0, UR46, 0x470, URZ ;  /* 0x000004702e047890 */ /* 0x000fe2000ff1e03f */
[----:B------:R-:W-:Y:S02]  /*bac0*/  R2UR UR12, R0 ;  /* 0x00000000000c72ca */ /* 0x000fe400000e0000 */
[----:B------:R-:W-:Y:S01]  /*bad0*/  R2UR UR13, R4 ;  /* 0x00000000040d72ca */ /* 0x000fe200000e0000 */
[----:B------:R-:W-:Y:S01]  /*bae0*/  UIADD3.X UR5, URZ, UR47, URZ, UP0, !UPT ;  /* 0x0000002f3f057290 */ /* 0x000fe200087fe43f */
[----:B---3--:R-:W-:-:S05]  /*baf0*/  LEA R10, R11, R10, 0x18 ;  /* 0x0000000a0b0a7211 */ /* 0x008fca00078ec0ff */
        /* <DEDUP_REMOVED lines=15> */
[----:B--2---:R-:W-:-:S13]  /*bbf0*/  R2UR UR11, R8 ;  /* 0x00000000080b72ca */ /* 0x004fda00000e0000 */
[----:B------:R-:W-:-:S09]  /*bc00*/  USHF.L.U32 UR11, UR11, 0x6, URZ ;  /* 0x000000060b0b7899 */ /* 0x000fd2000800063f */
        /* <DEDUP_REMOVED lines=15> */
[----:B------:R-:W-:-:S02]  /*bd00*/  UMOV UR10, UR21 ;  /* 0x00000015000a7c82 */ /* 0x000fc40008000000 */
[----:B------:R2:W-:Y:S01]  /*bd10*/  UTMALDG.4D [UR8], [UR4], desc[UR6] ;  /* 0x00000608040075b4 */ /* 0x0005e20008019000 */
        /* <DEDUP_REMOVED lines=12> */
.L_x_2848:
[----:B------:R-:W-:Y:S05]  /*bde0*/  BSYNC B0 ;  /* 0x0000000000007941 */ /* 0x000fea0003800000 */
.L_x_2847:
        /* <DEDUP_REMOVED lines=9> */
[----:B------:R-:W-:Y:S01]  /*be80*/  MOV R5, 0x1 ;  /* 0x0000000100057802 */ /* 0x000fe20000000f00 */
[----:B--2---:R-:W-:Y:S01]  /*be90*/  IMAD.MOV R10, RZ, RZ, -R11 ;  /* 0x000000ffff0a7224 */ /* 0x004fe200078e0a0b */
[----:B------:R-:W-:-:S04]  /*bea0*/  IADD3 R8, R11, -0x2, RZ ;  /* 0xfffffffe0b087810 */ /* 0x000fc80007ffe0ff */
[----:B------:R-:W-:-:S05]  /*beb0*/  VIADDMNMX R10, R10, R5, 0xffffffff, !PT ;  /* 0xffffffff0a0a7446 */ /* 0x000fca0007800105 */
[----:B------:R-:W-:-:S05]  /*bec0*/  IMAD.IADD R5, R11, 0x1, R10 ;  /* 0x000000010b057824 */ /* 0x000fca00078e020a */
        /* <DEDUP_REMOVED lines=10> */
[----:B--2---:R-:W-:-:S04]  /*bf70*/  @P1 IMAD.HI.U32 R11, R8, R4, RZ ;  /* 0x00000004080b1227 */ /* 0x004fc800078e00ff */
[----:B------:R-:W-:Y:S01]  /*bf80*/  IMAD.MOV.U32 R4, RZ, RZ, R8 ;  /* 0x000000ffff047224 */ /* 0x000fe200078e0008 */
[----:B------:R-:W-:Y:S01]  /*bf90*/  @P1 SHF.R.U32.HI R4, RZ, R5, R11 ;  /* 0x00000005ff041219 */ /* 0x000fe2000001160b */
[----:B------:R-:W-:-:S03]  /*bfa0*/  IMAD R11, R7, UR4, RZ ;  /* 0x00000004070b7c24 */ /* 0x000fc6000f8e02ff */
[----:B------:R-:W-:Y:S01]  /*bfb0*/  IADD3 R5, -R4, RZ, RZ ;  /* 0x000000ff04057210 */ /* 0x000fe20007ffe1ff */
[----:B------:R-:W-:-:S04]  /*bfc0*/  IMAD R11, R6, UR5, R11 ;  /* 0x00000005060b7c24 */ /* 0x000fc8000f8e020b */
[----:B------:R-:W-:Y:S01]  /*bfd0*/  IMAD R8, R12, R5, R8 ;  /* 0x000000050c087224 */ /* 0x000fe200078e0208 */
[----:B------:R-:W-:-:S03]  /*bfe0*/  SHF.R.S32.HI R5, RZ, 0x1f, R4 ;  /* 0x0000001fff057819 */ /* 0x000fc60000011404 */
[----:B------:R-:W-:-:S04]  /*bff0*/  IMAD.WIDE.U32 R4, R6, UR4, R4 ;  /* 0x0000000406047c25 */ /* 0x000fc8000f8e0004 */
[----:B------:R-:W-:Y:S01]  /*c000*/  IMAD.IADD R11, R11, 0x1, R5 ;  /* 0x000000010b0b7824 */ /* 0x000fe200078e0205 */
[----:B------:R-:W-:-:S04]  /*c010*/  LEA R2, P1, R4, R2, 0x2 ;  /* 0x0000000204027211 */ /* 0x000fc800078210ff */
[----:B------:R-:W-:-:S05]  /*c020*/  LEA.HI.X R3, R4, R3, R11, 0x2, P1 ;  /* 0x0000000304037211 */ /* 0x000fca00008f140b */
[----:B------:R2:W5:Y:S04]  /*c030*/  LDG.E R4, desc[UR54][R2.64] ;  /* 0x0000003602047981 */ /* 0x000568000c1e1900 */
.L_x_2855:
        /* <DEDUP_REMOVED lines=10> */
.L_x_2898:
        /* <DEDUP_REMOVED lines=8> */
.L_x_2857:
[----:B------:R-:W3:Y:S01]  /*c160*/  S2R R11, SR_CgaCtaId ;  /* 0x00000000000b7919 */ /* 0x000ee20000008800 */
[----:B------:R-:W-:Y:S01]  /*c170*/  MOV R5, 0x400 ;  /* 0x0000040000057802 */ /* 0x000fe20000000f00 */
[----:B------:R-:W-:Y:S01]  /*c180*/  IMAD.SHL.U32 R8, R8, 0x40, RZ ;  /* 0x0000004008087824 */ /* 0x000fe200078e00ff */
[----:B------:R-:W-:Y:S01]  /*c190*/  R2UR UR9, R2 ;  /* 0x00000000020972ca */ /* 0x000fe200000e0000 */
[----:B------:R-:W-:Y:S01]  /*c1a0*/  UIADD3 UR4, UP0, UR46, 0x370, URZ ;  /* 0x000003702e047890 */ /* 0x000fe2000ff1e03f */
[----:B------:R-:W-:Y:S01]  /*c1b0*/  R2UR UR12, R0 ;  /* 0x00000000000c72ca */ /* 0x000fe200000e0000 */
[----:B------:R-:W-:Y:S01]  /*c1c0*/  UMOV UR6, 0x0 ;  /* 0x0000000000067882 */ /* 0x000fe20000000000 */
[----:B-----5:R-:W-:Y:S01]  /*c1d0*/  R2UR UR13, R4 ;  /* 0x00000000040d72ca */ /* 0x020fe200000e0000 */
[----:B------:R-:W-:Y:S01]  /*c1e0*/  UIADD3.X UR5, URZ, UR47, URZ, UP0, !UPT ;  /* 0x0000002f3f057290 */ /* 0x000fe200087fe43f */
[----:B------:R-:W-:Y:S01]  /*c1f0*/  R2UR UR11, R8 ;  /* 0x00000000080b72ca */ /* 0x000fe200000e0000 */
[----:B------:R-:W-:Y:S01]  /*c200*/  UMOV UR7, 0x14f00000 ;  /* 0x14f0000000077882 */ /* 0x000fe20000000000 */
[----:B------:R-:W-:-:S05]  /*c210*/  UMOV UR10, URZ ;  /* 0x0000003f000a7c82 */ /* 0x000fca0008000000 */
        /* <DEDUP_REMOVED lines=8> */
.L_x_2899:
        /* <DEDUP_REMOVED lines=8> */
.L_x_2859:
        /* <DEDUP_REMOVED lines=17> */
[----:B----4-:R-:W-:-:S05]  /*c430*/  LEA R3, R5, R3, 0x18 ;  /* 0x0000000305037211 */ /* 0x010fca00078ec0ff */
[----:B------:R-:W-:-:S05]  /*c440*/  IMAD R2, R16, 0x10000, R3 ;  /* 0x0001000010027824 */ /* 0x000fca00078e0203 */
        /* <DEDUP_REMOVED lines=34> */
.L_x_2854:
[----:B------:R-:W-:Y:S05]  /*c670*/  BSYNC B0 ;  /* 0x0000000000007941 */ /* 0x000fea0003800000 */
.L_x_2853:
[----:B------:R-:W2:Y:S01]  /*c680*/  LDL.LU R3, [R1+0x8] ;  /* 0x0000080001037983 */ /* 0x000ea20000300800 */
[----:B------:R-:W-:-:S04]  /*c690*/  IADD3 R16, R16, 0x1, RZ ;  /* 0x0000000110107810 */ /* 0x000fc80007ffe0ff */
[----:B------:R-:W-:-:S04]  /*c6a0*/  ISETP.NE.AND P1, PT, R16, 0x2, PT ;  /* 0x000000021000780c */ /* 0x000fc80003f25270 */
[----:B------:R-:W-:Y:S02]  /*c6b0*/  SEL R2, RZ, 0x1, P1 ;  /* 0x00000001ff027807 */ /* 0x000fe40000800000 */
[----:B------:R-:W-:Y:S02]  /*c6c0*/  SEL R16, R16, RZ, P1 ;  /* 0x000000ff10107207 */ /* 0x000fe40000800000 */
[----:B------:R-:W-:Y:S01]  /*c6d0*/  LOP3.LUT R17, R17, R2, RZ, 0x3c, !PT ;  /* 0x0000000211117212 */ /* 0x000fe200078e3cff */
[----:B--2---:R-:W-:-:S07]  /*c6e0*/  VIADD R8, R3, 0xfffffffd ;  /* 0xfffffffd03087836 */ /* 0x004fce0000000000 */
.L_x_2852:
[----:B------:R-:W-:Y:S01]  /*c6f0*/  IADD3 R10, -R10, RZ, RZ ;  /* 0x000000ff0a0a7210 */ /* 0x000fe20007ffe1ff */
[----:B------:R-:W-:Y:S03]  /*c700*/  BSSY B0, `(.L_x_2851) ;  /* 0x0000102000007945 */ /* 0x000fe60003800000 */
[----:B------:R-:W-:-:S13]  /*c710*/  ISETP.NE.AND P1, PT, R9, R10, PT ;  /* 0x0000000a0900720c */ /* 0x000fda0003f25270 */
[----:B------:R-:W-:Y:S05]  /*c720*/  @!P1 BRA `(.L_x_2860) ;  /* 0x0000000c00fc9947 */ /* 0x000fea0003800000 */
.L_x_2875:
[----:B------:R-:W-:Y:S04]  /*c730*/  BSSY B1, `(.L_x_2861) ;  /* 0x0000078000017945 */ /* 0x000fe80003800000 */
[----:B------:R-:W-:Y:S05]  /*c740*/  @!P6 BRA `(.L_x_2862) ;  /* 0x0000000400d8e947 */ /* 0x000fea0003800000 */
[----:B-1----:R-:W-:Y:S01]  /*c750*/  IMAD.MOV.U32 R9, RZ, RZ, R8 ;  /* 0x000000ffff097224 */ /* 0x002fe200078e0008 */
[----:B------:R-:W-:Y:S06]  /*c760*/  @!P0 BRA `(.L_x_2863) ;  /* 0x0000000000448947 */ /* 0x000fec0003800000 */
[----:B------:R-:W1:Y:S01]  /*c770*/  LDC R9, c[0x0][0x41c] ;  /* 0x00010700ff097b82 */ /* 0x000e620000000800 */
[----:B------:R-:W-:-:S04]  /*c780*/  IMAD R11, R7, UR38, RZ ;  /* 0x00000026070b7c24 */ /* 0x000fc8000f8e02ff */
[----:B------:R-:W-:Y:S01]  /*c790*/  IMAD R10, R6, UR39, R11 ;  /* 0x00000027060a7c24 */ /* 0x000fe2000f8e020b */
[----:B-1----:R-:W-:-:S13]  /*c7a0*/  ISETP.NE.AND P1, PT, R9, 0x1, PT ;  /* 0x000000010900780c */ /* 0x002fda0003f25270 */
[----:B------:R-:W1:Y:S02]  /*c7b0*/  @P1 LDC.64 R2, c[0x0][0x420] ;  /* 0x00010800ff021b82 */ /* 0x000e640000000a00 */
[----:B-1----:R-:W-:Y:S01]  /*c7c0*/  @P1 IMAD.HI.U32 R4, R8, R2, RZ ;  /* 0x0000000208041227 */ /* 0x002fe200078e00ff */
[----:B------:R-:W-:-:S04]  /*c7d0*/  MOV R2, R8 ;  /* 0x0000000800027202 */ /* 0x000fc80000000f00 */
[----:B------:R-:W-:Y:S02]  /*c7e0*/  @P1 SHF.R.U32.HI R2, RZ, R3, R4 ;  /* 0x00000003ff021219 */ /* 0x000fe40000011604 */
[----:B------:R-:W1:Y:S03]  /*c7f0*/  LDC.64 R4, c[0x0][0x3f8] ;  /* 0x0000fe00ff047b82 */ /* 0x000e660000000a00 */
[----:B------:R-:W-:-:S04]  /*c800*/  IMAD.MOV R3, RZ, RZ, -R2 ;  /* 0x000000ffff037224 */ /* 0x000fc800078e0a02 */
[----:B------:R-:W-:Y:S01]  /*c810*/  IMAD R9, R9, R3, R8 ;  /* 0x0000000309097224 */ /* 0x000fe200078e0208 */
[----:B------:R-:W-:-:S03]  /*c820*/  SHF.R.S32.HI R3, RZ, 0x1f, R2 ;  /* 0x0000001fff037819 */ /* 0x000fc60000011402 */
[----:B------:R-:W-:-:S05]  /*c830*/  IMAD.WIDE.U32 R2, R6, UR38, R2 ;  /* 0x0000002606027c25 */ /* 0x000fca000f8e0002 */
[----:B------:R-:W-:Y:S02]  /*c840*/  IADD3 R10, R10, R3, RZ ;  /* 0x000000030a0a7210 */ /* 0x000fe40007ffe0ff */
[----:B-1----:R-:W-:-:S04]  /*c850*/  LEA R4, P1, R2, R4, 0x2 ;  /* 0x0000000402047211 */ /* 0x002fc800078210ff */
[----:B------:R-:W-:-:S05]  /*c860*/  LEA.HI.X R5, R2, R5, R10, 0x2, P1 ;  /* 0x0000000502057211 */ /* 0x000fca00008f140a */
[----:B------:R1:W5:Y:S04]  /*c870*/  LDG.E R4, desc[UR54][R4.64] ;  /* 0x0000003604047981 */ /* 0x000368000c1e1900 */
.L_x_2863:
[----:B------:R-:W2:Y:S01]  /*c880*/  S2R R3, SR_CgaCtaId ;  /* 0x0000000000037919 */ /* 0x000ea20000008800 */
[----:B------:R-:W-:Y:S01]  /*c890*/  MOV R2, 0x400 ;  /* 0x0000040000027802 */ /* 0x000fe20000000f00 */
[----:B-1----:R-:W1:Y:S03]  /*c8a0*/  S2R R5, SR_TID.X ;  /* 0x0000000000057919 */ /* 0x002e660000002100 */
[----:B--2---:R-:W-:Y:S02]  /*c8b0*/  LEA R2, R3, R2, 0x18 ;  /* 0x0000000203027211 */ /* 0x004fe400078ec0ff */
[----:B------:R-:W-:Y:S02]  /*c8c0*/  SHF.L.U32 R3, R17, 0x1f, RZ ;  /* 0x0000001f11037819 */ /* 0x000fe400000006ff */
[----:B-1----:R-:W-:Y:S01]  /*c8d0*/  LOP3.LUT R5, R5, 0x7f, RZ, 0xc0, !PT ;  /* 0x0000007f05057812 */ /* 0x002fe200078ec0ff */
[----:B------:R-:W-:-:S03]  /*c8e0*/  IMAD R2, R16, 0x8, R2 ;  /* 0x0000000810027824 */ /* 0x000fc600078e0202 */
[----:B------:R-:W-:Y:S01]  /*c8f0*/  ISETP.NE.AND P1, PT, R5, RZ, PT ;  /* 0x000000ff0500720c */ /* 0x000fe20003f25270 */
[----:B------:R-:W1:Y:S02]  /*c900*/  SYNCS.PHASECHK.TRANS64.TRYWAIT P2, [R2+URZ+0x38840], R3 ;  /* 0x03884003020075a7 */ /* 0x000e64000804017f */
[----:B-1----:R-:W-:Y:S10]  /*c910*/  @!P2 BRA `(.L_x_2864) ;  /* 0x0000001400b0a947 */ /* 0x002ff40003800000 */
.L_x_2900:
        /* <DEDUP_REMOVED lines=8> */
.L_x_2865:
        /* <DEDUP_REMOVED lines=11> */
[----:B--2---:R-:W-:-:S05]  /*ca50*/  LEA R5, R10, R5, 0x18 ;  /* 0x000000050a057211 */ /* 0x004fca00078ec0ff */
[----:B------:R-:W-:-:S05]  /*ca60*/  IMAD R5, R16, 0x2000, R5 ;  /* 0x0000200010057824 */ /* 0x000fca00078e0205 */
[----:B------:R-:W-:Y:S02]  /*ca70*/  R2UR UR8, R5 ;  /* 0x00000000050872ca */ /* 0x000fe400000e0000 */
[----:B------:R-:W-:-:S04]  /*ca80*/  SHF.L.U32 R5, R9, 0x6, RZ ;  /* 0x0000000609057819 */ /* 0x000fc800000006ff */
[----:B------:R-:W-:-:S07]  /*ca90*/  R2UR UR11, R5 ;  /* 0x00000000050b72ca */ /* 0x000fce00000e0000 */
[----:B------:R-:W-:-:S09]  /*caa0*/  UIADD3 UR8, UR8, 0x22400, URZ ;  /* 0x0002240008087890 */ /* 0x000fd2000fffe03f */
[----:B------:R2:W-:Y:S01]  /*cab0*/  UTMALDG.4D [UR8], [UR4], desc[UR6] ;  /* 0x00000608040075b4 */ /* 0x0005e20008019000 */
[----:B------:R-:W3:Y:S02]  /*cac0*/  SYNCS.PHASECHK.TRANS64.TRYWAIT P2, [R2+URZ+0x38860], R3 ;  /* 0x03886003020075a7 */ /* 0x000ee4000804017f */
[----:B--23--:R-:W-:Y:S05]  /*cad0*/  @!P2 BRA `(.L_x_2866) ;  /* 0x000000140054a947 */ /* 0x00cfea0003800000 */
.L_x_2901:
[----:B------:R-:W-:Y:S05]  /*cae0*/  @P1 BRA `(.L_x_2867) ;  /* 0x00000000001c1947 */ /* 0x000fea0003800000 */
[----:B------:R-:W3:Y:S01]  /*caf0*/  S2R R9, SR_TID.X ;  /* 0x0000000000097919 */ /* 0x000ee20000002100 */
[----:B-12---:R-:W-:-:S04]  /*cb00*/  IMAD.MOV.U32 R3, RZ, RZ, 0x10000 ;  /* 0x00010000ff037424 */ /* 0x006fc800078e00ff */
[----:B------:R4:W-:Y:S01]  /*cb10*/  SYNCS.ARRIVE.TRANS64 RZ, [R2+URZ+0x38850], R3 ;  /* 0x0388500302ff79a7 */ /* 0x0009e2000800003f */
[----:B---3--:R-:W-:-:S04]  /*cb20*/  LOP3.LUT R9, R9, 0x1f, RZ, 0xc0, !PT ;  /* 0x0000001f09097812 */ /* 0x008fc800078ec0ff */
[----:B------:R-:W-:-:S13]  /*cb30*/  ISETP.NE.AND P1, PT, R9, RZ, PT ;  /* 0x000000ff0900720c */ /* 0x000fda0003f25270 */
[----:B----4-:R-:W-:Y:S05]  /*cb40*/  @!P1 BRA `(.L_x_2867) ;  /* 0x0000000000049947 */ /* 0x010fea0003800000 */
[----:B------:R-:W-:Y:S01]  /*cb50*/  BPT.TRAP 0x1 ;  /* 0x000000040000795c */ /* 0x000fe20000300000 */
.L_x_2867:
        /* <DEDUP_REMOVED lines=53> */
.L_x_2862:
[----:B------:R-:W-:Y:S05]  /*ceb0*/  BSYNC B1 ;  /* 0x0000000000017941 */ /* 0x000fea0003800000 */
.L_x_2861:
[----:B-1----:R-:W-:Y:S01]  /*cec0*/  VIADD R9, R16, 0x1 ;  /* 0x0000000110097836 */ /* 0x002fe20000000000 */
[----:B------:R-:W-:Y:S04]  /*ced0*/  BSSY B1, `(.L_x_2868) ;  /* 0x000007c000017945 */ /* 0x000fe80003800000 */
        /* <DEDUP_REMOVED lines=24> */
.L_x_2870:
[----:B------:R-:W2:Y:S01]  /*d060*/  S2R R3, SR_CgaCtaId ;  /* 0x0000000000037919 */ /* 0x000ea20000008800 */
[----:B------:R-:W-:Y:S01]  /*d070*/  MOV R2, 0x400 ;  /* 0x0000040000027802 */ /* 0x000fe20000000f00 */
[----:B-1----:R-:W1:Y:S03]  /*d080*/  S2R R5, SR_TID.X ;  /* 0x0000000000057919 */ /* 0x002e660000002100 */
[----:B--2---:R-:W-:Y:S02]  /*d090*/  LEA R2, R3, R2, 0x18 ;  /* 0x0000000203027211 */ /* 0x004fe400078ec0ff */
[----:B------:R-:W-:Y:S02]  /*d0a0*/  SHF.L.U32 R3, R17, 0x1f, RZ ;  /* 0x0000001f11037819 */ /* 0x000fe400000006ff */
[----:B------:R-:W-:Y:S02]  /*d0b0*/  LEA R2, R9, R2, 0x3 ;  /* 0x0000000209027211 */ /* 0x000fe400078e18ff */
[----:B-1----:R-:W-:-:S02]  /*d0c0*/  LOP3.LUT R5, R5, 0x7f, RZ, 0xc0, !PT ;  /* 0x0000007f05057812 */ /* 0x002fc400078ec0ff */
[----:B------:R-:W1:Y:S02]  /*d0d0*/  SYNCS.PHASECHK.TRANS64.TRYWAIT P2, [R2+URZ+0x38840], R3 ;  /* 0x03884003020075a7 */ /* 0x000e64000804017f */
[----:B------:R-:W-:Y:S01]  /*d0e0*/  ISETP.NE.AND P1, PT, R5, RZ, PT ;  /* 0x000000ff0500720c */ /* 0x000fe20003f25270 */
[----:B-1----:R-:W-:-:S12]  /*d0f0*/  @!P2 BRA `(.L_x_2871) ;  /* 0x0000000c00e0a947 */ /* 0x002fd80003800000 */
.L_x_2902:
[----:B------:R-:W-:Y:S05]  /*d100*/  @P1 BRA `(.L_x_2872) ;  /* 0x00000000001c1947 */ /* 0x000fea0003800000 */
[----:B------:R-:W2:Y:S01]  /*d110*/  S2R R11, SR_TID.X ;  /* 0x00000000000b7919 */ /* 0x000ea20000002100 */
[----:B------:R-:W-:-:S04]  /*d120*/  IMAD.MOV.U32 R5, RZ, RZ, 0x2000 ;  /* 0x00002000ff057424 */ /* 0x000fc800078e00ff */
[----:B------:R3:W-:Y:S01]  /*d130*/  SYNCS.ARRIVE.TRANS64 RZ, [R2+URZ+0x38830], R5 ;  /* 0x0388300502ff79a7 */ /* 0x0007e2000800003f */
[----:B--2---:R-:W-:-:S04]  /*d140*/  LOP3.LUT R11, R11, 0x1f, RZ, 0xc0, !PT ;  /* 0x0000001f0b0b7812 */ /* 0x004fc800078ec0ff */
[----:B------:R-:W-:-:S13]  /*d150*/  ISETP.NE.AND P2, PT, R11, RZ, PT ;  /* 0x000000ff0b00720c */ /* 0x000fda0003f45270 */
[----:B---3--:R-:W-:Y:S05]  /*d160*/  @!P2 BRA `(.L_x_2872) ;  /* 0x000000000004a947 */ /* 0x008fea0003800000 */
[----:B------:R-:W-:Y:S01]  /*d170*/  BPT.TRAP 0x1 ;  /* 0x000000040000795c */ /* 0x000fe20000300000 */
.L_x_2872:
[----:B------:R-:W2:Y:S01]  /*d180*/  S2R R11, SR_CgaCtaId ;  /* 0x00000000000b7919 */ /* 0x000ea20000008800 */
        /* <DEDUP_REMOVED lines=12> */
[----:B--2---:R-:W-:-:S04]  /*d250*/  LEA R5, R11, R5, 0x18 ;  /* 0x000000050b057211 */ /* 0x004fc800078ec0ff */
[----:B------:R-:W-:-:S04]  /*d260*/  LEA R5, R9, R5, 0xd ;  /* 0x0000000509057211 */ /* 0x000fc800078e68ff */
[----:B------:R-:W-:-:S13]  /*d270*/  R2UR UR8, R5 ;  /* 0x00000000050872ca */ /* 0x000fda00000e0000 */
[----:B------:R-:W-:-:S09]  /*d280*/  UIADD3 UR8, UR8, 0x22400, URZ ;  /* 0x0002240008087890 */ /* 0x000fd2000fffe03f */
[----:B------:R2:W-:Y:S01]  /*d290*/  UTMALDG.4D [UR8], [UR4], desc[UR6] ;  /* 0x00000608040075b4 */ /* 0x0005e20008019000 */
[----:B------:R-:W3:Y:S02]  /*d2a0*/  SYNCS.PHASECHK.TRANS64.TRYWAIT P2, [R2+URZ+0x38860], R3 ;  /* 0x03886003020075a7 */ /* 0x000ee4000804017f */
[----:B--23--:R-:W-:Y:S05]  /*d2b0*/  @!P2 BRA `(.L_x_2873) ;  /* 0x0000000c0084a947 */ /* 0x00cfea0003800000 */
.L_x_2903:
        /* <DEDUP_REMOVED lines=8> */
.L_x_2874:
        /* <DEDUP_REMOVED lines=17> */
[----:B---3--:R-:W-:-:S05]  /*d450*/  LEA R3, R5, R3, 0x18 ;  /* 0x0000000305037211 */ /* 0x008fca00078ec0ff */
[----:B------:R-:W-:-:S05]  /*d460*/  IMAD R2, R9, 0x10000, R3 ;  /* 0x0001000009027824 */ /* 0x000fca00078e0203 */
        /* <DEDUP_REMOVED lines=34> */
.L_x_2869:
[----:B------:R-:W-:Y:S05]  /*d690*/  BSYNC B1 ;  /* 0x0000000000017941 */ /* 0x000fea0003800000 */
.L_x_2868:
        /* <DEDUP_REMOVED lines=8> */
.L_x_2860:
[----:B------:R-:W-:Y:S05]  /*d720*/  BSYNC B0 ;  /* 0x0000000000007941 */ /* 0x000fea0003800000 */
.L_x_2851:
[----:B------:R-:W2:Y:S04]  /*d730*/  LDL R3, [R1+0x1c] ;  /* 0x00001c0001037983 */ /* 0x000ea80000100800 */
[----:B------:R-:W3:Y:S04]  /*d740*/  LDL.LU R2, [R1+0xc] ;  /* 0x00000c0001027983 */ /* 0x000ee80000300800 */
[----:B------:R-:W4:Y:S01]  /*d750*/  LDL.LU R0, [R1+0x18] ;  /* 0x0000180001007983 */ /* 0x000f220000300800 */
[----:B--2---:R-:W-:Y:S01]  /*d760*/  R2UR UR4, R3 ;  /* 0x00000000030472ca */ /* 0x004fe200000e0000 */
[----:B----4-:R-:W-:-:S12]  /*d770*/  VIADD R0, R0, 0x1 ;  /* 0x0000000100007836 */ /* 0x010fd80000000000 */
[----:B---3--:R-:W-:Y:S01]  /*d780*/  IADD3 R2, R2, UR4, RZ ;  /* 0x0000000402027c10 */ /* 0x008fe2000fffe0ff */
[----:B------:R-:W-:-:S03]  /*d790*/  ULDC UR4, c[0x0][0xea4] ;  /* 0x0003a90000047ab9 */ /* 0x000fc60000000800 */
[----:B------:R-:W-:Y:S01]  /*d7a0*/  ISETP.GE.AND P0, PT, R2, UR4, PT ;  /* 0x0000000402007c0c */ /* 0x000fe2000bf06270 */
[----:B------:R3:W-:Y:S04]  /*d7b0*/  STL [R1+0xc], R2 ;  /* 0x00000c0201007387 */ /* 0x0007e80000100800 */
[----:B------:R3:W-:Y:S08]  /*d7c0*/  STL [R1+0x18], R0 ;  /* 0x0000180001007387 */ /* 0x0007f00000100800 */
[----:B------:R-:W-:Y:S05]  /*d7d0*/  @!P0 BRA `(.L_x_2876) ;  /* 0xffffffcc00c88947 */ /* 0x000fea000383ffff */
[----:B---3--:R-:W-:-:S07]  /*d7e0*/  LOP3.LUT R2, R0, 0x1, RZ, 0xc, !PT ;  /* 0x0000000100027812 */ /* 0x008fce00078e0cff */
.L_x_2832:
[----:B------:R-:W2:Y:S01]  /*d7f0*/  S2R R3, SR_CgaCtaId ;  /* 0x0000000000037919 */ /* 0x000ea20000008800 */
[----:B------:R-:W-:Y:S01]  /*d800*/  MOV R0, 0x400 ;  /* 0x0000040000007802 */ /* 0x000fe20000000f00 */
[----:B------:R-:W-:Y:S03]  /*d810*/  BSSY B0, `(.L_x_2877) ;  /* 0x0000005000007945 */ /* 0x000fe60003800000 */
[----:B--2---:R-:W-:Y:S02]  /*d820*/  LEA R0, R3, R0, 0x18 ;  /* 0x0000000003007211 */ /* 0x004fe400078ec0ff */
[----:B------:R-:W-:-:S04]  /*d830*/  SHF.L.U32 R3, R2, 0x1f, RZ ;  /* 0x0000001f02037819 */ /* 0x000fc800000006ff */
[----:B------:R-:W2:Y:S02]  /*d840*/  SYNCS.PHASECHK.TRANS64.TRYWAIT P0, [R0+URZ+0x38820], R3 ;  /* 0x03882003000075a7 */ /* 0x000ea4000800017f */
[----:B--2---:R-:W-:Y:S05]  /*d850*/  @!P0 BRA `(.L_x_2878) ;  /* 0x0000000800308947 */ /* 0x004fea0003800000 */
.L_x_2904:
[----:B------:R-:W-:Y:S05]  /*d860*/  BSYNC B0 ;  /* 0x0000000000007941 */ /* 0x000fea0003800000 */
.L_x_2877:
[----:B------:R-:W-:-:S03]  /*d870*/  UMOV UR4, 0xffffffff ;  /* 0xffffffff00047882 */ /* 0x000fc60000000000 */
[----:B------:R-:W-:Y:S05]  /*d880*/  BRA.DIV UR4, `(.L_x_2879) ;  /* 0x0000000a04387947 */ /* 0x000fea000b800000 */
[----:B------:R-:W3:Y:S02]  /*d890*/  S2R R2, SR_TID.X ;  /* 0x0000000000027919 */ /* 0x000ee40000002100 */
[----:B---3--:R-:W-:-:S04]  /*d8a0*/  SHF.R.U32.HI R2, RZ, 0x5, R2 ;  /* 0x00000005ff027819 */ /* 0x008fc80000011602 */
[----:B------:R-:W-:-:S05]  /*d8b0*/  LOP3.LUT R2, R2, 0x3, RZ, 0xc0, !PT ;  /* 0x0000000302027812 */ /* 0x000fca00078ec0ff */
[----:B------:R3:W4:Y:S02]  /*d8c0*/  SHFL.IDX PT, R14, R2, RZ, 0x1f ;  /* 0x00001fff020e7589 */ /* 0x00072400000e0000 */
.L_x_2907:
[----:B----4-:R-:W-:Y:S01]  /*d8d0*/  ISETP.NE.AND P0, PT, R14, RZ, PT ;  /* 0x000000ff0e00720c */ /* 0x010fe20003f05270 */
[----:B------:R-:W-:-:S12]  /*d8e0*/  BSSY B0, `(.L_x_2880) ;  /* 0x000001d000007945 */ /* 0x000fd80003800000 */
[----:B------:R-:W-:Y:S05]  /*d8f0*/  @P0 BRA `(.L_x_2881) ;  /* 0x00000000006c0947 */ /* 0x000fea0003800000 */
[----:B------:R-:W-:-:S03]  /*d900*/  UMOV UR4, 0xffffffff ;  /* 0xffffffff00047882 */ /* 0x000fc60000000000 */
[----:B------:R-:W-:Y:S05]  /*d910*/  BRA.DIV UR4, `(.L_x_2882) ;  /* 0x0000000a04487947 */ /* 0x000fea000b800000 */
[----:B------:R-:W-:-:S13]  /*d920*/  ELECT P6, URZ, PT ;  /* 0x00000000003f782f */ /* 0x000fda00038c0000 */
.L_x_2910:
[----:B------:R-:W-:Y:S05]  /*d930*/  @!P6 BRA `(.L_x_2881) ;  /* 0x00000000005ce947 */ /* 0x000fea0003800000 */
[----:B--2---:R-:W-:Y:S02]  /*d940*/  IADD3 R3, R0, 0x38840, RZ ;  /* 0x0003884000037810 */ /* 0x004fe40007ffe0ff */
[----:B------:R-:W-:Y:S02]  /*d950*/  SHF.L.U32 R5, R17, 0x1f, RZ ;  /* 0x0000001f11057819 */ /* 0x000fe400000006ff */
[C---:B---3--:R-:W-:Y:S01]  /*d960*/  IADD3 R2, R16.reuse, 0x1, RZ ;  /* 0x0000000110027810 */ /* 0x048fe20007ffe0ff */
        /* <DEDUP_REMOVED lines=9> */
.L_x_2911:
[----:B------:R-:W3:Y:S01]  /*da00*/  SYNCS.PHASECHK.TRANS64.TRYWAIT P0, [R7+URZ], R2 ;  /* 0x00000002070075a7 */ /* 0x000ee2000800017f */
[----:B------:R-:W-:-:S05]  /*da10*/  IADD3 R3, R0, 0x38860, RZ ;  /* 0x0003886000037810 */ /* 0x000fca0007ffe0ff */
[----:B------:R-:W-:Y:S01]  /*da20*/  IMAD R16, R16, 0x8, R3 ;  /* 0x0000000810107824 */ /* 0x000fe200078e0203 */
[----:B---3--:R-:W-:Y:S06]  /*da30*/  @!P0 BRA `(.L_x_2884) ;  /* 0x0000000800348947 */ /* 0x008fec0003800000 */
.L_x_2912:
[----:B------:R-:W4:Y:S02]  /*da40*/  SYNCS.PHASECHK.TRANS64.TRYWAIT P0, [R16+URZ], R5 ;  /* 0x00000005100075a7 */ /* 0x000f24000800017f */
[----:B----4-:R-:W-:Y:S05]  /*da50*/  @!P0 BRA `(.L_x_2885) ;  /* 0x0000000800408947 */ /* 0x010fea0003800000 */
.L_x_2913:
[----:B------:R-:W-:-:S07]  /*da60*/  LEA R3, R4, R3, 0x3 ;  /* 0x0000000304037211 */ /* 0x000fce00078e18ff */
.L_x_2886:
[----:B------:R1:W1:Y:S02]  /*da70*/  SYNCS.PHASECHK.TRANS64.TRYWAIT P0, [R3+URZ], R2 ;  /* 0x00000002030075a7 */ /* 0x000264000800017f */
[----:B-1----:R-:W-:Y:S05]  /*da80*/  @!P0 NANOSLEEP.SYNCS 0x989680 ;  /* 0x009896800000895d */ /* 0x002fea0003900000 */
[----:B------:R-:W1:Y:S02]  /*da90*/  @!P0 SYNCS.PHASECHK.TRANS64 P0, [R3+URZ], R2 ;  /* 0x00000002030085a7 */ /* 0x000e64000800007f */
[----:B-1----:R-:W-:Y:S05]  /*daa0*/  @!P0 BRA `(.L_x_2886) ;  /* 0xfffffffc00f08947 */ /* 0x002fea000383ffff */
.L_x_2881:
[----:B------:R-:W-:Y:S05]  /*dab0*/  BSYNC B0 ;  /* 0x0000000000007941 */ /* 0x000fea0003800000 */
.L_x_2880:
[----:B------:R-:W-:Y:S05]  /*dac0*/  EXIT ;  /* 0x000000000000794d */ /* 0x000fea0003800000 */
.L_x_2808:
[----:B-1----:R-:W-:-:S04]  /*dad0*/  IMAD.U32 R3, RZ, RZ, UR42 ;  /* 0x0000002aff037e24 */ /* 0x002fc8000f8e00ff */
[----:B------:R1:W2:Y:S03]  /*dae0*/  SYNCS.PHASECHK.TRANS64.TRYWAIT P1, [R3+URZ+0x38800], R0 ;  /* 0x03880000030075a7 */ /* 0x0002a6000802017f */
[----:B--2---:R-:W-:Y:S05]  /*daf0*/  @!P1 NANOSLEEP.SYNCS 0x989680 ;  /* 0x009896800000995d */ /* 0x004fea0003900000 */
[----:B------:R-:W2:Y:S02]  /*db00*/  @!P1 SYNCS.PHASECHK.TRANS64 P1, [R3+URZ+0x38800], R0 ;  /* 0x03880000030095a7 */ /* 0x000ea4000802007f */
[----:B--2---:R-:W-:Y:S05]  /*db10*/  @!P1 BRA `(.L_x_2808) ;  /* 0xfffffffc00ec9947 */ /* 0x004fea000383ffff */
[----:B------:R-:W-:Y:S05]  /*db20*/  BRA `(.L_x_2887) ;  /* 0xffffff4c00b87947 */ /* 0x000fea000383ffff */
.L_x_2812:
[----:B---3--:R3:W4:Y:S02]  /*db30*/  SYNCS.PHASECHK.TRANS64.TRYWAIT P1, [R8+URZ+0x38830], R9 ;  /* 0x03883009080075a7 */ /* 0x008724000802017f */
[----:B----4-:R-:W-:Y:S05]  /*db40*/  @!P1 NANOSLEEP.SYNCS 0x989680 ;  /* 0x009896800000995d */ /* 0x010fea0003900000 */
[----:B------:R-:W4:Y:S02]  /*db50*/  @!P1 SYNCS.PHASECHK.TRANS64 P1, [R8+URZ+0x38830], R9 ;  /* 0x03883009080095a7 */ /* 0x000f24000802007f */
[----:B----4-:R-:W-:Y:S05]  /*db60*/  @!P1 BRA `(.L_x_2812) ;  /* 0xfffffffc00f09947 */ /* 0x010fea000383ffff */
[----:B------:R-:W-:Y:S05]  /*db70*/  BRA `(.L_x_2811) ;  /* 0xffffff4c00cc7947 */ /* 0x000fea000383ffff */
.L_x_2813:
[----:B-1----:R-:W-:-:S04]  /*db80*/  MOV R3, UR42 ;  /* 0x0000002a00037c02 */ /* 0x002fc80008000f00 */
[----:B------:R1:W4:Y:S03]  /*db90*/  SYNCS.PHASECHK.TRANS64.TRYWAIT P1, [R3+URZ+0x38810], R0 ;  /* 0x03881000030075a7 */ /* 0x000326000802017f */
[----:B----4-:R-:W-:Y:S05]  /*dba0*/  @!P1 NANOSLEEP.SYNCS 0x989680 ;  /* 0x009896800000995d */ /* 0x010fea0003900000 */
[----:B------:R-:W4:Y:S02]  /*dbb0*/  @!P1 SYNCS.PHASECHK.TRANS64 P1, [R3+URZ+0x38810], R0 ;  /* 0x03881000030095a7 */ /* 0x000f24000802007f */
[----:B----4-:R-:W-:Y:S05]  /*dbc0*/  @!P1 BRA `(.L_x_2813) ;  /* 0xfffffffc00ec9947 */ /* 0x010fea000383ffff */
[----:B------:R-:W-:Y:S05]  /*dbd0*/  BRA `(.L_x_2888) ;  /* 0xffffff5000547947 */ /* 0x000fea000383ffff */
.L_x_2817:
[----:B------:R1:W1:Y:S02]  /*dbe0*/  SYNCS.PHASECHK.TRANS64.TRYWAIT P1, [R8+URZ+0x38850], R9 ;  /* 0x03885009080075a7 */ /* 0x000264000802017f */
[----:B-1----:R-:W-:Y:S05]  /*dbf0*/  @!P1 NANOSLEEP.SYNCS 0x989680 ;  /* 0x009896800000995d */ /* 0x002fea0003900000 */
[----:B------:R-:W1:Y:S02]  /*dc00*/  @!P1 SYNCS.PHASECHK.TRANS64 P1, [R8+URZ+0x38850], R9 ;  /* 0x03885009080095a7 */ /* 0x000e64000802007f */
[----:B-1----:R-:W-:Y:S05]  /*dc10*/  @!P1 BRA `(.L_x_2817) ;  /* 0xfffffffc00f09947 */ /* 0x002fea000383ffff */
[----:B------:R-:W-:Y:S05]  /*dc20*/  BRA `(.L_x_2816) ;  /* 0xffffff5000887947 */ /* 0x000fea000383ffff */
.L_x_2822:
[----:B--2---:R2:W3:Y:S02]  /*dc30*/  SYNCS.PHASECHK.TRANS64.TRYWAIT P3, [R11+URZ+0x38830], R0 ;  /* 0x038830000b0075a7 */ /* 0x0044e4000806017f */
[----:B---3--:R-:W-:Y:S05]  /*dc40*/  @!P3 NANOSLEEP.SYNCS 0x989680 ;  /* 0x009896800000b95d */ /* 0x008fea0003900000 */
[----:B------:R-:W3:Y:S02]  /*dc50*/  @!P3 SYNCS.PHASECHK.TRANS64 P3, [R11+URZ+0x38830], R0 ;  /* 0x038830000b00b5a7 */ /* 0x000ee4000806007f */
[----:B---3--:R-:W-:Y:S05]  /*dc60*/  @!P3 BRA `(.L_x_2822) ;  /* 0xfffffffc00f0b947 */ /* 0x008fea000383ffff */
[----:B------:R-:W-:Y:S05]  /*dc70*/  BRA `(.L_x_2821) ;  /* 0xffffff7c00007947 */ /* 0x000fea000383ffff */
.L_x_2826:
[----:B----4-:R4:W1:Y:S02]  /*dc80*/  SYNCS.PHASECHK.TRANS64.TRYWAIT P3, [R11+URZ+0x38850], R0 ;  /* 0x038850000b0075a7 */ /* 0x010864000806017f */
[----:B-1----:R-:W-:Y:S05]  /*dc90*/  @!P3 NANOSLEEP.SYNCS 0x989680 ;  /* 0x009896800000b95d */ /* 0x002fea0003900000 */
[----:B------:R-:W1:Y:S02]  /*dca0*/  @!P3 SYNCS.PHASECHK.TRANS64 P3, [R11+URZ+0x38850], R0 ;  /* 0x038850000b00b5a7 */ /* 0x000e64000806007f */
[----:B-1----:R-:W-:Y:S05]  /*dcb0*/  @!P3 BRA `(.L_x_2826) ;  /* 0xfffffffc00f0b947 */ /* 0x002fea000383ffff */
[----:B------:R-:W-:Y:S05]  /*dcc0*/  BRA `(.L_x_2825) ;  /* 0xffffff7c00707947 */ /* 0x000fea000383ffff */
.L_x_2837:
        /* <DEDUP_REMOVED lines=11> */
.L_x_2890:
[----:B------:R-:W-:Y:S05]  /*dd80*/  BSYNC B0 ;  /* 0x0000000000007941 */ /* 0x000fea0003800000 */
.L_x_2889:
[----:B------:R-:W-:Y:S05]  /*dd90*/  BRA `(.L_x_2891) ;  /* 0xffffffd000747947 */ /* 0x000fea000383ffff */
.L_x_2838:
[----:B------:R-:W-:Y:S01]  /*dda0*/  BSSY B0, `(.L_x_2892) ;  /* 0x0000006000007945 */ /* 0x000fe20003800000 */
[----:B------:R-:W-:-:S07]  /*ddb0*/  IMAD.MOV.U32 R15, RZ, RZ, -0x1 ;  /* 0xffffffffff0f7424 */ /* 0x000fce00078e00ff */
[----:B------:R-:W-:Y:S05]  /*ddc0*/  WARPSYNC.COLLECTIVE R15, `(.L_x_2893) ;  /* 0x000000000f0c7348 */ /* 0x000fea0003c00000 */
[----:B------:R-:W-:Y:S02]  /*ddd0*/  ELECT P6, UR62, PT ;  /* 0x00000000003e782f */ /* 0x000fe400038c0000 */
[----:B------:R-:W-:Y:S01]  /*dde0*/  MOV R14, UR62 ;  /* 0x0000003e000e7c02 */ /* 0x000fe20008000f00 */
[----:B------:R-:W-:Y:S10]  /*ddf0*/  ENDCOLLECTIVE ;  /* 0x000000000000791b */ /* 0x000ff40003800000 */
.L_x_2893:
[----:B------:R-:W-:Y:S05]  /*de00*/  BSYNC B0 ;  /* 0x0000000000007941 */ /* 0x000fea0003800000 */
.L_x_2892:
[----:B------:R-:W-:Y:S05]  /*de10*/  BRA `(.L_x_2894) ;  /* 0xffffffd0006c7947 */ /* 0x000fea000383ffff */
.L_x_2841:
[----:B--2---:R2:W3:Y:S02]  /*de20*/  SYNCS.PHASECHK.TRANS64.TRYWAIT P1, [R10+URZ+0x38840], R5 ;  /* 0x038840050a0075a7 */ /* 0x0044e4000802017f */
[----:B---3--:R-:W-:Y:S05]  /*de30*/  @!P1 NANOSLEEP.SYNCS 0x989680 ;  /* 0x009896800000995d */ /* 0x008fea0003900000 */
[----:B------:R-:W3:Y:S02]  /*de40*/  @!P1 SYNCS.PHASECHK.TRANS64 P1, [R10+URZ+0x38840], R5 ;  /* 0x038840050a0095a7 */ /* 0x000ee4000802007f */
[----:B---3--:R-:W-:Y:S05]  /*de50*/  @!P1 BRA `(.L_x_2841) ;  /* 0xfffffffc00f09947 */ /* 0x008fea000383ffff */
[----:B------:R-:W-:Y:S05]  /*de60*/  BRA `(.L_x_2895) ;  /* 0xffffffd000cc7947 */ /* 0x000fea000383ffff */
.L_x_2846:
        /* <DEDUP_REMOVED lines=8> */
.L_x_2849:
[----:B--2---:R2:W3:Y:S02]  /*def0*/  SYNCS.PHASECHK.TRANS64.TRYWAIT P1, [R5+URZ+0x38860], R8 ;  /* 0x03886008050075a7 */ /* 0x0044e4000802017f */
[----:B---3--:R-:W-:Y:S05]  /*df00*/  @!P1 NANOSLEEP.SYNCS 0x989680 ;  /* 0x009896800000995d */ /* 0x008fea0003900000 */
[----:B------:R-:W3:Y:S02]  /*df10*/  @!P1 SYNCS.PHASECHK.TRANS64 P1, [R5+URZ+0x38860], R8 ;  /* 0x03886008050095a7 */ /* 0x000ee4000802007f */
[----:B---3--:R-:W-:Y:S05]  /*df20*/  @!P1 BRA `(.L_x_2849) ;  /* 0xfffffffc00f09947 */ /* 0x008fea000383ffff */
[----:B------:R-:W-:Y:S05]  /*df30*/  BRA `(.L_x_2897) ;  /* 0xffffffd800ac7947 */ /* 0x000fea000383ffff */
.L_x_2856:
[----:B--2---:R2:W3:Y:S02]  /*df40*/  SYNCS.PHASECHK.TRANS64.TRYWAIT P2, [R2+URZ+0x38840], R3 ;  /* 0x03884003020075a7 */ /* 0x0044e4000804017f */
[----:B---3--:R-:W-:Y:S05]  /*df50*/  @!P2 NANOSLEEP.SYNCS 0x989680 ;  /* 0x009896800000a95d */ /* 0x008fea0003900000 */
[----:B------:R-:W3:Y:S02]  /*df60*/  @!P2 SYNCS.PHASECHK.TRANS64 P2, [R2+URZ+0x38840], R3 ;  /* 0x038840030200a5a7 */ /* 0x000ee4000804007f */
[----:B---3--:R-:W-:Y:S05]  /*df70*/  @!P2 BRA `(.L_x_2856) ;  /* 0xfffffffc00f0a947 */ /* 0x008fea000383ffff */
[----:B------:R-:W-:Y:S05]  /*df80*/  BRA `(.L_x_2898) ;  /* 0xffffffe000547947 */ /* 0x000fea000383ffff */
.L_x_2858:
[----:B---3--:R3:W4:Y:S02]  /*df90*/  SYNCS.PHASECHK.TRANS64.TRYWAIT P2, [R2+URZ+0x38860], R3 ;  /* 0x03886003020075a7 */ /* 0x008724000804017f */
[----:B----4-:R-:W-:Y:S05]  /*dfa0*/  @!P2 NANOSLEEP.SYNCS 0x989680 ;  /* 0x009896800000a95d */ /* 0x010fea0003900000 */
[----:B------:R-:W4:Y:S02]  /*dfb0*/  @!P2 SYNCS.PHASECHK.TRANS64 P2, [R2+URZ+0x38860], R3 ;  /* 0x038860030200a5a7 */ /* 0x000f24000804007f */
[----:B----4-:R-:W-:Y:S05]  /*dfc0*/  @!P2 BRA `(.L_x_2858) ;  /* 0xfffffffc00f0a947 */ /* 0x010fea000383ffff */
[----:B------:R-:W-:Y:S05]  /*dfd0*/  BRA `(.L_x_2899) ;  /* 0xffffffe000b07947 */ /* 0x000fea000383ffff */
.L_x_2864:
[----:B-1----:R1:W2:Y:S02]  /*dfe0*/  SYNCS.PHASECHK.TRANS64.TRYWAIT P2, [R2+URZ+0x38840], R3 ;  /* 0x03884003020075a7 */ /* 0x0022a4000804017f */
[----:B--2---:R-:W-:Y:S05]  /*dff0*/  @!P2 NANOSLEEP.SYNCS 0x989680 ;  /* 0x009896800000a95d */ /* 0x004fea0003900000 */
[----:B------:R-:W2:Y:S02]  /*e000*/  @!P2 SYNCS.PHASECHK.TRANS64 P2, [R2+URZ+0x38840], R3 ;  /* 0x038840030200a5a7 */ /* 0x000ea4000804007f */
[----:B--2---:R-:W-:Y:S05]  /*e010*/  @!P2 BRA `(.L_x_2864) ;  /* 0xfffffffc00f0a947 */ /* 0x004fea000383ffff */
[----:B------:R-:W-:Y:S05]  /*e020*/  BRA `(.L_x_2900) ;  /* 0xffffffe8003c7947 */ /* 0x000fea000383ffff */
.L_x_2866:
[----:B--2---:R2:W3:Y:S02]  /*e030*/  SYNCS.PHASECHK.TRANS64.TRYWAIT P2, [R2+URZ+0x38860], R3 ;  /* 0x03886003020075a7 */ /* 0x0044e4000804017f */
[----:B---3--:R-:W-:Y:S05]  /*e040*/  @!P2 NANOSLEEP.SYNCS 0x989680 ;  /* 0x009896800000a95d */ /* 0x008fea0003900000 */
[----:B------:R-:W3:Y:S02]  /*e050*/  @!P2 SYNCS.PHASECHK.TRANS64 P2, [R2+URZ+0x38860], R3 ;  /* 0x038860030200a5a7 */ /* 0x000ee4000804007f */
[----:B---3--:R-:W-:Y:S05]  /*e060*/  @!P2 BRA `(.L_x_2866) ;  /* 0xfffffffc00f0a947 */ /* 0x008fea000383ffff */
[----:B------:R-:W-:Y:S05]  /*e070*/  BRA `(.L_x_2901) ;  /* 0xffffffe800987947 */ /* 0x000fea000383ffff */
.L_x_2871:
[----:B-1----:R1:W2:Y:S02]  /*e080*/  SYNCS.PHASECHK.TRANS64.TRYWAIT P2, [R2+URZ+0x38840], R3 ;  /* 0x03884003020075a7 */ /* 0x0022a4000804017f */
[----:B--2---:R-:W-:Y:S05]  /*e090*/  @!P2 NANOSLEEP.SYNCS 0x989680 ;  /* 0x009896800000a95d */ /* 0x004fea0003900000 */
[----:B------:R-:W2:Y:S02]  /*e0a0*/  @!P2 SYNCS.PHASECHK.TRANS64 P2, [R2+URZ+0x38840], R3 ;  /* 0x038840030200a5a7 */ /* 0x000ea4000804007f */
[----:B--2---:R-:W-:Y:S05]  /*e0b0*/  @!P2 BRA `(.L_x_2871) ;  /* 0xfffffffc00f0a947 */ /* 0x004fea000383ffff */
[----:B------:R-:W-:Y:S05]  /*e0c0*/  BRA `(.L_x_2902) ;  /* 0xfffffff0000c7947 */ /* 0x000fea000383ffff */
.L_x_2873:
[----:B--2---:R2:W3:Y:S02]  /*e0d0*/  SYNCS.PHASECHK.TRANS64.TRYWAIT P2, [R2+URZ+0x38860], R3 ;  /* 0x03886003020075a7 */ /* 0x0044e4000804017f */
[----:B---3--:R-:W-:Y:S05]  /*e0e0*/  @!P2 NANOSLEEP.SYNCS 0x989680 ;  /* 0x009896800000a95d */ /* 0x008fea0003900000 */
[----:B------:R-:W3:Y:S02]  /*e0f0*/  @!P2 SYNCS.PHASECHK.TRANS64 P2, [R2+URZ+0x38860], R3 ;  /* 0x038860030200a5a7 */ /* 0x000ee4000804007f */
[----:B---3--:R-:W-:Y:S05]  /*e100*/  @!P2 BRA `(.L_x_2873) ;  /* 0xfffffffc00f0a947 */ /* 0x008fea000383ffff */
[----:B------:R-:W-:Y:S05]  /*e110*/  BRA `(.L_x_2903) ;  /* 0xfffffff000687947 */ /* 0x000fea000383ffff */
.L_x_2878:
[----:B--2---:R2:W3:Y:S02]  /*e120*/  SYNCS.PHASECHK.TRANS64.TRYWAIT P0, [R0+URZ+0x38820], R3 ;  /* 0x03882003000075a7 */ /* 0x0044e4000800017f */
[----:B---3--:R-:W-:Y:S05]  /*e130*/  @!P0 NANOSLEEP.SYNCS 0x989680 ;  /* 0x009896800000895d */ /* 0x008fea0003900000 */
[----:B------:R-:W3:Y:S02]  /*e140*/  @!P0 SYNCS.PHASECHK.TRANS64 P0, [R0+URZ+0x38820], R3 ;  /* 0x03882003000085a7 */ /* 0x000ee4000800007f */
[----:B---3--:R-:W-:Y:S05]  /*e150*/  @!P0 BRA `(.L_x_2878) ;  /* 0xfffffffc00f08947 */ /* 0x008fea000383ffff */
[----:B------:R-:W-:Y:S05]  /*e160*/  BRA `(.L_x_2904) ;  /* 0xfffffff400bc7947 */ /* 0x000fea000383ffff */
.L_x_2879:
        /* <DEDUP_REMOVED lines=11> */
.L_x_2906:
[----:B------:R-:W-:Y:S05]  /*e220*/  BSYNC B0 ;  /* 0x0000000000007941 */ /* 0x000fea0003800000 */
.L_x_2905:
[----:B------:R-:W-:Y:S05]  /*e230*/  BRA `(.L_x_2907) ;  /* 0xfffffff400a47947 */ /* 0x000fea000383ffff */
.L_x_2882:
[----:B------:R-:W-:Y:S01]  /*e240*/  BSSY B1, `(.L_x_2908) ;  /* 0x0000006000017945 */ /* 0x000fe20003800000 */
[----:B------:R-:W-:-:S07]  /*e250*/  MOV R15, 0xffffffff ;  /* 0xffffffff000f7802 */ /* 0x000fce0000000f00 */
[----:B-123--:R-:W-:Y:S05]  /*e260*/  WARPSYNC.COLLECTIVE R15, `(.L_x_2909) ;  /* 0x000000000f0c7348 */ /* 0x00efea0003c00000 */
[----:B------:R-:W-:Y:S02]  /*e270*/  ELECT P6, UR62, PT ;  /* 0x00000000003e782f */ /* 0x000fe400038c0000 */
[----:B------:R-:W-:Y:S01]  /*e280*/  MOV R14, UR62 ;  /* 0x0000003e000e7c02 */ /* 0x000fe20008000f00 */
[----:B-123--:R-:W-:Y:S10]  /*e290*/  ENDCOLLECTIVE ;  /* 0x000000000000791b */ /* 0x00eff40003800000 */
.L_x_2909:
[----:B------:R-:W-:Y:S05]  /*e2a0*/  BSYNC B1 ;  /* 0x0000000000017941 */ /* 0x000fea0003800000 */
.L_x_2908:
[----:B------:R-:W-:Y:S05]  /*e2b0*/  BRA `(.L_x_2910) ;  /* 0xfffffff4009c7947 */ /* 0x000fea000383ffff */
.L_x_2883:
[----:B--2---:R2:W3:Y:S02]  /*e2c0*/  SYNCS.PHASECHK.TRANS64.TRYWAIT P0, [R6+URZ], R5 ;  /* 0x00000005060075a7 */ /* 0x0044e4000800017f */
[----:B---3--:R-:W-:Y:S05]  /*e2d0*/  @!P0 NANOSLEEP.SYNCS 0x989680 ;  /* 0x009896800000895d */ /* 0x008fea0003900000 */
[----:B------:R-:W3:Y:S02]  /*e2e0*/  @!P0 SYNCS.PHASECHK.TRANS64 P0, [R6+URZ], R5 ;  /* 0x00000005060085a7 */ /* 0x000ee4000800007f */
[----:B---3--:R-:W-:Y:S05]  /*e2f0*/  @!P0 BRA `(.L_x_2883) ;  /* 0xfffffffc00f08947 */ /* 0x008fea000383ffff */
[----:B------:R-:W-:Y:S05]  /*e300*/  BRA `(.L_x_2911) ;  /* 0xfffffff400bc7947 */ /* 0x000fea000383ffff */
.L_x_2884:
[----:B---3--:R3:W4:Y:S02]  /*e310*/  SYNCS.PHASECHK.TRANS64.TRYWAIT P0, [R7+URZ], R2 ;  /* 0x00000002070075a7 */ /* 0x008724000800017f */
[----:B----4-:R-:W-:Y:S05]  /*e320*/  @!P0 NANOSLEEP.SYNCS 0x989680 ;  /* 0x009896800000895d */ /* 0x010fea0003900000 */
[----:B------:R-:W4:Y:S02]  /*e330*/  @!P0 SYNCS.PHASECHK.TRANS64 P0, [R7+URZ], R2 ;  /* 0x00000002070085a7 */ /* 0x000f24000800007f */
[----:B----4-:R-:W-:Y:S05]  /*e340*/  @!P0 BRA `(.L_x_2884) ;  /* 0xfffffffc00f08947 */ /* 0x010fea000383ffff */
[----:B------:R-:W-:Y:S05]  /*e350*/  BRA `(.L_x_2912) ;  /* 0xfffffff400b87947 */ /* 0x000fea000383ffff */
.L_x_2885:
[----:B----4-:R4:W1:Y:S02]  /*e360*/  SYNCS.PHASECHK.TRANS64.TRYWAIT P0, [R16+URZ], R5 ;  /* 0x00000005100075a7 */ /* 0x010864000800017f */
[----:B-1----:R-:W-:Y:S05]  /*e370*/  @!P0 NANOSLEEP.SYNCS 0x989680 ;  /* 0x009896800000895d */ /* 0x002fea0003900000 */
[----:B------:R-:W1:Y:S02]  /*e380*/  @!P0 SYNCS.PHASECHK.TRANS64 P0, [R16+URZ], R5 ;  /* 0x00000005100085a7 */ /* 0x000e64000800007f */
[----:B-1----:R-:W-:Y:S05]  /*e390*/  @!P0 BRA `(.L_x_2885) ;  /* 0xfffffffc00f08947 */ /* 0x002fea000383ffff */
[----:B------:R-:W-:Y:S05]  /*e3a0*/  BRA `(.L_x_2913) ;  /* 0xfffffff400ac7947 */ /* 0x000fea000383ffff */
.L_x_2914:
        /* <DEDUP_REMOVED lines=13> */
.L_x_11942:


//--------------------- .text._ZN7cutlass13device_kernelIN5flash11enable_sm90INS1_16FlashAttnFwdSm90INS1_25CollectiveMainloopFwdSm90ILi2EN4cute5tupleIJNS5_1CILi1EEES8_S8_EEENS6_IJNS7_ILi64EEESA_SA_EEELi512ENS_10bfloat16_tEfNS_4arch4Sm90ELb0ELb0ELb1ELb1ELb0ELb0ELb0ELb0ELb0ELb0ELb0ELb0EEENS1_21CollectiveEpilogueFwdINS6_IJSA_NS7_ILi512EEESA_EEES9_SC_SE_Li256ELb1ELb0ELb0ELb0EEENS1_36VarlenDynamicPersistentTileSchedulerILi64ELi64ELi256ELi32ELb0ELb0ELb1ELb0ELb1ELb1EEEEEEEEEvNT_6ParamsE --------------------------
	.section	.text._ZN7cutlass13device_kernelIN5flash11enable_sm90INS1_16FlashAttnFwdSm90INS1_25CollectiveMainloopFwdSm90ILi2EN4cute5tupleIJNS5_1CILi1EEES8_S8_EEENS6_IJNS7_ILi64EEESA_SA_EEELi512ENS_10bfloat16_tEfNS_4arch4Sm90ELb0ELb0ELb1ELb1ELb0ELb0ELb0ELb0ELb0ELb0ELb0ELb0EEENS1_21CollectiveEpilogueFwdINS6_IJSA_NS7_ILi512EEESA_EEES9_SC_SE_Li256ELb1ELb0ELb0ELb0EEENS1_36VarlenDynamicPersistentTileSchedulerILi64ELi64ELi256ELi32ELb0ELb0ELb1ELb0ELb1ELb1EEEEEEEEEvNT_6ParamsE,"ax",@progbits
	.align	128
.text._ZN7cutlass13device_kernelIN5flash11enable_sm90INS1_16FlashAttnFwdSm90INS1_25CollectiveMainloopFwdSm90ILi2EN4cute5tupleIJNS5_1CILi1EEES8_S8_EEENS6_IJNS7_ILi64EEESA_SA_EEELi512ENS_10bfloat16_tEfNS_4arch4Sm90ELb0ELb0ELb1ELb1ELb0ELb0ELb0ELb0ELb0ELb0ELb0ELb0EEENS1_21CollectiveEpilogueFwdINS6_IJSA_NS7_ILi512EEESA_EEES9_SC_SE_Li256ELb1ELb0ELb0ELb0EEENS1_36VarlenDynamicPersistentTileSchedulerILi64ELi64ELi256ELi32ELb0ELb0ELb1ELb0ELb1ELb1EEEEEEEEEvNT_6ParamsE:
        .type           _ZN7cutlass13device_kernelIN5flash11enable_sm90INS1_16FlashAttnFwdSm90INS1_25CollectiveMainloopFwdSm90ILi2EN4cute5tupleIJNS5_1CILi1EEES8_S8_EEENS6_IJNS7_ILi64EEESA_SA_EEELi512ENS_10bfloat16_tEfNS_4arch4Sm90ELb0ELb0ELb1ELb1ELb0ELb0ELb0ELb0ELb0ELb0ELb0ELb0EEENS1_21CollectiveEpilogueFwdINS6_IJSA_NS7_ILi512EEESA_EEES9_SC_SE_Li256ELb1ELb0ELb0ELb0EEENS1_36VarlenDynamicPersistentTileSchedulerILi64ELi64ELi256ELi32ELb0ELb0ELb1ELb0ELb1ELb1EEEEEEEEEvNT_6ParamsE,@function
        .size           _ZN7cutlass13device_kernelIN5flash11enable_sm90INS1_16FlashAttnFwdSm90INS1_25CollectiveMainloopFwdSm90ILi2EN4cute5tupleIJNS5_1CILi1EEES8_S8_EEENS6_IJNS7_ILi64EEESA_SA_EEELi512ENS_10bfloat16_tEfNS_4arch4Sm90ELb0ELb0ELb1ELb1ELb0ELb0ELb0ELb0ELb0ELb0ELb0ELb0EEENS1_21CollectiveEpilogueFwdINS6_IJSA_NS7_ILi512EEESA_EEES9_SC_SE_Li256ELb1ELb0ELb0ELb0EEENS1_36VarlenDynamicPersistentTileSchedulerILi64ELi64ELi256ELi32ELb0ELb0ELb1ELb0ELb1ELb1EEEEEEEEEvNT_6ParamsE,(.L_x_11943 - _ZN7cutlass13device_kernelIN5flash11enable_sm90INS1_16FlashAttnFwdSm90INS1_25CollectiveMainloopFwdSm90ILi2EN4cute5tupleIJNS5_1CILi1EEES8_S8_EEENS6_IJNS7_ILi64EEESA_SA_EEELi512ENS_10bfloat16_tEfNS_4arch4Sm90ELb0ELb0ELb1ELb1ELb0ELb0ELb0ELb0ELb0ELb0ELb0ELb0EEENS1_21CollectiveEpilogueFwdINS6_IJSA_NS7_ILi512EEESA_EEES9_SC_SE_Li256ELb1ELb0ELb0ELb0EEENS1_36VarlenDynamicPersistentTileSchedulerILi64ELi64ELi256ELi32ELb0ELb0ELb1ELb0ELb1ELb1EEEEEEEEEvNT_6ParamsE)
        .other          _ZN7cutlass13device_kernelIN5flash11enable_sm90INS1_16FlashAttnFwdSm90INS1_25CollectiveMainloopFwdSm90ILi2EN4cute5tupleIJNS5_1CILi1EEES8_S8_EEENS6_IJNS7_ILi64EEESA_SA_EEELi512ENS_10bfloat16_tEfNS_4arch4Sm90ELb0ELb0ELb1ELb1ELb0ELb0ELb0ELb0ELb0ELb0ELb0ELb0EEENS1_21CollectiveEpilogueFwdINS6_IJSA_NS7_ILi512EEESA_EEES9_SC_SE_Li256ELb1ELb0ELb0ELb0EEENS1_36VarlenDynamicPersistentTileSchedulerILi64ELi64ELi256ELi32ELb0ELb0ELb1ELb0ELb1ELb1EEEEEEEEEvNT_6ParamsE,@"STO_CUDA_ENTRY STV_DEFAULT"
_ZN7cutlass13device_kernelIN5flash11enable_sm90INS1_16FlashAttnFwdSm90INS1_25CollectiveMainloopFwdSm90ILi2EN4cute5tupleIJNS5_1CILi1EEES8_S8_EEENS6_IJNS7_ILi64EEESA_SA_EEELi512ENS_10bfloat16_tEfNS_4arch4Sm90ELb0ELb0ELb1ELb1ELb0ELb0ELb0ELb0ELb0ELb0ELb0ELb0EEENS1_21CollectiveEpilogueFwdINS6_IJSA_NS7_ILi512EEESA_EEES9_SC_SE_Li256ELb1ELb0ELb0ELb0EEENS1_36VarlenDynamicPersistentTileSchedulerILi64ELi64ELi256ELi32ELb0ELb0ELb1ELb0ELb1ELb1EEEEEEEEEvNT_6ParamsE:
        /* <DEDUP_REMOVED lines=21> */
.L_x_2916:
[----:B------:R-:W-:Y:S05]  /*0150*/  BSYNC B0 ;  /* 0x0000000000007941 */ /* 0x000fea0003800000 */
.L_x_2915:
        /* <DEDUP_REMOVED lines=32> */
[----:B0-----:R3:W4:Y:S01]  /*0360*/  SYNCS.EXCH.64 URZ, [UR6+0x28c30], UR4 ;  /* 0x028c3004063f75b2 */ /* 0x0017220008000100 */
[----:B------:R3:W0:Y:S01]  /*0370*/  SYNCS.EXCH.64 URZ, [UR6+0x28c40], UR4 ;  /* 0x028c4004063f75b2 */ /* 0x0006220008000100 */
[----:B------:R3:W0:Y:S01]  /*0380*/  SYNCS.EXCH.64 URZ, [UR6+0x28c38], UR4 ;  /* 0x028c3804063f75b2 */ /* 0x0006220008000100 */
[----:B------:R3:W0:Y:S02]  /*0390*/  SYNCS.EXCH.64 URZ, [UR6+0x28c48], UR4 ;  /* 0x028c4804063f75b2 */ /* 0x0006240008000100 */
[----:B---3--:R-:W-:Y:S01]  /*03a0*/  NOP ;  /* 0x0000000000007918 */ /* 0x008fe20000000000 */
.L_x_2917:
        /* <DEDUP_REMOVED lines=22> */
.L_x_2918:
        /* <DEDUP_REMOVED lines=18> */
.L_x_2919:
        /* <DEDUP_REMOVED lines=22> */
.L_x_2920:
        /* <DEDUP_REMOVED lines=22> */
.L_x_2921:
[----:B------:R-:W-:Y:S01]  /*08f0*/  PLOP3.LUT P0, PT, PT, PT, UP0, 0x80, 0x0 ;  /* 0x000000000000781c */ /* 0x000fe20003f0f008 */
[----:B------:R-:W-:Y:S01]  /*0900*/  UMOV UR36, 0x1 ;  /* 0x0000000100247882 */ /* 0x000fe20000000000 */
[----:B------:R-:W-:Y:S01]  /*0910*/  NOP ;  /* 0x0000000000007918 */ /* 0x000fe20000000000 */
[----:B------:R-:W-:Y:S01]  /*0920*/  USEL UR36, UR36, 0x2, !UP0 ;  /* 0x0000000224247887 */ /* 0x000fe2000c000000 */
[----:B------:R-:W-:Y:S01]  /*0930*/  ULDC.64 UR38, c[0x0][0x208] ;  /* 0x0000820000267ab9 */ /* 0x000fe20000000a00 */
[----:B012-4-:R-:W-:Y:S08]  /*0940*/  BAR.SYNC.DEFER_BLOCKING 0x0 ;  /* 0x0000000000007b1d */ /* 0x017ff00000010000 */
[----:B------:R-:W-:Y:S05]  /*0950*/  @!P0 BRA `(.L_x_2922) ;  /* 0x0000009000588947 */ /* 0x000fea0003800000 */
.L_x_2923:
[----:B------:R-:W-:-:S08]  /*0960*/  NOP ;  /* 0x0000000000007918 */ /* 0x000fd00000000000 */
[----:B------:R-:W0:Y:S02]  /*0970*/  USETMAXREG.TRY_ALLOC.CTAPOOL UP0, 0xf0 ;  /* 0x000000f0000079c8 */ /* 0x000e240008000600 */
[----:B0-----:R-:W-:-:S13]  /*0980*/  PLOP3.LUT P0, PT, PT, PT, UP0, 0x80, 0x0 ;  /* 0x000000000000781c */ /* 0x001fda0003f0f008 */
[----:B------:R-:W-:Y:S05]  /*0990*/  @!P0 BRA `(.L_x_2923) ;  /* 0xfffffffc00f08947 */ /* 0x000fea000383ffff */
[----:B------:R-:W0:Y:S01]  /*09a0*/  S2R R2, SR_TID.X ;  /* 0x0000000000027919 */ /* 0x000e220000002100 */
[----:B------:R-:W1:Y:S01]  /*09b0*/  S2UR UR4, SR_CgaCtaId ;  /* 0x00000000000479c3 */ /* 0x000e620000008800 */
[----:B------:R-:W-:Y:S02]  /*09c0*/  UMOV UR42, 0x400 ;  /* 0x00000400002a7882 */ /* 0x000fe40000000000 */
[----:B-1----:R-:W-:-:S03]  /*09d0*/  ULEA UR42, UR4, UR42, 0x18 ;  /* 0x0000002a042a7291 */ /* 0x002fc6000f8ec03f */
[----:B------:R-:W-:Y:S01]  /*09e0*/  ULDC UR4, c[0x0][0xc14] ;  /* 0x0003050000047ab9 */ /* 0x000fe20000000800 */
[----:B0-----:R-:W-:-:S04]  /*09f0*/  LOP3.LUT R0, R2, 0xffffff80, RZ, 0xc0, !PT ;  /* 0xffffff8002007812 */ /* 0x001fc800078ec0ff */
[----:B------:R-:W-:-:S13]  /*0a00*/  ISETP.NE.AND P0, PT, R0, 0x80, PT ;  /* 0x000000800000780c */ /* 0x000fda0003f05270 */
[----:B------:R-:W-:Y:S06]  /*0a10*/  @!P0 BAR.ARV 0x8, 0xa0 ;  /* 0x0202800000008b1d */ /* 0x000fec0000002000 */
[----:B------:R-:W-:-:S13]  /*0a20*/  ISETP.GE.U32.AND P0, PT, R2, 0x100, PT ;  /* 0x000001000200780c */ /* 0x000fda0003f06070 */
[----:B------:R-:W-:Y:S08]  /*0a30*/  @P0 BAR.ARV 0xf, 0x100 ;  /* 0x03c4000000000b1d */ /* 0x000ff00000002000 */
[----:B------:R-:W-:Y:S06]  /*0a40*/  BAR.SYNC.DEFER_BLOCKING 0x5, 0x120 ;  /* 0x0144800000007b1d */ /* 0x000fec0000010000 */
[----:B------:R-:W0:Y:S02]  /*0a50*/  LDS.128 R20, [UR42+0x28cd0] ;  /* 0x028cd02aff147984 */ /* 0x000e240008000c00 */
[----:B------:R-:W-:Y:S06]  /*0a60*/  BAR.ARV 0x4, 0x120 ;  /* 0x0104800000007b1d */ /* 0x000fec0000002000 */
[----:B0-----:R-:W-:-:S13]  /*0a70*/  ISETP.GE.AND P0, PT, R23, UR4, PT ;  /* 0x0000000417007c0c */ /* 0x001fda000bf06270 */
[----:B------:R-:W-:Y:S05]  /*0a80*/  @P0 EXIT ;  /* 0x000000000000094d */ /* 0x000fea0003800000 */
[----:B------:R-:W-:Y:S01]  /*0a90*/  VIADD R190, R2, 0xffffff80 ;  /* 0xffffff8002be7836 */ /* 0x000fe20000000000 */
[----:B------:R-:W-:Y:S01]  /*0aa0*/  R2UR UR5, R22 ;  /* 0x00000000160572ca */ /* 0x000fe200000e0000 */
[----:B------:R-:W-:Y:S01]  /*0ab0*/  IMAD.MOV.U32 R185, RZ, RZ, 0x20 ;  /* 0x00000020ffb97424 */ /* 0x000fe200078e00ff */
[----:B------:R-:W-:Y:S02]  /*0ac0*/  ULOP3.LUT UR43, UR36, 0x1, URZ, 0xfc, !UPT ;  /* 0x00000001242b7892 */ /* 0x000fe4000f8efc3f */
[----:B------:R-:W-:Y:S01]  /*0ad0*/  SHF.R.S32.HI R3, RZ, 0x1f, R190 ;  /* 0x0000001fff037819 */ /* 0x000fe200000114be */
[----:B------:R-:W-:Y:S01]  /*0ae0*/  UMOV UR37, URZ ;  /* 0x0000003f00257c82 */ /* 0x000fe20008000000 */
[----:B------:R-:W-:Y:S01]  /*0af0*/  UMOV UR40, URZ ;  /* 0x0000003f00287c82 */ /* 0x000fe20008000000 */
[----:B------:R-:W-:Y:S01]  /*0b00*/  UMOV UR41, URZ ;  /* 0x0000003f00297c82 */ /* 0x000fe20008000000 */
[CC--:B------:R-:W-:Y:S02]  /*0b10*/  LEA.HI R0, R3.reuse, R190.reuse, RZ, 0x4 ;  /* 0x000000be03007211 */ /* 0x0c0fe400078f20ff */
[----:B------:R-:W-:-:S02]  /*0b20*/  LEA.HI R4, R3, R190, RZ, 0x5 ;  /* 0x000000be03047211 */ /* 0x000fc400078f28ff */
[----:B------:R-:W-:Y:S02]  /*0b30*/  SHF.R.S32.HI R11, RZ, 0x4, R0 ;  /* 0x00000004ff0b7819 */ /* 0x000fe40000011400 */
[C---:B------:R-:W-:Y:S02]  /*0b40*/  LOP3.LUT R5, R0.reuse, 0xfffffff0, RZ, 0xc0, !PT ;  /* 0xfffffff000057812 */ /* 0x040fe400078ec0ff */
[--C-:B------:R-:W-:Y:S02]  /*0b50*/  SHF.R.S32.HI R13, RZ, 0x5, R4.reuse ;  /* 0x00000005ff0d7819 */ /* 0x100fe40000011404 */
[----:B------:R-:W-:Y:S01]  /*0b60*/  LEA.HI R2, R0, R11, RZ, 0x1 ;  /* 0x0000000b00027211 */ /* 0x000fe200078f08ff */
[----:B------:R-:W-:Y:S01]  /*0b70*/  IMAD.IADD R7, R190, 0x1, -R5 ;  /* 0x00000001be077824 */ /* 0x000fe200078e0a05 */
[----:B------:R-:W-:Y:S02]  /*0b80*/  SHF.R.S32.HI R4, RZ, 0x1f, R4 ;  /* 0x0000001fff047819 */ /* 0x000fe40000011404 */
[----:B------:R-:W-:-:S02]  /*0b90*/  LEA.HI R9, R3, R190, RZ, 0x7 ;  /* 0x000000be03097211 */ /* 0x000fc400078f38ff */
[----:B------:R-:W-:Y:S02]  /*0ba0*/  LOP3.LUT R2, R2, 0x1ffffffe, RZ, 0xc0, !PT ;  /* 0x1ffffffe02027812 */ /* 0x000fe400078ec0ff */
[----:B------:R-:W-:Y:S02]  /*0bb0*/  LEA.HI R4, R4, R13, RZ, 0x2 ;  /* 0x0000000d04047211 */ /* 0x000fe400078f10ff */
[----:B------:R-:W-:Y:S01]  /*0bc0*/  SHF.R.S32.HI R0, RZ, 0x1f, R7 ;  /* 0x0000001fff007819 */ /* 0x000fe20000011407 */
[----:B------:R-:W-:Y:S01]  /*0bd0*/  IMAD.IADD R11, R11, 0x1, -R2 ;  /* 0x000000010b0b7824 */ /* 0x000fe200078e0a02 */
[----:B------:R-:W-:Y:S02]  /*0be0*/  SHF.R.S32.HI R188, RZ, 0x7, R9 ;  /* 0x00000007ffbc7819 */ /* 0x000fe40000011409 */
[----:B------:R-:W-:Y:S01]  /*0bf0*/  LOP3.LUT R4, R4, 0x3ffffc, RZ, 0xc0, !PT ;  /* 0x003ffffc04047812 */ /* 0x000fe200078ec0ff */
[----:B------:R-:W-:Y:S01]  /*0c00*/  IMAD.SHL.U32 R11, R11, 0x8, RZ ;  /* 0x000000080b0b7824 */ /* 0x000fe200078e00ff */
[----:B------:R-:W-:Y:S01]  /*0c10*/  LEA.HI R2, R0, R7, RZ, 0x3 ;  /* 0x0000000700027211 */ /* 0x000fe200078f18ff */
[----:B------:R-:W-:Y:S01]  /*0c20*/  IMAD R15, R188, 0x100, R7 ;  /* 0x00000100bc0f7824 */ /* 0x000fe200078e0207 */
[----:B------:R-:W-:Y:S01]  /*0c30*/  LOP3.LUT R5, R9, 0xffffff80, RZ, 0xc0, !PT ;  /* 0xffffff8009057812 */ /* 0x000fe200078ec0ff */
[----:B------:R-:W-:Y:S01]  /*0c40*/  IMAD.IADD R6, R13, 0x1, -R4 ;  /* 0x000000010d067824 */ /* 0x000fe200078e0a04 */
[C---:B------:R-:W-:Y:S01]  /*0c50*/  LOP3.LUT R4, R2.reuse, 0xfffffff8, RZ, 0xc0, !PT ;  /* 0xfffffff802047812 */ /* 0x040fe200078ec0ff */
[----:B------:R-:W-:Y:S01]  /*0c60*/  IMAD.SHL.U32 R8, R2, 0x40, RZ ;  /* 0x0000004002087824 */ /* 0x000fe200078e00ff */
[----:B------:R-:W-:Y:S01]  /*0c70*/  IADD3 R5, R190, -R5, RZ ;  /* 0x80000005be057210 */ /* 0x000fe20007ffe0ff */
[----:B------:R-:W-:Y:S01]  /*0c80*/  IMAD R12, R6, 0x10, R15 ;  /* 0x00000010060c7824 */ /* 0x000fe200078e020f */
[----:B------:R-:W-:-:S02]  /*0c90*/  IADD3 R6, R7, -R4, RZ ;  /* 0x8000000407067210 */ /* 0x000fc40007ffe0ff */
[----:B------:R-:W-:Y:S01]  /*0ca0*/  SHF.R.S32.HI R0, RZ, 0x1f, R5 ;  /* 0x0000001fff007819 */ /* 0x000fe20000011405 */
[----:B------:R-:W-:Y:S01]  /*0cb0*/  IMAD.U32 R189, R12, 0x40, R11 ;  /* 0x000000400cbd7824 */ /* 0x000fe200078e000b */
[----:B------:R-:W-:Y:S01]  /*0cc0*/  LOP3.LUT R10, R8, 0x7ffffe00, RZ, 0xc0, !PT ;  /* 0x7ffffe00080a7812 */ /* 0x000fe200078ec0ff */
[----:B------:R-:W-:Y:S01]  /*0cd0*/  IMAD.SHL.U32 R8, R6, 0x40, RZ ;  /* 0x0000004006087824 */ /* 0x000fe200078e00ff */
[CC--:B------:R-:W-:Y:S02]  /*0ce0*/  LEA.HI R2, R0.reuse, R5.reuse, RZ, 0x2 ;  /* 0x0000000500027211 */ /* 0x0c0fe400078f10ff */
[----:B------:R-:W-:Y:S01]  /*0cf0*/  LEA.HI R0, R0, R5, RZ, 0x5 ;  /* 0x0000000500007211 */ /* 0x000fe200078f28ff */
[----:B------:R-:W-:Y:S01]  /*0d00*/  IMAD R10, R13, 0x400, R10 ;  /* 0x000004000d0a7824 */ /* 0x000fe200078e020a */
[--C-:B------:R-:W-:Y:S02]  /*0d10*/  SHF.R.S32.HI R4, RZ, 0x2, R2.reuse ;  /* 0x00000002ff047819 */ /* 0x100fe40000011402 */
[----:B------:R-:W-:-:S02]  /*0d20*/  SHF.R.S32.HI R7, RZ, 0x1f, R2 ;  /* 0x0000001fff077819 */ /* 0x000fc40000011402 */
[----:B------:R-:W-:Y:S02]  /*0d30*/  LOP3.LUT R8, R8, 0x1c0, RZ, 0xc0, !PT ;  /* 0x000001c008087812 */ /* 0x000fe400078ec0ff */
[----:B------:R-:W-:Y:S02]  /*0d40*/  LEA.HI R7, R7, R4, RZ, 0x3 ;  /* 0x0000000407077211 */ /* 0x000fe400078f18ff */
[----:B------:R-:W-:Y:S02]  /*0d50*/  LOP3.LUT R11, R8, 0x8, R11, 0xf8, !PT ;  /* 0x00000008080b7812 */ /* 0x000fe400078ef80b */
[----:B------:R-:W-:Y:S02]  /*0d60*/  SHF.R.U32.HI R8, RZ, 0x3, R8 ;  /* 0x00000003ff087819 */ /* 0x000fe40000011608 */
[----:B------:R-:W-:Y:S02]  /*0d70*/  LOP3.LUT R7, R7, 0xfffffff8, RZ, 0xc0, !PT ;  /* 0xfffffff807077812 */ /* 0x000fe400078ec0ff */
[----:B------:R-:W-:-:S02]  /*0d80*/  LOP3.LUT R11, R11, R8, RZ, 0x3c, !PT ;  /* 0x000000080b0b7212 */ /* 0x000fc400078e3cff */
[----:B------:R-:W-:Y:S02]  /*0d90*/  IADD3 R7, R4, -R7, RZ ;  /* 0x8000000704077210 */ /* 0x000fe40007ffe0ff */
[----:B------:R-:W-:Y:S01]  /*0da0*/  SHF.R.S32.HI R0, RZ, 0x5, R0 ;  /* 0x00000005ff007819 */ /* 0x000fe20000011400 */
[----:B------:R-:W-:Y:S01]  /*0db0*/  IMAD.IADD R10, R10, 0x1, R11 ;  /* 0x000000010a0a7824 */ /* 0x000fe200078e020b */
[----:B------:R-:W-:Y:S02]  /*0dc0*/  R2P PR, R6, 0x6 ;  /* 0x0000000606007804 */ /* 0x000fe40000000000 */
[----:B------:R-:W-:Y:S01]  /*0dd0*/  LEA.HI R3, R3, R190, RZ, 0x3 ;  /* 0x000000be03037211 */ /* 0x000fe200078f18ff */
[----:B------:R-:W-:Y:S01]  /*0de0*/  IMAD R16, R0, 0x10, R7 ;  /* 0x0000001000107824 */ /* 0x000fe200078e0207 */
[----:B------:R-:W-:Y:S02]  /*0df0*/  MOV R7, R23 ;  /* 0x0000001700077202 */ /* 0x000fe40000000f00 */
[----:B------:R-:W-:-:S02]  /*0e00*/  LEA.HI R9, R9, R188, RZ, 0x1 ;  /* 0x000000bc09097211 */ /* 0x000fc400078f08ff */
[----:B------:R-:W-:Y:S02]  /*0e10*/  LEA R23, R10, UR42, 0x1 ;  /* 0x0000002a0a177c11 */ /* 0x000fe4000f8e08ff */
[----:B------:R-:W-:Y:S02]  /*0e20*/  LOP3.LUT R2, R2, 0x7ffffffc, RZ, 0xc0, !PT ;  /* 0x7ffffffc02027812 */ /* 0x000fe400078ec0ff */
[----:B------:R-:W-:Y:S01]  /*0e30*/  LOP3.LUT R11, R3, 0x1ffffff8, RZ, 0xc0, !PT ;  /* 0x1ffffff8030b7812 */ /* 0x000fe200078ec0ff */
[----:B------:R-:W-:Y:S01]  /*0e40*/  VIADD R186, R23, 0x26800 ;  /* 0x0002680017ba7836 */ /* 0x000fe20000000000 */
[----:B------:R-:W-:Y:S01]  /*0e50*/  LOP3.LUT R9, R9, 0xfffffe, RZ, 0xc0, !PT ;  /* 0x00fffffe09097812 */ /* 0x000fe200078ec0ff */
[----:B------:R-:W-:Y:S01]  /*0e60*/  IMAD.IADD R17, R5, 0x1, -R2 ;  /* 0x0000000105117824 */ /* 0x000fe200078e0a02 */
[----:B------:R-:W-:Y:S01]  /*0e70*/  SEL R185, R185, 0xffffffe0, !P1 ;  /* 0xffffffe0b9b97807 */ /* 0x000fe20004800000 */
[----:B------:R-:W-:Y:S01]  /*0e80*/  VIADD R184, R23, 0x26840 ;  /* 0x0002684017b87836 */ /* 0x000fe20000000000 */
[----:B------:R-:W-:Y:S01]  /*0e90*/  IADD3 R9, R188, -R9, RZ ;  /* 0x80000009bc097210 */ /* 0x000fe20007ffe0ff */
[----:B------:R-:W-:Y:S01]  /*0ea0*/  IMAD.IADD R2, R190, 0x1, -R11 ;  /* 0x00000001be027824 */ /* 0x000fe200078e0a0b */
[----:B------:R-:W-:Y:S01]  /*0eb0*/  SHF.R.S32.HI R18, RZ, 0x3, R3 ;  /* 0x00000003ff127819 */ /* 0x000fe20000011403 */
[C---:B------:R-:W-:Y:S01]  /*0ec0*/  @P2 VIADD R184, R186.reuse, 0xffffffc0 ;  /* 0xffffffc0bab82836 */ /* 0x040fe20000000000 */
[----:B------:R-:W-:Y:S01]  /*0ed0*/  IADD3 R186, R186, R185, RZ ;  /* 0x000000b9baba7210 */ /* 0x000fe20007ffe0ff */
[----:B------:R-:W-:-:S02]  /*0ee0*/  IMAD.MOV.U32 R5, RZ, RZ, R21 ;  /* 0x000000ffff057224 */ /* 0x000fc400078e0015 */
[----:B------:R-:W-:Y:S02]  /*0ef0*/  IMAD.SHL.U32 R2, R2, 0x8, RZ ;  /* 0x0000000802027824 */ /* 0x000fe400078e00ff */
[----:B------:R-:W-:Y:S02]  /*0f00*/  IMAD.SHL.U32 R22, R9, 0x100, RZ ;  /* 0x0000010009167824 */ /* 0x000fe400078e00ff */
[----:B------:R-:W-:Y:S02]  /*0f10*/  IMAD.SHL.U32 R17, R17, 0x2, RZ ;  /* 0x0000000211117824 */ /* 0x000fe400078e00ff */
[----:B------:R-:W-:-:S07]  /*0f20*/  IMAD.IADD R185, R185, 0x1, R184 ;  /* 0x00000001b9b97824 */ /* 0x000fce00078e02b8 */
.L_x_2967:
[----:B0-2---:R-:W0:Y:S01]  /*0f30*/  LDC.64 R8, c[0x0][0xc60] ;  /* 0x00031800ff087b82 */ /* 0x005e220000000a00 */
[----:B------:R-:W-:Y:S01]  /*0f40*/  ULDC.64 UR6, c[0x0][0xa28] ;  /* 0x00028a0000067ab9 */ /* 0x000fe20000000a00 */
[----:B------:R-:W-:Y:S01]  /*0f50*/  ULDC.64 UR8, c[0x0][0xa20] ;  /* 0x0002880000087ab9 */ /* 0x000fe20000000a00 */
[----:B------:R-:W-:Y:S01]  /*0f60*/  IMAD.MOV.U32 R3, RZ, RZ, RZ ;  /* 0x000000ffff037224 */ /* 0x000fe200078e00ff */
[----:B------:R-:W-:Y:S01]  /*0f70*/  ULDC UR4, c[0x0][0x404] ;  /* 0x0001010000047ab9 */ /* 0x000fe20000000800 */
[----:B0-----:R-:W-:-:S06]  /*0f80*/  IMAD.WIDE R6, R7, 0x4, R8 ;  /* 0x0000000407067825 */ /* 0x001fcc00078e0208 */
[----:B------:R-:W2:Y:S01]  /*0f90*/  LDG.E R6, desc[UR38][R6.64] ;  /* 0x0000002606067981 */ /* 0x000ea2000c1e1900 */
[----:B------:R-:W-:-:S04]  /*0fa0*/  UISETP.NE.U32.AND UP0, UPT, UR6, URZ, UPT ;  /* 0x0000003f0600728c */ /* 0x000fc8000bf05070 */
[----:B------:R-:W-:-:S06]  /*0fb0*/  UISETP.NE.AND.EX UP0, UPT, UR7, URZ, UPT, UP0 ;  /* 0x0000003f0700728c */ /* 0x000fcc000bf05300 */
[----:B------:R-:W-:Y:S02]  /*0fc0*/  PLOP3.LUT P0, PT, PT, PT, UP0, 0x80, 0x0 ;  /* 0x000000000000781c */ /* 0x000fe40003f0f008 */
[----:B--2---:R-:W-:-:S13]  /*0fd0*/  R2UR UR44, R6 ;  /* 0x00000000062c72ca */ /* 0x004fda00000e0000 */
[----:B------:R-:W-:Y:S02]  /*0fe0*/  USHF.R.S32.HI UR45, URZ, 0x1f, UR44 ;  /* 0x0000001f3f2d7899 */ /* 0x000fe4000801142c */
[----:B------:R-:W-:-:S04]  /*0ff0*/  @UP0 ULEA UR6, UP1, UR44, UR6, 0x2 ;  /* 0x000000062c060291 */ /* 0x000fc8000f82103f */
[----:B------:R-:W-:Y:S02]  /*1000*/  @UP0 ULEA.HI.X UR7, UR44, UR7, UR45, 0x2, UP1 ;  /* 0x000000072c070291 */ /* 0x000fe400088f142d */
[----:B------:R-:W-:Y:S01]  /*1010*/  UISETP.NE.U32.AND UP0, UPT, UR8, URZ, UPT ;  /* 0x0000003f0800728c */ /* 0x000fe2000bf05070 */
[----:B------:R-:W-:-:S03]  /*1020*/  IMAD.U32 R8, RZ, RZ, UR6 ;  /* 0x00000006ff087e24 */ /* 0x000fc6000f8e00ff */
[----:B------:R-:W-:Y:S01]  /*1030*/  MOV R9, UR7 ;  /* 0x0000000700097c02 */ /* 0x000fe20008000f00 */
[----:B------:R-:W-:Y:S01]  /*1040*/  ULDC.64 UR6, c[0x0][0x3f8] ;  /* 0x0000fe0000067ab9 */ /* 0x000fe20000000a00 */
[----:B------:R-:W-:Y:S02]  /*1050*/  UISETP.NE.AND.EX UP0, UPT, UR9, URZ, UPT, UP0 ;  /* 0x0000003f0900728c */ /* 0x000fe4000bf05300 */
[----:B------:R-:W-:Y:S01]  /*1060*/  UISETP.NE.U32.AND UP1, UPT, UR6, URZ, UPT ;  /* 0x0000003f0600728c */ /* 0x000fe2000bf25070 */
[----:B------:R0:W5:Y:S03]  /*1070*/  @P0 LDG.E R3, desc[UR38][R8.64] ;  /* 0x0000002608030981 */ /* 0x000166000c1e1900 */
[----:B------:R-:W-:Y:S01]  /*1080*/  UISETP.NE.AND.EX UP1, UPT, UR7, URZ, UPT, UP1 ;  /* 0x0000003f0700728c */ /* 0x000fe2000bf25310 */
[----:B------:R-:W-:Y:S02]  /*1090*/  PLOP3.LUT P0, PT, PT, PT, UP0, 0x80, 0x0 ;  /* 0x000000000000781c */ /* 0x000fe40003f0f008 */
[----:B------:R-:W-:Y:S01]  /*10a0*/  ULDC UR7, c[0x0][0x2e0] ;  /* 0x0000b80000077ab9 */ /* 0x000fe20000000800 */
[----:B------:R-:W-:-:S02]  /*10b0*/  USEL UR4, UR4, 0x1, UP1 ;  /* 0x0000000104047887 */ /* 0x000fc40008800000 */
[----:B------:R-:W-:Y:S02]  /*10c0*/  @UP0 ULEA UR6, UP1, UR44, UR8, 0x2 ;  /* 0x000000082c060291 */ /* 0x000fe4000f82103f */
[----:B------:R-:W-:Y:S02]  /*10d0*/  UIMAD UR4, UR4, UR7, URZ ;  /* 0x00000007040472a4 */ /* 0x000fe4000f8e023f */
[----:B------:R-:W-:Y:S02]  /*10e0*/  @UP0 ULEA.HI.X UR7, UR44, UR9, UR45, 0x2, UP1 ;  /* 0x000000092c070291 */ /* 0x000fe400088f142d */
[----:B------:R-:W-:Y:S02]  /*10f0*/  IMAD.U32 R6, RZ, RZ, UR6 ;  /* 0x00000006ff067e24 */ /* 0x000fe4000f8e00ff */
[----:B------:R-:W-:Y:S02]  /*1100*/  IMAD.U32 R152, RZ, RZ, UR4 ;  /* 0x00000004ff987e24 */ /* 0x000fe4000f8e00ff */
[----:B------:R-:W-:-:S05]  /*1110*/  IMAD.U32 R7, RZ, RZ, UR7 ;  /* 0x00000007ff077e24 */ /* 0x000fca000f8e00ff */
[----:B------:R0:W5:Y:S01]  /*1120*/  @P0 LDG.E R152, desc[UR38][R6.64] ;  /* 0x0000002606980981 */ /* 0x000162000c1e1900 */
[----:B------:R-:W-:Y:S01]  /*1130*/  UMOV UR46, UR5 ;  /* 0x00000005002e7c82 */ /* 0x000fe20008000000 */
[----:B-1-3--:R-:W-:Y:S05]  /*1140*/  @P0 BRA `(.L_x_2924) ;  /* 0x00000000002c0947 */ /* 0x00afea0003800000 */
[----:B------:R-:W-:Y:S02]  /*1150*/  ULDC.64 UR4, c[0x0][0xa08] ;  /* 0x0002820000047ab9 */ /* 0x000fe40000000a00 */
[----:B------:R-:W-:-:S04]  /*1160*/  ISETP.NE.U32.AND P0, PT, RZ, UR4, PT ;  /* 0x00000004ff007c0c */ /* 0x000fc8000bf05070 */
[----:B------:R-:W-:-:S13]  /*1170*/  ISETP.NE.AND.EX P0, PT, RZ, UR5, PT, P0 ;  /* 0x00000005ff007c0c */ /* 0x000fda000bf05300 */
[----:B------:R-:W-:Y:S05]  /*1180*/  @!P0 BRA `(.L_x_2924) ;  /* 0x00000000001c8947 */ /* 0x000fea0003800000 */
[----:B------:R-:W-:Y:S02]  /*1190*/  ULDC.64 UR4, c[0x0][0xa08] ;  /* 0x0002820000047ab9 */ /* 0x000fe40000000a00 */
[----:B------:R-:W-:-:S06]  /*11a0*/  UIMAD.WIDE UR4, UR44, 0x4, UR4 ;  /* 0x000000042c0478a5 */ /* 0x000fcc000f8e0204 */
[----:B0-----:R-:W-:Y:S01]  /*11b0*/  MOV R6, UR4 ;  /* 0x0000000400067c02 */ /* 0x001fe20008000f00 */
[----:B------:R-:W-:-:S05]  /*11c0*/  IMAD.U32 R7, RZ, RZ, UR5 ;  /* 0x00000005ff077e24 */ /* 0x000fca000f8e00ff */
[----:B-----5:R-:W2:Y:S04]  /*11d0*/  LDG.E R152, desc[UR38][R6.64] ;  /* 0x0000002606987981 */ /* 0x020ea8000c1e1900 */
[----:B------:R-:W2:Y:S02]  /*11e0*/  LDG.E R9, desc[UR38][R6.64+0x4] ;  /* 0x0000042606097981 */ /* 0x000ea4000c1e1900 */
[----:B--2---:R-:W-:-:S07]  /*11f0*/  IMAD.IADD R152, R9, 0x1, -R152 ;  /* 0x0000000109987824 */ /* 0x004fce00078e0a98 */
.L_x_2924:
[----:B------:R-:W-:Y:S01]  /*1200*/  UISETP.NE.AND UP0, UPT, UR47, 0x1, UPT ;  /* 0x000000012f00788c */ /* 0x000fe2000bf05270 */
[----:B-----5:R-:W-:Y:S01]  /*1210*/  IMAD.IADD R152, R152, 0x1, -R3 ;  /* 0x0000000198987824 */ /* 0x020fe200078e0a03 */
[----:B------:R-:W-:Y:S01]  /*1220*/  CS2R R150, SRZ ;  /* 0x0000000000967805 */ /* 0x000fe2000001ff00 */
[----:B------:R-:W-:Y:S01]  /*1230*/  IMAD.MOV.U32 R187, RZ, RZ, R5 ;  /* 0x000000ffffbb7224 */ /* 0x000fe200078e0005 */
[----:B------:R-:W-:Y:S02]  /*1240*/  CS2R R148, SRZ ;  /* 0x0000000000947805 */ /* 0x000fe4000001ff00 */
[----:B------:R-:W-:Y:S02]  /*1250*/  CS2R R146, SRZ ;  /* 0x0000000000927805 */ /* 0x000fe4000001ff00 */
[----:B------:R-:W-:Y:S02]  /*1260*/  PLOP3.LUT P0, PT, PT, PT, UP0, 0x80, 0x0 ;  /* 0x000000000000781c */ /* 0x000fe40003f0f008 */
[----:B------:R-:W-:-:S02]  /*1270*/  CS2R R144, SRZ ;  /* 0x0000000000907805 */ /* 0x000fc4000001ff00 */
[----:B------:R-:W-:Y:S02]  /*1280*/  IADD3 R0, R152, 0x3f, RZ ;  /* 0x0000003f98007810 */ /* 0x000fe40007ffe0ff */
[----:B------:R-:W-:Y:S02]  /*1290*/  CS2R R142, SRZ ;  /* 0x00000000008e7805 */ /* 0x000fe4000001ff00 */
[----:B------:R-:W-:Y:S02]  /*12a0*/  CS2R R140, SRZ ;  /* 0x00000000008c7805 */ /* 0x000fe4000001ff00 */
[----:B------:R-:W-:Y:S02]  /*12b0*/  CS2R R138, SRZ ;  /* 0x00000000008a7805 */ /* 0x000fe4000001ff00 */
[----:B------:R-:W-:Y:S02]  /*12c0*/  SHF.R.S32.HI R3, RZ, 0x1f, R0 ;  /* 0x0000001fff037819 */ /* 0x000fe40000011400 */
[----:B------:R-:W-:-:S02]  /*12d0*/  CS2R R136, SRZ ;  /* 0x0000000000887805 */ /* 0x000fc4000001ff00 */
[----:B------:R-:W-:Y:S02]  /*12e0*/  MOV R176, RZ ;  /* 0x000000ff00b07202 */ /* 0x000fe40000000f00 */
[----:B------:R-:W-:Y:S02]  /*12f0*/  CS2R R174, SRZ ;  /* 0x0000000000ae7805 */ /* 0x000fe4000001ff00 */
[----:B------:R-:W-:Y:S01]  /*1300*/  LEA.HI R167, R3, R0, RZ, 0x6 ;  /* 0x0000000003a77211 */ /* 0x000fe200078f30ff */
[----:B------:R-:W-:Y:S01]  /*1310*/  IMAD.MOV.U32 R0, RZ, RZ, RZ ;  /* 0x000000ffff007224 */ /* 0x000fe200078e00ff */
[----:B------:R-:W-:Y:S01]  /*1320*/  CS2R R132, SRZ ;  /* 0x0000000000847805 */ /* 0x000fe2000001ff00 */
[----:B------:R-:W-:Y:S01]  /*1330*/  IMAD.MOV.U32 R3, RZ, RZ, RZ ;  /* 0x000000ffff037224 */ /* 0x000fe200078e00ff */
        /* <DEDUP_REMOVED lines=51> */
[----:B------:R-:W-:-:S02]  /*1670*/  CS2R R34, SRZ ;  /* 0x0000000000227805 */ /* 0x000fc4000001ff00 */
[----:B------:R-:W-:Y:S01]  /*1680*/  CS2R R10, SRZ ;  /* 0x00000000000a7805 */ /* 0x000fe2000001ff00 */
[----:B------:R-:W-:Y:S01]  /*1690*/  IMAD.MOV.U32 R12, RZ, RZ, RZ ;  /* 0x000000ffff0c7224 */ /* 0x000fe200078e00ff */
[----:B0-----:R-:W-:Y:S02]  /*16a0*/  CS2R R8, SRZ ;  /* 0x0000000000087805 */ /* 0x001fe4000001ff00 */
[----:B------:R-:W-:Y:S01]  /*16b0*/  SHF.R.S32.HI R167, RZ, 0x6, R167 ;  /* 0x00000006ffa77819 */ /* 0x000fe200000114a7 */
[----:B------:R-:W-:Y:S06]  /*16c0*/  @!P0 BRA `(.L_x_2925) ;  /* 0x0000001800508947 */ /* 0x000fec0003800000 */
[----:B------:R-:W-:Y:S02]  /*16d0*/  ISETP.GE.AND P1, PT, R152, 0x1, PT ;  /* 0x000000019800780c */ /* 0x000fe40003f26270 */
[----:B------:R-:W-:-:S11]  /*16e0*/  PLOP3.LUT P0, PT, PT, PT, PT, 0x80, 0x0 ;  /* 0x000000000000781c */ /* 0x000fd60003f0f070 */
[----:B------:R-:W-:Y:S05]  /*16f0*/  @!P1 BRA `(.L_x_2926) ;  /* 0x0000005800c09947 */ /* 0x000fea0003800000 */
[----:B------:R-:W0:Y:S01]  /*1700*/  SHFL.IDX PT, R0, R188, RZ, 0x1f ;  /* 0x00001fffbc007589 */ /* 0x000e2200000e0000 */
[----:B------:R-:W-:-:S06]  /*1710*/  UISETP.NE.AND UP0, UPT, UR43, 0x3, UPT ;  /* 0x000000032b00788c */ /* 0x000fcc000bf05270 */
[----:B------:R-:W-:Y:S02]  /*1720*/  PLOP3.LUT P0, PT, PT, PT, UP0, 0x80, 0x0 ;  /* 0x000000000000781c */ /* 0x000fe40003f0f008 */
[----:B0-----:R-:W-:-:S13]  /*1730*/  R2UR UR4, R0 ;  /* 0x00000000000472ca */ /* 0x001fda00000e0000 */
        /* <DEDUP_REMOVED lines=10> */
.L_x_2927:
[----:B------:R-:W-:Y:S01]  /*17e0*/  ULEA UR16, UR41, UR42, 0x3 ;  /* 0x0000002a29107291 */ /* 0x000fe2000f8e183f */
[----:B------:R-:W-:-:S04]  /*17f0*/  MOV R0, UR40 ;  /* 0x0000002800007c02 */ /* 0x000fc80008000f00 */
[----:B------:R-:W-:-:S04]  /*1800*/  SHF.L.U32 R0, R0, 0x1f, RZ ;  /* 0x0000001f00007819 */ /* 0x000fc800000006ff */
[----:B------:R-:W0:Y:S02]  /*1810*/  SYNCS.PHASECHK.TRANS64.TRYWAIT P0, [UR16+0x28c50], R0 ;  /* 0x028c5000ff0075a7 */ /* 0x000e240008000150 */
[----:B0-----:R-:W-:Y:S05]  /*1820*/  @!P0 BRA `(.L_x_2928) ;  /* 0x000000cc00988947 */ /* 0x001fea0003800000 */
.L_x_3051:
[----:B------:R-:W-:Y:S01]  /*1830*/  BAR.SYNC.DEFER_BLOCKING 0xe, 0x100 ;  /* 0x0384000000007b1d */ /* 0x000fe20000010000 */
[----:B------:R-:W-:Y:S01]  /*1840*/  UIADD3 UR4, UR42, 0x26800, URZ ;  /* 0x000268002a047890 */ /* 0x000fe2000fffe03f */
[----:B0-----:R-:W-:Y:S01]  /*1850*/  IMAD.U32 R0, RZ, RZ, UR16 ;  /* 0x00000010ff007e24 */ /* 0x001fe2000f8e00ff */
[----:B------:R-:W-:Y:S02]  /*1860*/  ULEA UR12, UR41, UR20, 0xc ;  /* 0x00000014290c7291 */ /* 0x000fe4000f8e603f */
[----:B------:R-:W-:Y:S01]  /*1870*/  USHF.R.U32.HI UR4, URZ, 0x4, UR4 ;  /* 0x000000043f047899 */ /* 0x000fe20008011604 */
[----:B------:R-:W-:Y:S01]  /*1880*/  UMOV UR7, 0x40000040 ;  /* 0x4000004000077882 */ /* 0x000fe20000000000 */
[----:B------:R-:W-:Y:S02]  /*1890*/  UMOV UR5, 0x40000040 ;  /* 0x4000004000057882 */ /* 0x000fe40000000000 */
[----:B------:R-:W-:Y:S01]  /*18a0*/  ULOP3.LUT UR4, UR4, 0x3fff, URZ, 0xc0, !UPT ;  /* 0x00003fff04047892 */ /* 0x000fe2000f8ec03f */
[----:B------:R-:W0:Y:S01]  /*18b0*/  S2R R3, SR_TID.X ;  /* 0x0000000000037919 */ /* 0x000e220000002100 */
        /* <DEDUP_REMOVED lines=9> */
[----:B------:R-:W-:-:S06]  /*1950*/  WARPGROUP.ARRIVE ;  /* 0x00000000000079c5 */ /* 0x000fcc0000000000 */
[----:B------:R-:W-:Y:S01]  /*1960*/  HGMMA.64x256x16.F32.BF16 R24, gdesc[UR4].tnspB, RZ, !UPT, gsb0 ;  /* 0x43e00000041879f0 */ /* 0x000fe2000c0018ff */
[----:B------:R-:W-:Y:S02]  /*1970*/  UIADD3 UR6, UR12, 0x80, URZ ;  /* 0x000000800c067890 */ /* 0x000fe4000fffe03f */
[----:B------:R-:W-:Y:S01]  /*1980*/  UIADD3 UR4, UR13, 0x2, URZ ;  /* 0x000000020d047890 */ /* 0x000fe2000fffe03f */
[----:B------:R-:W-:Y:S01]  /*1990*/  UMOV UR7, 0x40000040 ;  /* 0x4000004000077882 */ /* 0x000fe20000000000 */
[----:B------:R-:W-:Y:S01]  /*19a0*/  UMOV UR5, 0x40000040 ;  /* 0x4000004000057882 */ /* 0x000fe20000000000 */
[----:B------:R-:W-:-:S03]  /*19b0*/  UIADD3 UR12, UR13, 0x6, URZ ;  /* 0x000000060d0c7890 */ /* 0x000fc6000fffe03f */
[----:B------:R-:W-:Y:S01]  /*19c0*/  UMOV UR13, 0x40000040 ;  /* 0x40000040000d7882 */ /* 0x000fe20000000000 */
[----:B0-----:R-:W-:-:S04]  /*19d0*/  LOP3.LUT R3, R3, 0x7f, RZ, 0xc0, !PT ;  /* 0x0000007f03037812 */ /* 0x001fc800078ec0ff */
[----:B------:R-:W-:-:S13]  /*19e0*/  ISETP.NE.AND P0, PT, R3, RZ, PT ;  /* 0x000000ff0300720c */ /* 0x000fda0003f05270 */
        /* <DEDUP_REMOVED lines=16> */
[----:B------:R-:W-:-:S13]  /*1af0*/  ISETP.GE.AND P0, PT, R152, 0x41, PT ;  /* 0x000000419800780c */ /* 0x000fda0003f06270 */
[----:B0-----:R-:W-:Y:S05]  /*1b00*/  @!P0 BRA `(.L_x_2929) ;  /* 0x0000000c00008947 */ /* 0x001fea0003800000 */
[----:B------:R-:W-:-:S07]  /*1b10*/  VIADD R167, R167, 0xfffffffe ;  /* 0xfffffffea7a77836 */ /* 0x000fce0000000000 */
.L_x_2934:
[----:B------:R-:W-:Y:S01]  /*1b20*/  BAR.SYNC.DEFER_BLOCKING 0xe, 0x100 ;  /* 0x0384000000007b1d */ /* 0x000fe20000010000 */
[----:B------:R-:W-:Y:S01]  /*1b30*/  MOV R3, UR41 ;  /* 0x0000002900037c02 */ /* 0x000fe20008000f00 */
[----:B------:R-:W-:Y:S01]  /*1b40*/  UISETP.NE.AND UP1, UPT, UR43, 0x3, UPT ;  /* 0x000000032b00788c */ /* 0x000fe2000bf25270 */
[C---:B------:R-:W-:Y:S01]  /*1b50*/  ISETP.GT.AND P1, PT, R167.reuse, RZ, PT ;  /* 0x000000ffa700720c */ /* 0x040fe20003f24270 */
[----:B------:R-:W-:Y:S01]  /*1b60*/  UIADD3 UR41, UR41, 0x1, URZ ;  /* 0x0000000129297890 */ /* 0x000fe2000fffe03f */
[----:B------:R-:W-:Y:S02]  /*1b70*/  VIADD R167, R167, 0xffffffff ;  /* 0xffffffffa7a77836 */ /* 0x000fe40000000000 */
[----:B0-----:R-:W-:Y:S01]  /*1b80*/  IMAD R0, R3, 0x40, R16 ;  /* 0x0000004003007824 */ /* 0x001fe200078e0210 */
[----:B------:R-:W-:Y:S01]  /*1b90*/  PLOP3.LUT P2, PT, PT, PT, UP1, 0x80, 0x0 ;  /* 0x000000000000781c */ /* 0x000fe20003f4f018 */
[----:B------:R-:W-:-:S03]  /*1ba0*/  UISETP.NE.AND UP0, UPT, UR41, 0x2, UPT ;  /* 0x000000022900788c */ /* 0x000fc6000bf05270 */
[----:B------:R-:W-:Y:S01]  /*1bb0*/  LEA R0, R0, UR42, 0x2 ;  /* 0x0000002a00007c11 */ /* 0x000fe2000f8e10ff */
[----:B------:R-:W-:Y:S02]  /*1bc0*/  USEL UR6, URZ, 0x1, UP0 ;  /* 0x000000013f067887 */ /* 0x000fe40008000000 */
[----:B------:R-:W-:Y:S02]  /*1bd0*/  USEL UR41, UR41, URZ, UP0 ;  /* 0x0000003f29297287 */ /* 0x000fe40008000000 */
[----:B------:R-:W-:Y:S01]  /*1be0*/  ULOP3.LUT UR40, UR40, UR6, URZ, 0x3c, !UPT ;  /* 0x0000000628287292 */ /* 0x000fe2000f8e3c3f */
[----:B------:R-:W0:Y:S04]  /*1bf0*/  LDS R3, [R0+0x28800] ;  /* 0x0288000000037984 */ /* 0x000e280000000800 */
[----:B------:R-:W1:Y:S01]  /*1c00*/  LDS R4, [R0+0x28820] ;  /* 0x0288200000047984 */ /* 0x000e620000000800 */
        /* <DEDUP_REMOVED lines=130> */
.L_x_2930:
[----:B------:R-:W-:Y:S01]  /*2430*/  ULEA UR6, UR41, UR42, 0x3 ;  /* 0x0000002a29067291 */ /* 0x000fe2000f8e183f */
[----:B------:R-:W-:-:S05]  /*2440*/  IMAD.U32 R0, RZ, RZ, UR40 ;  /* 0x00000028ff007e24 */ /* 0x000fca000f8e00ff */
[----:B------:R-:W-:-:S04]  /*2450*/  SHF.L.U32 R0, R0, 0x1f, RZ ;  /* 0x0000001f00007819 */ /* 0x000fc800000006ff */
[----:B------:R0:W1:Y:S01]  /*2460*/  SYNCS.PHASECHK.TRANS64.TRYWAIT P0, [UR6+0x28c50], R0 ;  /* 0x028c5000ff0075a7 */ /* 0x0000620008000146 */
[----:B------:R-:W-:Y:S05]  /*2470*/  @!P2 BRA `(.L_x_2931) ;  /* 0x000000000004a947 */ /* 0x000fea0003800000 */
[----:B------:R-:W-:Y:S01]  /*2480*/  BPT.TRAP 0x1 ;  /* 0x000000040000795c */ /* 0x000fe20000300000 */
.L_x_2931:
[----:B-1----:R-:W-:Y:S05]  /*2490*/  @P0 BRA `(.L_x_2932) ;  /* 0x0000000000080947 */ /* 0x002fea0003800000 */
[----:B------:R-:W1:Y:S02]  /*24a0*/  SYNCS.PHASECHK.TRANS64.TRYWAIT P0, [UR6+0x28c50], R0 ;  /* 0x028c5000ff0075a7 */ /* 0x000e640008000146 */
[----:B-1----:R-:W-:Y:S05]  /*24b0*/  @!P0 BRA `(.L_x_2933) ;  /* 0x000000c0008c8947 */ /* 0x002fea0003800000 */
.L_x_2932:
[----:B------:R-:W-:Y:S01]  /*24c0*/  UIADD3 UR6, UR42, 0x26800, URZ ;  /* 0x000268002a067890 */ /* 0x000fe2000fffe03f */
[----:B------:R-:W-:Y:S01]  /*24d0*/  WARPGROUP.ARRIVE ;  /* 0x00000000000079c5 */ /* 0x000fe20000000000 */
[----:B------:R-:W-:-:S05]  /*24e0*/  ULEA UR18, UR41, UR20, 0xc ;  /* 0x0000001429127291 */ /* 0x000fca000f8e603f */
[----:B-1----:R-:W1:Y:S01]  /*24f0*/  S2R R3, SR_TID.X ;  /* 0x0000000000037919 */ /* 0x002e620000002100 */
[----:B------:R-:W-:Y:S01]  /*2500*/  USHF.R.U32.HI UR6, URZ, 0x4, UR6 ;  /* 0x000000043f067899 */ /* 0x000fe20008011606 */
[----:B0-----:R-:W-:Y:S01]  /*2510*/  MOV R0, UR41 ;  /* 0x0000002900007c02 */ /* 0x001fe20008000f00 */
        /* <DEDUP_REMOVED lines=11> */
[----:B-1----:R-:W-:-:S04]  /*25d0*/  LOP3.LUT R3, R3, 0x7f, RZ, 0xc0, !PT ;  /* 0x0000007f03037812 */ /* 0x002fc800078ec0ff */
        /* <DEDUP_REMOVED lines=19> */
.L_x_2929:
[----:B------:R-:W-:Y:S01]  /*2710*/  BAR.SYNC.DEFER_BLOCKING 0xe, 0x100 ;  /* 0x0384000000007b1d */ /* 0x000fe20000010000 */
[----:B------:R-:W-:Y:S01]  /*2720*/  IMAD.U32 R3, RZ, RZ, UR41 ;  /* 0x00000029ff037e24 */ /* 0x000fe2000f8e00ff */
[----:B------:R-:W-:Y:S01]  /*2730*/  UIADD3 UR41, UR41, 0x1, URZ ;  /* 0x0000000129297890 */ /* 0x000fe2000fffe03f */
[----:B------:R-:W-:Y:S02]  /*2740*/  PLOP3.LUT P0, PT, PT, PT, PT, 0x8, 0x0 ;  /* 0x000000000000781c */ /* 0x000fe40003f0e170 */
[----:B0-----:R-:W-:Y:S01]  /*2750*/  IMAD R0, R3, 0x40, R16 ;  /* 0x0000004003007824 */ /* 0x001fe200078e0210 */
[----:B------:R-:W-:-:S04]  /*2760*/  UISETP.NE.AND UP0, UPT, UR41, 0x2, UPT ;  /* 0x000000022900788c */ /* 0x000fc8000bf05270 */
[----:B------:R-:W-:Y:S01]  /*2770*/  LEA R3, R0, UR42, 0x2 ;  /* 0x0000002a00037c11 */ /* 0x000fe2000f8e10ff */
[----:B------:R-:W-:Y:S02]  /*2780*/  USEL UR4, URZ, 0x1, UP0 ;  /* 0x000000013f047887 */ /* 0x000fe40008000000 */
[----:B------:R-:W-:Y:S02]  /*2790*/  USEL UR41, UR41, URZ, UP0 ;  /* 0x0000003f29297287 */ /* 0x000fe40008000000 */
[----:B------:R-:W-:Y:S01]  /*27a0*/  ULOP3.LUT UR40, UR40, UR4, URZ, 0x3c, !UPT ;  /* 0x0000000428287292 */ /* 0x000fe2000f8e3c3f */
[----:B------:R-:W0:Y:S04]  /*27b0*/  LDS R4, [R3+0x28800] ;  /* 0x0288000003047984 */ /* 0x000e280000000800 */
[----:B------:R1:W2:Y:S02]  /*27c0*/  LDS R0, [R3+0x28820] ;  /* 0x0288200003007984 */ /* 0x0002a40000000800 */
[----:B-1----:R-:W-:Y:S01]  /*27d0*/  MOV R3, RZ ;  /* 0x000000ff00037202 */ /* 0x002fe20000000f00 */
[-C--:B0-----:R-:W-:Y:S01]  /*27e0*/  FMUL.FTZ R161, R32, R4.reuse ;  /* 0x0000000420a17220 */ /* 0x081fe20000410000 */
        /* <DEDUP_REMOVED lines=127> */
[----:B------:R-:W-:Y:S01]  /*2fe0*/  IMAD.MOV.U32 R0, RZ, RZ, RZ ;  /* 0x000000ffff007224 */ /* 0x000fe200078e00ff */
[----:B------:R-:W-:Y:S06]  /*2ff0*/  BAR.ARV 0xf, 0x100 ;  /* 0x03c4000000007b1d */ /* 0x000fec0000002000 */
[----:B------:R-:W-:Y:S05]  /*3000*/  BRA `(.L_x_2926) ;  /* 0x00000040007c7947 */ /* 0x000fea0003800000 */
.L_x_2925:
[----:B------:R-:W-:Y:S02]  /*3010*/  ISETP.GE.AND P1, PT, R152, 0x1, PT ;  /* 0x000000019800780c */ /* 0x000fe40003f26270 */
[----:B------:R-:W-:-:S11]  /*3020*/  PLOP3.LUT P0, PT, PT, PT, PT, 0x80, 0x0 ;  /* 0x000000000000781c */ /* 0x000fd60003f0f070 */
[----:B------:R-:W-:Y:S05]  /*3030*/  @!P1 BRA `(.L_x_2926) ;  /* 0x0000004000709947 */ /* 0x000fea0003800000 */
[----:B------:R-:W0:Y:S02]  /*3040*/  SHFL.IDX PT, R0, R188, RZ, 0x1f ;  /* 0x00001fffbc007589 */ /* 0x000e2400000e0000 */
[----:B0-----:R-:W-:-:S13]  /*3050*/  R2UR UR4, R0 ;  /* 0x00000000000472ca */ /* 0x001fda00000e0000 */
        /* <DEDUP_REMOVED lines=20> */
[----:B------:R-:W-:Y:S01]  /*31a0*/  IMAD.U32 R7, RZ, RZ, UR5 ;  /* 0x00000005ff077e24 */ /* 0x000fe2000f8e00ff */
[----:B------:R-:W-:Y:S01]  /*31b0*/  MOV R8, 0x70 ;  /* 0x0000007000087802 */ /* 0x000fe20000000f00 */
[----:B------:R-:W-:-:S02]  /*31c0*/  IMAD.U32 R11, RZ, RZ, UR7 ;  /* 0x00000007ff0b7e24 */ /* 0x000fc4000f8e00ff */
[----:B------:R-:W-:Y:S02]  /*31d0*/  IMAD.MOV.U32 R12, RZ, RZ, 0x1 ;  /* 0x00000001ff0c7424 */ /* 0x000fe400078e00ff */
[----:B0-----:R-:W-:-:S07]  /*31e0*/  IMAD.MOV.U32 R13, RZ, RZ, RZ ;  /* 0x000000ffff0d7224 */ /* 0x001fce00078e00ff */
[----:B------:R-:W-:-:S07]  /*31f0*/  LEPC R20, `(.L_x_2935) ;  /* 0x000000001014794e */ /* 0x000fce0000000000 */
[----:B-1----:R-:W-:Y:S05]  /*3200*/  CALL.ABS.NOINC R14 ;  /* 0x000000000e007343 */ /* 0x002fea0003c00000 */
.L_x_2935:
[----:B------:R-:W-:Y:S01]  /*3210*/  ULEA.HI UR4, UR37, UR37, URZ, 0x1 ;  /* 0x0000002525047291 */ /* 0x000fe2000f8f083f */
[----:B------:R-:W-:-:S03]  /*3220*/  MOV R3, UR43 ;  /* 0x0000002b00037c02 */ /* 0x000fc60008000f00 */
[----:B------:R-:W-:Y:S01]  /*3230*/  ULOP3.LUT UR4, UR4, 0xfffffffe, URZ, 0xc0, !UPT ;  /* 0xfffffffe04047892 */ /* 0x000fe2000f8ec03f */
[----:B------:R-:W-:-:S03]  /*3240*/  ISETP.NE.AND P0, PT, R3, 0x3, PT ;  /* 0x000000030300780c */ /* 0x000fc60003f05270 */
[----:B------:R-:W-:-:S06]  /*3250*/  UIADD3 UR4, UR37, -UR4, URZ ;  /* 0x8000000425047290 */ /* 0x000fcc000fffe03f */
[----:B------:R-:W-:-:S05]  /*3260*/  IMAD.U32 R0, RZ, RZ, UR4 ;  /* 0x00000004ff007e24 */ /* 0x000fca000f8e00ff */
[----:B------:R-:W-:-:S04]  /*3270*/  SHF.L.U32 R0, R0, 0x1f, RZ ;  /* 0x0000001f00007819 */ /* 0x000fc800000006ff */
[----:B------:R-:W0:Y:S02]  /*3280*/  SYNCS.PHASECHK.TRANS64.TRYWAIT P1, [UR42+0x28c00], R0 ;  /* 0x028c0000ff0075a7 */ /* 0x000e24000802016a */
[----:B0-----:R-:W-:Y:S05]  /*3290*/  @!P1 BRA `(.L_x_2936) ;  /* 0x000000b4002c9947 */ /* 0x001fea0003800000 */
.L_x_3052:
[----:B------:R-:W-:Y:S05]  /*32a0*/  @!P0 BRA `(.L_x_2937) ;  /* 0x0000000000048947 */ /* 0x000fea0003800000 */
[----:B------:R-:W-:Y:S01]  /*32b0*/  BPT.TRAP 0x1 ;  /* 0x000000040000795c */ /* 0x000fe20000300000 */
.L_x_2937:
[----:B------:R-:W-:Y:S02]  /*32c0*/  IMAD.U32 R7, RZ, RZ, UR41 ;  /* 0x00000029ff077e24 */ /* 0x000fe4000f8e00ff */
[----:B------:R-:W-:-:S03]  /*32d0*/  IMAD.U32 R8, RZ, RZ, UR40 ;  /* 0x00000028ff087e24 */ /* 0x000fc6000f8e00ff */
[----:B------:R-:W-:Y:S02]  /*32e0*/  LEA R7, R7, UR42, 0x3 ;  /* 0x0000002a07077c11 */ /* 0x000fe4000f8e18ff */
[----:B------:R-:W-:-:S04]  /*32f0*/  SHF.L.U32 R8, R8, 0x1f, RZ ;  /* 0x0000001f08087819 */ /* 0x000fc800000006ff */
[----:B------:R1:W2:Y:S01]  /*3300*/  SYNCS.PHASECHK.TRANS64.TRYWAIT P1, [R7+URZ+0x28c30], R8 ;  /* 0x028c3008070075a7 */ /* 0x0002a2000802017f */
[----:B------:R-:W-:Y:S05]  /*3310*/  @!P0 BRA `(.L_x_2938) ;  /* 0x0000000000048947 */ /* 0x000fea0003800000 */
[----:B------:R-:W-:Y:S01]  /*3320*/  BPT.TRAP 0x1 ;  /* 0x000000040000795c */ /* 0x000fe20000300000 */
.L_x_2938:
[----:B--2---:R-:W-:Y:S05]  /*3330*/  @P1 BRA `(.L_x_2939) ;  /* 0x0000000000081947 */ /* 0x004fea0003800000 */
[----:B------:R-:W2:Y:S02]  /*3340*/  SYNCS.PHASECHK.TRANS64.TRYWAIT P1, [R7+URZ+0x28c30], R8 ;  /* 0x028c3008070075a7 */ /* 0x000ea4000802017f */
[----:B--2---:R-:W-:Y:S05]  /*3350*/  @!P1 BRA `(.L_x_2940) ;  /* 0x000000b400149947 */ /* 0x004fea0003800000 */
.L_x_2939:
[----:B0-----:R-:W0:Y:S01]  /*3360*/  S2R R0, SR_TID.X ;  /* 0x0000000000007919 */ /* 0x001e220000002100 */
[----:B------:R-:W-:-:S04]  /*3370*/  UIADD3 UR4, UR42, 0x22400, URZ ;  /* 0x000224002a047890 */ /* 0x000fc8000fffe03f */
[----:B------:R-:W-:-:S04]  /*3380*/  USHF.R.U32.HI UR4, URZ, 0x4, UR4 ;  /* 0x000000043f047899 */ /* 0x000fc80008011604 */
[----:B------:R-:W-:Y:S01]  /*3390*/  ULOP3.LUT UR4, UR4, 0x3fff, URZ, 0xc0, !UPT ;  /* 0x00003fff04047892 */ /* 0x000fe2000f8ec03f */
[----:B0-----:R-:W-:-:S05]  /*33a0*/  LOP3.LUT R3, R0, 0x7f, RZ, 0xc0, !PT ;  /* 0x0000007f00037812 */ /* 0x001fca00078ec0ff */
[----:B------:R-:W-:Y:S01]  /*33b0*/  IMAD.U32 R0, RZ, RZ, UR4 ;  /* 0x00000004ff007e24 */ /* 0x000fe2000f8e00ff */
[----:B------:R-:W-:Y:S05]  /*33c0*/  WARPSYNC.ALL ;  /* 0x0000000000007948 */ /* 0x000fea0003800000 */
[----:B------:R-:W-:Y:S02]  /*33d0*/  ISETP.NE.AND P1, PT, R3, RZ, PT ;  /* 0x000000ff0300720c */ /* 0x000fe40003f25270 */
[----:B------:R-:W-:-:S04]  /*33e0*/  LOP3.LUT R0, R0, 0x10000, RZ, 0xfc, !PT ;  /* 0x0001000000007812 */ /* 0x000fc800078efcff */
[----:B------:R-:W-:Y:S01]  /*33f0*/  R2UR UR12, R0 ;  /* 0x00000000000c72ca */ /* 0x000fe200000e0000 */
[----:B------:R-:W-:Y:S01]  /*3400*/  UIADD3 UR4, UR42, 0x20400, URZ ;  /* 0x000204002a047890 */ /* 0x000fe2000fffe03f */
[----:B------:R-:W-:Y:S01]  /*3410*/  WARPGROUP.ARRIVE ;  /* 0x00000000000079c5 */ /* 0x000fe20000000000 */
[----:B------:R-:W-:Y:S01]  /*3420*/  UMOV UR7, 0x40000040 ;  /* 0x4000004000077882 */ /* 0x000fe20000000000 */
[----:B------:R-:W-:Y:S01]  /*3430*/  UMOV UR5, 0x40000040 ;  /* 0x4000004000057882 */ /* 0x000fe20000000000 */
[----:B------:R-:W-:Y:S01]  /*3440*/  USHF.R.U32.HI UR4, URZ, 0x4, UR4 ;  /* 0x000000043f047899 */ /* 0x000fe20008011604 */
[----:B------:R-:W-:Y:S01]  /*3450*/  IMAD R4, R167, -0x40, R152 ;  /* 0xffffffc0a7047824 */ /* 0x000fe200078e0298 */
[----:B------:R-:W-:Y:S01]  /*3460*/  UMOV UR11, 0x40000040 ;  /* 0x40000040000b7882 */ /* 0x000fe20000000000 */
[----:B------:R-:W-:Y:S01]  /*3470*/  UMOV UR9, 0x40000040 ;  /* 0x4000004000097882 */ /* 0x000fe20000000000 */
[----:B------:R-:W-:Y:S01]  /*3480*/  ULOP3.LUT UR4, UR4, 0x3fff, URZ, 0xc0, !UPT ;  /* 0x00003fff04047892 */ /* 0x000fe2000f8ec03f */
[----:B------:R-:W-:Y:S01]  /*3490*/  UMOV UR15, 0x40000040 ;  /* 0x40000040000f7882 */ /* 0x000fe20000000000 */
[----:B------:R-:W-:-:S02]  /*34a0*/  IADD3 R4, -R17, 0x40, R4 ;  /* 0x0000004011047810 */ /* 0x000fc40007ffe104 */
[----:B------:R-:W-:Y:S02]  /*34b0*/  ULEA UR12, UR41, UR12, 0x9 ;  /* 0x0000000c290c7291 */ /* 0x000fe4000f8e483f */
[----:B------:R-:W-:Y:S01]  /*34c0*/  ULOP3.LUT UR13, UR4, 0x10000, URZ, 0xfc, !UPT ;  /* 0x00010000040d7892 */ /* 0x000fe2000f8efc3f */
[C---:B------:R-:W-:Y:S01]  /*34d0*/  ISETP.GT.AND P3, PT, R4.reuse, RZ, PT ;  /* 0x000000ff0400720c */ /* 0x040fe20003f64270 */
[----:B------:R-:W-:Y:S01]  /*34e0*/  UIADD3 UR10, UR12, 0x4, URZ ;  /* 0x000000040c0a7890 */ /* 0x000fe2000fffe03f */
[C---:B------:R-:W-:Y:S01]  /*34f0*/  ISETP.GT.AND P6, PT, R4.reuse, 0x1, PT ;  /* 0x000000010400780c */ /* 0x040fe20003fc4270 */
[----:B------:R-:W-:Y:S01]  /*3500*/  UIADD3 UR8, UR13, 0x4, URZ ;  /* 0x000000040d087890 */ /* 0x000fe2000fffe03f */
[C---:B------:R-:W-:Y:S01]  /*3510*/  ISETP.GT.AND P5, PT, R4.reuse, 0x8, PT ;  /* 0x000000080400780c */ /* 0x040fe20003fa4270 */
[----:B------:R-:W-:Y:S01]  /*3520*/  UMOV UR6, UR12 ;  /* 0x0000000c00067c82 */ /* 0x000fe20008000000 */
[----:B------:R-:W-:Y:S01]  /*3530*/  UMOV UR4, UR13 ;  /* 0x0000000d00047c82 */ /* 0x000fe20008000000 */
[----:B------:R-:W-:Y:S01]  /*3540*/  UIADD3 UR14, UR12, 0x6, URZ ;  /* 0x000000060c0e7890 */ /* 0x000fe2000fffe03f */
[----:B------:R-:W-:Y:S01]  /*3550*/  HGMMA.64x64x16.F32.BF16 R24, gdesc[UR4], RZ, !UPT, gsb0 ;  /* 0x00e00000041879f0 */ /* 0x000fe2000c0018ff */
[----:B------:R-:W-:Y:S01]  /*3560*/  UIADD3 UR6, UR12, 0x2, URZ ;  /* 0x000000020c067890 */ /* 0x000fe2000fffe03f */
[C---:B------:R-:W-:Y:S01]  /*3570*/  ISETP.GT.AND P4, PT, R4.reuse, 0x9, PT ;  /* 0x000000090400780c */ /* 0x040fe20003f84270 */
[----:B------:R-:W-:Y:S01]  /*3580*/  UIADD3 UR4, UR13, 0x2, URZ ;  /* 0x000000020d047890 */ /* 0x000fe2000fffe03f */
[----:B------:R-:W-:Y:S01]  /*3590*/  ISETP.GT.AND P2, PT, R4, 0x10, PT ;  /* 0x000000100400780c */ /* 0x000fe20003f44270 */
[----:B------:R-:W-:Y:S01]  /*35a0*/  UMOV UR7, 0x40000040 ;  /* 0x4000004000077882 */ /* 0x000fe20000000000 */
[----:B------:R-:W-:Y:S01]  /*35b0*/  UMOV UR5, 0x40000040 ;  /* 0x4000004000057882 */ /* 0x000fe20000000000 */
[----:B------:R-:W-:Y:S01]  /*35c0*/  UIADD3 UR12, UR13, 0x6, URZ ;  /* 0x000000060d0c7890 */ /* 0x000fe2000fffe03f */
[----:B------:R-:W-:-:S02]  /*35d0*/  ULDC UR20, c[0x0][0x988] ;  /* 0x0002620000147ab9 */ /* 0x000fc40000000800 */
[----:B------:R-:W-:Y:S01]  /*35e0*/  UMOV UR13, 0x40000040 ;  /* 0x40000040000d7882 */ /* 0x000fe20000000000 */
[----:B------:R-:W-:Y:S02]  /*35f0*/  WARPGROUP.DEPBAR.LE gsb0, 0x0 ;  /* 0x00008000000079c5 */ /* 0x000fe40000010000 */
[----:B------:R-:W-:-:S06]  /*3600*/  WARPGROUP.ARRIVE ;  /* 0x00000000000079c5 */ /* 0x000fcc0000000000 */
[----:B------:R-:W-:Y:S01]  /*3610*/  HGMMA.64x64x16.F32.BF16 R24, gdesc[UR4], R24, gsb0 ;  /* 0x00e00000041879f0 */ /* 0x000fe20008001818 */
[----:B------:R-:W-:Y:S02]  /*3620*/  ULDC UR6, c[0x0][0x9d8] ;  /* 0x0002760000067ab9 */ /* 0x000fe40000000800 */
        /* <DEDUP_REMOVED lines=46> */
[----:B----4-:R-:W-:Y:S01]  /*3910*/  FSEL R28, R28, -INF , P5 ;  /* 0xff8000001c1c7808 */ /* 0x010fe20002800000 */
[----:B------:R-:W-:-:S03]  /*3920*/  FMUL.FTZ R55, R55, UR6 ;  /* 0x0000000637377c20 */ /* 0x000fc60008410000 */
[----:B------:R-:W-:-:S03]  /*3930*/  FMNMX.FTZ R6, R28, R3, !PT ;  /* 0x000000031c067209 */ /* 0x000fc60007810000 */
[----:B------:R-:W4:Y:S01]  /*3940*/  MUFU.TANH R32, R32 ;  /* 0x0000002000207308 */ /* 0x000f220000002400 */
[----:B0-----:R-:W-:-:S04]  /*3950*/  FSEL R29, R29, -INF , P4 ;  /* 0xff8000001d1d7808 */ /* 0x001fc80002000000 */
[----:B------:R-:W-:-:S03]  /*3960*/  FMNMX.FTZ R3, R29, R6, !PT ;  /* 0x000000061d037209 */ /* 0x000fc60007810000 */
[----:B------:R-:W0:Y:S01]  /*3970*/  MUFU.TANH R27, R27 ;  /* 0x0000001b001b7308 */ /* 0x000e220000002400 */
[----:B---3--:R-:W-:Y:S02]  /*3980*/  FSEL R26, R26, -INF , P3 ;  /* 0xff8000001a1a7808 */ /* 0x008fe40001800000 */
[----:B------:R-:W-:-:S05]  /*3990*/  ISETP.GT.AND P3, PT, R4, 0x11, PT ;  /* 0x000000110400780c */ /* 0x000fca0003f64270 */
[----:B------:R-:W3:Y:S01]  /*39a0*/  MUFU.TANH R33, R33 ;  /* 0x0000002100217308 */ /* 0x000ee20000002400 */
[----:B----4-:R-:W-:-:S04]  /*39b0*/  FSEL R32, R32, -INF , P2 ;  /* 0xff80000020207808 */ /* 0x010fc80001000000 */
[----:B------:R-:W-:-:S03]  /*39c0*/  FMNMX.FTZ R6, R32, R3, !PT ;  /* 0x0000000320067209 */ /* 0x000fc60007810000 */
[----:B------:R-:W4:Y:S01]  /*39d0*/  MUFU.TANH R30, R30 ;  /* 0x0000001e001e7308 */ /* 0x000f220000002400 */
[----:B0-----:R-:W-:Y:S02]  /*39e0*/  FSEL R27, R27, -INF , P6 ;  /* 0xff8000001b1b7808 */ /* 0x001fe40003000000 */
[----:B------:R-:W-:-:S05]  /*39f0*/  ISETP.GT.AND P6, PT, R4, 0x18, PT ;  /* 0x000000180400780c */ /* 0x000fca0003fc4270 */
[----:B------:R-:W0:Y:S01]  /*3a00*/  MUFU.TANH R36, R36 ;  /* 0x0000002400247308 */ /* 0x000e220000002400 */
[----:B---3--:R-:W-:-:S04]  /*3a10*/  FSEL R33, R33, -INF , P3 ;  /* 0xff80000021217808 */ /* 0x008fc80001800000 */
[----:B------:R-:W-:-:S03]  /*3a20*/  FMNMX.FTZ R3, R33, R6, !PT ;  /* 0x0000000621037209 */ /* 0x000fc60007810000 */
[----:B------:R-:W3:Y:S01]  /*3a30*/  MUFU.TANH R31, R31 ;  /* 0x0000001f001f7308 */ /* 0x000ee20000002400 */
[----:B----4-:R-:W-:Y:S02]  /*3a40*/  FSEL R30, R30, -INF , P5 ;  /* 0xff8000001e1e7808 */ /* 0x010fe40002800000 */
[----:B------:R-:W-:-:S05]  /*3a50*/  ISETP.GT.AND P5, PT, R4, 0x19, PT ;  /* 0x000000190400780c */ /* 0x000fca0003fa4270 */
        /* <DEDUP_REMOVED lines=50> */
[----:B------:R-:W-:Y:S02]  /*3d80*/  FMNMX.FTZ R4, R52, R3, !PT ;  /* 0x0000000334047209 */ /* 0x000fe40007810000 */
[----:B------:R-:W-:Y:S01]  /*3d90*/  FMNMX.FTZ R3, R26, R27, !PT ;  /* 0x0000001b1a037209 */ /* 0x000fe20007810000 */
[----:B------:R-:W3:Y:S01]  /*3da0*/  MUFU.TANH R50, R50 ;  /* 0x0000003200327308 */ /* 0x000ee20000002400 */
[----:B----4-:R-:W-:-:S04]  /*3db0*/  FSEL R53, R53, -INF , P2 ;  /* 0xff80000035357808 */ /* 0x010fc80001000000 */
[----:B------:R-:W-:-:S03]  /*3dc0*/  FMNMX.FTZ R5, R53, R4, !PT ;  /* 0x0000000435057209 */ /* 0x000fc60007810000 */
[----:B------:R-:W4:Y:S01]  /*3dd0*/  MUFU.TANH R51, R51 ;  /* 0x0000003300337308 */ /* 0x000f220000002400 */
[----:B0-----:R-:W-:Y:S01]  /*3de0*/  FSEL R47, R47, -INF , P6 ;  /* 0xff8000002f2f7808 */ /* 0x001fe20003000000 */
[----:B------:R-:W0:Y:S06]  /*3df0*/  SHFL.BFLY PT, R4, R5, 0x2, 0x1f ;  /* 0x0c401f0005047f89 */ /* 0x000e2c00000e0000 */
[----:B------:R-:W5:Y:S01]  /*3e00*/  MUFU.TANH R54, R54 ;  /* 0x0000003600367308 */ /* 0x000f620000002400 */
[----:B---3--:R-:W-:-:S07]  /*3e10*/  FSEL R50, R50, -INF , P5 ;  /* 0xff80000032327808 */ /* 0x008fce0002800000 */
[----:B------:R-:W3:Y:S01]  /*3e20*/  MUFU.TANH R55, R55 ;  /* 0x0000003700377308 */ /* 0x000ee20000002400 */
[----:B----4-:R-:W-:Y:S02]  /*3e30*/  FSEL R51, R51, -INF , P4 ;  /* 0xff80000033337808 */ /* 0x010fe40002000000 */
[----:B-----5:R-:W-:Y:S02]  /*3e40*/  FSEL R54, R54, -INF , P3 ;  /* 0xff80000036367808 */ /* 0x020fe40001800000 */
[----:B0-----:R-:W-:Y:S02]  /*3e50*/  FMNMX.FTZ R9, R5, R4, !PT ;  /* 0x0000000405097209 */ /* 0x001fe40007810000 */
[----:B------:R-:W-:-:S03]  /*3e60*/  FMNMX.FTZ R4, R30, R3, !PT ;  /* 0x000000031e047209 */ /* 0x000fc60007810000 */
[----:B------:R-:W0:Y:S01]  /*3e70*/  SHFL.BFLY PT, R10, R9, 0x1, 0x1f ;  /* 0x0c201f00090a7f89 */ /* 0x000e2200000e0000 */
[----:B------:R-:W-:Y:S02]  /*3e80*/  FMNMX.FTZ R3, R31, R4, !PT ;  /* 0x000000041f037209 */ /* 0x000fe40007810000 */
[----:B---3--:R-:W-:Y:S02]  /*3e90*/  FSEL R55, R55, -INF , P2 ;  /* 0xff80000037377808 */ /* 0x008fe40001000000 */
        /* <DEDUP_REMOVED lines=27> */
[----:B------:R-:W0:Y:S01]  /*4050*/  SHFL.BFLY PT, R3, R6, 0x2, 0x1f ;  /* 0x0c401f0006037f89 */ /* 0x000e2200000e0000 */
[----:B------:R-:W3:Y:S01]  /*4060*/  MUFU.EX2 R25, R25 ;  /* 0x0000001900197308 */ /* 0x000ee20000000800 */
        /* <DEDUP_REMOVED lines=8> */
[----:B---3--:R-:W-:Y:S02]  /*40f0*/  F2FP.BF16.F32.PACK_AB R156, R25, R24 ;  /* 0x00000018199c723e */ /* 0x008fe400000010ff */
[----:B0-----:R-:W-:-:S05]  /*4100*/  FMNMX.FTZ R3, R6, R3, !PT ;  /* 0x0000000306037209 */ /* 0x001fca0007810000 */
[----:B------:R-:W-:Y:S01]  /*4110*/  MUFU.EX2 R32, R32 ;  /* 0x0000002000207308 */ /* 0x000fe20000000800 */
[----:B------:R-:W0:Y:S07]  /*4120*/  SHFL.BFLY PT, R6, R3, 0x1, 0x1f ;  /* 0x0c201f0003067f89 */ /* 0x000e2e00000e0000 */
[----:B------:R-:W3:Y:S01]  /*4130*/  MUFU.EX2 R33, R33 ;  /* 0x0000002100217308 */ /* 0x000ee20000000800 */
[----:B----4-:R-:W-:-:S07]  /*4140*/  F2FP.BF16.F32.PACK_AB R158, R29, R28 ;  /* 0x0000001c1d9e723e */ /* 0x010fce00000010ff */
[----:B------:R-:W-:Y:S08]  /*4150*/  MUFU.EX2 R36, R36 ;  /* 0x0000002400247308 */ /* 0x000ff00000000800 */
[----:B------:R-:W4:Y:S01]  /*4160*/  MUFU.EX2 R37, R37 ;  /* 0x0000002500257308 */ /* 0x000f220000000800 */
[----:B---3--:R-:W-:Y:S02]  /*4170*/  F2FP.BF16.F32.PACK_AB R160, R33, R32 ;  /* 0x0000002021a0723e */ /* 0x008fe400000010ff */
[----:B0-----:R-:W-:-:S04]  /*4180*/  FMNMX.FTZ R5, R3, R6, !PT ;  /* 0x0000000603057209 */ /* 0x001fc80007810000 */
[C---:B------:R-:W-:Y:S01]  /*4190*/  FSETP.NEU.FTZ.AND P2, PT, R5.reuse, -INF , PT ;  /* 0xff8000000500780b */ /* 0x040fe20003f5d000 */
[----:B------:R-:W-:Y:S01]  /*41a0*/  FMUL.FTZ R3, R5, UR20 ;  /* 0x0000001405037c20 */ /* 0x000fe20008410000 */
[----:B------:R-:W-:Y:S04]  /*41b0*/  MUFU.EX2 R40, R40 ;  /* 0x0000002800287308 */ /* 0x000fe80000000800 */
[----:B------:R-:W-:Y:S01]  /*41c0*/  FSEL R6, R3, RZ, P2 ;  /* 0x000000ff03067208 */ /* 0x000fe20001000000 */
[----:B------:R-:W-:Y:S01]  /*41d0*/  FADD.FTZ R3, R24, R25 ;  /* 0x0000001918037221 */ /* 0x000fe20000010000 */
[----:B----4-:R-:W-:Y:S02]  /*41e0*/  F2FP.BF16.F32.PACK_AB R162, R37, R36 ;  /* 0x0000002425a2723e */ /* 0x010fe400000010ff */
[----:B------:R-:W0:Y:S01]  /*41f0*/  MUFU.EX2 R41, R41 ;  /* 0x0000002900297308 */ /* 0x000e220000000800 */
[--C-:B------:R-:W-:Y:S01]  /*4200*/  FFMA.FTZ R26, R26, UR20, -R6.reuse ;  /* 0x000000141a1a7c23 */ /* 0x100fe20008010806 */
[--C-:B------:R-:W-:Y:S01]  /*4210*/  FFMA.FTZ R27, R27, UR20, -R6.reuse ;  /* 0x000000141b1b7c23 */ /* 0x100fe20008010806 */
[--C-:B------:R-:W-:Y:S01]  /*4220*/  FFMA.FTZ R30, R30, UR20, -R6.reuse ;  /* 0x000000141e1e7c23 */ /* 0x100fe20008010806 */
[--C-:B------:R-:W-:Y:S01]  /*4230*/  FFMA.FTZ R31, R31, UR20, -R6.reuse ;  /* 0x000000141f1f7c23 */ /* 0x100fe20008010806 */
[--C-:B------:R-:W-:Y:S01]  /*4240*/  FFMA.FTZ R34, R34, UR20, -R6.reuse ;  /* 0x0000001422227c23 */ /* 0x100fe20008010806 */
[--C-:B------:R-:W-:Y:S01]  /*4250*/  FFMA.FTZ R35, R35, UR20, -R6.reuse ;  /* 0x0000001423237c23 */ /* 0x100fe20008010806 */
[--C-:B------:R-:W-:Y:S01]  /*4260*/  FFMA.FTZ R38, R38, UR20, -R6.reuse ;  /* 0x0000001426267c23 */ /* 0x100fe20008010806 */
[----:B------:R-:W-:Y:S01]  /*4270*/  MUFU.EX2 R26, R26 ;  /* 0x0000001a001a7308 */ /* 0x000fe20000000800 */
[----:B------:R-:W-:Y:S01]  /*4280*/  FADD.FTZ R10, R28, R3 ;  /* 0x000000031c0a7221 */ /* 0x000fe20000010000 */
[----:B------:R-:W-:Y:S01]  /*4290*/  @!P1 IADD3 R3, R7, 0x28c40, RZ ;  /* 0x00028c4007039810 */ /* 0x000fe20007ffe0ff */
[--C-:B------:R-:W-:Y:S01]  /*42a0*/  FFMA.FTZ R39, R39, UR20, -R6.reuse ;  /* 0x0000001427277c23 */ /* 0x100fe20008010806 */
[----:B------:R-:W-:Y:S01]  /*42b0*/  FFMA.FTZ R42, R42, UR20, -R6 ;  /* 0x000000142a2a7c23 */ /* 0x000fe20008010806 */
[----:B------:R-:W-:Y:S01]  /*42c0*/  FADD.FTZ R13, R29, R10 ;  /* 0x0000000a1d0d7221 */ /* 0x000fe20000010000 */
[----:B------:R-:W-:Y:S01]  /*42d0*/  @!P1 PRMT R3, RZ, 0x654, R3 ;  /* 0x00000654ff039816 */ /* 0x000fe20000000003 */
[--C-:B------:R-:W-:Y:S01]  /*42e0*/  FFMA.FTZ R43, R43, UR20, -R6.reuse ;  /* 0x000000142b2b7c23 */ /* 0x100fe20008010806 */
[----:B------:R-:W3:Y:S01]  /*42f0*/  MUFU.EX2 R27, R27 ;  /* 0x0000001b001b7308 */ /* 0x000ee20000000800 */
[----:B------:R-:W-:Y:S01]  /*4300*/  FADD.FTZ R12, R32, R13 ;  /* 0x0000000d200c7221 */ /* 0x000fe20000010000 */
[----:B------:R4:W-:Y:S01]  /*4310*/  @!P1 SYNCS.ARRIVE.TRANS64.RED.A1T0 RZ, [R3+URZ], RZ ;  /* 0x000000ff03ff99a7 */ /* 0x0009e2000810043f */
[--C-:B------:R-:W-:Y:S01]  /*4320*/  FFMA.FTZ R46, R46, UR20, -R6.reuse ;  /* 0x000000142e2e7c23 */ /* 0x100fe20008010806 */
[--C-:B------:R-:W-:Y:S01]  /*4330*/  FFMA.FTZ R47, R47, UR20, -R6.reuse ;  /* 0x000000142f2f7c23 */ /* 0x100fe20008010806 */
[--C-:B------:R-:W-:Y:S01]  /*4340*/  FFMA.FTZ R50, R50, UR20, -R6.reuse ;  /* 0x0000001432327c23 */ /* 0x100fe20008010806 */
[--C-:B------:R-:W-:Y:S01]  /*4350*/  FFMA.FTZ R51, R51, UR20, -R6.reuse ;  /* 0x0000001433337c23 */ /* 0x100fe20008010806 */
[--C-:B------:R-:W-:Y:S01]  /*4360*/  FFMA.FTZ R54, R54, UR20, -R6.reuse ;  /* 0x0000001436367c23 */ /* 0x100fe20008010806 */
[----:B------:R-:W5:Y:S01]  /*4370*/  MUFU.EX2 R30, R30 ;  /* 0x0000001e001e7308 */ /* 0x000f620000000800 */
[----:B------:R-:W-:Y:S01]  /*4380*/  FFMA.FTZ R6, R55, UR20, -R6 ;  /* 0x0000001437067c23 */ /* 0x000fe20008010806 */
[----:B0-----:R-:W-:-:S06]  /*4390*/  F2FP.BF16.F32.PACK_AB R168, R41, R40 ;  /* 0x0000002829a8723e */ /* 0x001fcc00000010ff */
[----:B------:R-:W4:Y:S01]  /*43a0*/  MUFU.EX2 R31, R31 ;  /* 0x0000001f001f7308 */ /* 0x000f220000000800 */
[----:B---3--:R-:W-:Y:S01]  /*43b0*/  FADD.FTZ R11, R26, R27 ;  /* 0x0000001b1a0b7221 */ /* 0x008fe20000010000 */
[----:B------:R-:W-:-:S06]  /*43c0*/  F2FP.BF16.F32.PACK_AB R157, R27, R26 ;  /* 0x0000001a1b9d723e */ /* 0x000fcc00000010ff */
[----:B------:R-:W0:Y:S01]  /*43d0*/  MUFU.EX2 R34, R34 ;  /* 0x0000002200227308 */ /* 0x000e220000000800 */
[----:B-----5:R-:W-:Y:S01]  /*43e0*/  FADD.FTZ R10, R30, R11 ;  /* 0x0000000b1e0a7221 */ /* 0x020fe20000010000 */
[----:B------:R-:W-:-:S04]  /*43f0*/  FADD.FTZ R11, R33, R12 ;  /* 0x0000000c210b7221 */ /* 0x000fc80000010000 */
[----:B------:R-:W-:Y:S02]  /*4400*/  FADD.FTZ R12, R36, R11 ;  /* 0x0000000b240c7221 */ /* 0x000fe40000010000 */
[----:B------:R-:W3:Y:S01]  /*4410*/  MUFU.EX2 R35, R35 ;  /* 0x0000002300237308 */ /* 0x000ee20000000800 */
[----:B----4-:R-:W-:Y:S01]  /*4420*/  FADD.FTZ R3, R31, R10 ;  /* 0x0000000a1f037221 */ /* 0x010fe20000010000 */
[----:B------:R-:W-:Y:S01]  /*4430*/  FADD.FTZ R11, R37, R12 ;  /* 0x0000000c250b7221 */ /* 0x000fe20000010000 */
[----:B------:R-:W-:Y:S01]  /*4440*/  F2FP.BF16.F32.PACK_AB R159, R31, R30 ;  /* 0x0000001e1f9f723e */ /* 0x000fe200000010ff */
[----:B------:R-:W-:Y:S02]  /*4450*/  BAR.SYNC.DEFER_BLOCKING 0xf, 0x100 ;  /* 0x03c4000000007b1d */ /* 0x000fe40000010000 */
[----:B------:R-:W-:Y:S01]  /*4460*/  FADD.FTZ R12, R40, R11 ;  /* 0x0000000b280c7221 */ /* 0x000fe20000010000 */
[----:B0-----:R-:W-:-:S03]  /*4470*/  FADD.FTZ R10, R34, R3 ;  /* 0x00000003220a7221 */ /* 0x001fc60000010000 */
[----:B------:R-:W0:Y:S01]  /*4480*/  MUFU.EX2 R38, R38 ;  /* 0x0000002600267308 */ /* 0x000e220000000800 */
[----:B------:R-:W-:Y:S01]  /*4490*/  FADD.FTZ R13, R41, R12 ;  /* 0x0000000c290d7221 */ /* 0x000fe20000010000 */
[----:B---3--:R-:W-:-:S06]  /*44a0*/  FADD.FTZ R3, R35, R10 ;  /* 0x0000000a23037221 */ /* 0x008fcc0000010000 */
[----:B------:R-:W3:Y:S01]  /*44b0*/  MUFU.EX2 R39, R39 ;  /* 0x0000002700277308 */ /* 0x000ee20000000800 */
[----:B------:R-:W-:-:S07]  /*44c0*/  F2FP.BF16.F32.PACK_AB R161, R35, R34 ;  /* 0x0000002223a1723e */ /* 0x000fce00000010ff */
[----:B------:R-:W4:Y:S01]  /*44d0*/  MUFU.EX2 R42, R42 ;  /* 0x0000002a002a7308 */ /* 0x000f220000000800 */
[----:B0-----:R-:W-:Y:S01]  /*44e0*/  FADD.FTZ R10, R38, R3 ;  /* 0x00000003260a7221 */ /* 0x001fe20000010000 */
[----:B------:R0:W-:Y:S06]  /*44f0*/  STSM.16.M88.4 [R23+0x26800], R156 ;  /* 0x0268009c17007844 */ /* 0x0001ec0000000200 */
[----:B------:R-:W5:Y:S01]  /*4500*/  MUFU.EX2 R43, R43 ;  /* 0x0000002b002b7308 */ /* 0x000f620000000800 */
[C---:B---3--:R-:W-:Y:S01]  /*4510*/  FADD.FTZ R11, R39.reuse, R10 ;  /* 0x0000000a270b7221 */ /* 0x048fe20000010000 */
[----:B------:R-:W-:-:S05]  /*4520*/  F2FP.BF16.F32.PACK_AB R163, R39, R38 ;  /* 0x0000002627a3723e */ /* 0x000fca00000010ff */
[----:B------:R0:W-:Y:S01]  /*4530*/  STSM.16.M88.4 [R186], R160 ;  /* 0x000000a0ba007844 */ /* 0x0001e20000000200 */
[----:B------:R-:W-:Y:S01]  /*4540*/  MUFU.EX2 R44, R44 ;  /* 0x0000002c002c7308 */ /* 0x000fe20000000800 */
[----:B----4-:R-:W-:-:S07]  /*4550*/  FADD.FTZ R10, R42, R11 ;  /* 0x0000000b2a0a7221 */ /* 0x010fce0000010000 */
[----:B------:R-:W3:Y:S01]  /*4560*/  MUFU.EX2 R46, R46 ;  /* 0x0000002e002e7308 */ /* 0x000ee20000000800 */
[C---:B-----5:R-:W-:Y:S01]  /*4570*/  FADD.FTZ R11, R43.reuse, R10 ;  /* 0x0000000a2b0b7221 */ /* 0x060fe20000010000 */
[----:B------:R-:W-:-:S06]  /*4580*/  F2FP.BF16.F32.PACK_AB R169, R43, R42 ;  /* 0x0000002a2ba9723e */ /* 0x000fcc00000010ff */
[----:B------:R-:W4:Y:S08]  /*4590*/  MUFU.EX2 R45, R45 ;  /* 0x0000002d002d7308 */ /* 0x000f300000000800 */
[----:B------:R-:W5:Y:S01]  /*45a0*/  MUFU.EX2 R47, R47 ;  /* 0x0000002f002f7308 */ /* 0x000f620000000800 */
[----:B---3--:R-:W-:-:S07]  /*45b0*/  FADD.FTZ R10, R46, R11 ;  /* 0x0000000b2e0a7221 */ /* 0x008fce0000010000 */
[----:B------:R-:W-:Y:S01]  /*45c0*/  MUFU.EX2 R48, R48 ;  /* 0x0000003000307308 */ /* 0x000fe20000000800 */
[----:B----4-:R-:W-:-:S07]  /*45d0*/  F2FP.BF16.F32.PACK_AB R170, R45, R44 ;  /* 0x0000002c2daa723e */ /* 0x010fce00000010ff */
[----:B------:R-:W3:Y:S01]  /*45e0*/  MUFU.EX2 R49, R49 ;  /* 0x0000003100317308 */ /* 0x000ee20000000800 */
[C---:B-----5:R-:W-:Y:S01]  /*45f0*/  F2FP.BF16.F32.PACK_AB R171, R47.reuse, R46 ;  /* 0x0000002e2fab723e */ /* 0x060fe200000010ff */
[----:B------:R-:W-:-:S04]  /*4600*/  FADD.FTZ R47, R47, R10 ;  /* 0x0000000a2f2f7221 */ /* 0x000fc80000010000 */
[----:B------:R0:W-:Y:S02]  /*4610*/  STSM.16.M88.4 [R184], R168 ;  /* 0x000000a8b8007844 */ /* 0x0001e40000000200 */
[----:B------:R-:W-:Y:S08]  /*4620*/  MUFU.EX2 R50, R50 ;  /* 0x0000003200327308 */ /* 0x000ff00000000800 */
[----:B------:R-:W4:Y:S01]  /*4630*/  MUFU.EX2 R51, R51 ;  /* 0x0000003300337308 */ /* 0x000f220000000800 */
[----:B---3--:R-:W-:-:S07]  /*4640*/  F2FP.BF16.F32.PACK_AB R172, R49, R48 ;  /* 0x0000003031ac723e */ /* 0x008fce00000010ff */
[----:B------:R-:W-:Y:S08]  /*4650*/  MUFU.EX2 R52, R52 ;  /* 0x0000003400347308 */ /* 0x000ff00000000800 */
[----:B------:R-:W3:Y:S01]  /*4660*/  MUFU.EX2 R9, R9 ;  /* 0x0000000900097308 */ /* 0x000ee20000000800 */
[----:B----4-:R-:W-:Y:S01]  /*4670*/  F2FP.BF16.F32.PACK_AB R173, R51, R50 ;  /* 0x0000003233ad723e */ /* 0x010fe200000010ff */
[----:B------:R-:W-:-:S04]  /*4680*/  FADD.FTZ R50, R50, R47 ;  /* 0x0000002f32327221 */ /* 0x000fc80000010000 */
[----:B------:R-:W-:Y:S02]  /*4690*/  FADD.FTZ R51, R51, R50 ;  /* 0x0000003233337221 */ /* 0x000fe40000010000 */
[----:B------:R-:W-:Y:S08]  /*46a0*/  MUFU.EX2 R54, R54 ;  /* 0x0000003600367308 */ /* 0x000ff00000000800 */
[----:B------:R4:W5:Y:S01]  /*46b0*/  MUFU.EX2 R3, R6 ;  /* 0x0000000600037308 */ /* 0x0009620000000800 */
[----:B---3--:R-:W-:Y:S01]  /*46c0*/  F2FP.BF16.F32.PACK_AB R174, R9, R52 ;  /* 0x0000003409ae723e */ /* 0x008fe200000010ff */
[----:B----4-:R-:W-:-:S04]  /*46d0*/  FADD.FTZ R6, R44, R13 ;  /* 0x0000000d2c067221 */ /* 0x010fc80000010000 */
[----:B------:R-:W-:-:S04]  /*46e0*/  FADD.FTZ R45, R45, R6 ;  /* 0x000000062d2d7221 */ /* 0x000fc80000010000 */
[----:B------:R-:W-:Y:S01]  /*46f0*/  FADD.FTZ R48, R48, R45 ;  /* 0x0000002d30307221 */ /* 0x000fe20000010000 */
[----:B-----5:R-:W-:Y:S01]  /*4700*/  F2FP.BF16.F32.PACK_AB R175, R3, R54 ;  /* 0x0000003603af723e */ /* 0x020fe200000010ff */
[----:B------:R-:W-:Y:S02]  /*4710*/  FADD.FTZ R54, R54, R51 ;  /* 0x0000003336367221 */ /* 0x000fe40000010000 */
[----:B------:R-:W-:Y:S02]  /*4720*/  FADD.FTZ R49, R49, R48 ;  /* 0x0000003031317221 */ /* 0x000fe40000010000 */
[----:B------:R0:W-:Y:S01]  /*4730*/  STSM.16.M88.4 [R185], R172 ;  /* 0x000000acb9007844 */ /* 0x0001e20000000200 */
[----:B------:R-:W-:Y:S01]  /*4740*/  FADD.FTZ R3, R3, R54 ;  /* 0x0000003603037221 */ /* 0x000fe20000010000 */
[----:B------:R-:W-:-:S04]  /*4750*/  FADD.FTZ R6, R52, R49 ;  /* 0x0000003134067221 */ /* 0x000fc80000010000 */
[----:B------:R-:W-:Y:S01]  /*4760*/  FADD.FTZ R6, R9, R6 ;  /* 0x0000000609067221 */ /* 0x000fe20000010000 */
[----:B------:R-:W-:Y:S06]  /*4770*/  @!P0 BRA `(.L_x_2941) ;  /* 0x0000000000048947 */ /* 0x000fec0003800000 */
[----:B------:R-:W-:Y:S01]  /*4780*/  BPT.TRAP 0x1 ;  /* 0x000000040000795c */ /* 0x000fe20000300000 */
.L_x_2941:
[----:B------:R3:W4:Y:S01]  /*4790*/  SYNCS.PHASECHK.TRANS64.TRYWAIT P2, [R7+URZ+0x28c50], R8 ;  /* 0x028c5008070075a7 */ /* 0x000722000804017f */
[----:B------:R-:W-:Y:S05]  /*47a0*/  @!P0 BRA `(.L_x_2942) ;  /* 0x0000000000048947 */ /* 0x000fea0003800000 */
[----:B------:R-:W-:Y:S01]  /*47b0*/  BPT.TRAP 0x1 ;  /* 0x000000040000795c */ /* 0x000fe20000300000 */
.L_x_2942:
[----:B------:R-:W-:Y:S01]  /*47c0*/  ULOP3.LUT UR48, UR48, 0x2000000, URZ, 0xfc, !UPT ;  /* 0x0200000030307892 */ /* 0x000fe2000f8efc3f */
[----:B----4-:R-:W-:Y:S11]  /*47d0*/  @P2 BRA `(.L_x_2943) ;  /* 0x0000000000082947 */ /* 0x010ff60003800000 */
[----:B------:R-:W4:Y:S02]  /*47e0*/  SYNCS.PHASECHK.TRANS64.TRYWAIT P2, [R7+URZ+0x28c50], R8 ;  /* 0x028c5008070075a7 */ /* 0x000f24000804017f */
[----:B----4-:R-:W-:Y:S05]  /*47f0*/  @!P2 BRA `(.L_x_2944) ;  /* 0x000000a00000a947 */ /* 0x010fea0003800000 */
.L_x_2943:
[----:B------:R-:W-:Y:S01]  /*4800*/  ULEA UR6, UR41, UR48, 0xc ;  /* 0x0000003029067291 */ /* 0x000fe2000f8e603f */
[----:B------:R-:W-:Y:S01]  /*4810*/  WARPGROUP.ARRIVE ;  /* 0x00000000000079c5 */ /* 0x000fe20000000000 */
[----:B------:R-:W-:Y:S01]  /*4820*/  UMOV UR7, 0x40000040 ;  /* 0x4000004000077882 */ /* 0x000fe20000000000 */
[----:B------:R-:W-:Y:S01]  /*4830*/  UMOV UR11, 0x40000040 ;  /* 0x40000040000b7882 */ /* 0x000fe20000000000 */
[----:B------:R-:W-:Y:S01]  /*4840*/  UIADD3 UR10, UR6, 0x80, URZ ;  /* 0x00000080060a7890 */ /* 0x000fe2000fffe03f */
[----:B------:R-:W-:Y:S01]  /*4850*/  ISETP.GE.AND P2, PT, R152, 0x41, PT ;  /* 0x000000419800780c */ /* 0x000fe20003f46270 */
[----:B-1234-:R-:W-:-:S03]  /*4860*/  @!P1 VIADD R7, R7, 0x28c60 ;  /* 0x00028c6007079836 */ /* 0x01efc60000000000 */
[----:B------:R-:W-:Y:S01]  /*4870*/  HGMMA.64x256x16.F32.BF16 R24, R156, gdesc[UR4].tnspB, RZ, !UPT, gsb0 ;  /* 0x43e000049c187df0 */ /* 0x000fe2000c0018ff */
[----:B------:R-:W-:Y:S01]  /*4880*/  UMOV UR7, 0x40000040 ;  /* 0x4000004000077882 */ /* 0x000fe20000000000 */
[----:B------:R-:W-:Y:S01]  /*4890*/  @!P1 PRMT R7, RZ, 0x654, R7 ;  /* 0x00000654ff079816 */ /* 0x000fe20000000007 */
[----:B------:R-:W-:Y:S02]  /*48a0*/  WARPGROUP.DEPBAR.LE gsb0, 0x0 ;  /* 0x00008000000079c5 */ /* 0x000fe40000010000 */
[----:B------:R-:W-:-:S15]  /*48b0*/  WARPGROUP.ARRIVE ;  /* 0x00000000000079c5 */ /* 0x000fde0000000000 */
[----:B------:R-:W-:-:S08]  /*48c0*/  NOP ;  /* 0x0000000000007918 */ /* 0x000fd00000000000 */
[----:B------:R-:W-:Y:S01]  /*48d0*/  HGMMA.64x256x16.F32.BF16 R24, R160, gdesc[UR8].tnspB, R24, gsb0 ;  /* 0x43e00008a0187df0 */ /* 0x000fe20008001818 */
[----:B------:R-:W-:Y:S01]  /*48e0*/  UIADD3 UR10, UR6, 0x100, URZ ;  /* 0x00000100060a7890 */ /* 0x000fe2000fffe03f */
[----:B------:R-:W-:Y:S01]  /*48f0*/  UMOV UR11, 0x40000040 ;  /* 0x40000040000b7882 */ /* 0x000fe20000000000 */
[----:B------:R-:W-:Y:S01]  /*4900*/  UIADD3 UR6, UR6, 0x180, URZ ;  /* 0x0000018006067890 */ /* 0x000fe2000fffe03f */
[----:B------:R-:W-:Y:S02]  /*4910*/  WARPGROUP.DEPBAR.LE gsb0, 0x0 ;  /* 0x00008000000079c5 */ /* 0x000fe40000010000 */
[----:B------:R-:W-:-:S15]  /*4920*/  WARPGROUP.ARRIVE ;  /* 0x00000000000079c5 */ /* 0x000fde0000000000 */
[----:B------:R-:W-:-:S07]  /*4930*/  NOP ;  /* 0x0000000000007918 */ /* 0x000fce0000000000 */
[----:B------:R-:W-:Y:S03]  /*4940*/  HGMMA.64x256x16.F32.BF16 R24, R168, gdesc[UR8].tnspB, R24, gsb0 ;  /* 0x43e00008a8187df0 */ /* 0x000fe60008001818 */
        /* <DEDUP_REMOVED lines=14> */
[----:B------:R-:W-:Y:S05]  /*4a30*/  @!P2 BRA `(.L_x_2945) ;  /* 0x0000001c0044a947 */ /* 0x000fea0003800000 */
[----:B-1----:R-:W-:Y:S01]  /*4a40*/  VIADD R7, R167, 0xfffffffe ;  /* 0xfffffffea7077836 */ /* 0x002fe20000000000 */
[----:B------:R-:W-:Y:S01]  /*4a50*/  MOV R15, R4 ;  /* 0x00000004000f7202 */ /* 0x000fe20000000f00 */
[----:B------:R-:W-:Y:S01]  /*4a60*/  IMAD.MOV.U32 R10, RZ, RZ, R5 ;  /* 0x000000ffff0a7224 */ /* 0x000fe200078e0005 */
[----:B------:R-:W-:Y:S01]  /*4a70*/  UMOV UR21, UR41 ;  /* 0x0000002900157c82 */ /* 0x000fe20008000000 */
[----:B------:R-:W-:Y:S01]  /*4a80*/  ULDC UR22, c[0x0][0x9d8] ;  /* 0x0002760000167ab9 */ /* 0x000fe20000000800 */
[----:B------:R-:W-:-:S05]  /*4a90*/  ULDC UR20, c[0x0][0x988] ;  /* 0x0002620000147ab9 */ /* 0x000fca0000000800 */
.L_x_2954:
[----:B------:R-:W-:Y:S01]  /*4aa0*/  UIADD3 UR41, UR21, 0x1, URZ ;  /* 0x0000000115297890 */ /* 0x000fe2000fffe03f */
[C---:B------:R-:W-:Y:S01]  /*4ab0*/  ISETP.GT.AND P2, PT, R7.reuse, RZ, PT ;  /* 0x000000ff0700720c */ /* 0x040fe20003f44270 */
[----:B------:R-:W-:Y:S02]  /*4ac0*/  VIADD R7, R7, 0xffffffff ;  /* 0xffffffff07077836 */ /* 0x000fe40000000000 */
[----:B------:R-:W-:-:S04]  /*4ad0*/  UISETP.NE.AND UP0, UPT, UR41, 0x2, UPT ;  /* 0x000000022900788c */ /* 0x000fc8000bf05270 */
[----:B------:R-:W-:Y:S02]  /*4ae0*/  USEL UR6, URZ, 0x1, UP0 ;  /* 0x000000013f067887 */ /* 0x000fe40008000000 */
[----:B------:R-:W-:Y:S02]  /*4af0*/  USEL UR41, UR41, URZ, UP0 ;  /* 0x0000003f29297287 */ /* 0x000fe40008000000 */
[----:B------:R-:W-:Y:S01]  /*4b00*/  ULOP3.LUT UR40, UR40, UR6, URZ, 0x3c, !UPT ;  /* 0x0000000628287292 */ /* 0x000fe2000f8e3c3f */
[----:B0-23--:R-:W-:Y:S11]  /*4b10*/  @!P0 BRA `(.L_x_2946) ;  /* 0x0000000000048947 */ /* 0x00dff60003800000 */
[----:B------:R-:W-:Y:S01]  /*4b20*/  BPT.TRAP 0x1 ;  /* 0x000000040000795c */ /* 0x000fe20000300000 */
.L_x_2946:
[----:B------:R-:W-:Y:S01]  /*4b30*/  ULEA UR23, UR41, UR42, 0x3 ;  /* 0x0000002a29177291 */ /* 0x000fe2000f8e183f */
[----:B------:R-:W-:-:S05]  /*4b40*/  IMAD.U32 R8, RZ, RZ, UR40 ;  /* 0x00000028ff087e24 */ /* 0x000fca000f8e00ff */
[----:B------:R-:W-:-:S04]  /*4b50*/  SHF.L.U32 R8, R8, 0x1f, RZ ;  /* 0x0000001f08087819 */ /* 0x000fc800000006ff */
[----:B------:R1:W2:Y:S01]  /*4b60*/  SYNCS.PHASECHK.TRANS64.TRYWAIT P3, [UR23+0x28c30], R8 ;  /* 0x028c3008ff0075a7 */ /* 0x0002a20008060157 */
[----:B------:R-:W-:Y:S05]  /*4b70*/  @!P0 BRA `(.L_x_2947) ;  /* 0x0000000000048947 */ /* 0x000fea0003800000 */
[----:B------:R-:W-:Y:S01]  /*4b80*/  BPT.TRAP 0x1 ;  /* 0x000000040000795c */ /* 0x000fe20000300000 */
.L_x_2947:
[----:B--2---:R-:W-:Y:S05]  /*4b90*/  @P3 BRA `(.L_x_2948) ;  /* 0x0000000000083947 */ /* 0x004fea0003800000 */
[----:B------:R-:W2:Y:S02]  /*4ba0*/  SYNCS.PHASECHK.TRANS64.TRYWAIT P3, [UR23+0x28c30], R8 ;  /* 0x028c3008ff0075a7 */ /* 0x000ea40008060157 */
[----:B--2---:R-:W-:Y:S05]  /*4bb0*/  @!P3 BRA `(.L_x_2949) ;  /* 0x0000009c0024b947 */ /* 0x004fea0003800000 */
.L_x_2948:
[----:B------:R-:W-:Y:S01]  /*4bc0*/  R2UR UR18, R0 ;  /* 0x00000000001272ca */ /* 0x000fe200000e0000 */
[----:B------:R-:W-:Y:S01]  /*4bd0*/  UIADD3 UR6, UR42, 0x20400, URZ ;  /* 0x000204002a067890 */ /* 0x000fe2000fffe03f */
[----:B0-----:R-:W-:Y:S01]  /*4be0*/  WARPGROUP.ARRIVE ;  /* 0x00000000000079c5 */ /* 0x001fe20000000000 */
        /* <DEDUP_REMOVED lines=24> */
[----:B--2---:R-:W-:Y:S01]  /*4d70*/  FMUL.FTZ R5, R153, UR22 ;  /* 0x0000001699057c20 */ /* 0x004fe20008410000 */
        /* <DEDUP_REMOVED lines=21> */
[----:B0-----:R-:W-:Y:S01]  /*4ed0*/  FMNMX.FTZ R4, R14, R15, !PT ;  /* 0x0000000f0e047209 */ /* 0x001fe20007810000 */
[----:B------:R-:W-:Y:S01]  /*4ee0*/  FMUL.FTZ R163, R163, UR22 ;  /* 0x00000016a3a37c20 */ /* 0x000fe20008410000 */
[----:B------:R-:W-:-:S05]  /*4ef0*/  FMUL.FTZ R172, R179, UR22 ;  /* 0x00000016b3ac7c20 */ /* 0x000fca0008410000 */
[----:B------:R-:W0:Y:S01]  /*4f00*/  MUFU.TANH R21, R21 ;  /* 0x0000001500157308 */ /* 0x000e220000002400 */
[----:B--2---:R-:W-:-:S07]  /*4f10*/  FMNMX.FTZ R161, R5, R4, !PT ;  /* 0x0000000405a17209 */ /* 0x004fce0007810000 */
[----:B------:R-:W2:Y:S01]  /*4f20*/  MUFU.TANH R152, R152 ;  /* 0x0000009800987308 */ /* 0x000ea20000002400 */
[----:B---3--:R-:W-:-:S07]  /*4f30*/  FMNMX.FTZ R4, R20, R161, !PT ;  /* 0x000000a114047209 */ /* 0x008fce0007810000 */
[----:B------:R-:W3:Y:S01]  /*4f40*/  MUFU.TANH R153, R153 ;  /* 0x0000009900997308 */ /* 0x000ee20000002400 */
[----:B0-----:R-:W-:-:S07]  /*4f50*/  FMNMX.FTZ R161, R21, R4, !PT ;  /* 0x0000000415a17209 */ /* 0x001fce0007810000 */
[----:B------:R-:W0:Y:S01]  /*4f60*/  MUFU.TANH R154, R154 ;  /* 0x0000009a009a7308 */ /* 0x000e220000002400 */
[----:B--2---:R-:W-:Y:S01]  /*4f70*/  FMNMX.FTZ R4, R152, R161, !PT ;  /* 0x000000a198047209 */ /* 0x004fe20007810000 */
[----:B------:R-:W-:-:S06]  /*4f80*/  FMUL.FTZ R161, R177, UR22 ;  /* 0x00000016b1a17c20 */ /* 0x000fcc0008410000 */
[----:B------:R-:W2:Y:S01]  /*4f90*/  MUFU.TANH R155, R155 ;  /* 0x0000009b009b7308 */ /* 0x000ea20000002400 */
[----:B---3--:R-:W-:-:S07]  /*4fa0*/  FMNMX.FTZ R165, R153, R4, !PT ;  /* 0x0000000499a57209 */ /* 0x008fce0007810000 */
[----:B------:R-:W3:Y:S01]  /*4fb0*/  MUFU.TANH R156, R156 ;  /* 0x0000009c009c7308 */ /* 0x000ee20000002400 */
[----:B0-----:R-:W-:-:S07]  /*4fc0*/  FMNMX.FTZ R4, R154, R165, !PT ;  /* 0x000000a59a047209 */ /* 0x001fce0007810000 */
[----:B------:R-:W0:Y:S01]  /*4fd0*/  MUFU.TANH R157, R157 ;  /* 0x0000009d009d7308 */ /* 0x000e220000002400 */
[----:B--2---:R-:W-:-:S07]  /*4fe0*/  FMNMX.FTZ R165, R155, R4, !PT ;  /* 0x000000049ba57209 */ /* 0x004fce0007810000 */
        /* <DEDUP_REMOVED lines=13> */
[----:B---3--:R-:W-:Y:S01]  /*50c0*/  FMNMX.FTZ R169, R164, R165, !PT ;  /* 0x000000a5a4a97209 */ /* 0x008fe20007810000 */
[----:B------:R-:W-:Y:S01]  /*50d0*/  FMUL.FTZ R165, R166, UR22 ;  /* 0x00000016a6a57c20 */ /* 0x000fe20008410000 */
[----:B------:R-:W-:Y:S01]  /*50e0*/  FMUL.FTZ R166, R167, UR22 ;  /* 0x00000016a7a67c20 */ /* 0x000fe20008410000 */
[----:B------:R-:W-:Y:S01]  /*50f0*/  FMUL.FTZ R167, R170, UR22 ;  /* 0x00000016aaa77c20 */ /* 0x000fe20008410000 */
[----:B------:R-:W-:Y:S01]  /*5100*/  FMUL.FTZ R170, R174, UR22 ;  /* 0x00000016aeaa7c20 */ /* 0x000fe20008410000 */
[----:B------:R-:W-:Y:S02]  /*5110*/  FMUL.FTZ R174, R182, UR22 ;  /* 0x00000016b6ae7c20 */ /* 0x000fe40008410000 */
[----:B------:R-:W3:Y:S01]  /*5120*/  MUFU.TANH R11, R11 ;  /* 0x0000000b000b7308 */ /* 0x000ee20000002400 */
[----:B0-----:R-:W-:Y:S01]  /*5130*/  FMNMX.FTZ R4, R168, R169, !PT ;  /* 0x000000a9a8047209 */ /* 0x001fe20007810000 */
[----:B------:R-:W-:Y:S01]  /*5140*/  FMUL.FTZ R169, R171, UR22 ;  /* 0x00000016aba97c20 */ /* 0x000fe20008410000 */
[----:B------:R-:W-:-:S03]  /*5150*/  FMUL.FTZ R171, R178, UR22 ;  /* 0x00000016b2ab7c20 */ /* 0x000fc60008410000 */
[----:B------:R-:W0:Y:S02]  /*5160*/  SHFL.BFLY PT, R173, R4, 0x2, 0x1f ;  /* 0x0c401f0004ad7f89 */ /* 0x000e2400000e0000 */
[----:B------:R-:W4:Y:S08]  /*5170*/  MUFU.TANH R12, R12 ;  /* 0x0000000c000c7308 */ /* 0x000f300000002400 */
[----:B------:R-:W5:Y:S08]  /*5180*/  MUFU.TANH R13, R13 ;  /* 0x0000000d000d7308 */ /* 0x000f700000002400 */
[----:B------:R-:W1:Y:S01]  /*5190*/  MUFU.TANH R162, R162 ;  /* 0x000000a200a27308 */ /* 0x000e620000002400 */
[----:B0-----:R-:W-:Y:S01]  /*51a0*/  FMNMX.FTZ R177, R4, R173, !PT ;  /* 0x000000ad04b17209 */ /* 0x001fe20007810000 */
[----:B------:R-:W-:Y:S01]  /*51b0*/  FMUL.FTZ R173, R175, UR22 ;  /* 0x00000016afad7c20 */ /* 0x000fe20008410000 */
[----:B--2---:R-:W-:-:S05]  /*51c0*/  FMNMX.FTZ R4, R9, R10, !PT ;  /* 0x0000000a09047209 */ /* 0x004fca0007810000 */
[----:B------:R-:W0:Y:S01]  /*51d0*/  MUFU.TANH R163, R163 ;  /* 0x000000a300a37308 */ /* 0x000e220000002400 */
[----:B------:R-:W2:Y:S01]  /*51e0*/  SHFL.BFLY PT, R180, R177, 0x1, 0x1f ;  /* 0x0c201f00b1b47f89 */ /* 0x000ea200000e0000 */
[----:B---3--:R-:W-:-:S04]  /*51f0*/  FMNMX.FTZ R175, R11, R4, !PT ;  /* 0x000000040baf7209 */ /* 0x008fc80007810000 */
[----:B----4-:R-:W-:Y:S02]  /*5200*/  FMNMX.FTZ R4, R12, R175, !PT ;  /* 0x000000af0c047209 */ /* 0x010fe40007810000 */
[----:B------:R-:W3:Y:S02]  /*5210*/  MUFU.TANH R165, R165 ;  /* 0x000000a500a57308 */ /* 0x000ee40000002400 */
[----:B-----5:R-:W-:-:S04]  /*5220*/  FMNMX.FTZ R175, R13, R4, !PT ;  /* 0x000000040daf7209 */ /* 0x020fc80007810000 */
[----:B-1----:R-:W-:Y:S02]  /*5230*/  FMNMX.FTZ R176, R162, R175, !PT ;  /* 0x000000afa2b07209 */ /* 0x002fe40007810000 */
[----:B------:R-:W1:Y:S01]  /*5240*/  MUFU.TANH R166, R166 ;  /* 0x000000a600a67308 */ /* 0x000e620000002400 */
[----:B------:R-:W-:Y:S01]  /*5250*/  FMUL.FTZ R175, R183, UR22 ;  /* 0x00000016b7af7c20 */ /* 0x000fe20008410000 */
[----:B0-----:R-:W-:-:S06]  /*5260*/  FMNMX.FTZ R176, R163, R176, !PT ;  /* 0x000000b0a3b07209 */ /* 0x001fcc0007810000 */
[----:B------:R-:W0:Y:S01]  /*5270*/  MUFU.TANH R167, R167 ;  /* 0x000000a700a77308 */ /* 0x000e220000002400 */
[----:B--2---:R-:W-:-:S05]  /*5280*/  FMNMX.FTZ R4, R177, R180, !PT ;  /* 0x000000b4b1047209 */ /* 0x004fca0007810000 */
[C---:B------:R-:W-:Y:S02]  /*5290*/  FADD.FTZ R177, -R4.reuse, R15 ;  /* 0x0000000f04b17221 */ /* 0x040fe40000010100 */
[----:B------:R-:W2:Y:S01]  /*52a0*/  MUFU.TANH R169, R169 ;  /* 0x000000a900a97308 */ /* 0x000ea20000002400 */
[----:B---3--:R-:W-:Y:S01]  /*52b0*/  FMNMX.FTZ R15, R165, R176, !PT ;  /* 0x000000b0a50f7209 */ /* 0x008fe20007810000 */
[----:B------:R-:W-:Y:S01]  /*52c0*/  FMUL.FTZ R181, R4, UR20 ;  /* 0x0000001404b57c20 */ /* 0x000fe20008410000 */
[----:B------:R-:W-:Y:S02]  /*52d0*/  FMUL.FTZ R178, R177, UR20 ;  /* 0x00000014b1b27c20 */ /* 0x000fe40008410000 */
[----:B-1----:R-:W-:Y:S01]  /*52e0*/  FMNMX.FTZ R176, R166, R15, !PT ;  /* 0x0000000fa6b07209 */ /* 0x002fe20007810000 */
[--C-:B------:R-:W-:Y:S01]  /*52f0*/  FFMA.FTZ R14, R14, UR20, -R181.reuse ;  /* 0x000000140e0e7c23 */ /* 0x100fe200080108b5 */
[--C-:B------:R-:W-:Y:S01]  /*5300*/  FFMA.FTZ R179, R156, UR20, -R181.reuse ;  /* 0x000000149cb37c23 */ /* 0x100fe200080108b5 */
[----:B------:R-:W1:Y:S01]  /*5310*/  MUFU.TANH R170, R170 ;  /* 0x000000aa00aa7308 */ /* 0x000e620000002400 */
[----:B0-----:R-:W-:Y:S01]  /*5320*/  FMNMX.FTZ R176, R167, R176, !PT ;  /* 0x000000b0a7b07209 */ /* 0x001fe20007810000 */
[--C-:B------:R-:W-:Y:S01]  /*5330*/  FFMA.FTZ R20, R20, UR20, -R181.reuse ;  /* 0x0000001414147c23 */ /* 0x100fe200080108b5 */
[--C-:B------:R-:W-:Y:S01]  /*5340*/  FFMA.FTZ R21, R21, UR20, -R181.reuse ;  /* 0x0000001415157c23 */ /* 0x100fe200080108b5 */
[--C-:B------:R-:W-:Y:S01]  /*5350*/  FFMA.FTZ R153, R153, UR20, -R181.reuse ;  /* 0x0000001499997c23 */ /* 0x100fe200080108b5 */
[--C-:B------:R-:W-:Y:S01]  /*5360*/  FFMA.FTZ R155, R155, UR20, -R181.reuse ;  /* 0x000000149b9b7c23 */ /* 0x100fe200080108b5 */
[--C-:B------:R-:W-:Y:S01]  /*5370*/  FFMA.FTZ R180, R157, UR20, -R181.reuse ;  /* 0x000000149db47c23 */ /* 0x100fe200080108b5 */
[--C-:B------:R-:W-:Y:S01]  /*5380*/  FFMA.FTZ R157, R158, UR20, -R181.reuse ;  /* 0x000000149e9d7c23 */ /* 0x100fe200080108b5 */
[----:B------:R-:W0:Y:S01]  /*5390*/  MUFU.TANH R173, R173 ;  /* 0x000000ad00ad7308 */ /* 0x000e220000002400 */
[----:B--2---:R-:W-:Y:S01]  /*53a0*/  FMNMX.FTZ R177, R169, R176, !PT ;  /* 0x000000b0a9b17209 */ /* 0x004fe20007810000 */
[--C-:B------:R-:W-:Y:S01]  /*53b0*/  FFMA.FTZ R182, R159, UR20, -R181.reuse ;  /* 0x000000149fb67c23 */ /* 0x100fe200080108b5 */
[--C-:B------:R-:W-:Y:S01]  /*53c0*/  FFMA.FTZ R159, R160, UR20, -R181.reuse ;  /* 0x00000014a09f7c23 */ /* 0x100fe200080108b5 */
[--C-:B------:R-:W-:Y:S01]  /*53d0*/  FFMA.FTZ R192, R161, UR20, -R181.reuse ;  /* 0x00000014a1c07c23 */ /* 0x100fe200080108b5 */
[--C-:B------:R-:W-:Y:S01]  /*53e0*/  FFMA.FTZ R161, R164, UR20, -R181.reuse ;  /* 0x00000014a4a17c23 */ /* 0x100fe200080108b5 */
[----:B------:R-:W-:-:S02]  /*53f0*/  FFMA.FTZ R168, R168, UR20, -R181 ;  /* 0x00000014a8a87c23 */ /* 0x000fc400080108b5 */
[----:B------:R-:W2:Y:S01]  /*5400*/  MUFU.TANH R171, R171 ;  /* 0x000000ab00ab7308 */ /* 0x000ea20000002400 */
[----:B-1----:R-:W-:Y:S01]  /*5410*/  FMNMX.FTZ R176, R170, R177, !PT ;  /* 0x000000b1aab07209 */ /* 0x002fe20007810000 */
[----:B------:R-:W-:-:S06]  /*5420*/  FFMA.FTZ R177, R5, UR20, -R181 ;  /* 0x0000001405b17c23 */ /* 0x000fcc00080108b5 */
[----:B------:R-:W1:Y:S01]  /*5430*/  MUFU.TANH R172, R172 ;  /* 0x000000ac00ac7308 */ /* 0x000e620000002400 */
[----:B0-----:R-:W-:-:S07]  /*5440*/  FMNMX.FTZ R176, R173, R176, !PT ;  /* 0x000000b0adb07209 */ /* 0x001fce0007810000 */
[----:B------:R-:W0:Y:S01]  /*5450*/  MUFU.TANH R174, R174 ;  /* 0x000000ae00ae7308 */ /* 0x000e220000002400 */
[----:B--2---:R-:W-:-:S07]  /*5460*/  FMNMX.FTZ R5, R171, R176, !PT ;  /* 0x000000b0ab057209 */ /* 0x004fce0007810000 */
[----:B------:R-:W2:Y:S01]  /*5470*/  MUFU.TANH R175, R175 ;  /* 0x000000af00af7308 */ /* 0x000ea20000002400 */
[----:B-1----:R-:W-:-:S07]  /*5480*/  FMNMX.FTZ R5, R172, R5, !PT ;  /* 0x00000005ac057209 */ /* 0x002fce0007810000 */
[----:B------:R1:W3:Y:S01]  /*5490*/  MUFU.EX2 R15, R178 ;  /* 0x000000b2000f7308 */ /* 0x0002e20000000800 */
[----:B0-----:R-:W-:-:S07]  /*54a0*/  FMNMX.FTZ R176, R174, R5, !PT ;  /* 0x00000005aeb07209 */ /* 0x001fce0007810000 */
[----:B------:R-:W0:Y:S01]  /*54b0*/  MUFU.EX2 R14, R14 ;  /* 0x0000000e000e7308 */ /* 0x000e220000000800 */
[----:B--2---:R-:W-:Y:S01]  /*54c0*/  FMNMX.FTZ R5, R175, R176, !PT ;  /* 0x000000b0af057209 */ /* 0x004fe20007810000 */
[--C-:B------:R-:W-:Y:S01]  /*54d0*/  FFMA.FTZ R176, R152, UR20, -R181.reuse ;  /* 0x0000001498b07c23 */ /* 0x100fe200080108b5 */
[----:B-1----:R-:W-:-:S03]  /*54e0*/  FFMA.FTZ R178, R154, UR20, -R181 ;  /* 0x000000149ab27c23 */ /* 0x002fc600080108b5 */
[----:B------:R-:W1:Y:S02]  /*54f0*/  SHFL.BFLY PT, R152, R5, 0x2, 0x1f ;  /* 0x0c401f0005987f89 */ /* 0x000e6400000e0000 */
[----:B------:R-:W2:Y:S01]  /*5500*/  MUFU.EX2 R177, R177 ;  /* 0x000000b100b17308 */ /* 0x000ea20000000800 */
[-C--:B---3--:R-:W-:Y:S01]  /*5510*/  FMUL.FTZ R24, R24, R15.reuse ;  /* 0x0000000f18187220 */ /* 0x088fe20000410000 */
[-C--:B------:R-:W-:Y:S01]  /*5520*/  FMUL.FTZ R25, R25, R15.reuse ;  /* 0x0000000f19197220 */ /* 0x080fe20000410000 */
[-C--:B------:R-:W-:Y:S01]  /*5530*/  FMUL.FTZ R28, R28, R15.reuse ;  /* 0x0000000f1c1c7220 */ /* 0x080fe20000410000 */
[-C--:B------:R-:W-:Y:S01]  /*5540*/  FMUL.FTZ R29, R29, R15.reuse ;  /* 0x0000000f1d1d7220 */ /* 0x080fe20000410000 */
[-C--:B------:R-:W-:Y:S01]  /*5550*/  FMUL.FTZ R32, R32, R15.reuse ;  /* 0x0000000f20207220 */ /* 0x080fe20000410000 */
[-C--:B------:R-:W-:Y:S01]  /*5560*/  FMUL.FTZ R33, R33, R15.reuse ;  /* 0x0000000f21217220 */ /* 0x080fe20000410000 */
[-C--:B------:R-:W-:Y:S01]  /*5570*/  FMUL.FTZ R36, R36, R15.reuse ;  /* 0x0000000f24247220 */ /* 0x080fe20000410000 */
[----:B------:R-:W3:Y:S01]  /*5580*/  MUFU.EX2 R20, R20 ;  /* 0x0000001400147308 */ /* 0x000ee20000000800 */
[----:B0-----:R-:W-:Y:S01]  /*5590*/  FFMA.FTZ R6, R15, R6, R14 ;  /* 0x000000060f067223 */ /* 0x001fe2000001000e */
[-C--:B------:R-:W-:Y:S01]  /*55a0*/  FMUL.FTZ R37, R37, R15.reuse ;  /* 0x0000000f25257220 */ /* 0x080fe20000410000 */
[-C--:B------:R-:W-:Y:S01]  /*55b0*/  FMUL.FTZ R40, R40, R15.reuse ;  /* 0x0000000f28287220 */ /* 0x080fe20000410000 */
[-C--:B------:R-:W-:Y:S01]  /*55c0*/  FMUL.FTZ R41, R41, R15.reuse ;  /* 0x0000000f29297220 */ /* 0x080fe20000410000 */
[-C--:B------:R-:W-:Y:S01]  /*55d0*/  FMUL.FTZ R44, R44, R15.reuse ;  /* 0x0000000f2c2c7220 */ /* 0x080fe20000410000 */
[-C--:B------:R-:W-:Y:S01]  /*55e0*/  FMUL.FTZ R45, R45, R15.reuse ;  /* 0x0000000f2d2d7220 */ /* 0x080fe20000410000 */
[-C--:B------:R-:W-:Y:S01]  /*55f0*/  FMUL.FTZ R48, R48, R15.reuse ;  /* 0x0000000f30307220 */ /* 0x080fe20000410000 */
[----:B------:R-:W0:Y:S01]  /*5600*/  MUFU.EX2 R21, R21 ;  /* 0x0000001500157308 */ /* 0x000e220000000800 */
[-C--:B------:R-:W-:Y:S01]  /*5610*/  FMUL.FTZ R49, R49, R15.reuse ;  /* 0x0000000f31317220 */ /* 0x080fe20000410000 */
[-C--:B------:R-:W-:Y:S01]  /*5620*/  FMUL.FTZ R52, R52, R15.reuse ;  /* 0x0000000f34347220 */ /* 0x080fe20000410000 */
[-C--:B------:R-:W-:Y:S01]  /*5630*/  FMUL.FTZ R53, R53, R15.reuse ;  /* 0x0000000f35357220 */ /* 0x080fe20000410000 */
[-C--:B------:R-:W-:Y:S01]  /*5640*/  FMUL.FTZ R56, R56, R15.reuse ;  /* 0x0000000f38387220 */ /* 0x080fe20000410000 */
[-C--:B------:R-:W-:Y:S01]  /*5650*/  FMUL.FTZ R57, R57, R15.reuse ;  /* 0x0000000f39397220 */ /* 0x080fe20000410000 */
        /* <DEDUP_REMOVED lines=28> */
[----:B------:R-:W-:Y:S01]  /*5820*/  FMUL.FTZ R104, R104, R15 ;  /* 0x0000000f68687220 */ /* 0x000fe20000410000 */
[----:B-1----:R-:W-:Y:S01]  /*5830*/  FMNMX.FTZ R5, R152, R5, !PT ;  /* 0x0000000598057209 */ /* 0x002fe20007810000 */
[----:B------:R-:W-:-:S02]  /*5840*/  IMAD.MOV R152, RZ, RZ, -R22 ;  /* 0x000000ffff987224 */ /* 0x000fc400078e0a16 */
[-C--:B------:R-:W-:Y:S01]  /*5850*/  FMUL.FTZ R105, R105, R15.reuse ;  /* 0x0000000f69697220 */ /* 0x080fe20000410000 */
[-C--:B------:R-:W-:Y:S01]  /*5860*/  FMUL.FTZ R108, R108, R15.reuse ;  /* 0x0000000f6c6c7220 */ /* 0x080fe20000410000 */
[----:B------:R-:W-:Y:S01]  /*5870*/  FMUL.FTZ R109, R109, R15 ;  /* 0x0000000f6d6d7220 */ /* 0x000fe20000410000 */
[C---:B------:R-:W-:Y:S01]  /*5880*/  FADD.FTZ R10, -R5.reuse, R10 ;  /* 0x0000000a050a7221 */ /* 0x040fe20000010100 */
[----:B------:R-:W-:Y:S01]  /*5890*/  FMUL.FTZ R156, R5, UR20 ;  /* 0x00000014059c7c20 */ /* 0x000fe20008410000 */
[----:B------:R-:W-:Y:S01]  /*58a0*/  ISETP.NE.AND P3, PT, R17, R152, PT ;  /* 0x000000981100720c */ /* 0x000fe20003f65270 */
[----:B------:R-:W-:Y:S01]  /*58b0*/  MUFU.EX2 R179, R179 ;  /* 0x000000b300b37308 */ /* 0x000fe20000000800 */
[----:B------:R-:W-:Y:S01]  /*58c0*/  FMUL.FTZ R10, R10, UR20 ;  /* 0x000000140a0a7c20 */ /* 0x000fe20008410000 */
[--C-:B------:R-:W-:Y:S01]  /*58d0*/  FFMA.FTZ R9, R9, UR20, -R156.reuse ;  /* 0x0000001409097c23 */ /* 0x100fe2000801089c */
        /* <DEDUP_REMOVED lines=8> */
[----:B------:R-:W-:Y:S01]  /*5960*/  FFMA.FTZ R170, R173, UR20, -R156 ;  /* 0x00000014adaa7c23 */ /* 0x000fe2000801089c */
[----:B------:R-:W-:-:S02]  /*5970*/  IMAD.U32 R173, RZ, RZ, UR21 ;  /* 0x00000015ffad7e24 */ /* 0x000fc4000f8e00ff */
[--C-:B------:R-:W-:Y:S01]  /*5980*/  FFMA.FTZ R13, R162, UR20, -R156.reuse ;  /* 0x00000014a20d7c23 */ /* 0x100fe2000801089c */
[----:B------:R-:W-:Y:S01]  /*5990*/  FFMA.FTZ R200, R169, UR20, -R156 ;  /* 0x00000014a9c87c23 */ /* 0x000fe2000801089c */
[----:B------:R-:W-:Y:S01]  /*59a0*/  MOV R169, UR23 ;  /* 0x0000001700a97c02 */ /* 0x000fe20008000f00 */
[----:B------:R-:W1:Y:S01]  /*59b0*/  MUFU.EX2 R9, R9 ;  /* 0x0000000900097308 */ /* 0x000e620000000800 */
[----:B------:R-:W-:Y:S02]  /*59c0*/  @!P3 IMAD R154, R173, 0x40, R16 ;  /* 0x00000040ad9ab824 */ /* 0x000fe400078e0210 */
[----:B--2---:R-:W-:Y:S01]  /*59d0*/  FADD.FTZ R173, R177, R6 ;  /* 0x00000006b1ad7221 */ /* 0x004fe20000010000 */
[--C-:B------:R-:W-:Y:S01]  /*59e0*/  FFMA.FTZ R198, R166, UR20, -R156.reuse ;  /* 0x00000014a6c67c23 */ /* 0x100fe2000801089c */
[----:B------:R-:W-:Y:S02]  /*59f0*/  @!P1 VIADD R152, R169, 0x28c40 ;  /* 0x00028c40a9989836 */ /* 0x000fe40000000000 */
[----:B------:R-:W-:Y:S01]  /*5a00*/  FFMA.FTZ R171, R171, UR20, -R156 ;  /* 0x00000014abab7c23 */ /* 0x000fe2000801089c */
[----:B---3--:R-:W-:Y:S01]  /*5a10*/  FADD.FTZ R6, R20, R173 ;  /* 0x000000ad14067221 */ /* 0x008fe20000010000 */
[----:B------:R-:W-:Y:S01]  /*5a20*/  @!P3 LEA R154, R154, UR42, 0x2 ;  /* 0x0000002a9a9abc11 */ /* 0x000fe2000f8e10ff */
[----:B------:R-:W2:Y:S01]  /*5a30*/  MUFU.EX2 R194, R194 ;  /* 0x000000c200c27308 */ /* 0x000ea20000000800 */
[----:B------:R-:W-:Y:S01]  /*5a40*/  @!P1 PRMT R152, RZ, 0x654, R152 ;  /* 0x00000654ff989816 */ /* 0x000fe20000000098 */
[----:B0-----:R-:W-:Y:S01]  /*5a50*/  FADD.FTZ R173, R21, R6 ;  /* 0x0000000615ad7221 */ /* 0x001fe20000010000 */
[--C-:B------:R-:W-:Y:S01]  /*5a60*/  FFMA.FTZ R172, R172, UR20, -R156.reuse ;  /* 0x00000014acac7c23 */ /* 0x100fe2000801089c */
[--C-:B------:R-:W-:Y:S01]  /*5a70*/  FFMA.FTZ R174, R174, UR20, -R156.reuse ;  /* 0x00000014aeae7c23 */ /* 0x100fe2000801089c */
[----:B------:R0:W-:Y:S01]  /*5a80*/  @!P1 SYNCS.ARRIVE.TRANS64.RED.A1T0 RZ, [R152+URZ], RZ ;  /* 0x000000ff98ff99a7 */ /* 0x0001e2000810043f */
[----:B------:R-:W-:Y:S01]  /*5a90*/  FFMA.FTZ R175, R175, UR20, -R156 ;  /* 0x00000014afaf7c23 */ /* 0x000fe2000801089c */
[----:B------:R-:W-:Y:S01]  /*5aa0*/  @!P3 STS [R154+0x28800], R15 ;  /* 0x0288000f9a00b388 */ /* 0x000fe20000000800 */
[----:B------:R-:W3:Y:S01]  /*5ab0*/  MUFU.EX2 R11, R11 ;  /* 0x0000000b000b7308 */ /* 0x000ee20000000800 */
[----:B-1----:R-:W-:Y:S01]  /*5ac0*/  FFMA.FTZ R3, R10, R3, R9 ;  /* 0x000000030a037223 */ /* 0x002fe20000010009 */
[-C--:B------:R-:W-:Y:S01]  /*5ad0*/  FMUL.FTZ R112, R112, R15.reuse ;  /* 0x0000000f70707220 */ /* 0x080fe20000410000 */
[----:B------:R1:W-:Y:S01]  /*5ae0*/  @!P3 STS [R154+0x28820], R10 ;  /* 0x0288200a9a00b388 */ /* 0x0003e20000000800 */
[-C--:B------:R-:W-:Y:S01]  /*5af0*/  FMUL.FTZ R113, R113, R15.reuse ;  /* 0x0000000f71717220 */ /* 0x080fe20000410000 */
[----:B0-----:R-:W-:Y:S01]  /*5b00*/  FADD.FTZ R152, R176, R173 ;  /* 0x000000adb0987221 */ /* 0x001fe20000010000 */
[-C--:B------:R-:W-:Y:S01]  /*5b10*/  FMUL.FTZ R116, R116, R15.reuse ;  /* 0x0000000f74747220 */ /* 0x080fe20000410000 */
[-C--:B------:R-:W-:Y:S01]  /*5b20*/  FMUL.FTZ R117, R117, R15.reuse ;  /* 0x0000000f75757220 */ /* 0x080fe20000410000 */
[----:B------:R-:W0:Y:S01]  /*5b30*/  MUFU.EX2 R12, R12 ;  /* 0x0000000c000c7308 */ /* 0x000e220000000800 */
[----:B--2---:R-:W-:Y:S01]  /*5b40*/  FADD.FTZ R6, R194, R3 ;  /* 0x00000003c2067221 */ /* 0x004fe20000010000 */
[----:B------:R-:W-:Y:S01]  /*5b50*/  FADD.FTZ R173, R153, R152 ;  /* 0x0000009899ad7221 */ /* 0x000fe20000010000 */
[-C--:B------:R-:W-:Y:S01]  /*5b60*/  FMUL.FTZ R120, R120, R15.reuse ;  /* 0x0000000f78787220 */ /* 0x080fe20000410000 */
[-C--:B------:R-:W-:Y:S01]  /*5b70*/  FMUL.FTZ R121, R121, R15.reuse ;  /* 0x0000000f79797220 */ /* 0x080fe20000410000 */
[-C--:B------:R-:W-:Y:S01]  /*5b80*/  FMUL.FTZ R124, R124, R15.reuse ;  /* 0x0000000f7c7c7220 */ /* 0x080fe20000410000 */
[----:B------:R-:W-:Y:S01]  /*5b90*/  FADD.FTZ R152, R178, R173 ;  /* 0x000000adb2987221 */ /* 0x000fe20000010000 */
[-C--:B------:R-:W-:Y:S01]  /*5ba0*/  FMUL.FTZ R125, R125, R15.reuse ;  /* 0x0000000f7d7d7220 */ /* 0x080fe20000410000 */
[----:B------:R-:W2:Y:S01]  /*5bb0*/  MUFU.EX2 R13, R13 ;  /* 0x0000000d000d7308 */ /* 0x000ea20000000800 */
[----:B---3--:R-:W-:Y:S01]  /*5bc0*/  FADD.FTZ R3, R11, R6 ;  /* 0x000000060b037221 */ /* 0x008fe20000010000 */
[----:B------:R-:W-:Y:S01]  /*5bd0*/  FADD.FTZ R152, R155, R152 ;  /* 0x000000989b987221 */ /* 0x000fe20000010000 */
[-C--:B------:R-:W-:Y:S01]  /*5be0*/  FMUL.FTZ R128, R128, R15.reuse ;  /* 0x0000000f80807220 */ /* 0x080fe20000410000 */
[-C--:B------:R-:W-:Y:S01]  /*5bf0*/  FMUL.FTZ R129, R129, R15.reuse ;  /* 0x0000000f81817220 */ /* 0x080fe20000410000 */
[-C--:B------:R-:W-:Y:S01]  /*5c00*/  FMUL.FTZ R132, R132, R15.reuse ;  /* 0x0000000f84847220 */ /* 0x080fe20000410000 */
[----:B------:R-:W-:Y:S01]  /*5c10*/  FADD.FTZ R173, R179, R152 ;  /* 0x00000098b3ad7221 */ /* 0x000fe20000010000 */
[-C--:B------:R-:W-:Y:S01]  /*5c20*/  FMUL.FTZ R133, R133, R15.reuse ;  /* 0x0000000f85857220 */ /* 0x080fe20000410000 */
[----:B------:R-:W3:Y:S01]  /*5c30*/  MUFU.EX2 R196, R196 ;  /* 0x000000c400c47308 */ /* 0x000ee20000000800 */
[----:B0-----:R-:W-:Y:S01]  /*5c40*/  FADD.FTZ R6, R12, R3 ;  /* 0x000000030c067221 */ /* 0x001fe20000010000 */
[-C--:B------:R-:W-:Y:S01]  /*5c50*/  FMUL.FTZ R136, R136, R15.reuse ;  /* 0x0000000f88887220 */ /* 0x080fe20000410000 */
[-C--:B------:R-:W-:Y:S01]  /*5c60*/  FMUL.FTZ R137, R137, R15.reuse ;  /* 0x0000000f89897220 */ /* 0x080fe20000410000 */
[-C--:B------:R-:W-:Y:S01]  /*5c70*/  FMUL.FTZ R140, R140, R15.reuse ;  /* 0x0000000f8c8c7220 */ /* 0x080fe20000410000 */
[-C--:B------:R-:W-:Y:S01]  /*5c80*/  FMUL.FTZ R141, R141, R15.reuse ;  /* 0x0000000f8d8d7220 */ /* 0x080fe20000410000 */
[-C--:B------:R-:W-:Y:S01]  /*5c90*/  FMUL.FTZ R144, R144, R15.reuse ;  /* 0x0000000f90907220 */ /* 0x080fe20000410000 */
[-C--:B------:R-:W-:Y:S01]  /*5ca0*/  FMUL.FTZ R145, R145, R15.reuse ;  /* 0x0000000f91917220 */ /* 0x080fe20000410000 */
[----:B------:R-:W0:Y:S01]  /*5cb0*/  MUFU.EX2 R163, R163 ;  /* 0x000000a300a37308 */ /* 0x000e220000000800 */
[----:B--2---:R-:W-:Y:S01]  /*5cc0*/  FADD.FTZ R3, R13, R6 ;  /* 0x000000060d037221 */ /* 0x004fe20000010000 */
[-C--:B------:R-:W-:Y:S01]  /*5cd0*/  FMUL.FTZ R148, R148, R15.reuse ;  /* 0x0000000f94947220 */ /* 0x080fe20000410000 */
[----:B------:R-:W-:Y:S01]  /*5ce0*/  FMUL.FTZ R149, R149, R15 ;  /* 0x0000000f95957220 */ /* 0x000fe20000410000 */
[----:B------:R-:W-:Y:S01]  /*5cf0*/  F2FP.BF16.F32.PACK_AB R156, R153, R176 ;  /* 0x000000b0999c723e */ /* 0x000fe200000010ff */
[----:B------:R-:W-:Y:S01]  /*5d00*/  FMUL.FTZ R26, R26, R10 ;  /* 0x0000000a1a1a7220 */ /* 0x000fe20000410000 */
[----:B------:R-:W-:Y:S01]  /*5d10*/  F2FP.BF16.F32.PACK_AB R158, R155, R178 ;  /* 0x000000b29b9e723e */ /* 0x000fe200000010ff */
[----:B------:R-:W-:Y:S01]  /*5d20*/  FMUL.FTZ R27, R27, R10 ;  /* 0x0000000a1b1b7220 */ /* 0x000fe20000410000 */
[----:B------:R-:W2:Y:S01]  /*5d30*/  MUFU.EX2 R198, R198 ;  /* 0x000000c600c67308 */ /* 0x000ea20000000800 */
[----:B---3--:R-:W-:Y:S01]  /*5d40*/  FADD.FTZ R6, R196, R3 ;  /* 0x00000003c4067221 */ /* 0x008fe20000010000 */
[----:B-1----:R-:W-:Y:S01]  /*5d50*/  F2FP.BF16.F32.PACK_AB R154, R21, R20 ;  /* 0x00000014159a723e */ /* 0x002fe200000010ff */
[-C--:B------:R-:W-:Y:S01]  /*5d60*/  FMUL.FTZ R30, R30, R10.reuse ;  /* 0x0000000a1e1e7220 */ /* 0x080fe20000410000 */
[----:B------:R-:W-:Y:S01]  /*5d70*/  F2FP.BF16.F32.PACK_AB R153, R194, R9 ;  /* 0x00000009c299723e */ /* 0x000fe200000010ff */
[-C--:B------:R-:W-:Y:S01]  /*5d80*/  FMUL.FTZ R31, R31, R10.reuse ;  /* 0x0000000a1f1f7220 */ /* 0x080fe20000410000 */
[----:B------:R-:W-:Y:S01]  /*5d90*/  F2FP.BF16.F32.PACK_AB R155, R12, R11 ;  /* 0x0000000b0c9b723e */ /* 0x000fe200000010ff */
[-C--:B------:R-:W-:Y:S01]  /*5da0*/  FMUL.FTZ R34, R34, R10.reuse ;  /* 0x0000000a22227220 */ /* 0x080fe20000410000 */
[----:B------:R-:W1:Y:S01]  /*5db0*/  MUFU.EX2 R180, R180 ;  /* 0x000000b400b47308 */ /* 0x000e620000000800 */
        /* <DEDUP_REMOVED lines=16> */
[C---:B-1----:R-:W-:Y:S01]  /*5ec0*/  FADD.FTZ R152, R180.reuse, R173 ;  /* 0x000000adb4987221 */ /* 0x042fe20000010000 */
[----:B------:R-:W-:Y:S01]  /*5ed0*/  F2FP.BF16.F32.PACK_AB R160, R180, R179 ;  /* 0x000000b3b4a0723e */ /* 0x000fe200000010ff */
[-C--:B------:R-:W-:Y:S01]  /*5ee0*/  FMUL.FTZ R59, R59, R10.reuse ;  /* 0x0000000a3b3b7220 */ /* 0x080fe20000410000 */
[-C--:B------:R-:W-:Y:S01]  /*5ef0*/  FMUL.FTZ R62, R62, R10.reuse ;  /* 0x0000000a3e3e7220 */ /* 0x080fe20000410000 */
[-C--:B------:R-:W-:Y:S01]  /*5f00*/  FMUL.FTZ R63, R63, R10.reuse ;  /* 0x0000000a3f3f7220 */ /* 0x080fe20000410000 */
[-C--:B------:R-:W-:Y:S01]  /*5f10*/  FMUL.FTZ R66, R66, R10.reuse ;  /* 0x0000000a42427220 */ /* 0x080fe20000410000 */
        /* <DEDUP_REMOVED lines=8> */
[----:B------:R-:W-:Y:S01]  /*5fa0*/  FMUL.FTZ R79, R79, R10 ;  /* 0x0000000a4f4f7220 */ /* 0x000fe20000410000 */
[----:B------:R-:W0:Y:S01]  /*5fb0*/  MUFU.EX2 R182, R182 ;  /* 0x000000b600b67308 */ /* 0x000e220000000800 */
[----:B--2---:R-:W-:Y:S01]  /*5fc0*/  FADD.FTZ R173, R157, R152 ;  /* 0x000000989dad7221 */ /* 0x004fe20000010000 */
[----:B------:R-:W-:Y:S01]  /*5fd0*/  F2FP.BF16.F32.PACK_AB R152, R177, R14 ;  /* 0x0000000eb198723e */ /* 0x000fe200000010ff */
[----:B------:R-:W-:Y:S01]  /*5fe0*/  BAR.SYNC.DEFER_BLOCKING 0xf, 0x100 ;  /* 0x03c4000000007b1d */ /* 0x000fe20000010000 */
[-C--:B------:R-:W-:Y:S01]  /*5ff0*/  FMUL.FTZ R82, R82, R10.reuse ;  /* 0x0000000a52527220 */ /* 0x080fe20000410000 */
[-C--:B------:R-:W-:Y:S01]  /*6000*/  FMUL.FTZ R83, R83, R10.reuse ;  /* 0x0000000a53537220 */ /* 0x080fe20000410000 */
[-C--:B------:R-:W-:Y:S01]  /*6010*/  FMUL.FTZ R86, R86, R10.reuse ;  /* 0x0000000a56567220 */ /* 0x080fe20000410000 */
[-C--:B------:R-:W-:Y:S01]  /*6020*/  FMUL.FTZ R87, R87, R10.reuse ;  /* 0x0000000a57577220 */ /* 0x080fe20000410000 */
[-C--:B------:R-:W-:Y:S01]  /*6030*/  FMUL.FTZ R90, R90, R10.reuse ;  /* 0x0000000a5a5a7220 */ /* 0x080fe20000410000 */
[----:B------:R-:W2:Y:S01]  /*6040*/  MUFU.EX2 R167, R167 ;  /* 0x000000a700a77308 */ /* 0x000ea20000000800 */
        /* <DEDUP_REMOVED lines=8> */
[C---:B0-----:R-:W-:Y:S01]  /*60d0*/  FADD.FTZ R14, R182.reuse, R173 ;  /* 0x000000adb60e7221 */ /* 0x041fe20000010000 */
[----:B------:R-:W-:Y:S01]  /*60e0*/  F2FP.BF16.F32.PACK_AB R162, R182, R157 ;  /* 0x0000009db6a2723e */ /* 0x000fe200000010ff */
[-C--:B------:R-:W-:Y:S01]  /*60f0*/  FMUL.FTZ R103, R103, R10.reuse ;  /* 0x0000000a67677220 */ /* 0x080fe20000410000 */
[----:B------:R-:W-:Y:S01]  /*6100*/  F2FP.BF16.F32.PACK_AB R157, R196, R13 ;  /* 0x0000000dc49d723e */ /* 0x000fe200000010ff */
[-C--:B------:R-:W-:Y:S01]  /*6110*/  FMUL.FTZ R106, R106, R10.reuse ;  /* 0x0000000a6a6a7220 */ /* 0x080fe20000410000 */
[-C--:B------:R-:W-:Y:S01]  /*6120*/  FMUL.FTZ R107, R107, R10.reuse ;  /* 0x0000000a6b6b7220 */ /* 0x080fe20000410000 */
[-C--:B------:R-:W-:Y:S01]  /*6130*/  FMUL.FTZ R110, R110, R10.reuse ;  /* 0x0000000a6e6e7220 */ /* 0x080fe20000410000 */
[----:B------:R-:W0:Y:S01]  /*6140*/  MUFU.EX2 R170, R170 ;  /* 0x000000aa00aa7308 */ /* 0x000e220000000800 */
[----:B--2---:R-:W-:Y:S01]  /*6150*/  FADD.FTZ R3, R167, R6 ;  /* 0x00000006a7037221 */ /* 0x004fe20000010000 */
[----:B------:R2:W-:Y:S01]  /*6160*/  STSM.16.M88.4 [R23+0x26800], R152 ;  /* 0x0268009817007844 */ /* 0x0005e20000000200 */
        /* <DEDUP_REMOVED lines=22> */
[C---:B---3--:R-:W-:Y:S01]  /*62d0*/  FADD.FTZ R14, R192.reuse, R15 ;  /* 0x0000000fc00e7221 */ /* 0x048fe20000010000 */
[----:B------:R-:W-:Y:S01]  /*62e0*/  F2FP.BF16.F32.PACK_AB R164, R192, R159 ;  /* 0x0000009fc0a4723e */ /* 0x000fe200000010ff */
[-C--:B------:R-:W-:Y:S01]  /*62f0*/  FMUL.FTZ R146, R146, R10.reuse ;  /* 0x0000000a92927220 */ /* 0x080fe20000410000 */
[----:B------:R-:W-:Y:S01]  /*6300*/  F2FP.BF16.F32.PACK_AB R159, R198, R163 ;  /* 0x000000a3c69f723e */ /* 0x000fe200000010ff */
[-C--:B------:R-:W-:Y:S01]  /*6310*/  FMUL.FTZ R147, R147, R10.reuse ;  /* 0x0000000a93937220 */ /* 0x080fe20000410000 */
[----:B------:R-:W-:Y:S01]  /*6320*/  F2FP.BF16.F32.PACK_AB R163, R170, R167 ;  /* 0x000000a7aaa3723e */ /* 0x000fe200000010ff */
[-C--:B------:R-:W-:Y:S01]  /*6330*/  FMUL.FTZ R150, R150, R10.reuse ;  /* 0x0000000a96967220 */ /* 0x080fe20000410000 */
[----:B------:R-:W3:Y:S01]  /*6340*/  MUFU.EX2 R168, R168 ;  /* 0x000000a800a87308 */ /* 0x000ee20000000800 */
[----:B-1----:R-:W-:Y:S01]  /*6350*/  FADD.FTZ R3, R171, R6 ;  /* 0x00000006ab037221 */ /* 0x002fe20000010000 */
[----:B------:R2:W-:Y:S01]  /*6360*/  STSM.16.M88.4 [R186], R156 ;  /* 0x0000009cba007844 */ /* 0x0005e20000000200 */
[----:B------:R-:W-:-:S05]  /*6370*/  FMUL.FTZ R151, R151, R10 ;  /* 0x0000000a97977220 */ /* 0x000fca0000410000 */
[----:B------:R-:W1:Y:S01]  /*6380*/  MUFU.EX2 R172, R172 ;  /* 0x000000ac00ac7308 */ /* 0x000e620000000800 */
[----:B0-----:R-:W-:-:S07]  /*6390*/  FADD.FTZ R15, R161, R14 ;  /* 0x0000000ea10f7221 */ /* 0x001fce0000010000 */
[----:B------:R-:W0:Y:S01]  /*63a0*/  MUFU.EX2 R174, R174 ;  /* 0x000000ae00ae7308 */ /* 0x000e220000000800 */
[C---:B---3--:R-:W-:Y:S01]  /*63b0*/  F2FP.BF16.F32.PACK_AB R166, R168.reuse, R161 ;  /* 0x000000a1a8a6723e */ /* 0x048fe200000010ff */
[----:B------:R-:W-:Y:S01]  /*63c0*/  FADD.FTZ R6, R168, R15 ;  /* 0x0000000fa8067221 */ /* 0x000fe20000010000 */
[----:B------:R-:W-:-:S05]  /*63d0*/  F2FP.BF16.F32.PACK_AB R161, R200, R165 ;  /* 0x000000a5c8a1723e */ /* 0x000fca00000010ff */
[----:B------:R-:W3:Y:S01]  /*63e0*/  MUFU.EX2 R175, R175 ;  /* 0x000000af00af7308 */ /* 0x000ee20000000800 */
[C---:B-1----:R-:W-:Y:S01]  /*63f0*/  FADD.FTZ R3, R172.reuse, R3 ;  /* 0x00000003ac037221 */ /* 0x042fe20000010000 */
[----:B------:R-:W-:Y:S01]  /*6400*/  F2FP.BF16.F32.PACK_AB R165, R172, R171 ;  /* 0x000000abaca5723e */ /* 0x000fe200000010ff */
[----:B------:R2:W-:Y:S02]  /*6410*/  STSM.16.M88.4 [R184], R160 ;  /* 0x000000a0b8007844 */ /* 0x0005e40000000200 */
[----:B0-----:R-:W-:Y:S01]  /*6420*/  FADD.FTZ R12, R174, R3 ;  /* 0x00000003ae0c7221 */ /* 0x001fe20000010000 */
[----:B---3--:R-:W-:-:S03]  /*6430*/  F2FP.BF16.F32.PACK_AB R167, R175, R174 ;  /* 0x000000aeafa7723e */ /* 0x008fc600000010ff */
[----:B------:R-:W-:Y:S02]  /*6440*/  FADD.FTZ R3, R175, R12 ;  /* 0x0000000caf037221 */ /* 0x000fe40000010000 */
[----:B------:R2:W-:Y:S01]  /*6450*/  STSM.16.M88.4 [R185], R164 ;  /* 0x000000a4b9007844 */ /* 0x0005e20000000200 */
[----:B------:R-:W-:Y:S05]  /*6460*/  @!P0 BRA `(.L_x_2950) ;  /* 0x0000000000048947 */ /* 0x000fea0003800000 */
[----:B------:R-:W-:Y:S01]  /*6470*/  BPT.TRAP 0x1 ;  /* 0x000000040000795c */ /* 0x000fe20000300000 */
.L_x_2950:
[----:B------:R0:W1:Y:S01]  /*6480*/  SYNCS.PHASECHK.TRANS64.TRYWAIT P3, [UR23+0x28c50], R8 ;  /* 0x028c5008ff0075a7 */ /* 0x0000620008060157 */
[----:B------:R-:W-:Y:S05]  /*6490*/  @!P0 BRA `(.L_x_2951) ;  /* 0x0000000000048947 */ /* 0x000fea0003800000 */
[----:B------:R-:W-:Y:S01]  /*64a0*/  BPT.TRAP 0x1 ;  /* 0x000000040000795c */ /* 0x000fe20000300000 */
.L_x_2951:
[----:B-1----:R-:W-:Y:S05]  /*64b0*/  @P3 BRA `(.L_x_2952) ;  /* 0x0000000000083947 */ /* 0x002fea0003800000 */
[----:B------:R-:W1:Y:S02]  /*64c0*/  SYNCS.PHASECHK.TRANS64.TRYWAIT P3, [UR23+0x28c50], R8 ;  /* 0x028c5008ff0075a7 */ /* 0x000e640008060157 */
[----:B-1----:R-:W-:Y:S05]  /*64d0*/  @!P3 BRA `(.L_x_2953) ;  /* 0x0000008000f4b947 */ /* 0x002fea0003800000 */
.L_x_2952:
[----:B------:R-:W-:Y:S01]  /*64e0*/  ULEA UR10, UR41, UR48, 0xc ;  /* 0x00000030290a7291 */ /* 0x000fe2000f8e603f */
[----:B------:R-:W-:Y:S01]  /*64f0*/  WARPGROUP.ARRIVE ;  /* 0x00000000000079c5 */ /* 0x000fe20000000000 */
[----:B------:R-:W-:Y:S01]  /*6500*/  UMOV UR7, 0x40000040 ;  /* 0x4000004000077882 */ /* 0x000fe20000000000 */
[----:B-1----:R-:W-:Y:S01]  /*6510*/  @!P1 IADD3 R169, R169, 0x28c60, RZ ;  /* 0x00028c60a9a99810 */ /* 0x002fe20007ffe0ff */
[----:B------:R-:W-:Y:S01]  /*6520*/  UMOV UR21, UR41 ;  /* 0x0000002900157c82 */ /* 0x000fe20008000000 */
[----:B------:R-:W-:Y:S02]  /*6530*/  IMAD.MOV.U32 R10, RZ, RZ, R5 ;  /* 0x000000ffff0a7224 */ /* 0x000fe400078e0005 */
[----:B------:R-:W-:Y:S01]  /*6540*/  UMOV UR6, UR10 ;  /* 0x0000000a00067c82 */ /* 0x000fe20008000000 */
[----:B------:R-:W-:Y:S01]  /*6550*/  @!P1 PRMT R169, RZ, 0x654, R169 ;  /* 0x00000654ffa99816 */ /* 0x000fe200000000a9 */
[----:B------:R-:W-:Y:S01]  /*6560*/  HGMMA.64x256x16.F32.BF16 R24, R152, gdesc[UR4].tnspB, R24, gsb0 ;  /* 0x43e0000498187df0 */ /* 0x000fe20008001818 */
[----:B------:R-:W-:Y:S01]  /*6570*/  UIADD3 UR6, UR10, 0x80, URZ ;  /* 0x000000800a067890 */ /* 0x000fe2000fffe03f */
[----:B------:R-:W-:Y:S01]  /*6580*/  IMAD.MOV.U32 R15, RZ, RZ, R4 ;  /* 0x000000ffff0f7224 */ /* 0x000fe200078e0004 */
        /* <DEDUP_REMOVED lines=28> */
.L_x_2945:
[----:B-1----:R-:W1:Y:S01]  /*6750*/  SHFL.BFLY PT, R7, R6, 0x2, 0x1f ;  /* 0x0c401f0006077f89 */ /* 0x002e6200000e0000 */
[----:B------:R-:W-:Y:S01]  /*6760*/  IMAD.U32 R21, RZ, RZ, UR20 ;  /* 0x00000014ff157e24 */ /* 0x000fe2000f8e00ff */
[----:B------:R-:W-:Y:S02]  /*6770*/  UIADD3 UR37, UR37, 0x1, URZ ;  /* 0x0000000125257890 */ /* 0x000fe4000fffe03f */
[----:B0-----:R-:W0:Y:S01]  /*6780*/  SHFL.BFLY PT, R8, R3, 0x2, 0x1f ;  /* 0x0c401f0003087f89 */ /* 0x001e2200000e0000 */
[----:B------:R-:W-:Y:S08]  /*6790*/  BAR.ARV 0x8, 0xa0 ;  /* 0x0202800000007b1d */ /* 0x000ff00000002000 */
[----:B------:R-:W-:Y:S01]  /*67a0*/  BAR.SYNC.DEFER_BLOCKING 0xf, 0x100 ;  /* 0x03c4000000007b1d */ /* 0x000fe20000010000 */
[----:B-1----:R-:W-:Y:S01]  /*67b0*/  FADD.FTZ R7, R7, R6 ;  /* 0x0000000607077221 */ /* 0x002fe20000010000 */
[----:B------:R-:W-:-:S02]  /*67c0*/  IMAD.MOV.U32 R6, RZ, RZ, RZ ;  /* 0x000000ffff067224 */ /* 0x000fc400078e00ff */
[----:B0-----:R-:W-:Y:S02]  /*67d0*/  FADD.FTZ R8, R8, R3 ;  /* 0x0000000308087221 */ /* 0x001fe40000010000 */
[----:B------:R-:W0:Y:S01]  /*67e0*/  SHFL.BFLY PT, R0, R7, 0x1, 0x1f ;  /* 0x0c201f0007007f89 */ /* 0x000e2200000e0000 */
[----:B------:R-:W-:Y:S01]  /*67f0*/  IMAD.U32 R3, RZ, RZ, UR41 ;  /* 0x00000029ff037e24 */ /* 0x000fe2000f8e00ff */
[----:B------:R-:W-:Y:S02]  /*6800*/  UIADD3 UR41, UR41, 0x1, URZ ;  /* 0x0000000129297890 */ /* 0x000fe4000fffe03f */
[----:B------:R-:W1:Y:S02]  /*6810*/  SHFL.BFLY PT, R9, R8, 0x1, 0x1f ;  /* 0x0c201f0008097f89 */ /* 0x000e6400000e0000 */
[----:B------:R-:W-:-:S04]  /*6820*/  UISETP.NE.AND UP0, UPT, UR41, 0x2, UPT ;  /* 0x000000022900788c */ /* 0x000fc8000bf05270 */
[----:B------:R-:W-:Y:S02]  /*6830*/  USEL UR4, URZ, 0x1, UP0 ;  /* 0x000000013f047887 */ /* 0x000fe40008000000 */
[----:B------:R-:W-:Y:S02]  /*6840*/  USEL UR41, UR41, URZ, UP0 ;  /* 0x0000003f29297287 */ /* 0x000fe40008000000 */
[----:B------:R-:W-:Y:S01]  /*6850*/  ULOP3.LUT UR40, UR40, UR4, URZ, 0x3c, !UPT ;  /* 0x0000000428287292 */ /* 0x000fe2000f8e3c3f */
[----:B0-----:R-:W-:Y:S01]  /*6860*/  FADD.FTZ R13, R7, R0 ;  /* 0x00000000070d7221 */ /* 0x001fe20000010000 */
[----:B------:R-:W-:Y:S02]  /*6870*/  IMAD.MOV R0, RZ, RZ, -R22 ;  /* 0x000000ffff007224 */ /* 0x000fe400078e0a16 */
[----:B-1----:R-:W-:Y:S02]  /*6880*/  FADD.FTZ R15, R8, R9 ;  /* 0x00000009080f7221 */ /* 0x002fe40000010000 */
[----:B------:R-:W-:-:S02]  /*6890*/  FSETP.NE.FTZ.AND P1, PT, R13, RZ, PT ;  /* 0x000000ff0d00720b */ /* 0x000fc40003f35000 */
[----:B------:R-:W-:Y:S02]  /*68a0*/  ISETP.NE.AND P0, PT, R17, R0, PT ;  /* 0x000000001100720c */ /* 0x000fe40003f05270 */
[----:B------:R-:W-:Y:S02]  /*68b0*/  FSETP.NE.FTZ.AND P2, PT, R15, RZ, PT ;  /* 0x000000ff0f00720b */ /* 0x000fe40003f55000 */
[----:B------:R-:W-:Y:S02]  /*68c0*/  MOV R0, RZ ;  /* 0x000000ff00007202 */ /* 0x000fe40000000f00 */
[----:B------:R-:W-:-:S05]  /*68d0*/  MOV R9, UR20 ;  /* 0x0000001400097c02 */ /* 0x000fca0008000f00 */
[----:B------:R-:W0:Y:S02]  /*68e0*/  @P1 MUFU.RCP R0, R13 ;  /* 0x0000000d00001308 */ /* 0x000e240000001000 */
[----:B------:R-:W-:Y:S02]  /*68f0*/  @!P0 IMAD R3, R3, 0x40, R16 ;  /* 0x0000004003038824 */ /* 0x000fe400078e0210 */
[----:B------:R-:W-:-:S03]  /*6900*/  @P2 FMUL.FTZ R21, R21, 0.69314718246459960938 ;  /* 0x3f31721815152820 */ /* 0x000fc60000410000 */
[----:B------:R-:W-:Y:S01]  /*6910*/  @!P0 LEA R7, R3, UR42, 0x2 ;  /* 0x0000002a03078c11 */ /* 0x000fe2000f8e10ff */
[----:B------:R-:W1:Y:S01]  /*6920*/  @P2 MUFU.RCP R6, R15 ;  /* 0x0000000f00062308 */ /* 0x000e620000001000 */
[----:B------:R-:W-:-:S07]  /*6930*/  IMAD.MOV.U32 R3, RZ, RZ, -0x800000 ;  /* 0xff800000ff037424 */ /* 0x000fce00078e00ff */
[----:B------:R-:W4:Y:S01]  /*6940*/  @P1 MUFU.LG2 R13, R13 ;  /* 0x0000000d000d1308 */ /* 0x000f220000000c00 */
[----:B0-----:R-:W-:Y:S01]  /*6950*/  @!P0 STS [R7+0x28800], R0 ;  /* 0x0288000007008388 */ /* 0x001fe20000000800 */
[-C--:B--2---:R-:W-:Y:S01]  /*6960*/  FMUL.FTZ R165, R24, R0.reuse ;  /* 0x0000000018a57220 */ /* 0x084fe20000410000 */
[-C--:B------:R-:W-:Y:S01]  /*6970*/  FMUL.FTZ R8, R25, R0.reuse ;  /* 0x0000000019087220 */ /* 0x080fe20000410000 */
[-C--:B------:R-:W-:Y:S01]  /*6980*/  FMUL.FTZ R12, R28, R0.reuse ;  /* 0x000000001c0c7220 */ /* 0x080fe20000410000 */
[-C--:B------:R-:W-:Y:S01]  /*6990*/  FMUL.FTZ R10, R29, R0.reuse ;  /* 0x000000001d0a7220 */ /* 0x080fe20000410000 */
[-C--:B------:R-:W-:Y:S01]  /*69a0*/  FMUL.FTZ R161, R32, R0.reuse ;  /* 0x0000000020a17220 */ /* 0x080fe20000410000 */
[-C--:B------:R-:W-:Y:S01]  /*69b0*/  FMUL.FTZ R33, R33, R0.reuse ;  /* 0x0000000021217220 */ /* 0x080fe20000410000 */
[----:B------:R-:W0:Y:S01]  /*69c0*/  @P2 MUFU.LG2 R15, R15 ;  /* 0x0000000f000f2308 */ /* 0x000e220000000c00 */
[----:B-1----:R1:W-:Y:S01]  /*69d0*/  @!P0 STS [R7+0x28820], R6 ;  /* 0x0288200607008388 */ /* 0x0023e20000000800 */
        /* <DEDUP_REMOVED lines=9> */
[----:B-1----:R-:W-:Y:S01]  /*6a70*/  @P1 FMUL.FTZ R7, R9, 0.69314718246459960938 ;  /* 0x3f31721809071820 */ /* 0x002fe20000410000 */
[-C--:B------:R-:W-:Y:S01]  /*6a80*/  FMUL.FTZ R52, R52, R0.reuse ;  /* 0x0000000034347220 */ /* 0x080fe20000410000 */
[-C--:B------:R-:W-:Y:S01]  /*6a90*/  FMUL.FTZ R53, R53, R0.reuse ;  /* 0x0000000035357220 */ /* 0x080fe20000410000 */
[-C--:B------:R-:W-:Y:S01]  /*6aa0*/  FMUL.FTZ R56, R56, R0.reuse ;  /* 0x0000000038387220 */ /* 0x080fe20000410000 */
[-C--:B------:R-:W-:Y:S01]  /*6ab0*/  FMUL.FTZ R57, R57, R0.reuse ;  /* 0x0000000039397220 */ /* 0x080fe20000410000 */
[-C--:B------:R-:W-:Y:S01]  /*6ac0*/  FMUL.FTZ R60, R60, R0.reuse ;  /* 0x000000003c3c7220 */ /* 0x080fe20000410000 */
[----:B0-----:R-:W-:Y:S01]  /*6ad0*/  @P2 FMUL.FTZ R20, R15, 0.69314718246459960938 ;  /* 0x3f3172180f142820 */ /* 0x001fe20000410000 */
        /* <DEDUP_REMOVED lines=45> */
[----:B------:R-:W-:-:S02]  /*6db0*/  IMAD.MOV.U32 R0, RZ, RZ, -0x800000 ;  /* 0xff800000ff007424 */ /* 0x000fc400078e00ff */
[-C--:B------:R-:W-:Y:S01]  /*6dc0*/  FMUL.FTZ R9, R26, R6.reuse ;  /* 0x000000061a097220 */ /* 0x080fe20000410000 */
[-C--:B------:R-:W-:Y:S01]  /*6dd0*/  FMUL.FTZ R11, R30, R6.reuse ;  /* 0x000000061e0b7220 */ /* 0x080fe20000410000 */
        /* <DEDUP_REMOVED lines=66> */
.L_x_2926:
[----:B------:R-:W0:Y:S08]  /*7200*/  S2UR UR4, SR_CgaCtaId ;  /* 0x00000000000479c3 */ /* 0x000e300000008800 */
[----:B------:R-:W-:Y:S06]  /*7210*/  BAR.SYNC.DEFER_BLOCKING 0x5, 0x120 ;  /* 0x0144800000007b1d */ /* 0x000fec0000010000 */
[----:B------:R-:W-:Y:S01]  /*7220*/  UMOV UR42, 0x400 ;  /* 0x00000400002a7882 */ /* 0x000fe20000000000 */
[----:B------:R-:W-:Y:S01]  /*7230*/  BSSY B0, `(.L_x_2955) ;  /* 0x0000284000007945 */ /* 0x000fe20003800000 */
[----:B0-----:R-:W-:-:S09]  /*7240*/  ULEA UR42, UR4, UR42, 0x18 ;  /* 0x0000002a042a7291 */ /* 0x001fd2000f8ec03f */
[----:B------:R-:W0:Y:S02]  /*7250*/  LDS.128 R4, [UR42+0x28cd0] ;  /* 0x028cd02aff047984 */ /* 0x000e240008000c00 */
[----:B0-----:R-:W-:Y:S01]  /*7260*/  R2UR UR5, R6 ;  /* 0x00000000060572ca */ /* 0x001fe200000e0000 */
[----:B------:R-:W-:Y:S06]  /*7270*/  BAR.ARV 0x4, 0x120 ;  /* 0x0104800000007b1d */ /* 0x000fec0000002000 */
[----:B------:R-:W-:Y:S08]  /*7280*/  @P0 BRA `(.L_x_2956) ;  /* 0x0000001c00440947 */ /* 0x000ff00003800000 */
[----:B------:R-:W0:Y:S08]  /*7290*/  S2UR UR4, SR_SWINHI ;  /* 0x00000000000479c3 */ /* 0x000e300000002f00 */
[----:B------:R-:W-:Y:S01]  /*72a0*/  BAR.SYNC.DEFER_BLOCKING 0x1, 0x100 ;  /* 0x0044000000007b1d */ /* 0x000fe20000010000 */
[----:B------:R-:W-:Y:S01]  /*72b0*/  F2FP.BF16.F32.PACK_AB R8, R8, R165 ;  /* 0x000000a50808723e */ /* 0x000fe200000010ff */
[----:B------:R-:W-:Y:S01]  /*72c0*/  USHF.L.U32 UR8, UR44, 0x2, URZ ;  /* 0x000000022c087899 */ /* 0x000fe2000800063f */
[----:B------:R-:W-:Y:S01]  /*72d0*/  F2FP.BF16.F32.PACK_AB R9, R27, R9 ;  /* 0x000000091b09723e */ /* 0x000fe200000010ff */
[----:B------:R-:W-:Y:S01]  /*72e0*/  USHF.L.U64.HI UR9, UR44, 0x2, UR45 ;  /* 0x000000022c097899 */ /* 0x000fe2000801022d */
        /* <DEDUP_REMOVED lines=8> */
[----:B------:R-:W-:Y:S01]  /*7370*/  F2FP.BF16.F32.PACK_AB R56, R57, R56 ;  /* 0x000000383938723e */ /* 0x000fe200000010ff */
[----:B------:R-:W-:Y:S01]  /*7380*/  UMOV UR6, UR42 ;  /* 0x0000002a00067c82 */ /* 0x000fe20008000000 */
[----:B0-----:R-:W-:Y:S01]  /*7390*/  UMOV UR7, UR4 ;  /* 0x0000000400077c82 */ /* 0x001fe20008000000 */
[----:B------:R-:W-:Y:S01]  /*73a0*/  F2FP.BF16.F32.PACK_AB R50, R53, R52 ;  /* 0x000000343532723e */ /* 0x000fe200000010ff */
[----:B------:R-:W-:Y:S01]  /*73b0*/  IMAD.U32 R135, RZ, RZ, UR7 ;  /* 0x00000007ff877e24 */ /* 0x000fe2000f8e00ff */
[----:B------:R-:W-:Y:S01]  /*73c0*/  MOV R134, UR6 ;  /* 0x0000000600867c02 */ /* 0x000fe20008000f00 */
[----:B------:R-:W-:Y:S01]  /*73d0*/  ULDC.64 UR6, c[0x0][0xbd8] ;  /* 0x0002f60000067ab9 */ /* 0x000fe20000000a00 */
[----:B------:R-:W-:Y:S01]  /*73e0*/  F2FP.BF16.F32.PACK_AB R51, R55, R54 ;  /* 0x000000363733723e */ /* 0x000fe200000010ff */
[----:B------:R-:W-:Y:S01]  /*73f0*/  UIADD3 UR4, UP1, UR8, UR6, URZ ;  /* 0x0000000608047290 */ /* 0x000fe2000ff3e03f */
[----:B------:R-:W-:Y:S01]  /*7400*/  F2FP.BF16.F32.PACK_AB R57, R59, R58 ;  /* 0x0000003a3b39723e */ /* 0x000fe200000010ff */
[----:B------:R-:W-:Y:S01]  /*7410*/  IMAD.WIDE R130, R189, 0x2, R134 ;  /* 0x00000002bd827825 */ /* 0x000fe200078e0286 */
[----:B------:R-:W-:Y:S01]  /*7420*/  F2FP.BF16.F32.PACK_AB R64, R65, R64 ;  /* 0x000000404140723e */ /* 0x000fe200000010ff */
[----:B------:R-:W-:Y:S01]  /*7430*/  UISETP.NE.U32.AND UP0, UPT, UR6, URZ, UPT ;  /* 0x0000003f0600728c */ /* 0x000fe2000bf05070 */
[----:B------:R-:W-:Y:S01]  /*7440*/  F2FP.BF16.F32.PACK_AB R58, R61, R60 ;  /* 0x0000003c3d3a723e */ /* 0x000fe200000010ff */
[----:B------:R-:W-:Y:S01]  /*7450*/  UIADD3.X UR6, UR9, UR7, URZ, UP1, !UPT ;  /* 0x0000000709067290 */ /* 0x000fe20008ffe43f */
[C---:B------:R-:W-:Y:S01]  /*7460*/  IADD3 R177, P0, R130.reuse, 0x40, RZ ;  /* 0x0000004082b17810 */ /* 0x040fe20007f1e0ff */
[----:B------:R-:W-:Y:S01]  /*7470*/  UISETP.NE.AND.EX UP0, UPT, UR7, URZ, UPT, UP0 ;  /* 0x0000003f0700728c */ /* 0x000fe2000bf05300 */
[----:B------:R-:W-:-:S02]  /*7480*/  IADD3 R167, P1, R130, 0x20, RZ ;  /* 0x0000002082a77810 */ /* 0x000fc40007f3e0ff */
[----:B------:R-:W-:Y:S01]  /*7490*/  LOP3.LUT R6, R177, 0x380, RZ, 0xc0, !PT ;  /* 0x00000380b1067812 */ /* 0x000fe200078ec0ff */
[--C-:B------:R-:W-:Y:S01]  /*74a0*/  IMAD.X R21, RZ, RZ, R131.reuse, P0 ;  /* 0x000000ffff157224 */ /* 0x100fe200000e0683 */
[----:B------:R-:W-:Y:S01]  /*74b0*/  LOP3.LUT R4, R167, 0x380, RZ, 0xc0, !PT ;  /* 0x00000380a7047812 */ /* 0x000fe200078ec0ff */
[--C-:B------:R-:W-:Y:S01]  /*74c0*/  IMAD.X R15, RZ, RZ, R131.reuse, P1 ;  /* 0x000000ffff0f7224 */ /* 0x100fe200008e0683 */
[----:B------:R-:W-:Y:S02]  /*74d0*/  SHF.R.U64 R6, R6, 0x3, RZ ;  /* 0x0000000306067819 */ /* 0x000fe400000012ff */
[----:B------:R-:W-:Y:S02]  /*74e0*/  IADD3 R191, P5, R130, 0x2040, RZ ;  /* 0x0000204082bf7810 */ /* 0x000fe40007fbe0ff */
[----:B------:R-:W-:Y:S02]  /*74f0*/  SHF.R.U64 R4, R4, 0x3, RZ ;  /* 0x0000000304047819 */ /* 0x000fe400000012ff */
[----:B------:R-:W-:Y:S01]  /*7500*/  IADD3 R183, P6, R130, 0x2020, RZ ;  /* 0x0000202082b77810 */ /* 0x000fe20007fde0ff */
[----:B------:R-:W-:Y:S01]  /*7510*/  IMAD.X R95, RZ, RZ, R131, P5 ;  /* 0x000000ffff5f7224 */ /* 0x000fe200028e0683 */
[----:B------:R-:W-:-:S02]  /*7520*/  LOP3.LUT R20, R6, R177, RZ, 0x3c, !PT ;  /* 0x000000b106147212 */ /* 0x000fc400078e3cff */
[----:B------:R-:W-:Y:S01]  /*7530*/  IADD3 R179, P4, R130, 0x60, RZ ;  /* 0x0000006082b37810 */ /* 0x000fe20007f9e0ff */
[----:B------:R-:W-:Y:S01]  /*7540*/  IMAD.X R91, RZ, RZ, R131, P6 ;  /* 0x000000ffff5b7224 */ /* 0x000fe200030e0683 */
[----:B------:R-:W-:Y:S02]  /*7550*/  LOP3.LUT R14, R4, R167, RZ, 0x3c, !PT ;  /* 0x000000a7040e7212 */ /* 0x000fe400078e3cff */
[----:B------:R-:W-:Y:S02]  /*7560*/  LOP3.LUT R6, R191, 0x380, RZ, 0xc0, !PT ;  /* 0x00000380bf067812 */ /* 0x000fe400078ec0ff */
[C---:B------:R-:W-:Y:S02]  /*7570*/  LOP3.LUT R13, R130.reuse, 0x380, RZ, 0xc0, !PT ;  /* 0x00000380820d7812 */ /* 0x040fe400078ec0ff */
[----:B------:R-:W-:Y:S02]  /*7580*/  LOP3.LUT R4, R183, 0x380, RZ, 0xc0, !PT ;  /* 0x00000380b7047812 */ /* 0x000fe400078ec0ff */
[----:B------:R-:W-:-:S02]  /*7590*/  IADD3 R181, P3, R130, 0x2000, RZ ;  /* 0x0000200082b57810 */ /* 0x000fc40007f7e0ff */
[C---:B------:R-:W-:Y:S02]  /*75a0*/  IADD3 R195, P1, R130.reuse, 0x4000, RZ ;  /* 0x0000400082c37810 */ /* 0x040fe40007f3e0ff */
[----:B------:R-:W-:Y:S01]  /*75b0*/  IADD3 R193, P2, R130, 0x2060, RZ ;  /* 0x0000206082c17810 */ /* 0x000fe20007f5e0ff */
[--C-:B------:R-:W-:Y:S01]  /*75c0*/  IMAD.X R29, RZ, RZ, R131.reuse, P3 ;  /* 0x000000ffff1d7224 */ /* 0x100fe200018e0683 */
[----:B------:R-:W-:Y:S01]  /*75d0*/  IADD3.X R25, RZ, R131, RZ, P4, !PT ;  /* 0x00000083ff197210 */ /* 0x000fe200027fe4ff */
[----:B------:R-:W-:Y:S01]  /*75e0*/  IMAD.X R103, RZ, RZ, R131, P1 ;  /* 0x000000ffff677224 */ /* 0x000fe200008e0683 */
[----:B------:R-:W-:Y:S02]  /*75f0*/  SHF.R.U64 R6, R6, 0x3, RZ ;  /* 0x0000000306067819 */ /* 0x000fe400000012ff */
[----:B------:R-:W-:Y:S02]  /*7600*/  IADD3 R199, P4, R130, 0x4040, RZ ;  /* 0x0000404082c77810 */ /* 0x000fe40007f9e0ff */
[----:B------:R-:W-:-:S02]  /*7610*/  SHF.R.U64 R13, R13, 0x3, RZ ;  /* 0x000000030d0d7819 */ /* 0x000fc400000012ff */
[----:B------:R-:W-:Y:S01]  /*7620*/  SHF.R.U64 R4, R4, 0x3, RZ ;  /* 0x0000000304047819 */ /* 0x000fe200000012ff */
[--C-:B------:R-:W-:Y:S01]  /*7630*/  IMAD.X R111, RZ, RZ, R131.reuse, P4 ;  /* 0x000000ffff6f7224 */ /* 0x100fe200020e0683 */
[C---:B------:R-:W-:Y:S02]  /*7640*/  IADD3 R197, P0, R130.reuse, 0x4020, RZ ;  /* 0x0000402082c57810 */ /* 0x040fe40007f1e0ff */
[----:B------:R-:W-:Y:S02]  /*7650*/  IADD3.X R99, RZ, R131, RZ, P2, !PT ;  /* 0x00000083ff637210 */ /* 0x000fe400017fe4ff */
[C---:B------:R-:W-:Y:S01]  /*7660*/  IADD3 R201, P3, R130.reuse, 0x4060, RZ ;  /* 0x0000406082c97810 */ /* 0x040fe20007f7e0ff */
[----:B------:R-:W-:Y:S01]  /*7670*/  IMAD.X R107, RZ, RZ, R131, P0 ;  /* 0x000000ffff6b7224 */ /* 0x000fe200000e0683 */
[C---:B------:R-:W-:Y:S02]  /*7680*/  IADD3 R203, P6, R130.reuse, 0x6000, RZ ;  /* 0x0000600082cb7810 */ /* 0x040fe40007fde0ff */
[----:B------:R-:W-:-:S02]  /*7690*/  IADD3 R205, P5, R130, 0x6020, RZ ;  /* 0x0000602082cd7810 */ /* 0x000fc40007fbe0ff */
[C---:B------:R-:W-:Y:S01]  /*76a0*/  IADD3 R207, P2, R130.reuse, 0x6040, RZ ;  /* 0x0000604082cf7810 */ /* 0x040fe20007f5e0ff */
[--C-:B------:R-:W-:Y:S01]  /*76b0*/  IMAD.X R119, RZ, RZ, R131.reuse, P6 ;  /* 0x000000ffff777224 */ /* 0x100fe200030e0683 */
[----:B------:R-:W-:Y:S01]  /*76c0*/  IADD3 R209, P1, R130, 0x6060, RZ ;  /* 0x0000606082d17810 */ /* 0x000fe20007f3e0ff */
[--C-:B------:R-:W-:Y:S01]  /*76d0*/  IMAD.X R123, RZ, RZ, R131.reuse, P5 ;  /* 0x000000ffff7b7224 */ /* 0x100fe200028e0683 */
[----:B------:R-:W-:Y:S01]  /*76e0*/  LOP3.LUT R94, R6, R191, RZ, 0x3c, !PT ;  /* 0x000000bf065e7212 */ /* 0x000fe200078e3cff */
[----:B------:R-:W-:Y:S01]  /*76f0*/  IMAD.X R127, RZ, RZ, R131, P2 ;  /* 0x000000ffff7f7224 */ /* 0x000fe200010e0683 */
[----:B------:R-:W-:Y:S02]  /*7700*/  LOP3.LUT R130, R13, R130, RZ, 0x3c, !PT ;  /* 0x000000820d827212 */ /* 0x000fe400078e3cff */
[----:B------:R-:W-:Y:S02]  /*7710*/  LOP3.LUT R24, R179, 0x380, RZ, 0xc0, !PT ;  /* 0x00000380b3187812 */ /* 0x000fe400078ec0ff */
[----:B------:R-:W-:-:S02]  /*7720*/  LOP3.LUT R90, R4, R183, RZ, 0x3c, !PT ;  /* 0x000000b7045a7212 */ /* 0x000fc400078e3cff */
[----:B------:R-:W-:Y:S02]  /*7730*/  LOP3.LUT R6, R199, 0x380, RZ, 0xc0, !PT ;  /* 0x00000380c7067812 */ /* 0x000fe400078ec0ff */
[----:B------:R-:W-:Y:S02]  /*7740*/  LOP3.LUT R28, R181, 0x380, RZ, 0xc0, !PT ;  /* 0x00000380b51c7812 */ /* 0x000fe400078ec0ff */
[----:B------:R-:W-:Y:S02]  /*7750*/  LOP3.LUT R4, R197, 0x380, RZ, 0xc0, !PT ;  /* 0x00000380c5047812 */ /* 0x000fe400078ec0ff */
[----:B------:R-:W-:Y:S02]  /*7760*/  SHF.R.U64 R24, R24, 0x3, RZ ;  /* 0x0000000318187819 */ /* 0x000fe400000012ff */
[----:B------:R-:W-:Y:S02]  /*7770*/  LOP3.LUT R98, R193, 0x380, RZ, 0xc0, !PT ;  /* 0x00000380c1627812 */ /* 0x000fe400078ec0ff */
[----:B------:R-:W-:-:S02]  /*7780*/  SHF.R.U64 R6, R6, 0x3, RZ ;  /* 0x0000000306067819 */ /* 0x000fc400000012ff */
[----:B------:R-:W-:Y:S02]  /*7790*/  MOV R130, R130 ;  /* 0x0000008200827202 */ /* 0x000fe40000000f00 */
[----:B------:R-:W-:Y:S02]  /*77a0*/  SHF.R.U64 R28, R28, 0x3, RZ ;  /* 0x000000031c1c7819 */ /* 0x000fe400000012ff */
[----:B------:R-:W-:Y:S01]  /*77b0*/  LOP3.LUT R102, R195, 0x380, RZ, 0xc0, !PT ;  /* 0x00000380c3667812 */ /* 0x000fe200078ec0ff */
[----:B------:R0:W-:Y:S01]  /*77c0*/  STSM.16.M88.4 [R130], R8 ;  /* 0x0000000882007844 */ /* 0x0001e20000000200 */
[----:B------:R-:W-:Y:S02]  /*77d0*/  SHF.R.U64 R4, R4, 0x3, RZ ;  /* 0x0000000304047819 */ /* 0x000fe400000012ff */
[----:B------:R-:W-:Y:S02]  /*77e0*/  LOP3.LUT R27, R209, 0x380, RZ, 0xc0, !PT ;  /* 0x00000380d11b7812 */ /* 0x000fe400078ec0ff */
[----:B------:R-:W-:-:S02]  /*77f0*/  LOP3.LUT R114, R201, 0x380, RZ, 0xc0, !PT ;  /* 0x00000380c9727812 */ /* 0x000fc400078ec0ff */
[----:B------:R-:W-:Y:S02]  /*7800*/  LOP3.LUT R24, R24, R179, RZ, 0x3c, !PT ;  /* 0x000000b318187212 */ /* 0x000fe400078e3cff */
[----:B------:R-:W-:Y:S02]  /*7810*/  SHF.R.U64 R98, R98, 0x3, RZ ;  /* 0x0000000362627819 */ /* 0x000fe400000012ff */
[----:B------:R-:W-:Y:S02]  /*7820*/  LOP3.LUT R110, R6, R199, RZ, 0x3c, !PT ;  /* 0x000000c7066e7212 */ /* 0x000fe400078e3cff */
[----:B------:R-:W-:Y:S02]  /*7830*/  LOP3.LUT R28, R28, R181, RZ, 0x3c, !PT ;  /* 0x000000b51c1c7212 */ /* 0x000fe400078e3cff */
[----:B------:R-:W-:Y:S02]  /*7840*/  SHF.R.U64 R102, R102, 0x3, RZ ;  /* 0x0000000366667819 */ /* 0x000fe400000012ff */
[----:B------:R-:W-:-:S02]  /*7850*/  LOP3.LUT R118, R203, 0x380, RZ, 0xc0, !PT ;  /* 0x00000380cb767812 */ /* 0x000fc400078ec0ff */
[----:B------:R-:W-:Y:S02]  /*7860*/  LOP3.LUT R106, R4, R197, RZ, 0x3c, !PT ;  /* 0x000000c5046a7212 */ /* 0x000fe400078e3cff */
[----:B------:R-:W-:Y:S02]  /*7870*/  LOP3.LUT R6, R207, 0x380, RZ, 0xc0, !PT ;  /* 0x00000380cf067812 */ /* 0x000fe400078ec0ff */
[----:B------:R-:W-:Y:S02]  /*7880*/  SHF.R.U64 R12, R27, 0x3, RZ ;  /* 0x000000031b0c7819 */ /* 0x000fe400000012ff */
[----:B------:R-:W-:Y:S02]  /*7890*/  LOP3.LUT R4, R205, 0x380, RZ, 0xc0, !PT ;  /* 0x00000380cd047812 */ /* 0x000fe400078ec0ff */
[----:B------:R-:W-:Y:S02]  /*78a0*/  MOV R27, R14 ;  /* 0x0000000e001b7202 */ /* 0x000fe40000000f00 */
[----:B0-----:R-:W-:-:S02]  /*78b0*/  F2FP.BF16.F32.PACK_AB R8, R33, R161 ;  /* 0x000000a12108723e */ /* 0x001fc400000010ff */
[----:B------:R-:W-:Y:S02]  /*78c0*/  F2FP.BF16.F32.PACK_AB R9, R35, R34 ;  /* 0x000000222309723e */ /* 0x000fe400000010ff */
[----:B------:R-:W-:Y:S02]  /*78d0*/  F2FP.BF16.F32.PACK_AB R10, R37, R153 ;  /* 0x00000099250a723e */ /* 0x000fe400000010ff */
[----:B------:R-:W-:Y:S02]  /*78e0*/  F2FP.BF16.F32.PACK_AB R11, R39, R38 ;  /* 0x00000026270b723e */ /* 0x000fe400000010ff */
[----:B------:R-:W-:Y:S02]  /*78f0*/  SHF.R.U64 R114, R114, 0x3, RZ ;  /* 0x0000000372727819 */ /* 0x000fe400000012ff */
[----:B------:R-:W-:Y:S01]  /*7900*/  MOV R20, R20 ;  /* 0x0000001400147202 */ /* 0x000fe20000000f00 */
[----:B------:R0:W-:Y:S01]  /*7910*/  STSM.16.M88.4 [R27], R8 ;  /* 0x000000081b007844 */ /* 0x0001e20000000200 */
[----:B------:R-:W-:-:S02]  /*7920*/  LOP3.LUT R98, R98, R193, RZ, 0x3c, !PT ;  /* 0x000000c162627212 */ /* 0x000fc400078e3cff */
[----:B------:R-:W-:Y:S01]  /*7930*/  MOV R24, R24 ;  /* 0x0000001800187202 */ /* 0x000fe20000000f00 */
[----:B------:R-:W-:Y:S01]  /*7940*/  STSM.16.M88.4 [R20], R40 ;  /* 0x0000002814007844 */ /* 0x000fe20000000200 */
[----:B------:R-:W-:Y:S02]  /*7950*/  LOP3.LUT R102, R102, R195, RZ, 0x3c, !PT ;  /* 0x000000c366667212 */ /* 0x000fe400078e3cff */
[----:B------:R-:W-:Y:S01]  /*7960*/  SHF.R.U64 R118, R118, 0x3, RZ ;  /* 0x0000000376767819 */ /* 0x000fe200000012ff */
[----:B------:R-:W-:Y:S01]  /*7970*/  STSM.16.M88.4 [R24], R48 ;  /* 0x0000003018007844 */ /* 0x000fe20000000200 */
[----:B------:R-:W-:Y:S02]  /*7980*/  SHF.R.U64 R6, R6, 0x3, RZ ;  /* 0x0000000306067819 */ /* 0x000fe400000012ff */
[----:B------:R-:W-:Y:S02]  /*7990*/  MOV R28, R28 ;  /* 0x0000001c001c7202 */ /* 0x000fe40000000f00 */
[----:B------:R-:W-:-:S02]  /*79a0*/  F2FP.BF16.F32.PACK_AB R59, R63, R62 ;  /* 0x0000003e3f3b723e */ /* 0x000fc400000010ff */
[----:B------:R-:W-:Y:S01]  /*79b0*/  F2FP.BF16.F32.PACK_AB R65, R67, R66 ;  /* 0x000000424341723e */ /* 0x000fe200000010ff */
[----:B0-----:R-:W-:Y:S01]  /*79c0*/  IMAD.U32 R11, RZ, RZ, UR6 ;  /* 0x00000006ff0b7e24 */ /* 0x001fe2000f8e00ff */
[----:B------:R-:W-:Y:S01]  /*79d0*/  F2FP.BF16.F32.PACK_AB R72, R73, R72 ;  /* 0x000000484948723e */ /* 0x000fe200000010ff */
[----:B------:R-:W-:Y:S01]  /*79e0*/  STSM.16.M88.4 [R28], R56 ;  /* 0x000000381c007844 */ /* 0x000fe20000000200 */
[----:B------:R-:W-:Y:S01]  /*79f0*/  SHF.R.U64 R4, R4, 0x3, RZ ;  /* 0x0000000304047819 */ /* 0x000fe200000012ff */
[----:B------:R-:W-:Y:S01]  /*7a00*/  ULDC.64 UR6, c[0x0][0xbe0] ;  /* 0x0002f80000067ab9 */ /* 0x000fe20000000a00 */
[----:B------:R-:W-:Y:S01]  /*7a10*/  MOV R15, R90 ;  /* 0x0000005a000f7202 */ /* 0x000fe20000000f00 */
[----:B------:R-:W-:Y:S01]  /*7a20*/  IMAD.U32 R10, RZ, RZ, UR4 ;  /* 0x00000004ff0a7e24 */ /* 0x000fe2000f8e00ff */
[----:B------:R-:W-:Y:S02]  /*7a30*/  F2FP.BF16.F32.PACK_AB R66, R69, R68 ;  /* 0x000000444542723e */ /* 0x000fe400000010ff */
[----:B------:R-:W-:-:S02]  /*7a40*/  F2FP.BF16.F32.PACK_AB R67, R71, R70 ;  /* 0x000000464743723e */ /* 0x000fc400000010ff */
[----:B------:R-:W-:Y:S02]  /*7a50*/  F2FP.BF16.F32.PACK_AB R73, R75, R74 ;  /* 0x0000004a4b49723e */ /* 0x000fe400000010ff */
[----:B------:R-:W-:Y:S01]  /*7a60*/  F2FP.BF16.F32.PACK_AB R80, R81, R80 ;  /* 0x000000505150723e */ /* 0x000fe200000010ff */
[----:B------:R-:W-:Y:S01]  /*7a70*/  STSM.16.M88.4 [R15], R64 ;  /* 0x000000400f007844 */ /* 0x000fe20000000200 */
[----:B------:R-:W-:Y:S02]  /*7a80*/  IADD3.X R115, RZ, R131, RZ, P3, !PT ;  /* 0x00000083ff737210 */ /* 0x000fe40001ffe4ff */
[----:B------:R-:W-:Y:S02]  /*7a90*/  LOP3.LUT R114, R114, R201, RZ, 0x3c, !PT ;  /* 0x000000c972727212 */ /* 0x000fe400078e3cff */
[----:B------:R-:W-:Y:S02]  /*7aa0*/  MOV R94, R94 ;  /* 0x0000005e005e7202 */ /* 0x000fe40000000f00 */
[----:B------:R-:W-:-:S02]  /*7ab0*/  F2FP.BF16.F32.PACK_AB R74, R77, R76 ;  /* 0x0000004c4d4a723e */ /* 0x000fc400000010ff */
[----:B------:R-:W-:Y:S02]  /*7ac0*/  F2FP.BF16.F32.PACK_AB R75, R79, R78 ;  /* 0x0000004e4f4b723e */ /* 0x000fe400000010ff */
[----:B------:R-:W-:Y:S02]  /*7ad0*/  F2FP.BF16.F32.PACK_AB R81, R83, R82 ;  /* 0x000000525351723e */ /* 0x000fe400000010ff */
[----:B------:R-:W-:Y:S01]  /*7ae0*/  MOV R14, R98 ;  /* 0x00000062000e7202 */ /* 0x000fe20000000f00 */
[----:B------:R-:W-:Y:S01]  /*7af0*/  STSM.16.M88.4 [R94], R72 ;  /* 0x000000485e007844 */ /* 0x000fe20000000200 */
[----:B------:R-:W-:Y:S02]  /*7b00*/  F2FP.BF16.F32.PACK_AB R82, R85, R84 ;  /* 0x000000545552723e */ /* 0x000fe400000010ff */
[----:B------:R-:W-:Y:S02]  /*7b10*/  F2FP.BF16.F32.PACK_AB R83, R87, R86 ;  /* 0x000000565753723e */ /* 0x000fe400000010ff */
[----:B------:R-:W-:-:S02]  /*7b20*/  F2FP.BF16.F32.PACK_AB R88, R89, R88 ;  /* 0x000000585958723e */ /* 0x000fc400000010ff */
[----:B------:R-:W-:Y:S01]  /*7b30*/  LOP3.LUT R118, R118, R203, RZ, 0x3c, !PT ;  /* 0x000000cb76767212 */ /* 0x000fe200078e3cff */
[----:B------:R-:W-:Y:S01]  /*7b40*/  STSM.16.M88.4 [R14], R80 ;  /* 0x000000500e007844 */ /* 0x000fe20000000200 */
[----:B------:R-:W-:Y:S02]  /*7b50*/  LOP3.LUT R126, R6, R207, RZ, 0x3c, !PT ;  /* 0x000000cf067e7212 */ /* 0x000fe400078e3cff */
[----:B------:R-:W-:Y:S02]  /*7b60*/  MOV R102, R102 ;  /* 0x0000006600667202 */ /* 0x000fe40000000f00 */
[----:B------:R-:W-:Y:S02]  /*7b70*/  F2FP.BF16.F32.PACK_AB R89, R30, R26 ;  /* 0x0000001a1e59723e */ /* 0x000fe400000010ff */
[----:B------:R-:W-:Y:S02]  /*7b80*/  F2FP.BF16.F32.PACK_AB R90, R93, R92 ;  /* 0x0000005c5d5a723e */ /* 0x000fe400000010ff */
[----:B------:R-:W-:-:S02]  /*7b90*/  F2FP.BF16.F32.PACK_AB R91, R36, R32 ;  /* 0x00000020245b723e */ /* 0x000fc400000010ff */
[----:B------:R-:W-:Y:S02]  /*7ba0*/  F2FP.BF16.F32.PACK_AB R96, R97, R96 ;  /* 0x000000606160723e */ /* 0x000fe400000010ff */
[----:B------:R-:W-:Y:S01]  /*7bb0*/  LOP3.LUT R122, R4, R205, RZ, 0x3c, !PT ;  /* 0x000000cd047a7212 */ /* 0x000fe200078e3cff */
[----:B------:R-:W-:Y:S01]  /*7bc0*/  STSM.16.M88.4 [R102], R88 ;  /* 0x0000005866007844 */ /* 0x000fe20000000200 */
[----:B------:R-:W-:Y:S02]  /*7bd0*/  MOV R6, R106 ;  /* 0x0000006a00067202 */ /* 0x000fe40000000f00 */
[----:B------:R-:W-:Y:S02]  /*7be0*/  F2FP.BF16.F32.PACK_AB R97, R155, R154 ;  /* 0x0000009a9b61723e */ /* 0x000fe400000010ff */
[----:B------:R-:W-:Y:S02]  /*7bf0*/  F2FP.BF16.F32.PACK_AB R98, R101, R100 ;  /* 0x000000646562723e */ /* 0x000fe400000010ff */
[----:B------:R-:W-:-:S02]  /*7c00*/  F2FP.BF16.F32.PACK_AB R99, R157, R156 ;  /* 0x0000009c9d63723e */ /* 0x000fc400000010ff */
[----:B------:R-:W-:Y:S02]  /*7c10*/  F2FP.BF16.F32.PACK_AB R104, R105, R104 ;  /* 0x000000686968723e */ /* 0x000fe400000010ff */
[----:B------:R-:W-:Y:S01]  /*7c20*/  MOV R110, R110 ;  /* 0x0000006e006e7202 */ /* 0x000fe20000000f00 */
[----:B------:R-:W-:Y:S01]  /*7c30*/  STSM.16.M88.4 [R6], R96 ;  /* 0x0000006006007844 */ /* 0x000fe20000000200 */
[----:B------:R-:W-:Y:S02]  /*7c40*/  MOV R4, R114 ;  /* 0x0000007200047202 */ /* 0x000fe40000000f00 */
[----:B------:R-:W-:Y:S02]  /*7c50*/  F2FP.BF16.F32.PACK_AB R105, R159, R158 ;  /* 0x0000009e9f69723e */ /* 0x000fe400000010ff */
[----:B------:R-:W-:Y:S02]  /*7c60*/  F2FP.BF16.F32.PACK_AB R106, R109, R108 ;  /* 0x0000006c6d6a723e */ /* 0x000fe400000010ff */
[----:B------:R-:W-:-:S02]  /*7c70*/  F2FP.BF16.F32.PACK_AB R107, R162, R160 ;  /* 0x000000a0a26b723e */ /* 0x000fc400000010ff */
[----:B------:R-:W-:Y:S02]  /*7c80*/  F2FP.BF16.F32.PACK_AB R112, R113, R112 ;  /* 0x000000707170723e */ /* 0x000fe400000010ff */
[----:B------:R-:W-:Y:S01]  /*7c90*/  IADD3.X R13, RZ, R131, RZ, P1, !PT ;  /* 0x00000083ff0d7210 */ /* 0x000fe20000ffe4ff */
[----:B------:R-:W-:Y:S01]  /*7ca0*/  STSM.16.M88.4 [R110], R104 ;  /* 0x000000686e007844 */ /* 0x000fe20000000200 */
[----:B------:R-:W-:Y:S02]  /*7cb0*/  LOP3.LUT R12, R12, R209, RZ, 0x3c, !PT ;  /* 0x000000d10c0c7212 */ /* 0x000fe400078e3cff */
[----:B------:R-:W-:Y:S02]  /*7cc0*/  F2FP.BF16.F32.PACK_AB R113, R164, R163 ;  /* 0x000000a3a471723e */ /* 0x000fe400000010ff */
[----:B------:R-:W-:Y:S02]  /*7cd0*/  F2FP.BF16.F32.PACK_AB R114, R117, R116 ;  /* 0x000000747572723e */ /* 0x000fe400000010ff */
[----:B------:R-:W-:-:S02]  /*7ce0*/  F2FP.BF16.F32.PACK_AB R115, R168, R166 ;  /* 0x000000a6a873723e */ /* 0x000fc400000010ff */
[----:B------:R-:W-:Y:S02]  /*7cf0*/  F2FP.BF16.F32.PACK_AB R169, R170, R169 ;  /* 0x000000a9aaa9723e */ /* 0x000fe400000010ff */
[----:B------:R-:W-:Y:S01]  /*7d00*/  MOV R118, R118 ;  /* 0x0000007600767202 */ /* 0x000fe20000000f00 */
[----:B------:R0:W-:Y:S01]  /*7d10*/  STSM.16.M88.4 [R4], R112 ;  /* 0x0000007004007844 */ /* 0x0001e20000000200 */
[----:B------:R-:W-:Y:S02]  /*7d20*/  F2FP.BF16.F32.PACK_AB R168, R121, R120 ;  /* 0x0000007879a8723e */ /* 0x000fe400000010ff */
[----:B------:R-:W-:Y:S02]  /*7d30*/  F2FP.BF16.F32.PACK_AB R170, R125, R124 ;  /* 0x0000007c7daa723e */ /* 0x000fe400000010ff */
[----:B------:R-:W-:Y:S02]  /*7d40*/  F2FP.BF16.F32.PACK_AB R171, R172, R171 ;  /* 0x000000abacab723e */ /* 0x000fe400000010ff */
[----:B------:R-:W-:-:S02]  /*7d50*/  F2FP.BF16.F32.PACK_AB R173, R174, R173 ;  /* 0x000000adaead723e */ /* 0x000fc400000010ff */
[----:B------:R-:W-:Y:S01]  /*7d60*/  F2FP.BF16.F32.PACK_AB R136, R137, R136 ;  /* 0x000000888988723e */ /* 0x000fe200000010ff */
[----:B------:R-:W-:Y:S01]  /*7d70*/  STSM.16.M88.4 [R118], R168 ;  /* 0x000000a876007844 */ /* 0x000fe20000000200 */
[----:B------:R-:W-:Y:S02]  /*7d80*/  MOV R122, R122 ;  /* 0x0000007a007a7202 */ /* 0x000fe40000000f00 */
        /* <DEDUP_REMOVED lines=10> */
[----:B------:R-:W-:Y:S01]  /*7e30*/  MOV R12, R12 ;  /* 0x0000000c000c7202 */ /* 0x000fe20000000f00 */
[----:B------:R-:W-:Y:S01]  /*7e40*/  STSM.16.M88.4 [R126], R136 ;  /* 0x000000887e007844 */ /* 0x000fe20000000200 */
[----:B------:R-:W-:-:S02]  /*7e50*/  F2FP.BF16.F32.PACK_AB R146, R149, R148 ;  /* 0x000000949592723e */ /* 0x000fc400000010ff */
[----:B------:R-:W-:Y:S01]  /*7e60*/  F2FP.BF16.F32.PACK_AB R147, R151, R150 ;  /* 0x000000969793723e */ /* 0x000fe200000010ff */
[----:B------:R-:W-:Y:S01]  /*7e70*/  UISETP.NE.U32.AND UP1, UPT, UR6, URZ, UPT ;  /* 0x0000003f0600728c */ /* 0x000fe2000bf25070 */
[----:B------:R-:W-:-:S03]  /*7e80*/  PLOP3.LUT P0, PT, PT, PT, UP0, 0x80, 0x0 ;  /* 0x000000000000781c */ /* 0x000fc60003f0f008 */
[----:B------:R1:W-:Y:S01]  /*7e90*/  STSM.16.M88.4 [R12], R144 ;  /* 0x000000900c007844 */ /* 0x0003e20000000200 */
[----:B------:R-:W-:Y:S01]  /*7ea0*/  BAR.SYNC.DEFER_BLOCKING 0x1, 0x100 ;  /* 0x0044000000007b1d */ /* 0x000fe20000010000 */
[----:B------:R-:W-:-:S07]  /*7eb0*/  UISETP.NE.AND.EX UP1, UPT, UR7, URZ, UPT, UP1 ;  /* 0x0000003f0700728c */ /* 0x000fce000bf25310 */
[----:B0-----:R-:W0:Y:S01]  /*7ec0*/  LDC R4, c[0x0][0xa88] ;  /* 0x0002a200ff047b82 */ /* 0x001e220000000800 */
[----:B------:R-:W-:-:S03]  /*7ed0*/  PLOP3.LUT P6, PT, PT, PT, UP1, 0x80, 0x0 ;  /* 0x000000000000781c */ /* 0x000fc60003fcf018 */
[----:B------:R-:W-:-:S04]  /*7ee0*/  @UP1 UIADD3 UR6, UP2, UR8, UR6, URZ ;  /* 0x0000000608061290 */ /* 0x000fc8000ff5e03f */
[----:B------:R-:W-:Y:S02]  /*7ef0*/  @UP1 UIADD3.X UR7, UR9, UR7, URZ, UP2, !UPT ;  /* 0x0000000709071290 */ /* 0x000fe400097fe43f */
[----:B------:R-:W-:-:S04]  /*7f00*/  MOV R14, UR6 ;  /* 0x00000006000e7c02 */ /* 0x000fc80008000f00 */
[----:B------:R-:W-:Y:S01]  /*7f10*/  IMAD.U32 R15, RZ, RZ, UR7 ;  /* 0x00000007ff0f7e24 */ /* 0x000fe2000f8e00ff */
[----:B------:R-:W2:Y:S01]  /*7f20*/  @P0 LDG.E R6, desc[UR38][R10.64] ;  /* 0x000000260a060981 */ /* 0x000ea2000c1e1900 */
[----:B------:R-:W-:-:S04]  /*7f30*/  IMAD R9, R18, 0x40, R2 ;  /* 0x0000004012097824 */ /* 0x000fc800078e0202 */
[----:B------:R-:W-:Y:S01]  /*7f40*/  IMAD.WIDE R134, R9, 0x2, R134 ;  /* 0x0000000209867825 */ /* 0x000fe200078e0286 */
[----:B0-----:R0:W5:Y:S02]  /*7f50*/  @P6 LDG.E R4, desc[UR38][R14.64] ;  /* 0x000000260e046981 */ /* 0x001164000c1e1900 */
[C---:B------:R-:W-:Y:S02]  /*7f60*/  IADD3 R9, P2, R134.reuse, 0x1000, RZ ;  /* 0x0000100086097810 */ /* 0x040fe40007f5e0ff */
[C---:B------:R-:W-:Y:S02]  /*7f70*/  IADD3 R29, P1, R134.reuse, 0x2000, RZ ;  /* 0x00002000861d7810 */ /* 0x040fe40007f3e0ff */
[----:B-1----:R-:W-:Y:S02]  /*7f80*/  P2R R12, PR, RZ, 0x4 ;  /* 0x00000004ff0c7803 */ /* 0x002fe40000000000 */
[C---:B------:R-:W-:Y:S02]  /*7f90*/  IADD3 R25, P2, R134.reuse, 0x3000, RZ ;  /* 0x0000300086197810 */ /* 0x040fe40007f5e0ff */
[----:B------:R-:W-:-:S02]  /*7fa0*/  IADD3 R41, P3, R134, 0x4000, RZ ;  /* 0x0000400086297810 */ /* 0x000fc40007f7e0ff */
[C---:B------:R-:W-:Y:S02]  /*7fb0*/  IADD3 R33, P4, R134.reuse, 0x5000, RZ ;  /* 0x0000500086217810 */ /* 0x040fe40007f9e0ff */
[----:B------:R-:W-:Y:S02]  /*7fc0*/  IADD3 R49, P5, R134, 0x6000, RZ ;  /* 0x0000600086317810 */ /* 0x000fe40007fbe0ff */
[----:B------:R-:W-:Y:S02]  /*7fd0*/  LOP3.LUT R8, R9, 0x380, RZ, 0xc0, !PT ;  /* 0x0000038009087812 */ /* 0x000fe400078ec0ff */
[----:B------:R-:W-:Y:S02]  /*7fe0*/  LOP3.LUT R28, R29, 0x380, RZ, 0xc0, !PT ;  /* 0x000003801d1c7812 */ /* 0x000fe400078ec0ff */
[----:B------:R-:W-:Y:S02]  /*7ff0*/  LOP3.LUT R24, R25, 0x380, RZ, 0xc0, !PT ;  /* 0x0000038019187812 */ /* 0x000fe400078ec0ff */
[----:B------:R-:W-:-:S02]  /*8000*/  LOP3.LUT R40, R41, 0x380, RZ, 0xc0, !PT ;  /* 0x0000038029287812 */ /* 0x000fc400078ec0ff */
[----:B------:R-:W-:Y:S02]  /*8010*/  LOP3.LUT R32, R33, 0x380, RZ, 0xc0, !PT ;  /* 0x0000038021207812 */ /* 0x000fe400078ec0ff */
[----:B------:R-:W-:Y:S01]  /*8020*/  LOP3.LUT R48, R49, 0x380, RZ, 0xc0, !PT ;  /* 0x0000038031307812 */ /* 0x000fe200078ec0ff */
[----:B------:R-:W-:Y:S01]  /*8030*/  UMOV UR4, URZ ;  /* 0x0000003f00047c82 */ /* 0x000fe20008000000 */
[----:B------:R-:W-:Y:S02]  /*8040*/  SHF.R.U64 R8, R8, 0x3, RZ ;  /* 0x0000000308087819 */ /* 0x000fe400000012ff */
[----:B------:R-:W-:Y:S02]  /*8050*/  SHF.R.U64 R28, R28, 0x3, RZ ;  /* 0x000000031c1c7819 */ /* 0x000fe400000012ff */
[----:B------:R-:W-:Y:S02]  /*8060*/  SHF.R.U64 R24, R24, 0x3, RZ ;  /* 0x0000000318187819 */ /* 0x000fe400000012ff */
[----:B------:R-:W-:-:S02]  /*8070*/  SHF.R.U64 R40, R40, 0x3, RZ ;  /* 0x0000000328287819 */ /* 0x000fc400000012ff */
[----:B------:R-:W-:Y:S02]  /*8080*/  SHF.R.U64 R32, R32, 0x3, RZ ;  /* 0x0000000320207819 */ /* 0x000fe400000012ff */
[----:B------:R-:W-:Y:S02]  /*8090*/  SHF.R.U64 R48, R48, 0x3, RZ ;  /* 0x0000000330307819 */ /* 0x000fe400000012ff */
[----:B------:R-:W-:Y:S02]  /*80a0*/  LOP3.LUT R8, R8, R9, RZ, 0x3c, !PT ;  /* 0x0000000908087212 */ /* 0x000fe400078e3cff */
[----:B------:R-:W-:Y:S02]  /*80b0*/  LOP3.LUT R28, R28, R29, RZ, 0x3c, !PT ;  /* 0x0000001d1c1c7212 */ /* 0x000fe400078e3cff */
[----:B------:R-:W-:Y:S02]  /*80c0*/  LOP3.LUT R24, R24, R25, RZ, 0x3c, !PT ;  /* 0x0000001918187212 */ /* 0x000fe400078e3cff */
[----:B------:R-:W-:-:S02]  /*80d0*/  LOP3.LUT R40, R40, R41, RZ, 0x3c, !PT ;  /* 0x0000002928287212 */ /* 0x000fc400078e3cff */
[----:B------:R-:W-:Y:S02]  /*80e0*/  LOP3.LUT R32, R32, R33, RZ, 0x3c, !PT ;  /* 0x0000002120207212 */ /* 0x000fe400078e3cff */
[----:B------:R-:W-:Y:S02]  /*80f0*/  LOP3.LUT R48, R48, R49, RZ, 0x3c, !PT ;  /* 0x0000003130307212 */ /* 0x000fe400078e3cff */
[----:B--2---:R-:W-:Y:S01]  /*8100*/  @P0 R2UR UR4, R6 ;  /* 0x00000000060402ca */ /* 0x004fe200000e0000 */
[----:B0-----:R-:W-:-:S14]  /*8110*/  @P6 BRA `(.L_x_2957) ;  /* 0x0000000000106947 */ /* 0x001fdc0003800000 */
[----:B------:R-:W-:Y:S05]  /*8120*/  @!P0 BRA `(.L_x_2957) ;  /* 0x00000000000c8947 */ /* 0x000fea0003800000 */
[----:B------:R-:W2:Y:S04]  /*8130*/  LDG.E R13, desc[UR38][R10.64] ;  /* 0x000000260a0d7981 */ /* 0x000ea8000c1e1900 */
[----:B-----5:R-:W2:Y:S02]  /*8140*/  LDG.E R4, desc[UR38][R10.64+0x4] ;  /* 0x000004260a047981 */ /* 0x020ea4000c1e1900 */
[----:B--2---:R-:W-:-:S07]  /*8150*/  IMAD.IADD R4, R4, 0x1, -R13 ;  /* 0x0000000104047824 */ /* 0x004fce00078e0a0d */
.L_x_2957:
[----:B------:R-:W0:Y:S01]  /*8160*/  SHFL.IDX PT, R6, R188, RZ, 0x1f ;  /* 0x00001fffbc067589 */ /* 0x000e2200000e0000 */
[----:B------:R-:W-:Y:S01]  /*8170*/  ISETP.NE.AND P6, PT, R12, RZ, PT ;  /* 0x000000ff0c00720c */ /* 0x000fe20003fc5270 */
[--C-:B------:R-:W-:Y:S01]  /*8180*/  IMAD.X R25, RZ, RZ, R135.reuse, P2 ;  /* 0x000000ffff197224 */ /* 0x100fe200010e0687 */
[C---:B------:R-:W-:Y:S01]  /*8190*/  IADD3 R37, P0, R134.reuse, 0x7000, RZ ;  /* 0x0000700086257810 */ /* 0x040fe20007f1e0ff */
[--C-:B------:R-:W-:Y:S01]  /*81a0*/  IMAD.X R41, RZ, RZ, R135.reuse, P3 ;  /* 0x000000ffff297224 */ /* 0x100fe200018e0687 */
[----:B------:R-:W-:Y:S01]  /*81b0*/  IADD3.X R29, RZ, R135, RZ, P1, !PT ;  /* 0x00000087ff1d7210 */ /* 0x000fe20000ffe4ff */
[--C-:B------:R-:W-:Y:S01]  /*81c0*/  IMAD.X R9, RZ, RZ, R135.reuse, P6 ;  /* 0x000000ffff097224 */ /* 0x100fe200030e0687 */
[C---:B------:R-:W-:Y:S01]  /*81d0*/  IADD3 R53, P6, R134.reuse, 0x8000, RZ ;  /* 0x0000800086357810 */ /* 0x040fe20007fde0ff */
[----:B------:R-:W-:Y:S01]  /*81e0*/  IMAD.X R33, RZ, RZ, R135, P4 ;  /* 0x000000ffff217224 */ /* 0x000fe200020e0687 */
[----:B------:R-:W-:Y:S01]  /*81f0*/  IADD3 R45, P1, R134, 0x9000, RZ ;  /* 0x00009000862d7810 */ /* 0x000fe20007f3e0ff */
[----:B------:R-:W-:Y:S01]  /*8200*/  USHF.R.S32.HI UR9, URZ, 0x1f, UR4 ;  /* 0x0000001f3f097899 */ /* 0x000fe20008011404 */
[----:B------:R-:W-:Y:S01]  /*8210*/  LOP3.LUT R52, R53, 0x380, RZ, 0xc0, !PT ;  /* 0x0000038035347812 */ /* 0x000fe200078ec0ff */
[----:B------:R-:W-:Y:S01]  /*8220*/  USHF.R.S32.HI UR12, URZ, 0x1f, UR46 ;  /* 0x0000001f3f0c7899 */ /* 0x000fe2000801142e */
[----:B------:R-:W-:Y:S01]  /*8230*/  LOP3.LUT R36, R37, 0x380, RZ, 0xc0, !PT ;  /* 0x0000038025247812 */ /* 0x000fe200078ec0ff */
[----:B------:R-:W-:Y:S01]  /*8240*/  USEL UR44, UR44, URZ, !UP0 ;  /* 0x0000003f2c2c7287 */ /* 0x000fe2000c000000 */
[----:B------:R-:W-:Y:S01]  /*8250*/  LOP3.LUT R44, R45, 0x380, RZ, 0xc0, !PT ;  /* 0x000003802d2c7812 */ /* 0x000fe200078ec0ff */
[----:B------:R-:W-:Y:S01]  /*8260*/  USEL UR45, UR45, URZ, !UP0 ;  /* 0x0000003f2d2d7287 */ /* 0x000fe2000c000000 */
[----:B------:R-:W-:-:S02]  /*8270*/  SHF.R.U64 R52, R52, 0x3, RZ ;  /* 0x0000000334347819 */ /* 0x000fc400000012ff */
[----:B------:R-:W-:Y:S02]  /*8280*/  SHF.R.U64 R36, R36, 0x3, RZ ;  /* 0x0000000324247819 */ /* 0x000fe400000012ff */
[----:B------:R-:W-:Y:S02]  /*8290*/  SHF.R.U64 R44, R44, 0x3, RZ ;  /* 0x000000032c2c7819 */ /* 0x000fe400000012ff */
[----:B------:R-:W-:Y:S01]  /*82a0*/  LOP3.LUT R52, R52, R53, RZ, 0x3c, !PT ;  /* 0x0000003534347212 */ /* 0x000fe200078e3cff */
[--C-:B------:R-:W-:Y:S01]  /*82b0*/  IMAD.X R53, RZ, RZ, R135.reuse, P6 ;  /* 0x000000ffff357224 */ /* 0x100fe200030e0687 */
[----:B------:R-:W-:Y:S01]  /*82c0*/  LOP3.LUT R36, R36, R37, RZ, 0x3c, !PT ;  /* 0x0000002524247212 */ /* 0x000fe200078e3cff */
[--C-:B------:R-:W-:Y:S01]  /*82d0*/  IMAD.X R37, RZ, RZ, R135.reuse, P0 ;  /* 0x000000ffff257224 */ /* 0x100fe200000e0687 */
[----:B0-----:R-:W-:Y:S02]  /*82e0*/  ISETP.NE.AND P6, PT, R6, RZ, PT ;  /* 0x000000ff0600720c */ /* 0x001fe40003fc5270 */
[----:B------:R-:W-:Y:S01]  /*82f0*/  LOP3.LUT R44, R44, R45, RZ, 0x3c, !PT ;  /* 0x0000002d2c2c7212 */ /* 0x000fe200078e3cff */
[----:B------:R-:W-:Y:S01]  /*8300*/  IMAD.X R45, RZ, RZ, R135, P1 ;  /* 0x000000ffff2d7224 */ /* 0x000fe200008e0687 */
[----:B------:R-:W-:-:S02]  /*8310*/  IADD3.X R49, RZ, R135, RZ, P5, !PT ;  /* 0x00000087ff317210 */ /* 0x000fc40002ffe4ff */
[C---:B------:R-:W-:Y:S02]  /*8320*/  IADD3 R61, P2, R134.reuse, 0xa000, RZ ;  /* 0x0000a000863d7810 */ /* 0x040fe40007f5e0ff */
[C---:B------:R-:W-:Y:S02]  /*8330*/  IADD3 R57, P3, R134.reuse, 0xb000, RZ ;  /* 0x0000b00086397810 */ /* 0x040fe40007f7e0ff */
[C---:B------:R-:W-:Y:S02]  /*8340*/  IADD3 R69, P4, R134.reuse, 0xc000, RZ ;  /* 0x0000c00086457810 */ /* 0x040fe40007f9e0ff */
[C---:B------:R-:W-:Y:S02]  /*8350*/  IADD3 R65, P5, R134.reuse, 0xd000, RZ ;  /* 0x0000d00086417810 */ /* 0x040fe40007fbe0ff */
[C---:B------:R-:W-:Y:S02]  /*8360*/  IADD3 R77, P0, R134.reuse, 0xe000, RZ ;  /* 0x0000e000864d7810 */ /* 0x040fe40007f1e0ff */
[----:B------:R-:W-:-:S02]  /*8370*/  IADD3 R11, P1, R134, 0xf000, RZ ;  /* 0x0000f000860b7810 */ /* 0x000fc40007f3e0ff */
[----:B------:R-:W-:Y:S02]  /*8380*/  LOP3.LUT R60, R61, 0x380, RZ, 0xc0, !PT ;  /* 0x000003803d3c7812 */ /* 0x000fe400078ec0ff */
[----:B------:R-:W-:Y:S01]  /*8390*/  LOP3.LUT R56, R57, 0x380, RZ, 0xc0, !PT ;  /* 0x0000038039387812 */ /* 0x000fe200078ec0ff */
[----:B------:R-:W-:Y:S01]  /*83a0*/  IMAD.X R73, RZ, RZ, R135, P1 ;  /* 0x000000ffff497224 */ /* 0x000fe200008e0687 */
[----:B------:R-:W-:Y:S02]  /*83b0*/  LOP3.LUT R68, R69, 0x380, RZ, 0xc0, !PT ;  /* 0x0000038045447812 */ /* 0x000fe400078ec0ff */
[----:B------:R-:W-:Y:S02]  /*83c0*/  LOP3.LUT R64, R65, 0x380, RZ, 0xc0, !PT ;  /* 0x0000038041407812 */ /* 0x000fe400078ec0ff */
[----:B------:R-:W-:Y:S02]  /*83d0*/  LOP3.LUT R76, R77, 0x380, RZ, 0xc0, !PT ;  /* 0x000003804d4c7812 */ /* 0x000fe400078ec0ff */
[----:B------:R-:W-:-:S02]  /*83e0*/  LOP3.LUT R13, R134, 0x380, RZ, 0xc0, !PT ;  /* 0x00000380860d7812 */ /* 0x000fc400078ec0ff */
[----:B------:R-:W-:Y:S02]  /*83f0*/  LOP3.LUT R6, R11, 0x380, RZ, 0xc0, !PT ;  /* 0x000003800b067812 */ /* 0x000fe400078ec0ff */
[----:B------:R-:W-:Y:S02]  /*8400*/  SHF.R.U64 R60, R60, 0x3, RZ ;  /* 0x000000033c3c7819 */ /* 0x000fe400000012ff */
[----:B------:R-:W-:Y:S02]  /*8410*/  SHF.R.U64 R56, R56, 0x3, RZ ;  /* 0x0000000338387819 */ /* 0x000fe400000012ff */
[----:B------:R-:W-:Y:S02]  /*8420*/  SHF.R.U64 R68, R68, 0x3, RZ ;  /* 0x0000000344447819 */ /* 0x000fe400000012ff */
[----:B------:R-:W-:Y:S02]  /*8430*/  SHF.R.U64 R64, R64, 0x3, RZ ;  /* 0x0000000340407819 */ /* 0x000fe400000012ff */
[----:B------:R-:W-:-:S02]  /*8440*/  SHF.R.U64 R76, R76, 0x3, RZ ;  /* 0x000000034c4c7819 */ /* 0x000fc400000012ff */
[----:B------:R-:W-:Y:S02]  /*8450*/  SHF.R.U64 R13, R13, 0x3, RZ ;  /* 0x000000030d0d7819 */ /* 0x000fe400000012ff */
[----:B------:R-:W-:Y:S02]  /*8460*/  SHF.R.U64 R6, R6, 0x3, RZ ;  /* 0x0000000306067819 */ /* 0x000fe400000012ff */
[----:B------:R-:W-:Y:S02]  /*8470*/  LOP3.LUT R60, R60, R61, RZ, 0x3c, !PT ;  /* 0x0000003d3c3c7212 */ /* 0x000fe400078e3cff */
[----:B------:R-:W-:Y:S01]  /*8480*/  LOP3.LUT R56, R56, R57, RZ, 0x3c, !PT ;  /* 0x0000003938387212 */ /* 0x000fe200078e3cff */
[--C-:B------:R-:W-:Y:S01]  /*8490*/  IMAD.X R57, RZ, RZ, R135.reuse, P3 ;  /* 0x000000ffff397224 */ /* 0x100fe200018e0687 */
[----:B------:R-:W-:Y:S01]  /*84a0*/  LOP3.LUT R68, R68, R69, RZ, 0x3c, !PT ;  /* 0x0000004544447212 */ /* 0x000fe200078e3cff */
[--C-:B------:R-:W-:Y:S01]  /*84b0*/  IMAD.X R69, RZ, RZ, R135.reuse, P4 ;  /* 0x000000ffff457224 */ /* 0x100fe200020e0687 */
[----:B------:R-:W-:Y:S01]  /*84c0*/  LOP3.LUT R64, R64, R65, RZ, 0x3c, !PT ;  /* 0x0000004140407212 */ /* 0x000fe200078e3cff */
[----:B------:R-:W-:Y:S01]  /*84d0*/  IMAD.X R65, RZ, RZ, R135, P5 ;  /* 0x000000ffff417224 */ /* 0x000fe200028e0687 */
[----:B------:R-:W-:-:S02]  /*84e0*/  LOP3.LUT R76, R76, R77, RZ, 0x3c, !PT ;  /* 0x0000004d4c4c7212 */ /* 0x000fc400078e3cff */
[-C--:B------:R-:W-:Y:S02]  /*84f0*/  IADD3.X R61, RZ, R135.reuse, RZ, P2, !PT ;  /* 0x00000087ff3d7210 */ /* 0x080fe400017fe4ff */
[----:B------:R-:W-:Y:S02]  /*8500*/  IADD3.X R77, RZ, R135, RZ, P0, !PT ;  /* 0x00000087ff4d7210 */ /* 0x000fe400007fe4ff */
[----:B------:R-:W-:Y:S02]  /*8510*/  LOP3.LUT R134, R13, R134, RZ, 0x3c, !PT ;  /* 0x000000860d867212 */ /* 0x000fe400078e3cff */
[----:B------:R-:W-:Y:S01]  /*8520*/  LOP3.LUT R72, R6, R11, RZ, 0x3c, !PT ;  /* 0x0000000b06487212 */ /* 0x000fe200078e3cff */
[----:B------:R-:W-:Y:S06]  /*8530*/  @P6 BRA `(.L_x_2958) ;  /* 0x0000000000686947 */ /* 0x000fec0003800000 */
[----:B------:R-:W-:Y:S01]  /*8540*/  ULDC.64 UR10, c[0x0][0xb70] ;  /* 0x0002dc00000a7ab9 */ /* 0x000fe20000000a00 */
[----:B------:R-:W-:Y:S01]  /*8550*/  UMOV UR6, UR4 ;  /* 0x0000000400067c82 */ /* 0x000fe20008000000 */
[----:B------:R-:W-:Y:S01]  /*8560*/  UIMAD UR8, UR12, UR10, URZ ;  /* 0x0000000a0c0872a4 */ /* 0x000fe2000f8e023f */
[----:B------:R-:W-:Y:S01]  /*8570*/  IMAD.MOV R6, RZ, RZ, -R22 ;  /* 0x000000ffff067224 */ /* 0x000fe200078e0a16 */
[----:B------:R-:W-:Y:S01]  /*8580*/  UMOV UR7, UR9 ;  /* 0x0000000900077c82 */ /* 0x000fe20008000000 */
[----:B------:R-:W-:Y:S01]  /*8590*/  IMAD R13, R187, 0x40, R16 ;  /* 0x00000040bb0d7824 */ /* 0x000fe200078e0210 */
[----:B------:R-:W-:Y:S02]  /*85a0*/  UIMAD.WIDE.U32 UR6, UR46, UR10, UR6 ;  /* 0x0000000a2e0672a5 */ /* 0x000fe4000f8e0006 */
[----:B------:R-:W-:Y:S01]  /*85b0*/  UIMAD UR8, UR46, UR11, UR8 ;  /* 0x0000000b2e0872a4 */ /* 0x000fe2000f8e0208 */
[----:B------:R-:W-:Y:S02]  /*85c0*/  ISETP.NE.AND P0, PT, R17, R6, PT ;  /* 0x000000061100720c */ /* 0x000fe40003f05270 */
[----:B------:R-:W-:Y:S01]  /*85d0*/  ULDC.64 UR10, c[0x0][0xb78] ;  /* 0x0002de00000a7ab9 */ /* 0x000fe20000000a00 */
[----:B------:R-:W-:Y:S01]  /*85e0*/  UIADD3 UR7, UR7, UR8, URZ ;  /* 0x0000000807077290 */ /* 0x000fe2000fffe03f */
[C---:B------:R-:W-:Y:S01]  /*85f0*/  IADD3 R11, R13.reuse, 0x8, RZ ;  /* 0x000000080d0b7810 */ /* 0x040fe20007ffe0ff */
[----:B------:R-:W-:Y:S01]  /*8600*/  UIMAD UR8, UR45, UR10, URZ ;  /* 0x0000000a2d0872a4 */ /* 0x000fe2000f8e023f */
[----:B------:R-:W-:Y:S01]  /*8610*/  SHF.R.S32.HI R6, RZ, 0x1f, R13 ;  /* 0x0000001fff067819 */ /* 0x000fe2000001140d */
[----:B------:R-:W-:Y:S01]  /*8620*/  UIMAD.WIDE.U32 UR6, UR44, UR10, UR6 ;  /* 0x0000000a2c0672a5 */ /* 0x000fe2000f8e0006 */
[-C--:B-----5:R-:W-:Y:S01]  /*8630*/  ISETP.GE.OR P1, PT, R13, R4.reuse, P0 ;  /* 0x000000040d00720c */ /* 0x0a0fe20000726670 */
[----:B------:R-:W-:Y:S01]  /*8640*/  UIMAD UR8, UR44, UR11, UR8 ;  /* 0x0000000b2c0872a4 */ /* 0x000fe2000f8e0208 */
[----:B------:R-:W-:-:S02]  /*8650*/  ISETP.GE.OR P0, PT, R11, R4, P0 ;  /* 0x000000040b00720c */ /* 0x000fc40000706670 */
[----:B------:R-:W-:Y:S01]  /*8660*/  ULDC.64 UR10, c[0x0][0xb40] ;  /* 0x0002d000000a7ab9 */ /* 0x000fe20000000a00 */
[----:B------:R-:W-:Y:S02]  /*8670*/  IADD3 R12, P2, R13, UR6, RZ ;  /* 0x000000060d0c7c10 */ /* 0x000fe4000ff5e0ff */
[----:B------:R-:W-:-:S05]  /*8680*/  IMAD.U32 R15, RZ, RZ, UR8 ;  /* 0x00000008ff0f7e24 */ /* 0x000fca000f8e00ff */
[----:B------:R-:W-:Y:S02]  /*8690*/  IADD3.X R11, R6, UR7, R15, P2, !PT ;  /* 0x00000007060b7c10 */ /* 0x000fe400097fe40f */
[----:B------:R-:W-:-:S04]  /*86a0*/  LEA R10, P2, R12, UR10, 0x2 ;  /* 0x0000000a0c0a7c11 */ /* 0x000fc8000f8410ff */
[----:B------:R-:W-:-:S05]  /*86b0*/  LEA.HI.X R11, R12, UR11, R11, 0x2, P2 ;  /* 0x0000000b0c0b7c11 */ /* 0x000fca00090f140b */
[----:B------:R0:W-:Y:S04]  /*86c0*/  @!P1 STG.E desc[UR38][R10.64], R3 ;  /* 0x000000030a009986 */ /* 0x0001e8000c101926 */
[----:B------:R0:W-:Y:S02]  /*86d0*/  @!P0 STG.E desc[UR38][R10.64+0x20], R0 ;  /* 0x000020000a008986 */ /* 0x0001e4000c101926 */
.L_x_2958:
[C---:B------:R-:W-:Y:S01]  /*86e0*/  VIADD R6, R2.reuse, 0x40 ;  /* 0x0000004002067836 */ /* 0x040fe20000000000 */
[----:B------:R-:W-:Y:S01]  /*86f0*/  ULDC UR8, c[0x0][0xa8c] ;  /* 0x0002a30000087ab9 */ /* 0x000fe20000000800 */
[C---:B------:R-:W-:Y:S01]  /*8700*/  VIADD R86, R2.reuse, 0x80 ;  /* 0x0000008002567836 */ /* 0x040fe20000000000 */
[----:B------:R-:W-:Y:S01]  /*8710*/  IADD3 R87, R2, 0xc0, RZ ;  /* 0x000000c002577810 */ /* 0x000fe20007ffe0ff */
[----:B------:R-:W-:Y:S01]  /*8720*/  ULDC.64 UR10, c[0x0][0xaa0] ;  /* 0x0002a800000a7ab9 */ /* 0x000fe20000000a00 */
[----:B------:R-:W-:Y:S01]  /*8730*/  ISETP.GE.AND P1, PT, R6, UR8, PT ;  /* 0x0000000806007c0c */ /* 0x000fe2000bf26270 */
[----:B------:R1:W5:Y:S01]  /*8740*/  LD.E.128 R12, desc[UR38][R134.64] ;  /* 0x00000026860c7980 */ /* 0x000362000c101d00 */
[----:B------:R-:W-:Y:S02]  /*8750*/  ISETP.GE.AND P0, PT, R2, UR8, PT ;  /* 0x0000000802007c0c */ /* 0x000fe4000bf06270 */
[----:B0-----:R-:W-:Y:S01]  /*8760*/  SEL R3, RZ, 0xffffffff, P1 ;  /* 0xffffffffff037807 */ /* 0x001fe20000800000 */
[----:B------:R-:W5:Y:S01]  /*8770*/  LD.E.128 R8, desc[UR38][R8.64] ;  /* 0x0000002608087980 */ /* 0x000f62000c101d00 */
[----:B------:R-:W-:-:S03]  /*8780*/  SEL R0, RZ, 0x1, P0 ;  /* 0x00000001ff007807 */ /* 0x000fc60000000000 */
[----:B------:R-:W-:Y:S01]  /*8790*/  IMAD.SHL.U32 R3, R3, 0x2, RZ ;  /* 0x0000000203037824 */ /* 0x000fe200078e00ff */
[----:B------:R-:W-:Y:S01]  /*87a0*/  ISETP.GE.AND P0, PT, R86, UR8, PT ;  /* 0x0000000856007c0c */ /* 0x000fe2000bf06270 */
[----:B------:R-:W5:Y:S01]  /*87b0*/  LD.E.128 R28, desc[UR38][R28.64] ;  /* 0x000000261c1c7980 */ /* 0x000f62000c101d00 */
[----:B------:R-:W-:Y:S02]  /*87c0*/  ISETP.GE.AND P1, PT, R87, UR8, PT ;  /* 0x0000000857007c0c */ /* 0x000fe4000bf26270 */
[----:B------:R-:W-:Y:S01]  /*87d0*/  LOP3.LUT R0, R3, 0x2, R0, 0xe2, !PT ;  /* 0x0000000203007812 */ /* 0x000fe200078ee200 */
[----:B------:R-:W5:Y:S01]  /*87e0*/  LD.E.128 R24, desc[UR38][R24.64] ;  /* 0x0000002618187980 */ /* 0x000f62000c101d00 */
[----:B------:R-:W-:Y:S02]  /*87f0*/  SEL R3, RZ, 0x4, P0 ;  /* 0x00000004ff037807 */ /* 0x000fe40000000000 */
[----:B------:R-:W-:Y:S01]  /*8800*/  SEL R19, RZ, 0x8, P1 ;  /* 0x00000008ff137807 */ /* 0x000fe20000800000 */
[C---:B------:R-:W-:Y:S01]  /*8810*/  VIADD R20, R2.reuse, 0x180 ;  /* 0x0000018002147836 */ /* 0x040fe20000000000 */
[----:B------:R-:W-:Y:S01]  /*8820*/  UIMAD UR6, UR9, UR10, URZ ;  /* 0x0000000a090672a4 */ /* 0x000fe2000f8e023f */
[C---:B------:R-:W-:Y:S01]  /*8830*/  VIADD R88, R2.reuse, 0x100 ;  /* 0x0000010002587836 */ /* 0x040fe20000000000 */
[----:B------:R-:W-:Y:S01]  /*8840*/  LOP3.LUT R0, R19, R0, R3, 0xfe, !PT ;  /* 0x0000000013007212 */ /* 0x000fe200078efe03 */
[----:B------:R-:W-:Y:S01]  /*8850*/  IMAD.U32 R21, RZ, RZ, UR10 ;  /* 0x0000000aff157e24 */ /* 0x000fe2000f8e00ff */
[--C-:B------:R-:W-:Y:S01]  /*8860*/  SHF.R.S32.HI R3, RZ, 0x1f, R2.reuse ;  /* 0x0000001fff037819 */ /* 0x100fe20000011402 */
[----:B------:R-:W5:Y:S01]  /*8870*/  LD.E.128 R40, desc[UR38][R40.64] ;  /* 0x0000002628287980 */ /* 0x000f62000c101d00 */
[----:B------:R-:W-:Y:S01]  /*8880*/  IADD3 R90, R2, 0x140, RZ ;  /* 0x00000140025a7810 */ /* 0x000fe20007ffe0ff */
[----:B------:R-:W-:Y:S01]  /*8890*/  UIMAD UR6, UR4, UR11, UR6 ;  /* 0x0000000b040672a4 */ /* 0x000fe2000f8e0206 */
[----:B------:R-:W-:Y:S01]  /*88a0*/  ISETP.GE.AND P2, PT, R20, UR8, PT ;  /* 0x0000000814007c0c */ /* 0x000fe2000bf46270 */
[----:B------:R-:W-:Y:S01]  /*88b0*/  IMAD.WIDE.U32 R20, R21, UR4, R2 ;  /* 0x0000000415147c25 */ /* 0x000fe2000f8e0002 */
[----:B------:R-:W-:Y:S01]  /*88c0*/  ISETP.GE.AND P0, PT, R88, UR8, PT ;  /* 0x0000000858007c0c */ /* 0x000fe2000bf06270 */
[----:B------:R-:W-:Y:S01]  /*88d0*/  ULDC.64 UR10, c[0x0][0xae0] ;  /* 0x0002b800000a7ab9 */ /* 0x000fe20000000a00 */
[----:B------:R-:W-:Y:S01]  /*88e0*/  ISETP.GE.AND P1, PT, R90, UR8, PT ;  /* 0x000000085a007c0c */ /* 0x000fe2000bf26270 */
[----:B------:R-:W5:Y:S01]  /*88f0*/  LD.E.128 R32, desc[UR38][R32.64] ;  /* 0x0000002620207980 */ /* 0x000f62000c101d00 */
[----:B------:R-:W-:-:S02]  /*8900*/  UIMAD UR4, UR12, UR10, URZ ;  /* 0x0000000a0c0472a4 */ /* 0x000fc4000f8e023f */
[----:B------:R-:W-:Y:S01]  /*8910*/  MOV R81, UR10 ;  /* 0x0000000a00517c02 */ /* 0x000fe20008000f00 */
[----:B------:R-:W5:Y:S01]  /*8920*/  LD.E.128 R48, desc[UR38][R48.64] ;  /* 0x0000002630307980 */ /* 0x000f62000c101d00 */
[----:B------:R-:W-:-:S03]  /*8930*/  SEL R3, RZ, 0x10, P0 ;  /* 0x00000010ff037807 */ /* 0x000fc60000000000 */
[----:B------:R-:W5:Y:S01]  /*8940*/  LD.E.128 R36, desc[UR38][R36.64] ;  /* 0x0000002624247980 */ /* 0x000f62000c101d00 */
[----:B------:R-:W-:-:S03]  /*8950*/  SEL R19, RZ, 0x20, P1 ;  /* 0x00000020ff137807 */ /* 0x000fc60000800000 */
[----:B------:R-:W5:Y:S01]  /*8960*/  LD.E.128 R52, desc[UR38][R52.64] ;  /* 0x0000002634347980 */ /* 0x000f62000c101d00 */
[----:B------:R-:W-:-:S03]  /*8970*/  VIADD R21, R21, UR6 ;  /* 0x0000000615157c36 */ /* 0x000fc60008000000 */
[----:B------:R-:W5:Y:S04]  /*8980*/  LD.E.128 R44, desc[UR38][R44.64] ;  /* 0x000000262c2c7980 */ /* 0x000f68000c101d00 */
[----:B------:R-:W5:Y:S04]  /*8990*/  LD.E.128 R60, desc[UR38][R60.64] ;  /* 0x000000263c3c7980 */ /* 0x000f68000c101d00 */
[----:B------:R-:W5:Y:S04]  /*89a0*/  LD.E.128 R56, desc[UR38][R56.64] ;  /* 0x0000002638387980 */ /* 0x000f68000c101d00 */
[----:B------:R-:W5:Y:S04]  /*89b0*/  LD.E.128 R68, desc[UR38][R68.64] ;  /* 0x0000002644447980 */ /* 0x000f68000c101d00 */
[----:B------:R-:W5:Y:S04]  /*89c0*/  LD.E.128 R64, desc[UR38][R64.64] ;  /* 0x0000002640407980 */ /* 0x000f68000c101d00 */
[----:B------:R-:W5:Y:S04]  /*89d0*/  LD.E.128 R76, desc[UR38][R76.64] ;  /* 0x000000264c4c7980 */ /* 0x000f68000c101d00 */
[----:B------:R-:W5:Y:S01]  /*89e0*/  LD.E.128 R72, desc[UR38][R72.64] ;  /* 0x0000002648487980 */ /* 0x000f62000c101d00 */
[----:B------:R-:W-:Y:S01]  /*89f0*/  UIMAD UR6, UR46, UR11, UR4 ;  /* 0x0000000b2e0672a4 */ /* 0x000fe2000f8e0204 */
[----:B------:R-:W-:Y:S01]  /*8a00*/  LOP3.LUT R3, R19, R0, R3, 0xfe, !PT ;  /* 0x0000000013037212 */ /* 0x000fe200078efe03 */
[----:B------:R-:W-:Y:S01]  /*8a10*/  IMAD.WIDE.U32 R20, R81, UR46, R20 ;  /* 0x0000002e51147c25 */ /* 0x000fe2000f8e0014 */
[----:B------:R-:W-:Y:S01]  /*8a20*/  @!PT LDS RZ, [RZ] ;  /* 0x00000000fffff984 */ /* 0x000fe20000000800 */
[----:B------:R-:W-:Y:S01]  /*8a30*/  @!PT LDS RZ, [RZ] ;  /* 0x00000000fffff984 */ /* 0x000fe20000000800 */
[----:B------:R-:W-:Y:S01]  /*8a40*/  @!PT LDS RZ, [RZ] ;  /* 0x00000000fffff984 */ /* 0x000fe20000000800 */
[----:B------:R-:W-:Y:S01]  /*8a50*/  @!PT LDS RZ, [RZ] ;  /* 0x00000000fffff984 */ /* 0x000fe20000000800 */
[----:B------:R0:W-:Y:S06]  /*8a60*/  MEMBAR.ALL.CTA ;  /* 0x0000000000007992 */ /* 0x0001ec0000008000 */
[----:B0-----:R-:W0:Y:S01]  /*8a70*/  FENCE.VIEW.ASYNC.S ;  /* 0x00000000000073c6 */ /* 0x001e220000000000 */
[----:B------:R-:W-:Y:S01]  /*8a80*/  UIADD3 UR4, UR42, 0x28c20, URZ ;  /* 0x00028c202a047890 */ /* 0x000fe2000fffe03f */
[----:B------:R-:W-:Y:S01]  /*8a90*/  SEL R0, RZ, 0x40, P2 ;  /* 0x00000040ff007807 */ /* 0x000fe20001000000 */
[----:B-----5:R-:W-:Y:S01]  /*8aa0*/  IMAD R19, R187, -0x40, R4 ;  /* 0xffffffc0bb137824 */ /* 0x020fe200078e0204 */
[----:B------:R-:W-:Y:S01]  /*8ab0*/  BSSY B1, `(.L_x_2959) ;  /* 0x000002f000017945 */ /* 0x000fe20003800000 */
[----:B------:R-:W-:Y:S01]  /*8ac0*/  VIADD R21, R21, UR6 ;  /* 0x0000000615157c36 */ /* 0x000fe20008000000 */
[----:B------:R-:W-:Y:S01]  /*8ad0*/  ULDC.64 UR6, c[0x0][0xae8] ;  /* 0x0002ba0000067ab9 */ /* 0x000fe20000000a00 */
[----:B------:R-:W-:Y:S01]  /*8ae0*/  VIADD R80, R2, 0x1c0 ;  /* 0x000001c002507836 */ /* 0x000fe20000000000 */
[C---:B------:R-:W-:Y:S01]  /*8af0*/  ISETP.GE.AND P2, PT, R18.reuse, R19, PT ;  /* 0x000000131200720c */ /* 0x040fe20003f46270 */
[----:B------:R-:W-:Y:S01]  /*8b00*/  IMAD.U32 R83, RZ, RZ, UR6 ;  /* 0x00000006ff537e24 */ /* 0x000fe2000f8e00ff */
[----:B------:R-:W-:Y:S01]  /*8b10*/  UIMAD UR6, UR45, UR6, URZ ;  /* 0x000000062d0672a4 */ /* 0x000fe2000f8e023f */
[----:B------:R-:W-:Y:S01]  /*8b20*/  VIADD R4, R18, 0x20 ;  /* 0x0000002012047836 */ /* 0x000fe20000000000 */
[----:B------:R-:W-:Y:S01]  /*8b30*/  UPRMT UR4, URZ, 0x654, UR4 ;  /* 0x000006543f047896 */ /* 0x000fe20008000004 */
[----:B------:R-:W-:Y:S01]  /*8b40*/  ISETP.GE.AND P1, PT, R80, UR8, PT ;  /* 0x0000000850007c0c */ /* 0x000fe2000bf26270 */
[----:B------:R-:W-:-:S02]  /*8b50*/  UIMAD UR6, UR44, UR7, UR6 ;  /* 0x000000072c0672a4 */ /* 0x000fc4000f8e0206 */
[----:B------:R-:W-:Y:S01]  /*8b60*/  IMAD.WIDE.U32 R82, R83, UR44, R20 ;  /* 0x0000002c53527c25 */ /* 0x000fe2000f8e0014 */
[----:B------:R-:W-:Y:S02]  /*8b70*/  ISETP.GE.AND P0, PT, R4, R19, PT ;  /* 0x000000130400720c */ /* 0x000fe40003f06270 */
[----:B------:R-:W-:Y:S02]  /*8b80*/  LOP3.LUT R0, R3, R0, RZ, 0xfc, !PT ;  /* 0x0000000003007212 */ /* 0x000fe400078efcff */
[--C-:B------:R-:W-:Y:S02]  /*8b90*/  SHF.R.S32.HI R19, RZ, 0x1f, R18.reuse ;  /* 0x0000001fff137819 */ /* 0x100fe40000011412 */
[----:B------:R-:W-:Y:S01]  /*8ba0*/  SEL R3, RZ, 0x80, P1 ;  /* 0x00000080ff037807 */ /* 0x000fe20000800000 */
[----:B0-----:R-:W-:Y:S01]  /*8bb0*/  SYNCS.ARRIVE.TRANS64.RED.A1T0 RZ, [UR4], RZ ;  /* 0x000000ffffff79a7 */ /* 0x001fe20008100404 */
[----:B------:R-:W-:Y:S01]  /*8bc0*/  IADD3 R89, R83, UR6, RZ ;  /* 0x0000000653597c10 */ /* 0x000fe2000fffe0ff */
[----:B------:R-:W-:Y:S01]  /*8bd0*/  IMAD.WIDE R80, R187, 0x40, R18 ;  /* 0x00000040bb507825 */ /* 0x000fe200078e0212 */
[----:B------:R-:W-:Y:S01]  /*8be0*/  LOP3.LUT R3, R0, R3, RZ, 0xfc, !PT ;  /* 0x0000000300037212 */ /* 0x000fe200078efcff */
[----:B-1----:R-:W-:Y:S06]  /*8bf0*/  @P2 BRA `(.L_x_2960) ;  /* 0x0000000000682947 */ /* 0x002fec0003800000 */
[----:B------:R-:W-:Y:S01]  /*8c00*/  ULDC.64 UR6, c[0x0][0xad8] ;  /* 0x0002b60000067ab9 */ /* 0x000fe20000000a00 */
[----:B------:R-:W-:Y:S01]  /*8c10*/  IMAD.MOV.U32 R20, RZ, RZ, R82 ;  /* 0x000000ffff147224 */ /* 0x000fe200078e0052 */
[----:B------:R-:W-:Y:S01]  /*8c20*/  ISETP.GE.AND P2, PT, R2, UR8, PT ;  /* 0x0000000802007c0c */ /* 0x000fe2000bf46270 */
[----:B------:R-:W-:Y:S01]  /*8c30*/  IMAD R85, R81, UR6, RZ ;  /* 0x0000000651557c24 */ /* 0x000fe2000f8e02ff */
[----:B------:R-:W-:Y:S01]  /*8c40*/  ISETP.GE.AND P3, PT, R6, UR8, PT ;  /* 0x0000000806007c0c */ /* 0x000fe2000bf66270 */
[----:B------:R-:W-:Y:S01]  /*8c50*/  IMAD.MOV.U32 R21, RZ, RZ, R89 ;  /* 0x000000ffff157224 */ /* 0x000fe200078e0059 */
[----:B------:R-:W-:Y:S01]  /*8c60*/  ISETP.GE.AND P4, PT, R90, UR8, PT ;  /* 0x000000085a007c0c */ /* 0x000fe2000bf86270 */
[----:B------:R-:W-:Y:S01]  /*8c70*/  IMAD R85, R80, UR7, R85 ;  /* 0x0000000750557c24 */ /* 0x000fe2000f8e0255 */
[----:B------:R-:W-:Y:S01]  /*8c80*/  LOP3.LUT P5, RZ, R0, 0x40, RZ, 0xc0, !PT ;  /* 0x0000004000ff7812 */ /* 0x000fe200078ac0ff */
[----:B------:R-:W-:Y:S01]  /*8c90*/  IMAD.WIDE.U32 R20, R80, UR6, R20 ;  /* 0x0000000650147c25 */ /* 0x000fe2000f8e0014 */
[----:B------:R-:W-:Y:S01]  /*8ca0*/  ULDC.64 UR6, c[0x0][0xa80] ;  /* 0x0002a00000067ab9 */ /* 0x000fe20000000a00 */
[----:B------:R-:W-:-:S02]  /*8cb0*/  LOP3.LUT P6, RZ, R3, 0x80, RZ, 0xc0, !PT ;  /* 0x0000008003ff7812 */ /* 0x000fc400078cc0ff */
[----:B------:R-:W-:Y:S01]  /*8cc0*/  IMAD.IADD R21, R21, 0x1, R85 ;  /* 0x0000000115157824 */ /* 0x000fe200078e0255 */
[----:B------:R-:W-:-:S04]  /*8cd0*/  LEA R84, P1, R20, UR6, 0x1 ;  /* 0x0000000614547c11 */ /* 0x000fc8000f8208ff */
[----:B------:R-:W-:Y:S02]  /*8ce0*/  LEA.HI.X R85, R20, UR7, R21, 0x1, P1 ;  /* 0x0000000714557c11 */ /* 0x000fe400088f0c15 */
[----:B------:R-:W-:-:S03]  /*8cf0*/  ISETP.GE.AND P1, PT, R86, UR8, PT ;  /* 0x0000000856007c0c */ /* 0x000fc6000bf26270 */
[----:B------:R0:W-:Y:S01]  /*8d00*/  @!P2 STG.E.128 desc[UR38][R84.64], R12 ;  /* 0x0000000c5400a986 */ /* 0x0001e2000c101d26 */
[----:B------:R-:W-:-:S03]  /*8d10*/  ISETP.GE.AND P2, PT, R87, UR8, PT ;  /* 0x0000000857007c0c */ /* 0x000fc6000bf46270 */
[----:B------:R0:W-:Y:S01]  /*8d20*/  @!P3 STG.E.128 desc[UR38][R84.64+0x80], R28 ;  /* 0x0000801c5400b986 */ /* 0x0001e2000c101d26 */
[----:B------:R-:W-:-:S03]  /*8d30*/  ISETP.GE.AND P3, PT, R88, UR8, PT ;  /* 0x0000000858007c0c */ /* 0x000fc6000bf66270 */
[----:B------:R0:W-:Y:S04]  /*8d40*/  @!P4 STG.E.128 desc[UR38][R84.64+0x280], R60 ;  /* 0x0002803c5400c986 */ /* 0x0001e8000c101d26 */
[----:B------:R0:W-:Y:S04]  /*8d50*/  @!P1 STG.E.128 desc[UR38][R84.64+0x100], R40 ;  /* 0x0001002854009986 */ /* 0x0001e8000c101d26 */
[----:B------:R0:W-:Y:S04]  /*8d60*/  @!P2 STG.E.128 desc[UR38][R84.64+0x180], R48 ;  /* 0x000180305400a986 */ /* 0x0001e8000c101d26 */
[----:B------:R0:W-:Y:S04]  /*8d70*/  @!P3 STG.E.128 desc[UR38][R84.64+0x200], R52 ;  /* 0x000200345400b986 */ /* 0x0001e8000c101d26 */
[----:B------:R0:W-:Y:S04]  /*8d80*/  @P5 STG.E.128 desc[UR38][R84.64+0x300], R68 ;  /* 0x0003004454005986 */ /* 0x0001e8000c101d26 */
[----:B------:R0:W-:Y:S02]  /*8d90*/  @P6 STG.E.128 desc[UR38][R84.64+0x380], R76 ;  /* 0x0003804c54006986 */ /* 0x0001e4000c101d26 */
.L_x_2960:
[----:B------:R-:W-:Y:S05]  /*8da0*/  BSYNC B1 ;  /* 0x0000000000017941 */ /* 0x000fea0003800000 */
.L_x_2959:
[----:B------:R-:W-:Y:S05]  /*8db0*/  @P0 BRA `(.L_x_2961) ;  /* 0x0000000c002c0947 */ /* 0x000fea0003800000 */
[----:B0-----:R-:W-:Y:S01]  /*8dc0*/  IADD3 R15, P0, R80, 0x20, RZ ;  /* 0x00000020500f7810 */ /* 0x001fe20007f1e0ff */
[----:B------:R-:W-:Y:S01]  /*8dd0*/  ULDC.64 UR6, c[0x0][0xad8] ;  /* 0x0002b60000067ab9 */ /* 0x000fe20000000a00 */
[----:B------:R-:W-:Y:S01]  /*8de0*/  IMAD.MOV.U32 R12, RZ, RZ, R82 ;  /* 0x000000ffff0c7224 */ /* 0x000fe200078e0052 */
[----:B------:R-:W-:Y:S01]  /*8df0*/  ISETP.GE.AND P4, PT, R6, UR8, PT ;  /* 0x0000000806007c0c */ /* 0x000fe2000bf86270 */
[----:B------:R-:W-:Y:S01]  /*8e00*/  IMAD.MOV.U32 R13, RZ, RZ, R89 ;  /* 0x000000ffff0d7224 */ /* 0x000fe200078e0059 */
[----:B------:R-:W-:Y:S02]  /*8e10*/  IADD3.X R80, RZ, R81, RZ, P0, !PT ;  /* 0x00000051ff507210 */ /* 0x000fe400007fe4ff */
[----:B------:R-:W-:Y:S01]  /*8e20*/  ISETP.GE.AND P3, PT, R86, UR8, PT ;  /* 0x0000000856007c0c */ /* 0x000fe2000bf66270 */
[----:B------:R-:W-:Y:S01]  /*8e30*/  IMAD.WIDE.U32 R12, R15, UR6, R12 ;  /* 0x000000060f0c7c25 */ /* 0x000fe2000f8e000c */
[----:B------:R-:W-:Y:S02]  /*8e40*/  ISETP.GE.AND P5, PT, R2, UR8, PT ;  /* 0x0000000802007c0c */ /* 0x000fe4000bfa6270 */
[----:B------:R-:W-:Y:S01]  /*8e50*/  ISETP.GE.AND P2, PT, R87, UR8, PT ;  /* 0x0000000857007c0c */ /* 0x000fe2000bf46270 */
[----:B------:R-:W-:Y:S01]  /*8e60*/  IMAD R80, R80, UR6, RZ ;  /* 0x0000000650507c24 */ /* 0x000fe2000f8e02ff */
[----:B------:R-:W-:-:S02]  /*8e70*/  ISETP.GE.AND P1, PT, R88, UR8, PT ;  /* 0x0000000858007c0c */ /* 0x000fc4000bf26270 */
[----:B------:R-:W-:Y:S01]  /*8e80*/  ISETP.GE.AND P0, PT, R90, UR8, PT ;  /* 0x000000085a007c0c */ /* 0x000fe2000bf06270 */
[----:B------:R-:W-:Y:S01]  /*8e90*/  IMAD R15, R15, UR7, R80 ;  /* 0x000000070f0f7c24 */ /* 0x000fe2000f8e0250 */
[----:B------:R-:W-:Y:S02]  /*8ea0*/  ULDC.64 UR6, c[0x0][0xa80] ;  /* 0x0002a00000067ab9 */ /* 0x000fe40000000a00 */
[----:B------:R-:W-:Y:S01]  /*8eb0*/  LEA R14, P6, R12, UR6, 0x1 ;  /* 0x000000060c0e7c11 */ /* 0x000fe2000f8c08ff */
[----:B------:R-:W-:-:S05]  /*8ec0*/  IMAD.IADD R13, R13, 0x1, R15 ;  /* 0x000000010d0d7824 */ /* 0x000fca00078e020f */
[----:B------:R-:W-:Y:S02]  /*8ed0*/  LEA.HI.X R15, R12, UR7, R13, 0x1, P6 ;  /* 0x000000070c0f7c11 */ /* 0x000fe4000b0f0c0d */
[----:B------:R-:W-:-:S03]  /*8ee0*/  LOP3.LUT P6, RZ, R0, 0x40, RZ, 0xc0, !PT ;  /* 0x0000004000ff7812 */ /* 0x000fc600078cc0ff */
[----:B------:R2:W-:Y:S04]  /*8ef0*/  @!P5 STG.E.128 desc[UR38][R14.64], R8 ;  /* 0x000000080e00d986 */ /* 0x0005e8000c101d26 */
[----:B------:R2:W-:Y:S04]  /*8f00*/  @!P4 STG.E.128 desc[UR38][R14.64+0x80], R24 ;  /* 0x000080180e00c986 */ /* 0x0005e8000c101d26 */
[----:B------:R2:W-:Y:S04]  /*8f10*/  @!P3 STG.E.128 desc[UR38][R14.64+0x100], R32 ;  /* 0x000100200e00b986 */ /* 0x0005e8000c101d26 */
[----:B------:R2:W-:Y:S04]  /*8f20*/  @!P2 STG.E.128 desc[UR38][R14.64+0x180], R36 ;  /* 0x000180240e00a986 */ /* 0x0005e8000c101d26 */
[----:B------:R2:W-:Y:S04]  /*8f30*/  @!P1 STG.E.128 desc[UR38][R14.64+0x200], R44 ;  /* 0x0002002c0e009986 */ /* 0x0005e8000c101d26 */
[----:B------:R2:W-:Y:S04]  /*8f40*/  @P6 STG.E.128 desc[UR38][R14.64+0x300], R64 ;  /* 0x000300400e006986 */ /* 0x0005e8000c101d26 */
[----:B------:R2:W-:Y:S01]  /*8f50*/  @!P0 STG.E.128 desc[UR38][R14.64+0x280], R56 ;  /* 0x000280380e008986 */ /* 0x0005e2000c101d26 */
[----:B------:R-:W-:-:S13]  /*8f60*/  LOP3.LUT P0, RZ, R3, 0x80, RZ, 0xc0, !PT ;  /* 0x0000008003ff7812 */ /* 0x000fda000780c0ff */
[----:B------:R-:W-:Y:S05]  /*8f70*/  @!P0 BRA `(.L_x_2961) ;  /* 0x0000000800bc8947 */ /* 0x000fea0003800000 */
[----:B------:R3:W-:Y:S01]  /*8f80*/  STG.E.128 desc[UR38][R14.64+0x380], R72 ;  /* 0x000380480e007986 */ /* 0x0007e2000c101d26 */
[----:B------:R-:W-:Y:S05]  /*8f90*/  BRA `(.L_x_2961) ;  /* 0x0000000800b47947 */ /* 0x000fea0003800000 */
.L_x_2956:
[----:B------:R-:W-:Y:S01]  /*8fa0*/  ULDC.64 UR6, c[0x0][0xbd8] ;  /* 0x0002f60000067ab9 */ /* 0x000fe20000000a00 */
[----:B------:R-:W-:Y:S01]  /*8fb0*/  USHF.L.U32 UR8, UR44, 0x2, URZ ;  /* 0x000000022c087899 */ /* 0x000fe2000800063f */
[----:B------:R-:W-:Y:S01]  /*8fc0*/  IMAD.MOV.U32 R13, RZ, RZ, RZ ;  /* 0x000000ffff0d7224 */ /* 0x000fe200078e00ff */
[----:B------:R-:W-:Y:S02]  /*8fd0*/  UISETP.NE.U32.AND UP0, UPT, UR6, URZ, UPT ;  /* 0x0000003f0600728c */ /* 0x000fe4000bf05070 */
[----:B------:R-:W-:Y:S02]  /*8fe0*/  USHF.L.U64.HI UR9, UR44, 0x2, UR45 ;  /* 0x000000022c097899 */ /* 0x000fe4000801022d */
[----:B------:R-:W-:Y:S02]  /*8ff0*/  UISETP.NE.AND.EX UP0, UPT, UR7, URZ, UPT, UP0 ;  /* 0x0000003f0700728c */ /* 0x000fe4000bf05300 */
[----:B------:R-:W-:Y:S01]  /*9000*/  UIADD3 UR4, UP1, UR8, UR6, URZ ;  /* 0x0000000608047290 */ /* 0x000fe2000ff3e03f */
[----:B------:R-:W0:Y:S01]  /*9010*/  LDC R0, c[0x0][0xa88] ;  /* 0x0002a200ff007b82 */ /* 0x000e220000000800 */
[----:B------:R-:W-:Y:S01]  /*9020*/  VIADD R6, R2, 0x40 ;  /* 0x0000004002067836 */ /* 0x000fe20000000000 */
[----:B------:R-:W-:Y:S01]  /*9030*/  ULDC UR10, c[0x0][0xa8c] ;  /* 0x0002a300000a7ab9 */ /* 0x000fe20000000800 */
[----:B------:R-:W-:Y:S01]  /*9040*/  PLOP3.LUT P1, PT, PT, PT, UP0, 0x80, 0x0 ;  /* 0x000000000000781c */ /* 0x000fe20003f2f008 */
[----:B------:R-:W-:Y:S01]  /*9050*/  UIADD3.X UR6, UR9, UR7, URZ, UP1, !UPT ;  /* 0x0000000709067290 */ /* 0x000fe20008ffe43f */
[----:B------:R-:W-:-:S05]  /*9060*/  MOV R8, UR4 ;  /* 0x0000000400087c02 */ /* 0x000fca0008000f00 */
[----:B------:R-:W-:Y:S01]  /*9070*/  IMAD.U32 R9, RZ, RZ, UR6 ;  /* 0x00000006ff097e24 */ /* 0x000fe2000f8e00ff */
[----:B------:R-:W-:-:S05]  /*9080*/  ULDC.64 UR6, c[0x0][0xbe0] ;  /* 0x0002f80000067ab9 */ /* 0x000fca0000000a00 */
[----:B------:R-:W5:Y:S01]  /*9090*/  @P1 LDG.E R13, desc[UR38][R8.64] ;  /* 0x00000026080d1981 */ /* 0x000f62000c1e1900 */
[----:B------:R-:W-:-:S04]  /*90a0*/  UISETP.NE.U32.AND UP1, UPT, UR6, URZ, UPT ;  /* 0x0000003f0600728c */ /* 0x000fc8000bf25070 */
[----:B------:R-:W-:Y:S01]  /*90b0*/  UISETP.NE.AND.EX UP1, UPT, UR7, URZ, UPT, UP1 ;  /* 0x0000003f0700728c */ /* 0x000fe2000bf25310 */
[----:B------:R-:W-:-:S05]  /*90c0*/  ISETP.GE.AND P3, PT, R6, UR10, PT ;  /* 0x0000000a06007c0c */ /* 0x000fca000bf66270 */
[----:B------:R-:W-:-:S05]  /*90d0*/  PLOP3.LUT P2, PT, PT, PT, UP1, 0x80, 0x0 ;  /* 0x000000000000781c */ /* 0x000fca0003f4f018 */
[----:B------:R-:W-:Y:S01]  /*90e0*/  @UP1 UIADD3 UR6, UP2, UR8, UR6, URZ ;  /* 0x0000000608061290 */ /* 0x000fe2000ff5e03f */
[----:B------:R-:W-:-:S03]  /*90f0*/  SEL R4, RZ, 0xffffffff, P3 ;  /* 0xffffffffff047807 */ /* 0x000fc60001800000 */
[----:B------:R-:W-:Y:S01]  /*9100*/  @UP1 UIADD3.X UR7, UR9, UR7, URZ, UP2, !UPT ;  /* 0x0000000709071290 */ /* 0x000fe200097fe43f */
[C---:B------:R-:W-:Y:S01]  /*9110*/  VIADD R14, R2.reuse, 0x80 ;  /* 0x00000080020e7836 */ /* 0x040fe20000000000 */
[C---:B------:R-:W-:Y:S01]  /*9120*/  ISETP.GE.AND P0, PT, R2.reuse, UR10, PT ;  /* 0x0000000a02007c0c */ /* 0x040fe2000bf06270 */
[----:B------:R-:W-:Y:S01]  /*9130*/  IMAD.U32 R10, RZ, RZ, UR6 ;  /* 0x00000006ff0a7e24 */ /* 0x000fe2000f8e00ff */
[----:B------:R-:W-:Y:S01]  /*9140*/  IADD3 R20, R2, 0xc0, RZ ;  /* 0x000000c002147810 */ /* 0x000fe20007ffe0ff */
[----:B------:R-:W-:Y:S01]  /*9150*/  IMAD.SHL.U32 R4, R4, 0x2, RZ ;  /* 0x0000000204047824 */ /* 0x000fe200078e00ff */
[----:B------:R-:W-:Y:S02]  /*9160*/  MOV R11, UR7 ;  /* 0x00000007000b7c02 */ /* 0x000fe40008000f00 */
[----:B------:R-:W-:Y:S02]  /*9170*/  SEL R3, RZ, 0x1, P0 ;  /* 0x00000001ff037807 */ /* 0x000fe40000000000 */
[----:B------:R-:W-:Y:S01]  /*9180*/  ISETP.GE.AND P4, PT, R14, UR10, PT ;  /* 0x0000000a0e007c0c */ /* 0x000fe2000bf86270 */
[----:B------:R-:W-:Y:S01]  /*9190*/  VIADD R12, R2, 0x180 ;  /* 0x00000180020c7836 */ /* 0x000fe20000000000 */
[----:B------:R-:W-:Y:S01]  /*91a0*/  ISETP.GE.AND P5, PT, R20, UR10, PT ;  /* 0x0000000a14007c0c */ /* 0x000fe2000bfa6270 */
[----:B0-----:R0:W5:Y:S01]  /*91b0*/  @P2 LDG.E R0, desc[UR38][R10.64] ;  /* 0x000000260a002981 */ /* 0x001162000c1e1900 */
[----:B------:R-:W-:-:S02]  /*91c0*/  LOP3.LUT R3, R4, 0x2, R3, 0xe2, !PT ;  /* 0x0000000204037812 */ /* 0x000fc400078ee203 */
[----:B------:R-:W-:Y:S02]  /*91d0*/  SEL R4, RZ, 0x4, P4 ;  /* 0x00000004ff047807 */ /* 0x000fe40002000000 */
[----:B------:R-:W-:Y:S02]  /*91e0*/  ISETP.GE.AND P0, PT, R12, UR10, PT ;  /* 0x0000000a0c007c0c */ /* 0x000fe4000bf06270 */
[----:B------:R-:W-:Y:S02]  /*91f0*/  ISETP.GE.AND P3, PT, R190, 0x40, PT ;  /* 0x00000040be00780c */ /* 0x000fe40003f66270 */
[----:B0-----:R-:W-:-:S04]  /*9200*/  SEL R10, RZ, 0x8, P5 ;  /* 0x00000008ff0a7807 */ /* 0x001fc80002800000 */
[----:B------:R-:W-:Y:S01]  /*9210*/  LOP3.LUT R12, R10, R3, R4, 0xfe, !PT ;  /* 0x000000030a0c7212 */ /* 0x000fe200078efe04 */
[----:B------:R-:W-:Y:S06]  /*9220*/  @P2 BRA `(.L_x_2962) ;  /* 0x0000000000102947 */ /* 0x000fec0003800000 */
[----:B------:R-:W-:Y:S05]  /*9230*/  @!P1 BRA `(.L_x_2962) ;  /* 0x00000000000c9947 */ /* 0x000fea0003800000 */
[----:B------:R-:W2:Y:S04]  /*9240*/  LDG.E R3, desc[UR38][R8.64] ;  /* 0x0000002608037981 */ /* 0x000ea8000c1e1900 */
[----:B-----5:R-:W2:Y:S02]  /*9250*/  LDG.E R0, desc[UR38][R8.64+0x4] ;  /* 0x0000042608007981 */ /* 0x020ea4000c1e1900 */
[----:B--2---:R-:W-:-:S07]  /*9260*/  IMAD.IADD R0, R0, 0x1, -R3 ;  /* 0x0000000100007824 */ /* 0x004fce00078e0a03 */
.L_x_2962:
[----:B------:R-:W-:Y:S01]  /*9270*/  USHF.R.S32.HI UR7, URZ, 0x1f, UR46 ;  /* 0x0000001f3f077899 */ /* 0x000fe2000801142e */
[----:B------:R-:W-:Y:S01]  /*9280*/  BSSY B1, `(.L_x_2963) ;  /* 0x0000020000017945 */ /* 0x000fe20003800000 */
[----:B------:R-:W-:Y:S01]  /*9290*/  USEL UR44, UR44, URZ, !UP0 ;  /* 0x0000003f2c2c7287 */ /* 0x000fe2000c000000 */
[C---:B------:R-:W-:Y:S01]  /*92a0*/  VIADD R26, R2.reuse, 0x100 ;  /* 0x00000100021a7836 */ /* 0x040fe20000000000 */
[----:B------:R-:W-:Y:S01]  /*92b0*/  USEL UR45, UR45, URZ, !UP0 ;  /* 0x0000003f2d2d7287 */ /* 0x000fe2000c000000 */
[----:B------:R-:W-:Y:S02]  /*92c0*/  IADD3 R27, R2, 0x140, RZ ;  /* 0x00000140021b7810 */ /* 0x000fe40007ffe0ff */
[----:B------:R-:W-:Y:S02]  /*92d0*/  SHF.R.S32.HI R15, RZ, 0x1f, R2 ;  /* 0x0000001fff0f7819 */ /* 0x000fe40000011402 */
[----:B-----5:R-:W-:Y:S01]  /*92e0*/  SHF.R.S32.HI R4, RZ, 0x1f, R13 ;  /* 0x0000001fff047819 */ /* 0x020fe2000001140d */
[----:B------:R-:W-:Y:S06]  /*92f0*/  @P3 BRA `(.L_x_2964) ;  /* 0x0000000000603947 */ /* 0x000fec0003800000 */
[----:B------:R-:W0:Y:S02]  /*9300*/  S2R R3, SR_TID.X ;  /* 0x0000000000037919 */ /* 0x000e240000002100 */
[----:B0-----:R-:W-:-:S04]  /*9310*/  IMAD R3, R187, 0x40, R3 ;  /* 0x00000040bb037824 */ /* 0x001fc800078e0203 */
[----:B------:R-:W-:-:S05]  /*9320*/  VIADD R3, R3, 0xffffff80 ;  /* 0xffffff8003037836 */ /* 0x000fca0000000000 */
[----:B------:R-:W-:-:S13]  /*9330*/  ISETP.GE.AND P1, PT, R3, R0, PT ;  /* 0x000000000300720c */ /* 0x000fda0003f26270 */
[----:B------:R-:W-:Y:S05]  /*9340*/  @P1 BRA `(.L_x_2964) ;  /* 0x00000000004c1947 */ /* 0x000fea0003800000 */
[C---:B------:R-:W-:Y:S01]  /*9350*/  IADD3 R8, P1, R3.reuse, R13, RZ ;  /* 0x0000000d03087210 */ /* 0x040fe20007f3e0ff */
[----:B------:R-:W-:Y:S02]  /*9360*/  ULDC.64 UR8, c[0x0][0xb70] ;  /* 0x0002dc0000087ab9 */ /* 0x000fe40000000a00 */
[----:B------:R-:W-:Y:S01]  /*9370*/  UIMAD UR4, UR7, UR8, URZ ;  /* 0x00000008070472a4 */ /* 0x000fe2000f8e023f */
[----:B------:R-:W-:Y:S01]  /*9380*/  LEA.HI.X.SX32 R9, R3, R4, 0x1, P1 ;  /* 0x0000000403097211 */ /* 0x000fe200008f0eff */
[----:B------:R-:W-:Y:S02]  /*9390*/  IMAD.U32 R3, RZ, RZ, UR8 ;  /* 0x00000008ff037e24 */ /* 0x000fe4000f8e00ff */
[----:B------:R-:W-:Y:S02]  /*93a0*/  UIMAD UR4, UR46, UR9, UR4 ;  /* 0x000000092e0472a4 */ /* 0x000fe4000f8e0204 */
[----:B------:R-:W-:Y:S01]  /*93b0*/  IMAD.WIDE.U32 R8, R3, UR46, R8 ;  /* 0x0000002e03087c25 */ /* 0x000fe2000f8e0008 */
[----:B------:R-:W-:-:S02]  /*93c0*/  ULDC.64 UR8, c[0x0][0xb78] ;  /* 0x0002de0000087ab9 */ /* 0x000fc40000000a00 */
[----:B------:R-:W-:Y:S02]  /*93d0*/  UIMAD UR6, UR45, UR8, URZ ;  /* 0x000000082d0672a4 */ /* 0x000fe4000f8e023f */
[----:B------:R-:W-:Y:S01]  /*93e0*/  IMAD.U32 R3, RZ, RZ, UR8 ;  /* 0x00000008ff037e24 */ /* 0x000fe2000f8e00ff */
[----:B------:R-:W-:Y:S01]  /*93f0*/  IADD3 R9, R9, UR4, RZ ;  /* 0x0000000409097c10 */ /* 0x000fe2000fffe0ff */
[----:B------:R-:W-:Y:S02]  /*9400*/  UIMAD UR6, UR44, UR9, UR6 ;  /* 0x000000092c0672a4 */ /* 0x000fe4000f8e0206 */
[----:B------:R-:W-:Y:S01]  /*9410*/  IMAD.WIDE.U32 R8, R3, UR44, R8 ;  /* 0x0000002c03087c25 */ /* 0x000fe2000f8e0008 */
[----:B------:R-:W-:-:S03]  /*9420*/  ULDC.64 UR8, c[0x0][0xb40] ;  /* 0x0002d00000087ab9 */ /* 0x000fc60000000a00 */
[----:B------:R-:W-:Y:S01]  /*9430*/  VIADD R3, R9, UR6 ;  /* 0x0000000609037c36 */ /* 0x000fe20008000000 */
[----:B------:R-:W-:-:S04]  /*9440*/  LEA R10, P1, R8, UR8, 0x2 ;  /* 0x00000008080a7c11 */ /* 0x000fc8000f8210ff */
[----:B------:R-:W-:Y:S01]  /*9450*/  LEA.HI.X R11, R8, UR9, R3, 0x2, P1 ;  /* 0x00000009080b7c11 */ /* 0x000fe200088f1403 */
[----:B------:R-:W-:-:S05]  /*9460*/  IMAD.MOV.U32 R3, RZ, RZ, -0x800000 ;  /* 0xff800000ff037424 */ /* 0x000fca00078e00ff */
[----:B------:R0:W-:Y:S03]  /*9470*/  STG.E desc[UR38][R10.64], R3 ;  /* 0x000000030a007986 */ /* 0x0001e6000c101926 */
.L_x_2964:
[----:B------:R-:W-:Y:S05]  /*9480*/  BSYNC B1 ;  /* 0x0000000000017941 */ /* 0x000fea0003800000 */
.L_x_2963:
[----:B------:R-:W-:Y:S01]  /*9490*/  ULDC.64 UR8, c[0x0][0xaa0] ;  /* 0x0002a80000087ab9 */ /* 0x000fe20000000a00 */
[----:B0-----:R-:W-:Y:S01]  /*94a0*/  MOV R3, R15 ;  /* 0x0000000f00037202 */ /* 0x001fe20000000f00 */
[----:B------:R-:W-:Y:S01]  /*94b0*/  IMAD R4, R4, UR8, RZ ;  /* 0x0000000804047c24 */ /* 0x000fe2000f8e02ff */
[----:B------:R-:W-:Y:S01]  /*94c0*/  ISETP.GE.AND P1, PT, R26, UR10, PT ;  /* 0x0000000a1a007c0c */ /* 0x000fe2000bf26270 */
[----:B------:R-:W-:Y:S01]  /*94d0*/  VIADD R10, R2, 0x1c0 ;  /* 0x000001c0020a7836 */ /* 0x000fe20000000000 */
[----:B------:R-:W-:Y:S01]  /*94e0*/  ISETP.GE.AND P2, PT, R27, UR10, PT ;  /* 0x0000000a1b007c0c */ /* 0x000fe2000bf46270 */
[C---:B------:R-:W-:Y:S01]  /*94f0*/  IMAD.WIDE.U32 R8, R13.reuse, UR8, R2 ;  /* 0x000000080d087c25 */ /* 0x040fe2000f8e0002 */
[----:B------:R-:W-:Y:S01]  /*9500*/  SEL R3, RZ, 0x10, P1 ;  /* 0x00000010ff037807 */ /* 0x000fe20000800000 */
[----:B------:R-:W-:Y:S02]  /*9510*/  BSSY B1, `(.L_x_2965) ;  /* 0x0000038000017945 */ /* 0x000fe40003800000 */
[----:B------:R-:W-:Y:S01]  /*9520*/  IMAD R13, R13, UR9, R4 ;  /* 0x000000090d0d7c24 */ /* 0x000fe2000f8e0204 */
[----:B------:R-:W-:Y:S01]  /*9530*/  ULDC.64 UR8, c[0x0][0xae0] ;  /* 0x0002b80000087ab9 */ /* 0x000fe20000000a00 */
[----:B------:R-:W-:Y:S01]  /*9540*/  SEL R4, RZ, 0x20, P2 ;  /* 0x00000020ff047807 */ /* 0x000fe20001000000 */
[----:B------:R-:W-:Y:S01]  /*9550*/  UIMAD UR4, UR7, UR8, URZ ;  /* 0x00000008070472a4 */ /* 0x000fe2000f8e023f */
[----:B------:R-:W-:Y:S01]  /*9560*/  IMAD.IADD R9, R9, 0x1, R13 ;  /* 0x0000000109097824 */ /* 0x000fe200078e020d */
[----:B------:R-:W-:Y:S01]  /*9570*/  ISETP.GE.AND P2, PT, R10, UR10, PT ;  /* 0x0000000a0a007c0c */ /* 0x000fe2000bf46270 */
[----:B------:R-:W-:Y:S01]  /*9580*/  IMAD.U32 R13, RZ, RZ, UR8 ;  /* 0x00000008ff0d7e24 */ /* 0x000fe2000f8e00ff */
[----:B------:R-:W-:Y:S01]  /*9590*/  LOP3.LUT R11, R4, R12, R3, 0xfe, !PT ;  /* 0x0000000c040b7212 */ /* 0x000fe200078efe03 */
[----:B------:R-:W-:Y:S01]  /*95a0*/  UIMAD UR4, UR46, UR9, UR4 ;  /* 0x000000092e0472a4 */ /* 0x000fe2000f8e0204 */
[----:B------:R-:W-:Y:S01]  /*95b0*/  IMAD R3, R187, -0x40, R0 ;  /* 0xffffffc0bb037824 */ /* 0x000fe200078e0200 */
[----:B------:R-:W-:Y:S01]  /*95c0*/  SEL R4, RZ, 0x40, P0 ;  /* 0x00000040ff047807 */ /* 0x000fe20000000000 */
[----:B------:R-:W-:Y:S01]  /*95d0*/  IMAD.WIDE.U32 R8, R13, UR46, R8 ;  /* 0x0000002e0d087c25 */ /* 0x000fe2000f8e0008 */
[----:B------:R-:W-:Y:S01]  /*95e0*/  ULDC.64 UR6, c[0x0][0xae8] ;  /* 0x0002ba0000067ab9 */ /* 0x000fe20000000a00 */
[----:B------:R-:W-:-:S02]  /*95f0*/  IADD3 R0, R18, 0x20, RZ ;  /* 0x0000002012007810 */ /* 0x000fc40007ffe0ff */
[-C--:B------:R-:W-:Y:S01]  /*9600*/  ISETP.GE.AND P1, PT, R18, R3.reuse, PT ;  /* 0x000000031200720c */ /* 0x080fe20003f26270 */
[----:B------:R-:W-:Y:S01]  /*9610*/  VIADD R9, R9, UR4 ;  /* 0x0000000409097c36 */ /* 0x000fe20008000000 */
[----:B------:R-:W-:Y:S01]  /*9620*/  LOP3.LUT R21, R11, R4, RZ, 0xfc, !PT ;  /* 0x000000040b157212 */ /* 0x000fe200078efcff */
[----:B------:R-:W-:Y:S02]  /*9630*/  UIMAD UR4, UR45, UR6, URZ ;  /* 0x000000062d0472a4 */ /* 0x000fe4000f8e023f */
[----:B------:R-:W-:Y:S01]  /*9640*/  IMAD.U32 R11, RZ, RZ, UR6 ;  /* 0x00000006ff0b7e24 */ /* 0x000fe2000f8e00ff */
[----:B------:R-:W-:Y:S01]  /*9650*/  ISETP.GE.AND P0, PT, R0, R3, PT ;  /* 0x000000030000720c */ /* 0x000fe20003f06270 */
[----:B------:R-:W-:Y:S01]  /*9660*/  IMAD.MOV.U32 R12, RZ, RZ, R18 ;  /* 0x000000ffff0c7224 */ /* 0x000fe200078e0012 */
[----:B------:R-:W-:Y:S02]  /*9670*/  UIMAD UR4, UR44, UR7, UR4 ;  /* 0x000000072c0472a4 */ /* 0x000fe4000f8e0204 */
[----:B------:R-:W-:Y:S01]  /*9680*/  IMAD.WIDE.U32 R10, R11, UR44, R8 ;  /* 0x0000002c0b0a7c25 */ /* 0x000fe2000f8e0008 */
[----:B------:R-:W-:-:S02]  /*9690*/  SHF.R.S32.HI R13, RZ, 0x1f, R18 ;  /* 0x0000001fff0d7819 */ /* 0x000fc40000011412 */
[----:B------:R-:W-:Y:S02]  /*96a0*/  SEL R0, RZ, 0x80, P2 ;  /* 0x00000080ff007807 */ /* 0x000fe40001000000 */
[----:B------:R-:W-:Y:S01]  /*96b0*/  IADD3 R15, R11, UR4, RZ ;  /* 0x000000040b0f7c10 */ /* 0x000fe2000fffe0ff */
[----:B------:R-:W-:Y:S01]  /*96c0*/  IMAD.WIDE R12, R187, 0x40, R12 ;  /* 0x00000040bb0c7825 */ /* 0x000fe200078e020c */
[----:B------:R-:W-:Y:S01]  /*96d0*/  LOP3.LUT R0, R21, R0, RZ, 0xfc, !PT ;  /* 0x0000000015007212 */ /* 0x000fe200078efcff */
[----:B------:R-:W-:Y:S06]  /*96e0*/  @P1 BRA `(.L_x_2966) ;  /* 0x0000000000681947 */ /* 0x000fec0003800000 */
        /* <DEDUP_REMOVED lines=8> */
[----:B------:R-:W-:Y:S01]  /*9770*/  ISETP.GE.AND P3, PT, R26, UR10, PT ;  /* 0x0000000a1a007c0c */ /* 0x000fe2000bf66270 */
[----:B------:R-:W-:Y:S01]  /*9780*/  IMAD.WIDE.U32 R8, R12, UR6, R8 ;  /* 0x000000060c087c25 */ /* 0x000fe2000f8e0008 */
[----:B------:R-:W-:Y:S01]  /*9790*/  ULDC.64 UR6, c[0x0][0xa80] ;  /* 0x0002a00000067ab9 */ /* 0x000fe20000000a00 */
[----:B------:R-:W-:-:S02]  /*97a0*/  ISETP.GE.AND P2, PT, R27, UR10, PT ;  /* 0x0000000a1b007c0c */ /* 0x000fc4000bf46270 */
[----:B------:R-:W-:Y:S01]  /*97b0*/  IMAD.IADD R3, R9, 0x1, R3 ;  /* 0x0000000109037824 */ /* 0x000fe200078e0203 */
[----:B------:R-:W-:-:S04]  /*97c0*/  LEA R24, P1, R8, UR6, 0x1 ;  /* 0x0000000608187c11 */ /* 0x000fc8000f8208ff */
[----:B------:R-:W-:Y:S02]  /*97d0*/  LEA.HI.X R25, R8, UR7, R3, 0x1, P1 ;  /* 0x0000000708197c11 */ /* 0x000fe400088f0c03 */
[----:B------:R-:W-:-:S03]  /*97e0*/  ISETP.GE.AND P1, PT, R14, UR10, PT ;  /* 0x0000000a0e007c0c */ /* 0x000fc6000bf26270 */
[----:B------:R0:W-:Y:S01]  /*97f0*/  @!P6 STG.E.128 desc[UR38][R24.64], RZ ;  /* 0x000000ff1800e986 */ /* 0x0001e2000c101d26 */
[----:B------:R-:W-:-:S03]  /*9800*/  LOP3.LUT P6, RZ, R21, 0x40, RZ, 0xc0, !PT ;  /* 0x0000004015ff7812 */ /* 0x000fc600078cc0ff */
[----:B------:R0:W-:Y:S01]  /*9810*/  @!P5 STG.E.128 desc[UR38][R24.64+0x80], RZ ;  /* 0x000080ff1800d986 */ /* 0x0001e2000c101d26 */
[----:B------:R-:W-:-:S03]  /*9820*/  LOP3.LUT P5, RZ, R0, 0x80, RZ, 0xc0, !PT ;  /* 0x0000008000ff7812 */ /* 0x000fc600078ac0ff */
[----:B------:R0:W-:Y:S04]  /*9830*/  @!P4 STG.E.128 desc[UR38][R24.64+0x180], RZ ;  /* 0x000180ff1800c986 */ /* 0x0001e8000c101d26 */
[----:B------:R0:W-:Y:S04]  /*9840*/  @!P1 STG.E.128 desc[UR38][R24.64+0x100], RZ ;  /* 0x000100ff18009986 */ /* 0x0001e8000c101d26 */
[----:B------:R0:W-:Y:S04]  /*9850*/  @!P3 STG.E.128 desc[UR38][R24.64+0x200], RZ ;  /* 0x000200ff1800b986 */ /* 0x0001e8000c101d26 */
[----:B------:R0:W-:Y:S04]  /*9860*/  @!P2 STG.E.128 desc[UR38][R24.64+0x280], RZ ;  /* 0x000280ff1800a986 */ /* 0x0001e8000c101d26 */
[----:B------:R0:W-:Y:S04]  /*9870*/  @P6 STG.E.128 desc[UR38][R24.64+0x300], RZ ;  /* 0x000300ff18006986 */ /* 0x0001e8000c101d26 */
[----:B------:R0:W-:Y:S02]  /*9880*/  @P5 STG.E.128 desc[UR38][R24.64+0x380], RZ ;  /* 0x000380ff18005986 */ /* 0x0001e4000c101d26 */
.L_x_2966:
[----:B------:R-:W-:Y:S05]  /*9890*/  BSYNC B1 ;  /* 0x0000000000017941 */ /* 0x000fea0003800000 */
.L_x_2965:
[----:B------:R-:W-:Y:S05]  /*98a0*/  @P0 BRA `(.L_x_2961) ;  /* 0x0000000000700947 */ /* 0x000fea0003800000 */
[----:B------:R-:W-:Y:S01]  /*98b0*/  IADD3 R3, P0, R12, 0x20, RZ ;  /* 0x000000200c037810 */ /* 0x000fe20007f1e0ff */
        /* <DEDUP_REMOVED lines=11> */
[----:B------:R-:W-:Y:S01]  /*9970*/  LOP3.LUT P4, RZ, R21, 0x40, RZ, 0xc0, !PT ;  /* 0x0000004015ff7812 */ /* 0x000fe2000788c0ff */
[----:B------:R-:W-:Y:S01]  /*9980*/  IMAD R3, R3, UR7, R12 ;  /* 0x0000000703037c24 */ /* 0x000fe2000f8e020c */
[----:B------:R-:W-:Y:S02]  /*9990*/  ULDC.64 UR6, c[0x0][0xa80] ;  /* 0x0002a00000067ab9 */ /* 0x000fe40000000a00 */
[----:B------:R-:W-:Y:S01]  /*99a0*/  LEA R10, P3, R8, UR6, 0x1 ;  /* 0x00000006080a7c11 */ /* 0x000fe2000f8608ff */
[----:B------:R-:W-:-:S05]  /*99b0*/  IMAD.IADD R3, R9, 0x1, R3 ;  /* 0x0000000109037824 */ /* 0x000fca00078e0203 */
[----:B------:R-:W-:Y:S02]  /*99c0*/  LEA.HI.X R11, R8, UR7, R3, 0x1, P3 ;  /* 0x00000007080b7c11 */ /* 0x000fe400098f0c03 */
[----:B------:R-:W-:-:S03]  /*99d0*/  ISETP.GE.AND P3, PT, R2, UR10, PT ;  /* 0x0000000a02007c0c */ /* 0x000fc6000bf66270 */
[----:B------:R1:W-:Y:S01]  /*99e0*/  @!P0 STG.E.128 desc[UR38][R10.64+0x80], RZ ;  /* 0x000080ff0a008986 */ /* 0x0003e2000c101d26 */
[----:B------:R-:W-:-:S03]  /*99f0*/  LOP3.LUT P0, RZ, R0, 0x80, RZ, 0xc0, !PT ;  /* 0x0000008000ff7812 */ /* 0x000fc6000780c0ff */
[----:B------:R1:W-:Y:S04]  /*9a00*/  @!P1 STG.E.128 desc[UR38][R10.64+0x100], RZ ;  /* 0x000100ff0a009986 */ /* 0x0003e8000c101d26 */
[----:B------:R1:W-:Y:S04]  /*9a10*/  @!P2 STG.E.128 desc[UR38][R10.64+0x180], RZ ;  /* 0x000180ff0a00a986 */ /* 0x0003e8000c101d26 */
[----:B------:R1:W-:Y:S04]  /*9a20*/  @!P6 STG.E.128 desc[UR38][R10.64+0x200], RZ ;  /* 0x000200ff0a00e986 */ /* 0x0003e8000c101d26 */
[----:B------:R1:W-:Y:S04]  /*9a30*/  @!P5 STG.E.128 desc[UR38][R10.64+0x280], RZ ;  /* 0x000280ff0a00d986 */ /* 0x0003e8000c101d26 */
[----:B------:R1:W-:Y:S04]  /*9a40*/  @P4 STG.E.128 desc[UR38][R10.64+0x300], RZ ;  /* 0x000300ff0a004986 */ /* 0x0003e8000c101d26 */
[----:B------:R1:W-:Y:S04]  /*9a50*/  @!P3 STG.E.128 desc[UR38][R10.64], RZ ;  /* 0x000000ff0a00b986 */ /* 0x0003e8000c101d26 */
[----:B------:R1:W-:Y:S02]  /*9a60*/  @P0 STG.E.128 desc[UR38][R10.64+0x380], RZ ;  /* 0x000380ff0a000986 */ /* 0x0003e4000c101d26 */
.L_x_2961:
[----:B------:R-:W-:Y:S05]  /*9a70*/  BSYNC B0 ;  /* 0x0000000000007941 */ /* 0x000fea0003800000 */
.L_x_2955:
[----:B------:R-:W-:Y:S02]  /*9a80*/  ULDC UR4, c[0x0][0xc14] ;  /* 0x0003050000047ab9 */ /* 0x000fe40000000800 */
[----:B------:R-:W-:-:S13]  /*9a90*/  ISETP.GE.AND P0, PT, R7, UR4, PT ;  /* 0x0000000407007c0c */ /* 0x000fda000bf06270 */
[----:B------:R-:W-:Y:S05]  /*9aa0*/  @!P0 BRA `(.L_x_2967) ;  /* 0xffffff7400208947 */ /* 0x000fea000383ffff */
[----:B------:R-:W-:Y:S05]  /*9ab0*/  EXIT ;  /* 0x000000000000794d */ /* 0x000fea0003800000 */
.L_x_2922:
[----:B------:R-:W-:-:S08]  /*9ac0*/  NOP ;  /* 0x0000000000007918 */ /* 0x000fd00000000000 */
[----:B------:R-:W0:-:S00]  /*9ad0*/  USETMAXREG.DEALLOC.CTAPOOL 0x18 ;  /* 0x00000018000079c8 */ /* 0x000e0000080e0500 */
[----:B0-----:R-:W-:-:S06]  /*9ae0*/  LOP3.LUT R0, R0, 0x3, RZ, 0xc0, !PT ;  /* 0x0000000300007812 */ /* 0x001fcc00078ec0ff */
[----:B------:R-:W0:Y:S02]  /*9af0*/  SHFL.IDX PT, R0, R0, RZ, 0x1f ;  /* 0x00001fff00007589 */ /* 0x000e2400000e0000 */
[----:B0-----:R-:W-:-:S13]  /*9b00*/  ISETP.NE.AND P0, PT, R0, RZ, PT ;  /* 0x000000ff0000720c */ /* 0x001fda0003f05270 */
[----:B------:R-:W-:Y:S05]  /*9b10*/  @P0 EXIT ;  /* 0x000000000000094d */ /* 0x000fea0003800000 */
[----:B------:R-:W0:Y:S01]  /*9b20*/  S2R R2, SR_TID.X ;  /* 0x0000000000027919 */ /* 0x000e220000002100 */
[----:B------:R-:W-:Y:S01]  /*9b30*/  LOP3.LUT R4, R4, 0xffffffdf, RZ, 0xc0, !PT ;  /* 0xffffffdf04047812 */ /* 0x000fe200078ec0ff */
[----:B------:R-:W-:Y:S01]  /*9b40*/  ULDC UR5, c[0x0][0xc14] ;  /* 0x0003050000057ab9 */ /* 0x000fe20000000800 */
[----:B------:R-:W-:Y:S01]  /*9b50*/  MOV R0, RZ ;  /* 0x000000ff00007202 */ /* 0x000fe20000000f00 */
[----:B------:R-:W1:Y:S01]  /*9b60*/  S2UR UR6, SR_CTAID.X ;  /* 0x00000000000679c3 */ /* 0x000e620000002500 */
        /* <DEDUP_REMOVED lines=17> */
[----:B--2---:R-:W0:Y:S02]  /*9c80*/  SHFL.UP PT, R5, R0, 0x1, RZ ;  /* 0x0420000000057989 */ /* 0x004e2400000e00ff */
[----:B0-----:R-:W-:-:S05]  /*9c90*/  SEL R5, R5, RZ, P1 ;  /* 0x000000ff05057207 */ /* 0x001fca0000800000 */
[----:B------:R-:W-:-:S05]  /*9ca0*/  IMAD.IADD R5, R0, 0x1, R5 ;  /* 0x0000000100057824 */ /* 0x000fca00078e0205 */
[----:B------:R-:W0:Y:S02]  /*9cb0*/  SHFL.UP PT, R6, R5, 0x2, RZ ;  /* 0x0440000005067989 */ /* 0x000e2400000e00ff */
[----:B0-----:R-:W-:Y:S02]  /*9cc0*/  SEL R6, R6, RZ, P0 ;  /* 0x000000ff06067207 */ /* 0x001fe40000000000 */
[----:B------:R-:W-:-:S03]  /*9cd0*/  ISETP.GE.U32.AND P0, PT, R8, 0x4, PT ;  /* 0x000000040800780c */ /* 0x000fc60003f06070 */
[----:B------:R-:W-:-:S05]  /*9ce0*/  IMAD.IADD R6, R5, 0x1, R6 ;  /* 0x0000000105067824 */ /* 0x000fca00078e0206 */
[----:B------:R-:W0:Y:S05]  /*9cf0*/  SHFL.UP PT, R7, R6, 0x4, RZ ;  /* 0x0480000006077989 */ /* 0x000e2a00000e00ff */
[----:B------:R-:W-:-:S04]  /*9d00*/  @P0 LOP3.LUT R4, R4, 0x8, RZ, 0xfc, !PT ;  /* 0x0000000804040812 */ /* 0x000fc800078efcff */
[----:B------:R-:W-:Y:S02]  /*9d10*/  LOP3.LUT R4, R4, 0xfffffffb, RZ, 0xc0, !PT ;  /* 0xfffffffb04047812 */ /* 0x000fe400078ec0ff */
[----:B0-----:R-:W-:Y:S02]  /*9d20*/  SEL R7, R7, RZ, P0 ;  /* 0x000000ff07077207 */ /* 0x001fe40000000000 */
[----:B------:R-:W-:-:S03]  /*9d30*/  ISETP.GE.U32.AND P0, PT, R8, 0x8, PT ;  /* 0x000000080800780c */ /* 0x000fc60003f06070 */
[----:B------:R-:W-:-:S05]  /*9d40*/  IMAD.IADD R7, R6, 0x1, R7 ;  /* 0x0000000106077824 */ /* 0x000fca00078e0207 */
[----:B------:R-:W0:Y:S05]  /*9d50*/  SHFL.UP PT, R2, R7, 0x8, RZ ;  /* 0x0500000007027989 */ /* 0x000e2a00000e00ff */
[----:B------:R-:W-:-:S04]  /*9d60*/  @P0 LOP3.LUT R4, R4, 0x4, RZ, 0xfc, !PT ;  /* 0x0000000404040812 */ /* 0x000fc800078efcff */
[----:B------:R-:W-:Y:S02]  /*9d70*/  LOP3.LUT R4, R4, 0xfffffffd, RZ, 0xc0, !PT ;  /* 0xfffffffd04047812 */ /* 0x000fe400078ec0ff */
[----:B0-----:R-:W-:Y:S02]  /*9d80*/  SEL R2, R2, RZ, P0 ;  /* 0x000000ff02027207 */ /* 0x001fe40000000000 */
[----:B------:R-:W-:Y:S02]  /*9d90*/  ISETP.GE.U32.AND P0, PT, R8, 0x10, PT ;  /* 0x000000100800780c */ /* 0x000fe40003f06070 */
[----:B------:R-:W-:-:S05]  /*9da0*/  IADD3 R3, R7, R2, RZ ;  /* 0x0000000207037210 */ /* 0x000fca0007ffe0ff */
[----:B------:R-:W0:Y:S06]  /*9db0*/  SHFL.UP PT, R2, R3, 0x10, RZ ;  /* 0x0600000003027989 */ /* 0x000e2c00000e00ff */
[----:B------:R-:W-:Y:S02]  /*9dc0*/  @P0 LOP3.LUT R4, R4, 0x2, RZ, 0xfc, !PT ;  /* 0x0000000204040812 */ /* 0x000fe400078efcff */
[----:B0-----:R-:W-:-:S05]  /*9dd0*/  SEL R2, R2, RZ, P0 ;  /* 0x000000ff02027207 */ /* 0x001fca0000000000 */
[----:B------:R-:W-:-:S05]  /*9de0*/  IMAD.IADD R2, R3, 0x1, R2 ;  /* 0x0000000103027824 */ /* 0x000fca00078e0202 */
[----:B------:R-:W0:Y:S02]  /*9df0*/  SHFL.IDX PT, R5, R2, 0x1f, 0x1f ;  /* 0x03e01f0002057f89 */ /* 0x000e2400000e0000 */
[----:B0-----:R-:W-:-:S05]  /*9e00*/  IMAD R5, R5, UR4, RZ ;  /* 0x0000000405057c24 */ /* 0x001fca000f8e02ff */
[----:B-1----:R-:W-:Y:S02]  /*9e10*/  ISETP.GT.AND P0, PT, R5, UR6, PT ;  /* 0x0000000605007c0c */ /* 0x002fe4000bf04270 */
[----:B------:R-:W-:-:S11]  /*9e20*/  MOV R6, R5 ;  /* 0x0000000500067202 */ /* 0x000fd60000000f00 */
[----:B------:R-:W-:Y:S05]  /*9e30*/  @P0 BRA `(.L_x_2968) ;  /* 0x0000000000c00947 */ /* 0x000fea0003800000 */
[----:B------:R-:W-:Y:S01]  /*9e40*/  IMAD.MOV.U32 R5, RZ, RZ, R6 ;  /* 0x000000ffff057224 */ /* 0x000fe200078e0006 */
[----:B------:R-:W-:Y:S01]  /*9e50*/  ULDC UR5, c[0x0][0xc14] ;  /* 0x0003050000057ab9 */ /* 0x000fe20000000800 */
[----:B------:R-:W-:Y:S01]  /*9e60*/  IMAD.MOV.U32 R19, RZ, RZ, RZ ;  /* 0x000000ffff137224 */ /* 0x000fe200078e00ff */
[----:B------:R-:W-:Y:S01]  /*9e70*/  ULDC UR7, c[0x0][0xc14] ;  /* 0x0003050000077ab9 */ /* 0x000fe20000000800 */
[----:B------:R-:W-:-:S05]  /*9e80*/  ULDC UR4, c[0x0][0xc10] ;  /* 0x0003040000047ab9 */ /* 0x000fca0000000800 */
.L_x_2972:
[----:B------:R-:W-:Y:S01]  /*9e90*/  VIADD R0, R19, 0x1f ;  /* 0x0000001f13007836 */ /* 0x000fe20000000000 */
[----:B------:R-:W-:-:S04]  /*9ea0*/  MOV R19, UR7 ;  /* 0x0000000700137c02 */ /* 0x000fc80008000f00 */
        /* <DEDUP_REMOVED lines=14> */
.L_x_2971:
[----:B------:R-:W-:Y:S05]  /*9f90*/  BSYNC B0 ;  /* 0x0000000000007941 */ /* 0x000fea0003800000 */
.L_x_2970:
[----:B0----5:R-:W0:Y:S01]  /*9fa0*/  SHFL.UP PT, R2, R0, 0x1, RZ ;  /* 0x0420000000027989 */ /* 0x021e2200000e00ff */
[C---:B------:R-:W-:Y:S02]  /*9fb0*/  ISETP.NE.AND P0, PT, R8.reuse, RZ, PT ;  /* 0x000000ff0800720c */ /* 0x040fe40003f05270 */
[----:B------:R-:W-:Y:S02]  /*9fc0*/  ISETP.GE.U32.AND P1, PT, R8, 0x2, PT ;  /* 0x000000020800780c */ /* 0x000fe40003f26070 */
[----:B0-----:R-:W-:Y:S02]  /*9fd0*/  SEL R3, R2, RZ, P0 ;  /* 0x000000ff02037207 */ /* 0x001fe40000000000 */
[----:B------:R-:W-:Y:S02]  /*9fe0*/  ISETP.GE.U32.AND P0, PT, R8, 0x4, PT ;  /* 0x000000040800780c */ /* 0x000fe40003f06070 */
[----:B------:R-:W-:-:S05]  /*9ff0*/  IADD3 R3, R0, R3, RZ ;  /* 0x0000000300037210 */ /* 0x000fca0007ffe0ff */
        /* <DEDUP_REMOVED lines=19> */
[----:B------:R-:W-:-:S07]  /*a130*/  IMAD.MOV.U32 R2, RZ, RZ, R9 ;  /* 0x000000ffff027224 */ /* 0x000fce00078e0009 */
.L_x_2968:
        /* <DEDUP_REMOVED lines=10> */
[----:B0-----:R-:W-:-:S06]  /*a1e0*/  IADD3 R3, R9, 0xffffffe, RZ ;  /* 0x0ffffffe09037810 */ /* 0x001fcc0007ffe0ff */
[----:B------:R-:W0:Y:S02]  /*a1f0*/  F2I.FTZ.U32.TRUNC.NTZ R3, R3 ;  /* 0x0000000300037305 */ /* 0x000e24000021f000 */
[----:B0-----:R-:W-:Y:S01]  /*a200*/  IMAD.MOV R11, RZ, RZ, -R3 ;  /* 0x000000ffff0b7224 */ /* 0x001fe200078e0a03 */
[----:B------:R-:W-:Y:S06]  /*a210*/  @!P0 BRA `(.L_x_2973) ;  /* 0x0000000000088947 */ /* 0x000fec0003800000 */
[----:B------:R-:W-:-:S05]  /*a220*/  VIADD R9, R5, 0xffffffff ;  /* 0xffffffff05097836 */ /* 0x000fca0000000000 */
[----:B------:R0:W1:Y:S02]  /*a230*/  SHFL.IDX PT, R16, R2, R9, 0x1f ;  /* 0x00001f0902107589 */ /* 0x00006400000e0000 */
.L_x_2973:
[----:B-1----:R-:W-:Y:S02]  /*a240*/  IMAD R16, R16, UR4, R7 ;  /* 0x0000000410107c24 */ /* 0x002fe4000f8e0207 */
[----:B------:R-:W-:Y:S02]  /*a250*/  IMAD R7, R11, R6, RZ ;  /* 0x000000060b077224 */ /* 0x000fe400078e02ff */
[----:B0-----:R-:W-:Y:S01]  /*a260*/  IMAD.MOV.U32 R2, RZ, RZ, RZ ;  /* 0x000000ffff027224 */ /* 0x001fe200078e00ff */
[----:B------:R-:W-:Y:S01]  /*a270*/  IADD3 R9, -R16, UR6, RZ ;  /* 0x0000000610097c10 */ /* 0x000fe2000fffe1ff */
[----:B------:R-:W-:Y:S02]  /*a280*/  IMAD.IADD R19, R5, 0x1, R19 ;  /* 0x0000000105137824 */ /* 0x000fe400078e0213 */
[----:B------:R-:W-:Y:S01]  /*a290*/  IMAD.HI.U32 R2, R3, R7, R2 ;  /* 0x0000000703027227 */ /* 0x000fe200078e0002 */
[----:B------:R-:W-:Y:S02]  /*a2a0*/  IABS R7, R0 ;  /* 0x0000000000077213 */ /* 0x000fe40000000000 */
[----:B------:R-:W-:-:S02]  /*a2b0*/  IABS R3, R9 ;  /* 0x0000000900037213 */ /* 0x000fc40000000000 */
[----:B------:R-:W-:-:S03]  /*a2c0*/  IADD3 R7, RZ, -R7, RZ ;  /* 0x80000007ff077210 */ /* 0x000fc60007ffe0ff */
        /* <DEDUP_REMOVED lines=11> */
[----:B------:R-:W-:-:S05]  /*a380*/  @!P0 LOP3.LUT R2, RZ, R0, RZ, 0x33, !PT ;  /* 0x00000000ff028212 */ /* 0x000fca00078e33ff */
[--C-:B------:R-:W-:Y:S02]  /*a390*/  IMAD.MOV R17, RZ, RZ, -R2.reuse ;  /* 0x000000ffff117224 */ /* 0x100fe400078e0a02 */
[----:B------:R-:W-:Y:S02]  /*a3a0*/  IMAD.MOV.U32 R18, RZ, RZ, R2 ;  /* 0x000000ffff127224 */ /* 0x000fe400078e0002 */
[----:B------:R-:W-:Y:S01]  /*a3b0*/  IMAD R17, R0, R17, R9 ;  /* 0x0000001100117224 */ /* 0x000fe200078e0209 */
[----:B------:R-:W-:Y:S06]  /*a3c0*/  BRA `(.L_x_2974) ;  /* 0x00000000000c7947 */ /* 0x000fec0003800000 */
.L_x_2969:
[----:B------:R-:W-:Y:S01]  /*a3d0*/  MOV R17, RZ ;  /* 0x000000ff00117202 */ /* 0x000fe20000000f00 */
[----:B------:R-:W-:Y:S02]  /*a3e0*/  IMAD.U32 R16, RZ, RZ, UR6 ;  /* 0x00000006ff107e24 */ /* 0x000fe4000f8e00ff */
[----:B------:R-:W-:-:S07]  /*a3f0*/  IMAD.MOV.U32 R18, RZ, RZ, RZ ;  /* 0x000000ffff127224 */ /* 0x000fce00078e00ff */
.L_x_2974:
        /* <DEDUP_REMOVED lines=14> */
[----:B0-----:R-:W-:Y:S01]  /*a4e0*/  MOV R0, 0x1 ;  /* 0x0000000100007802 */ /* 0x001fe20000000f00 */
[----:B------:R0:W-:Y:S01]  /*a4f0*/  STL [R1], RZ ;  /* 0x000000ff01007387 */ /* 0x0001e20000100800 */
[----:B------:R-:W-:Y:S01]  /*a500*/  ULDC UR37, c[0x0][0xc] ;  /* 0x0000030000257ab9 */ /* 0x000fe20000000800 */
[----:B------:R-:W-:Y:S02]  /*a510*/  ULDC.64 UR40, c[0x0][0x198] ;  /* 0x0000660000287ab9 */ /* 0x000fe40000000a00 */
[----:B------:R0:W-:Y:S04]  /*a520*/  STL [R1+0x4], R0 ;  /* 0x0000040001007387 */ /* 0x0001e80000100800 */
[----:B------:R0:W-:Y:S02]  /*a530*/  STL [R1+0x24], RZ ;  /* 0x000024ff01007387 */ /* 0x0001e40000100800 */
.L_x_3038:
[----:B-12---:R-:W1:Y:S02]  /*a540*/  LDC.64 R2, c[0x0][0xc60] ;  /* 0x00031800ff027b82 */ /* 0x006e640000000a00 */
[----:B-1----:R-:W-:-:S05]  /*a550*/  IMAD.WIDE R2, R19, 0x4, R2 ;  /* 0x0000000413027825 */ /* 0x002fca00078e0202 */
[----:B------:R-:W2:Y:S01]  /*a560*/  LDG.E R5, desc[UR38][R2.64] ;  /* 0x0000002602057981 */ /* 0x000ea2000c1e1900 */
[----:B------:R-:W-:Y:S05]  /*a570*/  YIELD ;  /* 0x0000000000007946 */ /* 0x000fea0003800000 */
[----:B------:R-:W-:Y:S01]  /*a580*/  ULDC.64 UR4, c[0x0][0xa28] ;  /* 0x00028a0000047ab9 */ /* 0x000fe20000000a00 */
[----:B0-----:R-:W-:Y:S01]  /*a590*/  IMAD.MOV.U32 R0, RZ, RZ, RZ ;  /* 0x000000ffff007224 */ /* 0x001fe200078e00ff */
[----:B------:R-:W-:-:S04]  /*a5a0*/  ISETP.NE.U32.AND P0, PT, RZ, UR4, PT ;  /* 0x00000004ff007c0c */ /* 0x000fc8000bf05070 */
[----:B------:R-:W-:Y:S01]  /*a5b0*/  ISETP.NE.AND.EX P0, PT, RZ, UR5, PT, P0 ;  /* 0x00000005ff007c0c */ /* 0x000fe2000bf05300 */
[----:B------:R-:W-:Y:S01]  /*a5c0*/  IMAD.MOV.U32 R6, RZ, RZ, RZ ;  /* 0x000000ffff067224 */ /* 0x000fe200078e00ff */
[----:B--2---:R-:W-:Y:S01]  /*a5d0*/  SHF.R.S32.HI R4, RZ, 0x1f, R5 ;  /* 0x0000001fff047819 */ /* 0x004fe20000011405 */
[----:B------:R-:W-:-:S10]  /*a5e0*/  IMAD.SHL.U32 R7, R5, 0x4, RZ ;  /* 0x0000000405077824 */ /* 0x000fd400078e00ff */
[C---:B------:R-:W-:Y:S01]  /*a5f0*/  @P0 LEA R2, P1, R5.reuse, UR4, 0x2 ;  /* 0x0000000405020c11 */ /* 0x040fe2000f8210ff */
[----:B------:R-:W-:Y:S03]  /*a600*/  STL [R1+0x10], R5 ;  /* 0x0000100501007387 */ /* 0x000fe60000100800 */
        /* <DEDUP_REMOVED lines=9> */
[----:B------:R-:W-:-:S04]  /*a6a0*/  ISETP.NE.U32.AND P0, PT, RZ, UR4, PT ;  /* 0x00000004ff007c0c */ /* 0x000fc8000bf05070 */
[----:B------:R-:W-:Y:S01]  /*a6b0*/  ISETP.NE.AND.EX P0, PT, RZ, UR5, PT, P0 ;  /* 0x00000005ff007c0c */ /* 0x000fe2000bf05300 */
[----:B--2---:R0:W-:Y:S04]  /*a6c0*/  STL [R1+0x2c], R6 ;  /* 0x00002c0601007387 */ /* 0x0041e80000100800 */
[----:B------:R1:W-:Y:S01]  /*a6d0*/  STL [R1+0x18], R7 ;  /* 0x0000180701007387 */ /* 0x0003e20000100800 */
[----:B0-----:R-:W-:-:S07]  /*a6e0*/  SHF.L.U64.HI R6, R5, 0x2, R4 ;  /* 0x0000000205067819 */ /* 0x001fce0000010204 */
[C---:B------:R-:W-:Y:S01]  /*a6f0*/  @P0 IADD3 R4, P1, R7.reuse, UR4, RZ ;  /* 0x0000000407040c10 */ /* 0x040fe2000ff3e0ff */
[----:B------:R0:W-:Y:S03]  /*a700*/  STL [R1+0x1c], R6 ;  /* 0x00001c0601007387 */ /* 0x0001e60000100800 */
[C---:B------:R-:W-:Y:S01]  /*a710*/  @P0 IADD3.X R5, R6.reuse, UR5, RZ, P1, !PT ;  /* 0x0000000506050c10 */ /* 0x040fe20008ffe4ff */
[----:B------:R-:W-:Y:S02]  /*a720*/  ULDC.64 UR4, c[0x0][0xa08] ;  /* 0x0002820000047ab9 */ /* 0x000fe40000000a00 */
[----:B------:R-:W-:Y:S02]  /*a730*/  IADD3 R2, P1, R7, UR4, RZ ;  /* 0x0000000407027c10 */ /* 0x000fe4000ff3e0ff */
[----:B-1----:R-:W-:Y:S02]  /*a740*/  MOV R7, RZ ;  /* 0x000000ff00077202 */ /* 0x002fe40000000f00 */
[----:B------:R-:W-:-:S02]  /*a750*/  IADD3.X R3, R6, UR5, RZ, P1, !PT ;  /* 0x0000000506037c10 */ /* 0x000fc40008ffe4ff */
        /* <DEDUP_REMOVED lines=14> */
[----:B-1----:R-:W2:Y:S04]  /*a840*/  LDG.E R5, desc[UR38][R2.64] ;  /* 0x0000002602057981 */ /* 0x002ea8000c1e1900 */
[----:B-----5:R-:W2:Y:S02]  /*a850*/  LDG.E R6, desc[UR38][R2.64+0x4] ;  /* 0x0000042602067981 */ /* 0x020ea4000c1e1900 */
[----:B--2---:R-:W-:-:S07]  /*a860*/  IMAD.IADD R6, R6, 0x1, -R5 ;  /* 0x0000000106067824 */ /* 0x004fce00078e0a05 */
.L_x_2976:
[----:B-1---5:R-:W-:Y:S01]  /*a870*/  IADD3 R2, -R0, R6, RZ ;  /* 0x0000000600027210 */ /* 0x022fe20007ffe1ff */
[----:B------:R-:W-:Y:S01]  /*a880*/  IMAD.IADD R3, R7, 0x1, R0 ;  /* 0x0000000107037824 */ /* 0x000fe200078e0200 */
[----:B------:R-:W-:Y:S02]  /*a890*/  BSSY B6, `(.L_x_2977) ;  /* 0x0000305000067945 */ /* 0x000fe40003800000 */
[C---:B------:R-:W-:Y:S01]  /*a8a0*/  ISETP.GT.AND P0, PT, R2.reuse, RZ, PT ;  /* 0x000000ff0200720c */ /* 0x040fe20003f04270 */
[----:B------:R-:W-:Y:S01]  /*a8b0*/  VIADD R0, R2, 0x3f ;  /* 0x0000003f02007836 */ /* 0x000fe20000000000 */
[----:B------:R-:W-:Y:S04]  /*a8c0*/  STL [R1+0x20], R2 ;  /* 0x0000200201007387 */ /* 0x000fe80000100800 */
        /* <DEDUP_REMOVED lines=13> */
[----:B0-----:R-:W1:Y:S08]  /*a9a0*/  FLO.U32 R0, UR4 ;  /* 0x0000000400007d00 */ /* 0x001e7000080e0000 */
        /* <DEDUP_REMOVED lines=9> */
.L_x_2978:
[----:B------:R-:W1:Y:S01]  /*aa40*/  S2R R3, SR_CgaCtaId ;  /* 0x0000000000037919 */ /* 0x000e620000008800 */
[----:B0-----:R-:W-:-:S04]  /*aa50*/  MOV R0, 0x400 ;  /* 0x0000040000007802 */ /* 0x001fc80000000f00 */
[----:B-1----:R-:W-:-:S05]  /*aa60*/  LEA R2, R3, R0, 0x18 ;  /* 0x0000000003027211 */ /* 0x002fca00078ec0ff */
[----:B------:R0:W-:Y:S01]  /*aa70*/  STL [R1+0xc], R2 ;  /* 0x00000c0201007387 */ /* 0x0001e20000100800 */
[----:B------:R-:W-:-:S05]  /*aa80*/  VIADD R0, R2, 0x22400 ;  /* 0x0002240002007836 */ /* 0x000fca0000000000 */
[----:B------:R-:W-:-:S13]  /*aa90*/  LOP3.LUT P0, RZ, R0, 0x3ff, RZ, 0xc0, !PT ;  /* 0x000003ff00ff7812 */ /* 0x000fda000780c0ff */
[----:B0-----:R-:W-:Y:S05]  /*aaa0*/  @!P0 BRA `(.L_x_2980) ;  /* 0x0000000000408947 */ /* 0x001fea0003800000 */
        /* <DEDUP_REMOVED lines=8> */
[----:B------:R-:W-:Y:S01]  /*ab30*/  MOV R11, UR5 ;  /* 0x00000005000b7c02 */ /* 0x000fe20008000f00 */
[----:B------:R-:W-:Y:S02]  /*ab40*/  IMAD.U32 R7, RZ, RZ, UR9 ;  /* 0x00000009ff077e24 */ /* 0x000fe4000f8e00ff */
[----:B------:R-:W-:-:S02]  /*ab50*/  IMAD.U32 R10, RZ, RZ, UR4 ;  /* 0x00000004ff0a7e24 */ /* 0x000fc4000f8e00ff */
[----:B------:R-:W-:Y:S02]  /*ab60*/  IMAD.MOV.U32 R8, RZ, RZ, 0x70 ;  /* 0x00000070ff087424 */ /* 0x000fe400078e00ff */
[----:B------:R-:W-:Y:S02]  /*ab70*/  IMAD.MOV.U32 R12, RZ, RZ, 0x1 ;  /* 0x00000001ff0c7424 */ /* 0x000fe400078e00ff */
[----:B------:R-:W-:-:S07]  /*ab80*/  IMAD.MOV.U32 R13, RZ, RZ, RZ ;  /* 0x000000ffff0d7224 */ /* 0x000fce00078e00ff */
[----:B------:R-:W-:-:S07]  /*ab90*/  LEPC R20, `(.L_x_2980) ;  /* 0x000000001014794e */ /* 0x000fce0000000000 */
[----:B0-----:R-:W-:Y:S05]  /*aba0*/  CALL.ABS.NOINC R2 ;  /* 0x0000000002007343 */ /* 0x001fea0003c00000 */
.L_x_2980:
        /* <DEDUP_REMOVED lines=20> */
.L_x_2982:
        /* <DEDUP_REMOVED lines=8> */
[----:B------:R-:W-:Y:S01]  /*ad70*/  MOV R8, 0x70 ;  /* 0x0000007000087802 */ /* 0x000fe20000000f00 */
[----:B------:R-:W-:Y:S02]  /*ad80*/  IMAD.U32 R7, RZ, RZ, UR9 ;  /* 0x00000009ff077e24 */ /* 0x000fe4000f8e00ff */
[----:B------:R-:W-:-:S02]  /*ad90*/  IMAD.U32 R10, RZ, RZ, UR4 ;  /* 0x00000004ff0a7e24 */ /* 0x000fc4000f8e00ff */
[----:B------:R-:W-:Y:S02]  /*ada0*/  IMAD.U32 R11, RZ, RZ, UR5 ;  /* 0x00000005ff0b7e24 */ /* 0x000fe4000f8e00ff */
[----:B------:R-:W-:Y:S02]  /*adb0*/  IMAD.MOV.U32 R12, RZ, RZ, 0x1 ;  /* 0x00000001ff0c7424 */ /* 0x000fe400078e00ff */
[----:B------:R-:W-:-:S07]  /*adc0*/  IMAD.MOV.U32 R13, RZ, RZ, RZ ;  /* 0x000000ffff0d7224 */ /* 0x000fce00078e00ff */
[----:B------:R-:W-:-:S07]  /*add0*/  LEPC R20, `(.L_x_2981) ;  /* 0x000000001014794e */ /* 0x000fce0000000000 */
[----:B0-----:R-:W-:Y:S05]  /*ade0*/  CALL.ABS.NOINC R2 ;  /* 0x0000000002007343 */ /* 0x001fea0003c00000 */
.L_x_2981:
[----:B------:R-:W2:Y:S01]  /*adf0*/  LDL.LU R2, [R1+0x18] ;  /* 0x0000180001027983 */ /* 0x000ea20000300800 */
[----:B------:R-:W-:-:S03]  /*ae00*/  ULDC.64 UR4, c[0x0][0x9f8] ;  /* 0x00027e0000047ab9 */ /* 0x000fc60000000a00 */
[----:B------:R-:W3:Y:S04]  /*ae10*/  LDL.LU R0, [R1+0x1c] ;  /* 0x00001c0001007983 */ /* 0x000ee80000300800 */
[----:B------:R-:W4:Y:S04]  /*ae20*/  LDL.LU R4, [R1+0x2c] ;  /* 0x00002c0001047983 */ /* 0x000f280000300800 */
[----:B------:R-:W4:Y:S01]  /*ae30*/  LDL.LU R7, [R1+0x10] ;  /* 0x0000100001077983 */ /* 0x000f220000300800 */
[----:B------:R-:W-:-:S04]  /*ae40*/  ISETP.NE.U32.AND P0, PT, RZ, UR4, PT ;  /* 0x00000004ff007c0c */ /* 0x000fc8000bf05070 */
        /* <DEDUP_REMOVED lines=11> */
[----:B----4-:R-:W-:Y:S02]  /*af00*/  LEA R17, R17, R4, 0x6 ;  /* 0x0000000411117211 */ /* 0x010fe400078e30ff */
        /* <DEDUP_REMOVED lines=13> */
.L_x_2983:
        /* <DEDUP_REMOVED lines=17> */
.L_x_3055:
[----:B------:R-:W2:Y:S01]  /*b0f0*/  LDL R8, [R1+0x14] ;  /* 0x0000140001087983 */ /* 0x000ea20000100800 */
[----:B------:R-:W-:Y:S01]  /*b100*/  UMOV UR4, 0xffffffff ;  /* 0xffffffff00047882 */ /* 0x000fe20000000000 */
[----:B------:R-:W-:Y:S01]  /*b110*/  SHF.R.S32.HI R5, RZ, 0x1f, R0 ;  /* 0x0000001fff057819 */ /* 0x000fe20000011400 */
[----:B--2---:R-:W-:Y:S01]  /*b120*/  VIADD R9, R8, 0xffffffff ;  /* 0xffffffff08097836 */ /* 0x004fe20000000000 */
[----:B------:R-:W-:Y:S06]  /*b130*/  BRA.DIV UR4, `(.L_x_2985) ;  /* 0x0000003a04247947 */ /* 0x000fec000b800000 */
[----:B------:R-:W-:-:S13]  /*b140*/  ELECT P6, URZ, PT ;  /* 0x00000000003f782f */ /* 0x000fda00038c0000 */
.L_x_3058:
        /* <DEDUP_REMOVED lines=11> */
[----:B------:R-:W-:-:S04]  /*b200*/  @P0 SHF.R.U32.HI R7, RZ, R11, R10 ;  /* 0x0000000bff070219 */ /* 0x000fc8000001160a */
[----:B------:R-:W-:Y:S01]  /*b210*/  IADD3 R8, -R7, RZ, RZ ;  /* 0x000000ff07087210 */ /* 0x000fe20007ffe1ff */
[----:B------:R-:W-:-:S04]  /*b220*/  IMAD.MOV.U32 R10, RZ, RZ, R7 ;  /* 0x000000ffff0a7224 */ /* 0x000fc800078e0007 */
[----:B------:R-:W-:Y:S02]  /*b230*/  IMAD R11, R12, R8, R9 ;  /* 0x000000080c0b7224 */ /* 0x000fe400078e0209 */
[----:B------:R-:W-:-:S03]  /*b240*/  IMAD R8, R5, UR4, RZ ;  /* 0x0000000405087c24 */ /* 0x000fc6000f8e02ff */
[----:B------:R0:W-:Y:S01]  /*b250*/  STL [R1+0x28], R11 ;  /* 0x0000280b01007387 */ /* 0x0001e20000100800 */
[----:B------:R-:W-:Y:S01]  /*b260*/  IMAD R8, R0, UR5, R8 ;  /* 0x0000000500087c24 */ /* 0x000fe2000f8e0208 */
[----:B0-----:R-:W-:-:S03]  /*b270*/  SHF.R.S32.HI R11, RZ, 0x1f, R7 ;  /* 0x0000001fff0b7819 */ /* 0x001fc60000011407 */
[----:B------:R-:W-:-:S04]  /*b280*/  IMAD.WIDE.U32 R10, R0, UR4, R10 ;  /* 0x00000004000a7c25 */ /* 0x000fc8000f8e000a */
[----:B------:R-:W-:Y:S01]  /*b290*/  IMAD.IADD R7, R11, 0x1, R8 ;  /* 0x000000010b077824 */ /* 0x000fe200078e0208 */
[----:B------:R-:W-:-:S04]  /*b2a0*/  LEA R12, P0, R10, R2, 0x2 ;  /* 0x000000020a0c7211 */ /* 0x000fc800078010ff */
[----:B------:R-:W-:-:S05]  /*b2b0*/  LEA.HI.X R13, R10, R3, R7, 0x2, P0 ;  /* 0x000000030a0d7211 */ /* 0x000fca00000f1407 */
[----:B------:R0:W5:Y:S04]  /*b2c0*/  LDG.E R7, desc[UR38][R12.64] ;  /* 0x000000260c077981 */ /* 0x000168000c1e1900 */
.L_x_2987:
[----:B------:R-:W2:Y:S01]  /*b2d0*/  LDL R8, [R1] ;  /* 0x0000000001087983 */ /* 0x000ea20000100800 */
[----:B------:R-:W-:-:S03]  /*b2e0*/  MOV R11, 0x400 ;  /* 0x00000400000b7802 */ /* 0x000fc60000000f00 */
[----:B------:R-:W3:Y:S01]  /*b2f0*/  LDL R10, [R1+0x4] ;  /* 0x00000400010a7983 */ /* 0x000ee20000100800 */
[----:B0-----:R-:W0:Y:S02]  /*b300*/  S2R R12, SR_CgaCtaId ;  /* 0x00000000000c7919 */ /* 0x001e240000008800 */
[----:B0-----:R-:W-:-:S05]  /*b310*/  LEA R11, R12, R11, 0x18 ;  /* 0x0000000b0c0b7211 */ /* 0x001fca00078ec0ff */
[----:B--2---:R-:W-:Y:S01]  /*b320*/  IMAD R8, R8, 0x8, R11 ;  /* 0x0000000808087824 */ /* 0x004fe200078e020b */
[----:B---3--:R-:W-:-:S04]  /*b330*/  SHF.L.U32 R10, R10, 0x1f, RZ ;  /* 0x0000001f0a0a7819 */ /* 0x008fc800000006ff */
[----:B------:R-:W0:Y:S02]  /*b340*/  SYNCS.PHASECHK.TRANS64.TRYWAIT P0, [R8+URZ+0x28c40], R10 ;  /* 0x028c400a080075a7 */ /* 0x000e24000800017f */
[----:B0-----:R-:W-:Y:S05]  /*b350*/  @!P0 BRA `(.L_x_2988) ;  /* 0x0000003400bc8947 */ /* 0x001fea0003800000 */
.L_x_3059:
[----:B------:R-:W1:Y:S02]  /*b360*/  S2R R11, SR_TID.X ;  /* 0x00000000000b7919 */ /* 0x000e640000002100 */
[----:B-1----:R-:W-:-:S04]  /*b370*/  LOP3.LUT R11, R11, 0x7f, RZ, 0xc0, !PT ;  /* 0x0000007f0b0b7812 */ /* 0x002fc800078ec0ff */
[----:B------:R-:W-:-:S13]  /*b380*/  ISETP.NE.AND P0, PT, R11, RZ, PT ;  /* 0x000000ff0b00720c */ /* 0x000fda0003f05270 */
[----:B------:R-:W-:Y:S05]  /*b390*/  @P0 BRA `(.L_x_2989) ;  /* 0x00000000001c0947 */ /* 0x000fea0003800000 */
[----:B------:R-:W1:Y:S01]  /*b3a0*/  S2R R11, SR_TID.X ;  /* 0x00000000000b7919 */ /* 0x000e620000002100 */
[----:B0-----:R-:W-:-:S04]  /*b3b0*/  MOV R10, 0x2000 ;  /* 0x00002000000a7802 */ /* 0x001fc80000000f00 */
[----:B------:R2:W-:Y:S01]  /*b3c0*/  SYNCS.ARRIVE.TRANS64 RZ, [R8+URZ+0x28c30], R10 ;  /* 0x028c300a08ff79a7 */ /* 0x0005e2000800003f */
[----:B-1----:R-:W-:-:S04]  /*b3d0*/  LOP3.LUT R11, R11, 0x1f, RZ, 0xc0, !PT ;  /* 0x0000001f0b0b7812 */ /* 0x002fc800078ec0ff */
[----:B------:R-:W-:-:S13]  /*b3e0*/  ISETP.NE.AND P1, PT, R11, RZ, PT ;  /* 0x000000ff0b00720c */ /* 0x000fda0003f25270 */
[----:B--2---:R-:W-:Y:S05]  /*b3f0*/  @!P1 BRA `(.L_x_2989) ;  /* 0x0000000000049947 */ /* 0x004fea0003800000 */
[----:B------:R-:W-:Y:S01]  /*b400*/  BPT.TRAP 0x1 ;  /* 0x000000040000795c */ /* 0x000fe20000300000 */
.L_x_2989:
[----:B------:R-:W2:Y:S04]  /*b410*/  LDL R11, [R1] ;  /* 0x00000000010b7983 */ /* 0x000ea80000100800 */
[----:B------:R-:W3:Y:S04]  /*b420*/  LDL R14, [R1+0x28] ;  /* 0x00002800010e7983 */ /* 0x000ee80000100800 */
[----:B0-----:R-:W4:Y:S01]  /*b430*/  LDL R10, [R1+0x8] ;  /* 0x00000800010a7983 */ /* 0x001f220000100800 */
[----:B------:R-:W0:Y:S01]  /*b440*/  S2R R13, SR_CgaCtaId ;  /* 0x00000000000d7919 */ /* 0x000e220000008800 */
[----:B------:R-:W-:-:S02]  /*b450*/  MOV R12, 0x400 ;  /* 0x00000400000c7802 */ /* 0x000fc40000000f00 */
[----:B------:R-:W-:Y:S01]  /*b460*/  R2UR UR9, R8 ;  /* 0x00000000080972ca */ /* 0x000fe200000e0000 */
[----:B------:R-:W-:Y:S01]  /*b470*/  UIADD3 UR6, UP0, UR40, 0x370, URZ ;  /* 0x0000037028067890 */ /* 0x000fe2000ff1e03f */
[----:B------:R-:W-:Y:S02]  /*b480*/  R2UR UR12, R4 ;  /* 0x00000000040c72ca */ /* 0x000fe400000e0000 */
[----:B-----5:R-:W-:Y:S01]  /*b490*/  R2UR UR13, R7 ;  /* 0x00000000070d72ca */ /* 0x020fe200000e0000 */
[----:B------:R-:W-:Y:S01]  /*b4a0*/  UIADD3.X UR7, URZ, UR41, URZ, UP0, !UPT ;  /* 0x000000293f077290 */ /* 0x000fe200087fe43f */
[----:B0-----:R-:W-:-:S07]  /*b4b0*/  LEA R12, R13, R12, 0x18 ;  /* 0x0000000c0d0c7211 */ /* 0x001fce00078ec0ff */
[----:B------:R-:W-:Y:S01]  /*b4c0*/  UIADD3 UR9, UR9, 0x28c30, URZ ;  /* 0x00028c3009097890 */ /* 0x000fe2000fffe03f */
[----:B------:R-:W-:Y:S01]  /*b4d0*/  UMOV UR5, 0x14f00000 ;  /* 0x14f0000000057882 */ /* 0x000fe20000000000 */
[----:B------:R-:W-:Y:S01]  /*b4e0*/  UMOV UR10, URZ ;  /* 0x0000003f000a7c82 */ /* 0x000fe20008000000 */
[----:B--2---:R-:W-:Y:S01]  /*b4f0*/  IMAD R8, R11, 0x2000, R12 ;  /* 0x000020000b087824 */ /* 0x004fe200078e020c */
[----:B---3--:R-:W-:-:S04]  /*b500*/  R2UR UR11, R14 ;  /* 0x000000000e0b72ca */ /* 0x008fc800000e0000 */
[----:B------:R-:W-:Y:S02]  /*b510*/  R2UR UR8, R8 ;  /* 0x00000000080872ca */ /* 0x000fe400000e0000 */
[----:B----4-:R-:W-:-:S11]  /*b520*/  R2UR UR4, R10 ;  /* 0x000000000a0472ca */ /* 0x010fd600000e0000 */
[----:B------:R-:W-:Y:S02]  /*b530*/  UIADD3 UR8, UR8, 0x22400, URZ ;  /* 0x0002240008087890 */ /* 0x000fe4000fffe03f */
[----:B------:R-:W-:-:S03]  /*b540*/  ULEA UR11, UR11, UR4, 0x6 ;  /* 0x000000040b0b7291 */ /* 0x000fc6000f8e303f */
[----:B------:R-:W-:-:S06]  /*b550*/  UMOV UR4, 0x0 ;  /* 0x0000000000047882 */ /* 0x000fcc0000000000 */
[----:B------:R0:W-:Y:S02]  /*b560*/  UTMALDG.4D [UR8], [UR6], desc[UR4] ;  /* 0x00000408060075b4 */ /* 0x0001e40008019000 */
[----:B0-----:R-:W-:Y:S01]  /*b570*/  NOP ;  /* 0x0000000000007918 */ /* 0x001fe20000000000 */
.L_x_2986:
        /* <DEDUP_REMOVED lines=9> */
[----:B------:R-:W-:Y:S01]  /*b610*/  @P0 R2UR UR11, R17 ;  /* 0x00000000110b02ca */ /* 0x000fe200000e0000 */
[----:B------:R-:W-:Y:S01]  /*b620*/  UIADD3.X UR5, URZ, UR41, URZ, UP0, !UPT ;  /* 0x000000293f057290 */ /* 0x000fe200087fe43f */
[----:B------:R-:W-:Y:S01]  /*b630*/  BSSY B0, `(.L_x_2990) ;  /* 0x0000013000007945 */ /* 0x000fe20003800000 */
[----:B------:R-:W-:Y:S01]  /*b640*/  UMOV UR7, 0x12f00000 ;  /* 0x12f0000000077882 */ /* 0x000fe20000000000 */
[----:B------:R-:W-:Y:S01]  /*b650*/  UMOV UR10, URZ ;  /* 0x0000003f000a7c82 */ /* 0x000fe20008000000 */
[----:B------:R-:W-:Y:S01]  /*b660*/  @P0 IMAD.MOV.U32 R8, RZ, RZ, 0x2000 ;  /* 0x00002000ff080424 */ /* 0x000fe200078e00ff */
[----:B0-----:R-:W-:Y:S01]  /*b670*/  LEA R10, R11, R10, 0x18 ;  /* 0x0000000a0b0a7211 */ /* 0x001fe200078ec0ff */
[----:B------:R-:W-:Y:S03]  /*b680*/  BAR.SYNC.DEFER_BLOCKING 0x8, 0xa0 ;  /* 0x0202800000007b1d */ /* 0x000fe60000010000 */
[----:B------:R-:W-:-:S13]  /*b690*/  R2UR UR9, R10 ;  /* 0x000000000a0972ca */ /* 0x000fda00000e0000 */
[----:B------:R-:W-:Y:S02]  /*b6a0*/  UIADD3 UR8, UR9, 0x20400, URZ ;  /* 0x0002040009087890 */ /* 0x000fe4000fffe03f */
[----:B------:R-:W-:Y:S01]  /*b6b0*/  UIADD3 UR9, UR9, 0x28c00, URZ ;  /* 0x00028c0009097890 */ /* 0x000fe2000fffe03f */
[----:B------:R0:W-:Y:S08]  /*b6c0*/  @P0 SYNCS.ARRIVE.TRANS64 RZ, [R10+URZ+0x28c00], R8 ;  /* 0x028c00080aff09a7 */ /* 0x0001f0000800003f */
[----:B------:R0:W-:Y:S01]  /*b6d0*/  UTMALDG.4D [UR8], [UR4], desc[UR6] ;  /* 0x00000608040075b4 */ /* 0x0001e20008019000 */
[----:B--2---:R-:W-:-:S05]  /*b6e0*/  VIADD R12, R12, 0x1 ;  /* 0x000000010c0c7836 */ /* 0x004fca0000000000 */
[----:B------:R-:W-:Y:S01]  /*b6f0*/  LEA.HI R6, R12, R12, RZ, 0x1 ;  /* 0x0000000c0c067211 */ /* 0x000fe200078f08ff */
[----:B------:R0:W-:Y:S03]  /*b700*/  STL [R1+0x24], R12 ;  /* 0x0000240c01007387 */ /* 0x0001e60000100800 */
[----:B------:R-:W-:-:S04]  /*b710*/  LOP3.LUT R6, R6, 0xfffffffe, RZ, 0xc0, !PT ;  /* 0xfffffffe06067812 */ /* 0x000fc800078ec0ff */
[----:B------:R-:W-:-:S04]  /*b720*/  IADD3 R6, R12, -R6, RZ ;  /* 0x800000060c067210 */ /* 0x000fc80007ffe0ff */
[----:B------:R-:W-:-:S04]  /*b730*/  SHF.L.U32 R6, R6, 0x1f, RZ ;  /* 0x0000001f06067819 */ /* 0x000fc800000006ff */
[----:B------:R-:W1:Y:S02]  /*b740*/  SYNCS.PHASECHK.TRANS64.TRYWAIT P0, [R10+URZ+0x28c20], R6 ;  /* 0x028c20060a0075a7 */ /* 0x000e64000800017f */
[----:B01----:R-:W-:Y:S05]  /*b750*/  @!P0 BRA `(.L_x_2991) ;  /* 0x0000003000d08947 */ /* 0x003fea0003800000 */
.L_x_3060:
[----:B------:R-:W-:Y:S05]  /*b760*/  BSYNC B0 ;  /* 0x0000000000007941 */ /* 0x000fea0003800000 */
.L_x_2990:
[----:B------:R-:W-:Y:S04]  /*b770*/  BSSY B0, `(.L_x_2992) ;  /* 0x0000050000007945 */ /* 0x000fe80003800000 */
[----:B------:R-:W-:Y:S05]  /*b780*/  @!P6 BRA `(.L_x_2993) ;  /* 0x000000040038e947 */ /* 0x000fea0003800000 */
[----:B0-----:R-:W2:Y:S01]  /*b790*/  LDL R8, [R1] ;  /* 0x0000000001087983 */ /* 0x001ea20000100800 */
[----:B------:R-:W-:-:S03]  /*b7a0*/  MOV R11, 0x400 ;  /* 0x00000400000b7802 */ /* 0x000fc60000000f00 */
[----:B------:R-:W3:Y:S01]  /*b7b0*/  LDL R10, [R1+0x4] ;  /* 0x00000400010a7983 */ /* 0x000ee20000100800 */
[----:B------:R-:W0:Y:S02]  /*b7c0*/  S2R R12, SR_CgaCtaId ;  /* 0x00000000000c7919 */ /* 0x000e240000008800 */
[----:B0-----:R-:W-:-:S05]  /*b7d0*/  LEA R11, R12, R11, 0x18 ;  /* 0x0000000b0c0b7211 */ /* 0x001fca00078ec0ff */
[----:B--2---:R-:W-:Y:S01]  /*b7e0*/  IMAD R8, R8, 0x8, R11 ;  /* 0x0000000808087824 */ /* 0x004fe200078e020b */
[----:B---3--:R-:W-:-:S04]  /*b7f0*/  SHF.L.U32 R6, R10, 0x1f, RZ ;  /* 0x0000001f0a067819 */ /* 0x008fc800000006ff */
[----:B------:R-:W0:Y:S02]  /*b800*/  SYNCS.PHASECHK.TRANS64.TRYWAIT P0, [R8+URZ+0x28c60], R6 ;  /* 0x028c6006080075a7 */ /* 0x000e24000800017f */
[----:B0-----:R-:W-:Y:S05]  /*b810*/  @!P0 BRA `(.L_x_2994) ;  /* 0x0000003000c08947 */ /* 0x001fea0003800000 */
.L_x_3061:
        /* <DEDUP_REMOVED lines=11> */
.L_x_2995:
[----:B0-----:R-:W2:Y:S04]  /*b8d0*/  LDL R6, [R1] ;  /* 0x0000000001067983 */ /* 0x001ea80000100800 */
[----:B------:R-:W3:Y:S04]  /*b8e0*/  LDL R13, [R1+0x28] ;  /* 0x00002800010d7983 */ /* 0x000ee80000100800 */
[----:B------:R-:W4:Y:S01]  /*b8f0*/  LDL R10, [R1+0x8] ;  /* 0x00000800010a7983 */ /* 0x000f220000100800 */
[----:B------:R-:W0:Y:S01]  /*b900*/  S2R R12, SR_CgaCtaId ;  /* 0x00000000000c7919 */ /* 0x000e220000008800 */
[----:B------:R-:W-:-:S02]  /*b910*/  MOV R11, 0x400 ;  /* 0x00000400000b7802 */ /* 0x000fc40000000f00 */
        /* <DEDUP_REMOVED lines=9> */
[----:B------:R-:W-:Y:S01]  /*b9b0*/  UMOV UR16, 0x40 ;  /* 0x0000004000107882 */ /* 0x000fe20000000000 */
[----:B------:R-:W-:Y:S01]  /*b9c0*/  UMOV UR18, 0x80 ;  /* 0x0000008000127882 */ /* 0x000fe20000000000 */
        /* <DEDUP_REMOVED lines=11> */
[----:B------:R-:W-:Y:S02]  /*ba80*/  UIADD3 UR17, UR14, 0x4400, URZ ;  /* 0x000044000e117890 */ /* 0x000fe4000fffe03f */
[----:B------:R-:W-:-:S03]  /*ba90*/  UIADD3 UR19, UR14, 0x6400, URZ ;  /* 0x000064000e137890 */ /* 0x000fc6000fffe03f */
[----:B------:R0:W-:Y:S02]  /*baa0*/  UTMALDG.4D [UR8], [UR4], desc[UR6] ;  /* 0x00000608040075b4 */ /* 0x0001e40008019000 */
[----:B0-----:R-:W-:Y:S01]  /*bab0*/  UMOV UR8, UR15 ;  /* 0x0000000f00087c82 */ /* 0x001fe20008000000 */
[----:B------:R-:W-:Y:S01]  /*bac0*/  UMOV UR10, UR16 ;  /* 0x00000010000a7c82 */ /* 0x000fe20008000000 */
[----:B------:R-:W-:Y:S01]  /*bad0*/  UIADD3 UR15, UR14, 0x8400, URZ ;  /* 0x000084000e0f7890 */ /* 0x000fe2000fffe03f */
[----:B------:R0:W-:Y:S01]  /*bae0*/  UTMALDG.4D [UR8], [UR4], desc[UR6] ;  /* 0x00000608040075b4 */ /* 0x0001e20008019000 */
[----:B------:R-:W-:Y:S01]  /*baf0*/  UIADD3 UR16, UR14, 0xa400, URZ ;  /* 0x0000a4000e107890 */ /* 0x000fe2000fffe03f */
[----:B0-----:R-:W-:Y:S01]  /*bb00*/  UMOV UR8, UR17 ;  /* 0x0000001100087c82 */ /* 0x001fe20008000000 */
[----:B------:R-:W-:Y:S02]  /*bb10*/  UMOV UR10, UR18 ;  /* 0x00000012000a7c82 */ /* 0x000fe40008000000 */
[----:B------:R0:W-:Y:S01]  /*bb20*/  UTMALDG.4D [UR8], [UR4], desc[UR6] ;  /* 0x00000608040075b4 */ /* 0x0001e20008019000 */
[----:B------:R-:W-:Y:S01]  /*bb30*/  UIADD3 UR17, UR14, 0xc400, URZ ;  /* 0x0000c4000e117890 */ /* 0x000fe2000fffe03f */
[----:B0-----:R-:W-:Y:S01]  /*bb40*/  UMOV UR8, UR19 ;  /* 0x0000001300087c82 */ /* 0x001fe20008000000 */
[----:B------:R-:W-:-:S02]  /*bb50*/  UMOV UR10, UR20 ;  /* 0x00000014000a7c82 */ /* 0x000fc40008000000 */
[----:B------:R0:W-:Y:S02]  /*bb60*/  UTMALDG.4D [UR8], [UR4], desc[UR6] ;  /* 0x00000608040075b4 */ /* 0x0001e40008019000 */
[----:B0-----:R-:W-:Y:S01]  /*bb70*/  UMOV UR8, UR15 ;  /* 0x0000000f00087c82 */ /* 0x001fe20008000000 */
[----:B------:R-:W-:Y:S01]  /*bb80*/  UMOV UR10, UR21 ;  /* 0x00000015000a7c82 */ /* 0x000fe20008000000 */
[----:B------:R-:W-:Y:S01]  /*bb90*/  UIADD3 UR15, UR14, 0xe400, URZ ;  /* 0x0000e4000e0f7890 */ /* 0x000fe2000fffe03f */
[----:B------:R0:W-:Y:S02]  /*bba0*/  UTMALDG.4D [UR8], [UR4], desc[UR6] ;  /* 0x00000608040075b4 */ /* 0x0001e40008019000 */
[----:B------:R-:W-:Y:S01]  /*bbb0*/  UMOV UR14, 0x180 ;  /* 0x00000180000e7882 */ /* 0x000fe20000000000 */
[----:B0-----:R-:W-:Y:S01]  /*bbc0*/  UMOV UR8, UR16 ;  /* 0x0000001000087c82 */ /* 0x001fe20008000000 */
[----:B------:R-:W-:Y:S02]  /*bbd0*/  UMOV UR10, UR22 ;  /* 0x00000016000a7c82 */ /* 0x000fe40008000000 */
[----:B------:R0:W-:Y:S02]  /*bbe0*/  UTMALDG.4D [UR8], [UR4], desc[UR6] ;  /* 0x00000608040075b4 */ /* 0x0001e40008019000 */
[----:B0-----:R-:W-:Y:S01]  /*bbf0*/  UMOV UR8, UR17 ;  /* 0x0000001100087c82 */ /* 0x001fe20008000000 */
[----:B------:R-:W-:Y:S01]  /*bc00*/  UMOV UR10, UR14 ;  /* 0x0000000e000a7c82 */ /* 0x000fe20008000000 */
[----:B------:R-:W-:Y:S01]  /*bc10*/  UMOV UR14, 0x1c0 ;  /* 0x000001c0000e7882 */ /* 0x000fe20000000000 */
[----:B------:R0:W-:Y:S02]  /*bc20*/  UTMALDG.4D [UR8], [UR4], desc[UR6] ;  /* 0x00000608040075b4 */ /* 0x0001e40008019000 */
[----:B0-----:R-:W-:Y:S01]  /*bc30*/  UMOV UR8, UR15 ;  /* 0x0000000f00087c82 */ /* 0x001fe20008000000 */
[----:B------:R-:W-:-:S02]  /*bc40*/  UMOV UR10, UR14 ;  /* 0x0000000e000a7c82 */ /* 0x000fc40008000000 */
[----:B------:R1:W-:Y:S02]  /*bc50*/  UTMALDG.4D [UR8], [UR4], desc[UR6] ;  /* 0x00000608040075b4 */ /* 0x0003e40008019000 */
[----:B-1----:R-:W-:Y:S01]  /*bc60*/  NOP ;  /* 0x0000000000007918 */ /* 0x002fe20000000000 */
.L_x_2993:
[----:B------:R-:W-:Y:S05]  /*bc70*/  BSYNC B0 ;  /* 0x0000000000007941 */ /* 0x000fea0003800000 */
.L_x_2992:
        /* <DEDUP_REMOVED lines=9> */
[C---:B------:R-:W-:Y:S02]  /*bd10*/  IMAD.IADD R6, R8.reuse, 0x1, R11 ;  /* 0x0000000108067824 */ /* 0x040fe400078e020b */
[----:B------:R-:W-:-:S03]  /*bd20*/  VIADD R8, R8, 0xfffffffe ;  /* 0xfffffffe08087836 */ /* 0x000fc60000000000 */
[----:B------:R-:W-:-:S04]  /*bd30*/  LOP3.LUT R6, R6, 0x1, RZ, 0xc0, !PT ;  /* 0x0000000106067812 */ /* 0x000fc800078ec0ff */
[----:B------:R-:W-:-:S13]  /*bd40*/  ISETP.NE.U32.AND P0, PT, R6, 0x1, PT ;  /* 0x000000010600780c */ /* 0x000fda0003f05070 */
[----:B------:R-:W-:Y:S05]  /*bd50*/  @P0 BRA `(.L_x_2999) ;  /* 0x0000000800240947 */ /* 0x000fea0003800000 */
[----:B------:R-:W2:Y:S04]  /*bd60*/  LDL.LU R10, [R1] ;  /* 0x00000000010a7983 */ /* 0x000ea80000300800 */
[----:B------:R-:W3:Y:S01]  /*bd70*/  LDL.LU R14, [R1+0x4] ;  /* 0x00000400010e7983 */ /* 0x000ee20000300800 */
[----:B------:R-:W-:Y:S01]  /*bd80*/  BSSY B2, `(.L_x_3000) ;  /* 0x0000084000027945 */ /* 0x000fe20003800000 */
[----:B--2---:R-:W-:-:S04]  /*bd90*/  IADD3 R10, R10, 0x1, RZ ;  /* 0x000000010a0a7810 */ /* 0x004fc80007ffe0ff */
[----:B------:R-:W-:-:S04]  /*bda0*/  ISETP.NE.AND P0, PT, R10, 0x2, PT ;  /* 0x000000020a00780c */ /* 0x000fc80003f05270 */
[----:B------:R-:W-:Y:S02]  /*bdb0*/  SEL R6, RZ, 0x1, P0 ;  /* 0x00000001ff067807 */ /* 0x000fe40000000000 */
[----:B------:R-:W-:Y:S02]  /*bdc0*/  SEL R15, R10, RZ, P0 ;  /* 0x000000ff0a0f7207 */ /* 0x000fe40000000000 */
[----:B---3--:R-:W-:-:S05]  /*bdd0*/  LOP3.LUT R14, R14, R6, RZ, 0x3c, !PT ;  /* 0x000000060e0e7212 */ /* 0x008fca00078e3cff */
[----:B------:R0:W-:Y:S04]  /*bde0*/  STL [R1+0x4], R14 ;  /* 0x0000040e01007387 */ /* 0x0001e80000100800 */
[----:B------:R0:W-:Y:S01]  /*bdf0*/  STL [R1], R15 ;  /* 0x0000000f01007387 */ /* 0x0001e20000100800 */
[----:B------:R-:W-:Y:S05]  /*be00*/  @!P6 BRA `(.L_x_3001) ;  /* 0x0000000400ece947 */ /* 0x000fea0003800000 */
[----:B------:R-:W-:-:S04]  /*be10*/  ISETP.NE.U32.AND P0, PT, R2, RZ, PT ;  /* 0x000000ff0200720c */ /* 0x000fc80003f05070 */
[----:B------:R-:W-:-:S13]  /*be20*/  ISETP.NE.AND.EX P0, PT, R3, RZ, PT, P0 ;  /* 0x000000ff0300720c */ /* 0x000fda0003f05300 */
[----:B------:R-:W-:Y:S05]  /*be30*/  @!P0 BRA `(.L_x_3002) ;  /* 0x0000000000488947 */ /* 0x000fea0003800000 */
[----:B------:R-:W1:Y:S01]  /*be40*/  LDC R13, c[0x0][0x41c] ;  /* 0x00010700ff0d7b82 */ /* 0x000e620000000800 */
[----:B------:R-:W-:Y:S01]  /*be50*/  IMAD.MOV.U32 R10, RZ, RZ, R8 ;  /* 0x000000ffff0a7224 */ /* 0x000fe200078e0008 */
[----:B------:R-:W-:Y:S01]  /*be60*/  ULDC.64 UR4, c[0x0][0x408] ;  /* 0x0001020000047ab9 */ /* 0x000fe20000000a00 */
[----:B-1----:R-:W-:-:S13]  /*be70*/  ISETP.NE.AND P0, PT, R13, 0x1, PT ;  /* 0x000000010d00780c */ /* 0x002fda0003f05270 */
[----:B------:R-:W1:Y:S02]  /*be80*/  @P0 LDC.64 R6, c[0x0][0x420] ;  /* 0x00010800ff060b82 */ /* 0x000e640000000a00 */
[----:B-1----:R-:W-:-:S05]  /*be90*/  @P0 IMAD.HI.U32 R6, R8, R6, RZ ;  /* 0x0000000608060227 */ /* 0x002fca00078e00ff */
[----:B------:R-:W-:Y:S01]  /*bea0*/  @P0 SHF.R.U32.HI R10, RZ, R7, R6 ;  /* 0x00000007ff0a0219 */ /* 0x000fe20000011606 */
[----:B------:R-:W-:-:S03]  /*beb0*/  IMAD R6, R5, UR4, RZ ;  /* 0x0000000405067c24 */ /* 0x000fc6000f8e02ff */
[----:B------:R-:W-:Y:S01]  /*bec0*/  SHF.R.S32.HI R7, RZ, 0x1f, R10 ;  /* 0x0000001fff077819 */ /* 0x000fe2000001140a */
[----:B------:R-:W-:Y:S02]  /*bed0*/  IMAD R12, R0, UR5, R6 ;  /* 0x00000005000c7c24 */ /* 0x000fe4000f8e0206 */
[----:B------:R-:W-:-:S04]  /*bee0*/  IMAD.MOV.U32 R6, RZ, RZ, R10 ;  /* 0x000000ffff067224 */ /* 0x000fc800078e000a */
[----:B------:R-:W-:-:S04]  /*bef0*/  IMAD.WIDE.U32 R6, R0, UR4, R6 ;  /* 0x0000000400067c25 */ /* 0x000fc8000f8e0006 */
[----:B------:R-:W-:Y:S01]  /*bf00*/  IMAD.IADD R12, R12, 0x1, R7 ;  /* 0x000000010c0c7824 */ /* 0x000fe200078e0207 */
[----:B------:R-:W-:-:S04]  /*bf10*/  LEA R2, P0, R6, R2, 0x2 ;  /* 0x0000000206027211 */ /* 0x000fc800078010ff */
[----:B------:R-:W-:Y:S02]  /*bf20*/  LEA.HI.X R3, R6, R3, R12, 0x2, P0 ;  /* 0x0000000306037211 */ /* 0x000fe400000f140c */
[----:B------:R-:W-:-:S03]  /*bf30*/  IADD3 R6, -R10, RZ, RZ ;  /* 0x000000ff0a067210 */ /* 0x000fc60007ffe1ff */
[----:B------:R1:W5:Y:S02]  /*bf40*/  LDG.E R7, desc[UR38][R2.64] ;  /* 0x0000002602077981 */ /* 0x000364000c1e1900 */
[----:B------:R-:W-:-:S07]  /*bf50*/  IMAD R8, R13, R6, R8 ;  /* 0x000000060d087224 */ /* 0x000fce00078e0208 */
.L_x_3002:
[----:B-1----:R-:W1:Y:S01]  /*bf60*/  S2R R3, SR_CgaCtaId ;  /* 0x0000000000037919 */ /* 0x002e620000008800 */
[----:B------:R-:W-:Y:S02]  /*bf70*/  MOV R2, 0x400 ;  /* 0x0000040000027802 */ /* 0x000fe40000000f00 */
[----:B------:R-:W-:Y:S02]  /*bf80*/  SHF.L.U32 R6, R14, 0x1f, RZ ;  /* 0x0000001f0e067819 */ /* 0x000fe400000006ff */
[----:B-1----:R-:W-:-:S05]  /*bf90*/  LEA R2, R3, R2, 0x18 ;  /* 0x0000000203027211 */ /* 0x002fca00078ec0ff */
[----:B------:R-:W-:-:S04]  /*bfa0*/  IMAD R3, R15, 0x8, R2 ;  /* 0x000000080f037824 */ /* 0x000fc800078e0202 */
[----:B------:R-:W1:Y:S02]  /*bfb0*/  SYNCS.PHASECHK.TRANS64.TRYWAIT P0, [R3+URZ+0x28c40], R6 ;  /* 0x028c4006030075a7 */ /* 0x000e64000800017f */
[----:B-1----:R-:W-:Y:S05]  /*bfc0*/  @!P0 BRA `(.L_x_3003) ;  /* 0x0000002800e88947 */ /* 0x002fea0003800000 */
.L_x_3062:
[----:B------:R-:W2:Y:S02]  /*bfd0*/  S2R R2, SR_TID.X ;  /* 0x0000000000027919 */ /* 0x000ea40000002100 */
[----:B--2---:R-:W-:-:S04]  /*bfe0*/  LOP3.LUT R2, R2, 0x7f, RZ, 0xc0, !PT ;  /* 0x0000007f02027812 */ /* 0x004fc800078ec0ff */
[----:B------:R-:W-:-:S13]  /*bff0*/  ISETP.NE.AND P1, PT, R2, RZ, PT ;  /* 0x000000ff0200720c */ /* 0x000fda0003f25270 */
[----:B------:R-:W-:Y:S05]  /*c000*/  @P1 BRA `(.L_x_3004) ;  /* 0x00000000001c1947 */ /* 0x000fea0003800000 */
[----:B------:R-:W2:Y:S02]  /*c010*/  S2R R2, SR_TID.X ;  /* 0x0000000000027919 */ /* 0x000ea40000002100 */
[----:B--2---:R-:W-:-:S04]  /*c020*/  LOP3.LUT R2, R2, 0x1f, RZ, 0xc0, !PT ;  /* 0x0000001f02027812 */ /* 0x004fc800078ec0ff */
[----:B------:R-:W-:Y:S01]  /*c030*/  ISETP.NE.AND P0, PT, R2, RZ, PT ;  /* 0x000000ff0200720c */ /* 0x000fe20003f05270 */
[----:B------:R-:W-:-:S04]  /*c040*/  IMAD.MOV.U32 R2, RZ, RZ, 0x2000 ;  /* 0x00002000ff027424 */ /* 0x000fc800078e00ff */
[----:B------:R2:W-:Y:S08]  /*c050*/  SYNCS.ARRIVE.TRANS64 RZ, [R3+URZ+0x28c30], R2 ;  /* 0x028c300203ff79a7 */ /* 0x0005f0000800003f */
[----:B------:R-:W-:Y:S05]  /*c060*/  @!P0 BRA `(.L_x_3004) ;  /* 0x0000000000048947 */ /* 0x000fea0003800000 */
[----:B------:R-:W-:Y:S01]  /*c070*/  BPT.TRAP 0x1 ;  /* 0x000000040000795c */ /* 0x000fe20000300000 */
.L_x_3004:
[----:B--2---:R-:W2:Y:S01]  /*c080*/  LDL R2, [R1] ;  /* 0x0000000001027983 */ /* 0x004ea20000100800 */
[----:B------:R-:W-:-:S03]  /*c090*/  MOV R12, 0x400 ;  /* 0x00000400000c7802 */ /* 0x000fc60000000f00 */
[----:B------:R-:W3:Y:S01]  /*c0a0*/  LDL R10, [R1+0x8] ;  /* 0x00000800010a7983 */ /* 0x000ee20000100800 */
[----:B------:R-:W4:Y:S01]  /*c0b0*/  S2R R13, SR_CgaCtaId ;  /* 0x00000000000d7919 */ /* 0x000f220000008800 */
[----:B------:R-:W-:Y:S01]  /*c0c0*/  R2UR UR9, R3 ;  /* 0x00000000030972ca */ /* 0x000fe200000e0000 */
[----:B------:R-:W-:Y:S01]  /*c0d0*/  UIADD3 UR4, UP0, UR40, 0x370, URZ ;  /* 0x0000037028047890 */ /* 0x000fe2000ff1e03f */
[----:B------:R-:W-:Y:S02]  /*c0e0*/  R2UR UR12, R4 ;  /* 0x00000000040c72ca */ /* 0x000fe400000e0000 */
[----:B-----5:R-:W-:Y:S01]  /*c0f0*/  R2UR UR13, R7 ;  /* 0x00000000070d72ca */ /* 0x020fe200000e0000 */
[----:B------:R-:W-:Y:S01]  /*c100*/  UIADD3.X UR5, URZ, UR41, URZ, UP0, !UPT ;  /* 0x000000293f057290 */ /* 0x000fe200087fe43f */
[----:B----4-:R-:W-:-:S07]  /*c110*/  LEA R12, R13, R12, 0x18 ;  /* 0x0000000c0d0c7211 */ /* 0x010fce00078ec0ff */
[----:B------:R-:W-:Y:S01]  /*c120*/  UIADD3 UR9, UR9, 0x28c30, URZ ;  /* 0x00028c3009097890 */ /* 0x000fe2000fffe03f */
[----:B------:R-:W-:Y:S01]  /*c130*/  UMOV UR6, 0x0 ;  /* 0x0000000000067882 */ /* 0x000fe20000000000 */
[----:B------:R-:W-:Y:S01]  /*c140*/  UMOV UR7, 0x14f00000 ;  /* 0x14f0000000077882 */ /* 0x000fe20000000000 */
[----:B------:R-:W-:Y:S01]  /*c150*/  UMOV UR10, URZ ;  /* 0x0000003f000a7c82 */ /* 0x000fe20008000000 */
[----:B--2---:R-:W-:-:S05]  /*c160*/  IMAD R2, R2, 0x2000, R12 ;  /* 0x0000200002027824 */ /* 0x004fca00078e020c */
[----:B------:R-:W-:Y:S02]  /*c170*/  R2UR UR8, R2 ;  /* 0x00000000020872ca */ /* 0x000fe400000e0000 */
[----:B---3--:R-:W-:-:S04]  /*c180*/  LEA R8, R8, R10, 0x6 ;  /* 0x0000000a08087211 */ /* 0x008fc800078e30ff */
[----:B------:R-:W-:-:S07]  /*c190*/  R2UR UR11, R8 ;  /* 0x00000000080b72ca */ /* 0x000fce00000e0000 */
[----:B------:R-:W-:-:S09]  /*c1a0*/  UIADD3 UR8, UR8, 0x22400, URZ ;  /* 0x0002240008087890 */ /* 0x000fd2000fffe03f */
[----:B------:R2:W-:Y:S01]  /*c1b0*/  UTMALDG.4D [UR8], [UR4], desc[UR6] ;  /* 0x00000608040075b4 */ /* 0x0005e20008019000 */
[----:B------:R-:W3:Y:S02]  /*c1c0*/  SYNCS.PHASECHK.TRANS64.TRYWAIT P0, [R3+URZ+0x28c60], R6 ;  /* 0x028c6006030075a7 */ /* 0x000ee4000800017f */
[----:B--23--:R-:W-:Y:S05]  /*c1d0*/  @!P0 BRA `(.L_x_3005) ;  /* 0x0000002800788947 */ /* 0x00cfea0003800000 */
.L_x_3063:
[----:B------:R-:W-:Y:S05]  /*c1e0*/  @P1 BRA `(.L_x_3006) ;  /* 0x00000000001c1947 */ /* 0x000fea0003800000 */
[----:B------:R-:W3:Y:S02]  /*c1f0*/  S2R R2, SR_TID.X ;  /* 0x0000000000027919 */ /* 0x000ee40000002100 */
[----:B---3--:R-:W-:-:S04]  /*c200*/  LOP3.LUT R2, R2, 0x1f, RZ, 0xc0, !PT ;  /* 0x0000001f02027812 */ /* 0x008fc800078ec0ff */
[----:B------:R-:W-:Y:S01]  /*c210*/  ISETP.NE.AND P0, PT, R2, RZ, PT ;  /* 0x000000ff0200720c */ /* 0x000fe20003f05270 */
[----:B------:R-:W-:-:S04]  /*c220*/  IMAD.MOV.U32 R2, RZ, RZ, 0x10000 ;  /* 0x00010000ff027424 */ /* 0x000fc800078e00ff */
[----:B------:R3:W-:Y:S08]  /*c230*/  SYNCS.ARRIVE.TRANS64 RZ, [R3+URZ+0x28c50], R2 ;  /* 0x028c500203ff79a7 */ /* 0x0007f0000800003f */
[----:B------:R-:W-:Y:S05]  /*c240*/  @!P0 BRA `(.L_x_3006) ;  /* 0x0000000000048947 */ /* 0x000fea0003800000 */
[----:B------:R-:W-:Y:S01]  /*c250*/  BPT.TRAP 0x1 ;  /* 0x000000040000795c */ /* 0x000fe20000300000 */
.L_x_3006:
[----:B---3--:R-:W3:Y:S01]  /*c260*/  LDL R2, [R1] ;  /* 0x0000000001027983 */ /* 0x008ee20000100800 */
[----:B-12---:R-:W-:Y:S01]  /*c270*/  MOV R6, 0x400 ;  /* 0x0000040000067802 */ /* 0x006fe20000000f00 */
[----:B------:R-:W1:Y:S01]  /*c280*/  S2R R10, SR_CgaCtaId ;  /* 0x00000000000a7919 */ /* 0x000e620000008800 */
[----:B------:R-:W-:Y:S01]  /*c290*/  R2UR UR9, R3 ;  /* 0x00000000030972ca */ /* 0x000fe200000e0000 */
[----:B------:R-:W-:Y:S01]  /*c2a0*/  UIADD3 UR4, UP0, UR40, 0x470, URZ ;  /* 0x0000047028047890 */ /* 0x000fe2000ff1e03f */
[----:B------:R-:W-:Y:S02]  /*c2b0*/  R2UR UR11, R8 ;  /* 0x00000000080b72ca */ /* 0x000fe400000e0000 */
[----:B------:R-:W-:Y:S02]  /*c2c0*/  R2UR UR12, R4 ;  /* 0x00000000040c72ca */ /* 0x000fe400000e0000 */
[----:B------:R-:W-:Y:S01]  /*c2d0*/  R2UR UR13, R7 ;  /* 0x00000000070d72ca */ /* 0x000fe200000e0000 */
[----:B------:R-:W-:Y:S01]  /*c2e0*/  UIADD3.X UR5, URZ, UR41, URZ, UP0, !UPT ;  /* 0x000000293f057290 */ /* 0x000fe200087fe43f */
[----:B-1----:R-:W-:-:S05]  /*c2f0*/  LEA R6, R10, R6, 0x18 ;  /* 0x000000060a067211 */ /* 0x002fca00078ec0ff */
        /* <DEDUP_REMOVED lines=9> */
[----:B---3--:R-:W-:-:S05]  /*c390*/  IMAD R2, R2, 0x10000, R6 ;  /* 0x0001000002027824 */ /* 0x008fca00078e0206 */
        /* <DEDUP_REMOVED lines=9> */
[----:B------:R1:W-:Y:S01]  /*c430*/  UTMALDG.4D [UR8], [UR4], desc[UR6] ;  /* 0x00000608040075b4 */ /* 0x0003e20008019000 */
[----:B------:R-:W-:Y:S01]  /*c440*/  UIADD3 UR16, UR14, 0xa400, URZ ;  /* 0x0000a4000e107890 */ /* 0x000fe2000fffe03f */
[----:B-1----:R-:W-:Y:S01]  /*c450*/  UMOV UR8, UR17 ;  /* 0x0000001100087c82 */ /* 0x002fe20008000000 */
[----:B------:R-:W-:Y:S02]  /*c460*/  UMOV UR10, UR18 ;  /* 0x00000012000a7c82 */ /* 0x000fe40008000000 */
[----:B------:R1:W-:Y:S01]  /*c470*/  UTMALDG.4D [UR8], [UR4], desc[UR6] ;  /* 0x00000608040075b4 */ /* 0x0003e20008019000 */
[----:B------:R-:W-:Y:S01]  /*c480*/  UIADD3 UR17, UR14, 0xc400, URZ ;  /* 0x0000c4000e117890 */ /* 0x000fe2000fffe03f */
[----:B-1----:R-:W-:Y:S01]  /*c490*/  UMOV UR8, UR19 ;  /* 0x0000001300087c82 */ /* 0x002fe20008000000 */
[----:B------:R-:W-:-:S02]  /*c4a0*/  UMOV UR10, UR20 ;  /* 0x00000014000a7c82 */ /* 0x000fc40008000000 */
[----:B------:R1:W-:Y:S02]  /*c4b0*/  UTMALDG.4D [UR8], [UR4], desc[UR6] ;  /* 0x00000608040075b4 */ /* 0x0003e40008019000 */
[----:B-1----:R-:W-:Y:S01]  /*c4c0*/  UMOV UR8, UR15 ;  /* 0x0000000f00087c82 */ /* 0x002fe20008000000 */
[----:B------:R-:W-:Y:S01]  /*c4d0*/  UMOV UR10, UR21 ;  /* 0x00000015000a7c82 */ /* 0x000fe20008000000 */
[----:B------:R-:W-:Y:S01]  /*c4e0*/  UIADD3 UR15, UR14, 0xe400, URZ ;  /* 0x0000e4000e0f7890 */ /* 0x000fe2000fffe03f */
[----:B------:R1:W-:Y:S02]  /*c4f0*/  UTMALDG.4D [UR8], [UR4], desc[UR6] ;  /* 0x00000608040075b4 */ /* 0x0003e40008019000 */
[----:B------:R-:W-:Y:S01]  /*c500*/  UMOV UR14, 0x180 ;  /* 0x00000180000e7882 */ /* 0x000fe20000000000 */
[----:B-1----:R-:W-:Y:S01]  /*c510*/  UMOV UR8, UR16 ;  /* 0x0000001000087c82 */ /* 0x002fe20008000000 */
[----:B------:R-:W-:Y:S02]  /*c520*/  UMOV UR10, UR22 ;  /* 0x00000016000a7c82 */ /* 0x000fe40008000000 */
[----:B------:R1:W-:Y:S02]  /*c530*/  UTMALDG.4D [UR8], [UR4], desc[UR6] ;  /* 0x00000608040075b4 */ /* 0x0003e40008019000 */
[----:B-1----:R-:W-:Y:S01]  /*c540*/  UMOV UR8, UR17 ;  /* 0x0000001100087c82 */ /* 0x002fe20008000000 */
[----:B------:R-:W-:Y:S01]  /*c550*/  UMOV UR10, UR14 ;  /* 0x0000000e000a7c82 */ /* 0x000fe20008000000 */
[----:B------:R-:W-:Y:S01]  /*c560*/  UMOV UR14, 0x1c0 ;  /* 0x000001c0000e7882 */ /* 0x000fe20000000000 */
[----:B------:R1:W-:Y:S02]  /*c570*/  UTMALDG.4D [UR8], [UR4], desc[UR6] ;  /* 0x00000608040075b4 */ /* 0x0003e40008019000 */
[----:B-1----:R-:W-:Y:S01]  /*c580*/  UMOV UR8, UR15 ;  /* 0x0000000f00087c82 */ /* 0x002fe20008000000 */
[----:B------:R-:W-:-:S02]  /*c590*/  UMOV UR10, UR14 ;  /* 0x0000000e000a7c82 */ /* 0x000fc40008000000 */
[----:B------:R1:W-:Y:S02]  /*c5a0*/  UTMALDG.4D [UR8], [UR4], desc[UR6] ;  /* 0x00000608040075b4 */ /* 0x0003e40008019000 */
[----:B-1----:R-:W-:Y:S01]  /*c5b0*/  NOP ;  /* 0x0000000000007918 */ /* 0x002fe20000000000 */
.L_x_3001:
[----:B------:R-:W-:Y:S05]  /*c5c0*/  BSYNC B2 ;  /* 0x0000000000027941 */ /* 0x000fea0003800000 */
.L_x_3000:
[----:B------:R-:W2:Y:S02]  /*c5d0*/  LDL.LU R2, [R1+0x14] ;  /* 0x0000140001027983 */ /* 0x000ea40000300800 */
[----:B--2---:R-:W-:-:S07]  /*c5e0*/  VIADD R8, R2, 0xfffffffd ;  /* 0xfffffffd02087836 */ /* 0x004fce0000000000 */
.L_x_2999:
[----:B------:R-:W-:Y:S05]  /*c5f0*/  BSYNC B1 ;  /* 0x0000000000017941 */ /* 0x000fea0003800000 */
.L_x_2998:
[----:B------:R-:W-:-:S04]  /*c600*/  IADD3 R2, -R11, RZ, RZ ;  /* 0x000000ff0b027210 */ /* 0x000fc80007ffe1ff */
[----:B------:R-:W-:-:S13]  /*c610*/  ISETP.NE.AND P0, PT, R9, R2, PT ;  /* 0x000000020900720c */ /* 0x000fda0003f05270 */
[----:B------:R-:W-:Y:S05]  /*c620*/  @!P0 BRA `(.L_x_2997) ;  /* 0x00000010003c8947 */ /* 0x000fea0003800000 */
.L_x_3021:
[----:B------:R-:W2:Y:S04]  /*c630*/  LDL.LU R3, [R1] ;  /* 0x0000000001037983 */ /* 0x000ea80000300800 */
[----:B------:R-:W3:Y:S01]  /*c640*/  LDL.LU R2, [R1+0x4] ;  /* 0x0000040001027983 */ /* 0x000ee20000300800 */
[----:B------:R-:W-:Y:S05]  /*c650*/  YIELD ;  /* 0x0000000000007946 */ /* 0x000fea0003800000 */
[----:B------:R-:W-:Y:S01]  /*c660*/  BSSY B1, `(.L_x_3007) ;  /* 0x0000081000017945 */ /* 0x000fe20003800000 */
[----:B--2---:R-:W-:-:S05]  /*c670*/  VIADD R9, R3, 0x1 ;  /* 0x0000000103097836 */ /* 0x004fca0000000000 */
[----:B------:R-:W-:-:S04]  /*c680*/  ISETP.NE.AND P0, PT, R9, 0x2, PT ;  /* 0x000000020900780c */ /* 0x000fc80003f05270 */
[----:B------:R-:W-:Y:S02]  /*c690*/  SEL R10, RZ, 0x1, P0 ;  /* 0x00000001ff0a7807 */ /* 0x000fe40000000000 */
[----:B------:R-:W-:Y:S02]  /*c6a0*/  SEL R9, R9, RZ, P0 ;  /* 0x000000ff09097207 */ /* 0x000fe40000000000 */
[----:B---3--:R-:W-:Y:S01]  /*c6b0*/  LOP3.LUT R10, R2, R10, RZ, 0x3c, !PT ;  /* 0x0000000a020a7212 */ /* 0x008fe200078e3cff */
[----:B-1----:R-:W-:Y:S06]  /*c6c0*/  @!P6 BRA `(.L_x_3008) ;  /* 0x0000000400e8e947 */ /* 0x002fec0003800000 */
[----:B------:R-:W-:Y:S01]  /*c6d0*/  ULDC.64 UR4, c[0x0][0x3f8] ;  /* 0x0000fe0000047ab9 */ /* 0x000fe20000000a00 */
[----:B------:R-:W-:Y:S01]  /*c6e0*/  IMAD.MOV.U32 R11, RZ, RZ, R8 ;  /* 0x000000ffff0b7224 */ /* 0x000fe200078e0008 */
        /* <DEDUP_REMOVED lines=13> */
[----:B------:R-:W-:Y:S02]  /*c7c0*/  IMAD R7, R5, UR6, RZ ;  /* 0x0000000605077c24 */ /* 0x000fe4000f8e02ff */
[----:B------:R-:W-:-:S04]  /*c7d0*/  IMAD.WIDE.U32 R2, R0, UR6, R2 ;  /* 0x0000000600027c25 */ /* 0x000fc8000f8e0002 */
[----:B------:R-:W-:Y:S01]  /*c7e0*/  IMAD R7, R0, UR7, R7 ;  /* 0x0000000700077c24 */ /* 0x000fe2000f8e0207 */
[----:B------:R-:W-:-:S03]  /*c7f0*/  LEA R6, P0, R2, UR4, 0x2 ;  /* 0x0000000402067c11 */ /* 0x000fc6000f8010ff */
[----:B------:R-:W-:-:S05]  /*c800*/  IMAD.IADD R7, R7, 0x1, R3 ;  /* 0x0000000107077824 */ /* 0x000fca00078e0203 */
[----:B------:R-:W-:-:S06]  /*c810*/  LEA.HI.X R7, R2, UR5, R7, 0x2, P0 ;  /* 0x0000000502077c11 */ /* 0x000fcc00080f1407 */
[----:B------:R1:W5:Y:S02]  /*c820*/  LDG.E R7, desc[UR38][R6.64] ;  /* 0x0000002606077981 */ /* 0x000364000c1e1900 */
.L_x_3009:
[----:B------:R-:W2:Y:S01]  /*c830*/  S2R R3, SR_CgaCtaId ;  /* 0x0000000000037919 */ /* 0x000ea20000008800 */
[----:B------:R-:W-:-:S04]  /*c840*/  MOV R2, 0x400 ;  /* 0x0000040000027802 */ /* 0x000fc80000000f00 */
[----:B--2---:R-:W-:Y:S02]  /*c850*/  LEA R2, R3, R2, 0x18 ;  /* 0x0000000203027211 */ /* 0x004fe400078ec0ff */
[----:B------:R-:W-:-:S03]  /*c860*/  SHF.L.U32 R3, R10, 0x1f, RZ ;  /* 0x0000001f0a037819 */ /* 0x000fc600000006ff */
[----:B------:R-:W-:-:S04]  /*c870*/  IMAD R2, R9, 0x8, R2 ;  /* 0x0000000809027824 */ /* 0x000fc800078e0202 */
[----:B------:R-:W2:Y:S02]  /*c880*/  SYNCS.PHASECHK.TRANS64.TRYWAIT P0, [R2+URZ+0x28c40], R3 ;  /* 0x028c4003020075a7 */ /* 0x000ea4000800017f */
[----:B--2---:R-:W-:Y:S05]  /*c890*/  @!P0 BRA `(.L_x_3010) ;  /* 0x0000002000dc8947 */ /* 0x004fea0003800000 */
.L_x_3064:
[----:B-1----:R-:W1:Y:S02]  /*c8a0*/  S2R R6, SR_TID.X ;  /* 0x0000000000067919 */ /* 0x002e640000002100 */
[----:B-1----:R-:W-:-:S04]  /*c8b0*/  LOP3.LUT R6, R6, 0x7f, RZ, 0xc0, !PT ;  /* 0x0000007f06067812 */ /* 0x002fc800078ec0ff */
[----:B------:R-:W-:-:S13]  /*c8c0*/  ISETP.NE.AND P0, PT, R6, RZ, PT ;  /* 0x000000ff0600720c */ /* 0x000fda0003f05270 */
[----:B------:R-:W-:Y:S05]  /*c8d0*/  @P0 BRA `(.L_x_3011) ;  /* 0x00000000001c0947 */ /* 0x000fea0003800000 */
[----:B------:R-:W1:Y:S01]  /*c8e0*/  S2R R6, SR_TID.X ;  /* 0x0000000000067919 */ /* 0x000e620000002100 */
[----:B------:R-:W-:-:S04]  /*c8f0*/  IMAD.MOV.U32 R13, RZ, RZ, 0x2000 ;  /* 0x00002000ff0d7424 */ /* 0x000fc800078e00ff */
[----:B------:R3:W-:Y:S01]  /*c900*/  SYNCS.ARRIVE.TRANS64 RZ, [R2+URZ+0x28c30], R13 ;  /* 0x028c300d02ff79a7 */ /* 0x0007e2000800003f */
[----:B-1----:R-:W-:-:S04]  /*c910*/  LOP3.LUT R6, R6, 0x1f, RZ, 0xc0, !PT ;  /* 0x0000001f06067812 */ /* 0x002fc800078ec0ff */
[----:B------:R-:W-:-:S13]  /*c920*/  ISETP.NE.AND P1, PT, R6, RZ, PT ;  /* 0x000000ff0600720c */ /* 0x000fda0003f25270 */
[----:B---3--:R-:W-:Y:S05]  /*c930*/  @!P1 BRA `(.L_x_3011) ;  /* 0x0000000000049947 */ /* 0x008fea0003800000 */
[----:B------:R-:W-:Y:S01]  /*c940*/  BPT.TRAP 0x1 ;  /* 0x000000040000795c */ /* 0x000fe20000300000 */
.L_x_3011:
[----:B------:R-:W3:Y:S01]  /*c950*/  LDL R12, [R1+0x8] ;  /* 0x00000800010c7983 */ /* 0x000ee20000100800 */
[----:B------:R-:W-:Y:S01]  /*c960*/  MOV R6, 0x400 ;  /* 0x0000040000067802 */ /* 0x000fe20000000f00 */
[----:B------:R-:W1:Y:S01]  /*c970*/  S2R R13, SR_CgaCtaId ;  /* 0x00000000000d7919 */ /* 0x000e620000008800 */
[----:B------:R-:W-:Y:S01]  /*c980*/  R2UR UR9, R2 ;  /* 0x00000000020972ca */ /* 0x000fe200000e0000 */
[----:B------:R-:W-:Y:S01]  /*c990*/  UIADD3 UR4, UP0, UR40, 0x370, URZ ;  /* 0x0000037028047890 */ /* 0x000fe2000ff1e03f */
[----:B------:R-:W-:Y:S02]  /*c9a0*/  R2UR UR12, R4 ;  /* 0x00000000040c72ca */ /* 0x000fe400000e0000 */
[----:B-----5:R-:W-:Y:S01]  /*c9b0*/  R2UR UR13, R7 ;  /* 0x00000000070d72ca */ /* 0x020fe200000e0000 */
[----:B------:R-:W-:Y:S01]  /*c9c0*/  UIADD3.X UR5, URZ, UR41, URZ, UP0, !UPT ;  /* 0x000000293f057290 */ /* 0x000fe200087fe43f */
[----:B-1----:R-:W-:-:S04]  /*c9d0*/  LEA R6, R13, R6, 0x18 ;  /* 0x000000060d067211 */ /* 0x002fc800078ec0ff */
[----:B------:R-:W-:-:S04]  /*c9e0*/  LEA R6, R9, R6, 0xd ;  /* 0x0000000609067211 */ /* 0x000fc800078e68ff */
[----:B------:R-:W-:Y:S01]  /*c9f0*/  R2UR UR8, R6 ;  /* 0x00000000060872ca */ /* 0x000fe200000e0000 */
[----:B------:R-:W-:Y:S01]  /*ca00*/  UIADD3 UR9, UR9, 0x28c30, URZ ;  /* 0x00028c3009097890 */ /* 0x000fe2000fffe03f */
[----:B------:R-:W-:Y:S01]  /*ca10*/  UMOV UR6, 0x0 ;  /* 0x0000000000067882 */ /* 0x000fe20000000000 */
[----:B------:R-:W-:Y:S01]  /*ca20*/  UMOV UR7, 0x14f00000 ;  /* 0x14f0000000077882 */ /* 0x000fe20000000000 */
[----:B------:R-:W-:-:S09]  /*ca30*/  UMOV UR10, URZ ;  /* 0x0000003f000a7c82 */ /* 0x000fd20008000000 */
[----:B------:R-:W-:Y:S01]  /*ca40*/  UIADD3 UR8, UR8, 0x22400, URZ ;  /* 0x0002240008087890 */ /* 0x000fe2000fffe03f */
[----:B---3--:R-:W-:-:S05]  /*ca50*/  IMAD R6, R11, 0x40, R12 ;  /* 0x000000400b067824 */ /* 0x008fca00078e020c */
[----:B------:R-:W-:-:S13]  /*ca60*/  R2UR UR11, R6 ;  /* 0x00000000060b72ca */ /* 0x000fda00000e0000 */
[----:B------:R1:W-:Y:S01]  /*ca70*/  UTMALDG.4D [UR8], [UR4], desc[UR6] ;  /* 0x00000608040075b4 */ /* 0x0003e20008019000 */
[----:B------:R-:W3:Y:S02]  /*ca80*/  SYNCS.PHASECHK.TRANS64.TRYWAIT P1, [R2+URZ+0x28c60], R3 ;  /* 0x028c6003020075a7 */ /* 0x000ee4000802017f */
[----:B-1-3--:R-:W-:Y:S05]  /*ca90*/  @!P1 BRA `(.L_x_3012) ;  /* 0x0000002000709947 */ /* 0x00afea0003800000 */
.L_x_3065:
        /* <DEDUP_REMOVED lines=8> */
.L_x_3013:
        /* <DEDUP_REMOVED lines=53> */
.L_x_3008:
[----:B------:R-:W-:Y:S05]  /*ce70*/  BSYNC B1 ;  /* 0x0000000000017941 */ /* 0x000fea0003800000 */
.L_x_3007:
        /* <DEDUP_REMOVED lines=14> */
[----:B------:R-:W2:Y:S01]  /*cf60*/  LDC R6, c[0x0][0x41c] ;  /* 0x00010700ff067b82 */ /* 0x000ea20000000800 */
[----:B------:R-:W-:Y:S02]  /*cf70*/  ULDC.64 UR6, c[0x0][0x408] ;  /* 0x0001020000067ab9 */ /* 0x000fe40000000a00 */
[----:B------:R-:W-:-:S04]  /*cf80*/  IMAD R7, R5, UR6, RZ ;  /* 0x0000000605077c24 */ /* 0x000fc8000f8e02ff */
[----:B------:R-:W-:Y:S01]  /*cf90*/  IMAD R7, R0, UR7, R7 ;  /* 0x0000000700077c24 */ /* 0x000fe2000f8e0207 */
[----:B--2---:R-:W-:-:S13]  /*cfa0*/  ISETP.NE.AND P0, PT, R6, 0x1, PT ;  /* 0x000000010600780c */ /* 0x004fda0003f05270 */
[----:B------:R-:W2:Y:S02]  /*cfb0*/  @P0 LDC.64 R2, c[0x0][0x420] ;  /* 0x00010800ff020b82 */ /* 0x000ea40000000a00 */
[----:B--2---:R-:W-:-:S04]  /*cfc0*/  @P0 IMAD.HI.U32 R10, R9, R2, RZ ;  /* 0x00000002090a0227 */ /* 0x004fc800078e00ff */
[----:B------:R-:W-:Y:S01]  /*cfd0*/  IMAD.MOV.U32 R2, RZ, RZ, R9 ;  /* 0x000000ffff027224 */ /* 0x000fe200078e0009 */
[----:B------:R-:W-:-:S05]  /*cfe0*/  @P0 SHF.R.U32.HI R2, RZ, R3, R10 ;  /* 0x00000003ff020219 */ /* 0x000fca000001160a */
[----:B------:R-:W-:-:S04]  /*cff0*/  IMAD.MOV R3, RZ, RZ, -R2 ;  /* 0x000000ffff037224 */ /* 0x000fc800078e0a02 */
[----:B------:R-:W-:Y:S01]  /*d000*/  IMAD R9, R6, R3, R9 ;  /* 0x0000000306097224 */ /* 0x000fe200078e0209 */
[----:B------:R-:W-:-:S03]  /*d010*/  SHF.R.S32.HI R3, RZ, 0x1f, R2 ;  /* 0x0000001fff037819 */ /* 0x000fc60000011402 */
[----:B------:R-:W-:-:S05]  /*d020*/  IMAD.WIDE.U32 R2, R0, UR6, R2 ;  /* 0x0000000600027c25 */ /* 0x000fca000f8e0002 */
[----:B------:R-:W-:Y:S02]  /*d030*/  IADD3 R7, R7, R3, RZ ;  /* 0x0000000307077210 */ /* 0x000fe40007ffe0ff */
[----:B------:R-:W-:-:S04]  /*d040*/  LEA R6, P0, R2, UR4, 0x2 ;  /* 0x0000000402067c11 */ /* 0x000fc8000f8010ff */
[----:B------:R-:W-:-:S06]  /*d050*/  LEA.HI.X R7, R2, UR5, R7, 0x2, P0 ;  /* 0x0000000502077c11 */ /* 0x000fcc00080f1407 */
[----:B------:R2:W5:Y:S03]  /*d060*/  LDG.E R7, desc[UR38][R6.64] ;  /* 0x0000002606077981 */ /* 0x000566000c1e1900 */
.L_x_3016:
[----:B------:R-:W3:Y:S01]  /*d070*/  S2R R3, SR_CgaCtaId ;  /* 0x0000000000037919 */ /* 0x000ee20000008800 */
[----:B------:R-:W-:-:S04]  /*d080*/  MOV R2, 0x400 ;  /* 0x0000040000027802 */ /* 0x000fc80000000f00 */
[----:B---3--:R-:W-:Y:S02]  /*d090*/  LEA R2, R3, R2, 0x18 ;  /* 0x0000000203027211 */ /* 0x008fe400078ec0ff */
[----:B------:R-:W-:-:S03]  /*d0a0*/  SHF.L.U32 R3, R11, 0x1f, RZ ;  /* 0x0000001f0b037819 */ /* 0x000fc600000006ff */
[----:B------:R-:W-:-:S04]  /*d0b0*/  IMAD R2, R12, 0x8, R2 ;  /* 0x000000080c027824 */ /* 0x000fc800078e0202 */
[----:B------:R-:W3:Y:S02]  /*d0c0*/  SYNCS.PHASECHK.TRANS64.TRYWAIT P0, [R2+URZ+0x28c40], R3 ;  /* 0x028c4003020075a7 */ /* 0x000ee4000800017f */
[----:B---3--:R-:W-:Y:S05]  /*d0d0*/  @!P0 BRA `(.L_x_3017) ;  /* 0x0000001800f48947 */ /* 0x008fea0003800000 */
.L_x_3066:
[----:B--2---:R-:W2:Y:S02]  /*d0e0*/  S2R R6, SR_TID.X ;  /* 0x0000000000067919 */ /* 0x004ea40000002100 */
        /* <DEDUP_REMOVED lines=8> */
[----:B----4-:R-:W-:Y:S05]  /*d170*/  @!P1 BRA `(.L_x_3018) ;  /* 0x0000000000049947 */ /* 0x010fea0003800000 */
[----:B------:R-:W-:Y:S01]  /*d180*/  BPT.TRAP 0x1 ;  /* 0x000000040000795c */ /* 0x000fe20000300000 */
.L_x_3018:
[----:B------:R-:W2:Y:S01]  /*d190*/  LDL R6, [R1] ;  /* 0x0000000001067983 */ /* 0x000ea20000100800 */
[----:B-1----:R-:W-:-:S03]  /*d1a0*/  MOV R11, 0x400 ;  /* 0x00000400000b7802 */ /* 0x002fc60000000f00 */
[----:B------:R-:W4:Y:S01]  /*d1b0*/  LDL R10, [R1+0x8] ;  /* 0x00000800010a7983 */ /* 0x000f220000100800 */
[----:B------:R-:W1:Y:S01]  /*d1c0*/  S2R R12, SR_CgaCtaId ;  /* 0x00000000000c7919 */ /* 0x000e620000008800 */
[----:B------:R-:W-:Y:S01]  /*d1d0*/  R2UR UR9, R2 ;  /* 0x00000000020972ca */ /* 0x000fe200000e0000 */
[----:B------:R-:W-:Y:S01]  /*d1e0*/  UIADD3 UR4, UP0, UR40, 0x370, URZ ;  /* 0x0000037028047890 */ /* 0x000fe2000ff1e03f */
[----:B------:R-:W-:Y:S02]  /*d1f0*/  R2UR UR12, R4 ;  /* 0x00000000040c72ca */ /* 0x000fe400000e0000 */
[----:B-----5:R-:W-:Y:S01]  /*d200*/  R2UR UR13, R7 ;  /* 0x00000000070d72ca */ /* 0x020fe200000e0000 */
[----:B------:R-:W-:Y:S01]  /*d210*/  UIADD3.X UR5, URZ, UR41, URZ, UP0, !UPT ;  /* 0x000000293f057290 */ /* 0x000fe200087fe43f */
[----:B-1----:R-:W-:-:S07]  /*d220*/  LEA R11, R12, R11, 0x18 ;  /* 0x0000000b0c0b7211 */ /* 0x002fce00078ec0ff */
[----:B------:R-:W-:Y:S01]  /*d230*/  UIADD3 UR9, UR9, 0x28c30, URZ ;  /* 0x00028c3009097890 */ /* 0x000fe2000fffe03f */
[----:B------:R-:W-:Y:S01]  /*d240*/  UMOV UR6, 0x0 ;  /* 0x0000000000067882 */ /* 0x000fe20000000000 */
[----:B------:R-:W-:Y:S01]  /*d250*/  UMOV UR7, 0x14f00000 ;  /* 0x14f0000000077882 */ /* 0x000fe20000000000 */
[----:B------:R-:W-:Y:S01]  /*d260*/  UMOV UR10, URZ ;  /* 0x0000003f000a7c82 */ /* 0x000fe20008000000 */
[----:B--2---:R-:W-:-:S05]  /*d270*/  IMAD R6, R6, 0x2000, R11 ;  /* 0x0000200006067824 */ /* 0x004fca00078e020b */
[----:B------:R-:W-:Y:S02]  /*d280*/  R2UR UR8, R6 ;  /* 0x00000000060872ca */ /* 0x000fe400000e0000 */
[----:B----4-:R-:W-:-:S04]  /*d290*/  LEA R9, R9, R10, 0x6 ;  /* 0x0000000a09097211 */ /* 0x010fc800078e30ff */
[----:B------:R-:W-:-:S07]  /*d2a0*/  R2UR UR11, R9 ;  /* 0x00000000090b72ca */ /* 0x000fce00000e0000 */
[----:B------:R-:W-:-:S09]  /*d2b0*/  UIADD3 UR8, UR8, 0x22400, URZ ;  /* 0x0002240008087890 */ /* 0x000fd2000fffe03f */
[----:B------:R1:W-:Y:S01]  /*d2c0*/  UTMALDG.4D [UR8], [UR4], desc[UR6] ;  /* 0x00000608040075b4 */ /* 0x0003e20008019000 */
[----:B------:R-:W2:Y:S02]  /*d2d0*/  SYNCS.PHASECHK.TRANS64.TRYWAIT P1, [R2+URZ+0x28c60], R3 ;  /* 0x028c6003020075a7 */ /* 0x000ea4000802017f */
[----:B-12---:R-:W-:Y:S05]  /*d2e0*/  @!P1 BRA `(.L_x_3019) ;  /* 0x0000001800849947 */ /* 0x006fea0003800000 */
.L_x_3067:
[----:B------:R-:W-:Y:S05]  /*d2f0*/  @P0 BRA `(.L_x_3020) ;  /* 0x00000000001c0947 */ /* 0x000fea0003800000 */
[----:B------:R-:W2:Y:S01]  /*d300*/  S2R R6, SR_TID.X ;  /* 0x0000000000067919 */ /* 0x000ea20000002100 */
[----:B-1-3--:R-:W-:-:S04]  /*d310*/  IMAD.MOV.U32 R3, RZ, RZ, 0x10000 ;  /* 0x00010000ff037424 */ /* 0x00afc800078e00ff */
[----:B------:R4:W-:Y:S01]  /*d320*/  SYNCS.ARRIVE.TRANS64 RZ, [R2+URZ+0x28c50], R3 ;  /* 0x028c500302ff79a7 */ /* 0x0009e2000800003f */
[----:B--2---:R-:W-:-:S04]  /*d330*/  LOP3.LUT R6, R6, 0x1f, RZ, 0xc0, !PT ;  /* 0x0000001f06067812 */ /* 0x004fc800078ec0ff */
[----:B------:R-:W-:-:S13]  /*d340*/  ISETP.NE.AND P1, PT, R6, RZ, PT ;  /* 0x000000ff0600720c */ /* 0x000fda0003f25270 */
[----:B----4-:R-:W-:Y:S05]  /*d350*/  @!P1 BRA `(.L_x_3020) ;  /* 0x0000000000049947 */ /* 0x010fea0003800000 */
[----:B------:R-:W-:Y:S01]  /*d360*/  BPT.TRAP 0x1 ;  /* 0x000000040000795c */ /* 0x000fe20000300000 */
.L_x_3020:
[----:B-1-3--:R-:W2:Y:S01]  /*d370*/  LDL R3, [R1] ;  /* 0x0000000001037983 */ /* 0x00aea20000100800 */
[----:B------:R-:W-:Y:S01]  /*d380*/  MOV R6, 0x400 ;  /* 0x0000040000067802 */ /* 0x000fe20000000f00 */
        /* <DEDUP_REMOVED lines=17> */
[----:B--2---:R-:W-:-:S05]  /*d4a0*/  IMAD R2, R3, 0x10000, R6 ;  /* 0x0001000003027824 */ /* 0x004fca00078e0206 */
        /* <DEDUP_REMOVED lines=33> */
[----:B--2---:R-:W-:Y:S01]  /*d6c0*/  NOP ;  /* 0x0000000000007918 */ /* 0x004fe20000000000 */
.L_x_3015:
[----:B------:R-:W-:Y:S05]  /*d6d0*/  BSYNC B1 ;  /* 0x0000000000017941 */ /* 0x000fea0003800000 */
.L_x_3014:
[C---:B------:R-:W-:Y:S01]  /*d6e0*/  ISETP.GT.AND P0, PT, R8.reuse, 0x1, PT ;  /* 0x000000010800780c */ /* 0x040fe20003f04270 */
[----:B------:R-:W-:-:S05]  /*d6f0*/  VIADD R2, R8, 0xfffffffe ;  /* 0xfffffffe08027836 */ /* 0x000fca0000000000 */
[----:B------:R-:W-:-:S07]  /*d700*/  MOV R8, R2 ;  /* 0x0000000200087202 */ /* 0x000fce0000000f00 */
[----:B------:R-:W-:Y:S05]  /*d710*/  @P0 BRA `(.L_x_3021) ;  /* 0xffffffec00c40947 */ /* 0x000fea000383ffff */
.L_x_2997:
[----:B------:R-:W-:Y:S05]  /*d720*/  BSYNC B0 ;  /* 0x0000000000007941 */ /* 0x000fea0003800000 */
.L_x_2996:
[----:B------:R-:W2:Y:S01]  /*d730*/  LDL.LU R3, [R1] ;  /* 0x0000000001037983 */ /* 0x000ea20000300800 */
[----:B------:R-:W-:Y:S01]  /*d740*/  BSSY B0, `(.L_x_3022) ;  /* 0x0000016000007945 */ /* 0x000fe20003800000 */
[----:B------:R-:W3:Y:S02]  /*d750*/  S2R R2, SR_TID.X ;  /* 0x0000000000027919 */ /* 0x000ee40000002100 */
[----:B---3--:R-:W-:-:S04]  /*d760*/  LOP3.LUT R2, R2, 0x1f, RZ, 0xc0, !PT ;  /* 0x0000001f02027812 */ /* 0x008fc800078ec0ff */
[----:B------:R-:W-:Y:S01]  /*d770*/  ISETP.NE.AND P1, PT, R2, RZ, PT ;  /* 0x000000ff0200720c */ /* 0x000fe20003f25270 */
[----:B--2---:R-:W-:-:S05]  /*d780*/  VIADD R0, R3, 0x1 ;  /* 0x0000000103007836 */ /* 0x004fca0000000000 */
[----:B------:R-:W-:-:S04]  /*d790*/  ISETP.NE.AND P0, PT, R0, 0x2, PT ;  /* 0x000000020000780c */ /* 0x000fc80003f05270 */
[----:B------:R-:W-:Y:S02]  /*d7a0*/  SEL R2, R0, RZ, P0 ;  /* 0x000000ff00027207 */ /* 0x000fe40000000000 */
[----:B------:R-:W-:-:S03]  /*d7b0*/  SEL R0, RZ, 0x1, P0 ;  /* 0x00000001ff007807 */ /* 0x000fc60000000000 */
[----:B------:R2:W-:Y:S01]  /*d7c0*/  STL [R1], R2 ;  /* 0x0000000201007387 */ /* 0x0005e20000100800 */
[----:B------:R-:W-:Y:S05]  /*d7d0*/  @P1 BRA `(.L_x_3023) ;  /* 0x0000000000301947 */ /* 0x000fea0003800000 */
[----:B------:R-:W3:Y:S01]  /*d7e0*/  S2R R7, SR_LANEID ;  /* 0x0000000000077919 */ /* 0x000ee20000000000 */
[----:B------:R-:W-:Y:S01]  /*d7f0*/  VOTEU.ANY UR4, UPT, PT ;  /* 0x0000000000047886 */ /* 0x000fe200038e0100 */
[----:B--2---:R-:W2:Y:S01]  /*d800*/  LDC.64 R2, c[0x0][0xc38] ;  /* 0x00030e00ff027b82 */ /* 0x004ea20000000a00 */
[----:B------:R-:W3:Y:S08]  /*d810*/  FLO.U32 R4, UR4 ;  /* 0x0000000400047d00 */ /* 0x000ef000080e0000 */
[----:B------:R-:W2:Y:S01]  /*d820*/  POPC R5, UR4 ;  /* 0x0000000400057d09 */ /* 0x000ea20008000000 */
[----:B---3--:R-:W-:-:S13]  /*d830*/  ISETP.EQ.U32.AND P0, PT, R4, R7, PT ;  /* 0x000000070400720c */ /* 0x008fda0003f02070 */
[----:B--2---:R-:W2:Y:S01]  /*d840*/  @P0 ATOMG.E.ADD.STRONG.GPU PT, R3, desc[UR38][R2.64], R5 ;  /* 0x00000005020309a8 */ /* 0x004ea200081ee1e6 */
[----:B------:R-:W3:Y:S02]  /*d850*/  S2R R6, SR_LTMASK ;  /* 0x0000000000067919 */ /* 0x000ee40000003900 */
[----:B---3--:R-:W-:-:S04]  /*d860*/  LOP3.LUT R6, R6, UR4, RZ, 0xc0, !PT ;  /* 0x0000000406067c12 */ /* 0x008fc8000f8ec0ff */
[----:B------:R-:W3:Y:S01]  /*d870*/  POPC R7, R6 ;  /* 0x0000000600077309 */ /* 0x000ee20000000000 */
[----:B--2---:R-:W3:Y:S02]  /*d880*/  SHFL.IDX PT, R4, R3, R4, 0x1f ;  /* 0x00001f0403047589 */ /* 0x004ee400000e0000 */
[----:B---3--:R-:W-:-:S07]  /*d890*/  IADD3 R16, R4, UR37, R7 ;  /* 0x0000002504107c10 */ /* 0x008fce000fffe007 */
.L_x_3023:
[----:B------:R-:W-:Y:S05]  /*d8a0*/  BSYNC B0 ;  /* 0x0000000000007941 */ /* 0x000fea0003800000 */
.L_x_3022:
[----:B--2---:R-:W2:Y:S02]  /*d8b0*/  LDL.LU R2, [R1+0x4] ;  /* 0x0000040001027983 */ /* 0x004ea40000300800 */
[----:B--2---:R-:W-:-:S05]  /*d8c0*/  LOP3.LUT R2, R2, R0, RZ, 0x3c, !PT ;  /* 0x0000000002027212 */ /* 0x004fca00078e3cff */
[----:B------:R2:W-:Y:S02]  /*d8d0*/  STL [R1+0x4], R2 ;  /* 0x0000040201007387 */ /* 0x0005e40000100800 */
.L_x_2979:
[----:B------:R-:W-:Y:S05]  /*d8e0*/  BSYNC B6 ;  /* 0x0000000000067941 */ /* 0x000fea0003800000 */
.L_x_2977:
[----:B------:R-:W-:-:S03]  /*d8f0*/  UMOV UR4, 0xffffffff ;  /* 0xffffffff00047882 */ /* 0x000fc60000000000 */
[----:B------:R-:W-:Y:S05]  /*d900*/  BRA.DIV UR4, `(.L_x_3024) ;  /* 0x0000001604107947 */ /* 0x000fea000b800000 */
[----:B------:R3:W4:Y:S04]  /*d910*/  SHFL.IDX PT, R4, R16, RZ, 0x1f ;  /* 0x00001fff10047589 */ /* 0x00072800000e0000 */
[----:B------:R3:W0:Y:S02]  /*d920*/  SHFL.IDX PT, R5, R16, 0x1, 0x1f ;  /* 0x00201f0010057f89 */ /* 0x00062400000e0000 */
.L_x_3071:
[----:B0-----:R-:W0:Y:S01]  /*d930*/  S2R R0, SR_TID.X ;  /* 0x0000000000007919 */ /* 0x001e220000002100 */
[----:B------:R-:W-:Y:S01]  /*d940*/  ULDC UR4, c[0x0][0xc14] ;  /* 0x0003050000047ab9 */ /* 0x000fe20000000800 */
[----:B------:R-:W-:Y:S01]  /*d950*/  BSSY B0, `(.L_x_3025) ;  /* 0x000000b000007945 */ /* 0x000fe20003800000 */
[----:B------:R-:W-:Y:S02]  /*d960*/  MOV R3, RZ ;  /* 0x000000ff00037202 */ /* 0x000fe40000000f00 */
[----:B0-----:R-:W-:Y:S01]  /*d970*/  LOP3.LUT R8, R0, 0x1f, RZ, 0xc0, !PT ;  /* 0x0000001f00087812 */ /* 0x001fe200078ec0ff */
[----:B------:R-:W-:-:S03]  /*d980*/  IMAD.U32 R0, RZ, RZ, UR4 ;  /* 0x00000004ff007e24 */ /* 0x000fc6000f8e00ff */
[C---:B------:R-:W-:Y:S01]  /*d990*/  ISETP.NE.AND P0, PT, R8.reuse, 0x1f, PT ;  /* 0x0000001f0800780c */ /* 0x040fe20003f05270 */
[----:B------:R-:W-:-:S05]  /*d9a0*/  IMAD.IADD R7, R8, 0x1, R19 ;  /* 0x0000000108077824 */ /* 0x000fca00078e0213 */
[----:B------:R-:W-:-:S13]  /*d9b0*/  ISETP.GE.OR P0, PT, R7, R0, !P0 ;  /* 0x000000000700720c */ /* 0x000fda0004706670 */
[----:B------:R-:W-:Y:S05]  /*d9c0*/  @P0 BRA `(.L_x_3026) ;  /* 0x00000000000c0947 */ /* 0x000fea0003800000 */
[----:B--2---:R-:W0:Y:S02]  /*d9d0*/  LDC.64 R2, c[0x0][0xc58] ;  /* 0x00031600ff027b82 */ /* 0x004e240000000a00 */
[----:B0-----:R-:W-:-:S06]  /*d9e0*/  IMAD.WIDE R2, R7, 0x4, R2 ;  /* 0x0000000407027825 */ /* 0x001fcc00078e0202 */
[----:B------:R0:W5:Y:S02]  /*d9f0*/  LDG.E R3, desc[UR38][R2.64] ;  /* 0x0000002602037981 */ /* 0x000164000c1e1900 */
.L_x_3026:
[----:B------:R-:W-:Y:S05]  /*da00*/  BSYNC B0 ;  /* 0x0000000000007941 */ /* 0x000fea0003800000 */
.L_x_3025:
        /* <DEDUP_REMOVED lines=8> */
[----:B------:R-:W2:Y:S02]  /*da90*/  SHFL.UP PT, R14, R13, 0x2, RZ ;  /* 0x044000000d0e7989 */ /* 0x000ea400000e00ff */
[----:B--2---:R-:W-:Y:S02]  /*daa0*/  SEL R2, R14, RZ, P1 ;  /* 0x000000ff0e027207 */ /* 0x004fe40000800000 */
        /* <DEDUP_REMOVED lines=12> */
[----:B------:R0:W2:Y:S02]  /*db70*/  SHFL.IDX PT, R14, R2, 0x1f, 0x1f ;  /* 0x03e01f00020e7f89 */ /* 0x0000a400000e0000 */
.L_x_3079:
[----:B------:R-:W-:Y:S02]  /*db80*/  ULDC UR4, c[0x0][0xc10] ;  /* 0x0003040000047ab9 */ /* 0x000fe40000000800 */
[----:B---3--:R-:W-:-:S04]  /*db90*/  IMAD.U32 R16, RZ, RZ, UR4 ;  /* 0x00000004ff107e24 */ /* 0x008fc8000f8e00ff */
[----:B--2---:R-:W-:-:S04]  /*dba0*/  IMAD R6, R14, R16, RZ ;  /* 0x000000100e067224 */ /* 0x004fc800078e02ff */
[----:B------:R-:W-:-:S05]  /*dbb0*/  IMAD.IADD R5, R5, 0x1, R6 ;  /* 0x0000000105057824 */ /* 0x000fca00078e0206 */
[----:B----4-:R-:W-:-:S13]  /*dbc0*/  ISETP.GT.AND P0, PT, R5, R4, PT ;  /* 0x000000040500720c */ /* 0x010fda0003f04270 */
[----:B------:R-:W-:Y:S05]  /*dbd0*/  @P0 BRA `(.L_x_3028) ;  /* 0x0000000000b40947 */ /* 0x000fea0003800000 */
[----:B------:R-:W2:Y:S02]  /*dbe0*/  LDC R0, c[0x0][0xc14] ;  /* 0x00030500ff007b82 */ /* 0x000ea40000000800 */
.L_x_3033:
[----:B------:R-:W-:-:S04]  /*dbf0*/  IADD3 R19, R19, 0x1f, RZ ;  /* 0x0000001f13137810 */ /* 0x000fc80007ffe0ff */
[----:B--2---:R-:W-:-:S13]  /*dc00*/  ISETP.GE.AND P0, PT, R19, R0, PT ;  /* 0x000000001300720c */ /* 0x004fda0003f06270 */
        /* <DEDUP_REMOVED lines=12> */
.L_x_3031:
[----:B------:R-:W-:Y:S05]  /*dcd0*/  BSYNC B0 ;  /* 0x0000000000007941 */ /* 0x000fea0003800000 */
.L_x_3030:
[----:B------:R-:W-:-:S03]  /*dce0*/  UMOV UR4, 0xffffffff ;  /* 0xffffffff00047882 */ /* 0x000fc60000000000 */
[----:B------:R-:W-:Y:S05]  /*dcf0*/  BRA.DIV UR4, `(.L_x_3032) ;  /* 0x0000001604307947 */ /* 0x000fea000b800000 */
[----:B-----5:R-:W2:Y:S01]  /*dd00*/  SHFL.UP PT, R14, R3, 0x1, RZ ;  /* 0x04200000030e7989 */ /* 0x020ea200000e00ff */
[C---:B------:R-:W-:Y:S02]  /*dd10*/  ISETP.NE.AND P0, PT, R8.reuse, RZ, PT ;  /* 0x000000ff0800720c */ /* 0x040fe40003f05270 */
[----:B------:R-:W-:Y:S02]  /*dd20*/  ISETP.GE.U32.AND P1, PT, R8, 0x2, PT ;  /* 0x000000020800780c */ /* 0x000fe40003f26070 */
[----:B--2---:R-:W-:Y:S02]  /*dd30*/  SEL R14, R14, RZ, P0 ;  /* 0x000000ff0e0e7207 */ /* 0x004fe40000000000 */
[----:B------:R-:W-:-:S03]  /*dd40*/  ISETP.GE.U32.AND P0, PT, R8, 0x4, PT ;  /* 0x000000040800780c */ /* 0x000fc60003f06070 */
[----:B------:R-:W-:-:S05]  /*dd50*/  IMAD.IADD R13, R3, 0x1, R14 ;  /* 0x00000001030d7824 */ /* 0x000fca00078e020e */
[----:B------:R-:W0:Y:S02]  /*dd60*/  SHFL.UP PT, R14, R13, 0x2, RZ ;  /* 0x044000000d0e7989 */ /* 0x000e2400000e00ff */
        /* <DEDUP_REMOVED lines=13> */
[----:B------:R0:W2:Y:S02]  /*de40*/  SHFL.IDX PT, R14, R2, 0x1f, 0x1f ;  /* 0x03e01f00020e7f89 */ /* 0x0000a400000e0000 */
.L_x_3087:
[----:B------:R-:W-:Y:S02]  /*de50*/  ULDC UR4, c[0x0][0xc10] ;  /* 0x0003040000047ab9 */ /* 0x000fe40000000800 */
[----:B------:R-:W-:-:S05]  /*de60*/  MOV R16, UR4 ;  /* 0x0000000400107c02 */ /* 0x000fca0008000f00 */
[----:B--2---:R-:W-:-:S04]  /*de70*/  IMAD R6, R14, R16, RZ ;  /* 0x000000100e067224 */ /* 0x004fc800078e02ff */
[----:B------:R-:W-:-:S05]  /*de80*/  IMAD.IADD R5, R6, 0x1, R5 ;  /* 0x0000000106057824 */ /* 0x000fca00078e0205 */
[----:B------:R-:W-:-:S13]  /*de90*/  ISETP.GT.AND P0, PT, R5, R4, PT ;  /* 0x000000040500720c */ /* 0x000fda0003f04270 */
[----:B------:R-:W-:Y:S05]  /*dea0*/  @!P0 BRA `(.L_x_3033) ;  /* 0xfffffffc00508947 */ /* 0x000fea000383ffff */
.L_x_3028:
[----:B------:R-:W-:Y:S01]  /*deb0*/  IMAD.IADD R6, R5, 0x1, -R6 ;  /* 0x0000000105067824 */ /* 0x000fe200078e0a06 */
[----:B------:R-:W-:-:S03]  /*dec0*/  UMOV UR4, 0xffffffff ;  /* 0xffffffff00047882 */ /* 0x000fc60000000000 */
[----:B------:R-:W-:-:S05]  /*ded0*/  IMAD R5, R2, R16, R6 ;  /* 0x0000001002057224 */ /* 0x000fca00078e0206 */
[----:B------:R-:W-:Y:S01]  /*dee0*/  ISETP.GT.AND P6, PT, R5, R4, PT ;  /* 0x000000040500720c */ /* 0x000fe20003fc4270 */
[----:B------:R-:W-:-:S12]  /*def0*/  BRA.DIV UR4, `(.L_x_3034) ;  /* 0x0000001604807947 */ /* 0x000fd8000b800000 */
[----:B------:R-:W-:-:S04]  /*df00*/  VOTE.ANY R7, PT, !P6 ;  /* 0x0000000000077806 */ /* 0x000fc800070e0100 */
[----:B------:R-:W2:Y:S02]  /*df10*/  POPC R5, R7 ;  /* 0x0000000700057309 */ /* 0x000ea40000000000 */
[----:B--2---:R2:W3:Y:S02]  /*df20*/  SHFL.IDX PT, R17, R3, R5, 0x1f ;  /* 0x00001f0503117589 */ /* 0x0044e400000e0000 */
.L_x_3091:
[----:B------:R-:W-:Y:S01]  /*df30*/  ISETP.NE.AND P0, PT, R7, RZ, PT ;  /* 0x000000ff0700720c */ /* 0x000fe20003f05270 */
[----:B------:R-:W-:-:S12]  /*df40*/  IMAD.MOV.U32 R14, RZ, RZ, RZ ;  /* 0x000000ffff0e7224 */ /* 0x000fd800078e00ff */
[----:B------:R-:W-:Y:S05]  /*df50*/  @!P0 BRA `(.L_x_3035) ;  /* 0x0000000000108947 */ /* 0x000fea0003800000 */
[----:B------:R-:W-:Y:S01]  /*df60*/  UMOV UR4, 0xffffffff ;  /* 0xffffffff00047882 */ /* 0x000fe20000000000 */
[----:B-1----:R-:W-:Y:S02]  /*df70*/  IADD3 R12, R5, -0x1, RZ ;  /* 0xffffffff050c7810 */ /* 0x002fe40007ffe0ff */
[----:B------:R-:W-:Y:S05]  /*df80*/  BRA.DIV UR4, `(.L_x_3036) ;  /* 0x0000001604a47947 */ /* 0x000fea000b800000 */
[----:B------:R4:W1:Y:S02]  /*df90*/  SHFL.IDX PT, R14, R2, R12, 0x1f ;  /* 0x00001f0c020e7589 */ /* 0x00086400000e0000 */
.L_x_3035:
[----:B---3--:R-:W-:Y:S01]  /*dfa0*/  IABS R7, R17 ;  /* 0x0000001100077213 */ /* 0x008fe20000000000 */
[----:B-1----:R-:W-:Y:S02]  /*dfb0*/  IMAD R16, R14, R16, R6 ;  /* 0x000000100e107224 */ /* 0x002fe400078e0206 */
[----:B------:R-:W-:Y:S01]  /*dfc0*/  IMAD.IADD R19, R5, 0x1, R19 ;  /* 0x0000000105137824 */ /* 0x000fe200078e0213 */
[----:B------:R-:W1:Y:S08]  /*dfd0*/  I2F.RP R8, R7 ;  /* 0x0000000700087306 */ /* 0x000e700000209400 */
[----:B-1----:R-:W2:Y:S02]  /*dfe0*/  MUFU.RCP R8, R8 ;  /* 0x0000000800087308 */ /* 0x002ea40000001000 */
[----:B--2---:R-:W-:-:S06]  /*dff0*/  VIADD R3, R8, 0xffffffe ;  /* 0x0ffffffe08037836 */ /* 0x004fcc0000000000 */
[----:B------:R-:W0:Y:S02]  /*e000*/  F2I.FTZ.U32.TRUNC.NTZ R3, R3 ;  /* 0x0000000300037305 */ /* 0x000e24000021f000 */
[----:B0---4-:R-:W-:-:S04]  /*e010*/  IMAD.MOV R2, RZ, RZ, -R3 ;  /* 0x000000ffff027224 */ /* 0x011fc800078e0a03 */
[----:B------:R-:W-:Y:S02]  /*e020*/  IMAD R9, R2, R7, RZ ;  /* 0x0000000702097224 */ /* 0x000fe400078e02ff */
[----:B------:R-:W-:-:S04]  /*e030*/  IMAD.MOV.U32 R2, RZ, RZ, RZ ;  /* 0x000000ffff027224 */ /* 0x000fc800078e00ff */
[----:B------:R-:W-:Y:S01]  /*e040*/  IMAD.HI.U32 R6, R3, R9, R2 ;  /* 0x0000000903067227 */ /* 0x000fe200078e0002 */
[----:B------:R-:W-:Y:S02]  /*e050*/  IADD3 R2, R4, -R16, RZ ;  /* 0x8000001004027210 */ /* 0x000fe40007ffe0ff */
[----:B------:R-:W-:Y:S02]  /*e060*/  IABS R4, R17 ;  /* 0x0000001100047213 */ /* 0x000fe40000000000 */
[----:B------:R-:W-:-:S03]  /*e070*/  IABS R3, R2 ;  /* 0x0000000200037213 */ /* 0x000fc60000000000 */
[----:B------:R-:W-:Y:S02]  /*e080*/  IMAD.MOV R4, RZ, RZ, -R4 ;  /* 0x000000ffff047224 */ /* 0x000fe400078e0a04 */
[----:B------:R-:W-:-:S04]  /*e090*/  IMAD.HI.U32 R6, R6, R3, RZ ;  /* 0x0000000306067227 */ /* 0x000fc800078e00ff */
[----:B------:R-:W-:Y:S01]  /*e0a0*/  IMAD R4, R6, R4, R3 ;  /* 0x0000000406047224 */ /* 0x000fe200078e0203 */
[----:B------:R-:W-:-:S04]  /*e0b0*/  LOP3.LUT R3, R2, R17, RZ, 0x3c, !PT ;  /* 0x0000001102037212 */ /* 0x000fc800078e3cff */
[----:B------:R-:W-:-:S13]  /*e0c0*/  ISETP.GT.U32.AND P0, PT, R7, R4, PT ;  /* 0x000000040700720c */ /* 0x000fda0003f04070 */
[----:B------:R-:W-:Y:S02]  /*e0d0*/  @!P0 IMAD.IADD R4, R4, 0x1, -R7 ;  /* 0x0000000104048824 */ /* 0x000fe400078e0a07 */
[----:B------:R-:W-:-:S03]  /*e0e0*/  @!P0 VIADD R6, R6, 0x1 ;  /* 0x0000000106068836 */ /* 0x000fc60000000000 */
[----:B------:R-:W-:-:S13]  /*e0f0*/  ISETP.GE.U32.AND P0, PT, R4, R7, PT ;  /* 0x000000070400720c */ /* 0x000fda0003f06070 */
[----:B------:R-:W-:Y:S02]  /*e100*/  @P0 IADD3 R6, R6, 0x1, RZ ;  /* 0x0000000106060810 */ /* 0x000fe40007ffe0ff */
[----:B------:R-:W-:-:S13]  /*e110*/  ISETP.GE.AND P0, PT, R3, RZ, PT ;  /* 0x000000ff0300720c */ /* 0x000fda0003f06270 */
[----:B------:R-:W-:Y:S01]  /*e120*/  @!P0 IMAD.MOV R6, RZ, RZ, -R6 ;  /* 0x000000ffff068224 */ /* 0x000fe200078e0a06 */
[----:B------:R-:W-:-:S13]  /*e130*/  ISETP.NE.AND P0, PT, R17, RZ, PT ;  /* 0x000000ff1100720c */ /* 0x000fda0003f05270 */
[----:B------:R-:W-:-:S04]  /*e140*/  @!P0 LOP3.LUT R6, RZ, R17, RZ, 0x33, !PT ;  /* 0x00000011ff068212 */ /* 0x000fc800078e33ff */
[----:B------:R-:W-:Y:S01]  /*e150*/  MOV R18, R6 ;  /* 0x0000000600127202 */ /* 0x000fe20000000f00 */
[----:B------:R-:W-:-:S04]  /*e160*/  IMAD.MOV R3, RZ, RZ, -R6 ;  /* 0x000000ffff037224 */ /* 0x000fc800078e0a06 */
[----:B------:R-:W-:Y:S01]  /*e170*/  IMAD R17, R17, R3, R2 ;  /* 0x0000000311117224 */ /* 0x000fe200078e0202 */
[----:B------:R-:W-:Y:S06]  /*e180*/  BRA `(.L_x_3037) ;  /* 0x00000000001c7947 */ /* 0x000fec0003800000 */
.L_x_3029:
[----:B------:R-:W-:Y:S01]  /*e190*/  UMOV UR4, URZ ;  /* 0x0000003f00047c82 */ /* 0x000fe20008000000 */
[----:B------:R-:W-:Y:S01]  /*e1a0*/  UMOV UR5, URZ ;  /* 0x0000003f00057c82 */ /* 0x000fe20008000000 */
[----:B------:R-:W-:Y:S01]  /*e1b0*/  ULDC UR6, c[0x0][0xc14] ;  /* 0x0003050000067ab9 */ /* 0x000fe20000000800 */
[----:B------:R-:W-:Y:S01]  /*e1c0*/  IMAD.MOV.U32 R16, RZ, RZ, R4 ;  /* 0x000000ffff107224 */ /* 0x000fe200078e0004 */
[----:B------:R-:W-:Y:S01]  /*e1d0*/  MOV R19, UR6 ;  /* 0x0000000600137c02 */ /* 0x000fe20008000f00 */
[----:B------:R-:W-:Y:S02]  /*e1e0*/  IMAD.U32 R17, RZ, RZ, UR4 ;  /* 0x00000004ff117e24 */ /* 0x000fe4000f8e00ff */
[----:B------:R-:W-:-:S07]  /*e1f0*/  IMAD.U32 R18, RZ, RZ, UR5 ;  /* 0x00000005ff127e24 */ /* 0x000fce000f8e00ff */
.L_x_3037:
        /* <DEDUP_REMOVED lines=12> */
.L_x_2975:
        /* <DEDUP_REMOVED lines=12> */
.L_x_3094:
[----:B------:R-:W-:Y:S05]  /*e380*/  BSYNC B0 ;  /* 0x0000000000007941 */ /* 0x000fea0003800000 */
.L_x_3039:
[----:B------:R-:W-:-:S03]  /*e390*/  UMOV UR4, 0xffffffff ;  /* 0xffffffff00047882 */ /* 0x000fc60000000000 */
[----:B------:R-:W-:Y:S05]  /*e3a0*/  BRA.DIV UR4, `(.L_x_3041) ;  /* 0x0000001204d47947 */ /* 0x000fea000b800000 */
[----:B------:R-:W2:Y:S02]  /*e3b0*/  S2R R2, SR_TID.X ;  /* 0x0000000000027919 */ /* 0x000ea40000002100 */
[----:B--2---:R-:W-:-:S04]  /*e3c0*/  SHF.R.U32.HI R2, RZ, 0x5, R2 ;  /* 0x00000005ff027819 */ /* 0x004fc80000011602 */
[----:B------:R-:W-:-:S05]  /*e3d0*/  LOP3.LUT R2, R2, 0x3, RZ, 0xc0, !PT ;  /* 0x0000000302027812 */ /* 0x000fca00078ec0ff */
[----:B------:R2:W3:Y:S02]  /*e3e0*/  SHFL.IDX PT, R14, R2, RZ, 0x1f ;  /* 0x00001fff020e7589 */ /* 0x0004e400000e0000 */
.L_x_3097:
[----:B---3--:R-:W-:Y:S01]  /*e3f0*/  ISETP.NE.AND P0, PT, R14, RZ, PT ;  /* 0x000000ff0e00720c */ /* 0x008fe20003f05270 */
[----:B------:R-:W-:-:S12]  /*e400*/  BSSY B0, `(.L_x_3042) ;  /* 0x0000027000007945 */ /* 0x000fd80003800000 */
[----:B------:R-:W-:Y:S05]  /*e410*/  @P0 BRA `(.L_x_3043) ;  /* 0x0000000000940947 */ /* 0x000fea0003800000 */
[----:B------:R-:W-:-:S03]  /*e420*/  UMOV UR4, 0xffffffff ;  /* 0xffffffff00047882 */ /* 0x000fc60000000000 */
[----:B------:R-:W-:Y:S05]  /*e430*/  BRA.DIV UR4, `(.L_x_3044) ;  /* 0x0000001204e47947 */ /* 0x000fea000b800000 */
[----:B------:R-:W-:-:S13]  /*e440*/  ELECT P6, URZ, PT ;  /* 0x00000000003f782f */ /* 0x000fda00038c0000 */
.L_x_3100:
[----:B------:R-:W-:Y:S05]  /*e450*/  @!P6 BRA `(.L_x_3043) ;  /* 0x000000000084e947 */ /* 0x000fea0003800000 */
[----:B------:R-:W-:-:S06]  /*e460*/  ULOP3.LUT UR4, UR36, 0x2, URZ, 0xfc, !UPT ;  /* 0x0000000224047892 */ /* 0x000fcc000f8efc3f */
[----:B--2---:R-:W-:-:S05]  /*e470*/  IMAD.U32 R2, RZ, RZ, UR4 ;  /* 0x00000004ff027e24 */ /* 0x004fca000f8e00ff */
[----:B------:R-:W-:-:S13]  /*e480*/  ISETP.NE.AND P2, PT, R2, 0x3, PT ;  /* 0x000000030200780c */ /* 0x000fda0003f45270 */
[----:B------:R-:W-:Y:S05]  /*e490*/  @!P2 BRA `(.L_x_3045) ;  /* 0x000000000004a947 */ /* 0x000fea0003800000 */
[----:B------:R-:W-:Y:S01]  /*e4a0*/  BPT.TRAP 0x1 ;  /* 0x000000040000795c */ /* 0x000fe20000300000 */
.L_x_3045:
[----:B0-----:R-:W2:Y:S04]  /*e4b0*/  LDL R3, [R1] ;  /* 0x0000000001037983 */ /* 0x001ea80000100800 */
[----:B------:R-:W3:Y:S01]  /*e4c0*/  LDL.LU R7, [R1+0x4] ;  /* 0x0000040001077983 */ /* 0x000ee20000300800 */
[----:B------:R-:W-:-:S05]  /*e4d0*/  IADD3 R2, R0, 0x28c40, RZ ;  /* 0x00028c4000027810 */ /* 0x000fca0007ffe0ff */
        /* <DEDUP_REMOVED lines=11> */
.L_x_3101:
[----:B------:R-:W2:Y:S02]  /*e590*/  SYNCS.PHASECHK.TRANS64.TRYWAIT P0, [R7+URZ], R2 ;  /* 0x00000002070075a7 */ /* 0x000ea4000800017f */
[----:B--2---:R-:W-:Y:S05]  /*e5a0*/  @!P0 BRA `(.L_x_3047) ;  /* 0x0000001000bc8947 */ /* 0x004fea0003800000 */
.L_x_3102:
[----:B------:R-:W-:Y:S05]  /*e5b0*/  @!P2 BRA `(.L_x_3048) ;  /* 0x000000000004a947 */ /* 0x000fea0003800000 */
[----:B------:R-:W-:Y:S01]  /*e5c0*/  BPT.TRAP 0x1 ;  /* 0x000000040000795c */ /* 0x000fe20000300000 */
.L_x_3048:
[----:B------:R-:W3:Y:S01]  /*e5d0*/  LDL.LU R4, [R1] ;  /* 0x0000000001047983 */ /* 0x000ee20000300800 */
[----:B------:R-:W-:-:S05]  /*e5e0*/  IADD3 R0, R0, 0x28c60, RZ ;  /* 0x00028c6000007810 */ /* 0x000fca0007ffe0ff */
[----:B---3--:R-:W-:-:S04]  /*e5f0*/  IMAD R4, R4, 0x8, R0 ;  /* 0x0000000804047824 */ /* 0x008fc800078e0200 */
[----:B------:R-:W3:Y:S02]  /*e600*/  SYNCS.PHASECHK.TRANS64.TRYWAIT P0, [R4+URZ], R5 ;  /* 0x00000005040075a7 */ /* 0x000ee4000800017f */
[----:B---3--:R-:W-:Y:S05]  /*e610*/  @!P0 BRA `(.L_x_3049) ;  /* 0x0000001000b48947 */ /* 0x008fea0003800000 */
.L_x_3103:
[----:B------:R-:W-:-:S07]  /*e620*/  IMAD R3, R3, 0x8, R0 ;  /* 0x0000000803037824 */ /* 0x000fce00078e0200 */
.L_x_3050:
[----:B----4-:R4:W0:Y:S02]  /*e630*/  SYNCS.PHASECHK.TRANS64.TRYWAIT P0, [R3+URZ], R2 ;  /* 0x00000002030075a7 */ /* 0x010824000800017f */
[----:B0-----:R-:W-:Y:S05]  /*e640*/  @!P0 NANOSLEEP.SYNCS 0x989680 ;  /* 0x009896800000895d */ /* 0x001fea0003900000 */
[----:B------:R-:W0:Y:S02]  /*e650*/  @!P0 SYNCS.PHASECHK.TRANS64 P0, [R3+URZ], R2 ;  /* 0x00000002030085a7 */ /* 0x000e24000800007f */
[----:B0-----:R-:W-:Y:S05]  /*e660*/  @!P0 BRA `(.L_x_3050) ;  /* 0xfffffffc00f08947 */ /* 0x001fea000383ffff */
.L_x_3043:
[----:B------:R-:W-:Y:S05]  /*e670*/  BSYNC B0 ;  /* 0x0000000000007941 */ /* 0x000fea0003800000 */
.L_x_3042:
[----:B------:R-:W-:Y:S05]  /*e680*/  EXIT ;  /* 0x000000000000794d */ /* 0x000fea0003800000 */
.L_x_2928:
[----:B0-----:R-:W-:-:S04]  /*e690*/  IMAD.U32 R3, RZ, RZ, UR16 ;  /* 0x00000010ff037e24 */ /* 0x001fc8000f8e00ff */
[----:B------:R0:W1:Y:S03]  /*e6a0*/  SYNCS.PHASECHK.TRANS64.TRYWAIT P0, [R3+URZ+0x28c50], R0 ;  /* 0x028c5000030075a7 */ /* 0x000066000800017f */
[----:B-1----:R-:W-:Y:S05]  /*e6b0*/  @!P0 NANOSLEEP.SYNCS 0x989680 ;  /* 0x009896800000895d */ /* 0x002fea0003900000 */
[----:B------:R-:W1:Y:S02]  /*e6c0*/  @!P0 SYNCS.PHASECHK.TRANS64 P0, [R3+URZ+0x28c50], R0 ;  /* 0x028c5000030085a7 */ /* 0x000e64000800007f */
[----:B-1----:R-:W-:Y:S05]  /*e6d0*/  @!P0 BRA `(.L_x_2928) ;  /* 0xfffffffc00ec8947 */ /* 0x002fea000383ffff */
[----:B------:R-:W-:Y:S05]  /*e6e0*/  BRA `(.L_x_3051) ;  /* 0xffffff3000507947 */ /* 0x000fea000383ffff */
.L_x_2933:
[----:B-1----:R-:W-:-:S04]  /*e6f0*/  MOV R3, UR6 ;  /* 0x0000000600037c02 */ /* 0x002fc80008000f00 */
[----:B------:R1:W2:Y:S03]  /*e700*/  SYNCS.PHASECHK.TRANS64.TRYWAIT P0, [R3+URZ+0x28c50], R0 ;  /* 0x028c5000030075a7 */ /* 0x0002a6000800017f */
[----:B--2---:R-:W-:Y:S05]  /*e710*/  @!P0 NANOSLEEP.SYNCS 0x989680 ;  /* 0x009896800000895d */ /* 0x004fea0003900000 */
[----:B------:R-:W2:Y:S02]  /*e720*/  @!P0 SYNCS.PHASECHK.TRANS64 P0, [R3+URZ+0x28c50], R0 ;  /* 0x028c5000030085a7 */ /* 0x000ea4000800007f */
[----:B--2---:R-:W-:Y:S05]  /*e730*/  @!P0 BRA `(.L_x_2933) ;  /* 0xfffffffc00ec8947 */ /* 0x004fea000383ffff */
[----:B------:R-:W-:Y:S05]  /*e740*/  BRA `(.L_x_2932) ;  /* 0xffffff3c005c7947 */ /* 0x000fea000383ffff */
.L_x_2936:
[----:B0-----:R-:W-:-:S04]  /*e750*/  IMAD.U32 R3, RZ, RZ, UR42 ;  /* 0x0000002aff037e24 */ /* 0x001fc8000f8e00ff */
[----:B------:R0:W1:Y:S03]  /*e760*/  SYNCS.PHASECHK.TRANS64.TRYWAIT P1, [R3+URZ+0x28c00], R0 ;  /* 0x028c0000030075a7 */ /* 0x000066000802017f */
[----:B-1----:R-:W-:Y:S05]  /*e770*/  @!P1 NANOSLEEP.SYNCS 0x989680 ;  /* 0x009896800000995d */ /* 0x002fea0003900000 */
[----:B------:R-:W1:Y:S02]  /*e780*/  @!P1 SYNCS.PHASECHK.TRANS64 P1, [R3+URZ+0x28c00], R0 ;  /* 0x028c0000030095a7 */ /* 0x000e64000802007f */
[----:B-1----:R-:W-:Y:S05]  /*e790*/  @!P1 BRA `(.L_x_2936) ;  /* 0xfffffffc00ec9947 */ /* 0x002fea000383ffff */
[----:B------:R-:W-:Y:S05]  /*e7a0*/  BRA `(.L_x_3052) ;  /* 0xffffff4800bc7947 */ /* 0x000fea000383ffff */
.L_x_2940:
[----:B--2---:R2:W3:Y:S02]  /*e7b0*/  SYNCS.PHASECHK.TRANS64.TRYWAIT P1, [R7+URZ+0x28c30], R8 ;  /* 0x028c3008070075a7 */ /* 0x0044e4000802017f */
[----:B---3--:R-:W-:Y:S05]  /*e7c0*/  @!P1 NANOSLEEP.SYNCS 0x989680 ;  /* 0x009896800000995d */ /* 0x008fea0003900000 */
[----:B------:R-:W3:Y:S02]  /*e7d0*/  @!P1 SYNCS.PHASECHK.TRANS64 P1, [R7+URZ+0x28c30], R8 ;  /* 0x028c3008070095a7 */ /* 0x000ee4000802007f */
[----:B---3--:R-:W-:Y:S05]  /*e7e0*/  @!P1 BRA `(.L_x_2940) ;  /* 0xfffffffc00f09947 */ /* 0x008fea000383ffff */
[----:B------:R-:W-:Y:S05]  /*e7f0*/  BRA `(.L_x_2939) ;  /* 0xffffff4800d87947 */ /* 0x000fea000383ffff */
.L_x_2944:
[----:B----4-:R4:W0:Y:S02]  /*e800*/  SYNCS.PHASECHK.TRANS64.TRYWAIT P2, [R7+URZ+0x28c50], R8 ;  /* 0x028c5008070075a7 */ /* 0x010824000804017f */
[----:B0-----:R-:W-:Y:S05]  /*e810*/  @!P2 NANOSLEEP.SYNCS 0x989680 ;  /* 0x009896800000a95d */ /* 0x001fea0003900000 */
[----:B------:R-:W0:Y:S02]  /*e820*/  @!P2 SYNCS.PHASECHK.TRANS64 P2, [R7+URZ+0x28c50], R8 ;  /* 0x028c50080700a5a7 */ /* 0x000e24000804007f */
[----:B0-----:R-:W-:Y:S05]  /*e830*/  @!P2 BRA `(.L_x_2944) ;  /* 0xfffffffc00f0a947 */ /* 0x001fea000383ffff */
[----:B------:R-:W-:Y:S05]  /*e840*/  BRA `(.L_x_2943) ;  /* 0xffffff5c00ec7947 */ /* 0x000fea000383ffff */
.L_x_2949:
[----:B--2---:R-:W-:-:S04]  /*e850*/  IMAD.U32 R5, RZ, RZ, UR23 ;  /* 0x00000017ff057e24 */ /* 0x004fc8000f8e00ff */
[----:B------:R2:W3:Y:S03]  /*e860*/  SYNCS.PHASECHK.TRANS64.TRYWAIT P3, [R5+URZ+0x28c30], R8 ;  /* 0x028c3008050075a7 */ /* 0x0004e6000806017f */
[----:B---3--:R-:W-:Y:S05]  /*e870*/  @!P3 NANOSLEEP.SYNCS 0x989680 ;  /* 0x009896800000b95d */ /* 0x008fea0003900000 */
[----:B------:R-:W3:Y:S02]  /*e880*/  @!P3 SYNCS.PHASECHK.TRANS64 P3, [R5+URZ+0x28c30], R8 ;  /* 0x028c30080500b5a7 */ /* 0x000ee4000806007f */
[----:B---3--:R-:W-:Y:S05]  /*e890*/  @!P3 BRA `(.L_x_2949) ;  /* 0xfffffffc00ecb947 */ /* 0x008fea000383ffff */
[----:B------:R-:W-:Y:S05]  /*e8a0*/  BRA `(.L_x_2948) ;  /* 0xffffff6000c47947 */ /* 0x000fea000383ffff */
.L_x_2953:
[----:B-1----:R1:W3:Y:S02]  /*e8b0*/  SYNCS.PHASECHK.TRANS64.TRYWAIT P3, [R169+URZ+0x28c50], R8 ;  /* 0x028c5008a90075a7 */ /* 0x0022e4000806017f */
[----:B---3--:R-:W-:Y:S05]  /*e8c0*/  @!P3 NANOSLEEP.SYNCS 0x989680 ;  /* 0x009896800000b95d */ /* 0x008fea0003900000 */
[----:B------:R-:W3:Y:S02]  /*e8d0*/  @!P3 SYNCS.PHASECHK.TRANS64 P3, [R169+URZ+0x28c50], R8 ;  /* 0x028c5008a900b5a7 */ /* 0x000ee4000806007f */
[----:B---3--:R-:W-:Y:S05]  /*e8e0*/  @!P3 BRA `(.L_x_2953) ;  /* 0xfffffffc00f0b947 */ /* 0x008fea000383ffff */
[----:B------:R-:W-:Y:S05]  /*e8f0*/  BRA `(.L_x_2952) ;  /* 0xffffff7800f87947 */ /* 0x000fea000383ffff */
.L_x_2984:
[----:B------:R-:W0:Y:S01]  /*e900*/  S2R R5, SR_TID.X ;  /* 0x0000000000057919 */ /* 0x000e220000002100 */
[----:B------:R-:W-:Y:S01]  /*e910*/  BSSY B0, `(.L_x_3053) ;  /* 0x000000a000007945 */ /* 0x000fe20003800000 */
[----:B------:R-:W-:Y:S01]  /*e920*/  MOV R12, RZ ;  /* 0x000000ff000c7202 */ /* 0x000fe20000000f00 */
        /* <DEDUP_REMOVED lines=8> */
.L_x_3054:
[----:B------:R-:W-:Y:S05]  /*e9b0*/  BSYNC B0 ;  /* 0x0000000000007941 */ /* 0x000fea0003800000 */
.L_x_3053:
[----:B------:R-:W-:Y:S05]  /*e9c0*/  BRA `(.L_x_3055) ;  /* 0xffffffc400c87947 */ /* 0x000fea000383ffff */
.L_x_2985:
[----:B------:R-:W-:Y:S01]  /*e9d0*/  BSSY B0, `(.L_x_3056) ;  /* 0x0000006000007945 */ /* 0x000fe20003800000 */
[----:B------:R-:W-:-:S07]  /*e9e0*/  IMAD.MOV.U32 R15, RZ, RZ, -0x1 ;  /* 0xffffffffff0f7424 */ /* 0x000fce00078e00ff */
[----:B------:R-:W-:Y:S05]  /*e9f0*/  WARPSYNC.COLLECTIVE R15, `(.L_x_3057) ;  /* 0x000000000f0c7348 */ /* 0x000fea0003c00000 */
[----:B------:R-:W-:Y:S02]  /*ea00*/  ELECT P6, UR62, PT ;  /* 0x00000000003e782f */ /* 0x000fe400038c0000 */
[----:B------:R-:W-:Y:S01]  /*ea10*/  MOV R14, UR62 ;  /* 0x0000003e000e7c02 */ /* 0x000fe20008000f00 */
[----:B------:R-:W-:Y:S10]  /*ea20*/  ENDCOLLECTIVE ;  /* 0x000000000000791b */ /* 0x000ff40003800000 */
.L_x_3057:
[----:B------:R-:W-:Y:S05]  /*ea30*/  BSYNC B0 ;  /* 0x0000000000007941 */ /* 0x000fea0003800000 */
.L_x_3056:
[----:B------:R-:W-:Y:S05]  /*ea40*/  BRA `(.L_x_3058) ;  /* 0xffffffc400c07947 */ /* 0x000fea000383ffff */
.L_x_2988:
[----:B0-----:R0:W1:Y:S02]  /*ea50*/  SYNCS.PHASECHK.TRANS64.TRYWAIT P0, [R8+URZ+0x28c40], R10 ;  /* 0x028c400a080075a7 */ /* 0x001064000800017f */
[----:B-1----:R-:W-:Y:S05]  /*ea60*/  @!P0 NANOSLEEP.SYNCS 0x989680 ;  /* 0x009896800000895d */ /* 0x002fea0003900000 */
[----:B------:R-:W1:Y:S02]  /*ea70*/  @!P0 SYNCS.PHASECHK.TRANS64 P0, [R8+URZ+0x28c40], R10 ;  /* 0x028c400a080085a7 */ /* 0x000e64000800007f */
[----:B-1----:R-:W-:Y:S05]  /*ea80*/  @!P0 BRA `(.L_x_2988) ;  /* 0xfffffffc00f08947 */ /* 0x002fea000383ffff */
[----:B------:R-:W-:Y:S05]  /*ea90*/  BRA `(.L_x_3059) ;  /* 0xffffffc800307947 */ /* 0x000fea000383ffff */
.L_x_2991:
        /* <DEDUP_REMOVED lines=8> */
.L_x_2994:
[----:B0-----:R0:W1:Y:S02]  /*eb20*/  SYNCS.PHASECHK.TRANS64.TRYWAIT P0, [R8+URZ+0x28c60], R6 ;  /* 0x028c6006080075a7 */ /* 0x001064000800017f */
[----:B-1----:R-:W-:Y:S05]  /*eb30*/  @!P0 NANOSLEEP.SYNCS 0x989680 ;  /* 0x009896800000895d */ /* 0x002fea0003900000 */
[----:B------:R-:W1:Y:S02]  /*eb40*/  @!P0 SYNCS.PHASECHK.TRANS64 P0, [R8+URZ+0x28c60], R6 ;  /* 0x028c6006080085a7 */ /* 0x000e64000800007f */
[----:B-1----:R-:W-:Y:S05]  /*eb50*/  @!P0 BRA `(.L_x_2994) ;  /* 0xfffffffc00f08947 */ /* 0x002fea000383ffff */
[----:B------:R-:W-:Y:S05]  /*eb60*/  BRA `(.L_x_3061) ;  /* 0xffffffcc002c7947 */ /* 0x000fea000383ffff */
.L_x_3003:
[----:B-1----:R1:W2:Y:S02]  /*eb70*/  SYNCS.PHASECHK.TRANS64.TRYWAIT P0, [R3+URZ+0x28c40], R6 ;  /* 0x028c4006030075a7 */ /* 0x0022a4000800017f */
[----:B--2---:R-:W-:Y:S05]  /*eb80*/  @!P0 NANOSLEEP.SYNCS 0x989680 ;  /* 0x009896800000895d */ /* 0x004fea0003900000 */
[----:B------:R-:W2:Y:S02]  /*eb90*/  @!P0 SYNCS.PHASECHK.TRANS64 P0, [R3+URZ+0x28c40], R6 ;  /* 0x028c4006030085a7 */ /* 0x000ea4000800007f */
[----:B--2---:R-:W-:Y:S05]  /*eba0*/  @!P0 BRA `(.L_x_3003) ;  /* 0xfffffffc00f08947 */ /* 0x004fea000383ffff */
[----:B------:R-:W-:Y:S05]  /*ebb0*/  BRA `(.L_x_3062) ;  /* 0xffffffd400047947 */ /* 0x000fea000383ffff */
.L_x_3005:
[----:B--2---:R2:W3:Y:S02]  /*ebc0*/  SYNCS.PHASECHK.TRANS64.TRYWAIT P0, [R3+URZ+0x28c60], R6 ;  /* 0x028c6006030075a7 */ /* 0x0044e4000800017f */
[----:B---3--:R-:W-:Y:S05]  /*ebd0*/  @!P0 NANOSLEEP.SYNCS 0x989680 ;  /* 0x009896800000895d */ /* 0x008fea0003900000 */
[----:B------:R-:W3:Y:S02]  /*ebe0*/  @!P0 SYNCS.PHASECHK.TRANS64 P0, [R3+URZ+0x28c60], R6 ;  /* 0x028c6006030085a7 */ /* 0x000ee4000800007f */
[----:B---3--:R-:W-:Y:S05]  /*ebf0*/  @!P0 BRA `(.L_x_3005) ;  /* 0xfffffffc00f08947 */ /* 0x008fea000383ffff */
[----:B------:R-:W-:Y:S05]  /*ec00*/  BRA `(.L_x_3063) ;  /* 0xffffffd400747947 */ /* 0x000fea000383ffff */
.L_x_3010:
[----:B--2---:R2:W3:Y:S02]  /*ec10*/  SYNCS.PHASECHK.TRANS64.TRYWAIT P0, [R2+URZ+0x28c40], R3 ;  /* 0x028c4003020075a7 */ /* 0x0044e4000800017f */
[----:B---3--:R-:W-:Y:S05]  /*ec20*/  @!P0 NANOSLEEP.SYNCS 0x989680 ;  /* 0x009896800000895d */ /* 0x008fea0003900000 */
[----:B------:R-:W3:Y:S02]  /*ec30*/  @!P0 SYNCS.PHASECHK.TRANS64 P0, [R2+URZ+0x28c40], R3 ;  /* 0x028c4003020085a7 */ /* 0x000ee4000800007f */
[----:B---3--:R-:W-:Y:S05]  /*ec40*/  @!P0 BRA `(.L_x_3010) ;  /* 0xfffffffc00f08947 */ /* 0x008fea000383ffff */
[----:B------:R-:W-:Y:S05]  /*ec50*/  BRA `(.L_x_3064) ;  /* 0xffffffdc00107947 */ /* 0x000fea000383ffff */
.L_x_3012:
[----:B-1----:R1:W3:Y:S02]  /*ec60*/  SYNCS.PHASECHK.TRANS64.TRYWAIT P1, [R2+URZ+0x28c60], R3 ;  /* 0x028c6003020075a7 */ /* 0x0022e4000802017f */
[----:B---3--:R-:W-:Y:S05]  /*ec70*/  @!P1 NANOSLEEP.SYNCS 0x989680 ;  /* 0x009896800000995d */ /* 0x008fea0003900000 */
[----:B------:R-:W3:Y:S02]  /*ec80*/  @!P1 SYNCS.PHASECHK.TRANS64 P1, [R2+URZ+0x28c60], R3 ;  /* 0x028c6003020095a7 */ /* 0x000ee4000802007f */
[----:B---3--:R-:W-:Y:S05]  /*ec90*/  @!P1 BRA `(.L_x_3012) ;  /* 0xfffffffc00f09947 */ /* 0x008fea000383ffff */
[----:B------:R-:W-:Y:S05]  /*eca0*/  BRA `(.L_x_3065) ;  /* 0xffffffdc007c7947 */ /* 0x000fea000383ffff */
.L_x_3017:
[----:B---3--:R3:W4:Y:S02]  /*ecb0*/  SYNCS.PHASECHK.TRANS64.TRYWAIT P0, [R2+URZ+0x28c40], R3 ;  /* 0x028c4003020075a7 */ /* 0x008724000800017f */
[----:B----4-:R-:W-:Y:S05]  /*ecc0*/  @!P0 NANOSLEEP.SYNCS 0x989680 ;  /* 0x009896800000895d */ /* 0x010fea0003900000 */
[----:B------:R-:W4:Y:S02]  /*ecd0*/  @!P0 SYNCS.PHASECHK.TRANS64 P0, [R2+URZ+0x28c40], R3 ;  /* 0x028c4003020085a7 */ /* 0x000f24000800007f */
[----:B----4-:R-:W-:Y:S05]  /*ece0*/  @!P0 BRA `(.L_x_3017) ;  /* 0xfffffffc00f08947 */ /* 0x010fea000383ffff */
[----:B------:R-:W-:Y:S05]  /*ecf0*/  BRA `(.L_x_3066) ;  /* 0xffffffe000f87947 */ /* 0x000fea000383ffff */
.L_x_3019:
[----:B-1----:R1:W2:Y:S02]  /*ed00*/  SYNCS.PHASECHK.TRANS64.TRYWAIT P1, [R2+URZ+0x28c60], R3 ;  /* 0x028c6003020075a7 */ /* 0x0022a4000802017f */
[----:B--2---:R-:W-:Y:S05]  /*ed10*/  @!P1 NANOSLEEP.SYNCS 0x989680 ;  /* 0x009896800000995d */ /* 0x004fea0003900000 */
[----:B------:R-:W2:Y:S02]  /*ed20*/  @!P1 SYNCS.PHASECHK.TRANS64 P1, [R2+URZ+0x28c60], R3 ;  /* 0x028c6003020095a7 */ /* 0x000ea4000802007f */
[----:B--2---:R-:W-:Y:S05]  /*ed30*/  @!P1 BRA `(.L_x_3019) ;  /* 0xfffffffc00f09947 */ /* 0x004fea000383ffff */
[----:B------:R-:W-:Y:S05]  /*ed40*/  BRA `(.L_x_3067) ;  /* 0xffffffe400687947 */ /* 0x000fea000383ffff */
.L_x_3024:
[----:B------:R-:W-:Y:S01]  /*ed50*/  BSSY B0, `(.L_x_3068) ;  /* 0x0000008000007945 */ /* 0x000fe20003800000 */
[----:B------:R-:W-:Y:S01]  /*ed60*/  MOV R13, R16 ;  /* 0x00000010000d7202 */ /* 0x000fe20000000f00 */
[----:B-1----:R-:W-:Y:S02]  /*ed70*/  IMAD.MOV.U32 R12, RZ, RZ, RZ ;  /* 0x000000ffff0c7224 */ /* 0x002fe400078e00ff */
[----:B------:R-:W-:Y:S02]  /*ed80*/  IMAD.MOV.U32 R11, RZ, RZ, 0x1f ;  /* 0x0000001fff0b7424 */ /* 0x000fe400078e00ff */
[----:B0-----:R-:W-:-:S07]  /*ed90*/  IMAD.MOV.U32 R15, RZ, RZ, -0x1 ;  /* 0xffffffffff0f7424 */ /* 0x001fce00078e00ff */
[----:B--2---:R-:W-:Y:S05]  /*eda0*/  WARPSYNC.COLLECTIVE R15, `(.L_x_3069) ;  /* 0x000000000f087348 */ /* 0x004fea0003c00000 */
[----:B------:R0:W1:Y:S02]  /*edb0*/  SHFL.IDX P6, R14, R13, R12, R11 ;  /* 0x0000000c0d0e7389 */ /* 0x00006400000c000b */
[----:B012---:R-:W-:Y:S01]  /*edc0*/  ENDCOLLECTIVE ;  /* 0x000000000000791b */ /* 0x007fe20003800000 */
.L_x_3069:
[----:B------:R-:W-:Y:S05]  /*edd0*/  BSYNC B0 ;  /* 0x0000000000007941 */ /* 0x000fea0003800000 */
.L_x_3068:
[----:B------:R-:W-:Y:S01]  /*ede0*/  IMAD.MOV.U32 R13, RZ, RZ, R16 ;  /* 0x000000ffff0d7224 */ /* 0x000fe200078e0010 */
[----:B------:R-:W-:Y:S01]  /*edf0*/  MOV R15, 0xffffffff ;  /* 0xffffffff000f7802 */ /* 0x000fe20000000f00 */
[----:B------:R-:W-:Y:S01]  /*ee00*/  IMAD.MOV.U32 R12, RZ, RZ, 0x1 ;  /* 0x00000001ff0c7424 */ /* 0x000fe200078e00ff */
[----:B------:R-:W-:Y:S01]  /*ee10*/  MOV R4, R14 ;  /* 0x0000000e00047202 */ /* 0x000fe20000000f00 */
[----:B------:R-:W-:-:S07]  /*ee20*/  IMAD.MOV.U32 R11, RZ, RZ, 0x1f ;  /* 0x0000001fff0b7424 */ /* 0x000fce00078e00ff */
[----:B------:R-:W-:Y:S05]  /*ee30*/  WARPSYNC.COLLECTIVE R15, `(.L_x_3070) ;  /* 0x000000000f087348 */ /* 0x000fea0003c00000 */
[----:B------:R0:W1:Y:S02]  /*ee40*/  SHFL.IDX P6, R14, R13, R12, R11 ;  /* 0x0000000c0d0e7389 */ /* 0x00006400000c000b */
[----:B01----:R-:W-:Y:S01]  /*ee50*/  ENDCOLLECTIVE ;  /* 0x000000000000791b */ /* 0x003fe20003800000 */
.L_x_3070:
[----:B------:R-:W-:Y:S01]  /*ee60*/  IMAD.MOV.U32 R5, RZ, RZ, R14 ;  /* 0x000000ffff057224 */ /* 0x000fe200078e000e */
[----:B------:R-:W-:Y:S06]  /*ee70*/  BRA `(.L_x_3071) ;  /* 0xffffffe800ac7947 */ /* 0x000fec000383ffff */
.L_x_3027:
[----:B------:R-:W-:Y:S01]  /*ee80*/  BSSY B0, `(.L_x_3072) ;  /* 0x0000008000007945 */ /* 0x000fe20003800000 */
[----:B-----5:R-:W-:Y:S01]  /*ee90*/  IMAD.MOV.U32 R13, RZ, RZ, R3 ;  /* 0x000000ffff0d7224 */ /* 0x020fe200078e0003 */
[----:B-1----:R-:W-:Y:S01]  /*eea0*/  MOV R11, RZ ;  /* 0x000000ff000b7202 */ /* 0x002fe20000000f00 */
[----:B------:R-:W-:Y:S02]  /*eeb0*/  IMAD.MOV.U32 R12, RZ, RZ, 0x1 ;  /* 0x00000001ff0c7424 */ /* 0x000fe400078e00ff */
[----:B------:R-:W-:-:S07]  /*eec0*/  IMAD.MOV.U32 R15, RZ, RZ, -0x1 ;  /* 0xffffffffff0f7424 */ /* 0x000fce00078e00ff */
[----:B0-234-:R-:W-:Y:S05]  /*eed0*/  WARPSYNC.COLLECTIVE R15, `(.L_x_3073) ;  /* 0x000000000f087348 */ /* 0x01dfea0003c00000 */
[----:B------:R1:W0:Y:S02]  /*eee0*/  SHFL.UP P6, R14, R13, R12, R11 ;  /* 0x0400000c0d0e7389 */ /* 0x00022400000c000b */
[----:B01234-:R-:W-:Y:S01]  /*eef0*/  ENDCOLLECTIVE ;  /* 0x000000000000791b */ /* 0x01ffe20003800000 */
.L_x_3073:
[----:B------:R-:W-:Y:S05]  /*ef00*/  BSYNC B0 ;  /* 0x0000000000007941 */ /* 0x000fea0003800000 */
.L_x_3072:
[----:B------:R-:W-:Y:S01]  /*ef10*/  ISETP.NE.AND P0, PT, R8, RZ, PT ;  /* 0x000000ff0800720c */ /* 0x000fe20003f05270 */
[----:B------:R-:W-:Y:S01]  /*ef20*/  IMAD.MOV.U32 R12, RZ, RZ, 0x2 ;  /* 0x00000002ff0c7424 */ /* 0x000fe200078e00ff */
[----:B------:R-:W-:Y:S01]  /*ef30*/  MOV R11, RZ ;  /* 0x000000ff000b7202 */ /* 0x000fe20000000f00 */
[----:B------:R-:W-:Y:S01]  /*ef40*/  IMAD.MOV.U32 R15, RZ, RZ, -0x1 ;  /* 0xffffffffff0f7424 */ /* 0x000fe200078e00ff */
[----:B------:R-:W-:Y:S02]  /*ef50*/  SEL R14, R14, RZ, P0 ;  /* 0x000000ff0e0e7207 */ /* 0x000fe40000000000 */
[----:B------:R-:W-:-:S03]  /*ef60*/  ISETP.GE.U32.AND P0, PT, R8, 0x2, PT ;  /* 0x000000020800780c */ /* 0x000fc60003f06070 */
[----:B------:R-:W-:-:S10]  /*ef70*/  IMAD.IADD R13, R3, 0x1, R14 ;  /* 0x00000001030d7824 */ /* 0x000fd400078e020e */
[----:B------:R-:W-:Y:S05]  /*ef80*/  WARPSYNC.COLLECTIVE R15, `(.L_x_3074) ;  /* 0x000000000f087348 */ /* 0x000fea0003c00000 */
[----:B------:R0:W1:Y:S02]  /*ef90*/  SHFL.UP P6, R14, R13, R12, R11 ;  /* 0x0400000c0d0e7389 */ /* 0x00006400000c000b */
[----:B01----:R-:W-:Y:S01]  /*efa0*/  ENDCOLLECTIVE ;  /* 0x000000000000791b */ /* 0x003fe20003800000 */
.L_x_3074:
        /* <DEDUP_REMOVED lines=8> */
.L_x_3075:
        /* <DEDUP_REMOVED lines=8> */
.L_x_3076:
[----:B------:R-:W-:Y:S01]  /*f0b0*/  IMAD.MOV.U32 R12, RZ, RZ, 0x10 ;  /* 0x00000010ff0c7424 */ /* 0x000fe200078e00ff */
[----:B------:R-:W-:Y:S02]  /*f0c0*/  SEL R7, R14, RZ, P0 ;  /* 0x000000ff0e077207 */ /* 0x000fe40000000000 */
[----:B------:R-:W-:Y:S02]  /*f0d0*/  ISETP.GE.U32.AND P0, PT, R8, 0x10, PT ;  /* 0x000000100800780c */ /* 0x000fe40003f06070 */
[----:B------:R-:W-:-:S05]  /*f0e0*/  IADD3 R7, R6, R7, RZ ;  /* 0x0000000706077210 */ /* 0x000fca0007ffe0ff */
[----:B------:R-:W-:-:S07]  /*f0f0*/  IMAD.MOV.U32 R13, RZ, RZ, R7 ;  /* 0x000000ffff0d7224 */ /* 0x000fce00078e0007 */
[----:B------:R-:W-:Y:S05]  /*f100*/  WARPSYNC.COLLECTIVE R15, `(.L_x_3077) ;  /* 0x000000000f087348 */ /* 0x000fea0003c00000 */
[----:B------:R0:W1:Y:S02]  /*f110*/  SHFL.UP P6, R14, R13, R12, R11 ;  /* 0x0400000c0d0e7389 */ /* 0x00006400000c000b */
[----:B01----:R-:W-:Y:S01]  /*f120*/  ENDCOLLECTIVE ;  /* 0x000000000000791b */ /* 0x003fe20003800000 */
.L_x_3077:
[----:B------:R-:W-:Y:S02]  /*f130*/  IMAD.MOV.U32 R12, RZ, RZ, 0x1f ;  /* 0x0000001fff0c7424 */ /* 0x000fe400078e00ff */
[----:B------:R-:W-:Y:S01]  /*f140*/  IMAD.MOV.U32 R11, RZ, RZ, 0x1f ;  /* 0x0000001fff0b7424 */ /* 0x000fe200078e00ff */
[----:B------:R-:W-:-:S05]  /*f150*/  SEL R2, R14, RZ, P0 ;  /* 0x000000ff0e027207 */ /* 0x000fca0000000000 */
[----:B------:R-:W-:-:S05]  /*f160*/  IMAD.IADD R2, R7, 0x1, R2 ;  /* 0x0000000107027824 */ /* 0x000fca00078e0202 */
[----:B------:R-:W-:-:S07]  /*f170*/  MOV R13, R2 ;  /* 0x00000002000d7202 */ /* 0x000fce0000000f00 */
[----:B------:R-:W-:Y:S05]  /*f180*/  WARPSYNC.COLLECTIVE R15, `(.L_x_3078) ;  /* 0x000000000f087348 */ /* 0x000fea0003c00000 */
[----:B------:R0:W1:Y:S02]  /*f190*/  SHFL.IDX P6, R14, R13, R12, R11 ;  /* 0x0000000c0d0e7389 */ /* 0x00006400000c000b */
[----:B01----:R-:W-:Y:S01]  /*f1a0*/  ENDCOLLECTIVE ;  /* 0x000000000000791b */ /* 0x003fe20003800000 */
.L_x_3078:
[----:B------:R-:W-:Y:S05]  /*f1b0*/  BRA `(.L_x_3079) ;  /* 0xffffffe800707947 */ /* 0x000fea000383ffff */
.L_x_3032:
[----:B------:R-:W-:Y:S01]  /*f1c0*/  BSSY B0, `(.L_x_3080) ;  /* 0x0000008000007945 */ /* 0x000fe20003800000 */
[----:B-----5:R-:W-:Y:S01]  /*f1d0*/  IMAD.MOV.U32 R13, RZ, RZ, R3 ;  /* 0x000000ffff0d7224 */ /* 0x020fe200078e0003 */
[----:B-1----:R-:W-:Y:S01]  /*f1e0*/  MOV R12, 0x1 ;  /* 0x00000001000c7802 */ /* 0x002fe20000000f00 */
[----:B------:R-:W-:Y:S02]  /*f1f0*/  IMAD.MOV.U32 R11, RZ, RZ, RZ ;  /* 0x000000ffff0b7224 */ /* 0x000fe400078e00ff */
[----:B------:R-:W-:-:S07]  /*f200*/  IMAD.MOV.U32 R15, RZ, RZ, -0x1 ;  /* 0xffffffffff0f7424 */ /* 0x000fce00078e00ff */
[----:B0-----:R-:W-:Y:S05]  /*f210*/  WARPSYNC.COLLECTIVE R15, `(.L_x_3081) ;  /* 0x000000000f087348 */ /* 0x001fea0003c00000 */
[----:B------:R1:W2:Y:S02]  /*f220*/  SHFL.UP P6, R14, R13, R12, R11 ;  /* 0x0400000c0d0e7389 */ /* 0x0002a400000c000b */
[----:B012---:R-:W-:Y:S01]  /*f230*/  ENDCOLLECTIVE ;  /* 0x000000000000791b */ /* 0x007fe20003800000 */
.L_x_3081:
[----:B------:R-:W-:Y:S05]  /*f240*/  BSYNC B0 ;  /* 0x0000000000007941 */ /* 0x000fea0003800000 */
.L_x_3080:
[----:B------:R-:W-:Y:S01]  /*f250*/  ISETP.NE.AND P0, PT, R8, RZ, PT ;  /* 0x000000ff0800720c */ /* 0x000fe20003f05270 */
[----:B------:R-:W-:Y:S01]  /*f260*/  IMAD.MOV.U32 R11, RZ, RZ, RZ ;  /* 0x000000ffff0b7224 */ /* 0x000fe200078e00ff */
[----:B------:R-:W-:Y:S01]  /*f270*/  MOV R12, 0x2 ;  /* 0x00000002000c7802 */ /* 0x000fe20000000f00 */
[----:B------:R-:W-:Y:S01]  /*f280*/  IMAD.MOV.U32 R15, RZ, RZ, -0x1 ;  /* 0xffffffffff0f7424 */ /* 0x000fe200078e00ff */
[----:B------:R-:W-:Y:S02]  /*f290*/  SEL R14, R14, RZ, P0 ;  /* 0x000000ff0e0e7207 */ /* 0x000fe40000000000 */
[----:B------:R-:W-:-:S03]  /*f2a0*/  ISETP.GE.U32.AND P0, PT, R8, 0x2, PT ;  /* 0x000000020800780c */ /* 0x000fc60003f06070 */
[----:B------:R-:W-:-:S10]  /*f2b0*/  IMAD.IADD R13, R3, 0x1, R14 ;  /* 0x00000001030d7824 */ /* 0x000fd400078e020e */
[----:B------:R-:W-:Y:S05]  /*f2c0*/  WARPSYNC.COLLECTIVE R15, `(.L_x_3082) ;  /* 0x000000000f087348 */ /* 0x000fea0003c00000 */
[----:B------:R0:W1:Y:S02]  /*f2d0*/  SHFL.UP P6, R14, R13, R12, R11 ;  /* 0x0400000c0d0e7389 */ /* 0x00006400000c000b */
[----:B01----:R-:W-:Y:S01]  /*f2e0*/  ENDCOLLECTIVE ;  /* 0x000000000000791b */ /* 0x003fe20003800000 */
.L_x_3082:
        /* <DEDUP_REMOVED lines=8> */
.L_x_3083:
        /* <DEDUP_REMOVED lines=8> */
.L_x_3084:
        /* <DEDUP_REMOVED lines=8> */
.L_x_3085:
        /* <DEDUP_REMOVED lines=8> */
.L_x_3086:
[----:B------:R-:W-:Y:S05]  /*f4f0*/  BRA `(.L_x_3087) ;  /* 0xffffffe800547947 */ /* 0x000fea000383ffff */
.L_x_3034:
[----:B------:R-:W-:Y:S01]  /*f500*/  BSSY B0, `(.L_x_3088) ;  /* 0x0000006000007945 */ /* 0x000fe20003800000 */
[----:B------:R-:W-:Y:S02]  /*f510*/  PLOP3.LUT P6, PT, P6, PT, PT, 0x8, 0x0 ;  /* 0x000000000000781c */ /* 0x000fe400037ce170 */
[----:B------:R-:W-:-:S11]  /*f520*/  MOV R15, 0xffffffff ;  /* 0xffffffff000f7802 */ /* 0x000fd60000000f00 */
[----:B01----:R-:W-:Y:S05]  /*f530*/  WARPSYNC.COLLECTIVE R15, `(.L_x_3089) ;  /* 0x000000000f087348 */ /* 0x003fea0003c00000 */
[----:B------:R-:W-:Y:S01]  /*f540*/  VOTE.ANY R14, PT, P6 ;  /* 0x00000000000e7806 */ /* 0x000fe200030e0100 */
[----:B01----:R-:W-:Y:S06]  /*f550*/  ENDCOLLECTIVE ;  /* 0x000000000000791b */ /* 0x003fec0003800000 */
.L_x_3089:
[----:B------:R-:W-:Y:S05]  /*f560*/  BSYNC B0 ;  /* 0x0000000000007941 */ /* 0x000fea0003800000 */
.L_x_3088:
[----:B------:R-:W-:Y:S01]  /*f570*/  IMAD.MOV.U32 R7, RZ, RZ, R14 ;  /* 0x000000ffff077224 */ /* 0x000fe200078e000e */
[----:B------:R-:W-:Y:S01]  /*f580*/  MOV R11, 0x1f ;  /* 0x0000001f000b7802 */ /* 0x000fe20000000f00 */
[----:B------:R-:W-:Y:S02]  /*f590*/  IMAD.MOV.U32 R13, RZ, RZ, R3 ;  /* 0x000000ffff0d7224 */ /* 0x000fe400078e0003 */
[----:B------:R-:W0:Y:S01]  /*f5a0*/  POPC R5, R7 ;  /* 0x0000000700057309 */ /* 0x000e220000000000 */
[----:B------:R-:W-:Y:S02]  /*f5b0*/  IMAD.MOV.U32 R15, RZ, RZ, -0x1 ;  /* 0xffffffffff0f7424 */ /* 0x000fe400078e00ff */
[----:B0-----:R-:W-:-:S07]  /*f5c0*/  IMAD.MOV.U32 R12, RZ, RZ, R5 ;  /* 0x000000ffff0c7224 */ /* 0x001fce00078e0005 */
[----:B------:R-:W-:Y:S05]  /*f5d0*/  WARPSYNC.COLLECTIVE R15, `(.L_x_3090) ;  /* 0x000000000f087348 */ /* 0x000fea0003c00000 */
[----:B------:R0:W1:Y:S02]  /*f5e0*/  SHFL.IDX P6, R14, R13, R12, R11 ;  /* 0x0000000c0d0e7389 */ /* 0x00006400000c000b */
[----:B01----:R-:W-:Y:S01]  /*f5f0*/  ENDCOLLECTIVE ;  /* 0x000000000000791b */ /* 0x003fe20003800000 */
.L_x_3090:
[----:B------:R-:W-:Y:S01]  /*f600*/  IMAD.MOV.U32 R17, RZ, RZ, R14 ;  /* 0x000000ffff117224 */ /* 0x000fe200078e000e */
[----:B------:R-:W-:Y:S06]  /*f610*/  BRA `(.L_x_3091) ;  /* 0xffffffe800447947 */ /* 0x000fec000383ffff */
.L_x_3036:
[----:B------:R-:W-:Y:S01]  /*f620*/  BSSY B0, `(.L_x_3092) ;  /* 0x0000007000007945 */ /* 0x000fe20003800000 */
[----:B------:R-:W-:Y:S01]  /*f630*/  IMAD.MOV.U32 R13, RZ, RZ, R2 ;  /* 0x000000ffff0d7224 */ /* 0x000fe200078e0002 */
[----:B------:R-:W-:Y:S01]  /*f640*/  MOV R11, 0x1f ;  /* 0x0000001f000b7802 */ /* 0x000fe20000000f00 */
[----:B------:R-:W-:-:S07]  /*f650*/  IMAD.MOV.U32 R15, RZ, RZ, -0x1 ;  /* 0xffffffffff0f7424 */ /* 0x000fce00078e00ff */
[----:B0-23--:R-:W-:Y:S05]  /*f660*/  WARPSYNC.COLLECTIVE R15, `(.L_x_3093) ;  /* 0x000000000f087348 */ /* 0x00dfea0003c00000 */
[----:B------:R1:W4:Y:S02]  /*f670*/  SHFL.IDX P6, R14, R13, R12, R11 ;  /* 0x0000000c0d0e7389 */ /* 0x00032400000c000b */
[----:B01234-:R-:W-:Y:S01]  /*f680*/  ENDCOLLECTIVE ;  /* 0x000000000000791b */ /* 0x01ffe20003800000 */
.L_x_3093:
[----:B------:R-:W-:Y:S05]  /*f690*/  BSYNC B0 ;  /* 0x0000000000007941 */ /* 0x000fea0003800000 */
.L_x_3092:
[----:B------:R-:W-:Y:S05]  /*f6a0*/  BRA `(.L_x_3035) ;  /* 0xffffffe8003c7947 */ /* 0x000fea000383ffff */
.L_x_3040:
[----:B0-----:R0:W2:Y:S02]  /*f6b0*/  SYNCS.PHASECHK.TRANS64.TRYWAIT P0, [R0+URZ+0x28c20], R3 ;  /* 0x028c2003000075a7 */ /* 0x0010a4000800017f */
[----:B--2---:R-:W-:Y:S05]  /*f6c0*/  @!P0 NANOSLEEP.SYNCS 0x989680 ;  /* 0x009896800000895d */ /* 0x004fea0003900000 */
[----:B------:R-:W2:Y:S02]  /*f6d0*/  @!P0 SYNCS.PHASECHK.TRANS64 P0, [R0+URZ+0x28c20], R3 ;  /* 0x028c2003000085a7 */ /* 0x000ea4000800007f */
[----:B--2---:R-:W-:Y:S05]  /*f6e0*/  @!P0 BRA `(.L_x_3040) ;  /* 0xfffffffc00f08947 */ /* 0x004fea000383ffff */
[----:B------:R-:W-:Y:S05]  /*f6f0*/  BRA `(.L_x_3094) ;  /* 0xffffffec00207947 */ /* 0x000fea000383ffff */
.L_x_3041:
[----:B------:R-:W2:Y:S01]  /*f700*/  S2R R2, SR_TID.X ;  /* 0x0000000000027919 */ /* 0x000ea20000002100 */
[----:B------:R-:W-:Y:S01]  /*f710*/  BSSY B0, `(.L_x_3095) ;  /* 0x000000a000007945 */ /* 0x000fe20003800000 */
[----:B-1----:R-:W-:Y:S01]  /*f720*/  IMAD.MOV.U32 R12, RZ, RZ, RZ ;  /* 0x000000ffff0c7224 */ /* 0x002fe200078e00ff */
[----:B------:R-:W-:Y:S01]  /*f730*/  MOV R11, 0x1f ;  /* 0x0000001f000b7802 */ /* 0x000fe20000000f00 */
[----:B------:R-:W-:Y:S01]  /*f740*/  IMAD.MOV.U32 R15, RZ, RZ, -0x1 ;  /* 0xffffffffff0f7424 */ /* 0x000fe200078e00ff */
[----:B--2---:R-:W-:-:S04]  /*f750*/  SHF.R.U32.HI R2, RZ, 0x5, R2 ;  /* 0x00000005ff027819 */ /* 0x004fc80000011602 */
[----:B------:R-:W-:-:S05]  /*f760*/  LOP3.LUT R2, R2, 0x3, RZ, 0xc0, !PT ;  /* 0x0000000302027812 */ /* 0x000fca00078ec0ff */
[----:B------:R-:W-:-:S07]  /*f770*/  IMAD.MOV.U32 R13, RZ, RZ, R2 ;  /* 0x000000ffff0d7224 */ /* 0x000fce00078e0002 */
[----:B0-----:R-:W-:Y:S05]  /*f780*/  WARPSYNC.COLLECTIVE R15, `(.L_x_3096) ;  /* 0x000000000f087348 */ /* 0x001fea0003c00000 */
[----:B------:R1:W2:Y:S02]  /*f790*/  SHFL.IDX P6, R14, R13, R12, R11 ;  /* 0x0000000c0d0e7389 */ /* 0x0002a400000c000b */
[----:B012---:R-:W-:Y:S01]  /*f7a0*/  ENDCOLLECTIVE ;  /* 0x000000000000791b */ /* 0x007fe20003800000 */
.L_x_3096:
[----:B------:R-:W-:Y:S05]  /*f7b0*/  BSYNC B0 ;  /* 0x0000000000007941 */ /* 0x000fea0003800000 */
.L_x_3095:
[----:B------:R-:W-:Y:S05]  /*f7c0*/  BRA `(.L_x_3097) ;  /* 0xffffffec00087947 */ /* 0x000fea000383ffff */
.L_x_3044:
[----:B------:R-:W-:Y:S01]  /*f7d0*/  BSSY B1, `(.L_x_3098) ;  /* 0x0000006000017945 */ /* 0x000fe20003800000 */
[----:B------:R-:W-:-:S07]  /*f7e0*/  IMAD.MOV.U32 R15, RZ, RZ, -0x1 ;  /* 0xffffffffff0f7424 */ /* 0x000fce00078e00ff */
[----:B012---:R-:W-:Y:S05]  /*f7f0*/  WARPSYNC.COLLECTIVE R15, `(.L_x_3099) ;  /* 0x000000000f0c7348 */ /* 0x007fea0003c00000 */
[----:B------:R-:W-:Y:S02]  /*f800*/  ELECT P6, UR62, PT ;  /* 0x00000000003e782f */ /* 0x000fe400038c0000 */
[----:B------:R-:W-:Y:S01]  /*f810*/  MOV R14, UR62 ;  /* 0x0000003e000e7c02 */ /* 0x000fe20008000f00 */
[----:B012---:R-:W-:Y:S10]  /*f820*/  ENDCOLLECTIVE ;  /* 0x000000000000791b */ /* 0x007ff40003800000 */
.L_x_3099:
[----:B------:R-:W-:Y:S05]  /*f830*/  BSYNC B1 ;  /* 0x0000000000017941 */ /* 0x000fea0003800000 */
.L_x_3098:
[----:B------:R-:W-:Y:S05]  /*f840*/  BRA `(.L_x_3100) ;  /* 0xffffffec00007947 */ /* 0x000fea000383ffff */
.L_x_3046:
[----:B0-----:R0:W2:Y:S02]  /*f850*/  SYNCS.PHASECHK.TRANS64.TRYWAIT P0, [R6+URZ], R5 ;  /* 0x00000005060075a7 */ /* 0x0010a4000800017f */
[----:B--2---:R-:W-:Y:S05]  /*f860*/  @!P0 NANOSLEEP.SYNCS 0x989680 ;  /* 0x009896800000895d */ /* 0x004fea0003900000 */
[----:B------:R-:W2:Y:S02]  /*f870*/  @!P0 SYNCS.PHASECHK.TRANS64 P0, [R6+URZ], R5 ;  /* 0x00000005060085a7 */ /* 0x000ea4000800007f */
[----:B--2---:R-:W-:Y:S05]  /*f880*/  @!P0 BRA `(.L_x_3046) ;  /* 0xfffffffc00f08947 */ /* 0x004fea000383ffff */
[----:B------:R-:W-:Y:S05]  /*f890*/  BRA `(.L_x_3101) ;  /* 0xffffffec003c7947 */ /* 0x000fea000383ffff */
.L_x_3047:
[----:B--2---:R2:W3:Y:S02]  /*f8a0*/  SYNCS.PHASECHK.TRANS64.TRYWAIT P0, [R7+URZ], R2 ;  /* 0x00000002070075a7 */ /* 0x0044e4000800017f */
[----:B---3--:R-:W-:Y:S05]  /*f8b0*/  @!P0 NANOSLEEP.SYNCS 0x989680 ;  /* 0x009896800000895d */ /* 0x008fea0003900000 */
[----:B------:R-:W3:Y:S02]  /*f8c0*/  @!P0 SYNCS.PHASECHK.TRANS64 P0, [R7+URZ], R2 ;  /* 0x00000002070085a7 */ /* 0x000ee4000800007f */
[----:B---3--:R-:W-:Y:S05]  /*f8d0*/  @!P0 BRA `(.L_x_3047) ;  /* 0xfffffffc00f08947 */ /* 0x008fea000383ffff */
[----:B------:R-:W-:Y:S05]  /*f8e0*/  BRA `(.L_x_3102) ;  /* 0xffffffec00307947 */ /* 0x000fea000383ffff */
.L_x_3049:
[----:B---3--:R3:W4:Y:S02]  /*f8f0*/  SYNCS.PHASECHK.TRANS64.TRYWAIT P0, [R4+URZ], R5 ;  /* 0x00000005040075a7 */ /* 0x008724000800017f */
[----:B----4-:R-:W-:Y:S05]  /*f900*/  @!P0 NANOSLEEP.SYNCS 0x989680 ;  /* 0x009896800000895d */ /* 0x010fea0003900000 */
[----:B------:R-:W4:Y:S02]  /*f910*/  @!P0 SYNCS.PHASECHK.TRANS64 P0, [R4+URZ], R5 ;  /* 0x00000005040085a7 */ /* 0x000f24000800007f */
[----:B----4-:R-:W-:Y:S05]  /*f920*/  @!P0 BRA `(.L_x_3049) ;  /* 0xfffffffc00f08947 */ /* 0x010fea000383ffff */
[----:B------:R-:W-:Y:S05]  /*f930*/  BRA `(.L_x_3103) ;  /* 0xffffffec00387947 */ /* 0x000fea000383ffff */
.L_x_3104:
        /* <DEDUP_REMOVED lines=12> */
.L_x_11943:


//--------------------- .text._ZN7cutlass13device_kernelIN5flash11enable_sm90INS1_16FlashAttnFwdSm90INS1_25CollectiveMainloopFwdSm90ILi2EN4cute5tupleIJNS5_1CILi1EEES8_S8_EEENS6_IJNS7_ILi64EEESA_SA_EEELi512ENS_10bfloat16_tEfNS_4arch4Sm90ELb0ELb0ELb1ELb1ELb0ELb1ELb0ELb0ELb0ELb0ELb0ELb0EEENS1_21CollectiveEpilogueFwdINS6_IJSA_NS7_ILi512EEESA_EEES9_SC_SE_Li256ELb1ELb0ELb0ELb0EEENS1_36VarlenDynamicPersistentTileSchedulerILi64ELi64ELi256ELi32ELb0ELb0ELb1ELb0ELb1ELb1EEEEEEEEEvNT_6ParamsE --------------------------
	.section	.text._ZN7cutlass13device_kernelIN5flash11enable_sm90INS1_16FlashAttnFwdSm90INS1_25CollectiveMainloopFwdSm90ILi2EN4cute5tupleIJNS5_1CILi1EEES8_S8_EEENS6_IJNS7_ILi64EEESA_SA_EEELi512ENS_10bfloat16_tEfNS_4arch4Sm90ELb0ELb0ELb1ELb1ELb0ELb1ELb0ELb0ELb0ELb0ELb0ELb0EEENS1_21CollectiveEpilogueFwdINS6_IJSA_NS7_ILi512EEESA_EEES9_SC_SE_Li256ELb1ELb0ELb0ELb0EEENS1_36VarlenDynamicPersistentTileSchedulerILi64ELi64ELi256ELi32ELb0ELb0ELb1ELb0ELb1ELb1EEEEEEEEEvNT_6ParamsE,"ax",@progbits
	.align	128
.text._ZN7cutlass13device_kernelIN5flash11enable_sm90INS1_16FlashAttnFwdSm90INS1_25CollectiveMainloopFwdSm90ILi2EN4cute5tupleIJNS5_1CILi1EEES8_S8_EEENS6_IJNS7_ILi64EEESA_SA_EEELi512ENS_10bfloat16_tEfNS_4arch4Sm90ELb0ELb0ELb1ELb1ELb0ELb1ELb0ELb0ELb0ELb0ELb0ELb0EEENS1_21CollectiveEpilogueFwdINS6_IJSA_NS7_ILi512EEESA_EEES9_SC_SE_Li256ELb1ELb0ELb0ELb0EEENS1_36VarlenDynamicPersistentTileSchedulerILi64ELi64ELi256ELi32ELb0ELb0ELb1ELb0ELb1ELb1EEEEEEEEEvNT_6ParamsE:
        .type           _ZN7cutlass13device_kernelIN5flash11enable_sm90INS1_16FlashAttnFwdSm90INS1_25CollectiveMainloopFwdSm90ILi2EN4cute5tupleIJNS5_1CILi1EEES8_S8_EEENS6_IJNS7_ILi64EEESA_SA_EEELi512ENS_10bfloat16_tEfNS_4arch4Sm90ELb0ELb0ELb1ELb1ELb0ELb1ELb0ELb0ELb0ELb0ELb0ELb0EEENS1_21CollectiveEpilogueFwdINS6_IJSA_NS7_ILi512EEESA_EEES9_SC_SE_Li256ELb1ELb0ELb0ELb0EEENS1_36VarlenDynamicPersistentTileSchedulerILi64ELi64ELi256ELi32ELb0ELb0ELb1ELb0ELb1ELb1EEEEEEEEEvNT_6ParamsE,@function
        .size           _ZN7cutlass13device_kernelIN5flash11enable_sm90INS1_16FlashAttnFwdSm90INS1_25CollectiveMainloopFwdSm90ILi2EN4cute5tupleIJNS5_1CILi1EEES8_S8_EEENS6_IJNS7_ILi64EEESA_SA_EEELi512ENS_10bfloat16_tEfNS_4arch4Sm90ELb0ELb0ELb1ELb1ELb0ELb1ELb0ELb0ELb0ELb0ELb0ELb0EEENS1_21CollectiveEpilogueFwdINS6_IJSA_NS7_ILi512EEESA_EEES9_SC_SE_Li256ELb1ELb0ELb0ELb0EEENS1_36VarlenDynamicPersistentTileSchedulerILi64ELi64ELi256ELi32ELb0ELb0ELb1ELb0ELb1ELb1EEEEEEEEEvNT_6ParamsE,(.L_x_11944 - _ZN7cutlass13device_kernelIN5flash11enable_sm90INS1_16FlashAttnFwdSm90INS1_25CollectiveMainloopFwdSm90ILi2EN4cute5tupleIJNS5_1CILi1EEES8_S8_EEENS6_IJNS7_ILi64EEESA_SA_EEELi512ENS_10bfloat16_tEfNS_4arch4Sm90ELb0ELb0ELb1ELb1ELb0ELb1ELb0ELb0ELb0ELb0ELb0ELb0EEENS1_21CollectiveEpilogueFwdINS6_IJSA_NS7_ILi512EEESA_EEES9_SC_SE_Li256ELb1ELb0ELb0ELb0EEENS1_36VarlenDynamicPersistentTileSchedulerILi64ELi64ELi256ELi32ELb0ELb0ELb1ELb0ELb1ELb1EEEEEEEEEvNT_6ParamsE)
        .other          _ZN7cutlass13device_kernelIN5flash11enable_sm90INS1_16FlashAttnFwdSm90INS1_25CollectiveMainloopFwdSm90ILi2EN4cute5tupleIJNS5_1CILi1EEES8_S8_EEENS6_IJNS7_ILi64EEESA_SA_EEELi512ENS_10bfloat16_tEfNS_4arch4Sm90ELb0ELb0ELb1ELb1ELb0ELb1ELb0ELb0ELb0ELb0ELb0ELb0EEENS1_21CollectiveEpilogueFwdINS6_IJSA_NS7_ILi512EEESA_EEES9_SC_SE_Li256ELb1ELb0ELb0ELb0EEENS1_36VarlenDynamicPersistentTileSchedulerILi64ELi64ELi256ELi32ELb0ELb0ELb1ELb0ELb1ELb1EEEEEEEEEvNT_6ParamsE,@"STO_CUDA_ENTRY STV_DEFAULT"
_ZN7cutlass13device_kernelIN5flash11enable_sm90INS1_16FlashAttnFwdSm90INS1_25CollectiveMainloopFwdSm90ILi2EN4cute5tupleIJNS5_1CILi1EEES8_S8_EEENS6_IJNS7_ILi64EEESA_SA_EEELi512ENS_10bfloat16_tEfNS_4arch4Sm90ELb0ELb0ELb1ELb1ELb0ELb1ELb0ELb0ELb0ELb0ELb0ELb0EEENS1_21CollectiveEpilogueFwdINS6_IJSA_NS7_ILi512EEESA_EEES9_SC_SE_Li256ELb1ELb0ELb0ELb0EEENS1_36VarlenDynamicPersistentTileSchedulerILi64ELi64ELi256ELi32ELb0ELb0ELb1ELb0ELb1ELb1EEEEEEEEEvNT_6ParamsE:
        /* <DEDUP_REMOVED lines=26> */
.L_x_3106:
[----:B------:R-:W-:Y:S05]  /*01a0*/  BSYNC B0 ;  /* 0x0000000000007941 */ /* 0x000fea0003800000 */
.L_x_3105:
[----:B------:R-:W-:Y:S01]  /*01b0*/  SHF.R.U32.HI R3, RZ, 0x7, R3 ;  /* 0x00000007ff037819 */ /* 0x000fe20000011603 */
[----:B------:R-:W-:Y:S01]  /*01c0*/  VOTEU.ANY UP0, P0 ;  /* 0x00000000003f7886 */ /* 0x000fe20000000100 */
[----:B------:R-:W0:Y:S01]  /*01d0*/  SHFL.IDX PT, R2, R0, RZ, 0x1f ;  /* 0x00001fff00027589 */ /* 0x000e2200000e0000 */
[----:B------:R-:W-:Y:S01]  /*01e0*/  UMOV UR4, 0x1 ;  /* 0x0000000100047882 */ /* 0x000fe20000000000 */
[----:B------:R-:W-:Y:S01]  /*01f0*/  UMOV UR7, 0x100 ;  /* 0x0000010000077882 */ /* 0x000fe20000000000 */
[----:B------:R-:W-:Y:S01]  /*0200*/  VOTEU.ANY UP1, P0 ;  /* 0x00000000003f7886 */ /* 0x000fe20000020100 */
[----:B------:R-:W1:Y:S01]  /*0210*/  SHFL.IDX PT, R3, R3, RZ, 0x1f ;  /* 0x00001fff03037589 */ /* 0x000e6200000e0000 */
[----:B------:R-:W2:Y:S01]  /*0220*/  @UP0 S2UR UR8, SR_CgaCtaId ;  /* 0x00000000000809c3 */ /* 0x000ea20000008800 */
[----:B------:R-:W-:Y:S01]  /*0230*/  @UP0 UMOV UR6, 0x400 ;  /* 0x0000040000060882 */ /* 0x000fe20000000000 */
[----:B------:R-:W-:-:S04]  /*0240*/  @UP0 UIADD3 UR4, -UR4, 0x100000, URZ ;  /* 0x0010000004040890 */ /* 0x000fc8000fffe13f */
[----:B------:R-:W-:Y:S02]  /*0250*/  @UP0 USHF.L.U32 UR5, UR4, 0xb, URZ ;  /* 0x0000000b04050899 */ /* 0x000fe4000800063f */
[----:B------:R-:W-:Y:S01]  /*0260*/  @UP0 USHF.L.U32 UR4, UR4, 0x1, URZ ;  /* 0x0000000104040899 */ /* 0x000fe2000800063f */
[----:B0-----:R-:W-:Y:S01]  /*0270*/  ISETP.NE.AND P1, PT, R2, RZ, PT ;  /* 0x000000ff0200720c */ /* 0x001fe20003f25270 */
[----:B-1----:R0:W-:Y:S01]  /*0280*/  STL [R1], R3 ;  /* 0x0000000301007387 */ /* 0x0021e20000100800 */
[----:B--2---:R-:W-:Y:S02]  /*0290*/  @UP0 ULEA UR8, UR8, UR6, 0x18 ;  /* 0x0000000608080291 */ /* 0x004fe4000f8ec03f */
[----:B------:R-:W-:-:S04]  /*02a0*/  @UP0 UIADD3 UR6, -UR7, 0x100000, URZ ;  /* 0x0010000007060890 */ /* 0x000fc8000fffe13f */
[----:B------:R-:W-:Y:S02]  /*02b0*/  @UP0 USHF.L.U32 UR7, UR6, 0xb, URZ ;  /* 0x0000000b06070899 */ /* 0x000fe4000800063f */
[----:B------:R-:W-:Y:S01]  /*02c0*/  @UP0 USHF.L.U32 UR6, UR6, 0x1, URZ ;  /* 0x0000000106060899 */ /* 0x000fe2000800063f */
[----:B------:R-:W-:Y:S01]  /*02d0*/  VOTEU.ANY UP0, P0 ;  /* 0x00000000003f7886 */ /* 0x000fe20000000100 */
[----:B------:R-:W1:Y:S04]  /*02e0*/  FENCE.VIEW.ASYNC.S ;  /* 0x00000000000073c6 */ /* 0x000e680000000000 */
[----:B-1----:R0:W1:Y:S06]  /*02f0*/  @UP0 SYNCS.EXCH.64 URZ, [UR8+0x28c00], UR4 ;  /* 0x028c0004083f05b2 */ /* 0x00206c0008000100 */
[----:B------:R0:W2:Y:S02]  /*0300*/  @UP1 SYNCS.EXCH.64 URZ, [UR8+0x28c20], UR6 ;  /* 0x028c2006083f15b2 */ /* 0x0000a40008000100 */
[----:B0-----:R-:W-:Y:S05]  /*0310*/  @P1 BRA `(.L_x_3107) ;  /* 0x0000000000381947 */ /* 0x001fea0003800000 */
[----:B------:R-:W0:Y:S01]  /*0320*/  S2UR UR5, SR_CgaCtaId ;  /* 0x00000000000579c3 */ /* 0x000e220000008800 */
        /* <DEDUP_REMOVED lines=8> */
[----:B0-----:R0:W3:Y:S01]  /*03b0*/  SYNCS.EXCH.64 URZ, [UR6+0x28c30], UR4 ;  /* 0x028c3004063f75b2 */ /* 0x0010e20008000100 */
[----:B------:R0:W4:Y:S01]  /*03c0*/  SYNCS.EXCH.64 URZ, [UR6+0x28c40], UR4 ;  /* 0x028c4004063f75b2 */ /* 0x0001220008000100 */
[----:B------:R0:W0:Y:S01]  /*03d0*/  SYNCS.EXCH.64 URZ, [UR6+0x28c38], UR4 ;  /* 0x028c3804063f75b2 */ /* 0x0000220008000100 */
[----:B------:R0:W0:Y:S01]  /*03e0*/  SYNCS.EXCH.64 URZ, [UR6+0x28c48], UR4 ;  /* 0x028c4804063f75b2 */ /* 0x0000220008000100 */
[----:B------:R-:W-:Y:S01]  /*03f0*/  NOP ;  /* 0x0000000000007918 */ /* 0x000fe20000000000 */
.L_x_3107:
[----:B------:R-:W5:Y:S01]  /*0400*/  SHFL.IDX PT, R2, R0, RZ, 0x1f ;  /* 0x00001fff00027589 */ /* 0x000f6200000e0000 */
[----:B------:R-:W-:Y:S01]  /*0410*/  NOP ;  /* 0x0000000000007918 */ /* 0x000fe20000000000 */
[----:B-----5:R-:W-:-:S13]  /*0420*/  ISETP.NE.AND P0, PT, R2, RZ, PT ;  /* 0x000000ff0200720c */ /* 0x020fda0003f05270 */
        /* <DEDUP_REMOVED lines=17> */
[----:B------:R0:W0:Y:S01]  /*0540*/  SYNCS.EXCH.64 URZ, [UR8+0x28c68], UR4 ;  /* 0x028c6804083f75b2 */ /* 0x0000220008000100 */
[----:B------:R-:W-:Y:S01]  /*0550*/  NOP ;  /* 0x0000000000007918 */ /* 0x000fe20000000000 */
.L_x_3108:
[----:B------:R-:W5:Y:S01]  /*0560*/  SHFL.IDX PT, R2, R0, RZ, 0x1f ;  /* 0x00001fff00027589 */ /* 0x000f6200000e0000 */
[----:B------:R-:W-:Y:S01]  /*0570*/  NOP ;  /* 0x0000000000007918 */ /* 0x000fe20000000000 */
[----:B-----5:R-:W-:-:S13]  /*0580*/  ISETP.NE.AND P0, PT, R2, RZ, PT ;  /* 0x000000ff0200720c */ /* 0x020fda0003f05270 */
        /* <DEDUP_REMOVED lines=13> */
[----:B------:R0:W0:Y:S01]  /*0660*/  SYNCS.EXCH.64 URZ, [UR6+0x28c88], UR4 ;  /* 0x028c8804063f75b2 */ /* 0x0000220008000100 */
[----:B------:R-:W-:Y:S01]  /*0670*/  NOP ;  /* 0x0000000000007918 */ /* 0x000fe20000000000 */
.L_x_3109:
        /* <DEDUP_REMOVED lines=22> */
.L_x_3110:
        /* <DEDUP_REMOVED lines=22> */
.L_x_3111:
[----:B------:R-:W-:Y:S01]  /*0940*/  IMAD.MOV.U32 R2, RZ, RZ, 0x1 ;  /* 0x00000001ff027424 */ /* 0x000fe200078e00ff */
[----:B------:R-:W-:Y:S01]  /*0950*/  ISETP.NE.AND P0, PT, R3, RZ, PT ;  /* 0x000000ff0300720c */ /* 0x000fe20003f05270 */
[----:B------:R-:W-:Y:S01]  /*0960*/  NOP ;  /* 0x0000000000007918 */ /* 0x000fe20000000000 */
[----:B------:R-:W-:Y:S01]  /*0970*/  ULDC.64 UR40, c[0x0][0x208] ;  /* 0x0000820000287ab9 */ /* 0x000fe20000000a00 */
[----:B------:R-:W-:Y:S01]  /*0980*/  BSSY B8, `(.L_x_3112) ;  /* 0x0001442000087945 */ /* 0x000fe20003800000 */
[----:B------:R-:W-:-:S05]  /*0990*/  SEL R2, R2, 0x2, !P0 ;  /* 0x0000000202027807 */ /* 0x000fca0004000000 */
[----:B------:R0:W-:Y:S02]  /*09a0*/  STL [R1+0x38], R2 ;  /* 0x0000380201007387 */ /* 0x0001e40000100800 */
[----:B01234-:R-:W-:Y:S06]  /*09b0*/  BAR.SYNC.DEFER_BLOCKING 0x0 ;  /* 0x0000000000007b1d */ /* 0x01ffec0000010000 */
[----:B------:R-:W-:Y:S05]  /*09c0*/  @!P0 BRA `(.L_x_3113) ;  /* 0x000000e400a08947 */ /* 0x000fea0003800000 */
.L_x_3114:
[----:B------:R-:W-:-:S08]  /*09d0*/  NOP ;  /* 0x0000000000007918 */ /* 0x000fd00000000000 */
[----:B------:R-:W0:Y:S02]  /*09e0*/  USETMAXREG.TRY_ALLOC.CTAPOOL UP0, 0xf0 ;  /* 0x000000f0000079c8 */ /* 0x000e240008000600 */
[----:B0-----:R-:W-:-:S13]  /*09f0*/  PLOP3.LUT P0, PT, PT, PT, UP0, 0x80, 0x0 ;  /* 0x000000000000781c */ /* 0x001fda0003f0f008 */
[----:B------:R-:W-:Y:S05]  /*0a00*/  @!P0 BRA `(.L_x_3114) ;  /* 0xfffffffc00f08947 */ /* 0x000fea000383ffff */
[----:B------:R-:W0:Y:S01]  /*0a10*/  S2R R0, SR_TID.X ;  /* 0x0000000000007919 */ /* 0x000e220000002100 */
[----:B------:R-:W1:Y:S01]  /*0a20*/  S2UR UR5, SR_CgaCtaId ;  /* 0x00000000000579c3 */ /* 0x000e620000008800 */
[----:B------:R-:W-:Y:S02]  /*0a30*/  UMOV UR4, 0x400 ;  /* 0x0000040000047882 */ /* 0x000fe40000000000 */
[----:B-1----:R-:W-:-:S06]  /*0a40*/  ULEA UR4, UR5, UR4, 0x18 ;  /* 0x0000000405047291 */ /* 0x002fcc000f8ec03f */
[----:B------:R-:W-:Y:S01]  /*0a50*/  IMAD.U32 R2, RZ, RZ, UR4 ;  /* 0x00000004ff027e24 */ /* 0x000fe2000f8e00ff */
[----:B0-----:R-:W-:Y:S01]  /*0a60*/  SHF.R.U32.HI R0, RZ, 0x7, R0 ;  /* 0x00000007ff007819 */ /* 0x001fe20000011600 */
[----:B------:R-:W-:-:S03]  /*0a70*/  ULDC UR4, c[0x0][0xc14] ;  /* 0x0003050000047ab9 */ /* 0x000fc60000000800 */
[----:B------:R-:W-:Y:S02]  /*0a80*/  ISETP.NE.AND P0, PT, R0, 0x1, PT ;  /* 0x000000010000780c */ /* 0x000fe40003f05270 */
[----:B------:R-:W0:Y:S11]  /*0a90*/  S2R R0, SR_TID.X ;  /* 0x0000000000007919 */ /* 0x000e360000002100 */
[----:B------:R-:W-:Y:S06]  /*0aa0*/  @!P0 BAR.ARV 0x8, 0xa0 ;  /* 0x0202800000008b1d */ /* 0x000fec0000002000 */
[----:B0-----:R-:W-:-:S13]  /*0ab0*/  ISETP.GE.U32.AND P0, PT, R0, 0x100, PT ;  /* 0x000001000000780c */ /* 0x001fda0003f06070 */
[----:B------:R-:W-:Y:S08]  /*0ac0*/  @P0 BAR.ARV 0xf, 0x100 ;  /* 0x03c4000000000b1d */ /* 0x000ff00000002000 */
[----:B------:R-:W-:Y:S06]  /*0ad0*/  BAR.SYNC.DEFER_BLOCKING 0x5, 0x120 ;  /* 0x0144800000007b1d */ /* 0x000fec0000010000 */
[----:B------:R-:W0:Y:S02]  /*0ae0*/  LDS.128 R24, [R2+0x28cd0] ;  /* 0x028cd00002187984 */ /* 0x000e240000000c00 */
[----:B------:R-:W-:Y:S06]  /*0af0*/  BAR.ARV 0x4, 0x120 ;  /* 0x0104800000007b1d */ /* 0x000fec0000002000 */
[----:B0-----:R-:W-:-:S13]  /*0b00*/  ISETP.GE.AND P0, PT, R27, UR4, PT ;  /* 0x000000041b007c0c */ /* 0x001fda000bf06270 */
[----:B------:R-:W-:Y:S05]  /*0b10*/  @P0 BRA `(.L_x_3115) ;  /* 0x0000014000a00947 */ /* 0x000fea0003800000 */
[----:B------:R-:W2:Y:S01]  /*0b20*/  LDL.LU R16, [R1+0x38] ;  /* 0x0000380001107983 */ /* 0x000ea20000300800 */
[----:B------:R-:W-:-:S05]  /*0b30*/  VIADD R212, R0, 0xffffff80 ;  /* 0xffffff8000d47836 */ /* 0x000fca0000000000 */
[----:B------:R-:W-:-:S04]  /*0b40*/  SHF.R.S32.HI R3, RZ, 0x1f, R212 ;  /* 0x0000001fff037819 */ /* 0x000fc800000114d4 */
[CC--:B------:R-:W-:Y:S02]  /*0b50*/  LEA.HI R5, R3.reuse, R212.reuse, RZ, 0x7 ;  /* 0x000000d403057211 */ /* 0x0c0fe400078f38ff */
[-C--:B------:R-:W-:Y:S02]  /*0b60*/  LEA.HI R4, R3, R212.reuse, RZ, 0x4 ;  /* 0x000000d403047211 */ /* 0x080fe400078f20ff */
[----:B------:R-:W-:Y:S02]  /*0b70*/  LOP3.LUT R7, R5, 0xffffff80, RZ, 0xc0, !PT ;  /* 0xffffff8005077812 */ /* 0x000fe400078ec0ff */
[----:B------:R-:W-:Y:S02]  /*0b80*/  LOP3.LUT R9, R4, 0xfffffff0, RZ, 0xc0, !PT ;  /* 0xfffffff004097812 */ /* 0x000fe400078ec0ff */
[----:B------:R-:W-:Y:S01]  /*0b90*/  LEA.HI R0, R3, R212, RZ, 0x5 ;  /* 0x000000d403007211 */ /* 0x000fe200078f28ff */
[C---:B------:R-:W-:Y:S01]  /*0ba0*/  IMAD.IADD R7, R212.reuse, 0x1, -R7 ;  /* 0x00000001d4077824 */ /* 0x040fe200078e0a07 */
[----:B------:R-:W-:Y:S01]  /*0bb0*/  SHF.R.S32.HI R13, RZ, 0x4, R4 ;  /* 0x00000004ff0d7819 */ /* 0x000fe20000011404 */
[----:B------:R-:W-:Y:S01]  /*0bc0*/  IMAD.IADD R11, R212, 0x1, -R9 ;  /* 0x00000001d40b7824 */ /* 0x000fe200078e0a09 */
[----:B------:R-:W-:-:S02]  /*0bd0*/  SHF.R.S32.HI R189, RZ, 0x5, R0 ;  /* 0x00000005ffbd7819 */ /* 0x000fc40000011400 */
[----:B------:R-:W-:Y:S02]  /*0be0*/  SHF.R.S32.HI R10, RZ, 0x1f, R0 ;  /* 0x0000001fff0a7819 */ /* 0x000fe40000011400 */
[----:B------:R-:W-:Y:S02]  /*0bf0*/  SHF.R.S32.HI R0, RZ, 0x1f, R7 ;  /* 0x0000001fff007819 */ /* 0x000fe40000011407 */
[----:B------:R-:W-:Y:S02]  /*0c00*/  SHF.R.S32.HI R6, RZ, 0x1f, R11 ;  /* 0x0000001fff067819 */ /* 0x000fe4000001140b */
[----:B------:R-:W-:Y:S02]  /*0c10*/  LEA.HI R9, R4, R13, RZ, 0x1 ;  /* 0x0000000d04097211 */ /* 0x000fe400078f08ff */
[----:B------:R-:W-:Y:S02]  /*0c20*/  LEA.HI R4, R0, R7, RZ, 0x2 ;  /* 0x0000000700047211 */ /* 0x000fe400078f10ff */
[----:B------:R-:W-:-:S02]  /*0c30*/  LEA.HI R8, R6, R11, RZ, 0x3 ;  /* 0x0000000b06087211 */ /* 0x000fc400078f18ff */
[----:B------:R-:W-:Y:S02]  /*0c40*/  LOP3.LUT R12, R9, 0x1ffffffe, RZ, 0xc0, !PT ;  /* 0x1ffffffe090c7812 */ /* 0x000fe400078ec0ff */
[--C-:B------:R-:W-:Y:S02]  /*0c50*/  SHF.R.S32.HI R6, RZ, 0x2, R4.reuse ;  /* 0x00000002ff067819 */ /* 0x100fe40000011404 */
[----:B------:R-:W-:Y:S02]  /*0c60*/  SHF.R.S32.HI R9, RZ, 0x1f, R4 ;  /* 0x0000001fff097819 */ /* 0x000fe40000011404 */
[----:B------:R-:W-:Y:S02]  /*0c70*/  LEA.HI R14, R10, R189, RZ, 0x2 ;  /* 0x000000bd0a0e7211 */ /* 0x000fe400078f10ff */
[----:B------:R-:W-:Y:S02]  /*0c80*/  LOP3.LUT R10, R8, 0xfffffff8, RZ, 0xc0, !PT ;  /* 0xfffffff8080a7812 */ /* 0x000fe400078ec0ff */
[----:B------:R-:W-:-:S02]  /*0c90*/  LEA.HI R9, R9, R6, RZ, 0x3 ;  /* 0x0000000609097211 */ /* 0x000fc400078f18ff */
[----:B------:R-:W-:Y:S02]  /*0ca0*/  SHF.R.S32.HI R206, RZ, 0x7, R5 ;  /* 0x00000007ffce7819 */ /* 0x000fe40000011405 */
[----:B------:R-:W-:Y:S02]  /*0cb0*/  LOP3.LUT R14, R14, 0x3ffffc, RZ, 0xc0, !PT ;  /* 0x003ffffc0e0e7812 */ /* 0x000fe400078ec0ff */
[----:B------:R-:W-:Y:S02]  /*0cc0*/  IADD3 R10, R11, -R10, RZ ;  /* 0x8000000a0b0a7210 */ /* 0x000fe40007ffe0ff */
[----:B------:R-:W-:Y:S01]  /*0cd0*/  LOP3.LUT R9, R9, 0xfffffff8, RZ, 0xc0, !PT ;  /* 0xfffffff809097812 */ /* 0x000fe200078ec0ff */
[----:B------:R-:W-:Y:S01]  /*0ce0*/  IMAD R15, R206, 0x100, R11 ;  /* 0x00000100ce0f7824 */ /* 0x000fe200078e020b */
[----:B------:R-:W-:Y:S01]  /*0cf0*/  LEA.HI R0, R0, R7, RZ, 0x5 ;  /* 0x0000000700007211 */ /* 0x000fe200078f28ff */
[----:B------:R-:W-:Y:S01]  /*0d00*/  IMAD.IADD R14, R189, 0x1, -R14 ;  /* 0x00000001bd0e7824 */ /* 0x000fe200078e0a0e */
[----:B------:R-:W-:Y:S01]  /*0d10*/  IADD3 R9, R6, -R9, RZ ;  /* 0x8000000906097210 */ /* 0x000fe20007ffe0ff */
[----:B------:R-:W-:Y:S01]  /*0d20*/  IMAD.IADD R12, R13, 0x1, -R12 ;  /* 0x000000010d0c7824 */ /* 0x000fe200078e0a0c */
[----:B------:R-:W-:Y:S01]  /*0d30*/  LEA.HI R6, R3, R212, RZ, 0x2 ;  /* 0x000000d403067211 */ /* 0x000fe200078f10ff */
[----:B------:R-:W-:Y:S01]  /*0d40*/  IMAD.SHL.U32 R11, R10, 0x40, RZ ;  /* 0x000000400a0b7824 */ /* 0x000fe200078e00ff */
[----:B------:R-:W-:Y:S01]  /*0d50*/  SHF.R.S32.HI R0, RZ, 0x5, R0 ;  /* 0x00000005ff007819 */ /* 0x000fe20000011400 */
[----:B------:R-:W-:Y:S01]  /*0d60*/  IMAD R15, R14, 0x10, R15 ;  /* 0x000000100e0f7824 */ /* 0x000fe200078e020f */
[----:B------:R-:W-:Y:S01]  /*0d70*/  SHF.R.S32.HI R23, RZ, 0x2, R6 ;  /* 0x00000002ff177819 */ /* 0x000fe20000011406 */
[----:B------:R-:W-:Y:S01]  /*0d80*/  IMAD.SHL.U32 R12, R12, 0x8, RZ ;  /* 0x000000080c0c7824 */ /* 0x000fe200078e00ff */
[----:B------:R-:W-:Y:S01]  /*0d90*/  LOP3.LUT R11, R11, 0x1c0, RZ, 0xc0, !PT ;  /* 0x000001c00b0b7812 */ /* 0x000fe200078ec0ff */
[----:B------:R-:W-:Y:S01]  /*0da0*/  IMAD.SHL.U32 R8, R8, 0x40, RZ ;  /* 0x0000004008087824 */ /* 0x000fe200078e00ff */
[----:B------:R-:W-:Y:S01]  /*0db0*/  LOP3.LUT R4, R4, 0x7ffffffc, RZ, 0xc0, !PT ;  /* 0x7ffffffc04047812 */ /* 0x000fe200078ec0ff */
[--C-:B------:R-:W-:Y:S01]  /*0dc0*/  IMAD.U32 R210, R15, 0x40, R12.reuse ;  /* 0x000000400fd27824 */ /* 0x100fe200078e000c */
[----:B------:R-:W-:Y:S01]  /*0dd0*/  LOP3.LUT R12, R11, 0x8, R12, 0xf8, !PT ;  /* 0x000000080b0c7812 */ /* 0x000fe200078ef80c */
[----:B------:R-:W-:Y:S01]  /*0de0*/  IMAD R188, R0, 0x10, R9 ;  /* 0x0000001000bc7824 */ /* 0x000fe200078e0209 */
[----:B------:R-:W-:Y:S01]  /*0df0*/  SHF.R.U32.HI R11, RZ, 0x3, R11 ;  /* 0x00000003ff0b7819 */ /* 0x000fe2000001160b */
[----:B------:R-:W-:Y:S01]  /*0e00*/  VIADD R215, R23, 0x20 ;  /* 0x0000002017d77836 */ /* 0x000fe20000000000 */
[----:B------:R-:W-:-:S02]  /*0e10*/  LOP3.LUT R8, R8, 0x7ffffe00, RZ, 0xc0, !PT ;  /* 0x7ffffe0008087812 */ /* 0x000fc400078ec0ff */
[----:B------:R-:W-:Y:S01]  /*0e20*/  LEA.HI R0, R3, R212, RZ, 0x3 ;  /* 0x000000d403007211 */ /* 0x000fe200078f18ff */
[----:B------:R-:W-:Y:S01]  /*0e30*/  IMAD.IADD R4, R7, 0x1, -R4 ;  /* 0x0000000107047824 */ /* 0x000fe200078e0a04 */
[----:B------:R-:W-:Y:S01]  /*0e40*/  LOP3.LUT R11, R12, R11, RZ, 0x3c, !PT ;  /* 0x0000000b0c0b7212 */ /* 0x000fe200078e3cff */
[----:B------:R-:W-:Y:S01]  /*0e50*/  IMAD R8, R189, 0x400, R8 ;  /* 0x00000400bd087824 */ /* 0x000fe200078e0208 */
[----:B------:R-:W-:Y:S02]  /*0e60*/  SHF.R.S32.HI R192, RZ, 0x3, R0 ;  /* 0x00000003ffc07819 */ /* 0x000fe40000011400 */
[----:B------:R-:W-:Y:S02]  /*0e70*/  LOP3.LUT R3, R0, 0x1ffffff8, RZ, 0xc0, !PT ;  /* 0x1ffffff800037812 */ /* 0x000fe400078ec0ff */
[----:B------:R-:W-:Y:S02]  /*0e80*/  LOP3.LUT R7, R6, 0xfffffffc, RZ, 0xc0, !PT ;  /* 0xfffffffc06077812 */ /* 0x000fe400078ec0ff */
[----:B------:R-:W-:Y:S01]  /*0e90*/  SHF.R.S32.HI R0, RZ, 0x1f, R215 ;  /* 0x0000001fff007819 */ /* 0x000fe200000114d7 */
[----:B------:R-:W-:Y:S01]  /*0ea0*/  IMAD.IADD R11, R8, 0x1, R11 ;  /* 0x00000001080b7824 */ /* 0x000fe200078e020b */
[----:B------:R-:W-:Y:S01]  /*0eb0*/  R2P PR, R10, 0x6 ;  /* 0x000000060a007804 */ /* 0x000fe20000000000 */
[----:B------:R-:W-:Y:S01]  /*0ec0*/  IMAD.IADD R204, R212, 0x1, -R7 ;  /* 0x00000001d4cc7824 */ /* 0x000fe200078e0a07 */
[----:B------:R-:W-:Y:S01]  /*0ed0*/  LEA.HI R0, R0, R215, RZ, 0x3 ;  /* 0x000000d700007211 */ /* 0x000fe200078f18ff */
[----:B------:R-:W-:-:S02]  /*0ee0*/  IMAD.SHL.U32 R208, R215, 0x40, RZ ;  /* 0x00000040d7d07824 */ /* 0x000fc400078e00ff */
[----:B------:R-:W-:Y:S01]  /*0ef0*/  IMAD R194, R11, 0x2, R2 ;  /* 0x000000020bc27824 */ /* 0x000fe200078e0202 */
[----:B------:R-:W-:Y:S01]  /*0f00*/  SHF.R.S32.HI R6, RZ, 0x1f, R6 ;  /* 0x0000001fff067819 */ /* 0x000fe20000011406 */
[----:B------:R-:W-:Y:S01]  /*0f10*/  IMAD.SHL.U32 R209, R0, 0x40, RZ ;  /* 0x0000004000d17824 */ /* 0x000fe200078e00ff */
[----:B------:R-:W-:Y:S02]  /*0f20*/  LEA.HI R5, R5, R206, RZ, 0x1 ;  /* 0x000000ce05057211 */ /* 0x000fe400078f08ff */
[----:B------:R-:W-:Y:S02]  /*0f30*/  LOP3.LUT R208, R208, 0x1c0, RZ, 0xc0, !PT ;  /* 0x000001c0d0d07812 */ /* 0x000fe400078ec0ff */
[----:B------:R-:W-:Y:S02]  /*0f40*/  MOV R196, 0x20 ;  /* 0x0000002000c47802 */ /* 0x000fe40000000f00 */
[----:B------:R-:W-:Y:S02]  /*0f50*/  IADD3 R197, R194, 0x26800, RZ ;  /* 0x00026800c2c57810 */ /* 0x000fe40007ffe0ff */
[----:B------:R-:W-:-:S02]  /*0f60*/  LEA.HI R6, R6, R23, RZ, 0x3 ;  /* 0x0000001706067211 */ /* 0x000fc400078f18ff */
[----:B------:R-:W-:Y:S02]  /*0f70*/  LOP3.LUT R5, R5, 0xfffffe, RZ, 0xc0, !PT ;  /* 0x00fffffe05057812 */ /* 0x000fe400078ec0ff */
[----:B------:R-:W-:Y:S02]  /*0f80*/  SHF.R.U32.HI R214, RZ, 0x3, R208 ;  /* 0x00000003ffd67819 */ /* 0x000fe400000116d0 */
[----:B------:R-:W-:Y:S01]  /*0f90*/  LOP3.LUT R209, R209, 0xfffffe00, RZ, 0xc0, !PT ;  /* 0xfffffe00d1d17812 */ /* 0x000fe200078ec0ff */
[----:B------:R-:W-:Y:S01]  /*0fa0*/  VIADD R195, R194, 0x26840 ;  /* 0x00026840c2c37836 */ /* 0x000fe20000000000 */
[----:B------:R-:W-:Y:S01]  /*0fb0*/  SEL R196, R196, 0xffffffe0, !P1 ;  /* 0xffffffe0c4c47807 */ /* 0x000fe20004800000 */
[----:B------:R-:W-:Y:S01]  /*0fc0*/  IMAD.IADD R3, R212, 0x1, -R3 ;  /* 0x00000001d4037824 */ /* 0x000fe200078e0a03 */
[----:B------:R-:W-:Y:S01]  /*0fd0*/  LOP3.LUT R6, R6, 0xfffffff8, RZ, 0xc0, !PT ;  /* 0xfffffff806067812 */ /* 0x000fe200078ec0ff */
[C---:B------:R-:W-:Y:S02]  /*0fe0*/  @P2 VIADD R195, R197.reuse, 0xffffffc0 ;  /* 0xffffffc0c5c32836 */ /* 0x040fe40000000000 */
[----:B------:R-:W-:Y:S01]  /*0ff0*/  IMAD.IADD R5, R206, 0x1, -R5 ;  /* 0x00000001ce057824 */ /* 0x000fe200078e0a05 */
[----:B------:R-:W-:Y:S01]  /*1000*/  CS2R R18, SRZ ;  /* 0x0000000000127805 */ /* 0x000fe2000001ff00 */
[----:B------:R-:W-:Y:S01]  /*1010*/  IMAD.IADD R197, R197, 0x1, R196 ;  /* 0x00000001c5c57824 */ /* 0x000fe200078e02c4 */
[----:B------:R-:W-:Y:S01]  /*1020*/  SHF.L.U32 R187, R3, 0x3, RZ ;  /* 0x0000000303bb7819 */ /* 0x000fe200000006ff */
[----:B------:R-:W-:Y:S01]  /*1030*/  IMAD.MOV.U32 R202, RZ, RZ, RZ ;  /* 0x000000ffffca7224 */ /* 0x000fe200078e00ff */
[----:B------:R-:W-:Y:S01]  /*1040*/  IADD3 R196, R196, R195, RZ ;  /* 0x000000c3c4c47210 */ /* 0x000fe20007ffe0ff */
[----:B------:R-:W-:-:S02]  /*1050*/  IMAD.MOV.U32 R185, RZ, RZ, RZ ;  /* 0x000000ffffb97224 */ /* 0x000fc400078e00ff */
[----:B------:R-:W-:Y:S02]  /*1060*/  IMAD.MOV.U32 R22, RZ, RZ, RZ ;  /* 0x000000ffff167224 */ /* 0x000fe400078e00ff */
[----:B------:R-:W-:Y:S02]  /*1070*/  IMAD.IADD R186, R23, 0x1, -R6 ;  /* 0x0000000117ba7824 */ /* 0x000fe400078e0a06 */
[----:B------:R-:W-:Y:S02]  /*1080*/  IMAD.SHL.U32 R191, R5, 0x100, RZ ;  /* 0x0000010005bf7824 */ /* 0x000fe400078e00ff */
[----:B------:R-:W-:Y:S01]  /*1090*/  IMAD.SHL.U32 R190, R4, 0x2, RZ ;  /* 0x0000000204be7824 */ /* 0x000fe200078e00ff */
[----:B--2---:R-:W-:Y:S01]  /*10a0*/  LOP3.LUT R184, R16, 0x1, RZ, 0xfc, !PT ;  /* 0x0000000110b87812 */ /* 0x004fe200078efcff */
[----:B------:R-:W-:-:S05]  /*10b0*/  IMAD.SHL.U32 R16, R204, 0x8, RZ ;  /* 0x00000008cc107824 */ /* 0x000fca00078e00ff */
[----:B------:R-:W-:-:S04]  /*10c0*/  LOP3.LUT R0, R208, 0x38, R16, 0xf8, !PT ;  /* 0x00000038d0007812 */ /* 0x000fc800078ef810 */
[----:B------:R-:W-:-:S05]  /*10d0*/  LOP3.LUT R207, R209, R0, R214, 0xf6, !PT ;  /* 0x00000000d1cf7212 */ /* 0x000fca00078ef6d6 */
[----:B------:R-:W-:-:S07]  /*10e0*/  IMAD R207, R207, 0x2, R2 ;  /* 0x00000002cfcf7824 */ /* 0x000fce00078e0202 */
.L_x_3238:
[----:B0----5:R-:W0:Y:S01]  /*10f0*/  LDC.64 R4, c[0x0][0xc60] ;  /* 0x00031800ff047b82 */ /* 0x021e220000000a00 */
[----:B------:R-:W-:Y:S01]  /*1100*/  ULDC.64 UR4, c[0x0][0xa28] ;  /* 0x00028a0000047ab9 */ /* 0x000fe20000000a00 */
[----:B------:R-:W-:Y:S01]  /*1110*/  ULDC.64 UR8, c[0x0][0xa18] ;  /* 0x0002860000087ab9 */ /* 0x000fe20000000a00 */
[----:B------:R-:W-:Y:S01]  /*1120*/  ULDC.64 UR6, c[0x0][0xa08] ;  /* 0x0002820000067ab9 */ /* 0x000fe20000000a00 */
[----:B0-----:R-:W-:-:S05]  /*1130*/  IMAD.WIDE R4, R27, 0x4, R4 ;  /* 0x000000041b047825 */ /* 0x001fca00078e0204 */
[----:B--2---:R-:W2:Y:S01]  /*1140*/  LDG.E R201, desc[UR40][R4.64] ;  /* 0x0000002804c97981 */ /* 0x004ea2000c1e1900 */
        /* <DEDUP_REMOVED lines=14> */
[----:B----4-:R-:W-:-:S03]  /*1230*/  IADD3 R8, P4, R199, UR6, RZ ;  /* 0x00000006c7087c10 */ /* 0x010fc6000ff9e0ff */
[----:B------:R0:W5:Y:S01]  /*1240*/  @P2 LDG.E R3, desc[UR40][R4.64] ;  /* 0x0000002804032981 */ /* 0x000162000c1e1900 */
[----:B---3--:R-:W-:Y:S01]  /*1250*/  @P1 IADD3 R6, P2, R199, UR8, RZ ;  /* 0x00000008c7061c10 */ /* 0x008fe2000ff5e0ff */
        /* <DEDUP_REMOVED lines=16> */
[----:B------:R-:W-:Y:S01]  /*1360*/  IMAD.MOV.U32 R203, RZ, RZ, R25 ;  /* 0x000000ffffcb7224 */ /* 0x000fe200078e0019 */
[----:B------:R-:W-:Y:S01]  /*1370*/  MOV R29, R201 ;  /* 0x000000c9001d7202 */ /* 0x000fe20000000f00 */
        /* <DEDUP_REMOVED lines=11> */
.L_x_3116:
[----:B------:R-:W-:Y:S02]  /*1430*/  IMAD.U32 R24, RZ, RZ, UR5 ;  /* 0x00000005ff187e24 */ /* 0x000fe4000f8e00ff */
[----:B------:R-:W-:Y:S01]  /*1440*/  IMAD.U32 R28, RZ, RZ, UR4 ;  /* 0x00000004ff1c7e24 */ /* 0x000fe2000f8e00ff */
[----:B------:R-:W-:Y:S06]  /*1450*/  @!P2 BRA `(.L_x_3117) ;  /* 0x000000000010a947 */ /* 0x000fec0003800000 */
[----:B------:R-:W-:-:S04]  /*1460*/  IADD3 R4, P0, R199, UR8, RZ ;  /* 0x00000008c7047c10 */ /* 0x000fc8000ff1e0ff */
[----:B------:R-:W-:-:S05]  /*1470*/  IADD3.X R5, R200, UR9, RZ, P0, !PT ;  /* 0x00000009c8057c10 */ /* 0x000fca00087fe4ff */
[----:B------:R0:W5:Y:S01]  /*1480*/  LDG.E R28, desc[UR40][R4.64] ;  /* 0x00000028041c7981 */ /* 0x000162000c1e1900 */
[----:B------:R-:W-:Y:S05]  /*1490*/  BRA `(.L_x_3118) ;  /* 0x0000000000107947 */ /* 0x000fea0003800000 */
.L_x_3117:
[----:B------:R-:W-:Y:S05]  /*14a0*/  @!P0 BRA `(.L_x_3118) ;  /* 0x00000000000c8947 */ /* 0x000fea0003800000 */
[----:B------:R-:W2:Y:S04]  /*14b0*/  LDG.E R5, desc[UR40][R8.64] ;  /* 0x0000002808057981 */ /* 0x000ea8000c1e1900 */
[----:B------:R-:W2:Y:S02]  /*14c0*/  LDG.E R28, desc[UR40][R8.64+0x4] ;  /* 0x00000428081c7981 */ /* 0x000ea4000c1e1900 */
[----:B--2---:R-:W-:-:S07]  /*14d0*/  IMAD.IADD R28, R28, 0x1, -R5 ;  /* 0x000000011c1c7824 */ /* 0x004fce00078e0a05 */
.L_x_3118:
        /* <DEDUP_REMOVED lines=17> */
[----:B--2---:R-:W-:-:S05]  /*15f0*/  @P0 IADD3 R24, -R0, R9, RZ ;  /* 0x0000000900180210 */ /* 0x004fca0007ffe1ff */
        /* <DEDUP_REMOVED lines=24> */
[----:B------:R-:W-:Y:S01]  /*1780*/  MOV R4, UR4 ;  /* 0x0000000400047c02 */ /* 0x000fe20008000f00 */
        /* <DEDUP_REMOVED lines=11> */
[----:B-1---5:R-:W-:Y:S05]  /*1840*/  CALL.ABS.NOINC R14 ;  /* 0x000000000e007343 */ /* 0x022fea0003c00000 */
.L_x_3121:
[----:B------:R-:W-:Y:S05]  /*1850*/  BSYNC B6 ;  /* 0x0000000000067941 */ /* 0x000fea0003800000 */
.L_x_3120:
        /* <DEDUP_REMOVED lines=20> */
.L_x_3123:
[----:B------:R-:W-:Y:S05]  /*19a0*/  BSYNC B6 ;  /* 0x0000000000067941 */ /* 0x000fea0003800000 */
.L_x_3122:
[----:B------:R-:W-:Y:S01]  /*19b0*/  ULDC.64 UR4, c[0x0][0x9f8] ;  /* 0x00027e0000047ab9 */ /* 0x000fe20000000a00 */
[----:B------:R-:W0:Y:S01]  /*19c0*/  LDC R0, c[0x0][0x428] ;  /* 0x00010a00ff007b82 */ /* 0x000e220000000800 */
[----:B------:R-:W-:-:S07]  /*19d0*/  ISETP.NE.U32.AND P0, PT, RZ, UR4, PT ;  /* 0x00000004ff007c0c */ /* 0x000fce000bf05070 */
[----:B------:R-:W1:Y:S01]  /*19e0*/  LDC.64 R54, c[0x0][0x2f0] ;  /* 0x0000bc00ff367b82 */ /* 0x000e620000000a00 */
[----:B------:R-:W-:Y:S01]  /*19f0*/  ISETP.NE.AND.EX P0, PT, RZ, UR5, PT, P0 ;  /* 0x00000005ff007c0c */ /* 0x000fe2000bf05300 */
[----:B------:R-:W-:Y:S01]  /*1a00*/  IMAD.IADD R48, R33, 0x1, R28 ;  /* 0x0000000121307824 */ /* 0x000fe200078e021c */
[----:B------:R-:W-:Y:S01]  /*1a10*/  ULDC.64 UR6, c[0x0][0xa08] ;  /* 0x0002820000067ab9 */ /* 0x000fe20000000a00 */
[----:B------:R-:W-:-:S04]  /*1a20*/  SHF.R.S32.HI R17, RZ, 0x1f, R16 ;  /* 0x0000001fff117819 */ /* 0x000fc80000011410 */
[----:B------:R-:W2:Y:S06]  /*1a30*/  LDC.64 R34, c[0x0][0x3d8] ;  /* 0x0000f600ff227b82 */ /* 0x000eac0000000a00 */
[----:B------:R-:W-:Y:S02]  /*1a40*/  @P0 IADD3 R4, P1, R199, UR4, RZ ;  /* 0x00000004c7040c10 */ /* 0x000fe4000ff3e0ff */
[----:B------:R-:W3:Y:S02]  /*1a50*/  LDC R33, c[0x0][0x3d4] ;  /* 0x0000f500ff217b82 */ /* 0x000ee40000000800 */
[----:B------:R-:W-:Y:S01]  /*1a60*/  @P0 IADD3.X R5, R200, UR5, RZ, P1, !PT ;  /* 0x00000005c8050c10 */ /* 0x000fe20008ffe4ff */
[----:B------:R-:W-:-:S04]  /*1a70*/  ULDC.64 UR4, c[0x0][0x2f8] ;  /* 0x0000be0000047ab9 */ /* 0x000fc80000000a00 */
[----:B------:R4:W2:Y:S01]  /*1a80*/  @P0 LDG.E R29, desc[UR40][R4.64] ;  /* 0x00000028041d0981 */ /* 0x0008a2000c1e1900 */
[----:B0-----:R-:W-:Y:S01]  /*1a90*/  ISETP.NE.AND P0, PT, R0, 0x1, PT ;  /* 0x000000010000780c */ /* 0x001fe20003f05270 */
[----:B------:R-:W0:Y:S01]  /*1aa0*/  LDC.64 R46, c[0x0][0x3e8] ;  /* 0x0000fa00ff2e7b82 */ /* 0x000e220000000a00 */
[----:B------:R-:W-:Y:S01]  /*1ab0*/  SHF.R.S32.HI R12, RZ, 0x1f, R48 ;  /* 0x0000001fff0c7819 */ /* 0x000fe20000011430 */
[----:B------:R-:W-:Y:S01]  /*1ac0*/  IMAD.SHL.U32 R42, R204, 0x4, RZ ;  /* 0x00000004cc2a7824 */ /* 0x000fe200078e00ff */
[----:B------:R-:W0:Y:S01]  /*1ad0*/  S2R R32, SR_TID.X ;  /* 0x0000000000207919 */ /* 0x000e220000002100 */
[----:B------:R-:W-:Y:S01]  /*1ae0*/  IMAD.SHL.U32 R61, R186, 0x40, RZ ;  /* 0x00000040ba3d7824 */ /* 0x000fe200078e00ff */
[----:B-1----:R-:W-:Y:S01]  /*1af0*/  SHF.L.U64.HI R53, R54, 0x6, R55 ;  /* 0x0000000636357819 */ /* 0x002fe20000010237 */
[-C--:B------:R-:W-:Y:S01]  /*1b00*/  IMAD R3, R12, R54.reuse, RZ ;  /* 0x000000360c037224 */ /* 0x080fe200078e02ff */
[----:B------:R-:W-:Y:S01]  /*1b10*/  SHF.R.S32.HI R43, RZ, 0x1f, R42 ;  /* 0x0000001fff2b7819 */ /* 0x000fe2000001142a */
[----:B----4-:R-:W-:Y:S01]  /*1b20*/  IMAD.WIDE.U32 R4, R48, R54, RZ ;  /* 0x0000003630047225 */ /* 0x010fe200078e00ff */
[----:B------:R-:W1:Y:S01]  /*1b30*/  LDC R63, c[0x0][0x3d4] ;  /* 0x0000f500ff3f7b82 */ /* 0x000e620000000800 */
[----:B------:R-:W-:-:S02]  /*1b40*/  LOP3.LUT R61, R61, 0x1c0, RZ, 0xc0, !PT ;  /* 0x000001c03d3d7812 */ /* 0x000fc400078ec0ff */
[----:B------:R-:W-:Y:S02]  /*1b50*/  IMAD R3, R48, R55, R3 ;  /* 0x0000003730037224 */ /* 0x000fe400078e0203 */
[----:B------:R-:W-:Y:S01]  /*1b60*/  SHF.R.U32.HI R64, RZ, 0x3, R61 ;  /* 0x00000003ff407819 */ /* 0x000fe2000001163d */
[C---:B------:R-:W-:Y:S01]  /*1b70*/  VIADD R82, R16.reuse, 0x20 ;  /* 0x0000002010527836 */ /* 0x040fe20000000000 */
[----:B---3--:R-:W-:Y:S01]  /*1b80*/  ISETP.GE.AND P2, PT, R16, R33, PT ;  /* 0x000000211000720c */ /* 0x008fe20003f46270 */
[----:B------:R-:W3:Y:S01]  /*1b90*/  @P0 LDC R7, c[0x0][0x42c] ;  /* 0x00010b00ff070b82 */ /* 0x000ee20000000800 */
[----:B------:R-:W-:Y:S02]  /*1ba0*/  IMAD.IADD R5, R5, 0x1, R3 ;  /* 0x0000000105057824 */ /* 0x000fe400078e0203 */
[----:B------:R-:W-:Y:S01]  /*1bb0*/  P2R R76, PR, RZ, 0x4 ;  /* 0x00000004ff4c7803 */ /* 0x000fe20000000000 */
[----:B--2---:R-:W-:Y:S02]  /*1bc0*/  IMAD.SHL.U32 R57, R34, 0x40, RZ ;  /* 0x0000004022397824 */ /* 0x004fe400078e00ff */
[----:B------:R-:W-:Y:S01]  /*1bd0*/  IMAD.SHL.U32 R66, R33, 0x2, RZ ;  /* 0x0000000221427824 */ /* 0x000fe200078e00ff */
[C---:B0-----:R-:W-:Y:S01]  /*1be0*/  SHF.L.U64.HI R56, R46.reuse, 0x6, R47 ;  /* 0x000000062e387819 */ /* 0x041fe2000001022f */
[----:B------:R-:W0:Y:S01]  /*1bf0*/  @P0 LDC R9, c[0x0][0x430] ;  /* 0x00010c00ff090b82 */ /* 0x000e220000000800 */
[----:B------:R-:W-:-:S07]  /*1c00*/  IMAD.SHL.U32 R60, R46, 0x40, RZ ;  /* 0x000000402e3c7824 */ /* 0x000fce00078e00ff */
[----:B------:R-:W2:Y:S01]  /*1c10*/  LDC R65, c[0x0][0x2e4] ;  /* 0x0000b900ff417b82 */ /* 0x000ea20000000800 */
[----:B------:R-:W-:-:S04]  /*1c20*/  SHF.R.U32.HI R32, RZ, 0x7, R32 ;  /* 0x00000007ff207819 */ /* 0x000fc80000011620 */
[----:B------:R-:W-:Y:S01]  /*1c30*/  IADD3 R62, R32, 0x8, RZ ;  /* 0x00000008203e7810 */ /* 0x000fe20007ffe0ff */
[----:B---3--:R-:W-:-:S05]  /*1c40*/  @P0 IMAD.HI.U32 R0, R26, R7, RZ ;  /* 0x000000071a000227 */ /* 0x008fca00078e00ff */
[----:B0-----:R-:W-:Y:S02]  /*1c50*/  @P0 SHF.R.U32.HI R26, RZ, R9, R0 ;  /* 0x00000009ff1a0219 */ /* 0x001fe40000011600 */
[----:B------:R-:W-:Y:S02]  /*1c60*/  ISETP.NE.U32.AND P0, PT, RZ, UR6, PT ;  /* 0x00000006ff007c0c */ /* 0x000fe4000bf05070 */
[----:B------:R-:W-:Y:S01]  /*1c70*/  SHF.R.S32.HI R0, RZ, 0x1f, R26 ;  /* 0x0000001fff007819 */ /* 0x000fe2000001141a */
[----:B------:R-:W-:Y:S01]  /*1c80*/  IMAD.WIDE.U32 R4, R26, UR4, R4 ;  /* 0x000000041a047c25 */ /* 0x000fe2000f8e0004 */
[----:B------:R-:W-:Y:S01]  /*1c90*/  ISETP.NE.AND.EX P0, PT, RZ, UR7, PT, P0 ;  /* 0x00000007ff007c0c */ /* 0x000fe2000bf05300 */
[----:B------:R-:W-:Y:S02]  /*1ca0*/  ULDC.64 UR6, c[0x0][0x320] ;  /* 0x0000c80000067ab9 */ /* 0x000fe40000000a00 */
[C---:B------:R-:W-:Y:S02]  /*1cb0*/  IMAD R7, R0.reuse, UR6, RZ ;  /* 0x0000000600077c24 */ /* 0x040fe4000f8e02ff */
[----:B------:R-:W-:-:S02]  /*1cc0*/  IMAD R3, R0, UR4, RZ ;  /* 0x0000000400037c24 */ /* 0x000fc4000f8e02ff */
[C---:B------:R-:W-:Y:S02]  /*1cd0*/  IMAD R9, R26.reuse, UR7, R7 ;  /* 0x000000071a097c24 */ /* 0x040fe4000f8e0207 */
[----:B------:R-:W-:-:S04]  /*1ce0*/  IMAD.WIDE.U32 R6, R26, UR6, R16 ;  /* 0x000000061a067c25 */ /* 0x000fc8000f8e0010 */
[----:B------:R-:W-:Y:S01]  /*1cf0*/  IMAD R3, R26, UR5, R3 ;  /* 0x000000051a037c24 */ /* 0x000fe2000f8e0203 */
[----:B------:R-:W-:Y:S01]  /*1d00*/  ULDC.64 UR4, c[0x0][0x300] ;  /* 0x0000c00000047ab9 */ /* 0x000fe20000000a00 */
[----:B------:R-:W-:Y:S02]  /*1d10*/  IADD3 R7, R7, R9, RZ ;  /* 0x0000000907077210 */ /* 0x000fe40007ffe0ff */
[----:B------:R-:W-:Y:S01]  /*1d20*/  IMAD.IADD R5, R5, 0x1, R3 ;  /* 0x0000000105057824 */ /* 0x000fe200078e0203 */
[----:B------:R-:W-:Y:S02]  /*1d30*/  SHF.R.S32.HI R3, RZ, 0x1f, R23 ;  /* 0x0000001fff037819 */ /* 0x000fe40000011417 */
[----:B------:R-:W-:Y:S02]  /*1d40*/  SHF.R.S32.HI R0, RZ, 0x1f, R29 ;  /* 0x0000001fff007819 */ /* 0x000fe4000001141d */
[----:B------:R-:W-:Y:S02]  /*1d50*/  SEL R9, R29, RZ, !P0 ;  /* 0x000000ff1d097207 */ /* 0x000fe40004000000 */
[----:B------:R-:W-:-:S03]  /*1d60*/  SEL R0, R0, RZ, !P0 ;  /* 0x000000ff00007207 */ /* 0x000fc60004000000 */
[----:B------:R-:W-:-:S04]  /*1d70*/  IMAD.WIDE.U32 R44, R9, UR4, R4 ;  /* 0x00000004092c7c25 */ /* 0x000fc8000f8e0004 */
[----:B------:R-:W-:Y:S02]  /*1d80*/  IMAD R8, R0, UR4, RZ ;  /* 0x0000000400087c24 */ /* 0x000fe4000f8e02ff */
[----:B------:R-:W-:-:S04]  /*1d90*/  IMAD.WIDE.U32 R4, R23, R54, R16 ;  /* 0x0000003617047225 */ /* 0x000fc800078e0010 */
[----:B------:R-:W-:Y:S01]  /*1da0*/  IMAD R11, R9, UR5, R8 ;  /* 0x00000005090b7c24 */ /* 0x000fe2000f8e0208 */
[----:B------:R-:W-:Y:S01]  /*1db0*/  ULDC.64 UR4, c[0x0][0x328] ;  /* 0x0000ca0000047ab9 */ /* 0x000fe20000000a00 */
[C---:B------:R-:W-:Y:S01]  /*1dc0*/  IMAD R8, R3.reuse, R54, RZ ;  /* 0x0000003603087224 */ /* 0x040fe200078e02ff */
[----:B------:R-:W-:Y:S01]  /*1dd0*/  IADD3 R26, P0, R44, R4, RZ ;  /* 0x000000042c1a7210 */ /* 0x000fe20007f1e0ff */
[----:B------:R-:W-:Y:S02]  /*1de0*/  IMAD R4, R3, R34, RZ ;  /* 0x0000002203047224 */ /* 0x000fe400078e02ff */
[----:B------:R-:W-:Y:S01]  /*1df0*/  IMAD R13, R23, R55, R8 ;  /* 0x00000037170d7224 */ /* 0x000fe200078e0208 */
[----:B------:R-:W-:Y:S01]  /*1e00*/  SHF.L.U64.HI R55, R34, 0x6, R35 ;  /* 0x0000000622377819 */ /* 0x000fe20000010223 */
[----:B------:R-:W-:Y:S02]  /*1e10*/  IMAD R8, R0, UR4, RZ ;  /* 0x0000000400087c24 */ /* 0x000fe4000f8e02ff */
[----:B------:R-:W-:-:S02]  /*1e20*/  IMAD.IADD R0, R45, 0x1, R11 ;  /* 0x000000012d007824 */ /* 0x000fc400078e020b */
[C---:B------:R-:W-:Y:S01]  /*1e30*/  IMAD.WIDE.U32 R40, R9.reuse, UR4, R6 ;  /* 0x0000000409287c25 */ /* 0x040fe2000f8e0006 */
[----:B------:R-:W-:Y:S02]  /*1e40*/  ULDC UR4, c[0x0][0x2e4] ;  /* 0x0000b90000047ab9 */ /* 0x000fe40000000800 */
[----:B------:R-:W-:Y:S01]  /*1e50*/  IADD3.X R50, R0, R5, R13, P0, !PT ;  /* 0x0000000500327210 */ /* 0x000fe200007fe40d */
[----:B------:R-:W-:Y:S01]  /*1e60*/  IMAD R77, R9, UR5, R8 ;  /* 0x00000005094d7c24 */ /* 0x000fe2000f8e0208 */
[----:B------:R-:W-:Y:S01]  /*1e70*/  SEL R13, R33, RZ, P2 ;  /* 0x000000ff210d7207 */ /* 0x000fe20001000000 */
[C---:B------:R-:W-:Y:S01]  /*1e80*/  IMAD R15, R23.reuse, R35, R4 ;  /* 0x00000023170f7224 */ /* 0x040fe200078e0204 */
[C---:B------:R-:W-:Y:S01]  /*1e90*/  IADD3 R48, P0, R23.reuse, R48, RZ ;  /* 0x0000003017307210 */ /* 0x040fe20007f1e0ff */
[CC--:B------:R-:W-:Y:S01]  /*1ea0*/  IMAD.WIDE.U32 R8, R23.reuse, R34.reuse, R16 ;  /* 0x0000002217087225 */ /* 0x0c0fe200078e0010 */
[C---:B------:R-:W-:Y:S02]  /*1eb0*/  IADD3 R13, R16.reuse, R13, RZ ;  /* 0x0000000d100d7210 */ /* 0x040fe40007ffe0ff */
[----:B------:R-:W-:Y:S01]  /*1ec0*/  ISETP.GE.AND P4, PT, R16, UR4, PT ;  /* 0x0000000410007c0c */ /* 0x000fe2000bf86270 */
[----:B------:R-:W-:Y:S01]  /*1ed0*/  IMAD.WIDE.U32 R4, R23, R34, R42 ;  /* 0x0000002217047225 */ /* 0x000fe200078e002a */
[----:B------:R-:W-:-:S02]  /*1ee0*/  SHF.R.S32.HI R52, RZ, 0x1f, R13 ;  /* 0x0000001fff347819 */ /* 0x000fc4000001140d */
[----:B------:R-:W-:Y:S01]  /*1ef0*/  ISETP.GE.AND P3, PT, R82, UR4, PT ;  /* 0x0000000452007c0c */ /* 0x000fe2000bf66270 */
[----:B------:R-:W-:Y:S01]  /*1f00*/  IMAD.IADD R9, R15, 0x1, R9 ;  /* 0x000000010f097824 */ /* 0x000fe200078e0209 */
[----:B------:R-:W-:Y:S01]  /*1f10*/  LEA.HI R52, R52, R13, RZ, 0x3 ;  /* 0x0000000d34347211 */ /* 0x000fe200078f18ff */
[----:B------:R-:W-:Y:S01]  /*1f20*/  IMAD.IADD R5, R5, 0x1, R15 ;  /* 0x0000000105057824 */ /* 0x000fe200078e020f */
[----:B-----5:R-:W-:Y:S01]  /*1f30*/  SHF.R.S32.HI R15, RZ, 0x1f, R27 ;  /* 0x0000001fff0f7819 */ /* 0x020fe2000001141b */
[-C--:B------:R-:W-:Y:S01]  /*1f40*/  IMAD R6, R3, R46.reuse, RZ ;  /* 0x0000002e03067224 */ /* 0x080fe200078e02ff */
[----:B------:R-:W-:Y:S01]  /*1f50*/  LOP3.LUT R71, R52, 0xfffffff8, RZ, 0xc0, !PT ;  /* 0xfffffff834477812 */ /* 0x000fe200078ec0ff */
[----:B------:R-:W-:-:S03]  /*1f60*/  IMAD.WIDE.U32 R10, R23, R46, R16 ;  /* 0x0000002e170a7225 */ /* 0x000fc600078e0010 */
[----:B------:R-:W-:Y:S01]  /*1f70*/  SHF.R.S32.HI R75, RZ, 0x1f, R71 ;  /* 0x0000001fff4b7819 */ /* 0x000fe20000011447 */
[----:B------:R-:W-:Y:S02]  /*1f80*/  IMAD R21, R23, R47, R6 ;  /* 0x0000002f17157224 */ /* 0x000fe400078e0206 */
[----:B------:R-:W-:Y:S02]  /*1f90*/  IMAD R14, R15, R34, RZ ;  /* 0x000000220f0e7224 */ /* 0x000fe400078e02ff */
[----:B------:R-:W-:-:S04]  /*1fa0*/  IMAD.WIDE.U32 R6, R23, R46, R42 ;  /* 0x0000002e17067225 */ /* 0x000fc800078e002a */
[----:B------:R-:W-:Y:S02]  /*1fb0*/  IMAD R13, R27, R35, R14 ;  /* 0x000000231b0d7224 */ /* 0x000fe400078e020e */
[----:B------:R-:W-:Y:S02]  /*1fc0*/  IMAD.IADD R11, R21, 0x1, R11 ;  /* 0x00000001150b7824 */ /* 0x000fe400078e020b */
[----:B------:R-:W-:Y:S02]  /*1fd0*/  IMAD.IADD R7, R7, 0x1, R21 ;  /* 0x0000000107077824 */ /* 0x000fe400078e0215 */
[-C--:B------:R-:W-:Y:S02]  /*1fe0*/  IMAD R14, R15, R46.reuse, RZ ;  /* 0x0000002e0f0e7224 */ /* 0x080fe400078e02ff */
[----:B------:R-:W-:-:S04]  /*1ff0*/  IMAD.WIDE.U32 R28, R27, R46, R10 ;  /* 0x0000002e1b1c7225 */ /* 0x000fc800078e000a */
[C---:B------:R-:W-:Y:S02]  /*2000*/  IMAD R73, R27.reuse, R47, R14 ;  /* 0x0000002f1b497224 */ /* 0x040fe400078e020e */
[C---:B------:R-:W-:Y:S02]  /*2010*/  IMAD.WIDE.U32 R20, R27.reuse, R46, R6 ;  /* 0x0000002e1b147225 */ /* 0x040fe400078e0006 */
[----:B------:R-:W0:Y:S02]  /*2020*/  LDC.64 R46, c[0x0][0x2d8] ;  /* 0x0000b600ff2e7b82 */ /* 0x000e240000000a00 */
[----:B------:R-:W-:Y:S01]  /*2030*/  IMAD.WIDE.U32 R36, R27, R34, R4 ;  /* 0x000000221b247225 */ /* 0x000fe200078e0004 */
[----:B------:R-:W-:-:S03]  /*2040*/  LOP3.LUT R5, R61, 0x18, R16, 0xf8, !PT ;  /* 0x000000183d057812 */ /* 0x000fc600078ef810 */
[----:B------:R-:W-:Y:S01]  /*2050*/  IMAD.WIDE.U32 R38, R27, R34, R8 ;  /* 0x000000221b267225 */ /* 0x000fe200078e0008 */
[-C--:B------:R-:W-:Y:S02]  /*2060*/  LOP3.LUT R68, R5, R64.reuse, RZ, 0x3c, !PT ;  /* 0x0000004005447212 */ /* 0x080fe400078e3cff */
[----:B------:R-:W-:Y:S01]  /*2070*/  LOP3.LUT R5, R61, 0x38, R52, 0xf8, !PT ;  /* 0x000000383d057812 */ /* 0x000fe200078ef834 */
[----:B------:R-:W-:Y:S01]  /*2080*/  IMAD.IADD R69, R73, 0x1, R29 ;  /* 0x0000000149457824 */ /* 0x000fe200078e021d */
[----:B------:R-:W-:Y:S01]  /*2090*/  IADD3 R73, R21, R73, RZ ;  /* 0x0000004915497210 */ /* 0x000fe20007ffe0ff */
[----:B------:R-:W-:Y:S01]  /*20a0*/  IMAD.SHL.U32 R54, R54, 0x40, RZ ;  /* 0x0000004036367824 */ /* 0x000fe200078e00ff */
[----:B------:R-:W-:Y:S01]  /*20b0*/  LOP3.LUT R72, R5, R64, RZ, 0x3c, !PT ;  /* 0x0000004005487212 */ /* 0x000fe200078e3cff */
[----:B------:R-:W-:Y:S02]  /*20c0*/  IMAD.X R49, R12, 0x1, R3, P0 ;  /* 0x000000010c317824 */ /* 0x000fe400000e0603 */
[----:B------:R-:W-:-:S02]  /*20d0*/  IMAD R68, R189, 0x200, R68 ;  /* 0x00000200bd447824 */ /* 0x000fc400078e0244 */
[----:B------:R-:W-:Y:S02]  /*20e0*/  IMAD.IADD R67, R13, 0x1, R39 ;  /* 0x000000010d437824 */ /* 0x000fe400078e0227 */
[----:B------:R-:W-:Y:S02]  /*20f0*/  IMAD.IADD R70, R37, 0x1, R13 ;  /* 0x0000000125467824 */ /* 0x000fe400078e020d */
[----:B------:R-:W-:Y:S02]  /*2100*/  IMAD R72, R189, 0x200, R72 ;  /* 0x00000200bd487824 */ /* 0x000fe400078e0248 */
[----:B-12---:R-:W-:-:S07]  /*2110*/  IMAD.IADD R77, R41, 0x1, R77 ;  /* 0x00000001294d7824 */ /* 0x006fce00078e024d */
.L_x_3153:
[----:B------:R-:W-:Y:S01]  /*2120*/  VIADD R51, R51, 0xffffffff ;  /* 0xffffffff33337836 */ /* 0x000fe20000000000 */
[----:B------:R-:W-:Y:S05]  /*2130*/  YIELD ;  /* 0x0000000000007946 */ /* 0x000fea0003800000 */
[----:B------:R-:W-:Y:S01]  /*2140*/  SHF.R.S32.HI R59, RZ, 0x1f, R51 ;  /* 0x0000001fff3b7819 */ /* 0x000fe20000011433 */
[-C--:B------:R-:W-:Y:S01]  /*2150*/  IMAD R5, R53, R51.reuse, RZ ;  /* 0x0000003335057224 */ /* 0x080fe200078e02ff */
[----:B------:R-:W-:Y:S01]  /*2160*/  BSSY B0, `(.L_x_3124) ;  /* 0x0000190000007945 */ /* 0x000fe20003800000 */
[----:B---3--:R-:W-:Y:S01]  /*2170*/  IMAD.WIDE.U32 R14, R54, R51, RZ ;  /* 0x00000033360e7225 */ /* 0x008fe200078e00ff */
[----:B------:R-:W-:-:S03]  /*2180*/  ISETP.GT.AND P2, PT, R51, R31, PT ;  /* 0x0000001f3300720c */ /* 0x000fc60003f44270 */
[----:B------:R-:W-:Y:S01]  /*2190*/  IMAD R5, R59, R54, R5 ;  /* 0x000000363b057224 */ /* 0x000fe200078e0205 */
[----:B------:R-:W-:Y:S01]  /*21a0*/  IADD3 R4, P0, R26, R14, RZ ;  /* 0x0000000e1a047210 */ /* 0x000fe20007f1e0ff */
[----:B--2---:R-:W-:Y:S02]  /*21b0*/  IMAD.SHL.U32 R33, R19, 0x1000, RZ ;  /* 0x0000100013217824 */ /* 0x004fe400078e00ff */
[----:B------:R-:W-:Y:S01]  /*21c0*/  IMAD.IADD R79, R15, 0x1, R5 ;  /* 0x000000010f4f7824 */ /* 0x000fe200078e0205 */
[----:B0-----:R-:W-:Y:S02]  /*21d0*/  LEA R12, P1, R4, R46, 0x1 ;  /* 0x0000002e040c7211 */ /* 0x001fe400078208ff */
[----:B------:R-:W-:Y:S01]  /*21e0*/  IADD3 R5, R68, R33, RZ ;  /* 0x0000002144057210 */ /* 0x000fe20007ffe0ff */
[----:B------:R-:W-:Y:S01]  /*21f0*/  IMAD.X R6, R79, 0x1, R50, P0 ;  /* 0x000000014f067824 */ /* 0x000fe200000e0632 */
[----:B------:R-:W-:-:S03]  /*2200*/  ISETP.GE.AND P0, PT, R63, 0x1, PT ;  /* 0x000000013f00780c */ /* 0x000fc60003f06270 */
[----:B------:R-:W-:Y:S01]  /*2210*/  IMAD R32, R5, 0x2, R2 ;  /* 0x0000000205207824 */ /* 0x000fe200078e0202 */
[----:B------:R-:W-:-:S09]  /*2220*/  LEA.HI.X R13, R4, R47, R6, 0x1, P1 ;  /* 0x0000002f040d7211 */ /* 0x000fd200008f0c06 */
[----:B-1----:R-:W-:Y:S05]  /*2230*/  @!P0 BRA `(.L_x_3125) ;  /* 0x0000001400a88947 */ /* 0x002fea0003800000 */
[----:B------:R-:W-:Y:S01]  /*2240*/  ULDC.U8 UR4, c[0x0][0x3f0] ;  /* 0x0000fc0000047ab9 */ /* 0x000fe20000000000 */
[-C--:B------:R-:W-:Y:S01]  /*2250*/  IMAD R6, R55, R51.reuse, RZ ;  /* 0x0000003337067224 */ /* 0x080fe200078e02ff */
[----:B------:R-:W-:Y:S01]  /*2260*/  ISETP.NE.AND P0, PT, RZ, UR4, PT ;  /* 0x00000004ff007c0c */ /* 0x000fe2000bf05270 */
[----:B------:R-:W-:-:S04]  /*2270*/  IMAD.WIDE.U32 R4, R57, R51, RZ ;  /* 0x0000003339047225 */ /* 0x000fc800078e00ff */
[----:B------:R-:W-:-:S04]  /*2280*/  IMAD R7, R59, R57, R6 ;  /* 0x000000393b077224 */ /* 0x000fc800078e0206 */
[----:B------:R-:W-:-:S04]  /*2290*/  IMAD.IADD R58, R5, 0x1, R7 ;  /* 0x00000001053a7824 */ /* 0x000fc800078e0207 */
[----:B------:R-:W-:Y:S05]  /*22a0*/  @!P0 BRA `(.L_x_3126) ;  /* 0x0000000800b48947 */ /* 0x000fea0003800000 */
[----:B------:R-:W-:Y:S01]  /*22b0*/  IMAD R6, R51, -0x40, R24 ;  /* 0xffffffc033067824 */ /* 0x000fe200078e0218 */
[----:B------:R-:W-:Y:S01]  /*22c0*/  BSSY B1, `(.L_x_3127) ;  /* 0x000001f000017945 */ /* 0x000fe20003800000 */
[----:B------:R-:W-:Y:S02]  /*22d0*/  CS2R R8, SRZ ;  /* 0x0000000000087805 */ /* 0x000fe4000001ff00 */
[----:B------:R-:W-:Y:S02]  /*22e0*/  CS2R R34, SRZ ;  /* 0x0000000000227805 */ /* 0x000fe4000001ff00 */
[----:B------:R-:W-:Y:S02]  /*22f0*/  CS2R R10, SRZ ;  /* 0x00000000000a7805 */ /* 0x000fe4000001ff00 */
[----:B------:R-:W-:Y:S02]  /*2300*/  VIMNMX R6, R6, 0x40, PT ;  /* 0x0000004006067848 */ /* 0x000fe40003fe0100 */
[----:B------:R-:W-:-:S02]  /*2310*/  CS2R R14, SRZ ;  /* 0x00000000000e7805 */ /* 0x000fc4000001ff00 */
[----:B------:R-:W-:-:S13]  /*2320*/  ISETP.GE.AND P1, PT, R23, R6, PT ;  /* 0x000000061700720c */ /* 0x000fda0003f26270 */
[----:B------:R-:W-:Y:S05]  /*2330*/  @P1 BRA `(.L_x_3128) ;  /* 0x00000000005c1947 */ /* 0x000fea0003800000 */
[----:B------:R-:W-:Y:S01]  /*2340*/  IADD3 R7, P0, R36, R4, RZ ;  /* 0x0000000424077210 */ /* 0x000fe20007f1e0ff */
[----:B------:R-:W-:Y:S01]  /*2350*/  IMAD R9, R56, R51, RZ ;  /* 0x0000003338097224 */ /* 0x000fe200078e02ff */
[----:B------:R-:W-:Y:S01]  /*2360*/  ULDC.64 UR4, c[0x0][0x3c8] ;  /* 0x0000f20000047ab9 */ /* 0x000fe20000000a00 */
[----:B------:R-:W-:Y:S01]  /*2370*/  IMAD.MOV.U32 R4, RZ, RZ, R20 ;  /* 0x000000ffff047224 */ /* 0x000fe200078e0014 */
[----:B------:R-:W-:Y:S01]  /*2380*/  ULDC.64 UR6, c[0x0][0x3e0] ;  /* 0x0000f80000067ab9 */ /* 0x000fe20000000a00 */
[----:B------:R-:W-:Y:S01]  /*2390*/  IMAD.MOV.U32 R5, RZ, RZ, R73 ;  /* 0x000000ffff057224 */ /* 0x000fe200078e0049 */
[----:B------:R-:W-:Y:S01]  /*23a0*/  IADD3 R8, R42, 0x10, RZ ;  /* 0x000000102a087810 */ /* 0x000fe20007ffe0ff */
[-C--:B------:R-:W-:Y:S02]  /*23b0*/  IMAD R9, R59, R60.reuse, R9 ;  /* 0x0000003c3b097224 */ /* 0x080fe400078e0209 */
[----:B------:R-:W-:-:S04]  /*23c0*/  IMAD.WIDE.U32 R4, R51, R60, R4 ;  /* 0x0000003c33047225 */ /* 0x000fc800078e0004 */
[----:B------:R-:W-:Y:S01]  /*23d0*/  IMAD.X R10, R58, 0x1, R70, P0 ;  /* 0x000000013a0a7824 */ /* 0x000fe200000e0646 */
[----:B------:R-:W-:Y:S01]  /*23e0*/  LEA R6, P0, R7, UR4, 0x1 ;  /* 0x0000000407067c11 */ /* 0x000fe2000f8008ff */
[----:B------:R-:W-:Y:S01]  /*23f0*/  IMAD.IADD R5, R5, 0x1, R9 ;  /* 0x0000000105057824 */ /* 0x000fe200078e0209 */
[C---:B------:R-:W-:Y:S02]  /*2400*/  LEA R58, P5, R4.reuse, UR6, 0x1 ;  /* 0x00000006043a7c11 */ /* 0x040fe4000f8a08ff */
[----:B------:R-:W-:Y:S02]  /*2410*/  LEA.HI.X R7, R7, UR5, R10, 0x1, P0 ;  /* 0x0000000507077c11 */ /* 0x000fe400080f0c0a */
[----:B------:R-:W-:Y:S02]  /*2420*/  CS2R R10, SRZ ;  /* 0x00000000000a7805 */ /* 0x000fe4000001ff00 */
[----:B------:R-:W-:Y:S02]  /*2430*/  LEA.HI.X R59, R4, UR7, R5, 0x1, P5 ;  /* 0x00000007043b7c11 */ /* 0x000fe4000a8f0c05 */
[----:B------:R-:W-:-:S02]  /*2440*/  ISETP.GE.AND P0, PT, R42, R63, PT ;  /* 0x0000003f2a00720c */ /* 0x000fc40003f06270 */
[----:B------:R-:W-:Y:S02]  /*2450*/  ISETP.GE.AND P5, PT, R8, R63, PT ;  /* 0x0000003f0800720c */ /* 0x000fe40003fa6270 */
[----:B------:R-:W-:-:S09]  /*2460*/  CS2R R8, SRZ ;  /* 0x0000000000087805 */ /* 0x000fd2000001ff00 */
[----:B------:R0:W5:Y:S04]  /*2470*/  @!P0 LDG.E.64 R34, desc[UR40][R6.64] ;  /* 0x0000002806228981 */ /* 0x000168000c1e1b00 */
[----:B------:R0:W5:Y:S04]  /*2480*/  @!P5 LDG.E.64 R8, desc[UR40][R6.64+0x20] ;  /* 0x000020280608d981 */ /* 0x000168000c1e1b00 */
[----:B------:R0:W5:Y:S04]  /*2490*/  @!P0 LDG.E.64 R14, desc[UR40][R58.64] ;  /* 0x000000283a0e8981 */ /* 0x000168000c1e1b00 */
[----:B------:R0:W5:Y:S02]  /*24a0*/  @!P5 LDG.E.64 R10, desc[UR40][R58.64+0x20] ;  /* 0x000020283a0ad981 */ /* 0x000164000c1e1b00 */
.L_x_3128:
[----:B------:R-:W-:Y:S05]  /*24b0*/  BSYNC B1 ;  /* 0x0000000000017941 */ /* 0x000fea0003800000 */
.L_x_3127:
[----:B------:R-:W-:Y:S01]  /*24c0*/  ISETP.NE.AND P0, PT, R184, 0x3, PT ;  /* 0x00000003b800780c */ /* 0x000fe20003f05270 */
[----:B-----5:R-:W-:Y:S02]  /*24d0*/  IMAD.MOV.U32 R4, RZ, RZ, R8 ;  /* 0x000000ffff047224 */ /* 0x020fe400078e0008 */
[----:B------:R-:W-:Y:S02]  /*24e0*/  IMAD.MOV.U32 R5, RZ, RZ, R9 ;  /* 0x000000ffff057224 */ /* 0x000fe400078e0009 */
        /* <DEDUP_REMOVED lines=10> */
[----:B------:R-:W-:Y:S02]  /*2590*/  PRMT R89, R89, 0x5410, R4 ;  /* 0x0000541059597816 */ /* 0x000fe40000000004 */
[----:B------:R-:W-:Y:S02]  /*25a0*/  PRMT R90, R90, 0x5410, R5 ;  /* 0x000054105a5a7816 */ /* 0x000fe40000000005 */
[----:B------:R-:W-:Y:S02]  /*25b0*/  PRMT R84, R84, 0x5410, R6 ;  /* 0x0000541054547816 */ /* 0x000fe40000000006 */
[----:B------:R-:W-:Y:S01]  /*25c0*/  PRMT R79, R7, 0x7610, R79 ;  /* 0x00007610074f7816 */ /* 0x000fe2000000004f */
[----:B------:R-:W-:Y:S06]  /*25d0*/  @!P0 BRA `(.L_x_3129) ;  /* 0x0000000000048947 */ /* 0x000fec0003800000 */
[----:B------:R-:W-:Y:S01]  /*25e0*/  BPT.TRAP 0x1 ;  /* 0x000000040000795c */ /* 0x000fe20000300000 */
.L_x_3129:
[----:B------:R-:W-:Y:S01]  /*25f0*/  IMAD R74, R19, 0x8, R2 ;  /* 0x00000008134a7824 */ /* 0x000fe200078e0202 */
[----:B------:R-:W-:Y:S01]  /*2600*/  SHF.L.U32 R59, R185, 0x1f, RZ ;  /* 0x0000001fb93b7819 */ /* 0x000fe200000006ff */
[----:B------:R-:W-:Y:S03]  /*2610*/  BSSY B1, `(.L_x_3130) ;  /* 0x0000003000017945 */ /* 0x000fe60003800000 */
[----:B------:R-:W0:Y:S02]  /*2620*/  SYNCS.PHASECHK.TRANS64.TRYWAIT P5, [R74+URZ+0x28c90], R59 ;  /* 0x028c903b4a0075a7 */ /* 0x000e2400080a017f */
[----:B0-----:R-:W-:Y:S05]  /*2630*/  @!P5 BRA `(.L_x_3131) ;  /* 0x0000012400e0d947 */ /* 0x001fea0003800000 */
.L_x_3339:
[----:B------:R-:W-:Y:S05]  /*2640*/  BSYNC B1 ;  /* 0x0000000000017941 */ /* 0x000fea0003800000 */
.L_x_3130:
[----:B------:R-:W-:Y:S05]  /*2650*/  @P1 BRA `(.L_x_3132) ;  /* 0x0000001400001947 */ /* 0x000fea0003800000 */
[----:B------:R-:W-:Y:S04]  /*2660*/  BSSY B1, `(.L_x_3133) ;  /* 0x0000035000017945 */ /* 0x000fe80003800000 */
[----:B------:R-:W-:Y:S05]  /*2670*/  @P4 BRA `(.L_x_3134) ;  /* 0x0000000000cc4947 */ /* 0x000fea0003800000 */
[----:B------:R1:W2:Y:S01]  /*2680*/  LDS.128 R4, [R32+0x22400] ;  /* 0x0224000020047984 */ /* 0x0002a20000000c00 */
[----:B------:R-:W-:Y:S01]  /*2690*/  ISETP.GE.AND P5, PT, R42, R63, PT ;  /* 0x0000003f2a00720c */ /* 0x000fe20003fa6270 */
[----:B------:R-:W-:-:S12]  /*26a0*/  BSSY B2, `(.L_x_3135) ;  /* 0x000002f000027945 */ /* 0x000fd80003800000 */
[----:B-1----:R-:W-:Y:S05]  /*26b0*/  @P5 BRA `(.L_x_3136) ;  /* 0x0000000000b45947 */ /* 0x002fea0003800000 */
[----:B------:R-:W-:Y:S01]  /*26c0*/  SHF.R.U64 R58, R34, 0x10, R35 ;  /* 0x00000010223a7819 */ /* 0x000fe20000001223 */
[----:B--2---:R-:W-:Y:S01]  /*26d0*/  IMAD.U32 R32, R7, 0x10000, RZ ;  /* 0x0001000007207824 */ /* 0x004fe200078e00ff */
[--C-:B------:R-:W-:Y:S01]  /*26e0*/  SHF.R.U64 R80, R14, 0x10, R15.reuse ;  /* 0x000000100e507819 */ /* 0x100fe2000000120f */
[----:B------:R-:W-:Y:S01]  /*26f0*/  IMAD.U32 R14, R6, 0x10000, RZ ;  /* 0x00010000060e7824 */ /* 0x000fe200078e00ff */
[----:B------:R-:W-:Y:S02]  /*2700*/  SHF.R.U32.HI R83, RZ, 0x10, R15 ;  /* 0x00000010ff537819 */ /* 0x000fe4000001160f */
[----:B------:R-:W-:Y:S02]  /*2710*/  SHF.R.U32.HI R78, RZ, 0x10, R35 ;  /* 0x00000010ff4e7819 */ /* 0x000fe40000011623 */
[----:B------:R-:W-:Y:S02]  /*2720*/  PRMT R35, R79, 0x5432, R58 ;  /* 0x000054324f237816 */ /* 0x000fe4000000003a */
[----:B------:R-:W-:-:S02]  /*2730*/  PRMT R80, R84, 0x5432, R80 ;  /* 0x0000543254507816 */ /* 0x000fc40000000050 */
[----:B------:R-:W-:Y:S02]  /*2740*/  PRMT R83, R79, 0x5410, R83 ;  /* 0x000054104f537816 */ /* 0x000fe40000000053 */
[----:B------:R-:W-:Y:S02]  /*2750*/  LOP3.LUT R34, R7, 0xffff0000, RZ, 0xc0, !PT ;  /* 0xffff000007227812 */ /* 0x000fe400078ec0ff */
[----:B------:R-:W-:Y:S02]  /*2760*/  PRMT R78, R81, 0x5432, R78 ;  /* 0x00005432514e7816 */ /* 0x000fe4000000004e */
[----:B------:R-:W-:Y:S02]  /*2770*/  LOP3.LUT R7, R5, 0xffff0000, RZ, 0xc0, !PT ;  /* 0xffff000005077812 */ /* 0x000fe400078ec0ff */
[----:B------:R-:W-:Y:S01]  /*2780*/  LOP3.LUT R81, R80, 0xffff0000, RZ, 0xc0, !PT ;  /* 0xffff000050517812 */ /* 0x000fe200078ec0ff */
[----:B------:R-:W-:Y:S01]  /*2790*/  IMAD.U32 R79, R78, 0x10000, RZ ;  /* 0x000100004e4f7824 */ /* 0x000fe200078e00ff */
[----:B------:R-:W-:Y:S01]  /*27a0*/  LOP3.LUT R58, R35, 0xffff0000, RZ, 0xc0, !PT ;  /* 0xffff0000233a7812 */ /* 0x000fe200078ec0ff */
[----:B------:R-:W-:Y:S01]  /*27b0*/  IMAD.U32 R80, R80, 0x10000, RZ ;  /* 0x0001000050507824 */ /* 0x000fe200078e00ff */
[----:B------:R-:W-:Y:S01]  /*27c0*/  LOP3.LUT R15, R6, 0xffff0000, RZ, 0xc0, !PT ;  /* 0xffff0000060f7812 */ /* 0x000fe200078ec0ff */
[----:B------:R-:W-:Y:S01]  /*27d0*/  FMUL.FTZ R85, R7, R81 ;  /* 0x0000005107557220 */ /* 0x000fe20000410000 */
[----:B------:R-:W-:Y:S01]  /*27e0*/  SHF.L.U32 R84, R83, 0x10, RZ ;  /* 0x0000001053547819 */ /* 0x000fe200000006ff */
[----:B------:R-:W-:Y:S01]  /*27f0*/  FMUL.FTZ R86, R7, R58 ;  /* 0x0000003a07567220 */ /* 0x000fe20000410000 */
[----:B------:R-:W-:Y:S01]  /*2800*/  IMAD.U32 R6, R5, 0x10000, RZ ;  /* 0x0001000005067824 */ /* 0x000fe200078e00ff */
[----:B------:R-:W-:Y:S01]  /*2810*/  LOP3.LUT R83, R83, 0xffff0000, RZ, 0xc0, !PT ;  /* 0xffff000053537812 */ /* 0x000fe200078ec0ff */
[----:B------:R-:W-:-:S02]  /*2820*/  IMAD.U32 R5, R4, 0x10000, RZ ;  /* 0x0001000004057824 */ /* 0x000fc400078e00ff */
[C---:B------:R-:W-:Y:S01]  /*2830*/  FMUL.FTZ R7, R15.reuse, R84 ;  /* 0x000000540f077220 */ /* 0x040fe20000410000 */
[-C--:B------:R-:W-:Y:S01]  /*2840*/  FMUL.FTZ R15, R15, R79.reuse ;  /* 0x0000004f0f0f7220 */ /* 0x080fe20000410000 */
[----:B------:R-:W-:Y:S01]  /*2850*/  LOP3.LUT R4, R4, 0xffff0000, RZ, 0xc0, !PT ;  /* 0xffff000004047812 */ /* 0x000fe200078ec0ff */
[----:B------:R-:W-:Y:S02]  /*2860*/  IMAD.U32 R35, R35, 0x10000, RZ ;  /* 0x0001000023237824 */ /* 0x000fe400078e00ff */
[----:B------:R-:W-:Y:S01]  /*2870*/  FFMA.FTZ R79, R14, R79, -R7 ;  /* 0x0000004f0e4f7223 */ /* 0x000fe20000010807 */
[----:B------:R-:W-:Y:S01]  /*2880*/  LOP3.LUT R7, R78, 0xffff0000, RZ, 0xc0, !PT ;  /* 0xffff00004e077812 */ /* 0x000fe200078ec0ff */
[C---:B------:R-:W-:Y:S01]  /*2890*/  FFMA.FTZ R85, R6.reuse, R58, -R85 ;  /* 0x0000003a06557223 */ /* 0x040fe20000010855 */
[----:B------:R-:W-:Y:S01]  /*28a0*/  FFMA.FTZ R86, R6, R81, R86 ;  /* 0x0000005106567223 */ /* 0x000fe20000010056 */
        /* <DEDUP_REMOVED lines=14> */
.L_x_3136:
[----:B------:R-:W-:Y:S05]  /*2990*/  BSYNC B2 ;  /* 0x0000000000027941 */ /* 0x000fea0003800000 */
.L_x_3135:
[----:B--2---:R1:W-:Y:S02]  /*29a0*/  STG.E.128 desc[UR40][R12.64], R4 ;  /* 0x000000040c007986 */ /* 0x0043e4000c101d28 */
.L_x_3134:
[----:B------:R-:W-:Y:S05]  /*29b0*/  BSYNC B1 ;  /* 0x0000000000017941 */ /* 0x000fea0003800000 */
.L_x_3133:
[----:B------:R-:W-:Y:S05]  /*29c0*/  @P3 BRA `(.L_x_3132) ;  /* 0x0000001000243947 */ /* 0x000fea0003800000 */
[----:B-1----:R-:W-:Y:S01]  /*29d0*/  IMAD.MOV.U32 R4, RZ, RZ, 0x20 ;  /* 0x00000020ff047424 */ /* 0x002fe200078e00ff */
[----:B------:R-:W-:Y:S01]  /*29e0*/  LOP3.LUT P5, RZ, R186, 0x4, RZ, 0xc0, !PT ;  /* 0x00000004baff7812 */ /* 0x000fe200078ac0ff */
[----:B------:R-:W-:Y:S01]  /*29f0*/  BSSY B1, `(.L_x_3137) ;  /* 0x0000036000017945 */ /* 0x000fe20003800000 */
[----:B------:R-:W-:Y:S02]  /*2a00*/  IADD3 R14, R42, 0x10, RZ ;  /* 0x000000102a0e7810 */ /* 0x000fe40007ffe0ff */
[----:B------:R-:W-:Y:S02]  /*2a10*/  SEL R4, R4, 0xffffffe0, !P5 ;  /* 0xffffffe004047807 */ /* 0x000fe40006800000 */
[----:B------:R-:W-:Y:S02]  /*2a20*/  ISETP.GE.AND P5, PT, R14, R63, PT ;  /* 0x0000003f0e00720c */ /* 0x000fe40003fa6270 */
[----:B------:R-:W-:-:S05]  /*2a30*/  IADD3 R33, R4, R68, R33 ;  /* 0x0000004404217210 */ /* 0x000fca0007ffe021 */
[----:B------:R-:W-:-:S06]  /*2a40*/  IMAD R4, R33, 0x2, R2 ;  /* 0x0000000221047824 */ /* 0x000fcc00078e0202 */
[----:B------:R-:W1:Y:S01]  /*2a50*/  LDS.128 R4, [R4+0x22400] ;  /* 0x0224000004047984 */ /* 0x000e620000000c00 */
[----:B------:R-:W-:Y:S05]  /*2a60*/  @P5 BRA `(.L_x_3138) ;  /* 0x0000000000b85947 */ /* 0x000fea0003800000 */
[----:B------:R-:W-:Y:S01]  /*2a70*/  SHF.R.U64 R14, R8, 0x10, R9 ;  /* 0x00000010080e7819 */ /* 0x000fe20000001209 */
[----:B-1----:R-:W-:Y:S01]  /*2a80*/  IMAD.U32 R8, R6, 0x10000, RZ ;  /* 0x0001000006087824 */ /* 0x002fe200078e00ff */
[--C-:B------:R-:W-:Y:S01]  /*2a90*/  SHF.R.U64 R34, R10, 0x10, R11.reuse ;  /* 0x000000100a227819 */ /* 0x100fe2000000120b */
[----:B------:R-:W-:Y:S01]  /*2aa0*/  IMAD.U32 R10, R7, 0x10000, RZ ;  /* 0x00010000070a7824 */ /* 0x000fe200078e00ff */
[----:B------:R-:W-:Y:S02]  /*2ab0*/  SHF.R.U32.HI R58, RZ, 0x10, R11 ;  /* 0x00000010ff3a7819 */ /* 0x000fe4000001160b */
[----:B------:R-:W-:Y:S02]  /*2ac0*/  SHF.R.U32.HI R32, RZ, 0x10, R9 ;  /* 0x00000010ff207819 */ /* 0x000fe40000011609 */
        /* <DEDUP_REMOVED lines=8> */
[----:B------:R-:W-:Y:S02]  /*2b50*/  LOP3.LUT R35, R34, 0xffff0000, RZ, 0xc0, !PT ;  /* 0xffff000022237812 */ /* 0x000fe400078ec0ff */
[C---:B------:R-:W-:Y:S01]  /*2b60*/  LOP3.LUT R15, R14.reuse, 0xffff0000, RZ, 0xc0, !PT ;  /* 0xffff00000e0f7812 */ /* 0x040fe200078ec0ff */
[----:B------:R-:W-:Y:S01]  /*2b70*/  IMAD.U32 R14, R14, 0x10000, RZ ;  /* 0x000100000e0e7824 */ /* 0x000fe200078e00ff */
[----:B------:R-:W-:Y:S01]  /*2b80*/  LOP3.LUT R9, R6, 0xffff0000, RZ, 0xc0, !PT ;  /* 0xffff000006097812 */ /* 0x000fe200078ec0ff */
[C---:B------:R-:W-:Y:S01]  /*2b90*/  FMUL.FTZ R79, R7.reuse, R35 ;  /* 0x00000023074f7220 */ /* 0x040fe20000410000 */
[----:B------:R-:W-:Y:S01]  /*2ba0*/  LOP3.LUT R58, R58, 0xffff0000, RZ, 0xc0, !PT ;  /* 0xffff00003a3a7812 */ /* 0x000fe200078ec0ff */
[----:B------:R-:W-:Y:S01]  /*2bb0*/  FMUL.FTZ R80, R7, R15 ;  /* 0x0000000f07507220 */ /* 0x000fe20000410000 */
[----:B------:R-:W-:Y:S01]  /*2bc0*/  LOP3.LUT R32, R32, 0xffff0000, RZ, 0xc0, !PT ;  /* 0xffff000020207812 */ /* 0x000fe200078ec0ff */
[C---:B------:R-:W-:Y:S01]  /*2bd0*/  FMUL.FTZ R7, R9.reuse, R78 ;  /* 0x0000004e09077220 */ /* 0x040fe20000410000 */
[-C--:B------:R-:W-:Y:S01]  /*2be0*/  FMUL.FTZ R9, R9, R33.reuse ;  /* 0x0000002109097220 */ /* 0x080fe20000410000 */
[----:B------:R-:W-:Y:S01]  /*2bf0*/  IMAD.U32 R6, R5, 0x10000, RZ ;  /* 0x0001000005067824 */ /* 0x000fe200078e00ff */
[----:B------:R-:W-:Y:S01]  /*2c00*/  SHF.L.U32 R34, R34, 0x10, RZ ;  /* 0x0000001022227819 */ /* 0x000fe200000006ff */
[----:B------:R-:W-:Y:S01]  /*2c10*/  FFMA.FTZ R33, R8, R33, -R7 ;  /* 0x0000002108217223 */ /* 0x000fe20000010807 */
[----:B------:R-:W-:-:S02]  /*2c20*/  IMAD.U32 R5, R4, 0x10000, RZ ;  /* 0x0001000004057824 */ /* 0x000fc400078e00ff */
[----:B------:R-:W-:Y:S01]  /*2c30*/  FFMA.FTZ R8, R8, R78, R9 ;  /* 0x0000004e08087223 */ /* 0x000fe20000010009 */
[----:B------:R-:W-:Y:S01]  /*2c40*/  LOP3.LUT R4, R4, 0xffff0000, RZ, 0xc0, !PT ;  /* 0xffff000004047812 */ /* 0x000fe200078ec0ff */
[C---:B------:R-:W-:Y:S01]  /*2c50*/  FMUL.FTZ R9, R11.reuse, R58 ;  /* 0x0000003a0b097220 */ /* 0x040fe20000410000 */
[-C--:B------:R-:W-:Y:S01]  /*2c60*/  FMUL.FTZ R11, R11, R32.reuse ;  /* 0x000000200b0b7220 */ /* 0x080fe20000410000 */
[C---:B------:R-:W-:Y:S01]  /*2c70*/  FFMA.FTZ R79, R6.reuse, R15, -R79 ;  /* 0x0000000f064f7223 */ /* 0x040fe2000001084f */
[----:B------:R-:W-:Y:S01]  /*2c80*/  FFMA.FTZ R80, R6, R35, R80 ;  /* 0x0000002306507223 */ /* 0x000fe20000010050 */
[----:B------:R-:W-:Y:S01]  /*2c90*/  FFMA.FTZ R9, R10, R32, -R9 ;  /* 0x000000200a097223 */ /* 0x000fe20000010809 */
        /* <DEDUP_REMOVED lines=11> */
.L_x_3138:
[----:B------:R-:W-:Y:S05]  /*2d50*/  BSYNC B1 ;  /* 0x0000000000017941 */ /* 0x000fea0003800000 */
.L_x_3137:
[----:B-1----:R1:W-:Y:S01]  /*2d60*/  STG.E.128 desc[UR40][R12.64+0x40], R4 ;  /* 0x000040040c007986 */ /* 0x0023e2000c101d28 */
[----:B------:R-:W-:Y:S05]  /*2d70*/  BRA `(.L_x_3132) ;  /* 0x0000000c00387947 */ /* 0x000fea0003800000 */
.L_x_3126:
[----:B------:R-:W-:-:S05]  /*2d80*/  IMAD R5, R51, -0x40, R24 ;  /* 0xffffffc033057824 */ /* 0x000fca00078e0218 */
[----:B------:R-:W-:-:S04]  /*2d90*/  VIMNMX R6, R5, 0x40, PT ;  /* 0x0000004005067848 */ /* 0x000fc80003fe0100 */
[----:B------:R-:W-:-:S04]  /*2da0*/  ISETP.GE.AND P1, PT, R23, R6, PT ;  /* 0x000000061700720c */ /* 0x000fc80003f26270 */
[----:B------:R-:W-:-:S13]  /*2db0*/  ISETP.GE.OR P0, PT, R16, R63, P1 ;  /* 0x0000003f1000720c */ /* 0x000fda0000f06670 */
[----:B------:R-:W0:Y:S01]  /*2dc0*/  @!P0 LDC.64 R12, c[0x0][0x3c8] ;  /* 0x0000f200ff0c8b82 */ /* 0x000e220000000a00 */
[----:B------:R-:W-:Y:S01]  /*2dd0*/  @!P0 IADD3 R6, P5, R38, R4, RZ ;  /* 0x0000000426068210 */ /* 0x000fe20007fbe0ff */
[----:B------:R-:W-:Y:S02]  /*2de0*/  @!P0 IMAD R4, R56, R51, RZ ;  /* 0x0000003338048224 */ /* 0x000fe400078e02ff */
[----:B------:R-:W-:Y:S02]  /*2df0*/  @!P0 IMAD.MOV.U32 R5, RZ, RZ, R69 ;  /* 0x000000ffff058224 */ /* 0x000fe400078e0045 */
[----:B------:R-:W-:Y:S02]  /*2e00*/  @!P0 IMAD R59, R59, R60, R4 ;  /* 0x0000003c3b3b8224 */ /* 0x000fe400078e0204 */
[----:B------:R-:W1:Y:S01]  /*2e10*/  @!P0 LDC.64 R34, c[0x0][0x3e0] ;  /* 0x0000f800ff228b82 */ /* 0x000e620000000a00 */
[----:B------:R-:W-:Y:S02]  /*2e20*/  @!P0 IMAD.MOV.U32 R4, RZ, RZ, R28 ;  /* 0x000000ffff048224 */ /* 0x000fe400078e001c */
[----:B------:R-:W-:-:S02]  /*2e30*/  @!P0 IMAD.X R7, R58, 0x1, R67, P5 ;  /* 0x000000013a078824 */ /* 0x000fc400028e0643 */
[----:B------:R-:W-:Y:S01]  /*2e40*/  @!P0 IMAD.WIDE.U32 R10, R51, R60, R4 ;  /* 0x0000003c330a8225 */ /* 0x000fe200078e0004 */
[----:B------:R-:W-:-:S04]  /*2e50*/  CS2R R4, SRZ ;  /* 0x0000000000047805 */ /* 0x000fc8000001ff00 */
[----:B------:R-:W-:Y:S02]  /*2e60*/  @!P0 IADD3 R11, R59, R11, RZ ;  /* 0x0000000b3b0b8210 */ /* 0x000fe40007ffe0ff */
[----:B0-----:R-:W-:-:S04]  /*2e70*/  @!P0 LEA R12, P5, R6, R12, 0x1 ;  /* 0x0000000c060c8211 */ /* 0x001fc800078a08ff */
[----:B------:R-:W-:Y:S02]  /*2e80*/  @!P0 LEA.HI.X R13, R6, R13, R7, 0x1, P5 ;  /* 0x0000000d060d8211 */ /* 0x000fe400028f0c07 */
[----:B------:R-:W-:Y:S02]  /*2e90*/  CS2R R6, SRZ ;  /* 0x0000000000067805 */ /* 0x000fe4000001ff00 */
[C---:B-1----:R-:W-:Y:S02]  /*2ea0*/  @!P0 LEA R34, P5, R10.reuse, R34, 0x1 ;  /* 0x000000220a228211 */ /* 0x042fe400078a08ff */
[----:B------:R-:W-:Y:S02]  /*2eb0*/  CS2R R8, SRZ ;  /* 0x0000000000087805 */ /* 0x000fe4000001ff00 */
[----:B------:R-:W2:Y:S01]  /*2ec0*/  @!P0 LDG.E.128 R4, desc[UR40][R12.64] ;  /* 0x000000280c048981 */ /* 0x000ea2000c1e1d00 */
[----:B------:R-:W-:Y:S02]  /*2ed0*/  @!P0 LEA.HI.X R35, R10, R35, R11, 0x1, P5 ;  /* 0x000000230a238211 */ /* 0x000fe400028f0c0b */
[----:B------:R-:W-:-:S06]  /*2ee0*/  CS2R R10, SRZ ;  /* 0x00000000000a7805 */ /* 0x000fcc000001ff00 */
[----:B------:R0:W3:Y:S01]  /*2ef0*/  @!P0 LDG.E.128 R8, desc[UR40][R34.64] ;  /* 0x0000002822088981 */ /* 0x0000e2000c1e1d00 */
[----:B------:R-:W-:Y:S02]  /*2f00*/  ISETP.NE.AND P0, PT, R184, 0x3, PT ;  /* 0x00000003b800780c */ /* 0x000fe40003f05270 */
[----:B------:R-:W-:-:S04]  /*2f10*/  ISETP.GE.AND P5, PT, R16, R63, PT ;  /* 0x0000003f1000720c */ /* 0x000fc80003fa6270 */
[----:B0-----:R-:W-:Y:S01]  /*2f20*/  P2R R35, PR, RZ, 0x20 ;  /* 0x00000020ff237803 */ /* 0x001fe20000000000 */
[----:B--2---:R-:W-:Y:S02]  /*2f30*/  IMAD.MOV.U32 R32, RZ, RZ, R4 ;  /* 0x000000ffff207224 */ /* 0x004fe400078e0004 */
[----:B------:R-:W-:Y:S02]  /*2f40*/  IMAD.MOV.U32 R58, RZ, RZ, R5 ;  /* 0x000000ffff3a7224 */ /* 0x000fe400078e0005 */
[----:B------:R-:W-:Y:S02]  /*2f50*/  IMAD.MOV.U32 R59, RZ, RZ, R6 ;  /* 0x000000ffff3b7224 */ /* 0x000fe400078e0006 */
[----:B------:R-:W-:Y:S01]  /*2f60*/  IMAD.MOV.U32 R74, RZ, RZ, R7 ;  /* 0x000000ffff4a7224 */ /* 0x000fe200078e0007 */
[----:B------:R-:W-:Y:S01]  /*2f70*/  PRMT R90, R32, 0x5410, R58 ;  /* 0x00005410205a7816 */ /* 0x000fe2000000003a */
[----:B---3--:R-:W-:Y:S01]  /*2f80*/  IMAD.MOV.U32 R12, RZ, RZ, R8 ;  /* 0x000000ffff0c7224 */ /* 0x008fe200078e0008 */
[----:B------:R-:W-:Y:S01]  /*2f90*/  MOV R32, R10 ;  /* 0x0000000a00207202 */ /* 0x000fe20000000f00 */
[----:B------:R-:W-:Y:S01]  /*2fa0*/  IMAD.MOV.U32 R13, RZ, RZ, R9 ;  /* 0x000000ffff0d7224 */ /* 0x000fe200078e0009 */
[----:B------:R-:W-:Y:S01]  /*2fb0*/  PRMT R94, R59, 0x7610, R94 ;  /* 0x000076103b5e7816 */ /* 0x000fe2000000005e */
[----:B------:R-:W-:Y:S01]  /*2fc0*/  IMAD.MOV.U32 R34, RZ, RZ, R11 ;  /* 0x000000ffff227224 */ /* 0x000fe200078e000b */
[----:B------:R-:W-:-:S02]  /*2fd0*/  PRMT R95, R74, 0x7610, R95 ;  /* 0x000076104a5f7816 */ /* 0x000fc4000000005f */
[----:B------:R-:W-:Y:S02]  /*2fe0*/  PRMT R86, R13, 0x5410, R12 ;  /* 0x000054100d567816 */ /* 0x000fe4000000000c */
[----:B------:R-:W-:Y:S01]  /*2ff0*/  PRMT R93, R32, 0x5410, R34 ;  /* 0x00005410205d7816 */ /* 0x000fe20000000022 */
[----:B------:R-:W-:Y:S06]  /*3000*/  @!P0 BRA `(.L_x_3139) ;  /* 0x0000000000048947 */ /* 0x000fec0003800000 */
[----:B------:R-:W-:Y:S01]  /*3010*/  BPT.TRAP 0x1 ;  /* 0x000000040000795c */ /* 0x000fe20000300000 */
.L_x_3139:
[----:B------:R-:W-:Y:S01]  /*3020*/  IMAD R74, R19, 0x8, R2 ;  /* 0x00000008134a7824 */ /* 0x000fe200078e0202 */
[----:B------:R-:W-:Y:S01]  /*3030*/  SHF.L.U32 R59, R185, 0x1f, RZ ;  /* 0x0000001fb93b7819 */ /* 0x000fe200000006ff */
[----:B------:R-:W-:Y:S03]  /*3040*/  BSSY B1, `(.L_x_3140) ;  /* 0x0000003000017945 */ /* 0x000fe60003800000 */
[----:B------:R-:W0:Y:S02]  /*3050*/  SYNCS.PHASECHK.TRANS64.TRYWAIT P5, [R74+URZ+0x28c90], R59 ;  /* 0x028c903b4a0075a7 */ /* 0x000e2400080a017f */
[----:B0-----:R-:W-:Y:S05]  /*3060*/  @!P5 BRA `(.L_x_3141) ;  /* 0x0000011c0068d947 */ /* 0x001fea0003800000 */
.L_x_3340:
[----:B------:R-:W-:Y:S05]  /*3070*/  BSYNC B1 ;  /* 0x0000000000017941 */ /* 0x000fea0003800000 */
.L_x_3140:
[----:B------:R-:W-:Y:S01]  /*3080*/  ISETP.GE.OR P5, PT, R16, R65, P1 ;  /* 0x000000411000720c */ /* 0x000fe20000fa6670 */
[----:B------:R-:W-:Y:S01]  /*3090*/  ULDC.64 UR4, c[0x0][0x2f0] ;  /* 0x0000bc0000047ab9 */ /* 0x000fe20000000a00 */
[----:B------:R-:W-:Y:S02]  /*30a0*/  IMAD.MOV.U32 R78, RZ, RZ, R14 ;  /* 0x000000ffff4e7224 */ /* 0x000fe400078e000e */
[----:B------:R-:W-:Y:S02]  /*30b0*/  IMAD R12, R3, UR4, RZ ;  /* 0x00000004030c7c24 */ /* 0x000fe4000f8e02ff */
[----:B------:R-:W-:-:S04]  /*30c0*/  IMAD.WIDE.U32 R78, R23, UR4, R78 ;  /* 0x00000004174e7c25 */ /* 0x000fc8000f8e004e */
[----:B------:R-:W-:-:S03]  /*30d0*/  IMAD R97, R23, UR5, R12 ;  /* 0x0000000517617c24 */ /* 0x000fc6000f8e020c */
[----:B------:R-:W-:Y:S05]  /*30e0*/  @P5 BRA `(.L_x_3132) ;  /* 0x00000008005c5947 */ /* 0x000fea0003800000 */
[----:B------:R-:W-:Y:S01]  /*30f0*/  IMAD.IADD R97, R97, 0x1, R79 ;  /* 0x0000000161617824 */ /* 0x000fe200078e024f */
[----:B------:R-:W-:Y:S01]  /*3100*/  IADD3 R12, P5, P6, R44, R78, R71 ;  /* 0x0000004e2c0c7210 */ /* 0x000fe20007ebe047 */
[----:B------:R-:W-:Y:S03]  /*3110*/  BSSY B1, `(.L_x_3142) ;  /* 0x0000072000017945 */ /* 0x000fe60003800000 */
[----:B------:R-:W-:Y:S02]  /*3120*/  IADD3.X R13, R0, R97, R75, P5, P6 ;  /* 0x00000061000d7210 */ /* 0x000fe40002fec44b */
[C---:B------:R-:W-:Y:S02]  /*3130*/  LEA R80, P5, R12.reuse, R46, 0x1 ;  /* 0x0000002e0c507211 */ /* 0x040fe400078a08ff */
[----:B------:R-:W-:Y:S02]  /*3140*/  ISETP.NE.AND P6, PT, R35, RZ, PT ;  /* 0x000000ff2300720c */ /* 0x000fe40003fc5270 */
[----:B------:R-:W-:Y:S01]  /*3150*/  LEA.HI.X R81, R12, R47, R13, 0x1, P5 ;  /* 0x0000002f0c517211 */ /* 0x000fe200028f0c0d */
[----:B------:R-:W-:Y:S01]  /*3160*/  IMAD.IADD R13, R65, 0x1, -R66 ;  /* 0x00000001410d7824 */ /* 0x000fe200078e0a42 */
[----:B------:R-:W-:-:S04]  /*3170*/  ISETP.NE.AND P5, PT, R76, RZ, PT ;  /* 0x000000ff4c00720c */ /* 0x000fc80003fa5270 */
[----:B------:R-:W-:-:S04]  /*3180*/  SEL R13, R66, R13, !P5 ;  /* 0x0000000d420d7207 */ /* 0x000fc80006800000 */
[----:B------:R-:W-:-:S04]  /*3190*/  SHF.R.S32.HI R12, RZ, 0x1f, R13 ;  /* 0x0000001fff0c7819 */ /* 0x000fc8000001140d */
[----:B------:R-:W-:-:S04]  /*31a0*/  LEA.HI R12, R12, R13, RZ, 0x4 ;  /* 0x0000000d0c0c7211 */ /* 0x000fc800078f20ff */
[----:B------:R-:W-:-:S04]  /*31b0*/  SHF.R.S32.HI R13, RZ, 0x4, R12 ;  /* 0x00000004ff0d7819 */ /* 0x000fc8000001140c */
[----:B------:R-:W-:-:S05]  /*31c0*/  LEA.HI.SX32 R13, R52, R13, 0x1d ;  /* 0x0000000d340d7211 */ /* 0x000fca00078feaff */
[----:B------:R-:W-:-:S05]  /*31d0*/  IMAD.SHL.U32 R58, R13, 0x8, RZ ;  /* 0x000000080d3a7824 */ /* 0x000fca00078e00ff */
[----:B------:R-:W-:-:S04]  /*31e0*/  LOP3.LUT R13, R61, 0x38, R58, 0xf8, !PT ;  /* 0x000000383d0d7812 */ /* 0x000fc800078ef83a */
[----:B------:R-:W-:Y:S01]  /*31f0*/  LOP3.LUT R12, R13, R64, RZ, 0x3c, !PT ;  /* 0x000000400d0c7212 */ /* 0x000fe200078e3cff */
[----:B------:R-:W-:-:S03]  /*3200*/  IMAD.IADD R13, R72, 0x1, R33 ;  /* 0x00000001480d7824 */ /* 0x000fc600078e0221 */
[----:B------:R-:W-:Y:S01]  /*3210*/  LEA R12, R189, R12, 0x9 ;  /* 0x0000000cbd0c7211 */ /* 0x000fe200078e48ff */
[----:B------:R-:W-:-:S04]  /*3220*/  IMAD R13, R13, 0x2, R2 ;  /* 0x000000020d0d7824 */ /* 0x000fc800078e0202 */
[----:B------:R-:W-:Y:S02]  /*3230*/  IMAD.IADD R33, R33, 0x1, R12 ;  /* 0x0000000121217824 */ /* 0x000fe400078e020c */
[----:B------:R-:W1:Y:S02]  /*3240*/  LDS.128 R12, [R13+0x22400] ;  /* 0x022400000d0c7984 */ /* 0x000e640000000c00 */
[----:B------:R-:W-:-:S06]  /*3250*/  IMAD R33, R33, 0x2, R2 ;  /* 0x0000000221217824 */ /* 0x000fcc00078e0202 */
[----:B------:R-:W2:Y:S01]  /*3260*/  LDS.128 R32, [R33+0x22400] ;  /* 0x0224000021207984 */ /* 0x000ea20000000c00 */
[----:B------:R-:W-:Y:S05]  /*3270*/  @P6 BRA `(.L_x_3143) ;  /* 0x00000004006c6947 */ /* 0x000fea0003800000 */
[----:B------:R-:W-:Y:S02]  /*3280*/  SHF.R.U32.HI R84, RZ, 0x10, R5 ;  /* 0x00000010ff547819 */ /* 0x000fe40000011605 */
[--C-:B------:R-:W-:Y:S02]  /*3290*/  SHF.R.U32.HI R89, RZ, 0x10, R9.reuse ;  /* 0x00000010ff597819 */ /* 0x100fe40000011609 */
[----:B------:R-:W-:Y:S01]  /*32a0*/  SHF.R.U64 R88, R8, 0x10, R9 ;  /* 0x0000001008587819 */ /* 0x000fe20000001209 */
[----:B-1----:R-:W-:Y:S01]  /*32b0*/  IMAD.U32 R8, R15, 0x10000, RZ ;  /* 0x000100000f087824 */ /* 0x002fe200078e00ff */
[----:B------:R-:W-:Y:S01]  /*32c0*/  SHF.R.U64 R83, R4, 0x10, R5 ;  /* 0x0000001004537819 */ /* 0x000fe20000001205 */
[----:B------:R-:W-:Y:S01]  /*32d0*/  IMAD.U32 R5, R13, 0x10000, RZ ;  /* 0x000100000d057824 */ /* 0x000fe200078e00ff */
[----:B------:R-:W-:Y:S01]  /*32e0*/  PRMT R84, R90, 0x5432, R84 ;  /* 0x000054325a547816 */ /* 0x000fe20000000054 */
[----:B------:R-:W-:Y:S01]  /*32f0*/  IMAD.U32 R4, R12, 0x10000, RZ ;  /* 0x000100000c047824 */ /* 0x000fe200078e00ff */
[----:B------:R-:W-:-:S02]  /*3300*/  PRMT R89, R86, 0x5410, R89 ;  /* 0x0000541056597816 */ /* 0x000fc40000000059 */
[--C-:B------:R-:W-:Y:S01]  /*3310*/  SHF.R.U64 R91, R10, 0x10, R11.reuse ;  /* 0x000000100a5b7819 */ /* 0x100fe2000000120b */
[----:B--2---:R-:W-:Y:S01]  /*3320*/  IMAD.U32 R10, R32, 0x10000, RZ ;  /* 0x00010000200a7824 */ /* 0x004fe200078e00ff */
[----:B------:R-:W-:Y:S02]  /*3330*/  SHF.R.U32.HI R92, RZ, 0x10, R11 ;  /* 0x00000010ff5c7819 */ /* 0x000fe4000001160b */
[----:B------:R-:W-:Y:S02]  /*3340*/  PRMT R88, R86, 0x5432, R88 ;  /* 0x0000543256587816 */ /* 0x000fe40000000058 */
[----:B------:R-:W-:Y:S02]  /*3350*/  SHF.R.U64 R85, R6, 0x10, R7 ;  /* 0x0000001006557819 */ /* 0x000fe40000001207 */
[----:B------:R-:W-:Y:S02]  /*3360*/  SHF.L.U32 R11, R33, 0x10, RZ ;  /* 0x00000010210b7819 */ /* 0x000fe400000006ff */
[----:B------:R-:W-:Y:S01]  /*3370*/  PRMT R83, R90, 0x5410, R83 ;  /* 0x000054105a537816 */ /* 0x000fe20000000053 */
[----:B------:R-:W-:Y:S01]  /*3380*/  IMAD.U32 R90, R89, 0x10000, RZ ;  /* 0x00010000595a7824 */ /* 0x000fe200078e00ff */
[----:B------:R-:W-:-:S02]  /*3390*/  SHF.L.U32 R86, R84, 0x10, RZ ;  /* 0x0000001054567819 */ /* 0x000fc400000006ff */
[----:B------:R-:W-:Y:S01]  /*33a0*/  SHF.R.U32.HI R87, RZ, 0x10, R7 ;  /* 0x00000010ff577819 */ /* 0x000fe20000011607 */
[----:B------:R-:W-:Y:S01]  /*33b0*/  IMAD.U32 R7, R14, 0x10000, RZ ;  /* 0x000100000e077824 */ /* 0x000fe200078e00ff */
[----:B------:R-:W-:Y:S01]  /*33c0*/  LOP3.LUT R6, R13, 0xffff0000, RZ, 0xc0, !PT ;  /* 0xffff00000d067812 */ /* 0x000fe200078ec0ff */
[----:B------:R-:W-:Y:S01]  /*33d0*/  FMUL.FTZ R96, R11, R86 ;  /* 0x000000560b607220 */ /* 0x000fe20000410000 */
[----:B------:R-:W-:Y:S01]  /*33e0*/  LOP3.LUT R13, R33, 0xffff0000, RZ, 0xc0, !PT ;  /* 0xffff0000210d7812 */ /* 0x000fe200078ec0ff */
[----:B------:R-:W-:Y:S01]  /*33f0*/  IMAD.U32 R33, R35, 0x10000, RZ ;  /* 0x0001000023217824 */ /* 0x000fe200078e00ff */
[----:B------:R-:W-:Y:S01]  /*3400*/  PRMT R85, R94, 0x5410, R85 ;  /* 0x000054105e557816 */ /* 0x000fe20000000055 */
[-C--:B------:R-:W-:Y:S01]  /*3410*/  FMUL.FTZ R94, R11, R90.reuse ;  /* 0x0000005a0b5e7220 */ /* 0x080fe20000410000 */
[----:B------:R-:W-:Y:S01]  /*3420*/  LOP3.LUT R89, R89, 0xffff0000, RZ, 0xc0, !PT ;  /* 0xffff000059597812 */ /* 0x000fe200078ec0ff */
[----:B------:R-:W-:Y:S01]  /*3430*/  FFMA.FTZ R96, R5, R90, R96 ;  /* 0x0000005a05607223 */ /* 0x000fe20000010060 */
[----:B------:R-:W-:Y:S01]  /*3440*/  PRMT R87, R95, 0x5410, R87 ;  /* 0x000054105f577816 */ /* 0x000fe20000000057 */
[----:B------:R-:W-:Y:S01]  /*3450*/  FFMA.FTZ R94, R5, R86, -R94 ;  /* 0x00000056055e7223 */ /* 0x000fe2000001085e */
[----:B------:R-:W-:-:S02]  /*3460*/  PRMT R92, R93, 0x5432, R92 ;  /* 0x000054325d5c7816 */ /* 0x000fc4000000005c */
[----:B------:R-:W-:Y:S01]  /*3470*/  PRMT R91, R93, 0x5410, R91 ;  /* 0x000054105d5b7816 */ /* 0x000fe2000000005b */
[----:B------:R-:W-:Y:S01]  /*3480*/  FMUL.FTZ R93, R13, R89 ;  /* 0x000000590d5d7220 */ /* 0x000fe20000410000 */
[----:B------:R-:W-:Y:S01]  /*3490*/  LOP3.LUT R84, R84, 0xffff0000, RZ, 0xc0, !PT ;  /* 0xffff000054547812 */ /* 0x000fe200078ec0ff */
[----:B------:R-:W-:Y:S01]  /*34a0*/  IMAD.U32 R5, R87, 0x10000, RZ ;  /* 0x0001000057057824 */ /* 0x000fe200078e00ff */
[----:B------:R-:W-:Y:S01]  /*34b0*/  LOP3.LUT R35, R35, 0xffff0000, RZ, 0xc0, !PT ;  /* 0xffff000023237812 */ /* 0x000fe200078ec0ff */
[C---:B------:R-:W-:Y:S01]  /*34c0*/  IMAD.U32 R11, R92.reuse, 0x10000, RZ ;  /* 0x000100005c0b7824 */ /* 0x040fe200078e00ff */
[----:B------:R-:W-:Y:S01]  /*34d0*/  LOP3.LUT R92, R92, 0xffff0000, RZ, 0xc0, !PT ;  /* 0xffff00005c5c7812 */ /* 0x000fe200078ec0ff */
[-C--:B------:R-:W-:Y:S01]  /*34e0*/  FMUL.FTZ R13, R13, R84.reuse ;  /* 0x000000540d0d7220 */ /* 0x080fe20000410000 */
[C---:B------:R-:W-:Y:S01]  /*34f0*/  FFMA.FTZ R93, R6.reuse, R84, -R93 ;  /* 0x00000054065d7223 */ /* 0x040fe2000001085d */
[C---:B------:R-:W-:Y:S01]  /*3500*/  FMUL.FTZ R84, R33.reuse, R5 ;  /* 0x0000000521547220 */ /* 0x040fe20000410000 */
[----:B------:R-:W-:Y:S01]  /*3510*/  FMUL.FTZ R95, R33, R11 ;  /* 0x0000000b215f7220 */ /* 0x000fe20000410000 */
[----:B------:R-:W-:Y:S01]  /*3520*/  FFMA.FTZ R89, R6, R89, R13 ;  /* 0x0000005906597223 */ /* 0x000fe2000001000d */
[----:B------:R-:W-:Y:S01]  /*3530*/  LOP3.LUT R6, R87, 0xffff0000, RZ, 0xc0, !PT ;  /* 0xffff000057067812 */ /* 0x000fe200078ec0ff */
[C---:B------:R-:W-:Y:S01]  /*3540*/  FFMA.FTZ R84, R8.reuse, R11, R84 ;  /* 0x0000000b08547223 */ /* 0x040fe20000010054 */
[----:B------:R-:W-:Y:S01]  /*3550*/  FFMA.FTZ R95, R8, R5, -R95 ;  /* 0x00000005085f7223 */ /* 0x000fe2000001085f */
[----:B------:R-:W-:Y:S01]  /*3560*/  IMAD.U32 R11, R88, 0x10000, RZ ;  /* 0x00010000580b7824 */ /* 0x000fe200078e00ff */
[----:B------:R-:W-:Y:S01]  /*3570*/  LOP3.LUT R9, R15, 0xffff0000, RZ, 0xc0, !PT ;  /* 0xffff00000f097812 */ /* 0x000fe200078ec0ff */
[----:B------:R-:W-:-:S02]  /*3580*/  IMAD.U32 R5, R83, 0x10000, RZ ;  /* 0x0001000053057824 */ /* 0x000fc400078e00ff */
[C---:B------:R-:W-:Y:S01]  /*3590*/  FMUL.FTZ R8, R35.reuse, R92 ;  /* 0x0000005c23087220 */ /* 0x040fe20000410000 */
[----:B------:R-:W-:Y:S01]  /*35a0*/  FMUL.FTZ R33, R10, R11 ;  /* 0x0000000b0a217220 */ /* 0x000fe20000410000 */
[----:B------:R-:W-:Y:S01]  /*35b0*/  LOP3.LUT R32, R32, 0xffff0000, RZ, 0xc0, !PT ;  /* 0xffff000020207812 */ /* 0x000fe200078ec0ff */
[-C--:B------:R-:W-:Y:S01]  /*35c0*/  FMUL.FTZ R90, R35, R6.reuse ;  /* 0x00000006235a7220 */ /* 0x080fe20000410000 */
[----:B------:R-:W-:Y:S01]  /*35d0*/  LOP3.LUT R13, R88, 0xffff0000, RZ, 0xc0, !PT ;  /* 0xffff0000580d7812 */ /* 0x000fe200078ec0ff */
[-C--:B------:R-:W-:Y:S01]  /*35e0*/  FMUL.FTZ R10, R10, R5.reuse ;  /* 0x000000050a0a7220 */ /* 0x080fe20000410000 */
[----:B------:R-:W-:Y:S01]  /*35f0*/  LOP3.LUT R83, R83, 0xffff0000, RZ, 0xc0, !PT ;  /* 0xffff000053537812 */ /* 0x000fe200078ec0ff */
[C---:B------:R-:W-:Y:S01]  /*3600*/  FFMA.FTZ R86, R9.reuse, R6, -R8 ;  /* 0x0000000609567223 */ /* 0x040fe20000010808 */
[----:B------:R-:W-:Y:S01]  /*3610*/  LOP3.LUT R12, R12, 0xffff0000, RZ, 0xc0, !PT ;  /* 0xffff00000c0c7812 */ /* 0x000fe200078ec0ff */
[----:B------:R-:W-:Y:S02]  /*3620*/  IMAD.U32 R15, R34, 0x10000, RZ ;  /* 0x00010000220f7824 */ /* 0x000fe400078e00ff */
[----:B------:R-:W-:Y:S01]  /*3630*/  FFMA.FTZ R35, R9, R92, R90 ;  /* 0x0000005c09237223 */ /* 0x000fe2000001005a */
[C---:B------:R-:W-:Y:S01]  /*3640*/  FFMA.FTZ R33, R4.reuse, R5, -R33 ;  /* 0x0000000504217223 */ /* 0x040fe20000010821 */
[----:B------:R-:W-:Y:S01]  /*3650*/  FFMA.FTZ R10, R4, R11, R10 ;  /* 0x0000000b040a7223 */ /* 0x000fe2000001000a */
[----:B------:R-:W-:Y:S01]  /*3660*/  IMAD.U32 R6, R91, 0x10000, RZ ;  /* 0x000100005b067824 */ /* 0x000fe200078e00ff */
[----:B------:R-:W-:Y:S01]  /*3670*/  LOP3.LUT R34, R34, 0xffff0000, RZ, 0xc0, !PT ;  /* 0xffff000022227812 */ /* 0x000fe200078ec0ff */
[C---:B------:R-:W-:Y:S01]  /*3680*/  FMUL.FTZ R9, R32.reuse, R13 ;  /* 0x0000000d20097220 */ /* 0x040fe20000410000 */
[-C--:B------:R-:W-:Y:S01]  /*3690*/  FMUL.FTZ R5, R32, R83.reuse ;  /* 0x0000005320057220 */ /* 0x080fe20000410000 */
[----:B------:R-:W-:Y:S01]  /*36a0*/  IMAD.U32 R4, R85, 0x10000, RZ ;  /* 0x0001000055047824 */ /* 0x000fe200078e00ff */
[----:B------:R-:W-:Y:S01]  /*36b0*/  LOP3.LUT R91, R91, 0xffff0000, RZ, 0xc0, !PT ;  /* 0xffff00005b5b7812 */ /* 0x000fe200078ec0ff */
[C---:B------:R-:W-:Y:S01]  /*36c0*/  FFMA.FTZ R8, R12.reuse, R83, -R9 ;  /* 0x000000530c087223 */ /* 0x040fe20000010809 */
[----:B------:R-:W-:Y:S01]  /*36d0*/  LOP3.LUT R85, R85, 0xffff0000, RZ, 0xc0, !PT ;  /* 0xffff000055557812 */ /* 0x000fe200078ec0ff */
[----:B------:R-:W-:Y:S01]  /*36e0*/  FFMA.FTZ R5, R12, R13, R5 ;  /* 0x0000000d0c057223 */ /* 0x000fe20000010005 */
        /* <DEDUP_REMOVED lines=18> */
[----:B------:R-:W-:Y:S02]  /*3810*/  F2FP.BF16.F32.PACK_AB R32, R5, R10 ;  /* 0x0000000a0520723e */ /* 0x000fe400000010ff */
[----:B------:R-:W-:-:S07]  /*3820*/  MOV R12, R8 ;  /* 0x00000008000c7202 */ /* 0x000fce0000000f00 */
.L_x_3143:
[----:B------:R-:W-:Y:S05]  /*3830*/  BSYNC B1 ;  /* 0x0000000000017941 */ /* 0x000fea0003800000 */
.L_x_3142:
[----:B-1----:R3:W-:Y:S01]  /*3840*/  STG.E.128 desc[UR40][R80.64], R12 ;  /* 0x0000000c50007986 */ /* 0x0027e2000c101d28 */
[----:B------:R-:W-:-:S13]  /*3850*/  ISETP.GE.AND P5, PT, R58, R65, PT ;  /* 0x000000413a00720c */ /* 0x000fda0003fa6270 */
[----:B------:R-:W-:Y:S05]  /*3860*/  @P5 BRA `(.L_x_3132) ;  /* 0x00000000007c5947 */ /* 0x000fea0003800000 */
[--C-:B------:R-:W-:Y:S02]  /*3870*/  SHF.R.S32.HI R5, RZ, 0x1f, R58.reuse ;  /* 0x0000001fff057819 */ /* 0x100fe4000001143a */
[----:B------:R-:W-:-:S04]  /*3880*/  IADD3 R58, P5, P6, R44, R78, R58 ;  /* 0x0000004e2c3a7210 */ /* 0x000fc80007ebe03a */
[----:B------:R-:W-:Y:S02]  /*3890*/  IADD3.X R5, R0, R97, R5, P5, P6 ;  /* 0x0000006100057210 */ /* 0x000fe40002fec405 */
[----:B------:R-:W-:-:S04]  /*38a0*/  LEA R4, P5, R58, R46, 0x1 ;  /* 0x0000002e3a047211 */ /* 0x000fc800078a08ff */
[----:B------:R-:W-:-:S05]  /*38b0*/  LEA.HI.X R5, R58, R47, R5, 0x1, P5 ;  /* 0x0000002f3a057211 */ /* 0x000fca00028f0c05 */
[----:B--2---:R4:W-:Y:S01]  /*38c0*/  STG.E.128 desc[UR40][R4.64], R32 ;  /* 0x0000002004007986 */ /* 0x0049e2000c101d28 */
[----:B------:R-:W-:Y:S05]  /*38d0*/  BRA `(.L_x_3132) ;  /* 0x0000000000607947 */ /* 0x000fea0003800000 */
.L_x_3125:
[----:B------:R-:W-:-:S13]  /*38e0*/  ISETP.NE.AND P0, PT, R184, 0x3, PT ;  /* 0x00000003b800780c */ /* 0x000fda0003f05270 */
[----:B------:R-:W-:Y:S05]  /*38f0*/  @!P0 BRA `(.L_x_3144) ;  /* 0x0000000000048947 */ /* 0x000fea0003800000 */
[----:B------:R-:W-:Y:S01]  /*3900*/  BPT.TRAP 0x1 ;  /* 0x000000040000795c */ /* 0x000fe20000300000 */
.L_x_3144:
        /* <DEDUP_REMOVED lines=8> */
.L_x_3341:
[----:B------:R-:W-:Y:S05]  /*3990*/  BSYNC B1 ;  /* 0x0000000000017941 */ /* 0x000fea0003800000 */
.L_x_3145:
[----:B------:R-:W-:Y:S05]  /*39a0*/  @P1 BRA `(.L_x_3132) ;  /* 0x00000000002c1947 */ /* 0x000fea0003800000 */
[----:B------:R-:W-:Y:S01]  /*39b0*/  @!P3 LOP3.LUT P5, RZ, R186, 0x4, RZ, 0xc0, !PT ;  /* 0x00000004baffb812 */ /* 0x000fe200078ac0ff */
[----:B------:R-:W-:Y:S01]  /*39c0*/  @!P3 VIADD R4, R68, 0x20 ;  /* 0x000000204404b836 */ /* 0x000fe20000000000 */
[----:B------:R-:W-:Y:S02]  /*39d0*/  PLOP3.LUT P6, PT, PT, PT, PT, 0x8, 0x0 ;  /* 0x000000000000781c */ /* 0x000fe40003fce170 */
[----:B------:R-:W-:-:S13]  /*39e0*/  @!P3 PLOP3.LUT P6, PT, P5, PT, PT, 0x80, 0x0 ;  /* 0x000000000000b81c */ /* 0x000fda0002fcf070 */
[----:B------:R-:W-:-:S04]  /*39f0*/  @P6 VIADD R4, R68, 0xffffffe0 ;  /* 0xffffffe044046836 */ /* 0x000fc80000000000 */
[----:B------:R-:W-:Y:S02]  /*3a00*/  @!P3 IMAD.IADD R33, R33, 0x1, R4 ;  /* 0x000000012121b824 */ /* 0x000fe400078e0204 */
[----:B------:R-:W1:Y:S03]  /*3a10*/  @!P4 LDS.128 R4, [R32+0x22400] ;  /* 0x022400002004c984 */ /* 0x000e660000000c00 */
[----:B------:R-:W-:-:S06]  /*3a20*/  @!P3 LEA R8, R33, R2, 0x1 ;  /* 0x000000022108b211 */ /* 0x000fcc00078e08ff */
[----:B------:R-:W2:Y:S04]  /*3a30*/  @!P3 LDS.128 R8, [R8+0x22400] ;  /* 0x022400000808b984 */ /* 0x000ea80000000c00 */
[----:B-1----:R1:W-:Y:S04]  /*3a40*/  @!P4 STG.E.128 desc[UR40][R12.64], R4 ;  /* 0x000000040c00c986 */ /* 0x0023e8000c101d28 */
[----:B--2---:R1:W-:Y:S02]  /*3a50*/  @!P3 STG.E.128 desc[UR40][R12.64+0x40], R8 ;  /* 0x000040080c00b986 */ /* 0x0043e4000c101d28 */
.L_x_3132:
[----:B------:R-:W-:Y:S05]  /*3a60*/  BSYNC B0 ;  /* 0x0000000000007941 */ /* 0x000fea0003800000 */
.L_x_3124:
[----:B-1--4-:R-:W1:Y:S01]  /*3a70*/  S2R R4, SR_TID.X ;  /* 0x0000000000047919 */ /* 0x012e620000002100 */
[----:B------:R-:W-:Y:S01]  /*3a80*/  @!PT LDS RZ, [RZ] ;  /* 0x00000000fffff984 */ /* 0x000fe20000000800 */
[----:B------:R-:W-:Y:S01]  /*3a90*/  @!PT LDS RZ, [RZ] ;  /* 0x00000000fffff984 */ /* 0x000fe20000000800 */
[----:B------:R-:W-:Y:S01]  /*3aa0*/  @!PT LDS RZ, [RZ] ;  /* 0x00000000fffff984 */ /* 0x000fe20000000800 */
[----:B------:R-:W-:Y:S01]  /*3ab0*/  @!PT LDS RZ, [RZ] ;  /* 0x00000000fffff984 */ /* 0x000fe20000000800 */
[----:B------:R4:W-:Y:S06]  /*3ac0*/  MEMBAR.ALL.CTA ;  /* 0x0000000000007992 */ /* 0x0009ec0000008000 */
[----:B----4-:R-:W4:Y:S01]  /*3ad0*/  FENCE.VIEW.ASYNC.S ;  /* 0x00000000000073c6 */ /* 0x010f220000000000 */
[----:B------:R-:W-:Y:S05]  /*3ae0*/  WARPSYNC.ALL ;  /* 0x0000000000007948 */ /* 0x000fea0003800000 */
[----:B------:R-:W-:Y:S01]  /*3af0*/  BSSY B0, `(.L_x_3147) ;  /* 0x0000009000007945 */ /* 0x000fe20003800000 */
[----:B-1----:R-:W-:Y:S01]  /*3b00*/  LOP3.LUT R4, R4, 0x7f, RZ, 0xc0, !PT ;  /* 0x0000007f04047812 */ /* 0x002fe200078ec0ff */
[----:B----4-:R1:W-:Y:S03]  /*3b10*/  BAR.SYNC.DEFER_BLOCKING R62, 0x80 ;  /* 0x0002003e0000751d */ /* 0x0103e60000010000 */
[----:B------:R-:W-:-:S13]  /*3b20*/  ISETP.NE.AND P5, PT, R4, RZ, PT ;  /* 0x000000ff0400720c */ /* 0x000fda0003fa5270 */
[----:B------:R-:W-:-:S05]  /*3b30*/  @!P5 VIADD R4, R74, 0x28ca0 ;  /* 0x00028ca04a04d836 */ /* 0x000fca0000000000 */
[----:B------:R-:W-:-:S04]  /*3b40*/  @!P5 PRMT R4, RZ, 0x654, R4 ;  /* 0x00000654ff04d816 */ /* 0x000fc80000000004 */
[----:B------:R1:W-:Y:S01]  /*3b50*/  @!P5 SYNCS.ARRIVE.TRANS64.RED.A1T0 RZ, [R4+URZ], RZ ;  /* 0x000000ff04ffd9a7 */ /* 0x0003e2000810043f */
[----:B------:R-:W-:Y:S05]  /*3b60*/  @!P0 BRA `(.L_x_3148) ;  /* 0x0000000000048947 */ /* 0x000fea0003800000 */
[----:B------:R-:W-:Y:S01]  /*3b70*/  BPT.TRAP 0x1 ;  /* 0x000000040000795c */ /* 0x000fe20000300000 */
.L_x_3148:
[----:B------:R-:W-:Y:S05]  /*3b80*/  BSYNC B0 ;  /* 0x0000000000007941 */ /* 0x000fea0003800000 */
.L_x_3147:
[----:B------:R-:W4:Y:S01]  /*3b90*/  SYNCS.PHASECHK.TRANS64.TRYWAIT P0, [R74+URZ+0x28cb0], R59 ;  /* 0x028cb03b4a0075a7 */ /* 0x000f22000800017f */
[----:B------:R-:W-:Y:S04]  /*3ba0*/  BSSY B0, `(.L_x_3149) ;  /* 0x0000002000007945 */ /* 0x000fe80003800000 */
[----:B----4-:R-:W-:Y:S05]  /*3bb0*/  @!P0 BRA `(.L_x_3150) ;  /* 0x0000011000bc8947 */ /* 0x010fea0003800000 */
.L_x_3342:
[----:B------:R-:W-:Y:S05]  /*3bc0*/  BSYNC B0 ;  /* 0x0000000000007941 */ /* 0x000fea0003800000 */
.L_x_3149:
[----:B------:R-:W-:Y:S04]  /*3bd0*/  BSSY B0, `(.L_x_3151) ;  /* 0x0000052000007945 */ /* 0x000fe80003800000 */
[----:B------:R-:W-:Y:S05]  /*3be0*/  @P1 BRA `(.L_x_3152) ;  /* 0x0000000400401947 */ /* 0x000fea0003800000 */
[----:B-1----:R-:W-:Y:S01]  /*3bf0*/  IMAD.WIDE R4, R51, 0x40, R48 ;  /* 0x0000004033047825 */ /* 0x002fe200078e0230 */
[----:B------:R-:W-:Y:S01]  /*3c00*/  ULDC.64 UR4, c[0x0][0x318] ;  /* 0x0000c60000047ab9 */ /* 0x000fe20000000a00 */
[----:B------:R-:W-:Y:S02]  /*3c10*/  LOP3.LUT P0, RZ, R186, 0x4, RZ, 0xc0, !PT ;  /* 0x00000004baff7812 */ /* 0x000fe4000780c0ff */
[----:B------:R-:W-:Y:S02]  /*3c20*/  IMAD R5, R5, UR4, RZ ;  /* 0x0000000405057c24 */ /* 0x000fe4000f8e02ff */
[----:B------:R-:W-:Y:S02]  /*3c30*/  IMAD.MOV.U32 R6, RZ, RZ, R40 ;  /* 0x000000ffff067224 */ /* 0x000fe400078e0028 */
[----:B------:R-:W-:Y:S02]  /*3c40*/  IMAD.MOV.U32 R7, RZ, RZ, R77 ;  /* 0x000000ffff077224 */ /* 0x000fe400078e004d */
[----:B------:R-:W-:-:S02]  /*3c50*/  IMAD R5, R4, UR5, R5 ;  /* 0x0000000504057c24 */ /* 0x000fc4000f8e0205 */
[----:B------:R-:W-:Y:S01]  /*3c60*/  IMAD.WIDE.U32 R6, R4, UR4, R6 ;  /* 0x0000000404067c25 */ /* 0x000fe2000f8e0006 */
[----:B------:R-:W-:Y:S01]  /*3c70*/  ULDC.64 UR4, c[0x0][0x308] ;  /* 0x0000c20000047ab9 */ /* 0x000fe20000000a00 */
[----:B------:R-:W-:Y:S02]  /*3c80*/  IADD3 R4, R16, 0x40, RZ ;  /* 0x0000004010047810 */ /* 0x000fe40007ffe0ff */
[----:B------:R-:W-:Y:S01]  /*3c90*/  IMAD R9, R19, 0x8000, R68 ;  /* 0x0000800013097824 */ /* 0x000fe200078e0244 */
[C---:B------:R-:W-:Y:S01]  /*3ca0*/  LEA R58, P1, R6.reuse, UR4, 0x1 ;  /* 0x00000004063a7c11 */ /* 0x040fe2000f8208ff */
[----:B------:R-:W-:Y:S01]  /*3cb0*/  IMAD.IADD R5, R7, 0x1, R5 ;  /* 0x0000000107057824 */ /* 0x000fe200078e0205 */
[----:B------:R-:W-:Y:S01]  /*3cc0*/  ULDC UR4, c[0x0][0x310] ;  /* 0x0000c40000047ab9 */ /* 0x000fe20000000800 */
[C---:B------:R-:W-:Y:S02]  /*3cd0*/  VIADD R79, R9.reuse, 0x20 ;  /* 0x00000020094f7836 */ /* 0x040fe40000000000 */
[C---:B------:R-:W-:Y:S01]  /*3ce0*/  @P0 VIADD R79, R9.reuse, 0xffffffe0 ;  /* 0xffffffe0094f0836 */ /* 0x040fe20000000000 */
[----:B0---4-:R-:W-:Y:S01]  /*3cf0*/  LEA.HI.X R59, R6, UR5, R5, 0x1, P1 ;  /* 0x00000005063b7c11 */ /* 0x011fe200088f0c05 */
[----:B---3--:R-:W-:Y:S01]  /*3d00*/  IMAD R81, R9, 0x2, R2 ;  /* 0x0000000209517824 */ /* 0x008fe200078e0202 */
[C---:B------:R-:W-:Y:S01]  /*3d10*/  ISETP.GE.AND P1, PT, R16.reuse, UR4, PT ;  /* 0x0000000410007c0c */ /* 0x040fe2000bf26270 */
[----:B------:R-:W-:Y:S01]  /*3d20*/  VIADD R12, R16, 0x80 ;  /* 0x00000080100c7836 */ /* 0x000fe20000000000 */
[----:B------:R-:W-:Y:S01]  /*3d30*/  ISETP.GE.AND P0, PT, R4, UR4, PT ;  /* 0x0000000404007c0c */ /* 0x000fe2000bf06270 */
[----:B------:R-:W-:-:S02]  /*3d40*/  VIADD R13, R16, 0xc0 ;  /* 0x000000c0100d7836 */ /* 0x000fc40000000000 */
[C---:B------:R-:W-:Y:S02]  /*3d50*/  VIADD R78, R16.reuse, 0x100 ;  /* 0x00000100104e7836 */ /* 0x040fe40000000000 */
[----:B------:R-:W-:-:S06]  /*3d60*/  VIADD R80, R16, 0x140 ;  /* 0x0000014010507836 */ /* 0x000fcc0000000000 */
[----:B------:R-:W0:Y:S04]  /*3d70*/  @!P1 LDS.128 R4, [R81+0x400] ;  /* 0x0004000051049984 */ /* 0x000e280000000c00 */
[----:B------:R-:W1:Y:S04]  /*3d80*/  @!P0 LDS.128 R8, [R81+0x2400] ;  /* 0x0024000051088984 */ /* 0x000e680000000c00 */
[----:B0-----:R-:W-:Y:S01]  /*3d90*/  @!P1 STG.E.128 desc[UR40][R58.64], R4 ;  /* 0x000000043a009986 */ /* 0x001fe2000c101d28 */
[----:B------:R-:W-:-:S03]  /*3da0*/  ISETP.GE.AND P1, PT, R12, UR4, PT ;  /* 0x000000040c007c0c */ /* 0x000fc6000bf26270 */
[----:B-1----:R-:W-:Y:S01]  /*3db0*/  @!P0 STG.E.128 desc[UR40][R58.64+0x80], R8 ;  /* 0x000080083a008986 */ /* 0x002fe2000c101d28 */
[----:B------:R-:W-:-:S09]  /*3dc0*/  ISETP.GE.AND P0, PT, R13, UR4, PT ;  /* 0x000000040d007c0c */ /* 0x000fd2000bf06270 */
[----:B------:R-:W0:Y:S04]  /*3dd0*/  @!P1 LDS.128 R12, [R81+0x4400] ;  /* 0x00440000510c9984 */ /* 0x000e280000000c00 */
[----:B--2---:R-:W1:Y:S04]  /*3de0*/  @!P0 LDS.128 R32, [R81+0x6400] ;  /* 0x0064000051208984 */ /* 0x004e680000000c00 */
[----:B0-----:R-:W-:Y:S01]  /*3df0*/  @!P1 STG.E.128 desc[UR40][R58.64+0x100], R12 ;  /* 0x0001000c3a009986 */ /* 0x001fe2000c101d28 */
[----:B------:R-:W-:Y:S02]  /*3e00*/  ISETP.GE.AND P1, PT, R78, UR4, PT ;  /* 0x000000044e007c0c */ /* 0x000fe4000bf26270 */
[----:B------:R-:W-:Y:S01]  /*3e10*/  IADD3 R78, R16, 0x180, RZ ;  /* 0x00000180104e7810 */ /* 0x000fe20007ffe0ff */
[----:B-1----:R-:W-:Y:S01]  /*3e20*/  @!P0 STG.E.128 desc[UR40][R58.64+0x180], R32 ;  /* 0x000180203a008986 */ /* 0x002fe2000c101d28 */
[----:B------:R-:W-:Y:S01]  /*3e30*/  ISETP.GE.AND P0, PT, R80, UR4, PT ;  /* 0x0000000450007c0c */ /* 0x000fe2000bf06270 */
[----:B------:R-:W-:-:S08]  /*3e40*/  VIADD R80, R16, 0x1c0 ;  /* 0x000001c010507836 */ /* 0x000fd00000000000 */
[----:B------:R-:W0:Y:S04]  /*3e50*/  @!P1 LDS.128 R4, [R81+0x8400] ;  /* 0x0084000051049984 */ /* 0x000e280000000c00 */
[----:B------:R-:W1:Y:S04]  /*3e60*/  @!P0 LDS.128 R8, [R81+0xa400] ;  /* 0x00a4000051088984 */ /* 0x000e680000000c00 */
[----:B0-----:R-:W-:Y:S01]  /*3e70*/  @!P1 STG.E.128 desc[UR40][R58.64+0x200], R4 ;  /* 0x000200043a009986 */ /* 0x001fe2000c101d28 */
[----:B------:R-:W-:Y:S01]  /*3e80*/  ISETP.GE.AND P1, PT, R78, UR4, PT ;  /* 0x000000044e007c0c */ /* 0x000fe2000bf26270 */
[----:B------:R-:W-:-:S02]  /*3e90*/  VIADD R78, R16, 0x60 ;  /* 0x00000060104e7836 */ /* 0x000fc40000000000 */
[----:B-1----:R-:W-:Y:S01]  /*3ea0*/  @!P0 STG.E.128 desc[UR40][R58.64+0x280], R8 ;  /* 0x000280083a008986 */ /* 0x002fe2000c101d28 */
[----:B------:R-:W-:Y:S01]  /*3eb0*/  ISETP.GE.AND P0, PT, R80, UR4, PT ;  /* 0x0000000450007c0c */ /* 0x000fe2000bf06270 */
[----:B------:R-:W-:Y:S02]  /*3ec0*/  IMAD R80, R79, 0x2, R2 ;  /* 0x000000024f507824 */ /* 0x000fe400078e0202 */
[----:B------:R-:W-:-:S06]  /*3ed0*/  VIADD R79, R16, 0xe0 ;  /* 0x000000e0104f7836 */ /* 0x000fcc0000000000 */
[----:B------:R-:W0:Y:S04]  /*3ee0*/  @!P1 LDS.128 R12, [R81+0xc400] ;  /* 0x00c40000510c9984 */ /* 0x000e280000000c00 */
[----:B------:R-:W1:Y:S04]  /*3ef0*/  @!P0 LDS.128 R32, [R81+0xe400] ;  /* 0x00e4000051208984 */ /* 0x000e680000000c00 */
[----:B0-----:R-:W-:Y:S01]  /*3f00*/  @!P1 STG.E.128 desc[UR40][R58.64+0x300], R12 ;  /* 0x0003000c3a009986 */ /* 0x001fe2000c101d28 */
[----:B------:R-:W-:-:S03]  /*3f10*/  ISETP.GE.AND P1, PT, R82, UR4, PT ;  /* 0x0000000452007c0c */ /* 0x000fc6000bf26270 */
        /* <DEDUP_REMOVED lines=9> */
[----:B------:R-:W-:Y:S02]  /*3fb0*/  ISETP.GE.AND P0, PT, R79, UR4, PT ;  /* 0x000000044f007c0c */ /* 0x000fe4000bf06270 */
[----:B------:R-:W-:-:S07]  /*3fc0*/  IADD3 R79, R16, 0x160, RZ ;  /* 0x00000160104f7810 */ /* 0x000fce0007ffe0ff */
[----:B------:R-:W0:Y:S04]  /*3fd0*/  @!P1 LDS.128 R12, [R80+0x4400] ;  /* 0x00440000500c9984 */ /* 0x000e280000000c00 */
[----:B------:R-:W1:Y:S04]  /*3fe0*/  @!P0 LDS.128 R32, [R80+0x6400] ;  /* 0x0064000050208984 */ /* 0x000e680000000c00 */
[----:B0-----:R-:W-:Y:S01]  /*3ff0*/  @!P1 STG.E.128 desc[UR40][R58.64+0x140], R12 ;  /* 0x0001400c3a009986 */ /* 0x001fe2000c101d28 */
[----:B------:R-:W-:Y:S01]  /*4000*/  ISETP.GE.AND P1, PT, R78, UR4, PT ;  /* 0x000000044e007c0c */ /* 0x000fe2000bf26270 */
[----:B------:R-:W-:-:S02]  /*4010*/  VIADD R78, R16, 0x1a0 ;  /* 0x000001a0104e7836 */ /* 0x000fc40000000000 */
[----:B-1----:R-:W-:Y:S01]  /*4020*/  @!P0 STG.E.128 desc[UR40][R58.64+0x1c0], R32 ;  /* 0x0001c0203a008986 */ /* 0x002fe2000c101d28 */
[----:B------:R-:W-:Y:S01]  /*4030*/  ISETP.GE.AND P0, PT, R79, UR4, PT ;  /* 0x000000044f007c0c */ /* 0x000fe2000bf06270 */
[----:B------:R-:W-:-:S08]  /*4040*/  VIADD R79, R16, 0x1e0 ;  /* 0x000001e0104f7836 */ /* 0x000fd00000000000 */
[----:B------:R-:W0:Y:S04]  /*4050*/  @!P1 LDS.128 R4, [R80+0x8400] ;  /* 0x0084000050049984 */ /* 0x000e280000000c00 */
        /* <DEDUP_REMOVED lines=9> */
.L_x_3152:
[----:B------:R-:W-:Y:S05]  /*40f0*/  BSYNC B0 ;  /* 0x0000000000007941 */ /* 0x000fea0003800000 */
.L_x_3151:
[----:B------:R-:W-:Y:S01]  /*4100*/  @!PT LDS RZ, [RZ] ;  /* 0x00000000fffff984 */ /* 0x000fe20000000800 */
[----:B------:R-:W-:Y:S01]  /*4110*/  @!PT LDS RZ, [RZ] ;  /* 0x00000000fffff984 */ /* 0x000fe20000000800 */
[----:B------:R-:W-:Y:S01]  /*4120*/  @!PT LDS RZ, [RZ] ;  /* 0x00000000fffff984 */ /* 0x000fe20000000800 */
[----:B------:R-:W-:Y:S01]  /*4130*/  @!PT LDS RZ, [RZ] ;  /* 0x00000000fffff984 */ /* 0x000fe20000000800 */
[----:B------:R5:W-:Y:S06]  /*4140*/  MEMBAR.ALL.CTA ;  /* 0x0000000000007992 */ /* 0x000bec0000008000 */
[----:B-----5:R-:W5:Y:S01]  /*4150*/  FENCE.VIEW.ASYNC.S ;  /* 0x00000000000073c6 */ /* 0x020f620000000000 */
[----:B------:R-:W-:Y:S01]  /*4160*/  VIADD R19, R19, 0x1 ;  /* 0x0000000113137836 */ /* 0x000fe20000000000 */
[----:B-----5:R1:W-:Y:S01]  /*4170*/  BAR.SYNC.DEFER_BLOCKING R62, 0x80 ;  /* 0x0002003e0000751d */ /* 0x0203e20000010000 */
[----:B0---4-:R-:W-:-:S03]  /*4180*/  @!P5 VIADD R74, R74, 0x28cc0 ;  /* 0x00028cc04a4ad836 */ /* 0x011fc60000000000 */
[C---:B------:R-:W-:Y:S02]  /*4190*/  ISETP.NE.AND P1, PT, R19.reuse, 0x2, PT ;  /* 0x000000021300780c */ /* 0x040fe40003f25270 */
[----:B------:R-:W-:Y:S02]  /*41a0*/  PLOP3.LUT P0, PT, PT, PT, PT, 0x8, 0x0 ;  /* 0x000000000000781c */ /* 0x000fe40003f0e170 */
[----:B------:R-:W-:Y:S02]  /*41b0*/  @!P5 PRMT R74, RZ, 0x654, R74 ;  /* 0x00000654ff4ad816 */ /* 0x000fe4000000004a */
[----:B-1----:R-:W-:Y:S02]  /*41c0*/  SEL R4, RZ, 0x1, P1 ;  /* 0x00000001ff047807 */ /* 0x002fe40000800000 */
[----:B------:R-:W-:Y:S02]  /*41d0*/  SEL R19, R19, RZ, P1 ;  /* 0x000000ff13137207 */ /* 0x000fe40000800000 */
[----:B------:R-:W-:Y:S01]  /*41e0*/  LOP3.LUT R185, R185, R4, RZ, 0x3c, !PT ;  /* 0x00000004b9b97212 */ /* 0x000fe200078e3cff */
[----:B------:R1:W-:Y:S01]  /*41f0*/  @!P5 SYNCS.ARRIVE.TRANS64.RED.A1T0 RZ, [R74+URZ], RZ ;  /* 0x000000ff4affd9a7 */ /* 0x0003e2000810043f */
[----:B------:R-:W-:Y:S05]  /*4200*/  @P2 BRA `(.L_x_3153) ;  /* 0xffffffdc00c42947 */ /* 0x000fea000383ffff */
.L_x_3119:
[----:B------:R-:W4:Y:S01]  /*4210*/  LDL R4, [R1] ;  /* 0x0000000001047983 */ /* 0x000f220000100800 */
        /* <DEDUP_REMOVED lines=25> */
[----:B---3--:R-:W-:Y:S02]  /*43b0*/  CS2R R80, SRZ ;  /* 0x0000000000507805 */ /* 0x008fe4000001ff00 */
        /* <DEDUP_REMOVED lines=17> */
[----:B-1----:R-:W-:Y:S02]  /*44d0*/  CS2R R74, SRZ ;  /* 0x00000000004a7805 */ /* 0x002fe4000001ff00 */
        /* <DEDUP_REMOVED lines=10> */
[----:B------:R-:W-:Y:S01]  /*4580*/  IMAD.MOV.U32 R169, RZ, RZ, RZ ;  /* 0x000000ffffa97224 */ /* 0x000fe200078e00ff */
[----:B------:R-:W-:-:S02]  /*4590*/  CS2R R172, SRZ ;  /* 0x0000000000ac7805 */ /* 0x000fc4000001ff00 */
[----:B------:R-:W-:Y:S02]  /*45a0*/  CS2R R46, SRZ ;  /* 0x00000000002e7805 */ /* 0x000fe4000001ff00 */
[----:B--2---:R-:W-:Y:S02]  /*45b0*/  CS2R R32, SRZ ;  /* 0x0000000000207805 */ /* 0x004fe4000001ff00 */
[----:B------:R-:W-:Y:S02]  /*45c0*/  CS2R R174, SRZ ;  /* 0x0000000000ae7805 */ /* 0x000fe4000001ff00 */
[----:B------:R-:W-:Y:S02]  /*45d0*/  CS2R R38, SRZ ;  /* 0x0000000000267805 */ /* 0x000fe4000001ff00 */
[----:B------:R-:W-:Y:S01]  /*45e0*/  CS2R R176, SRZ ;  /* 0x0000000000b07805 */ /* 0x000fe2000001ff00 */
[----:B------:R-:W-:Y:S01]  /*45f0*/  IMAD.MOV.U32 R35, RZ, RZ, RZ ;  /* 0x000000ffff237224 */ /* 0x000fe200078e00ff */
[----:B------:R-:W-:-:S02]  /*4600*/  CS2R R28, SRZ ;  /* 0x00000000001c7805 */ /* 0x000fc4000001ff00 */
[----:B------:R-:W-:Y:S01]  /*4610*/  MOV R178, RZ ;  /* 0x000000ff00b27202 */ /* 0x000fe20000000f00 */
[----:B------:R-:W-:Y:S02]  /*4620*/  IMAD.MOV.U32 R31, RZ, RZ, RZ ;  /* 0x000000ffff1f7224 */ /* 0x000fe400078e00ff */
[----:B------:R-:W-:Y:S02]  /*4630*/  IMAD.MOV.U32 R7, RZ, RZ, RZ ;  /* 0x000000ffff077224 */ /* 0x000fe400078e00ff */
[----:B------:R-:W-:Y:S02]  /*4640*/  IMAD.MOV.U32 R180, RZ, RZ, RZ ;  /* 0x000000ffffb47224 */ /* 0x000fe400078e00ff */
[----:B------:R-:W-:Y:S02]  /*4650*/  IMAD.MOV.U32 R0, RZ, RZ, RZ ;  /* 0x000000ffff007224 */ /* 0x000fe400078e00ff */
[----:B------:R-:W-:Y:S01]  /*4660*/  IMAD.MOV.U32 R5, RZ, RZ, RZ ;  /* 0x000000ffff057224 */ /* 0x000fe200078e00ff */
[----:B----4-:R-:W-:Y:S01]  /*4670*/  ISETP.NE.AND P1, PT, R4, 0x1, PT ;  /* 0x000000010400780c */ /* 0x010fe20003f25270 */
[----:B------:R-:W-:-:S12]  /*4680*/  @P0 BRA `(.L_x_3155) ;  /* 0x0000000000080947 */ /* 0x000fd80003800000 */
[----:B------:R-:W0:Y:S02]  /*4690*/  FENCE.VIEW.ASYNC.G ;  /* 0x00000000000073c6 */ /* 0x000e240000000100 */
[----:B0-----:R-:W-:Y:S06]  /*46a0*/  BAR.ARV 0xc, 0x120 ;  /* 0x0304800000007b1d */ /* 0x001fec0000002000 */
.L_x_3155:
[----:B------:R-:W-:Y:S05]  /*46b0*/  BSYNC B0 ;  /* 0x0000000000007941 */ /* 0x000fea0003800000 */
.L_x_3154:
[----:B------:R-:W-:Y:S01]  /*46c0*/  BSSY B7, `(.L_x_3156) ;  /* 0x0000822000077945 */ /* 0x000fe20003800000 */
[----:B------:R-:W-:Y:S01]  /*46d0*/  IMAD.MOV.U32 R179, RZ, RZ, RZ ;  /* 0x000000ffffb37224 */ /* 0x000fe200078e00ff */
[----:B------:R-:W-:Y:S02]  /*46e0*/  MOV R181, RZ ;  /* 0x000000ff00b57202 */ /* 0x000fe40000000f00 */
[----:B------:R-:W-:Y:S05]  /*46f0*/  @!P1 BRA `(.L_x_3157) ;  /* 0x0000001800b89947 */ /* 0x000fea0003800000 */
[----:B------:R-:W-:Y:S02]  /*4700*/  ISETP.GE.AND P1, PT, R168, 0x1, PT ;  /* 0x00000001a800780c */ /* 0x000fe40003f26270 */
[----:B------:R-:W-:-:S11]  /*4710*/  PLOP3.LUT P0, PT, PT, PT, PT, 0x80, 0x0 ;  /* 0x000000000000781c */ /* 0x000fd60003f0f070 */
[----:B------:R-:W-:Y:S05]  /*4720*/  @!P1 BRA `(.L_x_3158) ;  /* 0x00000080006c9947 */ /* 0x000fea0003800000 */
[----:B------:R-:W0:Y:S01]  /*4730*/  SHFL.IDX PT, R0, R206, RZ, 0x1f ;  /* 0x00001fffce007589 */ /* 0x000e2200000e0000 */
[----:B------:R-:W-:Y:S02]  /*4740*/  ISETP.NE.AND P0, PT, R184, 0x3, PT ;  /* 0x00000003b800780c */ /* 0x000fe40003f05270 */
[----:B0-----:R-:W-:-:S04]  /*4750*/  LEA.HI R3, R0, R0, RZ, 0x1 ;  /* 0x0000000000037211 */ /* 0x001fc800078f08ff */
[----:B------:R-:W-:-:S05]  /*4760*/  LOP3.LUT R3, R3, 0x1fffe, RZ, 0xc0, !PT ;  /* 0x0001fffe03037812 */ /* 0x000fca00078ec0ff */
[----:B------:R-:W-:-:S04]  /*4770*/  IMAD.IADD R3, R0, 0x1, -R3 ;  /* 0x0000000100037824 */ /* 0x000fc800078e0a03 */
[----:B------:R-:W-:-:S04]  /*4780*/  IMAD R3, R3, 0x8000, R2 ;  /* 0x0000800003037824 */ /* 0x000fc800078e0202 */
[----:B------:R-:W-:-:S05]  /*4790*/  VIADD R3, R3, 0x400 ;  /* 0x0000040003037836 */ /* 0x000fca0000000000 */
[----:B------:R-:W-:-:S04]  /*47a0*/  SHF.R.U32.HI R3, RZ, 0x4, R3 ;  /* 0x00000004ff037819 */ /* 0x000fc80000011603 */
[----:B------:R-:W-:-:S04]  /*47b0*/  LOP3.LUT R3, R3, 0x3fff, RZ, 0xc0, !PT ;  /* 0x00003fff03037812 */ /* 0x000fc800078ec0ff */
[----:B------:R-:W-:Y:S01]  /*47c0*/  LOP3.LUT R15, R3, 0x2000000, RZ, 0xfc, !PT ;  /* 0x02000000030f7812 */ /* 0x000fe200078efcff */
[----:B------:R-:W-:Y:S06]  /*47d0*/  @!P0 BRA `(.L_x_3159) ;  /* 0x0000000000048947 */ /* 0x000fec0003800000 */
[----:B------:R-:W-:Y:S01]  /*47e0*/  BPT.TRAP 0x1 ;  /* 0x000000040000795c */ /* 0x000fe20000300000 */
.L_x_3159:
[----:B------:R-:W-:Y:S01]  /*47f0*/  IMAD R8, R18, 0x8, R2 ;  /* 0x0000000812087824 */ /* 0x000fe200078e0202 */
[----:B------:R-:W-:Y:S01]  /*4800*/  SHF.L.U32 R3, R22, 0x1f, RZ ;  /* 0x0000001f16037819 */ /* 0x000fe200000006ff */
[----:B------:R-:W-:Y:S01]  /*4810*/  VIADD R0, R2, 0x26800 ;  /* 0x0002680002007836 */ /* 0x000fe20000000000 */
[----:B------:R-:W-:Y:S01]  /*4820*/  BSSY B0, `(.L_x_3160) ;  /* 0x0000008000007945 */ /* 0x000fe20003800000 */
[----:B------:R-:W-:Y:S01]  /*4830*/  IMAD R4, R18, 0x1000, R15 ;  /* 0x0000100012047824 */ /* 0x000fe200078e020f */
[----:B------:R-:W0:Y:S01]  /*4840*/  SYNCS.PHASECHK.TRANS64.TRYWAIT P0, [R8+URZ+0x28c50], R3 ;  /* 0x028c5003080075a7 */ /* 0x000e22000800017f */
[----:B------:R-:W-:Y:S02]  /*4850*/  MOV R5, 0x40000040 ;  /* 0x4000004000057802 */ /* 0x000fe40000000f00 */
[----:B------:R-:W-:-:S04]  /*4860*/  SHF.R.U32.HI R0, RZ, 0x4, R0 ;  /* 0x00000004ff007819 */ /* 0x000fc80000011600 */
[----:B------:R-:W-:-:S04]  /*4870*/  LOP3.LUT R0, R0, 0x3fff, RZ, 0xc0, !PT ;  /* 0x00003fff00007812 */ /* 0x000fc800078ec0ff */
[----:B------:R-:W-:Y:S01]  /*4880*/  LOP3.LUT R0, R0, 0x10000, RZ, 0xfc, !PT ;  /* 0x0001000000007812 */ /* 0x000fe200078efcff */
[----:B0-----:R-:W-:Y:S06]  /*4890*/  @!P0 BRA `(.L_x_3161) ;  /* 0x0000010400988947 */ /* 0x001fec0003800000 */
.L_x_3343:
[----:B------:R-:W-:Y:S05]  /*48a0*/  BSYNC B0 ;  /* 0x0000000000007941 */ /* 0x000fea0003800000 */
.L_x_3160:
[----:B------:R-:W-:Y:S01]  /*48b0*/  BAR.SYNC.DEFER_BLOCKING 0xe, 0x100 ;  /* 0x0384000000007b1d */ /* 0x000fe20000010000 */
[----:B------:R-:W-:Y:S01]  /*48c0*/  IMAD.MOV.U32 R6, RZ, RZ, R0 ;  /* 0x000000ffff067224 */ /* 0x000fe200078e0000 */
[----:B------:R-:W-:Y:S01]  /*48d0*/  R2UR UR6, R4 ;  /* 0x00000000040672ca */ /* 0x000fe200000e0000 */
[----:B------:R-:W-:Y:S01]  /*48e0*/  IMAD.MOV.U32 R7, RZ, RZ, 0x40000040 ;  /* 0x40000040ff077424 */ /* 0x000fe200078e00ff */
[----:B------:R-:W-:Y:S01]  /*48f0*/  R2UR UR7, R5 ;  /* 0x00000000050772ca */ /* 0x000fe200000e0000 */
[----:B------:R-:W-:Y:S01]  /*4900*/  VIADD R10, R0, 0x2 ;  /* 0x00000002000a7836 */ /* 0x000fe20000000000 */
[----:B------:R-:W-:Y:S01]  /*4910*/  R2UR UR4, R6 ;  /* 0x00000000060472ca */ /* 0x000fe200000e0000 */
[----:B------:R-:W-:Y:S01]  /*4920*/  VIADD R6, R4, 0x80 ;  /* 0x0000008004067836 */ /* 0x000fe20000000000 */
[----:B------:R-:W-:Y:S01]  /*4930*/  R2UR UR5, R7 ;  /* 0x00000000070572ca */ /* 0x000fe200000e0000 */
[----:B------:R-:W-:Y:S01]  /*4940*/  IMAD.MOV.U32 R7, RZ, RZ, 0x40000040 ;  /* 0x40000040ff077424 */ /* 0x000fe200078e00ff */
[----:B------:R-:W-:Y:S01]  /*4950*/  MOV R5, 0x40000040 ;  /* 0x4000004000057802 */ /* 0x000fe20000000f00 */
[----:B------:R-:W-:Y:S01]  /*4960*/  IMAD.MOV.U32 R11, RZ, RZ, 0x40000040 ;  /* 0x40000040ff0b7424 */ /* 0x000fe200078e00ff */
[----:B------:R-:W1:Y:S01]  /*4970*/  S2R R9, SR_TID.X ;  /* 0x0000000000097919 */ /* 0x000e620000002100 */
[----:B------:R-:W-:Y:S01]  /*4980*/  VIADD R12, R0, 0x4 ;  /* 0x00000004000c7836 */ /* 0x000fe20000000000 */
[----:B------:R-:W-:Y:S01]  /*4990*/  BSSY B0, `(.L_x_3162) ;  /* 0x00000f6000007945 */ /* 0x000fe20003800000 */
[----:B------:R-:W-:Y:S01]  /*49a0*/  IMAD.MOV.U32 R13, RZ, RZ, 0x40000040 ;  /* 0x40000040ff0d7424 */ /* 0x000fe200078e00ff */
[----:B-----5:R-:W-:-:S06]  /*49b0*/  WARPGROUP.ARRIVE ;  /* 0x00000000000079c5 */ /* 0x020fcc0000000000 */
[----:B------:R-:W-:Y:S01]  /*49c0*/  HGMMA.64x256x16.F32.BF16 R24, gdesc[UR4].tnspB, RZ, !UPT, gsb0 ;  /* 0x43e00000041879f0 */ /* 0x000fe2000c0018ff */
[----:B------:R-:W-:Y:S02]  /*49d0*/  R2UR UR6, R6 ;  /* 0x00000000060672ca */ /* 0x000fe400000e0000 */
[----:B------:R-:W-:Y:S01]  /*49e0*/  R2UR UR7, R7 ;  /* 0x00000000070772ca */ /* 0x000fe200000e0000 */
[----:B------:R-:W-:Y:S01]  /*49f0*/  IMAD.MOV.U32 R7, RZ, RZ, 0x40000040 ;  /* 0x40000040ff077424 */ /* 0x000fe200078e00ff */
[----:B------:R-:W-:Y:S02]  /*4a00*/  R2UR UR4, R10 ;  /* 0x000000000a0472ca */ /* 0x000fe400000e0000 */
[----:B------:R-:W-:Y:S02]  /*4a10*/  R2UR UR5, R11 ;  /* 0x000000000b0572ca */ /* 0x000fe400000e0000 */
[----:B------:R-:W-:Y:S02]  /*4a20*/  IADD3 R6, R4, 0x100, RZ ;  /* 0x0000010004067810 */ /* 0x000fe40007ffe0ff */
[----:B-1----:R-:W-:-:S04]  /*4a30*/  LOP3.LUT R9, R9, 0x7f, RZ, 0xc0, !PT ;  /* 0x0000007f09097812 */ /* 0x002fc800078ec0ff */
[----:B------:R-:W-:Y:S01]  /*4a40*/  ISETP.NE.AND P0, PT, R9, RZ, PT ;  /* 0x000000ff0900720c */ /* 0x000fe20003f05270 */
[----:B------:R-:W-:Y:S02]  /*4a50*/  WARPGROUP.DEPBAR.LE gsb0, 0x0 ;  /* 0x00008000000079c5 */ /* 0x000fe40000010000 */
[----:B------:R-:W-:-:S10]  /*4a60*/  WARPGROUP.ARRIVE ;  /* 0x00000000000079c5 */ /* 0x000fd40000000000 */
[----:B------:R-:W-:Y:S01]  /*4a70*/  HGMMA.64x256x16.F32.BF16 R24, gdesc[UR4].tnspB, R24, gsb0 ;  /* 0x43e00000041879f0 */ /* 0x000fe20008001818 */
[----:B------:R-:W-:Y:S01]  /*4a80*/  R2UR UR6, R6 ;  /* 0x00000000060672ca */ /* 0x000fe200000e0000 */
[----:B------:R-:W-:Y:S01]  /*4a90*/  VIADD R6, R4, 0x180 ;  /* 0x0000018004067836 */ /* 0x000fe20000000000 */
[----:B------:R-:W-:Y:S01]  /*4aa0*/  R2UR UR7, R7 ;  /* 0x00000000070772ca */ /* 0x000fe200000e0000 */
[----:B------:R-:W-:Y:S01]  /*4ab0*/  VIADD R4, R0, 0x6 ;  /* 0x0000000600047836 */ /* 0x000fe20000000000 */
[----:B------:R-:W-:Y:S01]  /*4ac0*/  R2UR UR4, R12 ;  /* 0x000000000c0472ca */ /* 0x000fe200000e0000 */
[----:B------:R-:W-:Y:S01]  /*4ad0*/  IMAD.MOV.U32 R7, RZ, RZ, 0x40000040 ;  /* 0x40000040ff077424 */ /* 0x000fe200078e00ff */
[----:B------:R-:W-:Y:S01]  /*4ae0*/  R2UR UR5, R13 ;  /* 0x000000000d0572ca */ /* 0x000fe200000e0000 */
[----:B------:R-:W-:-:S05]  /*4af0*/  @!P0 VIADD R0, R8, 0x28c60 ;  /* 0x00028c6008008836 */ /* 0x000fca0000000000 */
[----:B------:R-:W-:Y:S01]  /*4b00*/  @!P0 PRMT R0, RZ, 0x654, R0 ;  /* 0x00000654ff008816 */ /* 0x000fe20000000000 */
[----:B------:R-:W-:Y:S02]  /*4b10*/  WARPGROUP.DEPBAR.LE gsb0, 0x0 ;  /* 0x00008000000079c5 */ /* 0x000fe40000010000 */
[----:B------:R-:W-:-:S12]  /*4b20*/  WARPGROUP.ARRIVE ;  /* 0x00000000000079c5 */ /* 0x000fd80000000000 */
[----:B------:R-:W-:Y:S01]  /*4b30*/  HGMMA.64x256x16.F32.BF16 R24, gdesc[UR4].tnspB, R24, gsb0 ;  /* 0x43e00000041879f0 */ /* 0x000fe20008001818 */
[----:B------:R-:W-:Y:S02]  /*4b40*/  R2UR UR6, R6 ;  /* 0x00000000060672ca */ /* 0x000fe400000e0000 */
[----:B------:R-:W-:Y:S02]  /*4b50*/  R2UR UR7, R7 ;  /* 0x00000000070772ca */ /* 0x000fe400000e0000 */
[----:B------:R-:W-:Y:S02]  /*4b60*/  R2UR UR4, R4 ;  /* 0x00000000040472ca */ /* 0x000fe400000e0000 */
[----:B------:R-:W-:Y:S01]  /*4b70*/  R2UR UR5, R5 ;  /* 0x00000000050572ca */ /* 0x000fe200000e0000 */
[----:B------:R-:W-:Y:S02]  /*4b80*/  WARPGROUP.DEPBAR.LE gsb0, 0x0 ;  /* 0x00008000000079c5 */ /* 0x000fe40000010000 */
[----:B------:R-:W-:-:S15]  /*4b90*/  WARPGROUP.ARRIVE ;  /* 0x00000000000079c5 */ /* 0x000fde0000000000 */
[----:B------:R-:W-:-:S03]  /*4ba0*/  NOP ;  /* 0x0000000000007918 */ /* 0x000fc60000000000 */
[----:B------:R-:W-:Y:S03]  /*4bb0*/  HGMMA.64x256x16.F32.BF16 R24, gdesc[UR4].tnspB, R24, gsb0 ;  /* 0x43e00000041879f0 */ /* 0x000fe60008001818 */
[----:B------:R-:W-:Y:S02]  /*4bc0*/  WARPGROUP.DEPBAR.LE gsb0, 0x0 ;  /* 0x00008000000079c5 */ /* 0x000fe40000010000 */
[----:B------:R-:W-:Y:S06]  /*4bd0*/  BAR.ARV 0xf, 0x100 ;  /* 0x03c4000000007b1d */ /* 0x000fec0000002000 */
[----:B------:R1:W-:Y:S01]  /*4be0*/  @!P0 SYNCS.ARRIVE.TRANS64.RED.A1T0 RZ, [R0+URZ], RZ ;  /* 0x000000ff00ff89a7 */ /* 0x0003e2000810043f */
[----:B------:R-:W-:-:S13]  /*4bf0*/  ISETP.GE.AND P0, PT, R168, 0x41, PT ;  /* 0x00000041a800780c */ /* 0x000fda0003f06270 */
[----:B-1----:R-:W-:Y:S05]  /*4c00*/  @!P0 BRA `(.L_x_3163) ;  /* 0x0000000c00388947 */ /* 0x002fea0003800000 */
[----:B------:R-:W-:-:S07]  /*4c10*/  VIADD R182, R182, 0xfffffffe ;  /* 0xfffffffeb6b67836 */ /* 0x000fce0000000000 */
.L_x_3169:
[----:B------:R-:W-:Y:S01]  /*4c20*/  BAR.SYNC.DEFER_BLOCKING 0xe, 0x100 ;  /* 0x0384000000007b1d */ /* 0x000fe20000010000 */
[----:B0-----:R-:W-:Y:S01]  /*4c30*/  IMAD R3, R18, 0x40, R188 ;  /* 0x0000004012037824 */ /* 0x001fe200078e02bc */
[----:B------:R-:W-:Y:S01]  /*4c40*/  ISETP.NE.AND P2, PT, R184, 0x3, PT ;  /* 0x00000003b800780c */ /* 0x000fe20003f45270 */
[----:B------:R-:W-:Y:S01]  /*4c50*/  VIADD R18, R18, 0x1 ;  /* 0x0000000112127836 */ /* 0x000fe20000000000 */
[C---:B------:R-:W-:Y:S01]  /*4c60*/  ISETP.GT.AND P1, PT, R182.reuse, RZ, PT ;  /* 0x000000ffb600720c */ /* 0x040fe20003f24270 */
[----:B------:R-:W-:Y:S02]  /*4c70*/  IMAD R3, R3, 0x4, R2 ;  /* 0x0000000403037824 */ /* 0x000fe400078e0202 */
[----:B------:R-:W-:Y:S01]  /*4c80*/  VIADD R182, R182, 0xffffffff ;  /* 0xffffffffb6b67836 */ /* 0x000fe20000000000 */
[----:B------:R-:W-:-:S04]  /*4c90*/  ISETP.NE.AND P0, PT, R18, 0x2, PT ;  /* 0x000000021200780c */ /* 0x000fc80003f05270 */
[----:B------:R-:W-:Y:S02]  /*4ca0*/  SEL R7, RZ, 0x1, P0 ;  /* 0x00000001ff077807 */ /* 0x000fe40000000000 */
[----:B------:R-:W-:Y:S02]  /*4cb0*/  SEL R18, R18, RZ, P0 ;  /* 0x000000ff12127207 */ /* 0x000fe40000000000 */
[----:B------:R-:W-:Y:S01]  /*4cc0*/  LOP3.LUT R22, R22, R7, RZ, 0x3c, !PT ;  /* 0x0000000716167212 */ /* 0x000fe200078e3cff */
[----:B-1----:R-:W0:Y:S04]  /*4cd0*/  LDS R0, [R3+0x28800] ;  /* 0x0288000003007984 */ /* 0x002e280000000800 */
        /* <DEDUP_REMOVED lines=131> */
.L_x_3164:
[----:B------:R-:W-:Y:S02]  /*5510*/  LEA R0, R18, R2, 0x3 ;  /* 0x0000000212007211 */ /* 0x000fe400078e18ff */
[----:B------:R-:W-:-:S04]  /*5520*/  SHF.L.U32 R3, R22, 0x1f, RZ ;  /* 0x0000001f16037819 */ /* 0x000fc800000006ff */
[----:B------:R0:W1:Y:S01]  /*5530*/  SYNCS.PHASECHK.TRANS64.TRYWAIT P0, [R0+URZ+0x28c50], R3 ;  /* 0x028c5003000075a7 */ /* 0x000062000800017f */
[----:B------:R-:W-:Y:S05]  /*5540*/  @!P2 BRA `(.L_x_3165) ;  /* 0x000000000004a947 */ /* 0x000fea0003800000 */
[----:B------:R-:W-:Y:S01]  /*5550*/  BPT.TRAP 0x1 ;  /* 0x000000040000795c */ /* 0x000fe20000300000 */
.L_x_3165:
[----:B------:R-:W-:Y:S04]  /*5560*/  BSSY B1, `(.L_x_3166) ;  /* 0x0000004000017945 */ /* 0x000fe80003800000 */
[----:B-1----:R-:W-:Y:S05]  /*5570*/  @P0 BRA `(.L_x_3167) ;  /* 0x0000000000080947 */ /* 0x002fea0003800000 */
[----:B------:R-:W1:Y:S02]  /*5580*/  SYNCS.PHASECHK.TRANS64.TRYWAIT P0, [R0+URZ+0x28c50], R3 ;  /* 0x028c5003000075a7 */ /* 0x000e64000800017f */
[----:B-1----:R-:W-:Y:S05]  /*5590*/  @!P0 BRA `(.L_x_3168) ;  /* 0x000000f8006c8947 */ /* 0x002fea0003800000 */
.L_x_3167:
[----:B------:R-:W-:Y:S05]  /*55a0*/  BSYNC B1 ;  /* 0x0000000000017941 */ /* 0x000fea0003800000 */
.L_x_3166:
[----:B01----:R-:W-:Y:S01]  /*55b0*/  VIADD R0, R2, 0x26800 ;  /* 0x0002680002007836 */ /* 0x003fe20000000000 */
[----:B------:R-:W-:Y:S01]  /*55c0*/  WARPGROUP.ARRIVE ;  /* 0x00000000000079c5 */ /* 0x000fe20000000000 */
[----:B------:R-:W-:-:S05]  /*55d0*/  IMAD R6, R18, 0x1000, R15 ;  /* 0x0000100012067824 */ /* 0x000fca00078e020f */
[----:B------:R-:W0:Y:S01]  /*55e0*/  S2R R14, SR_TID.X ;  /* 0x00000000000e7919 */ /* 0x000e220000002100 */
[----:B------:R-:W-:Y:S01]  /*55f0*/  IMAD.MOV.U32 R7, RZ, RZ, 0x40000040 ;  /* 0x40000040ff077424 */ /* 0x000fe200078e00ff */
[----:B------:R-:W-:Y:S01]  /*5600*/  SHF.R.U32.HI R0, RZ, 0x4, R0 ;  /* 0x00000004ff007819 */ /* 0x000fe20000011600 */
[----:B------:R-:W-:Y:S01]  /*5610*/  IMAD.MOV.U32 R9, RZ, RZ, 0x40000040 ;  /* 0x40000040ff097424 */ /* 0x000fe200078e00ff */
[----:B------:R-:W-:Y:S02]  /*5620*/  R2UR UR6, R6 ;  /* 0x00000000060672ca */ /* 0x000fe400000e0000 */
[----:B------:R-:W-:Y:S02]  /*5630*/  LOP3.LUT R0, R0, 0x3fff, RZ, 0xc0, !PT ;  /* 0x00003fff00007812 */ /* 0x000fe400078ec0ff */
[----:B------:R-:W-:Y:S01]  /*5640*/  R2UR UR7, R7 ;  /* 0x00000000070772ca */ /* 0x000fe200000e0000 */
[----:B------:R-:W-:Y:S01]  /*5650*/  IMAD.MOV.U32 R7, RZ, RZ, 0x40000040 ;  /* 0x40000040ff077424 */ /* 0x000fe200078e00ff */
[----:B------:R-:W-:-:S02]  /*5660*/  LOP3.LUT R8, R0, 0x10000, RZ, 0xfc, !PT ;  /* 0x0001000000087812 */ /* 0x000fc400078efcff */
[----:B------:R-:W-:Y:S01]  /*5670*/  R2UR UR5, R9 ;  /* 0x00000000090572ca */ /* 0x000fe200000e0000 */
[----:B------:R-:W-:Y:S01]  /*5680*/  IMAD.MOV.U32 R9, RZ, RZ, 0x40000040 ;  /* 0x40000040ff097424 */ /* 0x000fe200078e00ff */
[----:B------:R-:W-:Y:S01]  /*5690*/  R2UR UR4, R8 ;  /* 0x00000000080472ca */ /* 0x000fe200000e0000 */
[----:B------:R-:W-:-:S12]  /*56a0*/  VIADD R8, R6, 0x80 ;  /* 0x0000008006087836 */ /* 0x000fd80000000000 */
[----:B------:R-:W-:Y:S01]  /*56b0*/  HGMMA.64x256x16.F32.BF16 R24, gdesc[UR4].tnspB, R24, gsb0 ;  /* 0x43e00000041879f0 */ /* 0x000fe20008001818 */
[----:B------:R-:W-:Y:S02]  /*56c0*/  R2UR UR4, R10 ;  /* 0x000000000a0472ca */ /* 0x000fe400000e0000 */
[----:B------:R-:W-:Y:S02]  /*56d0*/  R2UR UR5, R11 ;  /* 0x000000000b0572ca */ /* 0x000fe400000e0000 */
[----:B------:R-:W-:Y:S02]  /*56e0*/  R2UR UR6, R8 ;  /* 0x00000000080672ca */ /* 0x000fe400000e0000 */
[----:B------:R-:W-:Y:S01]  /*56f0*/  R2UR UR7, R9 ;  /* 0x00000000090772ca */ /* 0x000fe200000e0000 */
[----:B------:R-:W-:Y:S01]  /*5700*/  IMAD.MOV.U32 R9, RZ, RZ, 0x40000040 ;  /* 0x40000040ff097424 */ /* 0x000fe200078e00ff */
[C---:B------:R-:W-:Y:S01]  /*5710*/  IADD3 R8, R6.reuse, 0x100, RZ ;  /* 0x0000010006087810 */ /* 0x040fe20007ffe0ff */
[----:B------:R-:W-:Y:S01]  /*5720*/  VIADD R6, R6, 0x180 ;  /* 0x0000018006067836 */ /* 0x000fe20000000000 */
[----:B0-----:R-:W-:-:S04]  /*5730*/  LOP3.LUT R14, R14, 0x7f, RZ, 0xc0, !PT ;  /* 0x0000007f0e0e7812 */ /* 0x001fc800078ec0ff */
[----:B------:R-:W-:-:S13]  /*5740*/  ISETP.NE.AND P0, PT, R14, RZ, PT ;  /* 0x000000ff0e00720c */ /* 0x000fda0003f05270 */
[----:B------:R-:W-:-:S04]  /*5750*/  @!P0 IMAD R0, R18, 0x8, R2 ;  /* 0x0000000812008824 */ /* 0x000fc800078e0202 */
[----:B------:R-:W-:-:S05]  /*5760*/  @!P0 VIADD R0, R0, 0x28c60 ;  /* 0x00028c6000008836 */ /* 0x000fca0000000000 */
[----:B------:R-:W-:Y:S01]  /*5770*/  @!P0 PRMT R0, RZ, 0x654, R0 ;  /* 0x00000654ff008816 */ /* 0x000fe20000000000 */
[----:B------:R-:W-:Y:S02]  /*5780*/  WARPGROUP.DEPBAR.LE gsb0, 0x0 ;  /* 0x00008000000079c5 */ /* 0x000fe40000010000 */
[----:B------:R-:W-:-:S06]  /*5790*/  WARPGROUP.ARRIVE ;  /* 0x00000000000079c5 */ /* 0x000fcc0000000000 */
        /* <DEDUP_REMOVED lines=20> */
[----:B------:R-:W-:Y:S05]  /*58e0*/  @P1 BRA `(.L_x_3169) ;  /* 0xfffffff000cc1947 */ /* 0x000fea000383ffff */
.L_x_3163:
[----:B------:R-:W-:Y:S05]  /*58f0*/  BSYNC B0 ;  /* 0x0000000000007941 */ /* 0x000fea0003800000 */
.L_x_3162:
[----:B------:R-:W-:Y:S01]  /*5900*/  BAR.SYNC.DEFER_BLOCKING 0xe, 0x100 ;  /* 0x0384000000007b1d */ /* 0x000fe20000010000 */
[C---:B0-----:R-:W-:Y:S01]  /*5910*/  IMAD R3, R18.reuse, 0x40, R188 ;  /* 0x0000004012037824 */ /* 0x041fe200078e02bc */
[----:B------:R-:W-:Y:S01]  /*5920*/  PLOP3.LUT P0, PT, PT, PT, PT, 0x8, 0x0 ;  /* 0x000000000000781c */ /* 0x000fe20003f0e170 */
[----:B------:R-:W-:Y:S01]  /*5930*/  VIADD R18, R18, 0x1 ;  /* 0x0000000112127836 */ /* 0x000fe20000000000 */
[----:B------:R-:W-:Y:S02]  /*5940*/  CS2R R20, SRZ ;  /* 0x0000000000147805 */ /* 0x000fe4000001ff00 */
[----:B------:R-:W-:Y:S02]  /*5950*/  LEA R3, R3, R2, 0x2 ;  /* 0x0000000203037211 */ /* 0x000fe400078e10ff */
        /* <DEDUP_REMOVED lines=136> */
.L_x_3157:
[----:B------:R-:W-:Y:S02]  /*61e0*/  ISETP.GE.AND P1, PT, R168, 0x1, PT ;  /* 0x00000001a800780c */ /* 0x000fe40003f26270 */
[----:B------:R-:W-:-:S11]  /*61f0*/  PLOP3.LUT P0, PT, PT, PT, PT, 0x80, 0x0 ;  /* 0x000000000000781c */ /* 0x000fd60003f0f070 */
[----:B------:R-:W-:Y:S05]  /*6200*/  @!P1 BRA `(.L_x_3158) ;  /* 0x0000006400b49947 */ /* 0x000fea0003800000 */
[----:B------:R-:W0:Y:S01]  /*6210*/  SHFL.IDX PT, R0, R206, RZ, 0x1f ;  /* 0x00001fffce007589 */ /* 0x000e2200000e0000 */
[----:B------:R-:W-:Y:S01]  /*6220*/  BSSY B6, `(.L_x_3170) ;  /* 0x000001b000067945 */ /* 0x000fe20003800000 */
[----:B0-----:R-:W-:-:S04]  /*6230*/  LEA.HI R3, R0, R0, RZ, 0x1 ;  /* 0x0000000000037211 */ /* 0x001fc800078f08ff */
[----:B------:R-:W-:-:S05]  /*6240*/  LOP3.LUT R3, R3, 0x1fffe, RZ, 0xc0, !PT ;  /* 0x0001fffe03037812 */ /* 0x000fca00078ec0ff */
[----:B------:R-:W-:Y:S02]  /*6250*/  IMAD.IADD R3, R0, 0x1, -R3 ;  /* 0x0000000100037824 */ /* 0x000fe400078e0a03 */
[----:B------:R-:W-:Y:S02]  /*6260*/  VIADD R0, R2, 0x26800 ;  /* 0x0002680002007836 */ /* 0x000fe40000000000 */
[----:B------:R-:W-:-:S03]  /*6270*/  IMAD R3, R3, 0x8000, R2 ;  /* 0x0000800003037824 */ /* 0x000fc600078e0202 */
[----:B------:R-:W-:Y:S01]  /*6280*/  LOP3.LUT P0, RZ, R0, 0x3ff, RZ, 0xc0, !PT ;  /* 0x000003ff00ff7812 */ /* 0x000fe2000780c0ff */
[----:B------:R-:W-:-:S05]  /*6290*/  VIADD R3, R3, 0x400 ;  /* 0x0000040003037836 */ /* 0x000fca0000000000 */
[----:B------:R-:W-:-:S04]  /*62a0*/  SHF.R.U32.HI R3, RZ, 0x4, R3 ;  /* 0x00000004ff037819 */ /* 0x000fc80000011603 */
[----:B------:R-:W-:-:S03]  /*62b0*/  LOP3.LUT R56, R3, 0x3fff, RZ, 0xc0, !PT ;  /* 0x00003fff03387812 */ /* 0x000fc600078ec0ff */
[----:B------:R-:W-:Y:S05]  /*62c0*/  @!P0 BRA `(.L_x_3171) ;  /* 0x0000000000408947 */ /* 0x000fea0003800000 */
[----:B------:R-:W-:Y:S01]  /*62d0*/  MOV R0, 0x0 ;  /* 0x0000000000007802 */ /* 0x000fe20000000f00 */
[----:B------:R-:W-:Y:S01]  /*62e0*/  ULDC.64 UR4, c[0x4][0x108] ;  /* 0x0100420000047ab9 */ /* 0x000fe20000000a00 */
[----:B------:R-:W-:Y:S01]  /*62f0*/  ULDC.64 UR6, c[0x4][0x110] ;  /* 0x0100440000067ab9 */ /* 0x000fe20000000a00 */
[----:B------:R-:W-:Y:S01]  /*6300*/  IMAD.U32 R4, RZ, RZ, UR4 ;  /* 0x00000004ff047e24 */ /* 0x000fe2000f8e00ff */
[----:B------:R0:W1:Y:S01]  /*6310*/  LDC.64 R14, c[0x4][R0] ;  /* 0x01000000000e7b82 */ /* 0x0000620000000a00 */
[----:B------:R-:W-:Y:S01]  /*6320*/  MOV R5, UR5 ;  /* 0x0000000500057c02 */ /* 0x000fe20008000f00 */
[----:B------:R-:W-:Y:S01]  /*6330*/  ULDC.64 UR4, c[0x4][0x58] ;  /* 0x0100160000047ab9 */ /* 0x000fe20000000a00 */
[----:B------:R-:W-:Y:S01]  /*6340*/  IMAD.U32 R6, RZ, RZ, UR6 ;  /* 0x00000006ff067e24 */ /* 0x000fe2000f8e00ff */
[----:B------:R-:W-:Y:S01]  /*6350*/  MOV R13, RZ ;  /* 0x000000ff000d7202 */ /* 0x000fe20000000f00 */
[----:B------:R-:W-:Y:S02]  /*6360*/  IMAD.U32 R7, RZ, RZ, UR7 ;  /* 0x00000007ff077e24 */ /* 0x000fe4000f8e00ff */
[----:B------:R-:W-:-:S02]  /*6370*/  IMAD.U32 R10, RZ, RZ, UR4 ;  /* 0x00000004ff0a7e24 */ /* 0x000fc4000f8e00ff */
[----:B------:R-:W-:Y:S02]  /*6380*/  IMAD.U32 R11, RZ, RZ, UR5 ;  /* 0x00000005ff0b7e24 */ /* 0x000fe4000f8e00ff */
[----:B------:R-:W-:Y:S02]  /*6390*/  IMAD.MOV.U32 R8, RZ, RZ, 0x70 ;  /* 0x00000070ff087424 */ /* 0x000fe400078e00ff */
[----:B0-----:R-:W-:-:S07]  /*63a0*/  IMAD.MOV.U32 R12, RZ, RZ, 0x1 ;  /* 0x00000001ff0c7424 */ /* 0x001fce00078e00ff */
[----:B------:R-:W-:-:S07]  /*63b0*/  LEPC R20, `(.L_x_3171) ;  /* 0x000000001014794e */ /* 0x000fce0000000000 */
[----:B-1---5:R-:W-:Y:S05]  /*63c0*/  CALL.ABS.NOINC R14 ;  /* 0x000000000e007343 */ /* 0x022fea0003c00000 */
.L_x_3171:
[----:B------:R-:W-:Y:S05]  /*63d0*/  BSYNC B6 ;  /* 0x0000000000067941 */ /* 0x000fea0003800000 */
.L_x_3170:
        /* <DEDUP_REMOVED lines=12> */
.L_x_3175:
[----:B-1----:R1:W2:Y:S02]  /*64a0*/  SYNCS.PHASECHK.TRANS64.TRYWAIT P0, [R2+URZ+0x28c00], R3 ;  /* 0x028c0003020075a7 */ /* 0x0022a4000800017f */
[----:B--2---:R-:W-:Y:S05]  /*64b0*/  @!P0 NANOSLEEP.SYNCS 0x989680 ;  /* 0x009896800000895d */ /* 0x004fea0003900000 */
[----:B------:R-:W2:Y:S02]  /*64c0*/  @!P0 SYNCS.PHASECHK.TRANS64 P0, [R2+URZ+0x28c00], R3 ;  /* 0x028c0003020085a7 */ /* 0x000ea4000800007f */
[----:B--2---:R-:W-:Y:S05]  /*64d0*/  @!P0 BRA `(.L_x_3175) ;  /* 0xfffffffc00f08947 */ /* 0x004fea000383ffff */
.L_x_3174:
[----:B------:R-:W-:Y:S05]  /*64e0*/  BSYNC B0 ;  /* 0x0000000000007941 */ /* 0x000fea0003800000 */
.L_x_3173:
[----:B------:R-:W-:Y:S05]  /*64f0*/  BRA `(.L_x_3176) ;  /* 0x0000002000747947 */ /* 0x000fea0003800000 */
.L_x_3172:
[----:B-----5:R-:W-:Y:S01]  /*6500*/  SHF.R.S32.HI R0, RZ, 0x1f, R27 ;  /* 0x0000001fff007819 */ /* 0x020fe2000001141b */
[----:B------:R-:W-:Y:S01]  /*6510*/  ULDC.64 UR4, c[0x0][0x3d8] ;  /* 0x0000f60000047ab9 */ /* 0x000fe20000000a00 */
[----:B------:R-:W-:Y:S01]  /*6520*/  VIADD R3, R2, 0x20400 ;  /* 0x0002040002037836 */ /* 0x000fe20000000000 */
[----:B------:R-:W-:Y:S01]  /*6530*/  ULDC.64 UR6, c[0x0][0x3e8] ;  /* 0x0000fa0000067ab9 */ /* 0x000fe20000000a00 */
[----:B------:R-:W-:Y:S01]  /*6540*/  IMAD.WIDE.U32 R4, R27, UR4, RZ ;  /* 0x000000041b047c25 */ /* 0x000fe2000f8e00ff */
[----:B------:R-:W-:Y:S01]  /*6550*/  SHF.R.S32.HI R14, RZ, 0x1f, R16 ;  /* 0x0000001fff0e7819 */ /* 0x000fe20000011410 */
[----:B------:R-:W-:Y:S01]  /*6560*/  BSSY B6, `(.L_x_3177) ;  /* 0x0000032000067945 */ /* 0x000fe20003800000 */
[----:B------:R-:W-:Y:S01]  /*6570*/  LOP3.LUT P0, RZ, R3, 0x3ff, RZ, 0xc0, !PT ;  /* 0x000003ff03ff7812 */ /* 0x000fe2000780c0ff */
[----:B------:R-:W-:Y:S02]  /*6580*/  IMAD R6, R0, UR4, RZ ;  /* 0x0000000400067c24 */ /* 0x000fe4000f8e02ff */
[----:B------:R-:W-:-:S02]  /*6590*/  IMAD.SHL.U32 R29, R204, 0x4, RZ ;  /* 0x00000004cc1d7824 */ /* 0x000fc400078e00ff */
[----:B------:R-:W-:Y:S01]  /*65a0*/  IMAD R11, R27, UR5, R6 ;  /* 0x000000051b0b7c24 */ /* 0x000fe2000f8e0206 */
[----:B------:R-:W-:Y:S01]  /*65b0*/  ULDC.64 UR4, c[0x0][0x3c8] ;  /* 0x0000f20000047ab9 */ /* 0x000fe20000000a00 */
[----:B------:R-:W-:Y:S01]  /*65c0*/  IMAD R0, R0, UR6, RZ ;  /* 0x0000000600007c24 */ /* 0x000fe2000f8e02ff */
[----:B------:R-:W-:Y:S01]  /*65d0*/  IADD3 R3, P6, R29, R4, RZ ;  /* 0x000000041d037210 */ /* 0x000fe20007fde0ff */
[----:B------:R-:W-:Y:S01]  /*65e0*/  IMAD.IADD R11, R11, 0x1, R5 ;  /* 0x000000010b0b7824 */ /* 0x000fe200078e0205 */
[----:B------:R-:W-:Y:S01]  /*65f0*/  SHF.R.S32.HI R12, RZ, 0x1f, R29 ;  /* 0x0000001fff0c7819 */ /* 0x000fe2000001141d */
[----:B------:R-:W-:Y:S01]  /*6600*/  IMAD.WIDE.U32 R6, R27, UR6, RZ ;  /* 0x000000061b067c25 */ /* 0x000fe2000f8e00ff */
[C---:B------:R-:W-:Y:S02]  /*6610*/  LEA R24, P2, R4.reuse, UR4, 0x1 ;  /* 0x0000000404187c11 */ /* 0x040fe4000f8408ff */
[----:B------:R-:W-:Y:S01]  /*6620*/  LEA R32, P5, R3, UR4, 0x1 ;  /* 0x0000000403207c11 */ /* 0x000fe2000f8a08ff */
[----:B------:R-:W-:Y:S01]  /*6630*/  IMAD R9, R27, UR7, R0 ;  /* 0x000000071b097c24 */ /* 0x000fe2000f8e0200 */
[--C-:B------:R-:W-:Y:S01]  /*6640*/  LEA.HI.X R26, R4, UR5, R11.reuse, 0x1, P2 ;  /* 0x00000005041a7c11 */ /* 0x100fe200090f0c0b */
[----:B------:R-:W-:Y:S01]  /*6650*/  IMAD.X R10, R12, 0x1, R11, P6 ;  /* 0x000000010c0a7824 */ /* 0x000fe200030e060b */
[-C--:B------:R-:W-:Y:S01]  /*6660*/  IADD3 R8, P2, R29, R6.reuse, RZ ;  /* 0x000000061d087210 */ /* 0x080fe20007f5e0ff */
[----:B------:R-:W-:Y:S01]  /*6670*/  IMAD.IADD R9, R9, 0x1, R7 ;  /* 0x0000000109097824 */ /* 0x000fe200078e0207 */
[C---:B------:R-:W-:Y:S01]  /*6680*/  IADD3 R0, P4, R16.reuse, R6, RZ ;  /* 0x0000000610007210 */ /* 0x040fe20007f9e0ff */
[----:B------:R-:W-:Y:S01]  /*6690*/  ULDC.64 UR6, c[0x0][0x3e0] ;  /* 0x0000f80000067ab9 */ /* 0x000fe20000000a00 */
[----:B------:R-:W-:Y:S01]  /*66a0*/  IADD3 R5, P1, R16, R4, RZ ;  /* 0x0000000410057210 */ /* 0x000fe20007f3e0ff */
[--C-:B------:R-:W-:Y:S01]  /*66b0*/  IMAD.X R7, R12, 0x1, R9.reuse, P2 ;  /* 0x000000010c077824 */ /* 0x100fe200010e0609 */
[----:B------:R-:W-:Y:S01]  /*66c0*/  LEA.HI.X R33, R3, UR5, R10, 0x1, P5 ;  /* 0x0000000503217c11 */ /* 0x000fe2000a8f0c0a */
[C---:B------:R-:W-:Y:S01]  /*66d0*/  IMAD.X R3, R14.reuse, 0x1, R9, P4 ;  /* 0x000000010e037824 */ /* 0x040fe200020e0609 */
[----:B------:R-:W-:-:S02]  /*66e0*/  IADD3.X R4, R14, R11, RZ, P1, !PT ;  /* 0x0000000b0e047210 */ /* 0x000fc40000ffe4ff */
[----:B------:R-:W-:Y:S02]  /*66f0*/  LEA R27, P3, R6, UR6, 0x1 ;  /* 0x00000006061b7c11 */ /* 0x000fe4000f8608ff */
[----:B------:R-:W-:Y:S02]  /*6700*/  LEA R34, P6, R8, UR6, 0x1 ;  /* 0x0000000608227c11 */ /* 0x000fe4000f8c08ff */
[----:B------:R-:W-:Y:S02]  /*6710*/  LEA R36, P1, R5, UR4, 0x1 ;  /* 0x0000000405247c11 */ /* 0x000fe4000f8208ff */
[----:B------:R-:W-:Y:S02]  /*6720*/  LEA R38, P2, R0, UR6, 0x1 ;  /* 0x0000000600267c11 */ /* 0x000fe4000f8408ff */
[----:B------:R-:W-:Y:S02]  /*6730*/  LEA.HI.X R35, R8, UR7, R7, 0x1, P6 ;  /* 0x0000000708237c11 */ /* 0x000fe4000b0f0c07 */
[----:B------:R-:W-:-:S02]  /*6740*/  LEA.HI.X R28, R6, UR7, R9, 0x1, P3 ;  /* 0x00000007061c7c11 */ /* 0x000fc400098f0c09 */
        /* <DEDUP_REMOVED lines=10> */
[----:B------:R-:W-:Y:S01]  /*67f0*/  MOV R10, UR6 ;  /* 0x00000006000a7c02 */ /* 0x000fe20008000f00 */
        /* <DEDUP_REMOVED lines=8> */
.L_x_3178:
[----:B------:R-:W-:Y:S05]  /*6880*/  BSYNC B6 ;  /* 0x0000000000067941 */ /* 0x000fea0003800000 */
.L_x_3177:
[----:B------:R-:W-:Y:S01]  /*6890*/  ULDC.U8 UR4, c[0x0][0x3f0] ;  /* 0x0000fc0000047ab9 */ /* 0x000fe20000000000 */
[----:B------:R-:W-:Y:S01]  /*68a0*/  BSSY B0, `(.L_x_3179) ;  /* 0x00001da000007945 */ /* 0x000fe20003800000 */
[----:B------:R-:W-:-:S13]  /*68b0*/  ISETP.NE.AND P0, PT, RZ, UR4, PT ;  /* 0x00000004ff007c0c */ /* 0x000fda000bf05270 */
[----:B------:R-:W-:Y:S05]  /*68c0*/  @!P0 BRA `(.L_x_3180) ;  /* 0x0000000c00d48947 */ /* 0x000fea0003800000 */
[----:B------:R-:W-:Y:S01]  /*68d0*/  IMAD R30, R25, -0x40, R30 ;  /* 0xffffffc0191e7824 */ /* 0x000fe200078e021e */
[----:B------:R-:W-:Y:S01]  /*68e0*/  BSSY B1, `(.L_x_3181) ;  /* 0x0000017000017945 */ /* 0x000fe20003800000 */
[----:B------:R-:W-:Y:S01]  /*68f0*/  IMAD.SHL.U32 R0, R186, 0x40, RZ ;  /* 0x00000040ba007824 */ /* 0x000fe200078e00ff */
[----:B------:R-:W-:Y:S02]  /*6900*/  CS2R R4, SRZ ;  /* 0x0000000000047805 */ /* 0x000fe4000001ff00 */
[----:B------:R-:W-:Y:S02]  /*6910*/  CS2R R6, SRZ ;  /* 0x0000000000067805 */ /* 0x000fe4000001ff00 */
[----:B------:R-:W-:Y:S02]  /*6920*/  VIMNMX R30, R30, 0x40, PT ;  /* 0x000000401e1e7848 */ /* 0x000fe40003fe0100 */
[----:B------:R-:W-:Y:S02]  /*6930*/  CS2R R8, SRZ ;  /* 0x0000000000087805 */ /* 0x000fe4000001ff00 */
[----:B------:R-:W-:-:S02]  /*6940*/  LOP3.LUT R3, R0, 0x1c0, RZ, 0xc0, !PT ;  /* 0x000001c000037812 */ /* 0x000fc400078ec0ff */
[----:B------:R-:W-:Y:S02]  /*6950*/  CS2R R20, SRZ ;  /* 0x0000000000147805 */ /* 0x000fe4000001ff00 */
[----:B------:R-:W-:Y:S02]  /*6960*/  ISETP.GE.AND P1, PT, R23, R30, PT ;  /* 0x0000001e1700720c */ /* 0x000fe40003f26270 */
[----:B------:R-:W-:Y:S02]  /*6970*/  LOP3.LUT R0, R3, 0x18, R16, 0xf8, !PT ;  /* 0x0000001803007812 */ /* 0x000fe400078ef810 */
[----:B------:R-:W-:-:S04]  /*6980*/  SHF.R.U32.HI R3, RZ, 0x3, R3 ;  /* 0x00000003ff037819 */ /* 0x000fc80000011603 */
[----:B------:R-:W-:-:S05]  /*6990*/  LOP3.LUT R10, R0, R3, RZ, 0x3c, !PT ;  /* 0x00000003000a7212 */ /* 0x000fca00078e3cff */
[----:B------:R-:W-:Y:S05]  /*69a0*/  @P1 BRA `(.L_x_3182) ;  /* 0x0000000000281947 */ /* 0x000fea0003800000 */
[C---:B------:R-:W-:Y:S01]  /*69b0*/  VIADD R0, R29.reuse, 0x10 ;  /* 0x000000101d007836 */ /* 0x040fe20000000000 */
[----:B------:R-:W-:Y:S01]  /*69c0*/  ULDC UR4, c[0x0][0x3d4] ;  /* 0x0000f50000047ab9 */ /* 0x000fe20000000800 */
[----:B------:R-:W-:Y:S02]  /*69d0*/  CS2R R4, SRZ ;  /* 0x0000000000047805 */ /* 0x000fe4000001ff00 */
[----:B------:R-:W-:Y:S02]  /*69e0*/  ISETP.GE.AND P0, PT, R29, UR4, PT ;  /* 0x000000041d007c0c */ /* 0x000fe4000bf06270 */
[----:B------:R-:W-:Y:S02]  /*69f0*/  CS2R R8, SRZ ;  /* 0x0000000000087805 */ /* 0x000fe4000001ff00 */
[----:B------:R-:W-:-:S09]  /*6a00*/  ISETP.GE.AND P2, PT, R0, UR4, PT ;  /* 0x0000000400007c0c */ /* 0x000fd2000bf46270 */
[----:B------:R0:W5:Y:S04]  /*6a10*/  @!P0 LDG.E.64 R6, desc[UR40][R32.64] ;  /* 0x0000002820068981 */ /* 0x000168000c1e1b00 */
[----:B------:R0:W5:Y:S04]  /*6a20*/  @!P2 LDG.E.64 R4, desc[UR40][R32.64+0x20] ;  /* 0x000020282004a981 */ /* 0x000168000c1e1b00 */
[----:B------:R0:W5:Y:S04]  /*6a30*/  @!P0 LDG.E.64 R20, desc[UR40][R34.64] ;  /* 0x0000002822148981 */ /* 0x000168000c1e1b00 */
[----:B------:R0:W5:Y:S02]  /*6a40*/  @!P2 LDG.E.64 R8, desc[UR40][R34.64+0x20] ;  /* 0x000020282208a981 */ /* 0x000164000c1e1b00 */
.L_x_3182:
[----:B------:R-:W-:Y:S05]  /*6a50*/  BSYNC B1 ;  /* 0x0000000000017941 */ /* 0x000fea0003800000 */
.L_x_3181:
[----:B------:R-:W-:Y:S01]  /*6a60*/  UMOV UR4, 0xffffffff ;  /* 0xffffffff00047882 */ /* 0x000fe20000000000 */
[----:B-----5:R-:W-:Y:S01]  /*6a70*/  MOV R25, R6 ;  /* 0x0000000600197202 */ /* 0x020fe20000000f00 */
[--C-:B0-----:R-:W-:Y:S01]  /*6a80*/  IMAD.MOV.U32 R33, RZ, RZ, R7.reuse ;  /* 0x000000ffff217224 */ /* 0x101fe200078e0007 */
[--C-:B------:R-:W-:Y:S02]  /*6a90*/  SHF.R.U64 R6, R6, 0x10, R7.reuse ;  /* 0x0000001006067819 */ /* 0x100fe40000001207 */
[----:B------:R-:W-:Y:S02]  /*6aa0*/  SHF.R.U32.HI R37, RZ, 0x10, R7 ;  /* 0x00000010ff257819 */ /* 0x000fe40000011607 */
[----:B------:R-:W-:Y:S01]  /*6ab0*/  LEA.HI R0, R202, R202, RZ, 0x1 ;  /* 0x000000caca007211 */ /* 0x000fe200078f08ff */
[----:B------:R-:W-:Y:S06]  /*6ac0*/  BRA.DIV UR4, `(.L_x_3183) ;  /* 0x000000e604347947 */ /* 0x000fec000b800000 */
.L_x_3346:
[----:B------:R-:W-:Y:S01]  /*6ad0*/  UMOV UR4, 0xffffffff ;  /* 0xffffffff00047882 */ /* 0x000fe20000000000 */
[----:B------:R-:W-:Y:S02]  /*6ae0*/  LOP3.LUT R3, R0, 0xfffffffe, RZ, 0xc0, !PT ;  /* 0xfffffffe00037812 */ /* 0x000fe400078ec0ff */
[----:B------:R-:W-:Y:S05]  /*6af0*/  BRA.DIV UR4, `(.L_x_3184) ;  /* 0x000000e604507947 */ /* 0x000fea000b800000 */
.L_x_3349:
[----:B------:R-:W-:Y:S01]  /*6b00*/  UMOV UR4, 0xffffffff ;  /* 0xffffffff00047882 */ /* 0x000fe20000000000 */
[----:B------:R-:W-:Y:S02]  /*6b10*/  IMAD.IADD R3, R202, 0x1, -R3 ;  /* 0x00000001ca037824 */ /* 0x000fe400078e0a03 */
[----:B------:R-:W-:Y:S05]  /*6b20*/  BRA.DIV UR4, `(.L_x_3185) ;  /* 0x000000e6046c7947 */ /* 0x000fea000b800000 */
.L_x_3352:
[----:B------:R-:W-:Y:S01]  /*6b30*/  UMOV UR4, 0xffffffff ;  /* 0xffffffff00047882 */ /* 0x000fe20000000000 */
[----:B------:R-:W-:Y:S02]  /*6b40*/  SHF.L.U32 R7, R3, 0x1f, RZ ;  /* 0x0000001f03077819 */ /* 0x000fe400000006ff */
[----:B------:R-:W-:Y:S05]  /*6b50*/  BRA.DIV UR4, `(.L_x_3186) ;  /* 0x000000e604887947 */ /* 0x000fea000b800000 */
.L_x_3355:
[----:B------:R-:W0:Y:S01]  /*6b60*/  SYNCS.PHASECHK.TRANS64.TRYWAIT P0, [R2+URZ+0x28c00], R7 ;  /* 0x028c0007020075a7 */ /* 0x000e22000800017f */
[----:B------:R-:W-:Y:S01]  /*6b70*/  LOP3.LUT P2, RZ, R186, 0x4, RZ, 0xc0, !PT ;  /* 0x00000004baff7812 */ /* 0x000fe2000784c0ff */
[----:B------:R-:W-:Y:S01]  /*6b80*/  IMAD R3, R189, 0x200, R10 ;  /* 0x00000200bd037824 */ /* 0x000fe200078e020a */
[--C-:B------:R-:W-:Y:S01]  /*6b90*/  SHF.R.U64 R10, R4, 0x10, R5.reuse ;  /* 0x00000010040a7819 */ /* 0x100fe20000001205 */
[----:B------:R-:W-:Y:S01]  /*6ba0*/  IMAD.MOV.U32 R35, RZ, RZ, R8 ;  /* 0x000000ffff237224 */ /* 0x000fe200078e0008 */
[----:B------:R-:W-:Y:S01]  /*6bb0*/  SHF.R.U32.HI R11, RZ, 0x10, R5 ;  /* 0x00000010ff0b7819 */ /* 0x000fe20000011605 */
[----:B------:R-:W-:Y:S01]  /*6bc0*/  IMAD R3, R3, 0x2, R2 ;  /* 0x0000000203037824 */ /* 0x000fe200078e0202 */
[----:B------:R-:W-:Y:S01]  /*6bd0*/  SHF.R.U64 R8, R8, 0x10, R9 ;  /* 0x0000001008087819 */ /* 0x000fe20000001209 */
[----:B------:R-:W-:Y:S01]  /*6be0*/  IMAD.MOV.U32 R31, RZ, RZ, R4 ;  /* 0x000000ffff1f7224 */ /* 0x000fe200078e0004 */
[----:B------:R-:W-:Y:S01]  /*6bf0*/  SHF.R.U64 R12, R20, 0x10, R21 ;  /* 0x00000010140c7819 */ /* 0x000fe20000001215 */
[----:B------:R-:W-:Y:S01]  /*6c00*/  IMAD.MOV.U32 R32, RZ, RZ, R5 ;  /* 0x000000ffff207224 */ /* 0x000fe200078e0005 */
[----:B------:R-:W-:Y:S01]  /*6c10*/  MOV R5, R20 ;  /* 0x0000001400057202 */ /* 0x000fe20000000f00 */
[--C-:B------:R-:W-:Y:S01]  /*6c20*/  IMAD.MOV.U32 R34, RZ, RZ, R21.reuse ;  /* 0x000000ffff227224 */ /* 0x100fe200078e0015 */
[----:B------:R-:W-:Y:S01]  /*6c30*/  SHF.R.U32.HI R13, RZ, 0x10, R21 ;  /* 0x00000010ff0d7819 */ /* 0x000fe20000011615 */
[--C-:B------:R-:W-:Y:S01]  /*6c40*/  IMAD.MOV.U32 R36, RZ, RZ, R9.reuse ;  /* 0x000000ffff247224 */ /* 0x100fe200078e0009 */
[----:B------:R-:W-:Y:S01]  /*6c50*/  SHF.R.U32.HI R9, RZ, 0x10, R9 ;  /* 0x00000010ff097819 */ /* 0x000fe20000011609 */
[C---:B------:R-:W-:Y:S01]  /*6c60*/  VIADD R4, R3.reuse, 0x20400 ;  /* 0x0002040003047836 */ /* 0x040fe20000000000 */
[----:B------:R-:W-:Y:S01]  /*6c70*/  BSSY B1, `(.L_x_3187) ;  /* 0x000000c000017945 */ /* 0x000fe20003800000 */
[----:B------:R-:W-:Y:S01]  /*6c80*/  VIADD R0, R3, 0x20440 ;  /* 0x0002044003007836 */ /* 0x000fe20000000000 */
[----:B------:R-:W-:Y:S01]  /*6c90*/  PRMT R28, R33, 0x5410, R37 ;  /* 0x00005410211c7816 */ /* 0x000fe20000000025 */
[----:B------:R-:W-:Y:S01]  /*6ca0*/  @P2 VIADD R0, R4, 0xffffffc0 ;  /* 0xffffffc004002836 */ /* 0x000fe20000000000 */
[----:B------:R-:W-:-:S02]  /*6cb0*/  PRMT R27, R25, 0x5410, R6 ;  /* 0x00005410191b7816 */ /* 0x000fc40000000006 */
[----:B------:R-:W-:Y:S02]  /*6cc0*/  PRMT R31, R31, 0x5410, R10 ;  /* 0x000054101f1f7816 */ /* 0x000fe4000000000a */
[----:B------:R-:W-:Y:S02]  /*6cd0*/  PRMT R32, R32, 0x5410, R11 ;  /* 0x0000541020207816 */ /* 0x000fe4000000000b */
[----:B------:R-:W-:Y:S02]  /*6ce0*/  PRMT R33, R5, 0x5410, R12 ;  /* 0x0000541005217816 */ /* 0x000fe4000000000c */
[----:B------:R-:W-:Y:S02]  /*6cf0*/  PRMT R34, R34, 0x5410, R13 ;  /* 0x0000541022227816 */ /* 0x000fe4000000000d */
[----:B------:R-:W-:Y:S02]  /*6d00*/  PRMT R35, R35, 0x5410, R8 ;  /* 0x0000541023237816 */ /* 0x000fe40000000008 */
[----:B------:R-:W-:Y:S01]  /*6d10*/  PRMT R36, R36, 0x5410, R9 ;  /* 0x0000541024247816 */ /* 0x000fe20000000009 */
[----:B0-----:R-:W-:Y:S06]  /*6d20*/  @!P0 BRA `(.L_x_3188) ;  /* 0x000000e4003c8947 */ /* 0x001fec0003800000 */
.L_x_3356:
[----:B------:R-:W-:Y:S05]  /*6d30*/  BSYNC B1 ;  /* 0x0000000000017941 */ /* 0x000fea0003800000 */
.L_x_3187:
[----:B------:R-:W-:Y:S04]  /*6d40*/  BSSY B1, `(.L_x_3189) ;  /* 0x0000056000017945 */ /* 0x000fe80003800000 */
[----:B------:R-:W-:Y:S05]  /*6d50*/  @P1 BRA `(.L_x_3190) ;  /* 0x0000000400501947 */ /* 0x000fea0003800000 */
[----:B------:R-:W1:Y:S01]  /*6d60*/  LDC R4, c[0x0][0x3d4] ;  /* 0x0000f500ff047b82 */ /* 0x000e620000000800 */
[C---:B------:R-:W-:Y:S01]  /*6d70*/  IADD3 R5, R29.reuse, 0x10, RZ ;  /* 0x000000101d057810 */ /* 0x040fe20007ffe0ff */
[----:B------:R-:W-:Y:S01]  /*6d80*/  BSSY B2, `(.L_x_3191) ;  /* 0x000002a000027945 */ /* 0x000fe20003800000 */
[-C--:B-1----:R-:W-:Y:S02]  /*6d90*/  ISETP.GE.AND P0, PT, R29, R4.reuse, PT ;  /* 0x000000041d00720c */ /* 0x082fe40003f06270 */
[----:B------:R-:W-:-:S11]  /*6da0*/  ISETP.GE.AND P1, PT, R5, R4, PT ;  /* 0x000000040500720c */ /* 0x000fd60003f26270 */
[----:B------:R-:W-:Y:S05]  /*6db0*/  @P0 BRA `(.L_x_3192) ;  /* 0x0000000000980947 */ /* 0x000fea0003800000 */
[----:B0-----:R-:W0:Y:S01]  /*6dc0*/  LDS.128 R4, [R3+0x20400] ;  /* 0x0204000003047984 */ /* 0x001e220000000c00 */
        /* <DEDUP_REMOVED lines=18> */
[----:B------:R-:W-:Y:S01]  /*6ef0*/  SHF.L.U32 R13, R34, 0x10, RZ ;  /* 0x00000010220d7819 */ /* 0x000fe200000006ff */
[----:B------:R-:W-:Y:S01]  /*6f00*/  IMAD.U32 R5, R28, 0x10000, RZ ;  /* 0x000100001c057824 */ /* 0x000fe200078e00ff */
[----:B------:R-:W-:Y:S01]  /*6f10*/  LOP3.LUT R8, R34, 0xffff0000, RZ, 0xc0, !PT ;  /* 0xffff000022087812 */ /* 0x000fe200078ec0ff */
[C---:B------:R-:W-:Y:S01]  /*6f20*/  FFMA.FTZ R24, R9.reuse, R12, -R24 ;  /* 0x0000000c09187223 */ /* 0x040fe20000010818 */
        /* <DEDUP_REMOVED lines=15> */
.L_x_3192:
[----:B------:R-:W-:Y:S05]  /*7020*/  BSYNC B2 ;  /* 0x0000000000027941 */ /* 0x000fea0003800000 */
.L_x_3191:
[----:B------:R-:W-:Y:S05]  /*7030*/  @P1 BRA `(.L_x_3190) ;  /* 0x0000000000981947 */ /* 0x000fea0003800000 */
[----:B01----:R-:W0:Y:S01]  /*7040*/  LDS.128 R4, [R0] ;  /* 0x0000000000047984 */ /* 0x003e220000000c00 */
        /* <DEDUP_REMOVED lines=8> */
[----:B------:R-:W-:Y:S01]  /*70d0*/  IMAD.U32 R10, R6, 0x10000, RZ ;  /* 0x00010000060a7824 */ /* 0x000fe200078e00ff */
[----:B------:R-:W-:Y:S01]  /*70e0*/  SHF.L.U32 R11, R7, 0x10, RZ ;  /* 0x00000010070b7819 */ /* 0x000fe200000006ff */
[C---:B------:R-:W-:Y:S01]  /*70f0*/  FMUL.FTZ R21, R4.reuse, R15 ;  /* 0x0000000f04157220 */ /* 0x040fe20000410000 */
[-C--:B------:R-:W-:Y:S01]  /*7100*/  FMUL.FTZ R4, R4, R13.reuse ;  /* 0x0000000d04047220 */ /* 0x080fe20000410000 */
[----:B------:R-:W-:Y:S01]  /*7110*/  FMUL.FTZ R24, R5, R14 ;  /* 0x0000000e05187220 */ /* 0x000fe20000410000 */
[----:B------:R-:W-:Y:S01]  /*7120*/  LOP3.LUT R6, R6, 0xffff0000, RZ, 0xc0, !PT ;  /* 0xffff000006067812 */ /* 0x000fe200078ec0ff */
[C---:B------:R-:W-:Y:S01]  /*7130*/  FFMA.FTZ R21, R8.reuse, R13, -R21 ;  /* 0x0000000d08157223 */ /* 0x040fe20000010815 */
[----:B------:R-:W-:Y:S01]  /*7140*/  FFMA.FTZ R20, R8, R15, R4 ;  /* 0x0000000f08147223 */ /* 0x000fe20000010004 */
[----:B------:R-:W-:Y:S01]  /*7150*/  LOP3.LUT R7, R7, 0xffff0000, RZ, 0xc0, !PT ;  /* 0xffff000007077812 */ /* 0x000fe200078ec0ff */
        /* <DEDUP_REMOVED lines=20> */
.L_x_3190:
[----:B------:R-:W-:Y:S05]  /*72a0*/  BSYNC B1 ;  /* 0x0000000000017941 */ /* 0x000fea0003800000 */
.L_x_3189:
[----:B------:R-:W-:-:S13]  /*72b0*/  ISETP.GE.AND P0, PT, R215, R30, PT ;  /* 0x0000001ed700720c */ /* 0x000fda0003f06270 */
[----:B------:R-:W-:Y:S05]  /*72c0*/  @P0 BRA `(.L_x_3193) ;  /* 0x0000001000dc0947 */ /* 0x000fea0003800000 */
[----:B-12---:R-:W1:Y:S01]  /*72d0*/  LDC R4, c[0x0][0x3d4] ;  /* 0x0000f500ff047b82 */ /* 0x006e620000000800 */
[C---:B------:R-:W-:Y:S01]  /*72e0*/  VIADD R5, R29.reuse, 0x10 ;  /* 0x000000101d057836 */ /* 0x040fe20000000000 */
[----:B------:R-:W-:Y:S01]  /*72f0*/  BSSY B1, `(.L_x_3194) ;  /* 0x000002a000017945 */ /* 0x000fe20003800000 */
[----:B-1----:R-:W-:-:S03]  /*7300*/  ISETP.GE.AND P0, PT, R29, R4, PT ;  /* 0x000000041d00720c */ /* 0x002fc60003f06270 */
[----:B------:R-:W-:-:S10]  /*7310*/  ISETP.GE.AND P1, PT, R5, R4, PT ;  /* 0x000000040500720c */ /* 0x000fd40003f26270 */
[----:B------:R-:W-:Y:S05]  /*7320*/  @P0 BRA `(.L_x_3195) ;  /* 0x0000000000980947 */ /* 0x000fea0003800000 */
[----:B0-----:R-:W0:Y:S01]  /*7330*/  LDS.128 R4, [R3+0x21400] ;  /* 0x0214000003047984 */ /* 0x001e220000000c00 */
[----:B------:R-:W-:Y:S01]  /*7340*/  SHF.L.U32 R14, R33, 0x10, RZ ;  /* 0x00000010210e7819 */ /* 0x000fe200000006ff */
[----:B------:R-:W-:Y:S01]  /*7350*/  IMAD.U32 R12, R27, 0x10000, RZ ;  /* 0x000100001b0c7824 */ /* 0x000fe200078e00ff */
[----:B------:R-:W-:Y:S01]  /*7360*/  LOP3.LUT R33, R33, 0xffff0000, RZ, 0xc0, !PT ;  /* 0xffff000021217812 */ /* 0x000fe200078ec0ff */
[C---:B------:R-:W-:Y:S01]  /*7370*/  IMAD.U32 R20, R34.reuse, 0x10000, RZ ;  /* 0x0001000022147824 */ /* 0x040fe200078e00ff */
        /* <DEDUP_REMOVED lines=10> */
[C---:B------:R-:W-:Y:S01]  /*7420*/  FMUL.FTZ R15, R12.reuse, R4 ;  /* 0x000000040c0f7220 */ /* 0x040fe20000410000 */
[C---:B------:R-:W-:Y:S01]  /*7430*/  IMAD.U32 R11, R7.reuse, 0x10000, RZ ;  /* 0x00010000070b7824 */ /* 0x040fe200078e00ff */
[----:B------:R-:W-:Y:S01]  /*7440*/  LOP3.LUT R7, R7, 0xffff0000, RZ, 0xc0, !PT ;  /* 0xffff000007077812 */ /* 0x000fe200078ec0ff */
[-C--:B------:R-:W-:Y:S01]  /*7450*/  FFMA.FTZ R13, R12, R8.reuse, -R13 ;  /* 0x000000080c0d7223 */ /* 0x080fe2000001080d */
[----:B------:R-:W-:Y:S01]  /*7460*/  FFMA.FTZ R8, R14, R8, R15 ;  /* 0x000000080e087223 */ /* 0x000fe2000001000f */
[----:B------:R-:W-:Y:S01]  /*7470*/  FMUL.FTZ R4, R33, R5 ;  /* 0x0000000521047220 */ /* 0x000fe20000410000 */
[----:B------:R-:W-:-:S02]  /*7480*/  IMAD.U32 R14, R28, 0x10000, RZ ;  /* 0x000100001c0e7824 */ /* 0x000fc400078e00ff */
[C---:B------:R-:W-:Y:S01]  /*7490*/  FMUL.FTZ R12, R27.reuse, R5 ;  /* 0x000000051b0c7220 */ /* 0x040fe20000410000 */
[-C--:B------:R-:W-:Y:S01]  /*74a0*/  FMUL.FTZ R5, R20, R6.reuse ;  /* 0x0000000614057220 */ /* 0x080fe20000410000 */
[-C--:B------:R-:W-:Y:S01]  /*74b0*/  FFMA.FTZ R4, R27, R9.reuse, -R4 ;  /* 0x000000091b047223 */ /* 0x080fe20000010804 */
[C---:B------:R-:W-:Y:S01]  /*74c0*/  FMUL.FTZ R15, R14.reuse, R6 ;  /* 0x000000060e0f7220 */ /* 0x040fe20000410000 */
[----:B------:R-:W-:Y:S01]  /*74d0*/  FFMA.FTZ R9, R33, R9, R12 ;  /* 0x0000000921097223 */ /* 0x000fe2000001000c */
[-C--:B------:R-:W-:Y:S01]  /*74e0*/  FMUL.FTZ R6, R25, R7.reuse ;  /* 0x0000000719067220 */ /* 0x080fe20000410000 */
[C---:B------:R-:W-:Y:S01]  /*74f0*/  FMUL.FTZ R12, R21.reuse, R7 ;  /* 0x00000007150c7220 */ /* 0x040fe20000410000 */
        /* <DEDUP_REMOVED lines=9> */
.L_x_3195:
[----:B------:R-:W-:Y:S05]  /*7590*/  BSYNC B1 ;  /* 0x0000000000017941 */ /* 0x000fea0003800000 */
.L_x_3194:
[----:B------:R-:W-:Y:S05]  /*75a0*/  @P1 BRA `(.L_x_3193) ;  /* 0x0000001000241947 */ /* 0x000fea0003800000 */
[----:B0-----:R-:W1:Y:S01]  /*75b0*/  LDS.128 R4, [R0+0x1000] ;  /* 0x0010000000047984 */ /* 0x001e620000000c00 */
[----:B------:R-:W-:Y:S01]  /*75c0*/  SHF.L.U32 R13, R31, 0x10, RZ ;  /* 0x000000101f0d7819 */ /* 0x000fe200000006ff */
[C---:B------:R-:W-:Y:S01]  /*75d0*/  IMAD.U32 R15, R35.reuse, 0x10000, RZ ;  /* 0x00010000230f7824 */ /* 0x040fe200078e00ff */
        /* <DEDUP_REMOVED lines=8> */
[-C--:B------:R-:W-:Y:S01]  /*7660*/  FMUL.FTZ R12, R15, R4.reuse ;  /* 0x000000040f0c7220 */ /* 0x080fe20000410000 */
[----:B------:R-:W-:Y:S01]  /*7670*/  FMUL.FTZ R4, R13, R4 ;  /* 0x000000040d047220 */ /* 0x000fe20000410000 */
[----:B------:R-:W-:-:S02]  /*7680*/  IMAD.U32 R10, R7, 0x10000, RZ ;  /* 0x00010000070a7824 */ /* 0x000fc400078e00ff */
[----:B------:R-:W-:Y:S01]  /*7690*/  FMUL.FTZ R11, R20, R5 ;  /* 0x00000005140b7220 */ /* 0x000fe20000410000 */
[-C--:B------:R-:W-:Y:S01]  /*76a0*/  FFMA.FTZ R12, R13, R3.reuse, -R12 ;  /* 0x000000030d0c7223 */ /* 0x080fe2000001080c */
[----:B------:R-:W-:Y:S01]  /*76b0*/  FFMA.FTZ R3, R15, R3, R4 ;  /* 0x000000030f037223 */ /* 0x000fe20000010004 */
[----:B------:R-:W-:Y:S01]  /*76c0*/  IMAD.U32 R15, R36, 0x10000, RZ ;  /* 0x00010000240f7824 */ /* 0x000fe200078e00ff */
[----:B------:R-:W-:Y:S01]  /*76d0*/  LOP3.LUT R7, R7, 0xffff0000, RZ, 0xc0, !PT ;  /* 0xffff000007077812 */ /* 0x000fe200078ec0ff */
[----:B------:R-:W-:Y:S01]  /*76e0*/  FMUL.FTZ R5, R14, R5 ;  /* 0x000000050e057220 */ /* 0x000fe20000410000 */
[----:B------:R-:W-:Y:S01]  /*76f0*/  IMAD.U32 R13, R32, 0x10000, RZ ;  /* 0x00010000200d7824 */ /* 0x000fe200078e00ff */
[----:B------:R-:W-:Y:S01]  /*7700*/  LOP3.LUT R36, R36, 0xffff0000, RZ, 0xc0, !PT ;  /* 0xffff000024247812 */ /* 0x000fe200078ec0ff */
[-C--:B------:R-:W-:Y:S01]  /*7710*/  FFMA.FTZ R11, R14, R8.reuse, -R11 ;  /* 0x000000080e0b7223 */ /* 0x080fe2000001080b */
[----:B------:R-:W-:Y:S01]  /*7720*/  LOP3.LUT R32, R32, 0xffff0000, RZ, 0xc0, !PT ;  /* 0xffff000020207812 */ /* 0x000fe200078ec0ff */
[----:B------:R-:W-:Y:S01]  /*7730*/  FFMA.FTZ R8, R20, R8, R5 ;  /* 0x0000000814087223 */ /* 0x000fe20000010005 */
[-C--:B------:R-:W-:Y:S01]  /*7740*/  FMUL.FTZ R4, R15, R6.reuse ;  /* 0x000000060f047220 */ /* 0x080fe20000410000 */
[-C--:B------:R-:W-:Y:S01]  /*7750*/  FMUL.FTZ R5, R36, R7.reuse ;  /* 0x0000000724057220 */ /* 0x080fe20000410000 */
[C---:B------:R-:W-:Y:S01]  /*7760*/  FMUL.FTZ R6, R13.reuse, R6 ;  /* 0x000000060d067220 */ /* 0x040fe20000410000 */
[C---:B------:R-:W-:Y:S01]  /*7770*/  FMUL.FTZ R7, R32.reuse, R7 ;  /* 0x0000000720077220 */ /* 0x040fe20000410000 */
[-C--:B------:R-:W-:Y:S01]  /*7780*/  FFMA.FTZ R4, R13, R9.reuse, -R4 ;  /* 0x000000090d047223 */ /* 0x080fe20000010804 */
        /* <DEDUP_REMOVED lines=9> */
.L_x_3180:
[----:B------:R-:W0:Y:S01]  /*7820*/  LDC R45, c[0x0][0x3d4] ;  /* 0x0000f500ff2d7b82 */ /* 0x000e220000000800 */
[----:B------:R-:W-:Y:S01]  /*7830*/  IMAD R30, R25, -0x40, R30 ;  /* 0xffffffc0191e7824 */ /* 0x000fe200078e021e */
[----:B------:R-:W-:Y:S02]  /*7840*/  CS2R R32, SRZ ;  /* 0x0000000000207805 */ /* 0x000fe4000001ff00 */
[----:B------:R-:W-:Y:S02]  /*7850*/  CS2R R34, SRZ ;  /* 0x0000000000227805 */ /* 0x000fe4000001ff00 */
[----:B------:R-:W-:Y:S02]  /*7860*/  CS2R R4, SRZ ;  /* 0x0000000000047805 */ /* 0x000fe4000001ff00 */
[----:B------:R-:W-:Y:S02]  /*7870*/  CS2R R6, SRZ ;  /* 0x0000000000067805 */ /* 0x000fe4000001ff00 */
[----:B------:R-:W-:-:S02]  /*7880*/  VIMNMX R30, R30, 0x40, PT ;  /* 0x000000401e1e7848 */ /* 0x000fc40003fe0100 */
[----:B0-----:R-:W-:-:S04]  /*7890*/  ISETP.GE.AND P0, PT, R16, R45, PT ;  /* 0x0000002d1000720c */ /* 0x001fc80003f06270 */
[----:B------:R-:W-:-:S13]  /*78a0*/  ISETP.GE.OR P1, PT, R23, R30, P0 ;  /* 0x0000001e1700720c */ /* 0x000fda0000726670 */
[----:B------:R0:W5:Y:S04]  /*78b0*/  @!P1 LDG.E.128 R32, desc[UR40][R36.64] ;  /* 0x0000002824209981 */ /* 0x000168000c1e1d00 */
[----:B------:R0:W5:Y:S01]  /*78c0*/  @!P1 LDG.E.128 R4, desc[UR40][R38.64] ;  /* 0x0000002826049981 */ /* 0x000162000c1e1d00 */
[----:B------:R-:W-:Y:S01]  /*78d0*/  UMOV UR4, 0xffffffff ;  /* 0xffffffff00047882 */ /* 0x000fe20000000000 */
[----:B------:R-:W-:Y:S02]  /*78e0*/  LEA.HI R0, R202, R202, RZ, 0x1 ;  /* 0x000000caca007211 */ /* 0x000fe400078f08ff */
[----:B------:R-:W-:Y:S05]  /*78f0*/  BRA.DIV UR4, `(.L_x_3196) ;  /* 0x000000da045c7947 */ /* 0x000fea000b800000 */
.L_x_3359:
[----:B------:R-:W-:Y:S01]  /*7900*/  UMOV UR4, 0xffffffff ;  /* 0xffffffff00047882 */ /* 0x000fe20000000000 */
[----:B------:R-:W-:Y:S02]  /*7910*/  LOP3.LUT R3, R0, 0xfffffffe, RZ, 0xc0, !PT ;  /* 0xfffffffe00037812 */ /* 0x000fe400078ec0ff */
[----:B------:R-:W-:Y:S05]  /*7920*/  BRA.DIV UR4, `(.L_x_3197) ;  /* 0x000000da04787947 */ /* 0x000fea000b800000 */
.L_x_3362:
[----:B------:R-:W-:Y:S01]  /*7930*/  UMOV UR4, 0xffffffff ;  /* 0xffffffff00047882 */ /* 0x000fe20000000000 */
[----:B------:R-:W-:Y:S02]  /*7940*/  IMAD.IADD R3, R202, 0x1, -R3 ;  /* 0x00000001ca037824 */ /* 0x000fe400078e0a03 */
[----:B------:R-:W-:Y:S05]  /*7950*/  BRA.DIV UR4, `(.L_x_3198) ;  /* 0x000000da04947947 */ /* 0x000fea000b800000 */
.L_x_3365:
[----:B------:R-:W-:Y:S01]  /*7960*/  UMOV UR4, 0xffffffff ;  /* 0xffffffff00047882 */ /* 0x000fe20000000000 */
[----:B------:R-:W-:Y:S02]  /*7970*/  SHF.L.U32 R3, R3, 0x1f, RZ ;  /* 0x0000001f03037819 */ /* 0x000fe400000006ff */
[----:B------:R-:W-:Y:S05]  /*7980*/  BRA.DIV UR4, `(.L_x_3199) ;  /* 0x000000da04b07947 */ /* 0x000fea000b800000 */
.L_x_3368:
[----:B------:R-:W1:Y:S01]  /*7990*/  SYNCS.PHASECHK.TRANS64.TRYWAIT P1, [R2+URZ+0x28c00], R3 ;  /* 0x028c0003020075a7 */ /* 0x000e62000802017f */
[----:B0----5:R-:W-:Y:S01]  /*79a0*/  MOV R36, R32 ;  /* 0x0000002000247202 */ /* 0x021fe20000000f00 */
[----:B------:R-:W-:Y:S01]  /*79b0*/  IMAD.MOV.U32 R40, RZ, RZ, R4 ;  /* 0x000000ffff287224 */ /* 0x000fe200078e0004 */
[----:B------:R-:W-:Y:S01]  /*79c0*/  SHF.R.U64 R0, R32, 0x10, R33 ;  /* 0x0000001020007819 */ /* 0x000fe20000001221 */
[----:B------:R-:W-:Y:S01]  /*79d0*/  IMAD.MOV.U32 R41, RZ, RZ, R5 ;  /* 0x000000ffff297224 */ /* 0x000fe200078e0005 */
[--C-:B------:R-:W-:Y:S01]  /*79e0*/  SHF.R.U32.HI R8, RZ, 0x10, R33.reuse ;  /* 0x00000010ff087819 */ /* 0x100fe20000011621 */
[----:B------:R-:W-:Y:S01]  /*79f0*/  IMAD.MOV.U32 R37, RZ, RZ, R33 ;  /* 0x000000ffff257224 */ /* 0x000fe200078e0021 */
[----:B------:R-:W-:Y:S01]  /*7a00*/  PRMT R36, R36, 0x5410, R0 ;  /* 0x0000541024247816 */ /* 0x000fe20000000000 */
[----:B------:R-:W-:Y:S01]  /*7a10*/  IMAD.MOV.U32 R38, RZ, RZ, R34 ;  /* 0x000000ffff267224 */ /* 0x000fe200078e0022 */
[----:B------:R-:W-:Y:S01]  /*7a20*/  SHF.R.U64 R0, R4, 0x10, R5 ;  /* 0x0000001004007819 */ /* 0x000fe20000001205 */
[----:B------:R-:W-:Y:S01]  /*7a30*/  IMAD.MOV.U32 R39, RZ, RZ, R35 ;  /* 0x000000ffff277224 */ /* 0x000fe200078e0023 */
[----:B------:R-:W-:Y:S01]  /*7a40*/  SHF.R.U32.HI R4, RZ, 0x10, R5 ;  /* 0x00000010ff047819 */ /* 0x000fe20000011605 */
[----:B------:R-:W-:Y:S01]  /*7a50*/  IMAD.MOV.U32 R42, RZ, RZ, R6 ;  /* 0x000000ffff2a7224 */ /* 0x000fe200078e0006 */
[----:B------:R-:W-:Y:S01]  /*7a60*/  SHF.R.U64 R5, R6, 0x10, R7 ;  /* 0x0000001006057819 */ /* 0x000fe20000001207 */
[----:B------:R-:W-:Y:S01]  /*7a70*/  BSSY B1, `(.L_x_3200) ;  /* 0x000000f000017945 */ /* 0x000fe20003800000 */
[----:B------:R-:W-:-:S02]  /*7a80*/  SHF.R.U64 R9, R34, 0x10, R35 ;  /* 0x0000001022097819 */ /* 0x000fc40000001223 */
[----:B------:R-:W-:Y:S02]  /*7a90*/  SHF.R.U32.HI R10, RZ, 0x10, R35 ;  /* 0x00000010ff0a7819 */ /* 0x000fe40000011623 */
[----:B------:R-:W-:Y:S02]  /*7aa0*/  MOV R43, R7 ;  /* 0x00000007002b7202 */ /* 0x000fe40000000f00 */
[----:B------:R-:W-:Y:S02]  /*7ab0*/  SHF.R.U32.HI R6, RZ, 0x10, R7 ;  /* 0x00000010ff067819 */ /* 0x000fe40000011607 */
[-C--:B------:R-:W-:Y:S02]  /*7ac0*/  ISETP.GE.OR P2, PT, R23, R30.reuse, P0 ;  /* 0x0000001e1700720c */ /* 0x080fe40000746670 */
[----:B------:R-:W-:Y:S02]  /*7ad0*/  ISETP.GE.OR P0, PT, R215, R30, P0 ;  /* 0x0000001ed700720c */ /* 0x000fe40000706670 */
[----:B------:R-:W-:-:S02]  /*7ae0*/  PRMT R37, R37, 0x5410, R8 ;  /* 0x0000541025257816 */ /* 0x000fc40000000008 */
[----:B------:R-:W-:Y:S02]  /*7af0*/  PRMT R38, R38, 0x5410, R9 ;  /* 0x0000541026267816 */ /* 0x000fe40000000009 */
[----:B------:R-:W-:Y:S02]  /*7b00*/  PRMT R39, R39, 0x5410, R10 ;  /* 0x0000541027277816 */ /* 0x000fe4000000000a */
[----:B------:R-:W-:Y:S02]  /*7b10*/  PRMT R40, R40, 0x5410, R0 ;  /* 0x0000541028287816 */ /* 0x000fe40000000000 */
[----:B------:R-:W-:Y:S02]  /*7b20*/  PRMT R41, R41, 0x5410, R4 ;  /* 0x0000541029297816 */ /* 0x000fe40000000004 */
[----:B------:R-:W-:Y:S02]  /*7b30*/  PRMT R42, R42, 0x5410, R5 ;  /* 0x000054102a2a7816 */ /* 0x000fe40000000005 */
[----:B------:R-:W-:Y:S01]  /*7b40*/  PRMT R43, R43, 0x5410, R6 ;  /* 0x000054102b2b7816 */ /* 0x000fe20000000006 */
[----:B-1----:R-:W-:Y:S06]  /*7b50*/  @!P1 BRA `(.L_x_3201) ;  /* 0x000000d800649947 */ /* 0x002fec0003800000 */
.L_x_3369:
[----:B------:R-:W-:Y:S05]  /*7b60*/  BSYNC B1 ;  /* 0x0000000000017941 */ /* 0x000fea0003800000 */
.L_x_3200:
[----:B------:R-:W-:Y:S04]  /*7b70*/  BSSY B1, `(.L_x_3202) ;  /* 0x000005a000017945 */ /* 0x000fe80003800000 */
[----:B------:R-:W-:Y:S05]  /*7b80*/  @P2 BRA `(.L_x_3203) ;  /* 0x0000000400602947 */ /* 0x000fea0003800000 */
[----:B------:R-:W-:Y:S01]  /*7b90*/  IMAD.SHL.U32 R0, R186, 0x40, RZ ;  /* 0x00000040ba007824 */ /* 0x000fe200078e00ff */
[----:B------:R-:W-:Y:S01]  /*7ba0*/  SHF.L.U32 R25, R36, 0x10, RZ ;  /* 0x0000001024197819 */ /* 0x000fe200000006ff */
[----:B0-----:R-:W-:Y:S01]  /*7bb0*/  IMAD.IADD R3, R16, 0x1, R45 ;  /* 0x0000000110037824 */ /* 0x001fe200078e022d */
[C---:B------:R-:W-:Y:S01]  /*7bc0*/  LOP3.LUT R24, R40.reuse, 0xffff0000, RZ, 0xc0, !PT ;  /* 0xffff000028187812 */ /* 0x040fe200078ec0ff */
[----:B------:R-:W-:Y:S01]  /*7bd0*/  IMAD.U32 R27, R40, 0x10000, RZ ;  /* 0x00010000281b7824 */ /* 0x000fe200078e00ff */
[----:B------:R-:W-:-:S04]  /*7be0*/  LOP3.LUT R4, R0, 0x1c0, RZ, 0xc0, !PT ;  /* 0x000001c000047812 */ /* 0x000fc800078ec0ff */
[C---:B------:R-:W-:Y:S02]  /*7bf0*/  LOP3.LUT R0, R4.reuse, 0x38, R16, 0xf8, !PT ;  /* 0x0000003804007812 */ /* 0x040fe400078ef810 */
[----:B------:R-:W-:Y:S02]  /*7c00*/  SHF.R.U32.HI R5, RZ, 0x3, R4 ;  /* 0x00000003ff057819 */ /* 0x000fe40000011604 */
[----:B------:R-:W-:Y:S02]  /*7c10*/  LOP3.LUT R4, R4, 0x38, R3, 0xf8, !PT ;  /* 0x0000003804047812 */ /* 0x000fe400078ef803 */
[-C--:B------:R-:W-:Y:S02]  /*7c20*/  LOP3.LUT R0, R0, R5.reuse, RZ, 0x3c, !PT ;  /* 0x0000000500007212 */ /* 0x080fe400078e3cff */
[----:B------:R-:W-:-:S03]  /*7c30*/  LOP3.LUT R4, R4, R5, RZ, 0x3c, !PT ;  /* 0x0000000504047212 */ /* 0x000fc600078e3cff */
[----:B------:R-:W-:-:S04]  /*7c40*/  IMAD R3, R189, 0x200, R0 ;  /* 0x00000200bd037824 */ /* 0x000fc800078e0200 */
[----:B------:R-:W-:Y:S02]  /*7c50*/  IMAD R32, R3, 0x2, R2 ;  /* 0x0000000203207824 */ /* 0x000fe400078e0202 */
[----:B------:R-:W-:-:S03]  /*7c60*/  IMAD R3, R189, 0x200, R4 ;  /* 0x00000200bd037824 */ /* 0x000fc600078e0204 */
[----:B------:R-:W0:Y:S01]  /*7c70*/  LDS.128 R8, [R32+0x20400] ;  /* 0x0204000020087984 */ /* 0x000e220000000c00 */
[----:B------:R-:W-:-:S05]  /*7c80*/  IMAD R34, R3, 0x2, R2 ;  /* 0x0000000203227824 */ /* 0x000fca00078e0202 */
[----:B------:R-:W1:Y:S01]  /*7c90*/  LDS.128 R4, [R34+0x20400] ;  /* 0x0204000022047984 */ /* 0x000e620000000c00 */
[----:B0-----:R-:W-:Y:S01]  /*7ca0*/  SHF.L.U32 R0, R8, 0x10, RZ ;  /* 0x0000001008007819 */ /* 0x001fe200000006ff */
[----:B------:R-:W-:Y:S01]  /*7cb0*/  IMAD.U32 R12, R10, 0x10000, RZ ;  /* 0x000100000a0c7824 */ /* 0x000fe200078e00ff */
[----:B------:R-:W-:Y:S01]  /*7cc0*/  LOP3.LUT R3, R8, 0xffff0000, RZ, 0xc0, !PT ;  /* 0xffff000008037812 */ /* 0x000fe200078ec0ff */
[----:B------:R-:W-:Y:S01]  /*7cd0*/  IMAD.U32 R8, R9, 0x10000, RZ ;  /* 0x0001000009087824 */ /* 0x000fe200078e00ff */
[----:B------:R-:W-:Y:S01]  /*7ce0*/  LOP3.LUT R10, R10, 0xffff0000, RZ, 0xc0, !PT ;  /* 0xffff00000a0a7812 */ /* 0x000fe200078ec0ff */
[----:B------:R-:W-:Y:S01]  /*7cf0*/  IMAD.U32 R13, R11, 0x10000, RZ ;  /* 0x000100000b0d7824 */ /* 0x000fe200078e00ff */
        /* <DEDUP_REMOVED lines=9> */
[----:B------:R-:W-:Y:S01]  /*7d90*/  FFMA.FTZ R26, R0, R25, -R29 ;  /* 0x00000019001a7223 */ /* 0x000fe2000001081d */
[----:B------:R-:W-:-:S02]  /*7da0*/  IMAD.U32 R29, R42, 0x10000, RZ ;  /* 0x000100002a1d7824 */ /* 0x000fc400078e00ff */
[----:B------:R-:W-:Y:S01]  /*7db0*/  FFMA.FTZ R31, R0, R27, R31 ;  /* 0x0000001b001f7223 */ /* 0x000fe2000001001f */
[----:B------:R-:W-:Y:S02]  /*7dc0*/  IMAD.U32 R25, R38, 0x10000, RZ ;  /* 0x0001000026197824 */ /* 0x000fe400078e00ff */
[-C--:B------:R-:W-:Y:S01]  /*7dd0*/  FMUL.FTZ R4, R4, R14.reuse ;  /* 0x0000000e04047220 */ /* 0x080fe20000410000 */
[----:B------:R-:W-:Y:S01]  /*7de0*/  FMUL.FTZ R35, R20, R29 ;  /* 0x0000001d14237220 */ /* 0x000fe20000410000 */
[----:B------:R-:W-:Y:S01]  /*7df0*/  LOP3.LUT R27, R42, 0xffff0000, RZ, 0xc0, !PT ;  /* 0xffff00002a1b7812 */ /* 0x000fe200078ec0ff */
[-C--:B------:R-:W-:Y:S01]  /*7e00*/  FMUL.FTZ R20, R20, R25.reuse ;  /* 0x0000001914147220 */ /* 0x080fe20000410000 */
[C---:B------:R-:W-:Y:S01]  /*7e10*/  FFMA.FTZ R33, R3.reuse, R14, -R28 ;  /* 0x0000000e03217223 */ /* 0x040fe2000001081c */
[----:B------:R-:W-:Y:S01]  /*7e20*/  FFMA.FTZ R24, R3, R24, R4 ;  /* 0x0000001803187223 */ /* 0x000fe20000010004 */
[----:B------:R-:W-:Y:S01]  /*7e30*/  FFMA.FTZ R35, R12, R25, -R35 ;  /* 0x000000190c237223 */ /* 0x000fe20000010823 */
[----:B------:R-:W-:Y:S01]  /*7e40*/  LOP3.LUT R3, R38, 0xffff0000, RZ, 0xc0, !PT ;  /* 0xffff000026037812 */ /* 0x000fe200078ec0ff */
[----:B------:R-:W-:Y:S01]  /*7e50*/  FFMA.FTZ R20, R12, R29, R20 ;  /* 0x0000001d0c147223 */ /* 0x000fe20000010014 */
[----:B------:R-:W-:Y:S01]  /*7e60*/  FMUL.FTZ R25, R6, R27 ;  /* 0x0000001b06197220 */ /* 0x000fe20000410000 */
[----:B------:R-:W-:Y:S01]  /*7e70*/  IMAD.U32 R15, R5, 0x10000, RZ ;  /* 0x00010000050f7824 */ /* 0x000fe200078e00ff */
[----:B------:R-:W-:Y:S01]  /*7e80*/  SHF.L.U32 R14, R43, 0x10, RZ ;  /* 0x000000102b0e7819 */ /* 0x000fe200000006ff */
[----:B------:R-:W-:-:S02]  /*7e90*/  IMAD.U32 R12, R41, 0x10000, RZ ;  /* 0x00010000290c7824 */ /* 0x000fc400078e00ff */
[-C--:B------:R-:W-:Y:S01]  /*7ea0*/  FMUL.FTZ R29, R6, R3.reuse ;  /* 0x00000003061d7220 */ /* 0x080fe20000410000 */
[----:B------:R-:W-:Y:S02]  /*7eb0*/  IMAD.U32 R21, R7, 0x10000, RZ ;  /* 0x0001000007157824 */ /* 0x000fe400078e00ff */
[C---:B------:R-:W-:Y:S01]  /*7ec0*/  FFMA.FTZ R28, R10.reuse, R3, -R25 ;  /* 0x000000030a1c7223 */ /* 0x040fe20000010819 */
[----:B------:R-:W-:Y:S02]  /*7ed0*/  IMAD.U32 R0, R37, 0x10000, RZ ;  /* 0x0001000025007824 */ /* 0x000fe400078e00ff */
[----:B------:R-:W-:Y:S01]  /*7ee0*/  FMUL.FTZ R3, R15, R12 ;  /* 0x0000000c0f037220 */ /* 0x000fe20000410000 */
[----:B------:R-:W-:Y:S02]  /*7ef0*/  IMAD.U32 R4, R39, 0x10000, RZ ;  /* 0x0001000027047824 */ /* 0x000fe400078e00ff */
[----:B------:R-:W-:Y:S01]  /*7f00*/  FMUL.FTZ R6, R21, R14 ;  /* 0x0000000e15067220 */ /* 0x000fe20000410000 */
[----:B------:R-:W-:Y:S01]  /*7f10*/  FMUL.FTZ R15, R15, R0 ;  /* 0x000000000f0f7220 */ /* 0x000fe20000410000 */
[----:B------:R-:W-:Y:S01]  /*7f20*/  FFMA.FTZ R29, R10, R27, R29 ;  /* 0x0000001b0a1d7223 */ /* 0x000fe2000001001d */
[----:B------:R-:W-:Y:S01]  /*7f30*/  FMUL.FTZ R10, R21, R4 ;  /* 0x00000004150a7220 */ /* 0x000fe20000410000 */
[C---:B------:R-:W-:Y:S01]  /*7f40*/  FFMA.FTZ R3, R8.reuse, R0, -R3 ;  /* 0x0000000008037223 */ /* 0x040fe20000010803 */
[----:B------:R-:W-:Y:S01]  /*7f50*/  FFMA.FTZ R15, R8, R12, R15 ;  /* 0x0000000c080f7223 */ /* 0x000fe2000001000f */
[----:B------:R-:W-:Y:S01]  /*7f60*/  FFMA.FTZ R21, R13, R4, -R6 ;  /* 0x000000040d157223 */ /* 0x000fe20000010806 */
[----:B------:R-:W-:Y:S01]  /*7f70*/  LOP3.LUT R5, R5, 0xffff0000, RZ, 0xc0, !PT ;  /* 0xffff000005057812 */ /* 0x000fe200078ec0ff */
[----:B------:R-:W-:Y:S01]  /*7f80*/  FFMA.FTZ R13, R13, R14, R10 ;  /* 0x0000000e0d0d7223 */ /* 0x000fe2000001000a */
[----:B------:R-:W-:-:S02]  /*7f90*/  LOP3.LUT R7, R7, 0xffff0000, RZ, 0xc0, !PT ;  /* 0xffff000007077812 */ /* 0x000fc400078ec0ff */
[----:B------:R-:W-:Y:S02]  /*7fa0*/  LOP3.LUT R6, R41, 0xffff0000, RZ, 0xc0, !PT ;  /* 0xffff000029067812 */ /* 0x000fe400078ec0ff */
[----:B------:R-:W-:Y:S02]  /*7fb0*/  LOP3.LUT R8, R43, 0xffff0000, RZ, 0xc0, !PT ;  /* 0xffff00002b087812 */ /* 0x000fe400078ec0ff */
[----:B------:R-:W-:Y:S01]  /*7fc0*/  LOP3.LUT R0, R37, 0xffff0000, RZ, 0xc0, !PT ;  /* 0xffff000025007812 */ /* 0x000fe200078ec0ff */
[----:B------:R-:W-:Y:S01]  /*7fd0*/  FMUL.FTZ R10, R5, R6 ;  /* 0x00000006050a7220 */ /* 0x000fe20000410000 */
[----:B------:R-:W-:Y:S01]  /*7fe0*/  LOP3.LUT R4, R39, 0xffff0000, RZ, 0xc0, !PT ;  /* 0xffff000027047812 */ /* 0x000fe200078ec0ff */
[----:B------:R-:W-:Y:S01]  /*7ff0*/  FMUL.FTZ R14, R7, R8 ;  /* 0x00000008070e7220 */ /* 0x000fe20000410000 */
[----:B------:R-:W-:Y:S01]  /*8000*/  LOP3.LUT R11, R11, 0xffff0000, RZ, 0xc0, !PT ;  /* 0xffff00000b0b7812 */ /* 0x000fe200078ec0ff */
[-C--:B------:R-:W-:Y:S01]  /*8010*/  FMUL.FTZ R5, R5, R0.reuse ;  /* 0x0000000005057220 */ /* 0x080fe20000410000 */
[----:B------:R-:W-:Y:S01]  /*8020*/  FFMA.FTZ R0, R9, R0, -R10 ;  /* 0x0000000009007223 */ /* 0x000fe2000001080a */
[----:B------:R-:W-:Y:S01]  /*8030*/  FMUL.FTZ R7, R7, R4 ;  /* 0x0000000407077220 */ /* 0x000fe20000410000 */
[----:B------:R-:W-:Y:S01]  /*8040*/  F2FP.BF16.F32.PACK_AB R10, R29, R20 ;  /* 0x000000141d0a723e */ /* 0x000fe200000010ff */
        /* <DEDUP_REMOVED lines=12> */
.L_x_3203:
[----:B------:R-:W-:Y:S05]  /*8110*/  BSYNC B1 ;  /* 0x0000000000017941 */ /* 0x000fea0003800000 */
.L_x_3202:
[----:B------:R-:W-:Y:S05]  /*8120*/  @P0 BRA `(.L_x_3193) ;  /* 0x0000000400440947 */ /* 0x000fea0003800000 */
[----:B0-----:R-:W-:Y:S01]  /*8130*/  IMAD.IADD R3, R16, 0x1, R45 ;  /* 0x0000000110037824 */ /* 0x001fe200078e022d */
[----:B-1----:R-:W0:Y:S01]  /*8140*/  LDS.128 R8, [R207+0x20400] ;  /* 0x02040000cf087984 */ /* 0x002e220000000c00 */
[C---:B------:R-:W-:Y:S01]  /*8150*/  IMAD.U32 R28, R40.reuse, 0x10000, RZ ;  /* 0x00010000281c7824 */ /* 0x040fe200078e00ff */
[----:B------:R-:W-:Y:S01]  /*8160*/  LOP3.LUT R40, R40, 0xffff0000, RZ, 0xc0, !PT ;  /* 0xffff000028287812 */ /* 0x000fe200078ec0ff */
[----:B------:R-:W-:Y:S01]  /*8170*/  IMAD.U32 R26, R36, 0x10000, RZ ;  /* 0x00010000241a7824 */ /* 0x000fe200078e00ff */
[----:B------:R-:W-:Y:S01]  /*8180*/  LOP3.LUT R3, R208, 0x38, R3, 0xf8, !PT ;  /* 0x00000038d0037812 */ /* 0x000fe200078ef803 */
[----:B------:R-:W-:Y:S01]  /*8190*/  IMAD.U32 R33, R42, 0x10000, RZ ;  /* 0x000100002a217824 */ /* 0x000fe200078e00ff */
[----:B------:R-:W-:Y:S02]  /*81a0*/  LOP3.LUT R36, R36, 0xffff0000, RZ, 0xc0, !PT ;  /* 0xffff000024247812 */ /* 0x000fe400078ec0ff */
[----:B------:R-:W-:Y:S02]  /*81b0*/  LOP3.LUT R0, R3, R214, RZ, 0x3c, !PT ;  /* 0x000000d603007212 */ /* 0x000fe400078e3cff */
[----:B------:R-:W-:-:S03]  /*81c0*/  LOP3.LUT R42, R42, 0xffff0000, RZ, 0xc0, !PT ;  /* 0xffff00002a2a7812 */ /* 0x000fc600078ec0ff */
[----:B------:R-:W-:-:S04]  /*81d0*/  IMAD.IADD R3, R209, 0x1, R0 ;  /* 0x00000001d1037824 */ /* 0x000fc800078e0200 */
[----:B------:R-:W-:-:S05]  /*81e0*/  IMAD R3, R3, 0x2, R2 ;  /* 0x0000000203037824 */ /* 0x000fca00078e0202 */
[----:B------:R-:W1:Y:S01]  /*81f0*/  LDS.128 R4, [R3+0x20400] ;  /* 0x0204000003047984 */ /* 0x000e620000000c00 */
[C---:B0-----:R-:W-:Y:S01]  /*8200*/  IMAD.U32 R0, R8.reuse, 0x10000, RZ ;  /* 0x0001000008007824 */ /* 0x041fe200078e00ff */
[----:B------:R-:W-:Y:S01]  /*8210*/  LOP3.LUT R8, R8, 0xffff0000, RZ, 0xc0, !PT ;  /* 0xffff000008087812 */ /* 0x000fe200078ec0ff */
[----:B------:R-:W-:Y:S01]  /*8220*/  IMAD.U32 R12, R9, 0x10000, RZ ;  /* 0x00010000090c7824 */ /* 0x000fe200078e00ff */
[C---:B------:R-:W-:Y:S01]  /*8230*/  SHF.L.U32 R13, R10.reuse, 0x10, RZ ;  /* 0x000000100a0d7819 */ /* 0x040fe200000006ff */
[----:B------:R-:W-:Y:S01]  /*8240*/  IMAD.U32 R14, R11, 0x10000, RZ ;  /* 0x000100000b0e7824 */ /* 0x000fe200078e00ff */
[----:B------:R-:W-:Y:S02]  /*8250*/  LOP3.LUT R10, R10, 0xffff0000, RZ, 0xc0, !PT ;  /* 0xffff00000a0a7812 */ /* 0x000fe400078ec0ff */
[----:B------:R-:W-:Y:S02]  /*8260*/  LOP3.LUT R9, R9, 0xffff0000, RZ, 0xc0, !PT ;  /* 0xffff000009097812 */ /* 0x000fe400078ec0ff */
[----:B------:R-:W-:Y:S01]  /*8270*/  LOP3.LUT R11, R11, 0xffff0000, RZ, 0xc0, !PT ;  /* 0xffff00000b0b7812 */ /* 0x000fe200078ec0ff */
[C---:B-1----:R-:W-:Y:S01]  /*8280*/  IMAD.U32 R15, R4.reuse, 0x10000, RZ ;  /* 0x00010000040f7824 */ /* 0x042fe200078e00ff */
[----:B------:R-:W-:Y:S01]  /*8290*/  LOP3.LUT R4, R4, 0xffff0000, RZ, 0xc0, !PT ;  /* 0xffff000004047812 */ /* 0x000fe200078ec0ff */
[----:B------:R-:W-:Y:S01]  /*82a0*/  IMAD.U32 R20, R5, 0x10000, RZ ;  /* 0x0001000005147824 */ /* 0x000fe200078e00ff */
[----:B------:R-:W-:Y:S01]  /*82b0*/  SHF.L.U32 R24, R7, 0x10, RZ ;  /* 0x0000001007187819 */ /* 0x000fe200000006ff */
[-C--:B------:R-:W-:Y:S01]  /*82c0*/  FMUL.FTZ R25, R28, R15.reuse ;  /* 0x0000000f1c197220 */ /* 0x080fe20000410000 */
[----:B------:R-:W-:Y:S01]  /*82d0*/  FMUL.FTZ R15, R26, R15 ;  /* 0x0000000f1a0f7220 */ /* 0x000fe20000410000 */
[-C--:B------:R-:W-:Y:S01]  /*82e0*/  FMUL.FTZ R27, R40, R4.reuse ;  /* 0x00000004281b7220 */ /* 0x080fe20000410000 */
[----:B------:R-:W-:Y:S01]  /*82f0*/  FMUL.FTZ R29, R36, R4 ;  /* 0x00000004241d7220 */ /* 0x000fe20000410000 */
[----:B------:R-:W-:Y:S01]  /*8300*/  FFMA.FTZ R25, R26, R0, -R25 ;  /* 0x000000001a197223 */ /* 0x000fe20000010819 */
[----:B------:R-:W-:-:S02]  /*8310*/  IMAD.U32 R26, R41, 0x10000, RZ ;  /* 0x00010000291a7824 */ /* 0x000fc400078e00ff */
[----:B------:R-:W-:Y:S01]  /*8320*/  FFMA.FTZ R15, R28, R0, R15 ;  /* 0x000000001c0f7223 */ /* 0x000fe2000001000f */
[----:B------:R-:W-:Y:S01]  /*8330*/  FFMA.FTZ R4, R36, R8, -R27 ;  /* 0x0000000824047223 */ /* 0x000fe2000001081b */
[----:B------:R-:W-:Y:S02]  /*8340*/  IMAD.U32 R0, R37, 0x10000, RZ ;  /* 0x0001000025007824 */ /* 0x000fe400078e00ff */
[----:B------:R-:W-:Y:S01]  /*8350*/  FMUL.FTZ R27, R26, R20 ;  /* 0x000000141a1b7220 */ /* 0x000fe20000410000 */
[----:B------:R-:W-:Y:S02]  /*8360*/  IMAD.U32 R21, R6, 0x10000, RZ ;  /* 0x0001000006157824 */ /* 0x000fe400078e00ff */
[----:B------:R-:W-:Y:S01]  /*8370*/  FFMA.FTZ R8, R40, R8, R29 ;  /* 0x0000000828087223 */ /* 0x000fe2000001001d */
[C---:B------:R-:W-:Y:S01]  /*8380*/  FMUL.FTZ R31, R0.reuse, R20 ;  /* 0x00000014001f7220 */ /* 0x040fe20000410000 */
[----:B------:R-:W-:Y:S01]  /*8390*/  FFMA.FTZ R27, R0, R12, -R27 ;  /* 0x0000000c001b7223 */ /* 0x000fe2000001081b */
[----:B------:R-:W-:-:S02]  /*83a0*/  IMAD.U32 R29, R38, 0x10000, RZ ;  /* 0x00010000261d7824 */ /* 0x000fc400078e00ff */
[-C--:B------:R-:W-:Y:S01]  /*83b0*/  FMUL.FTZ R0, R33, R21.reuse ;  /* 0x0000001521007220 */ /* 0x080fe20000410000 */
[----:B------:R-:W-:Y:S01]  /*83c0*/  FFMA.FTZ R31, R26, R12, R31 ;  /* 0x0000000c1a1f7223 */ /* 0x000fe2000001001f */
[----:B------:R-:W-:Y:S02]  /*83d0*/  IMAD.U32 R26, R43, 0x10000, RZ ;  /* 0x000100002b1a7824 */ /* 0x000fe400078e00ff */
[C---:B------:R-:W-:Y:S01]  /*83e0*/  FMUL.FTZ R20, R29.reuse, R21 ;  /* 0x000000151d147220 */ /* 0x040fe20000410000 */
[-C--:B------:R-:W-:Y:S01]  /*83f0*/  FFMA.FTZ R12, R29, R13.reuse, -R0 ;  /* 0x0000000d1d0c7223 */ /* 0x080fe20000010800 */
[----:B------:R-:W-:Y:S01]  /*8400*/  IMAD.U32 R0, R39, 0x10000, RZ ;  /* 0x0001000027007824 */ /* 0x000fe200078e00ff */
[----:B------:R-:W-:Y:S01]  /*8410*/  LOP3.LUT R6, R6, 0xffff0000, RZ, 0xc0, !PT ;  /* 0xffff000006067812 */ /* 0x000fe200078ec0ff */
[----:B------:R-:W-:Y:S01]  /*8420*/  FFMA.FTZ R20, R33, R13, R20 ;  /* 0x0000000d21147223 */ /* 0x000fe20000010014 */
[----:B------:R-:W-:Y:S01]  /*8430*/  LOP3.LUT R38, R38, 0xffff0000, RZ, 0xc0, !PT ;  /* 0xffff000026267812 */ /* 0x000fe200078ec0ff */
[-C--:B------:R-:W-:Y:S01]  /*8440*/  FMUL.FTZ R13, R26, R24.reuse ;  /* 0x000000181a0d7220 */ /* 0x080fe20000410000 */
[----:B------:R-:W-:Y:S01]  /*8450*/  LOP3.LUT R5, R5, 0xffff0000, RZ, 0xc0, !PT ;  /* 0xffff000005057812 */ /* 0x000fe200078ec0ff */
[----:B------:R-:W-:Y:S01]  /*8460*/  FMUL.FTZ R33, R0, R24 ;  /* 0x0000001800217220 */ /* 0x000fe20000410000 */
[----:B------:R-:W-:Y:S01]  /*8470*/  LOP3.LUT R7, R7, 0xffff0000, RZ, 0xc0, !PT ;  /* 0xffff000007077812 */ /* 0x000fe200078ec0ff */
[-C--:B------:R-:W-:Y:S01]  /*8480*/  FMUL.FTZ R21, R42, R6.reuse ;  /* 0x000000062a157220 */ /* 0x080fe20000410000 */
[----:B------:R-:W-:Y:S01]  /*8490*/  LOP3.LUT R41, R41, 0xffff0000, RZ, 0xc0, !PT ;  /* 0xffff000029297812 */ /* 0x000fe200078ec0ff */
[----:B------:R-:W-:Y:S01]  /*84a0*/  FMUL.FTZ R29, R38, R6 ;  /* 0x00000006261d7220 */ /* 0x000fe20000410000 */
[----:B------:R-:W-:Y:S01]  /*84b0*/  LOP3.LUT R37, R37, 0xffff0000, RZ, 0xc0, !PT ;  /* 0xffff000025257812 */ /* 0x000fe200078ec0ff */
[-C--:B------:R-:W-:Y:S01]  /*84c0*/  FFMA.FTZ R13, R0, R14.reuse, -R13 ;  /* 0x0000000e000d7223 */ /* 0x080fe2000001080d */
[----:B------:R-:W-:Y:S01]  /*84d0*/  LOP3.LUT R43, R43, 0xffff0000, RZ, 0xc0, !PT ;  /* 0xffff00002b2b7812 */ /* 0x000fe200078ec0ff */
[----:B------:R-:W-:Y:S01]  /*84e0*/  FFMA.FTZ R33, R26, R14, R33 ;  /* 0x0000000e1a217223 */ /* 0x000fe20000010021 */
[----:B------:R-:W-:Y:S01]  /*84f0*/  LOP3.LUT R39, R39, 0xffff0000, RZ, 0xc0, !PT ;  /* 0xffff000027277812 */ /* 0x000fe200078ec0ff */
[-C--:B------:R-:W-:Y:S01]  /*8500*/  FMUL.FTZ R0, R41, R5.reuse ;  /* 0x0000000529007220 */ /* 0x080fe20000410000 */
[----:B------:R-:W-:Y:S01]  /*8510*/  FMUL.FTZ R6, R37, R5 ;  /* 0x0000000525067220 */ /* 0x000fe20000410000 */
[-C--:B------:R-:W-:Y:S01]  /*8520*/  FMUL.FTZ R14, R43, R7.reuse ;  /* 0x000000072b0e7220 */ /* 0x080fe20000410000 */
[-C--:B------:R-:W-:Y:S01]  /*8530*/  FFMA.FTZ R21, R38, R10.reuse, -R21 ;  /* 0x0000000a26157223 */ /* 0x080fe20000010815 */
[----:B------:R-:W-:Y:S01]  /*8540*/  FMUL.FTZ R24, R39, R7 ;  /* 0x0000000727187220 */ /* 0x000fe20000410000 */
[----:B------:R-:W-:Y:S01]  /*8550*/  FFMA.FTZ R29, R42, R10, R29 ;  /* 0x0000000a2a1d7223 */ /* 0x000fe2000001001d */
[-C--:B------:R-:W-:Y:S01]  /*8560*/  FFMA.FTZ R0, R37, R9.reuse, -R0 ;  /* 0x0000000925007223 */ /* 0x080fe20000010800 */
[----:B------:R-:W-:Y:S01]  /*8570*/  FFMA.FTZ R10, R41, R9, R6 ;  /* 0x00000009290a7223 */ /* 0x000fe20000010006 */
[-C--:B------:R-:W-:Y:S01]  /*8580*/  FFMA.FTZ R14, R39, R11.reuse, -R14 ;  /* 0x0000000b270e7223 */ /* 0x080fe2000001080e */
[----:B------:R-:W-:Y:S01]  /*8590*/  FFMA.FTZ R24, R43, R11, R24 ;  /* 0x0000000b2b187223 */ /* 0x000fe20000010018 */
[----:B------:R-:W-:-:S02]  /*85a0*/  F2FP.BF16.F32.PACK_AB R30, R29, R20 ;  /* 0x000000141d1e723e */ /* 0x000fc400000010ff */
[----:B------:R-:W-:Y:S02]  /*85b0*/  F2FP.BF16.F32.PACK_AB R6, R21, R12 ;  /* 0x0000000c1506723e */ /* 0x000fe400000010ff */
[----:B------:R-:W-:Y:S02]  /*85c0*/  F2FP.BF16.F32.PACK_AB R4, R4, R25 ;  /* 0x000000190404723e */ /* 0x000fe400000010ff */
[----:B------:R-:W-:Y:S02]  /*85d0*/  F2FP.BF16.F32.PACK_AB R5, R0, R27 ;  /* 0x0000001b0005723e */ /* 0x000fe400000010ff */
[----:B------:R-:W-:Y:S02]  /*85e0*/  F2FP.BF16.F32.PACK_AB R29, R10, R31 ;  /* 0x0000001f0a1d723e */ /* 0x000fe400000010ff */
[----:B------:R-:W-:Y:S02]  /*85f0*/  F2FP.BF16.F32.PACK_AB R7, R14, R13 ;  /* 0x0000000d0e07723e */ /* 0x000fe400000010ff */
[----:B------:R-:W-:-:S02]  /*8600*/  F2FP.BF16.F32.PACK_AB R28, R8, R15 ;  /* 0x0000000f081c723e */ /* 0x000fc400000010ff */
[----:B------:R-:W-:Y:S01]  /*8610*/  F2FP.BF16.F32.PACK_AB R31, R24, R33 ;  /* 0x00000021181f723e */ /* 0x000fe200000010ff */
[----:B------:R4:W-:Y:S04]  /*8620*/  STS.128 [R207+0x20400], R4 ;  /* 0x02040004cf007388 */ /* 0x0009e80000000c00 */
[----:B------:R4:W-:Y:S02]  /*8630*/  STS.128 [R3+0x20400], R28 ;  /* 0x0204001c03007388 */ /* 0x0009e40000000c00 */
.L_x_3193:
[----:B------:R-:W-:Y:S05]  /*8640*/  BSYNC B0 ;  /* 0x0000000000007941 */ /* 0x000fea0003800000 */
.L_x_3179:
        /* <DEDUP_REMOVED lines=8> */
.L_x_3176:
[----:B------:R-:W-:-:S13]  /*86d0*/  ISETP.NE.AND P0, PT, R184, 0x3, PT ;  /* 0x00000003b800780c */ /* 0x000fda0003f05270 */
[----:B------:R-:W-:Y:S05]  /*86e0*/  @!P0 BRA `(.L_x_3204) ;  /* 0x0000000000048947 */ /* 0x000fea0003800000 */
[----:B------:R-:W-:Y:S01]  /*86f0*/  BPT.TRAP 0x1 ;  /* 0x000000040000795c */ /* 0x000fe20000300000 */
.L_x_3204:
[----:B---3--:R-:W-:Y:S02]  /*8700*/  LEA R15, R18, R2, 0x3 ;  /* 0x00000002120f7211 */ /* 0x008fe400078e18ff */
[----:B------:R-:W-:-:S04]  /*8710*/  SHF.L.U32 R58, R22, 0x1f, RZ ;  /* 0x0000001f163a7819 */ /* 0x000fc800000006ff */
[----:B------:R3:W0:Y:S01]  /*8720*/  SYNCS.PHASECHK.TRANS64.TRYWAIT P1, [R15+URZ+0x28c30], R58 ;  /* 0x028c303a0f0075a7 */ /* 0x000622000802017f */
[----:B------:R-:W-:Y:S05]  /*8730*/  @!P0 BRA `(.L_x_3205) ;  /* 0x0000000000048947 */ /* 0x000fea0003800000 */
[----:B------:R-:W-:Y:S01]  /*8740*/  BPT.TRAP 0x1 ;  /* 0x000000040000795c */ /* 0x000fe20000300000 */
.L_x_3205:
[C---:B--2---:R-:W-:Y:S02]  /*8750*/  VIADD R0, R2.reuse, 0x22400 ;  /* 0x0002240002007836 */ /* 0x044fe40000000000 */
[----:B01--4-:R-:W-:-:S03]  /*8760*/  VIADD R3, R2, 0x20400 ;  /* 0x0002040002037836 */ /* 0x013fc60000000000 */
[----:B------:R-:W-:Y:S02]  /*8770*/  SHF.R.U32.HI R0, RZ, 0x4, R0 ;  /* 0x00000004ff007819 */ /* 0x000fe40000011600 */
[----:B------:R-:W-:Y:S02]  /*8780*/  SHF.R.U32.HI R3, RZ, 0x4, R3 ;  /* 0x00000004ff037819 */ /* 0x000fe40000011603 */
[----:B------:R-:W-:Y:S02]  /*8790*/  LOP3.LUT R0, R0, 0x3fff, RZ, 0xc0, !PT ;  /* 0x00003fff00007812 */ /* 0x000fe400078ec0ff */
[----:B------:R-:W-:Y:S02]  /*87a0*/  LOP3.LUT R3, R3, 0x3fff, RZ, 0xc0, !PT ;  /* 0x00003fff03037812 */ /* 0x000fe400078ec0ff */
[----:B------:R-:W-:Y:S01]  /*87b0*/  LOP3.LUT R0, R0, 0x10000, RZ, 0xfc, !PT ;  /* 0x0001000000007812 */ /* 0x000fe200078efcff */
[----:B------:R-:W-:Y:S06]  /*87c0*/  @P1 BRA `(.L_x_3206) ;  /* 0x0000000000081947 */ /* 0x000fec0003800000 */
[----:B------:R-:W0:Y:S02]  /*87d0*/  SYNCS.PHASECHK.TRANS64.TRYWAIT P1, [R15+URZ+0x28c30], R58 ;  /* 0x028c303a0f0075a7 */ /* 0x000e24000802017f */
[----:B0-----:R-:W-:Y:S05]  /*87e0*/  @!P1 BRA `(.L_x_3207) ;  /* 0x000000cc00549947 */ /* 0x001fea0003800000 */
.L_x_3206:
[----:B------:R-:W-:Y:S01]  /*87f0*/  IMAD R10, R18, 0x200, R0 ;  /* 0x00000200120a7824 */ /* 0x000fe200078e0200 */
[----:B------:R-:W-:Y:S01]  /*8800*/  LOP3.LUT R4, R3, 0x10000, RZ, 0xfc, !PT ;  /* 0x0001000003047812 */ /* 0x000fe200078efcff */
[----:B------:R-:W-:Y:S01]  /*8810*/  IMAD.MOV.U32 R5, RZ, RZ, 0x40000040 ;  /* 0x40000040ff057424 */ /* 0x000fe200078e00ff */
[----:B------:R-:W-:Y:S05]  /*8820*/  WARPSYNC.ALL ;  /* 0x0000000000007948 */ /* 0x000fea0003800000 */
[----:B------:R-:W-:Y:S01]  /*8830*/  IMAD.MOV.U32 R11, RZ, RZ, 0x40000040 ;  /* 0x40000040ff0b7424 */ /* 0x000fe200078e00ff */
[C---:B------:R-:W-:Y:S01]  /*8840*/  R2UR UR4, R4.reuse ;  /* 0x00000000040472ca */ /* 0x040fe200000e0000 */
[----:B-----5:R-:W-:Y:S01]  /*8850*/  WARPGROUP.ARRIVE ;  /* 0x00000000000079c5 */ /* 0x020fe20000000000 */
[----:B------:R-:W-:Y:S01]  /*8860*/  R2UR UR5, R5 ;  /* 0x00000000050572ca */ /* 0x000fe200000e0000 */
[----:B------:R-:W-:Y:S01]  /*8870*/  VIADD R8, R4, 0x2 ;  /* 0x0000000204087836 */ /* 0x000fe20000000000 */
[C---:B------:R-:W-:Y:S01]  /*8880*/  R2UR UR6, R10.reuse ;  /* 0x000000000a0672ca */ /* 0x040fe200000e0000 */
[----:B------:R-:W-:Y:S01]  /*8890*/  IMAD.MOV.U32 R9, RZ, RZ, 0x40000040 ;  /* 0x40000040ff097424 */ /* 0x000fe200078e00ff */
[----:B------:R-:W-:Y:S01]  /*88a0*/  R2UR UR7, R11 ;  /* 0x000000000b0772ca */ /* 0x000fe200000e0000 */
[----:B------:R-:W-:Y:S01]  /*88b0*/  IMAD.MOV.U32 R7, RZ, RZ, 0x40000040 ;  /* 0x40000040ff077424 */ /* 0x000fe200078e00ff */
[C---:B------:R-:W-:Y:S01]  /*88c0*/  IADD3 R6, R10.reuse, 0x2, RZ ;  /* 0x000000020a067810 */ /* 0x040fe20007ffe0ff */
[----:B------:R-:W-:Y:S01]  /*88d0*/  VIADD R12, R10, 0x4 ;  /* 0x000000040a0c7836 */ /* 0x000fe20000000000 */
[----:B------:R-:W1:Y:S01]  /*88e0*/  S2R R60, SR_TID.X ;  /* 0x00000000003c7919 */ /* 0x000e620000002100 */
[----:B------:R-:W-:-:S02]  /*88f0*/  IMAD.MOV.U32 R13, RZ, RZ, 0x40000040 ;  /* 0x40000040ff0d7424 */ /* 0x000fc400078e00ff */
[----:B------:R-:W-:Y:S02]  /*8900*/  VIADD R10, R10, 0x6 ;  /* 0x000000060a0a7836 */ /* 0x000fe40000000000 */
[----:B------:R-:W-:Y:S02]  /*8910*/  IMAD.MOV.U32 R5, RZ, RZ, 0x40000040 ;  /* 0x40000040ff057424 */ /* 0x000fe400078e00ff */
[----:B------:R-:W-:Y:S02]  /*8920*/  IMAD.MOV.U32 R11, RZ, RZ, 0x40000040 ;  /* 0x40000040ff0b7424 */ /* 0x000fe400078e00ff */
[----:B------:R-:W-:Y:S01]  /*8930*/  HGMMA.64x64x16.F32.BF16 R24, gdesc[UR4], RZ, !UPT, gsb0 ;  /* 0x00e00000041879f0 */ /* 0x000fe2000c0018ff */
[----:B------:R-:W-:Y:S01]  /*8940*/  R2UR UR4, R8 ;  /* 0x00000000080472ca */ /* 0x000fe200000e0000 */
[----:B------:R-:W-:Y:S01]  /*8950*/  IMAD R3, R182, -0x40, R168 ;  /* 0xffffffc0b6037824 */ /* 0x000fe200078e02a8 */
[----:B------:R-:W-:Y:S02]  /*8960*/  R2UR UR5, R9 ;  /* 0x00000000090572ca */ /* 0x000fe400000e0000 */
[----:B------:R-:W-:Y:S01]  /*8970*/  R2UR UR6, R6 ;  /* 0x00000000060672ca */ /* 0x000fe200000e0000 */
[C---:B------:R-:W-:Y:S01]  /*8980*/  VIADD R6, R4.reuse, 0x4 ;  /* 0x0000000404067836 */ /* 0x040fe20000000000 */
[----:B------:R-:W-:Y:S01]  /*8990*/  R2UR UR7, R7 ;  /* 0x00000000070772ca */ /* 0x000fe200000e0000 */
[----:B------:R-:W-:Y:S01]  /*89a0*/  IMAD.MOV.U32 R7, RZ, RZ, 0x40000040 ;  /* 0x40000040ff077424 */ /* 0x000fe200078e00ff */
[----:B------:R-:W-:-:S02]  /*89b0*/  IADD3 R4, R4, 0x6, RZ ;  /* 0x0000000604047810 */ /* 0x000fc40007ffe0ff */
[----:B------:R-:W-:-:S04]  /*89c0*/  IADD3 R3, -R190, 0x40, R3 ;  /* 0x00000040be037810 */ /* 0x000fc80007ffe103 */
[C---:B------:R-:W-:Y:S02]  /*89d0*/  ISETP.GT.AND P1, PT, R3.reuse, RZ, PT ;  /* 0x000000ff0300720c */ /* 0x040fe40003f24270 */
[C---:B------:R-:W-:Y:S02]  /*89e0*/  ISETP.GT.AND P2, PT, R3.reuse, 0x1, PT ;  /* 0x000000010300780c */ /* 0x040fe40003f44270 */
[C---:B------:R-:W-:Y:S02]  /*89f0*/  ISETP.GT.AND P3, PT, R3.reuse, 0x8, PT ;  /* 0x000000080300780c */ /* 0x040fe40003f64270 */
[C---:B------:R-:W-:Y:S02]  /*8a00*/  ISETP.GT.AND P4, PT, R3.reuse, 0x9, PT ;  /* 0x000000090300780c */ /* 0x040fe40003f84270 */
[C---:B------:R-:W-:Y:S02]  /*8a10*/  ISETP.GT.AND P5, PT, R3.reuse, 0x10, PT ;  /* 0x000000100300780c */ /* 0x040fe40003fa4270 */
[----:B------:R-:W-:-:S02]  /*8a20*/  ISETP.GT.AND P6, PT, R3, 0x11, PT ;  /* 0x000000110300780c */ /* 0x000fc40003fc4270 */
[----:B-1----:R-:W-:Y:S01]  /*8a30*/  LOP3.LUT R60, R60, 0x7f, RZ, 0xc0, !PT ;  /* 0x0000007f3c3c7812 */ /* 0x002fe200078ec0ff */
[----:B------:R-:W-:Y:S02]  /*8a40*/  WARPGROUP.DEPBAR.LE gsb0, 0x0 ;  /* 0x00008000000079c5 */ /* 0x000fe40000010000 */
[----:B------:R-:W-:-:S06]  /*8a50*/  WARPGROUP.ARRIVE ;  /* 0x00000000000079c5 */ /* 0x000fcc0000000000 */
[----:B------:R-:W-:Y:S01]  /*8a60*/  HGMMA.64x64x16.F32.BF16 R24, gdesc[UR4], R24, gsb0 ;  /* 0x00e00000041879f0 */ /* 0x000fe20008001818 */
[----:B------:R-:W-:Y:S02]  /*8a70*/  R2UR UR4, R6 ;  /* 0x00000000060472ca */ /* 0x000fe400000e0000 */
[----:B------:R-:W-:Y:S02]  /*8a80*/  R2UR UR5, R7 ;  /* 0x00000000070572ca */ /* 0x000fe400000e0000 */
[----:B------:R-:W-:Y:S02]  /*8a90*/  R2UR UR6, R12 ;  /* 0x000000000c0672ca */ /* 0x000fe400000e0000 */
[----:B------:R-:W-:Y:S01]  /*8aa0*/  R2UR UR7, R13 ;  /* 0x000000000d0772ca */ /* 0x000fe200000e0000 */
[----:B------:R-:W-:Y:S02]  /*8ab0*/  WARPGROUP.DEPBAR.LE gsb0, 0x0 ;  /* 0x00008000000079c5 */ /* 0x000fe40000010000 */
[----:B------:R-:W-:-:S10]  /*8ac0*/  WARPGROUP.ARRIVE ;  /* 0x00000000000079c5 */ /* 0x000fd40000000000 */
        /* <DEDUP_REMOVED lines=8> */
[----:B------:R-:W-:Y:S01]  /*8b50*/  ULDC UR4, c[0x0][0x9d8] ;  /* 0x0002760000047ab9 */ /* 0x000fe20000000800 */
[----:B------:R-:W-:Y:S01]  /*8b60*/  ULDC UR5, c[0x0][0x988] ;  /* 0x0002620000057ab9 */ /* 0x000fe20000000800 */
        /* <DEDUP_REMOVED lines=40> */
[----:B----4-:R-:W-:Y:S01]  /*8df0*/  FSEL R57, R28, -INF , P3 ;  /* 0xff8000001c397808 */ /* 0x010fe20001800000 */
[----:B------:R-:W-:-:S03]  /*8e00*/  FMUL.FTZ R55, R55, UR4 ;  /* 0x0000000437377c20 */ /* 0x000fc60008410000 */
[----:B------:R-:W-:-:S03]  /*8e10*/  FMNMX.FTZ R10, R57, R10, !PT ;  /* 0x0000000a390a7209 */ /* 0x000fc60007810000 */
[----:B------:R-:W4:Y:S01]  /*8e20*/  MUFU.TANH R26, R26 ;  /* 0x0000001a001a7308 */ /* 0x000f220000002400 */
[----:B-1----:R-:W-:-:S04]  /*8e30*/  FSEL R29, R29, -INF , P4 ;  /* 0xff8000001d1d7808 */ /* 0x002fc80002000000 */
[----:B------:R-:W-:-:S03]  /*8e40*/  FMNMX.FTZ R10, R29, R10, !PT ;  /* 0x0000000a1d0a7209 */ /* 0x000fc60007810000 */
[----:B------:R-:W1:Y:S01]  /*8e50*/  MUFU.TANH R33, R33 ;  /* 0x0000002100217308 */ /* 0x000e620000002400 */
[----:B--2---:R-:W-:-:S04]  /*8e60*/  FSEL R59, R32, -INF , P5 ;  /* 0xff800000203b7808 */ /* 0x004fc80002800000 */
[----:B------:R-:W-:-:S03]  /*8e70*/  FMNMX.FTZ R10, R59, R10, !PT ;  /* 0x0000000a3b0a7209 */ /* 0x000fc60007810000 */
[----:B------:R-:W2:Y:S01]  /*8e80*/  MUFU.TANH R27, R27 ;  /* 0x0000001b001b7308 */ /* 0x000ea20000002400 */
[----:B----4-:R-:W-:Y:S02]  /*8e90*/  FSEL R13, R26, -INF , P1 ;  /* 0xff8000001a0d7808 */ /* 0x010fe40000800000 */
[----:B------:R-:W-:-:S05]  /*8ea0*/  ISETP.GT.AND P1, PT, R3, 0x18, PT ;  /* 0x000000180300780c */ /* 0x000fca0003f24270 */
[----:B------:R-:W4:Y:S01]  /*8eb0*/  MUFU.TANH R36, R36 ;  /* 0x0000002400247308 */ /* 0x000f220000002400 */
[----:B-1----:R-:W-:-:S04]  /*8ec0*/  FSEL R61, R33, -INF , P6 ;  /* 0xff800000213d7808 */ /* 0x002fc80003000000 */
[----:B------:R-:W-:-:S03]  /*8ed0*/  FMNMX.FTZ R10, R61, R10, !PT ;  /* 0x0000000a3d0a7209 */ /* 0x000fc60007810000 */
[----:B------:R-:W1:Y:S01]  /*8ee0*/  MUFU.TANH R30, R30 ;  /* 0x0000001e001e7308 */ /* 0x000e620000002400 */
[----:B--2---:R-:W-:Y:S02]  /*8ef0*/  FSEL R27, R27, -INF , P2 ;  /* 0xff8000001b1b7808 */ /* 0x004fe40001000000 */
[----:B------:R-:W-:-:S05]  /*8f00*/  ISETP.GT.AND P2, PT, R3, 0x19, PT ;  /* 0x000000190300780c */ /* 0x000fca0003f44270 */
[----:B------:R-:W2:Y:S01]  /*8f10*/  MUFU.TANH R37, R37 ;  /* 0x0000002500257308 */ /* 0x000ea20000002400 */
[----:B----4-:R-:W-:-:S04]  /*8f20*/  FSEL R63, R36, -INF , P1 ;  /* 0xff800000243f7808 */ /* 0x010fc80000800000 */
[----:B------:R-:W-:-:S03]  /*8f30*/  FMNMX.FTZ R10, R63, R10, !PT ;  /* 0x0000000a3f0a7209 */ /* 0x000fc60007810000 */
[----:B------:R-:W4:Y:S01]  /*8f40*/  MUFU.TANH R31, R31 ;  /* 0x0000001f001f7308 */ /* 0x000f220000002400 */
[----:B-1----:R-:W-:Y:S02]  /*8f50*/  FSEL R21, R30, -INF , P3 ;  /* 0xff8000001e157808 */ /* 0x002fe40001800000 */
[----:B------:R-:W-:-:S05]  /*8f60*/  ISETP.GT.AND P3, PT, R3, 0x20, PT ;  /* 0x000000200300780c */ /* 0x000fca0003f64270 */
        /* <DEDUP_REMOVED lines=42> */
[----:B------:R-:W-:Y:S01]  /*9210*/  MUFU.TANH R46, R46 ;  /* 0x0000002e002e7308 */ /* 0x000fe20000002400 */
[----:B-1----:R-:W-:-:S04]  /*9220*/  FSEL R79, R52, -INF , P3 ;  /* 0xff800000344f7808 */ /* 0x002fc80001800000 */
[----:B------:R-:W-:-:S03]  /*9230*/  FMNMX.FTZ R10, R79, R10, !PT ;  /* 0x0000000a4f0a7209 */ /* 0x000fc60007810000 */
[----:B------:R-:W1:Y:S01]  /*9240*/  MUFU.TANH R47, R47 ;  /* 0x0000002f002f7308 */ /* 0x000e620000002400 */
[----:B--2---:R-:W-:-:S04]  /*9250*/  FSEL R81, R53, -INF , P4 ;  /* 0xff80000035517808 */ /* 0x004fc80002000000 */
[----:B------:R-:W-:-:S03]  /*9260*/  FMNMX.FTZ R3, R81, R10, !PT ;  /* 0x0000000a51037209 */ /* 0x000fc60007810000 */
[----:B------:R-:W2:Y:S02]  /*9270*/  MUFU.TANH R50, R50 ;  /* 0x0000003200327308 */ /* 0x000ea40000002400 */
[----:B------:R-:W4:Y:S06]  /*9280*/  SHFL.BFLY PT, R10, R3, 0x2, 0x1f ;  /* 0x0c401f00030a7f89 */ /* 0x000f2c00000e0000 */
[----:B------:R-:W0:Y:S01]  /*9290*/  MUFU.TANH R51, R51 ;  /* 0x0000003300337308 */ /* 0x000e220000002400 */
[----:B-1----:R-:W-:-:S07]  /*92a0*/  FSEL R47, R47, -INF , P6 ;  /* 0xff8000002f2f7808 */ /* 0x002fce0003000000 */
[----:B------:R-:W1:Y:S01]  /*92b0*/  MUFU.TANH R54, R54 ;  /* 0x0000003600367308 */ /* 0x000e620000002400 */
[----:B--2---:R-:W-:-:S07]  /*92c0*/  FSEL R49, R50, -INF , P1 ;  /* 0xff80000032317808 */ /* 0x004fce0000800000 */
[----:B------:R-:W2:Y:S01]  /*92d0*/  MUFU.TANH R55, R55 ;  /* 0x0000003700377308 */ /* 0x000ea20000002400 */
[----:B0-----:R-:W-:Y:S02]  /*92e0*/  FSEL R51, R51, -INF , P2 ;  /* 0xff80000033337808 */ /* 0x001fe40001000000 */
[----:B----4-:R-:W-:Y:S02]  /*92f0*/  FMNMX.FTZ R14, R3, R10, !PT ;  /* 0x0000000a030e7209 */ /* 0x010fe40007810000 */
[----:B------:R-:W-:-:S03]  /*9300*/  FMNMX.FTZ R10, R13, R27, !PT ;  /* 0x0000001b0d0a7209 */ /* 0x000fc60007810000 */
[----:B------:R-:W0:Y:S01]  /*9310*/  SHFL.BFLY PT, R45, R14, 0x1, 0x1f ;  /* 0x0c201f000e2d7f89 */ /* 0x000e2200000e0000 */
[----:B------:R-:W-:Y:S02]  /*9320*/  FMNMX.FTZ R10, R21, R10, !PT ;  /* 0x0000000a150a7209 */ /* 0x000fe40007810000 */
[----:B-1----:R-:W-:Y:S02]  /*9330*/  FSEL R53, R54, -INF , P3 ;  /* 0xff80000036357808 */ /* 0x002fe40001800000 */
[----:B------:R-:W-:-:S04]  /*9340*/  FMNMX.FTZ R10, R31, R10, !PT ;  /* 0x0000000a1f0a7209 */ /* 0x000fc80007810000 */
[----:B------:R-:W-:Y:S02]  /*9350*/  FMNMX.FTZ R10, R33, R10, !PT ;  /* 0x0000000a210a7209 */ /* 0x000fe40007810000 */
[----:B--2---:R-:W-:Y:S02]  /*9360*/  FSEL R55, R55, -INF , P4 ;  /* 0xff80000037377808 */ /* 0x004fe40002000000 */
[----:B------:R-:W-:-:S04]  /*9370*/  FMNMX.FTZ R10, R35, R10, !PT ;  /* 0x0000000a230a7209 */ /* 0x000fc80007810000 */
[----:B------:R-:W-:Y:S01]  /*9380*/  FMNMX.FTZ R12, R37, R10, !PT ;  /* 0x0000000a250c7209 */ /* 0x000fe20007810000 */
[----:B------:R-:W-:-:S03]  /*9390*/  IMAD.U32 R10, RZ, RZ, UR5 ;  /* 0x00000005ff0a7e24 */ /* 0x000fc6000f8e00ff */
[----:B------:R-:W-:Y:S02]  /*93a0*/  FMNMX.FTZ R12, R39, R12, !PT ;  /* 0x0000000c270c7209 */ /* 0x000fe40007810000 */
[----:B0-----:R-:W-:Y:S02]  /*93b0*/  FMNMX.FTZ R3, R14, R45, !PT ;  /* 0x0000002d0e037209 */ /* 0x001fe40007810000 */
[----:B------:R-:W-:Y:S02]  /*93c0*/  FMNMX.FTZ R12, R41, R12, !PT ;  /* 0x0000000c290c7209 */ /* 0x000fe40007810000 */
[----:B------:R-:W-:Y:S01]  /*93d0*/  FSEL R45, R46, -INF , P5 ;  /* 0xff8000002e2d7808 */ /* 0x000fe20002800000 */
[----:B------:R-:W-:Y:S01]  /*93e0*/  FMUL.FTZ R14, R3, R10 ;  /* 0x0000000a030e7220 */ /* 0x000fe20000410000 */
[----:B------:R-:W-:Y:S02]  /*93f0*/  FMNMX.FTZ R12, R43, R12, !PT ;  /* 0x0000000c2b0c7209 */ /* 0x000fe40007810000 */
[----:B------:R-:W-:-:S02]  /*9400*/  FSETP.NEU.FTZ.AND P5, PT, R3, -INF , PT ;  /* 0xff8000000300780b */ /* 0x000fc40003fbd000 */
[----:B------:R-:W-:Y:S02]  /*9410*/  FMNMX.FTZ R12, R45, R12, !PT ;  /* 0x0000000c2d0c7209 */ /* 0x000fe40007810000 */
[----:B------:R-:W-:Y:S02]  /*9420*/  FSEL R20, R14, RZ, P5 ;  /* 0x000000ff0e147208 */ /* 0x000fe40002800000 */
[----:B------:R-:W-:-:S03]  /*9430*/  FMNMX.FTZ R12, R47, R12, !PT ;  /* 0x0000000c2f0c7209 */ /* 0x000fc60007810000 */
        /* <DEDUP_REMOVED lines=16> */
[-CC-:B------:R-:W-:Y:S01]  /*9540*/  FFMA.FTZ R71, R71, R10.reuse, -R20.reuse ;  /* 0x0000000a47477223 */ /* 0x180fe20000010814 */
[-CC-:B------:R-:W-:Y:S01]  /*9550*/  FFMA.FTZ R73, R73, R10.reuse, -R20.reuse ;  /* 0x0000000a49497223 */ /* 0x180fe20000010814 */
[----:B0-----:R-:W0:Y:S01]  /*9560*/  SHFL.BFLY PT, R11, R12, 0x2, 0x1f ;  /* 0x0c401f000c0b7f89 */ /* 0x001e2200000e0000 */
[-CC-:B------:R-:W-:Y:S01]  /*9570*/  FFMA.FTZ R75, R75, R10.reuse, -R20.reuse ;  /* 0x0000000a4b4b7223 */ /* 0x180fe20000010814 */
[----:B------:R-:W2:Y:S01]  /*9580*/  MUFU.EX2 R57, R57 ;  /* 0x0000003900397308 */ /* 0x000ea20000000800 */
[-CC-:B------:R-:W-:Y:S01]  /*9590*/  FFMA.FTZ R77, R77, R10.reuse, -R20.reuse ;  /* 0x0000000a4d4d7223 */ /* 0x180fe20000010814 */
[-CC-:B------:R-:W-:Y:S01]  /*95a0*/  FFMA.FTZ R79, R79, R10.reuse, -R20.reuse ;  /* 0x0000000a4f4f7223 */ /* 0x180fe20000010814 */
[----:B------:R-:W-:-:S05]  /*95b0*/  FFMA.FTZ R20, R81, R10, -R20 ;  /* 0x0000000a51147223 */ /* 0x000fca0000010814 */
[----:B------:R-:W4:Y:S08]  /*95c0*/  MUFU.EX2 R154, R29 ;  /* 0x0000001d009a7308 */ /* 0x000f300000000800 */
        /* <DEDUP_REMOVED lines=11> */
[----:B------:R-:W-:Y:S01]  /*9680*/  FSEL R24, R12, RZ, P1 ;  /* 0x000000ff0c187208 */ /* 0x000fe20000800000 */
[----:B-1----:R-:W-:Y:S01]  /*9690*/  FADD.FTZ R12, R152, R25 ;  /* 0x00000019980c7221 */ /* 0x002fe20000010000 */
        /* <DEDUP_REMOVED lines=17> */
[----:B------:R2:W0:Y:S01]  /*97b0*/  MUFU.EX2 R26, R27 ;  /* 0x0000001b001a7308 */ /* 0x0004220000000800 */
[-CC-:B------:R-:W-:Y:S01]  /*97c0*/  FFMA.FTZ R53, R53, R10.reuse, -R24.reuse ;  /* 0x0000000a35357223 */ /* 0x180fe20000010818 */
[----:B------:R-:W-:Y:S01]  /*97d0*/  FFMA.FTZ R24, R55, R10, -R24 ;  /* 0x0000000a37187223 */ /* 0x000fe20000010818 */
[----:B------:R-:W-:-:S05]  /*97e0*/  F2FP.BF16.F32.PACK_AB R152, R25, R152 ;  /* 0x000000981998723e */ /* 0x000fca00000010ff */
[----:B------:R-:W1:Y:S01]  /*97f0*/  MUFU.EX2 R21, R21 ;  /* 0x0000001500157308 */ /* 0x000e620000000800 */
[----:B--2---:R-:W-:-:S04]  /*9800*/  FADD.FTZ R27, R57, R12 ;  /* 0x0000000c391b7221 */ /* 0x004fc80000010000 */
[C---:B----4-:R-:W-:Y:S01]  /*9810*/  FADD.FTZ R38, R154.reuse, R27 ;  /* 0x0000001b9a267221 */ /* 0x050fe20000010000 */
[----:B------:R-:W-:Y:S02]  /*9820*/  F2FP.BF16.F32.PACK_AB R154, R154, R57 ;  /* 0x000000399a9a723e */ /* 0x000fe400000010ff */
[----:B------:R-:W2:Y:S01]  /*9830*/  MUFU.EX2 R28, R31 ;  /* 0x0000001f001c7308 */ /* 0x000ea20000000800 */
[----:B0-----:R-:W-:Y:S01]  /*9840*/  FADD.FTZ R12, R13, R26 ;  /* 0x0000001a0d0c7221 */ /* 0x001fe20000010000 */
[----:B------:R-:W-:Y:S01]  /*9850*/  FADD.FTZ R29, R59, R38 ;  /* 0x000000263b1d7221 */ /* 0x000fe20000010000 */
[----:B------:R-:W-:-:S03]  /*9860*/  F2FP.BF16.F32.PACK_AB R153, R26, R13 ;  /* 0x0000000d1a99723e */ /* 0x000fc600000010ff */
[C---:B------:R-:W-:Y:S01]  /*9870*/  FADD.FTZ R42, R156.reuse, R29 ;  /* 0x0000001d9c2a7221 */ /* 0x040fe20000010000 */
[----:B------:R-:W-:Y:S01]  /*9880*/  F2FP.BF16.F32.PACK_AB R156, R156, R59 ;  /* 0x0000003b9c9c723e */ /* 0x000fe200000010ff */
[----:B------:R-:W0:Y:S01]  /*9890*/  MUFU.EX2 R33, R33 ;  /* 0x0000002100217308 */ /* 0x000e220000000800 */
[----:B-1----:R-:W-:Y:S01]  /*98a0*/  FADD.FTZ R27, R21, R12 ;  /* 0x0000000c151b7221 */ /* 0x002fe20000010000 */
[----:B------:R-:W-:Y:S02]  /*98b0*/  @!P1 VIADD R12, R15, 0x28c40 ;  /* 0x00028c400f0c9836 */ /* 0x000fe40000000000 */
[----:B------:R-:W-:-:S03]  /*98c0*/  FADD.FTZ R29, R63, R42 ;  /* 0x0000002a3f1d7221 */ /* 0x000fc60000010000 */
[----:B------:R-:W-:Y:S01]  /*98d0*/  @!P1 PRMT R12, RZ, 0x654, R12 ;  /* 0x00000654ff0c9816 */ /* 0x000fe2000000000c */
[----:B------:R-:W1:Y:S01]  /*98e0*/  MUFU.EX2 R30, R35 ;  /* 0x00000023001e7308 */ /* 0x000e620000000800 */
[C---:B--2---:R-:W-:Y:S01]  /*98f0*/  FADD.FTZ R40, R28.reuse, R27 ;  /* 0x0000001b1c287221 */ /* 0x044fe20000010000 */
[----:B------:R-:W-:Y:S01]  /*9900*/  F2FP.BF16.F32.PACK_AB R155, R28, R21 ;  /* 0x000000151c9b723e */ /* 0x000fe200000010ff */
[----:B------:R1:W-:Y:S01]  /*9910*/  @!P1 SYNCS.ARRIVE.TRANS64.RED.A1T0 RZ, [R12+URZ], RZ ;  /* 0x000000ff0cff99a7 */ /* 0x0003e2000810043f */
[----:B------:R-:W-:Y:S01]  /*9920*/  BAR.SYNC.DEFER_BLOCKING 0xf, 0x100 ;  /* 0x03c4000000007b1d */ /* 0x000fe20000010000 */
[----:B0-----:R-:W-:-:S05]  /*9930*/  FADD.FTZ R27, R33, R40 ;  /* 0x00000028211b7221 */ /* 0x001fca0000010000 */
[----:B------:R-:W0:Y:S01]  /*9940*/  MUFU.EX2 R37, R37 ;  /* 0x0000002500257308 */ /* 0x000e220000000800 */
[C---:B------:R-:W-:Y:S01]  /*9950*/  FADD.FTZ R40, R158.reuse, R29 ;  /* 0x0000001d9e287221 */ /* 0x040fe20000010000 */
[----:B------:R-:W-:-:S03]  /*9960*/  F2FP.BF16.F32.PACK_AB R158, R158, R63 ;  /* 0x0000003f9e9e723e */ /* 0x000fc600000010ff */
[----:B------:R-:W-:Y:S01]  /*9970*/  FADD.FTZ R29, R67, R40 ;  /* 0x00000028431d7221 */ /* 0x000fe20000010000 */
[----:B-1----:R-:W-:Y:S02]  /*9980*/  FADD.FTZ R12, R30, R27 ;  /* 0x0000001b1e0c7221 */ /* 0x002fe40000010000 */
[----:B------:R-:W1:Y:S01]  /*9990*/  MUFU.EX2 R32, R39 ;  /* 0x0000002700207308 */ /* 0x000e620000000800 */
[----:B------:R-:W-:Y:S01]  /*99a0*/  FADD.FTZ R40, R160, R29 ;  /* 0x0000001da0287221 */ /* 0x000fe20000010000 */
[----:B------:R-:W-:Y:S02]  /*99b0*/  F2FP.BF16.F32.PACK_AB R157, R30, R33 ;  /* 0x000000211e9d723e */ /* 0x000fe400000010ff */
[----:B------:R-:W-:-:S04]  /*99c0*/  F2FP.BF16.F32.PACK_AB R160, R160, R67 ;  /* 0x00000043a0a0723e */ /* 0x000fc800000010ff */
[----:B------:R-:W2:Y:S01]  /*99d0*/  MUFU.EX2 R41, R41 ;  /* 0x0000002900297308 */ /* 0x000ea20000000800 */
[----:B0-----:R-:W-:Y:S01]  /*99e0*/  FADD.FTZ R27, R37, R12 ;  /* 0x0000000c251b7221 */ /* 0x001fe20000010000 */
[----:B------:R0:W-:Y:S06]  /*99f0*/  STSM.16.M88.4 [R194+0x26800], R152 ;  /* 0x02680098c2007844 */ /* 0x0001ec0000000200 */
[----:B------:R-:W4:Y:S01]  /*9a00*/  MUFU.EX2 R34, R43 ;  /* 0x0000002b00227308 */ /* 0x000f220000000800 */
[C---:B-1----:R-:W-:Y:S01]  /*9a10*/  FADD.FTZ R12, R32.reuse, R27 ;  /* 0x0000001b200c7221 */ /* 0x042fe20000010000 */
[----:B------:R-:W-:Y:S01]  /*9a20*/  FADD.FTZ R27, R71, R40 ;  /* 0x00000028471b7221 */ /* 0x000fe20000010000 */
[----:B------:R-:W-:-:S05]  /*9a30*/  F2FP.BF16.F32.PACK_AB R159, R32, R37 ;  /* 0x00000025209f723e */ /* 0x000fca00000010ff */
[----:B------:R-:W1:Y:S01]  /*9a40*/  MUFU.EX2 R45, R45 ;  /* 0x0000002d002d7308 */ /* 0x000e620000000800 */
[----:B--2---:R-:W-:Y:S01]  /*9a50*/  FADD.FTZ R25, R41, R12 ;  /* 0x0000000c29197221 */ /* 0x004fe20000010000 */
[----:B------:R0:W-:Y:S06]  /*9a60*/  STSM.16.M88.4 [R197], R156 ;  /* 0x0000009cc5007844 */ /* 0x0001ec0000000200 */
[----:B------:R-:W2:Y:S01]  /*9a70*/  MUFU.EX2 R162, R73 ;  /* 0x0000004900a27308 */ /* 0x000ea20000000800 */
[C---:B----4-:R-:W-:Y:S01]  /*9a80*/  FADD.FTZ R12, R34.reuse, R25 ;  /* 0x00000019220c7221 */ /* 0x050fe20000010000 */
[----:B------:R-:W-:-:S06]  /*9a90*/  F2FP.BF16.F32.PACK_AB R161, R34, R41 ;  /* 0x0000002922a1723e */ /* 0x000fcc00000010ff */
[----:B------:R-:W4:Y:S01]  /*9aa0*/  MUFU.EX2 R36, R47 ;  /* 0x0000002f00247308 */ /* 0x000f220000000800 */
[----:B-1----:R-:W-:-:S07]  /*9ab0*/  FADD.FTZ R13, R45, R12 ;  /* 0x0000000c2d0d7221 */ /* 0x002fce0000010000 */
[----:B------:R-:W-:Y:S01]  /*9ac0*/  MUFU.EX2 R75, R75 ;  /* 0x0000004b004b7308 */ /* 0x000fe20000000800 */
[C---:B--2---:R-:W-:Y:S01]  /*9ad0*/  FADD.FTZ R40, R162.reuse, R27 ;  /* 0x0000001ba2287221 */ /* 0x044fe20000010000 */
[----:B------:R-:W-:-:S06]  /*9ae0*/  F2FP.BF16.F32.PACK_AB R162, R162, R71 ;  /* 0x00000047a2a2723e */ /* 0x000fcc00000010ff */
[----:B------:R-:W1:Y:S01]  /*9af0*/  MUFU.EX2 R14, R77 ;  /* 0x0000004d000e7308 */ /* 0x000e620000000800 */
[C---:B----4-:R-:W-:Y:S01]  /*9b00*/  FADD.FTZ R12, R36.reuse, R13 ;  /* 0x0000000d240c7221 */ /* 0x050fe20000010000 */
[----:B------:R-:W-:-:S05]  /*9b10*/  F2FP.BF16.F32.PACK_AB R163, R36, R45 ;  /* 0x0000002d24a3723e */ /* 0x000fca00000010ff */
[----:B------:R0:W-:Y:S01]  /*9b20*/  STSM.16.M88.4 [R195], R160 ;  /* 0x000000a0c3007844 */ /* 0x0001e20000000200 */
[----:B------:R-:W-:Y:S08]  /*9b30*/  MUFU.EX2 R49, R49 ;  /* 0x0000003100317308 */ /* 0x000ff00000000800 */
[----:B------:R-:W2:Y:S01]  /*9b40*/  MUFU.EX2 R38, R51 ;  /* 0x0000003300267308 */ /* 0x000ea20000000800 */
[----:B-1----:R-:W-:Y:S01]  /*9b50*/  F2FP.BF16.F32.PACK_AB R164, R14, R75 ;  /* 0x0000004b0ea4723e */ /* 0x002fe200000010ff */
[----:B------:R-:W-:-:S04]  /*9b60*/  FADD.FTZ R75, R75, R40 ;  /* 0x000000284b4b7221 */ /* 0x000fc80000010000 */
[----:B------:R-:W-:Y:S02]  /*9b70*/  FADD.FTZ R14, R14, R75 ;  /* 0x0000004b0e0e7221 */ /* 0x000fe40000010000 */
[----:B------:R-:W-:Y:S08]  /*9b80*/  MUFU.EX2 R79, R79 ;  /* 0x0000004f004f7308 */ /* 0x000ff00000000800 */
[----:B------:R-:W1:Y:S01]  /*9b90*/  MUFU.EX2 R20, R20 ;  /* 0x0000001400147308 */ /* 0x000e620000000800 */
[----:B--2---:R-:W-:Y:S01]  /*9ba0*/  F2FP.BF16.F32.PACK_AB R165, R38, R49 ;  /* 0x0000003126a5723e */ /* 0x004fe200000010ff */
[----:B------:R-:W-:-:S04]  /*9bb0*/  FADD.FTZ R49, R49, R12 ;  /* 0x0000000c31317221 */ /* 0x000fc80000010000 */
[----:B------:R-:W-:Y:S02]  /*9bc0*/  FADD.FTZ R38, R38, R49 ;  /* 0x0000003126267221 */ /* 0x000fe40000010000 */
[----:B------:R-:W2:Y:S08]  /*9bd0*/  MUFU.EX2 R53, R53 ;  /* 0x0000003500357308 */ /* 0x000eb00000000800 */
[----:B------:R-:W4:Y:S01]  /*9be0*/  MUFU.EX2 R24, R24 ;  /* 0x0000001800187308 */ /* 0x000f220000000800 */
[----:B-1----:R-:W-:Y:S01]  /*9bf0*/  F2FP.BF16.F32.PACK_AB R166, R20, R79 ;  /* 0x0000004f14a6723e */ /* 0x002fe200000010ff */
[----:B------:R-:W-:-:S04]  /*9c00*/  FADD.FTZ R79, R79, R14 ;  /* 0x0000000e4f4f7221 */ /* 0x000fc80000010000 */
[----:B------:R-:W-:Y:S01]  /*9c10*/  FADD.FTZ R12, R20, R79 ;  /* 0x0000004f140c7221 */ /* 0x000fe20000010000 */
[----:B--2---:R-:W-:Y:S01]  /*9c20*/  FADD.FTZ R13, R53, R38 ;  /* 0x00000026350d7221 */ /* 0x004fe20000010000 */
[----:B----4-:R-:W-:-:S03]  /*9c30*/  F2FP.BF16.F32.PACK_AB R167, R24, R53 ;  /* 0x0000003518a7723e */ /* 0x010fc600000010ff */
[----:B------:R-:W-:Y:S02]  /*9c40*/  FADD.FTZ R13, R24, R13 ;  /* 0x0000000d180d7221 */ /* 0x000fe40000010000 */
[----:B------:R0:W-:Y:S01]  /*9c50*/  STSM.16.M88.4 [R196], R164 ;  /* 0x000000a4c4007844 */ /* 0x0001e20000000200 */
[----:B------:R-:W-:Y:S05]  /*9c60*/  @!P0 BRA `(.L_x_3208) ;  /* 0x0000000000048947 */ /* 0x000fea0003800000 */
[----:B------:R-:W-:Y:S01]  /*9c70*/  BPT.TRAP 0x1 ;  /* 0x000000040000795c */ /* 0x000fe20000300000 */
.L_x_3208:
[----:B------:R1:W2:Y:S01]  /*9c80*/  SYNCS.PHASECHK.TRANS64.TRYWAIT P2, [R15+URZ+0x28c50], R58 ;  /* 0x028c503a0f0075a7 */ /* 0x0002a2000804017f */
[----:B------:R-:W-:Y:S05]  /*9c90*/  @!P0 BRA `(.L_x_3209) ;  /* 0x0000000000048947 */ /* 0x000fea0003800000 */
[----:B------:R-:W-:Y:S01]  /*9ca0*/  BPT.TRAP 0x1 ;  /* 0x000000040000795c */ /* 0x000fe20000300000 */
.L_x_3209:
[----:B------:R-:W-:Y:S01]  /*9cb0*/  LOP3.LUT R14, R56, 0x2000000, RZ, 0xfc, !PT ;  /* 0x02000000380e7812 */ /* 0x000fe200078efcff */
[----:B------:R-:W-:Y:S01]  /*9cc0*/  ULDC UR37, c[0x0][0x9d8] ;  /* 0x0002760000257ab9 */ /* 0x000fe20000000800 */
[----:B------:R-:W-:Y:S01]  /*9cd0*/  ULDC UR36, c[0x0][0x988] ;  /* 0x0002620000247ab9 */ /* 0x000fe20000000800 */
[----:B------:R-:W-:Y:S01]  /*9ce0*/  BSSY B0, `(.L_x_3210) ;  /* 0x0000006000007945 */ /* 0x000fe20003800000 */
[----:B------:R-:W-:Y:S01]  /*9cf0*/  MOV R21, 0x40000040 ;  /* 0x4000004000157802 */ /* 0x000fe20000000f00 */
[----:B------:R-:W-:Y:S02]  /*9d00*/  IMAD R20, R18, 0x1000, R14 ;  /* 0x0000100012147824 */ /* 0x000fe400078e020e */
[----:B--2---:R-:W-:Y:S05]  /*9d10*/  @P2 BRA `(.L_x_3211) ;  /* 0x0000000000082947 */ /* 0x004fea0003800000 */
[----:B------:R-:W2:Y:S02]  /*9d20*/  SYNCS.PHASECHK.TRANS64.TRYWAIT P2, [R15+URZ+0x28c50], R58 ;  /* 0x028c503a0f0075a7 */ /* 0x000ea4000804017f */
[----:B--2---:R-:W-:Y:S05]  /*9d30*/  @!P2 BRA `(.L_x_3212) ;  /* 0x000000b80014a947 */ /* 0x004fea0003800000 */
.L_x_3211:
[----:B------:R-:W-:Y:S05]  /*9d40*/  BSYNC B0 ;  /* 0x0000000000007941 */ /* 0x000fea0003800000 */
.L_x_3210:
[----:B------:R-:W-:Y:S01]  /*9d50*/  R2UR UR6, R20 ;  /* 0x00000000140672ca */ /* 0x000fe200000e0000 */
[----:B-123--:R-:W-:Y:S01]  /*9d60*/  WARPGROUP.ARRIVE ;  /* 0x00000000000079c5 */ /* 0x00efe20000000000 */
[----:B------:R-:W-:Y:S01]  /*9d70*/  R2UR UR7, R21 ;  /* 0x00000000150772ca */ /* 0x000fe200000e0000 */
[----:B------:R-:W-:Y:S01]  /*9d80*/  IMAD.MOV.U32 R21, RZ, RZ, 0x40000040 ;  /* 0x40000040ff157424 */ /* 0x000fe200078e00ff */
[----:B------:R-:W-:Y:S01]  /*9d90*/  ISETP.GE.AND P2, PT, R168, 0x41, PT ;  /* 0x00000041a800780c */ /* 0x000fe20003f46270 */
[----:B------:R-:W-:Y:S01]  /*9da0*/  BSSY B0, `(.L_x_3213) ;  /* 0x000020b000007945 */ /* 0x000fe20003800000 */
[----:B------:R-:W-:-:S04]  /*9db0*/  @!P1 IADD3 R15, R15, 0x28c60, RZ ;  /* 0x00028c600f0f9810 */ /* 0x000fc80007ffe0ff */
[----:B------:R-:W-:-:S05]  /*9dc0*/  @!P1 PRMT R15, RZ, 0x654, R15 ;  /* 0x00000654ff0f9816 */ /* 0x000fca000000000f */
[----:B------:R-:W-:Y:S03]  /*9dd0*/  HGMMA.64x256x16.F32.BF16 R24, R152, gdesc[UR4].tnspB, RZ, !UPT, gsb0 ;  /* 0x43e0000498187df0 */ /* 0x000fe6000c0018ff */
[----:B------:R-:W-:Y:S02]  /*9de0*/  WARPGROUP.DEPBAR.LE gsb0, 0x0 ;  /* 0x00008000000079c5 */ /* 0x000fe40000010000 */
[----:B0-----:R-:W-:Y:S01]  /*9df0*/  VIADD R152, R20, 0x80 ;  /* 0x0000008014987836 */ /* 0x001fe20000000000 */
[----:B------:R-:W-:Y:S01]  /*9e00*/  WARPGROUP.ARRIVE ;  /* 0x00000000000079c5 */ /* 0x000fe20000000000 */
[----:B------:R-:W-:-:S03]  /*9e10*/  IMAD.MOV.U32 R153, RZ, RZ, 0x40000040 ;  /* 0x40000040ff997424 */ /* 0x000fc600078e00ff */
[----:B------:R-:W-:Y:S01]  /*9e20*/  R2UR UR6, R152 ;  /* 0x00000000980672ca */ /* 0x000fe200000e0000 */
[C---:B------:R-:W-:Y:S01]  /*9e30*/  VIADD R152, R20.reuse, 0x100 ;  /* 0x0000010014987836 */ /* 0x040fe20000000000 */
[----:B------:R-:W-:Y:S01]  /*9e40*/  R2UR UR7, R153 ;  /* 0x00000000990772ca */ /* 0x000fe200000e0000 */
[----:B------:R-:W-:Y:S02]  /*9e50*/  IMAD.MOV.U32 R153, RZ, RZ, 0x40000040 ;  /* 0x40000040ff997424 */ /* 0x000fe400078e00ff */
[----:B------:R-:W-:-:S13]  /*9e60*/  VIADD R20, R20, 0x180 ;  /* 0x0000018014147836 */ /* 0x000fda0000000000 */
[----:B------:R-:W-:Y:S01]  /*9e70*/  HGMMA.64x256x16.F32.BF16 R24, R156, gdesc[UR4].tnspB, R24, gsb0 ;  /* 0x43e000049c187df0 */ /* 0x000fe20008001818 */
[----:B------:R-:W-:Y:S02]  /*9e80*/  R2UR UR6, R152 ;  /* 0x00000000980672ca */ /* 0x000fe400000e0000 */
[----:B------:R-:W-:Y:S01]  /*9e90*/  R2UR UR7, R153 ;  /* 0x00000000990772ca */ /* 0x000fe200000e0000 */
[----:B------:R-:W-:Y:S02]  /*9ea0*/  WARPGROUP.DEPBAR.LE gsb0, 0x0 ;  /* 0x00008000000079c5 */ /* 0x000fe40000010000 */
[----:B------:R-:W-:-:S15]  /*9eb0*/  WARPGROUP.ARRIVE ;  /* 0x00000000000079c5 */ /* 0x000fde0000000000 */
[----:B------:R-:W-:-:S07]  /*9ec0*/  NOP ;  /* 0x0000000000007918 */ /* 0x000fce0000000000 */
[----:B------:R-:W-:Y:S01]  /*9ed0*/  HGMMA.64x256x16.F32.BF16 R24, R160, gdesc[UR4].tnspB, R24, gsb0 ;  /* 0x43e00004a0187df0 */ /* 0x000fe20008001818 */
[----:B------:R-:W-:Y:S02]  /*9ee0*/  R2UR UR6, R20 ;  /* 0x00000000140672ca */ /* 0x000fe400000e0000 */
[----:B------:R-:W-:Y:S01]  /*9ef0*/  R2UR UR7, R21 ;  /* 0x00000000150772ca */ /* 0x000fe200000e0000 */
[----:B------:R-:W-:Y:S02]  /*9f00*/  WARPGROUP.DEPBAR.LE gsb0, 0x0 ;  /* 0x00008000000079c5 */ /* 0x000fe40000010000 */
[----:B------:R-:W-:-:S15]  /*9f10*/  WARPGROUP.ARRIVE ;  /* 0x00000000000079c5 */ /* 0x000fde0000000000 */
[----:B------:R-:W-:-:S07]  /*9f20*/  NOP ;  /* 0x0000000000007918 */ /* 0x000fce0000000000 */
[----:B------:R-:W-:Y:S03]  /*9f30*/  HGMMA.64x256x16.F32.BF16 R24, R164, gdesc[UR4].tnspB, R24, gsb0 ;  /* 0x43e00004a4187df0 */ /* 0x000fe60008001818 */
[----:B------:R-:W-:Y:S02]  /*9f40*/  WARPGROUP.DEPBAR.LE gsb0, 0x0 ;  /* 0x00008000000079c5 */ /* 0x000fe40000010000 */
[----:B------:R-:W-:Y:S01]  /*9f50*/  @!PT LDS RZ, [RZ] ;  /* 0x00000000fffff984 */ /* 0x000fe20000000800 */
[----:B------:R-:W-:Y:S01]  /*9f60*/  @!PT LDS RZ, [RZ] ;  /* 0x00000000fffff984 */ /* 0x000fe20000000800 */
[----:B------:R-:W-:Y:S01]  /*9f70*/  @!PT LDS RZ, [RZ] ;  /* 0x00000000fffff984 */ /* 0x000fe20000000800 */
[----:B------:R-:W-:Y:S01]  /*9f80*/  @!PT LDS RZ, [RZ] ;  /* 0x00000000fffff984 */ /* 0x000fe20000000800 */
[----:B------:R0:W-:Y:S06]  /*9f90*/  MEMBAR.ALL.CTA ;  /* 0x0000000000007992 */ /* 0x0001ec0000008000 */
[----:B0-----:R-:W0:Y:S02]  /*9fa0*/  FENCE.VIEW.ASYNC.S ;  /* 0x00000000000073c6 */ /* 0x001e240000000000 */
[----:B0-----:R-:W-:Y:S01]  /*9fb0*/  NOP ;  /* 0x0000000000007918 */ /* 0x001fe20000000000 */
[----:B------:R-:W-:Y:S06]  /*9fc0*/  BAR.ARV 0xe, 0x100 ;  /* 0x0384000000007b1d */ /* 0x000fec0000002000 */
[----:B------:R0:W-:Y:S01]  /*9fd0*/  @!P1 SYNCS.ARRIVE.TRANS64.RED.A1T0 RZ, [R15+URZ], RZ ;  /* 0x000000ff0fff99a7 */ /* 0x0001e2000810043f */
[----:B------:R-:W-:Y:S05]  /*9fe0*/  @!P2 BRA `(.L_x_3214) ;  /* 0x0000001c0098a947 */ /* 0x000fea0003800000 */
[----:B------:R-:W-:Y:S02]  /*9ff0*/  VIADD R211, R182, 0xfffffffe ;  /* 0xfffffffeb6d37836 */ /* 0x000fe40000000000 */
[----:B------:R-:W-:Y:S02]  /*a000*/  IMAD.MOV.U32 R216, RZ, RZ, R11 ;  /* 0x000000ffffd87224 */ /* 0x000fe400078e000b */
[----:B------:R-:W-:Y:S02]  /*a010*/  IMAD.MOV.U32 R218, RZ, RZ, R3 ;  /* 0x000000ffffda7224 */ /* 0x000fe400078e0003 */
[----:B------:R-:W-:-:S07]  /*a020*/  IMAD.MOV.U32 R217, RZ, RZ, R18 ;  /* 0x000000ffffd97224 */ /* 0x000fce00078e0012 */
.L_x_3225:
[----:B------:R-:W-:Y:S01]  /*a030*/  VIADD R18, R217, 0x1 ;  /* 0x00000001d9127836 */ /* 0x000fe20000000000 */
[C---:B------:R-:W-:Y:S01]  /*a040*/  ISETP.GT.AND P2, PT, R211.reuse, RZ, PT ;  /* 0x000000ffd300720c */ /* 0x040fe20003f44270 */
[----:B------:R-:W-:-:S03]  /*a050*/  VIADD R211, R211, 0xffffffff ;  /* 0xffffffffd3d37836 */ /* 0x000fc60000000000 */
[----:B------:R-:W-:-:S04]  /*a060*/  ISETP.NE.AND P3, PT, R18, 0x2, PT ;  /* 0x000000021200780c */ /* 0x000fc80003f65270 */
[----:B------:R-:W-:Y:S02]  /*a070*/  SEL R3, RZ, 0x1, P3 ;  /* 0x00000001ff037807 */ /* 0x000fe40001800000 */
[----:B------:R-:W-:Y:S02]  /*a080*/  SEL R18, R18, RZ, P3 ;  /* 0x000000ff12127207 */ /* 0x000fe40001800000 */
[----:B------:R-:W-:Y:S01]  /*a090*/  LOP3.LUT R22, R22, R3, RZ, 0x3c, !PT ;  /* 0x0000000316167212 */ /* 0x000fe200078e3cff */
[----:B-1----:R-:W-:Y:S06]  /*a0a0*/  @!P0 BRA `(.L_x_3215) ;  /* 0x0000000000048947 */ /* 0x002fec0003800000 */
[----:B------:R-:W-:Y:S01]  /*a0b0*/  BPT.TRAP 0x1 ;  /* 0x000000040000795c */ /* 0x000fe20000300000 */
.L_x_3215:
[----:B0-----:R-:W-:Y:S02]  /*a0c0*/  LEA R15, R18, R2, 0x3 ;  /* 0x00000002120f7211 */ /* 0x001fe400078e18ff */
[----:B------:R-:W-:-:S04]  /*a0d0*/  SHF.L.U32 R213, R22, 0x1f, RZ ;  /* 0x0000001f16d57819 */ /* 0x000fc800000006ff */
[----:B------:R0:W1:Y:S01]  /*a0e0*/  SYNCS.PHASECHK.TRANS64.TRYWAIT P3, [R15+URZ+0x28c30], R213 ;  /* 0x028c30d50f0075a7 */ /* 0x000062000806017f */
[----:B------:R-:W-:Y:S05]  /*a0f0*/  @!P0 BRA `(.L_x_3216) ;  /* 0x0000000000048947 */ /* 0x000fea0003800000 */
[----:B------:R-:W-:Y:S01]  /*a100*/  BPT.TRAP 0x1 ;  /* 0x000000040000795c */ /* 0x000fe20000300000 */
.L_x_3216:
[----:B------:R-:W-:Y:S01]  /*a110*/  VIADD R3, R2, 0x20400 ;  /* 0x0002040002037836 */ /* 0x000fe20000000000 */
[----:B------:R-:W-:Y:S01]  /*a120*/  BSSY B1, `(.L_x_3217) ;  /* 0x0000009000017945 */ /* 0x000fe20003800000 */
[----:B------:R-:W-:Y:S02]  /*a130*/  IMAD R10, R18, 0x200, R0 ;  /* 0x00000200120a7824 */ /* 0x000fe400078e0200 */
[----:B------:R-:W-:Y:S01]  /*a140*/  IMAD.MOV.U32 R11, RZ, RZ, 0x40000040 ;  /* 0x40000040ff0b7424 */ /* 0x000fe200078e00ff */
[----:B------:R-:W-:-:S04]  /*a150*/  SHF.R.U32.HI R3, RZ, 0x4, R3 ;  /* 0x00000004ff037819 */ /* 0x000fc80000011603 */
[----:B------:R-:W-:-:S04]  /*a160*/  LOP3.LUT R3, R3, 0x3fff, RZ, 0xc0, !PT ;  /* 0x00003fff03037812 */ /* 0x000fc800078ec0ff */
[----:B------:R-:W-:Y:S01]  /*a170*/  LOP3.LUT R20, R3, 0x10000, RZ, 0xfc, !PT ;  /* 0x0001000003147812 */ /* 0x000fe200078efcff */
[----:B-1----:R-:W-:Y:S06]  /*a180*/  @P3 BRA `(.L_x_3218) ;  /* 0x0000000000083947 */ /* 0x002fec0003800000 */
[----:B------:R-:W1:Y:S02]  /*a190*/  SYNCS.PHASECHK.TRANS64.TRYWAIT P3, [R15+URZ+0x28c30], R213 ;  /* 0x028c30d50f0075a7 */ /* 0x000e64000806017f */
[----:B-1----:R-:W-:Y:S05]  /*a1a0*/  @!P3 BRA `(.L_x_3219) ;  /* 0x000000b4000cb947 */ /* 0x002fea0003800000 */
.L_x_3218:
[----:B------:R-:W-:Y:S05]  /*a1b0*/  BSYNC B1 ;  /* 0x0000000000017941 */ /* 0x000fea0003800000 */
.L_x_3217:
[----:B------:R-:W-:Y:S01]  /*a1c0*/  IMAD.MOV.U32 R21, RZ, RZ, 0x40000040 ;  /* 0x40000040ff157424 */ /* 0x000fe200078e00ff */
[----:B------:R-:W-:Y:S01]  /*a1d0*/  R2UR UR6, R10 ;  /* 0x000000000a0672ca */ /* 0x000fe200000e0000 */
[----:B------:R-:W-:Y:S01]  /*a1e0*/  WARPGROUP.ARRIVE ;  /* 0x00000000000079c5 */ /* 0x000fe20000000000 */
[----:B------:R-:W-:Y:S01]  /*a1f0*/  R2UR UR7, R11 ;  /* 0x000000000b0772ca */ /* 0x000fe200000e0000 */
[----:B------:R-:W-:Y:S01]  /*a200*/  IMAD.MOV.U32 R11, RZ, RZ, 0x40000040 ;  /* 0x40000040ff0b7424 */ /* 0x000fe200078e00ff */
[----:B------:R-:W-:Y:S01]  /*a210*/  R2UR UR4, R20 ;  /* 0x00000000140472ca */ /* 0x000fe200000e0000 */
[----:B------:R-:W-:Y:S01]  /*a220*/  VIADD R20, R10, 0x2 ;  /* 0x000000020a147836 */ /* 0x000fe20000000000 */
[----:B------:R-:W-:Y:S01]  /*a230*/  R2UR UR5, R21 ;  /* 0x00000000150572ca */ /* 0x000fe200000e0000 */
[----:B------:R-:W-:-:S12]  /*a240*/  IMAD.MOV.U32 R21, RZ, RZ, 0x40000040 ;  /* 0x40000040ff157424 */ /* 0x000fd800078e00ff */
[----:B------:R-:W-:Y:S01]  /*a250*/  HGMMA.64x64x16.F32.BF16 R152, gdesc[UR4], RZ, !UPT, gsb0 ;  /* 0x00e00000049879f0 */ /* 0x000fe2000c0018ff */
[----:B------:R-:W-:Y:S02]  /*a260*/  R2UR UR6, R20 ;  /* 0x00000000140672ca */ /* 0x000fe400000e0000 */
[----:B------:R-:W-:Y:S01]  /*a270*/  R2UR UR7, R21 ;  /* 0x00000000150772ca */ /* 0x000fe200000e0000 */
[----:B------:R-:W-:Y:S01]  /*a280*/  IMAD.MOV.U32 R21, RZ, RZ, 0x40000040 ;  /* 0x40000040ff157424 */ /* 0x000fe200078e00ff */
[----:B------:R-:W-:Y:S02]  /*a290*/  R2UR UR4, R8 ;  /* 0x00000000080472ca */ /* 0x000fe400000e0000 */
[----:B------:R-:W-:Y:S02]  /*a2a0*/  R2UR UR5, R9 ;  /* 0x00000000090572ca */ /* 0x000fe400000e0000 */
[C---:B------:R-:W-:Y:S01]  /*a2b0*/  IADD3 R20, R10.reuse, 0x4, RZ ;  /* 0x000000040a147810 */ /* 0x040fe20007ffe0ff */
[----:B------:R-:W-:Y:S01]  /*a2c0*/  VIADD R10, R10, 0x6 ;  /* 0x000000060a0a7836 */ /* 0x000fe20000000000 */
[----:B------:R-:W-:-:S02]  /*a2d0*/  WARPGROUP.DEPBAR.LE gsb0, 0x0 ;  /* 0x00008000000079c5 */ /* 0x000fc40000010000 */
[----:B------:R-:W-:-:S07]  /*a2e0*/  WARPGROUP.ARRIVE ;  /* 0x00000000000079c5 */ /* 0x000fce0000000000 */
        /* <DEDUP_REMOVED lines=55> */
[----:B----4-:R-:W-:-:S07]  /*a660*/  FMNMX.FTZ R10, R219, R10, !PT ;  /* 0x0000000adb0a7209 */ /* 0x010fce0007810000 */
[----:B------:R-:W4:Y:S01]  /*a670*/  MUFU.TANH R161, R161 ;  /* 0x000000a100a17308 */ /* 0x000f220000002400 */
[----:B--2---:R-:W-:-:S07]  /*a680*/  FMNMX.FTZ R10, R157, R10, !PT ;  /* 0x0000000a9d0a7209 */ /* 0x004fce0007810000 */
[----:B------:R-:W2:Y:S01]  /*a690*/  MUFU.TANH R225, R225 ;  /* 0x000000e100e17308 */ /* 0x000ea20000002400 */
[----:B---3--:R-:W-:-:S07]  /*a6a0*/  FMNMX.FTZ R10, R223, R10, !PT ;  /* 0x0000000adf0a7209 */ /* 0x008fce0007810000 */
        /* <DEDUP_REMOVED lines=21> */
[----:B--2---:R-:W-:-:S05]  /*a800*/  FMNMX.FTZ R10, R235, R10, !PT ;  /* 0x0000000aeb0a7209 */ /* 0x004fca0007810000 */
[----:B------:R-:W2:Y:S02]  /*a810*/  SHFL.BFLY PT, R3, R10, 0x2, 0x1f ;  /* 0x0c401f000a037f89 */ /* 0x000ea400000e0000 */
[----:B------:R-:W5:Y:S08]  /*a820*/  MUFU.TANH R221, R221 ;  /* 0x000000dd00dd7308 */ /* 0x000f700000002400 */
[----:B------:R-:W0:Y:S08]  /*a830*/  MUFU.TANH R159, R159 ;  /* 0x0000009f009f7308 */ /* 0x000e300000002400 */
[----:B------:R-:W1:Y:S01]  /*a840*/  MUFU.TANH R181, R181 ;  /* 0x000000b500b57308 */ /* 0x000e620000002400 */
[----:B--2---:R-:W-:-:S02]  /*a850*/  FMNMX.FTZ R3, R10, R3, !PT ;  /* 0x000000030a037209 */ /* 0x004fc40007810000 */
[----:B---3--:R-:W-:-:S05]  /*a860*/  FMNMX.FTZ R10, R153, R216, !PT ;  /* 0x000000d8990a7209 */ /* 0x008fca0007810000 */
[----:B------:R-:W2:Y:S01]  /*a870*/  MUFU.TANH R163, R163 ;  /* 0x000000a300a37308 */ /* 0x000ea20000002400 */
[----:B------:R-:W3:Y:S01]  /*a880*/  SHFL.BFLY PT, R158, R3, 0x1, 0x1f ;  /* 0x0c201f00039e7f89 */ /* 0x000ee200000e0000 */
[----:B----4-:R-:W-:-:S04]  /*a890*/  FMNMX.FTZ R10, R155, R10, !PT ;  /* 0x0000000a9b0a7209 */ /* 0x010fc80007810000 */
[----:B-----5:R-:W-:Y:S02]  /*a8a0*/  FMNMX.FTZ R10, R221, R10, !PT ;  /* 0x0000000add0a7209 */ /* 0x020fe40007810000 */
[----:B------:R-:W4:Y:S02]  /*a8b0*/  MUFU.TANH R237, R237 ;  /* 0x000000ed00ed7308 */ /* 0x000f240000002400 */
[----:B0-----:R-:W-:-:S06]  /*a8c0*/  FMNMX.FTZ R10, R159, R10, !PT ;  /* 0x0000000a9f0a7209 */ /* 0x001fcc0007810000 */
[----:B------:R-:W0:Y:S08]  /*a8d0*/  MUFU.TANH R167, R167 ;  /* 0x000000a700a77308 */ /* 0x000e300000002400 */
[----:B------:R-:W5:Y:S01]  /*a8e0*/  MUFU.TANH R20, R20 ;  /* 0x0000001400147308 */ /* 0x000f620000002400 */
[----:B---3--:R-:W-:Y:S02]  /*a8f0*/  FMNMX.FTZ R3, R3, R158, !PT ;  /* 0x0000009e03037209 */ /* 0x008fe40007810000 */
[----:B-1----:R-:W-:Y:S01]  /*a900*/  FMNMX.FTZ R158, R181, R10, !PT ;  /* 0x0000000ab59e7209 */ /* 0x002fe20007810000 */
[----:B------:R-:W-:-:S02]  /*a910*/  IMAD.U32 R10, RZ, RZ, UR36 ;  /* 0x00000024ff0a7e24 */ /* 0x000fc4000f8e00ff */
[----:B------:R-:W-:Y:S02]  /*a920*/  FADD.FTZ R160, -R3, R218 ;  /* 0x000000da03a07221 */ /* 0x000fe40000010100 */
[----:B------:R-:W1:Y:S01]  /*a930*/  MUFU.TANH R171, R171 ;  /* 0x000000ab00ab7308 */ /* 0x000e620000002400 */
[----:B--2---:R-:W-:Y:S01]  /*a940*/  FMNMX.FTZ R158, R163, R158, !PT ;  /* 0x0000009ea39e7209 */ /* 0x004fe20007810000 */
[-C--:B------:R-:W-:Y:S01]  /*a950*/  FMUL.FTZ R168, R3, R10.reuse ;  /* 0x0000000a03a87220 */ /* 0x080fe20000410000 */
[----:B------:R-:W-:Y:S02]  /*a960*/  FMUL.FTZ R164, R160, R10 ;  /* 0x0000000aa0a47220 */ /* 0x000fe40000410000 */
[----:B----4-:R-:W-:Y:S01]  /*a970*/  FMNMX.FTZ R160, R237, R158, !PT ;  /* 0x0000009eeda07209 */ /* 0x010fe20007810000 */
[-CC-:B------:R-:W-:Y:S01]  /*a980*/  FFMA.FTZ R166, R11, R10.reuse, -R168.reuse ;  /* 0x0000000a0ba67223 */ /* 0x180fe200000108a8 */
[--C-:B------:R-:W-:Y:S01]  /*a990*/  FFMA.FTZ R21, R21, R10, -R168.reuse ;  /* 0x0000000a15157223 */ /* 0x100fe200000108a8 */
[----:B------:R-:W2:Y:S01]  /*a9a0*/  MUFU.TANH R152, R152 ;  /* 0x0000009800987308 */ /* 0x000ea20000002400 */
[----:B0-----:R-:W-:Y:S01]  /*a9b0*/  FMNMX.FTZ R160, R167, R160, !PT ;  /* 0x000000a0a7a07209 */ /* 0x001fe20007810000 */
[-CC-:B------:R-:W-:Y:S01]  /*a9c0*/  FFMA.FTZ R157, R157, R10.reuse, -R168.reuse ;  /* 0x0000000a9d9d7223 */ /* 0x180fe200000108a8 */
[-CC-:B------:R-:W-:Y:S01]  /*a9d0*/  FFMA.FTZ R161, R161, R10.reuse, -R168.reuse ;  /* 0x0000000aa1a17223 */ /* 0x180fe200000108a8 */
[--C-:B------:R-:W-:Y:S01]  /*a9e0*/  FFMA.FTZ R165, R165, R10, -R168.reuse ;  /* 0x0000000aa5a57223 */ /* 0x100fe200000108a8 */
[----:B-----5:R-:W-:Y:S01]  /*a9f0*/  FMNMX.FTZ R162, R20, R160, !PT ;  /* 0x000000a014a27209 */ /* 0x020fe20007810000 */
[-CC-:B------:R-:W-:Y:S01]  /*aa00*/  FFMA.FTZ R170, R227, R10.reuse, -R168.reuse ;  /* 0x0000000ae3aa7223 */ /* 0x180fe200000108a8 */
[--C-:B------:R-:W-:Y:S01]  /*aa10*/  FFMA.FTZ R169, R169, R10, -R168.reuse ;  /* 0x0000000aa9a97223 */ /* 0x100fe200000108a8 */
[----:B------:R-:W0:Y:S01]  /*aa20*/  MUFU.TANH R175, R175 ;  /* 0x000000af00af7308 */ /* 0x000e220000002400 */
[----:B-1----:R-:W-:Y:S01]  /*aa30*/  FMNMX.FTZ R11, R171, R162, !PT ;  /* 0x000000a2ab0b7209 */ /* 0x002fe20007810000 */
[-CC-:B------:R-:W-:Y:S01]  /*aa40*/  FFMA.FTZ R173, R173, R10.reuse, -R168.reuse ;  /* 0x0000000aadad7223 */ /* 0x180fe200000108a8 */
[-CC-:B------:R-:W-:Y:S01]  /*aa50*/  FFMA.FTZ R174, R231, R10.reuse, -R168.reuse ;  /* 0x0000000ae7ae7223 */ /* 0x180fe200000108a8 */
[-CC-:B------:R-:W-:Y:S01]  /*aa60*/  FFMA.FTZ R177, R177, R10.reuse, -R168.reuse ;  /* 0x0000000ab1b17223 */ /* 0x180fe200000108a8 */
[----:B------:R-:W-:-:S03]  /*aa70*/  FFMA.FTZ R233, R233, R10, -R168 ;  /* 0x0000000ae9e97223 */ /* 0x000fc600000108a8 */
[----:B------:R-:W1:Y:S01]  /*aa80*/  MUFU.TANH R154, R154 ;  /* 0x0000009a009a7308 */ /* 0x000e620000002400 */
[----:B--2---:R-:W-:-:S07]  /*aa90*/  FMNMX.FTZ R162, R152, R11, !PT ;  /* 0x0000000b98a27209 */ /* 0x004fce0007810000 */
[----:B------:R-:W2:Y:S01]  /*aaa0*/  MUFU.TANH R179, R179 ;  /* 0x000000b300b37308 */ /* 0x000ea20000002400 */
[----:B0-----:R-:W-:Y:S01]  /*aab0*/  FMNMX.FTZ R11, R175, R162, !PT ;  /* 0x000000a2af0b7209 */ /* 0x001fe20007810000 */
[-CC-:B------:R-:W-:Y:S01]  /*aac0*/  FFMA.FTZ R162, R219, R10.reuse, -R168.reuse ;  /* 0x0000000adba27223 */ /* 0x180fe200000108a8 */
[----:B------:R-:W-:-:S05]  /*aad0*/  FFMA.FTZ R219, R235, R10, -R168 ;  /* 0x0000000aebdb7223 */ /* 0x000fca00000108a8 */
[----:B------:R-:W0:Y:S08]  /*aae0*/  MUFU.TANH R156, R156 ;  /* 0x0000009c009c7308 */ /* 0x000e300000002400 */
[----:B------:R-:W-:Y:S08]  /*aaf0*/  MUFU.TANH R183, R183 ;  /* 0x000000b700b77308 */ /* 0x000ff00000002400 */
[----:B------:R1:W3:Y:S08]  /*ab00*/  MUFU.EX2 R158, R164 ;  /* 0x000000a4009e7308 */ /* 0x0002f00000000800 */
[----:B------:R4:W5:Y:S01]  /*ab10*/  MUFU.EX2 R160, R166 ;  /* 0x000000a600a07308 */ /* 0x0009620000000800 */
[----:B-1----:R-:W-:-:S04]  /*ab20*/  FMNMX.FTZ R164, R154, R11, !PT ;  /* 0x0000000b9aa47209 */ /* 0x002fc80007810000 */
[----:B--2---:R-:W-:-:S03]  /*ab30*/  FMNMX.FTZ R11, R179, R164, !PT ;  /* 0x000000a4b30b7209 */ /* 0x004fc60007810000 */
[----:B------:R-:W-:Y:S01]  /*ab40*/  MUFU.EX2 R21, R21 ;  /* 0x0000001500157308 */ /* 0x000fe20000000800 */
[----:B0-----:R-:W-:Y:S01]  /*ab50*/  FMNMX.FTZ R164, R156, R11, !PT ;  /* 0x0000000b9ca47209 */ /* 0x001fe20007810000 */
[--C-:B----4-:R-:W-:Y:S01]  /*ab60*/  FFMA.FTZ R166, R225, R10, -R168.reuse ;  /* 0x0000000ae1a67223 */ /* 0x110fe200000108a8 */
[-C--:B---3--:R-:W-:Y:S01]  /*ab70*/  FMUL.FTZ R24, R24, R158.reuse ;  /* 0x0000009e18187220 */ /* 0x088fe20000410000 */
[----:B------:R-:W-:Y:S01]  /*ab80*/  FMUL.FTZ R25, R25, R158 ;  /* 0x0000009e19197220 */ /* 0x000fe20000410000 */
[----:B------:R-:W-:Y:S01]  /*ab90*/  FMNMX.FTZ R11, R183, R164, !PT ;  /* 0x000000a4b70b7209 */ /* 0x000fe20007810000 */
[----:B------:R-:W-:Y:S01]  /*aba0*/  FFMA.FTZ R164, R223, R10, -R168 ;  /* 0x0000000adfa47223 */ /* 0x000fe200000108a8 */
[----:B------:R-:W-:Y:S01]  /*abb0*/  FMUL.FTZ R28, R28, R158 ;  /* 0x0000009e1c1c7220 */ /* 0x000fe20000410000 */
[----:B------:R-:W-:Y:S01]  /*abc0*/  MUFU.EX2 R162, R162 ;  /* 0x000000a200a27308 */ /* 0x000fe20000000800 */
[----:B-----5:R-:W-:Y:S01]  /*abd0*/  FFMA.FTZ R12, R158, R12, R160 ;  /* 0x0000000c9e0c7223 */ /* 0x020fe200000100a0 */
[----:B------:R-:W0:Y:S01]  /*abe0*/  SHFL.BFLY PT, R172, R11, 0x2, 0x1f ;  /* 0x0c401f000bac7f89 */ /* 0x000e2200000e0000 */
        /* <DEDUP_REMOVED lines=22> */
[----:B------:R-:W-:Y:S01]  /*ad50*/  FMUL.FTZ R68, R68, R158 ;  /* 0x0000009e44447220 */ /* 0x000fe20000410000 */
[----:B0-----:R-:W-:Y:S01]  /*ad60*/  FMNMX.FTZ R176, R11, R172, !PT ;  /* 0x000000ac0bb07209 */ /* 0x001fe20007810000 */
[----:B------:R-:W-:Y:S01]  /*ad70*/  FFMA.FTZ R172, R229, R10, -R168 ;  /* 0x0000000ae5ac7223 */ /* 0x000fe200000108a8 */
[-C--:B------:R-:W-:Y:S01]  /*ad80*/  FMUL.FTZ R69, R69, R158.reuse ;  /* 0x0000009e45457220 */ /* 0x080fe20000410000 */
[-C--:B------:R-:W-:Y:S01]  /*ad90*/  FMUL.FTZ R72, R72, R158.reuse ;  /* 0x0000009e48487220 */ /* 0x080fe20000410000 */
[-C--:B------:R-:W-:Y:S01]  /*ada0*/  FMUL.FTZ R73, R73, R158.reuse ;  /* 0x0000009e49497220 */ /* 0x080fe20000410000 */
[----:B------:R-:W0:Y:S01]  /*adb0*/  SHFL.BFLY PT, R11, R176, 0x1, 0x1f ;  /* 0x0c201f00b00b7f89 */ /* 0x000e2200000e0000 */
        /* <DEDUP_REMOVED lines=23> */
[----:B0-----:R-:W-:Y:S01]  /*af30*/  FMNMX.FTZ R11, R176, R11, !PT ;  /* 0x0000000bb00b7209 */ /* 0x001fe20007810000 */
[----:B------:R-:W-:Y:S01]  /*af40*/  MUFU.EX2 R169, R169 ;  /* 0x000000a900a97308 */ /* 0x000fe20000000800 */
[-C--:B------:R-:W-:Y:S01]  /*af50*/  FMUL.FTZ R116, R116, R158.reuse ;  /* 0x0000009e74747220 */ /* 0x080fe20000410000 */
[-C--:B------:R-:W-:Y:S01]  /*af60*/  FMUL.FTZ R117, R117, R158.reuse ;  /* 0x0000009e75757220 */ /* 0x080fe20000410000 */
[----:B------:R-:W-:Y:S01]  /*af70*/  FMUL.FTZ R120, R120, R158 ;  /* 0x0000009e78787220 */ /* 0x000fe20000410000 */
[C---:B------:R-:W-:Y:S01]  /*af80*/  FMUL.FTZ R220, R11.reuse, R10 ;  /* 0x0000000a0bdc7220 */ /* 0x040fe20000410000 */
[----:B------:R-:W-:Y:S01]  /*af90*/  FADD.FTZ R223, -R11, R216 ;  /* 0x000000d80bdf7221 */ /* 0x000fe20000010100 */
[-C--:B------:R-:W-:Y:S01]  /*afa0*/  FMUL.FTZ R121, R121, R158.reuse ;  /* 0x0000009e79797220 */ /* 0x080fe20000410000 */
[----:B------:R-:W-:Y:S01]  /*afb0*/  FMUL.FTZ R124, R124, R158 ;  /* 0x0000009e7c7c7220 */ /* 0x000fe20000410000 */
[-CC-:B------:R-:W-:Y:S01]  /*afc0*/  FFMA.FTZ R216, R167, R10.reuse, -R220.reuse ;  /* 0x0000000aa7d87223 */ /* 0x180fe200000108dc */
[----:B------:R-:W-:Y:S01]  /*afd0*/  FFMA.FTZ R167, R171, R10, -R220 ;  /* 0x0000000aaba77223 */ /* 0x000fe200000108dc */
[----:B------:R-:W-:-:S02]  /*afe0*/  IMAD.MOV R171, RZ, RZ, -R191 ;  /* 0x000000ffffab7224 */ /* 0x000fc400078e0abf */
[-C--:B------:R-:W-:Y:S01]  /*aff0*/  FMUL.FTZ R168, R223, R10.reuse ;  /* 0x0000000adfa87220 */ /* 0x080fe20000410000 */
[-CC-:B------:R-:W-:Y:S01]  /*b000*/  FFMA.FTZ R153, R153, R10.reuse, -R220.reuse ;  /* 0x0000000a99997223 */ /* 0x180fe200000108dc */
[-CC-:B------:R-:W-:Y:S01]  /*b010*/  FFMA.FTZ R180, R159, R10.reuse, -R220.reuse ;  /* 0x0000000a9fb47223 */ /* 0x180fe200000108dc */
[-CC-:B------:R-:W-:Y:S01]  /*b020*/  FFMA.FTZ R178, R155, R10.reuse, -R220.reuse ;  /* 0x0000000a9bb27223 */ /* 0x180fe200000108dc */
[----:B------:R-:W-:Y:S01]  /*b030*/  ISETP.NE.AND P3, PT, R190, R171, PT ;  /* 0x000000abbe00720c */ /* 0x000fe20003f65270 */
[-CC-:B------:R-:W-:Y:S01]  /*b040*/  FFMA.FTZ R159, R181, R10.reuse, -R220.reuse ;  /* 0x0000000ab59f7223 */ /* 0x180fe200000108dc */
[----:B------:R-:W-:Y:S01]  /*b050*/  MUFU.EX2 R168, R168 ;  /* 0x000000a800a87308 */ /* 0x000fe20000000800 */
[-CC-:B------:R-:W-:Y:S01]  /*b060*/  FFMA.FTZ R171, R152, R10.reuse, -R220.reuse ;  /* 0x0000000a98ab7223 */ /* 0x180fe200000108dc */
[----:B------:R-:W-:Y:S02]  /*b070*/  @!P1 VIADD R152, R15, 0x28c40 ;  /* 0x00028c400f989836 */ /* 0x000fe40000000000 */
[-CC-:B------:R-:W-:Y:S01]  /*b080*/  FFMA.FTZ R155, R221, R10.reuse, -R220.reuse ;  /* 0x0000000add9b7223 */ /* 0x180fe200000108dc */
[-CC-:B------:R-:W-:Y:S01]  /*b090*/  FFMA.FTZ R182, R163, R10.reuse, -R220.reuse ;  /* 0x0000000aa3b67223 */ /* 0x180fe200000108dc */
[-CC-:B------:R-:W-:Y:S01]  /*b0a0*/  FFMA.FTZ R163, R237, R10.reuse, -R220.reuse ;  /* 0x0000000aeda37223 */ /* 0x180fe200000108dc */
[-C--:B------:R-:W-:Y:S01]  /*b0b0*/  FFMA.FTZ R218, R175, R10.reuse, -R220 ;  /* 0x0000000aafda7223 */ /* 0x080fe200000108dc */
[----:B------:R-:W-:Y:S01]  /*b0c0*/  @!P1 PRMT R152, RZ, 0x654, R152 ;  /* 0x00000654ff989816 */ /* 0x000fe20000000098 */
[----:B------:R-:W0:Y:S01]  /*b0d0*/  MUFU.EX2 R153, R153 ;  /* 0x0000009900997308 */ /* 0x000e220000000800 */
[-CC-:B------:R-:W-:Y:S01]  /*b0e0*/  FFMA.FTZ R20, R20, R10.reuse, -R220.reuse ;  /* 0x0000000a14147223 */ /* 0x180fe200000108dc */
[--C-:B------:R-:W-:Y:S01]  /*b0f0*/  FFMA.FTZ R175, R154, R10, -R220.reuse ;  /* 0x0000000a9aaf7223 */ /* 0x100fe200000108dc */
[----:B------:R-:W-:Y:S01]  /*b100*/  @!P3 LEA R181, R217, R188, 0x6 ;  /* 0x000000bcd9b5b211 */ /* 0x000fe200078e30ff */
[----:B------:R1:W-:Y:S01]  /*b110*/  @!P1 SYNCS.ARRIVE.TRANS64.RED.A1T0 RZ, [R152+URZ], RZ ;  /* 0x000000ff98ff99a7 */ /* 0x0003e2000810043f */
[----:B------:R-:W-:Y:S01]  /*b120*/  FFMA.FTZ R183, R183, R10, -R220 ;  /* 0x0000000ab7b77223 */ /* 0x000fe200000108dc */
[-C--:B------:R-:W-:Y:S01]  /*b130*/  FMUL.FTZ R125, R125, R158.reuse ;  /* 0x0000009e7d7d7220 */ /* 0x080fe20000410000 */
[----:B------:R-:W-:Y:S01]  /*b140*/  FMUL.FTZ R128, R128, R158 ;  /* 0x0000009e80807220 */ /* 0x000fe20000410000 */
[----:B------:R-:W2:Y:S01]  /*b150*/  MUFU.EX2 R178, R178 ;  /* 0x000000b200b27308 */ /* 0x000ea20000000800 */
[----:B------:R-:W-:-:S02]  /*b160*/  @!P3 IMAD R181, R181, 0x4, R2 ;  /* 0x00000004b5b5b824 */ /* 0x000fc400078e0202 */
[-C--:B------:R-:W-:Y:S01]  /*b170*/  FMUL.FTZ R129, R129, R158.reuse ;  /* 0x0000009e81817220 */ /* 0x080fe20000410000 */
[----:B------:R-:W-:Y:S01]  /*b180*/  FMUL.FTZ R132, R132, R158 ;  /* 0x0000009e84847220 */ /* 0x000fe20000410000 */
[-CC-:B-1----:R-:W-:Y:S01]  /*b190*/  FFMA.FTZ R152, R179, R10.reuse, -R220.reuse ;  /* 0x0000000ab3987223 */ /* 0x182fe200000108dc */
[----:B------:R-:W-:Y:S01]  /*b1a0*/  FFMA.FTZ R179, R156, R10, -R220 ;  /* 0x0000000a9cb37223 */ /* 0x000fe200000108dc */
[----:B------:R-:W-:Y:S01]  /*b1b0*/  @!P3 STS [R181+0x28800], R158 ;  /* 0x0288009eb500b388 */ /* 0x000fe20000000800 */
[-C--:B------:R-:W-:Y:S01]  /*b1c0*/  FMUL.FTZ R133, R133, R158.reuse ;  /* 0x0000009e85857220 */ /* 0x080fe20000410000 */
[----:B------:R-:W1:Y:S01]  /*b1d0*/  MUFU.EX2 R155, R155 ;  /* 0x0000009b009b7308 */ /* 0x000e620000000800 */
[----:B0-----:R-:W-:Y:S01]  /*b1e0*/  FFMA.FTZ R13, R168, R13, R153 ;  /* 0x0000000da80d7223 */ /* 0x001fe20000010099 */
[----:B------:R0:W-:Y:S01]  /*b1f0*/  @!P3 STS [R181+0x28820], R168 ;  /* 0x028820a8b500b388 */ /* 0x0001e20000000800 */
[-C--:B------:R-:W-:Y:S01]  /*b200*/  FMUL.FTZ R136, R136, R158.reuse ;  /* 0x0000009e88887220 */ /* 0x080fe20000410000 */
[-C--:B------:R-:W-:Y:S01]  /*b210*/  FMUL.FTZ R137, R137, R158.reuse ;  /* 0x0000009e89897220 */ /* 0x080fe20000410000 */
[-C--:B------:R-:W-:Y:S01]  /*b220*/  FMUL.FTZ R140, R140, R158.reuse ;  /* 0x0000009e8c8c7220 */ /* 0x080fe20000410000 */
[-C--:B------:R-:W-:Y:S01]  /*b230*/  FMUL.FTZ R141, R141, R158.reuse ;  /* 0x0000009e8d8d7220 */ /* 0x080fe20000410000 */
[-C--:B------:R-:W-:Y:S01]  /*b240*/  FMUL.FTZ R144, R144, R158.reuse ;  /* 0x0000009e90907220 */ /* 0x080fe20000410000 */
[----:B------:R-:W3:Y:S01]  /*b250*/  MUFU.EX2 R180, R180 ;  /* 0x000000b400b47308 */ /* 0x000ee20000000800 */
[-C--:B------:R-:W-:Y:S01]  /*b260*/  FMUL.FTZ R145, R145, R158.reuse ;  /* 0x0000009e91917220 */ /* 0x080fe20000410000 */
[-C--:B------:R-:W-:Y:S01]  /*b270*/  FMUL.FTZ R148, R148, R158.reuse ;  /* 0x0000009e94947220 */ /* 0x080fe20000410000 */
[----:B------:R-:W-:Y:S01]  /*b280*/  FMUL.FTZ R149, R149, R158 ;  /* 0x0000009e95957220 */ /* 0x000fe20000410000 */
[----:B0-----:R-:W-:Y:S01]  /*b290*/  FADD.FTZ R181, R21, R12 ;  /* 0x0000000c15b57221 */ /* 0x001fe20000010000 */
[----:B------:R-:W-:Y:S01]  /*b2a0*/  F2FP.BF16.F32.PACK_AB R158, R165, R166 ;  /* 0x000000a6a59e723e */ /* 0x000fe200000010ff */
[----:B------:R-:W-:Y:S01]  /*b2b0*/  FMUL.FTZ R26, R26, R168 ;  /* 0x000000a81a1a7220 */ /* 0x000fe20000410000 */
[----:B--2---:R-:W-:Y:S01]  /*b2c0*/  F2FP.BF16.F32.PACK_AB R153, R178, R153 ;  /* 0x00000099b299723e */ /* 0x004fe200000010ff */
[----:B------:R-:W-:Y:S01]  /*b2d0*/  FADD.FTZ R12, R162, R181 ;  /* 0x000000b5a20c7221 */ /* 0x000fe20000010000 */
[----:B------:R-:W0:Y:S01]  /*b2e0*/  MUFU.EX2 R159, R159 ;  /* 0x0000009f009f7308 */ /* 0x000e220000000800 */
[----:B------:R-:W-:Y:S01]  /*b2f0*/  F2FP.BF16.F32.PACK_AB R156, R161, R164 ;  /* 0x000000a4a19c723e */ /* 0x000fe200000010ff */
[-C--:B------:R-:W-:Y:S01]  /*b300*/  FMUL.FTZ R27, R27, R168.reuse ;  /* 0x000000a81b1b7220 */ /* 0x080fe20000410000 */
[----:B------:R-:W-:Y:S01]  /*b310*/  FADD.FTZ R181, R157, R12 ;  /* 0x0000000c9db57221 */ /* 0x000fe20000010000 */
[----:B------:R-:W-:Y:S01]  /*b320*/  FADD.FTZ R12, R178, R13 ;  /* 0x0000000db20c7221 */ /* 0x000fe20000010000 */
[-C--:B------:R-:W-:Y:S01]  /*b330*/  FMUL.FTZ R30, R30, R168.reuse ;  /* 0x000000a81e1e7220 */ /* 0x080fe20000410000 */
[-C--:B------:R-:W-:Y:S01]  /*b340*/  FMUL.FTZ R31, R31, R168.reuse ;  /* 0x000000a81f1f7220 */ /* 0x080fe20000410000 */
[-C--:B------:R-:W-:Y:S01]  /*b350*/  FMUL.FTZ R34, R34, R168.reuse ;  /* 0x000000a822227220 */ /* 0x080fe20000410000 */
[----:B------:R-:W2:Y:S01]  /*b360*/  MUFU.EX2 R182, R182 ;  /* 0x000000b600b67308 */ /* 0x000ea20000000800 */
[----:B-1----:R-:W-:Y:S01]  /*b370*/  FADD.FTZ R13, R155, R12 ;  /* 0x0000000c9b0d7221 */ /* 0x002fe20000010000 */
[----:B---3--:R-:W-:Y:S01]  /*b380*/  F2FP.BF16.F32.PACK_AB R155, R180, R155 ;  /* 0x0000009bb49b723e */ /* 0x008fe200000010ff */
[-C--:B------:R-:W-:Y:S01]  /*b390*/  FMUL.FTZ R35, R35, R168.reuse ;  /* 0x000000a823237220 */ /* 0x080fe20000410000 */
[-C--:B------:R-:W-:Y:S01]  /*b3a0*/  FMUL.FTZ R38, R38, R168.reuse ;  /* 0x000000a826267220 */ /* 0x080fe20000410000 */
[----:B------:R-:W-:Y:S01]  /*b3b0*/  FADD.FTZ R12, R180, R13 ;  /* 0x0000000db40c7221 */ /* 0x000fe20000010000 */
[-C--:B------:R-:W-:Y:S01]  /*b3c0*/  FMUL.FTZ R39, R39, R168.reuse ;  /* 0x000000a827277220 */ /* 0x080fe20000410000 */
[-C--:B------:R-:W-:Y:S01]  /*b3d0*/  FMUL.FTZ R42, R42, R168.reuse ;  /* 0x000000a82a2a7220 */ /* 0x080fe20000410000 */
[----:B------:R1:W-:Y:S01]  /*b3e0*/  MUFU.EX2 R220, R152 ;  /* 0x0000009800dc7308 */ /* 0x0003e20000000800 */
        /* <DEDUP_REMOVED lines=8> */
[----:B-1----:R-:W-:Y:S01]  /*b470*/  FADD.FTZ R152, R164, R181 ;  /* 0x000000b5a4987221 */ /* 0x002fe20000010000 */
[----:B--2---:R-:W-:Y:S01]  /*b480*/  FADD.FTZ R12, R182, R13 ;  /* 0x0000000db60c7221 */ /* 0x004fe20000010000 */
[-C--:B------:R-:W-:Y:S01]  /*b490*/  FMUL.FTZ R55, R55, R168.reuse ;  /* 0x000000a837377220 */ /* 0x080fe20000410000 */
[-C--:B------:R-:W-:Y:S01]  /*b4a0*/  FMUL.FTZ R58, R58, R168.reuse ;  /* 0x000000a83a3a7220 */ /* 0x080fe20000410000 */
[----:B------:R-:W-:Y:S01]  /*b4b0*/  FADD.FTZ R181, R161, R152 ;  /* 0x00000098a1b57221 */ /* 0x000fe20000010000 */
[-C--:B------:R-:W-:Y:S01]  /*b4c0*/  FMUL.FTZ R59, R59, R168.reuse ;  /* 0x000000a83b3b7220 */ /* 0x080fe20000410000 */
[-C--:B------:R-:W-:Y:S01]  /*b4d0*/  FMUL.FTZ R62, R62, R168.reuse ;  /* 0x000000a83e3e7220 */ /* 0x080fe20000410000 */
[----:B------:R-:W1:Y:S01]  /*b4e0*/  MUFU.EX2 R216, R216 ;  /* 0x000000d800d87308 */ /* 0x000e620000000800 */
[----:B------:R-:W-:Y:S01]  /*b4f0*/  FADD.FTZ R152, R166, R181 ;  /* 0x000000b5a6987221 */ /* 0x000fe20000010000 */
[-C--:B------:R-:W-:Y:S01]  /*b500*/  FMUL.FTZ R63, R63, R168.reuse ;  /* 0x000000a83f3f7220 */ /* 0x080fe20000410000 */
[-C--:B------:R-:W-:Y:S01]  /*b510*/  FMUL.FTZ R66, R66, R168.reuse ;  /* 0x000000a842427220 */ /* 0x080fe20000410000 */
[-C--:B------:R-:W-:Y:S01]  /*b520*/  FMUL.FTZ R67, R67, R168.reuse ;  /* 0x000000a843437220 */ /* 0x080fe20000410000 */
[----:B------:R-:W-:Y:S01]  /*b530*/  FADD.FTZ R181, R165, R152 ;  /* 0x00000098a5b57221 */ /* 0x000fe20000010000 */
[-C--:B------:R-:W-:Y:S01]  /*b540*/  FMUL.FTZ R70, R70, R168.reuse ;  /* 0x000000a846467220 */ /* 0x080fe20000410000 */
[-C--:B------:R-:W-:Y:S01]  /*b550*/  FMUL.FTZ R71, R71, R168.reuse ;  /* 0x000000a847477220 */ /* 0x080fe20000410000 */
[----:B------:R-:W2:Y:S01]  /*b560*/  MUFU.EX2 R172, R172 ;  /* 0x000000ac00ac7308 */ /* 0x000ea20000000800 */
[----:B------:R-:W-:Y:S01]  /*b570*/  FADD.FTZ R152, R170, R181 ;  /* 0x000000b5aa987221 */ /* 0x000fe20000010000 */
[----:B0-----:R-:W-:Y:S01]  /*b580*/  FADD.FTZ R13, R163, R12 ;  /* 0x0000000ca30d7221 */ /* 0x001fe20000010000 */
[-C--:B------:R-:W-:Y:S01]  /*b590*/  FMUL.FTZ R74, R74, R168.reuse ;  /* 0x000000a84a4a7220 */ /* 0x080fe20000410000 */
[----:B------:R-:W-:Y:S01]  /*b5a0*/  FMUL.FTZ R75, R75, R168 ;  /* 0x000000a84b4b7220 */ /* 0x000fe20000410000 */
[----:B------:R-:W-:Y:S01]  /*b5b0*/  FADD.FTZ R181, R169, R152 ;  /* 0x00000098a9b57221 */ /* 0x000fe20000010000 */
[----:B------:R-:W-:Y:S01]  /*b5c0*/  F2FP.BF16.F32.PACK_AB R152, R21, R160 ;  /* 0x000000a01598723e */ /* 0x000fe200000010ff */
[-C--:B------:R-:W-:Y:S01]  /*b5d0*/  FMUL.FTZ R78, R78, R168.reuse ;  /* 0x000000a84e4e7220 */ /* 0x080fe20000410000 */
[----:B------:R-:W0:Y:S01]  /*b5e0*/  MUFU.EX2 R20, R20 ;  /* 0x0000001400147308 */ /* 0x000e220000000800 */
        /* <DEDUP_REMOVED lines=24> */
[----:B-1----:R-:W-:Y:S01]  /*b770*/  FADD.FTZ R13, R173, R154 ;  /* 0x0000009aad0d7221 */ /* 0x002fe20000010000 */
[----:B------:R-:W-:Y:S01]  /*b780*/  F2FP.BF16.F32.PACK_AB R154, R157, R162 ;  /* 0x000000a29d9a723e */ /* 0x000fe200000010ff */
[----:B------:R-:W-:Y:S01]  /*b790*/  BAR.SYNC.DEFER_BLOCKING 0xf, 0x100 ;  /* 0x03c4000000007b1d */ /* 0x000fe20000010000 */
[----:B------:R-:W-:Y:S01]  /*b7a0*/  F2FP.BF16.F32.PACK_AB R157, R182, R159 ;  /* 0x0000009fb69d723e */ /* 0x000fe200000010ff */
[-C--:B------:R-:W-:Y:S01]  /*b7b0*/  FMUL.FTZ R115, R115, R168.reuse ;  /* 0x000000a873737220 */ /* 0x080fe20000410000 */
[----:B------:R-:W-:Y:S01]  /*b7c0*/  F2FP.BF16.F32.PACK_AB R159, R216, R163 ;  /* 0x000000a3d89f723e */ /* 0x000fe200000010ff */
[----:B------:R-:W-:Y:S01]  /*b7d0*/  FMUL.FTZ R118, R118, R168 ;  /* 0x000000a876767220 */ /* 0x000fe20000410000 */
[----:B------:R-:W-:Y:S01]  /*b7e0*/  F2FP.BF16.F32.PACK_AB R162, R173, R172 ;  /* 0x000000acada2723e */ /* 0x000fe200000010ff */
[----:B------:R-:W1:Y:S01]  /*b7f0*/  MUFU.EX2 R167, R167 ;  /* 0x000000a700a77308 */ /* 0x000e620000000800 */
[----:B--2---:R-:W-:Y:S01]  /*b800*/  FADD.FTZ R160, R174, R13 ;  /* 0x0000000daea07221 */ /* 0x004fe20000010000 */
[-C--:B------:R-:W-:Y:S01]  /*b810*/  FMUL.FTZ R119, R119, R168.reuse ;  /* 0x000000a877777220 */ /* 0x080fe20000410000 */
[-C--:B------:R-:W-:Y:S01]  /*b820*/  FMUL.FTZ R122, R122, R168.reuse ;  /* 0x000000a87a7a7220 */ /* 0x080fe20000410000 */
[-C--:B------:R-:W-:Y:S01]  /*b830*/  FMUL.FTZ R123, R123, R168.reuse ;  /* 0x000000a87b7b7220 */ /* 0x080fe20000410000 */
[-C--:B------:R-:W-:Y:S01]  /*b840*/  FMUL.FTZ R126, R126, R168.reuse ;  /* 0x000000a87e7e7220 */ /* 0x080fe20000410000 */
[-C--:B------:R-:W-:Y:S01]  /*b850*/  FMUL.FTZ R127, R127, R168.reuse ;  /* 0x000000a87f7f7220 */ /* 0x080fe20000410000 */
[----:B------:R-:W-:Y:S01]  /*b860*/  FMUL.FTZ R130, R130, R168 ;  /* 0x000000a882827220 */ /* 0x000fe20000410000 */
[----:B------:R-:W2:Y:S01]  /*b870*/  MUFU.EX2 R171, R171 ;  /* 0x000000ab00ab7308 */ /* 0x000ea20000000800 */
[----:B0-----:R-:W-:Y:S01]  /*b880*/  FADD.FTZ R21, R177, R160 ;  /* 0x000000a0b1157221 */ /* 0x001fe20000010000 */
[----:B------:R-:W-:Y:S01]  /*b890*/  F2FP.BF16.F32.PACK_AB R160, R169, R170 ;  /* 0x000000aaa9a0723e */ /* 0x000fe200000010ff */
[----:B------:R-:W-:Y:S01]  /*b8a0*/  FMUL.FTZ R131, R131, R168 ;  /* 0x000000a883837220 */ /* 0x000fe20000410000 */
[----:B------:R-:W-:Y:S01]  /*b8b0*/  F2FP.BF16.F32.PACK_AB R164, R177, R174 ;  /* 0x000000aeb1a4723e */ /* 0x000fe200000010ff */
[-C--:B------:R-:W-:Y:S01]  /*b8c0*/  FMUL.FTZ R134, R134, R168.reuse ;  /* 0x000000a886867220 */ /* 0x080fe20000410000 */
[-C--:B------:R-:W-:Y:S01]  /*b8d0*/  FMUL.FTZ R135, R135, R168.reuse ;  /* 0x000000a887877220 */ /* 0x080fe20000410000 */
[----:B------:R-:W-:Y:S01]  /*b8e0*/  FMUL.FTZ R138, R138, R168 ;  /* 0x000000a88a8a7220 */ /* 0x000fe20000410000 */
[----:B------:R-:W0:Y:S01]  /*b8f0*/  MUFU.EX2 R218, R218 ;  /* 0x000000da00da7308 */ /* 0x000e220000000800 */
[C---:B-1----:R-:W-:Y:S01]  /*b900*/  FADD.FTZ R12, R167.reuse, R12 ;  /* 0x0000000ca70c7221 */ /* 0x042fe20000010000 */
[----:B------:R-:W-:Y:S01]  /*b910*/  F2FP.BF16.F32.PACK_AB R161, R167, R20 ;  /* 0x00000014a7a1723e */ /* 0x000fe200000010ff */
[----:B------:R1:W-:Y:S01]  /*b920*/  STSM.16.M88.4 [R194+0x26800], R152 ;  /* 0x02680098c2007844 */ /* 0x0003e20000000200 */
[-C--:B------:R-:W-:Y:S01]  /*b930*/  FMUL.FTZ R139, R139, R168.reuse ;  /* 0x000000a88b8b7220 */ /* 0x080fe20000410000 */
[-C--:B------:R-:W-:Y:S01]  /*b940*/  FMUL.FTZ R142, R142, R168.reuse ;  /* 0x000000a88e8e7220 */ /* 0x080fe20000410000 */
[-C--:B------:R-:W-:Y:S01]  /*b950*/  FMUL.FTZ R143, R143, R168.reuse ;  /* 0x000000a88f8f7220 */ /* 0x080fe20000410000 */
[----:B------:R1:W-:Y:S01]  /*b960*/  STSM.16.M88.4 [R197], R156 ;  /* 0x0000009cc5007844 */ /* 0x0003e20000000200 */
[----:B------:R-:W3:Y:S01]  /*b970*/  MUFU.EX2 R176, R233 ;  /* 0x000000e900b07308 */ /* 0x000ee20000000800 */
[----:B--2---:R-:W-:Y:S01]  /*b980*/  FADD.FTZ R13, R171, R12 ;  /* 0x0000000cab0d7221 */ /* 0x004fe20000010000 */
[-C--:B------:R-:W-:Y:S01]  /*b990*/  FMUL.FTZ R146, R146, R168.reuse ;  /* 0x000000a892927220 */ /* 0x080fe20000410000 */
[-C--:B------:R-:W-:Y:S01]  /*b9a0*/  FMUL.FTZ R147, R147, R168.reuse ;  /* 0x000000a893937220 */ /* 0x080fe20000410000 */
[-C--:B------:R-:W-:Y:S01]  /*b9b0*/  FMUL.FTZ R150, R150, R168.reuse ;  /* 0x000000a896967220 */ /* 0x080fe20000410000 */
[----:B------:R-:W-:-:S03]  /*b9c0*/  FMUL.FTZ R151, R151, R168 ;  /* 0x000000a897977220 */ /* 0x000fc60000410000 */
[----:B------:R-:W2:Y:S01]  /*b9d0*/  MUFU.EX2 R175, R175 ;  /* 0x000000af00af7308 */ /* 0x000ea20000000800 */
[C---:B0-----:R-:W-:Y:S01]  /*b9e0*/  FADD.FTZ R12, R218.reuse, R13 ;  /* 0x0000000dda0c7221 */ /* 0x041fe20000010000 */
[----:B------:R-:W-:-:S05]  /*b9f0*/  F2FP.BF16.F32.PACK_AB R163, R218, R171 ;  /* 0x000000abdaa3723e */ /* 0x000fca00000010ff */
[----:B------:R1:W-:Y:S01]  /*ba00*/  STSM.16.M88.4 [R195], R160 ;  /* 0x000000a0c3007844 */ /* 0x0003e20000000200 */
[----:B------:R-:W0:Y:S01]  /*ba10*/  MUFU.EX2 R219, R219 ;  /* 0x000000db00db7308 */ /* 0x000e220000000800 */
[----:B---3--:R-:W-:-:S07]  /*ba20*/  FADD.FTZ R166, R176, R21 ;  /* 0x00000015b0a67221 */ /* 0x008fce0000010000 */
[----:B------:R-:W3:Y:S01]  /*ba30*/  MUFU.EX2 R179, R179 ;  /* 0x000000b300b37308 */ /* 0x000ee20000000800 */
[----:B--2---:R-:W-:Y:S01]  /*ba40*/  FADD.FTZ R13, R175, R12 ;  /* 0x0000000caf0d7221 */ /* 0x004fe20000010000 */
[----:B------:R-:W-:-:S03]  /*ba50*/  F2FP.BF16.F32.PACK_AB R165, R220, R175 ;  /* 0x000000afdca5723e */ /* 0x000fc600000010ff */
[----:B------:R-:W-:-:S03]  /*ba60*/  FADD.FTZ R172, R220, R13 ;  /* 0x0000000ddcac7221 */ /* 0x000fc60000010000 */
[----:B------:R-:W2:Y:S01]  /*ba70*/  MUFU.EX2 R170, R183 ;  /* 0x000000b700aa7308 */ /* 0x000ea20000000800 */
[C---:B0-----:R-:W-:Y:S01]  /*ba80*/  FADD.FTZ R12, R219.reuse, R166 ;  /* 0x000000a6db0c7221 */ /* 0x041fe20000010000 */
[----:B------:R-:W-:Y:S01]  /*ba90*/  F2FP.BF16.F32.PACK_AB R166, R219, R176 ;  /* 0x000000b0dba6723e */ /* 0x000fe200000010ff */
[----:B---3--:R-:W-:Y:S01]  /*baa0*/  FADD.FTZ R13, R179, R172 ;  /* 0x000000acb30d7221 */ /* 0x008fe20000010000 */
[----:B--2---:R-:W-:-:S03]  /*bab0*/  F2FP.BF16.F32.PACK_AB R167, R170, R179 ;  /* 0x000000b3aaa7723e */ /* 0x004fc600000010ff */
[----:B------:R-:W-:Y:S02]  /*bac0*/  FADD.FTZ R13, R170, R13 ;  /* 0x0000000daa0d7221 */ /* 0x000fe40000010000 */
[----:B------:R1:W-:Y:S01]  /*bad0*/  STSM.16.M88.4 [R196], R164 ;  /* 0x000000a4c4007844 */ /* 0x0003e20000000200 */
[----:B------:R-:W-:Y:S05]  /*bae0*/  @!P0 BRA `(.L_x_3220) ;  /* 0x0000000000048947 */ /* 0x000fea0003800000 */
[----:B------:R-:W-:Y:S01]  /*baf0*/  BPT.TRAP 0x1 ;  /* 0x000000040000795c */ /* 0x000fe20000300000 */
.L_x_3220:
[----:B------:R0:W2:Y:S01]  /*bb00*/  SYNCS.PHASECHK.TRANS64.TRYWAIT P3, [R15+URZ+0x28c50], R213 ;  /* 0x028c50d50f0075a7 */ /* 0x0000a2000806017f */
[----:B------:R-:W-:Y:S05]  /*bb10*/  @!P0 BRA `(.L_x_3221) ;  /* 0x0000000000048947 */ /* 0x000fea0003800000 */
[----:B------:R-:W-:Y:S01]  /*bb20*/  BPT.TRAP 0x1 ;  /* 0x000000040000795c */ /* 0x000fe20000300000 */
.L_x_3221:
[----:B------:R-:W-:Y:S04]  /*bb30*/  BSSY B1, `(.L_x_3222) ;  /* 0x0000004000017945 */ /* 0x000fe80003800000 */
[----:B--2---:R-:W-:Y:S05]  /*bb40*/  @P3 BRA `(.L_x_3223) ;  /* 0x0000000000083947 */ /* 0x004fea0003800000 */
[----:B------:R-:W2:Y:S02]  /*bb50*/  SYNCS.PHASECHK.TRANS64.TRYWAIT P3, [R15+URZ+0x28c50], R213 ;  /* 0x028c50d50f0075a7 */ /* 0x000ea4000806017f */
[----:B--2---:R-:W-:Y:S05]  /*bb60*/  @!P3 BRA `(.L_x_3224) ;  /* 0x0000009800b0b947 */ /* 0x004fea0003800000 */
.L_x_3223:
[----:B------:R-:W-:Y:S05]  /*bb70*/  BSYNC B1 ;  /* 0x0000000000017941 */ /* 0x000fea0003800000 */
.L_x_3222:
[----:B------:R-:W-:Y:S01]  /*bb80*/  IMAD R20, R18, 0x1000, R14 ;  /* 0x0000100012147824 */ /* 0x000fe200078e020e */
[----:B------:R-:W-:Y:S01]  /*bb90*/  WARPGROUP.ARRIVE ;  /* 0x00000000000079c5 */ /* 0x000fe20000000000 */
[----:B------:R-:W-:Y:S02]  /*bba0*/  IMAD.MOV.U32 R21, RZ, RZ, 0x40000040 ;  /* 0x40000040ff157424 */ /* 0x000fe400078e00ff */
[----:B0-2---:R-:W-:Y:S01]  /*bbb0*/  @!P1 VIADD R15, R15, 0x28c60 ;  /* 0x00028c600f0f9836 */ /* 0x005fe20000000000 */
[----:B------:R-:W-:Y:S01]  /*bbc0*/  R2UR UR6, R20 ;  /* 0x00000000140672ca */ /* 0x000fe200000e0000 */
[----:B------:R-:W-:Y:S01]  /*bbd0*/  IMAD.MOV.U32 R216, RZ, RZ, R11 ;  /* 0x000000ffffd87224 */ /* 0x000fe200078e000b */
[----:B------:R-:W-:Y:S01]  /*bbe0*/  R2UR UR7, R21 ;  /* 0x00000000150772ca */ /* 0x000fe200000e0000 */
[----:B------:R-:W-:Y:S01]  /*bbf0*/  IMAD.MOV.U32 R21, RZ, RZ, 0x40000040 ;  /* 0x40000040ff157424 */ /* 0x000fe200078e00ff */
[----:B------:R-:W-:Y:S01]  /*bc00*/  @!P1 PRMT R15, RZ, 0x654, R15 ;  /* 0x00000654ff0f9816 */ /* 0x000fe2000000000f */
[----:B------:R-:W-:-:S02]  /*bc10*/  IMAD.MOV.U32 R218, RZ, RZ, R3 ;  /* 0x000000ffffda7224 */ /* 0x000fc400078e0003 */
[----:B------:R-:W-:-:S08]  /*bc20*/  IMAD.MOV.U32 R217, RZ, RZ, R18 ;  /* 0x000000ffffd97224 */ /* 0x000fd000078e0012 */
[----:B------:R-:W-:Y:S03]  /*bc30*/  HGMMA.64x256x16.F32.BF16 R24, R152, gdesc[UR4].tnspB, R24, gsb0 ;  /* 0x43e0000498187df0 */ /* 0x000fe60008001818 */
[----:B------:R-:W-:Y:S02]  /*bc40*/  WARPGROUP.DEPBAR.LE gsb0, 0x0 ;  /* 0x00008000000079c5 */ /* 0x000fe40000010000 */
[----:B-1----:R-:W-:Y:S01]  /*bc50*/  VIADD R152, R20, 0x80 ;  /* 0x0000008014987836 */ /* 0x002fe20000000000 */
[----:B------:R-:W-:Y:S01]  /*bc60*/  WARPGROUP.ARRIVE ;  /* 0x00000000000079c5 */ /* 0x000fe20000000000 */
[----:B------:R-:W-:-:S03]  /*bc70*/  IMAD.MOV.U32 R153, RZ, RZ, 0x40000040 ;  /* 0x40000040ff997424 */ /* 0x000fc600078e00ff */
[----:B------:R-:W-:Y:S01]  /*bc80*/  R2UR UR6, R152 ;  /* 0x00000000980672ca */ /* 0x000fe200000e0000 */
[C---:B------:R-:W-:Y:S01]  /*bc90*/  VIADD R152, R20.reuse, 0x100 ;  /* 0x0000010014987836 */ /* 0x040fe20000000000 */
[----:B------:R-:W-:Y:S01]  /*bca0*/  R2UR UR7, R153 ;  /* 0x00000000990772ca */ /* 0x000fe200000e0000 */
[----:B------:R-:W-:Y:S01]  /*bcb0*/  VIADD R20, R20, 0x180 ;  /* 0x0000018014147836 */ /* 0x000fe20000000000 */
[----:B------:R-:W-:-:S14]  /*bcc0*/  MOV R153, 0x40000040 ;  /* 0x4000004000997802 */ /* 0x000fdc0000000f00 */
        /* <DEDUP_REMOVED lines=23> */
[----:B------:R-:W-:Y:S05]  /*be40*/  @P2 BRA `(.L_x_3225) ;  /* 0xffffffe000782947 */ /* 0x000fea000383ffff */
.L_x_3214:
[----:B------:R-:W-:Y:S05]  /*be50*/  BSYNC B0 ;  /* 0x0000000000007941 */ /* 0x000fea0003800000 */
.L_x_3213:
[----:B------:R-:W2:Y:S01]  /*be60*/  SHFL.BFLY PT, R5, R12, 0x2, 0x1f ;  /* 0x0c401f000c057f89 */ /* 0x000ea200000e0000 */
[----:B------:R-:W-:Y:S01]  /*be70*/  IMAD.MOV.U32 R6, RZ, RZ, RZ ;  /* 0x000000ffff067224 */ /* 0x000fe200078e00ff */
[----:B------:R-:W-:Y:S01]  /*be80*/  MOV R20, 0xff800000 ;  /* 0xff80000000147802 */ /* 0x000fe20000000f00 */
[----:B------:R-:W-:Y:S01]  /*be90*/  IMAD.MOV.U32 R21, RZ, RZ, -0x800000 ;  /* 0xff800000ff157424 */ /* 0x000fe200078e00ff */
[----:B------:R-:W3:Y:S01]  /*bea0*/  SHFL.BFLY PT, R0, R13, 0x2, 0x1f ;  /* 0x0c401f000d007f89 */ /* 0x000ee200000e0000 */
[----:B------:R-:W-:Y:S01]  /*beb0*/  VIADD R202, R202, 0x1 ;  /* 0x00000001caca7836 */ /* 0x000fe20000000000 */
[----:B------:R-:W-:Y:S08]  /*bec0*/  BAR.ARV 0x8, 0xa0 ;  /* 0x0202800000007b1d */ /* 0x000ff00000002000 */
[----:B------:R-:W-:Y:S01]  /*bed0*/  BAR.SYNC.DEFER_BLOCKING 0xf, 0x100 ;  /* 0x03c4000000007b1d */ /* 0x000fe20000010000 */
[----:B--2---:R-:W-:Y:S01]  /*bee0*/  FADD.FTZ R4, R5, R12 ;  /* 0x0000000c05047221 */ /* 0x004fe20000010000 */
[----:B---3--:R-:W-:-:S04]  /*bef0*/  FADD.FTZ R7, R0, R13 ;  /* 0x0000000d00077221 */ /* 0x008fc80000010000 */
[----:B------:R-:W2:Y:S04]  /*bf00*/  SHFL.BFLY PT, R5, R4, 0x1, 0x1f ;  /* 0x0c201f0004057f89 */ /* 0x000ea800000e0000 */
[----:B------:R-:W3:Y:S01]  /*bf10*/  SHFL.BFLY PT, R0, R7, 0x1, 0x1f ;  /* 0x0c201f0007007f89 */ /* 0x000ee200000e0000 */
[----:B--2---:R-:W-:Y:S01]  /*bf20*/  FADD.FTZ R8, R4, R5 ;  /* 0x0000000504087221 */ /* 0x004fe20000010000 */
[----:B------:R-:W-:Y:S01]  /*bf30*/  IADD3 R5, -R191, RZ, RZ ;  /* 0x000000ffbf057210 */ /* 0x000fe20007ffe1ff */
[----:B------:R-:W-:Y:S02]  /*bf40*/  VIADD R4, R18, 0x1 ;  /* 0x0000000112047836 */ /* 0x000fe40000000000 */
[----:B---3--:R-:W-:Y:S01]  /*bf50*/  FADD.FTZ R0, R7, R0 ;  /* 0x0000000007007221 */ /* 0x008fe20000010000 */
[----:B------:R-:W-:-:S02]  /*bf60*/  FSETP.NE.FTZ.AND P2, PT, R8, RZ, PT ;  /* 0x000000ff0800720b */ /* 0x000fc40003f55000 */
[----:B------:R-:W-:Y:S01]  /*bf70*/  ISETP.NE.AND P0, PT, R190, R5, PT ;  /* 0x00000005be00720c */ /* 0x000fe20003f05270 */
[----:B------:R-:W-:Y:S01]  /*bf80*/  IMAD.MOV.U32 R5, RZ, RZ, RZ ;  /* 0x000000ffff057224 */ /* 0x000fe200078e00ff */
[----:B------:R-:W-:Y:S02]  /*bf90*/  FSETP.NE.FTZ.AND P3, PT, R0, RZ, PT ;  /* 0x000000ff0000720b */ /* 0x000fe40003f75000 */
[----:B------:R-:W-:-:S04]  /*bfa0*/  ISETP.NE.AND P1, PT, R4, 0x2, PT ;  /* 0x000000020400780c */ /* 0x000fc80003f25270 */
[----:B------:R-:W-:-:S03]  /*bfb0*/  SEL R9, RZ, 0x1, P1 ;  /* 0x00000001ff097807 */ /* 0x000fc60000800000 */
[----:B------:R-:W2:Y:S01]  /*bfc0*/  @P2 MUFU.RCP R5, R8 ;  /* 0x0000000800052308 */ /* 0x000ea20000001000 */
[----:B------:R-:W-:Y:S01]  /*bfd0*/  LOP3.LUT R22, R22, R9, RZ, 0x3c, !PT ;  /* 0x0000000916167212 */ /* 0x000fe200078e3cff */
[----:B------:R-:W-:Y:S02]  /*bfe0*/  @!P0 IMAD R7, R18, 0x40, R188 ;  /* 0x0000004012078824 */ /* 0x000fe400078e02bc */
[C---:B------:R-:W-:Y:S01]  /*bff0*/  @P2 FMUL.FTZ R18, R10.reuse, 0.69314718246459960938 ;  /* 0x3f3172180a122820 */ /* 0x040fe20000410000 */
[----:B------:R-:W-:Y:S01]  /*c000*/  @P3 FMUL.FTZ R10, R10, 0.69314718246459960938 ;  /* 0x3f3172180a0a3820 */ /* 0x000fe20000410000 */
[----:B------:R-:W-:Y:S02]  /*c010*/  @!P0 IMAD R7, R7, 0x4, R2 ;  /* 0x0000000407078824 */ /* 0x000fe400078e0202 */
[----:B------:R-:W3:Y:S08]  /*c020*/  @P3 MUFU.RCP R6, R0 ;  /* 0x0000000000063308 */ /* 0x000ef00000001000 */
[----:B------:R-:W4:Y:S01]  /*c030*/  @P2 MUFU.LG2 R2, R8 ;  /* 0x0000000800022308 */ /* 0x000f220000000c00 */
[-C--:B--2---:R-:W-:Y:S01]  /*c040*/  FMUL.FTZ R181, R24, R5.reuse ;  /* 0x0000000518b57220 */ /* 0x084fe20000410000 */
[----:B------:R2:W-:Y:S01]  /*c050*/  @!P0 STS [R7+0x28800], R5 ;  /* 0x0288000507008388 */ /* 0x0005e20000000800 */
[-C--:B------:R-:W-:Y:S01]  /*c060*/  FMUL.FTZ R179, R25, R5.reuse ;  /* 0x0000000519b37220 */ /* 0x080fe20000410000 */
[-C--:B------:R-:W-:Y:S01]  /*c070*/  FMUL.FTZ R180, R28, R5.reuse ;  /* 0x000000051cb47220 */ /* 0x080fe20000410000 */
[-C--:B------:R-:W-:Y:S01]  /*c080*/  FMUL.FTZ R178, R32, R5.reuse ;  /* 0x0000000520b27220 */ /* 0x080fe20000410000 */
[-C--:B------:R-:W-:Y:S01]  /*c090*/  FMUL.FTZ R28, R33, R5.reuse ;  /* 0x00000005211c7220 */ /* 0x080fe20000410000 */
[-C--:B------:R-:W-:Y:S01]  /*c0a0*/  FMUL.FTZ R175, R40, R5.reuse ;  /* 0x0000000528af7220 */ /* 0x080fe20000410000 */
[----:B------:R5:W1:Y:S01]  /*c0b0*/  @P3 MUFU.LG2 R24, R0 ;  /* 0x0000000000183308 */ /* 0x000a620000000c00 */
[----:B---3--:R3:W-:Y:S01]  /*c0c0*/  @!P0 STS [R7+0x28820], R6 ;  /* 0x0288200607008388 */ /* 0x0087e20000000800 */
[-C--:B------:R-:W-:Y:S01]  /*c0d0*/  FMUL.FTZ R177, R29, R5.reuse ;  /* 0x000000051db17220 */ /* 0x080fe20000410000 */
[-C--:B------:R-:W-:Y:S01]  /*c0e0*/  FMUL.FTZ R176, R36, R5.reuse ;  /* 0x0000000524b07220 */ /* 0x080fe20000410000 */
[-C--:B------:R-:W-:Y:S01]  /*c0f0*/  FMUL.FTZ R174, R37, R5.reuse ;  /* 0x0000000525ae7220 */ /* 0x080fe20000410000 */
[-C--:B------:R-:W-:Y:S01]  /*c100*/  FMUL.FTZ R32, R41, R5.reuse ;  /* 0x0000000529207220 */ /* 0x080fe20000410000 */
[-C--:B------:R-:W-:Y:S01]  /*c110*/  FMUL.FTZ R173, R44, R5.reuse ;  /* 0x000000052cad7220 */ /* 0x080fe20000410000 */
[-C--:B------:R-:W-:Y:S01]  /*c120*/  FMUL.FTZ R171, R45, R5.reuse ;  /* 0x000000052dab7220 */ /* 0x080fe20000410000 */
[-C--:B------:R-:W-:Y:S01]  /*c130*/  FMUL.FTZ R172, R48, R5.reuse ;  /* 0x0000000530ac7220 */ /* 0x080fe20000410000 */
[-C--:B-----5:R-:W-:Y:S01]  /*c140*/  FMUL.FTZ R0, R27, R6.reuse ;  /* 0x000000061b007220 */ /* 0x0a0fe20000410000 */
[----:B----4-:R-:W-:Y:S01]  /*c150*/  @P2 FMUL.FTZ R25, R2, 0.69314718246459960938 ;  /* 0x3f31721802192820 */ /* 0x010fe20000410000 */
        /* <DEDUP_REMOVED lines=57> */
[----:B------:R-:W-:Y:S01]  /*c4f0*/  @P2 FFMA.FTZ R21, R18, R3, R25 ;  /* 0x0000000312152223 */ /* 0x000fe20000010019 */
[----:B------:R-:W-:Y:S01]  /*c500*/  PLOP3.LUT P0, PT, PT, PT, PT, 0x8, 0x0 ;  /* 0x000000000000781c */ /* 0x000fe20003f0e170 */
[-C--:B--2---:R-:W-:Y:S01]  /*c510*/  FMUL.FTZ R5, R26, R6.reuse ;  /* 0x000000061a057220 */ /* 0x084fe20000410000 */
        /* <DEDUP_REMOVED lines=59> */
[----:B------:R-:W-:Y:S06]  /*c8d0*/  BAR.ARV 0xe, 0x100 ;  /* 0x0384000000007b1d */ /* 0x000fec0000002000 */
.L_x_3158:
[----:B------:R-:W-:Y:S05]  /*c8e0*/  BSYNC B7 ;  /* 0x0000000000077941 */ /* 0x000fea0003800000 */
.L_x_3156:
[----:B------:R-:W0:Y:S08]  /*c8f0*/  S2UR UR5, SR_CgaCtaId ;  /* 0x00000000000579c3 */ /* 0x000e300000008800 */
[----:B------:R-:W-:Y:S06]  /*c900*/  BAR.SYNC.DEFER_BLOCKING 0x5, 0x120 ;  /* 0x0144800000007b1d */ /* 0x000fec0000010000 */
[----:B------:R-:W-:Y:S01]  /*c910*/  UMOV UR4, 0x400 ;  /* 0x0000040000047882 */ /* 0x000fe20000000000 */
[----:B------:R-:W-:Y:S01]  /*c920*/  BSSY B0, `(.L_x_3226) ;  /* 0x000026e000007945 */ /* 0x000fe20003800000 */
[----:B0-----:R-:W-:-:S06]  /*c930*/  ULEA UR4, UR5, UR4, 0x18 ;  /* 0x0000000405047291 */ /* 0x001fcc000f8ec03f */
[----:B------:R-:W-:-:S05]  /*c940*/  IMAD.U32 R2, RZ, RZ, UR4 ;  /* 0x00000004ff027e24 */ /* 0x000fca000f8e00ff */
[----:B-----5:R0:W1:Y:S01]  /*c950*/  LDS.128 R24, [R2+0x28cd0] ;  /* 0x028cd00002187984 */ /* 0x0200620000000c00 */
        /* <DEDUP_REMOVED lines=20> */
[----:B------:R-:W-:Y:S02]  /*caa0*/  MOV R36, R2 ;  /* 0x0000000200247202 */ /* 0x000fe40000000f00 */
[----:B--2---:R-:W-:-:S02]  /*cab0*/  MOV R37, R3 ;  /* 0x0000000300257202 */ /* 0x004fc40000000f00 */
        /* <DEDUP_REMOVED lines=9> */
[----:B------:R-:W-:Y:S01]  /*cb50*/  LOP3.LUT R52, R211, 0x380, RZ, 0xc0, !PT ;  /* 0x00000380d3347812 */ /* 0x000fe200078ec0ff */
[--C-:B------:R-:W-:Y:S01]  /*cb60*/  IMAD.X R49, RZ, RZ, R119.reuse, P1 ;  /* 0x000000ffff317224 */ /* 0x100fe200008e0677 */
[----:B------:R-:W-:Y:S01]  /*cb70*/  IADD3 R213, P4, R118, 0x60, RZ ;  /* 0x0000006076d57810 */ /* 0x000fe20007f9e0ff */
[--C-:B------:R-:W-:Y:S01]  /*cb80*/  IMAD.X R61, RZ, RZ, R119.reuse, P3 ;  /* 0x000000ffff3d7224 */ /* 0x100fe200018e0677 */
[----:B------:R-:W-:Y:S02]  /*cb90*/  LOP3.LUT R48, R183, 0x380, RZ, 0xc0, !PT ;  /* 0x00000380b7307812 */ /* 0x000fe400078ec0ff */
[----:B------:R-:W-:Y:S01]  /*cba0*/  LOP3.LUT R60, R217, 0x380, RZ, 0xc0, !PT ;  /* 0x00000380d93c7812 */ /* 0x000fe200078ec0ff */
[----:B------:R-:W-:Y:S01]  /*cbb0*/  IMAD.X R57, RZ, RZ, R119, P4 ;  /* 0x000000ffff397224 */ /* 0x000fe200020e0677 */
[----:B------:R-:W-:-:S02]  /*cbc0*/  SHF.R.U64 R52, R52, 0x3, RZ ;  /* 0x0000000334347819 */ /* 0x000fc400000012ff */
[----:B------:R-:W-:Y:S02]  /*cbd0*/  IADD3 R68, P5, R118, 0x2040, RZ ;  /* 0x0000204076447810 */ /* 0x000fe40007fbe0ff */
[----:B------:R-:W-:Y:S02]  /*cbe0*/  LOP3.LUT R56, R213, 0x380, RZ, 0xc0, !PT ;  /* 0x00000380d5387812 */ /* 0x000fe400078ec0ff */
[----:B------:R-:W-:Y:S01]  /*cbf0*/  SHF.R.U64 R48, R48, 0x3, RZ ;  /* 0x0000000330307819 */ /* 0x000fe200000012ff */
[----:B------:R-:W-:Y:S01]  /*cc00*/  IMAD.X R69, RZ, RZ, R119, P5 ;  /* 0x000000ffff457224 */ /* 0x000fe200028e0677 */
[----:B------:R-:W-:Y:S02]  /*cc10*/  SHF.R.U64 R60, R60, 0x3, RZ ;  /* 0x000000033c3c7819 */ /* 0x000fe400000012ff */
[C---:B------:R-:W-:Y:S02]  /*cc20*/  IADD3 R44, P6, R118.reuse, 0x2020, RZ ;  /* 0x00002020762c7810 */ /* 0x040fe40007fde0ff */
[----:B------:R-:W-:-:S02]  /*cc30*/  IADD3 R94, P1, R118, 0x4000, RZ ;  /* 0x00004000765e7810 */ /* 0x000fc40007f3e0ff */
[----:B------:R-:W-:Y:S02]  /*cc40*/  LOP3.LUT R52, R52, R211, RZ, 0x3c, !PT ;  /* 0x000000d334347212 */ /* 0x000fe400078e3cff */
[----:B------:R-:W-:Y:S01]  /*cc50*/  LOP3.LUT R211, R68, 0x380, RZ, 0xc0, !PT ;  /* 0x0000038044d37812 */ /* 0x000fe200078ec0ff */
[----:B------:R-:W-:Y:S01]  /*cc60*/  IMAD.X R95, RZ, RZ, R119, P1 ;  /* 0x000000ffff5f7224 */ /* 0x000fe200008e0677 */
[----:B------:R-:W-:Y:S02]  /*cc70*/  LOP3.LUT R11, R118, 0x380, RZ, 0xc0, !PT ;  /* 0x00000380760b7812 */ /* 0x000fe400078ec0ff */
[----:B------:R-:W-:Y:S02]  /*cc80*/  SHF.R.U64 R56, R56, 0x3, RZ ;  /* 0x0000000338387819 */ /* 0x000fe400000012ff */
[----:B------:R-:W-:Y:S02]  /*cc90*/  LOP3.LUT R48, R48, R183, RZ, 0x3c, !PT ;  /* 0x000000b730307212 */ /* 0x000fe400078e3cff */
[----:B------:R-:W-:-:S02]  /*cca0*/  LOP3.LUT R60, R60, R217, RZ, 0x3c, !PT ;  /* 0x000000d93c3c7212 */ /* 0x000fc400078e3cff */
[----:B------:R-:W-:Y:S02]  /*ccb0*/  IADD3 R72, P2, R118, 0x2060, RZ ;  /* 0x0000206076487810 */ /* 0x000fe40007f5e0ff */
[----:B------:R-:W-:Y:S02]  /*ccc0*/  LOP3.LUT R183, R44, 0x380, RZ, 0xc0, !PT ;  /* 0x000003802cb77812 */ /* 0x000fe400078ec0ff */
[----:B------:R-:W-:Y:S01]  /*ccd0*/  LOP3.LUT R217, R94, 0x380, RZ, 0xc0, !PT ;  /* 0x000003805ed97812 */ /* 0x000fe200078ec0ff */
[----:B------:R-:W-:Y:S01]  /*cce0*/  IMAD.X R73, RZ, RZ, R119, P2 ;  /* 0x000000ffff497224 */ /* 0x000fe200010e0677 */
[----:B------:R-:W-:Y:S02]  /*ccf0*/  SHF.R.U64 R211, R211, 0x3, RZ ;  /* 0x00000003d3d37819 */ /* 0x000fe400000012ff */
[----:B------:R-:W-:Y:S02]  /*cd00*/  IADD3 R30, P4, R118, 0x4040, RZ ;  /* 0x00004040761e7810 */ /* 0x000fe40007f9e0ff */
[----:B------:R-:W-:-:S02]  /*cd10*/  SHF.R.U64 R11, R11, 0x3, RZ ;  /* 0x000000030b0b7819 */ /* 0x000fc400000012ff */
[----:B------:R-:W-:Y:S01]  /*cd20*/  LOP3.LUT R56, R56, R213, RZ, 0x3c, !PT ;  /* 0x000000d538387212 */ /* 0x000fe200078e3cff */
[----:B------:R-:W-:Y:S01]  /*cd30*/  IMAD.X R103, RZ, RZ, R119, P4 ;  /* 0x000000ffff677224 */ /* 0x000fe200020e0677 */
[----:B------:R-:W-:Y:S02]  /*cd40*/  IADD3.X R65, RZ, R119, RZ, P6, !PT ;  /* 0x00000077ff417210 */ /* 0x000fe400037fe4ff */
[----:B------:R-:W-:Y:S02]  /*cd50*/  LOP3.LUT R213, R72, 0x380, RZ, 0xc0, !PT ;  /* 0x0000038048d57812 */ /* 0x000fe400078ec0ff */
[----:B------:R-:W-:Y:S02]  /*cd60*/  SHF.R.U64 R183, R183, 0x3, RZ ;  /* 0x00000003b7b77819 */ /* 0x000fe400000012ff */
[----:B------:R-:W-:Y:S02]  /*cd70*/  SHF.R.U64 R217, R217, 0x3, RZ ;  /* 0x00000003d9d97819 */ /* 0x000fe400000012ff */
[----:B------:R-:W-:-:S02]  /*cd80*/  IADD3 R4, P0, R118, 0x4020, RZ ;  /* 0x0000402076047810 */ /* 0x000fc40007f1e0ff */
[C---:B------:R-:W-:Y:S02]  /*cd90*/  IADD3 R6, P6, R118.reuse, 0x6000, RZ ;  /* 0x0000600076067810 */ /* 0x040fe40007fde0ff */
[C---:B------:R-:W-:Y:S01]  /*cda0*/  IADD3 R34, P3, R118.reuse, 0x4060, RZ ;  /* 0x0000406076227810 */ /* 0x040fe20007f7e0ff */
[--C-:B------:R-:W-:Y:S01]  /*cdb0*/  IMAD.X R99, RZ, RZ, R119.reuse, P0 ;  /* 0x000000ffff637224 */ /* 0x100fe200000e0677 */
[C---:B------:R-:W-:Y:S02]  /*cdc0*/  IADD3 R3, P5, R118.reuse, 0x6020, RZ ;  /* 0x0000602076037810 */ /* 0x040fe40007fbe0ff */
[C---:B------:R-:W-:Y:S01]  /*cdd0*/  IADD3 R10, P2, R118.reuse, 0x6040, RZ ;  /* 0x00006040760a7810 */ /* 0x040fe20007f5e0ff */
[--C-:B------:R-:W-:Y:S01]  /*cde0*/  IMAD.X R107, RZ, RZ, R119.reuse, P3 ;  /* 0x000000ffff6b7224 */ /* 0x100fe200018e0677 */
[----:B-1----:R-:W-:Y:S01]  /*cdf0*/  IADD3 R24, P1, R118, 0x6060, RZ ;  /* 0x0000606076187810 */ /* 0x002fe20007f3e0ff */
[----:B------:R-:W-:Y:S01]  /*ce00*/  IMAD.X R115, RZ, RZ, R119, P5 ;  /* 0x000000ffff737224 */ /* 0x000fe200028e0677 */
[----:B------:R-:W-:-:S02]  /*ce10*/  LOP3.LUT R68, R211, R68, RZ, 0x3c, !PT ;  /* 0x00000044d3447212 */ /* 0x000fc400078e3cff */
[----:B------:R-:W-:Y:S01]  /*ce20*/  LOP3.LUT R118, R11, R118, RZ, 0x3c, !PT ;  /* 0x000000760b767212 */ /* 0x000fe200078e3cff */
[--C-:B------:R-:W-:Y:S01]  /*ce30*/  IMAD.X R11, RZ, RZ, R119.reuse, P2 ;  /* 0x000000ffff0b7224 */ /* 0x100fe200010e0677 */
[----:B------:R-:W-:Y:S01]  /*ce40*/  LOP3.LUT R211, R30, 0x380, RZ, 0xc0, !PT ;  /* 0x000003801ed37812 */ /* 0x000fe200078ec0ff */
[----:B------:R-:W-:Y:S01]  /*ce50*/  IMAD.X R45, RZ, RZ, R119, P1 ;  /* 0x000000ffff2d7224 */ /* 0x000fe200008e0677 */
[----:B------:R-:W-:Y:S02]  /*ce60*/  SHF.R.U64 R213, R213, 0x3, RZ ;  /* 0x00000003d5d57819 */ /* 0x000fe400000012ff */
[----:B------:R-:W-:Y:S02]  /*ce70*/  LOP3.LUT R64, R183, R44, RZ, 0x3c, !PT ;  /* 0x0000002cb7407212 */ /* 0x000fe400078e3cff */
[----:B------:R-:W-:Y:S02]  /*ce80*/  LOP3.LUT R94, R217, R94, RZ, 0x3c, !PT ;  /* 0x0000005ed95e7212 */ /* 0x000fe400078e3cff */
[----:B------:R-:W-:-:S02]  /*ce90*/  LOP3.LUT R183, R4, 0x380, RZ, 0xc0, !PT ;  /* 0x0000038004b77812 */ /* 0x000fc400078ec0ff */
[----:B------:R-:W-:Y:S02]  /*cea0*/  LOP3.LUT R217, R6, 0x380, RZ, 0xc0, !PT ;  /* 0x0000038006d97812 */ /* 0x000fe400078ec0ff */
[-C--:B------:R-:W-:Y:S02]  /*ceb0*/  IADD3.X R111, RZ, R119.reuse, RZ, P6, !PT ;  /* 0x00000077ff6f7210 */ /* 0x080fe400037fe4ff */
[----:B------:R-:W-:Y:S02]  /*cec0*/  SHF.R.U64 R211, R211, 0x3, RZ ;  /* 0x00000003d3d37819 */ /* 0x000fe400000012ff */
[----:B------:R-:W-:Y:S02]  /*ced0*/  MOV R118, R118 ;  /* 0x0000007600767202 */ /* 0x000fe40000000f00 */
[----:B------:R-:W-:Y:S02]  /*cee0*/  LOP3.LUT R72, R213, R72, RZ, 0x3c, !PT ;  /* 0x00000048d5487212 */ /* 0x000fe400078e3cff */
[----:B------:R-:W-:-:S02]  /*cef0*/  LOP3.LUT R119, R10, 0x380, RZ, 0xc0, !PT ;  /* 0x000003800a777812 */ /* 0x000fc400078ec0ff */
[----:B------:R-:W-:Y:S02]  /*cf00*/  LOP3.LUT R213, R34, 0x380, RZ, 0xc0, !PT ;  /* 0x0000038022d57812 */ /* 0x000fe400078ec0ff */
[----:B------:R-:W-:Y:S02]  /*cf10*/  SHF.R.U64 R183, R183, 0x3, RZ ;  /* 0x00000003b7b77819 */ /* 0x000fe400000012ff */
[----:B------:R-:W-:Y:S02]  /*cf20*/  SHF.R.U64 R217, R217, 0x3, RZ ;  /* 0x00000003d9d97819 */ /* 0x000fe400000012ff */
[----:B------:R-:W-:Y:S02]  /*cf30*/  LOP3.LUT R102, R211, R30, RZ, 0x3c, !PT ;  /* 0x0000001ed3667212 */ /* 0x000fe400078e3cff */
[----:B------:R-:W-:Y:S02]  /*cf40*/  LOP3.LUT R30, R24, 0x380, RZ, 0xc0, !PT ;  /* 0x00000380181e7812 */ /* 0x000fe400078ec0ff */
[----:B------:R-:W-:-:S02]  /*cf50*/  SHF.R.U64 R119, R119, 0x3, RZ ;  /* 0x0000000377777819 */ /* 0x000fc400000012ff */
[----:B------:R-:W-:Y:S02]  /*cf60*/  SHF.R.U64 R213, R213, 0x3, RZ ;  /* 0x00000003d5d57819 */ /* 0x000fe400000012ff */
[----:B------:R-:W-:Y:S02]  /*cf70*/  LOP3.LUT R98, R183, R4, RZ, 0x3c, !PT ;  /* 0x00000004b7627212 */ /* 0x000fe400078e3cff */
[----:B------:R-:W-:Y:S02]  /*cf80*/  LOP3.LUT R110, R217, R6, RZ, 0x3c, !PT ;  /* 0x00000006d96e7212 */ /* 0x000fe400078e3cff */
[----:B------:R-:W-:Y:S02]  /*cf90*/  F2FP.BF16.F32.PACK_AB R4, R179, R181 ;  /* 0x000000b5b304723e */ /* 0x000fe400000010ff */
[----:B------:R-:W-:Y:S01]  /*cfa0*/  F2FP.BF16.F32.PACK_AB R6, R177, R180 ;  /* 0x000000b4b106723e */ /* 0x000fe200000010ff */
[----:B------:R-:W-:Y:S01]  /*cfb0*/  BAR.SYNC.DEFER_BLOCKING 0x1, 0x100 ;  /* 0x0044000000007b1d */ /* 0x000fe20000010000 */
[----:B------:R-:W-:-:S02]  /*cfc0*/  LOP3.LUT R0, R3, 0x380, RZ, 0xc0, !PT ;  /* 0x0000038003007812 */ /* 0x000fc400078ec0ff */
[----:B------:R-:W-:Y:S02]  /*cfd0*/  SHF.R.U64 R177, R30, 0x3, RZ ;  /* 0x000000031eb17819 */ /* 0x000fe400000012ff */
[----:B------:R-:W-:Y:S02]  /*cfe0*/  LOP3.LUT R10, R119, R10, RZ, 0x3c, !PT ;  /* 0x0000000a770a7212 */ /* 0x000fe400078e3cff */
[----:B------:R-:W-:Y:S02]  /*cff0*/  LOP3.LUT R106, R213, R34, RZ, 0x3c, !PT ;  /* 0x00000022d56a7212 */ /* 0x000fe400078e3cff */
[----:B------:R-:W-:Y:S02]  /*d000*/  MOV R48, R48 ;  /* 0x0000003000307202 */ /* 0x000fe40000000f00 */
[----:B------:R-:W-:Y:S02]  /*d010*/  F2FP.BF16.F32.PACK_AB R30, R174, R176 ;  /* 0x000000b0ae1e723e */ /* 0x000fe400000010ff */
[----:B------:R-:W-:-:S02]  /*d020*/  MOV R52, R52 ;  /* 0x0000003400347202 */ /* 0x000fc40000000f00 */
[----:B------:R-:W-:Y:S02]  /*d030*/  F2FP.BF16.F32.PACK_AB R34, R171, R173 ;  /* 0x000000adab22723e */ /* 0x000fe400000010ff */
[----:B------:R-:W-:Y:S02]  /*d040*/  SHF.R.U64 R0, R0, 0x3, RZ ;  /* 0x0000000300007819 */ /* 0x000fe400000012ff */
[----:B------:R-:W-:Y:S02]  /*d050*/  MOV R56, R56 ;  /* 0x0000003800387202 */ /* 0x000fe40000000f00 */
[----:B------:R-:W-:Y:S02]  /*d060*/  MOV R38, R10 ;  /* 0x0000000a00267202 */ /* 0x000fe40000000f00 */
[----:B------:R-:W-:Y:S01]  /*d070*/  MOV R60, R60 ;  /* 0x0000003c003c7202 */ /* 0x000fe20000000f00 */
[----:B------:R1:W-:Y:S01]  /*d080*/  STSM.16.M88.4 [R118], R4 ;  /* 0x0000000476007844 */ /* 0x0003e20000000200 */
[----:B------:R-:W-:-:S02]  /*d090*/  F2FP.BF16.F32.PACK_AB R10, R163, R165 ;  /* 0x000000a5a30a723e */ /* 0x000fc400000010ff */
[----:B------:R-:W-:Y:S01]  /*d0a0*/  F2FP.BF16.F32.PACK_AB R11, R63, R62 ;  /* 0x0000003e3f0b723e */ /* 0x000fe200000010ff */
[----:B------:R2:W-:Y:S01]  /*d0b0*/  STSM.16.M88.4 [R48], R28 ;  /* 0x0000001c30007844 */ /* 0x0005e20000000200 */
[----:B------:R-:W-:Y:S02]  /*d0c0*/  MOV R64, R64 ;  /* 0x0000004000407202 */ /* 0x000fe40000000f00 */
[----:B------:R-:W-:Y:S01]  /*d0d0*/  LOP3.LUT R114, R0, R3, RZ, 0x3c, !PT ;  /* 0x0000000300727212 */ /* 0x000fe200078e3cff */
[----:B------:R3:W-:Y:S01]  /*d0e0*/  STSM.16.M88.4 [R52], R32 ;  /* 0x0000002034007844 */ /* 0x0007e20000000200 */
[----:B------:R-:W-:Y:S02]  /*d0f0*/  MOV R68, R68 ;  /* 0x0000004400447202 */ /* 0x000fe40000000f00 */
[----:B------:R-:W-:Y:S02]  /*d100*/  MOV R72, R72 ;  /* 0x0000004800487202 */ /* 0x000fe40000000f00 */
[----:B------:R-:W-:-:S02]  /*d110*/  LOP3.LUT R44, R177, R24, RZ, 0x3c, !PT ;  /* 0x00000018b12c7212 */ /* 0x000fc400078e3cff */
[----:B------:R-:W-:Y:S02]  /*d120*/  MOV R94, R94 ;  /* 0x0000005e005e7202 */ /* 0x000fe40000000f00 */
[----:B-1----:R-:W-:Y:S02]  /*d130*/  F2FP.BF16.F32.PACK_AB R4, R169, R172 ;  /* 0x000000aca904723e */ /* 0x002fe400000010ff */
[----:B------:R-:W-:Y:S02]  /*d140*/  F2FP.BF16.F32.PACK_AB R5, R51, R50 ;  /* 0x000000323305723e */ /* 0x000fe400000010ff */
[----:B------:R-:W-:Y:S02]  /*d150*/  F2FP.BF16.F32.PACK_AB R6, R166, R170 ;  /* 0x000000aaa606723e */ /* 0x000fe400000010ff */
[----:B------:R-:W-:Y:S02]  /*d160*/  F2FP.BF16.F32.PACK_AB R7, R55, R54 ;  /* 0x000000363707723e */ /* 0x000fe400000010ff */
[----:B--2---:R-:W-:-:S02]  /*d170*/  F2FP.BF16.F32.PACK_AB R28, R159, R161 ;  /* 0x000000a19f1c723e */ /* 0x004fc400000010ff */
[----:B------:R-:W-:Y:S01]  /*d180*/  F2FP.BF16.F32.PACK_AB R29, R75, R74 ;  /* 0x0000004a4b1d723e */ /* 0x000fe200000010ff */
[----:B------:R-:W-:Y:S01]  /*d190*/  STSM.16.M88.4 [R56], R4 ;  /* 0x0000000438007844 */ /* 0x000fe20000000200 */
[----:B------:R-:W-:Y:S02]  /*d1a0*/  F2FP.BF16.F32.PACK_AB R30, R77, R160 ;  /* 0x000000a04d1e723e */ /* 0x000fe400000010ff */
[----:B------:R-:W-:Y:S01]  /*d1b0*/  F2FP.BF16.F32.PACK_AB R31, R79, R78 ;  /* 0x0000004e4f1f723e */ /* 0x000fe200000010ff */
[----:B------:R1:W-:Y:S01]  /*d1c0*/  STSM.16.M88.4 [R60], R8 ;  /* 0x000000083c007844 */ /* 0x0003e20000000200 */
[----:B---3--:R-:W-:Y:S02]  /*d1d0*/  F2FP.BF16.F32.PACK_AB R32, R81, R157 ;  /* 0x0000009d5120723e */ /* 0x008fe400000010ff */
[----:B------:R-:W-:Y:S01]  /*d1e0*/  F2FP.BF16.F32.PACK_AB R33, R83, R82 ;  /* 0x000000525321723e */ /* 0x000fe200000010ff */
[----:B------:R-:W-:Y:S01]  /*d1f0*/  STSM.16.M88.4 [R64], R12 ;  /* 0x0000000c40007844 */ /* 0x000fe20000000200 */
[----:B------:R-:W-:-:S02]  /*d200*/  F2FP.BF16.F32.PACK_AB R34, R85, R84 ;  /* 0x000000545522723e */ /* 0x000fc400000010ff */
[----:B------:R-:W-:Y:S01]  /*d210*/  F2FP.BF16.F32.PACK_AB R35, R87, R86 ;  /* 0x000000565723723e */ /* 0x000fe200000010ff */
[----:B------:R-:W-:Y:S01]  /*d220*/  STSM.16.M88.4 [R68], R28 ;  /* 0x0000001c44007844 */ /* 0x000fe20000000200 */
[----:B------:R-:W-:Y:S02]  /*d230*/  MOV R3, R98 ;  /* 0x0000006200037202 */ /* 0x000fe40000000f00 */
[----:B------:R-:W-:Y:S01]  /*d240*/  MOV R24, R106 ;  /* 0x0000006a00187202 */ /* 0x000fe20000000f00 */
[----:B------:R-:W-:Y:S01]  /*d250*/  STSM.16.M88.4 [R72], R32 ;  /* 0x0000002048007844 */ /* 0x000fe20000000200 */
[----:B------:R-:W-:Y:S02]  /*d260*/  F2FP.BF16.F32.PACK_AB R98, R101, R100 ;  /* 0x000000646562723e */ /* 0x000fe400000010ff */
[----:B------:R-:W-:Y:S01]  /*d270*/  F2FP.BF16.F32.PACK_AB R99, R70, R58 ;  /* 0x0000003a4663723e */ /* 0x000fe200000010ff */
[----:B------:R-:W-:Y:S01]  /*d280*/  STSM.16.M88.4 [R94], R88 ;  /* 0x000000585e007844 */ /* 0x000fe20000000200 */
[----:B------:R-:W-:-:S02]  /*d290*/  F2FP.BF16.F32.PACK_AB R104, R105, R104 ;  /* 0x000000686968723e */ /* 0x000fc400000010ff */
[----:B------:R-:W-:Y:S01]  /*d2a0*/  MOV R102, R102 ;  /* 0x0000006600667202 */ /* 0x000fe20000000f00 */
        /* <DEDUP_REMOVED lines=19> */
[----:B------:R-:W-:Y:S01]  /*d3e0*/  STSM.16.M88.4 [R110], R120 ;  /* 0x000000786e007844 */ /* 0x000fe20000000200 */
[----:B------:R-:W-:Y:S02]  /*d3f0*/  ISETP.NE.U32.AND P0, PT, RZ, UR4, PT ;  /* 0x00000004ff007c0c */ /* 0x000fe4000bf05070 */
[----:B-1----:R-:W-:-:S02]  /*d400*/  IADD3 R10, P1, R199, UR4, RZ ;  /* 0x00000004c70a7c10 */ /* 0x002fc4000ff3e0ff */
[----:B------:R-:W-:Y:S01]  /*d410*/  F2FP.BF16.F32.PACK_AB R130, R133, R132 ;  /* 0x000000848582723e */ /* 0x000fe200000010ff */
[----:B--2---:R-:W-:Y:S01]  /*d420*/  IMAD.MOV.U32 R24, RZ, RZ, RZ ;  /* 0x000000ffff187224 */ /* 0x004fe200078e00ff */
[----:B------:R-:W-:Y:S02]  /*d430*/  F2FP.BF16.F32.PACK_AB R131, R135, R134 ;  /* 0x000000868783723e */ /* 0x000fe400000010ff */
[----:B------:R-:W-:Y:S02]  /*d440*/  F2FP.BF16.F32.PACK_AB R137, R139, R138 ;  /* 0x0000008a8b89723e */ /* 0x000fe400000010ff */
[----:B------:R-:W-:Y:S01]  /*d450*/  F2FP.BF16.F32.PACK_AB R144, R145, R144 ;  /* 0x000000909190723e */ /* 0x000fe200000010ff */
[----:B------:R1:W-:Y:S01]  /*d460*/  STSM.16.M88.4 [R0], R128 ;  /* 0x0000008000007844 */ /* 0x0003e20000000200 */
[----:B------:R-:W-:Y:S02]  /*d470*/  F2FP.BF16.F32.PACK_AB R138, R141, R140 ;  /* 0x0000008c8d8a723e */ /* 0x000fe400000010ff */
[----:B------:R-:W-:-:S02]  /*d480*/  F2FP.BF16.F32.PACK_AB R139, R143, R142 ;  /* 0x0000008e8f8b723e */ /* 0x000fc400000010ff */
[----:B------:R-:W-:Y:S02]  /*d490*/  F2FP.BF16.F32.PACK_AB R145, R147, R146 ;  /* 0x000000929391723e */ /* 0x000fe400000010ff */
[----:B------:R-:W-:Y:S01]  /*d4a0*/  MOV R44, R44 ;  /* 0x0000002c002c7202 */ /* 0x000fe20000000f00 */
[----:B------:R-:W-:Y:S01]  /*d4b0*/  STSM.16.M88.4 [R38], R136 ;  /* 0x0000008826007844 */ /* 0x000fe20000000200 */
[----:B------:R-:W-:Y:S02]  /*d4c0*/  F2FP.BF16.F32.PACK_AB R146, R149, R148 ;  /* 0x000000949592723e */ /* 0x000fe400000010ff */
[----:B------:R-:W-:Y:S02]  /*d4d0*/  F2FP.BF16.F32.PACK_AB R147, R151, R150 ;  /* 0x000000969793723e */ /* 0x000fe400000010ff */
[----:B------:R-:W-:Y:S02]  /*d4e0*/  ISETP.NE.AND.EX P0, PT, RZ, UR5, PT, P0 ;  /* 0x00000005ff007c0c */ /* 0x000fe4000bf05300 */
        /* <DEDUP_REMOVED lines=8> */
[----:B-1----:R-:W-:Y:S01]  /*d570*/  IMAD.U32 R0, RZ, RZ, UR4 ;  /* 0x00000004ff007e24 */ /* 0x002fe2000f8e00ff */
[----:B------:R-:W-:Y:S01]  /*d580*/  @P6 IADD3.X R7, R200, UR5, RZ, P4, !PT ;  /* 0x00000005c8076c10 */ /* 0x000fe2000a7fe4ff */
[----:B------:R1:W5:Y:S01]  /*d590*/  @P0 LDG.E R24, desc[UR40][R10.64] ;  /* 0x000000280a180981 */ /* 0x000362000c1e1900 */
[----:B------:R-:W-:-:S03]  /*d5a0*/  IMAD R5, R192, 0x40, R187 ;  /* 0x00000040c0057824 */ /* 0x000fc600078e02bb */
[----:B------:R1:W5:Y:S01]  /*d5b0*/  @P6 LDG.E R0, desc[UR40][R6.64] ;  /* 0x0000002806006981 */ /* 0x000362000c1e1900 */
[----:B------:R-:W-:-:S03]  /*d5c0*/  IMAD.WIDE R4, R5, 0x2, R36 ;  /* 0x0000000205047825 */ /* 0x000fc600078e0224 */
[C---:B------:R-:W-:Y:S02]  /*d5d0*/  IADD3 R9, P1, R4.reuse, 0x1000, RZ ;  /* 0x0000100004097810 */ /* 0x040fe40007f3e0ff */
[C---:B------:R-:W-:Y:S02]  /*d5e0*/  IADD3 R13, P2, R4.reuse, 0x2000, RZ ;  /* 0x00002000040d7810 */ /* 0x040fe40007f5e0ff */
[C---:B------:R-:W-:Y:S02]  /*d5f0*/  IADD3 R29, P3, R4.reuse, 0x3000, RZ ;  /* 0x00003000041d7810 */ /* 0x040fe40007f7e0ff */
[----:B------:R-:W-:Y:S02]  /*d600*/  IADD3 R33, P4, R4, 0x4000, RZ ;  /* 0x0000400004217810 */ /* 0x000fe40007f9e0ff */
[----:B------:R-:W-:Y:S02]  /*d610*/  LOP3.LUT R8, R9, 0x380, RZ, 0xc0, !PT ;  /* 0x0000038009087812 */ /* 0x000fe400078ec0ff */
[----:B------:R-:W-:-:S02]  /*d620*/  LOP3.LUT R12, R13, 0x380, RZ, 0xc0, !PT ;  /* 0x000003800d0c7812 */ /* 0x000fc400078ec0ff */
[----:B------:R-:W-:Y:S02]  /*d630*/  LOP3.LUT R28, R29, 0x380, RZ, 0xc0, !PT ;  /* 0x000003801d1c7812 */ /* 0x000fe400078ec0ff */
[----:B------:R-:W-:Y:S02]  /*d640*/  LOP3.LUT R32, R33, 0x380, RZ, 0xc0, !PT ;  /* 0x0000038021207812 */ /* 0x000fe400078ec0ff */
[----:B------:R-:W-:Y:S02]  /*d650*/  SHF.R.U64 R8, R8, 0x3, RZ ;  /* 0x0000000308087819 */ /* 0x000fe400000012ff */
[----:B------:R-:W-:Y:S02]  /*d660*/  SHF.R.U64 R12, R12, 0x3, RZ ;  /* 0x000000030c0c7819 */ /* 0x000fe400000012ff */
[----:B------:R-:W-:Y:S02]  /*d670*/  SHF.R.U64 R28, R28, 0x3, RZ ;  /* 0x000000031c1c7819 */ /* 0x000fe400000012ff */
[----:B------:R-:W-:-:S02]  /*d680*/  SHF.R.U64 R32, R32, 0x3, RZ ;  /* 0x0000000320207819 */ /* 0x000fc400000012ff */
[----:B------:R-:W-:Y:S02]  /*d690*/  IADD3 R37, P5, R4, 0x5000, RZ ;  /* 0x0000500004257810 */ /* 0x000fe40007fbe0ff */
[----:B------:R-:W-:Y:S01]  /*d6a0*/  LOP3.LUT R8, R8, R9, RZ, 0x3c, !PT ;  /* 0x0000000908087212 */ /* 0x000fe200078e3cff */
[--C-:B------:R-:W-:Y:S01]  /*d6b0*/  IMAD.X R9, RZ, RZ, R5.reuse, P1 ;  /* 0x000000ffff097224 */ /* 0x100fe200008e0605 */
[----:B------:R-:W-:Y:S02]  /*d6c0*/  LOP3.LUT R12, R12, R13, RZ, 0x3c, !PT ;  /* 0x0000000d0c0c7212 */ /* 0x000fe400078e3cff */
[----:B------:R-:W-:Y:S01]  /*d6d0*/  LOP3.LUT R28, R28, R29, RZ, 0x3c, !PT ;  /* 0x0000001d1c1c7212 */ /* 0x000fe200078e3cff */
[--C-:B------:R-:W-:Y:S01]  /*d6e0*/  IMAD.X R29, RZ, RZ, R5.reuse, P3 ;  /* 0x000000ffff1d7224 */ /* 0x100fe200018e0605 */
[----:B------:R-:W-:Y:S01]  /*d6f0*/  LOP3.LUT R32, R32, R33, RZ, 0x3c, !PT ;  /* 0x0000002120207212 */ /* 0x000fe200078e3cff */
[----:B------:R-:W-:Y:S01]  /*d700*/  IMAD.X R33, RZ, RZ, R5, P4 ;  /* 0x000000ffff217224 */ /* 0x000fe200020e0605 */
[----:B------:R-:W-:-:S02]  /*d710*/  P2R R14, PR, RZ, 0x20 ;  /* 0x00000020ff0e7803 */ /* 0x000fc40000000000 */
[----:B------:R-:W-:Y:S02]  /*d720*/  IADD3.X R13, RZ, R5, RZ, P2, !PT ;  /* 0x00000005ff0d7210 */ /* 0x000fe400017fe4ff */
[C---:B------:R-:W-:Y:S02]  /*d730*/  IADD3 R41, P1, R4.reuse, 0x6000, RZ ;  /* 0x0000600004297810 */ /* 0x040fe40007f3e0ff */
[C---:B------:R-:W-:Y:S02]  /*d740*/  IADD3 R45, P2, R4.reuse, 0x7000, RZ ;  /* 0x00007000042d7810 */ /* 0x040fe40007f5e0ff */
[C---:B------:R-:W-:Y:S02]  /*d750*/  IADD3 R49, P3, R4.reuse, 0x8000, RZ ;  /* 0x0000800004317810 */ /* 0x040fe40007f7e0ff */
[C---:B------:R-:W-:Y:S02]  /*d760*/  IADD3 R53, P4, R4.reuse, 0x9000, RZ ;  /* 0x0000900004357810 */ /* 0x040fe40007f9e0ff */
[----:B------:R-:W-:-:S02]  /*d770*/  IADD3 R57, P5, R4, 0xa000, RZ ;  /* 0x0000a00004397810 */ /* 0x000fc40007fbe0ff */
[----:B------:R-:W-:Y:S02]  /*d780*/  LOP3.LUT R36, R37, 0x380, RZ, 0xc0, !PT ;  /* 0x0000038025247812 */ /* 0x000fe400078ec0ff */
[----:B------:R-:W-:Y:S02]  /*d790*/  LOP3.LUT R40, R41, 0x380, RZ, 0xc0, !PT ;  /* 0x0000038029287812 */ /* 0x000fe400078ec0ff */
[----:B--2---:R-:W-:Y:S02]  /*d7a0*/  LOP3.LUT R44, R45, 0x380, RZ, 0xc0, !PT ;  /* 0x000003802d2c7812 */ /* 0x004fe400078ec0ff */
[----:B------:R-:W-:Y:S02]  /*d7b0*/  LOP3.LUT R48, R49, 0x380, RZ, 0xc0, !PT ;  /* 0x0000038031307812 */ /* 0x000fe400078ec0ff */
[----:B------:R-:W-:Y:S02]  /*d7c0*/  LOP3.LUT R52, R53, 0x380, RZ, 0xc0, !PT ;  /* 0x0000038035347812 */ /* 0x000fe400078ec0ff */
[----:B------:R-:W-:-:S02]  /*d7d0*/  LOP3.LUT R56, R57, 0x380, RZ, 0xc0, !PT ;  /* 0x0000038039387812 */ /* 0x000fc400078ec0ff */
[----:B------:R-:W-:Y:S02]  /*d7e0*/  SHF.R.U64 R36, R36, 0x3, RZ ;  /* 0x0000000324247819 */ /* 0x000fe400000012ff */
[----:B------:R-:W-:Y:S02]  /*d7f0*/  SHF.R.U64 R40, R40, 0x3, RZ ;  /* 0x0000000328287819 */ /* 0x000fe400000012ff */
[----:B------:R-:W-:Y:S02]  /*d800*/  SHF.R.U64 R44, R44, 0x3, RZ ;  /* 0x000000032c2c7819 */ /* 0x000fe400000012ff */
[----:B------:R-:W-:Y:S02]  /*d810*/  SHF.R.U64 R48, R48, 0x3, RZ ;  /* 0x0000000330307819 */ /* 0x000fe400000012ff */
[----:B------:R-:W-:Y:S02]  /*d820*/  SHF.R.U64 R52, R52, 0x3, RZ ;  /* 0x0000000334347819 */ /* 0x000fe400000012ff */
[----:B------:R-:W-:-:S02]  /*d830*/  SHF.R.U64 R56, R56, 0x3, RZ ;  /* 0x0000000338387819 */ /* 0x000fc400000012ff */
[----:B------:R-:W-:Y:S02]  /*d840*/  LOP3.LUT R36, R36, R37, RZ, 0x3c, !PT ;  /* 0x0000002524247212 */ /* 0x000fe400078e3cff */
[----:B------:R-:W-:Y:S02]  /*d850*/  LOP3.LUT R40, R40, R41, RZ, 0x3c, !PT ;  /* 0x0000002928287212 */ /* 0x000fe400078e3cff */
[----:B------:R-:W-:Y:S02]  /*d860*/  LOP3.LUT R44, R44, R45, RZ, 0x3c, !PT ;  /* 0x0000002d2c2c7212 */ /* 0x000fe400078e3cff */
[----:B------:R-:W-:Y:S02]  /*d870*/  LOP3.LUT R48, R48, R49, RZ, 0x3c, !PT ;  /* 0x0000003130307212 */ /* 0x000fe400078e3cff */
[----:B------:R-:W-:Y:S02]  /*d880*/  LOP3.LUT R52, R52, R53, RZ, 0x3c, !PT ;  /* 0x0000003534347212 */ /* 0x000fe400078e3cff */
[----:B------:R-:W-:Y:S01]  /*d890*/  LOP3.LUT R56, R56, R57, RZ, 0x3c, !PT ;  /* 0x0000003938387212 */ /* 0x000fe200078e3cff */
[----:B-1----:R-:W-:Y:S06]  /*d8a0*/  @P6 BRA `(.L_x_3228) ;  /* 0x0000000000106947 */ /* 0x002fec0003800000 */
[----:B------:R-:W-:Y:S05]  /*d8b0*/  @!P0 BRA `(.L_x_3228) ;  /* 0x00000000000c8947 */ /* 0x000fea0003800000 */
[----:B------:R-:W2:Y:S04]  /*d8c0*/  LDG.E R3, desc[UR40][R10.64] ;  /* 0x000000280a037981 */ /* 0x000ea8000c1e1900 */
[----:B-----5:R-:W2:Y:S02]  /*d8d0*/  LDG.E R0, desc[UR40][R10.64+0x4] ;  /* 0x000004280a007981 */ /* 0x020ea4000c1e1900 */
[----:B--2---:R-:W-:-:S07]  /*d8e0*/  IMAD.IADD R0, R0, 0x1, -R3 ;  /* 0x0000000100007824 */ /* 0x004fce00078e0a03 */
.L_x_3228:
[----:B------:R-:W1:Y:S01]  /*d8f0*/  SHFL.IDX PT, R3, R206, RZ, 0x1f ;  /* 0x00001fffce037589 */ /* 0x000e6200000e0000 */
[----:B------:R-:W-:Y:S01]  /*d900*/  ISETP.NE.AND P6, PT, R14, RZ, PT ;  /* 0x000000ff0e00720c */ /* 0x000fe20003fc5270 */
[--C-:B------:R-:W-:Y:S01]  /*d910*/  IMAD.X R57, RZ, RZ, R5.reuse, P5 ;  /* 0x000000ffff397224 */ /* 0x100fe200028e0605 */
[----:B------:R-:W-:Y:S01]  /*d920*/  IADD3.X R45, RZ, R5, RZ, P2, !PT ;  /* 0x00000005ff2d7210 */ /* 0x000fe200017fe4ff */
[--C-:B------:R-:W-:Y:S01]  /*d930*/  IMAD.X R41, RZ, RZ, R5.reuse, P1 ;  /* 0x000000ffff297224 */ /* 0x100fe200008e0605 */
[C---:B------:R-:W-:Y:S01]  /*d940*/  IADD3 R65, P1, R4.reuse, 0xc000, RZ ;  /* 0x0000c00004417810 */ /* 0x040fe20007f3e0ff */
[--C-:B------:R-:W-:Y:S01]  /*d950*/  IMAD.X R37, RZ, RZ, R5.reuse, P6 ;  /* 0x000000ffff257224 */ /* 0x100fe200030e0605 */
[C---:B------:R-:W-:Y:S01]  /*d960*/  IADD3 R61, P6, R4.reuse, 0xb000, RZ ;  /* 0x0000b000043d7810 */ /* 0x040fe20007fde0ff */
[--C-:B------:R-:W-:Y:S01]  /*d970*/  IMAD.X R49, RZ, RZ, R5.reuse, P3 ;  /* 0x000000ffff317224 */ /* 0x100fe200018e0605 */
[C---:B------:R-:W-:Y:S01]  /*d980*/  IADD3 R69, P2, R4.reuse, 0xd000, RZ ;  /* 0x0000d00004457810 */ /* 0x040fe20007f5e0ff */
[----:B------:R-:W-:Y:S01]  /*d990*/  IMAD.X R53, RZ, RZ, R5, P4 ;  /* 0x000000ffff357224 */ /* 0x000fe200020e0605 */
[----:B------:R-:W-:-:S02]  /*d9a0*/  IADD3 R73, P3, R4, 0xe000, RZ ;  /* 0x0000e00004497810 */ /* 0x000fc40007f7e0ff */
[C---:B------:R-:W-:Y:S02]  /*d9b0*/  IADD3 R10, P4, R4.reuse, 0xf000, RZ ;  /* 0x0000f000040a7810 */ /* 0x040fe40007f9e0ff */
[----:B------:R-:W-:Y:S02]  /*d9c0*/  LOP3.LUT R60, R61, 0x380, RZ, 0xc0, !PT ;  /* 0x000003803d3c7812 */ /* 0x000fe400078ec0ff */
[----:B------:R-:W-:Y:S01]  /*d9d0*/  LOP3.LUT R64, R65, 0x380, RZ, 0xc0, !PT ;  /* 0x0000038041407812 */ /* 0x000fe200078ec0ff */
[----:B------:R-:W-:Y:S01]  /*d9e0*/  IMAD.X R77, RZ, RZ, R5, P4 ;  /* 0x000000ffff4d7224 */ /* 0x000fe200020e0605 */
[----:B------:R-:W-:Y:S02]  /*d9f0*/  LOP3.LUT R68, R69, 0x380, RZ, 0xc0, !PT ;  /* 0x0000038045447812 */ /* 0x000fe400078ec0ff */
[----:B------:R-:W-:Y:S02]  /*da00*/  LOP3.LUT R72, R73, 0x380, RZ, 0xc0, !PT ;  /* 0x0000038049487812 */ /* 0x000fe400078ec0ff */
[----:B------:R-:W-:-:S02]  /*da10*/  LOP3.LUT R7, R4, 0x380, RZ, 0xc0, !PT ;  /* 0x0000038004077812 */ /* 0x000fc400078ec0ff */
[----:B-1----:R-:W-:Y:S02]  /*da20*/  ISETP.NE.AND P5, PT, R3, RZ, PT ;  /* 0x000000ff0300720c */ /* 0x002fe40003fa5270 */
[----:B------:R-:W-:Y:S02]  /*da30*/  LOP3.LUT R3, R10, 0x380, RZ, 0xc0, !PT ;  /* 0x000003800a037812 */ /* 0x000fe400078ec0ff */
[----:B------:R-:W-:Y:S02]  /*da40*/  SHF.R.U64 R60, R60, 0x3, RZ ;  /* 0x000000033c3c7819 */ /* 0x000fe400000012ff */
[----:B------:R-:W-:Y:S02]  /*da50*/  SHF.R.U64 R64, R64, 0x3, RZ ;  /* 0x0000000340407819 */ /* 0x000fe400000012ff */
[----:B------:R-:W-:Y:S02]  /*da60*/  SHF.R.U64 R68, R68, 0x3, RZ ;  /* 0x0000000344447819 */ /* 0x000fe400000012ff */
[----:B------:R-:W-:-:S02]  /*da70*/  SHF.R.U64 R72, R72, 0x3, RZ ;  /* 0x0000000348487819 */ /* 0x000fc400000012ff */
[----:B------:R-:W-:Y:S02]  /*da80*/  SHF.R.U64 R7, R7, 0x3, RZ ;  /* 0x0000000307077819 */ /* 0x000fe400000012ff */
[----:B------:R-:W-:Y:S02]  /*da90*/  SHF.R.U64 R3, R3, 0x3, RZ ;  /* 0x0000000303037819 */ /* 0x000fe400000012ff */
[----:B------:R-:W-:Y:S01]  /*daa0*/  LOP3.LUT R60, R60, R61, RZ, 0x3c, !PT ;  /* 0x0000003d3c3c7212 */ /* 0x000fe200078e3cff */
[--C-:B------:R-:W-:Y:S01]  /*dab0*/  IMAD.X R61, RZ, RZ, R5.reuse, P6 ;  /* 0x000000ffff3d7224 */ /* 0x100fe200030e0605 */
[----:B------:R-:W-:Y:S01]  /*dac0*/  LOP3.LUT R64, R64, R65, RZ, 0x3c, !PT ;  /* 0x0000004140407212 */ /* 0x000fe200078e3cff */
[--C-:B------:R-:W-:Y:S01]  /*dad0*/  IMAD.X R65, RZ, RZ, R5.reuse, P1 ;  /* 0x000000ffff417224 */ /* 0x100fe200008e0605 */
[----:B------:R-:W-:Y:S01]  /*dae0*/  LOP3.LUT R68, R68, R69, RZ, 0x3c, !PT ;  /* 0x0000004544447212 */ /* 0x000fe200078e3cff */
[----:B------:R-:W-:Y:S01]  /*daf0*/  IMAD.X R69, RZ, RZ, R5, P2 ;  /* 0x000000ffff457224 */ /* 0x000fe200010e0605 */
[----:B------:R-:W-:-:S02]  /*db00*/  LOP3.LUT R72, R72, R73, RZ, 0x3c, !PT ;  /* 0x0000004948487212 */ /* 0x000fc400078e3cff */
[----:B------:R-:W-:Y:S01]  /*db10*/  LOP3.LUT R6, R7, R4, RZ, 0x3c, !PT ;  /* 0x0000000407067212 */ /* 0x000fe200078e3cff */
[----:B------:R-:W-:Y:S01]  /*db20*/  IMAD.MOV.U32 R7, RZ, RZ, R5 ;  /* 0x000000ffff077224 */ /* 0x000fe200078e0005 */
[----:B------:R-:W-:Y:S02]  /*db30*/  IADD3.X R73, RZ, R5, RZ, P3, !PT ;  /* 0x00000005ff497210 */ /* 0x000fe40001ffe4ff */
[----:B------:R-:W-:Y:S02]  /*db40*/  LOP3.LUT R76, R3, R10, RZ, 0x3c, !PT ;  /* 0x0000000a034c7212 */ /* 0x000fe400078e3cff */
[----:B------:R-:W-:Y:S02]  /*db50*/  SHF.R.S32.HI R80, RZ, 0x1f, R198 ;  /* 0x0000001fff507819 */ /* 0x000fe400000114c6 */
[----:B------:R-:W-:Y:S02]  /*db60*/  SEL R83, R201, RZ, !P0 ;  /* 0x000000ffc9537207 */ /* 0x000fe40004000000 */
[----:B------:R-:W-:-:S02]  /*db70*/  SEL R205, R205, RZ, !P0 ;  /* 0x000000ffcdcd7207 */ /* 0x000fc40004000000 */
[----:B-----5:R-:W-:Y:S01]  /*db80*/  SHF.R.S32.HI R81, RZ, 0x1f, R24 ;  /* 0x0000001fff517819 */ /* 0x020fe20000011418 */
[----:B------:R-:W-:Y:S06]  /*db90*/  @P5 BRA `(.L_x_3229) ;  /* 0x0000000000645947 */ /* 0x000fec0003800000 */
[----:B------:R-:W-:Y:S01]  /*dba0*/  ULDC.64 UR4, c[0x0][0xb70] ;  /* 0x0002dc0000047ab9 */ /* 0x000fe20000000a00 */
[----:B------:R-:W-:Y:S01]  /*dbb0*/  IMAD.MOV.U32 R4, RZ, RZ, R24 ;  /* 0x000000ffff047224 */ /* 0x000fe200078e0018 */
[----:B------:R-:W-:Y:S01]  /*dbc0*/  LEA R15, R203, R188, 0x6 ;  /* 0x000000bccb0f7211 */ /* 0x000fe200078e30ff */
[----:B------:R-:W-:Y:S02]  /*dbd0*/  IMAD R3, R80, UR4, RZ ;  /* 0x0000000450037c24 */ /* 0x000fe4000f8e02ff */
[----:B------:R-:W-:Y:S02]  /*dbe0*/  IMAD.MOV.U32 R5, RZ, RZ, R81 ;  /* 0x000000ffff057224 */ /* 0x000fe400078e0051 */
[C---:B------:R-:W-:Y:S02]  /*dbf0*/  IMAD R3, R198.reuse, UR5, R3 ;  /* 0x00000005c6037c24 */ /* 0x040fe4000f8e0203 */
[----:B------:R-:W-:Y:S01]  /*dc00*/  IMAD.WIDE.U32 R4, R198, UR4, R4 ;  /* 0x00000004c6047c25 */ /* 0x000fe2000f8e0004 */
[----:B------:R-:W-:-:S03]  /*dc10*/  ULDC.64 UR4, c[0x0][0xb78] ;  /* 0x0002de0000047ab9 */ /* 0x000fc60000000a00 */
[----:B------:R-:W-:Y:S02]  /*dc20*/  IMAD.IADD R5, R5, 0x1, R3 ;  /* 0x0000000105057824 */ /* 0x000fe400078e0203 */
[----:B------:R-:W-:Y:S02]  /*dc30*/  IMAD.MOV R11, RZ, RZ, -R191 ;  /* 0x000000ffff0b7224 */ /* 0x000fe400078e0abf */
[----:B------:R-:W-:Y:S02]  /*dc40*/  IMAD R3, R205, UR4, RZ ;  /* 0x00000004cd037c24 */ /* 0x000fe4000f8e02ff */
[C---:B------:R-:W-:Y:S01]  /*dc50*/  IMAD.WIDE.U32 R4, R83.reuse, UR4, R4 ;  /* 0x0000000453047c25 */ /* 0x040fe2000f8e0004 */
[----:B------:R-:W-:Y:S02]  /*dc60*/  ISETP.NE.AND P0, PT, R190, R11, PT ;  /* 0x0000000bbe00720c */ /* 0x000fe40003f05270 */
[----:B------:R-:W-:Y:S01]  /*dc70*/  SHF.R.S32.HI R11, RZ, 0x1f, R15 ;  /* 0x0000001fff0b7819 */ /* 0x000fe2000001140f */
[----:B------:R-:W-:Y:S01]  /*dc80*/  IMAD R14, R83, UR5, R3 ;  /* 0x00000005530e7c24 */ /* 0x000fe2000f8e0203 */
[C---:B------:R-:W-:Y:S01]  /*dc90*/  IADD3 R10, P2, R15.reuse, R4, RZ ;  /* 0x000000040f0a7210 */ /* 0x040fe20007f5e0ff */
[C---:B------:R-:W-:Y:S01]  /*dca0*/  VIADD R3, R15.reuse, 0x8 ;  /* 0x000000080f037836 */ /* 0x040fe20000000000 */
[----:B------:R-:W-:Y:S01]  /*dcb0*/  ISETP.GE.OR P1, PT, R15, R0, P0 ;  /* 0x000000000f00720c */ /* 0x000fe20000726670 */
[----:B------:R-:W-:Y:S01]  /*dcc0*/  ULDC.64 UR4, c[0x0][0xb40] ;  /* 0x0002d00000047ab9 */ /* 0x000fe20000000a00 */
[----:B------:R-:W-:-:S02]  /*dcd0*/  IADD3.X R11, R11, R5, R14, P2, !PT ;  /* 0x000000050b0b7210 */ /* 0x000fc400017fe40e */
[----:B------:R-:W-:Y:S02]  /*dce0*/  ISETP.GE.OR P0, PT, R3, R0, P0 ;  /* 0x000000000300720c */ /* 0x000fe40000706670 */
[----:B------:R-:W-:-:S04]  /*dcf0*/  LEA R4, P2, R10, UR4, 0x2 ;  /* 0x000000040a047c11 */ /* 0x000fc8000f8410ff */
[----:B------:R-:W-:-:S05]  /*dd00*/  LEA.HI.X R5, R10, UR5, R11, 0x2, P2 ;  /* 0x000000050a057c11 */ /* 0x000fca00090f140b */
[----:B------:R1:W-:Y:S04]  /*dd10*/  @!P1 STG.E desc[UR40][R4.64], R21 ;  /* 0x0000001504009986 */ /* 0x0003e8000c101928 */
[----:B------:R1:W-:Y:S02]  /*dd20*/  @!P0 STG.E desc[UR40][R4.64+0x20], R20 ;  /* 0x0000201404008986 */ /* 0x0003e4000c101928 */
.L_x_3229:
[----:B------:R-:W2:Y:S01]  /*dd30*/  LDC R90, c[0x0][0xa8c] ;  /* 0x0002a300ff5a7b82 */ /* 0x000ea20000000800 */
[----:B------:R-:W-:Y:S01]  /*dd40*/  ULDC.64 UR4, c[0x0][0xaa0] ;  /* 0x0002a80000047ab9 */ /* 0x000fe20000000a00 */
[--C-:B-1----:R-:W-:Y:S01]  /*dd50*/  SHF.R.S32.HI R21, RZ, 0x1f, R187.reuse ;  /* 0x0000001fff157819 */ /* 0x102fe200000114bb */
[----:B------:R-:W-:Y:S01]  /*dd60*/  IMAD R3, R81, UR4, RZ ;  /* 0x0000000451037c24 */ /* 0x000fe2000f8e02ff */
[----:B------:R-:W5:Y:S01]  /*dd70*/  LD.E.128 R4, desc[UR40][R6.64] ;  /* 0x0000002806047980 */ /* 0x000f62000c101d00 */
[----:B------:R-:W-:Y:S02]  /*dd80*/  IMAD.MOV.U32 R20, RZ, RZ, R187 ;  /* 0x000000ffff147224 */ /* 0x000fe400078e00bb */
[C---:B------:R-:W-:Y:S01]  /*dd90*/  IMAD R3, R24.reuse, UR5, R3 ;  /* 0x0000000518037c24 */ /* 0x040fe2000f8e0203 */
[----:B------:R-:W5:Y:S01]  /*dda0*/  LD.E.128 R8, desc[UR40][R8.64] ;  /* 0x0000002808087980 */ /* 0x000f62000c101d00 */
[----:B------:R-:W-:Y:S01]  /*ddb0*/  IMAD.WIDE.U32 R20, R24, UR4, R20 ;  /* 0x0000000418147c25 */ /* 0x000fe2000f8e0014 */
[----:B------:R-:W-:-:S02]  /*ddc0*/  ULDC.64 UR4, c[0x0][0xae0] ;  /* 0x0002b80000047ab9 */ /* 0x000fc40000000a00 */
[----:B------:R-:W5:Y:S01]  /*ddd0*/  LD.E.128 R12, desc[UR40][R12.64] ;  /* 0x000000280c0c7980 */ /* 0x000f62000c101d00 */
[----:B------:R-:W-:Y:S02]  /*dde0*/  IMAD.IADD R21, R21, 0x1, R3 ;  /* 0x0000000115157824 */ /* 0x000fe400078e0203 */
[----:B------:R-:W-:Y:S01]  /*ddf0*/  VIADD R3, R187, 0x40 ;  /* 0x00000040bb037836 */ /* 0x000fe20000000000 */
[----:B------:R-:W5:Y:S01]  /*de00*/  LD.E.128 R28, desc[UR40][R28.64] ;  /* 0x000000281c1c7980 */ /* 0x000f62000c101d00 */
[----:B------:R-:W-:Y:S02]  /*de10*/  IMAD R81, R80, UR4, RZ ;  /* 0x0000000450517c24 */ /* 0x000fe4000f8e02ff */
[----:B------:R-:W-:Y:S01]  /*de20*/  IMAD R85, R203, -0x40, R0 ;  /* 0xffffffc0cb557824 */ /* 0x000fe200078e0200 */
[----:B------:R-:W5:Y:S01]  /*de30*/  LD.E.128 R32, desc[UR40][R32.64] ;  /* 0x0000002820207980 */ /* 0x000f62000c101d00 */
[----:B--2---:R-:W-:-:S03]  /*de40*/  ISETP.GE.AND P3, PT, R3, R90, PT ;  /* 0x0000005a0300720c */ /* 0x004fc60003f66270 */
[----:B------:R-:W5:Y:S01]  /*de50*/  LD.E.128 R36, desc[UR40][R36.64] ;  /* 0x0000002824247980 */ /* 0x000f62000c101d00 */
[----:B------:R-:W-:Y:S02]  /*de60*/  VIADD R0, R192, 0x20 ;  /* 0x00000020c0007836 */ /* 0x000fe40000000000 */
[C---:B------:R-:W-:Y:S01]  /*de70*/  IMAD R81, R198.reuse, UR5, R81 ;  /* 0x00000005c6517c24 */ /* 0x040fe2000f8e0251 */
[----:B------:R-:W5:Y:S01]  /*de80*/  LD.E.128 R40, desc[UR40][R40.64] ;  /* 0x0000002828287980 */ /* 0x000f62000c101d00 */
[----:B------:R-:W-:Y:S01]  /*de90*/  IMAD.WIDE.U32 R20, R198, UR4, R20 ;  /* 0x00000004c6147c25 */ /* 0x000fe2000f8e0014 */
[----:B------:R-:W-:Y:S01]  /*dea0*/  SEL R24, RZ, 0xffffffff, P3 ;  /* 0xffffffffff187807 */ /* 0x000fe20001800000 */
[----:B------:R-:W-:Y:S01]  /*deb0*/  ULDC.64 UR4, c[0x0][0xae8] ;  /* 0x0002ba0000047ab9 */ /* 0x000fe20000000a00 */
[----:B------:R-:W5:Y:S01]  /*dec0*/  LD.E.128 R44, desc[UR40][R44.64] ;  /* 0x000000282c2c7980 */ /* 0x000f62000c101d00 */
[----:B------:R-:W-:-:S03]  /*ded0*/  ISETP.GE.AND P2, PT, R187, R90, PT ;  /* 0x0000005abb00720c */ /* 0x000fc60003f46270 */
[----:B------:R-:W5:Y:S01]  /*dee0*/  LD.E.128 R48, desc[UR40][R48.64] ;  /* 0x0000002830307980 */ /* 0x000f62000c101d00 */
[----:B------:R-:W-:-:S03]  /*def0*/  VIADD R87, R187, 0xc0 ;  /* 0x000000c0bb577836 */ /* 0x000fc60000000000 */
[----:B------:R-:W5:Y:S04]  /*df00*/  LD.E.128 R52, desc[UR40][R52.64] ;  /* 0x0000002834347980 */ /* 0x000f68000c101d00 */
[----:B------:R-:W5:Y:S04]  /*df10*/  LD.E.128 R56, desc[UR40][R56.64] ;  /* 0x0000002838387980 */ /* 0x000f68000c101d00 */
[----:B------:R-:W5:Y:S04]  /*df20*/  LD.E.128 R60, desc[UR40][R60.64] ;  /* 0x000000283c3c7980 */ /* 0x000f68000c101d00 */
[----:B------:R-:W5:Y:S04]  /*df30*/  LD.E.128 R64, desc[UR40][R64.64] ;  /* 0x0000002840407980 */ /* 0x000f68000c101d00 */
[----:B------:R-:W5:Y:S04]  /*df40*/  LD.E.128 R68, desc[UR40][R68.64] ;  /* 0x0000002844447980 */ /* 0x000f68000c101d00 */
[----:B------:R-:W5:Y:S04]  /*df50*/  LD.E.128 R72, desc[UR40][R72.64] ;  /* 0x0000002848487980 */ /* 0x000f68000c101d00 */
[----:B------:R-:W5:Y:S01]  /*df60*/  LD.E.128 R76, desc[UR40][R76.64] ;  /* 0x000000284c4c7980 */ /* 0x000f62000c101d00 */
[----:B------:R-:W-:Y:S01]  /*df70*/  IADD3 R86, R187, 0x80, RZ ;  /* 0x00000080bb567810 */ /* 0x000fe20007ffe0ff */
[----:B------:R-:W-:Y:S01]  /*df80*/  IMAD.IADD R21, R21, 0x1, R81 ;  /* 0x0000000115157824 */ /* 0x000fe200078e0251 */
[----:B------:R-:W-:Y:S01]  /*df90*/  ISETP.GE.AND P0, PT, R0, R85, PT ;  /* 0x000000550000720c */ /* 0x000fe20003f06270 */
[----:B------:R-:W-:Y:S01]  /*dfa0*/  @!PT LDS RZ, [RZ] ;  /* 0x00000000fffff984 */ /* 0x000fe20000000800 */
[----:B------:R-:W-:Y:S01]  /*dfb0*/  @!PT LDS RZ, [RZ] ;  /* 0x00000000fffff984 */ /* 0x000fe20000000800 */
[----:B------:R-:W-:Y:S01]  /*dfc0*/  @!PT LDS RZ, [RZ] ;  /* 0x00000000fffff984 */ /* 0x000fe20000000800 */
[----:B------:R-:W-:Y:S01]  /*dfd0*/  @!PT LDS RZ, [RZ] ;  /* 0x00000000fffff984 */ /* 0x000fe20000000800 */
[----:B------:R1:W-:Y:S06]  /*dfe0*/  MEMBAR.ALL.CTA ;  /* 0x0000000000007992 */ /* 0x0003ec0000008000 */
[----:B-1----:R-:W1:Y:S01]  /*dff0*/  FENCE.VIEW.ASYNC.S ;  /* 0x00000000000073c6 */ /* 0x002e620000000000 */
[----:B------:R-:W-:Y:S01]  /*e000*/  IMAD.SHL.U32 R81, R24, 0x2, RZ ;  /* 0x0000000218517824 */ /* 0x000fe200078e00ff */
[----:B------:R-:W-:Y:S01]  /*e010*/  SEL R0, RZ, 0x1, P2 ;  /* 0x00000001ff007807 */ /* 0x000fe20001000000 */
[C---:B------:R-:W-:Y:S01]  /*e020*/  VIADD R88, R187.reuse, 0x100 ;  /* 0x00000100bb587836 */ /* 0x040fe20000000000 */
[-C--:B------:R-:W-:Y:S01]  /*e030*/  ISETP.GE.AND P2, PT, R86, R90.reuse, PT ;  /* 0x0000005a5600720c */ /* 0x080fe20003f46270 */
[----:B------:R-:W-:Y:S01]  /*e040*/  VIADD R89, R187, 0x140 ;  /* 0x00000140bb597836 */ /* 0x000fe20000000000 */
[----:B------:R-:W-:Y:S01]  /*e050*/  ISETP.GE.AND P3, PT, R87, R90, PT ;  /* 0x0000005a5700720c */ /* 0x000fe20003f66270 */
[----:B------:R-:W-:Y:S01]  /*e060*/  VIADD R80, R187, 0x180 ;  /* 0x00000180bb507836 */ /* 0x000fe20000000000 */
[----:B------:R-:W-:Y:S01]  /*e070*/  LOP3.LUT R0, R81, 0x2, R0, 0xe2, !PT ;  /* 0x0000000251007812 */ /* 0x000fe200078ee200 */
[----:B------:R-:W-:Y:S01]  /*e080*/  VIADD R82, R187, 0x1c0 ;  /* 0x000001c0bb527836 */ /* 0x000fe20000000000 */
[----:B------:R-:W-:Y:S01]  /*e090*/  SEL R81, RZ, 0x4, P2 ;  /* 0x00000004ff517807 */ /* 0x000fe20001000000 */
[----:B------:R-:W-:Y:S01]  /*e0a0*/  BSSY B1, `(.L_x_3230) ;  /* 0x0000033000017945 */ /* 0x000fe20003800000 */
[----:B------:R-:W-:-:S02]  /*e0b0*/  SEL R24, RZ, 0x8, P3 ;  /* 0x00000008ff187807 */ /* 0x000fc40001800000 */
[-C--:B------:R-:W-:Y:S02]  /*e0c0*/  ISETP.GE.AND P2, PT, R88, R90.reuse, PT ;  /* 0x0000005a5800720c */ /* 0x080fe40003f46270 */
[----:B------:R-:W-:Y:S02]  /*e0d0*/  ISETP.GE.AND P3, PT, R89, R90, PT ;  /* 0x0000005a5900720c */ /* 0x000fe40003f66270 */
[----:B------:R-:W-:Y:S02]  /*e0e0*/  LOP3.LUT R24, R24, R0, R81, 0xfe, !PT ;  /* 0x0000000018187212 */ /* 0x000fe400078efe51 */
[----:B------:R-:W-:Y:S02]  /*e0f0*/  IADD3 R0, R2, 0x28c20, RZ ;  /* 0x00028c2002007810 */ /* 0x000fe40007ffe0ff */
[----:B------:R-:W-:Y:S02]  /*e100*/  ISETP.GE.AND P4, PT, R80, R90, PT ;  /* 0x0000005a5000720c */ /* 0x000fe40003f86270 */
[----:B------:R-:W-:-:S02]  /*e110*/  ISETP.GE.AND P1, PT, R192, R85, PT ;  /* 0x00000055c000720c */ /* 0x000fc40003f26270 */
[----:B------:R-:W-:Y:S02]  /*e120*/  SEL R81, RZ, 0x10, P2 ;  /* 0x00000010ff517807 */ /* 0x000fe40001000000 */
[----:B------:R-:W-:Y:S02]  /*e130*/  SEL R80, RZ, 0x20, P3 ;  /* 0x00000020ff507807 */ /* 0x000fe40001800000 */
[----:B------:R-:W-:Y:S02]  /*e140*/  PRMT R0, RZ, 0x654, R0 ;  /* 0x00000654ff007816 */ /* 0x000fe40000000000 */
[----:B------:R-:W-:Y:S01]  /*e150*/  LOP3.LUT R81, R80, R24, R81, 0xfe, !PT ;  /* 0x0000001850517212 */ /* 0x000fe200078efe51 */
[----:B------:R-:W-:Y:S01]  /*e160*/  IMAD R24, R205, UR4, RZ ;  /* 0x00000004cd187c24 */ /* 0x000fe2000f8e02ff */
[----:B-1----:R1:W-:Y:S01]  /*e170*/  SYNCS.ARRIVE.TRANS64.RED.A1T0 RZ, [R0+URZ], RZ ;  /* 0x000000ff00ff79a7 */ /* 0x0023e2000810043f */
[----:B------:R-:W-:Y:S02]  /*e180*/  ISETP.GE.AND P2, PT, R82, R90, PT ;  /* 0x0000005a5200720c */ /* 0x000fe40003f46270 */
[C---:B------:R-:W-:Y:S01]  /*e190*/  IMAD R85, R83.reuse, UR5, R24 ;  /* 0x0000000553557c24 */ /* 0x040fe2000f8e0218 */
[----:B------:R-:W-:Y:S01]  /*e1a0*/  SHF.R.S32.HI R193, RZ, 0x1f, R192 ;  /* 0x0000001fffc17819 */ /* 0x000fe200000114c0 */
[----:B------:R-:W-:Y:S01]  /*e1b0*/  IMAD.WIDE.U32 R82, R83, UR4, R20 ;  /* 0x0000000453527c25 */ /* 0x000fe2000f8e0014 */
[----:B------:R-:W-:-:S02]  /*e1c0*/  SEL R21, RZ, 0x80, P2 ;  /* 0x00000080ff157807 */ /* 0x000fc40001000000 */
[----:B-1----:R-:W-:Y:S01]  /*e1d0*/  SEL R0, RZ, 0x40, P4 ;  /* 0x00000040ff007807 */ /* 0x002fe20002000000 */
[----:B------:R-:W-:-:S03]  /*e1e0*/  IMAD.IADD R91, R83, 0x1, R85 ;  /* 0x00000001535b7824 */ /* 0x000fc600078e0255 */
[----:B------:R-:W-:Y:S01]  /*e1f0*/  LOP3.LUT R0, R81, R0, RZ, 0xfc, !PT ;  /* 0x0000000051007212 */ /* 0x000fe200078efcff */
[----:B------:R-:W-:-:S03]  /*e200*/  IMAD.WIDE R80, R203, 0x40, R192 ;  /* 0x00000040cb507825 */ /* 0x000fc600078e02c0 */
[----:B------:R-:W-:Y:S01]  /*e210*/  LOP3.LUT R24, R0, R21, RZ, 0xfc, !PT ;  /* 0x0000001500187212 */ /* 0x000fe200078efcff */
[----:B------:R-:W-:Y:S06]  /*e220*/  @P1 BRA `(.L_x_3231) ;  /* 0x0000000000681947 */ /* 0x000fec0003800000 */
[----:B------:R-:W-:Y:S01]  /*e230*/  ULDC.64 UR4, c[0x0][0xad8] ;  /* 0x0002b60000047ab9 */ /* 0x000fe20000000a00 */
[----:B------:R-:W-:Y:S01]  /*e240*/  IMAD.MOV.U32 R20, RZ, RZ, R82 ;  /* 0x000000ffff147224 */ /* 0x000fe200078e0052 */
[-C--:B------:R-:W-:Y:S01]  /*e250*/  ISETP.GE.AND P2, PT, R187, R90.reuse, PT ;  /* 0x0000005abb00720c */ /* 0x080fe20003f46270 */
[----:B------:R-:W-:Y:S01]  /*e260*/  IMAD R85, R81, UR4, RZ ;  /* 0x0000000451557c24 */ /* 0x000fe2000f8e02ff */
[-C--:B------:R-:W-:Y:S01]  /*e270*/  ISETP.GE.AND P3, PT, R3, R90.reuse, PT ;  /* 0x0000005a0300720c */ /* 0x080fe20003f66270 */
[----:B------:R-:W-:Y:S01]  /*e280*/  IMAD.MOV.U32 R21, RZ, RZ, R91 ;  /* 0x000000ffff157224 */ /* 0x000fe200078e005b */
[----:B------:R-:W-:Y:S01]  /*e290*/  ISETP.GE.AND P4, PT, R89, R90, PT ;  /* 0x0000005a5900720c */ /* 0x000fe20003f86270 */
        /* <DEDUP_REMOVED lines=8> */
[----:B------:R-:W-:-:S03]  /*e320*/  ISETP.GE.AND P1, PT, R86, R90, PT ;  /* 0x0000005a5600720c */ /* 0x000fc60003f26270 */
[----:B-----5:R1:W-:Y:S01]  /*e330*/  @!P2 STG.E.128 desc[UR40][R84.64], R4 ;  /* 0x000000045400a986 */ /* 0x0203e2000c101d28 */
[----:B------:R-:W-:-:S03]  /*e340*/  ISETP.GE.AND P2, PT, R87, R90, PT ;  /* 0x0000005a5700720c */ /* 0x000fc60003f46270 */
[----:B------:R1:W-:Y:S01]  /*e350*/  @!P3 STG.E.128 desc[UR40][R84.64+0x80], R12 ;  /* 0x0000800c5400b986 */ /* 0x0003e2000c101d28 */
[----:B------:R-:W-:-:S03]  /*e360*/  ISETP.GE.AND P3, PT, R88, R90, PT ;  /* 0x0000005a5800720c */ /* 0x000fc60003f66270 */
[----:B------:R1:W-:Y:S04]  /*e370*/  @!P4 STG.E.128 desc[UR40][R84.64+0x280], R56 ;  /* 0x000280385400c986 */ /* 0x0003e8000c101d28 */
[----:B------:R1:W-:Y:S04]  /*e380*/  @!P1 STG.E.128 desc[UR40][R84.64+0x100], R32 ;  /* 0x0001002054009986 */ /* 0x0003e8000c101d28 */
[----:B------:R1:W-:Y:S04]  /*e390*/  @!P2 STG.E.128 desc[UR40][R84.64+0x180], R40 ;  /* 0x000180285400a986 */ /* 0x0003e8000c101d28 */
[----:B------:R1:W-:Y:S04]  /*e3a0*/  @!P3 STG.E.128 desc[UR40][R84.64+0x200], R48 ;  /* 0x000200305400b986 */ /* 0x0003e8000c101d28 */
[----:B------:R1:W-:Y:S04]  /*e3b0*/  @P5 STG.E.128 desc[UR40][R84.64+0x300], R64 ;  /* 0x0003004054005986 */ /* 0x0003e8000c101d28 */
[----:B------:R1:W-:Y:S02]  /*e3c0*/  @P6 STG.E.128 desc[UR40][R84.64+0x380], R72 ;  /* 0x0003804854006986 */ /* 0x0003e4000c101d28 */
.L_x_3231:
[----:B------:R-:W-:Y:S05]  /*e3d0*/  BSYNC B1 ;  /* 0x0000000000017941 */ /* 0x000fea0003800000 */
.L_x_3230:
[----:B------:R-:W-:Y:S05]  /*e3e0*/  @P0 BRA `(.L_x_3232) ;  /* 0x0000000c00040947 */ /* 0x000fea0003800000 */
[----:B-1---5:R-:W-:Y:S01]  /*e3f0*/  IADD3 R7, P0, R80, 0x20, RZ ;  /* 0x0000002050077810 */ /* 0x022fe20007f1e0ff */
[----:B------:R-:W-:Y:S01]  /*e400*/  ULDC.64 UR4, c[0x0][0xad8] ;  /* 0x0002b60000047ab9 */ /* 0x000fe20000000a00 */
[----:B------:R-:W-:Y:S01]  /*e410*/  MOV R5, R91 ;  /* 0x0000005b00057202 */ /* 0x000fe20000000f00 */
[----:B------:R-:W-:Y:S01]  /*e420*/  IMAD.MOV.U32 R4, RZ, RZ, R82 ;  /* 0x000000ffff047224 */ /* 0x000fe200078e0052 */
[-C--:B------:R-:W-:Y:S01]  /*e430*/  ISETP.GE.AND P4, PT, R3, R90.reuse, PT ;  /* 0x0000005a0300720c */ /* 0x080fe20003f86270 */
[----:B------:R-:W-:Y:S01]  /*e440*/  IMAD.X R80, RZ, RZ, R81, P0 ;  /* 0x000000ffff507224 */ /* 0x000fe200000e0651 */
[-C--:B------:R-:W-:Y:S01]  /*e450*/  ISETP.GE.AND P3, PT, R86, R90.reuse, PT ;  /* 0x0000005a5600720c */ /* 0x080fe20003f66270 */
[----:B------:R-:W-:Y:S01]  /*e460*/  IMAD.WIDE.U32 R4, R7, UR4, R4 ;  /* 0x0000000407047c25 */ /* 0x000fe2000f8e0004 */
[-C--:B------:R-:W-:Y:S02]  /*e470*/  ISETP.GE.AND P5, PT, R187, R90.reuse, PT ;  /* 0x0000005abb00720c */ /* 0x080fe40003fa6270 */
[-C--:B------:R-:W-:Y:S01]  /*e480*/  ISETP.GE.AND P2, PT, R87, R90.reuse, PT ;  /* 0x0000005a5700720c */ /* 0x080fe20003f46270 */
[----:B------:R-:W-:Y:S01]  /*e490*/  IMAD R80, R80, UR4, RZ ;  /* 0x0000000450507c24 */ /* 0x000fe2000f8e02ff */
[----:B------:R-:W-:-:S02]  /*e4a0*/  ISETP.GE.AND P1, PT, R88, R90, PT ;  /* 0x0000005a5800720c */ /* 0x000fc40003f26270 */
[----:B------:R-:W-:Y:S01]  /*e4b0*/  ISETP.GE.AND P0, PT, R89, R90, PT ;  /* 0x0000005a5900720c */ /* 0x000fe20003f06270 */
        /* <DEDUP_REMOVED lines=17> */
.L_x_3227:
[----:B------:R-:W-:Y:S01]  /*e5d0*/  ULDC.64 UR4, c[0x0][0xbd8] ;  /* 0x0002f60000047ab9 */ /* 0x000fe20000000a00 */
[----:B------:R-:W-:Y:S01]  /*e5e0*/  IMAD.MOV.U32 R3, RZ, RZ, RZ ;  /* 0x000000ffff037224 */ /* 0x000fe200078e00ff */
[----:B------:R-:W-:Y:S01]  /*e5f0*/  ISETP.NE.U32.AND P0, PT, RZ, UR4, PT ;  /* 0x00000004ff007c0c */ /* 0x000fe2000bf05070 */
[----:B------:R-:W2:Y:S01]  /*e600*/  LDC R12, c[0x0][0xa8c] ;  /* 0x0002a300ff0c7b82 */ /* 0x000ea20000000800 */
        /* <DEDUP_REMOVED lines=15> */
[----:B---3--:R-:W3:Y:S04]  /*e700*/  LDG.E R7, desc[UR40][R4.64] ;  /* 0x0000002804077981 */ /* 0x008ee8000c1e1900 */
[----:B-----5:R-:W3:Y:S02]  /*e710*/  LDG.E R0, desc[UR40][R4.64+0x4] ;  /* 0x0000042804007981 */ /* 0x020ee4000c1e1900 */
[----:B---3--:R-:W-:-:S07]  /*e720*/  IMAD.IADD R0, R0, 0x1, -R7 ;  /* 0x0000000100007824 */ /* 0x008fce00078e0a07 */
.L_x_3233:
[----:B------:R-:W-:Y:S01]  /*e730*/  BSSY B1, `(.L_x_3234) ;  /* 0x000001d000017945 */ /* 0x000fe20003800000 */
[----:B------:R-:W-:Y:S02]  /*e740*/  SHF.R.S32.HI R9, RZ, 0x1f, R198 ;  /* 0x0000001fff097819 */ /* 0x000fe400000114c6 */
[----:B------:R-:W-:Y:S02]  /*e750*/  SHF.R.S32.HI R10, RZ, 0x1f, R187 ;  /* 0x0000001fff0a7819 */ /* 0x000fe400000114bb */
[----:B------:R-:W-:Y:S02]  /*e760*/  SEL R201, R201, RZ, !P0 ;  /* 0x000000ffc9c97207 */ /* 0x000fe40004000000 */
[----:B------:R-:W-:Y:S02]  /*e770*/  SEL R205, R205, RZ, !P0 ;  /* 0x000000ffcdcd7207 */ /* 0x000fe40004000000 */
[----:B-----5:R-:W-:Y:S01]  /*e780*/  SHF.R.S32.HI R8, RZ, 0x1f, R3 ;  /* 0x0000001fff087819 */ /* 0x020fe20000011403 */
[----:B------:R-:W-:Y:S06]  /*e790*/  @P2 BRA `(.L_x_3235) ;  /* 0x0000000000582947 */ /* 0x000fec0003800000 */
[----:B---3--:R-:W3:Y:S02]  /*e7a0*/  S2R R4, SR_TID.X ;  /* 0x0000000000047919 */ /* 0x008ee40000002100 */
[----:B---3--:R-:W-:-:S04]  /*e7b0*/  IMAD R4, R203, 0x40, R4 ;  /* 0x00000040cb047824 */ /* 0x008fc800078e0204 */
        /* <DEDUP_REMOVED lines=10> */
[----:B------:R-:W-:Y:S01]  /*e860*/  IMAD R6, R205, UR4, RZ ;  /* 0x00000004cd067c24 */ /* 0x000fe2000f8e02ff */
[----:B------:R-:W-:-:S03]  /*e870*/  IADD3 R5, R5, R7, RZ ;  /* 0x0000000705057210 */ /* 0x000fc60007ffe0ff */
        /* <DEDUP_REMOVED lines=8> */
.L_x_3235:
[----:B------:R-:W-:Y:S05]  /*e900*/  BSYNC B1 ;  /* 0x0000000000017941 */ /* 0x000fea0003800000 */
.L_x_3234:
[----:B------:R-:W-:Y:S01]  /*e910*/  ULDC.64 UR4, c[0x0][0xaa0] ;  /* 0x0002a80000047ab9 */ /* 0x000fe20000000a00 */
[----:B---3--:R-:W-:Y:S01]  /*e920*/  IMAD.MOV.U32 R4, RZ, RZ, R187 ;  /* 0x000000ffff047224 */ /* 0x008fe200078e00bb */
[C---:B--2---:R-:W-:Y:S01]  /*e930*/  ISETP.GE.AND P2, PT, R187.reuse, R12, PT ;  /* 0x0000000cbb00720c */ /* 0x044fe20003f46270 */
[----:B----4-:R-:W-:Y:S01]  /*e940*/  IMAD.MOV.U32 R5, RZ, RZ, R10 ;  /* 0x000000ffff057224 */ /* 0x010fe200078e000a */
[C---:B------:R-:W-:Y:S01]  /*e950*/  IADD3 R31, R187.reuse, 0x140, RZ ;  /* 0x00000140bb1f7810 */ /* 0x040fe20007ffe0ff */
[----:B------:R-:W-:Y:S01]  /*e960*/  IMAD R6, R8, UR4, RZ ;  /* 0x0000000408067c24 */ /* 0x000fe2000f8e02ff */
[----:B------:R-:W-:Y:S01]  /*e970*/  BSSY B1, `(.L_x_3236) ;  /* 0x000004b000017945 */ /* 0x000fe20003800000 */
[----:B------:R-:W-:Y:S02]  /*e980*/  VIADD R13, R187, 0x40 ;  /* 0x00000040bb0d7836 */ /* 0x000fe40000000000 */
[----:B------:R-:W-:-:S03]  /*e990*/  IMAD.WIDE.U32 R4, R3, UR4, R4 ;  /* 0x0000000403047c25 */ /* 0x000fc6000f8e0004 */
[-C--:B------:R-:W-:Y:S01]  /*e9a0*/  ISETP.GE.AND P0, PT, R13, R12.reuse, PT ;  /* 0x0000000c0d00720c */ /* 0x080fe20003f06270 */
[----:B------:R-:W-:Y:S01]  /*e9b0*/  IMAD R3, R3, UR5, R6 ;  /* 0x0000000503037c24 */ /* 0x000fe2000f8e0206 */
[----:B------:R-:W-:Y:S01]  /*e9c0*/  ULDC.64 UR4, c[0x0][0xae0] ;  /* 0x0002b80000047ab9 */ /* 0x000fe20000000a00 */
[----:B------:R-:W-:Y:S01]  /*e9d0*/  VIADD R15, R187, 0x80 ;  /* 0x00000080bb0f7836 */ /* 0x000fe20000000000 */
[----:B------:R-:W-:Y:S01]  /*e9e0*/  SEL R6, RZ, 0xffffffff, P0 ;  /* 0xffffffffff067807 */ /* 0x000fe20000000000 */
[----:B------:R-:W-:Y:S02]  /*e9f0*/  IMAD.IADD R5, R5, 0x1, R3 ;  /* 0x0000000105057824 */ /* 0x000fe400078e0203 */
[----:B------:R-:W-:Y:S01]  /*ea00*/  IMAD R3, R203, -0x40, R0 ;  /* 0xffffffc0cb037824 */ /* 0x000fe200078e0200 */
[----:B------:R-:W-:Y:S01]  /*ea10*/  IADD3 R0, R192, 0x20, RZ ;  /* 0x00000020c0007810 */ /* 0x000fe20007ffe0ff */
[----:B------:R-:W-:Y:S02]  /*ea20*/  IMAD R7, R9, UR4, RZ ;  /* 0x0000000409077c24 */ /* 0x000fe4000f8e02ff */
[----:B------:R-:W-:Y:S01]  /*ea30*/  VIADD R21, R187, 0xc0 ;  /* 0x000000c0bb157836 */ /* 0x000fe20000000000 */
[-C--:B------:R-:W-:Y:S01]  /*ea40*/  ISETP.GE.AND P0, PT, R0, R3.reuse, PT ;  /* 0x000000030000720c */ /* 0x080fe20003f06270 */
[----:B------:R-:W-:Y:S01]  /*ea50*/  IMAD R7, R198, UR5, R7 ;  /* 0x00000005c6077c24 */ /* 0x000fe2000f8e0207 */
[----:B------:R-:W-:Y:S01]  /*ea60*/  ISETP.GE.AND P1, PT, R192, R3, PT ;  /* 0x00000003c000720c */ /* 0x000fe20003f26270 */
[----:B------:R-:W-:Y:S01]  /*ea70*/  IMAD.WIDE.U32 R4, R198, UR4, R4 ;  /* 0x00000004c6047c25 */ /* 0x000fe2000f8e0004 */
[----:B------:R-:W-:Y:S01]  /*ea80*/  SEL R0, RZ, 0x1, P2 ;  /* 0x00000001ff007807 */ /* 0x000fe20001000000 */
[----:B------:R-:W-:Y:S01]  /*ea90*/  ULDC.64 UR4, c[0x0][0xae8] ;  /* 0x0002ba0000047ab9 */ /* 0x000fe20000000a00 */
[-C--:B------:R-:W-:Y:S01]  /*eaa0*/  ISETP.GE.AND P2, PT, R15, R12.reuse, PT ;  /* 0x0000000c0f00720c */ /* 0x080fe20003f46270 */
[----:B------:R-:W-:Y:S01]  /*eab0*/  IMAD.SHL.U32 R3, R6, 0x2, RZ ;  /* 0x0000000206037824 */ /* 0x000fe200078e00ff */
[----:B------:R-:W-:Y:S01]  /*eac0*/  ISETP.GE.AND P3, PT, R21, R12, PT ;  /* 0x0000000c1500720c */ /* 0x000fe20003f66270 */
[----:B------:R-:W-:-:S02]  /*ead0*/  VIADD R29, R187, 0x100 ;  /* 0x00000100bb1d7836 */ /* 0x000fc40000000000 */
[----:B------:R-:W-:Y:S01]  /*eae0*/  IMAD.IADD R5, R5, 0x1, R7 ;  /* 0x0000000105057824 */ /* 0x000fe200078e0207 */
[----:B------:R-:W-:Y:S01]  /*eaf0*/  LOP3.LUT R0, R3, 0x2, R0, 0xe2, !PT ;  /* 0x0000000203007812 */ /* 0x000fe200078ee200 */
[C---:B------:R-:W-:Y:S01]  /*eb00*/  VIADD R7, R187.reuse, 0x180 ;  /* 0x00000180bb077836 */ /* 0x040fe20000000000 */
[----:B------:R-:W-:Y:S01]  /*eb10*/  SEL R3, RZ, 0x4, P2 ;  /* 0x00000004ff037807 */ /* 0x000fe20001000000 */
[----:B------:R-:W-:Y:S01]  /*eb20*/  VIADD R9, R187, 0x1c0 ;  /* 0x000001c0bb097836 */ /* 0x000fe20000000000 */
[----:B------:R-:W-:Y:S02]  /*eb30*/  SEL R6, RZ, 0x8, P3 ;  /* 0x00000008ff067807 */ /* 0x000fe40001800000 */
[-C--:B------:R-:W-:Y:S02]  /*eb40*/  ISETP.GE.AND P2, PT, R29, R12.reuse, PT ;  /* 0x0000000c1d00720c */ /* 0x080fe40003f46270 */
[-C--:B------:R-:W-:Y:S02]  /*eb50*/  ISETP.GE.AND P3, PT, R31, R12.reuse, PT ;  /* 0x0000000c1f00720c */ /* 0x080fe40003f66270 */
[----:B------:R-:W-:-:S02]  /*eb60*/  ISETP.GE.AND P4, PT, R7, R12, PT ;  /* 0x0000000c0700720c */ /* 0x000fc40003f86270 */
[----:B------:R-:W-:Y:S01]  /*eb70*/  LOP3.LUT R3, R6, R0, R3, 0xfe, !PT ;  /* 0x0000000006037212 */ /* 0x000fe200078efe03 */
[----:B------:R-:W-:Y:S01]  /*eb80*/  IMAD R0, R205, UR4, RZ ;  /* 0x00000004cd007c24 */ /* 0x000fe2000f8e02ff */
[----:B------:R-:W-:Y:S02]  /*eb90*/  SEL R6, RZ, 0x10, P2 ;  /* 0x00000010ff067807 */ /* 0x000fe40001000000 */
[----:B------:R-:W-:Y:S02]  /*eba0*/  SEL R7, RZ, 0x20, P3 ;  /* 0x00000020ff077807 */ /* 0x000fe40001800000 */
[----:B------:R-:W-:Y:S02]  /*ebb0*/  SEL R8, RZ, 0x40, P4 ;  /* 0x00000040ff087807 */ /* 0x000fe40002000000 */
[----:B------:R-:W-:Y:S01]  /*ebc0*/  LOP3.LUT R11, R7, R3, R6, 0xfe, !PT ;  /* 0x00000003070b7212 */ /* 0x000fe200078efe06 */
[----:B------:R-:W-:Y:S01]  /*ebd0*/  IMAD R3, R201, UR5, R0 ;  /* 0x00000005c9037c24 */ /* 0x000fe2000f8e0200 */
[----:B------:R-:W-:Y:S01]  /*ebe0*/  ISETP.GE.AND P2, PT, R9, R12, PT ;  /* 0x0000000c0900720c */ /* 0x000fe20003f46270 */
[----:B------:R-:W-:Y:S01]  /*ebf0*/  IMAD.WIDE.U32 R6, R201, UR4, R4 ;  /* 0x00000004c9067c25 */ /* 0x000fe2000f8e0004 */
[----:B------:R-:W-:-:S02]  /*ec00*/  SHF.R.S32.HI R9, RZ, 0x1f, R192 ;  /* 0x0000001fff097819 */ /* 0x000fc400000114c0 */
[----:B------:R-:W-:Y:S01]  /*ec10*/  LOP3.LUT R33, R11, R8, RZ, 0xfc, !PT ;  /* 0x000000080b217212 */ /* 0x000fe200078efcff */
[----:B------:R-:W-:Y:S01]  /*ec20*/  IMAD.MOV.U32 R8, RZ, RZ, R192 ;  /* 0x000000ffff087224 */ /* 0x000fe200078e00c0 */
[----:B------:R-:W-:Y:S01]  /*ec30*/  SEL R0, RZ, 0x80, P2 ;  /* 0x00000080ff007807 */ /* 0x000fe20001000000 */
[----:B------:R-:W-:Y:S02]  /*ec40*/  IMAD.IADD R11, R7, 0x1, R3 ;  /* 0x00000001070b7824 */ /* 0x000fe400078e0203 */
[----:B------:R-:W-:Y:S01]  /*ec50*/  IMAD.WIDE R8, R203, 0x40, R8 ;  /* 0x00000040cb087825 */ /* 0x000fe200078e0208 */
        /* <DEDUP_REMOVED lines=8> */
[-C--:B------:R-:W-:Y:S01]  /*ece0*/  ISETP.GE.AND P4, PT, R21, R12.reuse, PT ;  /* 0x0000000c1500720c */ /* 0x080fe20003f86270 */
[C---:B------:R-:W-:Y:S01]  /*ecf0*/  IMAD R3, R8.reuse, UR5, R3 ;  /* 0x0000000508037c24 */ /* 0x040fe2000f8e0203 */
[-C--:B------:R-:W-:Y:S01]  /*ed00*/  ISETP.GE.AND P3, PT, R29, R12.reuse, PT ;  /* 0x0000000c1d00720c */ /* 0x080fe20003f66270 */
[----:B------:R-:W-:Y:S01]  /*ed10*/  IMAD.WIDE.U32 R4, R8, UR4, R4 ;  /* 0x0000000408047c25 */ /* 0x000fe2000f8e0004 */
[----:B------:R-:W-:Y:S01]  /*ed20*/  ULDC.64 UR4, c[0x0][0xa80] ;  /* 0x0002a00000047ab9 */ /* 0x000fe20000000a00 */
[----:B------:R-:W-:-:S02]  /*ed30*/  ISETP.GE.AND P2, PT, R31, R12, PT ;  /* 0x0000000c1f00720c */ /* 0x000fc40003f46270 */
[----:B------:R-:W-:Y:S01]  /*ed40*/  IMAD.IADD R3, R5, 0x1, R3 ;  /* 0x0000000105037824 */ /* 0x000fe200078e0203 */
[----:B------:R-:W-:-:S04]  /*ed50*/  LEA R34, P1, R4, UR4, 0x1 ;  /* 0x0000000404227c11 */ /* 0x000fc8000f8208ff */
[----:B------:R-:W-:Y:S02]  /*ed60*/  LEA.HI.X R35, R4, UR5, R3, 0x1, P1 ;  /* 0x0000000504237c11 */ /* 0x000fe400088f0c03 */
[----:B------:R-:W-:-:S03]  /*ed70*/  ISETP.GE.AND P1, PT, R15, R12, PT ;  /* 0x0000000c0f00720c */ /* 0x000fc60003f26270 */
        /* <DEDUP_REMOVED lines=10> */
.L_x_3237:
[----:B------:R-:W-:Y:S05]  /*ee20*/  BSYNC B1 ;  /* 0x0000000000017941 */ /* 0x000fea0003800000 */
.L_x_3236:
[----:B------:R-:W-:Y:S05]  /*ee30*/  @P0 BRA `(.L_x_3232) ;  /* 0x0000000000700947 */ /* 0x000fea0003800000 */
[----:B------:R-:W-:Y:S01]  /*ee40*/  IADD3 R3, P0, R8, 0x20, RZ ;  /* 0x0000002008037810 */ /* 0x000fe20007f1e0ff */
[----:B------:R-:W-:Y:S01]  /*ee50*/  ULDC.64 UR4, c[0x0][0xad8] ;  /* 0x0002b60000047ab9 */ /* 0x000fe20000000a00 */
[----:B------:R-:W-:Y:S01]  /*ee60*/  IMAD.MOV.U32 R4, RZ, RZ, R6 ;  /* 0x000000ffff047224 */ /* 0x000fe200078e0006 */
[-C--:B------:R-:W-:Y:S01]  /*ee70*/  ISETP.GE.AND P1, PT, R15, R12.reuse, PT ;  /* 0x0000000c0f00720c */ /* 0x080fe20003f26270 */
[----:B------:R-:W-:Y:S01]  /*ee80*/  IMAD.MOV.U32 R5, RZ, RZ, R11 ;  /* 0x000000ffff057224 */ /* 0x000fe200078e000b */
[----:B------:R-:W-:Y:S02]  /*ee90*/  IADD3.X R8, RZ, R9, RZ, P0, !PT ;  /* 0x00000009ff087210 */ /* 0x000fe400007fe4ff */
        /* <DEDUP_REMOVED lines=13> */
[----:B------:R3:W-:Y:S01]  /*ef70*/  @!P0 STG.E.128 desc[UR40][R6.64+0x80], RZ ;  /* 0x000080ff06008986 */ /* 0x0007e2000c101d28 */
[----:B------:R-:W-:-:S03]  /*ef80*/  LOP3.LUT P0, RZ, R0, 0x80, RZ, 0xc0, !PT ;  /* 0x0000008000ff7812 */ /* 0x000fc6000780c0ff */
[----:B------:R3:W-:Y:S04]  /*ef90*/  @!P1 STG.E.128 desc[UR40][R6.64+0x100], RZ ;  /* 0x000100ff06009986 */ /* 0x0007e8000c101d28 */
[----:B------:R3:W-:Y:S04]  /*efa0*/  @!P2 STG.E.128 desc[UR40][R6.64+0x180], RZ ;  /* 0x000180ff0600a986 */ /* 0x0007e8000c101d28 */
[----:B------:R3:W-:Y:S04]  /*efb0*/  @!P6 STG.E.128 desc[UR40][R6.64+0x200], RZ ;  /* 0x000200ff0600e986 */ /* 0x0007e8000c101d28 */
[----:B------:R3:W-:Y:S04]  /*efc0*/  @!P5 STG.E.128 desc[UR40][R6.64], RZ ;  /* 0x000000ff0600d986 */ /* 0x0007e8000c101d28 */
[----:B------:R3:W-:Y:S04]  /*efd0*/  @!P4 STG.E.128 desc[UR40][R6.64+0x280], RZ ;  /* 0x000280ff0600c986 */ /* 0x0007e8000c101d28 */
[----:B------:R3:W-:Y:S04]  /*efe0*/  @P3 STG.E.128 desc[UR40][R6.64+0x300], RZ ;  /* 0x000300ff06003986 */ /* 0x0007e8000c101d28 */
[----:B------:R3:W-:Y:S02]  /*eff0*/  @P0 STG.E.128 desc[UR40][R6.64+0x380], RZ ;  /* 0x000380ff06000986 */ /* 0x0007e4000c101d28 */
.L_x_3232:
[----:B------:R-:W-:Y:S05]  /*f000*/  BSYNC B0 ;  /* 0x0000000000007941 */ /* 0x000fea0003800000 */
.L_x_3226:
[----:B------:R-:W-:Y:S02]  /*f010*/  ULDC UR4, c[0x0][0xc14] ;  /* 0x0003050000047ab9 */ /* 0x000fe40000000800 */
[----:B-1----:R-:W-:-:S13]  /*f020*/  ISETP.GE.AND P0, PT, R27, UR4, PT ;  /* 0x000000041b007c0c */ /* 0x002fda000bf06270 */
[----:B------:R-:W-:Y:S05]  /*f030*/  @!P0 BRA `(.L_x_3238) ;  /* 0xffffff20002c8947 */ /* 0x000fea000383ffff */
[----:B------:R-:W-:Y:S05]  /*f040*/  BRA `(.L_x_3115) ;  /* 0x0000005c00547947 */ /* 0x000fea0003800000 */
.L_x_3113:
[----:B------:R-:W-:-:S08]  /*f050*/  NOP ;  /* 0x0000000000007918 */ /* 0x000fd00000000000 */
[----:B------:R-:W0:-:S00]  /*f060*/  USETMAXREG.DEALLOC.CTAPOOL 0x18 ;  /* 0x00000018000079c8 */ /* 0x000e0000080e0500 */
[----:B0-----:R-:W-:-:S06]  /*f070*/  LOP3.LUT R0, R0, 0x3, RZ, 0xc0, !PT ;  /* 0x0000000300007812 */ /* 0x001fcc00078ec0ff */
[----:B------:R-:W0:Y:S02]  /*f080*/  SHFL.IDX PT, R0, R0, RZ, 0x1f ;  /* 0x00001fff00007589 */ /* 0x000e2400000e0000 */
[----:B0-----:R-:W-:-:S13]  /*f090*/  ISETP.NE.AND P0, PT, R0, RZ, PT ;  /* 0x000000ff0000720c */ /* 0x001fda0003f05270 */
[----:B------:R-:W-:Y:S05]  /*f0a0*/  @P0 BRA `(.L_x_3115) ;  /* 0x0000005c003c0947 */ /* 0x000fea0003800000 */
[----:B------:R-:W0:Y:S01]  /*f0b0*/  S2R R2, SR_TID.X ;  /* 0x0000000000027919 */ /* 0x000e220000002100 */
[----:B------:R-:W-:Y:S01]  /*f0c0*/  LOP3.LUT R4, R4, 0xffffffdf, RZ, 0xc0, !PT ;  /* 0xffffffdf04047812 */ /* 0x000fe200078ec0ff */
[----:B------:R-:W-:Y:S01]  /*f0d0*/  ULDC UR5, c[0x0][0xc14] ;  /* 0x0003050000057ab9 */ /* 0x000fe20000000800 */
[----:B------:R-:W-:Y:S01]  /*f0e0*/  IMAD.MOV.U32 R0, RZ, RZ, RZ ;  /* 0x000000ffff007224 */ /* 0x000fe200078e00ff */
        /* <DEDUP_REMOVED lines=32> */
[----:B------:R-:W-:-:S04]  /*f2f0*/  @P0 LOP3.LUT R4, R4, 0x4, RZ, 0xfc, !PT ;  /* 0x0000000404040812 */ /* 0x000fc800078efcff */
[----:B------:R-:W-:Y:S02]  /*f300*/  LOP3.LUT R4, R4, 0xfffffffd, RZ, 0xc0, !PT ;  /* 0xfffffffd04047812 */ /* 0x000fe400078ec0ff */
[----:B0-----:R-:W-:Y:S02]  /*f310*/  SEL R2, R2, RZ, P0 ;  /* 0x000000ff02027207 */ /* 0x001fe40000000000 */
[----:B------:R-:W-:-:S03]  /*f320*/  ISETP.GE.U32.AND P0, PT, R8, 0x10, PT ;  /* 0x000000100800780c */ /* 0x000fc60003f06070 */
[----:B------:R-:W-:-:S05]  /*f330*/  IMAD.IADD R3, R7, 0x1, R2 ;  /* 0x0000000107037824 */ /* 0x000fca00078e0202 */
[----:B------:R-:W0:Y:S05]  /*f340*/  SHFL.UP PT, R2, R3, 0x10, RZ ;  /* 0x0600000003027989 */ /* 0x000e2a00000e00ff */
[----:B------:R-:W-:Y:S02]  /*f350*/  @P0 LOP3.LUT R4, R4, 0x2, RZ, 0xfc, !PT ;  /* 0x0000000204040812 */ /* 0x000fe400078efcff */
[----:B0-----:R-:W-:-:S05]  /*f360*/  SEL R2, R2, RZ, P0 ;  /* 0x000000ff02027207 */ /* 0x001fca0000000000 */
[----:B------:R-:W-:-:S05]  /*f370*/  IMAD.IADD R2, R3, 0x1, R2 ;  /* 0x0000000103027824 */ /* 0x000fca00078e0202 */
[----:B------:R-:W0:Y:S02]  /*f380*/  SHFL.IDX PT, R5, R2, 0x1f, 0x1f ;  /* 0x03e01f0002057f89 */ /* 0x000e2400000e0000 */
[----:B0-----:R-:W-:-:S04]  /*f390*/  IMAD R5, R5, UR4, RZ ;  /* 0x0000000405057c24 */ /* 0x001fc8000f8e02ff */
[----:B------:R-:W-:Y:S01]  /*f3a0*/  IMAD.MOV.U32 R6, RZ, RZ, R5 ;  /* 0x000000ffff067224 */ /* 0x000fe200078e0005 */
[----:B-1----:R-:W-:-:S13]  /*f3b0*/  ISETP.GT.AND P0, PT, R5, UR6, PT ;  /* 0x0000000605007c0c */ /* 0x002fda000bf04270 */
[----:B------:R-:W-:Y:S05]  /*f3c0*/  @P0 BRA `(.L_x_3239) ;  /* 0x0000000000c00947 */ /* 0x000fea0003800000 */
[----:B------:R-:W-:Y:S01]  /*f3d0*/  IMAD.MOV.U32 R5, RZ, RZ, R6 ;  /* 0x000000ffff057224 */ /* 0x000fe200078e0006 */
[----:B------:R-:W-:Y:S01]  /*f3e0*/  MOV R19, RZ ;  /* 0x000000ff00137202 */ /* 0x000fe20000000f00 */
[----:B------:R-:W-:Y:S01]  /*f3f0*/  ULDC UR5, c[0x0][0xc14] ;  /* 0x0003050000057ab9 */ /* 0x000fe20000000800 */
[----:B------:R-:W-:Y:S01]  /*f400*/  ULDC UR7, c[0x0][0xc14] ;  /* 0x0003050000077ab9 */ /* 0x000fe20000000800 */
[----:B------:R-:W-:-:S05]  /*f410*/  ULDC UR4, c[0x0][0xc10] ;  /* 0x0003040000047ab9 */ /* 0x000fca0000000800 */
.L_x_3243:
        /* <DEDUP_REMOVED lines=16> */
.L_x_3242:
[----:B------:R-:W-:Y:S05]  /*f520*/  BSYNC B0 ;  /* 0x0000000000007941 */ /* 0x000fea0003800000 */
.L_x_3241:
        /* <DEDUP_REMOVED lines=25> */
[----:B------:R-:W-:-:S07]  /*f6c0*/  IMAD.MOV.U32 R2, RZ, RZ, R9 ;  /* 0x000000ffff027224 */ /* 0x000fce00078e0009 */
.L_x_3239:
        /* <DEDUP_REMOVED lines=16> */
.L_x_3244:
        /* <DEDUP_REMOVED lines=16> */
[----:B------:R-:W-:Y:S02]  /*f8d0*/  @P0 IADD3 R2, R2, 0x1, RZ ;  /* 0x0000000102020810 */ /* 0x000fe40007ffe0ff */
        /* <DEDUP_REMOVED lines=8> */
.L_x_3240:
[----:B------:R-:W-:Y:S01]  /*f960*/  IMAD.MOV.U32 R17, RZ, RZ, RZ ;  /* 0x000000ffff117224 */ /* 0x000fe200078e00ff */
[----:B------:R-:W-:Y:S01]  /*f970*/  MOV R18, RZ ;  /* 0x000000ff00127202 */ /* 0x000fe20000000f00 */
[----:B------:R-:W-:-:S07]  /*f980*/  IMAD.U32 R16, RZ, RZ, UR6 ;  /* 0x00000006ff107e24 */ /* 0x000fce000f8e00ff */
.L_x_3245:
        /* <DEDUP_REMOVED lines=16> */
[----:B------:R-:W-:Y:S01]  /*fa90*/  ULDC.64 UR38, c[0x0][0x198] ;  /* 0x0000660000267ab9 */ /* 0x000fe20000000a00 */
[----:B------:R-:W-:Y:S02]  /*faa0*/  ULDC UR36, c[0x0][0xc] ;  /* 0x0000030000247ab9 */ /* 0x000fe40000000800 */
[----:B------:R0:W-:Y:S04]  /*fab0*/  STL [R1+0x8], R0 ;  /* 0x0000080001007387 */ /* 0x0001e80000100800 */
[----:B------:R0:W-:Y:S04]  /*fac0*/  STL [R1+0x4], RZ ;  /* 0x000004ff01007387 */ /* 0x0001e80000100800 */
[----:B------:R0:W-:Y:S04]  /*fad0*/  STL [R1+0xc], R0 ;  /* 0x00000c0001007387 */ /* 0x0001e80000100800 */
[----:B------:R0:W-:Y:S02]  /*fae0*/  STL [R1+0x28], RZ ;  /* 0x000028ff01007387 */ /* 0x0001e40000100800 */
.L_x_3328:
[----:B-1-3--:R-:W1:Y:S02]  /*faf0*/  LDC.64 R2, c[0x0][0xc60] ;  /* 0x00031800ff027b82 */ /* 0x00ae640000000a00 */
[----:B-1----:R-:W-:-:S05]  /*fb00*/  IMAD.WIDE R2, R19, 0x4, R2 ;  /* 0x0000000413027825 */ /* 0x002fca00078e0202 */
[----:B--2---:R-:W0:Y:S01]  /*fb10*/  LDG.E R11, desc[UR40][R2.64] ;  /* 0x00000028020b7981 */ /* 0x004e22000c1e1900 */
[----:B------:R-:W-:Y:S05]  /*fb20*/  YIELD ;  /* 0x0000000000007946 */ /* 0x000fea0003800000 */
[----:B------:R-:W-:Y:S01]  /*fb30*/  ULDC.64 UR4, c[0x0][0xa28] ;  /* 0x00028a0000047ab9 */ /* 0x000fe20000000a00 */
[----:B------:R-:W-:Y:S01]  /*fb40*/  IMAD.MOV.U32 R6, RZ, RZ, RZ ;  /* 0x000000ffff067224 */ /* 0x000fe200078e00ff */
[----:B------:R-:W-:Y:S01]  /*fb50*/  ISETP.NE.U32.AND P0, PT, RZ, UR4, PT ;  /* 0x00000004ff007c0c */ /* 0x000fe2000bf05070 */
[----:B------:R-:W-:Y:S01]  /*fb60*/  IMAD.MOV.U32 R4, RZ, RZ, RZ ;  /* 0x000000ffff047224 */ /* 0x000fe200078e00ff */
[----:B------:R-:W-:-:S02]  /*fb70*/  ULDC.64 UR6, c[0x0][0xa10] ;  /* 0x0002840000067ab9 */ /* 0x000fc40000000a00 */
[----:B------:R-:W-:Y:S02]  /*fb80*/  ISETP.NE.AND.EX P0, PT, RZ, UR5, PT, P0 ;  /* 0x00000005ff007c0c */ /* 0x000fe4000bf05300 */
[----:B0-----:R-:W-:Y:S01]  /*fb90*/  SHF.R.S32.HI R0, RZ, 0x1f, R11 ;  /* 0x0000001fff007819 */ /* 0x001fe2000001140b */
        /* <DEDUP_REMOVED lines=14> */
[----:B------:R-:W-:Y:S01]  /*fc80*/  SHF.L.U64.HI R0, R11, 0x2, R0 ;  /* 0x000000020b007819 */ /* 0x000fe20000010200 */
[----:B------:R-:W-:Y:S01]  /*fc90*/  STL [R1+0x20], R7 ;  /* 0x0000200701007387 */ /* 0x000fe20000100800 */
[----:B------:R-:W-:-:S03]  /*fca0*/  ISETP.NE.AND.EX P1, PT, RZ, UR5, PT, P1 ;  /* 0x00000005ff007c0c */ /* 0x000fc6000bf25310 */
[----:B------:R-:W-:Y:S10]  /*fcb0*/  STL [R1+0x24], R0 ;  /* 0x0000240001007387 */ /* 0x000ff40000100800 */
[----:B------:R-:W-:-:S04]  /*fcc0*/  @P1 IADD3 R8, P0, R7, UR4, RZ ;  /* 0x0000000407081c10 */ /* 0x000fc8000ff1e0ff */
[----:B------:R-:W-:Y:S01]  /*fcd0*/  @P1 IADD3.X R9, R0, UR5, RZ, P0, !PT ;  /* 0x0000000500091c10 */ /* 0x000fe200087fe4ff */
[----:B------:R-:W-:Y:S02]  /*fce0*/  ULDC.64 UR4, c[0x0][0xa08] ;  /* 0x0002820000047ab9 */ /* 0x000fe40000000a00 */
[----:B------:R-:W-:-:S04]  /*fcf0*/  ISETP.NE.U32.AND P2, PT, RZ, UR4, PT ;  /* 0x00000004ff007c0c */ /* 0x000fc8000bf45070 */
[----:B------:R-:W-:Y:S01]  /*fd00*/  ISETP.NE.AND.EX P2, PT, RZ, UR5, PT, P2 ;  /* 0x00000005ff007c0c */ /* 0x000fe2000bf45320 */
[----:B--2---:R0:W-:Y:S02]  /*fd10*/  STL [R1+0x34], R4 ;  /* 0x0000340401007387 */ /* 0x0041e40000100800 */
[----:B0-----:R-:W-:-:S04]  /*fd20*/  IADD3 R4, P0, R7, UR4, RZ ;  /* 0x0000000407047c10 */ /* 0x001fc8000ff1e0ff */
[----:B------:R-:W-:Y:S01]  /*fd30*/  IADD3.X R5, R0, UR5, RZ, P0, !PT ;  /* 0x0000000500057c10 */ /* 0x000fe200087fe4ff */
[----:B------:R-:W-:Y:S01]  /*fd40*/  ULDC.64 UR4, c[0x0][0x3f8] ;  /* 0x0000fe0000047ab9 */ /* 0x000fe20000000a00 */
[----:B------:R-:W-:Y:S01]  /*fd50*/  IADD3 R2, P0, R7, UR6, RZ ;  /* 0x0000000607027c10 */ /* 0x000fe2000ff1e0ff */
[----:B------:R-:W-:-:S03]  /*fd60*/  UISETP.NE.U32.AND UP0, UPT, UR4, URZ, UPT ;  /* 0x0000003f0400728c */ /* 0x000fc6000bf05070 */
[----:B------:R0:W5:Y:S01]  /*fd70*/  @P2 LDG.E R10, desc[UR40][R4.64] ;  /* 0x00000028040a2981 */ /* 0x000162000c1e1900 */
[----:B------:R-:W-:Y:S01]  /*fd80*/  ULDC UR4, c[0x0][0x404] ;  /* 0x0001010000047ab9 */ /* 0x000fe20000000800 */
[----:B------:R-:W-:Y:S01]  /*fd90*/  UISETP.NE.AND.EX UP0, UPT, UR5, URZ, UPT, UP0 ;  /* 0x0000003f0500728c */ /* 0x000fe2000bf05300 */
[----:B------:R-:W-:Y:S02]  /*fda0*/  IADD3.X R3, R0, UR7, RZ, P0, !PT ;  /* 0x0000000700037c10 */ /* 0x000fe400087fe4ff */
[----:B------:R-:W-:Y:S01]  /*fdb0*/  ULDC UR5, c[0x0][0x2e0] ;  /* 0x0000b80000057ab9 */ /* 0x000fe20000000800 */
[----:B------:R-:W-:-:S04]  /*fdc0*/  USEL UR4, UR4, 0x1, UP0 ;  /* 0x0000000104047887 */ /* 0x000fc80008000000 */
[----:B------:R-:W-:-:S06]  /*fdd0*/  UIMAD UR4, UR4, UR5, URZ ;  /* 0x00000005040472a4 */ /* 0x000fcc000f8e023f */
[----:B------:R-:W-:-:S06]  /*fde0*/  MOV R0, UR4 ;  /* 0x0000000400007c02 */ /* 0x000fcc0008000f00 */
[----:B------:R0:W5:Y:S01]  /*fdf0*/  @P1 LDG.E R0, desc[UR40][R8.64] ;  /* 0x0000002808001981 */ /* 0x000162000c1e1900 */
[----:B------:R-:W-:Y:S01]  /*fe00*/  ISETP.NE.U32.AND P0, PT, RZ, UR6, PT ;  /* 0x00000006ff007c0c */ /* 0x000fe2000bf05070 */
[----:B------:R-:W-:Y:S02]  /*fe10*/  ULDC UR4, c[0x0][0x338] ;  /* 0x0000ce0000047ab9 */ /* 0x000fe40000000800 */
[----:B------:R-:W-:Y:S01]  /*fe20*/  IMAD.U32 R7, RZ, RZ, UR4 ;  /* 0x00000004ff077e24 */ /* 0x000fe2000f8e00ff */
[----:B------:R-:W-:Y:S01]  /*fe30*/  ISETP.NE.AND.EX P0, PT, RZ, UR7, PT, P0 ;  /* 0x00000007ff007c0c */ /* 0x000fe2000bf05300 */
[----:B------:R-:W-:-:S12]  /*fe40*/  @P1 BRA `(.L_x_3247) ;  /* 0x0000000000101947 */ /* 0x000fd80003800000 */
[----:B------:R-:W-:Y:S05]  /*fe50*/  @!P2 BRA `(.L_x_3247) ;  /* 0x00000000000ca947 */ /* 0x000fea0003800000 */
[----:B0-----:R-:W2:Y:S04]  /*fe60*/  LDG.E R8, desc[UR40][R4.64] ;  /* 0x0000002804087981 */ /* 0x001ea8000c1e1900 */
[----:B-----5:R-:W2:Y:S02]  /*fe70*/  LDG.E R0, desc[UR40][R4.64+0x4] ;  /* 0x0000042804007981 */ /* 0x020ea4000c1e1900 */
[----:B--2---:R-:W-:-:S07]  /*fe80*/  IMAD.IADD R0, R0, 0x1, -R8 ;  /* 0x0000000100007824 */ /* 0x004fce00078e0a08 */
.L_x_3247:
[----:B0-----:R-:W2:Y:S04]  /*fe90*/  @P0 LDG.E R4, desc[UR40][R2.64] ;  /* 0x0000002802040981 */ /* 0x001ea8000c1e1900 */
[----:B------:R-:W2:Y:S01]  /*fea0*/  @P0 LDG.E R5, desc[UR40][R2.64+0x4] ;  /* 0x0000042802050981 */ /* 0x000ea2000c1e1900 */
[----:B-----5:R-:W-:Y:S01]  /*feb0*/  IMAD.IADD R0, R0, 0x1, -R6 ;  /* 0x0000000100007824 */ /* 0x020fe200078e0a06 */
[----:B------:R-:W-:Y:S01]  /*fec0*/  BSSY B0, `(.L_x_3248) ;  /* 0x0000115000007945 */ /* 0x000fe20003800000 */
[----:B------:R-:W-:Y:S01]  /*fed0*/  PLOP3.LUT P2, PT, PT, PT, PT, 0x80, 0x0 ;  /* 0x000000000000781c */ /* 0x000fe20003f4f070 */
[----:B--2---:R-:W-:-:S04]  /*fee0*/  @P0 IMAD.IADD R7, R5, 0x1, -R4 ;  /* 0x0000000105070824 */ /* 0x004fc800078e0a04 */
[----:B------:R-:W-:-:S04]  /*fef0*/  IMAD.IADD R8, R0, 0x1, R7 ;  /* 0x0000000100087824 */ /* 0x000fc800078e0207 */
[----:B------:R-:W-:Y:S01]  /*ff00*/  VIADD R5, R8, 0x3f ;  /* 0x0000003f08057836 */ /* 0x000fe20000000000 */
[----:B------:R0:W-:Y:S04]  /*ff10*/  STL [R1+0x2c], R8 ;  /* 0x00002c0801007387 */ /* 0x0001e80000100800 */
[----:B------:R-:W-:-:S04]  /*ff20*/  SHF.R.S32.HI R4, RZ, 0x1f, R5 ;  /* 0x0000001fff047819 */ /* 0x000fc80000011405 */
[----:B------:R-:W-:-:S04]  /*ff30*/  LEA.HI R5, R4, R5, RZ, 0x6 ;  /* 0x0000000504057211 */ /* 0x000fc800078f30ff */
[----:B------:R-:W-:-:S04]  /*ff40*/  LOP3.LUT R4, R5, 0xffffffc0, RZ, 0xc0, !PT ;  /* 0xffffffc005047812 */ /* 0x000fc800078ec0ff */
[----:B------:R-:W-:Y:S02]  /*ff50*/  VIADDMNMX R7, R4, -R0, R7, PT ;  /* 0x8000000004077246 */ /* 0x000fe40003800107 */
[----:B------:R-:W-:-:S04]  /*ff60*/  IADD3 R4, -R0, RZ, RZ ;  /* 0x000000ff00047210 */ /* 0x000fc80007ffe1ff */
[----:B------:R-:W-:-:S04]  /*ff70*/  VIMNMX R4, RZ, R4, !PT ;  /* 0x00000004ff047248 */ /* 0x000fc80007fe0100 */
[----:B------:R-:W-:Y:S02]  /*ff80*/  ISETP.GT.AND P1, PT, R7, R4, PT ;  /* 0x000000040700720c */ /* 0x000fe40003f24270 */
[----:B------:R-:W-:-:S11]  /*ff90*/  SHF.R.U32.HI R4, RZ, 0x6, R4 ;  /* 0x00000006ff047819 */ /* 0x000fd60000011604 */
[----:B------:R-:W-:-:S05]  /*ffa0*/  @P1 VIADD R7, R7, 0x3f ;  /* 0x0000003f07071836 */ /* 0x000fca0000000000 */
[----:B------:R-:W-:-:S04]  /*ffb0*/  @P1 SHF.R.S32.HI R0, RZ, 0x1f, R7 ;  /* 0x0000001fff001819 */ /* 0x000fc80000011407 */
[----:B------:R-:W-:Y:S01]  /*ffc0*/  @P1 LEA.HI R7, R0, R7, RZ, 0x6 ;  /* 0x0000000700071211 */ /* 0x000fe200078f30ff */
[----:B------:R-:W-:-:S03]  /*ffd0*/  IMAD.MOV.U32 R0, RZ, RZ, R4 ;  /* 0x000000ffff007224 */ /* 0x000fc600078e0004 */
[----:B------:R-:W-:Y:S01]  /*ffe0*/  @P1 SHF.R.S32.HI R0, RZ, 0x6, R7 ;  /* 0x00000006ff001819 */ /* 0x000fe20000011407 */
[----:B------:R-:W-:-:S06]  /*fff0*/  IMAD.MOV.U32 R7, RZ, RZ, RZ ;  /* 0x000000ffff077224 */ /* 0x000fcc00078e00ff */
[----:B------:R1:W5:Y:S01]  /*10000*/  @P0 LDG.E R7, desc[UR40][R2.64] ;  /* 0x0000002802070981 */ /* 0x000362000c1e1900 */
[----:B------:R-:W-:Y:S01]  /*10010*/  ISETP.GT.AND P1, PT, R0, R4, PT ;  /* 0x000000040000720c */ /* 0x000fe20003f24270 */
[----:B-1----:R-:W-:Y:S01]  /*10020*/  IMAD.IADD R3, R10, 0x1, R6 ;  /* 0x000000010a037824 */ /* 0x002fe200078e0206 */
[----:B------:R-:W-:-:S04]  /*10030*/  SHF.R.S32.HI R2, RZ, 0x6, R5 ;  /* 0x00000006ff027819 */ /* 0x000fc80000011405 */
[----:B------:R0:W-:Y:S04]  /*10040*/  STL [R1+0x10], R3 ;  /* 0x0000100301007387 */ /* 0x0001e80000100800 */
[----:B------:R0:W-:Y:S03]  /*10050*/  STL [R1+0x1c], R2 ;  /* 0x00001c0201007387 */ /* 0x0001e60000100800 */
[----:B------:R-:W-:Y:S05]  /*10060*/  @!P1 BRA `(.L_x_3249) ;  /* 0x0000000c00e89947 */ /* 0x000fea0003800000 */
[----:B0-----:R-:W0:Y:S01]  /*10070*/  LDC R2, c[0x0][0x428] ;  /* 0x00010a00ff027b82 */ /* 0x001e220000000800 */
        /* <DEDUP_REMOVED lines=9> */
.L_x_3372:
[----:B------:R-:W-:-:S03]  /*10110*/  UMOV UR4, 0xffffffff ;  /* 0xffffffff00047882 */ /* 0x000fc60000000000 */
[----:B------:R-:W-:Y:S05]  /*10120*/  BRA.DIV UR4, `(.L_x_3251) ;  /* 0x0000005604887947 */ /* 0x000fea000b800000 */
[----:B------:R-:W-:-:S13]  /*10130*/  ELECT P6, URZ, PT ;  /* 0x00000000003f782f */ /* 0x000fda00038c0000 */
.L_x_3375:
[----:B------:R-:W2:Y:S01]  /*10140*/  LDL R5, [R1+0x28] ;  /* 0x0000280001057983 */ /* 0x000ea20000100800 */
[----:B------:R-:W-:Y:S01]  /*10150*/  MOV R8, 0x400 ;  /* 0x0000040000087802 */ /* 0x000fe20000000f00 */
[----:B------:R-:W-:Y:S01]  /*10160*/  BSSY B1, `(.L_x_3252) ;  /* 0x000000a000017945 */ /* 0x000fe20003800000 */
[----:B--2---:R-:W-:-:S05]  /*10170*/  VIADD R5, R5, 0x1 ;  /* 0x0000000105057836 */ /* 0x004fca0000000000 */
[----:B------:R-:W-:-:S04]  /*10180*/  LEA.HI R6, R5, R5, RZ, 0x1 ;  /* 0x0000000505067211 */ /* 0x000fc800078f08ff */
[----:B------:R-:W-:-:S04]  /*10190*/  LOP3.LUT R6, R6, 0xfffffffe, RZ, 0xc0, !PT ;  /* 0xfffffffe06067812 */ /* 0x000fc800078ec0ff */
[----:B------:R-:W-:Y:S02]  /*101a0*/  IADD3 R6, R5, -R6, RZ ;  /* 0x8000000605067210 */ /* 0x000fe40007ffe0ff */
[----:B------:R-:W0:Y:S02]  /*101b0*/  S2R R5, SR_CgaCtaId ;  /* 0x0000000000057919 */ /* 0x000e240000008800 */
[----:B------:R-:W-:Y:S02]  /*101c0*/  SHF.L.U32 R6, R6, 0x1f, RZ ;  /* 0x0000001f06067819 */ /* 0x000fe400000006ff */
[----:B0-----:R-:W-:-:S04]  /*101d0*/  LEA R5, R5, R8, 0x18 ;  /* 0x0000000805057211 */ /* 0x001fc800078ec0ff */
[----:B------:R-:W0:Y:S02]  /*101e0*/  SYNCS.PHASECHK.TRANS64.TRYWAIT P0, [R5+URZ+0x28c20], R6 ;  /* 0x028c2006050075a7 */ /* 0x000e24000800017f */
[----:B0-----:R-:W-:Y:S05]  /*101f0*/  @!P0 BRA `(.L_x_3253) ;  /* 0x0000005400748947 */ /* 0x001fea0003800000 */
.L_x_3376:
[----:B------:R-:W-:Y:S05]  /*10200*/  BSYNC B1 ;  /* 0x0000000000017941 */ /* 0x000fea0003800000 */
.L_x_3252:
        /* <DEDUP_REMOVED lines=8> */
.L_x_3377:
        /* <DEDUP_REMOVED lines=11> */
.L_x_3257:
[----:B-1----:R-:W2:Y:S01]  /*10340*/  LDL R8, [R1+0x4] ;  /* 0x0000040001087983 */ /* 0x002ea20000100800 */
[----:B------:R-:W-:Y:S01]  /*10350*/  R2UR UR9, R6 ;  /* 0x00000000060972ca */ /* 0x000fe200000e0000 */
[----:B------:R-:W-:Y:S01]  /*10360*/  UIADD3 UR4, UP0, UR38, 0x570, URZ ;  /* 0x0000057026047890 */ /* 0x000fe2000ff1e03f */
[----:B------:R-:W-:Y:S01]  /*10370*/  R2UR UR12, R3 ;  /* 0x00000000030c72ca */ /* 0x000fe200000e0000 */
[----:B------:R-:W-:Y:S01]  /*10380*/  UMOV UR6, 0x0 ;  /* 0x0000000000067882 */ /* 0x000fe20000000000 */
[----:B------:R-:W-:Y:S01]  /*10390*/  R2UR UR13, R2 ;  /* 0x00000000020d72ca */ /* 0x000fe200000e0000 */
[----:B------:R-:W-:Y:S01]  /*103a0*/  UIADD3.X UR5, URZ, UR39, URZ, UP0, !UPT ;  /* 0x000000273f057290 */ /* 0x000fe200087fe43f */
[----:B------:R-:W-:Y:S01]  /*103b0*/  UMOV UR7, 0x12f00000 ;  /* 0x12f0000000077882 */ /* 0x000fe20000000000 */
[----:B------:R-:W-:-:S06]  /*103c0*/  UMOV UR10, URZ ;  /* 0x0000003f000a7c82 */ /* 0x000fcc0008000000 */
[----:B------:R-:W-:Y:S01]  /*103d0*/  UIADD3 UR9, UR9, 0x28c90, URZ ;  /* 0x00028c9009097890 */ /* 0x000fe2000fffe03f */
[----:B--2---:R-:W-:-:S05]  /*103e0*/  IMAD R8, R8, 0x2000, R5 ;  /* 0x0000200008087824 */ /* 0x004fca00078e0205 */
[----:B------:R-:W-:Y:S01]  /*103f0*/  R2UR UR8, R8 ;  /* 0x00000000080872ca */ /* 0x000fe200000e0000 */
[----:B-----5:R-:W-:-:S04]  /*10400*/  IMAD R8, R0, 0x40, R7 ;  /* 0x0000004000087824 */ /* 0x020fc800078e0207 */
[----:B------:R-:W-:-:S05]  /*10410*/  VIADD R8, R8, 0xffffffc0 ;  /* 0xffffffc008087836 */ /* 0x000fca0000000000 */
[----:B------:R-:W-:-:S03]  /*10420*/  R2UR UR11, R8 ;  /* 0x00000000080b72ca */ /* 0x000fc600000e0000 */
[----:B------:R-:W-:-:S10]  /*10430*/  UIADD3 UR8, UR8, 0x22400, URZ ;  /* 0x0002240008087890 */ /* 0x000fd4000fffe03f */
[----:B------:R1:W-:Y:S01]  /*10440*/  UTMALDG.4D [UR8], [UR4], desc[UR6] ;  /* 0x00000608040075b4 */ /* 0x0003e20008019000 */
[----:B------:R-:W2:Y:S02]  /*10450*/  SYNCS.PHASECHK.TRANS64.TRYWAIT P0, [R6+URZ+0x28cc0], R9 ;  /* 0x028cc009060075a7 */ /* 0x000ea4000800017f */
[----:B-12---:R-:W-:Y:S05]  /*10460*/  @!P0 BRA `(.L_x_3258) ;  /* 0x0000005400008947 */ /* 0x006fea0003800000 */
.L_x_3378:
        /* <DEDUP_REMOVED lines=8> */
.L_x_3259:
        /* <DEDUP_REMOVED lines=15> */
[----:B------:R-:W-:Y:S01]  /*105e0*/  UMOV UR22, 0x140 ;  /* 0x0000014000167882 */ /* 0x000fe20000000000 */
[----:B--2---:R-:W-:-:S04]  /*105f0*/  LEA R6, R9, R5, 0x10 ;  /* 0x0000000509067211 */ /* 0x004fc800078e80ff */
[----:B------:R-:W-:-:S13]  /*10600*/  R2UR UR14, R6 ;  /* 0x00000000060e72ca */ /* 0x000fda00000e0000 */
[----:B------:R-:W-:Y:S02]  /*10610*/  UIADD3 UR8, UR14, 0x400, URZ ;  /* 0x000004000e087890 */ /* 0x000fe4000fffe03f */
        /* <DEDUP_REMOVED lines=10> */
[----:B------:R-:W-:Y:S01]  /*106c0*/  UMOV UR10, UR18 ;  /* 0x00000012000a7c82 */ /* 0x000fe20008000000 */
[----:B------:R-:W-:Y:S01]  /*106d0*/  UIADD3 UR17, UR14, 0xc400, URZ ;  /* 0x0000c4000e117890 */ /* 0x000fe2000fffe03f */
[----:B------:R0:W-:Y:S02]  /*106e0*/  UTMALDG.4D [UR8], [UR4], desc[UR6] ;  /* 0x00000608040075b4 */ /* 0x0001e40008019000 */
        /* <DEDUP_REMOVED lines=19> */
.L_x_3255:
[----:B------:R-:W-:Y:S05]  /*10820*/  BSYNC B1 ;  /* 0x0000000000017941 */ /* 0x000fea0003800000 */
.L_x_3254:
        /* <DEDUP_REMOVED lines=12> */
[----:B-1----:R-:W-:Y:S05]  /*108f0*/  @!P0 BRA `(.L_x_3249) ;  /* 0x0000000400c48947 */ /* 0x002fea0003800000 */
[C---:B-----5:R-:W-:Y:S02]  /*10900*/  IMAD R6, R0.reuse, 0x40, R7 ;  /* 0x0000004000067824 */ /* 0x060fe400078e0207 */
[----:B------:R-:W-:Y:S02]  /*10910*/  VIADD R0, R0, 0xffffffff ;  /* 0xffffffff00007836 */ /* 0x000fe40000000000 */
[----:B------:R-:W-:-:S07]  /*10920*/  VIADD R6, R6, 0xffffff80 ;  /* 0xffffff8006067836 */ /* 0x000fce0000000000 */
.L_x_3266:
[----:B------:R-:W-:Y:S05]  /*10930*/  YIELD ;  /* 0x0000000000007946 */ /* 0x000fea0003800000 */
[----:B------:R-:W-:Y:S04]  /*10940*/  BSSY B1, `(.L_x_3260) ;  /* 0x000005f000017945 */ /* 0x000fe80003800000 */
[----:B-1----:R-:W-:Y:S05]  /*10950*/  @!P6 BRA `(.L_x_3261) ;  /* 0x000000040074e947 */ /* 0x002fea0003800000 */
[----:B------:R-:W2:Y:S04]  /*10960*/  LDL R7, [R1+0x4] ;  /* 0x0000040001077983 */ /* 0x000ea80000100800 */
[----:B------:R-:W3:Y:S01]  /*10970*/  LDL R8, [R1+0xc] ;  /* 0x00000c0001087983 */ /* 0x000ee20000100800 */
[----:B--2---:R-:W-:Y:S01]  /*10980*/  IMAD R7, R7, 0x8, R5 ;  /* 0x0000000807077824 */ /* 0x004fe200078e0205 */
[----:B---3--:R-:W-:-:S04]  /*10990*/  SHF.L.U32 R8, R8, 0x1f, RZ ;  /* 0x0000001f08087819 */ /* 0x008fc800000006ff */
[----:B------:R-:W0:Y:S02]  /*109a0*/  SYNCS.PHASECHK.TRANS64.TRYWAIT P0, [R7+URZ+0x28ca0], R8 ;  /* 0x028ca008070075a7 */ /* 0x000e24000800017f */
[----:B0-----:R-:W-:Y:S05]  /*109b0*/  @!P0 BRA `(.L_x_3262) ;  /* 0x0000004c00c08947 */ /* 0x001fea0003800000 */
.L_x_3379:
[----:B------:R-:W1:Y:S02]  /*109c0*/  S2R R9, SR_TID.X ;  /* 0x0000000000097919 */ /* 0x000e640000002100 */
[----:B-1----:R-:W-:-:S04]  /*109d0*/  LOP3.LUT R9, R9, 0x7f, RZ, 0xc0, !PT ;  /* 0x0000007f09097812 */ /* 0x002fc800078ec0ff */
[----:B------:R-:W-:-:S13]  /*109e0*/  ISETP.NE.AND P0, PT, R9, RZ, PT ;  /* 0x000000ff0900720c */ /* 0x000fda0003f05270 */
[----:B------:R-:W-:Y:S05]  /*109f0*/  @P0 BRA `(.L_x_3263) ;  /* 0x00000000001c0947 */ /* 0x000fea0003800000 */
[----:B------:R-:W1:Y:S02]  /*10a00*/  S2R R9, SR_TID.X ;  /* 0x0000000000097919 */ /* 0x000e640000002100 */
[----:B-1----:R-:W-:-:S04]  /*10a10*/  LOP3.LUT R9, R9, 0x1f, RZ, 0xc0, !PT ;  /* 0x0000001f09097812 */ /* 0x002fc800078ec0ff */
[----:B------:R-:W-:Y:S02]  /*10a20*/  ISETP.NE.AND P1, PT, R9, RZ, PT ;  /* 0x000000ff0900720c */ /* 0x000fe40003f25270 */
[----:B------:R-:W-:-:S04]  /*10a30*/  MOV R9, 0x2000 ;  /* 0x0000200000097802 */ /* 0x000fc80000000f00 */
[----:B------:R1:W-:Y:S07]  /*10a40*/  SYNCS.ARRIVE.TRANS64 RZ, [R7+URZ+0x28c90], R9 ;  /* 0x028c900907ff79a7 */ /* 0x0003ee000800003f */
[----:B------:R-:W-:Y:S05]  /*10a50*/  @!P1 BRA `(.L_x_3263) ;  /* 0x0000000000049947 */ /* 0x000fea0003800000 */
[----:B------:R-:W-:Y:S01]  /*10a60*/  BPT.TRAP 0x1 ;  /* 0x000000040000795c */ /* 0x000fe20000300000 */
.L_x_3263:
[----:B-1----:R-:W2:Y:S01]  /*10a70*/  LDL R9, [R1+0x4] ;  /* 0x0000040001097983 */ /* 0x002ea20000100800 */
[----:B------:R-:W-:Y:S01]  /*10a80*/  R2UR UR9, R7 ;  /* 0x00000000070972ca */ /* 0x000fe200000e0000 */
[----:B------:R-:W-:Y:S01]  /*10a90*/  UIADD3 UR4, UP0, UR38, 0x570, URZ ;  /* 0x0000057026047890 */ /* 0x000fe2000ff1e03f */
[----:B------:R-:W-:Y:S01]  /*10aa0*/  R2UR UR11, R6 ;  /* 0x00000000060b72ca */ /* 0x000fe200000e0000 */
[----:B------:R-:W-:Y:S01]  /*10ab0*/  UMOV UR6, 0x0 ;  /* 0x0000000000067882 */ /* 0x000fe20000000000 */
[----:B------:R-:W-:Y:S01]  /*10ac0*/  R2UR UR12, R3 ;  /* 0x00000000030c72ca */ /* 0x000fe200000e0000 */
[----:B------:R-:W-:Y:S01]  /*10ad0*/  UIADD3.X UR5, URZ, UR39, URZ, UP0, !UPT ;  /* 0x000000273f057290 */ /* 0x000fe200087fe43f */
[----:B------:R-:W-:Y:S01]  /*10ae0*/  R2UR UR13, R2 ;  /* 0x00000000020d72ca */ /* 0x000fe200000e0000 */
[----:B------:R-:W-:Y:S01]  /*10af0*/  UMOV UR7, 0x12f00000 ;  /* 0x12f0000000077882 */ /* 0x000fe20000000000 */
[----:B------:R-:W-:-:S05]  /*10b00*/  UMOV UR10, URZ ;  /* 0x0000003f000a7c82 */ /* 0x000fca0008000000 */
[----:B------:R-:W-:Y:S01]  /*10b10*/  UIADD3 UR9, UR9, 0x28c90, URZ ;  /* 0x00028c9009097890 */ /* 0x000fe2000fffe03f */
[----:B--2---:R-:W-:-:S05]  /*10b20*/  IMAD R9, R9, 0x2000, R5 ;  /* 0x0000200009097824 */ /* 0x004fca00078e0205 */
[----:B------:R-:W-:-:S13]  /*10b30*/  R2UR UR8, R9 ;  /* 0x00000000090872ca */ /* 0x000fda00000e0000 */
[----:B------:R-:W-:-:S09]  /*10b40*/  UIADD3 UR8, UR8, 0x22400, URZ ;  /* 0x0002240008087890 */ /* 0x000fd2000fffe03f */
[----:B------:R1:W-:Y:S01]  /*10b50*/  UTMALDG.4D [UR8], [UR4], desc[UR6] ;  /* 0x00000608040075b4 */ /* 0x0003e20008019000 */
[----:B------:R-:W2:Y:S02]  /*10b60*/  SYNCS.PHASECHK.TRANS64.TRYWAIT P1, [R7+URZ+0x28cc0], R8 ;  /* 0x028cc008070075a7 */ /* 0x000ea4000802017f */
[----:B-12---:R-:W-:Y:S05]  /*10b70*/  @!P1 BRA `(.L_x_3264) ;  /* 0x0000004c00649947 */ /* 0x006fea0003800000 */
.L_x_3380:
        /* <DEDUP_REMOVED lines=8> */
.L_x_3265:
        /* <DEDUP_REMOVED lines=38> */
[----:B------:R-:W-:Y:S01]  /*10e60*/  UMOV UR15, 0x180 ;  /* 0x00000180000f7882 */ /* 0x000fe20000000000 */
[----:B------:R0:W-:Y:S02]  /*10e70*/  UTMALDG.4D [UR8], [UR4], desc[UR6] ;  /* 0x00000608040075b4 */ /* 0x0001e40008019000 */
[----:B0-----:R-:W-:Y:S01]  /*10e80*/  UMOV UR8, UR16 ;  /* 0x0000001000087c82 */ /* 0x001fe20008000000 */
[----:B------:R-:W-:-:S02]  /*10e90*/  UMOV UR10, UR22 ;  /* 0x00000016000a7c82 */ /* 0x000fc40008000000 */
[----:B------:R0:W-:Y:S02]  /*10ea0*/  UTMALDG.4D [UR8], [UR4], desc[UR6] ;  /* 0x00000608040075b4 */ /* 0x0001e40008019000 */
[----:B0-----:R-:W-:Y:S01]  /*10eb0*/  UMOV UR8, UR17 ;  /* 0x0000001100087c82 */ /* 0x001fe20008000000 */
[----:B------:R-:W-:Y:S01]  /*10ec0*/  UMOV UR10, UR15 ;  /* 0x0000000f000a7c82 */ /* 0x000fe20008000000 */
[----:B------:R-:W-:Y:S01]  /*10ed0*/  UMOV UR15, 0x1c0 ;  /* 0x000001c0000f7882 */ /* 0x000fe20000000000 */
[----:B------:R0:W-:Y:S02]  /*10ee0*/  UTMALDG.4D [UR8], [UR4], desc[UR6] ;  /* 0x00000608040075b4 */ /* 0x0001e40008019000 */
[----:B0-----:R-:W-:Y:S01]  /*10ef0*/  UMOV UR8, UR14 ;  /* 0x0000000e00087c82 */ /* 0x001fe20008000000 */
[----:B------:R-:W-:Y:S02]  /*10f00*/  UMOV UR10, UR15 ;  /* 0x0000000f000a7c82 */ /* 0x000fe40008000000 */
[----:B------:R0:W-:Y:S02]  /*10f10*/  UTMALDG.4D [UR8], [UR4], desc[UR6] ;  /* 0x00000608040075b4 */ /* 0x0001e40008019000 */
[----:B0-----:R-:W-:Y:S01]  /*10f20*/  NOP ;  /* 0x0000000000007918 */ /* 0x001fe20000000000 */
.L_x_3261:
[----:B------:R-:W-:Y:S05]  /*10f30*/  BSYNC B1 ;  /* 0x0000000000017941 */ /* 0x000fea0003800000 */
.L_x_3260:
        /* <DEDUP_REMOVED lines=13> */
.L_x_3249:
[----:B------:R-:W-:Y:S05]  /*11010*/  BSYNC B0 ;  /* 0x0000000000007941 */ /* 0x000fea0003800000 */
.L_x_3248:
[----:B-----5:R-:W2:Y:S01]  /*11020*/  LDL R7, [R1+0x2c] ;  /* 0x00002c0001077983 */ /* 0x020ea20000100800 */
[----:B------:R-:W-:Y:S05]  /*11030*/  @!P2 WARPSYNC.ALL ;  /* 0x000000000000a948 */ /* 0x000fea0003800000 */
[----:B------:R-:W-:Y:S01]  /*11040*/  BSSY B6, `(.L_x_3267) ;  /* 0x00002fe000067945 */ /* 0x000fe20003800000 */
[----:B------:R-:W-:Y:S01]  /*11050*/  @!P2 BAR.SYNC.DEFER_BLOCKING 0xc, 0x120 ;  /* 0x030480000000ab1d */ /* 0x000fe20000010000 */
[----:B--2---:R-:W-:-:S13]  /*11060*/  ISETP.GT.AND P0, PT, R7, RZ, PT ;  /* 0x000000ff0700720c */ /* 0x004fda0003f04270 */
[----:B------:R-:W-:Y:S05]  /*11070*/  @P0 BRA `(.L_x_3268) ;  /* 0x0000000000440947 */ /* 0x000fea0003800000 */
[----:B------:R-:W2:Y:S02]  /*11080*/  S2R R7, SR_TID.X ;  /* 0x0000000000077919 */ /* 0x000ea40000002100 */
[----:B--2---:R-:W-:-:S04]  /*11090*/  LOP3.LUT R7, R7, 0x1f, RZ, 0xc0, !PT ;  /* 0x0000001f07077812 */ /* 0x004fc800078ec0ff */
[----:B------:R-:W-:-:S13]  /*110a0*/  ISETP.NE.AND P1, PT, R7, RZ, PT ;  /* 0x000000ff0700720c */ /* 0x000fda0003f25270 */
[----:B------:R-:W-:Y:S05]  /*110b0*/  @P1 BRA `(.L_x_3269) ;  /* 0x0000002c00d81947 */ /* 0x000fea0003800000 */
[----:B------:R-:W2:Y:S01]  /*110c0*/  S2R R7, SR_LANEID ;  /* 0x0000000000077919 */ /* 0x000ea20000000000 */
[----:B------:R-:W-:Y:S01]  /*110d0*/  VOTEU.ANY UR4, UPT, PT ;  /* 0x0000000000047886 */ /* 0x000fe200038e0100 */
[----:B0-----:R-:W0:Y:S01]  /*110e0*/  LDC.64 R2, c[0x0][0xc38] ;  /* 0x00030e00ff027b82 */ /* 0x001e220000000a00 */
[----:B------:R-:W2:Y:S08]  /*110f0*/  FLO.U32 R0, UR4 ;  /* 0x0000000400007d00 */ /* 0x000eb000080e0000 */
[----:B------:R-:W0:Y:S01]  /*11100*/  POPC R5, UR4 ;  /* 0x0000000400057d09 */ /* 0x000e220008000000 */
[----:B--2---:R-:W-:-:S13]  /*11110*/  ISETP.EQ.U32.AND P0, PT, R0, R7, PT ;  /* 0x000000070000720c */ /* 0x004fda0003f02070 */
[----:B0-----:R-:W2:Y:S01]  /*11120*/  @P0 ATOMG.E.ADD.STRONG.GPU PT, R3, desc[UR40][R2.64], R5 ;  /* 0x00000005020309a8 */ /* 0x001ea200081ee1e8 */
[----:B------:R-:W0:Y:S02]  /*11130*/  S2R R4, SR_LTMASK ;  /* 0x0000000000047919 */ /* 0x000e240000003900 */
[----:B0-----:R-:W-:-:S04]  /*11140*/  LOP3.LUT R4, R4, UR4, RZ, 0xc0, !PT ;  /* 0x0000000404047c12 */ /* 0x001fc8000f8ec0ff */
[----:B------:R-:W0:Y:S01]  /*11150*/  POPC R7, R4 ;  /* 0x0000000400077309 */ /* 0x000e220000000000 */
[----:B--2---:R-:W0:Y:S02]  /*11160*/  SHFL.IDX PT, R0, R3, R0, 0x1f ;  /* 0x00001f0003007589 */ /* 0x004e2400000e0000 */
[----:B0-----:R-:W-:Y:S01]  /*11170*/  IADD3 R16, R0, UR36, R7 ;  /* 0x0000002400107c10 */ /* 0x001fe2000fffe007 */
[----:B------:R-:W-:Y:S06]  /*11180*/  BRA `(.L_x_3269) ;  /* 0x0000002c00a47947 */ /* 0x000fec0003800000 */
.L_x_3268:
[----:B------:R-:W2:Y:S01]  /*11190*/  S2R R0, SR_CgaCtaId ;  /* 0x0000000000007919 */ /* 0x000ea20000008800 */
[----:B0-----:R-:W-:-:S04]  /*111a0*/  MOV R2, 0x400 ;  /* 0x0000040000027802 */ /* 0x001fc80000000f00 */
[----:B--2---:R-:W-:-:S04]  /*111b0*/  LEA R3, R0, R2, 0x18 ;  /* 0x0000000200037211 */ /* 0x004fc800078ec0ff */
        /* <DEDUP_REMOVED lines=9> */
[----:B-1----:R-:W-:Y:S01]  /*11250*/  MOV R8, 0x70 ;  /* 0x0000007000087802 */ /* 0x002fe20000000f00 */
        /* <DEDUP_REMOVED lines=10> */
.L_x_3270:
        /* <DEDUP_REMOVED lines=15> */
[----:B-1----:R-:W-:Y:S02]  /*113f0*/  IMAD.MOV.U32 R8, RZ, RZ, 0x70 ;  /* 0x00000070ff087424 */ /* 0x002fe400078e00ff */
[----:B------:R-:W-:Y:S02]  /*11400*/  IMAD.MOV.U32 R12, RZ, RZ, 0x1 ;  /* 0x00000001ff0c7424 */ /* 0x000fe400078e00ff */
[----:B0-----:R-:W-:-:S07]  /*11410*/  IMAD.MOV.U32 R13, RZ, RZ, RZ ;  /* 0x000000ffff0d7224 */ /* 0x001fce00078e00ff */
[----:B------:R-:W-:-:S07]  /*11420*/  LEPC R20, `(.L_x_3272) ;  /* 0x000000001014794e */ /* 0x000fce0000000000 */
[----:B--2---:R-:W-:Y:S05]  /*11430*/  CALL.ABS.NOINC R2 ;  /* 0x0000000002007343 */ /* 0x004fea0003c00000 */
.L_x_3272:
        /* <DEDUP_REMOVED lines=16> */
.L_x_3271:
        /* <DEDUP_REMOVED lines=24> */
[----:B--2---:R-:W0:Y:S08]  /*116c0*/  @P0 LDC R3, c[0x0][0x42c] ;  /* 0x00010b00ff030b82 */ /* 0x004e300000000800 */
[----:B------:R-:W2:Y:S01]  /*116d0*/  @P0 LDC R2, c[0x0][0x430] ;  /* 0x00010c00ff020b82 */ /* 0x000ea20000000800 */
[----:B0-----:R-:W-:-:S05]  /*116e0*/  @P0 IMAD.HI.U32 R3, R18, R3, RZ ;  /* 0x0000000312030227 */ /* 0x001fca00078e00ff */
[----:B--2---:R-:W-:Y:S02]  /*116f0*/  @P0 SHF.R.U32.HI R4, RZ, R2, R3 ;  /* 0x00000002ff040219 */ /* 0x004fe40000011603 */
[----:B------:R-:W-:-:S04]  /*11700*/  ISETP.NE.U32.AND P0, PT, RZ, UR4, PT ;  /* 0x00000004ff007c0c */ /* 0x000fc8000bf05070 */
[----:B------:R-:W-:-:S04]  /*11710*/  ISETP.NE.AND.EX P0, PT, RZ, UR5, PT, P0 ;  /* 0x00000005ff007c0c */ /* 0x000fc8000bf05300 */
[----:B------:R-:W-:-:S09]  /*11720*/  SEL R2, R5, RZ, !P0 ;  /* 0x000000ff05027207 */ /* 0x000fd20004000000 */
.L_x_3273:
        /* <DEDUP_REMOVED lines=17> */
.L_x_3383:
[----:B------:R-:W2:Y:S01]  /*11840*/  LDL R3, [R1+0x1c] ;  /* 0x00001c0001037983 */ /* 0x000ea20000100800 */
[----:B------:R-:W-:Y:S01]  /*11850*/  UMOV UR4, 0xffffffff ;  /* 0xffffffff00047882 */ /* 0x000fe20000000000 */
[----:B-1----:R-:W-:Y:S01]  /*11860*/  SHF.R.S32.HI R8, RZ, 0x1f, R0 ;  /* 0x0000001fff087819 */ /* 0x002fe20000011400 */
[----:B--2---:R-:W-:Y:S01]  /*11870*/  VIADD R3, R3, 0xffffffff ;  /* 0xffffffff03037836 */ /* 0x004fe20000000000 */
[----:B------:R-:W-:Y:S06]  /*11880*/  BRA.DIV UR4, `(.L_x_3275) ;  /* 0x0000004204687947 */ /* 0x000fec000b800000 */
[----:B------:R-:W-:-:S13]  /*11890*/  ELECT P6, URZ, PT ;  /* 0x00000000003f782f */ /* 0x000fda00038c0000 */
.L_x_3386:
        /* <DEDUP_REMOVED lines=24> */
.L_x_3277:
        /* <DEDUP_REMOVED lines=9> */
.L_x_3387:
        /* <DEDUP_REMOVED lines=11> */
.L_x_3279:
        /* <DEDUP_REMOVED lines=23> */
.L_x_3276:
        /* <DEDUP_REMOVED lines=30> */
.L_x_3388:
[----:B------:R-:W-:Y:S05]  /*11eb0*/  BSYNC B0 ;  /* 0x0000000000007941 */ /* 0x000fea0003800000 */
.L_x_3280:
[----:B------:R-:W-:Y:S04]  /*11ec0*/  BSSY B0, `(.L_x_3282) ;  /* 0x0000050000007945 */ /* 0x000fe80003800000 */
[----:B------:R-:W-:Y:S05]  /*11ed0*/  @!P6 BRA `(.L_x_3283) ;  /* 0x000000040038e947 */ /* 0x000fea0003800000 */
[----:B------:R-:W2:Y:S01]  /*11ee0*/  LDL R7, [R1] ;  /* 0x0000000001077983 */ /* 0x000ea20000100800 */
[----:B------:R-:W-:-:S03]  /*11ef0*/  MOV R9, 0x400 ;  /* 0x0000040000097802 */ /* 0x000fc60000000f00 */
[----:B0-----:R-:W3:Y:S01]  /*11f00*/  LDL R5, [R1+0x8] ;  /* 0x0000080001057983 */ /* 0x001ee20000100800 */
[----:B------:R-:W0:Y:S02]  /*11f10*/  S2R R10, SR_CgaCtaId ;  /* 0x00000000000a7919 */ /* 0x000e240000008800 */
[----:B0-----:R-:W-:-:S05]  /*11f20*/  LEA R9, R10, R9, 0x18 ;  /* 0x000000090a097211 */ /* 0x001fca00078ec0ff */
[----:B--2---:R-:W-:Y:S01]  /*11f30*/  IMAD R2, R7, 0x8, R9 ;  /* 0x0000000807027824 */ /* 0x004fe200078e0209 */
[----:B---3--:R-:W-:-:S04]  /*11f40*/  SHF.L.U32 R5, R5, 0x1f, RZ ;  /* 0x0000001f05057819 */ /* 0x008fc800000006ff */
[----:B------:R-:W0:Y:S02]  /*11f50*/  SYNCS.PHASECHK.TRANS64.TRYWAIT P0, [R2+URZ+0x28c60], R5 ;  /* 0x028c6005020075a7 */ /* 0x000e24000800017f */
[----:B0-----:R-:W-:Y:S05]  /*11f60*/  @!P0 BRA `(.L_x_3284) ;  /* 0x0000003c00048947 */ /* 0x001fea0003800000 */
.L_x_3389:
        /* <DEDUP_REMOVED lines=11> */
.L_x_3285:
        /* <DEDUP_REMOVED lines=44> */
[----:B------:R-:W-:-:S02]  /*122e0*/  UMOV UR10, UR21 ;  /* 0x00000015000a7c82 */ /* 0x000fc40008000000 */
[----:B------:R0:W-:Y:S01]  /*122f0*/  UTMALDG.4D [UR8], [UR4], desc[UR6] ;  /* 0x00000608040075b4 */ /* 0x0001e20008019000 */
        /* <DEDUP_REMOVED lines=12> */
.L_x_3283:
[----:B------:R-:W-:Y:S05]  /*123c0*/  BSYNC B0 ;  /* 0x0000000000007941 */ /* 0x000fea0003800000 */
.L_x_3282:
        /* <DEDUP_REMOVED lines=9> */
[C---:B------:R-:W-:Y:S01]  /*12460*/  IMAD.IADD R2, R5.reuse, 0x1, R9 ;  /* 0x0000000105027824 */ /* 0x040fe200078e0209 */
[----:B------:R-:W-:-:S04]  /*12470*/  IADD3 R5, R5, -0x2, RZ ;  /* 0xfffffffe05057810 */ /* 0x000fc80007ffe0ff */
[----:B------:R-:W-:-:S04]  /*12480*/  LOP3.LUT R2, R2, 0x1, RZ, 0xc0, !PT ;  /* 0x0000000102027812 */ /* 0x000fc800078ec0ff */
[----:B------:R-:W-:-:S13]  /*12490*/  ISETP.NE.U32.AND P0, PT, R2, 0x1, PT ;  /* 0x000000010200780c */ /* 0x000fda0003f05070 */
[----:B------:R-:W-:Y:S05]  /*124a0*/  @P0 BRA `(.L_x_3289) ;  /* 0x0000000800240947 */ /* 0x000fea0003800000 */
[----:B------:R-:W2:Y:S04]  /*124b0*/  LDL.LU R7, [R1] ;  /* 0x0000000001077983 */ /* 0x000ea80000300800 */
[----:B------:R-:W3:Y:S01]  /*124c0*/  LDL.LU R12, [R1+0x8] ;  /* 0x00000800010c7983 */ /* 0x000ee20000300800 */
[----:B------:R-:W-:Y:S01]  /*124d0*/  BSSY B2, `(.L_x_3290) ;  /* 0x0000084000027945 */ /* 0x000fe20003800000 */
[----:B--2---:R-:W-:-:S05]  /*124e0*/  VIADD R2, R7, 0x1 ;  /* 0x0000000107027836 */ /* 0x004fca0000000000 */
        /* <DEDUP_REMOVED lines=19> */
[C---:B------:R-:W-:Y:S02]  /*12620*/  IMAD R10, R0.reuse, UR5, R6 ;  /* 0x00000005000a7c24 */ /* 0x040fe4000f8e0206 */
        /* <DEDUP_REMOVED lines=8> */
.L_x_3292:
[----:B------:R-:W2:Y:S01]  /*126b0*/  S2R R7, SR_CgaCtaId ;  /* 0x0000000000077919 */ /* 0x000ea20000008800 */
[----:B------:R-:W-:-:S04]  /*126c0*/  MOV R2, 0x400 ;  /* 0x0000040000027802 */ /* 0x000fc80000000f00 */
[----:B--2---:R-:W-:Y:S02]  /*126d0*/  LEA R2, R7, R2, 0x18 ;  /* 0x0000000207027211 */ /* 0x004fe400078ec0ff */
[----:B------:R-:W-:-:S03]  /*126e0*/  SHF.L.U32 R7, R12, 0x1f, RZ ;  /* 0x0000001f0c077819 */ /* 0x000fc600000006ff */
[----:B------:R-:W-:-:S04]  /*126f0*/  IMAD R2, R13, 0x8, R2 ;  /* 0x000000080d027824 */ /* 0x000fc800078e0202 */
[----:B------:R-:W2:Y:S02]  /*12700*/  SYNCS.PHASECHK.TRANS64.TRYWAIT P0, [R2+URZ+0x28c40], R7 ;  /* 0x028c4007020075a7 */ /* 0x000ea4000800017f */
[----:B--2---:R-:W-:Y:S05]  /*12710*/  @!P0 BRA `(.L_x_3293) ;  /* 0x00000034002c8947 */ /* 0x004fea0003800000 */
.L_x_3390:
[----:B------:R-:W3:Y:S02]  /*12720*/  S2R R10, SR_TID.X ;  /* 0x00000000000a7919 */ /* 0x000ee40000002100 */
[----:B---3--:R-:W-:-:S04]  /*12730*/  LOP3.LUT R10, R10, 0x7f, RZ, 0xc0, !PT ;  /* 0x0000007f0a0a7812 */ /* 0x008fc800078ec0ff */
[----:B------:R-:W-:-:S13]  /*12740*/  ISETP.NE.AND P1, PT, R10, RZ, PT ;  /* 0x000000ff0a00720c */ /* 0x000fda0003f25270 */
[----:B------:R-:W-:Y:S05]  /*12750*/  @P1 BRA `(.L_x_3294) ;  /* 0x00000000001c1947 */ /* 0x000fea0003800000 */
[----:B------:R-:W3:Y:S02]  /*12760*/  S2R R10, SR_TID.X ;  /* 0x00000000000a7919 */ /* 0x000ee40000002100 */
[----:B---3--:R-:W-:-:S04]  /*12770*/  LOP3.LUT R10, R10, 0x1f, RZ, 0xc0, !PT ;  /* 0x0000001f0a0a7812 */ /* 0x008fc800078ec0ff */
[----:B------:R-:W-:Y:S02]  /*12780*/  ISETP.NE.AND P0, PT, R10, RZ, PT ;  /* 0x000000ff0a00720c */ /* 0x000fe40003f05270 */
[----:B------:R-:W-:-:S04]  /*12790*/  MOV R10, 0x2000 ;  /* 0x00002000000a7802 */ /* 0x000fc80000000f00 */
[----:B------:R3:W-:Y:S07]  /*127a0*/  SYNCS.ARRIVE.TRANS64 RZ, [R2+URZ+0x28c30], R10 ;  /* 0x028c300a02ff79a7 */ /* 0x0007ee000800003f */
[----:B------:R-:W-:Y:S05]  /*127b0*/  @!P0 BRA `(.L_x_3294) ;  /* 0x0000000000048947 */ /* 0x000fea0003800000 */
[----:B------:R-:W-:Y:S01]  /*127c0*/  BPT.TRAP 0x1 ;  /* 0x000000040000795c */ /* 0x000fe20000300000 */
.L_x_3294:
[----:B---3--:R-:W3:Y:S01]  /*127d0*/  LDL R10, [R1] ;  /* 0x00000000010a7983 */ /* 0x008ee20000100800 */
[----:B0-----:R-:W-:-:S03]  /*127e0*/  MOV R12, 0x400 ;  /* 0x00000400000c7802 */ /* 0x001fc60000000f00 */
[----:B------:R-:W4:Y:S01]  /*127f0*/  LDL R11, [R1+0x10] ;  /* 0x00001000010b7983 */ /* 0x000f220000100800 */
[----:B------:R-:W0:Y:S01]  /*12800*/  S2R R13, SR_CgaCtaId ;  /* 0x00000000000d7919 */ /* 0x000e220000008800 */
        /* <DEDUP_REMOVED lines=8> */
[----:B------:R-:W-:Y:S01]  /*12890*/  UMOV UR7, 0x14f00000 ;  /* 0x14f0000000077882 */ /* 0x000fe20000000000 */
[----:B------:R-:W-:Y:S01]  /*128a0*/  UMOV UR10, URZ ;  /* 0x0000003f000a7c82 */ /* 0x000fe20008000000 */
[----:B---3--:R-:W-:-:S05]  /*128b0*/  IMAD R10, R10, 0x2000, R12 ;  /* 0x000020000a0a7824 */ /* 0x008fca00078e020c */
[----:B------:R-:W-:Y:S01]  /*128c0*/  R2UR UR8, R10 ;  /* 0x000000000a0872ca */ /* 0x000fe200000e0000 */
[----:B----4-:R-:W-:-:S05]  /*128d0*/  IMAD R5, R5, 0x40, R11 ;  /* 0x0000004005057824 */ /* 0x010fca00078e020b */
[----:B------:R-:W-:-:S07]  /*128e0*/  R2UR UR11, R5 ;  /* 0x00000000050b72ca */ /* 0x000fce00000e0000 */
[----:B------:R-:W-:-:S09]  /*128f0*/  UIADD3 UR8, UR8, 0x22400, URZ ;  /* 0x0002240008087890 */ /* 0x000fd2000fffe03f */
[----:B------:R0:W-:Y:S01]  /*12900*/  UTMALDG.4D [UR8], [UR4], desc[UR6] ;  /* 0x00000608040075b4 */ /* 0x0001e20008019000 */
[----:B------:R-:W3:Y:S02]  /*12910*/  SYNCS.PHASECHK.TRANS64.TRYWAIT P0, [R2+URZ+0x28c60], R7 ;  /* 0x028c6007020075a7 */ /* 0x000ee4000800017f */
[----:B0--3--:R-:W-:Y:S05]  /*12920*/  @!P0 BRA `(.L_x_3295) ;  /* 0x0000003000bc8947 */ /* 0x009fea0003800000 */
.L_x_3391:
[----:B------:R-:W-:Y:S05]  /*12930*/  @P1 BRA `(.L_x_3296) ;  /* 0x00000000001c1947 */ /* 0x000fea0003800000 */
[----:B------:R-:W3:Y:S01]  /*12940*/  S2R R10, SR_TID.X ;  /* 0x00000000000a7919 */ /* 0x000ee20000002100 */
[----:B0-2---:R-:W-:-:S04]  /*12950*/  IMAD.MOV.U32 R7, RZ, RZ, 0x10000 ;  /* 0x00010000ff077424 */ /* 0x005fc800078e00ff */
[----:B------:R4:W-:Y:S01]  /*12960*/  SYNCS.ARRIVE.TRANS64 RZ, [R2+URZ+0x28c50], R7 ;  /* 0x028c500702ff79a7 */ /* 0x0009e2000800003f */
[----:B---3--:R-:W-:-:S04]  /*12970*/  LOP3.LUT R10, R10, 0x1f, RZ, 0xc0, !PT ;  /* 0x0000001f0a0a7812 */ /* 0x008fc800078ec0ff */
[----:B------:R-:W-:-:S13]  /*12980*/  ISETP.NE.AND P0, PT, R10, RZ, PT ;  /* 0x000000ff0a00720c */ /* 0x000fda0003f05270 */
[----:B----4-:R-:W-:Y:S05]  /*12990*/  @!P0 BRA `(.L_x_3296) ;  /* 0x0000000000048947 */ /* 0x010fea0003800000 */
[----:B------:R-:W-:Y:S01]  /*129a0*/  BPT.TRAP 0x1 ;  /* 0x000000040000795c */ /* 0x000fe20000300000 */
.L_x_3296:
[----:B0-2---:R-:W2:Y:S01]  /*129b0*/  LDL R7, [R1] ;  /* 0x0000000001077983 */ /* 0x005ea20000100800 */
[----:B------:R-:W-:Y:S01]  /*129c0*/  MOV R10, 0x400 ;  /* 0x00000400000a7802 */ /* 0x000fe20000000f00 */
[----:B------:R-:W0:Y:S01]  /*129d0*/  S2R R11, SR_CgaCtaId ;  /* 0x00000000000b7919 */ /* 0x000e220000008800 */
[----:B------:R-:W-:Y:S01]  /*129e0*/  R2UR UR9, R2 ;  /* 0x00000000020972ca */ /* 0x000fe200000e0000 */
[----:B------:R-:W-:Y:S01]  /*129f0*/  UIADD3 UR4, UP0, UR38, 0x470, URZ ;  /* 0x0000047026047890 */ /* 0x000fe2000ff1e03f */
[----:B------:R-:W-:Y:S02]  /*12a00*/  R2UR UR11, R5 ;  /* 0x00000000050b72ca */ /* 0x000fe400000e0000 */
[----:B------:R-:W-:Y:S02]  /*12a10*/  R2UR UR12, R4 ;  /* 0x00000000040c72ca */ /* 0x000fe400000e0000 */
[----:B------:R-:W-:Y:S01]  /*12a20*/  R2UR UR13, R6 ;  /* 0x00000000060d72ca */ /* 0x000fe200000e0000 */
[----:B------:R-:W-:Y:S01]  /*12a30*/  UIADD3.X UR5, URZ, UR39, URZ, UP0, !UPT ;  /* 0x000000273f057290 */ /* 0x000fe200087fe43f */
[----:B0-----:R-:W-:-:S05]  /*12a40*/  LEA R10, R11, R10, 0x18 ;  /* 0x0000000a0b0a7211 */ /* 0x001fca00078ec0ff */
        /* <DEDUP_REMOVED lines=43> */
[----:B--2---:R-:W-:Y:S01]  /*12d00*/  NOP ;  /* 0x0000000000007918 */ /* 0x004fe20000000000 */
.L_x_3291:
[----:B------:R-:W-:Y:S05]  /*12d10*/  BSYNC B2 ;  /* 0x0000000000027941 */ /* 0x000fea0003800000 */
.L_x_3290:
[----:B------:R-:W2:Y:S02]  /*12d20*/  LDL.LU R2, [R1+0x1c] ;  /* 0x00001c0001027983 */ /* 0x000ea40000300800 */
[----:B--2---:R-:W-:-:S07]  /*12d30*/  VIADD R5, R2, 0xfffffffd ;  /* 0xfffffffd02057836 */ /* 0x004fce0000000000 */
.L_x_3289:
[----:B------:R-:W-:Y:S05]  /*12d40*/  BSYNC B1 ;  /* 0x0000000000017941 */ /* 0x000fea0003800000 */
.L_x_3288:
[----:B------:R-:W-:-:S05]  /*12d50*/  IMAD.MOV R2, RZ, RZ, -R9 ;  /* 0x000000ffff027224 */ /* 0x000fca00078e0a09 */
[----:B------:R-:W-:-:S13]  /*12d60*/  ISETP.NE.AND P0, PT, R3, R2, PT ;  /* 0x000000020300720c */ /* 0x000fda0003f05270 */
[----:B------:R-:W-:Y:S05]  /*12d70*/  @!P0 BRA `(.L_x_3287) ;  /* 0x0000001000388947 */ /* 0x000fea0003800000 */
.L_x_3311:
[----:B--2---:R-:W2:Y:S04]  /*12d80*/  LDL.LU R3, [R1] ;  /* 0x0000000001037983 */ /* 0x004ea80000300800 */
[----:B------:R-:W3:Y:S01]  /*12d90*/  LDL.LU R2, [R1+0x8] ;  /* 0x0000080001027983 */ /* 0x000ee20000300800 */
[----:B------:R-:W-:Y:S05]  /*12da0*/  YIELD ;  /* 0x0000000000007946 */ /* 0x000fea0003800000 */
[----:B------:R-:W-:Y:S01]  /*12db0*/  BSSY B1, `(.L_x_3297) ;  /* 0x0000081000017945 */ /* 0x000fe20003800000 */
[----:B--2---:R-:W-:-:S04]  /*12dc0*/  IADD3 R9, R3, 0x1, RZ ;  /* 0x0000000103097810 */ /* 0x004fc80007ffe0ff */
[----:B------:R-:W-:-:S04]  /*12dd0*/  ISETP.NE.AND P0, PT, R9, 0x2, PT ;  /* 0x000000020900780c */ /* 0x000fc80003f05270 */
[----:B------:R-:W-:Y:S02]  /*12de0*/  SEL R10, RZ, 0x1, P0 ;  /* 0x00000001ff0a7807 */ /* 0x000fe40000000000 */
[----:B------:R-:W-:Y:S02]  /*12df0*/  SEL R9, R9, RZ, P0 ;  /* 0x000000ff09097207 */ /* 0x000fe40000000000 */
[----:B---3--:R-:W-:Y:S01]  /*12e00*/  LOP3.LUT R10, R2, R10, RZ, 0x3c, !PT ;  /* 0x0000000a020a7212 */ /* 0x008fe200078e3cff */
[----:B------:R-:W-:Y:S06]  /*12e10*/  @!P6 BRA `(.L_x_3298) ;  /* 0x0000000400e8e947 */ /* 0x000fec0003800000 */
[----:B------:R-:W-:Y:S01]  /*12e20*/  ULDC.64 UR4, c[0x0][0x3f8] ;  /* 0x0000fe0000047ab9 */ /* 0x000fe20000000a00 */
[----:B------:R-:W-:Y:S01]  /*12e30*/  IMAD.MOV.U32 R11, RZ, RZ, R5 ;  /* 0x000000ffff0b7224 */ /* 0x000fe200078e0005 */
[----:B------:R-:W-:-:S04]  /*12e40*/  ISETP.NE.U32.AND P0, PT, RZ, UR4, PT ;  /* 0x00000004ff007c0c */ /* 0x000fc8000bf05070 */
[----:B------:R-:W-:-:S13]  /*12e50*/  ISETP.NE.AND.EX P0, PT, RZ, UR5, PT, P0 ;  /* 0x00000005ff007c0c */ /* 0x000fda000bf05300 */
[----:B------:R-:W-:Y:S05]  /*12e60*/  @!P0 BRA `(.L_x_3299) ;  /* 0x0000000000448947 */ /* 0x000fea0003800000 */
[----:B------:R-:W2:Y:S01]  /*12e70*/  LDC R11, c[0x0][0x41c] ;  /* 0x00010700ff0b7b82 */ /* 0x000ea20000000800 */
[----:B------:R-:W-:Y:S01]  /*12e80*/  ULDC.64 UR6, c[0x0][0x408] ;  /* 0x0001020000067ab9 */ /* 0x000fe20000000a00 */
[----:B--2---:R-:W-:-:S13]  /*12e90*/  ISETP.NE.AND P0, PT, R11, 0x1, PT ;  /* 0x000000010b00780c */ /* 0x004fda0003f05270 */
[----:B------:R-:W2:Y:S02]  /*12ea0*/  @P0 LDC.64 R2, c[0x0][0x420] ;  /* 0x00010800ff020b82 */ /* 0x000ea40000000a00 */
[----:B--2---:R-:W-:-:S04]  /*12eb0*/  @P0 IMAD.HI.U32 R6, R5, R2, RZ ;  /* 0x0000000205060227 */ /* 0x004fc800078e00ff */
        /* <DEDUP_REMOVED lines=12> */
.L_x_3299:
[----:B------:R-:W3:Y:S01]  /*12f80*/  S2R R3, SR_CgaCtaId ;  /* 0x0000000000037919 */ /* 0x000ee20000008800 */
[----:B------:R-:W-:-:S04]  /*12f90*/  MOV R2, 0x400 ;  /* 0x0000040000027802 */ /* 0x000fc80000000f00 */
[----:B---3--:R-:W-:Y:S02]  /*12fa0*/  LEA R2, R3, R2, 0x18 ;  /* 0x0000000203027211 */ /* 0x008fe400078ec0ff */
[----:B------:R-:W-:-:S03]  /*12fb0*/  SHF.L.U32 R3, R10, 0x1f, RZ ;  /* 0x0000001f0a037819 */ /* 0x000fc600000006ff */
[----:B------:R-:W-:-:S04]  /*12fc0*/  IMAD R2, R9, 0x8, R2 ;  /* 0x0000000809027824 */ /* 0x000fc800078e0202 */
[----:B------:R-:W3:Y:S02]  /*12fd0*/  SYNCS.PHASECHK.TRANS64.TRYWAIT P0, [R2+URZ+0x28c40], R3 ;  /* 0x028c4003020075a7 */ /* 0x000ee4000800017f */
[----:B---3--:R-:W-:Y:S05]  /*12fe0*/  @!P0 BRA `(.L_x_3300) ;  /* 0x0000002c00208947 */ /* 0x008fea0003800000 */
.L_x_3392:
[----:B--2---:R-:W2:Y:S02]  /*12ff0*/  S2R R7, SR_TID.X ;  /* 0x0000000000077919 */ /* 0x004ea40000002100 */
        /* <DEDUP_REMOVED lines=10> */
.L_x_3301:
[----:B0-----:R-:W4:Y:S01]  /*130a0*/  LDL R12, [R1+0x10] ;  /* 0x00001000010c7983 */ /* 0x001f220000100800 */
[----:B--2---:R-:W-:Y:S01]  /*130b0*/  MOV R7, 0x400 ;  /* 0x0000040000077802 */ /* 0x004fe20000000f00 */
[----:B------:R-:W0:Y:S01]  /*130c0*/  S2R R13, SR_CgaCtaId ;  /* 0x00000000000d7919 */ /* 0x000e220000008800 */
[----:B------:R-:W-:Y:S01]  /*130d0*/  R2UR UR9, R2 ;  /* 0x00000000020972ca */ /* 0x000fe200000e0000 */
[----:B------:R-:W-:Y:S01]  /*130e0*/  UIADD3 UR4, UP0, UR38, 0x370, URZ ;  /* 0x0000037026047890 */ /* 0x000fe2000ff1e03f */
[----:B------:R-:W-:Y:S02]  /*130f0*/  R2UR UR12, R4 ;  /* 0x00000000040c72ca */ /* 0x000fe400000e0000 */
[----:B-----5:R-:W-:Y:S01]  /*13100*/  R2UR UR13, R6 ;  /* 0x00000000060d72ca */ /* 0x020fe200000e0000 */
[----:B------:R-:W-:Y:S01]  /*13110*/  UIADD3.X UR5, URZ, UR39, URZ, UP0, !UPT ;  /* 0x000000273f057290 */ /* 0x000fe200087fe43f */
[----:B0-----:R-:W-:-:S04]  /*13120*/  LEA R7, R13, R7, 0x18 ;  /* 0x000000070d077211 */ /* 0x001fc800078ec0ff */
[----:B------:R-:W-:-:S04]  /*13130*/  LEA R7, R9, R7, 0xd ;  /* 0x0000000709077211 */ /* 0x000fc800078e68ff */
[----:B------:R-:W-:Y:S01]  /*13140*/  R2UR UR8, R7 ;  /* 0x00000000070872ca */ /* 0x000fe200000e0000 */
[----:B------:R-:W-:Y:S01]  /*13150*/  UIADD3 UR9, UR9, 0x28c30, URZ ;  /* 0x00028c3009097890 */ /* 0x000fe2000fffe03f */
[----:B------:R-:W-:Y:S01]  /*13160*/  UMOV UR6, 0x0 ;  /* 0x0000000000067882 */ /* 0x000fe20000000000 */
[----:B------:R-:W-:Y:S01]  /*13170*/  UMOV UR7, 0x14f00000 ;  /* 0x14f0000000077882 */ /* 0x000fe20000000000 */
[----:B------:R-:W-:-:S09]  /*13180*/  UMOV UR10, URZ ;  /* 0x0000003f000a7c82 */ /* 0x000fd20008000000 */
[----:B------:R-:W-:Y:S01]  /*13190*/  UIADD3 UR8, UR8, 0x22400, URZ ;  /* 0x0002240008087890 */ /* 0x000fe2000fffe03f */
[----:B----4-:R-:W-:-:S05]  /*131a0*/  IMAD R7, R11, 0x40, R12 ;  /* 0x000000400b077824 */ /* 0x010fca00078e020c */
[----:B------:R-:W-:-:S13]  /*131b0*/  R2UR UR11, R7 ;  /* 0x00000000070b72ca */ /* 0x000fda00000e0000 */
[----:B------:R0:W-:Y:S01]  /*131c0*/  UTMALDG.4D [UR8], [UR4], desc[UR6] ;  /* 0x00000608040075b4 */ /* 0x0001e20008019000 */
[----:B------:R-:W2:Y:S02]  /*131d0*/  SYNCS.PHASECHK.TRANS64.TRYWAIT P1, [R2+URZ+0x28c60], R3 ;  /* 0x028c6003020075a7 */ /* 0x000ea4000802017f */
[----:B0-2---:R-:W-:Y:S05]  /*131e0*/  @!P1 BRA `(.L_x_3302) ;  /* 0x0000002800b49947 */ /* 0x005fea0003800000 */
.L_x_3393:
[----:B------:R-:W-:Y:S05]  /*131f0*/  @P0 BRA `(.L_x_3303) ;  /* 0x00000000001c0947 */ /* 0x000fea0003800000 */
[----:B------:R-:W2:Y:S01]  /*13200*/  S2R R11, SR_TID.X ;  /* 0x00000000000b7919 */ /* 0x000ea20000002100 */
[----:B0--3--:R-:W-:-:S04]  /*13210*/  IMAD.MOV.U32 R3, RZ, RZ, 0x10000 ;  /* 0x00010000ff037424 */ /* 0x009fc800078e00ff */
[----:B------:R4:W-:Y:S01]  /*13220*/  SYNCS.ARRIVE.TRANS64 RZ, [R2+URZ+0x28c50], R3 ;  /* 0x028c500302ff79a7 */ /* 0x0009e2000800003f */
[----:B--2---:R-:W-:-:S04]  /*13230*/  LOP3.LUT R11, R11, 0x1f, RZ, 0xc0, !PT ;  /* 0x0000001f0b0b7812 */ /* 0x004fc800078ec0ff */
[----:B------:R-:W-:-:S13]  /*13240*/  ISETP.NE.AND P1, PT, R11, RZ, PT ;  /* 0x000000ff0b00720c */ /* 0x000fda0003f25270 */
[----:B----4-:R-:W-:Y:S05]  /*13250*/  @!P1 BRA `(.L_x_3303) ;  /* 0x0000000000049947 */ /* 0x010fea0003800000 */
[----:B------:R-:W-:Y:S01]  /*13260*/  BPT.TRAP 0x1 ;  /* 0x000000040000795c */ /* 0x000fe20000300000 */
.L_x_3303:
[----:B------:R-:W2:Y:S01]  /*13270*/  S2R R11, SR_CgaCtaId ;  /* 0x00000000000b7919 */ /* 0x000ea20000008800 */
[----:B0--3--:R-:W-:Y:S01]  /*13280*/  MOV R3, 0x400 ;  /* 0x0000040000037802 */ /* 0x009fe20000000f00 */
        /* <DEDUP_REMOVED lines=15> */
[----:B--2---:R-:W-:-:S05]  /*13380*/  LEA R3, R11, R3, 0x18 ;  /* 0x000000030b037211 */ /* 0x004fca00078ec0ff */
[----:B------:R-:W-:-:S05]  /*13390*/  IMAD R2, R9, 0x10000, R3 ;  /* 0x0001000009027824 */ /* 0x000fca00078e0203 */
        /* <DEDUP_REMOVED lines=33> */
[----:B--2---:R-:W-:Y:S01]  /*135b0*/  NOP ;  /* 0x0000000000007918 */ /* 0x004fe20000000000 */
.L_x_3298:
[----:B------:R-:W-:Y:S05]  /*135c0*/  BSYNC B1 ;  /* 0x0000000000017941 */ /* 0x000fea0003800000 */
.L_x_3297:
        /* <DEDUP_REMOVED lines=14> */
[----:B------:R-:W3:Y:S01]  /*136b0*/  LDC R6, c[0x0][0x41c] ;  /* 0x00010700ff067b82 */ /* 0x000ee20000000800 */
[----:B------:R-:W-:Y:S01]  /*136c0*/  ULDC.64 UR6, c[0x0][0x408] ;  /* 0x0001020000067ab9 */ /* 0x000fe20000000a00 */
[----:B---3--:R-:W-:-:S13]  /*136d0*/  ISETP.NE.AND P0, PT, R6, 0x1, PT ;  /* 0x000000010600780c */ /* 0x008fda0003f05270 */
[----:B------:R-:W3:Y:S02]  /*136e0*/  @P0 LDC.64 R2, c[0x0][0x420] ;  /* 0x00010800ff020b82 */ /* 0x000ee40000000a00 */
[----:B---3--:R-:W-:-:S04]  /*136f0*/  @P0 IMAD.HI.U32 R7, R9, R2, RZ ;  /* 0x0000000209070227 */ /* 0x008fc800078e00ff */
[----:B------:R-:W-:Y:S01]  /*13700*/  IMAD.MOV.U32 R2, RZ, RZ, R9 ;  /* 0x000000ffff027224 */ /* 0x000fe200078e0009 */
[----:B------:R-:W-:-:S04]  /*13710*/  @P0 SHF.R.U32.HI R2, RZ, R3, R7 ;  /* 0x00000003ff020219 */ /* 0x000fc80000011607 */
[----:B------:R-:W-:-:S05]  /*13720*/  IADD3 R3, -R2, RZ, RZ ;  /* 0x000000ff02037210 */ /* 0x000fca0007ffe1ff */
[----:B------:R-:W-:Y:S01]  /*13730*/  IMAD R9, R6, R3, R9 ;  /* 0x0000000306097224 */ /* 0x000fe200078e0209 */
[----:B------:R-:W-:Y:S01]  /*13740*/  SHF.R.S32.HI R3, RZ, 0x1f, R2 ;  /* 0x0000001fff037819 */ /* 0x000fe20000011402 */
[----:B------:R-:W-:-:S04]  /*13750*/  IMAD R6, R8, UR6, RZ ;  /* 0x0000000608067c24 */ /* 0x000fc8000f8e02ff */
[C---:B------:R-:W-:Y:S02]  /*13760*/  IMAD R6, R0.reuse, UR7, R6 ;  /* 0x0000000700067c24 */ /* 0x040fe4000f8e0206 */
[----:B------:R-:W-:-:S04]  /*13770*/  IMAD.WIDE.U32 R2, R0, UR6, R2 ;  /* 0x0000000600027c25 */ /* 0x000fc8000f8e0002 */
[----:B------:R-:W-:Y:S01]  /*13780*/  IMAD.IADD R3, R6, 0x1, R3 ;  /* 0x0000000106037824 */ /* 0x000fe200078e0203 */
[----:B------:R-:W-:-:S04]  /*13790*/  LEA R6, P0, R2, UR4, 0x2 ;  /* 0x0000000402067c11 */ /* 0x000fc8000f8010ff */
[----:B------:R-:W-:-:S05]  /*137a0*/  LEA.HI.X R7, R2, UR5, R3, 0x2, P0 ;  /* 0x0000000502077c11 */ /* 0x000fca00080f1403 */
[----:B------:R3:W5:Y:S04]  /*137b0*/  LDG.E R6, desc[UR40][R6.64] ;  /* 0x0000002806067981 */ /* 0x000768000c1e1900 */
.L_x_3306:
[----:B------:R-:W4:Y:S01]  /*137c0*/  S2R R3, SR_CgaCtaId ;  /* 0x0000000000037919 */ /* 0x000f220000008800 */
[----:B------:R-:W-:-:S04]  /*137d0*/  MOV R2, 0x400 ;  /* 0x0000040000027802 */ /* 0x000fc80000000f00 */
[----:B----4-:R-:W-:Y:S02]  /*137e0*/  LEA R2, R3, R2, 0x18 ;  /* 0x0000000203027211 */ /* 0x010fe400078ec0ff */
[----:B------:R-:W-:-:S03]  /*137f0*/  SHF.L.U32 R3, R10, 0x1f, RZ ;  /* 0x0000001f0a037819 */ /* 0x000fc600000006ff */
[----:B------:R-:W-:-:S04]  /*13800*/  IMAD R2, R11, 0x8, R2 ;  /* 0x000000080b027824 */ /* 0x000fc800078e0202 */
[----:B------:R-:W4:Y:S02]  /*13810*/  SYNCS.PHASECHK.TRANS64.TRYWAIT P0, [R2+URZ+0x28c40], R3 ;  /* 0x028c4003020075a7 */ /* 0x000f24000800017f */
[----:B----4-:R-:W-:Y:S05]  /*13820*/  @!P0 BRA `(.L_x_3307) ;  /* 0x0000002400388947 */ /* 0x010fea0003800000 */
.L_x_3394:
[----:B---3--:R-:W3:Y:S02]  /*13830*/  S2R R7, SR_TID.X ;  /* 0x0000000000077919 */ /* 0x008ee40000002100 */
[----:B---3--:R-:W-:-:S04]  /*13840*/  LOP3.LUT R7, R7, 0x7f, RZ, 0xc0, !PT ;  /* 0x0000007f07077812 */ /* 0x008fc800078ec0ff */
[----:B------:R-:W-:-:S13]  /*13850*/  ISETP.NE.AND P0, PT, R7, RZ, PT ;  /* 0x000000ff0700720c */ /* 0x000fda0003f05270 */
        /* <DEDUP_REMOVED lines=8> */
.L_x_3308:
[----:B---3--:R-:W3:Y:S01]  /*138e0*/  LDL R7, [R1] ;  /* 0x0000000001077983 */ /* 0x008ee20000100800 */
[----:B--2---:R-:W-:-:S03]  /*138f0*/  MOV R11, 0x400 ;  /* 0x00000400000b7802 */ /* 0x004fc60000000f00 */
[----:B------:R-:W2:Y:S01]  /*13900*/  LDL R10, [R1+0x10] ;  /* 0x00001000010a7983 */ /* 0x000ea20000100800 */
[----:B0-----:R-:W0:Y:S01]  /*13910*/  S2R R12, SR_CgaCtaId ;  /* 0x00000000000c7919 */ /* 0x001e220000008800 */
        /* <DEDUP_REMOVED lines=12> */
[----:B--2---:R-:W-:-:S05]  /*139e0*/  IMAD R9, R9, 0x40, R10 ;  /* 0x0000004009097824 */ /* 0x004fca00078e020a */
[----:B------:R-:W-:-:S07]  /*139f0*/  R2UR UR11, R9 ;  /* 0x00000000090b72ca */ /* 0x000fce00000e0000 */
[----:B------:R-:W-:-:S09]  /*13a00*/  UIADD3 UR8, UR8, 0x22400, URZ ;  /* 0x0002240008087890 */ /* 0x000fd2000fffe03f */
[----:B------:R0:W-:Y:S01]  /*13a10*/  UTMALDG.4D [UR8], [UR4], desc[UR6] ;  /* 0x00000608040075b4 */ /* 0x0001e20008019000 */
[----:B------:R-:W2:Y:S02]  /*13a20*/  SYNCS.PHASECHK.TRANS64.TRYWAIT P1, [R2+URZ+0x28c60], R3 ;  /* 0x028c6003020075a7 */ /* 0x000ea4000802017f */
[----:B0-2---:R-:W-:Y:S05]  /*13a30*/  @!P1 BRA `(.L_x_3309) ;  /* 0x0000002000c89947 */ /* 0x005fea0003800000 */
.L_x_3395:
[----:B------:R-:W-:Y:S05]  /*13a40*/  @P0 BRA `(.L_x_3310) ;  /* 0x00000000001c0947 */ /* 0x000fea0003800000 */
[----:B------:R-:W2:Y:S01]  /*13a50*/  S2R R7, SR_TID.X ;  /* 0x0000000000077919 */ /* 0x000ea20000002100 */
[----:B0---4-:R-:W-:-:S04]  /*13a60*/  IMAD.MOV.U32 R3, RZ, RZ, 0x10000 ;  /* 0x00010000ff037424 */ /* 0x011fc800078e00ff */
[----:B------:R3:W-:Y:S01]  /*13a70*/  SYNCS.ARRIVE.TRANS64 RZ, [R2+URZ+0x28c50], R3 ;  /* 0x028c500302ff79a7 */ /* 0x0007e2000800003f */
[----:B--2---:R-:W-:-:S04]  /*13a80*/  LOP3.LUT R7, R7, 0x1f, RZ, 0xc0, !PT ;  /* 0x0000001f07077812 */ /* 0x004fc800078ec0ff */
[----:B------:R-:W-:-:S13]  /*13a90*/  ISETP.NE.AND P1, PT, R7, RZ, PT ;  /* 0x000000ff0700720c */ /* 0x000fda0003f25270 */
[----:B---3--:R-:W-:Y:S05]  /*13aa0*/  @!P1 BRA `(.L_x_3310) ;  /* 0x0000000000049947 */ /* 0x008fea0003800000 */
[----:B------:R-:W-:Y:S01]  /*13ab0*/  BPT.TRAP 0x1 ;  /* 0x000000040000795c */ /* 0x000fe20000300000 */
.L_x_3310:
[----:B0---4-:R-:W2:Y:S01]  /*13ac0*/  LDL R3, [R1] ;  /* 0x0000000001037983 */ /* 0x011ea20000100800 */
        /* <DEDUP_REMOVED lines=52> */
[----:B---3--:R-:W-:Y:S01]  /*13e10*/  NOP ;  /* 0x0000000000007918 */ /* 0x008fe20000000000 */
.L_x_3305:
[----:B------:R-:W-:Y:S05]  /*13e20*/  BSYNC B1 ;  /* 0x0000000000017941 */ /* 0x000fea0003800000 */
.L_x_3304:
[C---:B------:R-:W-:Y:S01]  /*13e30*/  ISETP.GT.AND P0, PT, R5.reuse, 0x1, PT ;  /* 0x000000010500780c */ /* 0x040fe20003f04270 */
[----:B------:R-:W-:-:S12]  /*13e40*/  VIADD R5, R5, 0xfffffffe ;  /* 0xfffffffe05057836 */ /* 0x000fd80000000000 */
[----:B------:R-:W-:Y:S05]  /*13e50*/  @P0 BRA `(.L_x_3311) ;  /* 0xffffffec00c80947 */ /* 0x000fea000383ffff */
.L_x_3287:
[----:B------:R-:W-:Y:S05]  /*13e60*/  BSYNC B0 ;  /* 0x0000000000007941 */ /* 0x000fea0003800000 */
.L_x_3286:
[----:B------:R-:W3:Y:S01]  /*13e70*/  LDL.LU R3, [R1] ;  /* 0x0000000001037983 */ /* 0x000ee20000300800 */
[----:B------:R-:W-:Y:S01]  /*13e80*/  BSSY B0, `(.L_x_3312) ;  /* 0x0000016000007945 */ /* 0x000fe20003800000 */
[----:B------:R-:W4:Y:S02]  /*13e90*/  S2R R2, SR_TID.X ;  /* 0x0000000000027919 */ /* 0x000f240000002100 */
[----:B----4-:R-:W-:-:S04]  /*13ea0*/  LOP3.LUT R2, R2, 0x1f, RZ, 0xc0, !PT ;  /* 0x0000001f02027812 */ /* 0x010fc800078ec0ff */
[----:B------:R-:W-:Y:S01]  /*13eb0*/  ISETP.NE.AND P1, PT, R2, RZ, PT ;  /* 0x000000ff0200720c */ /* 0x000fe20003f25270 */
[----:B---3--:R-:W-:-:S05]  /*13ec0*/  VIADD R0, R3, 0x1 ;  /* 0x0000000103007836 */ /* 0x008fca0000000000 */
[----:B------:R-:W-:-:S04]  /*13ed0*/  ISETP.NE.AND P0, PT, R0, 0x2, PT ;  /* 0x000000020000780c */ /* 0x000fc80003f05270 */
[----:B------:R-:W-:Y:S02]  /*13ee0*/  SEL R2, R0, RZ, P0 ;  /* 0x000000ff00027207 */ /* 0x000fe40000000000 */
[----:B------:R-:W-:-:S03]  /*13ef0*/  SEL R0, RZ, 0x1, P0 ;  /* 0x00000001ff007807 */ /* 0x000fc60000000000 */
[----:B------:R3:W-:Y:S01]  /*13f00*/  STL [R1], R2 ;  /* 0x0000000201007387 */ /* 0x0007e20000100800 */
[----:B------:R-:W-:Y:S05]  /*13f10*/  @P1 BRA `(.L_x_3313) ;  /* 0x0000000000301947 */ /* 0x000fea0003800000 */
[----:B------:R-:W4:Y:S01]  /*13f20*/  S2R R7, SR_LANEID ;  /* 0x0000000000077919 */ /* 0x000f220000000000 */
[----:B------:R-:W-:Y:S01]  /*13f30*/  VOTEU.ANY UR4, UPT, PT ;  /* 0x0000000000047886 */ /* 0x000fe200038e0100 */
[----:B---3--:R-:W3:Y:S01]  /*13f40*/  LDC.64 R2, c[0x0][0xc38] ;  /* 0x00030e00ff027b82 */ /* 0x008ee20000000a00 */
[----:B------:R-:W4:Y:S08]  /*13f50*/  FLO.U32 R4, UR4 ;  /* 0x0000000400047d00 */ /* 0x000f3000080e0000 */
[----:B------:R-:W3:Y:S01]  /*13f60*/  POPC R5, UR4 ;  /* 0x0000000400057d09 */ /* 0x000ee20008000000 */
[----:B----4-:R-:W-:-:S13]  /*13f70*/  ISETP.EQ.U32.AND P0, PT, R4, R7, PT ;  /* 0x000000070400720c */ /* 0x010fda0003f02070 */
[----:B---3--:R-:W3:Y:S01]  /*13f80*/  @P0 ATOMG.E.ADD.STRONG.GPU PT, R3, desc[UR40][R2.64], R5 ;  /* 0x00000005020309a8 */ /* 0x008ee200081ee1e8 */
[----:B------:R-:W4:Y:S02]  /*13f90*/  S2R R6, SR_LTMASK ;  /* 0x0000000000067919 */ /* 0x000f240000003900 */
[----:B----4-:R-:W-:-:S04]  /*13fa0*/  LOP3.LUT R6, R6, UR4, RZ, 0xc0, !PT ;  /* 0x0000000406067c12 */ /* 0x010fc8000f8ec0ff */
[----:B------:R-:W4:Y:S01]  /*13fb0*/  POPC R7, R6 ;  /* 0x0000000600077309 */ /* 0x000f220000000000 */
[----:B---3--:R-:W4:Y:S02]  /*13fc0*/  SHFL.IDX PT, R4, R3, R4, 0x1f ;  /* 0x00001f0403047589 */ /* 0x008f2400000e0000 */
[----:B----4-:R-:W-:-:S07]  /*13fd0*/  IADD3 R16, R4, UR36, R7 ;  /* 0x0000002404107c10 */ /* 0x010fce000fffe007 */
.L_x_3313:
[----:B------:R-:W-:Y:S05]  /*13fe0*/  BSYNC B0 ;  /* 0x0000000000007941 */ /* 0x000fea0003800000 */
.L_x_3312:
[----:B---3--:R-:W3:Y:S02]  /*13ff0*/  LDL.LU R2, [R1+0x8] ;  /* 0x0000080001027983 */ /* 0x008ee40000300800 */
[----:B---3--:R-:W-:-:S05]  /*14000*/  LOP3.LUT R2, R2, R0, RZ, 0x3c, !PT ;  /* 0x0000000002027212 */ /* 0x008fca00078e3cff */
[----:B------:R3:W-:Y:S02]  /*14010*/  STL [R1+0x8], R2 ;  /* 0x0000080201007387 */ /* 0x0007e40000100800 */
.L_x_3269:
[----:B------:R-:W-:Y:S05]  /*14020*/  BSYNC B6 ;  /* 0x0000000000067941 */ /* 0x000fea0003800000 */
.L_x_3267:
[----:B------:R-:W-:-:S03]  /*14030*/  UMOV UR4, 0xffffffff ;  /* 0xffffffff00047882 */ /* 0x000fc60000000000 */
[----:B------:R-:W-:Y:S05]  /*14040*/  BRA.DIV UR4, `(.L_x_3314) ;  /* 0x0000001e04587947 */ /* 0x000fea000b800000 */
[----:B------:R4:W0:Y:S04]  /*14050*/  SHFL.IDX PT, R4, R16, RZ, 0x1f ;  /* 0x00001fff10047589 */ /* 0x00082800000e0000 */
[----:B------:R4:W0:Y:S02]  /*14060*/  SHFL.IDX PT, R6, R16, 0x1, 0x1f ;  /* 0x00201f0010067f89 */ /* 0x00082400000e0000 */
.L_x_3399:
[----:B------:R-:W0:Y:S01]  /*14070*/  S2R R0, SR_TID.X ;  /* 0x0000000000007919 */ /* 0x000e220000002100 */
[----:B------:R-:W-:Y:S01]  /*14080*/  ULDC UR4, c[0x0][0xc14] ;  /* 0x0003050000047ab9 */ /* 0x000fe20000000800 */
[----:B------:R-:W-:Y:S01]  /*14090*/  BSSY B0, `(.L_x_3315) ;  /* 0x000000b000007945 */ /* 0x000fe20003800000 */
[----:B------:R-:W-:Y:S01]  /*140a0*/  IMAD.MOV.U32 R17, RZ, RZ, RZ ;  /* 0x000000ffff117224 */ /* 0x000fe200078e00ff */
[----:B01----:R-:W-:Y:S01]  /*140b0*/  LOP3.LUT R8, R0, 0x1f, RZ, 0xc0, !PT ;  /* 0x0000001f00087812 */ /* 0x003fe200078ec0ff */
[----:B------:R-:W-:-:S03]  /*140c0*/  IMAD.U32 R0, RZ, RZ, UR4 ;  /* 0x00000004ff007e24 */ /* 0x000fc6000f8e00ff */
[C---:B------:R-:W-:Y:S01]  /*140d0*/  ISETP.NE.AND P0, PT, R8.reuse, 0x1f, PT ;  /* 0x0000001f0800780c */ /* 0x040fe20003f05270 */
[----:B------:R-:W-:-:S05]  /*140e0*/  IMAD.IADD R5, R8, 0x1, R19 ;  /* 0x0000000108057824 */ /* 0x000fca00078e0213 */
[----:B------:R-:W-:-:S13]  /*140f0*/  ISETP.GE.OR P0, PT, R5, R0, !P0 ;  /* 0x000000000500720c */ /* 0x000fda0004706670 */
[----:B------:R-:W-:Y:S05]  /*14100*/  @P0 BRA `(.L_x_3316) ;  /* 0x00000000000c0947 */ /* 0x000fea0003800000 */
[----:B---3--:R-:W0:Y:S02]  /*14110*/  LDC.64 R2, c[0x0][0xc58] ;  /* 0x00031600ff027b82 */ /* 0x008e240000000a00 */
[----:B0-----:R-:W-:-:S05]  /*14120*/  IMAD.WIDE R2, R5, 0x4, R2 ;  /* 0x0000000405027825 */ /* 0x001fca00078e0202 */
[----:B------:R0:W5:Y:S02]  /*14130*/  LDG.E R17, desc[UR40][R2.64] ;  /* 0x0000002802117981 */ /* 0x000164000c1e1900 */
.L_x_3316:
[----:B------:R-:W-:Y:S05]  /*14140*/  BSYNC B0 ;  /* 0x0000000000007941 */ /* 0x000fea0003800000 */
.L_x_3315:
        /* <DEDUP_REMOVED lines=10> */
[----:B------:R-:W-:Y:S02]  /*141f0*/  ISETP.GE.U32.AND P1, PT, R8, 0x8, PT ;  /* 0x000000080800780c */ /* 0x000fe40003f26070 */
[----:B0-----:R-:W-:-:S05]  /*14200*/  IADD3 R3, R13, R14, RZ ;  /* 0x0000000e0d037210 */ /* 0x001fca0007ffe0ff */
[----:B------:R-:W0:Y:S02]  /*14210*/  SHFL.UP PT, R14, R3, 0x4, RZ ;  /* 0x04800000030e7989 */ /* 0x000e2400000e00ff */
[----:B0-----:R-:W-:Y:S02]  /*14220*/  SEL R14, R14, RZ, P0 ;  /* 0x000000ff0e0e7207 */ /* 0x001fe40000000000 */
[----:B------:R-:W-:-:S03]  /*14230*/  ISETP.GE.U32.AND P0, PT, R8, 0x10, PT ;  /* 0x000000100800780c */ /* 0x000fc60003f06070 */
[----:B------:R-:W-:-:S05]  /*14240*/  IMAD.IADD R5, R3, 0x1, R14 ;  /* 0x0000000103057824 */ /* 0x000fca00078e020e */
[----:B------:R-:W0:Y:S02]  /*14250*/  SHFL.UP PT, R14, R5, 0x8, RZ ;  /* 0x05000000050e7989 */ /* 0x000e2400000e00ff */
[----:B0-----:R-:W-:-:S05]  /*14260*/  SEL R14, R14, RZ, P1 ;  /* 0x000000ff0e0e7207 */ /* 0x001fca0000800000 */
[----:B------:R-:W-:-:S05]  /*14270*/  IMAD.IADD R7, R5, 0x1, R14 ;  /* 0x0000000105077824 */ /* 0x000fca00078e020e */
[----:B------:R-:W3:Y:S02]  /*14280*/  SHFL.UP PT, R14, R7, 0x10, RZ ;  /* 0x06000000070e7989 */ /* 0x000ee400000e00ff */
[----:B---3--:R-:W-:-:S05]  /*14290*/  SEL R2, R14, RZ, P0 ;  /* 0x000000ff0e027207 */ /* 0x008fca0000000000 */
[----:B------:R-:W-:-:S05]  /*142a0*/  IMAD.IADD R2, R7, 0x1, R2 ;  /* 0x0000000107027824 */ /* 0x000fca00078e0202 */
[----:B------:R0:W1:Y:S02]  /*142b0*/  SHFL.IDX PT, R14, R2, 0x1f, 0x1f ;  /* 0x03e01f00020e7f89 */ /* 0x00006400000e0000 */
.L_x_3407:
[----:B------:R-:W-:Y:S02]  /*142c0*/  ULDC UR4, c[0x0][0xc10] ;  /* 0x0003040000047ab9 */ /* 0x000fe40000000800 */
[----:B----4-:R-:W-:-:S04]  /*142d0*/  IMAD.U32 R16, RZ, RZ, UR4 ;  /* 0x00000004ff107e24 */ /* 0x010fc8000f8e00ff */
[----:B-1----:R-:W-:-:S04]  /*142e0*/  IMAD R3, R14, R16, RZ ;  /* 0x000000100e037224 */ /* 0x002fc800078e02ff */
[----:B------:R-:W-:-:S05]  /*142f0*/  IMAD.IADD R6, R6, 0x1, R3 ;  /* 0x0000000106067824 */ /* 0x000fca00078e0203 */
[----:B------:R-:W-:-:S13]  /*14300*/  ISETP.GT.AND P0, PT, R6, R4, PT ;  /* 0x000000040600720c */ /* 0x000fda0003f04270 */
[----:B------:R-:W-:Y:S05]  /*14310*/  @P0 BRA `(.L_x_3318) ;  /* 0x0000000000b40947 */ /* 0x000fea0003800000 */
[----:B------:R-:W1:Y:S02]  /*14320*/  LDC R0, c[0x0][0xc14] ;  /* 0x00030500ff007b82 */ /* 0x000e640000000800 */
.L_x_3323:
        /* <DEDUP_REMOVED lines=11> */
[----:B------:R-:W0:Y:S02]  /*143e0*/  LDC.64 R2, c[0x0][0xc58] ;  /* 0x00031600ff027b82 */ /* 0x000e240000000a00 */
[----:B0-----:R-:W-:-:S05]  /*143f0*/  IMAD.WIDE R2, R5, 0x4, R2 ;  /* 0x0000000405027825 */ /* 0x001fca00078e0202 */
[----:B------:R0:W5:Y:S02]  /*14400*/  LDG.E R17, desc[UR40][R2.64] ;  /* 0x0000002802117981 */ /* 0x000164000c1e1900 */
.L_x_3321:
[----:B------:R-:W-:Y:S05]  /*14410*/  BSYNC B0 ;  /* 0x0000000000007941 */ /* 0x000fea0003800000 */
.L_x_3320:
        /* <DEDUP_REMOVED lines=11> */
[----:B0-----:R-:W-:-:S05]  /*144d0*/  IMAD.IADD R3, R13, 0x1, R14 ;  /* 0x000000010d037824 */ /* 0x001fca00078e020e */
        /* <DEDUP_REMOVED lines=11> */
.L_x_3415:
[----:B------:R-:W-:Y:S02]  /*14590*/  ULDC UR4, c[0x0][0xc10] ;  /* 0x0003040000047ab9 */ /* 0x000fe40000000800 */
[----:B------:R-:W-:-:S05]  /*145a0*/  MOV R16, UR4 ;  /* 0x0000000400107c02 */ /* 0x000fca0008000f00 */
[----:B-1----:R-:W-:-:S04]  /*145b0*/  IMAD R3, R14, R16, RZ ;  /* 0x000000100e037224 */ /* 0x002fc800078e02ff */
[----:B------:R-:W-:-:S05]  /*145c0*/  IMAD.IADD R6, R3, 0x1, R6 ;  /* 0x0000000103067824 */ /* 0x000fca00078e0206 */
[----:B------:R-:W-:-:S13]  /*145d0*/  ISETP.GT.AND P0, PT, R6, R4, PT ;  /* 0x000000040600720c */ /* 0x000fda0003f04270 */
[----:B------:R-:W-:Y:S05]  /*145e0*/  @!P0 BRA `(.L_x_3323) ;  /* 0xfffffffc00508947 */ /* 0x000fea000383ffff */
.L_x_3318:
[----:B------:R-:W-:Y:S01]  /*145f0*/  IMAD.IADD R6, R6, 0x1, -R3 ;  /* 0x0000000106067824 */ /* 0x000fe200078e0a03 */
[----:B------:R-:W-:-:S03]  /*14600*/  UMOV UR4, 0xffffffff ;  /* 0xffffffff00047882 */ /* 0x000fc60000000000 */
[----:B------:R-:W-:-:S05]  /*14610*/  IMAD R3, R2, R16, R6 ;  /* 0x0000001002037224 */ /* 0x000fca00078e0206 */
[----:B------:R-:W-:Y:S01]  /*14620*/  ISETP.GT.AND P6, PT, R3, R4, PT ;  /* 0x000000040300720c */ /* 0x000fe20003fc4270 */
[----:B------:R-:W-:-:S12]  /*14630*/  BRA.DIV UR4, `(.L_x_3324) ;  /* 0x0000001e04c87947 */ /* 0x000fd8000b800000 */
[----:B------:R-:W-:-:S04]  /*14640*/  VOTE.ANY R3, PT, !P6 ;  /* 0x0000000000037806 */ /* 0x000fc800070e0100 */
[----:B------:R-:W1:Y:S02]  /*14650*/  POPC R5, R3 ;  /* 0x0000000300057309 */ /* 0x000e640000000000 */
[----:B-1----:R1:W3:Y:S02]  /*14660*/  SHFL.IDX PT, R17, R17, R5, 0x1f ;  /* 0x00001f0511117589 */ /* 0x0022e400000e0000 */
.L_x_3419:
[----:B------:R-:W-:Y:S01]  /*14670*/  ISETP.NE.AND P0, PT, R3, RZ, PT ;  /* 0x000000ff0300720c */ /* 0x000fe20003f05270 */
[----:B------:R-:W-:-:S12]  /*14680*/  IMAD.MOV.U32 R14, RZ, RZ, RZ ;  /* 0x000000ffff0e7224 */ /* 0x000fd800078e00ff */
[----:B------:R-:W-:Y:S05]  /*14690*/  @!P0 BRA `(.L_x_3325) ;  /* 0x0000000000108947 */ /* 0x000fea0003800000 */
[----:B------:R-:W-:Y:S01]  /*146a0*/  UMOV UR4, 0xffffffff ;  /* 0xffffffff00047882 */ /* 0x000fe20000000000 */
[----:B------:R-:W-:Y:S02]  /*146b0*/  VIADD R12, R5, 0xffffffff ;  /* 0xffffffff050c7836 */ /* 0x000fe40000000000 */
[----:B------:R-:W-:Y:S05]  /*146c0*/  BRA.DIV UR4, `(.L_x_3326) ;  /* 0x0000001e04ec7947 */ /* 0x000fea000b800000 */
[----:B------:R4:W0:Y:S02]  /*146d0*/  SHFL.IDX PT, R14, R2, R12, 0x1f ;  /* 0x00001f0c020e7589 */ /* 0x00082400000e0000 */
.L_x_3325:
[----:B0-----:R-:W-:Y:S01]  /*146e0*/  IMAD R16, R14, R16, R6 ;  /* 0x000000100e107224 */ /* 0x001fe200078e0206 */
[----:B---3--:R-:W-:Y:S01]  /*146f0*/  IABS R6, R17 ;  /* 0x0000001100067213 */ /* 0x008fe20000000000 */
[----:B------:R-:W-:Y:S01]  /*14700*/  IMAD.IADD R19, R5, 0x1, R19 ;  /* 0x0000000105137824 */ /* 0x000fe200078e0213 */
[----:B----4-:R-:W-:Y:S02]  /*14710*/  MOV R2, RZ ;  /* 0x000000ff00027202 */ /* 0x010fe40000000f00 */
[----:B------:R-:W0:Y:S08]  /*14720*/  I2F.RP R7, R6 ;  /* 0x0000000600077306 */ /* 0x000e300000209400 */
[----:B0-----:R-:W0:Y:S02]  /*14730*/  MUFU.RCP R7, R7 ;  /* 0x0000000700077308 */ /* 0x001e240000001000 */
[----:B0-----:R-:W-:-:S06]  /*14740*/  VIADD R8, R7, 0xffffffe ;  /* 0x0ffffffe07087836 */ /* 0x001fcc0000000000 */
[----:B------:R-:W0:Y:S02]  /*14750*/  F2I.FTZ.U32.TRUNC.NTZ R3, R8 ;  /* 0x0000000800037305 */ /* 0x000e24000021f000 */
[----:B0-----:R-:W-:-:S04]  /*14760*/  IMAD.MOV R9, RZ, RZ, -R3 ;  /* 0x000000ffff097224 */ /* 0x001fc800078e0a03 */
[----:B------:R-:W-:-:S04]  /*14770*/  IMAD R9, R9, R6, RZ ;  /* 0x0000000609097224 */ /* 0x000fc800078e02ff */
        /* <DEDUP_REMOVED lines=21> */
.L_x_3319:
[----:B------:R-:W-:Y:S01]  /*148d0*/  UMOV UR4, URZ ;  /* 0x0000003f00047c82 */ /* 0x000fe20008000000 */
[----:B------:R-:W-:Y:S01]  /*148e0*/  UMOV UR5, URZ ;  /* 0x0000003f00057c82 */ /* 0x000fe20008000000 */
[----:B------:R-:W-:Y:S01]  /*148f0*/  ULDC UR6, c[0x0][0xc14] ;  /* 0x0003050000067ab9 */ /* 0x000fe20000000800 */
[----:B------:R-:W-:Y:S02]  /*14900*/  IMAD.MOV.U32 R16, RZ, RZ, R4 ;  /* 0x000000ffff107224 */ /* 0x000fe400078e0004 */
[----:B------:R-:W-:Y:S02]  /*14910*/  IMAD.U32 R17, RZ, RZ, UR4 ;  /* 0x00000004ff117e24 */ /* 0x000fe4000f8e00ff */
[----:B------:R-:W-:Y:S02]  /*14920*/  IMAD.U32 R18, RZ, RZ, UR5 ;  /* 0x00000005ff127e24 */ /* 0x000fe4000f8e00ff */
[----:B------:R-:W-:-:S07]  /*14930*/  IMAD.U32 R19, RZ, RZ, UR6 ;  /* 0x00000006ff137e24 */ /* 0x000fce000f8e00ff */
.L_x_3327:
        /* <DEDUP_REMOVED lines=12> */
.L_x_3246:
[----:B0-----:R-:W4:Y:S01]  /*14a00*/  LDL.LU R0, [R1+0x28] ;  /* 0x0000280001007983 */ /* 0x001f220000300800 */
[----:B------:R-:W-:Y:S01]  /*14a10*/  BSSY B0, `(.L_x_3329) ;  /* 0x000000b000007945 */ /* 0x000fe20003800000 */
[----:B-1----:R-:W0:Y:S01]  /*14a20*/  S2R R5, SR_CgaCtaId ;  /* 0x0000000000057919 */ /* 0x002e220000008800 */
[----:B----4-:R-:W-:-:S04]  /*14a30*/  IADD3 R0, R0, 0x1, RZ ;  /* 0x0000000100007810 */ /* 0x010fc80007ffe0ff */
[----:B---3--:R-:W-:-:S04]  /*14a40*/  LEA.HI R2, R0, R0, RZ, 0x1 ;  /* 0x0000000000027211 */ /* 0x008fc800078f08ff */
[----:B------:R-:W-:-:S05]  /*14a50*/  LOP3.LUT R3, R2, 0xfffffffe, RZ, 0xc0, !PT ;  /* 0xfffffffe02037812 */ /* 0x000fca00078ec0ff */
[----:B------:R-:W-:Y:S01]  /*14a60*/  IMAD.IADD R3, R0, 0x1, -R3 ;  /* 0x0000000100037824 */ /* 0x000fe200078e0a03 */
[----:B------:R-:W-:-:S04]  /*14a70*/  MOV R0, 0x400 ;  /* 0x0000040000007802 */ /* 0x000fc80000000f00 */
[----:B0-----:R-:W-:Y:S02]  /*14a80*/  LEA R0, R5, R0, 0x18 ;  /* 0x0000000005007211 */ /* 0x001fe400078ec0ff */
[----:B------:R-:W-:-:S04]  /*14a90*/  SHF.L.U32 R3, R3, 0x1f, RZ ;  /* 0x0000001f03037819 */ /* 0x000fc800000006ff */
[----:B------:R-:W0:Y:S02]  /*14aa0*/  SYNCS.PHASECHK.TRANS64.TRYWAIT P0, [R0+URZ+0x28c20], R3 ;  /* 0x028c2003000075a7 */ /* 0x000e24000800017f */
[----:B0-----:R-:W-:Y:S05]  /*14ab0*/  @!P0 BRA `(.L_x_3330) ;  /* 0x0000001c00148947 */ /* 0x001fea0003800000 */
.L_x_3422:
[----:B------:R-:W-:Y:S05]  /*14ac0*/  BSYNC B0 ;  /* 0x0000000000007941 */ /* 0x000fea0003800000 */
.L_x_3329:
[----:B------:R-:W-:-:S03]  /*14ad0*/  UMOV UR4, 0xffffffff ;  /* 0xffffffff00047882 */ /* 0x000fc60000000000 */
[----:B------:R-:W-:Y:S05]  /*14ae0*/  BRA.DIV UR4, `(.L_x_3331) ;  /* 0x0000001e041c7947 */ /* 0x000fea000b800000 */
[----:B------:R-:W1:Y:S02]  /*14af0*/  S2R R2, SR_TID.X ;  /* 0x0000000000027919 */ /* 0x000e640000002100 */
[----:B-1----:R-:W-:-:S04]  /*14b00*/  SHF.R.U32.HI R2, RZ, 0x5, R2 ;  /* 0x00000005ff027819 */ /* 0x002fc80000011602 */
[----:B------:R-:W-:-:S05]  /*14b10*/  LOP3.LUT R2, R2, 0x3, RZ, 0xc0, !PT ;  /* 0x0000000302027812 */ /* 0x000fca00078ec0ff */
[----:B------:R1:W3:Y:S02]  /*14b20*/  SHFL.IDX PT, R14, R2, RZ, 0x1f ;  /* 0x00001fff020e7589 */ /* 0x0002e400000e0000 */
.L_x_3425:
[----:B---3--:R-:W-:-:S13]  /*14b30*/  ISETP.NE.AND P0, PT, R14, RZ, PT ;  /* 0x000000ff0e00720c */ /* 0x008fda0003f05270 */
[----:B------:R-:W-:Y:S05]  /*14b40*/  @P0 BRA `(.L_x_3115) ;  /* 0x0000000000940947 */ /* 0x000fea0003800000 */
[----:B------:R-:W-:-:S03]  /*14b50*/  UMOV UR4, 0xffffffff ;  /* 0xffffffff00047882 */ /* 0x000fc60000000000 */
[----:B------:R-:W-:Y:S05]  /*14b60*/  BRA.DIV UR4, `(.L_x_3332) ;  /* 0x0000001e04307947 */ /* 0x000fea000b800000 */
[----:B------:R-:W-:-:S13]  /*14b70*/  ELECT P6, URZ, PT ;  /* 0x00000000003f782f */ /* 0x000fda00038c0000 */
.L_x_3428:
[----:B------:R-:W-:Y:S05]  /*14b80*/  @!P6 BRA `(.L_x_3115) ;  /* 0x000000000084e947 */ /* 0x000fea0003800000 */
[----:B-1----:R-:W3:Y:S02]  /*14b90*/  LDL.LU R2, [R1+0x38] ;  /* 0x0000380001027983 */ /* 0x002ee40000300800 */
[----:B---3--:R-:W-:-:S04]  /*14ba0*/  LOP3.LUT R2, R2, 0x2, RZ, 0xfc, !PT ;  /* 0x0000000202027812 */ /* 0x008fc800078efcff */
[----:B------:R-:W-:-:S13]  /*14bb0*/  ISETP.NE.AND P2, PT, R2, 0x3, PT ;  /* 0x000000030200780c */ /* 0x000fda0003f45270 */
[----:B------:R-:W-:Y:S05]  /*14bc0*/  @!P2 BRA `(.L_x_3333) ;  /* 0x000000000004a947 */ /* 0x000fea0003800000 */
[----:B------:R-:W-:Y:S01]  /*14bd0*/  BPT.TRAP 0x1 ;  /* 0x000000040000795c */ /* 0x000fe20000300000 */
.L_x_3333:
[----:B0-----:R-:W3:Y:S04]  /*14be0*/  LDL R3, [R1] ;  /* 0x0000000001037983 */ /* 0x001ee80000100800 */
[----:B------:R-:W4:Y:S01]  /*14bf0*/  LDL.LU R7, [R1+0x8] ;  /* 0x0000080001077983 */ /* 0x000f220000300800 */
[----:B------:R-:W-:-:S04]  /*14c00*/  VIADD R2, R0, 0x28c40 ;  /* 0x00028c4000027836 */ /* 0x000fc80000000000 */
[C---:B---3--:R-:W-:Y:S02]  /*14c10*/  IMAD R6, R3.reuse, 0x8, R2 ;  /* 0x0000000803067824 */ /* 0x048fe400078e0202 */
[----:B------:R-:W-:Y:S01]  /*14c20*/  VIADD R3, R3, 0x1 ;  /* 0x0000000103037836 */ /* 0x000fe20000000000 */
[----:B----4-:R-:W-:-:S04]  /*14c30*/  SHF.L.U32 R5, R7, 0x1f, RZ ;  /* 0x0000001f07057819 */ /* 0x010fc800000006ff */
        /* <DEDUP_REMOVED lines=8> */
.L_x_3429:
[----:B------:R-:W1:Y:S02]  /*14cc0*/  SYNCS.PHASECHK.TRANS64.TRYWAIT P0, [R7+URZ], R2 ;  /* 0x00000002070075a7 */ /* 0x000e64000800017f */
[----:B-1----:R-:W-:Y:S05]  /*14cd0*/  @!P0 BRA `(.L_x_3335) ;  /* 0x0000001c00088947 */ /* 0x002fea0003800000 */
.L_x_3430:
[----:B------:R-:W-:Y:S05]  /*14ce0*/  @!P2 BRA `(.L_x_3336) ;  /* 0x000000000004a947 */ /* 0x000fea0003800000 */
[----:B------:R-:W-:Y:S01]  /*14cf0*/  BPT.TRAP 0x1 ;  /* 0x000000040000795c */ /* 0x000fe20000300000 */
.L_x_3336:
[----:B------:R-:W3:Y:S01]  /*14d00*/  LDL.LU R4, [R1] ;  /* 0x0000000001047983 */ /* 0x000ee20000300800 */
[----:B------:R-:W-:-:S05]  /*14d10*/  VIADD R0, R0, 0x28c60 ;  /* 0x00028c6000007836 */ /* 0x000fca0000000000 */
[----:B---3--:R-:W-:-:S04]  /*14d20*/  LEA R4, R4, R0, 0x3 ;  /* 0x0000000004047211 */ /* 0x008fc800078e18ff */
[----:B------:R-:W3:Y:S02]  /*14d30*/  SYNCS.PHASECHK.TRANS64.TRYWAIT P0, [R4+URZ], R5 ;  /* 0x00000005040075a7 */ /* 0x000ee4000800017f */
[----:B---3--:R-:W-:Y:S05]  /*14d40*/  @!P0 BRA `(.L_x_3337) ;  /* 0x0000001c00008947 */ /* 0x008fea0003800000 */
.L_x_3431:
[----:B------:R-:W-:-:S07]  /*14d50*/  IMAD R3, R3, 0x8, R0 ;  /* 0x0000000803037824 */ /* 0x000fce00078e0200 */
.L_x_3338:
[----:B----4-:R4:W0:Y:S02]  /*14d60*/  SYNCS.PHASECHK.TRANS64.TRYWAIT P0, [R3+URZ], R2 ;  /* 0x00000002030075a7 */ /* 0x010824000800017f */
[----:B0-----:R-:W-:Y:S05]  /*14d70*/  @!P0 NANOSLEEP.SYNCS 0x989680 ;  /* 0x009896800000895d */ /* 0x001fea0003900000 */
[----:B------:R-:W0:Y:S02]  /*14d80*/  @!P0 SYNCS.PHASECHK.TRANS64 P0, [R3+URZ], R2 ;  /* 0x00000002030085a7 */ /* 0x000e24000800007f */
[----:B0-----:R-:W-:Y:S05]  /*14d90*/  @!P0 BRA `(.L_x_3338) ;  /* 0xfffffffc00f08947 */ /* 0x001fea000383ffff */
.L_x_3115:
[----:B------:R-:W-:Y:S05]  /*14da0*/  BSYNC B8 ;  /* 0x0000000000087941 */ /* 0x000fea0003800000 */
.L_x_3112:
[----:B------:R-:W-:Y:S05]  /*14db0*/  EXIT ;  /* 0x000000000000794d */ /* 0x000fea0003800000 */
.L_x_3131:
[----:B0-----:R0:W1:Y:S02]  /*14dc0*/  SYNCS.PHASECHK.TRANS64.TRYWAIT P5, [R74+URZ+0x28c90], R59 ;  /* 0x028c903b4a0075a7 */ /* 0x00106400080a017f */
[----:B-1----:R-:W-:Y:S05]  /*14dd0*/  @!P5 NANOSLEEP.SYNCS 0x989680 ;  /* 0x009896800000d95d */ /* 0x002fea0003900000 */
[----:B------:R-:W1:Y:S02]  /*14de0*/  @!P5 SYNCS.PHASECHK.TRANS64 P5, [R74+URZ+0x28c90], R59 ;  /* 0x028c903b4a00d5a7 */ /* 0x000e6400080a007f */
[----:B-1----:R-:W-:Y:S05]  /*14df0*/  @!P5 BRA `(.L_x_3131) ;  /* 0xfffffffc00f0d947 */ /* 0x002fea000383ffff */
[----:B------:R-:W-:Y:S05]  /*14e00*/  BRA `(.L_x_3339) ;  /* 0xfffffed8000c7947 */ /* 0x000fea000383ffff */
.L_x_3141:
[----:B0-----:R0:W1:Y:S02]  /*14e10*/  SYNCS.PHASECHK.TRANS64.TRYWAIT P5, [R74+URZ+0x28c90], R59 ;  /* 0x028c903b4a0075a7 */ /* 0x00106400080a017f */
[----:B-1----:R-:W-:Y:S05]  /*14e20*/  @!P5 NANOSLEEP.SYNCS 0x989680 ;  /* 0x009896800000d95d */ /* 0x002fea0003900000 */
[----:B------:R-:W1:Y:S02]  /*14e30*/  @!P5 SYNCS.PHASECHK.TRANS64 P5, [R74+URZ+0x28c90], R59 ;  /* 0x028c903b4a00d5a7 */ /* 0x000e6400080a007f */
[----:B-1----:R-:W-:Y:S05]  /*14e40*/  @!P5 BRA `(.L_x_3141) ;  /* 0xfffffffc00f0d947 */ /* 0x002fea000383ffff */
[----:B------:R-:W-:Y:S05]  /*14e50*/  BRA `(.L_x_3340) ;  /* 0xfffffee000847947 */ /* 0x000fea000383ffff */
.L_x_3146:
[----:B0-----:R0:W1:Y:S02]  /*14e60*/  SYNCS.PHASECHK.TRANS64.TRYWAIT P5, [R74+URZ+0x28c90], R59 ;  /* 0x028c903b4a0075a7 */ /* 0x00106400080a017f */
[----:B-1----:R-:W-:Y:S05]  /*14e70*/  @!P5 NANOSLEEP.SYNCS 0x989680 ;  /* 0x009896800000d95d */ /* 0x002fea0003900000 */
[----:B------:R-:W1:Y:S02]  /*14e80*/  @!P5 SYNCS.PHASECHK.TRANS64 P5, [R74+URZ+0x28c90], R59 ;  /* 0x028c903b4a00d5a7 */ /* 0x000e6400080a007f */
[----:B-1----:R-:W-:Y:S05]  /*14e90*/  @!P5 BRA `(.L_x_3146) ;  /* 0xfffffffc00f0d947 */ /* 0x002fea000383ffff */
[----:B------:R-:W-:Y:S05]  /*14ea0*/  BRA `(.L_x_3341) ;  /* 0xfffffee800b87947 */ /* 0x000fea000383ffff */
.L_x_3150:
[----:B----4-:R4:W0:Y:S02]  /*14eb0*/  SYNCS.PHASECHK.TRANS64.TRYWAIT P0, [R74+URZ+0x28cb0], R59 ;  /* 0x028cb03b4a0075a7 */ /* 0x010824000800017f */
[----:B0-----:R-:W-:Y:S05]  /*14ec0*/  @!P0 NANOSLEEP.SYNCS 0x989680 ;  /* 0x009896800000895d */ /* 0x001fea0003900000 */
[----:B------:R-:W0:Y:S02]  /*14ed0*/  @!P0 SYNCS.PHASECHK.TRANS64 P0, [R74+URZ+0x28cb0], R59 ;  /* 0x028cb03b4a0085a7 */ /* 0x000e24000800007f */
[----:B0-----:R-:W-:Y:S05]  /*14ee0*/  @!P0 BRA `(.L_x_3150) ;  /* 0xfffffffc00f08947 */ /* 0x001fea000383ffff */
[----:B------:R-:W-:Y:S05]  /*14ef0*/  BRA `(.L_x_3342) ;  /* 0xfffffeec00307947 */ /* 0x000fea000383ffff */
.L_x_3161:
[----:B0-----:R0:W1:Y:S02]  /*14f00*/  SYNCS.PHASECHK.TRANS64.TRYWAIT P0, [R8+URZ+0x28c50], R3 ;  /* 0x028c5003080075a7 */ /* 0x001064000800017f */
[----:B-1----:R-:W-:Y:S05]  /*14f10*/  @!P0 NANOSLEEP.SYNCS 0x989680 ;  /* 0x009896800000895d */ /* 0x002fea0003900000 */
[----:B------:R-:W1:Y:S02]  /*14f20*/  @!P0 SYNCS.PHASECHK.TRANS64 P0, [R8+URZ+0x28c50], R3 ;  /* 0x028c5003080085a7 */ /* 0x000e64000800007f */
[----:B-1----:R-:W-:Y:S05]  /*14f30*/  @!P0 BRA `(.L_x_3161) ;  /* 0xfffffffc00f08947 */ /* 0x002fea000383ffff */
[----:B------:R-:W-:Y:S05]  /*14f40*/  BRA `(.L_x_3343) ;  /* 0xfffffef800547947 */ /* 0x000fea000383ffff */
.L_x_3168:
[----:B-1----:R1:W2:Y:S02]  /*14f50*/  SYNCS.PHASECHK.TRANS64.TRYWAIT P0, [R0+URZ+0x28c50], R3 ;  /* 0x028c5003000075a7 */ /* 0x0022a4000800017f */
[----:B--2---:R-:W-:Y:S05]  /*14f60*/  @!P0 NANOSLEEP.SYNCS 0x989680 ;  /* 0x009896800000895d */ /* 0x004fea0003900000 */
[----:B------:R-:W2:Y:S02]  /*14f70*/  @!P0 SYNCS.PHASECHK.TRANS64 P0, [R0+URZ+0x28c50], R3 ;  /* 0x028c5003000085a7 */ /* 0x000ea4000800007f */
[----:B--2---:R-:W-:Y:S05]  /*14f80*/  @!P0 BRA `(.L_x_3168) ;  /* 0xfffffffc00f08947 */ /* 0x004fea000383ffff */
[----:B------:R-:W-:Y:S05]  /*14f90*/  BRA `(.L_x_3167) ;  /* 0xffffff0400807947 */ /* 0x000fea000383ffff */
.L_x_3183:
        /* <DEDUP_REMOVED lines=8> */
.L_x_3345:
[----:B------:R-:W-:Y:S05]  /*15020*/  BSYNC B1 ;  /* 0x0000000000017941 */ /* 0x000fea0003800000 */
.L_x_3344:
[----:B------:R-:W-:Y:S05]  /*15030*/  BRA `(.L_x_3346) ;  /* 0xffffff1800a47947 */ /* 0x000fea000383ffff */
.L_x_3184:
[----:B------:R-:W-:Y:S01]  /*15040*/  BSSY B1, `(.L_x_3347) ;  /* 0x0000008000017945 */ /* 0x000fe20003800000 */
[----:B------:R-:W-:Y:S01]  /*15050*/  IMAD.MOV.U32 R13, RZ, RZ, R24 ;  /* 0x000000ffff0d7224 */ /* 0x000fe200078e0018 */
[----:B------:R-:W-:Y:S01]  /*15060*/  MOV R12, RZ ;  /* 0x000000ff000c7202 */ /* 0x000fe20000000f00 */
[----:B------:R-:W-:Y:S02]  /*15070*/  IMAD.MOV.U32 R11, RZ, RZ, 0x1c1f ;  /* 0x00001c1fff0b7424 */ /* 0x000fe400078e00ff */
[----:B------:R-:W-:-:S07]  /*15080*/  IMAD.MOV.U32 R15, RZ, RZ, -0x1 ;  /* 0xffffffffff0f7424 */ /* 0x000fce00078e00ff */
[----:B------:R-:W-:Y:S05]  /*15090*/  WARPSYNC.COLLECTIVE R15, `(.L_x_3348) ;  /* 0x000000000f087348 */ /* 0x000fea0003c00000 */
[----:B------:R0:W1:Y:S02]  /*150a0*/  SHFL.IDX P6, R14, R13, R12, R11 ;  /* 0x0000000c0d0e7389 */ /* 0x00006400000c000b */
[----:B01----:R-:W-:Y:S01]  /*150b0*/  ENDCOLLECTIVE ;  /* 0x000000000000791b */ /* 0x003fe20003800000 */
.L_x_3348:
[----:B------:R-:W-:Y:S05]  /*150c0*/  BSYNC B1 ;  /* 0x0000000000017941 */ /* 0x000fea0003800000 */
.L_x_3347:
[----:B------:R-:W-:Y:S05]  /*150d0*/  BRA `(.L_x_3349) ;  /* 0xffffff1800887947 */ /* 0x000fea000383ffff */
.L_x_3185:
        /* <DEDUP_REMOVED lines=8> */
.L_x_3351:
[----:B------:R-:W-:Y:S05]  /*15160*/  BSYNC B1 ;  /* 0x0000000000017941 */ /* 0x000fea0003800000 */
.L_x_3350:
[----:B------:R-:W-:Y:S05]  /*15170*/  BRA `(.L_x_3352) ;  /* 0xffffff18006c7947 */ /* 0x000fea000383ffff */
.L_x_3186:
        /* <DEDUP_REMOVED lines=8> */
.L_x_3354:
[----:B------:R-:W-:Y:S05]  /*15200*/  BSYNC B1 ;  /* 0x0000000000017941 */ /* 0x000fea0003800000 */
.L_x_3353:
[----:B------:R-:W-:Y:S05]  /*15210*/  BRA `(.L_x_3355) ;  /* 0xffffff1800507947 */ /* 0x000fea000383ffff */
.L_x_3188:
[----:B0-----:R0:W1:Y:S02]  /*15220*/  SYNCS.PHASECHK.TRANS64.TRYWAIT P0, [R2+URZ+0x28c00], R7 ;  /* 0x028c0007020075a7 */ /* 0x001064000800017f */
[----:B-1----:R-:W-:Y:S05]  /*15230*/  @!P0 NANOSLEEP.SYNCS 0x989680 ;  /* 0x009896800000895d */ /* 0x002fea0003900000 */
[----:B------:R-:W1:Y:S02]  /*15240*/  @!P0 SYNCS.PHASECHK.TRANS64 P0, [R2+URZ+0x28c00], R7 ;  /* 0x028c0007020085a7 */ /* 0x000e64000800007f */
[----:B-1----:R-:W-:Y:S05]  /*15250*/  @!P0 BRA `(.L_x_3188) ;  /* 0xfffffffc00f08947 */ /* 0x002fea000383ffff */
[----:B------:R-:W-:Y:S05]  /*15260*/  BRA `(.L_x_3356) ;  /* 0xffffff1800b07947 */ /* 0x000fea000383ffff */
.L_x_3196:
[----:B------:R-:W-:Y:S01]  /*15270*/  BSSY B1, `(.L_x_3357) ;  /* 0x0000008000017945 */ /* 0x000fe20003800000 */
[----:B------:R-:W-:Y:S01]  /*15280*/  IMAD.MOV.U32 R13, RZ, RZ, R26 ;  /* 0x000000ffff0d7224 */ /* 0x000fe200078e001a */
[----:B------:R-:W-:Y:S01]  /*15290*/  MOV R15, 0xffffffff ;  /* 0xffffffff000f7802 */ /* 0x000fe20000000f00 */
[----:B------:R-:W-:Y:S02]  /*152a0*/  IMAD.MOV.U32 R12, RZ, RZ, RZ ;  /* 0x000000ffff0c7224 */ /* 0x000fe400078e00ff */
[----:B------:R-:W-:-:S07]  /*152b0*/  IMAD.MOV.U32 R11, RZ, RZ, 0x1c1f ;  /* 0x00001c1fff0b7424 */ /* 0x000fce00078e00ff */
[----:B0----5:R-:W-:Y:S05]  /*152c0*/  WARPSYNC.COLLECTIVE R15, `(.L_x_3358) ;  /* 0x000000000f087348 */ /* 0x021fea0003c00000 */
[----:B------:R1:W2:Y:S02]  /*152d0*/  SHFL.IDX P6, R14, R13, R12, R11 ;  /* 0x0000000c0d0e7389 */ /* 0x0002a400000c000b */
[----:B012--5:R-:W-:Y:S01]  /*152e0*/  ENDCOLLECTIVE ;  /* 0x000000000000791b */ /* 0x027fe20003800000 */
.L_x_3358:
[----:B------:R-:W-:Y:S05]  /*152f0*/  BSYNC B1 ;  /* 0x0000000000017941 */ /* 0x000fea0003800000 */
.L_x_3357:
[----:B------:R-:W-:Y:S05]  /*15300*/  BRA `(.L_x_3359) ;  /* 0xffffff24007c7947 */ /* 0x000fea000383ffff */
.L_x_3197:
[----:B------:R-:W-:Y:S01]  /*15310*/  BSSY B1, `(.L_x_3360) ;  /* 0x0000008000017945 */ /* 0x000fe20003800000 */
[----:B------:R-:W-:Y:S02]  /*15320*/  IMAD.MOV.U32 R13, RZ, RZ, R24 ;  /* 0x000000ffff0d7224 */ /* 0x000fe400078e0018 */
[----:B------:R-:W-:Y:S02]  /*15330*/  IMAD.MOV.U32 R12, RZ, RZ, RZ ;  /* 0x000000ffff0c7224 */ /* 0x000fe400078e00ff */
[----:B------:R-:W-:Y:S02]  /*15340*/  IMAD.MOV.U32 R11, RZ, RZ, 0x1c1f ;  /* 0x00001c1fff0b7424 */ /* 0x000fe400078e00ff */
[----:B------:R-:W-:-:S07]  /*15350*/  IMAD.MOV.U32 R15, RZ, RZ, -0x1 ;  /* 0xffffffffff0f7424 */ /* 0x000fce00078e00ff */
[----:B0----5:R-:W-:Y:S05]  /*15360*/  WARPSYNC.COLLECTIVE R15, `(.L_x_3361) ;  /* 0x000000000f087348 */ /* 0x021fea0003c00000 */
[----:B------:R1:W2:Y:S02]  /*15370*/  SHFL.IDX P6, R14, R13, R12, R11 ;  /* 0x0000000c0d0e7389 */ /* 0x0002a400000c000b */
[----:B012--5:R-:W-:Y:S01]  /*15380*/  ENDCOLLECTIVE ;  /* 0x000000000000791b */ /* 0x027fe20003800000 */
.L_x_3361:
[----:B------:R-:W-:Y:S05]  /*15390*/  BSYNC B1 ;  /* 0x0000000000017941 */ /* 0x000fea0003800000 */
.L_x_3360:
[----:B------:R-:W-:Y:S05]  /*153a0*/  BRA `(.L_x_3362) ;  /* 0xffffff2400607947 */ /* 0x000fea000383ffff */
.L_x_3198:
[----:B------:R-:W-:Y:S01]  /*153b0*/  BSSY B1, `(.L_x_3363) ;  /* 0x0000008000017945 */ /* 0x000fe20003800000 */
[----:B------:R-:W-:Y:S01]  /*153c0*/  IMAD.MOV.U32 R13, RZ, RZ, R28 ;  /* 0x000000ffff0d7224 */ /* 0x000fe200078e001c */
[----:B------:R-:W-:Y:S01]  /*153d0*/  MOV R11, 0x1c1f ;  /* 0x00001c1f000b7802 */ /* 0x000fe20000000f00 */
[----:B------:R-:W-:Y:S02]  /*153e0*/  IMAD.MOV.U32 R12, RZ, RZ, RZ ;  /* 0x000000ffff0c7224 */ /* 0x000fe400078e00ff */
[----:B------:R-:W-:-:S07]  /*153f0*/  IMAD.MOV.U32 R15, RZ, RZ, -0x1 ;  /* 0xffffffffff0f7424 */ /* 0x000fce00078e00ff */
[----:B0----5:R-:W-:Y:S05]  /*15400*/  WARPSYNC.COLLECTIVE R15, `(.L_x_3364) ;  /* 0x000000000f087348 */ /* 0x021fea0003c00000 */
[----:B------:R1:W2:Y:S02]  /*15410*/  SHFL.IDX P6, R14, R13, R12, R11 ;  /* 0x0000000c0d0e7389 */ /* 0x0002a400000c000b */
[----:B012--5:R-:W-:Y:S01]  /*15420*/  ENDCOLLECTIVE ;  /* 0x000000000000791b */ /* 0x027fe20003800000 */
.L_x_3364:
[----:B------:R-:W-:Y:S05]  /*15430*/  BSYNC B1 ;  /* 0x0000000000017941 */ /* 0x000fea0003800000 */
.L_x_3363:
[----:B------:R-:W-:Y:S05]  /*15440*/  BRA `(.L_x_3365) ;  /* 0xffffff2400447947 */ /* 0x000fea000383ffff */
.L_x_3199:
        /* <DEDUP_REMOVED lines=8> */
.L_x_3367:
[----:B------:R-:W-:Y:S05]  /*154d0*/  BSYNC B1 ;  /* 0x0000000000017941 */ /* 0x000fea0003800000 */
.L_x_3366:
[----:B------:R-:W-:Y:S05]  /*154e0*/  BRA `(.L_x_3368) ;  /* 0xffffff2400287947 */ /* 0x000fea000383ffff */
.L_x_3201:
[----:B0-----:R0:W1:Y:S02]  /*154f0*/  SYNCS.PHASECHK.TRANS64.TRYWAIT P1, [R2+URZ+0x28c00], R3 ;  /* 0x028c0003020075a7 */ /* 0x001064000802017f */
[----:B-1----:R-:W-:Y:S05]  /*15500*/  @!P1 NANOSLEEP.SYNCS 0x989680 ;  /* 0x009896800000995d */ /* 0x002fea0003900000 */
[----:B------:R-:W1:Y:S02]  /*15510*/  @!P1 SYNCS.PHASECHK.TRANS64 P1, [R2+URZ+0x28c00], R3 ;  /* 0x028c0003020095a7 */ /* 0x000e64000802007f */
[----:B-1----:R-:W-:Y:S05]  /*15520*/  @!P1 BRA `(.L_x_3201) ;  /* 0xfffffffc00f09947 */ /* 0x002fea000383ffff */
[----:B------:R-:W-:Y:S05]  /*15530*/  BRA `(.L_x_3369) ;  /* 0xffffff2400887947 */ /* 0x000fea000383ffff */
.L_x_3207:
[----:B0-----:R0:W1:Y:S02]  /*15540*/  SYNCS.PHASECHK.TRANS64.TRYWAIT P1, [R15+URZ+0x28c30], R58 ;  /* 0x028c303a0f0075a7 */ /* 0x001064000802017f */
[----:B-1----:R-:W-:Y:S05]  /*15550*/  @!P1 NANOSLEEP.SYNCS 0x989680 ;  /* 0x009896800000995d */ /* 0x002fea0003900000 */
[----:B------:R-:W1:Y:S02]  /*15560*/  @!P1 SYNCS.PHASECHK.TRANS64 P1, [R15+URZ+0x28c30], R58 ;  /* 0x028c303a0f0095a7 */ /* 0x000e64000802007f */
[----:B-1----:R-:W-:Y:S05]  /*15570*/  @!P1 BRA `(.L_x_3207) ;  /* 0xfffffffc00f09947 */ /* 0x002fea000383ffff */
[----:B------:R-:W-:Y:S05]  /*15580*/  BRA `(.L_x_3206) ;  /* 0xffffff3000987947 */ /* 0x000fea000383ffff */
.L_x_3212:
[----:B--2---:R2:W4:Y:S02]  /*15590*/  SYNCS.PHASECHK.TRANS64.TRYWAIT P2, [R15+URZ+0x28c50], R58 ;  /* 0x028c503a0f0075a7 */ /* 0x004524000804017f */
[----:B----4-:R-:W-:Y:S05]  /*155a0*/  @!P2 NANOSLEEP.SYNCS 0x989680 ;  /* 0x009896800000a95d */ /* 0x010fea0003900000 */
[----:B------:R-:W4:Y:S02]  /*155b0*/  @!P2 SYNCS.PHASECHK.TRANS64 P2, [R15+URZ+0x28c50], R58 ;  /* 0x028c503a0f00a5a7 */ /* 0x000f24000804007f */
[----:B----4-:R-:W-:Y:S05]  /*155c0*/  @!P2 BRA `(.L_x_3212) ;  /* 0xfffffffc00f0a947 */ /* 0x010fea000383ffff */
[----:B------:R-:W-:Y:S05]  /*155d0*/  BRA `(.L_x_3211) ;  /* 0xffffff4400d87947 */ /* 0x000fea000383ffff */
.L_x_3219:
[----:B-1----:R1:W2:Y:S02]  /*155e0*/  SYNCS.PHASECHK.TRANS64.TRYWAIT P3, [R15+URZ+0x28c30], R213 ;  /* 0x028c30d50f0075a7 */ /* 0x0022a4000806017f */
[----:B--2---:R-:W-:Y:S05]  /*155f0*/  @!P3 NANOSLEEP.SYNCS 0x989680 ;  /* 0x009896800000b95d */ /* 0x004fea0003900000 */
[----:B------:R-:W2:Y:S02]  /*15600*/  @!P3 SYNCS.PHASECHK.TRANS64 P3, [R15+URZ+0x28c30], R213 ;  /* 0x028c30d50f00b5a7 */ /* 0x000ea4000806007f */
[----:B--2---:R-:W-:Y:S05]  /*15610*/  @!P3 BRA `(.L_x_3219) ;  /* 0xfffffffc00f0b947 */ /* 0x004fea000383ffff */
[----:B------:R-:W-:Y:S05]  /*15620*/  BRA `(.L_x_3218) ;  /* 0xffffff4800e07947 */ /* 0x000fea000383ffff */
.L_x_3224:
[----:B--2---:R2:W3:Y:S02]  /*15630*/  SYNCS.PHASECHK.TRANS64.TRYWAIT P3, [R15+URZ+0x28c50], R213 ;  /* 0x028c50d50f0075a7 */ /* 0x0044e4000806017f */
[----:B---3--:R-:W-:Y:S05]  /*15640*/  @!P3 NANOSLEEP.SYNCS 0x989680 ;  /* 0x009896800000b95d */ /* 0x008fea0003900000 */
[----:B------:R-:W3:Y:S02]  /*15650*/  @!P3 SYNCS.PHASECHK.TRANS64 P3, [R15+URZ+0x28c50], R213 ;  /* 0x028c50d50f00b5a7 */ /* 0x000ee4000806007f */
[----:B---3--:R-:W-:Y:S05]  /*15660*/  @!P3 BRA `(.L_x_3224) ;  /* 0xfffffffc00f0b947 */ /* 0x008fea000383ffff */
[----:B------:R-:W-:Y:S05]  /*15670*/  BRA `(.L_x_3223) ;  /* 0xffffff64003c7947 */ /* 0x000fea000383ffff */
.L_x_3250:
[----:B------:R-:W0:Y:S01]  /*15680*/  S2R R8, SR_TID.X ;  /* 0x0000000000087919 */ /* 0x000e220000002100 */
[----:B------:R-:W-:Y:S01]  /*15690*/  BSSY B1, `(.L_x_3370) ;  /* 0x000000a000017945 */ /* 0x000fe20003800000 */
[----:B------:R-:W-:Y:S02]  /*156a0*/  IMAD.MOV.U32 R12, RZ, RZ, RZ ;  /* 0x000000ffff0c7224 */ /* 0x000fe400078e00ff */
[----:B------:R-:W-:Y:S02]  /*156b0*/  IMAD.MOV.U32 R11, RZ, RZ, 0x1f ;  /* 0x0000001fff0b7424 */ /* 0x000fe400078e00ff */
[----:B------:R-:W-:Y:S01]  /*156c0*/  IMAD.MOV.U32 R15, RZ, RZ, -0x1 ;  /* 0xffffffffff0f7424 */ /* 0x000fe200078e00ff */
[----:B0-----:R-:W-:-:S04]  /*156d0*/  SHF.R.U32.HI R8, RZ, 0x5, R8 ;  /* 0x00000005ff087819 */ /* 0x001fc80000011608 */
[----:B------:R-:W-:-:S04]  /*156e0*/  LOP3.LUT R8, R8, 0x3, RZ, 0xc0, !PT ;  /* 0x0000000308087812 */ /* 0x000fc800078ec0ff */
[----:B------:R-:W-:-:S07]  /*156f0*/  MOV R13, R8 ;  /* 0x00000008000d7202 */ /* 0x000fce0000000f00 */
[----:B-----5:R-:W-:Y:S05]  /*15700*/  WARPSYNC.COLLECTIVE R15, `(.L_x_3371) ;  /* 0x000000000f087348 */ /* 0x020fea0003c00000 */
[----:B------:R0:W1:Y:S02]  /*15710*/  SHFL.IDX P6, R14, R13, R12, R11 ;  /* 0x0000000c0d0e7389 */ /* 0x00006400000c000b */
[----:B01---5:R-:W-:Y:S01]  /*15720*/  ENDCOLLECTIVE ;  /* 0x000000000000791b */ /* 0x023fe20003800000 */
.L_x_3371:
[----:B------:R-:W-:Y:S05]  /*15730*/  BSYNC B1 ;  /* 0x0000000000017941 */ /* 0x000fea0003800000 */
.L_x_3370:
[----:B------:R-:W-:Y:S05]  /*15740*/  BRA `(.L_x_3372) ;  /* 0xffffffa800707947 */ /* 0x000fea000383ffff */
.L_x_3251:
[----:B------:R-:W-:Y:S01]  /*15750*/  BSSY B1, `(.L_x_3373) ;  /* 0x0000006000017945 */ /* 0x000fe20003800000 */
[----:B------:R-:W-:-:S07]  /*15760*/  IMAD.MOV.U32 R15, RZ, RZ, -0x1 ;  /* 0xffffffffff0f7424 */ /* 0x000fce00078e00ff */
[----:B-----5:R-:W-:Y:S05]  /*15770*/  WARPSYNC.COLLECTIVE R15, `(.L_x_3374) ;  /* 0x000000000f0c7348 */ /* 0x020fea0003c00000 */
[----:B------:R-:W-:Y:S02]  /*15780*/  ELECT P6, UR62, PT ;  /* 0x00000000003e782f */ /* 0x000fe400038c0000 */
[----:B------:R-:W-:Y:S01]  /*15790*/  MOV R14, UR62 ;  /* 0x0000003e000e7c02 */ /* 0x000fe20008000f00 */
[----:B-----5:R-:W-:Y:S10]  /*157a0*/  ENDCOLLECTIVE ;  /* 0x000000000000791b */ /* 0x020ff40003800000 */
.L_x_3374:
[----:B------:R-:W-:Y:S05]  /*157b0*/  BSYNC B1 ;  /* 0x0000000000017941 */ /* 0x000fea0003800000 */
.L_x_3373:
[----:B------:R-:W-:Y:S05]  /*157c0*/  BRA `(.L_x_3375) ;  /* 0xffffffa8005c7947 */ /* 0x000fea000383ffff */
.L_x_3253:
[----:B0-----:R0:W1:Y:S02]  /*157d0*/  SYNCS.PHASECHK.TRANS64.TRYWAIT P0, [R5+URZ+0x28c20], R6 ;  /* 0x028c2006050075a7 */ /* 0x001064000800017f */
[----:B-1----:R-:W-:Y:S05]  /*157e0*/  @!P0 NANOSLEEP.SYNCS 0x989680 ;  /* 0x009896800000895d */ /* 0x002fea0003900000 */
[----:B------:R-:W1:Y:S02]  /*157f0*/  @!P0 SYNCS.PHASECHK.TRANS64 P0, [R5+URZ+0x28c20], R6 ;  /* 0x028c2006050085a7 */ /* 0x000e64000800007f */
[----:B-1----:R-:W-:Y:S05]  /*15800*/  @!P0 BRA `(.L_x_3253) ;  /* 0xfffffffc00f08947 */ /* 0x002fea000383ffff */
[----:B------:R-:W-:Y:S05]  /*15810*/  BRA `(.L_x_3376) ;  /* 0xffffffa800787947 */ /* 0x000fea000383ffff */
.L_x_3256:
[----:B0-----:R0:W1:Y:S02]  /*15820*/  SYNCS.PHASECHK.TRANS64.TRYWAIT P0, [R6+URZ+0x28ca0], R9 ;  /* 0x028ca009060075a7 */ /* 0x001064000800017f */
[----:B-1----:R-:W-:Y:S05]  /*15830*/  @!P0 NANOSLEEP.SYNCS 0x989680 ;  /* 0x009896800000895d */ /* 0x002fea0003900000 */
[----:B------:R-:W1:Y:S02]  /*15840*/  @!P0 SYNCS.PHASECHK.TRANS64 P0, [R6+URZ+0x28ca0], R9 ;  /* 0x028ca009060085a7 */ /* 0x000e64000800007f */
[----:B-1----:R-:W-:Y:S05]  /*15850*/  @!P0 BRA `(.L_x_3256) ;  /* 0xfffffffc00f08947 */ /* 0x002fea000383ffff */
[----:B------:R-:W-:Y:S05]  /*15860*/  BRA `(.L_x_3377) ;  /* 0xffffffa800887947 */ /* 0x000fea000383ffff */
.L_x_3258:
[----:B-1----:R1:W2:Y:S02]  /*15870*/  SYNCS.PHASECHK.TRANS64.TRYWAIT P0, [R6+URZ+0x28cc0], R9 ;  /* 0x028cc009060075a7 */ /* 0x0022a4000800017f */
[----:B--2---:R-:W-:Y:S05]  /*15880*/  @!P0 NANOSLEEP.SYNCS 0x989680 ;  /* 0x009896800000895d */ /* 0x004fea0003900000 */
[----:B------:R-:W2:Y:S02]  /*15890*/  @!P0 SYNCS.PHASECHK.TRANS64 P0, [R6+URZ+0x28cc0], R9 ;  /* 0x028cc009060085a7 */ /* 0x000ea4000800007f */
[----:B--2---:R-:W-:Y:S05]  /*158a0*/  @!P0 BRA `(.L_x_3258) ;  /* 0xfffffffc00f08947 */ /* 0x004fea000383ffff */
[----:B------:R-:W-:Y:S05]  /*158b0*/  BRA `(.L_x_3378) ;  /* 0xffffffa800ec7947 */ /* 0x000fea000383ffff */
.L_x_3262:
[----:B0-----:R0:W1:Y:S02]  /*158c0*/  SYNCS.PHASECHK.TRANS64.TRYWAIT P0, [R7+URZ+0x28ca0], R8 ;  /* 0x028ca008070075a7 */ /* 0x001064000800017f */
[----:B-1----:R-:W-:Y:S05]  /*158d0*/  @!P0 NANOSLEEP.SYNCS 0x989680 ;  /* 0x009896800000895d */ /* 0x002fea0003900000 */
[----:B------:R-:W1:Y:S02]  /*158e0*/  @!P0 SYNCS.PHASECHK.TRANS64 P0, [R7+URZ+0x28ca0], R8 ;  /* 0x028ca008070085a7 */ /* 0x000e64000800007f */
[----:B-1----:R-:W-:Y:S05]  /*158f0*/  @!P0 BRA `(.L_x_3262) ;  /* 0xfffffffc00f08947 */ /* 0x002fea000383ffff */
[----:B------:R-:W-:Y:S05]  /*15900*/  BRA `(.L_x_3379) ;  /* 0xffffffb0002c7947 */ /* 0x000fea000383ffff */
.L_x_3264:
[----:B-1----:R1:W2:Y:S02]  /*15910*/  SYNCS.PHASECHK.TRANS64.TRYWAIT P1, [R7+URZ+0x28cc0], R8 ;  /* 0x028cc008070075a7 */ /* 0x0022a4000802017f */
[----:B--2---:R-:W-:Y:S05]  /*15920*/  @!P1 NANOSLEEP.SYNCS 0x989680 ;  /* 0x009896800000995d */ /* 0x004fea0003900000 */
[----:B------:R-:W2:Y:S02]  /*15930*/  @!P1 SYNCS.PHASECHK.TRANS64 P1, [R7+URZ+0x28cc0], R8 ;  /* 0x028cc008070095a7 */ /* 0x000ea4000802007f */
[----:B--2---:R-:W-:Y:S05]  /*15940*/  @!P1 BRA `(.L_x_3264) ;  /* 0xfffffffc00f09947 */ /* 0x004fea000383ffff */
[----:B------:R-:W-:Y:S05]  /*15950*/  BRA `(.L_x_3380) ;  /* 0xffffffb000887947 */ /* 0x000fea000383ffff */
.L_x_3274:
        /* <DEDUP_REMOVED lines=8> */
[----:B-1----:R-:W-:Y:S05]  /*159e0*/  WARPSYNC.COLLECTIVE R15, `(.L_x_3382) ;  /* 0x000000000f087348 */ /* 0x002fea0003c00000 */
[----:B------:R0:W2:Y:S02]  /*159f0*/  SHFL.IDX P6, R14, R13, R12, R11 ;  /* 0x0000000c0d0e7389 */ /* 0x0000a400000c000b */
[----:B012---:R-:W-:Y:S01]  /*15a00*/  ENDCOLLECTIVE ;  /* 0x000000000000791b */ /* 0x007fe20003800000 */
.L_x_3382:
[----:B------:R-:W-:Y:S05]  /*15a10*/  BSYNC B0 ;  /* 0x0000000000007941 */ /* 0x000fea0003800000 */
.L_x_3381:
[----:B------:R-:W-:Y:S05]  /*15a20*/  BRA `(.L_x_3383) ;  /* 0xffffffbc00847947 */ /* 0x000fea000383ffff */
.L_x_3275:
[----:B------:R-:W-:Y:S01]  /*15a30*/  BSSY B0, `(.L_x_3384) ;  /* 0x0000006000007945 */ /* 0x000fe20003800000 */
[----:B------:R-:W-:-:S07]  /*15a40*/  IMAD.MOV.U32 R15, RZ, RZ, -0x1 ;  /* 0xffffffffff0f7424 */ /* 0x000fce00078e00ff */
[----:B------:R-:W-:Y:S05]  /*15a50*/  WARPSYNC.COLLECTIVE R15, `(.L_x_3385) ;  /* 0x000000000f0c7348 */ /* 0x000fea0003c00000 */
[----:B------:R-:W-:Y:S02]  /*15a60*/  ELECT P6, UR62, PT ;  /* 0x00000000003e782f */ /* 0x000fe400038c0000 */
[----:B------:R-:W-:Y:S01]  /*15a70*/  MOV R14, UR62 ;  /* 0x0000003e000e7c02 */ /* 0x000fe20008000f00 */
[----:B------:R-:W-:Y:S10]  /*15a80*/  ENDCOLLECTIVE ;  /* 0x000000000000791b */ /* 0x000ff40003800000 */
.L_x_3385:
[----:B------:R-:W-:Y:S05]  /*15a90*/  BSYNC B0 ;  /* 0x0000000000007941 */ /* 0x000fea0003800000 */
.L_x_3384:
[----:B------:R-:W-:Y:S05]  /*15aa0*/  BRA `(.L_x_3386) ;  /* 0xffffffbc007c7947 */ /* 0x000fea000383ffff */
.L_x_3278:
[----:B0-----:R0:W1:Y:S02]  /*15ab0*/  SYNCS.PHASECHK.TRANS64.TRYWAIT P0, [R5+URZ+0x28c40], R7 ;  /* 0x028c4007050075a7 */ /* 0x001064000800017f */
[----:B-1----:R-:W-:Y:S05]  /*15ac0*/  @!P0 NANOSLEEP.SYNCS 0x989680 ;  /* 0x009896800000895d */ /* 0x002fea0003900000 */
[----:B------:R-:W1:Y:S02]  /*15ad0*/  @!P0 SYNCS.PHASECHK.TRANS64 P0, [R5+URZ+0x28c40], R7 ;  /* 0x028c4007050085a7 */ /* 0x000e64000800007f */
[----:B-1----:R-:W-:Y:S05]  /*15ae0*/  @!P0 BRA `(.L_x_3278) ;  /* 0xfffffffc00f08947 */ /* 0x002fea000383ffff */
[----:B------:R-:W-:Y:S05]  /*15af0*/  BRA `(.L_x_3387) ;  /* 0xffffffbc00ec7947 */ /* 0x000fea000383ffff */
.L_x_3281:
        /* <DEDUP_REMOVED lines=8> */
.L_x_3284:
[----:B0-----:R0:W1:Y:S02]  /*15b80*/  SYNCS.PHASECHK.TRANS64.TRYWAIT P0, [R2+URZ+0x28c60], R5 ;  /* 0x028c6005020075a7 */ /* 0x001064000800017f */
[----:B-1----:R-:W-:Y:S05]  /*15b90*/  @!P0 NANOSLEEP.SYNCS 0x989680 ;  /* 0x009896800000895d */ /* 0x002fea0003900000 */
[----:B------:R-:W1:Y:S02]  /*15ba0*/  @!P0 SYNCS.PHASECHK.TRANS64 P0, [R2+URZ+0x28c60], R5 ;  /* 0x028c6005020085a7 */ /* 0x000e64000800007f */
[----:B-1----:R-:W-:Y:S05]  /*15bb0*/  @!P0 BRA `(.L_x_3284) ;  /* 0xfffffffc00f08947 */ /* 0x002fea000383ffff */
[----:B------:R-:W-:Y:S05]  /*15bc0*/  BRA `(.L_x_3389) ;  /* 0xffffffc000e87947 */ /* 0x000fea000383ffff */
.L_x_3293:
[----:B--2---:R2:W3:Y:S02]  /*15bd0*/  SYNCS.PHASECHK.TRANS64.TRYWAIT P0, [R2+URZ+0x28c40], R7 ;  /* 0x028c4007020075a7 */ /* 0x0044e4000800017f */
[----:B---3--:R-:W-:Y:S05]  /*15be0*/  @!P0 NANOSLEEP.SYNCS 0x989680 ;  /* 0x009896800000895d */ /* 0x008fea0003900000 */
[----:B------:R-:W3:Y:S02]  /*15bf0*/  @!P0 SYNCS.PHASECHK.TRANS64 P0, [R2+URZ+0x28c40], R7 ;  /* 0x028c4007020085a7 */ /* 0x000ee4000800007f */
[----:B---3--:R-:W-:Y:S05]  /*15c00*/  @!P0 BRA `(.L_x_3293) ;  /* 0xfffffffc00f08947 */ /* 0x008fea000383ffff */
[----:B------:R-:W-:Y:S05]  /*15c10*/  BRA `(.L_x_3390) ;  /* 0xffffffc800c07947 */ /* 0x000fea000383ffff */
.L_x_3295:
[----:B0-----:R0:W3:Y:S02]  /*15c20*/  SYNCS.PHASECHK.TRANS64.TRYWAIT P0, [R2+URZ+0x28c60], R7 ;  /* 0x028c6007020075a7 */ /* 0x0010e4000800017f */
[----:B---3--:R-:W-:Y:S05]  /*15c30*/  @!P0 NANOSLEEP.SYNCS 0x989680 ;  /* 0x009896800000895d */ /* 0x008fea0003900000 */
[----:B------:R-:W3:Y:S02]  /*15c40*/  @!P0 SYNCS.PHASECHK.TRANS64 P0, [R2+URZ+0x28c60], R7 ;  /* 0x028c6007020085a7 */ /* 0x000ee4000800007f */
[----:B---3--:R-:W-:Y:S05]  /*15c50*/  @!P0 BRA `(.L_x_3295) ;  /* 0xfffffffc00f08947 */ /* 0x008fea000383ffff */
[----:B------:R-:W-:Y:S05]  /*15c60*/  BRA `(.L_x_3391) ;  /* 0xffffffcc00307947 */ /* 0x000fea000383ffff */
.L_x_3300:
[----:B---3--:R3:W4:Y:S02]  /*15c70*/  SYNCS.PHASECHK.TRANS64.TRYWAIT P0, [R2+URZ+0x28c40], R3 ;  /* 0x028c4003020075a7 */ /* 0x008724000800017f */
[----:B----4-:R-:W-:Y:S05]  /*15c80*/  @!P0 NANOSLEEP.SYNCS 0x989680 ;  /* 0x009896800000895d */ /* 0x010fea0003900000 */
[----:B------:R-:W4:Y:S02]  /*15c90*/  @!P0 SYNCS.PHASECHK.TRANS64 P0, [R2+URZ+0x28c40], R3 ;  /* 0x028c4003020085a7 */ /* 0x000f24000800007f */
[----:B----4-:R-:W-:Y:S05]  /*15ca0*/  @!P0 BRA `(.L_x_3300) ;  /* 0xfffffffc00f08947 */ /* 0x010fea000383ffff */
[----:B------:R-:W-:Y:S05]  /*15cb0*/  BRA `(.L_x_3392) ;  /* 0xffffffd000cc7947 */ /* 0x000fea000383ffff */
.L_x_3302:
[----:B0-----:R0:W2:Y:S02]  /*15cc0*/  SYNCS.PHASECHK.TRANS64.TRYWAIT P1, [R2+URZ+0x28c60], R3 ;  /* 0x028c6003020075a7 */ /* 0x0010a4000802017f */
[----:B--2---:R-:W-:Y:S05]  /*15cd0*/  @!P1 NANOSLEEP.SYNCS 0x989680 ;  /* 0x009896800000995d */ /* 0x004fea0003900000 */
[----:B------:R-:W2:Y:S02]  /*15ce0*/  @!P1 SYNCS.PHASECHK.TRANS64 P1, [R2+URZ+0x28c60], R3 ;  /* 0x028c6003020095a7 */ /* 0x000ea4000802007f */
[----:B--2---:R-:W-:Y:S05]  /*15cf0*/  @!P1 BRA `(.L_x_3302) ;  /* 0xfffffffc00f09947 */ /* 0x004fea000383ffff */
[----:B------:R-:W-:Y:S05]  /*15d00*/  BRA `(.L_x_3393) ;  /* 0xffffffd400387947 */ /* 0x000fea000383ffff */
.L_x_3307:
[----:B----4-:R4:W0:Y:S02]  /*15d10*/  SYNCS.PHASECHK.TRANS64.TRYWAIT P0, [R2+URZ+0x28c40], R3 ;  /* 0x028c4003020075a7 */ /* 0x010824000800017f */
[----:B0-----:R-:W-:Y:S05]  /*15d20*/  @!P0 NANOSLEEP.SYNCS 0x989680 ;  /* 0x009896800000895d */ /* 0x001fea0003900000 */
[----:B------:R-:W0:Y:S02]  /*15d30*/  @!P0 SYNCS.PHASECHK.TRANS64 P0, [R2+URZ+0x28c40], R3 ;  /* 0x028c4003020085a7 */ /* 0x000e24000800007f */
[----:B0-----:R-:W-:Y:S05]  /*15d40*/  @!P0 BRA `(.L_x_3307) ;  /* 0xfffffffc00f08947 */ /* 0x001fea000383ffff */
[----:B------:R-:W-:Y:S05]  /*15d50*/  BRA `(.L_x_3394) ;  /* 0xffffffd800b47947 */ /* 0x000fea000383ffff */
.L_x_3309:
[----:B0-----:R0:W2:Y:S02]  /*15d60*/  SYNCS.PHASECHK.TRANS64.TRYWAIT P1, [R2+URZ+0x28c60], R3 ;  /* 0x028c6003020075a7 */ /* 0x0010a4000802017f */
[----:B--2---:R-:W-:Y:S05]  /*15d70*/  @!P1 NANOSLEEP.SYNCS 0x989680 ;  /* 0x009896800000995d */ /* 0x004fea0003900000 */
[----:B------:R-:W2:Y:S02]  /*15d80*/  @!P1 SYNCS.PHASECHK.TRANS64 P1, [R2+URZ+0x28c60], R3 ;  /* 0x028c6003020095a7 */ /* 0x000ea4000802007f */
[----:B--2---:R-:W-:Y:S05]  /*15d90*/  @!P1 BRA `(.L_x_3309) ;  /* 0xfffffffc00f09947 */ /* 0x004fea000383ffff */
[----:B------:R-:W-:Y:S05]  /*15da0*/  BRA `(.L_x_3395) ;  /* 0xffffffdc00247947 */ /* 0x000fea000383ffff */
.L_x_3314:
[----:B------:R-:W-:Y:S01]  /*15db0*/  BSSY B0, `(.L_x_3396) ;  /* 0x0000008000007945 */ /* 0x000fe20003800000 */
[----:B0-----:R-:W-:Y:S01]  /*15dc0*/  IMAD.MOV.U32 R13, RZ, RZ, R16 ;  /* 0x000000ffff0d7224 */ /* 0x001fe200078e0010 */
[----:B--2---:R-:W-:Y:S01]  /*15dd0*/  MOV R11, 0x1f ;  /* 0x0000001f000b7802 */ /* 0x004fe20000000f00 */
[----:B------:R-:W-:Y:S02]  /*15de0*/  IMAD.MOV.U32 R12, RZ, RZ, RZ ;  /* 0x000000ffff0c7224 */ /* 0x000fe400078e00ff */
[----:B------:R-:W-:-:S07]  /*15df0*/  IMAD.MOV.U32 R15, RZ, RZ, -0x1 ;  /* 0xffffffffff0f7424 */ /* 0x000fce00078e00ff */
[----:B-1-3--:R-:W-:Y:S05]  /*15e00*/  WARPSYNC.COLLECTIVE R15, `(.L_x_3397) ;  /* 0x000000000f087348 */ /* 0x00afea0003c00000 */
[----:B------:R0:W2:Y:S02]  /*15e10*/  SHFL.IDX P6, R14, R13, R12, R11 ;  /* 0x0000000c0d0e7389 */ /* 0x0000a400000c000b */
[----:B0123--:R-:W-:Y:S01]  /*15e20*/  ENDCOLLECTIVE ;  /* 0x000000000000791b */ /* 0x00ffe20003800000 */
.L_x_3397:
[----:B------:R-:W-:Y:S05]  /*15e30*/  BSYNC B0 ;  /* 0x0000000000007941 */ /* 0x000fea0003800000 */
.L_x_3396:
[----:B------:R-:W-:Y:S01]  /*15e40*/  IMAD.MOV.U32 R13, RZ, RZ, R16 ;  /* 0x000000ffff0d7224 */ /* 0x000fe200078e0010 */
[----:B------:R-:W-:Y:S01]  /*15e50*/  MOV R15, 0xffffffff ;  /* 0xffffffff000f7802 */ /* 0x000fe20000000f00 */
[----:B------:R-:W-:Y:S02]  /*15e60*/  IMAD.MOV.U32 R12, RZ, RZ, 0x1 ;  /* 0x00000001ff0c7424 */ /* 0x000fe400078e00ff */
[----:B------:R-:W-:Y:S02]  /*15e70*/  IMAD.MOV.U32 R11, RZ, RZ, 0x1f ;  /* 0x0000001fff0b7424 */ /* 0x000fe400078e00ff */
[----:B------:R-:W-:-:S07]  /*15e80*/  IMAD.MOV.U32 R4, RZ, RZ, R14 ;  /* 0x000000ffff047224 */ /* 0x000fce00078e000e */
[----:B------:R-:W-:Y:S05]  /*15e90*/  WARPSYNC.COLLECTIVE R15, `(.L_x_3398) ;  /* 0x000000000f087348 */ /* 0x000fea0003c00000 */
[----:B------:R0:W1:Y:S02]  /*15ea0*/  SHFL.IDX P6, R14, R13, R12, R11 ;  /* 0x0000000c0d0e7389 */ /* 0x00006400000c000b */
[----:B01----:R-:W-:Y:S01]  /*15eb0*/  ENDCOLLECTIVE ;  /* 0x000000000000791b */ /* 0x003fe20003800000 */
.L_x_3398:
[----:B------:R-:W-:Y:S01]  /*15ec0*/  IMAD.MOV.U32 R6, RZ, RZ, R14 ;  /* 0x000000ffff067224 */ /* 0x000fe200078e000e */
[----:B------:R-:W-:Y:S06]  /*15ed0*/  BRA `(.L_x_3399) ;  /* 0xffffffe000647947 */ /* 0x000fec000383ffff */
.L_x_3317:
[----:B------:R-:W-:Y:S01]  /*15ee0*/  BSSY B0, `(.L_x_3400) ;  /* 0x0000008000007945 */ /* 0x000fe20003800000 */
[----:B-----5:R-:W-:Y:S02]  /*15ef0*/  IMAD.MOV.U32 R13, RZ, RZ, R17 ;  /* 0x000000ffff0d7224 */ /* 0x020fe400078e0011 */
[----:B------:R-:W-:Y:S02]  /*15f00*/  IMAD.MOV.U32 R12, RZ, RZ, 0x1 ;  /* 0x00000001ff0c7424 */ /* 0x000fe400078e00ff */
[----:B--2---:R-:W-:Y:S02]  /*15f10*/  IMAD.MOV.U32 R11, RZ, RZ, RZ ;  /* 0x000000ffff0b7224 */ /* 0x004fe400078e00ff */
[----:B------:R-:W-:-:S07]  /*15f20*/  IMAD.MOV.U32 R15, RZ, RZ, -0x1 ;  /* 0xffffffffff0f7424 */ /* 0x000fce00078e00ff */
[----:B0--34-:R-:W-:Y:S05]  /*15f30*/  WARPSYNC.COLLECTIVE R15, `(.L_x_3401) ;  /* 0x000000000f087348 */ /* 0x019fea0003c00000 */
[----:B------:R1:W2:Y:S02]  /*15f40*/  SHFL.UP P6, R14, R13, R12, R11 ;  /* 0x0400000c0d0e7389 */ /* 0x0002a400000c000b */
[----:B01234-:R-:W-:Y:S01]  /*15f50*/  ENDCOLLECTIVE ;  /* 0x000000000000791b */ /* 0x01ffe20003800000 */
.L_x_3401:
[----:B------:R-:W-:Y:S05]  /*15f60*/  BSYNC B0 ;  /* 0x0000000000007941 */ /* 0x000fea0003800000 */
.L_x_3400:
[----:B------:R-:W-:Y:S01]  /*15f70*/  ISETP.NE.AND P0, PT, R8, RZ, PT ;  /* 0x000000ff0800720c */ /* 0x000fe20003f05270 */
[----:B------:R-:W-:Y:S02]  /*15f80*/  IMAD.MOV.U32 R12, RZ, RZ, 0x2 ;  /* 0x00000002ff0c7424 */ /* 0x000fe400078e00ff */
[----:B------:R-:W-:Y:S01]  /*15f90*/  IMAD.MOV.U32 R11, RZ, RZ, RZ ;  /* 0x000000ffff0b7224 */ /* 0x000fe200078e00ff */
[----:B------:R-:W-:Y:S01]  /*15fa0*/  SEL R14, R14, RZ, P0 ;  /* 0x000000ff0e0e7207 */ /* 0x000fe20000000000 */
[----:B------:R-:W-:Y:S01]  /*15fb0*/  IMAD.MOV.U32 R15, RZ, RZ, -0x1 ;  /* 0xffffffffff0f7424 */ /* 0x000fe200078e00ff */
[----:B------:R-:W-:Y:S02]  /*15fc0*/  ISETP.GE.U32.AND P0, PT, R8, 0x2, PT ;  /* 0x000000020800780c */ /* 0x000fe40003f06070 */
[----:B------:R-:W-:-:S11]  /*15fd0*/  IADD3 R13, R17, R14, RZ ;  /* 0x0000000e110d7210 */ /* 0x000fd60007ffe0ff */
[----:B------:R-:W-:Y:S05]  /*15fe0*/  WARPSYNC.COLLECTIVE R15, `(.L_x_3402) ;  /* 0x000000000f087348 */ /* 0x000fea0003c00000 */
[----:B------:R0:W1:Y:S02]  /*15ff0*/  SHFL.UP P6, R14, R13, R12, R11 ;  /* 0x0400000c0d0e7389 */ /* 0x00006400000c000b */
[----:B01----:R-:W-:Y:S01]  /*16000*/  ENDCOLLECTIVE ;  /* 0x000000000000791b */ /* 0x003fe20003800000 */
.L_x_3402:
        /* <DEDUP_REMOVED lines=8> */
.L_x_3403:
        /* <DEDUP_REMOVED lines=8> */
.L_x_3404:
        /* <DEDUP_REMOVED lines=8> */
.L_x_3405:
        /* <DEDUP_REMOVED lines=8> */
.L_x_3406:
[----:B------:R-:W-:Y:S05]  /*16210*/  BRA `(.L_x_3407) ;  /* 0xffffffe000287947 */ /* 0x000fea000383ffff */
.L_x_3322:
[----:B------:R-:W-:Y:S01]  /*16220*/  BSSY B0, `(.L_x_3408) ;  /* 0x0000008000007945 */ /* 0x000fe20003800000 */
[----:B-----5:R-:W-:Y:S01]  /*16230*/  IMAD.MOV.U32 R13, RZ, RZ, R17 ;  /* 0x000000ffff0d7224 */ /* 0x020fe200078e0011 */
[----:B------:R-:W-:Y:S01]  /*16240*/  MOV R12, 0x1 ;  /* 0x00000001000c7802 */ /* 0x000fe20000000f00 */
[----:B--2---:R-:W-:Y:S02]  /*16250*/  IMAD.MOV.U32 R11, RZ, RZ, RZ ;  /* 0x000000ffff0b7224 */ /* 0x004fe400078e00ff */
[----:B------:R-:W-:-:S07]  /*16260*/  IMAD.MOV.U32 R15, RZ, RZ, -0x1 ;  /* 0xffffffffff0f7424 */ /* 0x000fce00078e00ff */
[----:B0-----:R-:W-:Y:S05]  /*16270*/  WARPSYNC.COLLECTIVE R15, `(.L_x_3409) ;  /* 0x000000000f087348 */ /* 0x001fea0003c00000 */
[----:B------:R1:W2:Y:S02]  /*16280*/  SHFL.UP P6, R14, R13, R12, R11 ;  /* 0x0400000c0d0e7389 */ /* 0x0002a400000c000b */
[----:B012---:R-:W-:Y:S01]  /*16290*/  ENDCOLLECTIVE ;  /* 0x000000000000791b */ /* 0x007fe20003800000 */
.L_x_3409:
[----:B------:R-:W-:Y:S05]  /*162a0*/  BSYNC B0 ;  /* 0x0000000000007941 */ /* 0x000fea0003800000 */
.L_x_3408:
[----:B------:R-:W-:Y:S01]  /*162b0*/  ISETP.NE.AND P0, PT, R8, RZ, PT ;  /* 0x000000ff0800720c */ /* 0x000fe20003f05270 */
[----:B------:R-:W-:Y:S01]  /*162c0*/  IMAD.MOV.U32 R12, RZ, RZ, 0x2 ;  /* 0x00000002ff0c7424 */ /* 0x000fe200078e00ff */
[----:B------:R-:W-:Y:S01]  /*162d0*/  MOV R15, 0xffffffff ;  /* 0xffffffff000f7802 */ /* 0x000fe20000000f00 */
[----:B------:R-:W-:Y:S01]  /*162e0*/  IMAD.MOV.U32 R11, RZ, RZ, RZ ;  /* 0x000000ffff0b7224 */ /* 0x000fe200078e00ff */
[----:B------:R-:W-:Y:S02]  /*162f0*/  SEL R14, R14, RZ, P0 ;  /* 0x000000ff0e0e7207 */ /* 0x000fe40000000000 */
[----:B------:R-:W-:-:S03]  /*16300*/  ISETP.GE.U32.AND P0, PT, R8, 0x2, PT ;  /* 0x000000020800780c */ /* 0x000fc60003f06070 */
[----:B------:R-:W-:-:S10]  /*16310*/  IMAD.IADD R13, R17, 0x1, R14 ;  /* 0x00000001110d7824 */ /* 0x000fd400078e020e */
[----:B------:R-:W-:Y:S05]  /*16320*/  WARPSYNC.COLLECTIVE R15, `(.L_x_3410) ;  /* 0x000000000f087348 */ /* 0x000fea0003c00000 */
[----:B------:R0:W1:Y:S02]  /*16330*/  SHFL.UP P6, R14, R13, R12, R11 ;  /* 0x0400000c0d0e7389 */ /* 0x00006400000c000b */
[----:B01----:R-:W-:Y:S01]  /*16340*/  ENDCOLLECTIVE ;  /* 0x000000000000791b */ /* 0x003fe20003800000 */
.L_x_3410:
        /* <DEDUP_REMOVED lines=8> */
.L_x_3411:
        /* <DEDUP_REMOVED lines=8> */
.L_x_3412:
        /* <DEDUP_REMOVED lines=8> */
.L_x_3413:
[----:B------:R-:W-:Y:S01]  /*164d0*/  MOV R12, 0x1f ;  /* 0x0000001f000c7802 */ /* 0x000fe20000000f00 */
[----:B------:R-:W-:Y:S01]  /*164e0*/  IMAD.MOV.U32 R11, RZ, RZ, 0x1f ;  /* 0x0000001fff0b7424 */ /* 0x000fe200078e00ff */
[----:B------:R-:W-:-:S05]  /*164f0*/  SEL R2, R14, RZ, P0 ;  /* 0x000000ff0e027207 */ /* 0x000fca0000000000 */
[----:B------:R-:W-:-:S04]  /*16500*/  IMAD.IADD R2, R7, 0x1, R2 ;  /* 0x0000000107027824 */ /* 0x000fc800078e0202 */
[----:B------:R-:W-:-:S07]  /*16510*/  IMAD.MOV.U32 R13, RZ, RZ, R2 ;  /* 0x000000ffff0d7224 */ /* 0x000fce00078e0002 */
[----:B------:R-:W-:Y:S05]  /*16520*/  WARPSYNC.COLLECTIVE R15, `(.L_x_3414) ;  /* 0x000000000f087348 */ /* 0x000fea0003c00000 */
[----:B------:R0:W1:Y:S02]  /*16530*/  SHFL.IDX P6, R14, R13, R12, R11 ;  /* 0x0000000c0d0e7389 */ /* 0x00006400000c000b */
[----:B01----:R-:W-:Y:S01]  /*16540*/  ENDCOLLECTIVE ;  /* 0x000000000000791b */ /* 0x003fe20003800000 */
.L_x_3414:
[----:B------:R-:W-:Y:S05]  /*16550*/  BRA `(.L_x_3415) ;  /* 0xffffffe0000c7947 */ /* 0x000fea000383ffff */
.L_x_3324:
[----:B------:R-:W-:Y:S01]  /*16560*/  BSSY B0, `(.L_x_3416) ;  /* 0x0000006000007945 */ /* 0x000fe20003800000 */
[----:B------:R-:W-:Y:S01]  /*16570*/  PLOP3.LUT P6, PT, P6, PT, PT, 0x8, 0x0 ;  /* 0x000000000000781c */ /* 0x000fe200037ce170 */
[----:B------:R-:W-:-:S12]  /*16580*/  IMAD.MOV.U32 R15, RZ, RZ, -0x1 ;  /* 0xffffffffff0f7424 */ /* 0x000fd800078e00ff */
[----:B0-2---:R-:W-:Y:S05]  /*16590*/  WARPSYNC.COLLECTIVE R15, `(.L_x_3417) ;  /* 0x000000000f087348 */ /* 0x005fea0003c00000 */
[----:B------:R-:W-:Y:S01]  /*165a0*/  VOTE.ANY R14, PT, P6 ;  /* 0x00000000000e7806 */ /* 0x000fe200030e0100 */
[----:B0-2---:R-:W-:Y:S06]  /*165b0*/  ENDCOLLECTIVE ;  /* 0x000000000000791b */ /* 0x005fec0003800000 */
.L_x_3417:
[----:B------:R-:W-:Y:S05]  /*165c0*/  BSYNC B0 ;  /* 0x0000000000007941 */ /* 0x000fea0003800000 */
.L_x_3416:
        /* <DEDUP_REMOVED lines=9> */
.L_x_3418:
[----:B------:R-:W-:Y:S01]  /*16660*/  IMAD.MOV.U32 R17, RZ, RZ, R14 ;  /* 0x000000ffff117224 */ /* 0x000fe200078e000e */
[----:B------:R-:W-:Y:S06]  /*16670*/  BRA `(.L_x_3419) ;  /* 0xffffffdc00fc7947 */ /* 0x000fec000383ffff */
.L_x_3326:
[----:B------:R-:W-:Y:S01]  /*16680*/  BSSY B0, `(.L_x_3420) ;  /* 0x0000007000007945 */ /* 0x000fe20003800000 */
[----:B------:R-:W-:Y:S02]  /*16690*/  IMAD.MOV.U32 R13, RZ, RZ, R2 ;  /* 0x000000ffff0d7224 */ /* 0x000fe400078e0002 */
[----:B--2---:R-:W-:Y:S02]  /*166a0*/  IMAD.MOV.U32 R11, RZ, RZ, 0x1f ;  /* 0x0000001fff0b7424 */ /* 0x004fe400078e00ff */
[----:B------:R-:W-:-:S07]  /*166b0*/  IMAD.MOV.U32 R15, RZ, RZ, -0x1 ;  /* 0xffffffffff0f7424 */ /* 0x000fce00078e00ff */
[----:B01-3--:R-:W-:Y:S05]  /*166c0*/  WARPSYNC.COLLECTIVE R15, `(.L_x_3421) ;  /* 0x000000000f087348 */ /* 0x00bfea0003c00000 */
[----:B------:R2:W4:Y:S02]  /*166d0*/  SHFL.IDX P6, R14, R13, R12, R11 ;  /* 0x0000000c0d0e7389 */ /* 0x00052400000c000b */
[----:B01234-:R-:W-:Y:S01]  /*166e0*/  ENDCOLLECTIVE ;  /* 0x000000000000791b */ /* 0x01ffe20003800000 */
.L_x_3421:
[----:B------:R-:W-:Y:S05]  /*166f0*/  BSYNC B0 ;  /* 0x0000000000007941 */ /* 0x000fea0003800000 */
.L_x_3420:
[----:B------:R-:W-:Y:S05]  /*16700*/  BRA `(.L_x_3325) ;  /* 0xffffffdc00f47947 */ /* 0x000fea000383ffff */
.L_x_3330:
[----:B0-----:R0:W1:Y:S02]  /*16710*/  SYNCS.PHASECHK.TRANS64.TRYWAIT P0, [R0+URZ+0x28c20], R3 ;  /* 0x028c2003000075a7 */ /* 0x001064000800017f */
[----:B-1----:R-:W-:Y:S05]  /*16720*/  @!P0 NANOSLEEP.SYNCS 0x989680 ;  /* 0x009896800000895d */ /* 0x002fea0003900000 */
[----:B------:R-:W1:Y:S02]  /*16730*/  @!P0 SYNCS.PHASECHK.TRANS64 P0, [R0+URZ+0x28c20], R3 ;  /* 0x028c2003000085a7 */ /* 0x000e64000800007f */
[----:B-1----:R-:W-:Y:S05]  /*16740*/  @!P0 BRA `(.L_x_3330) ;  /* 0xfffffffc00f08947 */ /* 0x002fea000383ffff */
[----:B------:R-:W-:Y:S05]  /*16750*/  BRA `(.L_x_3422) ;  /* 0xffffffe000d87947 */ /* 0x000fea000383ffff */
.L_x_3331:
[----:B------:R-:W1:Y:S01]  /*16760*/  S2R R2, SR_TID.X ;  /* 0x0000000000027919 */ /* 0x000e620000002100 */
[----:B------:R-:W-:Y:S01]  /*16770*/  BSSY B0, `(.L_x_3423) ;  /* 0x000000a000007945 */ /* 0x000fe20003800000 */
[----:B------:R-:W-:Y:S02]  /*16780*/  IMAD.MOV.U32 R12, RZ, RZ, RZ ;  /* 0x000000ffff0c7224 */ /* 0x000fe400078e00ff */
[----:B--2---:R-:W-:Y:S02]  /*16790*/  IMAD.MOV.U32 R11, RZ, RZ, 0x1f ;  /* 0x0000001fff0b7424 */ /* 0x004fe400078e00ff */
[----:B------:R-:W-:Y:S01]  /*167a0*/  IMAD.MOV.U32 R15, RZ, RZ, -0x1 ;  /* 0xffffffffff0f7424 */ /* 0x000fe200078e00ff */
[----:B-1----:R-:W-:-:S04]  /*167b0*/  SHF.R.U32.HI R2, RZ, 0x5, R2 ;  /* 0x00000005ff027819 */ /* 0x002fc80000011602 */
[----:B------:R-:W-:-:S04]  /*167c0*/  LOP3.LUT R2, R2, 0x3, RZ, 0xc0, !PT ;  /* 0x0000000302027812 */ /* 0x000fc800078ec0ff */
[----:B------:R-:W-:-:S07]  /*167d0*/  MOV R13, R2 ;  /* 0x00000002000d7202 */ /* 0x000fce0000000f00 */
[----:B0-----:R-:W-:Y:S05]  /*167e0*/  WARPSYNC.COLLECTIVE R15, `(.L_x_3424) ;  /* 0x000000000f087348 */ /* 0x001fea0003c00000 */
[----:B------:R1:W2:Y:S02]  /*167f0*/  SHFL.IDX P6, R14, R13, R12, R11 ;  /* 0x0000000c0d0e7389 */ /* 0x0002a400000c000b */
[----:B012---:R-:W-:Y:S01]  /*16800*/  ENDCOLLECTIVE ;  /* 0x000000000000791b */ /* 0x007fe20003800000 */
.L_x_3424:
[----:B------:R-:W-:Y:S05]  /*16810*/  BSYNC B0 ;  /* 0x0000000000007941 */ /* 0x000fea0003800000 */
.L_x_3423:
[----:B------:R-:W-:Y:S05]  /*16820*/  BRA `(.L_x_3425) ;  /* 0xffffffe000c07947 */ /* 0x000fea000383ffff */
.L_x_3332:
[----:B------:R-:W-:Y:S01]  /*16830*/  BSSY B0, `(.L_x_3426) ;  /* 0x0000006000007945 */ /* 0x000fe20003800000 */
[----:B------:R-:W-:-:S07]  /*16840*/  IMAD.MOV.U32 R15, RZ, RZ, -0x1 ;  /* 0xffffffffff0f7424 */ /* 0x000fce00078e00ff */
[----:B012---:R-:W-:Y:S05]  /*16850*/  WARPSYNC.COLLECTIVE R15, `(.L_x_3427) ;  /* 0x000000000f0c7348 */ /* 0x007fea0003c00000 */
[----:B------:R-:W-:Y:S02]  /*16860*/  ELECT P6, UR62, PT ;  /* 0x00000000003e782f */ /* 0x000fe400038c0000 */
[----:B------:R-:W-:Y:S01]  /*16870*/  MOV R14, UR62 ;  /* 0x0000003e000e7c02 */ /* 0x000fe20008000f00 */
[----:B012---:R-:W-:Y:S10]  /*16880*/  ENDCOLLECTIVE ;  /* 0x000000000000791b */ /* 0x007ff40003800000 */
.L_x_3427:
[----:B------:R-:W-:Y:S05]  /*16890*/  BSYNC B0 ;  /* 0x0000000000007941 */ /* 0x000fea0003800000 */
.L_x_3426:
[----:B------:R-:W-:Y:S05]  /*168a0*/  BRA `(.L_x_3428) ;  /* 0xffffffe000b47947 */ /* 0x000fea000383ffff */
.L_x_3334:
[----:B0-----:R0:W1:Y:S02]  /*168b0*/  SYNCS.PHASECHK.TRANS64.TRYWAIT P0, [R6+URZ], R5 ;  /* 0x00000005060075a7 */ /* 0x001064000800017f */
[----:B-1----:R-:W-:Y:S05]  /*168c0*/  @!P0 NANOSLEEP.SYNCS 0x989680 ;  /* 0x009896800000895d */ /* 0x002fea0003900000 */
[----:B------:R-:W1:Y:S02]  /*168d0*/  @!P0 SYNCS.PHASECHK.TRANS64 P0, [R6+URZ], R5 ;  /* 0x00000005060085a7 */ /* 0x000e64000800007f */
[----:B-1----:R-:W-:Y:S05]  /*168e0*/  @!P0 BRA `(.L_x_3334) ;  /* 0xfffffffc00f08947 */ /* 0x002fea000383ffff */
[----:B------:R-:W-:Y:S05]  /*168f0*/  BRA `(.L_x_3429) ;  /* 0xffffffe000f07947 */ /* 0x000fea000383ffff */
.L_x_3335:
[----:B-1----:R1:W3:Y:S02]  /*16900*/  SYNCS.PHASECHK.TRANS64.TRYWAIT P0, [R7+URZ], R2 ;  /* 0x00000002070075a7 */ /* 0x0022e4000800017f */
[----:B---3--:R-:W-:Y:S05]  /*16910*/  @!P0 NANOSLEEP.SYNCS 0x989680 ;  /* 0x009896800000895d */ /* 0x008fea0003900000 */
[----:B------:R-:W3:Y:S02]  /*16920*/  @!P0 SYNCS.PHASECHK.TRANS64 P0, [R7+URZ], R2 ;  /* 0x00000002070085a7 */ /* 0x000ee4000800007f */
[----:B---3--:R-:W-:Y:S05]  /*16930*/  @!P0 BRA `(.L_x_3335) ;  /* 0xfffffffc00f08947 */ /* 0x008fea000383ffff */
[----:B------:R-:W-:Y:S05]  /*16940*/  BRA `(.L_x_3430) ;  /* 0xffffffe000e47947 */ /* 0x000fea000383ffff */
.L_x_3337:
[----:B---3--:R3:W4:Y:S02]  /*16950*/  SYNCS.PHASECHK.TRANS64.TRYWAIT P0, [R4+URZ], R5 ;  /* 0x00000005040075a7 */ /* 0x008724000800017f */
[----:B----4-:R-:W-:Y:S05]  /*16960*/  @!P0 NANOSLEEP.SYNCS 0x989680 ;  /* 0x009896800000895d */ /* 0x010fea0003900000 */
[----:B------:R-:W4:Y:S02]  /*16970*/  @!P0 SYNCS.PHASECHK.TRANS64 P0, [R4+URZ], R5 ;  /* 0x00000005040085a7 */ /* 0x000f24000800007f */
[----:B----4-:R-:W-:Y:S05]  /*16980*/  @!P0 BRA `(.L_x_3337) ;  /* 0xfffffffc00f08947 */ /* 0x010fea000383ffff */
[----:B------:R-:W-:Y:S05]  /*16990*/  BRA `(.L_x_3431) ;  /* 0xffffffe000ec7947 */ /* 0x000fea000383ffff */
.L_x_3432:
        /* <DEDUP_REMOVED lines=14> */
.L_x_11944:


//--------------------- .text._ZN7cutlass13device_kernelIN5flash11enable_sm90INS1_16FlashAttnFwdSm90INS1_25CollectiveMainloopFwdSm90ILi2EN4cute5tupleIJNS5_1CILi1EEES8_S8_EEENS6_IJNS7_ILi64EEESA_SA_EEELi512ENS_10bfloat16_tEfNS_4arch4Sm90ELb0ELb0ELb1ELb1ELb0ELb0ELb1ELb0ELb0ELb0ELb0ELb0EEENS1_21CollectiveEpilogueFwdINS6_IJSA_NS7_ILi512EEESA_EEES9_SC_SE_Li256ELb1ELb0ELb0ELb0EEENS1_36VarlenDynamicPersistentTileSchedulerILi64ELi64ELi256ELi32ELb0ELb0ELb1ELb0ELb1ELb1EEEEEEEEEvNT_6ParamsE --------------------------
	.section	.text._ZN7cutlass13device_kernelIN5flash11enable_sm90INS1_16FlashAttnFwdSm90INS1_25CollectiveMainloopFwdSm90ILi2EN4cute5tupleIJNS5_1CILi1EEES8_S8_EEENS6_IJNS7_ILi64EEESA_SA_EEELi512ENS_10bfloat16_tEfNS_4arch4Sm90ELb0ELb0ELb1ELb1ELb0ELb0ELb1ELb0ELb0ELb0ELb0ELb0EEENS1_21CollectiveEpilogueFwdINS6_IJSA_NS7_ILi512EEESA_EEES9_SC_SE_Li256ELb1ELb0ELb0ELb0EEENS1_36VarlenDynamicPersistentTileSchedulerILi64ELi64ELi256ELi32ELb0ELb0ELb1ELb0ELb1ELb1EEEEEEEEEvNT_6ParamsE,"ax",@progbits
	.align	128
.text._ZN7cutlass13device_kernelIN5flash11enable_sm90INS1_16FlashAttnFwdSm90INS1_25CollectiveMainloopFwdSm90ILi2EN4cute5tupleIJNS5_1CILi1EEES8_S8_EEENS6_IJNS7_ILi64EEESA_SA_EEELi512ENS_10bfloat16_tEfNS_4arch4Sm90ELb0ELb0ELb1ELb1ELb0ELb0ELb1ELb0ELb0ELb0ELb0ELb0EEENS1_21CollectiveEpilogueFwdINS6_IJSA_NS7_ILi512EEESA_EEES9_SC_SE_Li256ELb1ELb0ELb0ELb0EEENS1_36VarlenDynamicPersistentTileSchedulerILi64ELi64ELi256ELi32ELb0ELb0ELb1ELb0ELb1ELb1EEEEEEEEEvNT_6ParamsE:
        .type           _ZN7cutlass13device_kernelIN5flash11enable_sm90INS1_16FlashAttnFwdSm90INS1_25CollectiveMainloopFwdSm90ILi2EN4cute5tupleIJNS5_1CILi1EEES8_S8_EEENS6_IJNS7_ILi64EEESA_SA_EEELi512ENS_10bfloat16_tEfNS_4arch4Sm90ELb0ELb0ELb1ELb1ELb0ELb0ELb1ELb0ELb0ELb0ELb0ELb0EEENS1_21CollectiveEpilogueFwdINS6_IJSA_NS7_ILi512EEESA_EEES9_SC_SE_Li256ELb1ELb0ELb0ELb0EEENS1_36VarlenDynamicPersistentTileSchedulerILi64ELi64ELi256ELi32ELb0ELb0ELb1ELb0ELb1ELb1EEEEEEEEEvNT_6ParamsE,@function
        .size           _ZN7cutlass13device_kernelIN5flash11enable_sm90INS1_16FlashAttnFwdSm90INS1_25CollectiveMainloopFwdSm90ILi2EN4cute5tupleIJNS5_1CILi1EEES8_S8_EEENS6_IJNS7_ILi64EEESA_SA_EEELi512ENS_10bfloat16_tEfNS_4arch4Sm90ELb0ELb0ELb1ELb1ELb0ELb0ELb1ELb0ELb0ELb0ELb0ELb0EEENS1_21CollectiveEpilogueFwdINS6_IJSA_NS7_ILi512EEESA_EEES9_SC_SE_Li256ELb1ELb0ELb0ELb0EEENS1_36VarlenDynamicPersistentTileSchedulerILi64ELi64ELi256ELi32ELb0ELb0ELb1ELb0ELb1ELb1EEEEEEEEEvNT_6ParamsE,(.L_x_11945 - _ZN7cutlass13device_kernelIN5flash11enable_sm90INS1_16FlashAttnFwdSm90INS1_25CollectiveMainloopFwdSm90ILi2EN4cute5tupleIJNS5_1CILi1EEES8_S8_EEENS6_IJNS7_ILi64EEESA_SA_EEELi512ENS_10bfloat16_tEfNS_4arch4Sm90ELb0ELb0ELb1ELb1ELb0ELb0ELb1ELb0ELb0ELb0ELb0ELb0EEENS1_21CollectiveEpilogueFwdINS6_IJSA_NS7_ILi512EEESA_EEES9_SC_SE_Li256ELb1ELb0ELb0ELb0EEENS1_36VarlenDynamicPersistentTileSchedulerILi64ELi64ELi256ELi32ELb0ELb0ELb1ELb0ELb1ELb1EEEEEEEEEvNT_6ParamsE)
        .other          _ZN7cutlass13device_kernelIN5flash11enable_sm90INS1_16FlashAttnFwdSm90INS1_25CollectiveMainloopFwdSm90ILi2EN4cute5tupleIJNS5_1CILi1EEES8_S8_EEENS6_IJNS7_ILi64EEESA_SA_EEELi512ENS_10bfloat16_tEfNS_4arch4Sm90ELb0ELb0ELb1ELb1ELb0ELb0ELb1ELb0ELb0ELb0ELb0ELb0EEENS1_21CollectiveEpilogueFwdINS6_IJSA_NS7_ILi512EEESA_EEES9_SC_SE_Li256ELb1ELb0ELb0ELb0EEENS1_36VarlenDynamicPersistentTileSchedulerILi64ELi64ELi256ELi32ELb0ELb0ELb1ELb0ELb1ELb1EEEEEEEEEvNT_6ParamsE,@"STO_CUDA_ENTRY STV_DEFAULT"
_ZN7cutlass13device_kernelIN5flash11enable_sm90INS1_16FlashAttnFwdSm90INS1_25CollectiveMainloopFwdSm90ILi2EN4cute5tupleIJNS5_1CILi1EEES8_S8_EEENS6_IJNS7_ILi64EEESA_SA_EEELi512ENS_10bfloat16_tEfNS_4arch4Sm90ELb0ELb0ELb1ELb1ELb0ELb0ELb1ELb0ELb0ELb0ELb0ELb0EEENS1_21CollectiveEpilogueFwdINS6_IJSA_NS7_ILi512EEESA_EEES9_SC_SE_Li256ELb1ELb0ELb0ELb0EEENS1_36VarlenDynamicPersistentTileSchedulerILi64ELi64ELi256ELi32ELb0ELb0ELb1ELb0ELb1ELb1EEEEEEEEEvNT_6ParamsE:
        /* <DEDUP_REMOVED lines=22> */
[----:B0-----:R-:W-:Y:S01]  /*0160*/  NOP ;  /* 0x0000000000007918 */ /* 0x001fe20000000000 */
.L_x_3434:
[----:B------:R-:W-:Y:S05]  /*0170*/  BSYNC B0 ;  /* 0x0000000000007941 */ /* 0x000fea0003800000 */
.L_x_3433:
        /* <DEDUP_REMOVED lines=12> */
[----:B------:R-:W-:Y:S01]  /*0240*/  VOTEU.ANY UP2, P0 ;  /* 0x00000000003f7886 */ /* 0x000fe20000040100 */
        /* <DEDUP_REMOVED lines=8> */
[----:B-1----:R0:W1:Y:S01]  /*02d0*/  @UP0 SYNCS.EXCH.64 URZ, [UR8+0x38800], UR4 ;  /* 0x03880004083f05b2 */ /* 0x0020620008000100 */
[----:B------:R0:W2:Y:S05]  /*02e0*/  @UP1 SYNCS.EXCH.64 URZ, [UR8+0x38810], UR4 ;  /* 0x03881004083f15b2 */ /* 0x0000aa0008000100 */
[----:B------:R0:W3:Y:S02]  /*02f0*/  @UP2 SYNCS.EXCH.64 URZ, [UR8+0x38820], UR6 ;  /* 0x03882006083f25b2 */ /* 0x0000e40008000100 */
        /* <DEDUP_REMOVED lines=13> */
[----:B------:R0:W0:Y:S01]  /*03d0*/  SYNCS.EXCH.64 URZ, [UR6+0x38848], UR4 ;  /* 0x03884804063f75b2 */ /* 0x0000220008000100 */
[----:B------:R-:W-:Y:S01]  /*03e0*/  NOP ;  /* 0x0000000000007918 */ /* 0x000fe20000000000 */
.L_x_3435:
        /* <DEDUP_REMOVED lines=22> */
.L_x_3436:
        /* <DEDUP_REMOVED lines=18> */
.L_x_3437:
        /* <DEDUP_REMOVED lines=22> */
.L_x_3438:
        /* <DEDUP_REMOVED lines=22> */
.L_x_3439:
[----:B------:R-:W-:Y:S01]  /*0930*/  ISETP.NE.AND P0, PT, R3, RZ, PT ;  /* 0x000000ff0300720c */ /* 0x000fe20003f05270 */
[----:B------:R-:W-:Y:S01]  /*0940*/  NOP ;  /* 0x0000000000007918 */ /* 0x000fe20000000000 */
[----:B01234-:R-:W-:Y:S11]  /*0950*/  BAR.SYNC.DEFER_BLOCKING 0x0 ;  /* 0x0000000000007b1d */ /* 0x01fff60000010000 */
[----:B------:R-:W-:Y:S05]  /*0960*/  @!P0 BRA `(.L_x_3440) ;  /* 0x000000b000d08947 */ /* 0x000fea0003800000 */
.L_x_3441:
        /* <DEDUP_REMOVED lines=22> */
[----:B------:R-:W-:Y:S01]  /*0ad0*/  UMOV UR36, URZ ;  /* 0x0000003f00247c82 */ /* 0x000fe20008000000 */
[----:B------:R-:W-:Y:S01]  /*0ae0*/  UMOV UR41, URZ ;  /* 0x0000003f00297c82 */ /* 0x000fe20008000000 */
        /* <DEDUP_REMOVED lines=8> */
[----:B------:R-:W-:Y:S01]  /*0b70*/  SHF.R.S32.HI R5, RZ, 0x1f, R6 ;  /* 0x0000001fff057819 */ /* 0x000fe20000011406 */
[----:B------:R-:W-:Y:S01]  /*0b80*/  IMAD.IADD R6, R191, 0x1, -R2 ;  /* 0x00000001bf067824 */ /* 0x000fe200078e0a02 */
[----:B------:R-:W-:Y:S01]  /*0b90*/  LEA.HI R4, R0, R191, RZ, 0x7 ;  /* 0x000000bf00047211 */ /* 0x000fe200078f38ff */
[----:B------:R-:W-:Y:S01]  /*0ba0*/  IMAD.IADD R9, R3, 0x1, -R8 ;  /* 0x0000000103097824 */ /* 0x000fe200078e0a08 */
[----:B------:R-:W-:Y:S02]  /*0bb0*/  LEA.HI R5, R5, R12, RZ, 0x2 ;  /* 0x0000000c05057211 */ /* 0x000fe400078f10ff */
[----:B------:R-:W-:Y:S01]  /*0bc0*/  SHF.R.S32.HI R3, RZ, 0x1f, R6 ;  /* 0x0000001fff037819 */ /* 0x000fe20000011406 */
[----:B------:R-:W-:Y:S01]  /*0bd0*/  IMAD.SHL.U32 R9, R9, 0x8, RZ ;  /* 0x0000000809097824 */ /* 0x000fe200078e00ff */
[----:B------:R-:W-:-:S02]  /*0be0*/  SHF.R.S32.HI R189, RZ, 0x7, R4 ;  /* 0x00000007ffbd7819 */ /* 0x000fc40000011404 */
[----:B------:R-:W-:Y:S02]  /*0bf0*/  LOP3.LUT R7, R5, 0x3ffffc, RZ, 0xc0, !PT ;  /* 0x003ffffc05077812 */ /* 0x000fe400078ec0ff */
        /* <DEDUP_REMOVED lines=9> */
[----:B------:R-:W-:Y:S01]  /*0c90*/  LOP3.LUT R11, R10, 0x7ffffe00, RZ, 0xc0, !PT ;  /* 0x7ffffe000a0b7812 */ /* 0x000fe200078ec0ff */
[----:B------:R-:W-:Y:S01]  /*0ca0*/  IMAD.U32 R190, R190, 0x40, R9 ;  /* 0x00000040bebe7824 */ /* 0x000fe200078e0009 */
[----:B------:R-:W-:Y:S01]  /*0cb0*/  SHF.R.S32.HI R3, RZ, 0x1f, R2 ;  /* 0x0000001fff037819 */ /* 0x000fe20000011402 */
[C---:B------:R-:W-:Y:S01]  /*0cc0*/  IMAD.SHL.U32 R10, R8.reuse, 0x40, RZ ;  /* 0x00000040080a7824 */ /* 0x040fe200078e00ff */
[----:B------:R-:W-:Y:S01]  /*0cd0*/  R2P PR, R8, 0x6 ;  /* 0x0000000608007804 */ /* 0x000fe20000000000 */
[----:B------:R-:W-:Y:S01]  /*0ce0*/  IMAD R11, R12, 0x400, R11 ;  /* 0x000004000c0b7824 */ /* 0x000fe200078e020b */
[----:B------:R-:W-:Y:S02]  /*0cf0*/  LEA.HI R5, R3, R2, RZ, 0x2 ;  /* 0x0000000203057211 */ /* 0x000fe400078f10ff */
[----:B------:R-:W-:Y:S02]  /*0d00*/  LOP3.LUT R10, R10, 0x1c0, RZ, 0xc0, !PT ;  /* 0x000001c00a0a7812 */ /* 0x000fe400078ec0ff */
[----:B------:R-:W-:-:S02]  /*0d10*/  SHF.R.S32.HI R6, RZ, 0x2, R5 ;  /* 0x00000002ff067819 */ /* 0x000fc40000011405 */
[----:B------:R-:W-:Y:S02]  /*0d20*/  LOP3.LUT R9, R10, 0x8, R9, 0xf8, !PT ;  /* 0x000000080a097812 */ /* 0x000fe400078ef809 */
[----:B------:R-:W-:Y:S02]  /*0d30*/  SHF.R.S32.HI R7, RZ, 0x1f, R5 ;  /* 0x0000001fff077819 */ /* 0x000fe40000011405 */
[----:B------:R-:W-:Y:S02]  /*0d40*/  SHF.R.U32.HI R10, RZ, 0x3, R10 ;  /* 0x00000003ff0a7819 */ /* 0x000fe4000001160a */
[----:B------:R-:W-:Y:S02]  /*0d50*/  LEA.HI R7, R7, R6, RZ, 0x3 ;  /* 0x0000000607077211 */ /* 0x000fe400078f18ff */
[----:B------:R-:W-:Y:S02]  /*0d60*/  LOP3.LUT R10, R9, R10, RZ, 0x3c, !PT ;  /* 0x0000000a090a7212 */ /* 0x000fe400078e3cff */
[----:B------:R-:W-:-:S02]  /*0d70*/  LEA.HI R3, R3, R2, RZ, 0x5 ;  /* 0x0000000203037211 */ /* 0x000fc400078f28ff */
[----:B------:R-:W-:Y:S01]  /*0d80*/  LOP3.LUT R7, R7, 0xfffffff8, RZ, 0xc0, !PT ;  /* 0xfffffff807077812 */ /* 0x000fe200078ec0ff */
[----:B------:R-:W-:Y:S01]  /*0d90*/  IMAD.IADD R10, R11, 0x1, R10 ;  /* 0x000000010b0a7824 */ /* 0x000fe200078e020a */
[----:B------:R-:W-:Y:S02]  /*0da0*/  SHF.R.S32.HI R3, RZ, 0x5, R3 ;  /* 0x00000005ff037819 */ /* 0x000fe40000011403 */
[----:B------:R-:W-:Y:S02]  /*0db0*/  IADD3 R6, R6, -R7, RZ ;  /* 0x8000000706067210 */ /* 0x000fe40007ffe0ff */
[----:B------:R-:W-:Y:S02]  /*0dc0*/  LEA.HI R0, R0, R191, RZ, 0x3 ;  /* 0x000000bf00007211 */ /* 0x000fe400078f18ff */
[----:B------:R-:W-:Y:S01]  /*0dd0*/  LEA.HI R4, R4, R189, RZ, 0x1 ;  /* 0x000000bd04047211 */ /* 0x000fe200078f08ff */
[----:B------:R-:W-:Y:S01]  /*0de0*/  IMAD R17, R3, 0x10, R6 ;  /* 0x0000001003117824 */ /* 0x000fe200078e0206 */
[----:B------:R-:W-:-:S02]  /*0df0*/  LEA R184, R10, UR37, 0x1 ;  /* 0x000000250ab87c11 */ /* 0x000fc4000f8e08ff */
[----:B------:R-:W-:Y:S02]  /*0e00*/  LOP3.LUT R5, R5, 0x7ffffffc, RZ, 0xc0, !PT ;  /* 0x7ffffffc05057812 */ /* 0x000fe400078ec0ff */
[----:B------:R-:W-:Y:S01]  /*0e10*/  LOP3.LUT R6, R0, 0x1ffffff8, RZ, 0xc0, !PT ;  /* 0x1ffffff800067812 */ /* 0x000fe200078ec0ff */
[----:B------:R-:W-:Y:S01]  /*0e20*/  VIADD R187, R184, 0x36400 ;  /* 0x00036400b8bb7836 */ /* 0x000fe20000000000 */
[----:B------:R-:W-:Y:S01]  /*0e30*/  LOP3.LUT R4, R4, 0xfffffe, RZ, 0xc0, !PT ;  /* 0x00fffffe04047812 */ /* 0x000fe200078ec0ff */
[----:B------:R-:W-:Y:S01]  /*0e40*/  IMAD.IADD R22, R2, 0x1, -R5 ;  /* 0x0000000102167824 */ /* 0x000fe200078e0a05 */
[----:B------:R-:W-:Y:S01]  /*0e50*/  SEL R186, R186, 0xffffffe0, !P1 ;  /* 0xffffffe0baba7807 */ /* 0x000fe20004800000 */
[----:B------:R-:W-:Y:S01]  /*0e60*/  IMAD.IADD R6, R191, 0x1, -R6 ;  /* 0x00000001bf067824 */ /* 0x000fe200078e0a06 */
[----:B------:R-:W-:Y:S01]  /*0e70*/  IADD3 R185, R184, 0x36440, RZ ;  /* 0x00036440b8b97810 */ /* 0x000fe20007ffe0ff */
[----:B------:R-:W-:Y:S01]  /*0e80*/  IMAD.IADD R4, R189, 0x1, -R4 ;  /* 0x00000001bd047824 */ /* 0x000fe200078e0a04 */
[----:B------:R-:W-:Y:S01]  /*0e90*/  MOV R7, R15 ;  /* 0x0000000f00077202 */ /* 0x000fe20000000f00 */
[C---:B------:R-:W-:Y:S01]  /*0ea0*/  @P2 VIADD R185, R187.reuse, 0xffffffc0 ;  /* 0xffffffc0bbb92836 */ /* 0x040fe20000000000 */
[----:B------:R-:W-:Y:S01]  /*0eb0*/  SHF.R.S32.HI R18, RZ, 0x3, R0 ;  /* 0x00000003ff127819 */ /* 0x000fe20000011400 */
[----:B------:R-:W-:Y:S01]  /*0ec0*/  IMAD.IADD R187, R187, 0x1, R186 ;  /* 0x00000001bbbb7824 */ /* 0x000fe200078e02ba */
[----:B------:R-:W-:Y:S01]  /*0ed0*/  SHF.L.U32 R22, R22, 0x1, RZ ;  /* 0x0000000116167819 */ /* 0x000fe200000006ff */
[----:B------:R-:W-:-:S02]  /*0ee0*/  IMAD.MOV.U32 R5, RZ, RZ, R13 ;  /* 0x000000ffff057224 */ /* 0x000fc400078e000d */
[----:B------:R-:W-:Y:S02]  /*0ef0*/  IMAD.MOV.U32 R2, RZ, RZ, RZ ;  /* 0x000000ffff027224 */ /* 0x000fe400078e00ff */
[----:B------:R-:W-:Y:S02]  /*0f00*/  IMAD.SHL.U32 R16, R6, 0x8, RZ ;  /* 0x0000000806107824 */ /* 0x000fe400078e00ff */
[----:B------:R-:W-:Y:S02]  /*0f10*/  IMAD.SHL.U32 R23, R4, 0x100, RZ ;  /* 0x0000010004177824 */ /* 0x000fe400078e00ff */
[----:B------:R-:W-:-:S07]  /*0f20*/  IMAD.IADD R186, R186, 0x1, R185 ;  /* 0x00000001baba7824 */ /* 0x000fce00078e02b9 */
.L_x_3480:
[----:B0-2---:R-:W0:Y:S01]  /*0f30*/  LDC.64 R8, c[0x0][0xd60] ;  /* 0x00035800ff087b82 */ /* 0x005e220000000a00 */
[----:B------:R-:W-:Y:S01]  /*0f40*/  ULDC.64 UR10, c[0x0][0x208] ;  /* 0x00008200000a7ab9 */ /* 0x000fe20000000a00 */
        /* <DEDUP_REMOVED lines=8> */
[----:B------:R-:W-:Y:S01]  /*0fd0*/  PLOP3.LUT P0, PT, PT, PT, UP0, 0x80, 0x0 ;  /* 0x000000000000781c */ /* 0x000fe20003f0f008 */
[----:B------:R-:W-:Y:S01]  /*0fe0*/  UMOV UR39, UR5 ;  /* 0x0000000500277c82 */ /* 0x000fe20008000000 */
        /* <DEDUP_REMOVED lines=22> */
[----:B-1-3--:R-:W-:Y:S05]  /*1150*/  @P0 BRA `(.L_x_3442) ;  /* 0x0000000000300947 */ /* 0x00afea0003800000 */
[----:B------:R-:W-:Y:S02]  /*1160*/  ULDC.64 UR4, c[0x0][0xb00] ;  /* 0x0002c00000047ab9 */ /* 0x000fe40000000a00 */
[----:B------:R-:W-:-:S04]  /*1170*/  ISETP.NE.U32.AND P0, PT, RZ, UR4, PT ;  /* 0x00000004ff007c0c */ /* 0x000fc8000bf05070 */
[----:B------:R-:W-:-:S13]  /*1180*/  ISETP.NE.AND.EX P0, PT, RZ, UR5, PT, P0 ;  /* 0x00000005ff007c0c */ /* 0x000fda000bf05300 */
[----:B------:R-:W-:Y:S05]  /*1190*/  @!P0 BRA `(.L_x_3442) ;  /* 0x0000000000208947 */ /* 0x000fea0003800000 */
[----:B------:R-:W-:Y:S01]  /*11a0*/  ULDC.64 UR4, c[0x0][0xb00] ;  /* 0x0002c00000047ab9 */ /* 0x000fe20000000a00 */
[----:B------:R-:W-:Y:S01]  /*11b0*/  ULDC.64 UR6, c[0x0][0x208] ;  /* 0x0000820000067ab9 */ /* 0x000fe20000000a00 */
[----:B------:R-:W-:-:S06]  /*11c0*/  UIMAD.WIDE UR4, UR38, 0x4, UR4 ;  /* 0x00000004260478a5 */ /* 0x000fcc000f8e0204 */
[----:B0-----:R-:W-:Y:S01]  /*11d0*/  IMAD.U32 R6, RZ, RZ, UR4 ;  /* 0x00000004ff067e24 */ /* 0x001fe2000f8e00ff */
[----:B------:R-:W-:-:S05]  /*11e0*/  MOV R7, UR5 ;  /* 0x0000000500077c02 */ /* 0x000fca0008000f00 */
[----:B-----5:R-:W2:Y:S04]  /*11f0*/  LDG.E R152, desc[UR6][R6.64] ;  /* 0x0000000606987981 */ /* 0x020ea8000c1e1900 */
[----:B------:R-:W2:Y:S02]  /*1200*/  LDG.E R9, desc[UR6][R6.64+0x4] ;  /* 0x0000040606097981 */ /* 0x000ea4000c1e1900 */
[----:B--2---:R-:W-:-:S07]  /*1210*/  IMAD.IADD R152, R9, 0x1, -R152 ;  /* 0x0000000109987824 */ /* 0x004fce00078e0a98 */
.L_x_3442:
[----:B------:R-:W2:Y:S01]  /*1220*/  LDL R4, [R1] ;  /* 0x0000000001047983 */ /* 0x000ea20000100800 */
[----:B-----5:R-:W-:Y:S01]  /*1230*/  IMAD.IADD R152, R152, 0x1, -R3 ;  /* 0x0000000198987824 */ /* 0x020fe200078e0a03 */
[----:B------:R-:W-:Y:S01]  /*1240*/  CS2R R150, SRZ ;  /* 0x0000000000967805 */ /* 0x000fe2000001ff00 */
[----:B------:R-:W-:Y:S01]  /*1250*/  IMAD.MOV.U32 R188, RZ, RZ, R5 ;  /* 0x000000ffffbc7224 */ /* 0x000fe200078e0005 */
[----:B------:R-:W-:Y:S01]  /*1260*/  CS2R R148, SRZ ;  /* 0x0000000000947805 */ /* 0x000fe2000001ff00 */
[----:B------:R-:W-:Y:S01]  /*1270*/  VIADD R0, R152, 0x3f ;  /* 0x0000003f98007836 */ /* 0x000fe20000000000 */
[----:B------:R-:W-:Y:S01]  /*1280*/  CS2R R174, SRZ ;  /* 0x0000000000ae7805 */ /* 0x000fe2000001ff00 */
[----:B------:R-:W-:Y:S01]  /*1290*/  IMAD.MOV.U32 R176, RZ, RZ, RZ ;  /* 0x000000ffffb07224 */ /* 0x000fe200078e00ff */
[----:B------:R-:W-:Y:S02]  /*12a0*/  CS2R R144, SRZ ;  /* 0x0000000000907805 */ /* 0x000fe4000001ff00 */
[----:B------:R-:W-:-:S02]  /*12b0*/  CS2R R142, SRZ ;  /* 0x00000000008e7805 */ /* 0x000fc4000001ff00 */
[----:B------:R-:W-:Y:S02]  /*12c0*/  SHF.R.S32.HI R3, RZ, 0x1f, R0 ;  /* 0x0000001fff037819 */ /* 0x000fe40000011400 */
[----:B------:R-:W-:Y:S02]  /*12d0*/  CS2R R140, SRZ ;  /* 0x00000000008c7805 */ /* 0x000fe4000001ff00 */
[----:B------:R-:W-:Y:S02]  /*12e0*/  CS2R R138, SRZ ;  /* 0x00000000008a7805 */ /* 0x000fe4000001ff00 */
[----:B------:R-:W-:Y:S02]  /*12f0*/  CS2R R136, SRZ ;  /* 0x0000000000887805 */ /* 0x000fe4000001ff00 */
[----:B------:R-:W-:Y:S01]  /*1300*/  LEA.HI R173, R3, R0, RZ, 0x6 ;  /* 0x0000000003ad7211 */ /* 0x000fe200078f30ff */
[----:B------:R-:W-:Y:S01]  /*1310*/  IMAD.MOV.U32 R0, RZ, RZ, RZ ;  /* 0x000000ffff007224 */ /* 0x000fe200078e00ff */
[----:B------:R-:W-:-:S02]  /*1320*/  MOV R3, RZ ;  /* 0x000000ff00037202 */ /* 0x000fc40000000f00 */
[----:B------:R-:W-:Y:S02]  /*1330*/  CS2R R134, SRZ ;  /* 0x0000000000867805 */ /* 0x000fe4000001ff00 */
[----:B------:R-:W-:Y:S01]  /*1340*/  CS2R R132, SRZ ;  /* 0x0000000000847805 */ /* 0x000fe2000001ff00 */
[----:B------:R-:W-:Y:S01]  /*1350*/  IMAD.MOV.U32 R172, RZ, RZ, RZ ;  /* 0x000000ffffac7224 */ /* 0x000fe200078e00ff */
        /* <DEDUP_REMOVED lines=52> */
[----:B------:R-:W-:-:S02]  /*16a0*/  MOV R20, RZ ;  /* 0x000000ff00147202 */ /* 0x000fc40000000f00 */
[----:B0-----:R-:W-:Y:S02]  /*16b0*/  CS2R R8, SRZ ;  /* 0x0000000000087805 */ /* 0x001fe4000001ff00 */
[----:B------:R-:W-:Y:S02]  /*16c0*/  SHF.R.S32.HI R173, RZ, 0x6, R173 ;  /* 0x00000006ffad7819 */ /* 0x000fe400000114ad */
[----:B--2---:R-:W-:-:S13]  /*16d0*/  ISETP.NE.AND P0, PT, R4, 0x1, PT ;  /* 0x000000010400780c */ /* 0x004fda0003f05270 */
[----:B------:R-:W-:Y:S05]  /*16e0*/  @!P0 BRA `(.L_x_3443) ;  /* 0x0000001400d48947 */ /* 0x000fea0003800000 */
[----:B------:R-:W-:Y:S02]  /*16f0*/  ISETP.GE.AND P1, PT, R152, 0x1, PT ;  /* 0x000000019800780c */ /* 0x000fe40003f26270 */
[----:B------:R-:W-:-:S11]  /*1700*/  PLOP3.LUT P0, PT, PT, PT, PT, 0x80, 0x0 ;  /* 0x000000000000781c */ /* 0x000fd60003f0f070 */
[----:B------:R-:W-:Y:S05]  /*1710*/  @!P1 BRA `(.L_x_3444) ;  /* 0x0000007800fc9947 */ /* 0x000fea0003800000 */
[----:B------:R-:W0:Y:S01]  /*1720*/  SHFL.IDX PT, R4, R189, RZ, 0x1f ;  /* 0x00001fffbd047589 */ /* 0x000e2200000e0000 */
[----:B------:R-:W-:Y:S01]  /*1730*/  UMOV UR7, 0x40000040 ;  /* 0x4000004000077882 */ /* 0x000fe20000000000 */
[----:B------:R-:W-:Y:S01]  /*1740*/  UMOV UR9, 0x40000040 ;  /* 0x4000004000097882 */ /* 0x000fe20000000000 */
[----:B------:R-:W-:Y:S01]  /*1750*/  UMOV UR11, 0x40000040 ;  /* 0x40000040000b7882 */ /* 0x000fe20000000000 */
[----:B------:R-:W-:Y:S01]  /*1760*/  BAR.SYNC.DEFER_BLOCKING 0xe, 0x100 ;  /* 0x0384000000007b1d */ /* 0x000fe20000010000 */
[----:B------:R-:W-:-:S05]  /*1770*/  ISETP.GE.AND P0, PT, R152, 0x41, PT ;  /* 0x000000419800780c */ /* 0x000fca0003f06270 */
[----:B------:R-:W-:Y:S01]  /*1780*/  UMOV UR13, 0x40000040 ;  /* 0x40000040000d7882 */ /* 0x000fe20000000000 */
[----:B------:R-:W-:Y:S01]  /*1790*/  UMOV UR15, 0x40000040 ;  /* 0x40000040000f7882 */ /* 0x000fe20000000000 */
[----:B------:R-:W-:Y:S01]  /*17a0*/  UMOV UR17, 0x40000040 ;  /* 0x4000004000117882 */ /* 0x000fe20000000000 */
[----:B------:R-:W-:Y:S01]  /*17b0*/  UMOV UR19, 0x40000040 ;  /* 0x4000004000137882 */ /* 0x000fe20000000000 */
[----:B------:R-:W1:Y:S01]  /*17c0*/  S2R R6, SR_TID.X ;  /* 0x0000000000067919 */ /* 0x000e620000002100 */
[----:B0-----:R-:W-:Y:S01]  /*17d0*/  R2UR UR4, R4 ;  /* 0x00000000040472ca */ /* 0x001fe200000e0000 */
[----:B------:R-:W-:Y:S01]  /*17e0*/  IMAD.U32 R4, RZ, RZ, UR36 ;  /* 0x00000024ff047e24 */ /* 0x000fe2000f8e00ff */
[----:B------:R-:W-:-:S11]  /*17f0*/  WARPGROUP.ARRIVE ;  /* 0x00000000000079c5 */ /* 0x000fd60000000000 */
[----:B------:R-:W-:-:S04]  /*1800*/  ULEA.HI UR5, UR4, UR4, URZ, 0x1 ;  /* 0x0000000404057291 */ /* 0x000fc8000f8f083f */
[----:B------:R-:W-:-:S04]  /*1810*/  ULOP3.LUT UR5, UR5, 0x1fffe, URZ, 0xc0, !UPT ;  /* 0x0001fffe05057892 */ /* 0x000fc8000f8ec03f */
[----:B------:R-:W-:Y:S01]  /*1820*/  UIADD3 UR5, UR4, -UR5, URZ ;  /* 0x8000000504057290 */ /* 0x000fe2000fffe03f */
[----:B-1----:R-:W-:Y:S01]  /*1830*/  LOP3.LUT R5, R6, 0x7f, RZ, 0xc0, !PT ;  /* 0x0000007f06057812 */ /* 0x002fe200078ec0ff */
[----:B------:R-:W-:Y:S02]  /*1840*/  UIADD3 UR4, UR37, 0x36400, URZ ;  /* 0x0003640025047890 */ /* 0x000fe4000fffe03f */
[----:B------:R-:W-:Y:S01]  /*1850*/  ULEA UR5, UR5, UR37, 0xf ;  /* 0x0000002505057291 */ /* 0x000fe2000f8e783f */
[----:B------:R-:W-:Y:S01]  /*1860*/  ISETP.NE.AND P1, PT, R5, RZ, PT ;  /* 0x000000ff0500720c */ /* 0x000fe20003f25270 */
[----:B------:R-:W-:Y:S02]  /*1870*/  USHF.R.U32.HI UR4, URZ, 0x4, UR4 ;  /* 0x000000043f047899 */ /* 0x000fe40008011604 */
[----:B------:R-:W-:Y:S02]  /*1880*/  UIADD3 UR5, UR5, 0x400, URZ ;  /* 0x0000040005057890 */ /* 0x000fe4000fffe03f */
[----:B------:R-:W-:-:S02]  /*1890*/  ULOP3.LUT UR4, UR4, 0x3fff, URZ, 0xc0, !UPT ;  /* 0x00003fff04047892 */ /* 0x000fc4000f8ec03f */
[----:B------:R-:W-:Y:S02]  /*18a0*/  USHF.R.U32.HI UR5, URZ, 0x4, UR5 ;  /* 0x000000043f057899 */ /* 0x000fe40008011605 */
[----:B------:R-:W-:Y:S02]  /*18b0*/  ULOP3.LUT UR4, UR4, 0x10000, URZ, 0xfc, !UPT ;  /* 0x0001000004047892 */ /* 0x000fe4000f8efc3f */
[----:B------:R-:W-:Y:S02]  /*18c0*/  ULOP3.LUT UR5, UR5, 0x3fff, URZ, 0xc0, !UPT ;  /* 0x00003fff05057892 */ /* 0x000fe4000f8ec03f */
[----:B------:R-:W-:Y:S01]  /*18d0*/  UIADD3 UR8, UR4, 0x2, URZ ;  /* 0x0000000204087890 */ /* 0x000fe2000fffe03f */
[----:B------:R-:W-:Y:S01]  /*18e0*/  @!P1 LEA R4, R4, UR37, 0x3 ;  /* 0x0000002504049c11 */ /* 0x000fe2000f8e18ff */
[----:B------:R-:W-:Y:S02]  /*18f0*/  ULOP3.LUT UR20, UR5, 0x2000000, URZ, 0xfc, !UPT ;  /* 0x0200000005147892 */ /* 0x000fe4000f8efc3f */
[----:B------:R-:W-:-:S02]  /*1900*/  UIADD3 UR12, UR4, 0x4, URZ ;  /* 0x00000004040c7890 */ /* 0x000fc4000fffe03f */
[----:B------:R-:W-:Y:S01]  /*1910*/  ULEA UR6, UR36, UR20, 0xc ;  /* 0x0000001424067291 */ /* 0x000fe2000f8e603f */
[----:B------:R-:W-:Y:S01]  /*1920*/  @!P1 VIADD R4, R4, 0x38860 ;  /* 0x0003886004049836 */ /* 0x000fe20000000000 */
[----:B------:R-:W-:Y:S01]  /*1930*/  UMOV UR5, 0x40000040 ;  /* 0x4000004000057882 */ /* 0x000fe20000000000 */
[----:B------:R-:W-:Y:S02]  /*1940*/  UIADD3 UR16, UR4, 0x6, URZ ;  /* 0x0000000604107890 */ /* 0x000fe4000fffe03f */
[----:B------:R-:W-:Y:S01]  /*1950*/  UIADD3 UR10, UR6, 0x80, URZ ;  /* 0x00000080060a7890 */ /* 0x000fe2000fffe03f */
[----:B------:R-:W-:Y:S01]  /*1960*/  @!P1 PRMT R4, RZ, 0x654, R4 ;  /* 0x00000654ff049816 */ /* 0x000fe20000000004 */
[----:B------:R-:W-:Y:S02]  /*1970*/  UIADD3 UR14, UR6, 0x100, URZ ;  /* 0x00000100060e7890 */ /* 0x000fe4000fffe03f */
[----:B------:R-:W-:Y:S01]  /*1980*/  HGMMA.64x256x16.F32.BF16 R24, gdesc[UR4].tnspB, RZ, !UPT, gsb0 ;  /* 0x43e00000041879f0 */ /* 0x000fe2000c0018ff */
[----:B------:R-:W-:-:S02]  /*1990*/  UIADD3 UR18, UR6, 0x180, URZ ;  /* 0x0000018006127890 */ /* 0x000fc4000fffe03f */
        /* <DEDUP_REMOVED lines=16> */
[----:B------:R-:W-:-:S07]  /*1aa0*/  VIADD R173, R173, 0xfffffffe ;  /* 0xfffffffeadad7836 */ /* 0x000fce0000000000 */
.L_x_3446:
[----:B------:R-:W-:Y:S01]  /*1ab0*/  BAR.SYNC.DEFER_BLOCKING 0xe, 0x100 ;  /* 0x0384000000007b1d */ /* 0x000fe20000010000 */
[----:B01----:R-:W-:Y:S01]  /*1ac0*/  IMAD.U32 R4, RZ, RZ, UR36 ;  /* 0x00000024ff047e24 */ /* 0x003fe2000f8e00ff */
[----:B------:R-:W-:Y:S01]  /*1ad0*/  UIADD3 UR36, UR36, 0x1, URZ ;  /* 0x0000000124247890 */ /* 0x000fe2000fffe03f */
[C---:B------:R-:W-:Y:S01]  /*1ae0*/  ISETP.GT.AND P0, PT, R173.reuse, RZ, PT ;  /* 0x000000ffad00720c */ /* 0x040fe20003f04270 */
[----:B------:R-:W-:Y:S02]  /*1af0*/  VIADD R173, R173, 0xffffffff ;  /* 0xffffffffadad7836 */ /* 0x000fe40000000000 */
[----:B------:R-:W-:Y:S01]  /*1b00*/  LEA R4, R4, R17, 0x6 ;  /* 0x0000001104047211 */ /* 0x000fe200078e30ff */
[----:B------:R-:W-:Y:S01]  /*1b10*/  UISETP.NE.AND UP0, UPT, UR36, 0x2, UPT ;  /* 0x000000022400788c */ /* 0x000fe2000bf05270 */
[----:B------:R-:W-:Y:S02]  /*1b20*/  UMOV UR7, 0x40000040 ;  /* 0x4000004000077882 */ /* 0x000fe40000000000 */
[----:B------:R-:W-:Y:S01]  /*1b30*/  LEA R4, R4, UR37, 0x2 ;  /* 0x0000002504047c11 */ /* 0x000fe2000f8e10ff */
[----:B------:R-:W-:Y:S01]  /*1b40*/  USEL UR36, UR36, URZ, UP0 ;  /* 0x0000003f24247287 */ /* 0x000fe20008000000 */
[----:B------:R-:W-:Y:S01]  /*1b50*/  UMOV UR11, 0x40000040 ;  /* 0x40000040000b7882 */ /* 0x000fe20000000000 */
[----:B------:R-:W-:-:S02]  /*1b60*/  UMOV UR15, 0x40000040 ;  /* 0x40000040000f7882 */ /* 0x000fc40000000000 */
[----:B------:R-:W-:Y:S01]  /*1b70*/  ULEA UR6, UR36, UR20, 0xc ;  /* 0x0000001424067291 */ /* 0x000fe2000f8e603f */
[----:B------:R-:W-:-:S03]  /*1b80*/  UMOV UR19, 0x40000040 ;  /* 0x4000004000137882 */ /* 0x000fc60000000000 */
[----:B------:R-:W-:Y:S02]  /*1b90*/  UIADD3 UR10, UR6, 0x80, URZ ;  /* 0x00000080060a7890 */ /* 0x000fe4000fffe03f */
[----:B------:R-:W-:Y:S02]  /*1ba0*/  UIADD3 UR14, UR6, 0x100, URZ ;  /* 0x00000100060e7890 */ /* 0x000fe4000fffe03f */
[----:B------:R-:W-:Y:S01]  /*1bb0*/  UIADD3 UR18, UR6, 0x180, URZ ;  /* 0x0000018006127890 */ /* 0x000fe2000fffe03f */
[----:B------:R-:W0:Y:S04]  /*1bc0*/  LDS R5, [R4+0x38400] ;  /* 0x0384000004057984 */ /* 0x000e280000000800 */
[----:B------:R1:W2:Y:S02]  /*1bd0*/  LDS R6, [R4+0x38420] ;  /* 0x0384200004067984 */ /* 0x0002a40000000800 */
[----:B-1----:R-:W-:-:S05]  /*1be0*/  IMAD.U32 R4, RZ, RZ, UR36 ;  /* 0x00000024ff047e24 */ /* 0x002fca000f8e00ff */
[----:B------:R-:W-:-:S05]  /*1bf0*/  @!P1 LEA R4, R4, UR37, 0x3 ;  /* 0x0000002504049c11 */ /* 0x000fca000f8e18ff */
[----:B------:R-:W-:-:S05]  /*1c00*/  @!P1 VIADD R4, R4, 0x38860 ;  /* 0x0003886004049836 */ /* 0x000fca0000000000 */
[----:B------:R-:W-:Y:S01]  /*1c10*/  @!P1 PRMT R4, RZ, 0x654, R4 ;  /* 0x00000654ff049816 */ /* 0x000fe20000000004 */
        /* <DEDUP_REMOVED lines=127> */
[----:B------:R-:W-:-:S06]  /*2410*/  FMUL.FTZ R151, R151, R6 ;  /* 0x0000000697977220 */ /* 0x000fcc0000410000 */
[----:B------:R-:W-:-:S06]  /*2420*/  WARPGROUP.ARRIVE ;  /* 0x00000000000079c5 */ /* 0x000fcc0000000000 */
[----:B------:R-:W-:Y:S01]  /*2430*/  HGMMA.64x256x16.F32.BF16 R24, gdesc[UR4].tnspB, R24, gsb0 ;  /* 0x43e00000041879f0 */ /* 0x000fe20008001818 */
[----:B------:R-:W-:-:S06]  /*2440*/  USEL UR6, URZ, 0x1, UP0 ;  /* 0x000000013f067887 */ /* 0x000fcc0008000000 */
[----:B------:R-:W-:Y:S01]  /*2450*/  LOP3.LUT R2, R2, UR6, RZ, 0x3c, !PT ;  /* 0x0000000602027c12 */ /* 0x000fe2000f8e3cff */
[----:B------:R-:W-:Y:S02]  /*2460*/  WARPGROUP.DEPBAR.LE gsb0, 0x0 ;  /* 0x00008000000079c5 */ /* 0x000fe40000010000 */
[----:B------:R-:W-:-:S15]  /*2470*/  WARPGROUP.ARRIVE ;  /* 0x00000000000079c5 */ /* 0x000fde0000000000 */
[----:B------:R-:W-:-:S03]  /*2480*/  NOP ;  /* 0x0000000000007918 */ /* 0x000fc60000000000 */
        /* <DEDUP_REMOVED lines=13> */
.L_x_3445:
[----:B------:R-:W-:Y:S01]  /*2560*/  BAR.SYNC.DEFER_BLOCKING 0xe, 0x100 ;  /* 0x0384000000007b1d */ /* 0x000fe20000010000 */
[----:B01----:R-:W-:Y:S01]  /*2570*/  IMAD.U32 R4, RZ, RZ, UR36 ;  /* 0x00000024ff047e24 */ /* 0x003fe2000f8e00ff */
[----:B------:R-:W-:Y:S01]  /*2580*/  UIADD3 UR36, UR36, 0x1, URZ ;  /* 0x0000000124247890 */ /* 0x000fe2000fffe03f */
[----:B------:R-:W-:-:S03]  /*2590*/  PLOP3.LUT P0, PT, PT, PT, PT, 0x8, 0x0 ;  /* 0x000000000000781c */ /* 0x000fc60003f0e170 */
[----:B------:R-:W-:Y:S01]  /*25a0*/  LEA R4, R4, R17, 0x6 ;  /* 0x0000001104047211 */ /* 0x000fe200078e30ff */
[----:B------:R-:W-:-:S03]  /*25b0*/  UISETP.NE.AND UP0, UPT, UR36, 0x2, UPT ;  /* 0x000000022400788c */ /* 0x000fc6000bf05270 */
[----:B------:R-:W-:Y:S01]  /*25c0*/  LEA R6, R4, UR37, 0x2 ;  /* 0x0000002504067c11 */ /* 0x000fe2000f8e10ff */
[----:B------:R-:W-:Y:S02]  /*25d0*/  USEL UR4, URZ, 0x1, UP0 ;  /* 0x000000013f047887 */ /* 0x000fe40008000000 */
[----:B------:R-:W-:-:S04]  /*25e0*/  USEL UR36, UR36, URZ, UP0 ;  /* 0x0000003f24247287 */ /* 0x000fc80008000000 */
[----:B------:R-:W-:Y:S01]  /*25f0*/  LOP3.LUT R2, R2, UR4, RZ, 0x3c, !PT ;  /* 0x0000000402027c12 */ /* 0x000fe2000f8e3cff */
[----:B------:R-:W0:Y:S04]  /*2600*/  LDS R5, [R6+0x38400] ;  /* 0x0384000006057984 */ /* 0x000e280000000800 */
[----:B------:R-:W1:Y:S01]  /*2610*/  LDS R4, [R6+0x38420] ;  /* 0x0384200006047984 */ /* 0x000e620000000800 */
[-C--:B0-----:R-:W-:Y:S01]  /*2620*/  FMUL.FTZ R160, R36, R5.reuse ;  /* 0x0000000524a07220 */ /* 0x081fe20000410000 */
        /* <DEDUP_REMOVED lines=129> */
.L_x_3443:
        /* <DEDUP_REMOVED lines=32> */
.L_x_3447:
[----:B------:R-:W2:Y:S01]  /*3040*/  LDL R20, [R1] ;  /* 0x0000000001147983 */ /* 0x000ea20000100800 */
[----:B------:R-:W-:-:S04]  /*3050*/  ULEA.HI UR4, UR41, UR41, URZ, 0x1 ;  /* 0x0000002929047291 */ /* 0x000fc8000f8f083f */
[----:B------:R-:W-:-:S04]  /*3060*/  ULOP3.LUT UR4, UR4, 0xfffffffe, URZ, 0xc0, !UPT ;  /* 0xfffffffe04047892 */ /* 0x000fc8000f8ec03f */
[----:B------:R-:W-:-:S06]  /*3070*/  UIADD3 UR4, UR41, -UR4, URZ ;  /* 0x8000000429047290 */ /* 0x000fcc000fffe03f */
[----:B------:R-:W-:-:S04]  /*3080*/  MOV R4, UR4 ;  /* 0x0000000400047c02 */ /* 0x000fc80008000f00 */
[----:B------:R-:W-:-:S04]  /*3090*/  SHF.L.U32 R4, R4, 0x1f, RZ ;  /* 0x0000001f04047819 */ /* 0x000fc800000006ff */
[----:B------:R-:W0:Y:S01]  /*30a0*/  SYNCS.PHASECHK.TRANS64.TRYWAIT P1, [UR37+0x38800], R4 ;  /* 0x03880004ff0075a7 */ /* 0x000e220008020165 */
[----:B--2---:R-:W-:Y:S01]  /*30b0*/  ISETP.NE.AND P0, PT, R20, RZ, PT ;  /* 0x000000ff1400720c */ /* 0x004fe20003f05270 */
[----:B0-----:R-:W-:-:S12]  /*30c0*/  @!P1 BRA `(.L_x_3448) ;  /* 0x000000dc00289947 */ /* 0x001fd80003800000 */
.L_x_3562:
[----:B------:R-:W-:Y:S05]  /*30d0*/  @P0 BRA `(.L_x_3449) ;  /* 0x0000000000040947 */ /* 0x000fea0003800000 */
[----:B------:R-:W-:Y:S01]  /*30e0*/  BPT.TRAP 0x1 ;  /* 0x000000040000795c */ /* 0x000fe20000300000 */
.L_x_3449:
[----:B0-----:R-:W-:Y:S01]  /*30f0*/  IMAD.U32 R3, RZ, RZ, UR36 ;  /* 0x00000024ff037e24 */ /* 0x001fe2000f8e00ff */
[----:B------:R-:W-:-:S04]  /*3100*/  SHF.L.U32 R6, R2, 0x1f, RZ ;  /* 0x0000001f02067819 */ /* 0x000fc800000006ff */
[----:B------:R-:W-:-:S04]  /*3110*/  LEA R3, R3, UR37, 0x3 ;  /* 0x0000002503037c11 */ /* 0x000fc8000f8e18ff */
[----:B------:R0:W1:Y:S01]  /*3120*/  SYNCS.PHASECHK.TRANS64.TRYWAIT P1, [R3+URZ+0x38830], R6 ;  /* 0x03883006030075a7 */ /* 0x000062000802017f */
[----:B------:R-:W-:Y:S05]  /*3130*/  @P0 BRA `(.L_x_3450) ;  /* 0x0000000000040947 */ /* 0x000fea0003800000 */
[----:B------:R-:W-:Y:S01]  /*3140*/  BPT.TRAP 0x1 ;  /* 0x000000040000795c */ /* 0x000fe20000300000 */
.L_x_3450:
[----:B-1----:R-:W-:Y:S05]  /*3150*/  @P1 BRA `(.L_x_3451) ;  /* 0x0000000000081947 */ /* 0x002fea0003800000 */
[----:B------:R-:W1:Y:S02]  /*3160*/  SYNCS.PHASECHK.TRANS64.TRYWAIT P1, [R3+URZ+0x38830], R6 ;  /* 0x03883006030075a7 */ /* 0x000e64000802017f */
[----:B-1----:R-:W-:Y:S05]  /*3170*/  @!P1 BRA `(.L_x_3452) ;  /* 0x000000dc00149947 */ /* 0x002fea0003800000 */
.L_x_3451:
[----:B------:R-:W-:-:S04]  /*3180*/  UIADD3 UR4, UR37, 0x22400, URZ ;  /* 0x0002240025047890 */ /* 0x000fc8000fffe03f */
[----:B------:R-:W-:-:S04]  /*3190*/  USHF.R.U32.HI UR4, URZ, 0x4, UR4 ;  /* 0x000000043f047899 */ /* 0x000fc80008011604 */
[----:B------:R-:W-:-:S06]  /*31a0*/  ULOP3.LUT UR4, UR4, 0x3fff, URZ, 0xc0, !UPT ;  /* 0x00003fff04047892 */ /* 0x000fcc000f8ec03f */
[----:B------:R-:W-:Y:S01]  /*31b0*/  IMAD.U32 R0, RZ, RZ, UR4 ;  /* 0x00000004ff007e24 */ /* 0x000fe2000f8e00ff */
[----:B------:R-:W-:Y:S05]  /*31c0*/  WARPSYNC.ALL ;  /* 0x0000000000007948 */ /* 0x000fea0003800000 */
[----:B------:R-:W-:-:S04]  /*31d0*/  LOP3.LUT R0, R0, 0x10000, RZ, 0xfc, !PT ;  /* 0x0001000000007812 */ /* 0x000fc800078efcff */
        /* <DEDUP_REMOVED lines=10> */
[----:B------:R-:W-:-:S02]  /*3280*/  UMOV UR17, 0x40000040 ;  /* 0x4000004000117882 */ /* 0x000fc40000000000 */
[----:B------:R-:W-:Y:S02]  /*3290*/  ULEA UR6, UR36, UR6, 0x9 ;  /* 0x0000000624067291 */ /* 0x000fe4000f8e483f */
[----:B------:R-:W-:Y:S02]  /*32a0*/  ULOP3.LUT UR4, UR4, 0x10000, URZ, 0xfc, !UPT ;  /* 0x0001000004047892 */ /* 0x000fe4000f8efc3f */
[----:B------:R-:W-:Y:S02]  /*32b0*/  UIADD3 UR14, UR6, 0x2, URZ ;  /* 0x00000002060e7890 */ /* 0x000fe4000fffe03f */
[----:B------:R-:W-:Y:S02]  /*32c0*/  UIADD3 UR12, UR4, 0x2, URZ ;  /* 0x00000002040c7890 */ /* 0x000fe4000fffe03f */
[----:B------:R-:W-:Y:S02]  /*32d0*/  UIADD3 UR18, UR6, 0x4, URZ ;  /* 0x0000000406127890 */ /* 0x000fe4000fffe03f */
[----:B------:R-:W-:-:S02]  /*32e0*/  UIADD3 UR16, UR4, 0x4, URZ ;  /* 0x0000000404107890 */ /* 0x000fc4000fffe03f */
[----:B------:R-:W-:Y:S01]  /*32f0*/  HGMMA.64x64x16.F32.BF16 R24, gdesc[UR4], RZ, !UPT, gsb0 ;  /* 0x00e00000041879f0 */ /* 0x000fe2000c0018ff */
[----:B------:R-:W-:Y:S02]  /*3300*/  UIADD3 UR22, UR6, 0x6, URZ ;  /* 0x0000000606167890 */ /* 0x000fe4000fffe03f */
[----:B------:R-:W-:Y:S01]  /*3310*/  UIADD3 UR20, UR4, 0x6, URZ ;  /* 0x0000000604147890 */ /* 0x000fe2000fffe03f */
[----:B------:R-:W-:Y:S01]  /*3320*/  UMOV UR23, 0x40000040 ;  /* 0x4000004000177882 */ /* 0x000fe20000000000 */
[----:B------:R-:W-:Y:S01]  /*3330*/  UMOV UR21, 0x40000040 ;  /* 0x4000004000157882 */ /* 0x000fe20000000000 */
        /* <DEDUP_REMOVED lines=10> */
[----:B------:R-:W2:Y:S02]  /*33e0*/  SYNCS.PHASECHK.TRANS64.TRYWAIT P1, [UR37+0x38810], R4 ;  /* 0x03881004ff0075a7 */ /* 0x000ea40008020165 */
[----:B--2---:R-:W-:Y:S05]  /*33f0*/  @!P1 BRA `(.L_x_3453) ;  /* 0x000000d800889947 */ /* 0x004fea0003800000 */
.L_x_3563:
[----:B------:R-:W-:Y:S05]  /*3400*/  @P0 BRA `(.L_x_3454) ;  /* 0x0000000000040947 */ /* 0x000fea0003800000 */
[----:B------:R-:W-:Y:S01]  /*3410*/  BPT.TRAP 0x1 ;  /* 0x000000040000795c */ /* 0x000fe20000300000 */
.L_x_3454:
[----:B------:R3:W4:Y:S01]  /*3420*/  SYNCS.PHASECHK.TRANS64.TRYWAIT P1, [R3+URZ+0x38850], R6 ;  /* 0x03885006030075a7 */ /* 0x000722000802017f */
[----:B------:R-:W-:Y:S05]  /*3430*/  @P0 BRA `(.L_x_3455) ;  /* 0x0000000000040947 */ /* 0x000fea0003800000 */
[----:B------:R-:W-:Y:S01]  /*3440*/  BPT.TRAP 0x1 ;  /* 0x000000040000795c */ /* 0x000fe20000300000 */
.L_x_3455:
[----:B----4-:R-:W-:Y:S05]  /*3450*/  @P1 BRA `(.L_x_3456) ;  /* 0x0000000000081947 */ /* 0x010fea0003800000 */
[----:B------:R-:W4:Y:S02]  /*3460*/  SYNCS.PHASECHK.TRANS64.TRYWAIT P1, [R3+URZ+0x38850], R6 ;  /* 0x03885006030075a7 */ /* 0x000f24000802017f */
[----:B----4-:R-:W-:Y:S05]  /*3470*/  @!P1 BRA `(.L_x_3457) ;  /* 0x000000d800809947 */ /* 0x010fea0003800000 */
.L_x_3456:
[----:B------:R-:W-:Y:S01]  /*3480*/  UIADD3 UR4, UR37, 0x400, URZ ;  /* 0x0000040025047890 */ /* 0x000fe2000fffe03f */
[----:B------:R-:W-:Y:S01]  /*3490*/  WARPGROUP.ARRIVE ;  /* 0x00000000000079c5 */ /* 0x000fe20000000000 */
[----:B------:R-:W-:-:S05]  /*34a0*/  UIADD3 UR5, UR37, 0x26400, URZ ;  /* 0x0002640025057890 */ /* 0x000fca000fffe03f */
[----:B--2---:R-:W2:Y:S01]  /*34b0*/  S2R R4, SR_TID.X ;  /* 0x0000000000047919 */ /* 0x004ea20000002100 */
[----:B------:R-:W-:Y:S01]  /*34c0*/  USHF.R.U32.HI UR4, URZ, 0x4, UR4 ;  /* 0x000000043f047899 */ /* 0x000fe20008011604 */
[----:B------:R-:W-:Y:S01]  /*34d0*/  IMAD R5, R173, -0x40, R152 ;  /* 0xffffffc0ad057824 */ /* 0x000fe200078e0298 */
[----:B------:R-:W-:Y:S01]  /*34e0*/  USHF.R.U32.HI UR5, URZ, 0x4, UR5 ;  /* 0x000000043f057899 */ /* 0x000fe20008011605 */
[----:B------:R-:W5:Y:S01]  /*34f0*/  S2R R57, SR_TID.X ;  /* 0x0000000000397919 */ /* 0x000f620000002100 */
[----:B------:R-:W-:Y:S02]  /*3500*/  ULOP3.LUT UR4, UR4, 0x3fff, URZ, 0xc0, !UPT ;  /* 0x00003fff04047892 */ /* 0x000fe4000f8ec03f */
[----:B------:R-:W-:Y:S01]  /*3510*/  ULOP3.LUT UR5, UR5, 0x3fff, URZ, 0xc0, !UPT ;  /* 0x00003fff05057892 */ /* 0x000fe2000f8ec03f */
[----:B------:R-:W-:Y:S01]  /*3520*/  IADD3 R5, -R22, 0x40, R5 ;  /* 0x0000004016057810 */ /* 0x000fe20007ffe105 */
[----:B------:R-:W-:Y:S02]  /*3530*/  ULOP3.LUT UR4, UR4, 0x10000, URZ, 0xfc, !UPT ;  /* 0x0001000004047892 */ /* 0x000fe4000f8efc3f */
[----:B------:R-:W-:Y:S01]  /*3540*/  ULOP3.LUT UR5, UR5, 0x10000, URZ, 0xfc, !UPT ;  /* 0x0001000005057892 */ /* 0x000fe2000f8efc3f */
[C---:B------:R-:W-:Y:S01]  /*3550*/  ISETP.GT.AND P1, PT, R5.reuse, RZ, PT ;  /* 0x000000ff0500720c */ /* 0x040fe20003f24270 */
[----:B------:R-:W-:Y:S01]  /*3560*/  ULEA UR6, UR36, UR4, 0xc ;  /* 0x0000000424067291 */ /* 0x000fe2000f8e603f */
[C---:B------:R-:W-:Y:S01]  /*3570*/  ISETP.GT.AND P2, PT, R5.reuse, 0x1, PT ;  /* 0x000000010500780c */ /* 0x040fe20003f44270 */
[----:B------:R-:W-:Y:S01]  /*3580*/  UMOV UR9, 0x40000040 ;  /* 0x4000004000097882 */ /* 0x000fe20000000000 */
[----:B------:R-:W-:Y:S01]  /*3590*/  UMOV UR11, 0x40000040 ;  /* 0x40000040000b7882 */ /* 0x000fe20000000000 */
[----:B------:R-:W-:Y:S01]  /*35a0*/  UIADD3 UR14, UR5, 0x800, URZ ;  /* 0x00000800050e7890 */ /* 0x000fe2000fffe03f */
[C---:B------:R-:W-:Y:S01]  /*35b0*/  ISETP.GT.AND P3, PT, R5.reuse, 0x8, PT ;  /* 0x000000080500780c */ /* 0x040fe20003f64270 */
[----:B------:R-:W-:Y:S01]  /*35c0*/  UMOV UR8, UR5 ;  /* 0x0000000500087c82 */ /* 0x000fe20008000000 */
[----:B------:R-:W-:Y:S01]  /*35d0*/  UMOV UR10, UR6 ;  /* 0x00000006000a7c82 */ /* 0x000fe20008000000 */
[----:B------:R-:W-:Y:S01]  /*35e0*/  UIADD3 UR15, UR6, 0x800, URZ ;  /* 0x00000800060f7890 */ /* 0x000fe2000fffe03f */
[----:B------:R-:W-:Y:S01]  /*35f0*/  HGMMA.64x64x16.F32.BF16 R24, gdesc[UR8], R24, gsb0 ;  /* 0x00e00000081879f0 */ /* 0x000fe20008001818 */
[----:B------:R-:W-:Y:S01]  /*3600*/  UIADD3 UR8, UR5, 0x2, URZ ;  /* 0x0000000205087890 */ /* 0x000fe2000fffe03f */
[C---:B------:R-:W-:Y:S01]  /*3610*/  ISETP.GT.AND P4, PT, R5.reuse, 0x9, PT ;  /* 0x000000090500780c */ /* 0x040fe20003f84270 */
[----:B------:R-:W-:Y:S01]  /*3620*/  UIADD3 UR10, UR6, 0x2, URZ ;  /* 0x00000002060a7890 */ /* 0x000fe2000fffe03f */
[C---:B------:R-:W-:Y:S01]  /*3630*/  ISETP.GT.AND P5, PT, R5.reuse, 0x10, PT ;  /* 0x000000100500780c */ /* 0x040fe20003fa4270 */
[----:B------:R-:W-:Y:S01]  /*3640*/  UMOV UR9, 0x40000040 ;  /* 0x4000004000097882 */ /* 0x000fe20000000000 */
[----:B------:R-:W-:Y:S01]  /*3650*/  UMOV UR11, 0x40000040 ;  /* 0x40000040000b7882 */ /* 0x000fe20000000000 */
[----:B------:R-:W-:Y:S01]  /*3660*/  UMOV UR25, 0x40000040 ;  /* 0x4000004000197882 */ /* 0x000fe20000000000 */
[----:B------:R-:W-:Y:S01]  /*3670*/  UMOV UR27, 0x40000040 ;  /* 0x40000040001b7882 */ /* 0x000fe20000000000 */
[----:B------:R-:W-:-:S02]  /*3680*/  ISETP.GT.AND P6, PT, R5, 0x11, PT ;  /* 0x000000110500780c */ /* 0x000fc40003fc4270 */
[----:B--2---:R-:W-:Y:S02]  /*3690*/  SHF.R.U32.HI R4, RZ, 0x7, R4 ;  /* 0x00000007ff047819 */ /* 0x004fe40000011604 */
[----:B-----5:R-:W-:-:S04]  /*36a0*/  LOP3.LUT R57, R57, 0x7f, RZ, 0xc0, !PT ;  /* 0x0000007f39397812 */ /* 0x020fc800078ec0ff */
[----:B------:R-:W2:Y:S02]  /*36b0*/  SHFL.IDX PT, R4, R4, RZ, 0x1f ;  /* 0x00001fff04047589 */ /* 0x000ea400000e0000 */
[----:B--2---:R-:W-:-:S13]  /*36c0*/  R2UR UR7, R4 ;  /* 0x00000000040772ca */ /* 0x004fda00000e0000 */
[----:B------:R-:W-:-:S04]  /*36d0*/  UISETP.GT.AND UP0, UPT, UR7, 0x7f, UPT ;  /* 0x0000007f0700788c */ /* 0x000fc8000bf04270 */
[----:B------:R-:W-:Y:S01]  /*36e0*/  USEL UR7, URZ, 0x2, !UP0 ;  /* 0x000000023f077887 */ /* 0x000fe2000c000000 */
[----:B------:R-:W-:Y:S02]  /*36f0*/  WARPGROUP.DEPBAR.LE gsb0, 0x0 ;  /* 0x00008000000079c5 */ /* 0x000fe40000010000 */
[----:B------:R-:W-:-:S06]  /*3700*/  WARPGROUP.ARRIVE ;  /* 0x00000000000079c5 */ /* 0x000fcc0000000000 */
[----:B------:R-:W-:Y:S01]  /*3710*/  HGMMA.64x64x16.F32.BF16 R24, gdesc[UR8], R24, gsb0 ;  /* 0x00e00000081879f0 */ /* 0x000fe20008001818 */
[----:B------:R-:W-:Y:S02]  /*3720*/  UIADD3 UR8, UR5, 0x4, URZ ;  /* 0x0000000405087890 */ /* 0x000fe4000fffe03f */
[----:B------:R-:W-:Y:S01]  /*3730*/  UIADD3 UR10, UR6, 0x4, URZ ;  /* 0x00000004060a7890 */ /* 0x000fe2000fffe03f */
[----:B------:R-:W-:Y:S01]  /*3740*/  UMOV UR9, 0x40000040 ;  /* 0x4000004000097882 */ /* 0x000fe20000000000 */
[----:B------:R-:W-:Y:S01]  /*3750*/  UMOV UR11, 0x40000040 ;  /* 0x40000040000b7882 */ /* 0x000fe20000000000 */
        /* <DEDUP_REMOVED lines=94> */
[----:B------:R-:W-:Y:S02]  /*3d40*/  UIADD3 UR8, UR7, UR14, URZ ;  /* 0x0000000e07087290 */ /* 0x000fe4000fffe03f */
[----:B------:R-:W-:Y:S01]  /*3d50*/  UIADD3 UR10, UR7, UR15, URZ ;  /* 0x0000000f070a7290 */ /* 0x000fe2000fffe03f */
[----:B------:R-:W-:Y:S01]  /*3d60*/  UMOV UR9, 0x40000040 ;  /* 0x4000004000097882 */ /* 0x000fe20000000000 */
[----:B------:R-:W-:Y:S01]  /*3d70*/  UMOV UR11, 0x40000040 ;  /* 0x40000040000b7882 */ /* 0x000fe20000000000 */
[----:B------:R-:W-:Y:S02]  /*3d80*/  WARPGROUP.DEPBAR.LE gsb0, 0x0 ;  /* 0x00008000000079c5 */ /* 0x000fe40000010000 */
[----:B------:R-:W-:-:S06]  /*3d90*/  WARPGROUP.ARRIVE ;  /* 0x00000000000079c5 */ /* 0x000fcc0000000000 */
[----:B------:R-:W-:Y:S01]  /*3da0*/  HGMMA.64x64x16.F32.BF16 R24, gdesc[UR8], R24, gsb0 ;  /* 0x00e00000081879f0 */ /* 0x000fe20008001818 */
[----:B------:R-:W-:Y:S01]  /*3db0*/  UMOV UR9, 0x4 ;  /* 0x0000000400097882 */ /* 0x000fe20000000000 */
[----:B------:R-:W-:Y:S01]  /*3dc0*/  UMOV UR10, 0x28 ;  /* 0x00000028000a7882 */ /* 0x000fe20000000000 */
[----:B------:R-:W-:Y:S02]  /*3dd0*/  USEL UR8, UR9, 0x2, UP0 ;  /* 0x0000000209087887 */ /* 0x000fe40008000000 */
[----:B------:R-:W-:Y:S02]  /*3de0*/  USEL UR9, UR9, 0x6, !UP0 ;  /* 0x0000000609097887 */ /* 0x000fe4000c000000 */
[----:B------:R-:W-:Y:S02]  /*3df0*/  UIADD3 UR24, UR14, UR8, URZ ;  /* 0x000000080e187290 */ /* 0x000fe4000fffe03f */
[----:B------:R-:W-:Y:S01]  /*3e00*/  UIADD3 UR26, UR15, UR8, URZ ;  /* 0x000000080f1a7290 */ /* 0x000fe2000fffe03f */
[----:B------:R-:W-:Y:S01]  /*3e10*/  UMOV UR11, 0xa00 ;  /* 0x00000a00000b7882 */ /* 0x000fe20000000000 */
[----:B------:R-:W-:-:S02]  /*3e20*/  USEL UR10, UR10, 0x26, UP0 ;  /* 0x000000260a0a7887 */ /* 0x000fc40008000000 */
[----:B------:R-:W-:Y:S02]  /*3e30*/  USEL UR11, UR11, 0x980, UP0 ;  /* 0x000009800b0b7887 */ /* 0x000fe40008000000 */
[----:B------:R-:W-:Y:S02]  /*3e40*/  ULOP3.LUT UR10, UR10, 0x6, URZ, 0xc0, !UPT ;  /* 0x000000060a0a7892 */ /* 0x000fe4000f8ec03f */
[----:B------:R-:W-:Y:S01]  /*3e50*/  ULOP3.LUT UR11, UR11, 0xa00, URZ, 0xc0, !UPT ;  /* 0x00000a000b0b7892 */ /* 0x000fe2000f8ec03f */
[----:B------:R-:W-:Y:S02]  /*3e60*/  WARPGROUP.DEPBAR.LE gsb0, 0x0 ;  /* 0x00008000000079c5 */ /* 0x000fe40000010000 */
[----:B------:R-:W-:-:S06]  /*3e70*/  WARPGROUP.ARRIVE ;  /* 0x00000000000079c5 */ /* 0x000fcc0000000000 */
[----:B------:R-:W-:Y:S01]  /*3e80*/  HGMMA.64x64x16.F32.BF16 R24, gdesc[UR24], R24, gsb0 ;  /* 0x00e00000181879f0 */ /* 0x000fe20008001818 */
[----:B------:R-:W-:Y:S02]  /*3e90*/  UIADD3 UR24, UR14, UR9, URZ ;  /* 0x000000090e187290 */ /* 0x000fe4000fffe03f */
[----:B------:R-:W-:Y:S01]  /*3ea0*/  UIADD3 UR26, UR15, UR9, URZ ;  /* 0x000000090f1a7290 */ /* 0x000fe2000fffe03f */
[----:B------:R-:W-:Y:S01]  /*3eb0*/  UMOV UR25, 0x40000040 ;  /* 0x4000004000197882 */ /* 0x000fe20000000000 */
[----:B------:R-:W-:Y:S01]  /*3ec0*/  UMOV UR27, 0x40000040 ;  /* 0x40000040001b7882 */ /* 0x000fe20000000000 */
[----:B------:R-:W-:Y:S01]  /*3ed0*/  ULOP3.LUT UR15, UR42, 0x2000000, URZ, 0xfc, !UPT ;  /* 0x020000002a0f7892 */ /* 0x000fe2000f8efc3f */
[----:B------:R-:W-:Y:S02]  /*3ee0*/  WARPGROUP.DEPBAR.LE gsb0, 0x0 ;  /* 0x00008000000079c5 */ /* 0x000fe40000010000 */
[----:B------:R-:W-:-:S06]  /*3ef0*/  WARPGROUP.ARRIVE ;  /* 0x00000000000079c5 */ /* 0x000fcc0000000000 */
[----:B------:R-:W-:Y:S01]  /*3f00*/  HGMMA.64x64x16.F32.BF16 R24, gdesc[UR24], R24, gsb0 ;  /* 0x00e00000181879f0 */ /* 0x000fe20008001818 */
[----:B------:R-:W-:Y:S02]  /*3f10*/  UIADD3 UR24, UR10, UR11, UR5 ;  /* 0x0000000b0a187290 */ /* 0x000fe4000fffe005 */
[----:B------:R-:W-:Y:S01]  /*3f20*/  UIADD3 UR26, UR10, UR11, UR6 ;  /* 0x0000000b0a1a7290 */ /* 0x000fe2000fffe006 */
[----:B------:R-:W-:Y:S01]  /*3f30*/  UMOV UR25, 0x40000040 ;  /* 0x4000004000197882 */ /* 0x000fe20000000000 */
[----:B------:R-:W-:Y:S01]  /*3f40*/  UMOV UR27, 0x40000040 ;  /* 0x40000040001b7882 */ /* 0x000fe20000000000 */
[----:B------:R-:W-:Y:S02]  /*3f50*/  UIADD3 UR10, UR5, 0xa00, URZ ;  /* 0x00000a00050a7890 */ /* 0x000fe4000fffe03f */
[----:B------:R-:W-:Y:S01]  /*3f60*/  UIADD3 UR11, UR6, 0xa00, URZ ;  /* 0x00000a00060b7890 */ /* 0x000fe2000fffe03f */
        /* <DEDUP_REMOVED lines=21> */
[----:B------:R-:W-:Y:S01]  /*40c0*/  UMOV UR10, 0x30 ;  /* 0x00000030000a7882 */ /* 0x000fe20000000000 */
[----:B------:R-:W-:Y:S01]  /*40d0*/  UMOV UR11, 0xc00 ;  /* 0x00000c00000b7882 */ /* 0x000fe20000000000 */
[----:B------:R-:W-:Y:S02]  /*40e0*/  USEL UR10, UR10, 0x2e, UP0 ;  /* 0x0000002e0a0a7887 */ /* 0x000fe40008000000 */
[----:B------:R-:W-:-:S02]  /*40f0*/  USEL UR11, UR11, 0xb80, UP0 ;  /* 0x00000b800b0b7887 */ /* 0x000fc40008000000 */
[----:B------:R-:W-:Y:S02]  /*4100*/  ULOP3.LUT UR10, UR10, 0x6, URZ, 0xc0, !UPT ;  /* 0x000000060a0a7892 */ /* 0x000fe4000f8ec03f */
        /* <DEDUP_REMOVED lines=53> */
[----:B------:R-:W-:Y:S02]  /*4460*/  UMOV UR7, 0x40 ;  /* 0x0000004000077882 */ /* 0x000fe40000000000 */
[----:B------:R-:W-:-:S04]  /*4470*/  USEL UR7, UR7, 0x3e, UP0 ;  /* 0x0000003e07077887 */ /* 0x000fc80008000000 */
        /* <DEDUP_REMOVED lines=8> */
[----:B------:R-:W-:Y:S02]  /*4500*/  UIADD3 UR8, UR9, UR10, URZ ;  /* 0x0000000a09087290 */ /* 0x000fe4000fffe03f */
[----:B------:R-:W-:-:S03]  /*4510*/  UIADD3 UR10, UR9, UR11, URZ ;  /* 0x0000000b090a7290 */ /* 0x000fc6000fffe03f */
[----:B------:R-:W-:Y:S01]  /*4520*/  UMOV UR9, 0x40000040 ;  /* 0x4000004000097882 */ /* 0x000fe20000000000 */
[----:B------:R-:W-:Y:S01]  /*4530*/  UMOV UR11, 0x40000040 ;  /* 0x40000040000b7882 */ /* 0x000fe20000000000 */
[----:B------:R-:W-:Y:S02]  /*4540*/  WARPGROUP.DEPBAR.LE gsb0, 0x0 ;  /* 0x00008000000079c5 */ /* 0x000fe40000010000 */
[----:B------:R-:W-:-:S06]  /*4550*/  WARPGROUP.ARRIVE ;  /* 0x00000000000079c5 */ /* 0x000fcc0000000000 */
[----:B------:R-:W-:Y:S03]  /*4560*/  HGMMA.64x64x16.F32.BF16 R24, gdesc[UR24], R24, gsb0 ;  /* 0x00e00000181879f0 */ /* 0x000fe60008001818 */
[----:B------:R-:W-:Y:S02]  /*4570*/  WARPGROUP.DEPBAR.LE gsb0, 0x0 ;  /* 0x00008000000079c5 */ /* 0x000fe40000010000 */
[----:B------:R-:W-:-:S06]  /*4580*/  WARPGROUP.ARRIVE ;  /* 0x00000000000079c5 */ /* 0x000fcc0000000000 */
[----:B------:R-:W-:Y:S01]  /*4590*/  HGMMA.64x64x16.F32.BF16 R24, gdesc[UR8], R24, gsb0 ;  /* 0x00e00000081879f0 */ /* 0x000fe20008001818 */
[----:B------:R-:W-:Y:S01]  /*45a0*/  UMOV UR8, 0x1000 ;  /* 0x0000100000087882 */ /* 0x000fe20000000000 */
[----:B------:R-:W-:Y:S01]  /*45b0*/  UMOV UR9, 0x40000040 ;  /* 0x4000004000097882 */ /* 0x000fe20000000000 */
[----:B------:R-:W-:Y:S01]  /*45c0*/  USEL UR8, UR8, 0xf80, UP0 ;  /* 0x00000f8008087887 */ /* 0x000fe20008000000 */
[----:B------:R-:W-:-:S03]  /*45d0*/  UMOV UR11, 0x40000040 ;  /* 0x40000040000b7882 */ /* 0x000fc60000000000 */
[----:B------:R-:W-:-:S04]  /*45e0*/  ULOP3.LUT UR8, UR8, 0x1e00, URZ, 0xc0, !UPT ;  /* 0x00001e0008087892 */ /* 0x000fc8000f8ec03f */
[----:B------:R-:W-:Y:S02]  /*45f0*/  UIADD3 UR10, UR7, UR8, UR5 ;  /* 0x00000008070a7290 */ /* 0x000fe4000fffe005 */
[----:B------:R-:W-:-:S03]  /*4600*/  UIADD3 UR6, UR7, UR8, UR6 ;  /* 0x0000000807067290 */ /* 0x000fc6000fffe006 */
[----:B------:R-:W-:Y:S02]  /*4610*/  UMOV UR7, 0x40000040 ;  /* 0x4000004000077882 */ /* 0x000fe40000000000 */
[----:B------:R-:W-:Y:S02]  /*4620*/  UMOV UR8, UR10 ;  /* 0x0000000a00087c82 */ /* 0x000fe40008000000 */
[----:B------:R-:W-:Y:S01]  /*4630*/  UMOV UR10, UR6 ;  /* 0x00000006000a7c82 */ /* 0x000fe20008000000 */
[----:B------:R-:W-:Y:S01]  /*4640*/  ULDC UR6, c[0x0][0xad0] ;  /* 0x0002b40000067ab9 */ /* 0x000fe20000000800 */
[----:B------:R-:W-:Y:S02]  /*4650*/  WARPGROUP.DEPBAR.LE gsb0, 0x0 ;  /* 0x00008000000079c5 */ /* 0x000fe40000010000 */
[----:B------:R-:W-:-:S06]  /*4660*/  WARPGROUP.ARRIVE ;  /* 0x00000000000079c5 */ /* 0x000fcc0000000000 */
[----:B------:R-:W-:Y:S01]  /*4670*/  HGMMA.64x64x16.F32.BF16 R24, gdesc[UR8], R24, gsb0 ;  /* 0x00e00000081879f0 */ /* 0x000fe20008001818 */
[----:B------:R-:W-:Y:S01]  /*4680*/  ULDC UR9, c[0x0][0xa80] ;  /* 0x0002a00000097ab9 */ /* 0x000fe20000000800 */
[----:B------:R-:W-:Y:S01]  /*4690*/  UMOV UR11, 0x40000040 ;  /* 0x40000040000b7882 */ /* 0x000fe20000000000 */
        /* <DEDUP_REMOVED lines=24> */
[----:B--2---:R-:W-:Y:S01]  /*4820*/  FSEL R24, R24, -INF , P1 ;  /* 0xff80000018187808 */ /* 0x004fe20000800000 */
[----:B------:R-:W-:Y:S01]  /*4830*/  FMUL.FTZ R48, R48, UR6 ;  /* 0x0000000630307c20 */ /* 0x000fe20008410000 */
[----:B------:R-:W-:Y:S01]  /*4840*/  FMUL.FTZ R42, R42, UR6 ;  /* 0x000000062a2a7c20 */ /* 0x000fe20008410000 */
[----:B------:R-:W-:Y:S01]  /*4850*/  FMUL.FTZ R49, R49, UR6 ;  /* 0x0000000631317c20 */ /* 0x000fe20008410000 */
[----:B------:R-:W-:Y:S01]  /*4860*/  FMUL.FTZ R43, R43, UR6 ;  /* 0x000000062b2b7c20 */ /* 0x000fe20008410000 */
[----:B------:R-:W-:Y:S01]  /*4870*/  FMUL.FTZ R52, R52, UR6 ;  /* 0x0000000634347c20 */ /* 0x000fe20008410000 */
[----:B------:R-:W-:Y:S01]  /*4880*/  FMUL.FTZ R53, R53, UR6 ;  /* 0x0000000635357c20 */ /* 0x000fe20008410000 */
[----:B------:R-:W2:Y:S01]  /*4890*/  MUFU.TANH R29, R29 ;  /* 0x0000001d001d7308 */ /* 0x000ea20000002400 */
[----:B-----5:R-:W-:Y:S01]  /*48a0*/  FSEL R25, R25, -INF , P2 ;  /* 0xff80000019197808 */ /* 0x020fe20001000000 */
[----:B------:R-:W-:Y:S01]  /*48b0*/  FMUL.FTZ R46, R46, UR6 ;  /* 0x000000062e2e7c20 */ /* 0x000fe20008410000 */
[----:B------:R-:W-:Y:S01]  /*48c0*/  FMUL.FTZ R47, R47, UR6 ;  /* 0x000000062f2f7c20 */ /* 0x000fe20008410000 */
[----:B------:R-:W-:Y:S01]  /*48d0*/  FMUL.FTZ R50, R50, UR6 ;  /* 0x0000000632327c20 */ /* 0x000fe20008410000 */
[----:B------:R-:W-:Y:S01]  /*48e0*/  FMNMX.FTZ R7, R24, R25, !PT ;  /* 0x0000001918077209 */ /* 0x000fe20007810000 */
[----:B------:R-:W-:Y:S01]  /*48f0*/  FMUL.FTZ R51, R51, UR6 ;  /* 0x0000000633337c20 */ /* 0x000fe20008410000 */
[----:B------:R-:W-:Y:S01]  /*4900*/  FMUL.FTZ R54, R54, UR6 ;  /* 0x0000000636367c20 */ /* 0x000fe20008410000 */
[----:B------:R-:W5:Y:S01]  /*4910*/  MUFU.TANH R32, R32 ;  /* 0x0000002000207308 */ /* 0x000f620000002400 */
[----:B0-----:R-:W-:Y:S01]  /*4920*/  FSEL R28, R28, -INF , P3 ;  /* 0xff8000001c1c7808 */ /* 0x001fe20001800000 */
[----:B------:R-:W-:Y:S01]  /*4930*/  FMUL.FTZ R55, R55, UR6 ;  /* 0x0000000637377c20 */ /* 0x000fe20008410000 */
[----:B------:R-:W-:-:S02]  /*4940*/  ULEA UR6, UR36, UR15, 0xc ;  /* 0x0000000f24067291 */ /* 0x000fc4000f8e603f */
[----:B------:R-:W-:Y:S02]  /*4950*/  FMNMX.FTZ R4, R28, R7, !PT ;  /* 0x000000071c047209 */ /* 0x000fe40007810000 */
[----:B------:R-:W-:Y:S01]  /*4960*/  UIADD3 UR8, UR6, 0x80, URZ ;  /* 0x0000008006087890 */ /* 0x000fe2000fffe03f */
[----:B------:R-:W0:Y:S01]  /*4970*/  MUFU.TANH R26, R26 ;  /* 0x0000001a001a7308 */ /* 0x000e220000002400 */
[----:B--2---:R-:W-:-:S04]  /*4980*/  FSEL R29, R29, -INF , P4 ;  /* 0xff8000001d1d7808 */ /* 0x004fc80002000000 */
[----:B------:R-:W-:Y:S01]  /*4990*/  FMNMX.FTZ R7, R29, R4, !PT ;  /* 0x000000041d077209 */ /* 0x000fe20007810000 */
[----:B------:R-:W-:Y:S01]  /*49a0*/  UMOV UR10, UR8 ;  /* 0x00000008000a7c82 */ /* 0x000fe20008000000 */
[----:B------:R-:W-:Y:S01]  /*49b0*/  UIADD3 UR8, UR6, 0x100, URZ ;  /* 0x0000010006087890 */ /* 0x000fe2000fffe03f */
[----:B------:R-:W2:Y:S01]  /*49c0*/  MUFU.TANH R33, R33 ;  /* 0x0000002100217308 */ /* 0x000ea20000002400 */
[----:B-----5:R-:W-:-:S04]  /*49d0*/  FSEL R32, R32, -INF , P5 ;  /* 0xff80000020207808 */ /* 0x020fc80002800000 */
[----:B------:R-:W-:-:S03]  /*49e0*/  FMNMX.FTZ R4, R32, R7, !PT ;  /* 0x0000000720047209 */ /* 0x000fc60007810000 */
[----:B------:R-:W5:Y:S01]  /*49f0*/  MUFU.TANH R27, R27 ;  /* 0x0000001b001b7308 */ /* 0x000f620000002400 */
[----:B0-----:R-:W-:Y:S02]  /*4a00*/  FSEL R26, R26, -INF , P1 ;  /* 0xff8000001a1a7808 */ /* 0x001fe40000800000 */
[----:B------:R-:W-:-:S05]  /*4a10*/  ISETP.GT.AND P1, PT, R5, 0x18, PT ;  /* 0x000000180500780c */ /* 0x000fca0003f24270 */
[----:B------:R-:W0:Y:S01]  /*4a20*/  MUFU.TANH R36, R36 ;  /* 0x0000002400247308 */ /* 0x000e220000002400 */
[----:B--2---:R-:W-:-:S04]  /*4a30*/  FSEL R33, R33, -INF , P6 ;  /* 0xff80000021217808 */ /* 0x004fc80003000000 */
[----:B------:R-:W-:-:S03]  /*4a40*/  FMNMX.FTZ R7, R33, R4, !PT ;  /* 0x0000000421077209 */ /* 0x000fc60007810000 */
[----:B------:R-:W2:Y:S01]  /*4a50*/  MUFU.TANH R30, R30 ;  /* 0x0000001e001e7308 */ /* 0x000ea20000002400 */
[----:B-----5:R-:W-:Y:S02]  /*4a60*/  FSEL R27, R27, -INF , P2 ;  /* 0xff8000001b1b7808 */ /* 0x020fe40001000000 */
[----:B------:R-:W-:-:S05]  /*4a70*/  ISETP.GT.AND P2, PT, R5, 0x19, PT ;  /* 0x000000190500780c */ /* 0x000fca0003f44270 */
[----:B------:R-:W5:Y:S01]  /*4a80*/  MUFU.TANH R37, R37 ;  /* 0x0000002500257308 */ /* 0x000f620000002400 */
[----:B0-----:R-:W-:-:S04]  /*4a90*/  FSEL R36, R36, -INF , P1 ;  /* 0xff80000024247808 */ /* 0x001fc80000800000 */
[----:B------:R-:W-:-:S03]  /*4aa0*/  FMNMX.FTZ R4, R36, R7, !PT ;  /* 0x0000000724047209 */ /* 0x000fc60007810000 */
[----:B------:R-:W0:Y:S01]  /*4ab0*/  MUFU.TANH R31, R31 ;  /* 0x0000001f001f7308 */ /* 0x000e220000002400 */
[----:B--2---:R-:W-:Y:S02]  /*4ac0*/  FSEL R30, R30, -INF , P3 ;  /* 0xff8000001e1e7808 */ /* 0x004fe40001800000 */
[----:B------:R-:W-:-:S05]  /*4ad0*/  ISETP.GT.AND P3, PT, R5, 0x20, PT ;  /* 0x000000200500780c */ /* 0x000fca0003f64270 */
        /* <DEDUP_REMOVED lines=37> */
[----:B-----5:R-:W-:-:S07]  /*4d30*/  FSEL R49, R49, -INF , P2 ;  /* 0xff80000031317808 */ /* 0x020fce0001000000 */
[----:B------:R-:W5:Y:S01]  /*4d40*/  MUFU.TANH R53, R53 ;  /* 0x0000003500357308 */ /* 0x000f620000002400 */
[----:B0-----:R-:W-:Y:S02]  /*4d50*/  FSEL R43, R43, -INF , P4 ;  /* 0xff8000002b2b7808 */ /* 0x001fe40002000000 */
[----:B------:R-:W-:Y:S02]  /*4d60*/  ISETP.GT.AND P4, PT, R5, 0x39, PT ;  /* 0x000000390500780c */ /* 0x000fe40003f84270 */
[----:B------:R-:W-:-:S03]  /*4d70*/  FMNMX.FTZ R5, R49, R4, !PT ;  /* 0x0000000431057209 */ /* 0x000fc60007810000 */
[----:B------:R-:W0:Y:S01]  /*4d80*/  MUFU.TANH R46, R46 ;  /* 0x0000002e002e7308 */ /* 0x000e220000002400 */
[----:B--2---:R-:W-:-:S04]  /*4d90*/  FSEL R52, R52, -INF , P3 ;  /* 0xff80000034347808 */ /* 0x004fc80001800000 */
[----:B------:R-:W-:-:S03]  /*4da0*/  FMNMX.FTZ R4, R52, R5, !PT ;  /* 0x0000000534047209 */ /* 0x000fc60007810000 */
[----:B------:R-:W2:Y:S01]  /*4db0*/  MUFU.TANH R47, R47 ;  /* 0x0000002f002f7308 */ /* 0x000ea20000002400 */
[----:B-----5:R-:W-:-:S04]  /*4dc0*/  FSEL R53, R53, -INF , P4 ;  /* 0xff80000035357808 */ /* 0x020fc80002000000 */
[----:B-1-34-:R-:W-:-:S03]  /*4dd0*/  FMNMX.FTZ R6, R53, R4, !PT ;  /* 0x0000000435067209 */ /* 0x01afc60007810000 */
[----:B------:R-:W1:Y:S01]  /*4de0*/  MUFU.TANH R50, R50 ;  /* 0x0000003200327308 */ /* 0x000e620000002400 */
[----:B0-----:R-:W-:Y:S01]  /*4df0*/  FSEL R46, R46, -INF , P5 ;  /* 0xff8000002e2e7808 */ /* 0x001fe20002800000 */
[----:B------:R-:W0:Y:S06]  /*4e00*/  SHFL.BFLY PT, R5, R6, 0x2, 0x1f ;  /* 0x0c401f0006057f89 */ /* 0x000e2c00000e0000 */
[----:B------:R-:W3:Y:S01]  /*4e10*/  MUFU.TANH R51, R51 ;  /* 0x0000003300337308 */ /* 0x000ee20000002400 */
[----:B--2---:R-:W-:-:S07]  /*4e20*/  FSEL R47, R47, -INF , P6 ;  /* 0xff8000002f2f7808 */ /* 0x004fce0003000000 */
[----:B------:R-:W2:Y:S01]  /*4e30*/  MUFU.TANH R54, R54 ;  /* 0x0000003600367308 */ /* 0x000ea20000002400 */
[----:B-1----:R-:W-:-:S07]  /*4e40*/  FSEL R50, R50, -INF , P1 ;  /* 0xff80000032327808 */ /* 0x002fce0000800000 */
[----:B------:R-:W1:Y:S01]  /*4e50*/  MUFU.TANH R55, R55 ;  /* 0x0000003700377308 */ /* 0x000e620000002400 */
[----:B---3--:R-:W-:Y:S02]  /*4e60*/  FSEL R51, R51, -INF , P2 ;  /* 0xff80000033337808 */ /* 0x008fe40001000000 */
[----:B0-----:R-:W-:Y:S02]  /*4e70*/  FMNMX.FTZ R7, R6, R5, !PT ;  /* 0x0000000506077209 */ /* 0x001fe40007810000 */
[----:B------:R-:W-:Y:S02]  /*4e80*/  FMNMX.FTZ R5, R26, R27, !PT ;  /* 0x0000001b1a057209 */ /* 0x000fe40007810000 */
[----:B------:R-:W-:Y:S01]  /*4e90*/  ISETP.GE.AND P2, PT, R152, 0x41, PT ;  /* 0x000000419800780c */ /* 0x000fe20003f46270 */
[----:B------:R-:W0:Y:S01]  /*4ea0*/  SHFL.BFLY PT, R8, R7, 0x1, 0x1f ;  /* 0x0c201f0007087f89 */ /* 0x000e2200000e0000 */
[----:B------:R-:W-:Y:S02]  /*4eb0*/  FMNMX.FTZ R4, R30, R5, !PT ;  /* 0x000000051e047209 */ /* 0x000fe40007810000 */
[----:B--2---:R-:W-:-:S02]  /*4ec0*/  FSEL R54, R54, -INF , P3 ;  /* 0xff80000036367808 */ /* 0x004fc40001800000 */
[----:B------:R-:W-:-:S04]  /*4ed0*/  FMNMX.FTZ R5, R31, R4, !PT ;  /* 0x000000041f057209 */ /* 0x000fc80007810000 */
[----:B------:R-:W-:Y:S02]  /*4ee0*/  FMNMX.FTZ R4, R34, R5, !PT ;  /* 0x0000000522047209 */ /* 0x000fe40007810000 */
[----:B-1----:R-:W-:Y:S02]  /*4ef0*/  FSEL R55, R55, -INF , P4 ;  /* 0xff80000037377808 */ /* 0x002fe40002000000 */
        /* <DEDUP_REMOVED lines=15> */
[----:B------:R-:W-:Y:S01]  /*4ff0*/  MUFU.EX2 R6, R24 ;  /* 0x0000001800067308 */ /* 0x000fe20000000800 */
        /* <DEDUP_REMOVED lines=14> */
[--C-:B------:R-:W-:Y:S01]  /*50e0*/  FFMA.FTZ R155, R52, UR9, -R56.reuse ;  /* 0x00000009349b7c23 */ /* 0x100fe20008010838 */
[--C-:B------:R-:W-:Y:S01]  /*50f0*/  FFMA.FTZ R172, R53, UR9, -R56.reuse ;  /* 0x0000000935ac7c23 */ /* 0x100fe20008010838 */
[----:B------:R-:W1:Y:S08]  /*5100*/  MUFU.EX2 R7, R7 ;  /* 0x0000000700077308 */ /* 0x000e700000000800 */
[----:B------:R-:W-:Y:S08]  /*5110*/  MUFU.EX2 R8, R28 ;  /* 0x0000001c00087308 */ /* 0x000ff00000000800 */
[----:B------:R-:W2:Y:S01]  /*5120*/  MUFU.EX2 R9, R9 ;  /* 0x0000000900097308 */ /* 0x000ea20000000800 */
[----:B-1----:R-:W-:Y:S01]  /*5130*/  F2FP.BF16.F32.PACK_AB R156, R7, R6 ;  /* 0x00000006079c723e */ /* 0x002fe200000010ff */
[----:B------:R-:W-:Y:S01]  /*5140*/  FADD.FTZ R7, R6, R7 ;  /* 0x0000000706077221 */ /* 0x000fe20000010000 */
[----:B0-----:R-:W-:Y:S01]  /*5150*/  FMNMX.FTZ R24, R5, R14, !PT ;  /* 0x0000000e05187209 */ /* 0x001fe20007810000 */
[----:B------:R-:W-:-:S04]  /*5160*/  FFMA.FTZ R14, R40, UR9, -R56 ;  /* 0x00000009280e7c23 */ /* 0x000fc80008010838 */
[----:B------:R-:W-:Y:S01]  /*5170*/  MUFU.EX2 R10, R10 ;  /* 0x0000000a000a7308 */ /* 0x000fe20000000800 */
[----:B------:R-:W0:Y:S07]  /*5180*/  SHFL.BFLY PT, R5, R24, 0x1, 0x1f ;  /* 0x0c201f0018057f89 */ /* 0x000e2e00000e0000 */
[----:B------:R-:W1:Y:S01]  /*5190*/  MUFU.EX2 R11, R11 ;  /* 0x0000000b000b7308 */ /* 0x000e620000000800 */
[----:B--2---:R-:W-:Y:S01]  /*51a0*/  F2FP.BF16.F32.PACK_AB R158, R9, R8 ;  /* 0x00000008099e723e */ /* 0x004fe200000010ff */
[----:B------:R-:W-:-:S04]  /*51b0*/  FADD.FTZ R8, R8, R7 ;  /* 0x0000000708087221 */ /* 0x000fc80000010000 */
[----:B------:R-:W-:Y:S02]  /*51c0*/  FADD.FTZ R9, R9, R8 ;  /* 0x0000000809097221 */ /* 0x000fe40000010000 */
[----:B------:R-:W-:Y:S08]  /*51d0*/  MUFU.EX2 R12, R12 ;  /* 0x0000000c000c7308 */ /* 0x000ff00000000800 */
[----:B------:R-:W2:Y:S01]  /*51e0*/  MUFU.EX2 R13, R13 ;  /* 0x0000000d000d7308 */ /* 0x000ea20000000800 */
[----:B-1----:R-:W-:Y:S01]  /*51f0*/  F2FP.BF16.F32.PACK_AB R160, R11, R10 ;  /* 0x0000000a0ba0723e */ /* 0x002fe200000010ff */
[----:B------:R-:W-:Y:S01]  /*5200*/  FADD.FTZ R10, R10, R9 ;  /* 0x000000090a0a7221 */ /* 0x000fe20000010000 */
[----:B0-----:R-:W-:-:S03]  /*5210*/  FMNMX.FTZ R5, R24, R5, !PT ;  /* 0x0000000518057209 */ /* 0x001fc60007810000 */
[----:B------:R-:W-:Y:S01]  /*5220*/  FADD.FTZ R11, R11, R10 ;  /* 0x0000000a0b0b7221 */ /* 0x000fe20000010000 */
[C---:B------:R-:W-:Y:S01]  /*5230*/  FSETP.NEU.FTZ.AND P1, PT, R5.reuse, -INF , PT ;  /* 0xff8000000500780b */ /* 0x040fe20003f3d000 */
[----:B------:R-:W-:Y:S01]  /*5240*/  FMUL.FTZ R24, R5, UR9 ;  /* 0x0000000905187c20 */ /* 0x000fe20008410000 */
[----:B------:R-:W-:Y:S04]  /*5250*/  MUFU.EX2 R14, R14 ;  /* 0x0000000e000e7308 */ /* 0x000fe80000000800 */
[----:B------:R-:W-:Y:S02]  /*5260*/  FSEL R25, R24, RZ, P1 ;  /* 0x000000ff18197208 */ /* 0x000fe40000800000 */
[----:B------:R-:W-:Y:S02]  /*5270*/  ISETP.NE.AND P1, PT, R57, RZ, PT ;  /* 0x000000ff3900720c */ /* 0x000fe40003f25270 */
        /* <DEDUP_REMOVED lines=21> */
[----:B--2---:R-:W-:Y:S01]  /*53d0*/  F2FP.BF16.F32.PACK_AB R162, R13, R12 ;  /* 0x0000000c0da2723e */ /* 0x004fe200000010ff */
[----:B------:R-:W-:Y:S01]  /*53e0*/  FADD.FTZ R12, R12, R11 ;  /* 0x0000000b0c0c7221 */ /* 0x000fe20000010000 */
[----:B0-----:R-:W-:Y:S01]  /*53f0*/  F2FP.BF16.F32.PACK_AB R164, R15, R14 ;  /* 0x0000000e0fa4723e */ /* 0x001fe200000010ff */
[----:B------:R-:W-:-:S02]  /*5400*/  @!P1 VIADD R3, R3, 0x38860 ;  /* 0x0003886003039836 */ /* 0x000fc40000000000 */
[----:B------:R-:W-:Y:S01]  /*5410*/  FADD.FTZ R13, R13, R12 ;  /* 0x0000000c0d0d7221 */ /* 0x000fe20000010000 */
[----:B------:R-:W0:Y:S02]  /*5420*/  MUFU.EX2 R175, R27 ;  /* 0x0000001b00af7308 */ /* 0x000e240000000800 */
[----:B------:R-:W-:Y:S01]  /*5430*/  @!P1 PRMT R3, RZ, 0x654, R3 ;  /* 0x00000654ff039816 */ /* 0x000fe20000000003 */
[----:B------:R-:W-:-:S04]  /*5440*/  FADD.FTZ R14, R14, R13 ;  /* 0x0000000d0e0e7221 */ /* 0x000fc80000010000 */
[----:B------:R-:W-:Y:S01]  /*5450*/  FADD.FTZ R15, R15, R14 ;  /* 0x0000000e0f0f7221 */ /* 0x000fe20000010000 */
[----:B------:R-:W-:Y:S08]  /*5460*/  MUFU.EX2 R176, R30 ;  /* 0x0000001e00b07308 */ /* 0x000ff00000000800 */
[----:B------:R-:W2:Y:S01]  /*5470*/  MUFU.EX2 R177, R31 ;  /* 0x0000001f00b17308 */ /* 0x000ea20000000800 */
[----:B0-----:R-:W-:Y:S01]  /*5480*/  F2FP.BF16.F32.PACK_AB R157, R175, R174 ;  /* 0x000000aeaf9d723e */ /* 0x001fe200000010ff */
[----:B------:R-:W-:-:S06]  /*5490*/  FADD.FTZ R175, R174, R175 ;  /* 0x000000afaeaf7221 */ /* 0x000fcc0000010000 */
[----:B------:R-:W-:Y:S08]  /*54a0*/  MUFU.EX2 R178, R34 ;  /* 0x0000002200b27308 */ /* 0x000ff00000000800 */
[----:B------:R-:W0:Y:S01]  /*54b0*/  MUFU.EX2 R179, R35 ;  /* 0x0000002300b37308 */ /* 0x000e220000000800 */
[----:B--2---:R-:W-:Y:S01]  /*54c0*/  F2FP.BF16.F32.PACK_AB R159, R177, R176 ;  /* 0x000000b0b19f723e */ /* 0x004fe200000010ff */
[----:B------:R-:W-:Y:S01]  /*54d0*/  BAR.SYNC.DEFER_BLOCKING 0xf, 0x100 ;  /* 0x03c4000000007b1d */ /* 0x000fe20000010000 */
[----:B------:R-:W-:-:S04]  /*54e0*/  FADD.FTZ R176, R176, R175 ;  /* 0x000000afb0b07221 */ /* 0x000fc80000010000 */
[----:B------:R-:W-:Y:S01]  /*54f0*/  FADD.FTZ R177, R177, R176 ;  /* 0x000000b0b1b17221 */ /* 0x000fe20000010000 */
[----:B------:R-:W-:Y:S08]  /*5500*/  MUFU.EX2 R180, R38 ;  /* 0x0000002600b47308 */ /* 0x000ff00000000800 */
[----:B------:R-:W2:Y:S01]  /*5510*/  MUFU.EX2 R181, R39 ;  /* 0x0000002700b57308 */ /* 0x000ea20000000800 */
[----:B0-----:R-:W-:Y:S01]  /*5520*/  F2FP.BF16.F32.PACK_AB R161, R179, R178 ;  /* 0x000000b2b3a1723e */ /* 0x001fe200000010ff */
[----:B------:R-:W-:-:S04]  /*5530*/  FADD.FTZ R178, R178, R177 ;  /* 0x000000b1b2b27221 */ /* 0x000fc80000010000 */
[----:B------:R-:W-:Y:S02]  /*5540*/  FADD.FTZ R179, R179, R178 ;  /* 0x000000b2b3b37221 */ /* 0x000fe40000010000 */
[----:B------:R-:W-:Y:S01]  /*5550*/  MUFU.EX2 R20, R20 ;  /* 0x0000001400147308 */ /* 0x000fe20000000800 */
[----:B------:R0:W-:Y:S07]  /*5560*/  STSM.16.M88.4 [R184+0x36400], R156 ;  /* 0x0364009cb8007844 */ /* 0x0001ee0000000200 */
[----:B------:R-:W3:Y:S01]  /*5570*/  MUFU.EX2 R21, R21 ;  /* 0x0000001500157308 */ /* 0x000ee20000000800 */
[----:B--2---:R-:W-:Y:S01]  /*5580*/  F2FP.BF16.F32.PACK_AB R163, R181, R180 ;  /* 0x000000b4b5a3723e */ /* 0x004fe200000010ff */
[----:B------:R-:W-:-:S04]  /*5590*/  FADD.FTZ R180, R180, R179 ;  /* 0x000000b3b4b47221 */ /* 0x000fc80000010000 */
[----:B------:R0:W-:Y:S01]  /*55a0*/  STSM.16.M88.4 [R187], R160 ;  /* 0x000000a0bb007844 */ /* 0x0001e20000000200 */
[----:B------:R-:W-:Y:S01]  /*55b0*/  FADD.FTZ R181, R181, R180 ;  /* 0x000000b4b5b57221 */ /* 0x000fe20000010000 */
[----:B------:R-:W-:Y:S08]  /*55c0*/  MUFU.EX2 R182, R42 ;  /* 0x0000002a00b67308 */ /* 0x000ff00000000800 */
[----:B------:R-:W2:Y:S01]  /*55d0*/  MUFU.EX2 R183, R43 ;  /* 0x0000002b00b77308 */ /* 0x000ea20000000800 */
[----:B---3--:R-:W-:Y:S01]  /*55e0*/  F2FP.BF16.F32.PACK_AB R166, R21, R20 ;  /* 0x0000001415a6723e */ /* 0x008fe200000010ff */
[----:B------:R-:W-:-:S04]  /*55f0*/  FADD.FTZ R20, R20, R15 ;  /* 0x0000000f14147221 */ /* 0x000fc80000010000 */
[----:B------:R-:W-:Y:S02]  /*5600*/  FADD.FTZ R20, R21, R20 ;  /* 0x0000001415147221 */ /* 0x000fe40000010000 */
[----:B------:R-:W-:Y:S08]  /*5610*/  MUFU.EX2 R192, R46 ;  /* 0x0000002e00c07308 */ /* 0x000ff00000000800 */
[----:B------:R-:W3:Y:S01]  /*5620*/  MUFU.EX2 R193, R47 ;  /* 0x0000002f00c17308 */ /* 0x000ee20000000800 */
[----:B--2---:R-:W-:Y:S01]  /*5630*/  F2FP.BF16.F32.PACK_AB R165, R183, R182 ;  /* 0x000000b6b7a5723e */ /* 0x004fe200000010ff */
[----:B------:R-:W-:-:S04]  /*5640*/  FADD.FTZ R182, R182, R181 ;  /* 0x000000b5b6b67221 */ /* 0x000fc80000010000 */
[----:B------:R-:W-:Y:S02]  /*5650*/  FADD.FTZ R183, R183, R182 ;  /* 0x000000b6b7b77221 */ /* 0x000fe40000010000 */
[----:B------:R-:W-:Y:S08]  /*5660*/  MUFU.EX2 R153, R153 ;  /* 0x0000009900997308 */ /* 0x000ff00000000800 */
[----:B------:R-:W2:Y:S01]  /*5670*/  MUFU.EX2 R154, R154 ;  /* 0x0000009a009a7308 */ /* 0x000ea20000000800 */
[----:B---3--:R-:W-:Y:S01]  /*5680*/  F2FP.BF16.F32.PACK_AB R167, R193, R192 ;  /* 0x000000c0c1a7723e */ /* 0x008fe200000010ff */
[----:B------:R-:W-:-:S04]  /*5690*/  FADD.FTZ R192, R192, R183 ;  /* 0x000000b7c0c07221 */ /* 0x000fc80000010000 */
[----:B------:R0:W-:Y:S01]  /*56a0*/  STSM.16.M88.4 [R185], R164 ;  /* 0x000000a4b9007844 */ /* 0x0001e20000000200 */
[----:B------:R-:W-:Y:S01]  /*56b0*/  FADD.FTZ R193, R193, R192 ;  /* 0x000000c0c1c17221 */ /* 0x000fe20000010000 */
[----:B------:R-:W-:Y:S08]  /*56c0*/  MUFU.EX2 R155, R155 ;  /* 0x0000009b009b7308 */ /* 0x000ff00000000800 */
[----:B------:R-:W3:Y:S01]  /*56d0*/  MUFU.EX2 R172, R172 ;  /* 0x000000ac00ac7308 */ /* 0x000ee20000000800 */
[----:B--2---:R-:W-:Y:S01]  /*56e0*/  F2FP.BF16.F32.PACK_AB R168, R154, R153 ;  /* 0x000000999aa8723e */ /* 0x004fe200000010ff */
[----:B------:R-:W-:-:S04]  /*56f0*/  FADD.FTZ R153, R153, R20 ;  /* 0x0000001499997221 */ /* 0x000fc80000010000 */
[----:B------:R-:W-:Y:S02]  /*5700*/  FADD.FTZ R154, R154, R153 ;  /* 0x000000999a9a7221 */ /* 0x000fe40000010000 */
[----:B------:R-:W-:Y:S08]  /*5710*/  MUFU.EX2 R194, R50 ;  /* 0x0000003200c27308 */ /* 0x000ff00000000800 */
[----:B------:R-:W2:Y:S01]  /*5720*/  MUFU.EX2 R195, R51 ;  /* 0x0000003300c37308 */ /* 0x000ea20000000800 */
[----:B---3--:R-:W-:-:S07]  /*5730*/  F2FP.BF16.F32.PACK_AB R170, R172, R155 ;  /* 0x0000009bacaa723e */ /* 0x008fce00000010ff */
[----:B------:R-:W3:Y:S08]  /*5740*/  MUFU.EX2 R196, R54 ;  /* 0x0000003600c47308 */ /* 0x000ef00000000800 */
[----:B------:R-:W4:Y:S01]  /*5750*/  MUFU.EX2 R197, R25 ;  /* 0x0000001900c57308 */ /* 0x000f220000000800 */
[----:B--2---:R-:W-:Y:S01]  /*5760*/  F2FP.BF16.F32.PACK_AB R169, R195, R194 ;  /* 0x000000c2c3a9723e */ /* 0x004fe200000010ff */
[----:B------:R-:W-:-:S04]  /*5770*/  FADD.FTZ R194, R194, R193 ;  /* 0x000000c1c2c27221 */ /* 0x000fc80000010000 */
[----:B------:R-:W-:-:S04]  /*5780*/  FADD.FTZ R195, R195, R194 ;  /* 0x000000c2c3c37221 */ /* 0x000fc80000010000 */
[----:B---3--:R-:W-:Y:S01]  /*5790*/  FADD.FTZ R6, R196, R195 ;  /* 0x000000c3c4067221 */ /* 0x008fe20000010000 */
[----:B----4-:R-:W-:-:S03]  /*57a0*/  F2FP.BF16.F32.PACK_AB R171, R197, R196 ;  /* 0x000000c4c5ab723e */ /* 0x010fc600000010ff */
[----:B------:R-:W-:Y:S02]  /*57b0*/  FADD.FTZ R6, R197, R6 ;  /* 0x00000006c5067221 */ /* 0x000fe40000010000 */
[----:B------:R0:W-:Y:S01]  /*57c0*/  STSM.16.M88.4 [R186], R168 ;  /* 0x000000a8ba007844 */ /* 0x0001e20000000200 */
[----:B-1----:R-:W-:-:S06]  /*57d0*/  WARPGROUP.ARRIVE ;  /* 0x00000000000079c5 */ /* 0x002fcc0000000000 */
[----:B------:R-:W-:Y:S01]  /*57e0*/  HGMMA.64x256x16.F32.BF16 R24, R156, gdesc[UR4].tnspB, RZ, !UPT, gsb0 ;  /* 0x43e000049c187df0 */ /* 0x000fe2000c0018ff */
[----:B------:R-:W-:Y:S01]  /*57f0*/  UIADD3 UR6, UR6, 0x180, URZ ;  /* 0x0000018006067890 */ /* 0x000fe2000fffe03f */
[----:B------:R-:W-:Y:S01]  /*5800*/  UMOV UR7, 0x40000040 ;  /* 0x4000004000077882 */ /* 0x000fe20000000000 */
[----:B------:R-:W-:Y:S02]  /*5810*/  WARPGROUP.DEPBAR.LE gsb0, 0x0 ;  /* 0x00008000000079c5 */ /* 0x000fe40000010000 */
[----:B------:R-:W-:-:S15]  /*5820*/  WARPGROUP.ARRIVE ;  /* 0x00000000000079c5 */ /* 0x000fde0000000000 */
[----:B------:R-:W-:-:S08]  /*5830*/  NOP ;  /* 0x0000000000007918 */ /* 0x000fd00000000000 */
[----:B------:R-:W-:Y:S01]  /*5840*/  HGMMA.64x256x16.F32.BF16 R24, R160, gdesc[UR8].tnspB, R24, gsb0 ;  /* 0x43e00008a0187df0 */ /* 0x000fe20008001818 */
[----:B------:R-:W-:Y:S01]  /*5850*/  UMOV UR10, UR8 ;  /* 0x00000008000a7c82 */ /* 0x000fe20008000000 */
[----:B------:R-:W-:Y:S01]  /*5860*/  UMOV UR11, 0x40000040 ;  /* 0x40000040000b7882 */ /* 0x000fe20000000000 */
[----:B------:R-:W-:Y:S02]  /*5870*/  WARPGROUP.DEPBAR.LE gsb0, 0x0 ;  /* 0x00008000000079c5 */ /* 0x000fe40000010000 */
[----:B------:R-:W-:-:S15]  /*5880*/  WARPGROUP.ARRIVE ;  /* 0x00000000000079c5 */ /* 0x000fde0000000000 */
[----:B------:R-:W-:-:S08]  /*5890*/  NOP ;  /* 0x0000000000007918 */ /* 0x000fd00000000000 */
        /* <DEDUP_REMOVED lines=17> */
[----:B0-----:R-:W-:Y:S06]  /*59b0*/  @!P2 BRA `(.L_x_3458) ;  /* 0x0000002c00aca947 */ /* 0x001fec0003800000 */
[----:B------:R-:W-:Y:S01]  /*59c0*/  IADD3 R7, R173, -0x2, RZ ;  /* 0xfffffffead077810 */ /* 0x000fe20007ffe0ff */
[----:B------:R-:W-:Y:S01]  /*59d0*/  IMAD.MOV.U32 R8, RZ, RZ, R5 ;  /* 0x000000ffff087224 */ /* 0x000fe200078e0005 */
[----:B------:R-:W-:Y:S01]  /*59e0*/  UMOV UR7, UR36 ;  /* 0x0000002400077c82 */ /* 0x000fe20008000000 */
[----:B------:R-:W-:-:S07]  /*59f0*/  IMAD.MOV.U32 R13, RZ, RZ, R4 ;  /* 0x000000ffff0d7224 */ /* 0x000fce00078e0004 */
.L_x_3467:
[----:B------:R-:W-:Y:S01]  /*5a00*/  UIADD3 UR14, UR7, 0x1, URZ ;  /* 0x00000001070e7890 */ /* 0x000fe2000fffe03f */
[C---:B------:R-:W-:Y:S01]  /*5a10*/  ISETP.GT.AND P2, PT, R7.reuse, RZ, PT ;  /* 0x000000ff0700720c */ /* 0x040fe20003f44270 */
[----:B------:R-:W-:Y:S02]  /*5a20*/  VIADD R7, R7, 0xffffffff ;  /* 0xffffffff07077836 */ /* 0x000fe40000000000 */
[----:B------:R-:W-:-:S04]  /*5a30*/  UISETP.NE.AND UP0, UPT, UR14, 0x2, UPT ;  /* 0x000000020e00788c */ /* 0x000fc8000bf05270 */
[----:B------:R-:W-:Y:S02]  /*5a40*/  USEL UR14, UR14, URZ, UP0 ;  /* 0x0000003f0e0e7287 */ /* 0x000fe40008000000 */
[----:B------:R-:W-:-:S05]  /*5a50*/  USEL UR6, URZ, 0x1, UP0 ;  /* 0x000000013f067887 */ /* 0x000fca0008000000 */
[----:B------:R-:W-:Y:S01]  /*5a60*/  UMOV UR36, UR14 ;  /* 0x0000000e00247c82 */ /* 0x000fe20008000000 */
[----:B------:R-:W-:Y:S01]  /*5a70*/  LOP3.LUT R2, R2, UR6, RZ, 0x3c, !PT ;  /* 0x0000000602027c12 */ /* 0x000fe2000f8e3cff */
[----:B------:R-:W-:Y:S06]  /*5a80*/  @P0 BRA `(.L_x_3459) ;  /* 0x0000000000040947 */ /* 0x000fec0003800000 */
[----:B------:R-:W-:Y:S01]  /*5a90*/  BPT.TRAP 0x1 ;  /* 0x000000040000795c */ /* 0x000fe20000300000 */
.L_x_3459:
[----:B------:R-:W-:Y:S01]  /*5aa0*/  ULEA UR6, UR36, UR37, 0x3 ;  /* 0x0000002524067291 */ /* 0x000fe2000f8e183f */
[----:B------:R-:W-:-:S08]  /*5ab0*/  SHF.L.U32 R4, R2, 0x1f, RZ ;  /* 0x0000001f02047819 */ /* 0x000fd000000006ff */
[----:B------:R0:W1:Y:S01]  /*5ac0*/  SYNCS.PHASECHK.TRANS64.TRYWAIT P3, [UR6+0x38830], R4 ;  /* 0x03883004ff0075a7 */ /* 0x0000620008060146 */
[----:B------:R-:W-:Y:S05]  /*5ad0*/  @P0 BRA `(.L_x_3460) ;  /* 0x0000000000040947 */ /* 0x000fea0003800000 */
[----:B------:R-:W-:Y:S01]  /*5ae0*/  BPT.TRAP 0x1 ;  /* 0x000000040000795c */ /* 0x000fe20000300000 */
.L_x_3460:
[----:B-1----:R-:W-:Y:S05]  /*5af0*/  @P3 BRA `(.L_x_3461) ;  /* 0x0000000000083947 */ /* 0x002fea0003800000 */
[----:B------:R-:W1:Y:S02]  /*5b00*/  SYNCS.PHASECHK.TRANS64.TRYWAIT P3, [UR6+0x38830], R4 ;  /* 0x03883004ff0075a7 */ /* 0x000e640008060146 */
[----:B-1----:R-:W-:Y:S05]  /*5b10*/  @!P3 BRA `(.L_x_3462) ;  /* 0x000000b000ecb947 */ /* 0x002fea0003800000 */
.L_x_3461:
[----:B------:R-:W-:Y:S01]  /*5b20*/  R2UR UR18, R0 ;  /* 0x00000000001272ca */ /* 0x000fe200000e0000 */
[----:B------:R-:W-:Y:S01]  /*5b30*/  UIADD3 UR8, UR37, 0x20400, URZ ;  /* 0x0002040025087890 */ /* 0x000fe2000fffe03f */
[----:B------:R-:W-:Y:S01]  /*5b40*/  WARPGROUP.ARRIVE ;  /* 0x00000000000079c5 */ /* 0x000fe20000000000 */
[----:B------:R-:W-:Y:S01]  /*5b50*/  UMOV UR11, 0x40000040 ;  /* 0x40000040000b7882 */ /* 0x000fe20000000000 */
[----:B------:R-:W-:Y:S01]  /*5b60*/  UMOV UR9, 0x40000040 ;  /* 0x4000004000097882 */ /* 0x000fe20000000000 */
[----:B------:R-:W-:-:S04]  /*5b70*/  USHF.R.U32.HI UR8, URZ, 0x4, UR8 ;  /* 0x000000043f087899 */ /* 0x000fc80008011608 */
[----:B------:R-:W-:-:S04]  /*5b80*/  ULOP3.LUT UR8, UR8, 0x3fff, URZ, 0xc0, !UPT ;  /* 0x00003fff08087892 */ /* 0x000fc8000f8ec03f */
[----:B------:R-:W-:Y:S02]  /*5b90*/  ULEA UR18, UR36, UR18, 0x9 ;  /* 0x0000001224127291 */ /* 0x000fe4000f8e483f */
[----:B------:R-:W-:-:S05]  /*5ba0*/  ULOP3.LUT UR8, UR8, 0x10000, URZ, 0xfc, !UPT ;  /* 0x0001000008087892 */ /* 0x000fca000f8efc3f */
[----:B------:R-:W-:-:S04]  /*5bb0*/  UMOV UR10, UR18 ;  /* 0x00000012000a7c82 */ /* 0x000fc80008000000 */
[----:B------:R-:W-:Y:S01]  /*5bc0*/  HGMMA.64x64x16.F32.BF16 R152, gdesc[UR8], RZ, !UPT, gsb0 ;  /* 0x00e00000089879f0 */ /* 0x000fe2000c0018ff */
[----:B------:R-:W-:Y:S01]  /*5bd0*/  UIADD3 UR10, UR18, 0x2, URZ ;  /* 0x00000002120a7890 */ /* 0x000fe2000fffe03f */
[----:B------:R-:W-:Y:S01]  /*5be0*/  UMOV UR8, UR12 ;  /* 0x0000000c00087c82 */ /* 0x000fe20008000000 */
[----:B------:R-:W-:Y:S01]  /*5bf0*/  UMOV UR9, UR13 ;  /* 0x0000000d00097c82 */ /* 0x000fe20008000000 */
[----:B------:R-:W-:Y:S01]  /*5c00*/  UMOV UR11, 0x40000040 ;  /* 0x40000040000b7882 */ /* 0x000fe20000000000 */
[----:B------:R-:W-:Y:S02]  /*5c10*/  WARPGROUP.DEPBAR.LE gsb0, 0x0 ;  /* 0x00008000000079c5 */ /* 0x000fe40000010000 */
[----:B------:R-:W-:-:S06]  /*5c20*/  WARPGROUP.ARRIVE ;  /* 0x00000000000079c5 */ /* 0x000fcc0000000000 */
[----:B------:R-:W-:Y:S01]  /*5c30*/  HGMMA.64x64x16.F32.BF16 R152, gdesc[UR8], R152, gsb0 ;  /* 0x00e00000089879f0 */ /* 0x000fe20008001898 */
        /* <DEDUP_REMOVED lines=13> */
[----:B------:R-:W-:Y:S03]  /*5d10*/  HGMMA.64x64x16.F32.BF16 R152, gdesc[UR8], R152, gsb0 ;  /* 0x00e00000089879f0 */ /* 0x000fe60008001898 */
[----:B------:R-:W-:Y:S02]  /*5d20*/  WARPGROUP.DEPBAR.LE gsb0, 0x0 ;  /* 0x00008000000079c5 */ /* 0x000fe40000010000 */
[----:B------:R-:W-:Y:S05]  /*5d30*/  @P0 BRA `(.L_x_3463) ;  /* 0x0000000000040947 */ /* 0x000fea0003800000 */
[----:B------:R-:W-:Y:S01]  /*5d40*/  BPT.TRAP 0x1 ;  /* 0x000000040000795c */ /* 0x000fe20000300000 */
.L_x_3463:
[----:B------:R2:W3:Y:S01]  /*5d50*/  SYNCS.PHASECHK.TRANS64.TRYWAIT P3, [UR6+0x38850], R4 ;  /* 0x03885004ff0075a7 */ /* 0x0004e20008060146 */
[----:B------:R-:W-:Y:S05]  /*5d60*/  @P0 BRA `(.L_x_3464) ;  /* 0x0000000000040947 */ /* 0x000fea0003800000 */
[----:B------:R-:W-:Y:S01]  /*5d70*/  BPT.TRAP 0x1 ;  /* 0x000000040000795c */ /* 0x000fe20000300000 */
.L_x_3464:
[----:B---3--:R-:W-:Y:S05]  /*5d80*/  @P3 BRA `(.L_x_3465) ;  /* 0x0000000000083947 */ /* 0x008fea0003800000 */
[----:B------:R-:W3:Y:S02]  /*5d90*/  SYNCS.PHASECHK.TRANS64.TRYWAIT P3, [UR6+0x38850], R4 ;  /* 0x03885004ff0075a7 */ /* 0x000ee40008060146 */
[----:B---3--:R-:W-:Y:S05]  /*5da0*/  @!P3 BRA `(.L_x_3466) ;  /* 0x000000b00060b947 */ /* 0x008fea0003800000 */
.L_x_3465:
[----:B------:R-:W-:Y:S01]  /*5db0*/  UIADD3 UR8, UR37, 0x26400, URZ ;  /* 0x0002640025087890 */ /* 0x000fe2000fffe03f */
[----:B------:R-:W-:Y:S01]  /*5dc0*/  WARPGROUP.ARRIVE ;  /* 0x00000000000079c5 */ /* 0x000fe20000000000 */
[----:B------:R-:W-:-:S05]  /*5dd0*/  UIADD3 UR11, UR5, 0x2, URZ ;  /* 0x00000002050b7890 */ /* 0x000fca000fffe03f */
[----:B-1----:R-:W1:Y:S01]  /*5de0*/  S2R R5, SR_TID.X ;  /* 0x0000000000057919 */ /* 0x002e620000002100 */
[----:B------:R-:W-:Y:S01]  /*5df0*/  USHF.R.U32.HI UR8, URZ, 0x4, UR8 ;  /* 0x000000043f087899 */ /* 0x000fe20008011608 */
[----:B------:R-:W-:Y:S01]  /*5e00*/  MOV R200, UR6 ;  /* 0x0000000600c87c02 */ /* 0x000fe20008000f00 */
[----:B------:R-:W-:Y:S02]  /*5e10*/  UIADD3 UR9, UR5, 0x6, URZ ;  /* 0x0000000605097890 */ /* 0x000fe4000fffe03f */
[----:B------:R-:W-:Y:S02]  /*5e20*/  ULOP3.LUT UR18, UR8, 0x3fff, URZ, 0xc0, !UPT ;  /* 0x00003fff08127892 */ /* 0x000fe4000f8ec03f */
[----:B------:R-:W-:Y:S02]  /*5e30*/  UIADD3 UR10, UR5, 0x4, URZ ;  /* 0x00000004050a7890 */ /* 0x000fe4000fffe03f */
[----:B------:R-:W-:Y:S02]  /*5e40*/  ULEA UR8, UR14, UR4, 0xc ;  /* 0x000000040e087291 */ /* 0x000fe4000f8e603f */
[----:B------:R-:W-:Y:S01]  /*5e50*/  ULOP3.LUT UR5, UR18, 0x10000, URZ, 0xfc, !UPT ;  /* 0x0001000012057892 */ /* 0x000fe2000f8efc3f */
[----:B------:R-:W-:Y:S01]  /*5e60*/  UMOV UR27, 0x40000040 ;  /* 0x40000040001b7882 */ /* 0x000fe20000000000 */
[----:B------:R-:W-:Y:S01]  /*5e70*/  UMOV UR25, 0x40000040 ;  /* 0x4000004000197882 */ /* 0x000fe20000000000 */
[----:B------:R-:W-:-:S02]  /*5e80*/  UIADD3 UR18, UR8, 0x800, URZ ;  /* 0x0000080008127890 */ /* 0x000fc4000fffe03f */
[----:B------:R-:W-:Y:S02]  /*5e90*/  UMOV UR26, UR8 ;  /* 0x00000008001a7c82 */ /* 0x000fe40008000000 */
[----:B------:R-:W-:Y:S01]  /*5ea0*/  UMOV UR24, UR5 ;  /* 0x0000000500187c82 */ /* 0x000fe20008000000 */
[----:B------:R-:W-:Y:S01]  /*5eb0*/  UIADD3 UR19, UR5, 0x800, URZ ;  /* 0x0000080005137890 */ /* 0x000fe2000fffe03f */
[----:B------:R-:W-:Y:S01]  /*5ec0*/  HGMMA.64x64x16.F32.BF16 R152, gdesc[UR24], R152, gsb0 ;  /* 0x00e00000189879f0 */ /* 0x000fe20008001898 */
[----:B------:R-:W-:Y:S01]  /*5ed0*/  UIADD3 UR26, UR8, 0x2, URZ ;  /* 0x00000002081a7890 */ /* 0x000fe2000fffe03f */
[----:B------:R-:W-:Y:S01]  /*5ee0*/  UMOV UR24, UR11 ;  /* 0x0000000b00187c82 */ /* 0x000fe20008000000 */
[----:B------:R-:W-:Y:S01]  /*5ef0*/  UMOV UR25, 0x40000040 ;  /* 0x4000004000197882 */ /* 0x000fe20000000000 */
[----:B------:R-:W-:Y:S01]  /*5f00*/  UMOV UR27, 0x40000040 ;  /* 0x40000040001b7882 */ /* 0x000fe20000000000 */
[----:B------:R-:W-:Y:S01]  /*5f10*/  UMOV UR11, 0x4 ;  /* 0x00000004000b7882 */ /* 0x000fe20000000000 */
[----:B------:R-:W-:Y:S01]  /*5f20*/  ULEA UR6, UR14, UR15, 0xc ;  /* 0x0000000f0e067291 */ /* 0x000fe2000f8e603f */
[----:B-1----:R-:W-:-:S05]  /*5f30*/  SHF.R.U32.HI R5, RZ, 0x7, R5 ;  /* 0x00000007ff057819 */ /* 0x002fca0000011605 */
[----:B0-2---:R-:W0:Y:S01]  /*5f40*/  SHFL.IDX PT, R4, R5, RZ, 0x1f ;  /* 0x00001fff05047589 */ /* 0x005e2200000e0000 */
[----:B------:R-:W-:Y:S02]  /*5f50*/  WARPGROUP.DEPBAR.LE gsb0, 0x0 ;  /* 0x00008000000079c5 */ /* 0x000fe40000010000 */
[----:B------:R-:W-:-:S06]  /*5f60*/  WARPGROUP.ARRIVE ;  /* 0x00000000000079c5 */ /* 0x000fcc0000000000 */
[----:B------:R-:W-:Y:S01]  /*5f70*/  HGMMA.64x64x16.F32.BF16 R152, gdesc[UR24], R152, gsb0 ;  /* 0x00e00000189879f0 */ /* 0x000fe20008001898 */
[----:B------:R-:W-:Y:S01]  /*5f80*/  UIADD3 UR26, UR8, 0x4, URZ ;  /* 0x00000004081a7890 */ /* 0x000fe2000fffe03f */
[----:B------:R-:W-:Y:S01]  /*5f90*/  UMOV UR24, UR10 ;  /* 0x0000000a00187c82 */ /* 0x000fe20008000000 */
[----:B------:R-:W-:Y:S01]  /*5fa0*/  UMOV UR25, 0x40000040 ;  /* 0x4000004000197882 */ /* 0x000fe20000000000 */
[----:B------:R-:W-:Y:S01]  /*5fb0*/  UMOV UR27, 0x40000040 ;  /* 0x40000040001b7882 */ /* 0x000fe20000000000 */
[----:B------:R-:W-:Y:S02]  /*5fc0*/  WARPGROUP.DEPBAR.LE gsb0, 0x0 ;  /* 0x00008000000079c5 */ /* 0x000fe40000010000 */
[----:B------:R-:W-:-:S06]  /*5fd0*/  WARPGROUP.ARRIVE ;  /* 0x00000000000079c5 */ /* 0x000fcc0000000000 */
[----:B------:R-:W-:Y:S01]  /*5fe0*/  HGMMA.64x64x16.F32.BF16 R152, gdesc[UR24], R152, gsb0 ;  /* 0x00e00000189879f0 */ /* 0x000fe20008001898 */
[----:B------:R-:W-:Y:S01]  /*5ff0*/  UIADD3 UR26, UR8, 0x6, URZ ;  /* 0x00000006081a7890 */ /* 0x000fe2000fffe03f */
[----:B------:R-:W-:Y:S01]  /*6000*/  UMOV UR24, UR9 ;  /* 0x0000000900187c82 */ /* 0x000fe20008000000 */
[----:B------:R-:W-:Y:S01]  /*6010*/  UMOV UR25, 0x40000040 ;  /* 0x4000004000197882 */ /* 0x000fe20000000000 */
[----:B------:R-:W-:Y:S01]  /*6020*/  UMOV UR27, 0x40000040 ;  /* 0x40000040001b7882 */ /* 0x000fe20000000000 */
[----:B0-----:R-:W-:-:S13]  /*6030*/  R2UR UR9, R4 ;  /* 0x00000000040972ca */ /* 0x001fda00000e0000 */
[----:B------:R-:W-:-:S04]  /*6040*/  UISETP.GT.AND UP0, UPT, UR9, 0x7f, UPT ;  /* 0x0000007f0900788c */ /* 0x000fc8000bf04270 */
[----:B------:R-:W-:Y:S02]  /*6050*/  USEL UR9, URZ, 0x2, !UP0 ;  /* 0x000000023f097887 */ /* 0x000fe4000c000000 */
[----:B------:R-:W-:Y:S02]  /*6060*/  USEL UR10, UR11, 0x2, UP0 ;  /* 0x000000020b0a7887 */ /* 0x000fe40008000000 */
[----:B------:R-:W-:Y:S01]  /*6070*/  USEL UR11, UR11, 0x6, !UP0 ;  /* 0x000000060b0b7887 */ /* 0x000fe2000c000000 */
        /* <DEDUP_REMOVED lines=219> */
[----:B------:R-:W-:Y:S02]  /*6e30*/  UIADD3 UR11, UR9, UR10, UR5 ;  /* 0x0000000a090b7290 */ /* 0x000fe4000fffe005 */
[----:B------:R-:W-:-:S03]  /*6e40*/  UIADD3 UR10, UR9, UR10, UR8 ;  /* 0x0000000a090a7290 */ /* 0x000fc6000fffe008 */
[----:B------:R-:W-:Y:S02]  /*6e50*/  UMOV UR9, 0x40000040 ;  /* 0x4000004000097882 */ /* 0x000fe40000000000 */
[----:B------:R-:W-:Y:S01]  /*6e60*/  UMOV UR8, UR11 ;  /* 0x0000000b00087c82 */ /* 0x000fe20008000000 */
[----:B------:R-:W-:Y:S01]  /*6e70*/  UMOV UR11, 0x40000040 ;  /* 0x40000040000b7882 */ /* 0x000fe20000000000 */
[----:B------:R-:W-:Y:S02]  /*6e80*/  WARPGROUP.DEPBAR.LE gsb0, 0x0 ;  /* 0x00008000000079c5 */ /* 0x000fe40000010000 */
[----:B------:R-:W-:-:S06]  /*6e90*/  WARPGROUP.ARRIVE ;  /* 0x00000000000079c5 */ /* 0x000fcc0000000000 */
[----:B------:R-:W-:Y:S03]  /*6ea0*/  HGMMA.64x64x16.F32.BF16 R152, gdesc[UR24], R152, gsb0 ;  /* 0x00e00000189879f0 */ /* 0x000fe60008001898 */
[----:B------:R-:W-:Y:S02]  /*6eb0*/  WARPGROUP.DEPBAR.LE gsb0, 0x0 ;  /* 0x00008000000079c5 */ /* 0x000fe40000010000 */
[----:B------:R-:W-:-:S06]  /*6ec0*/  WARPGROUP.ARRIVE ;  /* 0x00000000000079c5 */ /* 0x000fcc0000000000 */
[----:B------:R-:W-:Y:S01]  /*6ed0*/  HGMMA.64x64x16.F32.BF16 R152, gdesc[UR8], R152, gsb0 ;  /* 0x00e00000089879f0 */ /* 0x000fe20008001898 */
[----:B------:R-:W-:Y:S01]  /*6ee0*/  ULDC UR8, c[0x0][0xad0] ;  /* 0x0002b40000087ab9 */ /* 0x000fe20000000800 */
        /* <DEDUP_REMOVED lines=28> */
[----:B------:R-:W-:-:S05]  /*70b0*/  FMUL.FTZ R172, R178, UR8 ;  /* 0x00000008b2ac7c20 */ /* 0x000fca0008410000 */
[----:B------:R-:W0:Y:S01]  /*70c0*/  MUFU.TANH R20, R20 ;  /* 0x0000001400147308 */ /* 0x000e220000002400 */
[----:B-1----:R-:W-:-:S07]  /*70d0*/  FMNMX.FTZ R4, R5, R4, !PT ;  /* 0x0000000405047209 */ /* 0x002fce0007810000 */
[----:B------:R-:W1:Y:S01]  /*70e0*/  MUFU.TANH R21, R21 ;  /* 0x0000001500157308 */ /* 0x000e620000002400 */
[----:B--2---:R-:W-:-:S07]  /*70f0*/  FMNMX.FTZ R161, R15, R4, !PT ;  /* 0x000000040fa17209 */ /* 0x004fce0007810000 */
[----:B------:R-:W2:Y:S01]  /*7100*/  MUFU.TANH R152, R152 ;  /* 0x0000009800987308 */ /* 0x000ea20000002400 */
[----:B0-----:R-:W-:Y:S01]  /*7110*/  FMNMX.FTZ R4, R20, R161, !PT ;  /* 0x000000a114047209 */ /* 0x001fe20007810000 */
[----:B------:R-:W-:-:S06]  /*7120*/  FMUL.FTZ R161, R177, UR8 ;  /* 0x00000008b1a17c20 */ /* 0x000fcc0008410000 */
[----:B------:R-:W0:Y:S01]  /*7130*/  MUFU.TANH R153, R153 ;  /* 0x0000009900997308 */ /* 0x000e220000002400 */
[----:B-1----:R-:W-:-:S07]  /*7140*/  FMNMX.FTZ R165, R21, R4, !PT ;  /* 0x0000000415a57209 */ /* 0x002fce0007810000 */
[----:B------:R-:W1:Y:S01]  /*7150*/  MUFU.TANH R154, R154 ;  /* 0x0000009a009a7308 */ /* 0x000e620000002400 */
[----:B--2---:R-:W-:-:S07]  /*7160*/  FMNMX.FTZ R4, R152, R165, !PT ;  /* 0x000000a598047209 */ /* 0x004fce0007810000 */
[----:B------:R-:W2:Y:S01]  /*7170*/  MUFU.TANH R155, R155 ;  /* 0x0000009b009b7308 */ /* 0x000ea20000002400 */
[----:B0-----:R-:W-:-:S07]  /*7180*/  FMNMX.FTZ R165, R153, R4, !PT ;  /* 0x0000000499a57209 */ /* 0x001fce0007810000 */
        /* <DEDUP_REMOVED lines=9> */
[----:B--2---:R-:W-:Y:S01]  /*7220*/  FMNMX.FTZ R4, R158, R165, !PT ;  /* 0x000000a59e047209 */ /* 0x004fe20007810000 */
[----:B------:R-:W-:Y:S01]  /*7230*/  FMUL.FTZ R165, R167, UR8 ;  /* 0x00000008a7a57c20 */ /* 0x000fe20008410000 */
[----:B------:R-:W-:Y:S01]  /*7240*/  FMUL.FTZ R167, R171, UR8 ;  /* 0x00000008aba77c20 */ /* 0x000fe20008410000 */
[----:B------:R-:W-:-:S04]  /*7250*/  FMUL.FTZ R171, R175, UR8 ;  /* 0x00000008afab7c20 */ /* 0x000fc80008410000 */
        /* <DEDUP_REMOVED lines=8> */
[----:B------:R-:W-:Y:S01]  /*72e0*/  FMUL.FTZ R170, R174, UR8 ;  /* 0x00000008aeaa7c20 */ /* 0x000fe20008410000 */
[----:B------:R-:W-:-:S03]  /*72f0*/  FMUL.FTZ R174, R182, UR8 ;  /* 0x00000008b6ae7c20 */ /* 0x000fc60008410000 */
[----:B------:R-:W2:Y:S01]  /*7300*/  MUFU.TANH R10, R10 ;  /* 0x0000000a000a7308 */ /* 0x000ea20000002400 */
[----:B0-----:R-:W-:-:S05]  /*7310*/  FMNMX.FTZ R4, R169, R4, !PT ;  /* 0x00000004a9047209 */ /* 0x001fca0007810000 */
[----:B------:R-:W0:Y:S02]  /*7320*/  SHFL.BFLY PT, R173, R4, 0x2, 0x1f ;  /* 0x0c401f0004ad7f89 */ /* 0x000e2400000e0000 */
[----:B------:R-:W3:Y:S01]  /*7330*/  MUFU.TANH R11, R11 ;  /* 0x0000000b000b7308 */ /* 0x000ee20000002400 */
[----:B-1----:R-:W-:-:S07]  /*7340*/  FMNMX.FTZ R175, R9, R8, !PT ;  /* 0x0000000809af7209 */ /* 0x002fce0007810000 */
[----:B------:R-:W1:Y:S08]  /*7350*/  MUFU.TANH R12, R12 ;  /* 0x0000000c000c7308 */ /* 0x000e700000002400 */
[----:B------:R-:W4:Y:S01]  /*7360*/  MUFU.TANH R160, R160 ;  /* 0x000000a000a07308 */ /* 0x000f220000002400 */
[----:B0-----:R-:W-:Y:S01]  /*7370*/  FMNMX.FTZ R168, R4, R173, !PT ;  /* 0x000000ad04a87209 */ /* 0x001fe20007810000 */
[----:B------:R-:W-:-:S06]  /*7380*/  FMUL.FTZ R173, R179, UR8 ;  /* 0x00000008b3ad7c20 */ /* 0x000fcc0008410000 */
[----:B------:R-:W0:Y:S01]  /*7390*/  MUFU.TANH R162, R162 ;  /* 0x000000a200a27308 */ /* 0x000e220000002400 */
[----:B--2---:R-:W-:Y:S01]  /*73a0*/  FMNMX.FTZ R4, R10, R175, !PT ;  /* 0x000000af0a047209 */ /* 0x004fe20007810000 */
[----:B------:R-:W2:Y:S03]  /*73b0*/  SHFL.BFLY PT, R181, R168, 0x1, 0x1f ;  /* 0x0c201f00a8b57f89 */ /* 0x000ea600000e0000 */
[----:B---3--:R-:W-:-:S03]  /*73c0*/  FMNMX.FTZ R175, R11, R4, !PT ;  /* 0x000000040baf7209 */ /* 0x008fc60007810000 */
[----:B------:R-:W3:Y:S01]  /*73d0*/  MUFU.TANH R163, R163 ;  /* 0x000000a300a37308 */ /* 0x000ee20000002400 */
[----:B-1----:R-:W-:-:S04]  /*73e0*/  FMNMX.FTZ R175, R12, R175, !PT ;  /* 0x000000af0caf7209 */ /* 0x002fc80007810000 */
[----:B----4-:R-:W-:Y:S01]  /*73f0*/  FMNMX.FTZ R177, R160, R175, !PT ;  /* 0x000000afa0b17209 */ /* 0x010fe20007810000 */
[----:B------:R-:W-:Y:S01]  /*7400*/  FMUL.FTZ R175, R183, UR8 ;  /* 0x00000008b7af7c20 */ /* 0x000fe20008410000 */
[----:B------:R-:W-:Y:S01]  /*7410*/  UIADD3 UR8, UR6, 0x80, URZ ;  /* 0x0000008006087890 */ /* 0x000fe2000fffe03f */
[----:B------:R-:W1:Y:S06]  /*7420*/  MUFU.TANH R165, R165 ;  /* 0x000000a500a57308 */ /* 0x000e6c0000002400 */
[----:B------:R-:W-:Y:S01]  /*7430*/  UMOV UR10, UR8 ;  /* 0x00000008000a7c82 */ /* 0x000fe20008000000 */
[----:B------:R-:W-:Y:S01]  /*7440*/  UIADD3 UR8, UR6, 0x100, URZ ;  /* 0x0000010006087890 */ /* 0x000fe2000fffe03f */
[----:B------:R-:W4:Y:S01]  /*7450*/  MUFU.TANH R166, R166 ;  /* 0x000000a600a67308 */ /* 0x000f220000002400 */
[----:B--2---:R-:W-:-:S02]  /*7460*/  FMNMX.FTZ R4, R168, R181, !PT ;  /* 0x000000b5a8047209 */ /* 0x004fc40007810000 */
[----:B0-----:R-:W-:-:S05]  /*7470*/  FMNMX.FTZ R168, R162, R177, !PT ;  /* 0x000000b1a2a87209 */ /* 0x001fca0007810000 */
[----:B------:R-:W0:Y:S01]  /*7480*/  MUFU.TANH R167, R167 ;  /* 0x000000a700a77308 */ /* 0x000e220000002400 */
[C---:B------:R-:W-:Y:S01]  /*7490*/  FADD.FTZ R13, -R4.reuse, R13 ;  /* 0x0000000d040d7221 */ /* 0x040fe20000010100 */
[----:B---3--:R-:W-:Y:S01]  /*74a0*/  FMNMX.FTZ R168, R163, R168, !PT ;  /* 0x000000a8a3a87209 */ /* 0x008fe20007810000 */
[----:B------:R-:W-:Y:S02]  /*74b0*/  FMUL.FTZ R194, R4, UR9 ;  /* 0x0000000904c27c20 */ /* 0x000fe40008410000 */
[----:B------:R-:W-:Y:S01]  /*74c0*/  FMUL.FTZ R178, R13, UR9 ;  /* 0x000000090db27c20 */ /* 0x000fe20008410000 */
[----:B-1----:R-:W-:Y:S01]  /*74d0*/  FMNMX.FTZ R13, R165, R168, !PT ;  /* 0x000000a8a50d7209 */ /* 0x002fe20007810000 */
[--C-:B------:R-:W-:Y:S01]  /*74e0*/  FFMA.FTZ R15, R15, UR9, -R194.reuse ;  /* 0x000000090f0f7c23 */ /* 0x100fe200080108c2 */
[----:B------:R-:W1:Y:S01]  /*74f0*/  MUFU.TANH R170, R170 ;  /* 0x000000aa00aa7308 */ /* 0x000e620000002400 */
[--C-:B------:R-:W-:Y:S01]  /*7500*/  FFMA.FTZ R20, R20, UR9, -R194.reuse ;  /* 0x0000000914147c23 */ /* 0x100fe200080108c2 */
[----:B----4-:R-:W-:Y:S01]  /*7510*/  FMNMX.FTZ R176, R166, R13, !PT ;  /* 0x0000000da6b07209 */ /* 0x010fe20007810000 */
[--C-:B------:R-:W-:Y:S01]  /*7520*/  FFMA.FTZ R13, R14, UR9, -R194.reuse ;  /* 0x000000090e0d7c23 */ /* 0x100fe200080108c2 */
[--C-:B------:R-:W-:Y:S01]  /*7530*/  FFMA.FTZ R21, R21, UR9, -R194.reuse ;  /* 0x0000000915157c23 */ /* 0x100fe200080108c2 */
[--C-:B------:R-:W-:Y:S01]  /*7540*/  FFMA.FTZ R179, R155, UR9, -R194.reuse ;  /* 0x000000099bb37c23 */ /* 0x100fe200080108c2 */
[--C-:B------:R-:W-:Y:S01]  /*7550*/  FFMA.FTZ R181, R157, UR9, -R194.reuse ;  /* 0x000000099db57c23 */ /* 0x100fe200080108c2 */
[--C-:B------:R-:W-:Y:S01]  /*7560*/  FFMA.FTZ R182, R158, UR9, -R194.reuse ;  /* 0x000000099eb67c23 */ /* 0x100fe200080108c2 */
[----:B------:R-:W2:Y:S01]  /*7570*/  MUFU.TANH R171, R171 ;  /* 0x000000ab00ab7308 */ /* 0x000ea20000002400 */
[----:B0-----:R-:W-:Y:S01]  /*7580*/  FMNMX.FTZ R177, R167, R176, !PT ;  /* 0x000000b0a7b17209 */ /* 0x001fe20007810000 */
[--C-:B------:R-:W-:Y:S01]  /*7590*/  FFMA.FTZ R183, R159, UR9, -R194.reuse ;  /* 0x000000099fb77c23 */ /* 0x100fe200080108c2 */
[--C-:B------:R-:W-:Y:S01]  /*75a0*/  FFMA.FTZ R192, R161, UR9, -R194.reuse ;  /* 0x00000009a1c07c23 */ /* 0x100fe200080108c2 */
[----:B------:R-:W-:-:S04]  /*75b0*/  FFMA.FTZ R193, R164, UR9, -R194 ;  /* 0x00000009a4c17c23 */ /* 0x000fc800080108c2 */
[----:B------:R-:W0:Y:S01]  /*75c0*/  MUFU.TANH R172, R172 ;  /* 0x000000ac00ac7308 */ /* 0x000e220000002400 */
[----:B-1----:R-:W-:Y:S01]  /*75d0*/  FMNMX.FTZ R14, R170, R177, !PT ;  /* 0x000000b1aa0e7209 */ /* 0x002fe20007810000 */
[----:B------:R-:W-:-:S06]  /*75e0*/  FFMA.FTZ R177, R5, UR9, -R194 ;  /* 0x0000000905b17c23 */ /* 0x000fcc00080108c2 */
[----:B------:R-:W1:Y:S01]  /*75f0*/  MUFU.TANH R173, R173 ;  /* 0x000000ad00ad7308 */ /* 0x000e620000002400 */
[----:B--2---:R-:W-:-:S07]  /*7600*/  FMNMX.FTZ R5, R171, R14, !PT ;  /* 0x0000000eab057209 */ /* 0x004fce0007810000 */
[----:B------:R-:W2:Y:S01]  /*7610*/  MUFU.TANH R174, R174 ;  /* 0x000000ae00ae7308 */ /* 0x000ea20000002400 */
[----:B0-----:R-:W-:-:S07]  /*7620*/  FMNMX.FTZ R176, R172, R5, !PT ;  /* 0x00000005acb07209 */ /* 0x001fce0007810000 */
[----:B------:R-:W0:Y:S01]  /*7630*/  MUFU.TANH R175, R175 ;  /* 0x000000af00af7308 */ /* 0x000e220000002400 */
[----:B-1----:R-:W-:-:S07]  /*7640*/  FMNMX.FTZ R5, R173, R176, !PT ;  /* 0x000000b0ad057209 */ /* 0x002fce0007810000 */
[----:B------:R1:W-:Y:S01]  /*7650*/  MUFU.EX2 R14, R177 ;  /* 0x000000b1000e7308 */ /* 0x0003e20000000800 */
[----:B--2---:R-:W-:-:S07]  /*7660*/  FMNMX.FTZ R176, R174, R5, !PT ;  /* 0x00000005aeb07209 */ /* 0x004fce0007810000 */
[----:B------:R2:W3:Y:S01]  /*7670*/  MUFU.EX2 R168, R178 ;  /* 0x000000b200a87308 */ /* 0x0004e20000000800 */
[----:B0-----:R-:W-:Y:S01]  /*7680*/  FMNMX.FTZ R5, R175, R176, !PT ;  /* 0x000000b0af057209 */ /* 0x001fe20007810000 */
[--C-:B------:R-:W-:Y:S01]  /*7690*/  FFMA.FTZ R176, R152, UR9, -R194.reuse ;  /* 0x0000000998b07c23 */ /* 0x100fe200080108c2 */
[--C-:B-1----:R-:W-:Y:S01]  /*76a0*/  FFMA.FTZ R177, R153, UR9, -R194.reuse ;  /* 0x0000000999b17c23 */ /* 0x102fe200080108c2 */
[--C-:B------:R-:W-:Y:S02]  /*76b0*/  FFMA.FTZ R153, R169, UR9, -R194.reuse ;  /* 0x00000009a9997c23 */ /* 0x100fe400080108c2 */
[----:B------:R-:W0:Y:S02]  /*76c0*/  SHFL.BFLY PT, R180, R5, 0x2, 0x1f ;  /* 0x0c401f0005b47f89 */ /* 0x000e2400000e0000 */
[----:B------:R-:W-:Y:S01]  /*76d0*/  MUFU.EX2 R13, R13 ;  /* 0x0000000d000d7308 */ /* 0x000fe20000000800 */
[----:B--2---:R-:W-:-:S07]  /*76e0*/  FFMA.FTZ R178, R154, UR9, -R194 ;  /* 0x000000099ab27c23 */ /* 0x004fce00080108c2 */
[----:B------:R-:W-:Y:S01]  /*76f0*/  MUFU.EX2 R15, R15 ;  /* 0x0000000f000f7308 */ /* 0x000fe20000000800 */
[-C--:B---3--:R-:W-:Y:S01]  /*7700*/  FMUL.FTZ R24, R24, R168.reuse ;  /* 0x000000a818187220 */ /* 0x088fe20000410000 */
        /* <DEDUP_REMOVED lines=11> */
[----:B------:R-:W-:Y:S01]  /*77c0*/  FMUL.FTZ R45, R45, R168 ;  /* 0x000000a82d2d7220 */ /* 0x000fe20000410000 */
[----:B0-----:R-:W-:Y:S01]  /*77d0*/  FMNMX.FTZ R152, R5, R180, !PT ;  /* 0x000000b405987209 */ /* 0x001fe20007810000 */
[----:B------:R-:W-:Y:S01]  /*77e0*/  FFMA.FTZ R180, R156, UR9, -R194 ;  /* 0x000000099cb47c23 */ /* 0x000fe200080108c2 */
[----:B------:R-:W-:Y:S01]  /*77f0*/  IMAD.U32 R156, RZ, RZ, UR7 ;  /* 0x00000007ff9c7e24 */ /* 0x000fe2000f8e00ff */
[----:B------:R-:W-:Y:S01]  /*7800*/  MUFU.EX2 R21, R21 ;  /* 0x0000001500157308 */ /* 0x000fe20000000800 */
[-C--:B------:R-:W-:Y:S01]  /*7810*/  FMUL.FTZ R48, R48, R168.reuse ;  /* 0x000000a830307220 */ /* 0x080fe20000410000 */
        /* <DEDUP_REMOVED lines=22> */
[----:B------:R-:W1:Y:S01]  /*7980*/  MUFU.EX2 R178, R178 ;  /* 0x000000b200b27308 */ /* 0x000e620000000800 */
[-C--:B------:R-:W-:Y:S01]  /*7990*/  FMUL.FTZ R88, R88, R168.reuse ;  /* 0x000000a858587220 */ /* 0x080fe20000410000 */
[----:B0-----:R-:W-:Y:S01]  /*79a0*/  FMNMX.FTZ R5, R152, R5, !PT ;  /* 0x0000000598057209 */ /* 0x001fe20007810000 */
[-C--:B------:R-:W-:Y:S01]  /*79b0*/  FMUL.FTZ R89, R89, R168.reuse ;  /* 0x000000a859597220 */ /* 0x080fe20000410000 */
[-C--:B------:R-:W-:Y:S01]  /*79c0*/  FMUL.FTZ R92, R92, R168.reuse ;  /* 0x000000a85c5c7220 */ /* 0x080fe20000410000 */
[-C--:B------:R-:W-:Y:S01]  /*79d0*/  FMUL.FTZ R93, R93, R168.reuse ;  /* 0x000000a85d5d7220 */ /* 0x080fe20000410000 */
[-C--:B------:R-:W-:Y:S01]  /*79e0*/  FMUL.FTZ R96, R96, R168.reuse ;  /* 0x000000a860607220 */ /* 0x080fe20000410000 */
[C---:B------:R-:W-:Y:S01]  /*79f0*/  FADD.FTZ R152, -R5.reuse, R8 ;  /* 0x0000000805987221 */ /* 0x040fe20000010100 */
[----:B------:R-:W-:Y:S01]  /*7a00*/  FMUL.FTZ R154, R5, UR9 ;  /* 0x00000009059a7c20 */ /* 0x000fe20008410000 */
[----:B------:R0:W-:Y:S01]  /*7a10*/  MUFU.EX2 R8, R153 ;  /* 0x0000009900087308 */ /* 0x0001e20000000800 */
[----:B------:R-:W-:Y:S01]  /*7a20*/  FMUL.FTZ R97, R97, R168 ;  /* 0x000000a861617220 */ /* 0x000fe20000410000 */
[----:B------:R-:W-:Y:S01]  /*7a30*/  FMUL.FTZ R152, R152, UR9 ;  /* 0x0000000998987c20 */ /* 0x000fe20008410000 */
[--C-:B------:R-:W-:Y:S01]  /*7a40*/  FFMA.FTZ R194, R9, UR9, -R154.reuse ;  /* 0x0000000909c27c23 */ /* 0x100fe2000801089a */
[--C-:B------:R-:W-:Y:S01]  /*7a50*/  FFMA.FTZ R9, R10, UR9, -R154.reuse ;  /* 0x000000090a097c23 */ /* 0x100fe2000801089a */
[--C-:B------:R-:W-:Y:S01]  /*7a60*/  FFMA.FTZ R10, R11, UR9, -R154.reuse ;  /* 0x000000090b0a7c23 */ /* 0x100fe2000801089a */
[--C-:B------:R-:W-:Y:S01]  /*7a70*/  FFMA.FTZ R11, R12, UR9, -R154.reuse ;  /* 0x000000090c0b7c23 */ /* 0x100fe2000801089a */
[----:B------:R-:W-:Y:S01]  /*7a80*/  FFMA.FTZ R12, R160, UR9, -R154 ;  /* 0x00000009a00c7c23 */ /* 0x000fe2000801089a */
[----:B------:R2:W3:Y:S01]  /*7a90*/  MUFU.EX2 R169, R152 ;  /* 0x0000009800a97308 */ /* 0x0004e20000000800 */
[----:B0-----:R-:W-:-:S02]  /*7aa0*/  IMAD.MOV R153, RZ, RZ, -R23 ;  /* 0x000000ffff997224 */ /* 0x001fc400078e0a17 */
[--C-:B------:R-:W-:Y:S01]  /*7ab0*/  FFMA.FTZ R195, R162, UR9, -R154.reuse ;  /* 0x00000009a2c37c23 */ /* 0x100fe2000801089a */
[--C-:B------:R-:W-:Y:S01]  /*7ac0*/  FFMA.FTZ R196, R163, UR9, -R154.reuse ;  /* 0x00000009a3c47c23 */ /* 0x100fe2000801089a */
[--C-:B------:R-:W-:Y:S01]  /*7ad0*/  FFMA.FTZ R197, R165, UR9, -R154.reuse ;  /* 0x00000009a5c57c23 */ /* 0x100fe2000801089a */
[--C-:B------:R-:W-:Y:S01]  /*7ae0*/  FFMA.FTZ R198, R166, UR9, -R154.reuse ;  /* 0x00000009a6c67c23 */ /* 0x100fe2000801089a */
[----:B------:R-:W-:Y:S01]  /*7af0*/  ISETP.NE.AND P3, PT, R22, R153, PT ;  /* 0x000000991600720c */ /* 0x000fe20003f65270 */
[--C-:B------:R-:W-:Y:S01]  /*7b00*/  FFMA.FTZ R199, R167, UR9, -R154.reuse ;  /* 0x00000009a7c77c23 */ /* 0x100fe2000801089a */
[--C-:B------:R-:W-:Y:S01]  /*7b10*/  FFMA.FTZ R170, R170, UR9, -R154.reuse ;  /* 0x00000009aaaa7c23 */ /* 0x100fe2000801089a */
[----:B--2---:R-:W-:Y:S02]  /*7b20*/  @!P1 VIADD R152, R200, 0x38840 ;  /* 0x00038840c8989836 */ /* 0x004fe40000000000 */
[--C-:B------:R-:W-:Y:S01]  /*7b30*/  FFMA.FTZ R171, R171, UR9, -R154.reuse ;  /* 0x00000009abab7c23 */ /* 0x100fe2000801089a */
[--C-:B------:R-:W-:Y:S01]  /*7b40*/  FFMA.FTZ R172, R172, UR9, -R154.reuse ;  /* 0x00000009acac7c23 */ /* 0x100fe2000801089a */
[--C-:B------:R-:W-:Y:S01]  /*7b50*/  FFMA.FTZ R173, R173, UR9, -R154.reuse ;  /* 0x00000009adad7c23 */ /* 0x100fe2000801089a */
[----:B------:R-:W-:Y:S01]  /*7b60*/  FFMA.FTZ R174, R174, UR9, -R154 ;  /* 0x00000009aeae7c23 */ /* 0x000fe2000801089a */
[----:B------:R-:W-:Y:S01]  /*7b70*/  @!P1 PRMT R152, RZ, 0x654, R152 ;  /* 0x00000654ff989816 */ /* 0x000fe20000000098 */
[----:B------:R-:W-:Y:S01]  /*7b80*/  FFMA.FTZ R154, R175, UR9, -R154 ;  /* 0x00000009af9a7c23 */ /* 0x000fe2000801089a */
[----:B------:R-:W-:Y:S01]  /*7b90*/  MUFU.EX2 R194, R194 ;  /* 0x000000c200c27308 */ /* 0x000fe20000000800 */
[----:B-1----:R-:W-:Y:S01]  /*7ba0*/  F2FP.BF16.F32.PACK_AB R158, R178, R177 ;  /* 0x000000b1b29e723e */ /* 0x002fe200000010ff */
[----:B------:R0:W-:Y:S01]  /*7bb0*/  @!P1 SYNCS.ARRIVE.TRANS64.RED.A1T0 RZ, [R152+URZ], RZ ;  /* 0x000000ff98ff99a7 */ /* 0x0001e2000810043f */
[----:B------:R-:W-:Y:S01]  /*7bc0*/  @!P3 IMAD R153, R156, 0x40, R17 ;  /* 0x000000409c99b824 */ /* 0x000fe200078e0211 */
[----:B------:R-:W-:Y:S01]  /*7bd0*/  F2FP.BF16.F32.PACK_AB R156, R176, R21 ;  /* 0x00000015b09c723e */ /* 0x000fe200000010ff */
[-C--:B---3--:R-:W-:Y:S01]  /*7be0*/  FMUL.FTZ R26, R26, R169.reuse ;  /* 0x000000a91a1a7220 */ /* 0x088fe20000410000 */
[-C--:B------:R-:W-:Y:S01]  /*7bf0*/  FMUL.FTZ R27, R27, R169.reuse ;  /* 0x000000a91b1b7220 */ /* 0x080fe20000410000 */
[----:B------:R-:W-:Y:S01]  /*7c00*/  FMUL.FTZ R30, R30, R169 ;  /* 0x000000a91e1e7220 */ /* 0x000fe20000410000 */
[----:B------:R-:W-:Y:S01]  /*7c10*/  @!P3 LEA R153, R153, UR37, 0x2 ;  /* 0x000000259999bc11 */ /* 0x000fe2000f8e10ff */
[----:B------:R-:W1:Y:S01]  /*7c20*/  MUFU.EX2 R9, R9 ;  /* 0x0000000900097308 */ /* 0x000e620000000800 */
[----:B0-----:R-:W-:Y:S01]  /*7c30*/  F2FP.BF16.F32.PACK_AB R152, R14, R13 ;  /* 0x0000000d0e98723e */ /* 0x001fe200000010ff */
[-C--:B------:R-:W-:Y:S01]  /*7c40*/  FMUL.FTZ R31, R31, R169.reuse ;  /* 0x000000a91f1f7220 */ /* 0x080fe20000410000 */
[-C--:B------:R-:W-:Y:S01]  /*7c50*/  FMUL.FTZ R34, R34, R169.reuse ;  /* 0x000000a922227220 */ /* 0x080fe20000410000 */
[----:B------:R-:W-:Y:S01]  /*7c60*/  @!P3 STS [R153+0x38400], R168 ;  /* 0x038400a89900b388 */ /* 0x000fe20000000800 */
[-C--:B------:R-:W-:Y:S01]  /*7c70*/  FMUL.FTZ R35, R35, R169.reuse ;  /* 0x000000a923237220 */ /* 0x080fe20000410000 */
[-C--:B------:R-:W-:Y:S01]  /*7c80*/  FMUL.FTZ R38, R38, R169.reuse ;  /* 0x000000a926267220 */ /* 0x080fe20000410000 */
[-C--:B------:R-:W-:Y:S01]  /*7c90*/  FMUL.FTZ R39, R39, R169.reuse ;  /* 0x000000a927277220 */ /* 0x080fe20000410000 */
[----:B------:R1:W-:Y:S01]  /*7ca0*/  @!P3 STS [R153+0x38420], R169 ;  /* 0x038420a99900b388 */ /* 0x0003e20000000800 */
        /* <DEDUP_REMOVED lines=8> */
[----:B------:R-:W0:Y:S01]  /*7d30*/  MUFU.EX2 R11, R11 ;  /* 0x0000000b000b7308 */ /* 0x000e220000000800 */
[----:B-1----:R-:W-:Y:S01]  /*7d40*/  F2FP.BF16.F32.PACK_AB R153, R9, R194 ;  /* 0x000000c20999723e */ /* 0x002fe200000010ff */
        /* <DEDUP_REMOVED lines=15> */
[----:B0-----:R-:W-:Y:S01]  /*7e40*/  F2FP.BF16.F32.PACK_AB R155, R11, R10 ;  /* 0x0000000a0b9b723e */ /* 0x001fe200000010ff */
        /* <DEDUP_REMOVED lines=12> */
[----:B------:R-:W-:Y:S01]  /*7f10*/  FMUL.FTZ R101, R101, R168 ;  /* 0x000000a865657220 */ /* 0x000fe20000410000 */
        /* <DEDUP_REMOVED lines=60> */
[-C--:B------:R-:W-:Y:S01]  /*82e0*/  FMUL.FTZ R150, R150, R169.reuse ;  /* 0x000000a996967220 */ /* 0x080fe20000410000 */
[----:B------:R-:W-:Y:S01]  /*82f0*/  FMUL.FTZ R151, R151, R169 ;  /* 0x000000a997977220 */ /* 0x000fe20000410000 */
[----:B------:R-:W-:Y:S01]  /*8300*/  UMOV UR7, 0x40000040 ;  /* 0x4000004000077882 */ /* 0x000fe20000000000 */
[----:B------:R-:W-:Y:S01]  /*8310*/  FFMA.FTZ R3, R168, R3, R13 ;  /* 0x00000003a8037223 */ /* 0x000fe2000001000d */
[----:B------:R-:W-:Y:S01]  /*8320*/  FFMA.FTZ R6, R169, R6, R194 ;  /* 0x00000006a9067223 */ /* 0x000fe200000100c2 */
[----:B------:R-:W0:Y:S01]  /*8330*/  MUFU.EX2 R171, R171 ;  /* 0x000000ab00ab7308 */ /* 0x000e220000000800 */
[----:B-1----:R-:W-:Y:S01]  /*8340*/  F2FP.BF16.F32.PACK_AB R161, R199, R198 ;  /* 0x000000c6c7a1723e */ /* 0x002fe200000010ff */
[----:B------:R-:W-:Y:S01]  /*8350*/  FADD.FTZ R14, R14, R3 ;  /* 0x000000030e0e7221 */ /* 0x000fe20000010000 */
[----:B------:R-:W-:Y:S01]  /*8360*/  FADD.FTZ R9, R9, R6 ;  /* 0x0000000609097221 */ /* 0x000fe20000010000 */
[----:B------:R-:W-:-:S02]  /*8370*/  @!P1 VIADD R3, R200, 0x38860 ;  /* 0x00038860c8039836 */ /* 0x000fc40000000000 */
[----:B------:R-:W-:Y:S02]  /*8380*/  IMAD.MOV.U32 R13, RZ, RZ, R4 ;  /* 0x000000ffff0d7224 */ /* 0x000fe400078e0004 */
[----:B------:R-:W-:Y:S01]  /*8390*/  FADD.FTZ R10, R10, R9 ;  /* 0x000000090a0a7221 */ /* 0x000fe20000010000 */
[----:B------:R-:W-:Y:S01]  /*83a0*/  MUFU.EX2 R183, R183 ;  /* 0x000000b700b77308 */ /* 0x000fe20000000800 */
[----:B------:R-:W-:Y:S02]  /*83b0*/  @!P1 PRMT R3, RZ, 0x654, R3 ;  /* 0x00000654ff039816 */ /* 0x000fe40000000003 */
[----:B------:R-:W-:-:S04]  /*83c0*/  FADD.FTZ R11, R11, R10 ;  /* 0x0000000a0b0b7221 */ /* 0x000fc80000010000 */
[----:B------:R-:W-:Y:S01]  /*83d0*/  FADD.FTZ R12, R12, R11 ;  /* 0x0000000b0c0c7221 */ /* 0x000fe20000010000 */
[----:B------:R-:W1:Y:S01]  /*83e0*/  MUFU.EX2 R192, R192 ;  /* 0x000000c000c07308 */ /* 0x000e620000000800 */
[----:B0-----:R-:W-:Y:S02]  /*83f0*/  F2FP.BF16.F32.PACK_AB R163, R171, R170 ;  /* 0x000000aaaba3723e */ /* 0x001fe400000010ff */
[----:B------:R-:W-:-:S04]  /*8400*/  FADD.FTZ R195, R195, R12 ;  /* 0x0000000cc3c37221 */ /* 0x000fc80000010000 */
[----:B------:R-:W-:Y:S01]  /*8410*/  FADD.FTZ R196, R196, R195 ;  /* 0x000000c3c4c47221 */ /* 0x000fe20000010000 */
[----:B------:R-:W0:Y:S03]  /*8420*/  MUFU.EX2 R193, R193 ;  /* 0x000000c100c17308 */ /* 0x000e260000000800 */
[----:B------:R-:W-:-:S04]  /*8430*/  FADD.FTZ R197, R197, R196 ;  /* 0x000000c4c5c57221 */ /* 0x000fc80000010000 */
[----:B------:R-:W-:Y:S01]  /*8440*/  FADD.FTZ R198, R198, R197 ;  /* 0x000000c5c6c67221 */ /* 0x000fe20000010000 */
[----:B------:R-:W-:Y:S01]  /*8450*/  MUFU.EX2 R172, R172 ;  /* 0x000000ac00ac7308 */ /* 0x000fe20000000800 */
[----:B-1----:R-:W-:Y:S02]  /*8460*/  F2FP.BF16.F32.PACK_AB R164, R192, R183 ;  /* 0x000000b7c0a4723e */ /* 0x002fe400000010ff */
[----:B------:R-:W-:-:S04]  /*8470*/  FADD.FTZ R199, R199, R198 ;  /* 0x000000c6c7c77221 */ /* 0x000fc80000010000 */
[----:B------:R-:W-:Y:S01]  /*8480*/  FADD.FTZ R170, R170, R199 ;  /* 0x000000c7aaaa7221 */ /* 0x000fe20000010000 */
[----:B------:R-:W1:Y:S01]  /*8490*/  MUFU.EX2 R173, R173 ;  /* 0x000000ad00ad7308 */ /* 0x000e620000000800 */
[----:B0-----:R-:W-:Y:S02]  /*84a0*/  F2FP.BF16.F32.PACK_AB R166, R8, R193 ;  /* 0x000000c108a6723e */ /* 0x001fe400000010ff */
[----:B------:R-:W-:-:S05]  /*84b0*/  FADD.FTZ R171, R171, R170 ;  /* 0x000000aaabab7221 */ /* 0x000fca0000010000 */
[----:B------:R-:W0:Y:S08]  /*84c0*/  MUFU.EX2 R174, R174 ;  /* 0x000000ae00ae7308 */ /* 0x000e300000000800 */
[----:B------:R2:W3:Y:S01]  /*84d0*/  MUFU.EX2 R175, R154 ;  /* 0x0000009a00af7308 */ /* 0x0004e20000000800 */
[----:B-1----:R-:W-:Y:S01]  /*84e0*/  F2FP.BF16.F32.PACK_AB R165, R173, R172 ;  /* 0x000000acada5723e */ /* 0x002fe200000010ff */
[----:B------:R-:W-:-:S04]  /*84f0*/  FADD.FTZ R172, R172, R171 ;  /* 0x000000abacac7221 */ /* 0x000fc80000010000 */
[----:B------:R-:W-:Y:S01]  /*8500*/  FADD.FTZ R173, R173, R172 ;  /* 0x000000acadad7221 */ /* 0x000fe20000010000 */
[----:B--2---:R-:W-:Y:S01]  /*8510*/  F2FP.BF16.F32.PACK_AB R154, R20, R15 ;  /* 0x0000000f149a723e */ /* 0x004fe200000010ff */
[----:B------:R-:W-:Y:S01]  /*8520*/  BAR.SYNC.DEFER_BLOCKING 0xf, 0x100 ;  /* 0x03c4000000007b1d */ /* 0x000fe20000010000 */
[----:B------:R-:W-:Y:S01]  /*8530*/  FADD.FTZ R15, R15, R14 ;  /* 0x0000000e0f0f7221 */ /* 0x000fe20000010000 */
[----:B0-----:R-:W-:-:S03]  /*8540*/  FADD.FTZ R6, R174, R173 ;  /* 0x000000adae067221 */ /* 0x001fc60000010000 */
[----:B------:R-:W-:Y:S01]  /*8550*/  FADD.FTZ R20, R20, R15 ;  /* 0x0000000f14147221 */ /* 0x000fe20000010000 */
[C---:B---3--:R-:W-:Y:S01]  /*8560*/  F2FP.BF16.F32.PACK_AB R167, R175.reuse, R174 ;  /* 0x000000aeafa7723e */ /* 0x048fe200000010ff */
[----:B------:R-:W-:Y:S02]  /*8570*/  FADD.FTZ R6, R175, R6 ;  /* 0x00000006af067221 */ /* 0x000fe40000010000 */
[----:B------:R-:W-:-:S04]  /*8580*/  FADD.FTZ R21, R21, R20 ;  /* 0x0000001415157221 */ /* 0x000fc80000010000 */
[----:B------:R-:W-:-:S04]  /*8590*/  FADD.FTZ R176, R176, R21 ;  /* 0x00000015b0b07221 */ /* 0x000fc80000010000 */
[----:B------:R-:W-:-:S04]  /*85a0*/  FADD.FTZ R177, R177, R176 ;  /* 0x000000b0b1b17221 */ /* 0x000fc80000010000 */
[----:B------:R-:W-:Y:S01]  /*85b0*/  FADD.FTZ R178, R178, R177 ;  /* 0x000000b1b2b27221 */ /* 0x000fe20000010000 */
[----:B------:R0:W-:Y:S03]  /*85c0*/  STSM.16.M88.4 [R184+0x36400], R152 ;  /* 0x03640098b8007844 */ /* 0x0001e60000000200 */
[----:B------:R-:W-:Y:S01]  /*85d0*/  FADD.FTZ R179, R179, R178 ;  /* 0x000000b2b3b37221 */ /* 0x000fe20000010000 */
[----:B------:R0:W-:Y:S03]  /*85e0*/  STSM.16.M88.4 [R187], R156 ;  /* 0x0000009cbb007844 */ /* 0x0001e60000000200 */
[----:B------:R-:W-:Y:S01]  /*85f0*/  FADD.FTZ R180, R180, R179 ;  /* 0x000000b3b4b47221 */ /* 0x000fe20000010000 */
[----:B------:R0:W-:Y:S03]  /*8600*/  STSM.16.M88.4 [R185], R160 ;  /* 0x000000a0b9007844 */ /* 0x0001e60000000200 */
[----:B------:R-:W-:Y:S01]  /*8610*/  FADD.FTZ R181, R181, R180 ;  /* 0x000000b4b5b57221 */ /* 0x000fe20000010000 */
[----:B------:R0:W-:Y:S01]  /*8620*/  STSM.16.M88.4 [R186], R164 ;  /* 0x000000a4ba007844 */ /* 0x0001e20000000200 */
[----:B------:R-:W-:-:S02]  /*8630*/  WARPGROUP.ARRIVE ;  /* 0x00000000000079c5 */ /* 0x000fc40000000000 */
[----:B------:R-:W-:-:S04]  /*8640*/  FADD.FTZ R182, R182, R181 ;  /* 0x000000b5b6b67221 */ /* 0x000fc80000010000 */
[----:B------:R-:W-:Y:S01]  /*8650*/  FADD.FTZ R183, R183, R182 ;  /* 0x000000b6b7b77221 */ /* 0x000fe20000010000 */
[----:B------:R-:W-:Y:S01]  /*8660*/  HGMMA.64x256x16.F32.BF16 R24, R152, gdesc[UR4].tnspB, R24, gsb0 ;  /* 0x43e0000498187df0 */ /* 0x000fe20008001818 */
[----:B------:R-:W-:Y:S01]  /*8670*/  UIADD3 UR6, UR6, 0x180, URZ ;  /* 0x0000018006067890 */ /* 0x000fe2000fffe03f */
[----:B------:R-:W-:Y:S01]  /*8680*/  UMOV UR7, 0x40000040 ;  /* 0x4000004000077882 */ /* 0x000fe20000000000 */
[----:B------:R-:W-:Y:S01]  /*8690*/  FADD.FTZ R192, R192, R183 ;  /* 0x000000b7c0c07221 */ /* 0x000fe20000010000 */
[----:B------:R-:W-:Y:S02]  /*86a0*/  WARPGROUP.DEPBAR.LE gsb0, 0x0 ;  /* 0x00008000000079c5 */ /* 0x000fe40000010000 */
[----:B------:R-:W-:-:S15]  /*86b0*/  WARPGROUP.ARRIVE ;  /* 0x00000000000079c5 */ /* 0x000fde0000000000 */
[----:B------:R-:W-:-:S07]  /*86c0*/  NOP ;  /* 0x0000000000007918 */ /* 0x000fce0000000000 */
        /* <DEDUP_REMOVED lines=10> */
[----:B------:R-:W-:Y:S01]  /*8770*/  HGMMA.64x256x16.F32.BF16 R24, R164, gdesc[UR4].tnspB, R24, gsb0 ;  /* 0x43e00004a4187df0 */ /* 0x000fe20008001818 */
[----:B------:R-:W-:Y:S02]  /*8780*/  UMOV UR7, UR36 ;  /* 0x0000002400077c82 */ /* 0x000fe40008000000 */
        /* <DEDUP_REMOVED lines=12> */
[----:B------:R-:W-:Y:S01]  /*8850*/  MOV R8, R5 ;  /* 0x0000000500087202 */ /* 0x000fe20000000f00 */
[----:B0-----:R-:W-:Y:S06]  /*8860*/  @P2 BRA `(.L_x_3467) ;  /* 0xffffffd000642947 */ /* 0x001fec000383ffff */
.L_x_3458:
[----:B------:R-:W0:Y:S01]  /*8870*/  SHFL.BFLY PT, R0, R3, 0x2, 0x1f ;  /* 0x0c401f0003007f89 */ /* 0x000e2200000e0000 */
[----:B------:R-:W-:Y:S01]  /*8880*/  MOV R11, UR9 ;  /* 0x00000009000b7c02 */ /* 0x000fe20008000f00 */
[----:B------:R-:W-:Y:S02]  /*8890*/  UIADD3 UR41, UR41, 0x1, URZ ;  /* 0x0000000129297890 */ /* 0x000fe4000fffe03f */
[----:B------:R-:W1:Y:S01]  /*88a0*/  SHFL.BFLY PT, R9, R6, 0x2, 0x1f ;  /* 0x0c401f0006097f89 */ /* 0x000e6200000e0000 */
[----:B------:R-:W-:Y:S08]  /*88b0*/  BAR.ARV 0x8, 0xa0 ;  /* 0x0202800000007b1d */ /* 0x000ff00000002000 */
[----:B------:R-:W-:Y:S01]  /*88c0*/  BAR.SYNC.DEFER_BLOCKING 0xf, 0x100 ;  /* 0x03c4000000007b1d */ /* 0x000fe20000010000 */
[----:B0-----:R-:W-:Y:S01]  /*88d0*/  FADD.FTZ R0, R0, R3 ;  /* 0x0000000300007221 */ /* 0x001fe20000010000 */
[----:B------:R-:W-:-:S02]  /*88e0*/  IMAD.MOV.U32 R3, RZ, RZ, -0x800000 ;  /* 0xff800000ff037424 */ /* 0x000fc400078e00ff */
[----:B-1----:R-:W-:Y:S02]  /*88f0*/  FADD.FTZ R9, R9, R6 ;  /* 0x0000000609097221 */ /* 0x002fe40000010000 */
[----:B------:R-:W0:Y:S04]  /*8900*/  SHFL.BFLY PT, R7, R0, 0x1, 0x1f ;  /* 0x0c201f0000077f89 */ /* 0x000e2800000e0000 */
[----:B------:R-:W1:Y:S01]  /*8910*/  SHFL.BFLY PT, R8, R9, 0x1, 0x1f ;  /* 0x0c201f0009087f89 */ /* 0x000e6200000e0000 */
[----:B0-----:R-:W-:Y:S01]  /*8920*/  FADD.FTZ R21, R0, R7 ;  /* 0x0000000700157221 */ /* 0x001fe20000010000 */
[----:B------:R-:W-:Y:S02]  /*8930*/  IMAD.MOV R7, RZ, RZ, -R23 ;  /* 0x000000ffff077224 */ /* 0x000fe400078e0a17 */
[----:B-1----:R-:W-:-:S02]  /*8940*/  FADD.FTZ R15, R9, R8 ;  /* 0x00000008090f7221 */ /* 0x002fc40000010000 */
[----:B------:R-:W-:Y:S01]  /*8950*/  FSETP.NE.FTZ.AND P1, PT, R21, RZ, PT ;  /* 0x000000ff1500720b */ /* 0x000fe20003f35000 */
[----:B------:R-:W-:Y:S01]  /*8960*/  IMAD.U32 R8, RZ, RZ, UR36 ;  /* 0x00000024ff087e24 */ /* 0x000fe2000f8e00ff */
[----:B------:R-:W-:Y:S02]  /*8970*/  ISETP.NE.AND P0, PT, R22, R7, PT ;  /* 0x000000071600720c */ /* 0x000fe40003f05270 */
[----:B------:R-:W-:Y:S02]  /*8980*/  CS2R R6, SRZ ;  /* 0x0000000000067805 */ /* 0x000fe4000001ff00 */
[----:B------:R-:W-:Y:S01]  /*8990*/  FSETP.NE.FTZ.AND P2, PT, R15, RZ, PT ;  /* 0x000000ff0f00720b */ /* 0x000fe20003f55000 */
[----:B------:R-:W-:-:S04]  /*89a0*/  UIADD3 UR36, UR36, 0x1, URZ ;  /* 0x0000000124247890 */ /* 0x000fc8000fffe03f */
[----:B------:R-:W-:Y:S02]  /*89b0*/  UISETP.NE.AND UP0, UPT, UR36, 0x2, UPT ;  /* 0x000000022400788c */ /* 0x000fe4000bf05270 */
[----:B------:R-:W0:Y:S02]  /*89c0*/  @P1 MUFU.RCP R7, R21 ;  /* 0x0000001500071308 */ /* 0x000e240000001000 */
[----:B------:R-:W-:Y:S01]  /*89d0*/  USEL UR4, URZ, 0x1, UP0 ;  /* 0x000000013f047887 */ /* 0x000fe20008000000 */
[----:B------:R-:W-:Y:S01]  /*89e0*/  @!P0 IMAD R0, R8, 0x40, R17 ;  /* 0x0000004008008824 */ /* 0x000fe200078e0211 */
[----:B------:R-:W-:-:S04]  /*89f0*/  USEL UR36, UR36, URZ, UP0 ;  /* 0x0000003f24247287 */ /* 0x000fc80008000000 */
[----:B------:R-:W-:Y:S01]  /*8a00*/  @!P0 LEA R9, R0, UR37, 0x2 ;  /* 0x0000002500098c11 */ /* 0x000fe2000f8e10ff */
[----:B------:R-:W1:Y:S01]  /*8a10*/  @P2 MUFU.RCP R6, R15 ;  /* 0x0000000f00062308 */ /* 0x000e620000001000 */
[----:B------:R-:W-:Y:S01]  /*8a20*/  IMAD.MOV.U32 R0, RZ, RZ, -0x800000 ;  /* 0xff800000ff007424 */ /* 0x000fe200078e00ff */
[----:B------:R-:W-:-:S06]  /*8a30*/  LOP3.LUT R2, R2, UR4, RZ, 0x3c, !PT ;  /* 0x0000000402027c12 */ /* 0x000fcc000f8e3cff */
[----:B------:R-:W2:Y:S01]  /*8a40*/  @P1 MUFU.LG2 R21, R21 ;  /* 0x0000001500151308 */ /* 0x000ea20000000c00 */
[-C--:B0-----:R-:W-:Y:S01]  /*8a50*/  FMUL.FTZ R8, R25, R7.reuse ;  /* 0x0000000719087220 */ /* 0x081fe20000410000 */
[----:B------:R0:W-:Y:S01]  /*8a60*/  @!P0 STS [R9+0x38400], R7 ;  /* 0x0384000709008388 */ /* 0x0001e20000000800 */
[-C--:B------:R-:W-:Y:S01]  /*8a70*/  FMUL.FTZ R10, R29, R7.reuse ;  /* 0x000000071d0a7220 */ /* 0x080fe20000410000 */
[----:B------:R-:W-:Y:S02]  /*8a80*/  IMAD.U32 R29, RZ, RZ, UR9 ;  /* 0x00000009ff1d7e24 */ /* 0x000fe4000f8e00ff */
[-C--:B------:R-:W-:Y:S01]  /*8a90*/  FMUL.FTZ R167, R24, R7.reuse ;  /* 0x0000000718a77220 */ /* 0x080fe20000410000 */
[-C--:B------:R-:W-:Y:S01]  /*8aa0*/  FMUL.FTZ R20, R28, R7.reuse ;  /* 0x000000071c147220 */ /* 0x080fe20000410000 */
[-C--:B------:R-:W-:Y:S01]  /*8ab0*/  FMUL.FTZ R163, R32, R7.reuse ;  /* 0x0000000720a37220 */ /* 0x080fe20000410000 */
        /* <DEDUP_REMOVED lines=61> */
[----:B0-----:R-:W-:Y:S01]  /*8e90*/  @P1 FMUL.FTZ R7, R11, 0.69314718246459960938 ;  /* 0x3f3172180b071820 */ /* 0x001fe20000410000 */
[----:B------:R-:W-:Y:S01]  /*8ea0*/  @P2 FMUL.FTZ R29, R29, 0.69314718246459960938 ;  /* 0x3f3172181d1d2820 */ /* 0x000fe20000410000 */
[----:B--2---:R-:W-:Y:S01]  /*8eb0*/  @P1 FMUL.FTZ R24, R21, 0.69314718246459960938 ;  /* 0x3f31721815181820 */ /* 0x004fe20000410000 */
[----:B---3--:R-:W-:Y:S01]  /*8ec0*/  @P2 FMUL.FTZ R28, R25, 0.69314718246459960938 ;  /* 0x3f317218191c2820 */ /* 0x008fe20000410000 */
[-C--:B-1----:R-:W-:Y:S01]  /*8ed0*/  FMUL.FTZ R9, R26, R6.reuse ;  /* 0x000000061a097220 */ /* 0x082fe20000410000 */
[-C--:B------:R-:W-:Y:S01]  /*8ee0*/  FMUL.FTZ R11, R30, R6.reuse ;  /* 0x000000061e0b7220 */ /* 0x080fe20000410000 */
        /* <DEDUP_REMOVED lines=66> */
.L_x_3444:
        /* <DEDUP_REMOVED lines=32> */
[----:B------:R-:W-:Y:S01]  /*9510*/  UISETP.NE.U32.AND UP0, UPT, UR6, URZ, UPT ;  /* 0x0000003f0600728c */ /* 0x000fe2000bf05070 */
[----:B------:R-:W-:Y:S01]  /*9520*/  F2FP.BF16.F32.PACK_AB R64, R65, R64 ;  /* 0x000000404140723e */ /* 0x000fe200000010ff */
[----:B------:R-:W-:Y:S01]  /*9530*/  IMAD.WIDE R130, R190, 0x2, R146 ;  /* 0x00000002be827825 */ /* 0x000fe200078e0292 */
[----:B------:R-:W-:Y:S01]  /*9540*/  F2FP.BF16.F32.PACK_AB R58, R61, R60 ;  /* 0x0000003c3d3a723e */ /* 0x000fe200000010ff */
[----:B------:R-:W-:Y:S01]  /*9550*/  UISETP.NE.AND.EX UP0, UPT, UR7, URZ, UPT, UP0 ;  /* 0x0000003f0700728c */ /* 0x000fe2000bf05300 */
[----:B------:R-:W-:Y:S01]  /*9560*/  F2FP.BF16.F32.PACK_AB R59, R63, R62 ;  /* 0x0000003e3f3b723e */ /* 0x000fe200000010ff */
[----:B------:R-:W-:Y:S01]  /*9570*/  UIADD3 UR4, UP1, UR8, UR6, URZ ;  /* 0x0000000608047290 */ /* 0x000fe2000ff3e03f */
[----:B------:R-:W-:-:S02]  /*9580*/  IADD3 R173, P1, R130, 0x20, RZ ;  /* 0x0000002082ad7810 */ /* 0x000fc40007f3e0ff */
[C---:B------:R-:W-:Y:S01]  /*9590*/  LOP3.LUT R21, R130.reuse, 0x380, RZ, 0xc0, !PT ;  /* 0x0000038082157812 */ /* 0x040fe200078ec0ff */
[----:B------:R-:W-:Y:S01]  /*95a0*/  UIADD3.X UR6, UR9, UR7, URZ, UP1, !UPT ;  /* 0x0000000709067290 */ /* 0x000fe20008ffe43f */
[C---:B------:R-:W-:Y:S01]  /*95b0*/  IADD3 R177, P0, R130.reuse, 0x40, RZ ;  /* 0x0000004082b17810 */ /* 0x040fe20007f1e0ff */
[--C-:B------:R-:W-:Y:S01]  /*95c0*/  IMAD.X R25, RZ, RZ, R131.reuse, P1 ;  /* 0x000000ffff197224 */ /* 0x100fe200008e0683 */
[C---:B------:R-:W-:Y:S02]  /*95d0*/  IADD3 R179, P4, R130.reuse, 0x60, RZ ;  /* 0x0000006082b37810 */ /* 0x040fe40007f9e0ff */
[C---:B------:R-:W-:Y:S01]  /*95e0*/  IADD3 R181, P3, R130.reuse, 0x2000, RZ ;  /* 0x0000200082b57810 */ /* 0x040fe20007f7e0ff */
[--C-:B------:R-:W-:Y:S01]  /*95f0*/  IMAD.X R29, RZ, RZ, R131.reuse, P0 ;  /* 0x000000ffff1d7224 */ /* 0x100fe200000e0683 */
        /* <DEDUP_REMOVED lines=8> */
[----:B------:R-:W-:Y:S01]  /*9680*/  SHF.R.U64 R21, R21, 0x3, RZ ;  /* 0x0000000315157819 */ /* 0x000fe200000012ff */
[----:B------:R-:W-:Y:S01]  /*9690*/  IMAD.X R103, RZ, RZ, R131, P1 ;  /* 0x000000ffff677224 */ /* 0x000fe200008e0683 */
[----:B------:R-:W-:-:S02]  /*96a0*/  IADD3.X R91, RZ, R131, RZ, P6, !PT ;  /* 0x00000083ff5b7210 */ /* 0x000fc400037fe4ff */
[----:B------:R-:W-:Y:S02]  /*96b0*/  LOP3.LUT R24, R173, 0x380, RZ, 0xc0, !PT ;  /* 0x00000380ad187812 */ /* 0x000fe400078ec0ff */
[C---:B------:R-:W-:Y:S02]  /*96c0*/  IADD3 R199, P0, R130.reuse, 0x4020, RZ ;  /* 0x0000402082c77810 */ /* 0x040fe40007f1e0ff */
[C---:B------:R-:W-:Y:S02]  /*96d0*/  IADD3 R201, P4, R130.reuse, 0x4040, RZ ;  /* 0x0000404082c97810 */ /* 0x040fe40007f9e0ff */
[C---:B------:R-:W-:Y:S01]  /*96e0*/  IADD3 R203, P3, R130.reuse, 0x4060, RZ ;  /* 0x0000406082cb7810 */ /* 0x040fe20007f7e0ff */
[--C-:B------:R-:W-:Y:S01]  /*96f0*/  IMAD.X R107, RZ, RZ, R131.reuse, P0 ;  /* 0x000000ffff6b7224 */ /* 0x100fe200000e0683 */
[C---:B------:R-:W-:Y:S02]  /*9700*/  IADD3 R205, P6, R130.reuse, 0x6000, RZ ;  /* 0x0000600082cd7810 */ /* 0x040fe40007fde0ff */
[C---:B------:R-:W-:Y:S01]  /*9710*/  IADD3 R4, P5, R130.reuse, 0x6020, RZ ;  /* 0x0000602082047810 */ /* 0x040fe20007fbe0ff */
[--C-:B------:R-:W-:Y:S01]  /*9720*/  IMAD.X R115, RZ, RZ, R131.reuse, P3 ;  /* 0x000000ffff737224 */ /* 0x100fe200018e0683 */
[C---:B------:R-:W-:Y:S01]  /*9730*/  IADD3 R126, P2, R130.reuse, 0x6040, RZ ;  /* 0x00006040827e7810 */ /* 0x040fe20007f5e0ff */
[--C-:B------:R-:W-:Y:S01]  /*9740*/  IMAD.X R119, RZ, RZ, R131.reuse, P6 ;  /* 0x000000ffff777224 */ /* 0x100fe200030e0683 */
[----:B------:R-:W-:Y:S01]  /*9750*/  IADD3 R6, P1, R130, 0x6060, RZ ;  /* 0x0000606082067810 */ /* 0x000fe20007f3e0ff */
[--C-:B------:R-:W-:Y:S01]  /*9760*/  IMAD.X R123, RZ, RZ, R131.reuse, P5 ;  /* 0x000000ffff7b7224 */ /* 0x100fe200028e0683 */
[----:B------:R-:W-:Y:S01]  /*9770*/  LOP3.LUT R28, R177, 0x380, RZ, 0xc0, !PT ;  /* 0x00000380b11c7812 */ /* 0x000fe200078ec0ff */
[----:B------:R-:W-:Y:S01]  /*9780*/  IMAD.X R127, RZ, RZ, R131, P2 ;  /* 0x000000ffff7f7224 */ /* 0x000fe200010e0683 */
[----:B------:R-:W-:-:S02]  /*9790*/  LOP3.LUT R130, R21, R130, RZ, 0x3c, !PT ;  /* 0x0000008215827212 */ /* 0x000fc400078e3cff */
[----:B------:R-:W-:Y:S02]  /*97a0*/  LOP3.LUT R32, R179, 0x380, RZ, 0xc0, !PT ;  /* 0x00000380b3207812 */ /* 0x000fe400078ec0ff */
[----:B------:R-:W-:Y:S02]  /*97b0*/  LOP3.LUT R86, R181, 0x380, RZ, 0xc0, !PT ;  /* 0x00000380b5567812 */ /* 0x000fe400078ec0ff */
[----:B------:R-:W-:Y:S02]  /*97c0*/  SHF.R.U64 R24, R24, 0x3, RZ ;  /* 0x0000000318187819 */ /* 0x000fe400000012ff */
[----:B------:R-:W-:Y:S02]  /*97d0*/  LOP3.LUT R90, R183, 0x380, RZ, 0xc0, !PT ;  /* 0x00000380b75a7812 */ /* 0x000fe400078ec0ff */
[----:B------:R-:W-:Y:S02]  /*97e0*/  SHF.R.U64 R28, R28, 0x3, RZ ;  /* 0x000000031c1c7819 */ /* 0x000fe400000012ff */
[----:B------:R-:W-:-:S02]  /*97f0*/  LOP3.LUT R94, R193, 0x380, RZ, 0xc0, !PT ;  /* 0x00000380c15e7812 */ /* 0x000fc400078ec0ff */
[----:B------:R-:W-:Y:S02]  /*9800*/  SHF.R.U64 R32, R32, 0x3, RZ ;  /* 0x0000000320207819 */ /* 0x000fe400000012ff */
[----:B------:R-:W-:Y:S02]  /*9810*/  LOP3.LUT R98, R195, 0x380, RZ, 0xc0, !PT ;  /* 0x00000380c3627812 */ /* 0x000fe400078ec0ff */
[----:B------:R-:W-:Y:S02]  /*9820*/  MOV R130, R130 ;  /* 0x0000008200827202 */ /* 0x000fe40000000f00 */
[----:B------:R-:W-:Y:S02]  /*9830*/  SHF.R.U64 R86, R86, 0x3, RZ ;  /* 0x0000000356567819 */ /* 0x000fe400000012ff */
[----:B------:R-:W-:Y:S01]  /*9840*/  LOP3.LUT R102, R197, 0x380, RZ, 0xc0, !PT ;  /* 0x00000380c5667812 */ /* 0x000fe200078ec0ff */
[----:B------:R0:W-:Y:S01]  /*9850*/  STSM.16.M88.4 [R130], R8 ;  /* 0x0000000882007844 */ /* 0x0001e20000000200 */
[----:B------:R-:W-:-:S02]  /*9860*/  LOP3.LUT R24, R24, R173, RZ, 0x3c, !PT ;  /* 0x000000ad18187212 */ /* 0x000fc400078e3cff */
[----:B------:R-:W-:Y:S02]  /*9870*/  SHF.R.U64 R90, R90, 0x3, RZ ;  /* 0x000000035a5a7819 */ /* 0x000fe400000012ff */
[----:B------:R-:W-:Y:S02]  /*9880*/  LOP3.LUT R106, R199, 0x380, RZ, 0xc0, !PT ;  /* 0x00000380c76a7812 */ /* 0x000fe400078ec0ff */
[----:B------:R-:W-:Y:S02]  /*9890*/  LOP3.LUT R28, R28, R177, RZ, 0x3c, !PT ;  /* 0x000000b11c1c7212 */ /* 0x000fe400078e3cff */
[----:B------:R-:W-:Y:S02]  /*98a0*/  SHF.R.U64 R94, R94, 0x3, RZ ;  /* 0x000000035e5e7819 */ /* 0x000fe400000012ff */
[----:B------:R-:W-:Y:S02]  /*98b0*/  LOP3.LUT R110, R201, 0x380, RZ, 0xc0, !PT ;  /* 0x00000380c96e7812 */ /* 0x000fe400078ec0ff */
[----:B------:R-:W-:-:S02]  /*98c0*/  LOP3.LUT R114, R203, 0x380, RZ, 0xc0, !PT ;  /* 0x00000380cb727812 */ /* 0x000fc400078ec0ff */
[----:B------:R-:W-:Y:S02]  /*98d0*/  LOP3.LUT R32, R32, R179, RZ, 0x3c, !PT ;  /* 0x000000b320207212 */ /* 0x000fe400078e3cff */
[----:B------:R-:W-:Y:S02]  /*98e0*/  SHF.R.U64 R98, R98, 0x3, RZ ;  /* 0x0000000362627819 */ /* 0x000fe400000012ff */
[----:B------:R-:W-:Y:S02]  /*98f0*/  LOP3.LUT R27, R4, 0x380, RZ, 0xc0, !PT ;  /* 0x00000380041b7812 */ /* 0x000fe400078ec0ff */
[----:B------:R-:W-:Y:S02]  /*9900*/  LOP3.LUT R86, R86, R181, RZ, 0x3c, !PT ;  /* 0x000000b556567212 */ /* 0x000fe400078e3cff */
[----:B------:R-:W-:Y:S02]  /*9910*/  SHF.R.U64 R102, R102, 0x3, RZ ;  /* 0x0000000366667819 */ /* 0x000fe400000012ff */
[----:B------:R-:W-:-:S02]  /*9920*/  LOP3.LUT R118, R205, 0x380, RZ, 0xc0, !PT ;  /* 0x00000380cd767812 */ /* 0x000fc400078ec0ff */
[-C--:B------:R-:W-:Y:S02]  /*9930*/  IADD3.X R111, RZ, R131.reuse, RZ, P4, !PT ;  /* 0x00000083ff6f7210 */ /* 0x080fe400027fe4ff */
[----:B------:R-:W-:Y:S02]  /*9940*/  IADD3.X R21, RZ, R131, RZ, P1, !PT ;  /* 0x00000083ff157210 */ /* 0x000fe40000ffe4ff */
[----:B------:R-:W-:Y:S02]  /*9950*/  LOP3.LUT R90, R90, R183, RZ, 0x3c, !PT ;  /* 0x000000b75a5a7212 */ /* 0x000fe400078e3cff */
[----:B------:R-:W-:Y:S02]  /*9960*/  SHF.R.U64 R106, R106, 0x3, RZ ;  /* 0x000000036a6a7819 */ /* 0x000fe400000012ff */
[----:B------:R-:W-:Y:S02]  /*9970*/  MOV R25, R24 ;  /* 0x0000001800197202 */ /* 0x000fe40000000f00 */
[----:B0-----:R-:W-:-:S02]  /*9980*/  F2FP.BF16.F32.PACK_AB R8, R14, R163 ;  /* 0x000000a30e08723e */ /* 0x001fc400000010ff */
[----:B------:R-:W-:Y:S02]  /*9990*/  F2FP.BF16.F32.PACK_AB R9, R35, R34 ;  /* 0x000000222309723e */ /* 0x000fe400000010ff */
[----:B------:R-:W-:Y:S02]  /*99a0*/  F2FP.BF16.F32.PACK_AB R10, R37, R160 ;  /* 0x000000a0250a723e */ /* 0x000fe400000010ff */
[----:B------:R-:W-:Y:S02]  /*99b0*/  F2FP.BF16.F32.PACK_AB R11, R39, R38 ;  /* 0x00000026270b723e */ /* 0x000fe400000010ff */
[----:B------:R-:W-:Y:S02]  /*99c0*/  LOP3.LUT R94, R94, R193, RZ, 0x3c, !PT ;  /* 0x000000c15e5e7212 */ /* 0x000fe400078e3cff */
[----:B------:R-:W-:Y:S01]  /*99d0*/  SHF.R.U64 R110, R110, 0x3, RZ ;  /* 0x000000036e6e7819 */ /* 0x000fe200000012ff */
[----:B------:R0:W-:Y:S01]  /*99e0*/  STSM.16.M88.4 [R25], R8 ;  /* 0x0000000819007844 */ /* 0x0001e20000000200 */
[----:B------:R-:W-:-:S02]  /*99f0*/  SHF.R.U64 R114, R114, 0x3, RZ ;  /* 0x0000000372727819 */ /* 0x000fc400000012ff */
[----:B------:R-:W-:Y:S02]  /*9a00*/  LOP3.LUT R131, R126, 0x380, RZ, 0xc0, !PT ;  /* 0x000003807e837812 */ /* 0x000fe400078ec0ff */
[----:B------:R-:W-:Y:S02]  /*9a10*/  LOP3.LUT R167, R6, 0x380, RZ, 0xc0, !PT ;  /* 0x0000038006a77812 */ /* 0x000fe400078ec0ff */
[----:B------:R-:W-:Y:S02]  /*9a20*/  MOV R28, R28 ;  /* 0x0000001c001c7202 */ /* 0x000fe40000000f00 */
[----:B------:R-:W-:Y:S02]  /*9a30*/  F2FP.BF16.F32.PACK_AB R14, R45, R44 ;  /* 0x0000002c2d0e723e */ /* 0x000fe400000010ff */
[----:B------:R-:W-:Y:S02]  /*9a40*/  LOP3.LUT R98, R98, R195, RZ, 0x3c, !PT ;  /* 0x000000c362627212 */ /* 0x000fe400078e3cff */
[----:B------:R-:W-:Y:S01]  /*9a50*/  SHF.R.U64 R27, R27, 0x3, RZ ;  /* 0x000000031b1b7819 */ /* 0x000fe200000012ff */
[----:B------:R1:W-:Y:S01]  /*9a60*/  STSM.16.M88.4 [R28], R12 ;  /* 0x0000000c1c007844 */ /* 0x0003e20000000200 */
[----:B------:R-:W-:Y:S01]  /*9a70*/  MOV R32, R32 ;  /* 0x0000002000207202 */ /* 0x000fe20000000f00 */
[----:B0-----:R-:W-:Y:S01]  /*9a80*/  IMAD.U32 R10, RZ, RZ, UR4 ;  /* 0x00000004ff0a7e24 */ /* 0x001fe2000f8e00ff */
[----:B------:R-:W-:Y:S01]  /*9a90*/  LOP3.LUT R102, R102, R197, RZ, 0x3c, !PT ;  /* 0x000000c566667212 */ /* 0x000fe200078e3cff */
[----:B------:R-:W-:Y:S01]  /*9aa0*/  IMAD.U32 R11, RZ, RZ, UR6 ;  /* 0x00000006ff0b7e24 */ /* 0x000fe2000f8e00ff */
[----:B------:R-:W-:Y:S01]  /*9ab0*/  SHF.R.U64 R118, R118, 0x3, RZ ;  /* 0x0000000376767819 */ /* 0x000fe200000012ff */
[----:B------:R-:W-:Y:S01]  /*9ac0*/  STSM.16.M88.4 [R32], R48 ;  /* 0x0000003020007844 */ /* 0x000fe20000000200 */
[----:B------:R-:W-:Y:S01]  /*9ad0*/  MOV R86, R86 ;  /* 0x0000005600567202 */ /* 0x000fe20000000f00 */
[----:B------:R-:W-:Y:S01]  /*9ae0*/  ULDC.64 UR6, c[0x0][0xce0] ;  /* 0x0003380000067ab9 */ /* 0x000fe20000000a00 */
[----:B------:R-:W-:-:S02]  /*9af0*/  F2FP.BF16.F32.PACK_AB R65, R67, R66 ;  /* 0x000000424341723e */ /* 0x000fc400000010ff */
[----:B------:R-:W-:Y:S01]  /*9b00*/  F2FP.BF16.F32.PACK_AB R72, R73, R72 ;  /* 0x000000484948723e */ /* 0x000fe200000010ff */
[----:B------:R-:W-:Y:S01]  /*9b10*/  STSM.16.M88.4 [R86], R56 ;  /* 0x0000003856007844 */ /* 0x000fe20000000200 */
[----:B------:R-:W-:Y:S02]  /*9b20*/  LOP3.LUT R106, R106, R199, RZ, 0x3c, !PT ;  /* 0x000000c76a6a7212 */ /* 0x000fe400078e3cff */
[----:B------:R-:W-:Y:S02]  /*9b30*/  MOV R24, R90 ;  /* 0x0000005a00187202 */ /* 0x000fe40000000f00 */
[----:B------:R-:W-:Y:S02]  /*9b40*/  F2FP.BF16.F32.PACK_AB R66, R69, R68 ;  /* 0x000000444542723e */ /* 0x000fe400000010ff */
[----:B------:R-:W-:Y:S02]  /*9b50*/  F2FP.BF16.F32.PACK_AB R67, R71, R70 ;  /* 0x000000464743723e */ /* 0x000fe400000010ff */
[----:B------:R-:W-:-:S02]  /*9b60*/  F2FP.BF16.F32.PACK_AB R73, R75, R74 ;  /* 0x0000004a4b49723e */ /* 0x000fc400000010ff */
[----:B------:R-:W-:Y:S01]  /*9b70*/  F2FP.BF16.F32.PACK_AB R80, R81, R80 ;  /* 0x000000505150723e */ /* 0x000fe200000010ff */
[----:B------:R-:W-:Y:S01]  /*9b80*/  STSM.16.M88.4 [R24], R64 ;  /* 0x0000004018007844 */ /* 0x000fe20000000200 */
[----:B------:R-:W-:Y:S02]  /*9b90*/  LOP3.LUT R110, R110, R201, RZ, 0x3c, !PT ;  /* 0x000000c96e6e7212 */ /* 0x000fe400078e3cff */
[----:B------:R-:W-:Y:S02]  /*9ba0*/  LOP3.LUT R114, R114, R203, RZ, 0x3c, !PT ;  /* 0x000000cb72727212 */ /* 0x000fe400078e3cff */
[----:B------:R-:W-:Y:S02]  /*9bb0*/  SHF.R.U64 R131, R131, 0x3, RZ ;  /* 0x0000000383837819 */ /* 0x000fe400000012ff */
[----:B------:R-:W-:Y:S02]  /*9bc0*/  SHF.R.U64 R167, R167, 0x3, RZ ;  /* 0x00000003a7a77819 */ /* 0x000fe400000012ff */
[----:B------:R-:W-:-:S02]  /*9bd0*/  MOV R94, R94 ;  /* 0x0000005e005e7202 */ /* 0x000fc40000000f00 */
[----:B------:R-:W-:Y:S02]  /*9be0*/  F2FP.BF16.F32.PACK_AB R74, R77, R76 ;  /* 0x0000004c4d4a723e */ /* 0x000fe400000010ff */
[----:B------:R-:W-:Y:S02]  /*9bf0*/  F2FP.BF16.F32.PACK_AB R75, R79, R78 ;  /* 0x0000004e4f4b723e */ /* 0x000fe400000010ff */
[----:B------:R-:W-:Y:S02]  /*9c00*/  F2FP.BF16.F32.PACK_AB R81, R83, R82 ;  /* 0x000000525351723e */ /* 0x000fe400000010ff */
[----:B------:R-:W-:Y:S01]  /*9c10*/  LOP3.LUT R122, R27, R4, RZ, 0x3c, !PT ;  /* 0x000000041b7a7212 */ /* 0x000fe200078e3cff */
[----:B------:R-:W-:Y:S01]  /*9c20*/  STSM.16.M88.4 [R94], R72 ;  /* 0x000000485e007844 */ /* 0x000fe20000000200 */
[----:B------:R-:W-:Y:S02]  /*9c30*/  MOV R98, R98 ;  /* 0x0000006200627202 */ /* 0x000fe40000000f00 */
[----:B------:R-:W-:-:S02]  /*9c40*/  F2FP.BF16.F32.PACK_AB R82, R85, R84 ;  /* 0x000000545552723e */ /* 0x000fc400000010ff */
[----:B------:R-:W-:Y:S02]  /*9c50*/  F2FP.BF16.F32.PACK_AB R83, R30, R26 ;  /* 0x0000001a1e53723e */ /* 0x000fe400000010ff */
[----:B------:R-:W-:Y:S02]  /*9c60*/  F2FP.BF16.F32.PACK_AB R88, R89, R88 ;  /* 0x000000585958723e */ /* 0x000fe400000010ff */
[----:B------:R-:W-:Y:S01]  /*9c70*/  LOP3.LUT R118, R118, R205, RZ, 0x3c, !PT ;  /* 0x000000cd76767212 */ /* 0x000fe200078e3cff */
[----:B------:R-:W-:Y:S01]  /*9c80*/  STSM.16.M88.4 [R98], R80 ;  /* 0x0000005062007844 */ /* 0x000fe20000000200 */
[----:B------:R-:W-:Y:S02]  /*9c90*/  MOV R102, R102 ;  /* 0x0000006600667202 */ /* 0x000fe40000000f00 */
[----:B------:R-:W-:Y:S02]  /*9ca0*/  F2FP.BF16.F32.PACK_AB R89, R40, R36 ;  /* 0x000000242859723e */ /* 0x000fe400000010ff */
        /* <DEDUP_REMOVED lines=8> */
[----:B------:R-:W-:Y:S02]  /*9d30*/  F2FP.BF16.F32.PACK_AB R157, R158, R157 ;  /* 0x0000009d9e9d723e */ /* 0x000fe400000010ff */
[----:B------:R-:W-:Y:S01]  /*9d40*/  LOP3.LUT R126, R131, R126, RZ, 0x3c, !PT ;  /* 0x0000007e837e7212 */ /* 0x000fe200078e3cff */
[----:B------:R-:W-:Y:S01]  /*9d50*/  STSM.16.M88.4 [R106], R152 ;  /* 0x000000986a007844 */ /* 0x000fe20000000200 */
[----:B------:R-:W-:Y:S02]  /*9d60*/  LOP3.LUT R20, R167, R6, RZ, 0x3c, !PT ;  /* 0x00000006a7147212 */ /* 0x000fe400078e3cff */
[----:B------:R-:W-:Y:S02]  /*9d70*/  MOV R110, R110 ;  /* 0x0000006e006e7202 */ /* 0x000fe40000000f00 */
[----:B------:R-:W-:Y:S02]  /*9d80*/  MOV R4, R114 ;  /* 0x0000007200047202 */ /* 0x000fe40000000f00 */
[----:B------:R-:W-:-:S02]  /*9d90*/  F2FP.BF16.F32.PACK_AB R156, R105, R104 ;  /* 0x00000068699c723e */ /* 0x000fc400000010ff */
[----:B------:R-:W-:Y:S02]  /*9da0*/  F2FP.BF16.F32.PACK_AB R158, R109, R108 ;  /* 0x0000006c6d9e723e */ /* 0x000fe400000010ff */
[----:B------:R-:W-:Y:S02]  /*9db0*/  F2FP.BF16.F32.PACK_AB R159, R161, R159 ;  /* 0x0000009fa19f723e */ /* 0x000fe400000010ff */
[----:B------:R-:W-:Y:S02]  /*9dc0*/  F2FP.BF16.F32.PACK_AB R112, R113, R112 ;  /* 0x000000707170723e */ /* 0x000fe400000010ff */
[----:B------:R-:W-:Y:S01]  /*9dd0*/  MOV R6, R122 ;  /* 0x0000007a00067202 */ /* 0x000fe20000000f00 */
[----:B------:R-:W-:Y:S01]  /*9de0*/  STSM.16.M88.4 [R110], R156 ;  /* 0x0000009c6e007844 */ /* 0x000fe20000000200 */
[----:B------:R-:W-:Y:S02]  /*9df0*/  F2FP.BF16.F32.PACK_AB R113, R164, R162 ;  /* 0x000000a2a471723e */ /* 0x000fe400000010ff */
[----:B------:R-:W-:-:S02]  /*9e00*/  F2FP.BF16.F32.PACK_AB R114, R117, R116 ;  /* 0x000000747572723e */ /* 0x000fc400000010ff */
[----:B------:R-:W-:Y:S02]  /*9e10*/  F2FP.BF16.F32.PACK_AB R115, R166, R165 ;  /* 0x000000a5a673723e */ /* 0x000fe400000010ff */
[----:B------:R-:W-:Y:S02]  /*9e20*/  F2FP.BF16.F32.PACK_AB R120, R121, R120 ;  /* 0x000000787978723e */ /* 0x000fe400000010ff */
[----:B------:R-:W-:Y:S01]  /*9e30*/  MOV R118, R118 ;  /* 0x0000007600767202 */ /* 0x000fe20000000f00 */
[----:B------:R0:W-:Y:S01]  /*9e40*/  STSM.16.M88.4 [R4], R112 ;  /* 0x0000007004007844 */ /* 0x0001e20000000200 */
        /* <DEDUP_REMOVED lines=9> */
[----:B------:R-:W-:-:S02]  /*9ee0*/  F2FP.BF16.F32.PACK_AB R137, R139, R138 ;  /* 0x0000008a8b89723e */ /* 0x000fc400000010ff */
[----:B------:R-:W-:Y:S01]  /*9ef0*/  MOV R126, R126 ;  /* 0x0000007e007e7202 */ /* 0x000fe20000000f00 */
[----:B------:R2:W-:Y:S01]  /*9f00*/  STSM.16.M88.4 [R6], R128 ;  /* 0x0000008006007844 */ /* 0x0005e20000000200 */
[----:B------:R-:W-:Y:S02]  /*9f10*/  F2FP.BF16.F32.PACK_AB R138, R141, R140 ;  /* 0x0000008c8d8a723e */ /* 0x000fe400000010ff */
[----:B------:R-:W-:Y:S02]  /*9f20*/  F2FP.BF16.F32.PACK_AB R139, R143, R142 ;  /* 0x0000008e8f8b723e */ /* 0x000fe400000010ff */
[----:B------:R-:W-:Y:S02]  /*9f30*/  MOV R20, R20 ;  /* 0x0000001400147202 */ /* 0x000fe40000000f00 */
[----:B-1----:R-:W-:Y:S01]  /*9f40*/  F2FP.BF16.F32.PACK_AB R12, R145, R144 ;  /* 0x00000090910c723e */ /* 0x002fe200000010ff */
[----:B------:R-:W-:Y:S01]  /*9f50*/  STSM.16.M88.4 [R126], R136 ;  /* 0x000000887e007844 */ /* 0x000fe20000000200 */
[----:B------:R-:W-:-:S02]  /*9f60*/  F2FP.BF16.F32.PACK_AB R13, R176, R175 ;  /* 0x000000afb00d723e */ /* 0x000fc400000010ff */
[----:B------:R-:W-:Y:S02]  /*9f70*/  F2FP.BF16.F32.PACK_AB R14, R149, R148 ;  /* 0x00000094950e723e */ /* 0x000fe400000010ff */
[----:B------:R-:W-:Y:S02]  /*9f80*/  F2FP.BF16.F32.PACK_AB R15, R151, R150 ;  /* 0x00000096970f723e */ /* 0x000fe400000010ff */
[----:B------:R-:W-:-:S03]  /*9f90*/  PLOP3.LUT P0, PT, PT, PT, UP0, 0x80, 0x0 ;  /* 0x000000000000781c */ /* 0x000fc60003f0f008 */
[----:B------:R1:W-:Y:S01]  /*9fa0*/  STSM.16.M88.4 [R20], R12 ;  /* 0x0000000c14007844 */ /* 0x0003e20000000200 */
[----:B------:R-:W-:Y:S09]  /*9fb0*/  BAR.SYNC.DEFER_BLOCKING 0x1, 0x100 ;  /* 0x0044000000007b1d */ /* 0x000ff20000010000 */
[----:B0-----:R-:W3:Y:S01]  /*9fc0*/  @P0 LDG.E R4, desc[UR10][R10.64] ;  /* 0x0000000a0a040981 */ /* 0x001ee2000c1e1900 */
[----:B------:R-:W-:Y:S01]  /*9fd0*/  UISETP.NE.U32.AND UP1, UPT, UR6, URZ, UPT ;  /* 0x0000003f0600728c */ /* 0x000fe2000bf25070 */
[----:B------:R-:W0:Y:S01]  /*9fe0*/  LDC R81, c[0x0][0xb88] ;  /* 0x0002e200ff517b82 */ /* 0x000e220000000800 */
[----:B------:R-:W-:-:S02]  /*9ff0*/  IMAD R9, R18, 0x40, R16 ;  /* 0x0000004012097824 */ /* 0x000fc400078e0210 */
[----:B------:R-:W-:Y:S02]  /*a000*/  UISETP.NE.AND.EX UP1, UPT, UR7, URZ, UPT, UP1 ;  /* 0x0000003f0700728c */ /* 0x000fe4000bf25310 */
[----:B------:R-:W-:-:S04]  /*a010*/  IMAD.WIDE R146, R9, 0x2, R146 ;  /* 0x0000000209927825 */ /* 0x000fc800078e0292 */
[----:B------:R-:W-:Y:S02]  /*a020*/  PLOP3.LUT P6, PT, PT, PT, UP1, 0x80, 0x0 ;  /* 0x000000000000781c */ /* 0x000fe40003fcf018 */
[C---:B------:R-:W-:Y:S02]  /*a030*/  IADD3 R9, P2, R146.reuse, 0x1000, RZ ;  /* 0x0000100092097810 */ /* 0x040fe40007f5e0ff */
[C---:B------:R-:W-:Y:S01]  /*a040*/  IADD3 R29, P1, R146.reuse, 0x2000, RZ ;  /* 0x00002000921d7810 */ /* 0x040fe20007f3e0ff */
[----:B------:R-:W-:Y:S01]  /*a050*/  @UP1 UIADD3 UR6, UP2, UR8, UR6, URZ ;  /* 0x0000000608061290 */ /* 0x000fe2000ff5e03f */
[----:B--2---:R-:W-:Y:S02]  /*a060*/  P2R R6, PR, RZ, 0x4 ;  /* 0x00000004ff067803 */ /* 0x004fe40000000000 */
[C---:B------:R-:W-:Y:S01]  /*a070*/  IADD3 R25, P2, R146.reuse, 0x3000, RZ ;  /* 0x0000300092197810 */ /* 0x040fe20007f5e0ff */
[----:B------:R-:W-:Y:S01]  /*a080*/  @UP1 UIADD3.X UR7, UR9, UR7, URZ, UP2, !UPT ;  /* 0x0000000709071290 */ /* 0x000fe200097fe43f */
[C---:B------:R-:W-:Y:S01]  /*a090*/  IADD3 R41, P3, R146.reuse, 0x4000, RZ ;  /* 0x0000400092297810 */ /* 0x040fe20007f7e0ff */
[----:B-1----:R-:W-:Y:S01]  /*a0a0*/  IMAD.U32 R12, RZ, RZ, UR6 ;  /* 0x00000006ff0c7e24 */ /* 0x002fe2000f8e00ff */
[----:B------:R-:W-:-:S02]  /*a0b0*/  IADD3 R33, P4, R146, 0x5000, RZ ;  /* 0x0000500092217810 */ /* 0x000fc40007f9e0ff */
[----:B------:R-:W-:Y:S02]  /*a0c0*/  IADD3 R45, P5, R146, 0x6000, RZ ;  /* 0x00006000922d7810 */ /* 0x000fe40007fbe0ff */
[----:B------:R-:W-:Y:S02]  /*a0d0*/  LOP3.LUT R8, R9, 0x380, RZ, 0xc0, !PT ;  /* 0x0000038009087812 */ /* 0x000fe400078ec0ff */
[----:B------:R-:W-:Y:S02]  /*a0e0*/  LOP3.LUT R28, R29, 0x380, RZ, 0xc0, !PT ;  /* 0x000003801d1c7812 */ /* 0x000fe400078ec0ff */
[----:B------:R-:W-:Y:S02]  /*a0f0*/  LOP3.LUT R24, R25, 0x380, RZ, 0xc0, !PT ;  /* 0x0000038019187812 */ /* 0x000fe400078ec0ff */
[----:B------:R-:W-:Y:S02]  /*a100*/  LOP3.LUT R40, R41, 0x380, RZ, 0xc0, !PT ;  /* 0x0000038029287812 */ /* 0x000fe400078ec0ff */
[----:B------:R-:W-:-:S02]  /*a110*/  LOP3.LUT R32, R33, 0x380, RZ, 0xc0, !PT ;  /* 0x0000038021207812 */ /* 0x000fc400078ec0ff */
[----:B------:R-:W-:Y:S02]  /*a120*/  LOP3.LUT R44, R45, 0x380, RZ, 0xc0, !PT ;  /* 0x000003802d2c7812 */ /* 0x000fe400078ec0ff */
[----:B------:R-:W-:Y:S01]  /*a130*/  MOV R13, UR7 ;  /* 0x00000007000d7c02 */ /* 0x000fe20008000f00 */
[----:B------:R-:W-:Y:S01]  /*a140*/  UMOV UR4, URZ ;  /* 0x0000003f00047c82 */ /* 0x000fe20008000000 */
[----:B------:R-:W-:Y:S02]  /*a150*/  SHF.R.U64 R8, R8, 0x3, RZ ;  /* 0x0000000308087819 */ /* 0x000fe400000012ff */
[----:B------:R-:W-:Y:S01]  /*a160*/  SHF.R.U64 R28, R28, 0x3, RZ ;  /* 0x000000031c1c7819 */ /* 0x000fe200000012ff */
[----:B0-----:R0:W5:Y:S01]  /*a170*/  @P6 LDG.E R81, desc[UR10][R12.64] ;  /* 0x0000000a0c516981 */ /* 0x001162000c1e1900 */
        /* <DEDUP_REMOVED lines=10> */
[----:B---3--:R-:W-:Y:S01]  /*a220*/  @P0 R2UR UR4, R4 ;  /* 0x00000000040402ca */ /* 0x008fe200000e0000 */
[----:B0-----:R-:W-:-:S14]  /*a230*/  @P6 BRA `(.L_x_3470) ;  /* 0x0000000000146947 */ /* 0x001fdc0003800000 */
[----:B------:R-:W-:Y:S05]  /*a240*/  @!P0 BRA `(.L_x_3470) ;  /* 0x0000000000108947 */ /* 0x000fea0003800000 */
[----:B------:R-:W-:Y:S02]  /*a250*/  ULDC.64 UR6, c[0x0][0x208] ;  /* 0x0000820000067ab9 */ /* 0x000fe40000000a00 */
[----:B------:R-:W2:Y:S04]  /*a260*/  LDG.E R4, desc[UR6][R10.64] ;  /* 0x000000060a047981 */ /* 0x000ea8000c1e1900 */
[----:B-----5:R-:W2:Y:S02]  /*a270*/  LDG.E R81, desc[UR6][R10.64+0x4] ;  /* 0x000004060a517981 */ /* 0x020ea4000c1e1900 */
[----:B--2---:R-:W-:-:S07]  /*a280*/  IMAD.IADD R81, R81, 0x1, -R4 ;  /* 0x0000000151517824 */ /* 0x004fce00078e0a04 */
.L_x_3470:
[----:B------:R-:W0:Y:S01]  /*a290*/  SHFL.IDX PT, R4, R189, RZ, 0x1f ;  /* 0x00001fffbd047589 */ /* 0x000e2200000e0000 */
[----:B------:R-:W-:Y:S01]  /*a2a0*/  ISETP.NE.AND P6, PT, R6, RZ, PT ;  /* 0x000000ff0600720c */ /* 0x000fe20003fc5270 */
[--C-:B------:R-:W-:Y:S01]  /*a2b0*/  IMAD.X R29, RZ, RZ, R147.reuse, P1 ;  /* 0x000000ffff1d7224 */ /* 0x100fe200008e0693 */
        /* <DEDUP_REMOVED lines=8> */
[----:B------:R-:W-:Y:S01]  /*a340*/  LOP3.LUT R52, R53, 0x380, RZ, 0xc0, !PT ;  /* 0x0000038035347812 */ /* 0x000fe200078ec0ff */
[----:B------:R-:W-:Y:S01]  /*a350*/  USHF.R.S32.HI UR9, URZ, 0x1f, UR4 ;  /* 0x0000001f3f097899 */ /* 0x000fe20008011404 */
[----:B------:R-:W-:Y:S01]  /*a360*/  LOP3.LUT R48, R49, 0x380, RZ, 0xc0, !PT ;  /* 0x0000038031307812 */ /* 0x000fe200078ec0ff */
[----:B------:R-:W-:Y:S01]  /*a370*/  USHF.R.S32.HI UR12, URZ, 0x1f, UR39 ;  /* 0x0000001f3f0c7899 */ /* 0x000fe20008011427 */
[----:B------:R-:W-:Y:S01]  /*a380*/  SHF.R.U64 R52, R52, 0x3, RZ ;  /* 0x0000000334347819 */ /* 0x000fe200000012ff */
[----:B------:R-:W-:Y:S01]  /*a390*/  USEL UR38, UR38, URZ, !UP0 ;  /* 0x0000003f26267287 */ /* 0x000fe2000c000000 */
[----:B------:R-:W-:Y:S01]  /*a3a0*/  SHF.R.U64 R36, R36, 0x3, RZ ;  /* 0x0000000324247819 */ /* 0x000fe200000012ff */
[----:B------:R-:W-:Y:S01]  /*a3b0*/  USEL UR40, UR40, URZ, !UP0 ;  /* 0x0000003f28287287 */ /* 0x000fe2000c000000 */
[----:B------:R-:W-:-:S02]  /*a3c0*/  SHF.R.U64 R48, R48, 0x3, RZ ;  /* 0x0000000330307819 */ /* 0x000fc400000012ff */
[----:B------:R-:W-:Y:S01]  /*a3d0*/  LOP3.LUT R52, R52, R53, RZ, 0x3c, !PT ;  /* 0x0000003534347212 */ /* 0x000fe200078e3cff */
[--C-:B------:R-:W-:Y:S01]  /*a3e0*/  IMAD.X R53, RZ, RZ, R147.reuse, P6 ;  /* 0x000000ffff357224 */ /* 0x100fe200030e0693 */
[----:B------:R-:W-:Y:S01]  /*a3f0*/  LOP3.LUT R36, R36, R37, RZ, 0x3c, !PT ;  /* 0x0000002524247212 */ /* 0x000fe200078e3cff */
[----:B------:R-:W-:Y:S01]  /*a400*/  IMAD.X R37, RZ, RZ, R147, P0 ;  /* 0x000000ffff257224 */ /* 0x000fe200000e0693 */
[----:B0-----:R-:W-:Y:S02]  /*a410*/  ISETP.NE.AND P6, PT, R4, RZ, PT ;  /* 0x000000ff0400720c */ /* 0x001fe40003fc5270 */
[----:B------:R-:W-:Y:S02]  /*a420*/  LOP3.LUT R48, R48, R49, RZ, 0x3c, !PT ;  /* 0x0000003130307212 */ /* 0x000fe400078e3cff */
[----:B------:R-:W-:Y:S02]  /*a430*/  IADD3.X R41, RZ, R147, RZ, P3, !PT ;  /* 0x00000093ff297210 */ /* 0x000fe40001ffe4ff */
[----:B------:R-:W-:-:S02]  /*a440*/  IADD3 R61, P2, R146, 0xa000, RZ ;  /* 0x0000a000923d7810 */ /* 0x000fc40007f5e0ff */
[C---:B------:R-:W-:Y:S02]  /*a450*/  IADD3 R57, P3, R146.reuse, 0xb000, RZ ;  /* 0x0000b00092397810 */ /* 0x040fe40007f7e0ff */
[C---:B------:R-:W-:Y:S02]  /*a460*/  IADD3 R69, P4, R146.reuse, 0xc000, RZ ;  /* 0x0000c00092457810 */ /* 0x040fe40007f9e0ff */
[C---:B------:R-:W-:Y:S02]  /*a470*/  IADD3 R65, P5, R146.reuse, 0xd000, RZ ;  /* 0x0000d00092417810 */ /* 0x040fe40007fbe0ff */
[C---:B------:R-:W-:Y:S02]  /*a480*/  IADD3 R77, P0, R146.reuse, 0xe000, RZ ;  /* 0x0000e000924d7810 */ /* 0x040fe40007f1e0ff */
[----:B------:R-:W-:Y:S02]  /*a490*/  IADD3.X R49, RZ, R147, RZ, P1, !PT ;  /* 0x00000093ff317210 */ /* 0x000fe40000ffe4ff */
        /* <DEDUP_REMOVED lines=24> */
[----:B------:R-:W-:-:S02]  /*a620*/  LOP3.LUT R76, R76, R77, RZ, 0x3c, !PT ;  /* 0x0000004d4c4c7212 */ /* 0x000fc400078e3cff */
        /* <DEDUP_REMOVED lines=12> */
[----:B------:R-:W-:Y:S01]  /*a6f0*/  ISETP.NE.AND P0, PT, R22, R11, PT ;  /* 0x0000000b1600720c */ /* 0x000fe20003f05270 */
[C---:B------:R-:W-:Y:S01]  /*a700*/  VIADD R4, R10.reuse, 0x8 ;  /* 0x000000080a047836 */ /* 0x040fe20000000000 */
[----:B------:R-:W-:Y:S01]  /*a710*/  ULDC.64 UR10, c[0x0][0xc78] ;  /* 0x00031e00000a7ab9 */ /* 0x000fe20000000a00 */
[----:B------:R-:W-:Y:S01]  /*a720*/  UIADD3 UR7, UR7, UR8, URZ ;  /* 0x0000000807077290 */ /* 0x000fe2000fffe03f */
[----:B------:R-:W-:Y:S01]  /*a730*/  SHF.R.S32.HI R6, RZ, 0x1f, R10 ;  /* 0x0000001fff067819 */ /* 0x000fe2000001140a */
[----:B------:R-:W-:Y:S01]  /*a740*/  UIMAD UR8, UR40, UR10, URZ ;  /* 0x0000000a280872a4 */ /* 0x000fe2000f8e023f */
[-C--:B-----5:R-:W-:Y:S01]  /*a750*/  ISETP.GE.OR P1, PT, R10, R81.reuse, P0 ;  /* 0x000000510a00720c */ /* 0x0a0fe20000726670 */
[----:B------:R-:W-:Y:S01]  /*a760*/  UIMAD.WIDE.U32 UR6, UR38, UR10, UR6 ;  /* 0x0000000a260672a5 */ /* 0x000fe2000f8e0006 */
[----:B------:R-:W-:Y:S01]  /*a770*/  ISETP.GE.OR P0, PT, R4, R81, P0 ;  /* 0x000000510400720c */ /* 0x000fe20000706670 */
[----:B------:R-:W-:Y:S01]  /*a780*/  UIMAD UR8, UR38, UR11, UR8 ;  /* 0x0000000b260872a4 */ /* 0x000fe2000f8e0208 */
[----:B------:R-:W-:-:S02]  /*a790*/  ULDC.64 UR14, c[0x0][0x208] ;  /* 0x00008200000e7ab9 */ /* 0x000fc40000000a00 */
[----:B------:R-:W-:Y:S01]  /*a7a0*/  ULDC.64 UR10, c[0x0][0xc40] ;  /* 0x00031000000a7ab9 */ /* 0x000fe20000000a00 */
[----:B------:R-:W-:Y:S02]  /*a7b0*/  IADD3 R11, P2, R10, UR6, RZ ;  /* 0x000000060a0b7c10 */ /* 0x000fe4000ff5e0ff */
[----:B------:R-:W-:-:S04]  /*a7c0*/  MOV R13, UR8 ;  /* 0x00000008000d7c02 */ /* 0x000fc80008000f00 */
[----:B------:R-:W-:Y:S02]  /*a7d0*/  IADD3.X R6, R6, UR7, R13, P2, !PT ;  /* 0x0000000706067c10 */ /* 0x000fe400097fe40d */
[----:B------:R-:W-:-:S04]  /*a7e0*/  LEA R10, P2, R11, UR10, 0x2 ;  /* 0x0000000a0b0a7c11 */ /* 0x000fc8000f8410ff */
[----:B------:R-:W-:-:S05]  /*a7f0*/  LEA.HI.X R11, R11, UR11, R6, 0x2, P2 ;  /* 0x0000000b0b0b7c11 */ /* 0x000fca00090f1406 */
[----:B------:R0:W-:Y:S04]  /*a800*/  @!P1 STG.E desc[UR14][R10.64], R0 ;  /* 0x000000000a009986 */ /* 0x0001e8000c10190e */
[----:B------:R0:W-:Y:S02]  /*a810*/  @!P0 STG.E desc[UR14][R10.64+0x20], R3 ;  /* 0x000020030a008986 */ /* 0x0001e4000c10190e */
.L_x_3471:
[C---:B0-----:R-:W-:Y:S01]  /*a820*/  VIADD R3, R16.reuse, 0x40 ;  /* 0x0000004010037836 */ /* 0x041fe20000000000 */
[----:B------:R-:W-:Y:S01]  /*a830*/  ULDC UR8, c[0x0][0xb8c] ;  /* 0x0002e30000087ab9 */ /* 0x000fe20000000800 */
[C---:B------:R-:W-:Y:S01]  /*a840*/  VIADD R6, R16.reuse, 0x80 ;  /* 0x0000008010067836 */ /* 0x040fe20000000000 */
[----:B------:R-:W-:Y:S01]  /*a850*/  ULDC.64 UR6, c[0x0][0x208] ;  /* 0x0000820000067ab9 */ /* 0x000fe20000000a00 */
[C---:B------:R-:W-:Y:S01]  /*a860*/  VIADD R86, R16.reuse, 0xc0 ;  /* 0x000000c010567836 */ /* 0x040fe20000000000 */
[----:B------:R-:W-:Y:S01]  /*a870*/  ISETP.GE.AND P1, PT, R3, UR8, PT ;  /* 0x0000000803007c0c */ /* 0x000fe2000bf26270 */
[C---:B------:R-:W-:Y:S01]  /*a880*/  VIADD R20, R16.reuse, 0x180 ;  /* 0x0000018010147836 */ /* 0x040fe20000000000 */
[----:B------:R-:W-:Y:S01]  /*a890*/  ISETP.GE.AND P0, PT, R16, UR8, PT ;  /* 0x0000000810007c0c */ /* 0x000fe2000bf06270 */
[----:B------:R-:W-:Y:S01]  /*a8a0*/  ULDC.64 UR10, c[0x0][0xba0] ;  /* 0x0002e800000a7ab9 */ /* 0x000fe20000000a00 */
[----:B------:R-:W-:Y:S01]  /*a8b0*/  SEL R4, RZ, 0xffffffff, P1 ;  /* 0xffffffffff047807 */ /* 0x000fe20000800000 */
[----:B------:R0:W5:Y:S01]  /*a8c0*/  LD.E.128 R12, desc[UR6][R146.64] ;  /* 0x00000006920c7980 */ /* 0x000162000c101d00 */
[----:B------:R-:W-:-:S02]  /*a8d0*/  SEL R0, RZ, 0x1, P0 ;  /* 0x00000001ff007807 */ /* 0x000fc40000000000 */
[----:B------:R-:W-:Y:S01]  /*a8e0*/  SHF.L.U32 R19, R4, 0x1, RZ ;  /* 0x0000000104137819 */ /* 0x000fe200000006ff */
[----:B------:R-:W5:Y:S01]  /*a8f0*/  LD.E.128 R8, desc[UR6][R8.64] ;  /* 0x0000000608087980 */ /* 0x000f62000c101d00 */
[----:B------:R-:W-:Y:S02]  /*a900*/  ISETP.GE.AND P0, PT, R6, UR8, PT ;  /* 0x0000000806007c0c */ /* 0x000fe4000bf06270 */
[----:B------:R-:W-:Y:S01]  /*a910*/  ISETP.GE.AND P1, PT, R86, UR8, PT ;  /* 0x0000000856007c0c */ /* 0x000fe2000bf26270 */
[----:B------:R-:W5:Y:S01]  /*a920*/  LD.E.128 R28, desc[UR6][R28.64] ;  /* 0x000000061c1c7980 */ /* 0x000f62000c101d00 */
[----:B------:R-:W-:Y:S02]  /*a930*/  LOP3.LUT R0, R19, 0x2, R0, 0xe2, !PT ;  /* 0x0000000213007812 */ /* 0x000fe400078ee200 */
[----:B------:R-:W-:Y:S01]  /*a940*/  SEL R19, RZ, 0x4, P0 ;  /* 0x00000004ff137807 */ /* 0x000fe20000000000 */
[----:B------:R-:W5:Y:S01]  /*a950*/  LD.E.128 R24, desc[UR6][R24.64] ;  /* 0x0000000618187980 */ /* 0x000f62000c101d00 */
[----:B------:R-:W-:-:S03]  /*a960*/  SEL R4, RZ, 0x8, P1 ;  /* 0x00000008ff047807 */ /* 0x000fc60000800000 */
[----:B------:R-:W5:Y:S01]  /*a970*/  LD.E.128 R40, desc[UR6][R40.64] ;  /* 0x0000000628287980 */ /* 0x000f62000c101d00 */
[----:B------:R-:W-:-:S03]  /*a980*/  LOP3.LUT R0, R4, R0, R19, 0xfe, !PT ;  /* 0x0000000004007212 */ /* 0x000fc600078efe13 */
[----:B------:R-:W5:Y:S01]  /*a990*/  LD.E.128 R32, desc[UR6][R32.64] ;  /* 0x0000000620207980 */ /* 0x000f62000c101d00 */
[----:B------:R-:W-:-:S03]  /*a9a0*/  ISETP.GE.AND P2, PT, R20, UR8, PT ;  /* 0x0000000814007c0c */ /* 0x000fc6000bf46270 */
[----:B------:R-:W5:Y:S01]  /*a9b0*/  LD.E.128 R44, desc[UR6][R44.64] ;  /* 0x000000062c2c7980 */ /* 0x000f62000c101d00 */
[----:B------:R-:W-:-:S03]  /*a9c0*/  SHF.R.S32.HI R21, RZ, 0x1f, R16 ;  /* 0x0000001fff157819 */ /* 0x000fc60000011410 */
[----:B------:R-:W5:Y:S01]  /*a9d0*/  LD.E.128 R36, desc[UR6][R36.64] ;  /* 0x0000000624247980 */ /* 0x000f62000c101d00 */
[----:B------:R-:W-:-:S03]  /*a9e0*/  MOV R19, UR10 ;  /* 0x0000000a00137c02 */ /* 0x000fc60008000f00 */
[----:B------:R-:W5:Y:S01]  /*a9f0*/  LD.E.128 R52, desc[UR6][R52.64] ;  /* 0x0000000634347980 */ /* 0x000f62000c101d00 */
[----:B------:R-:W-:-:S03]  /*aa00*/  IMAD.MOV.U32 R20, RZ, RZ, R16 ;  /* 0x000000ffff147224 */ /* 0x000fc600078e0010 */
[----:B------:R-:W5:Y:S04]  /*aa10*/  LD.E.128 R48, desc[UR6][R48.64] ;  /* 0x0000000630307980 */ /* 0x000f68000c101d00 */
[----:B------:R-:W5:Y:S04]  /*aa20*/  LD.E.128 R60, desc[UR6][R60.64] ;  /* 0x000000063c3c7980 */ /* 0x000f68000c101d00 */
[----:B------:R-:W5:Y:S04]  /*aa30*/  LD.E.128 R56, desc[UR6][R56.64] ;  /* 0x0000000638387980 */ /* 0x000f68000c101d00 */
[----:B------:R-:W5:Y:S04]  /*aa40*/  LD.E.128 R68, desc[UR6][R68.64] ;  /* 0x0000000644447980 */ /* 0x000f68000c101d00 */
[----:B------:R-:W5:Y:S04]  /*aa50*/  LD.E.128 R64, desc[UR6][R64.64] ;  /* 0x0000000640407980 */ /* 0x000f68000c101d00 */
[----:B------:R-:W5:Y:S04]  /*aa60*/  LD.E.128 R76, desc[UR6][R76.64] ;  /* 0x000000064c4c7980 */ /* 0x000f68000c101d00 */
[----:B------:R-:W5:Y:S01]  /*aa70*/  LD.E.128 R72, desc[UR6][R72.64] ;  /* 0x0000000648487980 */ /* 0x000f62000c101d00 */
[----:B------:R-:W-:Y:S01]  /*aa80*/  UIMAD UR6, UR9, UR10, URZ ;  /* 0x0000000a090672a4 */ /* 0x000fe2000f8e023f */
[C---:B------:R-:W-:Y:S01]  /*aa90*/  VIADD R88, R16.reuse, 0x100 ;  /* 0x0000010010587836 */ /* 0x040fe20000000000 */
[----:B------:R-:W-:Y:S01]  /*aaa0*/  BSSY B1, `(.L_x_3472) ;  /* 0x0000047000017945 */ /* 0x000fe20003800000 */
[----:B------:R-:W-:Y:S01]  /*aab0*/  VIADD R89, R16, 0x140 ;  /* 0x0000014010597836 */ /* 0x000fe20000000000 */
[----:B------:R-:W-:-:S02]  /*aac0*/  UIMAD UR6, UR4, UR11, UR6 ;  /* 0x0000000b040672a4 */ /* 0x000fc4000f8e0206 */
[----:B------:R-:W-:Y:S01]  /*aad0*/  IMAD.WIDE.U32 R20, R19, UR4, R20 ;  /* 0x0000000413147c25 */ /* 0x000fe2000f8e0014 */
[----:B------:R-:W-:Y:S01]  /*aae0*/  @!PT LDS RZ, [RZ] ;  /* 0x00000000fffff984 */ /* 0x000fe20000000800 */
[----:B------:R-:W-:Y:S01]  /*aaf0*/  @!PT LDS RZ, [RZ] ;  /* 0x00000000fffff984 */ /* 0x000fe20000000800 */
[----:B------:R-:W-:Y:S01]  /*ab00*/  @!PT LDS RZ, [RZ] ;  /* 0x00000000fffff984 */ /* 0x000fe20000000800 */
[----:B------:R-:W-:Y:S01]  /*ab10*/  @!PT LDS RZ, [RZ] ;  /* 0x00000000fffff984 */ /* 0x000fe20000000800 */
[----:B------:R1:W-:Y:S06]  /*ab20*/  MEMBAR.ALL.CTA ;  /* 0x0000000000007992 */ /* 0x0003ec0000008000 */
[----:B-1----:R-:W1:Y:S01]  /*ab30*/  FENCE.VIEW.ASYNC.S ;  /* 0x00000000000073c6 */ /* 0x002e620000000000 */
[----:B------:R-:W-:Y:S01]  /*ab40*/  ULDC.64 UR10, c[0x0][0xbe0] ;  /* 0x0002f800000a7ab9 */ /* 0x000fe20000000a00 */
[----:B------:R-:W-:Y:S01]  /*ab50*/  ISETP.GE.AND P0, PT, R88, UR8, PT ;  /* 0x0000000858007c0c */ /* 0x000fe2000bf06270 */
[----:B------:R-:W-:-:S02]  /*ab60*/  UIMAD UR4, UR12, UR10, URZ ;  /* 0x0000000a0c0472a4 */ /* 0x000fc4000f8e023f */
[----:B------:R-:W-:Y:S01]  /*ab70*/  MOV R83, UR10 ;  /* 0x0000000a00537c02 */ /* 0x000fe20008000f00 */
[----:B------:R-:W-:Y:S01]  /*ab80*/  VIADD R21, R21, UR6 ;  /* 0x0000000615157c36 */ /* 0x000fe20008000000 */
[----:B------:R-:W-:Y:S01]  /*ab90*/  ISETP.GE.AND P1, PT, R89, UR8, PT ;  /* 0x0000000859007c0c */ /* 0x000fe2000bf26270 */
[----:B------:R-:W-:Y:S01]  /*aba0*/  UIMAD UR6, UR39, UR11, UR4 ;  /* 0x0000000b270672a4 */ /* 0x000fe2000f8e0204 */
[----:B------:R-:W-:Y:S01]  /*abb0*/  SEL R19, RZ, 0x10, P0 ;  /* 0x00000010ff137807 */ /* 0x000fe20000000000 */
[----:B------:R-:W-:Y:S01]  /*abc0*/  IMAD.WIDE.U32 R20, R83, UR39, R20 ;  /* 0x0000002753147c25 */ /* 0x000fe2000f8e0014 */
[----:B------:R-:W-:Y:S01]  /*abd0*/  SEL R4, RZ, 0x20, P1 ;  /* 0x00000020ff047807 */ /* 0x000fe20000800000 */
[----:B------:R-:W-:Y:S02]  /*abe0*/  UIADD3 UR4, UR37, 0x38820, URZ ;  /* 0x0003882025047890 */ /* 0x000fe4000fffe03f */
[----:B-----5:R-:W-:Y:S01]  /*abf0*/  IMAD R81, R188, -0x40, R81 ;  /* 0xffffffc0bc517824 */ /* 0x020fe200078e0251 */
[----:B------:R-:W-:Y:S01]  /*ac00*/  LOP3.LUT R19, R4, R0, R19, 0xfe, !PT ;  /* 0x0000000004137212 */ /* 0x000fe200078efe13 */
[----:B------:R-:W-:Y:S01]  /*ac10*/  VIADD R21, R21, UR6 ;  /* 0x0000000615157c36 */ /* 0x000fe20008000000 */
[----:B------:R-:W-:Y:S01]  /*ac20*/  SEL R0, RZ, 0x40, P2 ;  /* 0x00000040ff007807 */ /* 0x000fe20001000000 */
[----:B------:R-:W-:Y:S01]  /*ac30*/  ULDC.64 UR6, c[0x0][0xbe8] ;  /* 0x0002fa0000067ab9 */ /* 0x000fe20000000a00 */
[----:B------:R-:W-:Y:S01]  /*ac40*/  ISETP.GE.AND P2, PT, R18, R81, PT ;  /* 0x000000511200720c */ /* 0x000fe20003f46270 */
[----:B------:R-:W-:Y:S01]  /*ac50*/  IMAD.U32 R83, RZ, RZ, UR6 ;  /* 0x00000006ff537e24 */ /* 0x000fe2000f8e00ff */
[----:B------:R-:W-:Y:S01]  /*ac60*/  UIMAD UR6, UR40, UR6, URZ ;  /* 0x00000006280672a4 */ /* 0x000fe2000f8e023f */
[----:B------:R-:W-:Y:S01]  /*ac70*/  VIADD R80, R16, 0x1c0 ;  /* 0x000001c010507836 */ /* 0x000fe20000000000 */
[----:B------:R-:W-:Y:S01]  /*ac80*/  UPRMT UR4, URZ, 0x654, UR4 ;  /* 0x000006543f047896 */ /* 0x000fe20008000004 */
[----:B------:R-:W-:Y:S01]  /*ac90*/  IMAD.WIDE.U32 R82, R83, UR38, R20 ;  /* 0x0000002653527c25 */ /* 0x000fe2000f8e0014 */
[----:B------:R-:W-:Y:S01]  /*aca0*/  UIMAD UR6, UR38, UR7, UR6 ;  /* 0x00000007260672a4 */ /* 0x000fe2000f8e0206 */
[----:B------:R-:W-:-:S02]  /*acb0*/  LOP3.LUT R0, R19, R0, RZ, 0xfc, !PT ;  /* 0x0000000013007212 */ /* 0x000fc400078efcff */
[----:B------:R-:W-:Y:S01]  /*acc0*/  ISETP.GE.AND P1, PT, R80, UR8, PT ;  /* 0x0000000850007c0c */ /* 0x000fe2000bf26270 */
[----:B------:R-:W-:Y:S01]  /*acd0*/  VIADD R4, R18, 0x20 ;  /* 0x0000002012047836 */ /* 0x000fe20000000000 */
[--C-:B------:R-:W-:Y:S02]  /*ace0*/  SHF.R.S32.HI R19, RZ, 0x1f, R18.reuse ;  /* 0x0000001fff137819 */ /* 0x100fe40000011412 */
[----:B------:R-:W-:Y:S01]  /*acf0*/  SEL R21, RZ, 0x80, P1 ;  /* 0x00000080ff157807 */ /* 0x000fe20000800000 */
[----:B-1----:R-:W-:Y:S01]  /*ad00*/  SYNCS.ARRIVE.TRANS64.RED.A1T0 RZ, [UR4], RZ ;  /* 0x000000ffffff79a7 */ /* 0x002fe20008100404 */
[----:B------:R-:W-:Y:S02]  /*ad10*/  IADD3 R87, R83, UR6, RZ ;  /* 0x0000000653577c10 */ /* 0x000fe4000fffe0ff */
[----:B------:R-:W-:Y:S01]  /*ad20*/  ISETP.GE.AND P0, PT, R4, R81, PT ;  /* 0x000000510400720c */ /* 0x000fe20003f06270 */
[----:B------:R-:W-:Y:S01]  /*ad30*/  IMAD.WIDE R80, R188, 0x40, R18 ;  /* 0x00000040bc507825 */ /* 0x000fe200078e0212 */
[----:B------:R-:W-:Y:S01]  /*ad40*/  LOP3.LUT R4, R0, R21, RZ, 0xfc, !PT ;  /* 0x0000001500047212 */ /* 0x000fe200078efcff */
[----:B0-----:R-:W-:Y:S10]  /*ad50*/  @P2 BRA `(.L_x_3473) ;  /* 0x00000000006c2947 */ /* 0x001ff40003800000 */
[----:B------:R-:W-:Y:S01]  /*ad60*/  ULDC.64 UR6, c[0x0][0xbd8] ;  /* 0x0002f60000067ab9 */ /* 0x000fe20000000a00 */
[----:B------:R-:W-:Y:S01]  /*ad70*/  IMAD.MOV.U32 R20, RZ, RZ, R82 ;  /* 0x000000ffff147224 */ /* 0x000fe200078e0052 */
[----:B------:R-:W-:Y:S01]  /*ad80*/  ISETP.GE.AND P2, PT, R16, UR8, PT ;  /* 0x0000000810007c0c */ /* 0x000fe2000bf46270 */
[----:B------:R-:W-:Y:S01]  /*ad90*/  IMAD R85, R81, UR6, RZ ;  /* 0x0000000651557c24 */ /* 0x000fe2000f8e02ff */
[----:B------:R-:W-:Y:S01]  /*ada0*/  ISETP.GE.AND P3, PT, R3, UR8, PT ;  /* 0x0000000803007c0c */ /* 0x000fe2000bf66270 */
[----:B------:R-:W-:Y:S01]  /*adb0*/  IMAD.MOV.U32 R21, RZ, RZ, R87 ;  /* 0x000000ffff157224 */ /* 0x000fe200078e0057 */
[----:B------:R-:W-:Y:S01]  /*adc0*/  ULDC.64 UR10, c[0x0][0x208] ;  /* 0x00008200000a7ab9 */ /* 0x000fe20000000a00 */
[C---:B------:R-:W-:Y:S01]  /*add0*/  IMAD R85, R80.reuse, UR7, R85 ;  /* 0x0000000750557c24 */ /* 0x040fe2000f8e0255 */
[----:B------:R-:W-:Y:S01]  /*ade0*/  ISETP.GE.AND P4, PT, R89, UR8, PT ;  /* 0x0000000859007c0c */ /* 0x000fe2000bf86270 */
[----:B------:R-:W-:Y:S01]  /*adf0*/  IMAD.WIDE.U32 R20, R80, UR6, R20 ;  /* 0x0000000650147c25 */ /* 0x000fe2000f8e0014 */
[----:B------:R-:W-:Y:S01]  /*ae00*/  ULDC.64 UR6, c[0x0][0xb80] ;  /* 0x0002e00000067ab9 */ /* 0x000fe20000000a00 */
[----:B------:R-:W-:-:S02]  /*ae10*/  LOP3.LUT P5, RZ, R0, 0x40, RZ, 0xc0, !PT ;  /* 0x0000004000ff7812 */ /* 0x000fc400078ac0ff */
[----:B------:R-:W-:Y:S01]  /*ae20*/  IMAD.IADD R21, R21, 0x1, R85 ;  /* 0x0000000115157824 */ /* 0x000fe200078e0255 */
[----:B------:R-:W-:Y:S02]  /*ae30*/  LEA R84, P1, R20, UR6, 0x1 ;  /* 0x0000000614547c11 */ /* 0x000fe4000f8208ff */
[----:B------:R-:W-:Y:S02]  /*ae40*/  LOP3.LUT P6, RZ, R4, 0x80, RZ, 0xc0, !PT ;  /* 0x0000008004ff7812 */ /* 0x000fe400078cc0ff */
        /* <DEDUP_REMOVED lines=12> */
.L_x_3473:
[----:B------:R-:W-:Y:S05]  /*af10*/  BSYNC B1 ;  /* 0x0000000000017941 */ /* 0x000fea0003800000 */
.L_x_3472:
[----:B------:R-:W-:Y:S05]  /*af20*/  @P0 BRA `(.L_x_3474) ;  /* 0x0000000c004c0947 */ /* 0x000fea0003800000 */
[----:B0-----:R-:W-:Y:S01]  /*af30*/  IADD3 R15, P0, R80, 0x20, RZ ;  /* 0x00000020500f7810 */ /* 0x001fe20007f1e0ff */
[----:B------:R-:W-:Y:S01]  /*af40*/  ULDC.64 UR6, c[0x0][0xbd8] ;  /* 0x0002f60000067ab9 */ /* 0x000fe20000000a00 */
[----:B------:R-:W-:Y:S01]  /*af50*/  IMAD.MOV.U32 R12, RZ, RZ, R82 ;  /* 0x000000ffff0c7224 */ /* 0x000fe200078e0052 */
[----:B------:R-:W-:Y:S01]  /*af60*/  ISETP.GE.AND P4, PT, R3, UR8, PT ;  /* 0x0000000803007c0c */ /* 0x000fe2000bf86270 */
[----:B------:R-:W-:Y:S01]  /*af70*/  IMAD.MOV.U32 R13, RZ, RZ, R87 ;  /* 0x000000ffff0d7224 */ /* 0x000fe200078e0057 */
[----:B------:R-:W-:Y:S01]  /*af80*/  IADD3.X R80, RZ, R81, RZ, P0, !PT ;  /* 0x00000051ff507210 */ /* 0x000fe200007fe4ff */
[----:B------:R-:W-:Y:S01]  /*af90*/  ULDC.64 UR10, c[0x0][0x208] ;  /* 0x00008200000a7ab9 */ /* 0x000fe20000000a00 */
        /* <DEDUP_REMOVED lines=13> */
[----:B------:R2:W-:Y:S01]  /*b070*/  @!P0 STG.E.128 desc[UR10][R14.64+0x280], R56 ;  /* 0x000280380e008986 */ /* 0x0005e2000c101d0a */
[----:B------:R-:W-:-:S03]  /*b080*/  LOP3.LUT P0, RZ, R4, 0x80, RZ, 0xc0, !PT ;  /* 0x0000008004ff7812 */ /* 0x000fc6000780c0ff */
[----:B------:R2:W-:Y:S04]  /*b090*/  @!P5 STG.E.128 desc[UR10][R14.64], R8 ;  /* 0x000000080e00d986 */ /* 0x0005e8000c101d0a */
[----:B------:R2:W-:Y:S04]  /*b0a0*/  @!P4 STG.E.128 desc[UR10][R14.64+0x80], R24 ;  /* 0x000080180e00c986 */ /* 0x0005e8000c101d0a */
[----:B------:R2:W-:Y:S04]  /*b0b0*/  @!P3 STG.E.128 desc[UR10][R14.64+0x100], R32 ;  /* 0x000100200e00b986 */ /* 0x0005e8000c101d0a */
[----:B------:R2:W-:Y:S04]  /*b0c0*/  @!P2 STG.E.128 desc[UR10][R14.64+0x180], R36 ;  /* 0x000180240e00a986 */ /* 0x0005e8000c101d0a */
[----:B------:R2:W-:Y:S04]  /*b0d0*/  @!P1 STG.E.128 desc[UR10][R14.64+0x200], R48 ;  /* 0x000200300e009986 */ /* 0x0005e8000c101d0a */
[----:B------:R2:W-:Y:S01]  /*b0e0*/  @P6 STG.E.128 desc[UR10][R14.64+0x300], R64 ;  /* 0x000300400e006986 */ /* 0x0005e2000c101d0a */
[----:B------:R-:W-:Y:S05]  /*b0f0*/  @!P0 BRA `(.L_x_3474) ;  /* 0x0000000800d88947 */ /* 0x000fea0003800000 */
[----:B------:R-:W-:Y:S02]  /*b100*/  ULDC.64 UR6, c[0x0][0x208] ;  /* 0x0000820000067ab9 */ /* 0x000fe40000000a00 */
[----:B------:R3:W-:Y:S01]  /*b110*/  STG.E.128 desc[UR6][R14.64+0x380], R72 ;  /* 0x000380480e007986 */ /* 0x0007e2000c101d06 */
[----:B------:R-:W-:Y:S05]  /*b120*/  BRA `(.L_x_3474) ;  /* 0x0000000800cc7947 */ /* 0x000fea0003800000 */
.L_x_3469:
[----:B------:R-:W-:Y:S01]  /*b130*/  USHF.L.U32 UR8, UR38, 0x2, URZ ;  /* 0x0000000226087899 */ /* 0x000fe2000800063f */
[----:B------:R-:W-:Y:S01]  /*b140*/  ULDC.64 UR6, c[0x0][0xcd8] ;  /* 0x0003360000067ab9 */ /* 0x000fe20000000a00 */
[----:B------:R-:W-:Y:S01]  /*b150*/  USHF.L.U64.HI UR9, UR38, 0x2, UR40 ;  /* 0x0000000226097899 */ /* 0x000fe20008010228 */
[----:B------:R-:W-:Y:S01]  /*b160*/  IMAD.MOV.U32 R13, RZ, RZ, RZ ;  /* 0x000000ffff0d7224 */ /* 0x000fe200078e00ff */
[----:B------:R-:W-:Y:S02]  /*b170*/  UIADD3 UR4, UP1, UR8, UR6, URZ ;  /* 0x0000000608047290 */ /* 0x000fe4000ff3e03f */
[----:B------:R-:W-:Y:S02]  /*b180*/  UISETP.NE.U32.AND UP0, UPT, UR6, URZ, UPT ;  /* 0x0000003f0600728c */ /* 0x000fe4000bf05070 */
[----:B------:R-:W-:Y:S02]  /*b190*/  UIADD3.X UR6, UR9, UR7, URZ, UP1, !UPT ;  /* 0x0000000709067290 */ /* 0x000fe40008ffe43f */
[----:B------:R-:W-:Y:S01]  /*b1a0*/  UISETP.NE.AND.EX UP0, UPT, UR7, URZ, UPT, UP0 ;  /* 0x0000003f0700728c */ /* 0x000fe2000bf05300 */
[----:B------:R-:W0:Y:S01]  /*b1b0*/  LDC R3, c[0x0][0xb88] ;  /* 0x0002e200ff037b82 */ /* 0x000e220000000800 */
[----:B------:R-:W-:Y:S01]  /*b1c0*/  MOV R8, UR4 ;  /* 0x0000000400087c02 */ /* 0x000fe20008000f00 */
[----:B------:R-:W-:Y:S01]  /*b1d0*/  ULDC.64 UR10, c[0x0][0x208] ;  /* 0x00008200000a7ab9 */ /* 0x000fe20000000a00 */
[----:B------:R-:W-:Y:S01]  /*b1e0*/  IMAD.U32 R9, RZ, RZ, UR6 ;  /* 0x00000006ff097e24 */ /* 0x000fe2000f8e00ff */
[----:B------:R-:W-:Y:S01]  /*b1f0*/  ULDC.64 UR6, c[0x0][0xce0] ;  /* 0x0003380000067ab9 */ /* 0x000fe20000000a00 */
[----:B------:R-:W-:Y:S01]  /*b200*/  PLOP3.LUT P1, PT, PT, PT, UP0, 0x80, 0x0 ;  /* 0x000000000000781c */ /* 0x000fe20003f2f008 */
[----:B------:R-:W-:-:S04]  /*b210*/  UISETP.NE.U32.AND UP1, UPT, UR6, URZ, UPT ;  /* 0x0000003f0600728c */ /* 0x000fc8000bf25070 */
[----:B------:R-:W-:-:S06]  /*b220*/  UISETP.NE.AND.EX UP1, UPT, UR7, URZ, UPT, UP1 ;  /* 0x0000003f0700728c */ /* 0x000fcc000bf25310 */
[----:B------:R-:W-:Y:S01]  /*b230*/  PLOP3.LUT P2, PT, PT, PT, UP1, 0x80, 0x0 ;  /* 0x000000000000781c */ /* 0x000fe20003f4f018 */
[----:B------:R-:W-:Y:S01]  /*b240*/  VIADD R6, R16, 0x40 ;  /* 0x0000004010067836 */ /* 0x000fe20000000000 */
[----:B------:R-:W5:Y:S03]  /*b250*/  @P1 LDG.E R13, desc[UR10][R8.64] ;  /* 0x0000000a080d1981 */ /* 0x000f66000c1e1900 */
[----:B------:R-:W-:-:S04]  /*b260*/  @UP1 UIADD3 UR6, UP2, UR8, UR6, URZ ;  /* 0x0000000608061290 */ /* 0x000fc8000ff5e03f */
[----:B------:R-:W-:Y:S02]  /*b270*/  @UP1 UIADD3.X UR7, UR9, UR7, URZ, UP2, !UPT ;  /* 0x0000000709071290 */ /* 0x000fe400097fe43f */
[----:B------:R-:W-:-:S04]  /*b280*/  IMAD.U32 R10, RZ, RZ, UR6 ;  /* 0x00000006ff0a7e24 */ /* 0x000fc8000f8e00ff */
[----:B------:R-:W-:-:S05]  /*b290*/  MOV R11, UR7 ;  /* 0x00000007000b7c02 */ /* 0x000fca0008000f00 */
[----:B0-----:R0:W5:Y:S01]  /*b2a0*/  @P2 LDG.E R3, desc[UR10][R10.64] ;  /* 0x0000000a0a032981 */ /* 0x001162000c1e1900 */
[----:B------:R-:W-:Y:S01]  /*b2b0*/  ULDC UR10, c[0x0][0xb8c] ;  /* 0x0002e300000a7ab9 */ /* 0x000fe20000000800 */
[----:B------:R-:W-:Y:S01]  /*b2c0*/  VIADD R14, R16, 0x80 ;  /* 0x00000080100e7836 */ /* 0x000fe20000000000 */
[----:B------:R-:W-:Y:S01]  /*b2d0*/  ISETP.GE.AND P3, PT, R6, UR10, PT ;  /* 0x0000000a06007c0c */ /* 0x000fe2000bf66270 */
[C---:B------:R-:W-:Y:S01]  /*b2e0*/  VIADD R12, R16.reuse, 0x180 ;  /* 0x00000180100c7836 */ /* 0x040fe20000000000 */
[C---:B------:R-:W-:Y:S02]  /*b2f0*/  ISETP.GE.AND P0, PT, R16.reuse, UR10, PT ;  /* 0x0000000a10007c0c */ /* 0x040fe4000bf06270 */
[----:B------:R-:W-:Y:S02]  /*b300*/  SEL R4, RZ, 0xffffffff, P3 ;  /* 0xffffffffff047807 */ /* 0x000fe40001800000 */
[----:B------:R-:W-:Y:S02]  /*b310*/  IADD3 R20, R16, 0xc0, RZ ;  /* 0x000000c010147810 */ /* 0x000fe40007ffe0ff */
[----:B------:R-:W-:Y:S01]  /*b320*/  SEL R0, RZ, 0x1, P0 ;  /* 0x00000001ff007807 */ /* 0x000fe20000000000 */
[----:B------:R-:W-:Y:S01]  /*b330*/  IMAD.SHL.U32 R15, R4, 0x2, RZ ;  /* 0x00000002040f7824 */ /* 0x000fe200078e00ff */
[----:B------:R-:W-:-:S02]  /*b340*/  ISETP.GE.AND P4, PT, R14, UR10, PT ;  /* 0x0000000a0e007c0c */ /* 0x000fc4000bf86270 */
[----:B------:R-:W-:Y:S02]  /*b350*/  ISETP.GE.AND P5, PT, R20, UR10, PT ;  /* 0x0000000a14007c0c */ /* 0x000fe4000bfa6270 */
[----:B------:R-:W-:Y:S02]  /*b360*/  LOP3.LUT R0, R15, 0x2, R0, 0xe2, !PT ;  /* 0x000000020f007812 */ /* 0x000fe400078ee200 */
[----:B0-----:R-:W-:Y:S02]  /*b370*/  SEL R11, RZ, 0x4, P4 ;  /* 0x00000004ff0b7807 */ /* 0x001fe40002000000 */
[----:B------:R-:W-:Y:S02]  /*b380*/  SEL R4, RZ, 0x8, P5 ;  /* 0x00000008ff047807 */ /* 0x000fe40002800000 */
[----:B------:R-:W-:Y:S02]  /*b390*/  ISETP.GE.AND P0, PT, R12, UR10, PT ;  /* 0x0000000a0c007c0c */ /* 0x000fe4000bf06270 */
[----:B------:R-:W-:-:S02]  /*b3a0*/  ISETP.GE.AND P3, PT, R191, 0x40, PT ;  /* 0x00000040bf00780c */ /* 0x000fc40003f66270 */
[----:B------:R-:W-:Y:S01]  /*b3b0*/  LOP3.LUT R12, R4, R0, R11, 0xfe, !PT ;  /* 0x00000000040c7212 */ /* 0x000fe200078efe0b */
[----:B------:R-:W-:Y:S10]  /*b3c0*/  @P2 BRA `(.L_x_3475) ;  /* 0x0000000000142947 */ /* 0x000ff40003800000 */
[----:B------:R-:W-:Y:S05]  /*b3d0*/  @!P1 BRA `(.L_x_3475) ;  /* 0x0000000000109947 */ /* 0x000fea0003800000 */
[----:B------:R-:W-:Y:S02]  /*b3e0*/  ULDC.64 UR6, c[0x0][0x208] ;  /* 0x0000820000067ab9 */ /* 0x000fe40000000a00 */
[----:B------:R-:W2:Y:S04]  /*b3f0*/  LDG.E R0, desc[UR6][R8.64] ;  /* 0x0000000608007981 */ /* 0x000ea8000c1e1900 */
[----:B-----5:R-:W2:Y:S02]  /*b400*/  LDG.E R3, desc[UR6][R8.64+0x4] ;  /* 0x0000040608037981 */ /* 0x020ea4000c1e1900 */
[----:B--2---:R-:W-:-:S07]  /*b410*/  IMAD.IADD R3, R3, 0x1, -R0 ;  /* 0x0000000103037824 */ /* 0x004fce00078e0a00 */
.L_x_3475:
        /* <DEDUP_REMOVED lines=15> */
[----:B------:R-:W-:Y:S01]  /*b510*/  ULDC.64 UR8, c[0x0][0xc70] ;  /* 0x00031c0000087ab9 */ /* 0x000fe20000000a00 */
[----:B------:R-:W-:Y:S01]  /*b520*/  ULDC.64 UR12, c[0x0][0x208] ;  /* 0x00008200000c7ab9 */ /* 0x000fe20000000a00 */
        /* <DEDUP_REMOVED lines=17> */
.L_x_3477:
[----:B------:R-:W-:Y:S05]  /*b640*/  BSYNC B1 ;  /* 0x0000000000017941 */ /* 0x000fea0003800000 */
.L_x_3476:
[----:B------:R-:W-:Y:S01]  /*b650*/  ULDC.64 UR8, c[0x0][0xba0] ;  /* 0x0002e80000087ab9 */ /* 0x000fe20000000a00 */
[----:B------:R-:W-:Y:S01]  /*b660*/  MOV R8, R16 ;  /* 0x0000001000087202 */ /* 0x000fe20000000f00 */
[----:B0-----:R-:W-:Y:S01]  /*b670*/  IMAD.MOV.U32 R9, RZ, RZ, R15 ;  /* 0x000000ffff097224 */ /* 0x001fe200078e000f */
[----:B------:R-:W-:Y:S01]  /*b680*/  ISETP.GE.AND P1, PT, R26, UR10, PT ;  /* 0x0000000a1a007c0c */ /* 0x000fe2000bf26270 */
[----:B------:R-:W-:Y:S01]  /*b690*/  IMAD R0, R4, UR8, RZ ;  /* 0x0000000804007c24 */ /* 0x000fe2000f8e02ff */
        /* <DEDUP_REMOVED lines=9> */
[----:B------:R-:W-:Y:S01]  /*b730*/  MOV R13, UR8 ;  /* 0x00000008000d7c02 */ /* 0x000fe20008000f00 */
[----:B------:R-:W-:Y:S01]  /*b740*/  IMAD R3, R188, -0x40, R3 ;  /* 0xffffffc0bc037824 */ /* 0x000fe200078e0203 */
[----:B------:R-:W-:Y:S01]  /*b750*/  UIMAD UR4, UR39, UR9, UR4 ;  /* 0x00000009270472a4 */ /* 0x000fe2000f8e0204 */
[----:B------:R-:W-:Y:S01]  /*b760*/  LOP3.LUT R11, R0, R12, R11, 0xfe, !PT ;  /* 0x0000000c000b7212 */ /* 0x000fe200078efe0b */
[----:B------:R-:W-:Y:S01]  /*b770*/  ULDC.64 UR6, c[0x0][0xbe8] ;  /* 0x0002fa0000067ab9 */ /* 0x000fe20000000a00 */
[----:B------:R-:W-:Y:S01]  /*b780*/  IMAD.WIDE.U32 R8, R13, UR39, R8 ;  /* 0x000000270d087c25 */ /* 0x000fe2000f8e0008 */
[----:B------:R-:W-:-:S02]  /*b790*/  SEL R0, RZ, 0x40, P0 ;  /* 0x00000040ff007807 */ /* 0x000fc40000000000 */
[----:B------:R-:W-:Y:S01]  /*b7a0*/  ISETP.GE.AND P1, PT, R18, R3, PT ;  /* 0x000000031200720c */ /* 0x000fe20003f26270 */
[----:B------:R-:W-:Y:S01]  /*b7b0*/  VIADD R9, R9, UR4 ;  /* 0x0000000409097c36 */ /* 0x000fe20008000000 */
[----:B------:R-:W-:Y:S01]  /*b7c0*/  UIMAD UR4, UR40, UR6, URZ ;  /* 0x00000006280472a4 */ /* 0x000fe2000f8e023f */
[----:B------:R-:W-:Y:S01]  /*b7d0*/  VIADD R4, R16, 0x1c0 ;  /* 0x000001c010047836 */ /* 0x000fe20000000000 */
[----:B------:R-:W-:Y:S01]  /*b7e0*/  LOP3.LUT R21, R11, R0, RZ, 0xfc, !PT ;  /* 0x000000000b157212 */ /* 0x000fe200078efcff */
[----:B------:R-:W-:Y:S01]  /*b7f0*/  IMAD.U32 R11, RZ, RZ, UR6 ;  /* 0x00000006ff0b7e24 */ /* 0x000fe2000f8e00ff */
[----:B------:R-:W-:Y:S01]  /*b800*/  UIMAD UR4, UR38, UR7, UR4 ;  /* 0x00000007260472a4 */ /* 0x000fe2000f8e0204 */
[----:B------:R-:W-:Y:S02]  /*b810*/  SHF.R.S32.HI R13, RZ, 0x1f, R18 ;  /* 0x0000001fff0d7819 */ /* 0x000fe40000011412 */
[----:B------:R-:W-:Y:S01]  /*b820*/  ISETP.GE.AND P2, PT, R4, UR10, PT ;  /* 0x0000000a04007c0c */ /* 0x000fe2000bf46270 */
[----:B------:R-:W-:Y:S01]  /*b830*/  IMAD.WIDE.U32 R10, R11, UR38, R8 ;  /* 0x000000260b0a7c25 */ /* 0x000fe2000f8e0008 */
[----:B------:R-:W-:-:S02]  /*b840*/  MOV R12, R18 ;  /* 0x00000012000c7202 */ /* 0x000fc40000000f00 */
[----:B------:R-:W-:Y:S01]  /*b850*/  SEL R0, RZ, 0x80, P2 ;  /* 0x00000080ff007807 */ /* 0x000fe20001000000 */
[----:B------:R-:W-:Y:S02]  /*b860*/  VIADD R4, R18, 0x20 ;  /* 0x0000002012047836 */ /* 0x000fe40000000000 */
[----:B------:R-:W-:Y:S01]  /*b870*/  VIADD R15, R11, UR4 ;  /* 0x000000040b0f7c36 */ /* 0x000fe20008000000 */
[----:B------:R-:W-:Y:S01]  /*b880*/  LOP3.LUT R0, R21, R0, RZ, 0xfc, !PT ;  /* 0x0000000015007212 */ /* 0x000fe200078efcff */
[----:B------:R-:W-:Y:S01]  /*b890*/  IMAD.WIDE R12, R188, 0x40, R12 ;  /* 0x00000040bc0c7825 */ /* 0x000fe200078e020c */
[----:B------:R-:W-:Y:S01]  /*b8a0*/  ISETP.GE.AND P0, PT, R4, R3, PT ;  /* 0x000000030400720c */ /* 0x000fe20003f06270 */
[----:B------:R-:W-:-:S12]  /*b8b0*/  @P1 BRA `(.L_x_3479) ;  /* 0x00000000006c1947 */ /* 0x000fd80003800000 */
[----:B------:R-:W-:Y:S01]  /*b8c0*/  ULDC.64 UR6, c[0x0][0xbd8] ;  /* 0x0002f60000067ab9 */ /* 0x000fe20000000a00 */
[----:B------:R-:W-:Y:S01]  /*b8d0*/  IMAD.MOV.U32 R8, RZ, RZ, R10 ;  /* 0x000000ffff087224 */ /* 0x000fe200078e000a */
[----:B------:R-:W-:Y:S01]  /*b8e0*/  ISETP.GE.AND P6, PT, R16, UR10, PT ;  /* 0x0000000a10007c0c */ /* 0x000fe2000bfc6270 */
[----:B------:R-:W-:Y:S01]  /*b8f0*/  IMAD R3, R13, UR6, RZ ;  /* 0x000000060d037c24 */ /* 0x000fe2000f8e02ff */
[----:B------:R-:W-:Y:S01]  /*b900*/  ISETP.GE.AND P5, PT, R6, UR10, PT ;  /* 0x0000000a06007c0c */ /* 0x000fe2000bfa6270 */
[----:B------:R-:W-:Y:S01]  /*b910*/  IMAD.MOV.U32 R9, RZ, RZ, R15 ;  /* 0x000000ffff097224 */ /* 0x000fe200078e000f */
[----:B------:R-:W-:Y:S01]  /*b920*/  ULDC.64 UR8, c[0x0][0x208] ;  /* 0x0000820000087ab9 */ /* 0x000fe20000000a00 */
[----:B------:R-:W-:Y:S01]  /*b930*/  IMAD R3, R12, UR7, R3 ;  /* 0x000000070c037c24 */ /* 0x000fe2000f8e0203 */
[----:B------:R-:W-:Y:S01]  /*b940*/  ISETP.GE.AND P4, PT, R20, UR10, PT ;  /* 0x0000000a14007c0c */ /* 0x000fe2000bf86270 */
[----:B------:R-:W-:Y:S01]  /*b950*/  IMAD.WIDE.U32 R8, R12, UR6, R8 ;  /* 0x000000060c087c25 */ /* 0x000fe2000f8e0008 */
[----:B------:R-:W-:Y:S01]  /*b960*/  ULDC.64 UR6, c[0x0][0xb80] ;  /* 0x0002e00000067ab9 */ /* 0x000fe20000000a00 */
[----:B------:R-:W-:-:S02]  /*b970*/  ISETP.GE.AND P3, PT, R26, UR10, PT ;  /* 0x0000000a1a007c0c */ /* 0x000fc4000bf66270 */
[----:B------:R-:W-:Y:S02]  /*b980*/  ISETP.GE.AND P2, PT, R27, UR10, PT ;  /* 0x0000000a1b007c0c */ /* 0x000fe4000bf46270 */
[----:B------:R-:W-:Y:S02]  /*b990*/  LEA R24, P1, R8, UR6, 0x1 ;  /* 0x0000000608187c11 */ /* 0x000fe4000f8208ff */
[----:B------:R-:W-:-:S04]  /*b9a0*/  IADD3 R3, R9, R3, RZ ;  /* 0x0000000309037210 */ /* 0x000fc80007ffe0ff */
        /* <DEDUP_REMOVED lines=12> */
.L_x_3479:
[----:B------:R-:W-:Y:S05]  /*ba70*/  BSYNC B1 ;  /* 0x0000000000017941 */ /* 0x000fea0003800000 */
.L_x_3478:
[----:B------:R-:W-:Y:S05]  /*ba80*/  @P0 BRA `(.L_x_3474) ;  /* 0x0000000000740947 */ /* 0x000fea0003800000 */
[----:B------:R-:W-:Y:S01]  /*ba90*/  IADD3 R3, P0, R12, 0x20, RZ ;  /* 0x000000200c037810 */ /* 0x000fe20007f1e0ff */
[----:B------:R-:W-:Y:S01]  /*baa0*/  ULDC.64 UR6, c[0x0][0xbd8] ;  /* 0x0002f60000067ab9 */ /* 0x000fe20000000a00 */
[----:B------:R-:W-:Y:S01]  /*bab0*/  IMAD.MOV.U32 R8, RZ, RZ, R10 ;  /* 0x000000ffff087224 */ /* 0x000fe200078e000a */
[----:B------:R-:W-:Y:S01]  /*bac0*/  ULDC.64 UR8, c[0x0][0x208] ;  /* 0x0000820000087ab9 */ /* 0x000fe20000000a00 */
[----:B------:R-:W-:Y:S01]  /*bad0*/  IMAD.MOV.U32 R9, RZ, RZ, R15 ;  /* 0x000000ffff097224 */ /* 0x000fe200078e000f */
[----:B------:R-:W-:Y:S01]  /*bae0*/  ISETP.GE.AND P1, PT, R14, UR10, PT ;  /* 0x0000000a0e007c0c */ /* 0x000fe2000bf26270 */
[----:B------:R-:W-:Y:S01]  /*baf0*/  IMAD.X R12, RZ, RZ, R13, P0 ;  /* 0x000000ffff0c7224 */ /* 0x000fe200000e060d */
        /* <DEDUP_REMOVED lines=9> */
[----:B------:R-:W-:Y:S02]  /*bb90*/  LEA R10, P3, R8, UR6, 0x1 ;  /* 0x00000006080a7c11 */ /* 0x000fe4000f8608ff */
[----:B------:R-:W-:-:S04]  /*bba0*/  IADD3 R3, R9, R3, RZ ;  /* 0x0000000309037210 */ /* 0x000fc80007ffe0ff */
        /* <DEDUP_REMOVED lines=11> */
.L_x_3474:
[----:B------:R-:W-:Y:S05]  /*bc60*/  BSYNC B0 ;  /* 0x0000000000007941 */ /* 0x000fea0003800000 */
.L_x_3468:
[----:B------:R-:W-:Y:S02]  /*bc70*/  ULDC UR4, c[0x0][0xd14] ;  /* 0x0003450000047ab9 */ /* 0x000fe40000000800 */
[----:B------:R-:W-:-:S13]  /*bc80*/  ISETP.GE.AND P0, PT, R7, UR4, PT ;  /* 0x0000000407007c0c */ /* 0x000fda000bf06270 */
[----:B------:R-:W-:Y:S05]  /*bc90*/  @!P0 BRA `(.L_x_3480) ;  /* 0xffffff5000a48947 */ /* 0x000fea000383ffff */
[----:B------:R-:W-:Y:S05]  /*bca0*/  EXIT ;  /* 0x000000000000794d */ /* 0x000fea0003800000 */
.L_x_3440:
        /* <DEDUP_REMOVED lines=23> */
[----:B------:R-:W-:Y:S02]  /*be20*/  LOP3.LUT R4, R4, 0xfffffffe, RZ, 0xc0, !PT ;  /* 0xfffffffe04047812 */ /* 0x000fe400078ec0ff */
[----:B------:R-:W-:-:S07]  /*be30*/  MOV R19, RZ ;  /* 0x000000ff00137202 */ /* 0x000fce0000000f00 */
        /* <DEDUP_REMOVED lines=37> */
.L_x_3485:
[----:B------:R-:W-:Y:S01]  /*c090*/  IADD3 R0, R19, 0x1f, RZ ;  /* 0x0000001f13007810 */ /* 0x000fe20007ffe0ff */
        /* <DEDUP_REMOVED lines=16> */
.L_x_3484:
[----:B------:R-:W-:Y:S05]  /*c1a0*/  BSYNC B0 ;  /* 0x0000000000007941 */ /* 0x000fea0003800000 */
.L_x_3483:
        /* <DEDUP_REMOVED lines=26> */
.L_x_3481:
[----:B------:R-:W-:-:S05]  /*c350*/  IADD3 R7, -R6, R5, RZ ;  /* 0x0000000506077210 */ /* 0x000fca0007ffe1ff */
        /* <DEDUP_REMOVED lines=15> */
.L_x_3486:
[----:B-1----:R-:W-:Y:S01]  /*c450*/  IMAD R16, R16, UR4, R7 ;  /* 0x0000000410107c24 */ /* 0x002fe2000f8e0207 */
[----:B0-----:R-:W-:Y:S01]  /*c460*/  MOV R2, RZ ;  /* 0x000000ff00027202 */ /* 0x001fe20000000f00 */
[----:B------:R-:W-:Y:S02]  /*c470*/  IMAD R7, R11, R6, RZ ;  /* 0x000000060b077224 */ /* 0x000fe400078e02ff */
[----:B------:R-:W-:Y:S01]  /*c480*/  IMAD.IADD R19, R5, 0x1, R19 ;  /* 0x0000000105137824 */ /* 0x000fe200078e0213 */
[----:B------:R-:W-:Y:S01]  /*c490*/  IADD3 R9, -R16, UR6, RZ ;  /* 0x0000000610097c10 */ /* 0x000fe2000fffe1ff */
        /* <DEDUP_REMOVED lines=20> */
.L_x_3482:
[----:B------:R-:W-:Y:S02]  /*c5e0*/  IMAD.MOV.U32 R17, RZ, RZ, RZ ;  /* 0x000000ffff117224 */ /* 0x000fe400078e00ff */
[----:B------:R-:W-:Y:S02]  /*c5f0*/  IMAD.U32 R16, RZ, RZ, UR6 ;  /* 0x00000006ff107e24 */ /* 0x000fe4000f8e00ff */
[----:B------:R-:W-:-:S07]  /*c600*/  IMAD.MOV.U32 R18, RZ, RZ, RZ ;  /* 0x000000ffff127224 */ /* 0x000fce00078e00ff */
.L_x_3487:
[----:B------:R-:W0:Y:S01]  /*c610*/  S2R R0, SR_TID.X ;  /* 0x0000000000007919 */ /* 0x000e220000002100 */
[----:B------:R-:W-:Y:S01]  /*c620*/  UMOV UR4, URZ ;  /* 0x0000003f00047c82 */ /* 0x000fe20008000000 */
[----:B------:R-:W-:Y:S01]  /*c630*/  STL [R1], RZ ;  /* 0x000000ff01007387 */ /* 0x000fe20000100800 */
[----:B0-----:R-:W-:-:S04]  /*c640*/  LOP3.LUT R0, R0, 0x1f, RZ, 0xc0, !PT ;  /* 0x0000001f00007812 */ /* 0x001fc800078ec0ff */
[----:B------:R-:W-:-:S13]  /*c650*/  ISETP.NE.AND P0, PT, R0, RZ, PT ;  /* 0x000000ff0000720c */ /* 0x000fda0003f05270 */
[----:B------:R-:W0:Y:S01]  /*c660*/  @!P0 S2R R3, SR_CgaCtaId ;  /* 0x0000000000038919 */ /* 0x000e220000008800 */
[----:B------:R-:W-:-:S04]  /*c670*/  @!P0 MOV R0, 0x400 ;  /* 0x0000040000008802 */ /* 0x000fc80000000f00 */
[----:B0-----:R-:W-:-:S05]  /*c680*/  @!P0 LEA R0, R3, R0, 0x18 ;  /* 0x0000000003008211 */ /* 0x001fca00078ec0ff */
[----:B------:R0:W-:Y:S01]  /*c690*/  @!P0 STS.128 [R0+0x388d0], R16 ;  /* 0x0388d01000008388 */ /* 0x0001e20000000c00 */
[----:B------:R-:W-:Y:S06]  /*c6a0*/  BAR.ARV 0x5, 0x120 ;  /* 0x0144800000007b1d */ /* 0x000fec0000002000 */
[----:B------:R-:W-:Y:S02]  /*c6b0*/  ISETP.GE.AND P0, PT, R19, UR5, PT ;  /* 0x0000000513007c0c */ /* 0x000fe4000bf06270 */
[----:B0-----:R-:W-:-:S05]  /*c6c0*/  MOV R0, 0x1 ;  /* 0x0000000100007802 */ /* 0x001fca0000000f00 */
[----:B------:R0:W-:Y:S02]  /*c6d0*/  STL [R1+0x4], R0 ;  /* 0x0000040001007387 */ /* 0x0001e40000100800 */
[----:B0-----:R-:W-:-:S05]  /*c6e0*/  IMAD.U32 R0, RZ, RZ, UR4 ;  /* 0x00000004ff007e24 */ /* 0x001fca000f8e00ff */
[----:B------:R0:W-:Y:S01]  /*c6f0*/  STL [R1+0x2c], R0 ;  /* 0x00002c0001007387 */ /* 0x0001e20000100800 */
[----:B------:R-:W-:Y:S05]  /*c700*/  @P0 BRA `(.L_x_3488) ;  /* 0x0000004000c00947 */ /* 0x000fea0003800000 */
[----:B------:R-:W-:Y:S01]  /*c710*/  ULDC UR4, c[0x0][0xc] ;  /* 0x0000030000047ab9 */ /* 0x000fe20000000800 */
[----:B------:R-:W-:Y:S01]  /*c720*/  IMAD.MOV.U32 R2, RZ, RZ, 0x1 ;  /* 0x00000001ff027424 */ /* 0x000fe200078e00ff */
[----:B------:R-:W-:Y:S01]  /*c730*/  ULDC.64 UR54, c[0x0][0x198] ;  /* 0x0000660000367ab9 */ /* 0x000fe20000000a00 */
[----:B0-----:R-:W-:Y:S01]  /*c740*/  IMAD.U32 R0, RZ, RZ, UR4 ;  /* 0x00000004ff007e24 */ /* 0x001fe2000f8e00ff */
[----:B------:R-:W-:Y:S02]  /*c750*/  UMOV UR4, URZ ;  /* 0x0000003f00047c82 */ /* 0x000fe40008000000 */
[----:B------:R-:W-:Y:S04]  /*c760*/  STL [R1+0x4], R2 ;  /* 0x0000040201007387 */ /* 0x000fe80000100800 */
[----:B------:R-:W-:Y:S04]  /*c770*/  STL [R1], RZ ;  /* 0x000000ff01007387 */ /* 0x000fe80000100800 */
[----:B------:R0:W-:Y:S02]  /*c780*/  STL [R1+0x30], R0 ;  /* 0x0000300001007387 */ /* 0x0001e40000100800 */
[----:B0-----:R-:W-:-:S05]  /*c790*/  MOV R0, UR4 ;  /* 0x0000000400007c02 */ /* 0x001fca0008000f00 */
[----:B------:R0:W-:Y:S02]  /*c7a0*/  STL [R1+0x2c], R0 ;  /* 0x00002c0001007387 */ /* 0x0001e40000100800 */
.L_x_3552:
[----:B-1-3--:R-:W1:Y:S01]  /*c7b0*/  LDC.64 R2, c[0x0][0xd60] ;  /* 0x00035800ff027b82 */ /* 0x00ae620000000a00 */
[----:B------:R-:W-:Y:S01]  /*c7c0*/  ULDC.64 UR4, c[0x0][0x208] ;  /* 0x0000820000047ab9 */ /* 0x000fe20000000a00 */
[----:B-1----:R-:W-:-:S05]  /*c7d0*/  IMAD.WIDE R2, R19, 0x4, R2 ;  /* 0x0000000413027825 */ /* 0x002fca00078e0202 */
[----:B--2---:R-:W2:Y:S01]  /*c7e0*/  LDG.E R5, desc[UR4][R2.64] ;  /* 0x0000000402057981 */ /* 0x004ea2000c1e1900 */
        /* <DEDUP_REMOVED lines=50> */
.L_x_3489:
        /* <DEDUP_REMOVED lines=16> */
[----:B------:R-:W2:Y:S01]  /*cc10*/  LDL R2, [R1+0x30] ;  /* 0x0000300001027983 */ /* 0x000ea20000100800 */
[----:B------:R-:W-:Y:S01]  /*cc20*/  VOTEU.ANY UR4, UPT, PT ;  /* 0x0000000000047886 */ /* 0x000fe200038e0100 */
[----:B------:R-:W-:Y:S01]  /*cc30*/  ULDC.64 UR6, c[0x0][0x208] ;  /* 0x0000820000067ab9 */ /* 0x000fe20000000a00 */
[----:B0-----:R-:W0:Y:S01]  /*cc40*/  FLO.U32 R0, UR4 ;  /* 0x0000000400007d00 */ /* 0x001e2200080e0000 */
[----:B------:R-:W0:Y:S07]  /*cc50*/  S2R R7, SR_LANEID ;  /* 0x0000000000077919 */ /* 0x000e2e0000000000 */
[----:B------:R-:W1:Y:S01]  /*cc60*/  POPC R5, UR4 ;  /* 0x0000000400057d09 */ /* 0x000e620008000000 */
[----:B0-----:R-:W-:-:S02]  /*cc70*/  ISETP.EQ.U32.AND P0, PT, R0, R7, PT ;  /* 0x000000070000720c */ /* 0x001fc40003f02070 */
[----:B--2---:R-:W-:Y:S02]  /*cc80*/  R2UR UR5, R2 ;  /* 0x00000000020572ca */ /* 0x004fe400000e0000 */
[----:B------:R-:W1:Y:S09]  /*cc90*/  LDC.64 R2, c[0x0][0xd38] ;  /* 0x00034e00ff027b82 */ /* 0x000e720000000a00 */
[----:B-1----:R-:W2:Y:S01]  /*cca0*/  @P0 ATOMG.E.ADD.STRONG.GPU PT, R3, desc[UR6][R2.64], R5 ;  /* 0x00000005020309a8 */ /* 0x002ea200081ee1c6 */
[----:B------:R-:W0:Y:S02]  /*ccb0*/  S2R R4, SR_LTMASK ;  /* 0x0000000000047919 */ /* 0x000e240000003900 */
[----:B0-----:R-:W-:-:S04]  /*ccc0*/  LOP3.LUT R4, R4, UR4, RZ, 0xc0, !PT ;  /* 0x0000000404047c12 */ /* 0x001fc8000f8ec0ff */
[----:B------:R-:W0:Y:S01]  /*ccd0*/  POPC R7, R4 ;  /* 0x0000000400077309 */ /* 0x000e220000000000 */
[----:B--2---:R-:W0:Y:S02]  /*cce0*/  SHFL.IDX PT, R0, R3, R0, 0x1f ;  /* 0x00001f0003007589 */ /* 0x004e2400000e0000 */
[----:B0-----:R-:W-:Y:S01]  /*ccf0*/  IADD3 R16, R0, UR5, R7 ;  /* 0x0000000500107c10 */ /* 0x001fe2000fffe007 */
[----:B------:R-:W-:Y:S06]  /*cd00*/  BRA `(.L_x_3492) ;  /* 0x0000003000c07947 */ /* 0x000fec0003800000 */
.L_x_3491:
        /* <DEDUP_REMOVED lines=23> */
.L_x_3493:
        /* <DEDUP_REMOVED lines=20> */
.L_x_3495:
        /* <DEDUP_REMOVED lines=16> */
.L_x_3494:
[----:B------:R-:W2:Y:S01]  /*d0c0*/  LDL.LU R2, [R1+0x18] ;  /* 0x0000180001027983 */ /* 0x000ea20000300800 */
[----:B------:R-:W-:Y:S01]  /*d0d0*/  ULDC.64 UR4, c[0x0][0xaf0] ;  /* 0x0002bc0000047ab9 */ /* 0x000fe20000000a00 */
[----:B------:R-:W0:Y:S02]  /*d0e0*/  LDC R4, c[0x0][0x428] ;  /* 0x00010a00ff047b82 */ /* 0x000e240000000800 */
        /* <DEDUP_REMOVED lines=18> */
[----:B0-----:R-:W-:Y:S01]  /*d210*/  ISETP.NE.AND P0, PT, R4, 0x1, PT ;  /* 0x000000010400780c */ /* 0x001fe20003f05270 */
[----:B------:R-:W-:Y:S01]  /*d220*/  IMAD R17, R17, 0x40, R7 ;  /* 0x0000004011117824 */ /* 0x000fe200078e0207 */
[----:B------:R-:W-:Y:S02]  /*d230*/  MOV R4, R18 ;  /* 0x0000001200047202 */ /* 0x000fe40000000f00 */
[----:B------:R-:W-:-:S09]  /*d240*/  PLOP3.LUT P1, PT, P6, PT, PT, 0x8, 0x0 ;  /* 0x000000000000781c */ /* 0x000fd2000372e170 */
[----:B------:R-:W0:Y:S08]  /*d250*/  @P0 LDC R5, c[0x0][0x42c] ;  /* 0x00010b00ff050b82 */ /* 0x000e300000000800 */
[----:B-1----:R-:W1:Y:S01]  /*d260*/  @P0 LDC R2, c[0x0][0x430] ;  /* 0x00010c00ff020b82 */ /* 0x002e620000000800 */
[----:B0-----:R-:W-:-:S05]  /*d270*/  @P0 IMAD.HI.U32 R3, R18, R5, RZ ;  /* 0x0000000512030227 */ /* 0x001fca00078e00ff */
[----:B-1----:R-:W-:Y:S02]  /*d280*/  @P0 SHF.R.U32.HI R4, RZ, R2, R3 ;  /* 0x00000002ff040219 */ /* 0x002fe40000011603 */
[----:B------:R-:W-:-:S04]  /*d290*/  ISETP.NE.U32.AND P0, PT, RZ, UR4, PT ;  /* 0x00000004ff007c0c */ /* 0x000fc8000bf05070 */
[----:B------:R-:W-:-:S04]  /*d2a0*/  ISETP.NE.AND.EX P0, PT, RZ, UR5, PT, P0 ;  /* 0x00000005ff007c0c */ /* 0x000fc8000bf05300 */
[----:B------:R-:W-:-:S09]  /*d2b0*/  SEL R6, R6, RZ, !P0 ;  /* 0x000000ff06067207 */ /* 0x000fd20004000000 */
.L_x_3496:
        /* <DEDUP_REMOVED lines=17> */
.L_x_3566:
[----:B------:R-:W2:Y:S01]  /*d3d0*/  LDL R8, [R1+0x14] ;  /* 0x0000140001087983 */ /* 0x000ea20000100800 */
[----:B------:R-:W-:Y:S01]  /*d3e0*/  UMOV UR4, 0xffffffff ;  /* 0xffffffff00047882 */ /* 0x000fe20000000000 */
[----:B------:R-:W-:Y:S01]  /*d3f0*/  SHF.R.S32.HI R5, RZ, 0x1f, R0 ;  /* 0x0000001fff057819 */ /* 0x000fe20000011400 */
[----:B--2---:R-:W-:Y:S01]  /*d400*/  VIADD R9, R8, 0xffffffff ;  /* 0xffffffff08097836 */ /* 0x004fe20000000000 */
[----:B------:R-:W-:Y:S06]  /*d410*/  BRA.DIV UR4, `(.L_x_3498) ;  /* 0x0000003e04107947 */ /* 0x000fec000b800000 */
[----:B------:R-:W-:-:S13]  /*d420*/  ELECT P6, URZ, PT ;  /* 0x00000000003f782f */ /* 0x000fda00038c0000 */
.L_x_3569:
        /* <DEDUP_REMOVED lines=25> */
.L_x_3500:
        /* <DEDUP_REMOVED lines=9> */
.L_x_3570:
        /* <DEDUP_REMOVED lines=11> */
.L_x_3502:
        /* <DEDUP_REMOVED lines=23> */
.L_x_3499:
[----:B------:R-:W0:Y:S01]  /*d870*/  S2R R12, SR_CgaCtaId ;  /* 0x00000000000c7919 */ /* 0x000e220000008800 */
[----:B------:R-:W-:Y:S05]  /*d880*/  WARPSYNC.ALL ;  /* 0x0000000000007948 */ /* 0x000fea0003800000 */
[----:B------:R-:W-:Y:S01]  /*d890*/  BAR.SYNC.DEFER_BLOCKING 0x8, 0xa0 ;  /* 0x0202800000007b1d */ /* 0x000fe20000010000 */
[----:B------:R-:W-:Y:S02]  /*d8a0*/  ELECT P0, URZ, PT ;  /* 0x00000000003f782f */ /* 0x000fe40003800000 */
[----:B------:R-:W-:-:S03]  /*d8b0*/  MOV R11, 0x400 ;  /* 0x00000400000b7802 */ /* 0x000fc60000000f00 */
[----:B------:R-:W-:Y:S01]  /*d8c0*/  BSSY B0, `(.L_x_3503) ;  /* 0x000004c000007945 */ /* 0x000fe20003800000 */
[----:B0-----:R-:W-:-:S07]  /*d8d0*/  LEA R11, R12, R11, 0x18 ;  /* 0x0000000b0c0b7211 */ /* 0x001fce00078ec0ff */
[----:B------:R-:W-:Y:S05]  /*d8e0*/  @!P0 BRA `(.L_x_3504) ;  /* 0x0000000400248947 */ /* 0x000fea0003800000 */
[----:B------:R-:W-:Y:S01]  /*d8f0*/  R2UR UR16, R11 ;  /* 0x000000000b1072ca */ /* 0x000fe200000e0000 */
[----:B------:R-:W-:Y:S01]  /*d900*/  UIADD3 UR14, UP0, UR54, 0x270, URZ ;  /* 0x00000270360e7890 */ /* 0x000fe2000ff1e03f */
[----:B------:R-:W-:Y:S01]  /*d910*/  R2UR UR11, R17 ;  /* 0x00000000110b72ca */ /* 0x000fe200000e0000 */
[----:B------:R-:W-:Y:S01]  /*d920*/  UMOV UR6, 0x0 ;  /* 0x0000000000067882 */ /* 0x000fe20000000000 */
[----:B------:R-:W-:Y:S01]  /*d930*/  R2UR UR12, R18 ;  /* 0x00000000120c72ca */ /* 0x000fe200000e0000 */
[----:B------:R-:W-:Y:S01]  /*d940*/  UIADD3.X UR15, URZ, UR55, URZ, UP0, !UPT ;  /* 0x000000373f0f7290 */ /* 0x000fe200087fe43f */
[----:B------:R-:W-:Y:S01]  /*d950*/  R2UR UR13, R6 ;  /* 0x00000000060d72ca */ /* 0x000fe200000e0000 */
[----:B------:R-:W-:Y:S01]  /*d960*/  IMAD.MOV.U32 R6, RZ, RZ, 0x2000 ;  /* 0x00002000ff067424 */ /* 0x000fe200078e00ff */
[----:B------:R-:W-:Y:S01]  /*d970*/  UIADD3 UR4, UP0, UR54, 0x770, URZ ;  /* 0x0000077036047890 */ /* 0x000fe2000ff1e03f */
[----:B------:R-:W-:Y:S01]  /*d980*/  MOV R8, UR46 ;  /* 0x0000002e00087c02 */ /* 0x000fe20008000f00 */
[----:B------:R-:W-:Y:S01]  /*d990*/  UMOV UR7, 0x12f00000 ;  /* 0x12f0000000077882 */ /* 0x000fe20000000000 */
[----:B------:R-:W-:Y:S01]  /*d9a0*/  UMOV UR10, URZ ;  /* 0x0000003f000a7c82 */ /* 0x000fe20008000000 */
[----:B------:R0:W-:Y:S01]  /*d9b0*/  SYNCS.ARRIVE.TRANS64 RZ, [R11+URZ+0x38800], R6 ;  /* 0x038800060bff79a7 */ /* 0x0001e2000800003f */
[----:B------:R-:W-:Y:S01]  /*d9c0*/  UIADD3 UR8, UR16, 0x20400, URZ ;  /* 0x0002040010087890 */ /* 0x000fe2000fffe03f */
[----:B------:R-:W-:Y:S01]  /*d9d0*/  R2UR UR46, R8 ;  /* 0x00000000082e72ca */ /* 0x000fe200000e0000 */
[----:B------:R-:W-:-:S02]  /*d9e0*/  UIADD3 UR9, UR16, 0x38800, URZ ;  /* 0x0003880010097890 */ /* 0x000fc4000fffe03f */
[----:B------:R-:W-:Y:S02]  /*d9f0*/  UIADD3.X UR5, URZ, UR55, URZ, UP0, !UPT ;  /* 0x000000373f057290 */ /* 0x000fe400087fe43f */
[----:B------:R-:W-:Y:S01]  /*da00*/  UIADD3 UR40, UR16, 0x28400, URZ ;  /* 0x0002840010287890 */ /* 0x000fe2000fffe03f */
[----:B------:R-:W-:Y:S01]  /*da10*/  UMOV UR42, 0x100 ;  /* 0x00000100002a7882 */ /* 0x000fe20000000000 */
[----:B0-----:R-:W-:Y:S01]  /*da20*/  IMAD.MOV.U32 R6, RZ, RZ, 0x10000 ;  /* 0x00010000ff067424 */ /* 0x001fe200078e00ff */
[----:B------:R-:W-:Y:S02]  /*da30*/  MOV R10, UR42 ;  /* 0x0000002a000a7c02 */ /* 0x000fe40008000f00 */
[----:B------:R0:W-:Y:S01]  /*da40*/  UTMALDG.4D [UR8], [UR14], desc[UR6] ;  /* 0x000006080e0075b4 */ /* 0x0001e20008019000 */
[----:B------:R-:W-:Y:S01]  /*da50*/  UMOV UR42, 0x40 ;  /* 0x00000040002a7882 */ /* 0x000fe20000000000 */
[----:B------:R-:W-:Y:S01]  /*da60*/  UMOV UR43, UR11 ;  /* 0x0000000b002b7c82 */ /* 0x000fe20008000000 */
[----:B------:R-:W-:Y:S01]  /*da70*/  UMOV UR44, UR12 ;  /* 0x0000000c002c7c82 */ /* 0x000fe20008000000 */
        /* <DEDUP_REMOVED lines=18> */
[----:B0-----:R-:W-:Y:S01]  /*dba0*/  UIADD3 UR8, UR16, 0x26400, URZ ;  /* 0x0002640010087890 */ /* 0x001fe2000fffe03f */
[----:B-1----:R-:W-:Y:S01]  /*dbb0*/  MOV R6, UR47 ;  /* 0x0000002f00067c02 */ /* 0x002fe20008000f00 */
[----:B------:R-:W-:Y:S01]  /*dbc0*/  UIADD3 UR9, UR16, 0x38810, URZ ;  /* 0x0003881010097890 */ /* 0x000fe2000fffe03f */
[----:B------:R-:W-:Y:S01]  /*dbd0*/  UMOV UR26, 0x180 ;  /* 0x00000180001a7882 */ /* 0x000fe20000000000 */
[----:B------:R-:W-:Y:S01]  /*dbe0*/  UMOV UR27, UR11 ;  /* 0x0000000b001b7c82 */ /* 0x000fe20008000000 */
[----:B------:R-:W-:Y:S01]  /*dbf0*/  UMOV UR28, UR12 ;  /* 0x0000000c001c7c82 */ /* 0x000fe20008000000 */
[----:B------:R-:W-:Y:S01]  /*dc00*/  UMOV UR29, UR13 ;  /* 0x0000000d001d7c82 */ /* 0x000fe20008000000 */
[----:B------:R-:W-:-:S02]  /*dc10*/  UMOV UR18, 0x1c0 ;  /* 0x000001c000127882 */ /* 0x000fc40000000000 */
[----:B------:R-:W-:Y:S01]  /*dc20*/  UMOV UR41, UR9 ;  /* 0x0000000900297c82 */ /* 0x000fe20008000000 */
[----:B------:R-:W-:Y:S01]  /*dc30*/  UMOV UR57, UR9 ;  /* 0x0000000900397c82 */ /* 0x000fe20008000000 */
[----:B------:R-:W-:Y:S01]  /*dc40*/  UTMALDG.4D [UR8], [UR4], desc[UR6] ;  /* 0x00000608040075b4 */ /* 0x000fe20008019000 */
[----:B------:R-:W-:Y:S01]  /*dc50*/  UMOV UR49, UR9 ;  /* 0x0000000900317c82 */ /* 0x000fe20008000000 */
[----:B------:R-:W-:Y:S01]  /*dc60*/  UMOV UR33, UR9 ;  /* 0x0000000900217c82 */ /* 0x000fe20008000000 */
[----:B------:R-:W-:Y:S01]  /*dc70*/  UMOV UR25, UR9 ;  /* 0x0000000900197c82 */ /* 0x000fe20008000000 */
[----:B------:R-:W-:Y:S01]  /*dc80*/  UMOV UR19, UR11 ;  /* 0x0000000b00137c82 */ /* 0x000fe20008000000 */
[----:B------:R-:W-:Y:S01]  /*dc90*/  UMOV UR20, UR12 ;  /* 0x0000000c00147c82 */ /* 0x000fe20008000000 */
[----:B------:R-:W-:Y:S01]  /*dca0*/  UMOV UR21, UR13 ;  /* 0x0000000d00157c82 */ /* 0x000fe20008000000 */
[----:B------:R-:W-:Y:S01]  /*dcb0*/  UMOV UR17, UR9 ;  /* 0x0000000900117c82 */ /* 0x000fe20008000000 */
[----:B------:R0:W-:Y:S01]  /*dcc0*/  UTMALDG.4D [UR40], [UR4], desc[UR6] ;  /* 0x00000628040075b4 */ /* 0x0001e20008019000 */
[----:B------:R-:W-:Y:S01]  /*dcd0*/  R2UR UR47, R6 ;  /* 0x00000000062f72ca */ /* 0x000fe200000e0000 */
[----:B------:R1:W-:Y:S01]  /*dce0*/  UTMALDG.4D [UR56], [UR4], desc[UR6] ;  /* 0x00000638040075b4 */ /* 0x0003e20008019000 */
[----:B------:R1:W-:Y:S01]  /*dcf0*/  UTMALDG.4D [UR48], [UR4], desc[UR6] ;  /* 0x00000630040075b4 */ /* 0x0003e20008019000 */
[----:B0-----:R-:W-:Y:S01]  /*dd00*/  R2UR UR42, R10 ;  /* 0x000000000a2a72ca */ /* 0x001fe200000e0000 */
[----:B------:R-:W-:-:S02]  /*dd10*/  UIADD3 UR40, UR16, 0x2e400, URZ ;  /* 0x0002e40010287890 */ /* 0x000fc4000fffe03f */
[----:B------:R-:W-:-:S10]  /*dd20*/  UIADD3 UR16, UR16, 0x34400, URZ ;  /* 0x0003440010107890 */ /* 0x000fd4000fffe03f */
[----:B------:R1:W-:Y:S01]  /*dd30*/  UTMALDG.4D [UR40], [UR4], desc[UR6] ;  /* 0x00000628040075b4 */ /* 0x0003e20008019000 */
[----:B------:R1:W-:Y:S01]  /*dd40*/  UTMALDG.4D [UR32], [UR4], desc[UR6] ;  /* 0x00000620040075b4 */ /* 0x0003e20008019000 */
[----:B------:R1:W-:Y:S01]  /*dd50*/  UTMALDG.4D [UR24], [UR4], desc[UR6] ;  /* 0x00000618040075b4 */ /* 0x0003e20008019000 */
[----:B------:R1:W-:Y:S02]  /*dd60*/  UTMALDG.4D [UR16], [UR4], desc[UR6] ;  /* 0x00000610040075b4 */ /* 0x0003e40008019000 */
[----:B-1----:R-:W-:Y:S01]  /*dd70*/  NOP ;  /* 0x0000000000007918 */ /* 0x002fe20000000000 */
.L_x_3504:
[----:B------:R-:W-:Y:S05]  /*dd80*/  BSYNC B0 ;  /* 0x0000000000007941 */ /* 0x000fea0003800000 */
.L_x_3503:
[----:B------:R-:W2:Y:S02]  /*dd90*/  LDL.LU R6, [R1+0x2c] ;  /* 0x00002c0001067983 */ /* 0x000ea40000300800 */
[----:B--2---:R-:W-:-:S13]  /*dda0*/  R2UR UR5, R6 ;  /* 0x00000000060572ca */ /* 0x004fda00000e0000 */
[----:B------:R-:W-:-:S04]  /*ddb0*/  UIADD3 UR5, UR5, 0x1, URZ ;  /* 0x0000000105057890 */ /* 0x000fc8000fffe03f */
[----:B------:R-:W-:Y:S02]  /*ddc0*/  ULEA.HI UR4, UR5, UR5, URZ, 0x1 ;  /* 0x0000000505047291 */ /* 0x000fe4000f8f083f */
[----:B------:R-:W-:Y:S02]  /*ddd0*/  MOV R6, UR5 ;  /* 0x0000000500067c02 */ /* 0x000fe40008000f00 */
[----:B------:R-:W-:-:S03]  /*dde0*/  ULOP3.LUT UR4, UR4, 0xfffffffe, URZ, 0xc0, !UPT ;  /* 0xfffffffe04047892 */ /* 0x000fc6000f8ec03f */
[----:B------:R0:W-:Y:S01]  /*ddf0*/  STL [R1+0x2c], R6 ;  /* 0x00002c0601007387 */ /* 0x0001e20000100800 */
[----:B------:R-:W-:-:S06]  /*de00*/  UIADD3 UR4, UR5, -UR4, URZ ;  /* 0x8000000405047290 */ /* 0x000fcc000fffe03f */
[----:B0-----:R-:W-:-:S05]  /*de10*/  IMAD.U32 R6, RZ, RZ, UR4 ;  /* 0x00000004ff067e24 */ /* 0x001fca000f8e00ff */
[----:B------:R-:W-:-:S04]  /*de20*/  SHF.L.U32 R6, R6, 0x1f, RZ ;  /* 0x0000001f06067819 */ /* 0x000fc800000006ff */
[----:B------:R-:W0:Y:S02]  /*de30*/  SYNCS.PHASECHK.TRANS64.TRYWAIT P0, [R11+URZ+0x38820], R6 ;  /* 0x038820060b0075a7 */ /* 0x000e24000800017f */
[----:B0-----:R-:W-:Y:S05]  /*de40*/  @!P0 BRA `(.L_x_3505) ;  /* 0x0000003000b88947 */ /* 0x001fea0003800000 */
.L_x_3571:
[----:B------:R-:W-:Y:S01]  /*de50*/  ULDC.64 UR38, c[0x0][0x3f8] ;  /* 0x0000fe0000267ab9 */ /* 0x000fe20000000a00 */
[----:B------:R-:W-:Y:S01]  /*de60*/  ULDC.64 UR46, c[0x0][0x408] ;  /* 0x00010200002e7ab9 */ /* 0x000fe20000000a00 */
        /* <DEDUP_REMOVED lines=11> */
.L_x_3572:
        /* <DEDUP_REMOVED lines=11> */
.L_x_3509:
        /* <DEDUP_REMOVED lines=19> */
[----:B--2---:R-:W-:Y:S02]  /*e100*/  LEA R6, R10, R11, 0x10 ;  /* 0x0000000b0a067211 */ /* 0x004fe400078e80ff */
[----:B---3--:R-:W-:-:S02]  /*e110*/  R2UR UR11, R13 ;  /* 0x000000000d0b72ca */ /* 0x008fc400000e0000 */
        /* <DEDUP_REMOVED lines=37> */
.L_x_3507:
[----:B------:R-:W-:Y:S05]  /*e370*/  BSYNC B0 ;  /* 0x0000000000007941 */ /* 0x000fea0003800000 */
.L_x_3506:
        /* <DEDUP_REMOVED lines=40> */
[----:B------:R-:W-:-:S05]  /*e600*/  IMAD.WIDE.U32 R6, R0, UR4, R6 ;  /* 0x0000000400067c25 */ /* 0x000fca000f8e0006 */
[----:B------:R-:W-:Y:S02]  /*e610*/  IADD3 R12, R12, R7, RZ ;  /* 0x000000070c0c7210 */ /* 0x000fe40007ffe0ff */
[----:B------:R-:W-:-:S04]  /*e620*/  LEA R2, P0, R6, R2, 0x2 ;  /* 0x0000000206027211 */ /* 0x000fc800078010ff */
[----:B------:R-:W-:Y:S01]  /*e630*/  LEA.HI.X R3, R6, R3, R12, 0x2, P0 ;  /* 0x0000000306037211 */ /* 0x000fe200000f140c */
[----:B------:R-:W-:-:S04]  /*e640*/  IMAD.MOV R6, RZ, RZ, -R10 ;  /* 0x000000ffff067224 */ /* 0x000fc800078e0a0a */
[----:B------:R1:W5:Y:S01]  /*e650*/  LDG.E R7, desc[UR6][R2.64] ;  /* 0x0000000602077981 */ /* 0x000362000c1e1900 */
[----:B------:R-:W-:-:S07]  /*e660*/  IMAD R8, R13, R6, R8 ;  /* 0x000000060d087224 */ /* 0x000fce00078e0208 */
.L_x_3516:
[----:B-1----:R-:W1:Y:S01]  /*e670*/  S2R R3, SR_CgaCtaId ;  /* 0x0000000000037919 */ /* 0x002e620000008800 */
[----:B------:R-:W-:-:S04]  /*e680*/  MOV R2, 0x400 ;  /* 0x0000040000027802 */ /* 0x000fc80000000f00 */
[----:B-1----:R-:W-:Y:S02]  /*e690*/  LEA R2, R3, R2, 0x18 ;  /* 0x0000000203027211 */ /* 0x002fe400078ec0ff */
[----:B------:R-:W-:-:S03]  /*e6a0*/  SHF.L.U32 R3, R14, 0x1f, RZ ;  /* 0x0000001f0e037819 */ /* 0x000fc600000006ff */
[----:B------:R-:W-:-:S04]  /*e6b0*/  IMAD R2, R15, 0x8, R2 ;  /* 0x000000080f027824 */ /* 0x000fc800078e0202 */
[----:B------:R-:W1:Y:S02]  /*e6c0*/  SYNCS.PHASECHK.TRANS64.TRYWAIT P0, [R2+URZ+0x38840], R3 ;  /* 0x03884003020075a7 */ /* 0x000e64000800017f */
[----:B-1----:R-:W-:Y:S05]  /*e6d0*/  @!P0 BRA `(.L_x_3517) ;  /* 0x0000002800c88947 */ /* 0x002fea0003800000 */
.L_x_3573:
        /* <DEDUP_REMOVED lines=11> */
.L_x_3518:
        /* <DEDUP_REMOVED lines=14> */
[----:B--2---:R-:W-:-:S04]  /*e870*/  LEA R6, R6, R12, 0xd ;  /* 0x0000000c06067211 */ /* 0x004fc800078e68ff */
[----:B------:R-:W-:Y:S01]  /*e880*/  R2UR UR8, R6 ;  /* 0x00000000060872ca */ /* 0x000fe200000e0000 */
[----:B---3--:R-:W-:-:S05]  /*e890*/  IMAD R8, R8, 0x40, R10 ;  /* 0x0000004008087824 */ /* 0x008fca00078e020a */
[----:B------:R-:W-:-:S07]  /*e8a0*/  R2UR UR11, R8 ;  /* 0x00000000080b72ca */ /* 0x000fce00000e0000 */
[----:B------:R-:W-:-:S09]  /*e8b0*/  UIADD3 UR8, UR8, 0x22400, URZ ;  /* 0x0002240008087890 */ /* 0x000fd2000fffe03f */
[----:B------:R2:W-:Y:S01]  /*e8c0*/  UTMALDG.4D [UR8], [UR4], desc[UR6] ;  /* 0x00000608040075b4 */ /* 0x0005e20008019000 */
[----:B------:R-:W3:Y:S02]  /*e8d0*/  SYNCS.PHASECHK.TRANS64.TRYWAIT P0, [R2+URZ+0x38860], R3 ;  /* 0x03886003020075a7 */ /* 0x000ee4000800017f */
[----:B--23--:R-:W-:Y:S05]  /*e8e0*/  @!P0 BRA `(.L_x_3519) ;  /* 0x0000002800588947 */ /* 0x00cfea0003800000 */
.L_x_3574:
        /* <DEDUP_REMOVED lines=8> */
.L_x_3520:
[----:B-12---:R-:W2:Y:S01]  /*e970*/  LDL R3, [R1] ;  /* 0x0000000001037983 */ /* 0x006ea20000100800 */
        /* <DEDUP_REMOVED lines=53> */
.L_x_3515:
[----:B------:R-:W-:Y:S05]  /*ecd0*/  BSYNC B2 ;  /* 0x0000000000027941 */ /* 0x000fea0003800000 */
.L_x_3514:
[----:B------:R-:W2:Y:S02]  /*ece0*/  LDL.LU R2, [R1+0x14] ;  /* 0x0000140001027983 */ /* 0x000ea40000300800 */
[----:B--2---:R-:W-:-:S07]  /*ecf0*/  IADD3 R8, R2, -0x3, RZ ;  /* 0xfffffffd02087810 */ /* 0x004fce0007ffe0ff */
.L_x_3513:
[----:B------:R-:W-:Y:S05]  /*ed00*/  BSYNC B1 ;  /* 0x0000000000017941 */ /* 0x000fea0003800000 */
.L_x_3512:
[----:B------:R-:W-:-:S05]  /*ed10*/  IMAD.MOV R2, RZ, RZ, -R11 ;  /* 0x000000ffff027224 */ /* 0x000fca00078e0a0b */
[----:B------:R-:W-:-:S13]  /*ed20*/  ISETP.NE.AND P0, PT, R9, R2, PT ;  /* 0x000000020900720c */ /* 0x000fda0003f05270 */
[----:B------:R-:W-:Y:S05]  /*ed30*/  @!P0 BRA `(.L_x_3511) ;  /* 0x0000001000388947 */ /* 0x000fea0003800000 */
.L_x_3535:
        /* <DEDUP_REMOVED lines=10> */
[----:B------:R-:W-:Y:S01]  /*ede0*/  ISETP.NE.U32.AND P0, PT, RZ, UR38, PT ;  /* 0x00000026ff007c0c */ /* 0x000fe2000bf05070 */
[----:B------:R-:W-:-:S03]  /*edf0*/  IMAD.MOV.U32 R12, RZ, RZ, R8 ;  /* 0x000000ffff0c7224 */ /* 0x000fc600078e0008 */
[----:B------:R-:W-:-:S13]  /*ee00*/  ISETP.NE.AND.EX P0, PT, RZ, UR39, PT, P0 ;  /* 0x00000027ff007c0c */ /* 0x000fda000bf05300 */
[----:B------:R-:W-:Y:S05]  /*ee10*/  @!P0 BRA `(.L_x_3523) ;  /* 0x0000000000488947 */ /* 0x000fea0003800000 */
[----:B------:R-:W1:Y:S01]  /*ee20*/  LDC R12, c[0x0][0x41c] ;  /* 0x00010700ff0c7b82 */ /* 0x000e620000000800 */
[----:B------:R-:W-:Y:S01]  /*ee30*/  MOV R11, R8 ;  /* 0x00000008000b7202 */ /* 0x000fe20000000f00 */
[----:B------:R-:W-:Y:S01]  /*ee40*/  IMAD R7, R5, UR46, RZ ;  /* 0x0000002e05077c24 */ /* 0x000fe2000f8e02ff */
[----:B------:R-:W-:-:S03]  /*ee50*/  ULDC.64 UR4, c[0x0][0x208] ;  /* 0x0000820000047ab9 */ /* 0x000fc60000000a00 */
        /* <DEDUP_REMOVED lines=9> */
[----:B------:R-:W-:-:S04]  /*eef0*/  LEA R6, P0, R2, UR38, 0x2 ;  /* 0x0000002602067c11 */ /* 0x000fc8000f8010ff */
[----:B------:R-:W-:Y:S01]  /*ef00*/  LEA.HI.X R7, R2, UR39, R3, 0x2, P0 ;  /* 0x0000002702077c11 */ /* 0x000fe200080f1403 */
[----:B------:R-:W-:-:S04]  /*ef10*/  IMAD.MOV R3, RZ, RZ, -R11 ;  /* 0x000000ffff037224 */ /* 0x000fc800078e0a0b */
[----:B------:R-:W-:Y:S01]  /*ef20*/  IMAD R12, R12, R3, R8 ;  /* 0x000000030c0c7224 */ /* 0x000fe200078e0208 */
[----:B------:R1:W5:Y:S06]  /*ef30*/  LDG.E R7, desc[UR4][R6.64] ;  /* 0x0000000406077981 */ /* 0x00036c000c1e1900 */
.L_x_3523:
[----:B------:R-:W2:Y:S01]  /*ef40*/  S2R R3, SR_CgaCtaId ;  /* 0x0000000000037919 */ /* 0x000ea20000008800 */
[----:B------:R-:W-:-:S04]  /*ef50*/  MOV R2, 0x400 ;  /* 0x0000040000027802 */ /* 0x000fc80000000f00 */
[----:B--2---:R-:W-:Y:S02]  /*ef60*/  LEA R2, R3, R2, 0x18 ;  /* 0x0000000203027211 */ /* 0x004fe400078ec0ff */
[----:B------:R-:W-:Y:S02]  /*ef70*/  SHF.L.U32 R3, R10, 0x1f, RZ ;  /* 0x0000001f0a037819 */ /* 0x000fe400000006ff */
[----:B------:R-:W-:-:S04]  /*ef80*/  LEA R2, R9, R2, 0x3 ;  /* 0x0000000209027211 */ /* 0x000fc800078e18ff */
[----:B------:R-:W2:Y:S02]  /*ef90*/  SYNCS.PHASECHK.TRANS64.TRYWAIT P0, [R2+URZ+0x38840], R3 ;  /* 0x03884003020075a7 */ /* 0x000ea4000800017f */
[----:B--2---:R-:W-:Y:S05]  /*efa0*/  @!P0 BRA `(.L_x_3524) ;  /* 0x0000002000bc8947 */ /* 0x004fea0003800000 */
.L_x_3575:
        /* <DEDUP_REMOVED lines=11> */
.L_x_3525:
        /* <DEDUP_REMOVED lines=8> */
[----:B-1----:R-:W-:-:S05]  /*f0e0*/  LEA R6, R13, R6, 0x18 ;  /* 0x000000060d067211 */ /* 0x002fca00078ec0ff */
[----:B------:R-:W-:-:S05]  /*f0f0*/  IMAD R6, R9, 0x2000, R6 ;  /* 0x0000200009067824 */ /* 0x000fca00078e0206 */
        /* <DEDUP_REMOVED lines=11> */
.L_x_3576:
        /* <DEDUP_REMOVED lines=8> */
.L_x_3527:
        /* <DEDUP_REMOVED lines=53> */
.L_x_3522:
[----:B------:R-:W-:Y:S05]  /*f580*/  BSYNC B1 ;  /* 0x0000000000017941 */ /* 0x000fea0003800000 */
.L_x_3521:
        /* <DEDUP_REMOVED lines=9> */
[----:B------:R-:W-:Y:S01]  /*f620*/  ISETP.NE.U32.AND P0, PT, RZ, UR38, PT ;  /* 0x00000026ff007c0c */ /* 0x000fe2000bf05070 */
[----:B------:R-:W-:-:S03]  /*f630*/  VIADD R9, R8, 0xffffffff ;  /* 0xffffffff08097836 */ /* 0x000fc60000000000 */
[----:B------:R-:W-:-:S13]  /*f640*/  ISETP.NE.AND.EX P0, PT, RZ, UR39, PT, P0 ;  /* 0x00000027ff007c0c */ /* 0x000fda000bf05300 */
[----:B------:R-:W-:Y:S05]  /*f650*/  @!P0 BRA `(.L_x_3530) ;  /* 0x0000000000448947 */ /* 0x000fea0003800000 */
[----:B------:R-:W2:Y:S01]  /*f660*/  LDC R6, c[0x0][0x41c] ;  /* 0x00010700ff067b82 */ /* 0x000ea20000000800 */
[----:B------:R-:W-:Y:S01]  /*f670*/  IMAD R7, R5, UR46, RZ ;  /* 0x0000002e05077c24 */ /* 0x000fe2000f8e02ff */
[----:B------:R-:W-:Y:S01]  /*f680*/  ULDC.64 UR4, c[0x0][0x208] ;  /* 0x0000820000047ab9 */ /* 0x000fe20000000a00 */
[----:B--2---:R-:W-:-:S13]  /*f690*/  ISETP.NE.AND P0, PT, R6, 0x1, PT ;  /* 0x000000010600780c */ /* 0x004fda0003f05270 */
[----:B------:R-:W2:Y:S02]  /*f6a0*/  @P0 LDC.64 R2, c[0x0][0x420] ;  /* 0x00010800ff020b82 */ /* 0x000ea40000000a00 */
[----:B--2---:R-:W-:Y:S01]  /*f6b0*/  @P0 IMAD.HI.U32 R10, R9, R2, RZ ;  /* 0x00000002090a0227 */ /* 0x004fe200078e00ff */
[----:B------:R-:W-:-:S04]  /*f6c0*/  MOV R2, R9 ;  /* 0x0000000900027202 */ /* 0x000fc80000000f00 */
[----:B------:R-:W-:-:S05]  /*f6d0*/  @P0 SHF.R.U32.HI R2, RZ, R3, R10 ;  /* 0x00000003ff020219 */ /* 0x000fca000001160a */
[----:B------:R-:W-:-:S04]  /*f6e0*/  IMAD.MOV R3, RZ, RZ, -R2 ;  /* 0x000000ffff037224 */ /* 0x000fc800078e0a02 */
[----:B------:R-:W-:Y:S01]  /*f6f0*/  IMAD R9, R6, R3, R9 ;  /* 0x0000000306097224 */ /* 0x000fe200078e0209 */
[--C-:B------:R-:W-:Y:S01]  /*f700*/  SHF.R.S32.HI R3, RZ, 0x1f, R2.reuse ;  /* 0x0000001fff037819 */ /* 0x100fe20000011402 */
[C---:B------:R-:W-:Y:S02]  /*f710*/  IMAD R6, R0.reuse, UR47, R7 ;  /* 0x0000002f00067c24 */ /* 0x040fe4000f8e0207 */
[----:B------:R-:W-:-:S04]  /*f720*/  IMAD.WIDE.U32 R2, R0, UR46, R2 ;  /* 0x0000002e00027c25 */ /* 0x000fc8000f8e0002 */
[----:B------:R-:W-:Y:S01]  /*f730*/  IMAD.IADD R3, R6, 0x1, R3 ;  /* 0x0000000106037824 */ /* 0x000fe200078e0203 */
[----:B------:R-:W-:-:S04]  /*f740*/  LEA R6, P0, R2, UR38, 0x2 ;  /* 0x0000002602067c11 */ /* 0x000fc8000f8010ff */
[----:B------:R-:W-:-:S06]  /*f750*/  LEA.HI.X R7, R2, UR39, R3, 0x2, P0 ;  /* 0x0000002702077c11 */ /* 0x000fcc00080f1403 */
[----:B------:R2:W5:Y:S03]  /*f760*/  LDG.E R7, desc[UR4][R6.64] ;  /* 0x0000000406077981 */ /* 0x000566000c1e1900 */
.L_x_3530:
[----:B------:R-:W3:Y:S01]  /*f770*/  S2R R3, SR_CgaCtaId ;  /* 0x0000000000037919 */ /* 0x000ee20000008800 */
[----:B------:R-:W-:-:S04]  /*f780*/  MOV R2, 0x400 ;  /* 0x0000040000027802 */ /* 0x000fc80000000f00 */
[----:B---3--:R-:W-:Y:S02]  /*f790*/  LEA R2, R3, R2, 0x18 ;  /* 0x0000000203027211 */ /* 0x008fe400078ec0ff */
[----:B------:R-:W-:-:S03]  /*f7a0*/  SHF.L.U32 R3, R11, 0x1f, RZ ;  /* 0x0000001f0b037819 */ /* 0x000fc600000006ff */
[----:B------:R-:W-:-:S04]  /*f7b0*/  IMAD R2, R12, 0x8, R2 ;  /* 0x000000080c027824 */ /* 0x000fc800078e0202 */
[----:B------:R-:W3:Y:S02]  /*f7c0*/  SYNCS.PHASECHK.TRANS64.TRYWAIT P0, [R2+URZ+0x38840], R3 ;  /* 0x03884003020075a7 */ /* 0x000ee4000800017f */
[----:B---3--:R-:W-:Y:S05]  /*f7d0*/  @!P0 BRA `(.L_x_3531) ;  /* 0x0000001800d88947 */ /* 0x008fea0003800000 */
.L_x_3577:
[----:B--2---:R-:W2:Y:S02]  /*f7e0*/  S2R R6, SR_TID.X ;  /* 0x0000000000067919 */ /* 0x004ea40000002100 */
        /* <DEDUP_REMOVED lines=8> */
[----:B----4-:R-:W-:Y:S05]  /*f870*/  @!P1 BRA `(.L_x_3532) ;  /* 0x0000000000049947 */ /* 0x010fea0003800000 */
[----:B------:R-:W-:Y:S01]  /*f880*/  BPT.TRAP 0x1 ;  /* 0x000000040000795c */ /* 0x000fe20000300000 */
.L_x_3532:
        /* <DEDUP_REMOVED lines=15> */
[----:B------:R-:W-:Y:S01]  /*f980*/  R2UR UR8, R6 ;  /* 0x00000000060872ca */ /* 0x000fe200000e0000 */
[----:B----4-:R-:W-:-:S05]  /*f990*/  IMAD R9, R9, 0x40, R10 ;  /* 0x0000004009097824 */ /* 0x010fca00078e020a */
[----:B------:R-:W-:-:S07]  /*f9a0*/  R2UR UR11, R9 ;  /* 0x00000000090b72ca */ /* 0x000fce00000e0000 */
[----:B------:R-:W-:-:S09]  /*f9b0*/  UIADD3 UR8, UR8, 0x22400, URZ ;  /* 0x0002240008087890 */ /* 0x000fd2000fffe03f */
[----:B------:R1:W-:Y:S01]  /*f9c0*/  UTMALDG.4D [UR8], [UR4], desc[UR6] ;  /* 0x00000608040075b4 */ /* 0x0003e20008019000 */
[----:B------:R-:W2:Y:S02]  /*f9d0*/  SYNCS.PHASECHK.TRANS64.TRYWAIT P1, [R2+URZ+0x38860], R3 ;  /* 0x03886003020075a7 */ /* 0x000ea4000802017f */
[----:B-12---:R-:W-:Y:S05]  /*f9e0*/  @!P1 BRA `(.L_x_3533) ;  /* 0x0000001800689947 */ /* 0x006fea0003800000 */
.L_x_3578:
        /* <DEDUP_REMOVED lines=8> */
.L_x_3534:
        /* <DEDUP_REMOVED lines=54> */
.L_x_3529:
[----:B------:R-:W-:Y:S05]  /*fdd0*/  BSYNC B1 ;  /* 0x0000000000017941 */ /* 0x000fea0003800000 */
.L_x_3528:
[C---:B------:R-:W-:Y:S01]  /*fde0*/  ISETP.GT.AND P0, PT, R8.reuse, 0x1, PT ;  /* 0x000000010800780c */ /* 0x040fe20003f04270 */
[----:B------:R-:W-:-:S04]  /*fdf0*/  VIADD R2, R8, 0xfffffffe ;  /* 0xfffffffe08027836 */ /* 0x000fc80000000000 */
[----:B------:R-:W-:-:S08]  /*fe00*/  IMAD.MOV.U32 R8, RZ, RZ, R2 ;  /* 0x000000ffff087224 */ /* 0x000fd000078e0002 */
[----:B------:R-:W-:Y:S05]  /*fe10*/  @P0 BRA `(.L_x_3535) ;  /* 0xffffffec00c80947 */ /* 0x000fea000383ffff */
.L_x_3511:
[----:B------:R-:W-:Y:S05]  /*fe20*/  BSYNC B0 ;  /* 0x0000000000007941 */ /* 0x000fea0003800000 */
.L_x_3510:
        /* <DEDUP_REMOVED lines=11> */
[----:B--2---:R-:W2:Y:S01]  /*fee0*/  LDL R2, [R1+0x30] ;  /* 0x0000300001027983 */ /* 0x004ea20000100800 */
[----:B------:R-:W-:Y:S01]  /*fef0*/  VOTEU.ANY UR4, UPT, PT ;  /* 0x0000000000047886 */ /* 0x000fe200038e0100 */
[----:B------:R-:W-:Y:S01]  /*ff00*/  ULDC.64 UR6, c[0x0][0x208] ;  /* 0x0000820000067ab9 */ /* 0x000fe20000000a00 */
[----:B------:R-:W3:Y:S01]  /*ff10*/  FLO.U32 R4, UR4 ;  /* 0x0000000400047d00 */ /* 0x000ee200080e0000 */
[----:B------:R-:W3:Y:S07]  /*ff20*/  S2R R7, SR_LANEID ;  /* 0x0000000000077919 */ /* 0x000eee0000000000 */
[----:B------:R-:W4:Y:S01]  /*ff30*/  POPC R5, UR4 ;  /* 0x0000000400057d09 */ /* 0x000f220008000000 */
[----:B---3--:R-:W-:-:S02]  /*ff40*/  ISETP.EQ.U32.AND P0, PT, R4, R7, PT ;  /* 0x000000070400720c */ /* 0x008fc40003f02070 */
[----:B--2---:R-:W-:Y:S02]  /*ff50*/  R2UR UR5, R2 ;  /* 0x00000000020572ca */ /* 0x004fe400000e0000 */
[----:B------:R-:W4:Y:S09]  /*ff60*/  LDC.64 R2, c[0x0][0xd38] ;  /* 0x00034e00ff027b82 */ /* 0x000f320000000a00 */
[----:B----4-:R-:W2:Y:S01]  /*ff70*/  @P0 ATOMG.E.ADD.STRONG.GPU PT, R3, desc[UR6][R2.64], R5 ;  /* 0x00000005020309a8 */ /* 0x010ea200081ee1c6 */
[----:B------:R-:W3:Y:S02]  /*ff80*/  S2R R6, SR_LTMASK ;  /* 0x0000000000067919 */ /* 0x000ee40000003900 */
[----:B---3--:R-:W-:-:S04]  /*ff90*/  LOP3.LUT R6, R6, UR4, RZ, 0xc0, !PT ;  /* 0x0000000406067c12 */ /* 0x008fc8000f8ec0ff */
[----:B------:R-:W3:Y:S01]  /*ffa0*/  POPC R7, R6 ;  /* 0x0000000600077309 */ /* 0x000ee20000000000 */
[----:B--2---:R-:W3:Y:S02]  /*ffb0*/  SHFL.IDX PT, R4, R3, R4, 0x1f ;  /* 0x00001f0403047589 */ /* 0x004ee400000e0000 */
[----:B---3--:R-:W-:-:S07]  /*ffc0*/  IADD3 R16, R4, UR5, R7 ;  /* 0x0000000504107c10 */ /* 0x008fce000fffe007 */
.L_x_3537:
[----:B------:R-:W-:Y:S05]  /*ffd0*/  BSYNC B0 ;  /* 0x0000000000007941 */ /* 0x000fea0003800000 */
.L_x_3536:
[----:B--2---:R-:W2:Y:S02]  /*ffe0*/  LDL.LU R2, [R1+0x4] ;  /* 0x0000040001027983 */ /* 0x004ea40000300800 */
[----:B--2---:R-:W-:-:S05]  /*fff0*/  LOP3.LUT R2, R2, R0, RZ, 0x3c, !PT ;  /* 0x0000000002027212 */ /* 0x004fca00078e3cff */
[----:B------:R2:W-:Y:S02]  /*10000*/  STL [R1+0x4], R2 ;  /* 0x0000040201007387 */ /* 0x0005e40000100800 */
.L_x_3492:
[----:B------:R-:W-:Y:S05]  /*10010*/  BSYNC B6 ;  /* 0x0000000000067941 */ /* 0x000fea0003800000 */
.L_x_3490:
[----:B------:R-:W-:-:S03]  /*10020*/  UMOV UR4, 0xffffffff ;  /* 0xffffffff00047882 */ /* 0x000fc60000000000 */
[----:B------:R-:W-:Y:S05]  /*10030*/  BRA.DIV UR4, `(.L_x_3538) ;  /* 0x0000001204e87947 */ /* 0x000fea000b800000 */
[----:B------:R3:W4:Y:S04]  /*10040*/  SHFL.IDX PT, R4, R16, RZ, 0x1f ;  /* 0x00001fff10047589 */ /* 0x00072800000e0000 */
[----:B------:R3:W0:Y:S02]  /*10050*/  SHFL.IDX PT, R5, R16, 0x1, 0x1f ;  /* 0x00201f0010057f89 */ /* 0x00062400000e0000 */
.L_x_3582:
[----:B0-----:R-:W0:Y:S01]  /*10060*/  S2R R0, SR_TID.X ;  /* 0x0000000000007919 */ /* 0x001e220000002100 */
[----:B------:R-:W-:Y:S01]  /*10070*/  ULDC UR4, c[0x0][0xd14] ;  /* 0x0003450000047ab9 */ /* 0x000fe20000000800 */
[----:B------:R-:W-:Y:S01]  /*10080*/  BSSY B0, `(.L_x_3539) ;  /* 0x000000c000007945 */ /* 0x000fe20003800000 */
[----:B------:R-:W-:Y:S01]  /*10090*/  IMAD.MOV.U32 R17, RZ, RZ, RZ ;  /* 0x000000ffff117224 */ /* 0x000fe200078e00ff */
[----:B0-----:R-:W-:Y:S01]  /*100a0*/  LOP3.LUT R8, R0, 0x1f, RZ, 0xc0, !PT ;  /* 0x0000001f00087812 */ /* 0x001fe200078ec0ff */
[----:B------:R-:W-:-:S03]  /*100b0*/  IMAD.U32 R0, RZ, RZ, UR4 ;  /* 0x00000004ff007e24 */ /* 0x000fc6000f8e00ff */
[C---:B------:R-:W-:Y:S02]  /*100c0*/  ISETP.NE.AND P0, PT, R8.reuse, 0x1f, PT ;  /* 0x0000001f0800780c */ /* 0x040fe40003f05270 */
[----:B------:R-:W-:-:S04]  /*100d0*/  IADD3 R7, R8, R19, RZ ;  /* 0x0000001308077210 */ /* 0x000fc80007ffe0ff */
[----:B------:R-:W-:-:S13]  /*100e0*/  ISETP.GE.OR P0, PT, R7, R0, !P0 ;  /* 0x000000000700720c */ /* 0x000fda0004706670 */
[----:B------:R-:W-:Y:S05]  /*100f0*/  @P0 BRA `(.L_x_3540) ;  /* 0x0000000000100947 */ /* 0x000fea0003800000 */
[----:B--2---:R-:W0:Y:S01]  /*10100*/  LDC.64 R2, c[0x0][0xd58] ;  /* 0x00035600ff027b82 */ /* 0x004e220000000a00 */
[----:B------:R-:W-:Y:S01]  /*10110*/  ULDC.64 UR4, c[0x0][0x208] ;  /* 0x0000820000047ab9 */ /* 0x000fe20000000a00 */
[----:B0-----:R-:W-:-:S05]  /*10120*/  IMAD.WIDE R2, R7, 0x4, R2 ;  /* 0x0000000407027825 */ /* 0x001fca00078e0202 */
[----:B------:R0:W5:Y:S02]  /*10130*/  LDG.E R17, desc[UR4][R2.64] ;  /* 0x0000000402117981 */ /* 0x000164000c1e1900 */
.L_x_3540:
[----:B------:R-:W-:Y:S05]  /*10140*/  BSYNC B0 ;  /* 0x0000000000007941 */ /* 0x000fea0003800000 */
.L_x_3539:
        /* <DEDUP_REMOVED lines=23> */
.L_x_3590:
[----:B------:R-:W-:Y:S02]  /*102c0*/  ULDC UR4, c[0x0][0xd10] ;  /* 0x0003440000047ab9 */ /* 0x000fe40000000800 */
[----:B---3--:R-:W-:-:S05]  /*102d0*/  MOV R16, UR4 ;  /* 0x0000000400107c02 */ /* 0x008fca0008000f00 */
[----:B--2---:R-:W-:-:S04]  /*102e0*/  IMAD R2, R14, R16, RZ ;  /* 0x000000100e027224 */ /* 0x004fc800078e02ff */
[----:B------:R-:W-:-:S05]  /*102f0*/  IMAD.IADD R5, R5, 0x1, R2 ;  /* 0x0000000105057824 */ /* 0x000fca00078e0202 */
[----:B----4-:R-:W-:-:S13]  /*10300*/  ISETP.GT.AND P0, PT, R5, R4, PT ;  /* 0x000000040500720c */ /* 0x010fda0003f04270 */
[----:B------:R-:W-:Y:S05]  /*10310*/  @P0 BRA `(.L_x_3542) ;  /* 0x0000000000b80947 */ /* 0x000fea0003800000 */
[----:B------:R-:W2:Y:S02]  /*10320*/  LDC R0, c[0x0][0xd14] ;  /* 0x00034500ff007b82 */ /* 0x000ea40000000800 */
.L_x_3547:
[----:B------:R-:W-:-:S05]  /*10330*/  VIADD R19, R19, 0x1f ;  /* 0x0000001f13137836 */ /* 0x000fca0000000000 */
[----:B--2---:R-:W-:-:S13]  /*10340*/  ISETP.GE.AND P0, PT, R19, R0, PT ;  /* 0x000000001300720c */ /* 0x004fda0003f06270 */
[----:B------:R-:W-:Y:S05]  /*10350*/  @P0 BRA `(.L_x_3543) ;  /* 0x0000000400600947 */ /* 0x000fea0003800000 */
[----:B------:R-:W2:Y:S01]  /*10360*/  S2R R2, SR_TID.X ;  /* 0x0000000000027919 */ /* 0x000ea20000002100 */
[----:B------:R-:W-:Y:S01]  /*10370*/  BSSY B0, `(.L_x_3544) ;  /* 0x000000b000007945 */ /* 0x000fe20003800000 */
[----:B------:R-:W-:Y:S02]  /*10380*/  MOV R17, RZ ;  /* 0x000000ff00117202 */ /* 0x000fe40000000f00 */
[----:B--2---:R-:W-:-:S04]  /*10390*/  LOP3.LUT R8, R2, 0x1f, RZ, 0xc0, !PT ;  /* 0x0000001f02087812 */ /* 0x004fc800078ec0ff */
        /* <DEDUP_REMOVED lines=8> */
.L_x_3545:
[----:B------:R-:W-:Y:S05]  /*10420*/  BSYNC B0 ;  /* 0x0000000000007941 */ /* 0x000fea0003800000 */
.L_x_3544:
[----:B------:R-:W-:-:S03]  /*10430*/  UMOV UR4, 0xffffffff ;  /* 0xffffffff00047882 */ /* 0x000fc60000000000 */
[----:B------:R-:W-:Y:S05]  /*10440*/  BRA.DIV UR4, `(.L_x_3546) ;  /* 0x0000001604007947 */ /* 0x000fea000b800000 */
[----:B-----5:R-:W3:Y:S01]  /*10450*/  SHFL.UP PT, R14, R17, 0x1, RZ ;  /* 0x04200000110e7989 */ /* 0x020ee200000e00ff */
[C---:B------:R-:W-:Y:S02]  /*10460*/  ISETP.NE.AND P0, PT, R8.reuse, RZ, PT ;  /* 0x000000ff0800720c */ /* 0x040fe40003f05270 */
[----:B------:R-:W-:Y:S02]  /*10470*/  ISETP.GE.U32.AND P1, PT, R8, 0x2, PT ;  /* 0x000000020800780c */ /* 0x000fe40003f26070 */
[----:B---3--:R-:W-:Y:S02]  /*10480*/  SEL R14, R14, RZ, P0 ;  /* 0x000000ff0e0e7207 */ /* 0x008fe40000000000 */
        /* <DEDUP_REMOVED lines=17> */
.L_x_3598:
[----:B------:R-:W-:Y:S02]  /*105a0*/  ULDC UR4, c[0x0][0xd10] ;  /* 0x0003440000047ab9 */ /* 0x000fe40000000800 */
[----:B------:R-:W-:-:S04]  /*105b0*/  IMAD.U32 R16, RZ, RZ, UR4 ;  /* 0x00000004ff107e24 */ /* 0x000fc8000f8e00ff */
[----:B--2---:R-:W-:-:S04]  /*105c0*/  IMAD R2, R14, R16, RZ ;  /* 0x000000100e027224 */ /* 0x004fc800078e02ff */
[----:B------:R-:W-:-:S05]  /*105d0*/  IMAD.IADD R5, R2, 0x1, R5 ;  /* 0x0000000102057824 */ /* 0x000fca00078e0205 */
[----:B------:R-:W-:-:S13]  /*105e0*/  ISETP.GT.AND P0, PT, R5, R4, PT ;  /* 0x000000040500720c */ /* 0x000fda0003f04270 */
[----:B------:R-:W-:Y:S05]  /*105f0*/  @!P0 BRA `(.L_x_3547) ;  /* 0xfffffffc004c8947 */ /* 0x000fea000383ffff */
.L_x_3542:
[----:B------:R-:W-:Y:S01]  /*10600*/  IADD3 R2, -R2, R5, RZ ;  /* 0x0000000502027210 */ /* 0x000fe20007ffe1ff */
[----:B------:R-:W-:-:S04]  /*10610*/  UMOV UR4, 0xffffffff ;  /* 0xffffffff00047882 */ /* 0x000fc80000000000 */
[----:B------:R-:W-:-:S05]  /*10620*/  IMAD R5, R3, R16, R2 ;  /* 0x0000001003057224 */ /* 0x000fca00078e0202 */
[----:B------:R-:W-:Y:S01]  /*10630*/  ISETP.GT.AND P6, PT, R5, R4, PT ;  /* 0x000000040500720c */ /* 0x000fe20003fc4270 */
[----:B------:R-:W-:-:S12]  /*10640*/  BRA.DIV UR4, `(.L_x_3548) ;  /* 0x0000001604507947 */ /* 0x000fd8000b800000 */
[----:B------:R-:W-:-:S04]  /*10650*/  VOTE.ANY R6, PT, !P6 ;  /* 0x0000000000067806 */ /* 0x000fc800070e0100 */
[----:B------:R-:W2:Y:S02]  /*10660*/  POPC R5, R6 ;  /* 0x0000000600057309 */ /* 0x000ea40000000000 */
[----:B--2---:R2:W3:Y:S02]  /*10670*/  SHFL.IDX PT, R17, R17, R5, 0x1f ;  /* 0x00001f0511117589 */ /* 0x0044e400000e0000 */
.L_x_3602:
[----:B------:R-:W-:Y:S01]  /*10680*/  ISETP.NE.AND P0, PT, R6, RZ, PT ;  /* 0x000000ff0600720c */ /* 0x000fe20003f05270 */
[----:B------:R-:W-:-:S12]  /*10690*/  IMAD.MOV.U32 R14, RZ, RZ, RZ ;  /* 0x000000ffff0e7224 */ /* 0x000fd800078e00ff */
[----:B------:R-:W-:Y:S05]  /*106a0*/  @!P0 BRA `(.L_x_3549) ;  /* 0x0000000000108947 */ /* 0x000fea0003800000 */
[----:B------:R-:W-:Y:S01]  /*106b0*/  UMOV UR4, 0xffffffff ;  /* 0xffffffff00047882 */ /* 0x000fe20000000000 */
[----:B-1----:R-:W-:Y:S02]  /*106c0*/  VIADD R12, R5, 0xffffffff ;  /* 0xffffffff050c7836 */ /* 0x002fe40000000000 */
[----:B------:R-:W-:Y:S05]  /*106d0*/  BRA.DIV UR4, `(.L_x_3550) ;  /* 0x0000001604747947 */ /* 0x000fea000b800000 */
[----:B------:R4:W1:Y:S02]  /*106e0*/  SHFL.IDX PT, R14, R3, R12, 0x1f ;  /* 0x00001f0c030e7589 */ /* 0x00086400000e0000 */
.L_x_3549:
[----:B---3--:R-:W-:Y:S01]  /*106f0*/  IABS R6, R17 ;  /* 0x0000001100067213 */ /* 0x008fe20000000000 */
[----:B-1----:R-:W-:Y:S02]  /*10700*/  IMAD R16, R14, R16, R2 ;  /* 0x000000100e107224 */ /* 0x002fe400078e0202 */
[----:B------:R-:W-:Y:S01]  /*10710*/  IMAD.MOV.U32 R2, RZ, RZ, RZ ;  /* 0x000000ffff027224 */ /* 0x000fe200078e00ff */
[----:B------:R-:W1:Y:S01]  /*10720*/  I2F.RP R7, R6 ;  /* 0x0000000600077306 */ /* 0x000e620000209400 */
[----:B------:R-:W-:-:S07]  /*10730*/  IMAD.IADD R19, R5, 0x1, R19 ;  /* 0x0000000105137824 */ /* 0x000fce00078e0213 */
[----:B-1----:R-:W1:Y:S02]  /*10740*/  MUFU.RCP R7, R7 ;  /* 0x0000000700077308 */ /* 0x002e640000001000 */
[----:B-1----:R-:W-:-:S06]  /*10750*/  VIADD R8, R7, 0xffffffe ;  /* 0x0ffffffe07087836 */ /* 0x002fcc0000000000 */
[----:B0---4-:R-:W0:Y:S02]  /*10760*/  F2I.FTZ.U32.TRUNC.NTZ R3, R8 ;  /* 0x0000000800037305 */ /* 0x011e24000021f000 */
[----:B0-----:R-:W-:-:S05]  /*10770*/  IADD3 R9, RZ, -R3, RZ ;  /* 0x80000003ff097210 */ /* 0x001fca0007ffe0ff */
        /* <DEDUP_REMOVED lines=22> */
.L_x_3543:
[----:B------:R-:W-:Y:S01]  /*108e0*/  UMOV UR4, URZ ;  /* 0x0000003f00047c82 */ /* 0x000fe20008000000 */
[----:B------:R-:W-:Y:S01]  /*108f0*/  UMOV UR5, URZ ;  /* 0x0000003f00057c82 */ /* 0x000fe20008000000 */
[----:B------:R-:W-:Y:S01]  /*10900*/  ULDC UR6, c[0x0][0xd14] ;  /* 0x0003450000067ab9 */ /* 0x000fe20000000800 */
[----:B------:R-:W-:Y:S01]  /*10910*/  IMAD.MOV.U32 R16, RZ, RZ, R4 ;  /* 0x000000ffff107224 */ /* 0x000fe200078e0004 */
[----:B------:R-:W-:Y:S01]  /*10920*/  MOV R17, UR4 ;  /* 0x0000000400117c02 */ /* 0x000fe20008000f00 */
[----:B------:R-:W-:Y:S02]  /*10930*/  IMAD.U32 R18, RZ, RZ, UR5 ;  /* 0x00000005ff127e24 */ /* 0x000fe4000f8e00ff */
[----:B------:R-:W-:-:S07]  /*10940*/  IMAD.U32 R19, RZ, RZ, UR6 ;  /* 0x00000006ff137e24 */ /* 0x000fce000f8e00ff */
.L_x_3551:
[----:B------:R-:W3:Y:S01]  /*10950*/  S2R R2, SR_TID.X ;  /* 0x0000000000027919 */ /* 0x000ee20000002100 */
[----:B------:R-:W-:Y:S05]  /*10960*/  WARPSYNC.ALL ;  /* 0x0000000000007948 */ /* 0x000fea0003800000 */
[----:B------:R-:W-:Y:S01]  /*10970*/  BAR.SYNC.DEFER_BLOCKING 0x4, 0x120 ;  /* 0x0104800000007b1d */ /* 0x000fe20000010000 */
[----:B---3--:R-:W-:-:S04]  /*10980*/  LOP3.LUT R2, R2, 0x1f, RZ, 0xc0, !PT ;  /* 0x0000001f02027812 */ /* 0x008fc800078ec0ff */
[----:B------:R-:W-:-:S13]  /*10990*/  ISETP.NE.AND P0, PT, R2, RZ, PT ;  /* 0x000000ff0200720c */ /* 0x000fda0003f05270 */
[----:B0-----:R-:W0:Y:S01]  /*109a0*/  @!P0 S2R R3, SR_CgaCtaId ;  /* 0x0000000000038919 */ /* 0x001e220000008800 */
[----:B------:R-:W-:-:S04]  /*109b0*/  @!P0 MOV R2, 0x400 ;  /* 0x0000040000028802 */ /* 0x000fc80000000f00 */
[----:B0-----:R-:W-:-:S05]  /*109c0*/  @!P0 LEA R2, R3, R2, 0x18 ;  /* 0x0000000203028211 */ /* 0x001fca00078ec0ff */
[----:B------:R3:W-:Y:S01]  /*109d0*/  @!P0 STS.128 [R2+0x388d0], R16 ;  /* 0x0388d01002008388 */ /* 0x0007e20000000c00 */
[----:B------:R-:W-:Y:S06]  /*109e0*/  BAR.ARV 0x5, 0x120 ;  /* 0x0144800000007b1d */ /* 0x000fec0000002000 */
[----:B------:R-:W-:-:S13]  /*109f0*/  ISETP.GE.AND P0, PT, R19, R0, PT ;  /* 0x000000001300720c */ /* 0x000fda0003f06270 */
[----:B------:R-:W-:Y:S05]  /*10a00*/  @!P0 BRA `(.L_x_3552) ;  /* 0xffffffbc00688947 */ /* 0x000fea000383ffff */
.L_x_3488:
[----:B0-----:R-:W4:Y:S01]  /*10a10*/  LDL R0, [R1+0x2c] ;  /* 0x00002c0001007983 */ /* 0x001f220000100800 */
[----:B------:R-:W0:Y:S01]  /*10a20*/  S2R R3, SR_CgaCtaId ;  /* 0x0000000000037919 */ /* 0x000e220000008800 */
[----:B----4-:R-:W-:Y:S02]  /*10a30*/  R2UR UR4, R0 ;  /* 0x00000000000472ca */ /* 0x010fe400000e0000 */
[----:B------:R-:W-:-:S04]  /*10a40*/  MOV R0, 0x400 ;  /* 0x0000040000007802 */ /* 0x000fc80000000f00 */
[----:B0-----:R-:W-:-:S07]  /*10a50*/  LEA R0, R3, R0, 0x18 ;  /* 0x0000000003007211 */ /* 0x001fce00078ec0ff */
[----:B------:R-:W-:-:S04]  /*10a60*/  UIADD3 UR4, UR4, 0x1, URZ ;  /* 0x0000000104047890 */ /* 0x000fc8000fffe03f */
[----:B------:R-:W-:-:S04]  /*10a70*/  ULEA.HI UR5, UR4, UR4, URZ, 0x1 ;  /* 0x0000000404057291 */ /* 0x000fc8000f8f083f */
[----:B------:R-:W-:-:S04]  /*10a80*/  ULOP3.LUT UR5, UR5, 0xfffffffe, URZ, 0xc0, !UPT ;  /* 0xfffffffe05057892 */ /* 0x000fc8000f8ec03f */
[----:B------:R-:W-:-:S06]  /*10a90*/  UIADD3 UR5, UR4, -UR5, URZ ;  /* 0x8000000504057290 */ /* 0x000fcc000fffe03f */
[----:B------:R-:W-:-:S05]  /*10aa0*/  IMAD.U32 R3, RZ, RZ, UR5 ;  /* 0x00000005ff037e24 */ /* 0x000fca000f8e00ff */
[----:B------:R-:W-:-:S04]  /*10ab0*/  SHF.L.U32 R3, R3, 0x1f, RZ ;  /* 0x0000001f03037819 */ /* 0x000fc800000006ff */
[----:B------:R-:W0:Y:S02]  /*10ac0*/  SYNCS.PHASECHK.TRANS64.TRYWAIT P0, [R0+URZ+0x38820], R3 ;  /* 0x03882003000075a7 */ /* 0x000e24000800017f */
[----:B0-----:R-:W-:Y:S05]  /*10ad0*/  @!P0 BRA `(.L_x_3553) ;  /* 0x0000001000988947 */ /* 0x001fea0003800000 */
.L_x_3605:
[----:B------:R-:W-:-:S03]  /*10ae0*/  UMOV UR4, 0xffffffff ;  /* 0xffffffff00047882 */ /* 0x000fc60000000000 */
[----:B------:R-:W-:Y:S05]  /*10af0*/  BRA.DIV UR4, `(.L_x_3554) ;  /* 0x0000001204a47947 */ /* 0x000fea000b800000 */
[----:B---3--:R-:W3:Y:S02]  /*10b00*/  S2R R2, SR_TID.X ;  /* 0x0000000000027919 */ /* 0x008ee40000002100 */
[----:B---3--:R-:W-:-:S04]  /*10b10*/  SHF.R.U32.HI R2, RZ, 0x5, R2 ;  /* 0x00000005ff027819 */ /* 0x008fc80000011602 */
[----:B------:R-:W-:-:S05]  /*10b20*/  LOP3.LUT R2, R2, 0x3, RZ, 0xc0, !PT ;  /* 0x0000000302027812 */ /* 0x000fca00078ec0ff */
[----:B------:R3:W4:Y:S02]  /*10b30*/  SHFL.IDX PT, R14, R2, RZ, 0x1f ;  /* 0x00001fff020e7589 */ /* 0x00072400000e0000 */
.L_x_3608:
[----:B----4-:R-:W-:Y:S01]  /*10b40*/  ISETP.NE.AND P0, PT, R14, RZ, PT ;  /* 0x000000ff0e00720c */ /* 0x010fe20003f05270 */
[----:B------:R-:W-:-:S12]  /*10b50*/  BSSY B0, `(.L_x_3555) ;  /* 0x0000020000007945 */ /* 0x000fd80003800000 */
[----:B------:R-:W-:Y:S05]  /*10b60*/  @P0 BRA `(.L_x_3556) ;  /* 0x0000000000780947 */ /* 0x000fea0003800000 */
[----:B------:R-:W-:-:S03]  /*10b70*/  UMOV UR4, 0xffffffff ;  /* 0xffffffff00047882 */ /* 0x000fc60000000000 */
[----:B------:R-:W-:Y:S05]  /*10b80*/  BRA.DIV UR4, `(.L_x_3557) ;  /* 0x0000001204b47947 */ /* 0x000fea000b800000 */
[----:B------:R-:W-:-:S13]  /*10b90*/  ELECT P6, URZ, PT ;  /* 0x00000000003f782f */ /* 0x000fda00038c0000 */
.L_x_3611:
[----:B------:R-:W-:Y:S05]  /*10ba0*/  @!P6 BRA `(.L_x_3556) ;  /* 0x000000000068e947 */ /* 0x000fea0003800000 */
[----:B0-----:R-:W4:Y:S04]  /*10bb0*/  LDL R3, [R1] ;  /* 0x0000000001037983 */ /* 0x001f280000100800 */
[----:B------:R-:W2:Y:S01]  /*10bc0*/  LDL.LU R7, [R1+0x4] ;  /* 0x0000040001077983 */ /* 0x000ea20000300800 */
[----:B---3--:R-:W-:-:S05]  /*10bd0*/  IADD3 R2, R0, 0x38840, RZ ;  /* 0x0003884000027810 */ /* 0x008fca0007ffe0ff */
[C---:B----4-:R-:W-:Y:S02]  /*10be0*/  IMAD R6, R3.reuse, 0x8, R2 ;  /* 0x0000000803067824 */ /* 0x050fe400078e0202 */
[----:B------:R-:W-:Y:S01]  /*10bf0*/  VIADD R3, R3, 0x1 ;  /* 0x0000000103037836 */ /* 0x000fe20000000000 */
[----:B--2---:R-:W-:-:S04]  /*10c00*/  SHF.L.U32 R5, R7, 0x1f, RZ ;  /* 0x0000001f07057819 */ /* 0x004fc800000006ff */
        /* <DEDUP_REMOVED lines=8> */
.L_x_3612:
[----:B------:R-:W2:Y:S01]  /*10c90*/  LDL.LU R4, [R1] ;  /* 0x0000000001047983 */ /* 0x000ea20000300800 */
[----:B------:R-:W3:Y:S01]  /*10ca0*/  SYNCS.PHASECHK.TRANS64.TRYWAIT P0, [R7+URZ], R2 ;  /* 0x00000002070075a7 */ /* 0x000ee2000800017f */
[----:B------:R-:W-:-:S05]  /*10cb0*/  IADD3 R0, R0, 0x38860, RZ ;  /* 0x0003886000007810 */ /* 0x000fca0007ffe0ff */
[----:B--2---:R-:W-:Y:S01]  /*10cc0*/  IMAD R4, R4, 0x8, R0 ;  /* 0x0000000804047824 */ /* 0x004fe200078e0200 */
[----:B---3--:R-:W-:Y:S06]  /*10cd0*/  @!P0 BRA `(.L_x_3559) ;  /* 0x0000001000948947 */ /* 0x008fec0003800000 */
.L_x_3613:
[----:B------:R-:W3:Y:S02]  /*10ce0*/  SYNCS.PHASECHK.TRANS64.TRYWAIT P0, [R4+URZ], R5 ;  /* 0x00000005040075a7 */ /* 0x000ee4000800017f */
[----:B---3--:R-:W-:Y:S05]  /*10cf0*/  @!P0 BRA `(.L_x_3560) ;  /* 0x0000001000a08947 */ /* 0x008fea0003800000 */
.L_x_3614:
[----:B------:R-:W-:-:S07]  /*10d00*/  IMAD R3, R3, 0x8, R0 ;  /* 0x0000000803037824 */ /* 0x000fce00078e0200 */
.L_x_3561:
[----:B----4-:R4:W0:Y:S02]  /*10d10*/  SYNCS.PHASECHK.TRANS64.TRYWAIT P0, [R3+URZ], R2 ;  /* 0x00000002030075a7 */ /* 0x010824000800017f */
[----:B0-----:R-:W-:Y:S05]  /*10d20*/  @!P0 NANOSLEEP.SYNCS 0x989680 ;  /* 0x009896800000895d */ /* 0x001fea0003900000 */
[----:B------:R-:W0:Y:S02]  /*10d30*/  @!P0 SYNCS.PHASECHK.TRANS64 P0, [R3+URZ], R2 ;  /* 0x00000002030085a7 */ /* 0x000e24000800007f */
[----:B0-----:R-:W-:Y:S05]  /*10d40*/  @!P0 BRA `(.L_x_3561) ;  /* 0xfffffffc00f08947 */ /* 0x001fea000383ffff */
.L_x_3556:
[----:B------:R-:W-:Y:S05]  /*10d50*/  BSYNC B0 ;  /* 0x0000000000007941 */ /* 0x000fea0003800000 */
.L_x_3555:
[----:B------:R-:W-:Y:S05]  /*10d60*/  EXIT ;  /* 0x000000000000794d */ /* 0x000fea0003800000 */
.L_x_3448:
[----:B0-----:R-:W-:-:S04]  /*10d70*/  IMAD.U32 R3, RZ, RZ, UR37 ;  /* 0x00000025ff037e24 */ /* 0x001fc8000f8e00ff */
[----:B------:R0:W1:Y:S03]  /*10d80*/  SYNCS.PHASECHK.TRANS64.TRYWAIT P1, [R3+URZ+0x38800], R4 ;  /* 0x03880004030075a7 */ /* 0x000066000802017f */
[----:B-1----:R-:W-:Y:S05]  /*10d90*/  @!P1 NANOSLEEP.SYNCS 0x989680 ;  /* 0x009896800000995d */ /* 0x002fea0003900000 */
[----:B------:R-:W1:Y:S02]  /*10da0*/  @!P1 SYNCS.PHASECHK.TRANS64 P1, [R3+URZ+0x38800], R4 ;  /* 0x03880004030095a7 */ /* 0x000e64000802007f */
[----:B-1----:R-:W-:Y:S05]  /*10db0*/  @!P1 BRA `(.L_x_3448) ;  /* 0xfffffffc00ec9947 */ /* 0x002fea000383ffff */
[----:B------:R-:W-:Y:S05]  /*10dc0*/  BRA `(.L_x_3562) ;  /* 0xffffff2000c07947 */ /* 0x000fea000383ffff */
.L_x_3452:
[----:B-1----:R1:W2:Y:S02]  /*10dd0*/  SYNCS.PHASECHK.TRANS64.TRYWAIT P1, [R3+URZ+0x38830], R6 ;  /* 0x03883006030075a7 */ /* 0x0022a4000802017f */
[----:B--2---:R-:W-:Y:S05]  /*10de0*/  @!P1 NANOSLEEP.SYNCS 0x989680 ;  /* 0x009896800000995d */ /* 0x004fea0003900000 */
[----:B------:R-:W2:Y:S02]  /*10df0*/  @!P1 SYNCS.PHASECHK.TRANS64 P1, [R3+URZ+0x38830], R6 ;  /* 0x03883006030095a7 */ /* 0x000ea4000802007f */
[----:B--2---:R-:W-:Y:S05]  /*10e00*/  @!P1 BRA `(.L_x_3452) ;  /* 0xfffffffc00f09947 */ /* 0x004fea000383ffff */
[----:B------:R-:W-:Y:S05]  /*10e10*/  BRA `(.L_x_3451) ;  /* 0xffffff2000d87947 */ /* 0x000fea000383ffff */
.L_x_3453:
[----:B--2---:R-:W-:-:S04]  /*10e20*/  MOV R5, UR37 ;  /* 0x0000002500057c02 */ /* 0x004fc80008000f00 */
[----:B------:R2:W3:Y:S03]  /*10e30*/  SYNCS.PHASECHK.TRANS64.TRYWAIT P1, [R5+URZ+0x38810], R4 ;  /* 0x03881004050075a7 */ /* 0x0004e6000802017f */
[----:B---3--:R-:W-:Y:S05]  /*10e40*/  @!P1 NANOSLEEP.SYNCS 0x989680 ;  /* 0x009896800000995d */ /* 0x008fea0003900000 */
[----:B------:R-:W3:Y:S02]  /*10e50*/  @!P1 SYNCS.PHASECHK.TRANS64 P1, [R5+URZ+0x38810], R4 ;  /* 0x03881004050095a7 */ /* 0x000ee4000802007f */
[----:B---3--:R-:W-:Y:S05]  /*10e60*/  @!P1 BRA `(.L_x_3453) ;  /* 0xfffffffc00ec9947 */ /* 0x008fea000383ffff */
[----:B------:R-:W-:Y:S05]  /*10e70*/  BRA `(.L_x_3563) ;  /* 0xffffff2400607947 */ /* 0x000fea000383ffff */
.L_x_3457:
[----:B----4-:R4:W0:Y:S02]  /*10e80*/  SYNCS.PHASECHK.TRANS64.TRYWAIT P1, [R3+URZ+0x38850], R6 ;  /* 0x03885006030075a7 */ /* 0x010824000802017f */
[----:B0-----:R-:W-:Y:S05]  /*10e90*/  @!P1 NANOSLEEP.SYNCS 0x989680 ;  /* 0x009896800000995d */ /* 0x001fea0003900000 */
[----:B------:R-:W0:Y:S02]  /*10ea0*/  @!P1 SYNCS.PHASECHK.TRANS64 P1, [R3+URZ+0x38850], R6 ;  /* 0x03885006030095a7 */ /* 0x000e24000802007f */
[----:B0-----:R-:W-:Y:S05]  /*10eb0*/  @!P1 BRA `(.L_x_3457) ;  /* 0xfffffffc00f09947 */ /* 0x001fea000383ffff */
[----:B------:R-:W-:Y:S05]  /*10ec0*/  BRA `(.L_x_3456) ;  /* 0xffffff24006c7947 */ /* 0x000fea000383ffff */
.L_x_3462:
[----:B-1----:R-:W-:-:S04]  /*10ed0*/  IMAD.U32 R5, RZ, RZ, UR6 ;  /* 0x00000006ff057e24 */ /* 0x002fc8000f8e00ff */
[----:B------:R1:W2:Y:S03]  /*10ee0*/  SYNCS.PHASECHK.TRANS64.TRYWAIT P3, [R5+URZ+0x38830], R4 ;  /* 0x03883004050075a7 */ /* 0x0002a6000806017f */
[----:B--2---:R-:W-:Y:S05]  /*10ef0*/  @!P3 NANOSLEEP.SYNCS 0x989680 ;  /* 0x009896800000b95d */ /* 0x004fea0003900000 */
[----:B------:R-:W2:Y:S02]  /*10f00*/  @!P3 SYNCS.PHASECHK.TRANS64 P3, [R5+URZ+0x38830], R4 ;  /* 0x038830040500b5a7 */ /* 0x000ea4000806007f */
[----:B--2---:R-:W-:Y:S05]  /*10f10*/  @!P3 BRA `(.L_x_3462) ;  /* 0xfffffffc00ecb947 */ /* 0x004fea000383ffff */
[----:B------:R-:W-:Y:S05]  /*10f20*/  BRA `(.L_x_3461) ;  /* 0xffffff4800fc7947 */ /* 0x000fea000383ffff */
.L_x_3466:
[----:B-1----:R-:W-:-:S04]  /*10f30*/  IMAD.U32 R5, RZ, RZ, UR6 ;  /* 0x00000006ff057e24 */ /* 0x002fc8000f8e00ff */
[----:B------:R1:W3:Y:S03]  /*10f40*/  SYNCS.PHASECHK.TRANS64.TRYWAIT P3, [R5+URZ+0x38850], R4 ;  /* 0x03885004050075a7 */ /* 0x0002e6000806017f */
[----:B---3--:R-:W-:Y:S05]  /*10f50*/  @!P3 NANOSLEEP.SYNCS 0x989680 ;  /* 0x009896800000b95d */ /* 0x008fea0003900000 */
[----:B------:R-:W3:Y:S02]  /*10f60*/  @!P3 SYNCS.PHASECHK.TRANS64 P3, [R5+URZ+0x38850], R4 ;  /* 0x038850040500b5a7 */ /* 0x000ee4000806007f */
[----:B---3--:R-:W-:Y:S05]  /*10f70*/  @!P3 BRA `(.L_x_3466) ;  /* 0xfffffffc00ecb947 */ /* 0x008fea000383ffff */
[----:B------:R-:W-:Y:S05]  /*10f80*/  BRA `(.L_x_3465) ;  /* 0xffffff4c00887947 */ /* 0x000fea000383ffff */
.L_x_3497:
        /* <DEDUP_REMOVED lines=11> */
.L_x_3565:
[----:B------:R-:W-:Y:S05]  /*11040*/  BSYNC B0 ;  /* 0x0000000000007941 */ /* 0x000fea0003800000 */
.L_x_3564:
[----:B------:R-:W-:Y:S05]  /*11050*/  BRA `(.L_x_3566) ;  /* 0xffffffc000dc7947 */ /* 0x000fea000383ffff */
.L_x_3498:
[----:B------:R-:W-:Y:S01]  /*11060*/  BSSY B0, `(.L_x_3567) ;  /* 0x0000006000007945 */ /* 0x000fe20003800000 */
[----:B------:R-:W-:-:S07]  /*11070*/  IMAD.MOV.U32 R15, RZ, RZ, -0x1 ;  /* 0xffffffffff0f7424 */ /* 0x000fce00078e00ff */
[----:B------:R-:W-:Y:S05]  /*11080*/  WARPSYNC.COLLECTIVE R15, `(.L_x_3568) ;  /* 0x000000000f0c7348 */ /* 0x000fea0003c00000 */
[----:B------:R-:W-:Y:S02]  /*11090*/  ELECT P6, UR62, PT ;  /* 0x00000000003e782f */ /* 0x000fe400038c0000 */
[----:B------:R-:W-:Y:S01]  /*110a0*/  MOV R14, UR62 ;  /* 0x0000003e000e7c02 */ /* 0x000fe20008000f00 */
[----:B------:R-:W-:Y:S10]  /*110b0*/  ENDCOLLECTIVE ;  /* 0x000000000000791b */ /* 0x000ff40003800000 */
.L_x_3568:
[----:B------:R-:W-:Y:S05]  /*110c0*/  BSYNC B0 ;  /* 0x0000000000007941 */ /* 0x000fea0003800000 */
.L_x_3567:
[----:B------:R-:W-:Y:S05]  /*110d0*/  BRA `(.L_x_3569) ;  /* 0xffffffc000d47947 */ /* 0x000fea000383ffff */
.L_x_3501:
[----:B0-----:R0:W1:Y:S02]  /*110e0*/  SYNCS.PHASECHK.TRANS64.TRYWAIT P0, [R8+URZ+0x38840], R10 ;  /* 0x0388400a080075a7 */ /* 0x001064000800017f */
[----:B-1----:R-:W-:Y:S05]  /*110f0*/  @!P0 NANOSLEEP.SYNCS 0x989680 ;  /* 0x009896800000895d */ /* 0x002fea0003900000 */
[----:B------:R-:W1:Y:S02]  /*11100*/  @!P0 SYNCS.PHASECHK.TRANS64 P0, [R8+URZ+0x38840], R10 ;  /* 0x0388400a080085a7 */ /* 0x000e64000800007f */
[----:B-1----:R-:W-:Y:S05]  /*11110*/  @!P0 BRA `(.L_x_3501) ;  /* 0xfffffffc00f08947 */ /* 0x002fea000383ffff */
[----:B------:R-:W-:Y:S05]  /*11120*/  BRA `(.L_x_3570) ;  /* 0xffffffc400487947 */ /* 0x000fea000383ffff */
.L_x_3505:
        /* <DEDUP_REMOVED lines=8> */
.L_x_3508:
[----:B0-----:R0:W1:Y:S02]  /*111b0*/  SYNCS.PHASECHK.TRANS64.TRYWAIT P0, [R6+URZ+0x38860], R8 ;  /* 0x03886008060075a7 */ /* 0x001064000800017f */
[----:B-1----:R-:W-:Y:S05]  /*111c0*/  @!P0 NANOSLEEP.SYNCS 0x989680 ;  /* 0x009896800000895d */ /* 0x002fea0003900000 */
[----:B------:R-:W1:Y:S02]  /*111d0*/  @!P0 SYNCS.PHASECHK.TRANS64 P0, [R6+URZ+0x38860], R8 ;  /* 0x03886008060085a7 */ /* 0x000e64000800007f */
[----:B-1----:R-:W-:Y:S05]  /*111e0*/  @!P0 BRA `(.L_x_3508) ;  /* 0xfffffffc00f08947 */ /* 0x002fea000383ffff */
[----:B------:R-:W-:Y:S05]  /*111f0*/  BRA `(.L_x_3572) ;  /* 0xffffffcc00487947 */ /* 0x000fea000383ffff */
.L_x_3517:
[----:B-1----:R1:W2:Y:S02]  /*11200*/  SYNCS.PHASECHK.TRANS64.TRYWAIT P0, [R2+URZ+0x38840], R3 ;  /* 0x03884003020075a7 */ /* 0x0022a4000800017f */
[----:B--2---:R-:W-:Y:S05]  /*11210*/  @!P0 NANOSLEEP.SYNCS 0x989680 ;  /* 0x009896800000895d */ /* 0x004fea0003900000 */
[----:B------:R-:W2:Y:S02]  /*11220*/  @!P0 SYNCS.PHASECHK.TRANS64 P0, [R2+URZ+0x38840], R3 ;  /* 0x03884003020085a7 */ /* 0x000ea4000800007f */
[----:B--2---:R-:W-:Y:S05]  /*11230*/  @!P0 BRA `(.L_x_3517) ;  /* 0xfffffffc00f08947 */ /* 0x004fea000383ffff */
[----:B------:R-:W-:Y:S05]  /*11240*/  BRA `(.L_x_3573) ;  /* 0xffffffd400247947 */ /* 0x000fea000383ffff */
.L_x_3519:
[----:B--2---:R2:W3:Y:S02]  /*11250*/  SYNCS.PHASECHK.TRANS64.TRYWAIT P0, [R2+URZ+0x38860], R3 ;  /* 0x03886003020075a7 */ /* 0x0044e4000800017f */
[----:B---3--:R-:W-:Y:S05]  /*11260*/  @!P0 NANOSLEEP.SYNCS 0x989680 ;  /* 0x009896800000895d */ /* 0x008fea0003900000 */
[----:B------:R-:W3:Y:S02]  /*11270*/  @!P0 SYNCS.PHASECHK.TRANS64 P0, [R2+URZ+0x38860], R3 ;  /* 0x03886003020085a7 */ /* 0x000ee4000800007f */
[----:B---3--:R-:W-:Y:S05]  /*11280*/  @!P0 BRA `(.L_x_3519) ;  /* 0xfffffffc00f08947 */ /* 0x008fea000383ffff */
[----:B------:R-:W-:Y:S05]  /*11290*/  BRA `(.L_x_3574) ;  /* 0xffffffd400947947 */ /* 0x000fea000383ffff */
.L_x_3524:
[----:B--2---:R2:W3:Y:S02]  /*112a0*/  SYNCS.PHASECHK.TRANS64.TRYWAIT P0, [R2+URZ+0x38840], R3 ;  /* 0x03884003020075a7 */ /* 0x0044e4000800017f */
[----:B---3--:R-:W-:Y:S05]  /*112b0*/  @!P0 NANOSLEEP.SYNCS 0x989680 ;  /* 0x009896800000895d */ /* 0x008fea0003900000 */
[----:B------:R-:W3:Y:S02]  /*112c0*/  @!P0 SYNCS.PHASECHK.TRANS64 P0, [R2+URZ+0x38840], R3 ;  /* 0x03884003020085a7 */ /* 0x000ee4000800007f */
[----:B---3--:R-:W-:Y:S05]  /*112d0*/  @!P0 BRA `(.L_x_3524) ;  /* 0xfffffffc00f08947 */ /* 0x008fea000383ffff */
[----:B------:R-:W-:Y:S05]  /*112e0*/  BRA `(.L_x_3575) ;  /* 0xffffffdc00307947 */ /* 0x000fea000383ffff */
.L_x_3526:
[----:B-1----:R1:W3:Y:S02]  /*112f0*/  SYNCS.PHASECHK.TRANS64.TRYWAIT P1, [R2+URZ+0x38860], R3 ;  /* 0x03886003020075a7 */ /* 0x0022e4000802017f */
[----:B---3--:R-:W-:Y:S05]  /*11300*/  @!P1 NANOSLEEP.SYNCS 0x989680 ;  /* 0x009896800000995d */ /* 0x008fea0003900000 */
[----:B------:R-:W3:Y:S02]  /*11310*/  @!P1 SYNCS.PHASECHK.TRANS64 P1, [R2+URZ+0x38860], R3 ;  /* 0x03886003020095a7 */ /* 0x000ee4000802007f */
[----:B---3--:R-:W-:Y:S05]  /*11320*/  @!P1 BRA `(.L_x_3526) ;  /* 0xfffffffc00f09947 */ /* 0x008fea000383ffff */
[----:B------:R-:W-:Y:S05]  /*11330*/  BRA `(.L_x_3576) ;  /* 0xffffffdc009c7947 */ /* 0x000fea000383ffff */
.L_x_3531:
[----:B---3--:R3:W4:Y:S02]  /*11340*/  SYNCS.PHASECHK.TRANS64.TRYWAIT P0, [R2+URZ+0x38840], R3 ;  /* 0x03884003020075a7 */ /* 0x008724000800017f */
[----:B----4-:R-:W-:Y:S05]  /*11350*/  @!P0 NANOSLEEP.SYNCS 0x989680 ;  /* 0x009896800000895d */ /* 0x010fea0003900000 */
[----:B------:R-:W4:Y:S02]  /*11360*/  @!P0 SYNCS.PHASECHK.TRANS64 P0, [R2+URZ+0x38840], R3 ;  /* 0x03884003020085a7 */ /* 0x000f24000800007f */
[----:B----4-:R-:W-:Y:S05]  /*11370*/  @!P0 BRA `(.L_x_3531) ;  /* 0xfffffffc00f08947 */ /* 0x010fea000383ffff */
[----:B------:R-:W-:Y:S05]  /*11380*/  BRA `(.L_x_3577) ;  /* 0xffffffe400147947 */ /* 0x000fea000383ffff */
.L_x_3533:
[----:B-1----:R1:W2:Y:S02]  /*11390*/  SYNCS.PHASECHK.TRANS64.TRYWAIT P1, [R2+URZ+0x38860], R3 ;  /* 0x03886003020075a7 */ /* 0x0022a4000802017f */
[----:B--2---:R-:W-:Y:S05]  /*113a0*/  @!P1 NANOSLEEP.SYNCS 0x989680 ;  /* 0x009896800000995d */ /* 0x004fea0003900000 */
[----:B------:R-:W2:Y:S02]  /*113b0*/  @!P1 SYNCS.PHASECHK.TRANS64 P1, [R2+URZ+0x38860], R3 ;  /* 0x03886003020095a7 */ /* 0x000ea4000802007f */
[----:B--2---:R-:W-:Y:S05]  /*113c0*/  @!P1 BRA `(.L_x_3533) ;  /* 0xfffffffc00f09947 */ /* 0x004fea000383ffff */
[----:B------:R-:W-:Y:S05]  /*113d0*/  BRA `(.L_x_3578) ;  /* 0xffffffe400847947 */ /* 0x000fea000383ffff */
.L_x_3538:
        /* <DEDUP_REMOVED lines=8> */
.L_x_3580:
[----:B------:R-:W-:Y:S05]  /*11460*/  BSYNC B0 ;  /* 0x0000000000007941 */ /* 0x000fea0003800000 */
.L_x_3579:
        /* <DEDUP_REMOVED lines=8> */
.L_x_3581:
[----:B------:R-:W-:Y:S01]  /*114f0*/  IMAD.MOV.U32 R5, RZ, RZ, R14 ;  /* 0x000000ffff057224 */ /* 0x000fe200078e000e */
[----:B------:R-:W-:Y:S06]  /*11500*/  BRA `(.L_x_3582) ;  /* 0xffffffe800d47947 */ /* 0x000fec000383ffff */
.L_x_3541:
        /* <DEDUP_REMOVED lines=8> */
.L_x_3584:
[----:B------:R-:W-:Y:S05]  /*11590*/  BSYNC B0 ;  /* 0x0000000000007941 */ /* 0x000fea0003800000 */
.L_x_3583:
        /* <DEDUP_REMOVED lines=10> */
.L_x_3585:
        /* <DEDUP_REMOVED lines=8> */
.L_x_3586:
        /* <DEDUP_REMOVED lines=8> */
.L_x_3587:
        /* <DEDUP_REMOVED lines=8> */
.L_x_3588:
        /* <DEDUP_REMOVED lines=8> */
.L_x_3589:
[----:B------:R-:W-:Y:S05]  /*11840*/  BRA `(.L_x_3590) ;  /* 0xffffffe8009c7947 */ /* 0x000fea000383ffff */
.L_x_3546:
[----:B------:R-:W-:Y:S01]  /*11850*/  BSSY B0, `(.L_x_3591) ;  /* 0x0000008000007945 */ /* 0x000fe20003800000 */
[----:B-----5:R-:W-:Y:S01]  /*11860*/  IMAD.MOV.U32 R13, RZ, RZ, R17 ;  /* 0x000000ffff0d7224 */ /* 0x020fe200078e0011 */
[----:B-1----:R-:W-:Y:S01]  /*11870*/  MOV R12, 0x1 ;  /* 0x00000001000c7802 */ /* 0x002fe20000000f00 */
[----:B------:R-:W-:Y:S02]  /*11880*/  IMAD.MOV.U32 R11, RZ, RZ, RZ ;  /* 0x000000ffff0b7224 */ /* 0x000fe400078e00ff */
[----:B------:R-:W-:-:S07]  /*11890*/  IMAD.MOV.U32 R15, RZ, RZ, -0x1 ;  /* 0xffffffffff0f7424 */ /* 0x000fce00078e00ff */
[----:B0-2---:R-:W-:Y:S05]  /*118a0*/  WARPSYNC.COLLECTIVE R15, `(.L_x_3592) ;  /* 0x000000000f087348 */ /* 0x005fea0003c00000 */
[----:B------:R1:W3:Y:S02]  /*118b0*/  SHFL.UP P6, R14, R13, R12, R11 ;  /* 0x0400000c0d0e7389 */ /* 0x0002e400000c000b */
[----:B0123--:R-:W-:Y:S01]  /*118c0*/  ENDCOLLECTIVE ;  /* 0x000000000000791b */ /* 0x00ffe20003800000 */
.L_x_3592:
[----:B------:R-:W-:Y:S05]  /*118d0*/  BSYNC B0 ;  /* 0x0000000000007941 */ /* 0x000fea0003800000 */
.L_x_3591:
        /* <DEDUP_REMOVED lines=10> */
.L_x_3593:
        /* <DEDUP_REMOVED lines=8> */
.L_x_3594:
        /* <DEDUP_REMOVED lines=8> */
.L_x_3595:
        /* <DEDUP_REMOVED lines=8> */
.L_x_3596:
        /* <DEDUP_REMOVED lines=8> */
.L_x_3597:
[----:B------:R-:W-:Y:S05]  /*11b80*/  BRA `(.L_x_3598) ;  /* 0xffffffe800847947 */ /* 0x000fea000383ffff */
.L_x_3548:
[----:B------:R-:W-:Y:S01]  /*11b90*/  BSSY B0, `(.L_x_3599) ;  /* 0x0000006000007945 */ /* 0x000fe20003800000 */
[----:B------:R-:W-:Y:S02]  /*11ba0*/  PLOP3.LUT P6, PT, P6, PT, PT, 0x8, 0x0 ;  /* 0x000000000000781c */ /* 0x000fe400037ce170 */
[----:B------:R-:W-:-:S11]  /*11bb0*/  MOV R15, 0xffffffff ;  /* 0xffffffff000f7802 */ /* 0x000fd60000000f00 */
[----:B01----:R-:W-:Y:S05]  /*11bc0*/  WARPSYNC.COLLECTIVE R15, `(.L_x_3600) ;  /* 0x000000000f087348 */ /* 0x003fea0003c00000 */
[----:B------:R-:W-:Y:S01]  /*11bd0*/  VOTE.ANY R14, PT, P6 ;  /* 0x00000000000e7806 */ /* 0x000fe200030e0100 */
[----:B01----:R-:W-:Y:S06]  /*11be0*/  ENDCOLLECTIVE ;  /* 0x000000000000791b */ /* 0x003fec0003800000 */
.L_x_3600:
[----:B------:R-:W-:Y:S05]  /*11bf0*/  BSYNC B0 ;  /* 0x0000000000007941 */ /* 0x000fea0003800000 */
.L_x_3599:
        /* <DEDUP_REMOVED lines=9> */
.L_x_3601:
[----:B------:R-:W-:Y:S01]  /*11c90*/  IMAD.MOV.U32 R17, RZ, RZ, R14 ;  /* 0x000000ffff117224 */ /* 0x000fe200078e000e */
[----:B------:R-:W-:Y:S06]  /*11ca0*/  BRA `(.L_x_3602) ;  /* 0xffffffe800747947 */ /* 0x000fec000383ffff */
.L_x_3550:
[----:B------:R-:W-:Y:S01]  /*11cb0*/  BSSY B0, `(.L_x_3603) ;  /* 0x0000007000007945 */ /* 0x000fe20003800000 */
[----:B------:R-:W-:Y:S01]  /*11cc0*/  IMAD.MOV.U32 R13, RZ, RZ, R3 ;  /* 0x000000ffff0d7224 */ /* 0x000fe200078e0003 */
[----:B------:R-:W-:Y:S01]  /*11cd0*/  MOV R11, 0x1f ;  /* 0x0000001f000b7802 */ /* 0x000fe20000000f00 */
[----:B------:R-:W-:-:S07]  /*11ce0*/  IMAD.MOV.U32 R15, RZ, RZ, -0x1 ;  /* 0xffffffffff0f7424 */ /* 0x000fce00078e00ff */
[----:B0-23--:R-:W-:Y:S05]  /*11cf0*/  WARPSYNC.COLLECTIVE R15, `(.L_x_3604) ;  /* 0x000000000f087348 */ /* 0x00dfea0003c00000 */
[----:B------:R1:W4:Y:S02]  /*11d00*/  SHFL.IDX P6, R14, R13, R12, R11 ;  /* 0x0000000c0d0e7389 */ /* 0x00032400000c000b */
[----:B01234-:R-:W-:Y:S01]  /*11d10*/  ENDCOLLECTIVE ;  /* 0x000000000000791b */ /* 0x01ffe20003800000 */
.L_x_3604:
[----:B------:R-:W-:Y:S05]  /*11d20*/  BSYNC B0 ;  /* 0x0000000000007941 */ /* 0x000fea0003800000 */
.L_x_3603:
[----:B------:R-:W-:Y:S05]  /*11d30*/  BRA `(.L_x_3549) ;  /* 0xffffffe8006c7947 */ /* 0x000fea000383ffff */
.L_x_3553:
[----:B0-----:R0:W4:Y:S02]  /*11d40*/  SYNCS.PHASECHK.TRANS64.TRYWAIT P0, [R0+URZ+0x38820], R3 ;  /* 0x03882003000075a7 */ /* 0x001124000800017f */
[----:B----4-:R-:W-:Y:S05]  /*11d50*/  @!P0 NANOSLEEP.SYNCS 0x989680 ;  /* 0x009896800000895d */ /* 0x010fea0003900000 */
[----:B------:R-:W4:Y:S02]  /*11d60*/  @!P0 SYNCS.PHASECHK.TRANS64 P0, [R0+URZ+0x38820], R3 ;  /* 0x03882003000085a7 */ /* 0x000f24000800007f */
[----:B----4-:R-:W-:Y:S05]  /*11d70*/  @!P0 BRA `(.L_x_3553) ;  /* 0xfffffffc00f08947 */ /* 0x010fea000383ffff */
[----:B------:R-:W-:Y:S05]  /*11d80*/  BRA `(.L_x_3605) ;  /* 0xffffffec00547947 */ /* 0x000fea000383ffff */
.L_x_3554:
[----:B---3--:R-:W3:Y:S01]  /*11d90*/  S2R R2, SR_TID.X ;  /* 0x0000000000027919 */ /* 0x008ee20000002100 */
[----:B------:R-:W-:Y:S01]  /*11da0*/  BSSY B0, `(.L_x_3606) ;  /* 0x000000a000007945 */ /* 0x000fe20003800000 */
[----:B-1----:R-:W-:Y:S01]  /*11db0*/  IMAD.MOV.U32 R12, RZ, RZ, RZ ;  /* 0x000000ffff0c7224 */ /* 0x002fe200078e00ff */
[----:B------:R-:W-:Y:S01]  /*11dc0*/  MOV R11, 0x1f ;  /* 0x0000001f000b7802 */ /* 0x000fe20000000f00 */
[----:B------:R-:W-:Y:S01]  /*11dd0*/  IMAD.MOV.U32 R15, RZ, RZ, -0x1 ;  /* 0xffffffffff0f7424 */ /* 0x000fe200078e00ff */
[----:B---3--:R-:W-:-:S04]  /*11de0*/  SHF.R.U32.HI R2, RZ, 0x5, R2 ;  /* 0x00000005ff027819 */ /* 0x008fc80000011602 */
[----:B------:R-:W-:-:S05]  /*11df0*/  LOP3.LUT R2, R2, 0x3, RZ, 0xc0, !PT ;  /* 0x0000000302027812 */ /* 0x000fca00078ec0ff */
[----:B------:R-:W-:-:S07]  /*11e00*/  IMAD.MOV.U32 R13, RZ, RZ, R2 ;  /* 0x000000ffff0d7224 */ /* 0x000fce00078e0002 */
[----:B0-2---:R-:W-:Y:S05]  /*11e10*/  WARPSYNC.COLLECTIVE R15, `(.L_x_3607) ;  /* 0x000000000f087348 */ /* 0x005fea0003c00000 */
[----:B------:R1:W3:Y:S02]  /*11e20*/  SHFL.IDX P6, R14, R13, R12, R11 ;  /* 0x0000000c0d0e7389 */ /* 0x0002e400000c000b */
[----:B0123--:R-:W-:Y:S01]  /*11e30*/  ENDCOLLECTIVE ;  /* 0x000000000000791b */ /* 0x00ffe20003800000 */
.L_x_3607:
[----:B------:R-:W-:Y:S05]  /*11e40*/  BSYNC B0 ;  /* 0x0000000000007941 */ /* 0x000fea0003800000 */
.L_x_3606:
[----:B------:R-:W-:Y:S05]  /*11e50*/  BRA `(.L_x_3608) ;  /* 0xffffffec00387947 */ /* 0x000fea000383ffff */
.L_x_3557:
[----:B------:R-:W-:Y:S01]  /*11e60*/  BSSY B1, `(.L_x_3609) ;  /* 0x0000006000017945 */ /* 0x000fe20003800000 */
[----:B------:R-:W-:-:S07]  /*11e70*/  IMAD.MOV.U32 R15, RZ, RZ, -0x1 ;  /* 0xffffffffff0f7424 */ /* 0x000fce00078e00ff */
[----:B0123--:R-:W-:Y:S05]  /*11e80*/  WARPSYNC.COLLECTIVE R15, `(.L_x_3610) ;  /* 0x000000000f0c7348 */ /* 0x00ffea0003c00000 */
[----:B------:R-:W-:Y:S02]  /*11e90*/  ELECT P6, UR62, PT ;  /* 0x00000000003e782f */ /* 0x000fe400038c0000 */
[----:B------:R-:W-:Y:S01]  /*11ea0*/  MOV R14, UR62 ;  /* 0x0000003e000e7c02 */ /* 0x000fe20008000f00 */
[----:B0123--:R-:W-:Y:S10]  /*11eb0*/  ENDCOLLECTIVE ;  /* 0x000000000000791b */ /* 0x00fff40003800000 */
.L_x_3610:
[----:B------:R-:W-:Y:S05]  /*11ec0*/  BSYNC B1 ;  /* 0x0000000000017941 */ /* 0x000fea0003800000 */
.L_x_3609:
[----:B------:R-:W-:Y:S05]  /*11ed0*/  BRA `(.L_x_3611) ;  /* 0xffffffec00307947 */ /* 0x000fea000383ffff */
.L_x_3558:
[----:B0-----:R0:W2:Y:S02]  /*11ee0*/  SYNCS.PHASECHK.TRANS64.TRYWAIT P0, [R6+URZ], R5 ;  /* 0x00000005060075a7 */ /* 0x0010a4000800017f */
[----:B--2---:R-:W-:Y:S05]  /*11ef0*/  @!P0 NANOSLEEP.SYNCS 0x989680 ;  /* 0x009896800000895d */ /* 0x004fea0003900000 */
[----:B------:R-:W2:Y:S02]  /*11f00*/  @!P0 SYNCS.PHASECHK.TRANS64 P0, [R6+URZ], R5 ;  /* 0x00000005060085a7 */ /* 0x000ea4000800007f */
[----:B--2---:R-:W-:Y:S05]  /*11f10*/  @!P0 BRA `(.L_x_3558) ;  /* 0xfffffffc00f08947 */ /* 0x004fea000383ffff */
[----:B------:R-:W-:Y:S05]  /*11f20*/  BRA `(.L_x_3612) ;  /* 0xffffffec00587947 */ /* 0x000fea000383ffff */
.L_x_3559:
[----:B--2---:R2:W3:Y:S02]  /*11f30*/  SYNCS.PHASECHK.TRANS64.TRYWAIT P0, [R7+URZ], R2 ;  /* 0x00000002070075a7 */ /* 0x0044e4000800017f */
[----:B---3--:R-:W-:Y:S05]  /*11f40*/  @!P0 NANOSLEEP.SYNCS 0x989680 ;  /* 0x009896800000895d */ /* 0x008fea0003900000 */
[----:B------:R-:W3:Y:S02]  /*11f50*/  @!P0 SYNCS.PHASECHK.TRANS64 P0, [R7+URZ], R2 ;  /* 0x00000002070085a7 */ /* 0x000ee4000800007f */
[----:B---3--:R-:W-:Y:S05]  /*11f60*/  @!P0 BRA `(.L_x_3559) ;  /* 0xfffffffc00f08947 */ /* 0x008fea000383ffff */
[----:B------:R-:W-:Y:S05]  /*11f70*/  BRA `(.L_x_3613) ;  /* 0xffffffec00587947 */ /* 0x000fea000383ffff */
.L_x_3560:
[----:B---3--:R3:W4:Y:S02]  /*11f80*/  SYNCS.PHASECHK.TRANS64.TRYWAIT P0, [R4+URZ], R5 ;  /* 0x00000005040075a7 */ /* 0x008724000800017f */
[----:B----4-:R-:W-:Y:S05]  /*11f90*/  @!P0 NANOSLEEP.SYNCS 0x989680 ;  /* 0x009896800000895d */ /* 0x010fea0003900000 */
[----:B------:R-:W4:Y:S02]  /*11fa0*/  @!P0 SYNCS.PHASECHK.TRANS64 P0, [R4+URZ], R5 ;  /* 0x00000005040085a7 */ /* 0x000f24000800007f */
[----:B----4-:R-:W-:Y:S05]  /*11fb0*/  @!P0 BRA `(.L_x_3560) ;  /* 0xfffffffc00f08947 */ /* 0x010fea000383ffff */
[----:B------:R-:W-:Y:S05]  /*11fc0*/  BRA `(.L_x_3614) ;  /* 0xffffffec004c7947 */ /* 0x000fea000383ffff */
.L_x_3615:
        /* <DEDUP_REMOVED lines=11> */
.L_x_11945:


//--------------------- .text._ZN7cutlass13device_kernelIN5flash11enable_sm90INS1_16FlashAttnFwdSm90INS1_25CollectiveMainloopFwdSm90ILi2EN4cute5tupleIJNS5_1CILi1EEES8_S8_EEENS6_IJNS7_ILi64EEESA_SA_EEELi512ENS_10bfloat16_tEfNS_4arch4Sm90ELb0ELb0ELb1ELb1ELb0ELb1ELb1ELb0ELb0ELb0ELb0ELb0EEENS1_21CollectiveEpilogueFwdINS6_IJSA_NS7_ILi512EEESA_EEES9_SC_SE_Li256ELb1ELb0ELb0ELb0EEENS1_36VarlenDynamicPersistentTileSchedulerILi64ELi64ELi256ELi32ELb0ELb0ELb1ELb0ELb1ELb1EEEEEEEEEvNT_6ParamsE --------------------------
	.section	.text._ZN7cutlass13device_kernelIN5flash11enable_sm90INS1_16FlashAttnFwdSm90INS1_25CollectiveMainloopFwdSm90ILi2EN4cute5tupleIJNS5_1CILi1EEES8_S8_EEENS6_IJNS7_ILi64EEESA_SA_EEELi512ENS_10bfloat16_tEfNS_4arch4Sm90ELb0ELb0ELb1ELb1ELb0ELb1ELb1ELb0ELb0ELb0ELb0ELb0EEENS1_21CollectiveEpilogueFwdINS6_IJSA_NS7_ILi512EEESA_EEES9_SC_SE_Li256ELb1ELb0ELb0ELb0EEENS1_36VarlenDynamicPersistentTileSchedulerILi64ELi64ELi256ELi32ELb0ELb0ELb1ELb0ELb1ELb1EEEEEEEEEvNT_6ParamsE,"ax",@progbits
	.align	128
.text._ZN7cutlass13device_kernelIN5flash11enable_sm90INS1_16FlashAttnFwdSm90INS1_25CollectiveMainloopFwdSm90ILi2EN4cute5tupleIJNS5_1CILi1EEES8_S8_EEENS6_IJNS7_ILi64EEESA_SA_EEELi512ENS_10bfloat16_tEfNS_4arch4Sm90ELb0ELb0ELb1ELb1ELb0ELb1ELb1ELb0ELb0ELb0ELb0ELb0EEENS1_21CollectiveEpilogueFwdINS6_IJSA_NS7_ILi512EEESA_EEES9_SC_SE_Li256ELb1ELb0ELb0ELb0EEENS1_36VarlenDynamicPersistentTileSchedulerILi64ELi64ELi256ELi32ELb0ELb0ELb1ELb0ELb1ELb1EEEEEEEEEvNT_6ParamsE:
        .type           _ZN7cutlass13device_kernelIN5flash11enable_sm90INS1_16FlashAttnFwdSm90INS1_25CollectiveMainloopFwdSm90ILi2EN4cute5tupleIJNS5_1CILi1EEES8_S8_EEENS6_IJNS7_ILi64EEESA_SA_EEELi512ENS_10bfloat16_tEfNS_4arch4Sm90ELb0ELb0ELb1ELb1ELb0ELb1ELb1ELb0ELb0ELb0ELb0ELb0EEENS1_21CollectiveEpilogueFwdINS6_IJSA_NS7_ILi512EEESA_EEES9_SC_SE_Li256ELb1ELb0ELb0ELb0EEENS1_36VarlenDynamicPersistentTileSchedulerILi64ELi64ELi256ELi32ELb0ELb0ELb1ELb0ELb1ELb1EEEEEEEEEvNT_6ParamsE,@function
        .size           _ZN7cutlass13device_kernelIN5flash11enable_sm90INS1_16FlashAttnFwdSm90INS1_25CollectiveMainloopFwdSm90ILi2EN4cute5tupleIJNS5_1CILi1EEES8_S8_EEENS6_IJNS7_ILi64EEESA_SA_EEELi512ENS_10bfloat16_tEfNS_4arch4Sm90ELb0ELb0ELb1ELb1ELb0ELb1ELb1ELb0ELb0ELb0ELb0ELb0EEENS1_21CollectiveEpilogueFwdINS6_IJSA_NS7_ILi512EEESA_EEES9_SC_SE_Li256ELb1ELb0ELb0ELb0EEENS1_36VarlenDynamicPersistentTileSchedulerILi64ELi64ELi256ELi32ELb0ELb0ELb1ELb0ELb1ELb1EEEEEEEEEvNT_6ParamsE,(.L_x_11946 - _ZN7cutlass13device_kernelIN5flash11enable_sm90INS1_16FlashAttnFwdSm90INS1_25CollectiveMainloopFwdSm90ILi2EN4cute5tupleIJNS5_1CILi1EEES8_S8_EEENS6_IJNS7_ILi64EEESA_SA_EEELi512ENS_10bfloat16_tEfNS_4arch4Sm90ELb0ELb0ELb1ELb1ELb0ELb1ELb1ELb0ELb0ELb0ELb0ELb0EEENS1_21CollectiveEpilogueFwdINS6_IJSA_NS7_ILi512EEESA_EEES9_SC_SE_Li256ELb1ELb0ELb0ELb0EEENS1_36VarlenDynamicPersistentTileSchedulerILi64ELi64ELi256ELi32ELb0ELb0ELb1ELb0ELb1ELb1EEEEEEEEEvNT_6ParamsE)
        .other          _ZN7cutlass13device_kernelIN5flash11enable_sm90INS1_16FlashAttnFwdSm90INS1_25CollectiveMainloopFwdSm90ILi2EN4cute5tupleIJNS5_1CILi1EEES8_S8_EEENS6_IJNS7_ILi64EEESA_SA_EEELi512ENS_10bfloat16_tEfNS_4arch4Sm90ELb0ELb0ELb1ELb1ELb0ELb1ELb1ELb0ELb0ELb0ELb0ELb0EEENS1_21CollectiveEpilogueFwdINS6_IJSA_NS7_ILi512EEESA_EEES9_SC_SE_Li256ELb1ELb0ELb0ELb0EEENS1_36VarlenDynamicPersistentTileSchedulerILi64ELi64ELi256ELi32ELb0ELb0ELb1ELb0ELb1ELb1EEEEEEEEEvNT_6ParamsE,@"STO_CUDA_ENTRY STV_DEFAULT"
_ZN7cutlass13device_kernelIN5flash11enable_sm90INS1_16FlashAttnFwdSm90INS1_25CollectiveMainloopFwdSm90ILi2EN4cute5tupleIJNS5_1CILi1EEES8_S8_EEENS6_IJNS7_ILi64EEESA_SA_EEELi512ENS_10bfloat16_tEfNS_4arch4Sm90ELb0ELb0ELb1ELb1ELb0ELb1ELb1ELb0ELb0ELb0ELb0ELb0EEENS1_21CollectiveEpilogueFwdINS6_IJSA_NS7_ILi512EEESA_EEES9_SC_SE_Li256ELb1ELb0ELb0ELb0EEENS1_36VarlenDynamicPersistentTileSchedulerILi64ELi64ELi256ELi32ELb0ELb0ELb1ELb0ELb1ELb1EEEEEEEEEvNT_6ParamsE:
        /* <DEDUP_REMOVED lines=16> */
[----:B------:R-:W-:Y:S02]  /*0100*/  UIADD3 UR4, UP5, UR4, 0x670, URZ ;  /* 0x0000067004047890 */ /* 0x000fe4000ffbe03f */
[----:B------:R-:W-:Y:S02]  /*0110*/  UIADD3.X UR9, URZ, UR5, URZ, UP1, !UPT ;  /* 0x000000053f097290 */ /* 0x000fe40008ffe43f */
[----:B------:R-:W-:Y:S02]  /*0120*/  UIADD3.X UR11, URZ, UR5, URZ, UP2, !UPT ;  /* 0x000000053f0b7290 */ /* 0x000fe400097fe43f */
[----:B------:R-:W-:Y:S01]  /*0130*/  UIADD3.X UR13, URZ, UR5, URZ, UP3, !UPT ;  /* 0x000000053f0d7290 */ /* 0x000fe20009ffe43f */
[----:B------:R0:W-:Y:S01]  /*0140*/  UTMACCTL.PF [UR6] ;  /* 0x00000000060079b9 */ /* 0x0001e20008040000 */
[----:B------:R-:W-:-:S03]  /*0150*/  UIADD3.X UR15, URZ, UR5, URZ, UP4, !UPT ;  /* 0x000000053f0f7290 */ /* 0x000fc6000a7fe43f */
[----:B------:R0:W-:Y:S01]  /*0160*/  UTMACCTL.PF [UR8] ;  /* 0x00000000080079b9 */ /* 0x0001e20008040000 */
[----:B------:R-:W-:Y:S01]  /*0170*/  UIADD3.X UR5, URZ, UR5, URZ, UP5, !UPT ;  /* 0x000000053f057290 */ /* 0x000fe2000affe43f */
[----:B------:R0:W-:Y:S02]  /*0180*/  UTMACCTL.PF [UR10] ;  /* 0x000000000a0079b9 */ /* 0x0001e40008040000 */
[----:B------:R0:W-:Y:S02]  /*0190*/  UTMACCTL.PF [UR12] ;  /* 0x000000000c0079b9 */ /* 0x0001e40008040000 */
[----:B------:R0:W-:Y:S04]  /*01a0*/  UTMACCTL.PF [UR14] ;  /* 0x000000000e0079b9 */ /* 0x0001e80008040000 */
[----:B------:R0:W-:Y:S02]  /*01b0*/  UTMACCTL.PF [UR4] ;  /* 0x00000000040079b9 */ /* 0x0001e40008040000 */
[----:B0-----:R-:W-:Y:S01]  /*01c0*/  NOP ;  /* 0x0000000000007918 */ /* 0x001fe20000000000 */
.L_x_3617:
[----:B------:R-:W-:Y:S05]  /*01d0*/  BSYNC B0 ;  /* 0x0000000000007941 */ /* 0x000fea0003800000 */
.L_x_3616:
        /* <DEDUP_REMOVED lines=14> */
[----:B-1----:R0:W-:Y:S01]  /*02c0*/  STL [R1+0x4], R3 ;  /* 0x0000040301007387 */ /* 0x0021e20000100800 */
        /* <DEDUP_REMOVED lines=24> */
.L_x_3618:
        /* <DEDUP_REMOVED lines=22> */
.L_x_3619:
        /* <DEDUP_REMOVED lines=18> */
.L_x_3620:
        /* <DEDUP_REMOVED lines=22> */
.L_x_3621:
        /* <DEDUP_REMOVED lines=22> */
.L_x_3622:
        /* <DEDUP_REMOVED lines=9> */
.L_x_3625:
        /* <DEDUP_REMOVED lines=41> */
[----:B------:R-:W-:-:S04]  /*0cb0*/  SHF.R.S32.HI R8, RZ, 0x1f, R6 ;  /* 0x0000001fff087819 */ /* 0x000fc80000011406 */
[----:B------:R-:W-:Y:S02]  /*0cc0*/  LEA.HI R8, R8, R7, RZ, 0x3 ;  /* 0x0000000708087211 */ /* 0x000fe400078f18ff */
[----:B------:R-:W-:Y:S02]  /*0cd0*/  LEA.HI R13, R12, R189, RZ, 0x2 ;  /* 0x000000bd0c0d7211 */ /* 0x000fe400078f10ff */
[----:B------:R-:W-:Y:S02]  /*0ce0*/  LOP3.LUT R8, R8, 0xfffffff8, RZ, 0xc0, !PT ;  /* 0xfffffff808087812 */ /* 0x000fe400078ec0ff */
[----:B------:R-:W-:Y:S02]  /*0cf0*/  LOP3.LUT R12, R10, 0xfffffff8, RZ, 0xc0, !PT ;  /* 0xfffffff80a0c7812 */ /* 0x000fe400078ec0ff */
[----:B------:R-:W-:Y:S01]  /*0d00*/  SHF.R.S32.HI R216, RZ, 0x7, R3 ;  /* 0x00000007ffd87819 */ /* 0x000fe20000011403 */
[----:B------:R-:W-:Y:S01]  /*0d10*/  IMAD.IADD R8, R7, 0x1, -R8 ;  /* 0x0000000107087824 */ /* 0x000fe200078e0a08 */
[----:B------:R-:W-:-:S02]  /*0d20*/  LOP3.LUT R16, R13, 0x3ffffc, RZ, 0xc0, !PT ;  /* 0x003ffffc0d107812 */ /* 0x000fc400078ec0ff */
[----:B------:R-:W-:Y:S01]  /*0d30*/  LOP3.LUT R7, R6, 0x7ffffffc, RZ, 0xc0, !PT ;  /* 0x7ffffffc06077812 */ /* 0x000fe200078ec0ff */
[----:B------:R-:W-:Y:S01]  /*0d40*/  IMAD.IADD R12, R9, 0x1, -R12 ;  /* 0x00000001090c7824 */ /* 0x000fe200078e0a0c */
[----:B------:R-:W-:Y:S01]  /*0d50*/  LEA.HI R5, R5, R4, RZ, 0x5 ;  /* 0x0000000405057211 */ /* 0x000fe200078f28ff */
[----:B------:R-:W-:Y:S02]  /*0d60*/  IMAD R13, R216, 0x100, R9 ;  /* 0x00000100d80d7824 */ /* 0x000fe400078e0209 */
[----:B------:R-:W-:Y:S02]  /*0d70*/  IMAD.IADD R16, R189, 0x1, -R16 ;  /* 0x00000001bd107824 */ /* 0x000fe400078e0a10 */
[----:B------:R-:W-:Y:S01]  /*0d80*/  IMAD.IADD R7, R4, 0x1, -R7 ;  /* 0x0000000104077824 */ /* 0x000fe200078e0a07 */
[CC--:B------:R-:W-:Y:S01]  /*0d90*/  LEA.HI R4, R0.reuse, R231.reuse, RZ, 0x3 ;  /* 0x000000e700047211 */ /* 0x0c0fe200078f18ff */
[----:B------:R-:W-:Y:S01]  /*0da0*/  IMAD.IADD R14, R11, 0x1, -R14 ;  /* 0x000000010b0e7824 */ /* 0x000fe200078e0a0e */
[----:B------:R-:W-:Y:S01]  /*0db0*/  LEA.HI R0, R0, R231, RZ, 0x2 ;  /* 0x000000e700007211 */ /* 0x000fe200078f10ff */
[----:B------:R-:W-:Y:S01]  /*0dc0*/  IMAD.SHL.U32 R9, R12, 0x40, RZ ;  /* 0x000000400c097824 */ /* 0x000fe200078e00ff */
[----:B------:R-:W-:Y:S01]  /*0dd0*/  LEA R13, R16, R13, 0x4 ;  /* 0x0000000d100d7211 */ /* 0x000fe200078e20ff */
[----:B------:R-:W-:Y:S01]  /*0de0*/  IMAD.SHL.U32 R14, R14, 0x8, RZ ;  /* 0x000000080e0e7824 */ /* 0x000fe200078e00ff */
[----:B------:R-:W-:Y:S01]  /*0df0*/  SHF.R.S32.HI R22, RZ, 0x2, R0 ;  /* 0x00000002ff167819 */ /* 0x000fe20000011400 */
[----:B------:R-:W-:Y:S01]  /*0e00*/  IMAD.SHL.U32 R10, R10, 0x40, RZ ;  /* 0x000000400a0a7824 */ /* 0x000fe200078e00ff */
[----:B------:R-:W-:Y:S01]  /*0e10*/  LOP3.LUT R9, R9, 0x1c0, RZ, 0xc0, !PT ;  /* 0x000001c009097812 */ /* 0x000fe200078ec0ff */
[--C-:B------:R-:W-:Y:S01]  /*0e20*/  IMAD.U32 R228, R13, 0x40, R14.reuse ;  /* 0x000000400de47824 */ /* 0x100fe200078e000e */
[----:B------:R-:W-:Y:S01]  /*0e30*/  SHF.R.S32.HI R5, RZ, 0x5, R5 ;  /* 0x00000005ff057819 */ /* 0x000fe20000011405 */
[----:B------:R-:W-:Y:S01]  /*0e40*/  VIADD R233, R22, 0x20 ;  /* 0x0000002016e97836 */ /* 0x000fe20000000000 */
[----:B------:R-:W-:-:S02]  /*0e50*/  LOP3.LUT R14, R9, 0x8, R14, 0xf8, !PT ;  /* 0x00000008090e7812 */ /* 0x000fc400078ef80e */
[----:B------:R-:W-:Y:S02]  /*0e60*/  SHF.R.U32.HI R9, RZ, 0x3, R9 ;  /* 0x00000003ff097819 */ /* 0x000fe40000011609 */
[----:B------:R-:W-:Y:S01]  /*0e70*/  LOP3.LUT R10, R10, 0x7ffffe00, RZ, 0xc0, !PT ;  /* 0x7ffffe000a0a7812 */ /* 0x000fe200078ec0ff */
[----:B------:R-:W-:Y:S01]  /*0e80*/  IMAD R188, R5, 0x10, R8 ;  /* 0x0000001005bc7824 */ /* 0x000fe200078e0208 */
[----:B------:R-:W-:Y:S02]  /*0e90*/  LOP3.LUT R214, R0, 0xfffffffc, RZ, 0xc0, !PT ;  /* 0xfffffffc00d67812 */ /* 0x000fe400078ec0ff */
[----:B------:R-:W-:Y:S01]  /*0ea0*/  SHF.R.S32.HI R5, RZ, 0x1f, R0 ;  /* 0x0000001fff057819 */ /* 0x000fe20000011400 */
[----:B------:R-:W-:Y:S01]  /*0eb0*/  IMAD R10, R189, 0x400, R10 ;  /* 0x00000400bd0a7824 */ /* 0x000fe200078e020a */
[----:B------:R-:W-:Y:S02]  /*0ec0*/  LOP3.LUT R9, R14, R9, RZ, 0x3c, !PT ;  /* 0x000000090e097212 */ /* 0x000fe400078e3cff */
[----:B------:R-:W-:Y:S01]  /*0ed0*/  SHF.R.S32.HI R0, RZ, 0x1f, R233 ;  /* 0x0000001fff007819 */ /* 0x000fe200000114e9 */
[----:B------:R-:W-:Y:S01]  /*0ee0*/  IMAD.IADD R214, R231, 0x1, -R214 ;  /* 0x00000001e7d67824 */ /* 0x000fe200078e0ad6 */
[----:B------:R-:W-:Y:S01]  /*0ef0*/  R2P PR, R12, 0x6 ;  /* 0x000000060c007804 */ /* 0x000fe20000000000 */
[----:B------:R-:W-:Y:S01]  /*0f00*/  IMAD.IADD R9, R10, 0x1, R9 ;  /* 0x000000010a097824 */ /* 0x000fe200078e0209 */
[----:B------:R-:W-:Y:S01]  /*0f10*/  LEA.HI R0, R0, R233, RZ, 0x3 ;  /* 0x000000e900007211 */ /* 0x000fe200078f18ff */
[----:B------:R-:W-:Y:S01]  /*0f20*/  IMAD.SHL.U32 R218, R233, 0x40, RZ ;  /* 0x00000040e9da7824 */ /* 0x000fe200078e00ff */
[----:B------:R-:W-:Y:S01]  /*0f30*/  LEA.HI R3, R3, R216, RZ, 0x1 ;  /* 0x000000d803037211 */ /* 0x000fe200078f08ff */
[----:B------:R-:W-:Y:S01]  /*0f40*/  IMAD.SHL.U32 R16, R214, 0x8, RZ ;  /* 0x00000008d6107824 */ /* 0x000fe200078e00ff */
[----:B------:R-:W-:Y:S01]  /*0f50*/  LEA R194, R9, R2, 0x1 ;  /* 0x0000000209c27211 */ /* 0x000fe200078e08ff */
[----:B------:R-:W-:Y:S01]  /*0f60*/  IMAD.SHL.U32 R219, R0, 0x40, RZ ;  /* 0x0000004000db7824 */ /* 0x000fe200078e00ff */
[----:B------:R-:W-:Y:S01]  /*0f70*/  LOP3.LUT R218, R218, 0x1c0, RZ, 0xc0, !PT ;  /* 0x000001c0dada7812 */ /* 0x000fe200078ec0ff */
[----:B------:R-:W-:Y:S01]  /*0f80*/  IMAD.MOV.U32 R196, RZ, RZ, 0x20 ;  /* 0x00000020ffc47424 */ /* 0x000fe200078e00ff */
[----:B------:R-:W-:Y:S01]  /*0f90*/  SHF.R.S32.HI R192, RZ, 0x3, R4 ;  /* 0x00000003ffc07819 */ /* 0x000fe20000011404 */
[----:B------:R-:W-:Y:S01]  /*0fa0*/  VIADD R201, R194, 0x36400 ;  /* 0x00036400c2c97836 */ /* 0x000fe20000000000 */
[----:B------:R-:W-:-:S02]  /*0fb0*/  LOP3.LUT R4, R4, 0x1ffffff8, RZ, 0xc0, !PT ;  /* 0x1ffffff804047812 */ /* 0x000fc400078ec0ff */
[----:B------:R-:W-:Y:S02]  /*0fc0*/  LEA.HI R5, R5, R22, RZ, 0x3 ;  /* 0x0000001605057211 */ /* 0x000fe400078f18ff */
[----:B------:R-:W-:Y:S02]  /*0fd0*/  LOP3.LUT R3, R3, 0xfffffe, RZ, 0xc0, !PT ;  /* 0x00fffffe03037812 */ /* 0x000fe400078ec0ff */
[----:B------:R-:W-:Y:S02]  /*0fe0*/  LOP3.LUT R0, R218, 0x38, R16, 0xf8, !PT ;  /* 0x00000038da007812 */ /* 0x000fe400078ef810 */
[----:B------:R-:W-:Y:S02]  /*0ff0*/  SHF.R.U32.HI R232, RZ, 0x3, R218 ;  /* 0x00000003ffe87819 */ /* 0x000fe400000116da */
[----:B------:R-:W-:Y:S01]  /*1000*/  LOP3.LUT R219, R219, 0xfffffe00, RZ, 0xc0, !PT ;  /* 0xfffffe00dbdb7812 */ /* 0x000fe200078ec0ff */
[----:B------:R-:W-:Y:S01]  /*1010*/  VIADD R195, R194, 0x36440 ;  /* 0x00036440c2c37836 */ /* 0x000fe20000000000 */
[----:B------:R-:W-:Y:S01]  /*1020*/  SEL R196, R196, 0xffffffe0, !P1 ;  /* 0xffffffe0c4c47807 */ /* 0x000fe20004800000 */
[----:B------:R-:W-:Y:S01]  /*1030*/  IMAD.IADD R4, R231, 0x1, -R4 ;  /* 0x00000001e7047824 */ /* 0x000fe200078e0a04 */
[----:B------:R-:W-:Y:S01]  /*1040*/  LOP3.LUT R5, R5, 0xfffffff8, RZ, 0xc0, !PT ;  /* 0xfffffff805057812 */ /* 0x000fe200078ec0ff */
[----:B------:R-:W-:Y:S01]  /*1050*/  IMAD.IADD R3, R216, 0x1, -R3 ;  /* 0x00000001d8037824 */ /* 0x000fe200078e0a03 */
[----:B------:R-:W-:Y:S01]  /*1060*/  LOP3.LUT R217, R219, R0, R232, 0xf6, !PT ;  /* 0x00000000dbd97212 */ /* 0x000fe200078ef6e8 */
[C---:B------:R-:W-:Y:S01]  /*1070*/  @P2 VIADD R195, R201.reuse, 0xffffffc0 ;  /* 0xffffffc0c9c32836 */ /* 0x040fe20000000000 */
[----:B------:R-:W-:Y:S01]  /*1080*/  CS2R R18, SRZ ;  /* 0x0000000000127805 */ /* 0x000fe2000001ff00 */
[----:B------:R-:W-:Y:S01]  /*1090*/  IMAD.IADD R201, R201, 0x1, R196 ;  /* 0x00000001c9c97824 */ /* 0x000fe200078e02c4 */
[----:B------:R-:W-:Y:S01]  /*10a0*/  MOV R23, RZ ;  /* 0x000000ff00177202 */ /* 0x000fe20000000f00 */
[----:B------:R-:W-:-:S02]  /*10b0*/  IMAD.MOV.U32 R184, RZ, RZ, RZ ;  /* 0x000000ffffb87224 */ /* 0x000fc400078e00ff */
[----:B------:R-:W-:Y:S02]  /*10c0*/  IMAD.MOV.U32 R212, RZ, RZ, RZ ;  /* 0x000000ffffd47224 */ /* 0x000fe400078e00ff */
[----:B------:R-:W-:Y:S02]  /*10d0*/  IMAD.SHL.U32 R187, R4, 0x8, RZ ;  /* 0x0000000804bb7824 */ /* 0x000fe400078e00ff */
[----:B------:R-:W-:Y:S02]  /*10e0*/  IMAD.IADD R186, R22, 0x1, -R5 ;  /* 0x0000000116ba7824 */ /* 0x000fe400078e0a05 */
[----:B------:R-:W-:Y:S02]  /*10f0*/  IMAD.SHL.U32 R191, R3, 0x100, RZ ;  /* 0x0000010003bf7824 */ /* 0x000fe400078e00ff */
[----:B------:R-:W-:Y:S02]  /*1100*/  IMAD.SHL.U32 R190, R7, 0x2, RZ ;  /* 0x0000000207be7824 */ /* 0x000fe400078e00ff */
[----:B------:R-:W-:-:S02]  /*1110*/  IMAD R217, R217, 0x2, R2 ;  /* 0x00000002d9d97824 */ /* 0x000fc400078e0202 */
[----:B------:R-:W-:Y:S01]  /*1120*/  IMAD.IADD R196, R196, 0x1, R195 ;  /* 0x00000001c4c47824 */ /* 0x000fe200078e02c3 */
[----:B--2---:R-:W-:-:S07]  /*1130*/  LOP3.LUT R185, R15, 0x1, RZ, 0xfc, !PT ;  /* 0x000000010fb97812 */ /* 0x004fce00078efcff */
.L_x_3743:
        /* <DEDUP_REMOVED lines=8> */
[----:B------:R-:W-:Y:S02]  /*11c0*/  ISETP.NE.U32.AND P1, PT, RZ, UR8, PT ;  /* 0x00000008ff007c0c */ /* 0x000fe4000bf25070 */
[----:B------:R-:W-:Y:S02]  /*11d0*/  ISETP.NE.AND.EX P2, PT, RZ, UR5, PT, P2 ;  /* 0x00000005ff007c0c */ /* 0x000fe4000bf45320 */
[----:B------:R-:W-:Y:S02]  /*11e0*/  ISETP.NE.AND.EX P1, PT, RZ, UR9, PT, P1 ;  /* 0x00000009ff007c0c */ /* 0x000fe4000bf25310 */
[----:B------:R-:W-:Y:S02]  /*11f0*/  ISETP.NE.U32.AND P0, PT, RZ, UR6, PT ;  /* 0x00000006ff007c0c */ /* 0x000fe4000bf05070 */
[----:B------:R-:W-:-:S02]  /*1200*/  MOV R33, RZ ;  /* 0x000000ff00217202 */ /* 0x000fc40000000f00 */
        /* <DEDUP_REMOVED lines=39> */
.L_x_3627:
[----:B------:R-:W-:Y:S02]  /*1480*/  IMAD.U32 R24, RZ, RZ, UR5 ;  /* 0x00000005ff187e24 */ /* 0x000fe4000f8e00ff */
[----:B------:R-:W-:Y:S01]  /*1490*/  IMAD.U32 R28, RZ, RZ, UR4 ;  /* 0x00000004ff1c7e24 */ /* 0x000fe2000f8e00ff */
[----:B------:R-:W-:Y:S06]  /*14a0*/  @!P2 BRA `(.L_x_3628) ;  /* 0x000000000010a947 */ /* 0x000fec0003800000 */
[----:B------:R-:W-:-:S04]  /*14b0*/  IADD3 R4, P0, R209, UR8, RZ ;  /* 0x00000008d1047c10 */ /* 0x000fc8000ff1e0ff */
[----:B------:R-:W-:-:S05]  /*14c0*/  IADD3.X R5, R210, UR9, RZ, P0, !PT ;  /* 0x00000009d2057c10 */ /* 0x000fca00087fe4ff */
[----:B------:R0:W5:Y:S01]  /*14d0*/  LDG.E R28, desc[UR54][R4.64] ;  /* 0x00000036041c7981 */ /* 0x000162000c1e1900 */
[----:B------:R-:W-:Y:S05]  /*14e0*/  BRA `(.L_x_3629) ;  /* 0x0000000000107947 */ /* 0x000fea0003800000 */
.L_x_3628:
[----:B------:R-:W-:Y:S05]  /*14f0*/  @!P0 BRA `(.L_x_3629) ;  /* 0x00000000000c8947 */ /* 0x000fea0003800000 */
[----:B------:R-:W2:Y:S04]  /*1500*/  LDG.E R5, desc[UR54][R8.64] ;  /* 0x0000003608057981 */ /* 0x000ea8000c1e1900 */
[----:B------:R-:W2:Y:S02]  /*1510*/  LDG.E R28, desc[UR54][R8.64+0x4] ;  /* 0x00000436081c7981 */ /* 0x000ea4000c1e1900 */
[----:B--2---:R-:W-:-:S07]  /*1520*/  IMAD.IADD R28, R28, 0x1, -R5 ;  /* 0x000000011c1c7824 */ /* 0x004fce00078e0a05 */
.L_x_3629:
        /* <DEDUP_REMOVED lines=55> */
.L_x_3632:
[----:B------:R-:W-:Y:S05]  /*18a0*/  BSYNC B6 ;  /* 0x0000000000067941 */ /* 0x000fea0003800000 */
.L_x_3631:
        /* <DEDUP_REMOVED lines=20> */
.L_x_3634:
[----:B------:R-:W-:Y:S05]  /*19f0*/  BSYNC B6 ;  /* 0x0000000000067941 */ /* 0x000fea0003800000 */
.L_x_3633:
        /* <DEDUP_REMOVED lines=13> */
[----:B------:R4:W3:Y:S01]  /*1ad0*/  @P0 LDG.E R29, desc[UR54][R4.64] ;  /* 0x00000036041d0981 */ /* 0x0008e2000c1e1900 */
[----:B0-----:R-:W-:Y:S01]  /*1ae0*/  ISETP.NE.AND P0, PT, R0, 0x1, PT ;  /* 0x000000010000780c */ /* 0x001fe20003f05270 */
[----:B------:R-:W-:Y:S01]  /*1af0*/  IMAD.SHL.U32 R42, R214, 0x4, RZ ;  /* 0x00000004d62a7824 */ /* 0x000fe200078e00ff */
[----:B------:R-:W-:Y:S01]  /*1b00*/  SHF.R.S32.HI R12, RZ, 0x1f, R33 ;  /* 0x0000001fff0c7819 */ /* 0x000fe20000011421 */
[----:B------:R-:W0:Y:S01]  /*1b10*/  LDC.64 R48, c[0x0][0x3e8] ;  /* 0x0000fa00ff307b82 */ /* 0x000e220000000a00 */
[----:B------:R-:W0:Y:S01]  /*1b20*/  S2R R32, SR_TID.X ;  /* 0x0000000000207919 */ /* 0x000e220000002100 */
[----:B------:R-:W-:Y:S01]  /*1b30*/  IMAD.SHL.U32 R61, R186, 0x40, RZ ;  /* 0x00000040ba3d7824 */ /* 0x000fe200078e00ff */
[----:B------:R-:W-:Y:S01]  /*1b40*/  SHF.R.S32.HI R43, RZ, 0x1f, R42 ;  /* 0x0000001fff2b7819 */ /* 0x000fe2000001142a */
[-C--:B-1----:R-:W-:Y:S01]  /*1b50*/  IMAD R6, R12, R54.reuse, RZ ;  /* 0x000000360c067224 */ /* 0x082fe200078e02ff */
[----:B------:R-:W-:Y:S01]  /*1b60*/  SHF.L.U64.HI R53, R54, 0x6, R55 ;  /* 0x0000000636357819 */ /* 0x000fe20000010237 */
[----:B----4-:R-:W-:Y:S01]  /*1b70*/  IMAD.WIDE.U32 R4, R33, R54, RZ ;  /* 0x0000003621047225 */ /* 0x010fe200078e00ff */
[----:B------:R-:W-:Y:S01]  /*1b80*/  LOP3.LUT R61, R61, 0x1c0, RZ, 0xc0, !PT ;  /* 0x000001c03d3d7812 */ /* 0x000fe200078ec0ff */
[----:B------:R-:W1:Y:S02]  /*1b90*/  LDC R63, c[0x0][0x3d4] ;  /* 0x0000f500ff3f7b82 */ /* 0x000e640000000800 */
[----:B--2---:R-:W-:Y:S01]  /*1ba0*/  IMAD.SHL.U32 R57, R46, 0x40, RZ ;  /* 0x000000402e397824 */ /* 0x004fe200078e00ff */
[----:B------:R-:W-:Y:S01]  /*1bb0*/  SHF.R.U32.HI R64, RZ, 0x3, R61 ;  /* 0x00000003ff407819 */ /* 0x000fe2000001163d */
[C---:B------:R-:W-:Y:S01]  /*1bc0*/  VIADD R82, R16.reuse, 0x20 ;  /* 0x0000002010527836 */ /* 0x040fe20000000000 */
[----:B---3--:R-:W-:Y:S01]  /*1bd0*/  ISETP.GE.AND P2, PT, R16, R35, PT ;  /* 0x000000231000720c */ /* 0x008fe20003f46270 */
[----:B------:R-:W-:-:S02]  /*1be0*/  IMAD.SHL.U32 R66, R35, 0x2, RZ ;  /* 0x0000000223427824 */ /* 0x000fc400078e00ff */
[----:B------:R-:W2:Y:S01]  /*1bf0*/  @P0 LDC R3, c[0x0][0x42c] ;  /* 0x00010b00ff030b82 */ /* 0x000ea20000000800 */
[----:B------:R-:W-:-:S07]  /*1c00*/  P2R R76, PR, RZ, 0x4 ;  /* 0x00000004ff4c7803 */ /* 0x000fce0000000000 */
[----:B------:R-:W3:Y:S01]  /*1c10*/  @P0 LDC R7, c[0x0][0x430] ;  /* 0x00010c00ff070b82 */ /* 0x000ee20000000800 */
[C---:B0-----:R-:W-:Y:S01]  /*1c20*/  SHF.L.U64.HI R56, R48.reuse, 0x6, R49 ;  /* 0x0000000630387819 */ /* 0x041fe20000010231 */
[----:B------:R-:W-:-:S06]  /*1c30*/  IMAD.SHL.U32 R60, R48, 0x40, RZ ;  /* 0x00000040303c7824 */ /* 0x000fcc00078e00ff */
[----:B------:R-:W0:Y:S01]  /*1c40*/  LDC R65, c[0x0][0x2e4] ;  /* 0x0000b900ff417b82 */ /* 0x000e220000000800 */
[----:B------:R-:W-:-:S05]  /*1c50*/  SHF.R.U32.HI R32, RZ, 0x7, R32 ;  /* 0x00000007ff207819 */ /* 0x000fca0000011620 */
[----:B------:R-:W-:Y:S02]  /*1c60*/  VIADD R62, R32, 0x8 ;  /* 0x00000008203e7836 */ /* 0x000fe40000000000 */
[----:B--2---:R-:W-:-:S04]  /*1c70*/  @P0 IMAD.HI.U32 R0, R26, R3, RZ ;  /* 0x000000031a000227 */ /* 0x004fc800078e00ff */
[----:B------:R-:W-:Y:S01]  /*1c80*/  IMAD R3, R33, R55, R6 ;  /* 0x0000003721037224 */ /* 0x000fe200078e0206 */
[----:B---3--:R-:W-:-:S03]  /*1c90*/  @P0 SHF.R.U32.HI R26, RZ, R7, R0 ;  /* 0x00000007ff1a0219 */ /* 0x008fc60000011600 */
[----:B------:R-:W-:Y:S01]  /*1ca0*/  IMAD.IADD R5, R5, 0x1, R3 ;  /* 0x0000000105057824 */ /* 0x000fe200078e0203 */
        /* <DEDUP_REMOVED lines=11> */
[----:B------:R-:W-:Y:S02]  /*1d60*/  IMAD.IADD R7, R7, 0x1, R9 ;  /* 0x0000000107077824 */ /* 0x000fe400078e0209 */
        /* <DEDUP_REMOVED lines=17> */
[----:B------:R-:W-:Y:S02]  /*1e80*/  IMAD R15, R22, R47, R4 ;  /* 0x0000002f160f7224 */ /* 0x000fe400078e0204 */
[----:B------:R-:W-:Y:S01]  /*1e90*/  IMAD.WIDE.U32 R40, R9, UR4, R6 ;  /* 0x0000000409287c25 */ /* 0x000fe2000f8e0006 */
[----:B------:R-:W-:Y:S01]  /*1ea0*/  IADD3.X R50, R0, R5, R13, P0, !PT ;  /* 0x0000000500327210 */ /* 0x000fe200007fe40d */
[----:B------:R-:W-:Y:S01]  /*1eb0*/  ULDC UR4, c[0x0][0x2e4] ;  /* 0x0000b90000047ab9 */ /* 0x000fe20000000800 */
[----:B------:R-:W-:Y:S01]  /*1ec0*/  SEL R13, R35, RZ, P2 ;  /* 0x000000ff230d7207 */ /* 0x000fe20001000000 */
[----:B------:R-:W-:Y:S01]  /*1ed0*/  IMAD R77, R9, UR5, R8 ;  /* 0x00000005094d7c24 */ /* 0x000fe2000f8e0208 */
[----:B------:R-:W-:Y:S01]  /*1ee0*/  ISETP.GE.AND P4, PT, R16, UR4, PT ;  /* 0x0000000410007c0c */ /* 0x000fe2000bf86270 */
[----:B------:R-:W-:Y:S01]  /*1ef0*/  IMAD.WIDE.U32 R4, R22, R46, R42 ;  /* 0x0000002e16047225 */ /* 0x000fe200078e002a */
[----:B------:R-:W-:-:S03]  /*1f00*/  ISETP.GE.AND P3, PT, R82, UR4, PT ;  /* 0x0000000452007c0c */ /* 0x000fc6000bf66270 */
[----:B------:R-:W-:Y:S01]  /*1f10*/  IMAD.WIDE.U32 R8, R22, R46, R16 ;  /* 0x0000002e16087225 */ /* 0x000fe200078e0010 */
[----:B------:R-:W-:-:S03]  /*1f20*/  IADD3 R5, R5, R15, RZ ;  /* 0x0000000f05057210 */ /* 0x000fc60007ffe0ff */
[----:B------:R-:W-:Y:S01]  /*1f30*/  IMAD.IADD R9, R15, 0x1, R9 ;  /* 0x000000010f097824 */ /* 0x000fe200078e0209 */
[----:B-----5:R-:W-:Y:S01]  /*1f40*/  SHF.R.S32.HI R15, RZ, 0x1f, R27 ;  /* 0x0000001fff0f7819 */ /* 0x020fe2000001141b */
[----:B------:R-:W-:Y:S02]  /*1f50*/  IMAD.IADD R13, R16, 0x1, R13 ;  /* 0x00000001100d7824 */ /* 0x000fe400078e020d */
[----:B------:R-:W-:-:S03]  /*1f60*/  IMAD.WIDE.U32 R38, R27, R46, R8 ;  /* 0x0000002e1b267225 */ /* 0x000fc600078e0008 */
[----:B------:R-:W-:Y:S01]  /*1f70*/  SHF.R.S32.HI R52, RZ, 0x1f, R13 ;  /* 0x0000001fff347819 */ /* 0x000fe2000001140d */
[-C--:B------:R-:W-:Y:S02]  /*1f80*/  IMAD R14, R15, R46.reuse, RZ ;  /* 0x0000002e0f0e7224 */ /* 0x080fe400078e02ff */
[----:B------:R-:W-:Y:S01]  /*1f90*/  IMAD.WIDE.U32 R36, R27, R46, R4 ;  /* 0x0000002e1b247225 */ /* 0x000fe200078e0004 */
[----:B------:R-:W-:Y:S02]  /*1fa0*/  LEA.HI R52, R52, R13, RZ, 0x3 ;  /* 0x0000000d34347211 */ /* 0x000fe400078f18ff */
[----:B------:R-:W-:Y:S01]  /*1fb0*/  LOP3.LUT R5, R61, 0x18, R16, 0xf8, !PT ;  /* 0x000000183d057812 */ /* 0x000fe200078ef810 */
[----:B------:R-:W-:Y:S01]  /*1fc0*/  IMAD R13, R27, R47, R14 ;  /* 0x0000002f1b0d7224 */ /* 0x000fe200078e020e */
[----:B------:R-:W-:Y:S01]  /*1fd0*/  LOP3.LUT R71, R52, 0xfffffff8, RZ, 0xc0, !PT ;  /* 0xfffffff834477812 */ /* 0x000fe200078ec0ff */
[----:B------:R-:W2:Y:S01]  /*1fe0*/  LDC.64 R46, c[0x0][0x2d8] ;  /* 0x0000b600ff2e7b82 */ /* 0x000ea20000000a00 */
[----:B------:R-:W-:Y:S01]  /*1ff0*/  IMAD R6, R3, R48, RZ ;  /* 0x0000003003067224 */ /* 0x000fe200078e02ff */
[----:B------:R-:W-:Y:S01]  /*2000*/  LOP3.LUT R68, R5, R64, RZ, 0x3c, !PT ;  /* 0x0000004005447212 */ /* 0x000fe200078e3cff */
[----:B------:R-:W-:Y:S01]  /*2010*/  IMAD.WIDE.U32 R10, R22, R48, R16 ;  /* 0x00000030160a7225 */ /* 0x000fe200078e0010 */
[----:B------:R-:W-:-:S02]  /*2020*/  LOP3.LUT R5, R61, 0x38, R52, 0xf8, !PT ;  /* 0x000000383d057812 */ /* 0x000fc400078ef834 */
[----:B------:R-:W-:Y:S01]  /*2030*/  SHF.R.S32.HI R75, RZ, 0x1f, R71 ;  /* 0x0000001fff4b7819 */ /* 0x000fe20000011447 */
[C---:B------:R-:W-:Y:S01]  /*2040*/  IMAD R21, R22.reuse, R49, R6 ;  /* 0x0000003116157224 */ /* 0x040fe200078e0206 */
[----:B------:R-:W-:Y:S01]  /*2050*/  LOP3.LUT R72, R5, R64, RZ, 0x3c, !PT ;  /* 0x0000004005487212 */ /* 0x000fe200078e3cff */
[----:B------:R-:W-:-:S04]  /*2060*/  IMAD.WIDE.U32 R6, R22, R48, R42 ;  /* 0x0000003016067225 */ /* 0x000fc800078e002a */
[----:B------:R-:W-:Y:S02]  /*2070*/  IMAD.IADD R11, R21, 0x1, R11 ;  /* 0x00000001150b7824 */ /* 0x000fe400078e020b */
[----:B------:R-:W-:Y:S02]  /*2080*/  IMAD.IADD R7, R7, 0x1, R21 ;  /* 0x0000000107077824 */ /* 0x000fe400078e0215 */
[-C--:B------:R-:W-:Y:S02]  /*2090*/  IMAD R14, R15, R48.reuse, RZ ;  /* 0x000000300f0e7224 */ /* 0x080fe400078e02ff */
[----:B------:R-:W-:-:S04]  /*20a0*/  IMAD.WIDE.U32 R28, R27, R48, R10 ;  /* 0x000000301b1c7225 */ /* 0x000fc800078e000a */
[C---:B------:R-:W-:Y:S02]  /*20b0*/  IMAD R73, R27.reuse, R49, R14 ;  /* 0x000000311b497224 */ /* 0x040fe400078e020e */
[----:B------:R-:W-:Y:S01]  /*20c0*/  IMAD.WIDE.U32 R20, R27, R48, R6 ;  /* 0x000000301b147225 */ /* 0x000fe200078e0006 */
[----:B------:R-:W-:-:S03]  /*20d0*/  IADD3 R48, P0, R22, R33, RZ ;  /* 0x0000002116307210 */ /* 0x000fc60007f1e0ff */
[----:B------:R-:W-:Y:S01]  /*20e0*/  IMAD.IADD R69, R73, 0x1, R29 ;  /* 0x0000000149457824 */ /* 0x000fe200078e021d */
[----:B------:R-:W-:Y:S01]  /*20f0*/  IADD3.X R49, R12, R3, RZ, P0, !PT ;  /* 0x000000030c317210 */ /* 0x000fe200007fe4ff */
[----:B------:R-:W-:Y:S02]  /*2100*/  IMAD.SHL.U32 R54, R54, 0x40, RZ ;  /* 0x0000004036367824 */ /* 0x000fe400078e00ff */
[----:B------:R-:W-:Y:S02]  /*2110*/  IMAD R68, R189, 0x200, R68 ;  /* 0x00000200bd447824 */ /* 0x000fe400078e0244 */
[----:B------:R-:W-:Y:S02]  /*2120*/  IMAD.IADD R67, R13, 0x1, R39 ;  /* 0x000000010d437824 */ /* 0x000fe400078e0227 */
[----:B------:R-:W-:Y:S02]  /*2130*/  IMAD.IADD R70, R37, 0x1, R13 ;  /* 0x0000000125467824 */ /* 0x000fe400078e020d */
[----:B------:R-:W-:-:S02]  /*2140*/  IMAD.IADD R73, R21, 0x1, R73 ;  /* 0x0000000115497824 */ /* 0x000fc400078e0249 */
[----:B------:R-:W-:Y:S02]  /*2150*/  IMAD R72, R189, 0x200, R72 ;  /* 0x00000200bd487824 */ /* 0x000fe400078e0248 */
[----:B01----:R-:W-:-:S07]  /*2160*/  IMAD.IADD R77, R41, 0x1, R77 ;  /* 0x00000001294d7824 */ /* 0x003fce00078e024d */
.L_x_3664:
        /* <DEDUP_REMOVED lines=8> */
[----:B-1----:R-:W-:Y:S01]  /*21f0*/  IADD3 R4, P0, R26, R14, RZ ;  /* 0x0000000e1a047210 */ /* 0x002fe20007f1e0ff */
[----:B--2---:R-:W-:Y:S02]  /*2200*/  IMAD.SHL.U32 R33, R19, 0x1000, RZ ;  /* 0x0000100013217824 */ /* 0x004fe400078e00ff */
[----:B------:R-:W-:Y:S01]  /*2210*/  IMAD.IADD R79, R15, 0x1, R5 ;  /* 0x000000010f4f7824 */ /* 0x000fe200078e0205 */
[----:B--2---:R-:W-:Y:S01]  /*2220*/  LEA R12, P1, R4, R46, 0x1 ;  /* 0x0000002e040c7211 */ /* 0x004fe200078208ff */
[----:B------:R-:W-:-:S03]  /*2230*/  IMAD.IADD R5, R68, 0x1, R33 ;  /* 0x0000000144057824 */ /* 0x000fc600078e0221 */
[----:B------:R-:W-:Y:S01]  /*2240*/  IADD3.X R6, R79, R50, RZ, P0, !PT ;  /* 0x000000324f067210 */ /* 0x000fe200007fe4ff */
[----:B------:R-:W-:Y:S01]  /*2250*/  IMAD R32, R5, 0x2, R2 ;  /* 0x0000000205207824 */ /* 0x000fe200078e0202 */
[----:B------:R-:W-:Y:S02]  /*2260*/  ISETP.GE.AND P0, PT, R63, 0x1, PT ;  /* 0x000000013f00780c */ /* 0x000fe40003f06270 */
[----:B------:R-:W-:-:S11]  /*2270*/  LEA.HI.X R13, R4, R47, R6, 0x1, P1 ;  /* 0x0000002f040d7211 */ /* 0x000fd600008f0c06 */
[----:B0-----:R-:W-:Y:S05]  /*2280*/  @!P0 BRA `(.L_x_3636) ;  /* 0x0000001400a88947 */ /* 0x001fea0003800000 */
        /* <DEDUP_REMOVED lines=21> */
[----:B------:R-:W-:Y:S02]  /*23e0*/  IMAD.MOV.U32 R5, RZ, RZ, R73 ;  /* 0x000000ffff057224 */ /* 0x000fe400078e0049 */
[-C--:B------:R-:W-:Y:S02]  /*23f0*/  IMAD R9, R59, R60.reuse, R9 ;  /* 0x0000003c3b097224 */ /* 0x080fe400078e0209 */
[----:B------:R-:W-:-:S04]  /*2400*/  IMAD.WIDE.U32 R4, R51, R60, R4 ;  /* 0x0000003c33047225 */ /* 0x000fc800078e0004 */
[----:B------:R-:W-:Y:S01]  /*2410*/  IMAD.X R10, R58, 0x1, R70, P0 ;  /* 0x000000013a0a7824 */ /* 0x000fe200000e0646 */
[----:B------:R-:W-:Y:S01]  /*2420*/  LEA R6, P0, R7, UR4, 0x1 ;  /* 0x0000000407067c11 */ /* 0x000fe2000f8008ff */
[----:B------:R-:W-:Y:S01]  /*2430*/  IMAD.IADD R5, R5, 0x1, R9 ;  /* 0x0000000105057824 */ /* 0x000fe200078e0209 */
[----:B------:R-:W-:Y:S01]  /*2440*/  LEA R58, P5, R4, UR6, 0x1 ;  /* 0x00000006043a7c11 */ /* 0x000fe2000f8a08ff */
[----:B------:R-:W-:Y:S01]  /*2450*/  VIADD R8, R42, 0x10 ;  /* 0x000000102a087836 */ /* 0x000fe20000000000 */
        /* <DEDUP_REMOVED lines=10> */
.L_x_3639:
[----:B------:R-:W-:Y:S05]  /*2500*/  BSYNC B1 ;  /* 0x0000000000017941 */ /* 0x000fea0003800000 */
.L_x_3638:
[----:B------:R-:W-:Y:S01]  /*2510*/  ISETP.NE.AND P0, PT, R185, 0x3, PT ;  /* 0x00000003b900780c */ /* 0x000fe20003f05270 */
[----:B-----5:R-:W-:Y:S01]  /*2520*/  IMAD.MOV.U32 R4, RZ, RZ, R8 ;  /* 0x000000ffff047224 */ /* 0x020fe200078e0008 */
[----:B0-----:R-:W-:Y:S01]  /*2530*/  MOV R6, R34 ;  /* 0x0000002200067202 */ /* 0x001fe20000000f00 */
        /* <DEDUP_REMOVED lines=16> */
.L_x_3640:
[----:B------:R-:W-:Y:S01]  /*2640*/  IMAD R74, R19, 0x8, R2 ;  /* 0x00000008134a7824 */ /* 0x000fe200078e0202 */
[----:B------:R-:W-:Y:S01]  /*2650*/  SHF.L.U32 R59, R184, 0x1f, RZ ;  /* 0x0000001fb83b7819 */ /* 0x000fe200000006ff */
[----:B------:R-:W-:Y:S03]  /*2660*/  BSSY B1, `(.L_x_3641) ;  /* 0x0000003000017945 */ /* 0x000fe60003800000 */
[----:B------:R-:W0:Y:S02]  /*2670*/  SYNCS.PHASECHK.TRANS64.TRYWAIT P5, [R74+URZ+0x38890], R59 ;  /* 0x0388903b4a0075a7 */ /* 0x000e2400080a017f */
[----:B0-----:R-:W-:Y:S05]  /*2680*/  @!P5 BRA `(.L_x_3642) ;  /* 0x0000015c001cd947 */ /* 0x001fea0003800000 */
.L_x_3843:
[----:B------:R-:W-:Y:S05]  /*2690*/  BSYNC B1 ;  /* 0x0000000000017941 */ /* 0x000fea0003800000 */
.L_x_3641:
        /* <DEDUP_REMOVED lines=52> */
.L_x_3647:
[----:B------:R-:W-:Y:S05]  /*29e0*/  BSYNC B2 ;  /* 0x0000000000027941 */ /* 0x000fea0003800000 */
.L_x_3646:
[----:B--2---:R1:W-:Y:S02]  /*29f0*/  STG.E.128 desc[UR54][R12.64], R4 ;  /* 0x000000040c007986 */ /* 0x0043e4000c101d36 */
.L_x_3645:
[----:B------:R-:W-:Y:S05]  /*2a00*/  BSYNC B1 ;  /* 0x0000000000017941 */ /* 0x000fea0003800000 */
.L_x_3644:
[----:B------:R-:W-:Y:S05]  /*2a10*/  @P3 BRA `(.L_x_3643) ;  /* 0x0000001000243947 */ /* 0x000fea0003800000 */
[----:B-1----:R-:W-:Y:S01]  /*2a20*/  IMAD.MOV.U32 R4, RZ, RZ, 0x20 ;  /* 0x00000020ff047424 */ /* 0x002fe200078e00ff */
[----:B------:R-:W-:Y:S01]  /*2a30*/  LOP3.LUT P5, RZ, R186, 0x4, RZ, 0xc0, !PT ;  /* 0x00000004baff7812 */ /* 0x000fe200078ac0ff */
[----:B------:R-:W-:Y:S01]  /*2a40*/  VIADD R14, R42, 0x10 ;  /* 0x000000102a0e7836 */ /* 0x000fe20000000000 */
[----:B------:R-:W-:Y:S02]  /*2a50*/  BSSY B1, `(.L_x_3648) ;  /* 0x0000035000017945 */ /* 0x000fe40003800000 */
        /* <DEDUP_REMOVED lines=20> */
[C---:B------:R-:W-:Y:S01]  /*2ba0*/  LOP3.LUT R35, R34.reuse, 0xffff0000, RZ, 0xc0, !PT ;  /* 0xffff000022237812 */ /* 0x040fe200078ec0ff */
[----:B------:R-:W-:Y:S01]  /*2bb0*/  IMAD.U32 R34, R34, 0x10000, RZ ;  /* 0x0001000022227824 */ /* 0x000fe200078e00ff */
[C---:B------:R-:W-:Y:S01]  /*2bc0*/  LOP3.LUT R15, R14.reuse, 0xffff0000, RZ, 0xc0, !PT ;  /* 0xffff00000e0f7812 */ /* 0x040fe200078ec0ff */
[----:B------:R-:W-:Y:S01]  /*2bd0*/  IMAD.U32 R14, R14, 0x10000, RZ ;  /* 0x000100000e0e7824 */ /* 0x000fe200078e00ff */
[----:B------:R-:W-:Y:S01]  /*2be0*/  LOP3.LUT R9, R6, 0xffff0000, RZ, 0xc0, !PT ;  /* 0xffff000006097812 */ /* 0x000fe200078ec0ff */
[C---:B------:R-:W-:Y:S01]  /*2bf0*/  FMUL.FTZ R79, R7.reuse, R35 ;  /* 0x00000023074f7220 */ /* 0x040fe20000410000 */
[----:B------:R-:W-:Y:S01]  /*2c00*/  LOP3.LUT R58, R58, 0xffff0000, RZ, 0xc0, !PT ;  /* 0xffff00003a3a7812 */ /* 0x000fe200078ec0ff */
[----:B------:R-:W-:Y:S01]  /*2c10*/  FMUL.FTZ R80, R7, R15 ;  /* 0x0000000f07507220 */ /* 0x000fe20000410000 */
[----:B------:R-:W-:Y:S01]  /*2c20*/  LOP3.LUT R32, R32, 0xffff0000, RZ, 0xc0, !PT ;  /* 0xffff000020207812 */ /* 0x000fe200078ec0ff */
[CC--:B------:R-:W-:Y:S01]  /*2c30*/  FMUL.FTZ R7, R9.reuse, R78.reuse ;  /* 0x0000004e09077220 */ /* 0x0c0fe20000410000 */
[-C--:B------:R-:W-:Y:S01]  /*2c40*/  FMUL.FTZ R9, R9, R33.reuse ;  /* 0x0000002109097220 */ /* 0x080fe20000410000 */
[----:B------:R-:W-:Y:S01]  /*2c50*/  IMAD.U32 R6, R5, 0x10000, RZ ;  /* 0x0001000005067824 */ /* 0x000fe200078e00ff */
[----:B------:R-:W-:Y:S01]  /*2c60*/  SHF.L.U32 R5, R4, 0x10, RZ ;  /* 0x0000001004057819 */ /* 0x000fe200000006ff */
[C---:B------:R-:W-:Y:S01]  /*2c70*/  FFMA.FTZ R33, R8.reuse, R33, -R7 ;  /* 0x0000002108217223 */ /* 0x040fe20000010807 */
        /* <DEDUP_REMOVED lines=18> */
.L_x_3649:
[----:B------:R-:W-:Y:S05]  /*2da0*/  BSYNC B1 ;  /* 0x0000000000017941 */ /* 0x000fea0003800000 */
.L_x_3648:
[----:B-1----:R1:W-:Y:S01]  /*2db0*/  STG.E.128 desc[UR54][R12.64+0x40], R4 ;  /* 0x000040040c007986 */ /* 0x0023e2000c101d36 */
[----:B------:R-:W-:Y:S05]  /*2dc0*/  BRA `(.L_x_3643) ;  /* 0x0000000c00387947 */ /* 0x000fea0003800000 */
.L_x_3637:
        /* <DEDUP_REMOVED lines=13> */
[----:B------:R-:W-:-:S03]  /*2ea0*/  CS2R R4, SRZ ;  /* 0x0000000000047805 */ /* 0x000fc6000001ff00 */
[----:B------:R-:W-:Y:S01]  /*2eb0*/  @!P0 IMAD.IADD R11, R59, 0x1, R11 ;  /* 0x000000013b0b8824 */ /* 0x000fe200078e020b */
        /* <DEDUP_REMOVED lines=12> */
[----:B--2---:R-:W-:Y:S01]  /*2f80*/  IMAD.MOV.U32 R58, RZ, RZ, R5 ;  /* 0x000000ffff3a7224 */ /* 0x004fe200078e0005 */
[----:B------:R-:W-:Y:S01]  /*2f90*/  MOV R32, R4 ;  /* 0x0000000400207202 */ /* 0x000fe20000000f00 */
[----:B------:R-:W-:Y:S02]  /*2fa0*/  IMAD.MOV.U32 R59, RZ, RZ, R6 ;  /* 0x000000ffff3b7224 */ /* 0x000fe400078e0006 */
[----:B------:R-:W-:Y:S01]  /*2fb0*/  IMAD.MOV.U32 R74, RZ, RZ, R7 ;  /* 0x000000ffff4a7224 */ /* 0x000fe200078e0007 */
[----:B------:R-:W-:Y:S02]  /*2fc0*/  PRMT R90, R32, 0x5410, R58 ;  /* 0x00005410205a7816 */ /* 0x000fe4000000003a */
[----:B------:R-:W-:Y:S01]  /*2fd0*/  PRMT R94, R59, 0x7610, R94 ;  /* 0x000076103b5e7816 */ /* 0x000fe2000000005e */
[----:B---3--:R-:W-:Y:S01]  /*2fe0*/  IMAD.MOV.U32 R12, RZ, RZ, R8 ;  /* 0x000000ffff0c7224 */ /* 0x008fe200078e0008 */
[----:B------:R-:W-:Y:S01]  /*2ff0*/  PRMT R95, R74, 0x7610, R95 ;  /* 0x000076104a5f7816 */ /* 0x000fe2000000005f */
[----:B------:R-:W-:-:S02]  /*3000*/  IMAD.MOV.U32 R13, RZ, RZ, R9 ;  /* 0x000000ffff0d7224 */ /* 0x000fc400078e0009 */
[----:B------:R-:W-:Y:S02]  /*3010*/  IMAD.MOV.U32 R32, RZ, RZ, R10 ;  /* 0x000000ffff207224 */ /* 0x000fe400078e000a */
[----:B------:R-:W-:Y:S01]  /*3020*/  IMAD.MOV.U32 R34, RZ, RZ, R11 ;  /* 0x000000ffff227224 */ /* 0x000fe200078e000b */
[----:B------:R-:W-:-:S04]  /*3030*/  PRMT R86, R13, 0x5410, R12 ;  /* 0x000054100d567816 */ /* 0x000fc8000000000c */
[----:B------:R-:W-:Y:S01]  /*3040*/  PRMT R93, R32, 0x5410, R34 ;  /* 0x00005410205d7816 */ /* 0x000fe20000000022 */
[----:B------:R-:W-:Y:S06]  /*3050*/  @!P0 BRA `(.L_x_3650) ;  /* 0x0000000000048947 */ /* 0x000fec0003800000 */
[----:B------:R-:W-:Y:S01]  /*3060*/  BPT.TRAP 0x1 ;  /* 0x000000040000795c */ /* 0x000fe20000300000 */
.L_x_3650:
[----:B------:R-:W-:Y:S01]  /*3070*/  IMAD R74, R19, 0x8, R2 ;  /* 0x00000008134a7824 */ /* 0x000fe200078e0202 */
[----:B------:R-:W-:Y:S01]  /*3080*/  SHF.L.U32 R59, R184, 0x1f, RZ ;  /* 0x0000001fb83b7819 */ /* 0x000fe200000006ff */
[----:B------:R-:W-:Y:S03]  /*3090*/  BSSY B1, `(.L_x_3651) ;  /* 0x0000003000017945 */ /* 0x000fe60003800000 */
[----:B------:R-:W0:Y:S02]  /*30a0*/  SYNCS.PHASECHK.TRANS64.TRYWAIT P5, [R74+URZ+0x38890], R59 ;  /* 0x0388903b4a0075a7 */ /* 0x000e2400080a017f */
[----:B0-----:R-:W-:Y:S05]  /*30b0*/  @!P5 BRA `(.L_x_3652) ;  /* 0x0000015000a4d947 */ /* 0x001fea0003800000 */
.L_x_3844:
[----:B------:R-:W-:Y:S05]  /*30c0*/  BSYNC B1 ;  /* 0x0000000000017941 */ /* 0x000fea0003800000 */
.L_x_3651:
        /* <DEDUP_REMOVED lines=13> */
[----:B------:R-:W-:-:S02]  /*31a0*/  LEA.HI.X R81, R12, R47, R13, 0x1, P5 ;  /* 0x0000002f0c517211 */ /* 0x000fc400028f0c0d */
[----:B------:R-:W-:Y:S02]  /*31b0*/  ISETP.NE.AND P5, PT, R76, RZ, PT ;  /* 0x000000ff4c00720c */ /* 0x000fe40003fa5270 */
[----:B------:R-:W-:-:S04]  /*31c0*/  IADD3 R13, -R66, R65, RZ ;  /* 0x00000041420d7210 */ /* 0x000fc80007ffe1ff */
        /* <DEDUP_REMOVED lines=8> */
[----:B------:R-:W-:-:S04]  /*3250*/  IMAD.IADD R13, R72, 0x1, R33 ;  /* 0x00000001480d7824 */ /* 0x000fc800078e0221 */
[----:B------:R-:W-:Y:S02]  /*3260*/  IMAD R12, R189, 0x200, R12 ;  /* 0x00000200bd0c7824 */ /* 0x000fe400078e020c */
[----:B------:R-:W-:Y:S02]  /*3270*/  IMAD R13, R13, 0x2, R2 ;  /* 0x000000020d0d7824 */ /* 0x000fe400078e0202 */
[----:B------:R-:W-:-:S04]  /*3280*/  IMAD.IADD R33, R33, 0x1, R12 ;  /* 0x0000000121217824 */ /* 0x000fc800078e020c */
[----:B------:R-:W-:Y:S01]  /*3290*/  IMAD R33, R33, 0x2, R2 ;  /* 0x0000000221217824 */ /* 0x000fe200078e0202 */
[----:B------:R-:W1:Y:S05]  /*32a0*/  LDS.128 R12, [R13+0x22400] ;  /* 0x022400000d0c7984 */ /* 0x000e6a0000000c00 */
[----:B------:R-:W2:Y:S01]  /*32b0*/  LDS.128 R32, [R33+0x22400] ;  /* 0x0224000021207984 */ /* 0x000ea20000000c00 */
[----:B------:R-:W-:Y:S05]  /*32c0*/  @P6 BRA `(.L_x_3654) ;  /* 0x00000004006c6947 */ /* 0x000fea0003800000 */
[----:B------:R-:W-:Y:S02]  /*32d0*/  SHF.R.U32.HI R84, RZ, 0x10, R5 ;  /* 0x00000010ff547819 */ /* 0x000fe40000011605 */
[----:B------:R-:W-:Y:S02]  /*32e0*/  SHF.R.U32.HI R89, RZ, 0x10, R9 ;  /* 0x00000010ff597819 */ /* 0x000fe40000011609 */
[----:B------:R-:W-:Y:S01]  /*32f0*/  SHF.R.U64 R83, R4, 0x10, R5 ;  /* 0x0000001004537819 */ /* 0x000fe20000001205 */
[----:B-1----:R-:W-:Y:S01]  /*3300*/  IMAD.U32 R5, R13, 0x10000, RZ ;  /* 0x000100000d057824 */ /* 0x002fe200078e00ff */
[----:B------:R-:W-:Y:S01]  /*3310*/  SHF.R.U64 R88, R8, 0x10, R9 ;  /* 0x0000001008587819 */ /* 0x000fe20000001209 */
[----:B------:R-:W-:Y:S01]  /*3320*/  IMAD.U32 R4, R12, 0x10000, RZ ;  /* 0x000100000c047824 */ /* 0x000fe200078e00ff */
[----:B------:R-:W-:Y:S02]  /*3330*/  PRMT R84, R90, 0x5432, R84 ;  /* 0x000054325a547816 */ /* 0x000fe40000000054 */
[----:B------:R-:W-:-:S02]  /*3340*/  PRMT R89, R86, 0x5410, R89 ;  /* 0x0000541056597816 */ /* 0x000fc40000000059 */
[----:B------:R-:W-:Y:S02]  /*3350*/  SHF.R.U64 R85, R6, 0x10, R7 ;  /* 0x0000001006557819 */ /* 0x000fe40000001207 */
[--C-:B------:R-:W-:Y:S01]  /*3360*/  SHF.R.U64 R91, R10, 0x10, R11.reuse ;  /* 0x000000100a5b7819 */ /* 0x100fe2000000120b */
[----:B--2---:R-:W-:Y:S01]  /*3370*/  IMAD.U32 R10, R32, 0x10000, RZ ;  /* 0x00010000200a7824 */ /* 0x004fe200078e00ff */
[----:B------:R-:W-:Y:S01]  /*3380*/  SHF.R.U32.HI R92, RZ, 0x10, R11 ;  /* 0x00000010ff5c7819 */ /* 0x000fe2000001160b */
[----:B------:R-:W-:Y:S01]  /*3390*/  IMAD.U32 R11, R33, 0x10000, RZ ;  /* 0x00010000210b7824 */ /* 0x000fe200078e00ff */
[----:B------:R-:W-:Y:S01]  /*33a0*/  PRMT R83, R90, 0x5410, R83 ;  /* 0x000054105a537816 */ /* 0x000fe20000000053 */
[----:B------:R-:W-:Y:S01]  /*33b0*/  IMAD.U32 R90, R89, 0x10000, RZ ;  /* 0x00010000595a7824 */ /* 0x000fe200078e00ff */
[----:B------:R-:W-:Y:S01]  /*33c0*/  PRMT R88, R86, 0x5432, R88 ;  /* 0x0000543256587816 */ /* 0x000fe20000000058 */
        /* <DEDUP_REMOVED lines=18> */
[----:B------:R-:W-:Y:S01]  /*34f0*/  SHF.L.U32 R8, R15, 0x10, RZ ;  /* 0x000000100f087819 */ /* 0x000fe200000006ff */
[----:B------:R-:W-:Y:S01]  /*3500*/  IMAD.U32 R11, R92, 0x10000, RZ ;  /* 0x000100005c0b7824 */ /* 0x000fe200078e00ff */
[----:B------:R-:W-:Y:S01]  /*3510*/  LOP3.LUT R35, R35, 0xffff0000, RZ, 0xc0, !PT ;  /* 0xffff000023237812 */ /* 0x000fe200078ec0ff */
[-C--:B------:R-:W-:Y:S01]  /*3520*/  FMUL.FTZ R13, R13, R84.reuse ;  /* 0x000000540d0d7220 */ /* 0x080fe20000410000 */
[----:B------:R-:W-:Y:S01]  /*3530*/  FFMA.FTZ R93, R6, R84, -R93 ;  /* 0x00000054065d7223 */ /* 0x000fe2000001085d */
[C---:B------:R-:W-:Y:S01]  /*3540*/  FMUL.FTZ R84, R33.reuse, R5 ;  /* 0x0000000521547220 */ /* 0x040fe20000410000 */
[----:B------:R-:W-:Y:S01]  /*3550*/  FMUL.FTZ R95, R33, R11 ;  /* 0x0000000b215f7220 */ /* 0x000fe20000410000 */
[----:B------:R-:W-:Y:S01]  /*3560*/  LOP3.LUT R92, R92, 0xffff0000, RZ, 0xc0, !PT ;  /* 0xffff00005c5c7812 */ /* 0x000fe200078ec0ff */
[----:B------:R-:W-:Y:S01]  /*3570*/  FFMA.FTZ R89, R6, R89, R13 ;  /* 0x0000005906597223 */ /* 0x000fe2000001000d */
[C---:B------:R-:W-:Y:S01]  /*3580*/  FFMA.FTZ R84, R8.reuse, R11, R84 ;  /* 0x0000000b08547223 */ /* 0x040fe20000010054 */
[----:B------:R-:W-:Y:S01]  /*3590*/  FFMA.FTZ R95, R8, R5, -R95 ;  /* 0x00000005085f7223 */ /* 0x000fe2000001085f */
[----:B------:R-:W-:Y:S01]  /*35a0*/  LOP3.LUT R6, R87, 0xffff0000, RZ, 0xc0, !PT ;  /* 0xffff000057067812 */ /* 0x000fe200078ec0ff */
        /* <DEDUP_REMOVED lines=19> */
[----:B------:R-:W-:Y:S01]  /*36e0*/  FMUL.FTZ R5, R32, R83 ;  /* 0x0000005320057220 */ /* 0x000fe20000410000 */
[----:B------:R-:W-:-:S02]  /*36f0*/  SHF.L.U32 R4, R85, 0x10, RZ ;  /* 0x0000001055047819 */ /* 0x000fc400000006ff */
        /* <DEDUP_REMOVED lines=22> */
[----:B------:R-:W-:-:S02]  /*3860*/  F2FP.BF16.F32.PACK_AB R35, R35, R84 ;  /* 0x000000542323723e */ /* 0x000fc400000010ff */
[----:B------:R-:W-:-:S07]  /*3870*/  F2FP.BF16.F32.PACK_AB R32, R5, R10 ;  /* 0x0000000a0520723e */ /* 0x000fce00000010ff */
.L_x_3654:
[----:B------:R-:W-:Y:S05]  /*3880*/  BSYNC B1 ;  /* 0x0000000000017941 */ /* 0x000fea0003800000 */
.L_x_3653:
        /* <DEDUP_REMOVED lines=10> */
.L_x_3636:
[----:B------:R-:W-:-:S13]  /*3930*/  ISETP.NE.AND P0, PT, R185, 0x3, PT ;  /* 0x00000003b900780c */ /* 0x000fda0003f05270 */
[----:B------:R-:W-:Y:S05]  /*3940*/  @!P0 BRA `(.L_x_3655) ;  /* 0x0000000000048947 */ /* 0x000fea0003800000 */
[----:B------:R-:W-:Y:S01]  /*3950*/  BPT.TRAP 0x1 ;  /* 0x000000040000795c */ /* 0x000fe20000300000 */
.L_x_3655:
        /* <DEDUP_REMOVED lines=8> */
.L_x_3845:
[----:B------:R-:W-:Y:S05]  /*39e0*/  BSYNC B1 ;  /* 0x0000000000017941 */ /* 0x000fea0003800000 */
.L_x_3656:
[----:B------:R-:W-:Y:S05]  /*39f0*/  @P1 BRA `(.L_x_3643) ;  /* 0x00000000002c1947 */ /* 0x000fea0003800000 */
[----:B------:R-:W-:Y:S01]  /*3a00*/  @!P3 LOP3.LUT P5, RZ, R186, 0x4, RZ, 0xc0, !PT ;  /* 0x00000004baffb812 */ /* 0x000fe200078ac0ff */
[----:B------:R-:W-:Y:S01]  /*3a10*/  @!P3 VIADD R4, R68, 0x20 ;  /* 0x000000204404b836 */ /* 0x000fe20000000000 */
[----:B------:R-:W-:Y:S02]  /*3a20*/  PLOP3.LUT P6, PT, PT, PT, PT, 0x8, 0x0 ;  /* 0x000000000000781c */ /* 0x000fe40003fce170 */
[----:B------:R-:W-:-:S13]  /*3a30*/  @!P3 PLOP3.LUT P6, PT, P5, PT, PT, 0x80, 0x0 ;  /* 0x000000000000b81c */ /* 0x000fda0002fcf070 */
[----:B------:R-:W-:-:S04]  /*3a40*/  @P6 VIADD R4, R68, 0xffffffe0 ;  /* 0xffffffe044046836 */ /* 0x000fc80000000000 */
[----:B------:R-:W-:Y:S02]  /*3a50*/  @!P3 IMAD.IADD R33, R33, 0x1, R4 ;  /* 0x000000012121b824 */ /* 0x000fe400078e0204 */
[----:B------:R-:W1:Y:S02]  /*3a60*/  @!P4 LDS.128 R4, [R32+0x22400] ;  /* 0x022400002004c984 */ /* 0x000e640000000c00 */
[----:B------:R-:W-:-:S06]  /*3a70*/  @!P3 IMAD R8, R33, 0x2, R2 ;  /* 0x000000022108b824 */ /* 0x000fcc00078e0202 */
[----:B------:R-:W2:Y:S04]  /*3a80*/  @!P3 LDS.128 R8, [R8+0x22400] ;  /* 0x022400000808b984 */ /* 0x000ea80000000c00 */
[----:B-1----:R1:W-:Y:S04]  /*3a90*/  @!P4 STG.E.128 desc[UR54][R12.64], R4 ;  /* 0x000000040c00c986 */ /* 0x0023e8000c101d36 */
[----:B--2---:R1:W-:Y:S02]  /*3aa0*/  @!P3 STG.E.128 desc[UR54][R12.64+0x40], R8 ;  /* 0x000040080c00b986 */ /* 0x0043e4000c101d36 */
.L_x_3643:
[----:B------:R-:W-:Y:S05]  /*3ab0*/  BSYNC B0 ;  /* 0x0000000000007941 */ /* 0x000fea0003800000 */
.L_x_3635:
        /* <DEDUP_REMOVED lines=17> */
.L_x_3659:
[----:B------:R-:W-:Y:S05]  /*3bd0*/  BSYNC B0 ;  /* 0x0000000000007941 */ /* 0x000fea0003800000 */
.L_x_3658:
[----:B------:R-:W4:Y:S01]  /*3be0*/  SYNCS.PHASECHK.TRANS64.TRYWAIT P0, [R74+URZ+0x388b0], R59 ;  /* 0x0388b03b4a0075a7 */ /* 0x000f22000800017f */
[----:B------:R-:W-:Y:S04]  /*3bf0*/  BSSY B0, `(.L_x_3660) ;  /* 0x0000002000007945 */ /* 0x000fe80003800000 */
[----:B----4-:R-:W-:Y:S05]  /*3c00*/  @!P0 BRA `(.L_x_3661) ;  /* 0x0000014400f88947 */ /* 0x010fea0003800000 */
.L_x_3846:
[----:B------:R-:W-:Y:S05]  /*3c10*/  BSYNC B0 ;  /* 0x0000000000007941 */ /* 0x000fea0003800000 */
.L_x_3660:
[----:B------:R-:W-:Y:S04]  /*3c20*/  BSSY B0, `(.L_x_3662) ;  /* 0x0000052000007945 */ /* 0x000fe80003800000 */
[----:B------:R-:W-:Y:S05]  /*3c30*/  @P1 BRA `(.L_x_3663) ;  /* 0x0000000400401947 */ /* 0x000fea0003800000 */
[----:B-1----:R-:W-:Y:S01]  /*3c40*/  IMAD.WIDE R4, R51, 0x40, R48 ;  /* 0x0000004033047825 */ /* 0x002fe200078e0230 */
[----:B------:R-:W-:Y:S01]  /*3c50*/  ULDC.64 UR4, c[0x0][0x318] ;  /* 0x0000c60000047ab9 */ /* 0x000fe20000000a00 */
[----:B------:R-:W-:Y:S02]  /*3c60*/  MOV R7, R77 ;  /* 0x0000004d00077202 */ /* 0x000fe40000000f00 */
[----:B------:R-:W-:Y:S01]  /*3c70*/  IMAD R5, R5, UR4, RZ ;  /* 0x0000000405057c24 */ /* 0x000fe2000f8e02ff */
[----:B------:R-:W-:Y:S01]  /*3c80*/  LOP3.LUT P0, RZ, R186, 0x4, RZ, 0xc0, !PT ;  /* 0x00000004baff7812 */ /* 0x000fe2000780c0ff */
[----:B------:R-:W-:Y:S02]  /*3c90*/  IMAD.MOV.U32 R6, RZ, RZ, R40 ;  /* 0x000000ffff067224 */ /* 0x000fe400078e0028 */
[C---:B------:R-:W-:Y:S02]  /*3ca0*/  IMAD R5, R4.reuse, UR5, R5 ;  /* 0x0000000504057c24 */ /* 0x040fe4000f8e0205 */
[----:B------:R-:W-:Y:S01]  /*3cb0*/  IMAD.WIDE.U32 R6, R4, UR4, R6 ;  /* 0x0000000404067c25 */ /* 0x000fe2000f8e0006 */
[----:B------:R-:W-:-:S03]  /*3cc0*/  ULDC.64 UR4, c[0x0][0x308] ;  /* 0x0000c20000047ab9 */ /* 0x000fc60000000a00 */
[----:B------:R-:W-:Y:S01]  /*3cd0*/  IMAD R9, R19, 0x8000, R68 ;  /* 0x0000800013097824 */ /* 0x000fe200078e0244 */
[----:B------:R-:W-:Y:S01]  /*3ce0*/  LEA R58, P1, R6, UR4, 0x1 ;  /* 0x00000004063a7c11 */ /* 0x000fe2000f8208ff */
[----:B------:R-:W-:Y:S01]  /*3cf0*/  IMAD.IADD R5, R7, 0x1, R5 ;  /* 0x0000000107057824 */ /* 0x000fe200078e0205 */
[----:B------:R-:W-:Y:S01]  /*3d00*/  ULDC UR4, c[0x0][0x310] ;  /* 0x0000c40000047ab9 */ /* 0x000fe20000000800 */
[----:B------:R-:W-:Y:S02]  /*3d10*/  VIADD R4, R16, 0x40 ;  /* 0x0000004010047836 */ /* 0x000fe40000000000 */
[C---:B------:R-:W-:Y:S01]  /*3d20*/  VIADD R79, R9.reuse, 0x20 ;  /* 0x00000020094f7836 */ /* 0x040fe20000000000 */
[----:B0---4-:R-:W-:Y:S01]  /*3d30*/  LEA.HI.X R59, R6, UR5, R5, 0x1, P1 ;  /* 0x00000005063b7c11 */ /* 0x011fe200088f0c05 */
[C---:B------:R-:W-:Y:S01]  /*3d40*/  @P0 VIADD R79, R9.reuse, 0xffffffe0 ;  /* 0xffffffe0094f0836 */ /* 0x040fe20000000000 */
[----:B------:R-:W-:Y:S01]  /*3d50*/  ISETP.GE.AND P1, PT, R16, UR4, PT ;  /* 0x0000000410007c0c */ /* 0x000fe2000bf26270 */
[----:B---3--:R-:W-:Y:S01]  /*3d60*/  IMAD R81, R9, 0x2, R2 ;  /* 0x0000000209517824 */ /* 0x008fe200078e0202 */
[----:B------:R-:W-:Y:S01]  /*3d70*/  ISETP.GE.AND P0, PT, R4, UR4, PT ;  /* 0x0000000404007c0c */ /* 0x000fe2000bf06270 */
[----:B------:R-:W-:-:S02]  /*3d80*/  VIADD R12, R16, 0x80 ;  /* 0x00000080100c7836 */ /* 0x000fc40000000000 */
[C---:B------:R-:W-:Y:S02]  /*3d90*/  VIADD R13, R16.reuse, 0xc0 ;  /* 0x000000c0100d7836 */ /* 0x040fe40000000000 */
[C---:B------:R-:W-:Y:S02]  /*3da0*/  VIADD R78, R16.reuse, 0x100 ;  /* 0x00000100104e7836 */ /* 0x040fe40000000000 */
[----:B------:R-:W-:-:S04]  /*3db0*/  VIADD R80, R16, 0x140 ;  /* 0x0000014010507836 */ /* 0x000fc80000000000 */
        /* <DEDUP_REMOVED lines=56> */
.L_x_3663:
[----:B------:R-:W-:Y:S05]  /*4140*/  BSYNC B0 ;  /* 0x0000000000007941 */ /* 0x000fea0003800000 */
.L_x_3662:
[----:B------:R-:W-:Y:S01]  /*4150*/  @!PT LDS RZ, [RZ] ;  /* 0x00000000fffff984 */ /* 0x000fe20000000800 */
[----:B------:R-:W-:Y:S01]  /*4160*/  @!PT LDS RZ, [RZ] ;  /* 0x00000000fffff984 */ /* 0x000fe20000000800 */
[----:B------:R-:W-:Y:S01]  /*4170*/  @!PT LDS RZ, [RZ] ;  /* 0x00000000fffff984 */ /* 0x000fe20000000800 */
[----:B------:R-:W-:Y:S01]  /*4180*/  @!PT LDS RZ, [RZ] ;  /* 0x00000000fffff984 */ /* 0x000fe20000000800 */
[----:B------:R5:W-:Y:S06]  /*4190*/  MEMBAR.ALL.CTA ;  /* 0x0000000000007992 */ /* 0x000bec0000008000 */
[----:B-----5:R-:W5:Y:S01]  /*41a0*/  FENCE.VIEW.ASYNC.S ;  /* 0x00000000000073c6 */ /* 0x020f620000000000 */
[----:B0---4-:R-:W-:Y:S01]  /*41b0*/  @!P5 VIADD R74, R74, 0x388c0 ;  /* 0x000388c04a4ad836 */ /* 0x011fe20000000000 */
[----:B------:R-:W-:Y:S01]  /*41c0*/  IADD3 R19, R19, 0x1, RZ ;  /* 0x0000000113137810 */ /* 0x000fe20007ffe0ff */
[----:B-----5:R0:W-:Y:S03]  /*41d0*/  BAR.SYNC.DEFER_BLOCKING R62, 0x80 ;  /* 0x0002003e0000751d */ /* 0x0201e60000010000 */
[----:B------:R-:W-:-:S02]  /*41e0*/  ISETP.NE.AND P1, PT, R19, 0x2, PT ;  /* 0x000000021300780c */ /* 0x000fc40003f25270 */
[----:B------:R-:W-:Y:S02]  /*41f0*/  @!P5 PRMT R74, RZ, 0x654, R74 ;  /* 0x00000654ff4ad816 */ /* 0x000fe4000000004a */
[----:B------:R-:W-:Y:S02]  /*4200*/  SEL R5, RZ, 0x1, P1 ;  /* 0x00000001ff057807 */ /* 0x000fe40000800000 */
[----:B------:R-:W-:Y:S02]  /*4210*/  PLOP3.LUT P0, PT, PT, PT, PT, 0x8, 0x0 ;  /* 0x000000000000781c */ /* 0x000fe40003f0e170 */
[----:B------:R-:W-:Y:S02]  /*4220*/  LOP3.LUT R184, R184, R5, RZ, 0x3c, !PT ;  /* 0x00000005b8b87212 */ /* 0x000fe400078e3cff */
[----:B------:R-:W-:Y:S01]  /*4230*/  SEL R19, R19, RZ, P1 ;  /* 0x000000ff13137207 */ /* 0x000fe20000800000 */
[----:B------:R0:W-:Y:S01]  /*4240*/  @!P5 SYNCS.ARRIVE.TRANS64.RED.A1T0 RZ, [R74+URZ], RZ ;  /* 0x000000ff4affd9a7 */ /* 0x0001e2000810043f */
[----:B------:R-:W-:Y:S07]  /*4250*/  @P2 BRA `(.L_x_3664) ;  /* 0xffffffdc00c42947 */ /* 0x000fee000383ffff */
.L_x_3630:
[----:B-1----:R-:W4:Y:S01]  /*4260*/  LDL R4, [R1+0x4] ;  /* 0x0000040001047983 */ /* 0x002f220000100800 */
        /* <DEDUP_REMOVED lines=27> */
[----:B------:R-:W-:Y:S02]  /*4420*/  CS2R R58, SRZ ;  /* 0x00000000003a7805 */ /* 0x000fe4000001ff00 */
[----:B------:R-:W-:Y:S02]  /*4430*/  CS2R R104, SRZ ;  /* 0x0000000000687805 */ /* 0x000fe4000001ff00 */
[----:B------:R-:W-:-:S02]  /*4440*/  CS2R R54, SRZ ;  /* 0x0000000000367805 */ /* 0x000fc4000001ff00 */
[----:B------:R-:W-:Y:S02]  /*4450*/  CS2R R50, SRZ ;  /* 0x0000000000327805 */ /* 0x000fe4000001ff00 */
[----:B------:R-:W-:Y:S02]  /*4460*/  CS2R R100, SRZ ;  /* 0x0000000000647805 */ /* 0x000fe4000001ff00 */
[----:B------:R-:W-:Y:S01]  /*4470*/  CS2R R42, SRZ ;  /* 0x00000000002a7805 */ /* 0x000fe2000001ff00 */
[----:B------:R-:W-:Y:S01]  /*4480*/  IMAD.MOV.U32 R3, RZ, RZ, RZ ;  /* 0x000000ffff037224 */ /* 0x000fe200078e00ff */
        /* <DEDUP_REMOVED lines=8> */
[----:B---3--:R-:W-:-:S02]  /*4510*/  CS2R R80, SRZ ;  /* 0x0000000000507805 */ /* 0x008fc4000001ff00 */
        /* <DEDUP_REMOVED lines=14> */
[----:B--2---:R-:W-:Y:S02]  /*4600*/  CS2R R32, SRZ ;  /* 0x0000000000207805 */ /* 0x004fe4000001ff00 */
        /* <DEDUP_REMOVED lines=15> */
.L_x_3666:
[----:B------:R-:W-:Y:S05]  /*4700*/  BSYNC B0 ;  /* 0x0000000000007941 */ /* 0x000fea0003800000 */
.L_x_3665:
[----:B------:R-:W-:Y:S01]  /*4710*/  BSSY B7, `(.L_x_3667) ;  /* 0x0000b28000077945 */ /* 0x000fe20003800000 */
[----:B------:R-:W-:Y:S02]  /*4720*/  IMAD.MOV.U32 R181, RZ, RZ, RZ ;  /* 0x000000ffffb57224 */ /* 0x000fe400078e00ff */
[----:B------:R-:W-:Y:S01]  /*4730*/  IMAD.MOV.U32 R183, RZ, RZ, RZ ;  /* 0x000000ffffb77224 */ /* 0x000fe200078e00ff */
[----:B------:R-:W-:Y:S06]  /*4740*/  @!P1 BRA `(.L_x_3668) ;  /* 0x0000001800409947 */ /* 0x000fec0003800000 */
[----:B------:R-:W-:Y:S02]  /*4750*/  ISETP.GE.AND P1, PT, R168, 0x1, PT ;  /* 0x00000001a800780c */ /* 0x000fe40003f26270 */
[----:B------:R-:W-:-:S11]  /*4760*/  PLOP3.LUT P0, PT, PT, PT, PT, 0x80, 0x0 ;  /* 0x000000000000781c */ /* 0x000fd60003f0f070 */
[----:B------:R-:W-:Y:S05]  /*4770*/  @!P1 BRA `(.L_x_3669) ;  /* 0x000000b000849947 */ /* 0x000fea0003800000 */
[----:B------:R-:W0:Y:S01]  /*4780*/  SHFL.IDX PT, R0, R216, RZ, 0x1f ;  /* 0x00001fffd8007589 */ /* 0x000e2200000e0000 */
[----:B------:R-:W-:Y:S01]  /*4790*/  IMAD.MOV.U32 R5, RZ, RZ, 0x40000040 ;  /* 0x40000040ff057424 */ /* 0x000fe200078e00ff */
[----:B------:R-:W-:Y:S01]  /*47a0*/  ISETP.GE.AND P0, PT, R168, 0x41, PT ;  /* 0x00000041a800780c */ /* 0x000fe20003f06270 */
[----:B------:R-:W-:Y:S01]  /*47b0*/  IMAD.MOV.U32 R7, RZ, RZ, 0x40000040 ;  /* 0x40000040ff077424 */ /* 0x000fe200078e00ff */
[----:B------:R-:W-:Y:S01]  /*47c0*/  BAR.SYNC.DEFER_BLOCKING 0xe, 0x100 ;  /* 0x0384000000007b1d */ /* 0x000fe20000010000 */
[----:B------:R-:W-:Y:S01]  /*47d0*/  IMAD.MOV.U32 R11, RZ, RZ, 0x40000040 ;  /* 0x40000040ff0b7424 */ /* 0x000fe200078e00ff */
[----:B------:R-:W-:Y:S01]  /*47e0*/  R2UR UR5, R5 ;  /* 0x00000000050572ca */ /* 0x000fe200000e0000 */
[----:B------:R-:W-:Y:S01]  /*47f0*/  IMAD.MOV.U32 R9, RZ, RZ, 0x40000040 ;  /* 0x40000040ff097424 */ /* 0x000fe200078e00ff */
[----:B------:R-:W-:Y:S01]  /*4800*/  R2UR UR7, R7 ;  /* 0x00000000070772ca */ /* 0x000fe200000e0000 */
[----:B------:R-:W-:Y:S01]  /*4810*/  IMAD.MOV.U32 R13, RZ, RZ, 0x40000040 ;  /* 0x40000040ff0d7424 */ /* 0x000fe200078e00ff */
[----:B------:R-:W-:Y:S01]  /*4820*/  BSSY B0, `(.L_x_3670) ;  /* 0x00000f5000007945 */ /* 0x000fe20003800000 */
[----:B------:R-:W-:Y:S01]  /*4830*/  IMAD.MOV.U32 R7, RZ, RZ, 0x40000040 ;  /* 0x40000040ff077424 */ /* 0x000fe200078e00ff */
[----:B------:R-:W1:Y:S01]  /*4840*/  S2R R20, SR_TID.X ;  /* 0x0000000000147919 */ /* 0x000e620000002100 */
[----:B0-----:R-:W-:-:S04]  /*4850*/  LEA.HI R3, R0, R0, RZ, 0x1 ;  /* 0x0000000000037211 */ /* 0x001fc800078f08ff */
[----:B------:R-:W-:Y:S01]  /*4860*/  LOP3.LUT R3, R3, 0x1fffe, RZ, 0xc0, !PT ;  /* 0x0001fffe03037812 */ /* 0x000fe200078ec0ff */
[----:B-----5:R-:W-:-:S03]  /*4870*/  WARPGROUP.ARRIVE ;  /* 0x00000000000079c5 */ /* 0x020fc60000000000 */
[----:B------:R-:W-:Y:S01]  /*4880*/  IADD3 R3, R0, -R3, RZ ;  /* 0x8000000300037210 */ /* 0x000fe20007ffe0ff */
[----:B------:R-:W-:-:S04]  /*4890*/  VIADD R0, R2, 0x36400 ;  /* 0x0003640002007836 */ /* 0x000fc80000000000 */
[----:B------:R-:W-:Y:S01]  /*48a0*/  IMAD R3, R3, 0x8000, R2 ;  /* 0x0000800003037824 */ /* 0x000fe200078e0202 */
[----:B------:R-:W-:-:S03]  /*48b0*/  SHF.R.U32.HI R0, RZ, 0x4, R0 ;  /* 0x00000004ff007819 */ /* 0x000fc60000011600 */
[----:B------:R-:W-:Y:S01]  /*48c0*/  VIADD R3, R3, 0x400 ;  /* 0x0000040003037836 */ /* 0x000fe20000000000 */
[----:B------:R-:W-:Y:S02]  /*48d0*/  LOP3.LUT R0, R0, 0x3fff, RZ, 0xc0, !PT ;  /* 0x00003fff00007812 */ /* 0x000fe400078ec0ff */
[----:B-1----:R-:W-:Y:S02]  /*48e0*/  LOP3.LUT R20, R20, 0x7f, RZ, 0xc0, !PT ;  /* 0x0000007f14147812 */ /* 0x002fe400078ec0ff */
[----:B------:R-:W-:Y:S02]  /*48f0*/  SHF.R.U32.HI R3, RZ, 0x4, R3 ;  /* 0x00000004ff037819 */ /* 0x000fe40000011603 */
[----:B------:R-:W-:Y:S02]  /*4900*/  LOP3.LUT R4, R0, 0x10000, RZ, 0xfc, !PT ;  /* 0x0001000000047812 */ /* 0x000fe400078efcff */
[----:B------:R-:W-:Y:S02]  /*4910*/  LOP3.LUT R3, R3, 0x3fff, RZ, 0xc0, !PT ;  /* 0x00003fff03037812 */ /* 0x000fe400078ec0ff */
[C---:B------:R-:W-:Y:S01]  /*4920*/  R2UR UR4, R4.reuse ;  /* 0x00000000040472ca */ /* 0x040fe200000e0000 */
[----:B------:R-:W-:Y:S01]  /*4930*/  VIADD R10, R4, 0x2 ;  /* 0x00000002040a7836 */ /* 0x000fe20000000000 */
[----:B------:R-:W-:-:S02]  /*4940*/  LOP3.LUT R15, R3, 0x2000000, RZ, 0xfc, !PT ;  /* 0x02000000030f7812 */ /* 0x000fc400078efcff */
[----:B------:R-:W-:-:S03]  /*4950*/  ISETP.NE.AND P2, PT, R20, RZ, PT ;  /* 0x000000ff1400720c */ /* 0x000fc60003f45270 */
[----:B------:R-:W-:-:S04]  /*4960*/  IMAD R6, R18, 0x1000, R15 ;  /* 0x0000100012067824 */ /* 0x000fc800078e020f */
[C---:B------:R-:W-:Y:S01]  /*4970*/  VIADD R8, R6.reuse, 0x80 ;  /* 0x0000008006087836 */ /* 0x040fe20000000000 */
[C---:B------:R-:W-:Y:S01]  /*4980*/  R2UR UR6, R6.reuse ;  /* 0x00000000060672ca */ /* 0x040fe200000e0000 */
[C---:B------:R-:W-:Y:S02]  /*4990*/  VIADD R12, R6.reuse, 0x100 ;  /* 0x00000100060c7836 */ /* 0x040fe40000000000 */
[----:B------:R-:W-:Y:S02]  /*49a0*/  VIADD R6, R6, 0x180 ;  /* 0x0000018006067836 */ /* 0x000fe40000000000 */
[----:B------:R-:W-:-:S04]  /*49b0*/  @!P2 IMAD R0, R18, 0x8, R2 ;  /* 0x000000081200a824 */ /* 0x000fc800078e0202 */
[----:B------:R-:W-:-:S04]  /*49c0*/  @!P2 VIADD R0, R0, 0x38860 ;  /* 0x000388600000a836 */ /* 0x000fc80000000000 */
[----:B------:R-:W-:Y:S01]  /*49d0*/  HGMMA.64x256x16.F32.BF16 R24, gdesc[UR4].tnspB, RZ, !UPT, gsb0 ;  /* 0x43e00000041879f0 */ /* 0x000fe2000c0018ff */
[----:B------:R-:W-:Y:S02]  /*49e0*/  R2UR UR4, R10 ;  /* 0x000000000a0472ca */ /* 0x000fe400000e0000 */
[----:B------:R-:W-:Y:S02]  /*49f0*/  R2UR UR5, R11 ;  /* 0x000000000b0572ca */ /* 0x000fe400000e0000 */
[----:B------:R-:W-:Y:S02]  /*4a00*/  R2UR UR6, R8 ;  /* 0x00000000080672ca */ /* 0x000fe400000e0000 */
[----:B------:R-:W-:Y:S01]  /*4a10*/  R2UR UR7, R9 ;  /* 0x00000000090772ca */ /* 0x000fe200000e0000 */
[----:B------:R-:W-:Y:S01]  /*4a20*/  IMAD.MOV.U32 R9, RZ, RZ, 0x40000040 ;  /* 0x40000040ff097424 */ /* 0x000fe200078e00ff */
[----:B------:R-:W-:Y:S02]  /*4a30*/  IADD3 R8, R4, 0x4, RZ ;  /* 0x0000000404087810 */ /* 0x000fe40007ffe0ff */
[----:B------:R-:W-:Y:S01]  /*4a40*/  @!P2 PRMT R0, RZ, 0x654, R0 ;  /* 0x00000654ff00a816 */ /* 0x000fe20000000000 */
[----:B------:R-:W-:-:S02]  /*4a50*/  WARPGROUP.DEPBAR.LE gsb0, 0x0 ;  /* 0x00008000000079c5 */ /* 0x000fc40000010000 */
[----:B------:R-:W-:-:S14]  /*4a60*/  WARPGROUP.ARRIVE ;  /* 0x00000000000079c5 */ /* 0x000fdc0000000000 */
[----:B------:R-:W-:Y:S01]  /*4a70*/  HGMMA.64x256x16.F32.BF16 R24, gdesc[UR4].tnspB, R24, gsb0 ;  /* 0x43e00000041879f0 */ /* 0x000fe20008001818 */
[----:B------:R-:W-:Y:S02]  /*4a80*/  R2UR UR4, R8 ;  /* 0x00000000080472ca */ /* 0x000fe400000e0000 */
[----:B------:R-:W-:Y:S02]  /*4a90*/  R2UR UR5, R9 ;  /* 0x00000000090572ca */ /* 0x000fe400000e0000 */
[----:B------:R-:W-:Y:S01]  /*4aa0*/  R2UR UR6, R12 ;  /* 0x000000000c0672ca */ /* 0x000fe200000e0000 */
[----:B------:R-:W-:Y:S01]  /*4ab0*/  VIADD R12, R4, 0x6 ;  /* 0x00000006040c7836 */ /* 0x000fe20000000000 */
[----:B------:R-:W-:Y:S01]  /*4ac0*/  R2UR UR7, R13 ;  /* 0x000000000d0772ca */ /* 0x000fe200000e0000 */
[----:B------:R-:W-:Y:S01]  /*4ad0*/  IMAD.MOV.U32 R13, RZ, RZ, 0x40000040 ;  /* 0x40000040ff0d7424 */ /* 0x000fe200078e00ff */
[----:B------:R-:W-:Y:S02]  /*4ae0*/  WARPGROUP.DEPBAR.LE gsb0, 0x0 ;  /* 0x00008000000079c5 */ /* 0x000fe40000010000 */
[----:B------:R-:W-:-:S15]  /*4af0*/  WARPGROUP.ARRIVE ;  /* 0x00000000000079c5 */ /* 0x000fde0000000000 */
[----:B------:R-:W-:-:S02]  /*4b00*/  NOP ;  /* 0x0000000000007918 */ /* 0x000fc40000000000 */
        /* <DEDUP_REMOVED lines=12> */
[----:B------:R-:W-:Y:S05]  /*4bd0*/  @!P0 BRA `(.L_x_3671) ;  /* 0x0000000800e48947 */ /* 0x000fea0003800000 */
[----:B------:R-:W-:-:S07]  /*4be0*/  VIADD R197, R197, 0xfffffffe ;  /* 0xfffffffec5c57836 */ /* 0x000fce0000000000 */
.L_x_3672:
[----:B------:R-:W-:Y:S01]  /*4bf0*/  BAR.SYNC.DEFER_BLOCKING 0xe, 0x100 ;  /* 0x0384000000007b1d */ /* 0x000fe20000010000 */
[C---:B------:R-:W-:Y:S01]  /*4c00*/  LEA R3, R18.reuse, R188, 0x6 ;  /* 0x000000bc12037211 */ /* 0x040fe200078e30ff */
[----:B------:R-:W-:Y:S01]  /*4c10*/  VIADD R18, R18, 0x1 ;  /* 0x0000000112127836 */ /* 0x000fe20000000000 */
[----:B------:R-:W-:Y:S01]  /*4c20*/  R2UR UR4, R4 ;  /* 0x00000000040472ca */ /* 0x000fe200000e0000 */
[----:B------:R-:W-:Y:S01]  /*4c30*/  IMAD.MOV.U32 R7, RZ, RZ, 0x40000040 ;  /* 0x40000040ff077424 */ /* 0x000fe200078e00ff */
[----:B------:R-:W-:Y:S01]  /*4c40*/  R2UR UR5, R5 ;  /* 0x00000000050572ca */ /* 0x000fe200000e0000 */
[----:B------:R-:W-:Y:S01]  /*4c50*/  IMAD R3, R3, 0x4, R2 ;  /* 0x0000000403037824 */ /* 0x000fe200078e0202 */
[C---:B------:R-:W-:Y:S01]  /*4c60*/  ISETP.NE.AND P0, PT, R18.reuse, 0x2, PT ;  /* 0x000000021200780c */ /* 0x040fe20003f05270 */
[----:B------:R-:W-:Y:S01]  /*4c70*/  IMAD.MOV.U32 R21, RZ, RZ, 0x40000040 ;  /* 0x40000040ff157424 */ /* 0x000fe200078e00ff */
[----:B------:R-:W-:Y:S01]  /*4c80*/  R2UR UR7, R7 ;  /* 0x00000000070772ca */ /* 0x000fe200000e0000 */
[----:B------:R-:W-:Y:S01]  /*4c90*/  IMAD.MOV.U32 R7, RZ, RZ, 0x40000040 ;  /* 0x40000040ff077424 */ /* 0x000fe200078e00ff */
[----:B------:R-:W-:-:S02]  /*4ca0*/  SEL R18, R18, RZ, P0 ;  /* 0x000000ff12127207 */ /* 0x000fc40000000000 */
[C---:B------:R-:W-:Y:S01]  /*4cb0*/  ISETP.GT.AND P1, PT, R197.reuse, RZ, PT ;  /* 0x000000ffc500720c */ /* 0x040fe20003f24270 */
[----:B------:R-:W-:Y:S02]  /*4cc0*/  VIADD R197, R197, 0xffffffff ;  /* 0xffffffffc5c57836 */ /* 0x000fe40000000000 */
[----:B------:R-:W-:-:S04]  /*4cd0*/  IMAD R6, R18, 0x1000, R15 ;  /* 0x0000100012067824 */ /* 0x000fc800078e020f */
[C---:B------:R-:W-:Y:S01]  /*4ce0*/  VIADD R20, R6.reuse, 0x80 ;  /* 0x0000008006147836 */ /* 0x040fe20000000000 */
[----:B------:R-:W-:Y:S01]  /*4cf0*/  R2UR UR6, R6 ;  /* 0x00000000060672ca */ /* 0x000fe200000e0000 */
[----:B0-----:R-:W0:Y:S04]  /*4d00*/  LDS R0, [R3+0x38400] ;  /* 0x0384000003007984 */ /* 0x001e280000000800 */
        /* <DEDUP_REMOVED lines=129> */
[----:B------:R-:W-:-:S05]  /*5520*/  @!P2 LEA R0, R18, R2, 0x3 ;  /* 0x000000021200a211 */ /* 0x000fca00078e18ff */
[----:B------:R-:W-:Y:S01]  /*5530*/  WARPGROUP.ARRIVE ;  /* 0x00000000000079c5 */ /* 0x000fe20000000000 */
[----:B------:R-:W-:-:S05]  /*5540*/  @!P2 VIADD R0, R0, 0x38860 ;  /* 0x000388600000a836 */ /* 0x000fca0000000000 */
[----:B------:R-:W-:Y:S01]  /*5550*/  HGMMA.64x256x16.F32.BF16 R24, gdesc[UR4].tnspB, R24, gsb0 ;  /* 0x43e00000041879f0 */ /* 0x000fe20008001818 */
[----:B------:R-:W-:Y:S02]  /*5560*/  R2UR UR4, R10 ;  /* 0x000000000a0472ca */ /* 0x000fe400000e0000 */
[----:B------:R-:W-:Y:S02]  /*5570*/  R2UR UR5, R11 ;  /* 0x000000000b0572ca */ /* 0x000fe400000e0000 */
[----:B------:R-:W-:Y:S01]  /*5580*/  R2UR UR6, R20 ;  /* 0x00000000140672ca */ /* 0x000fe200000e0000 */
[C---:B------:R-:W-:Y:S01]  /*5590*/  VIADD R20, R6.reuse, 0x100 ;  /* 0x0000010006147836 */ /* 0x040fe20000000000 */
[----:B------:R-:W-:Y:S01]  /*55a0*/  R2UR UR7, R21 ;  /* 0x00000000150772ca */ /* 0x000fe200000e0000 */
[----:B------:R-:W-:Y:S01]  /*55b0*/  IMAD.MOV.U32 R21, RZ, RZ, 0x40000040 ;  /* 0x40000040ff157424 */ /* 0x000fe200078e00ff */
[----:B------:R-:W-:Y:S01]  /*55c0*/  @!P2 PRMT R0, RZ, 0x654, R0 ;  /* 0x00000654ff00a816 */ /* 0x000fe20000000000 */
[----:B------:R-:W-:Y:S01]  /*55d0*/  VIADD R6, R6, 0x180 ;  /* 0x0000018006067836 */ /* 0x000fe20000000000 */
[----:B------:R-:W-:-:S02]  /*55e0*/  WARPGROUP.DEPBAR.LE gsb0, 0x0 ;  /* 0x00008000000079c5 */ /* 0x000fc40000010000 */
[----:B------:R-:W-:-:S15]  /*55f0*/  WARPGROUP.ARRIVE ;  /* 0x00000000000079c5 */ /* 0x000fde0000000000 */
        /* <DEDUP_REMOVED lines=19> */
[----:B------:R0:W-:Y:S02]  /*5730*/  @!P2 SYNCS.ARRIVE.TRANS64.RED.A1T0 RZ, [R0+URZ], RZ ;  /* 0x000000ff00ffa9a7 */ /* 0x0001e4000810043f */
[----:B0-----:R-:W-:-:S04]  /*5740*/  SEL R0, RZ, 0x1, P0 ;  /* 0x00000001ff007807 */ /* 0x001fc80000000000 */
[----:B------:R-:W-:Y:S01]  /*5750*/  LOP3.LUT R23, R23, R0, RZ, 0x3c, !PT ;  /* 0x0000000017177212 */ /* 0x000fe200078e3cff */
[----:B------:R-:W-:Y:S06]  /*5760*/  @P1 BRA `(.L_x_3672) ;  /* 0xfffffff400201947 */ /* 0x000fec000383ffff */
.L_x_3671:
[----:B------:R-:W-:Y:S05]  /*5770*/  BSYNC B0 ;  /* 0x0000000000007941 */ /* 0x000fea0003800000 */
.L_x_3670:
[----:B------:R-:W-:Y:S01]  /*5780*/  BAR.SYNC.DEFER_BLOCKING 0xe, 0x100 ;  /* 0x0384000000007b1d */ /* 0x000fe20000010000 */
[C---:B------:R-:W-:Y:S01]  /*5790*/  IMAD R3, R18.reuse, 0x40, R188 ;  /* 0x0000004012037824 */ /* 0x040fe200078e02bc */
[----:B------:R-:W-:Y:S01]  /*57a0*/  PLOP3.LUT P0, PT, PT, PT, PT, 0x8, 0x0 ;  /* 0x000000000000781c */ /* 0x000fe20003f0e170 */
[----:B------:R-:W-:Y:S02]  /*57b0*/  VIADD R18, R18, 0x1 ;  /* 0x0000000112127836 */ /* 0x000fe40000000000 */
[----:B------:R-:W-:-:S03]  /*57c0*/  IMAD R3, R3, 0x4, R2 ;  /* 0x0000000403037824 */ /* 0x000fc600078e0202 */
[----:B------:R-:W-:-:S04]  /*57d0*/  ISETP.NE.AND P1, PT, R18, 0x2, PT ;  /* 0x000000021200780c */ /* 0x000fc80003f25270 */
[----:B------:R-:W-:Y:S02]  /*57e0*/  SEL R4, RZ, 0x1, P1 ;  /* 0x00000001ff047807 */ /* 0x000fe40000800000 */
[----:B------:R-:W-:Y:S02]  /*57f0*/  SEL R18, R18, RZ, P1 ;  /* 0x000000ff12127207 */ /* 0x000fe40000800000 */
[----:B------:R-:W-:Y:S01]  /*5800*/  LOP3.LUT R23, R23, R4, RZ, 0x3c, !PT ;  /* 0x0000000417177212 */ /* 0x000fe200078e3cff */
        /* <DEDUP_REMOVED lines=132> */
.L_x_3668:
        /* <DEDUP_REMOVED lines=31> */
.L_x_3674:
[----:B------:R-:W-:Y:S05]  /*6240*/  BSYNC B6 ;  /* 0x0000000000067941 */ /* 0x000fea0003800000 */
.L_x_3673:
        /* <DEDUP_REMOVED lines=12> */
.L_x_3678:
[----:B-1----:R1:W2:Y:S02]  /*6310*/  SYNCS.PHASECHK.TRANS64.TRYWAIT P0, [R2+URZ+0x38800], R5 ;  /* 0x03880005020075a7 */ /* 0x0022a4000800017f */
[----:B--2---:R-:W-:Y:S05]  /*6320*/  @!P0 NANOSLEEP.SYNCS 0x989680 ;  /* 0x009896800000895d */ /* 0x004fea0003900000 */
[----:B------:R-:W2:Y:S02]  /*6330*/  @!P0 SYNCS.PHASECHK.TRANS64 P0, [R2+URZ+0x38800], R5 ;  /* 0x03880005020085a7 */ /* 0x000ea4000800007f */
[----:B--2---:R-:W-:Y:S05]  /*6340*/  @!P0 BRA `(.L_x_3678) ;  /* 0xfffffffc00f08947 */ /* 0x004fea000383ffff */
.L_x_3677:
[----:B------:R-:W-:Y:S05]  /*6350*/  BSYNC B0 ;  /* 0x0000000000007941 */ /* 0x000fea0003800000 */
.L_x_3676:
[----:B------:R-:W-:Y:S05]  /*6360*/  BRA `(.L_x_3679) ;  /* 0x0000002000747947 */ /* 0x000fea0003800000 */
.L_x_3675:
        /* <DEDUP_REMOVED lines=13> */
[-C--:B------:R-:W-:Y:S01]  /*6440*/  IADD3 R3, P6, R29, R4.reuse, RZ ;  /* 0x000000041d037210 */ /* 0x080fe20007fde0ff */
[----:B------:R-:W-:Y:S01]  /*6450*/  IMAD.WIDE.U32 R6, R27, UR6, RZ ;  /* 0x000000061b067c25 */ /* 0x000fe2000f8e00ff */
[----:B------:R-:W-:Y:S02]  /*6460*/  IADD3 R11, R11, R5, RZ ;  /* 0x000000050b0b7210 */ /* 0x000fe40007ffe0ff */
[----:B------:R-:W-:Y:S01]  /*6470*/  SHF.R.S32.HI R12, RZ, 0x1f, R29 ;  /* 0x0000001fff0c7819 */ /* 0x000fe2000001141d */
[----:B------:R-:W-:Y:S01]  /*6480*/  IMAD R9, R27, UR7, R0 ;  /* 0x000000071b097c24 */ /* 0x000fe2000f8e0200 */
[----:B------:R-:W-:Y:S01]  /*6490*/  LEA R24, P2, R4, UR4, 0x1 ;  /* 0x0000000404187c11 */ /* 0x000fe2000f8408ff */
[----:B------:R-:W-:Y:S01]  /*64a0*/  ULDC.64 UR6, c[0x0][0x3e0] ;  /* 0x0000f80000067ab9 */ /* 0x000fe20000000a00 */
[----:B------:R-:W-:Y:S01]  /*64b0*/  IADD3 R5, P1, R16, R4, RZ ;  /* 0x0000000410057210 */ /* 0x000fe20007f3e0ff */
[--C-:B------:R-:W-:Y:S01]  /*64c0*/  IMAD.X R10, R12, 0x1, R11.reuse, P6 ;  /* 0x000000010c0a7824 */ /* 0x100fe200030e060b */
[----:B------:R-:W-:Y:S01]  /*64d0*/  LEA.HI.X R26, R4, UR5, R11, 0x1, P2 ;  /* 0x00000005041a7c11 */ /* 0x000fe200090f0c0b */
[----:B------:R-:W-:Y:S01]  /*64e0*/  IMAD.IADD R9, R9, 0x1, R7 ;  /* 0x0000000109097824 */ /* 0x000fe200078e0207 */
[-C--:B------:R-:W-:Y:S01]  /*64f0*/  IADD3 R8, P2, R29, R6.reuse, RZ ;  /* 0x000000061d087210 */ /* 0x080fe20007f5e0ff */
[----:B------:R-:W-:Y:S01]  /*6500*/  IMAD.X R4, R14, 0x1, R11, P1 ;  /* 0x000000010e047824 */ /* 0x000fe200008e060b */
[----:B------:R-:W-:-:S02]  /*6510*/  IADD3 R0, P4, R16, R6, RZ ;  /* 0x0000000610007210 */ /* 0x000fc40007f9e0ff */
[C---:B------:R-:W-:Y:S01]  /*6520*/  LEA R32, P5, R3.reuse, UR4, 0x1 ;  /* 0x0000000403207c11 */ /* 0x040fe2000f8a08ff */
[--C-:B------:R-:W-:Y:S01]  /*6530*/  IMAD.X R7, R12, 0x1, R9.reuse, P2 ;  /* 0x000000010c077824 */ /* 0x100fe200010e0609 */
[----:B------:R-:W-:Y:S02]  /*6540*/  LEA R27, P3, R6, UR6, 0x1 ;  /* 0x00000006061b7c11 */ /* 0x000fe4000f8608ff */
[----:B------:R-:W-:Y:S01]  /*6550*/  LEA.HI.X R33, R3, UR5, R10, 0x1, P5 ;  /* 0x0000000503217c11 */ /* 0x000fe2000a8f0c0a */
[----:B------:R-:W-:Y:S01]  /*6560*/  IMAD.X R3, R14, 0x1, R9, P4 ;  /* 0x000000010e037824 */ /* 0x000fe200020e0609 */
[----:B------:R-:W-:Y:S02]  /*6570*/  LEA R34, P6, R8, UR6, 0x1 ;  /* 0x0000000608227c11 */ /* 0x000fe4000f8c08ff */
[----:B------:R-:W-:Y:S02]  /*6580*/  LEA R36, P1, R5, UR4, 0x1 ;  /* 0x0000000405247c11 */ /* 0x000fe4000f8208ff */
[----:B------:R-:W-:-:S02]  /*6590*/  LEA R38, P2, R0, UR6, 0x1 ;  /* 0x0000000600267c11 */ /* 0x000fc4000f8408ff */
        /* <DEDUP_REMOVED lines=20> */
[----:B-1----:R-:W-:Y:S05]  /*66e0*/  CALL.ABS.NOINC R14 ;  /* 0x000000000e007343 */ /* 0x002fea0003c00000 */
.L_x_3681:
[----:B------:R-:W-:Y:S05]  /*66f0*/  BSYNC B6 ;  /* 0x0000000000067941 */ /* 0x000fea0003800000 */
.L_x_3680:
        /* <DEDUP_REMOVED lines=28> */
.L_x_3685:
[----:B------:R-:W-:Y:S05]  /*68c0*/  BSYNC B1 ;  /* 0x0000000000017941 */ /* 0x000fea0003800000 */
.L_x_3684:
[----:B------:R-:W-:Y:S01]  /*68d0*/  UMOV UR4, 0xffffffff ;  /* 0xffffffff00047882 */ /* 0x000fe20000000000 */
[----:B-----5:R-:W-:Y:S01]  /*68e0*/  IMAD.MOV.U32 R25, RZ, RZ, R6 ;  /* 0x000000ffff197224 */ /* 0x020fe200078e0006 */
[--C-:B------:R-:W-:Y:S01]  /*68f0*/  SHF.R.U64 R6, R6, 0x10, R7.reuse ;  /* 0x0000001006067819 */ /* 0x100fe20000001207 */
[--C-:B------:R-:W-:Y:S01]  /*6900*/  IMAD.MOV.U32 R31, RZ, RZ, R7.reuse ;  /* 0x000000ffff1f7224 */ /* 0x100fe200078e0007 */
[----:B------:R-:W-:Y:S02]  /*6910*/  SHF.R.U32.HI R38, RZ, 0x10, R7 ;  /* 0x00000010ff267819 */ /* 0x000fe40000011607 */
[----:B------:R-:W-:Y:S01]  /*6920*/  LEA.HI R0, R212, R212, RZ, 0x1 ;  /* 0x000000d4d4007211 */ /* 0x000fe200078f08ff */
[----:B------:R-:W-:Y:S06]  /*6930*/  BRA.DIV UR4, `(.L_x_3686) ;  /* 0x0000011a04c07947 */ /* 0x000fec000b800000 */
.L_x_3849:
[----:B------:R-:W-:Y:S01]  /*6940*/  UMOV UR4, 0xffffffff ;  /* 0xffffffff00047882 */ /* 0x000fe20000000000 */
[----:B------:R-:W-:Y:S02]  /*6950*/  LOP3.LUT R3, R0, 0xfffffffe, RZ, 0xc0, !PT ;  /* 0xfffffffe00037812 */ /* 0x000fe400078ec0ff */
[----:B------:R-:W-:Y:S05]  /*6960*/  BRA.DIV UR4, `(.L_x_3687) ;  /* 0x0000011a04dc7947 */ /* 0x000fea000b800000 */
.L_x_3852:
[----:B------:R-:W-:Y:S01]  /*6970*/  UMOV UR4, 0xffffffff ;  /* 0xffffffff00047882 */ /* 0x000fe20000000000 */
[----:B------:R-:W-:Y:S02]  /*6980*/  IMAD.IADD R3, R212, 0x1, -R3 ;  /* 0x00000001d4037824 */ /* 0x000fe400078e0a03 */
[----:B------:R-:W-:Y:S05]  /*6990*/  BRA.DIV UR4, `(.L_x_3688) ;  /* 0x0000011a04f87947 */ /* 0x000fea000b800000 */
.L_x_3855:
[----:B------:R-:W-:Y:S01]  /*69a0*/  UMOV UR4, 0xffffffff ;  /* 0xffffffff00047882 */ /* 0x000fe20000000000 */
[----:B------:R-:W-:Y:S02]  /*69b0*/  SHF.L.U32 R7, R3, 0x1f, RZ ;  /* 0x0000001f03077819 */ /* 0x000fe400000006ff */
[----:B------:R-:W-:Y:S05]  /*69c0*/  BRA.DIV UR4, `(.L_x_3689) ;  /* 0x0000011e04147947 */ /* 0x000fea000b800000 */
.L_x_3858:
[----:B------:R-:W1:Y:S01]  /*69d0*/  SYNCS.PHASECHK.TRANS64.TRYWAIT P0, [R2+URZ+0x38800], R7 ;  /* 0x03880007020075a7 */ /* 0x000e62000800017f */
[----:B------:R-:W-:Y:S01]  /*69e0*/  LOP3.LUT P2, RZ, R186, 0x4, RZ, 0xc0, !PT ;  /* 0x00000004baff7812 */ /* 0x000fe2000784c0ff */
[----:B------:R-:W-:Y:S01]  /*69f0*/  IMAD R11, R189, 0x200, R10 ;  /* 0x00000200bd0b7824 */ /* 0x000fe200078e020a */
[----:B0-----:R-:W-:Y:S01]  /*6a00*/  MOV R33, R5 ;  /* 0x0000000500217202 */ /* 0x001fe20000000f00 */
[----:B------:R-:W-:Y:S01]  /*6a10*/  IMAD.MOV.U32 R36, RZ, RZ, R8 ;  /* 0x000000ffff247224 */ /* 0x000fe200078e0008 */
[----:B------:R-:W-:Y:S01]  /*6a20*/  SHF.R.U64 R12, R4, 0x10, R5 ;  /* 0x00000010040c7819 */ /* 0x000fe20000001205 */
[----:B------:R-:W-:Y:S01]  /*6a30*/  IMAD R10, R11, 0x2, R2 ;  /* 0x000000020b0a7824 */ /* 0x000fe200078e0202 */
[----:B------:R-:W-:Y:S01]  /*6a40*/  SHF.R.U64 R8, R8, 0x10, R9 ;  /* 0x0000001008087819 */ /* 0x000fe20000001209 */
[----:B------:R-:W-:Y:S01]  /*6a50*/  IMAD.MOV.U32 R32, RZ, RZ, R4 ;  /* 0x000000ffff207224 */ /* 0x000fe200078e0004 */
[----:B------:R-:W-:Y:S01]  /*6a60*/  SHF.R.U32.HI R5, RZ, 0x10, R5 ;  /* 0x00000010ff057819 */ /* 0x000fe20000011605 */
[----:B------:R-:W-:Y:S01]  /*6a70*/  IMAD.MOV.U32 R34, RZ, RZ, R20 ;  /* 0x000000ffff227224 */ /* 0x000fe200078e0014 */
[--C-:B------:R-:W-:Y:S01]  /*6a80*/  SHF.R.U64 R11, R20, 0x10, R21.reuse ;  /* 0x00000010140b7819 */ /* 0x100fe20000001215 */
        /* <DEDUP_REMOVED lines=17> */
.L_x_3859:
[----:B------:R-:W-:Y:S05]  /*6ba0*/  BSYNC B1 ;  /* 0x0000000000017941 */ /* 0x000fea0003800000 */
.L_x_3690:
[----:B------:R-:W-:Y:S04]  /*6bb0*/  BSSY B1, `(.L_x_3692) ;  /* 0x0000056000017945 */ /* 0x000fe80003800000 */
[----:B------:R-:W-:Y:S05]  /*6bc0*/  @P1 BRA `(.L_x_3693) ;  /* 0x0000000400501947 */ /* 0x000fea0003800000 */
[----:B------:R-:W1:Y:S01]  /*6bd0*/  LDC R4, c[0x0][0x3d4] ;  /* 0x0000f500ff047b82 */ /* 0x000e620000000800 */
[C---:B------:R-:W-:Y:S01]  /*6be0*/  VIADD R5, R29.reuse, 0x10 ;  /* 0x000000101d057836 */ /* 0x040fe20000000000 */
[----:B------:R-:W-:Y:S01]  /*6bf0*/  BSSY B2, `(.L_x_3694) ;  /* 0x000002a000027945 */ /* 0x000fe20003800000 */
[----:B-1----:R-:W-:-:S03]  /*6c00*/  ISETP.GE.AND P0, PT, R29, R4, PT ;  /* 0x000000041d00720c */ /* 0x002fc60003f06270 */
[----:B------:R-:W-:-:S10]  /*6c10*/  ISETP.GE.AND P1, PT, R5, R4, PT ;  /* 0x000000040500720c */ /* 0x000fd40003f26270 */
[----:B------:R-:W-:Y:S05]  /*6c20*/  @P0 BRA `(.L_x_3695) ;  /* 0x0000000000980947 */ /* 0x000fea0003800000 */
[----:B0-----:R-:W0:Y:S01]  /*6c30*/  LDS.128 R4, [R10+0x20400] ;  /* 0x020400000a047984 */ /* 0x001e220000000c00 */
[C---:B------:R-:W-:Y:S01]  /*6c40*/  IMAD.U32 R15, R34.reuse, 0x10000, RZ ;  /* 0x00010000220f7824 */ /* 0x040fe200078e00ff */
[C---:B------:R-:W-:Y:S01]  /*6c50*/  LOP3.LUT R14, R27.reuse, 0xffff0000, RZ, 0xc0, !PT ;  /* 0xffff00001b0e7812 */ /* 0x040fe200078ec0ff */
[----:B------:R-:W-:Y:S01]  /*6c60*/  IMAD.U32 R13, R27, 0x10000, RZ ;  /* 0x000100001b0d7824 */ /* 0x000fe200078e00ff */
[----:B------:R-:W-:Y:S01]  /*6c70*/  LOP3.LUT R20, R34, 0xffff0000, RZ, 0xc0, !PT ;  /* 0xffff000022147812 */ /* 0x000fe200078ec0ff */
[C---:B0-----:R-:W-:Y:S01]  /*6c80*/  IMAD.U32 R8, R4.reuse, 0x10000, RZ ;  /* 0x0001000004087824 */ /* 0x041fe200078e00ff */
[----:B------:R-:W-:Y:S01]  /*6c90*/  LOP3.LUT R4, R4, 0xffff0000, RZ, 0xc0, !PT ;  /* 0xffff000004047812 */ /* 0x000fe200078ec0ff */
[----:B------:R-:W-:Y:S01]  /*6ca0*/  IMAD.U32 R11, R6, 0x10000, RZ ;  /* 0x00010000060b7824 */ /* 0x000fe200078e00ff */
[----:B------:R-:W-:Y:S01]  /*6cb0*/  SHF.L.U32 R9, R5, 0x10, RZ ;  /* 0x0000001005097819 */ /* 0x000fe200000006ff */
[----:B------:R-:W-:Y:S01]  /*6cc0*/  IMAD.U32 R12, R7, 0x10000, RZ ;  /* 0x00010000070c7824 */ /* 0x000fe200078e00ff */
[----:B------:R-:W-:Y:S01]  /*6cd0*/  LOP3.LUT R5, R5, 0xffff0000, RZ, 0xc0, !PT ;  /* 0xffff000005057812 */ /* 0x000fe200078ec0ff */
[C---:B------:R-:W-:Y:S01]  /*6ce0*/  FMUL.FTZ R21, R4.reuse, R15 ;  /* 0x0000000f04157220 */ /* 0x040fe20000410000 */
[----:B------:R-:W-:Y:S01]  /*6cf0*/  FMUL.FTZ R4, R4, R13 ;  /* 0x0000000d04047220 */ /* 0x000fe20000410000 */
[----:B------:R-:W-:-:S02]  /*6d00*/  LOP3.LUT R6, R6, 0xffff0000, RZ, 0xc0, !PT ;  /* 0xffff000006067812 */ /* 0x000fc400078ec0ff */
[C---:B------:R-:W-:Y:S01]  /*6d10*/  FMUL.FTZ R26, R5.reuse, R20 ;  /* 0x00000014051a7220 */ /* 0x040fe20000410000 */
[C---:B------:R-:W-:Y:S01]  /*6d20*/  FFMA.FTZ R21, R8.reuse, R13, -R21 ;  /* 0x0000000d08157223 */ /* 0x040fe20000010815 */
[-C--:B------:R-:W-:Y:S01]  /*6d30*/  FMUL.FTZ R28, R5, R14.reuse ;  /* 0x0000000e051c7220 */ /* 0x080fe20000410000 */
[----:B------:R-:W-:Y:S01]  /*6d40*/  LOP3.LUT R7, R7, 0xffff0000, RZ, 0xc0, !PT ;  /* 0xffff000007077812 */ /* 0x000fe200078ec0ff */
[----:B------:R-:W-:Y:S01]  /*6d50*/  FFMA.FTZ R24, R8, R15, R4 ;  /* 0x0000000f08187223 */ /* 0x000fe20000010004 */
        /* <DEDUP_REMOVED lines=19> */
.L_x_3695:
[----:B------:R-:W-:Y:S05]  /*6e90*/  BSYNC B2 ;  /* 0x0000000000027941 */ /* 0x000fea0003800000 */
.L_x_3694:
[----:B------:R-:W-:Y:S05]  /*6ea0*/  @P1 BRA `(.L_x_3693) ;  /* 0x0000000000981947 */ /* 0x000fea0003800000 */
[----:B01----:R-:W0:Y:S01]  /*6eb0*/  LDS.128 R4, [R0] ;  /* 0x0000000000047984 */ /* 0x003e220000000c00 */
        /* <DEDUP_REMOVED lines=12> */
[C---:B------:R-:W-:Y:S01]  /*6f80*/  FMUL.FTZ R26, R5.reuse, R20 ;  /* 0x00000014051a7220 */ /* 0x040fe20000410000 */
[-C--:B------:R-:W-:Y:S01]  /*6f90*/  FMUL.FTZ R28, R5, R14.reuse ;  /* 0x0000000e051c7220 */ /* 0x080fe20000410000 */
        /* <DEDUP_REMOVED lines=23> */
.L_x_3693:
[----:B------:R-:W-:Y:S05]  /*7110*/  BSYNC B1 ;  /* 0x0000000000017941 */ /* 0x000fea0003800000 */
.L_x_3692:
        /* <DEDUP_REMOVED lines=9> */
[C---:B------:R-:W-:Y:S01]  /*71b0*/  IMAD.U32 R20, R34.reuse, 0x10000, RZ ;  /* 0x0001000022147824 */ /* 0x040fe200078e00ff */
[----:B------:R-:W-:Y:S01]  /*71c0*/  LOP3.LUT R21, R34, 0xffff0000, RZ, 0xc0, !PT ;  /* 0xffff000022157812 */ /* 0x000fe200078ec0ff */
[C---:B------:R-:W-:Y:S01]  /*71d0*/  IMAD.U32 R14, R27.reuse, 0x10000, RZ ;  /* 0x000100001b0e7824 */ /* 0x040fe200078e00ff */
[----:B------:R-:W-:Y:S02]  /*71e0*/  LOP3.LUT R27, R27, 0xffff0000, RZ, 0xc0, !PT ;  /* 0xffff00001b1b7812 */ /* 0x000fe400078ec0ff */
[C---:B------:R-:W-:Y:S02]  /*71f0*/  SHF.L.U32 R25, R35.reuse, 0x10, RZ ;  /* 0x0000001023197819 */ /* 0x040fe400000006ff */
        /* <DEDUP_REMOVED lines=10> */
[-C--:B------:R-:W-:Y:S01]  /*72a0*/  FMUL.FTZ R4, R21, R5.reuse ;  /* 0x0000000515047220 */ /* 0x080fe20000410000 */
[-C--:B------:R-:W-:Y:S01]  /*72b0*/  FFMA.FTZ R13, R14, R8.reuse, -R13 ;  /* 0x000000080e0d7223 */ /* 0x080fe2000001080d */
[----:B------:R-:W-:Y:S01]  /*72c0*/  LOP3.LUT R7, R7, 0xffff0000, RZ, 0xc0, !PT ;  /* 0xffff000007077812 */ /* 0x000fe200078ec0ff */
[----:B------:R-:W-:Y:S01]  /*72d0*/  FFMA.FTZ R8, R20, R8, R15 ;  /* 0x0000000814087223 */ /* 0x000fe2000001000f */
[----:B------:R-:W-:Y:S01]  /*72e0*/  FMUL.FTZ R14, R27, R5 ;  /* 0x000000051b0e7220 */ /* 0x000fe20000410000 */
[C---:B------:R-:W-:Y:S01]  /*72f0*/  LOP3.LUT R20, R31.reuse, 0xffff0000, RZ, 0xc0, !PT ;  /* 0xffff00001f147812 */ /* 0x040fe200078ec0ff */
[----:B------:R-:W-:Y:S02]  /*7300*/  IMAD.U32 R15, R31, 0x10000, RZ ;  /* 0x000100001f0f7824 */ /* 0x000fe400078e00ff */
[-C--:B------:R-:W-:Y:S01]  /*7310*/  FFMA.FTZ R4, R27, R9.reuse, -R4 ;  /* 0x000000091b047223 */ /* 0x080fe20000010804 */
        /* <DEDUP_REMOVED lines=13> */
[----:B------:R1:W-:Y:S02]  /*73f0*/  STS.128 [R10+0x21400], R24 ;  /* 0x021400180a007388 */ /* 0x0003e40000000c00 */
.L_x_3698:
[----:B------:R-:W-:Y:S05]  /*7400*/  BSYNC B1 ;  /* 0x0000000000017941 */ /* 0x000fea0003800000 */
.L_x_3697:
[----:B------:R-:W-:Y:S05]  /*7410*/  @P1 BRA `(.L_x_3696) ;  /* 0x0000001000241947 */ /* 0x000fea0003800000 */
[----:B0-----:R-:W0:Y:S01]  /*7420*/  LDS.128 R4, [R0+0x1000] ;  /* 0x0010000000047984 */ /* 0x001e220000000c00 */
[C---:B------:R-:W-:Y:S01]  /*7430*/  IMAD.U32 R14, R36.reuse, 0x10000, RZ ;  /* 0x00010000240e7824 */ /* 0x040fe200078e00ff */
[----:B-1----:R-:W-:Y:S01]  /*7440*/  LOP3.LUT R25, R36, 0xffff0000, RZ, 0xc0, !PT ;  /* 0xffff000024197812 */ /* 0x002fe200078ec0ff */
        /* <DEDUP_REMOVED lines=18> */
[----:B------:R-:W-:Y:S01]  /*7570*/  FMUL.FTZ R12, R21, R5 ;  /* 0x00000005150c7220 */ /* 0x000fe20000410000 */
[----:B------:R-:W-:Y:S01]  /*7580*/  LOP3.LUT R33, R33, 0xffff0000, RZ, 0xc0, !PT ;  /* 0xffff000021217812 */ /* 0x000fe200078ec0ff */
[-C--:B------:R-:W-:Y:S01]  /*7590*/  FFMA.FTZ R4, R21, R9.reuse, -R4 ;  /* 0x0000000915047223 */ /* 0x080fe20000010804 */
[-C--:B------:R-:W-:Y:S01]  /*75a0*/  FMUL.FTZ R5, R20, R6.reuse ;  /* 0x0000000614057220 */ /* 0x080fe20000410000 */
        /* <DEDUP_REMOVED lines=12> */
[----:B------:R3:W-:Y:S01]  /*7670*/  STS.128 [R0+0x1000], R8 ;  /* 0x0010000800007388 */ /* 0x0007e20000000c00 */
[----:B------:R-:W-:Y:S05]  /*7680*/  BRA `(.L_x_3696) ;  /* 0x0000000c00887947 */ /* 0x000fea0003800000 */
.L_x_3683:
        /* <DEDUP_REMOVED lines=14> */
.L_x_3862:
[----:B------:R-:W-:Y:S01]  /*7770*/  UMOV UR4, 0xffffffff ;  /* 0xffffffff00047882 */ /* 0x000fe20000000000 */
[----:B------:R-:W-:Y:S02]  /*7780*/  LOP3.LUT R3, R0, 0xfffffffe, RZ, 0xc0, !PT ;  /* 0xfffffffe00037812 */ /* 0x000fe400078ec0ff */
[----:B------:R-:W-:Y:S05]  /*7790*/  BRA.DIV UR4, `(.L_x_3700) ;  /* 0x0000011204047947 */ /* 0x000fea000b800000 */
.L_x_3865:
[----:B------:R-:W-:Y:S01]  /*77a0*/  UMOV UR4, 0xffffffff ;  /* 0xffffffff00047882 */ /* 0x000fe20000000000 */
[----:B------:R-:W-:Y:S02]  /*77b0*/  IMAD.IADD R3, R212, 0x1, -R3 ;  /* 0x00000001d4037824 */ /* 0x000fe400078e0a03 */
[----:B------:R-:W-:Y:S05]  /*77c0*/  BRA.DIV UR4, `(.L_x_3701) ;  /* 0x0000011204207947 */ /* 0x000fea000b800000 */
.L_x_3868:
[----:B------:R-:W-:Y:S01]  /*77d0*/  UMOV UR4, 0xffffffff ;  /* 0xffffffff00047882 */ /* 0x000fe20000000000 */
[----:B------:R-:W-:Y:S02]  /*77e0*/  SHF.L.U32 R9, R3, 0x1f, RZ ;  /* 0x0000001f03097819 */ /* 0x000fe400000006ff */
[----:B------:R-:W-:Y:S05]  /*77f0*/  BRA.DIV UR4, `(.L_x_3702) ;  /* 0x00000112043c7947 */ /* 0x000fea000b800000 */
.L_x_3871:
        /* <DEDUP_REMOVED lines=13> */
[--C-:B------:R-:W-:Y:S01]  /*78d0*/  SHF.R.U64 R5, R6, 0x10, R7.reuse ;  /* 0x0000001006057819 */ /* 0x100fe20000001207 */
[----:B------:R-:W-:Y:S01]  /*78e0*/  IMAD.MOV.U32 R45, RZ, RZ, R7 ;  /* 0x000000ffff2d7224 */ /* 0x000fe200078e0007 */
[--C-:B------:R-:W-:Y:S01]  /*78f0*/  SHF.R.U64 R10, R34, 0x10, R35.reuse ;  /* 0x00000010220a7819 */ /* 0x100fe20000001223 */
[----:B------:R-:W-:Y:S01]  /*7900*/  BSSY B1, `(.L_x_3703) ;  /* 0x000000d000017945 */ /* 0x000fe20003800000 */
[----:B------:R-:W-:-:S02]  /*7910*/  SHF.R.U32.HI R11, RZ, 0x10, R35 ;  /* 0x00000010ff0b7819 */ /* 0x000fc40000011623 */
[----:B------:R-:W-:Y:S02]  /*7920*/  SHF.R.U32.HI R6, RZ, 0x10, R7 ;  /* 0x00000010ff067819 */ /* 0x000fe40000011607 */
[-C--:B------:R-:W-:Y:S02]  /*7930*/  ISETP.GE.OR P2, PT, R22, R21.reuse, P0 ;  /* 0x000000151600720c */ /* 0x080fe40000746670 */
[----:B------:R-:W-:Y:S02]  /*7940*/  ISETP.GE.OR P0, PT, R233, R21, P0 ;  /* 0x00000015e900720c */ /* 0x000fe40000706670 */
[----:B------:R-:W-:Y:S02]  /*7950*/  PRMT R39, R39, 0x5410, R8 ;  /* 0x0000541027277816 */ /* 0x000fe40000000008 */
[----:B------:R-:W-:Y:S02]  /*7960*/  PRMT R40, R40, 0x5410, R10 ;  /* 0x0000541028287816 */ /* 0x000fe4000000000a */
[----:B------:R-:W-:-:S02]  /*7970*/  PRMT R41, R41, 0x5410, R11 ;  /* 0x0000541029297816 */ /* 0x000fc4000000000b */
[----:B------:R-:W-:Y:S02]  /*7980*/  PRMT R42, R42, 0x5410, R0 ;  /* 0x000054102a2a7816 */ /* 0x000fe40000000000 */
[----:B------:R-:W-:Y:S02]  /*7990*/  PRMT R43, R43, 0x5410, R4 ;  /* 0x000054102b2b7816 */ /* 0x000fe40000000004 */
[----:B------:R-:W-:Y:S02]  /*79a0*/  PRMT R44, R44, 0x5410, R5 ;  /* 0x000054102c2c7816 */ /* 0x000fe40000000005 */
[----:B------:R-:W-:Y:S01]  /*79b0*/  PRMT R45, R45, 0x5410, R6 ;  /* 0x000054102d2d7816 */ /* 0x000fe20000000006 */
[----:B-1----:R-:W-:Y:S06]  /*79c0*/  @!P1 BRA `(.L_x_3704) ;  /* 0x0000010c00f09947 */ /* 0x002fec0003800000 */
.L_x_3872:
[----:B------:R-:W-:Y:S05]  /*79d0*/  BSYNC B1 ;  /* 0x0000000000017941 */ /* 0x000fea0003800000 */
.L_x_3703:
[----:B------:R-:W-:Y:S04]  /*79e0*/  BSSY B1, `(.L_x_3705) ;  /* 0x000005a000017945 */ /* 0x000fe80003800000 */
[----:B------:R-:W-:Y:S05]  /*79f0*/  @P2 BRA `(.L_x_3706) ;  /* 0x0000000400602947 */ /* 0x000fea0003800000 */
[----:B------:R-:W-:Y:S01]  /*7a00*/  IMAD.SHL.U32 R0, R186, 0x40, RZ ;  /* 0x00000040ba007824 */ /* 0x000fe200078e00ff */
[----:B------:R-:W-:Y:S01]  /*7a10*/  LOP3.LUT R27, R42, 0xffff0000, RZ, 0xc0, !PT ;  /* 0xffff00002a1b7812 */ /* 0x000fe200078ec0ff */
[----:B------:R-:W-:Y:S02]  /*7a20*/  IMAD.IADD R4, R16, 0x1, R47 ;  /* 0x0000000110047824 */ /* 0x000fe400078e022f */
[----:B------:R-:W-:Y:S01]  /*7a30*/  IMAD.U32 R26, R42, 0x10000, RZ ;  /* 0x000100002a1a7824 */ /* 0x000fe200078e00ff */
[----:B------:R-:W-:Y:S01]  /*7a40*/  LOP3.LUT R5, R0, 0x1c0, RZ, 0xc0, !PT ;  /* 0x000001c000057812 */ /* 0x000fe200078ec0ff */
[----:B------:R-:W-:Y:S02]  /*7a50*/  IMAD.U32 R25, R38, 0x10000, RZ ;  /* 0x0001000026197824 */ /* 0x000fe400078e00ff */
[----:B------:R-:W-:Y:S01]  /*7a60*/  IMAD.U32 R28, R44, 0x10000, RZ ;  /* 0x000100002c1c7824 */ /* 0x000fe200078e00ff */
[----:B------:R-:W-:Y:S02]  /*7a70*/  LOP3.LUT R0, R5, 0x38, R16, 0xf8, !PT ;  /* 0x0000003805007812 */ /* 0x000fe400078ef810 */
[----:B------:R-:W-:-:S02]  /*7a80*/  SHF.R.U32.HI R7, RZ, 0x3, R5 ;  /* 0x00000003ff077819 */ /* 0x000fc40000011605 */
[----:B------:R-:W-:Y:S02]  /*7a90*/  LOP3.LUT R4, R5, 0x38, R4, 0xf8, !PT ;  /* 0x0000003805047812 */ /* 0x000fe400078ef804 */
[-C--:B------:R-:W-:Y:S02]  /*7aa0*/  LOP3.LUT R0, R0, R7.reuse, RZ, 0x3c, !PT ;  /* 0x0000000700007212 */ /* 0x080fe400078e3cff */
[----:B------:R-:W-:-:S03]  /*7ab0*/  LOP3.LUT R4, R4, R7, RZ, 0x3c, !PT ;  /* 0x0000000704047212 */ /* 0x000fc600078e3cff */
[----:B------:R-:W-:-:S05]  /*7ac0*/  IMAD R5, R189, 0x200, R0 ;  /* 0x00000200bd057824 */ /* 0x000fca00078e0200 */
[----:B------:R-:W-:Y:S01]  /*7ad0*/  LEA R34, R5, R2, 0x1 ;  /* 0x0000000205227211 */ /* 0x000fe200078e08ff */
[----:B------:R-:W-:-:S04]  /*7ae0*/  IMAD R5, R189, 0x200, R4 ;  /* 0x00000200bd057824 */ /* 0x000fc800078e0204 */
[----:B------:R-:W-:Y:S01]  /*7af0*/  IMAD R36, R5, 0x2, R2 ;  /* 0x0000000205247824 */ /* 0x000fe200078e0202 */
[----:B0-----:R-:W0:Y:S04]  /*7b00*/  LDS.128 R8, [R34+0x20400] ;  /* 0x0204000022087984 */ /* 0x001e280000000c00 */
[----:B------:R-:W1:Y:S01]  /*7b10*/  LDS.128 R4, [R36+0x20400] ;  /* 0x0204000024047984 */ /* 0x000e620000000c00 */
[C---:B0-----:R-:W-:Y:S01]  /*7b20*/  IMAD.U32 R0, R8.reuse, 0x10000, RZ ;  /* 0x0001000008007824 */ /* 0x041fe200078e00ff */
[----:B------:R-:W-:Y:S01]  /*7b30*/  LOP3.LUT R8, R8, 0xffff0000, RZ, 0xc0, !PT ;  /* 0xffff000008087812 */ /* 0x000fe200078ec0ff */
[C---:B------:R-:W-:Y:S01]  /*7b40*/  IMAD.U32 R13, R10.reuse, 0x10000, RZ ;  /* 0x000100000a0d7824 */ /* 0x040fe200078e00ff */
[----:B------:R-:W-:Y:S01]  /*7b50*/  LOP3.LUT R10, R10, 0xffff0000, RZ, 0xc0, !PT ;  /* 0xffff00000a0a7812 */ /* 0x000fe200078ec0ff */
[C---:B-1----:R-:W-:Y:S01]  /*7b60*/  IMAD.U32 R15, R4.reuse, 0x10000, RZ ;  /* 0x00010000040f7824 */ /* 0x042fe200078e00ff */
[----:B------:R-:W-:Y:S01]  /*7b70*/  LOP3.LUT R4, R4, 0xffff0000, RZ, 0xc0, !PT ;  /* 0xffff000004047812 */ /* 0x000fe200078ec0ff */
[----:B------:R-:W-:Y:S01]  /*7b80*/  IMAD.U32 R20, R5, 0x10000, RZ ;  /* 0x0001000005147824 */ /* 0x000fe200078e00ff */
[----:B------:R-:W-:Y:S01]  /*7b90*/  SHF.L.U32 R21, R6, 0x10, RZ ;  /* 0x0000001006157819 */ /* 0x000fe200000006ff */
[C---:B------:R-:W-:Y:S01]  /*7ba0*/  FMUL.FTZ R29, R15.reuse, R26 ;  /* 0x0000001a0f1d7220 */ /* 0x040fe20000410000 */
[----:B------:R-:W-:Y:S01]  /*7bb0*/  FMUL.FTZ R31, R15, R25 ;  /* 0x000000190f1f7220 */ /* 0x000fe20000410000 */
[----:B------:R-:W-:Y:S01]  /*7bc0*/  LOP3.LUT R15, R38, 0xffff0000, RZ, 0xc0, !PT ;  /* 0xffff0000260f7812 */ /* 0x000fe200078ec0ff */
[----:B------:R-:W-:-:S02]  /*7bd0*/  IMAD.U32 R24, R7, 0x10000, RZ ;  /* 0x0001000007187824 */ /* 0x000fc400078e00ff */
[C---:B------:R-:W-:Y:S01]  /*7be0*/  FFMA.FTZ R29, R0.reuse, R25, -R29 ;  /* 0x00000019001d7223 */ /* 0x040fe2000001081d */
[----:B------:R-:W-:Y:S01]  /*7bf0*/  FFMA.FTZ R31, R0, R26, R31 ;  /* 0x0000001a001f7223 */ /* 0x000fe2000001001f */
[----:B------:R-:W-:Y:S01]  /*7c00*/  FMUL.FTZ R25, R4, R27 ;  /* 0x0000001b04197220 */ /* 0x000fe20000410000 */
[----:B------:R-:W-:Y:S02]  /*7c10*/  IMAD.U32 R0, R40, 0x10000, RZ ;  /* 0x0001000028007824 */ /* 0x000fe400078e00ff */
[-C--:B------:R-:W-:Y:S01]  /*7c20*/  FMUL.FTZ R33, R4, R15.reuse ;  /* 0x0000000f04217220 */ /* 0x080fe20000410000 */
[C---:B------:R-:W-:Y:S01]  /*7c30*/  FMUL.FTZ R4, R21.reuse, R28 ;  /* 0x0000001c15047220 */ /* 0x040fe20000410000 */
[----:B------:R-:W-:Y:S01]  /*7c40*/  FFMA.FTZ R26, R8, R15, -R25 ;  /* 0x0000000f081a7223 */ /* 0x000fe20000010819 */
[----:B------:R-:W-:Y:S01]  /*7c50*/  FMUL.FTZ R21, R21, R0 ;  /* 0x0000000015157220 */ /* 0x000fe20000410000 */
[----:B------:R-:W-:Y:S01]  /*7c60*/  LOP3.LUT R6, R6, 0xffff0000, RZ, 0xc0, !PT ;  /* 0xffff000006067812 */ /* 0x000fe200078ec0ff */
[----:B------:R-:W-:Y:S01]  /*7c70*/  FFMA.FTZ R30, R8, R27, R33 ;  /* 0x0000001b081e7223 */ /* 0x000fe20000010021 */
[----:B------:R-:W-:Y:S01]  /*7c80*/  LOP3.LUT R25, R44, 0xffff0000, RZ, 0xc0, !PT ;  /* 0xffff00002c197812 */ /* 0x000fe200078ec0ff */
[C---:B------:R-:W-:Y:S01]  /*7c90*/  FFMA.FTZ R28, R13.reuse, R28, R21 ;  /* 0x0000001c0d1c7223 */ /* 0x040fe20000010015 */
[----:B------:R-:W-:Y:S01]  /*7ca0*/  LOP3.LUT R15, R40, 0xffff0000, RZ, 0xc0, !PT ;  /* 0xffff0000280f7812 */ /* 0x000fe200078ec0ff */
[----:B------:R-:W-:Y:S01]  /*7cb0*/  FFMA.FTZ R32, R13, R0, -R4 ;  /* 0x000000000d207223 */ /* 0x000fe20000010804 */
[----:B------:R-:W-:-:S02]  /*7cc0*/  IMAD.U32 R21, R43, 0x10000, RZ ;  /* 0x000100002b157824 */ /* 0x000fc400078e00ff */
[C---:B------:R-:W-:Y:S01]  /*7cd0*/  FMUL.FTZ R27, R6.reuse, R25 ;  /* 0x00000019061b7220 */ /* 0x040fe20000410000 */
[----:B------:R-:W-:Y:S02]  /*7ce0*/  IMAD.U32 R13, R39, 0x10000, RZ ;  /* 0x00010000270d7824 */ /* 0x000fe400078e00ff */
[----:B------:R-:W-:Y:S01]  /*7cf0*/  FMUL.FTZ R37, R6, R15 ;  /* 0x0000000f06257220 */ /* 0x000fe20000410000 */
[----:B------:R-:W-:Y:S01]  /*7d00*/  FMUL.FTZ R33, R20, R21 ;  /* 0x0000001514217220 */ /* 0x000fe20000410000 */
[----:B------:R-:W-:Y:S01]  /*7d10*/  IMAD.U32 R12, R9, 0x10000, RZ ;  /* 0x00010000090c7824 */ /* 0x000fe200078e00ff */
[----:B------:R-:W-:Y:S01]  /*7d20*/  LOP3.LUT R5, R5, 0xffff0000, RZ, 0xc0, !PT ;  /* 0xffff000005057812 */ /* 0x000fe200078ec0ff */
[----:B------:R-:W-:Y:S01]  /*7d30*/  FFMA.FTZ R35, R10, R15, -R27 ;  /* 0x0000000f0a237223 */ /* 0x000fe2000001081b */
[----:B------:R-:W-:Y:S01]  /*7d40*/  LOP3.LUT R7, R7, 0xffff0000, RZ, 0xc0, !PT ;  /* 0xffff000007077812 */ /* 0x000fe200078ec0ff */
[----:B------:R-:W-:Y:S01]  /*7d50*/  FMUL.FTZ R20, R20, R13 ;  /* 0x0000000d14147220 */ /* 0x000fe20000410000 */
[----:B------:R-:W-:Y:S01]  /*7d60*/  LOP3.LUT R6, R43, 0xffff0000, RZ, 0xc0, !PT ;  /* 0xffff00002b067812 */ /* 0x000fe200078ec0ff */
[C---:B------:R-:W-:Y:S01]  /*7d70*/  IMAD.U32 R27, R45.reuse, 0x10000, RZ ;  /* 0x000100002d1b7824 */ /* 0x040fe200078e00ff */
[----:B------:R-:W-:Y:S01]  /*7d80*/  LOP3.LUT R8, R45, 0xffff0000, RZ, 0xc0, !PT ;  /* 0xffff00002d087812 */ /* 0x000fe200078ec0ff */
[----:B------:R-:W-:Y:S01]  /*7d90*/  IMAD.U32 R15, R41, 0x10000, RZ ;  /* 0x00010000290f7824 */ /* 0x000fe200078e00ff */
[----:B------:R-:W-:Y:S01]  /*7da0*/  LOP3.LUT R0, R39, 0xffff0000, RZ, 0xc0, !PT ;  /* 0xffff000027007812 */ /* 0x000fe200078ec0ff */
[----:B------:R-:W-:Y:S01]  /*7db0*/  IMAD.U32 R14, R11, 0x10000, RZ ;  /* 0x000100000b0e7824 */ /* 0x000fe200078e00ff */
[----:B------:R-:W-:Y:S01]  /*7dc0*/  LOP3.LUT R4, R41, 0xffff0000, RZ, 0xc0, !PT ;  /* 0xffff000029047812 */ /* 0x000fe200078ec0ff */
[----:B------:R-:W-:Y:S01]  /*7dd0*/  FFMA.FTZ R37, R10, R25, R37 ;  /* 0x000000190a257223 */ /* 0x000fe20000010025 */
[----:B------:R-:W-:Y:S01]  /*7de0*/  LOP3.LUT R9, R9, 0xffff0000, RZ, 0xc0, !PT ;  /* 0xffff000009097812 */ /* 0x000fe200078ec0ff */
[C---:B------:R-:W-:Y:S01]  /*7df0*/  FFMA.FTZ R33, R12.reuse, R13, -R33 ;  /* 0x0000000d0c217223 */ /* 0x040fe20000010821 */
[----:B------:R-:W-:Y:S01]  /*7e00*/  LOP3.LUT R11, R11, 0xffff0000, RZ, 0xc0, !PT ;  /* 0xffff00000b0b7812 */ /* 0x000fe200078ec0ff */
[----:B------:R-:W-:Y:S01]  /*7e10*/  FFMA.FTZ R20, R12, R21, R20 ;  /* 0x000000150c147223 */ /* 0x000fe20000010014 */
[C---:B------:R-:W-:Y:S01]  /*7e20*/  FMUL.FTZ R25, R24.reuse, R27 ;  /* 0x0000001b18197220 */ /* 0x040fe20000410000 */
[-C--:B------:R-:W-:Y:S01]  /*7e30*/  FMUL.FTZ R13, R24, R15.reuse ;  /* 0x0000000f180d7220 */ /* 0x080fe20000410000 */
[----:B------:R-:W-:Y:S01]  /*7e40*/  FMUL.FTZ R10, R5, R6 ;  /* 0x00000006050a7220 */ /* 0x000fe20000410000 */
[----:B------:R-:W-:Y:S01]  /*7e50*/  FMUL.FTZ R12, R7, R8 ;  /* 0x00000008070c7220 */ /* 0x000fe20000410000 */
[----:B------:R-:W-:Y:S01]  /*7e60*/  FMUL.FTZ R5, R5, R0 ;  /* 0x0000000005057220 */ /* 0x000fe20000410000 */
[----:B------:R-:W-:Y:S01]  /*7e70*/  FMUL.FTZ R7, R7, R4 ;  /* 0x0000000407077220 */ /* 0x000fe20000410000 */
[C---:B------:R-:W-:Y:S01]  /*7e80*/  FFMA.FTZ R25, R14.reuse, R15, -R25 ;  /* 0x0000000f0e197223 */ /* 0x040fe20000010819 */
[----:B------:R-:W-:Y:S01]  /*7e90*/  FFMA.FTZ R13, R14, R27, R13 ;  /* 0x0000001b0e0d7223 */ /* 0x000fe2000001000d */
        /* <DEDUP_REMOVED lines=14> */
.L_x_3706:
[----:B------:R-:W-:Y:S05]  /*7f80*/  BSYNC B1 ;  /* 0x0000000000017941 */ /* 0x000fea0003800000 */
.L_x_3705:
[----:B------:R-:W-:Y:S05]  /*7f90*/  @P0 BRA `(.L_x_3696) ;  /* 0x0000000400440947 */ /* 0x000fea0003800000 */
[----:B-1----:R-:W-:Y:S01]  /*7fa0*/  IMAD.IADD R5, R16, 0x1, R47 ;  /* 0x0000000110057824 */ /* 0x002fe200078e022f */
[----:B0-----:R-:W0:Y:S01]  /*7fb0*/  LDS.128 R8, [R217+0x20400] ;  /* 0x02040000d9087984 */ /* 0x001e220000000c00 */
[C---:B------:R-:W-:Y:S01]  /*7fc0*/  IMAD.U32 R28, R42.reuse, 0x10000, RZ ;  /* 0x000100002a1c7824 */ /* 0x040fe200078e00ff */
[----:B------:R-:W-:Y:S01]  /*7fd0*/  LOP3.LUT R42, R42, 0xffff0000, RZ, 0xc0, !PT ;  /* 0xffff00002a2a7812 */ /* 0x000fe200078ec0ff */
[----:B------:R-:W-:Y:S01]  /*7fe0*/  IMAD.U32 R26, R38, 0x10000, RZ ;  /* 0x00010000261a7824 */ /* 0x000fe200078e00ff */
[----:B------:R-:W-:Y:S01]  /*7ff0*/  LOP3.LUT R5, R218, 0x38, R5, 0xf8, !PT ;  /* 0x00000038da057812 */ /* 0x000fe200078ef805 */
[----:B------:R-:W-:Y:S01]  /*8000*/  IMAD.U32 R37, R43, 0x10000, RZ ;  /* 0x000100002b257824 */ /* 0x000fe200078e00ff */
[----:B------:R-:W-:Y:S02]  /*8010*/  SHF.L.U32 R35, R39, 0x10, RZ ;  /* 0x0000001027237819 */ /* 0x000fe400000006ff */
[----:B------:R-:W-:Y:S02]  /*8020*/  LOP3.LUT R0, R5, R232, RZ, 0x3c, !PT ;  /* 0x000000e805007212 */ /* 0x000fe400078e3cff */
[----:B------:R-:W-:-:S02]  /*8030*/  LOP3.LUT R38, R38, 0xffff0000, RZ, 0xc0, !PT ;  /* 0xffff000026267812 */ /* 0x000fc400078ec0ff */
[----:B------:R-:W-:Y:S01]  /*8040*/  LOP3.LUT R43, R43, 0xffff0000, RZ, 0xc0, !PT ;  /* 0xffff00002b2b7812 */ /* 0x000fe200078ec0ff */
[----:B------:R-:W-:Y:S01]  /*8050*/  IMAD.IADD R5, R219, 0x1, R0 ;  /* 0x00000001db057824 */ /* 0x000fe200078e0200 */
[----:B------:R-:W-:-:S03]  /*8060*/  LOP3.LUT R39, R39, 0xffff0000, RZ, 0xc0, !PT ;  /* 0xffff000027277812 */ /* 0x000fc600078ec0ff */
        /* <DEDUP_REMOVED lines=8> */
[----:B------:R-:W-:Y:S02]  /*80f0*/  LOP3.LUT R9, R9, 0xffff0000, RZ, 0xc0, !PT ;  /* 0xffff000009097812 */ /* 0x000fe400078ec0ff */
[----:B------:R-:W-:Y:S01]  /*8100*/  LOP3.LUT R11, R11, 0xffff0000, RZ, 0xc0, !PT ;  /* 0xffff00000b0b7812 */ /* 0x000fe200078ec0ff */
[C---:B-1----:R-:W-:Y:S01]  /*8110*/  IMAD.U32 R20, R4.reuse, 0x10000, RZ ;  /* 0x0001000004147824 */ /* 0x042fe200078e00ff */
        /* <DEDUP_REMOVED lines=9> */
[-C--:B------:R-:W-:Y:S01]  /*81b0*/  FMUL.FTZ R12, R37, R21.reuse ;  /* 0x00000015250c7220 */ /* 0x080fe20000410000 */
[----:B------:R-:W-:Y:S02]  /*81c0*/  IMAD.U32 R28, R44, 0x10000, RZ ;  /* 0x000100002c1c7824 */ /* 0x000fe400078e00ff */
[C---:B------:R-:W-:Y:S01]  /*81d0*/  FMUL.FTZ R20, R35.reuse, R21 ;  /* 0x0000001523147220 */ /* 0x040fe20000410000 */
[----:B------:R-:W-:Y:S01]  /*81e0*/  IMAD.U32 R26, R40, 0x10000, RZ ;  /* 0x00010000281a7824 */ /* 0x000fe200078e00ff */
[----:B------:R-:W-:Y:S01]  /*81f0*/  LOP3.LUT R6, R6, 0xffff0000, RZ, 0xc0, !PT ;  /* 0xffff000006067812 */ /* 0x000fe200078ec0ff */
[----:B------:R-:W-:Y:S01]  /*8200*/  FMUL.FTZ R33, R38, R4 ;  /* 0x0000000426217220 */ /* 0x000fe20000410000 */
[----:B------:R-:W-:Y:S01]  /*8210*/  LOP3.LUT R40, R40, 0xffff0000, RZ, 0xc0, !PT ;  /* 0xffff000028287812 */ /* 0x000fe200078ec0ff */
[-C--:B------:R-:W-:Y:S01]  /*8220*/  FFMA.FTZ R4, R38, R8.reuse, -R31 ;  /* 0x0000000826047223 */ /* 0x080fe2000001081f */
[----:B------:R-:W-:Y:S01]  /*8230*/  LOP3.LUT R44, R44, 0xffff0000, RZ, 0xc0, !PT ;  /* 0xffff00002c2c7812 */ /* 0x000fe200078ec0ff */
[-C--:B------:R-:W-:Y:S01]  /*8240*/  FFMA.FTZ R12, R35, R13.reuse, -R12 ;  /* 0x0000000d230c7223 */ /* 0x080fe2000001080c */
[----:B------:R-:W-:Y:S01]  /*8250*/  FFMA.FTZ R20, R37, R13, R20 ;  /* 0x0000000d25147223 */ /* 0x000fe20000010014 */
[----:B------:R-:W-:Y:S01]  /*8260*/  FFMA.FTZ R8, R42, R8, R33 ;  /* 0x000000082a087223 */ /* 0x000fe20000010021 */
[-C--:B------:R-:W-:Y:S01]  /*8270*/  FMUL.FTZ R13, R28, R24.reuse ;  /* 0x000000181c0d7220 */ /* 0x080fe20000410000 */
[----:B------:R-:W-:Y:S01]  /*8280*/  FMUL.FTZ R21, R26, R24 ;  /* 0x000000181a157220 */ /* 0x000fe20000410000 */
[----:B------:R-:W-:-:S02]  /*8290*/  IMAD.U32 R25, R7, 0x10000, RZ ;  /* 0x0001000007197824 */ /* 0x000fc400078e00ff */
[-C--:B------:R-:W-:Y:S01]  /*82a0*/  FMUL.FTZ R31, R44, R6.reuse ;  /* 0x000000062c1f7220 */ /* 0x080fe20000410000 */
[----:B------:R-:W-:Y:S02]  /*82b0*/  IMAD.U32 R37, R45, 0x10000, RZ ;  /* 0x000100002d257824 */ /* 0x000fe400078e00ff */
[----:B------:R-:W-:Y:S01]  /*82c0*/  FMUL.FTZ R33, R40, R6 ;  /* 0x0000000628217220 */ /* 0x000fe20000410000 */
[----:B------:R-:W-:Y:S02]  /*82d0*/  IMAD.U32 R35, R41, 0x10000, RZ ;  /* 0x0001000029237824 */ /* 0x000fe400078e00ff */
[-C--:B------:R-:W-:Y:S01]  /*82e0*/  FFMA.FTZ R13, R26, R14.reuse, -R13 ;  /* 0x0000000e1a0d7223 */ /* 0x080fe2000001080d */
[----:B------:R-:W-:Y:S01]  /*82f0*/  FFMA.FTZ R21, R28, R14, R21 ;  /* 0x0000000e1c157223 */ /* 0x000fe20000010015 */
[----:B------:R-:W-:Y:S01]  /*8300*/  LOP3.LUT R7, R7, 0xffff0000, RZ, 0xc0, !PT ;  /* 0xffff000007077812 */ /* 0x000fe200078ec0ff */
[-C--:B------:R-:W-:Y:S01]  /*8310*/  FMUL.FTZ R6, R37, R25.reuse ;  /* 0x0000001925067220 */ /* 0x080fe20000410000 */
[-C--:B------:R-:W-:Y:S01]  /*8320*/  FFMA.FTZ R14, R40, R10.reuse, -R31 ;  /* 0x0000000a280e7223 */ /* 0x080fe2000001081f */
[----:B------:R-:W-:Y:S01]  /*8330*/  FFMA.FTZ R24, R44, R10, R33 ;  /* 0x0000000a2c187223 */ /* 0x000fe20000010021 */
[----:B------:R-:W-:Y:S01]  /*8340*/  LOP3.LUT R45, R45, 0xffff0000, RZ, 0xc0, !PT ;  /* 0xffff00002d2d7812 */ /* 0x000fe200078ec0ff */
[----:B------:R-:W-:Y:S01]  /*8350*/  FMUL.FTZ R10, R35, R25 ;  /* 0x00000019230a7220 */ /* 0x000fe20000410000 */
[----:B------:R-:W-:Y:S01]  /*8360*/  LOP3.LUT R41, R41, 0xffff0000, RZ, 0xc0, !PT ;  /* 0xffff000029297812 */ /* 0x000fe200078ec0ff */
[----:B------:R-:W-:Y:S01]  /*8370*/  FFMA.FTZ R25, R35, R15, -R6 ;  /* 0x0000000f23197223 */ /* 0x000fe20000010806 */
[----:B------:R-:W-:Y:S01]  /*8380*/  FMUL.FTZ R6, R43, R5 ;  /* 0x000000052b067220 */ /* 0x000fe20000410000 */
[----:B------:R-:W-:Y:S01]  /*8390*/  FFMA.FTZ R15, R37, R15, R10 ;  /* 0x0000000f250f7223 */ /* 0x000fe2000001000a */
        /* <DEDUP_REMOVED lines=17> */
.L_x_3696:
[----:B------:R-:W-:Y:S05]  /*84b0*/  BSYNC B0 ;  /* 0x0000000000007941 */ /* 0x000fea0003800000 */
.L_x_3682:
        /* <DEDUP_REMOVED lines=8> */
.L_x_3679:
[----:B------:R-:W-:-:S13]  /*8540*/  ISETP.NE.AND P0, PT, R185, 0x3, PT ;  /* 0x00000003b900780c */ /* 0x000fda0003f05270 */
[----:B------:R-:W-:Y:S05]  /*8550*/  @!P0 BRA `(.L_x_3707) ;  /* 0x0000000000048947 */ /* 0x000fea0003800000 */
[----:B------:R-:W-:Y:S01]  /*8560*/  BPT.TRAP 0x1 ;  /* 0x000000040000795c */ /* 0x000fe20000300000 */
.L_x_3707:
[----:B------:R-:W-:Y:S01]  /*8570*/  IMAD R20, R18, 0x8, R2 ;  /* 0x0000000812147824 */ /* 0x000fe200078e0202 */
[----:B------:R-:W-:-:S04]  /*8580*/  SHF.L.U32 R13, R23, 0x1f, RZ ;  /* 0x0000001f170d7819 */ /* 0x000fc800000006ff */
[----:B------:R0:W0:Y:S01]  /*8590*/  SYNCS.PHASECHK.TRANS64.TRYWAIT P1, [R20+URZ+0x38830], R13 ;  /* 0x0388300d140075a7 */ /* 0x000022000802017f */
[----:B------:R-:W-:Y:S05]  /*85a0*/  @!P0 BRA `(.L_x_3708) ;  /* 0x0000000000048947 */ /* 0x000fea0003800000 */
[----:B------:R-:W-:Y:S01]  /*85b0*/  BPT.TRAP 0x1 ;  /* 0x000000040000795c */ /* 0x000fe20000300000 */
.L_x_3708:
[C---:B--234-:R-:W-:Y:S02]  /*85c0*/  VIADD R0, R2.reuse, 0x22400 ;  /* 0x0002240002007836 */ /* 0x05cfe40000000000 */
[----:B-1----:R-:W-:-:S03]  /*85d0*/  VIADD R4, R2, 0x20400 ;  /* 0x0002040002047836 */ /* 0x002fc60000000000 */
[----:B------:R-:W-:Y:S02]  /*85e0*/  SHF.R.U32.HI R0, RZ, 0x4, R0 ;  /* 0x00000004ff007819 */ /* 0x000fe40000011600 */
[----:B------:R-:W-:Y:S02]  /*85f0*/  SHF.R.U32.HI R4, RZ, 0x4, R4 ;  /* 0x00000004ff047819 */ /* 0x000fe40000011604 */
[----:B------:R-:W-:Y:S02]  /*8600*/  LOP3.LUT R0, R0, 0x3fff, RZ, 0xc0, !PT ;  /* 0x00003fff00007812 */ /* 0x000fe400078ec0ff */
[----:B------:R-:W-:Y:S02]  /*8610*/  LOP3.LUT R4, R4, 0x3fff, RZ, 0xc0, !PT ;  /* 0x00003fff04047812 */ /* 0x000fe400078ec0ff */
[----:B------:R-:W-:Y:S01]  /*8620*/  LOP3.LUT R0, R0, 0x10000, RZ, 0xfc, !PT ;  /* 0x0001000000007812 */ /* 0x000fe200078efcff */
[----:B0-----:R-:W-:Y:S06]  /*8630*/  @P1 BRA `(.L_x_3709) ;  /* 0x0000000000081947 */ /* 0x001fec0003800000 */
[----:B------:R-:W0:Y:S02]  /*8640*/  SYNCS.PHASECHK.TRANS64.TRYWAIT P1, [R20+URZ+0x38830], R13 ;  /* 0x0388300d140075a7 */ /* 0x000e24000802017f */
[----:B0-----:R-:W-:Y:S05]  /*8650*/  @!P1 BRA `(.L_x_3710) ;  /* 0x0000010000e09947 */ /* 0x001fea0003800000 */
.L_x_3709:
[----:B------:R-:W-:Y:S01]  /*8660*/  IMAD R10, R18, 0x200, R0 ;  /* 0x00000200120a7824 */ /* 0x000fe200078e0200 */
[----:B------:R-:W-:Y:S01]  /*8670*/  LOP3.LUT R8, R4, 0x10000, RZ, 0xfc, !PT ;  /* 0x0001000004087812 */ /* 0x000fe200078efcff */
[----:B------:R-:W-:Y:S01]  /*8680*/  IMAD.MOV.U32 R9, RZ, RZ, 0x40000040 ;  /* 0x40000040ff097424 */ /* 0x000fe200078e00ff */
[----:B------:R-:W-:Y:S05]  /*8690*/  WARPSYNC.ALL ;  /* 0x0000000000007948 */ /* 0x000fea0003800000 */
[----:B------:R-:W-:Y:S01]  /*86a0*/  IMAD.MOV.U32 R11, RZ, RZ, 0x40000040 ;  /* 0x40000040ff0b7424 */ /* 0x000fe200078e00ff */
[----:B------:R-:W-:Y:S01]  /*86b0*/  R2UR UR4, R8 ;  /* 0x00000000080472ca */ /* 0x000fe200000e0000 */
[----:B-----5:R-:W-:Y:S01]  /*86c0*/  WARPGROUP.ARRIVE ;  /* 0x00000000000079c5 */ /* 0x020fe20000000000 */
[----:B------:R-:W-:Y:S01]  /*86d0*/  R2UR UR5, R9 ;  /* 0x00000000090572ca */ /* 0x000fe200000e0000 */
[C---:B------:R-:W-:Y:S01]  /*86e0*/  VIADD R6, R10.reuse, 0x2 ;  /* 0x000000020a067836 */ /* 0x040fe20000000000 */
[----:B------:R-:W-:Y:S01]  /*86f0*/  R2UR UR6, R10 ;  /* 0x000000000a0672ca */ /* 0x000fe200000e0000 */
[----:B------:R-:W-:Y:S01]  /*8700*/  IMAD.MOV.U32 R5, RZ, RZ, 0x40000040 ;  /* 0x40000040ff057424 */ /* 0x000fe200078e00ff */
[----:B------:R-:W-:Y:S01]  /*8710*/  R2UR UR7, R11 ;  /* 0x000000000b0772ca */ /* 0x000fe200000e0000 */
[----:B------:R-:W-:Y:S01]  /*8720*/  IMAD.MOV.U32 R7, RZ, RZ, 0x40000040 ;  /* 0x40000040ff077424 */ /* 0x000fe200078e00ff */
[----:B------:R-:W-:Y:S01]  /*8730*/  IADD3 R4, R8, 0x2, RZ ;  /* 0x0000000208047810 */ /* 0x000fe20007ffe0ff */
[C---:B------:R-:W-:Y:S01]  /*8740*/  VIADD R14, R10.reuse, 0x4 ;  /* 0x000000040a0e7836 */ /* 0x040fe20000000000 */
[----:B------:R-:W-:Y:S01]  /*8750*/  MOV R11, 0x40000040 ;  /* 0x40000040000b7802 */ /* 0x000fe20000000f00 */
[----:B------:R-:W-:Y:S01]  /*8760*/  IMAD.MOV.U32 R15, RZ, RZ, 0x40000040 ;  /* 0x40000040ff0f7424 */ /* 0x000fe200078e00ff */
[----:B------:R-:W-:Y:S01]  /*8770*/  SHF.L.U32 R3, R3, 0x1f, RZ ;  /* 0x0000001f03037819 */ /* 0x000fe200000006ff */
[----:B------:R-:W-:Y:S01]  /*8780*/  VIADD R10, R10, 0x6 ;  /* 0x000000060a0a7836 */ /* 0x000fe20000000000 */
[----:B------:R-:W-:Y:S01]  /*8790*/  BSSY B0, `(.L_x_3711) ;  /* 0x000001e000007945 */ /* 0x000fe20003800000 */
[----:B------:R-:W-:-:S04]  /*87a0*/  IMAD.MOV.U32 R9, RZ, RZ, 0x40000040 ;  /* 0x40000040ff097424 */ /* 0x000fc800078e00ff */
[----:B------:R-:W-:Y:S01]  /*87b0*/  HGMMA.64x64x16.F32.BF16 R24, gdesc[UR4], RZ, !UPT, gsb0 ;  /* 0x00e00000041879f0 */ /* 0x000fe2000c0018ff */
[----:B------:R-:W-:Y:S02]  /*87c0*/  R2UR UR4, R4 ;  /* 0x00000000040472ca */ /* 0x000fe400000e0000 */
[----:B------:R-:W-:Y:S02]  /*87d0*/  R2UR UR5, R5 ;  /* 0x00000000050572ca */ /* 0x000fe400000e0000 */
[----:B------:R-:W-:Y:S01]  /*87e0*/  R2UR UR6, R6 ;  /* 0x00000000060672ca */ /* 0x000fe200000e0000 */
[C---:B------:R-:W-:Y:S01]  /*87f0*/  VIADD R6, R8.reuse, 0x4 ;  /* 0x0000000408067836 */ /* 0x040fe20000000000 */
[----:B------:R-:W-:Y:S01]  /*8800*/  R2UR UR7, R7 ;  /* 0x00000000070772ca */ /* 0x000fe200000e0000 */
[----:B------:R-:W-:Y:S02]  /*8810*/  IMAD.MOV.U32 R7, RZ, RZ, 0x40000040 ;  /* 0x40000040ff077424 */ /* 0x000fe400078e00ff */
        /* <DEDUP_REMOVED lines=19> */
[----:B------:R-:W1:Y:S02]  /*8950*/  SYNCS.PHASECHK.TRANS64.TRYWAIT P1, [R2+URZ+0x38810], R3 ;  /* 0x03881003020075a7 */ /* 0x000e64000802017f */
[----:B-1----:R-:W-:Y:S05]  /*8960*/  @!P1 BRA `(.L_x_3712) ;  /* 0x0000010000309947 */ /* 0x002fea0003800000 */
.L_x_3873:
[----:B------:R-:W-:Y:S05]  /*8970*/  BSYNC B0 ;  /* 0x0000000000007941 */ /* 0x000fea0003800000 */
.L_x_3711:
[----:B------:R-:W-:Y:S05]  /*8980*/  @!P0 BRA `(.L_x_3713) ;  /* 0x0000000000048947 */ /* 0x000fea0003800000 */
[----:B------:R-:W-:Y:S01]  /*8990*/  BPT.TRAP 0x1 ;  /* 0x000000040000795c */ /* 0x000fe20000300000 */
.L_x_3713:
[----:B------:R2:W3:Y:S01]  /*89a0*/  SYNCS.PHASECHK.TRANS64.TRYWAIT P1, [R20+URZ+0x38850], R13 ;  /* 0x0388500d140075a7 */ /* 0x0004e2000802017f */
[----:B------:R-:W-:Y:S05]  /*89b0*/  @!P0 BRA `(.L_x_3714) ;  /* 0x0000000000048947 */ /* 0x000fea0003800000 */
[----:B------:R-:W-:Y:S01]  /*89c0*/  BPT.TRAP 0x1 ;  /* 0x000000040000795c */ /* 0x000fe20000300000 */
.L_x_3714:
[C---:B-1----:R-:W-:Y:S01]  /*89d0*/  VIADD R3, R2.reuse, 0x400 ;  /* 0x0000040002037836 */ /* 0x042fe20000000000 */
[----:B------:R-:W-:Y:S01]  /*89e0*/  BSSY B0, `(.L_x_3715) ;  /* 0x000000a000007945 */ /* 0x000fe20003800000 */
[----:B------:R-:W-:-:S03]  /*89f0*/  VIADD R10, R2, 0x26400 ;  /* 0x00026400020a7836 */ /* 0x000fc60000000000 */
[----:B------:R-:W-:Y:S02]  /*8a00*/  SHF.R.U32.HI R3, RZ, 0x4, R3 ;  /* 0x00000004ff037819 */ /* 0x000fe40000011603 */
[----:B------:R-:W-:Y:S02]  /*8a10*/  SHF.R.U32.HI R10, RZ, 0x4, R10 ;  /* 0x00000004ff0a7819 */ /* 0x000fe4000001160a */
[----:B------:R-:W-:Y:S02]  /*8a20*/  LOP3.LUT R3, R3, 0x3fff, RZ, 0xc0, !PT ;  /* 0x00003fff03037812 */ /* 0x000fe400078ec0ff */
[----:B------:R-:W-:Y:S02]  /*8a30*/  LOP3.LUT R11, R10, 0x3fff, RZ, 0xc0, !PT ;  /* 0x00003fff0a0b7812 */ /* 0x000fe400078ec0ff */
[----:B------:R-:W-:Y:S01]  /*8a40*/  LOP3.LUT R10, R3, 0x10000, RZ, 0xfc, !PT ;  /* 0x00010000030a7812 */ /* 0x000fe200078efcff */
[----:B---3--:R-:W-:Y:S06]  /*8a50*/  @P1 BRA `(.L_x_3716) ;  /* 0x0000000000081947 */ /* 0x008fec0003800000 */
[----:B------:R-:W1:Y:S02]  /*8a60*/  SYNCS.PHASECHK.TRANS64.TRYWAIT P1, [R20+URZ+0x38850], R13 ;  /* 0x0388500d140075a7 */ /* 0x000e64000802017f */
[----:B-1----:R-:W-:Y:S05]  /*8a70*/  @!P1 BRA `(.L_x_3717) ;  /* 0x0000010000009947 */ /* 0x002fea0003800000 */
.L_x_3716:
[----:B------:R-:W-:Y:S05]  /*8a80*/  BSYNC B0 ;  /* 0x0000000000007941 */ /* 0x000fea0003800000 */
.L_x_3715:
[----:B------:R-:W-:Y:S01]  /*8a90*/  LOP3.LUT R3, R11, 0x10000, RZ, 0xfc, !PT ;  /* 0x000100000b037812 */ /* 0x000fe200078efcff */
[----:B------:R-:W-:Y:S01]  /*8aa0*/  IMAD R12, R18, 0x1000, R10 ;  /* 0x00001000120c7824 */ /* 0x000fe200078e020a */
[----:B------:R-:W-:Y:S05]  /*8ab0*/  WARPSYNC.ALL ;  /* 0x0000000000007948 */ /* 0x000fea0003800000 */
[----:B------:R-:W-:Y:S01]  /*8ac0*/  IMAD.MOV.U32 R14, RZ, RZ, R3 ;  /* 0x000000ffff0e7224 */ /* 0x000fe200078e0003 */
[----:B------:R-:W-:Y:S01]  /*8ad0*/  R2UR UR6, R12 ;  /* 0x000000000c0672ca */ /* 0x000fe200000e0000 */
[----:B------:R-:W-:Y:S01]  /*8ae0*/  IMAD.MOV.U32 R15, RZ, RZ, 0x40000040 ;  /* 0x40000040ff0f7424 */ /* 0x000fe200078e00ff */
[----:B------:R-:W-:Y:S01]  /*8af0*/  WARPGROUP.ARRIVE ;  /* 0x00000000000079c5 */ /* 0x000fe20000000000 */
[----:B012---:R-:W-:Y:S01]  /*8b00*/  IMAD.MOV.U32 R13, RZ, RZ, 0x40000040 ;  /* 0x40000040ff0d7424 */ /* 0x007fe200078e00ff */
[----:B------:R-:W-:Y:S01]  /*8b10*/  R2UR UR4, R14 ;  /* 0x000000000e0472ca */ /* 0x000fe200000e0000 */
[----:B------:R-:W-:Y:S01]  /*8b20*/  VIADD R58, R3, 0x2 ;  /* 0x00000002033a7836 */ /* 0x000fe20000000000 */
[----:B------:R-:W-:Y:S01]  /*8b30*/  R2UR UR5, R15 ;  /* 0x000000000f0572ca */ /* 0x000fe200000e0000 */
[C---:B------:R-:W-:Y:S01]  /*8b40*/  VIADD R14, R12.reuse, 0x2 ;  /* 0x000000020c0e7836 */ /* 0x040fe20000000000 */
[----:B------:R-:W-:Y:S01]  /*8b50*/  R2UR UR7, R13 ;  /* 0x000000000d0772ca */ /* 0x000fe200000e0000 */
[----:B------:R-:W-:Y:S01]  /*8b60*/  IMAD.MOV.U32 R59, RZ, RZ, 0x40000040 ;  /* 0x40000040ff3b7424 */ /* 0x000fe200078e00ff */
[----:B------:R-:W0:Y:S01]  /*8b70*/  S2R R21, SR_TID.X ;  /* 0x0000000000157919 */ /* 0x000e220000002100 */
[----:B------:R-:W-:Y:S01]  /*8b80*/  IMAD.MOV.U32 R15, RZ, RZ, 0x40000040 ;  /* 0x40000040ff0f7424 */ /* 0x000fe200078e00ff */
[----:B------:R-:W-:Y:S01]  /*8b90*/  BSSY B0, `(.L_x_3718) ;  /* 0x0000637000007945 */ /* 0x000fe20003800000 */
[----:B------:R-:W-:Y:S01]  /*8ba0*/  VIADD R62, R12, 0x800 ;  /* 0x000008000c3e7836 */ /* 0x000fe20000000000 */
[----:B------:R-:W1:Y:S01]  /*8bb0*/  S2R R64, SR_TID.X ;  /* 0x0000000000407919 */ /* 0x000e620000002100 */
[----:B------:R-:W-:-:S02]  /*8bc0*/  VIADD R60, R3, 0x800 ;  /* 0x00000800033c7836 */ /* 0x000fc40000000000 */
[----:B------:R-:W-:Y:S02]  /*8bd0*/  IMAD.MOV.U32 R61, RZ, RZ, 0x40000040 ;  /* 0x40000040ff3d7424 */ /* 0x000fe400078e00ff */
[----:B------:R-:W-:Y:S02]  /*8be0*/  IMAD.MOV.U32 R63, RZ, RZ, 0x40000040 ;  /* 0x40000040ff3f7424 */ /* 0x000fe400078e00ff */
[----:B------:R-:W-:Y:S01]  /*8bf0*/  HGMMA.64x64x16.F32.BF16 R24, gdesc[UR4], R24, gsb0 ;  /* 0x00e00000041879f0 */ /* 0x000fe20008001818 */
[----:B------:R-:W-:Y:S02]  /*8c00*/  R2UR UR4, R58 ;  /* 0x000000003a0472ca */ /* 0x000fe400000e0000 */
[----:B------:R-:W-:Y:S01]  /*8c10*/  R2UR UR5, R59 ;  /* 0x000000003b0572ca */ /* 0x000fe200000e0000 */
[----:B------:R-:W-:Y:S01]  /*8c20*/  IMAD.MOV.U32 R59, RZ, RZ, 0x40000040 ;  /* 0x40000040ff3b7424 */ /* 0x000fe200078e00ff */
[----:B------:R-:W-:Y:S01]  /*8c30*/  R2UR UR6, R14 ;  /* 0x000000000e0672ca */ /* 0x000fe200000e0000 */
[----:B------:R-:W-:Y:S01]  /*8c40*/  VIADD R14, R12, 0x4 ;  /* 0x000000040c0e7836 */ /* 0x000fe20000000000 */
[----:B------:R-:W-:Y:S01]  /*8c50*/  R2UR UR7, R15 ;  /* 0x000000000f0772ca */ /* 0x000fe200000e0000 */
[----:B------:R-:W-:Y:S01]  /*8c60*/  IMAD.MOV.U32 R15, RZ, RZ, 0x40000040 ;  /* 0x40000040ff0f7424 */ /* 0x000fe200078e00ff */
[----:B------:R-:W-:-:S02]  /*8c70*/  IADD3 R58, R3, 0x4, RZ ;  /* 0x00000004033a7810 */ /* 0x000fc40007ffe0ff */
[----:B0-----:R-:W-:Y:S02]  /*8c80*/  SHF.R.U32.HI R21, RZ, 0x7, R21 ;  /* 0x00000007ff157819 */ /* 0x001fe40000011615 */
[----:B-1----:R-:W-:-:S03]  /*8c90*/  LOP3.LUT R64, R64, 0x7f, RZ, 0xc0, !PT ;  /* 0x0000007f40407812 */ /* 0x002fc600078ec0ff */
[----:B------:R0:W1:Y:S02]  /*8ca0*/  SHFL.IDX PT, R11, R21, RZ, 0x1f ;  /* 0x00001fff150b7589 */ /* 0x00006400000e0000 */
[----:B0-----:R-:W-:Y:S01]  /*8cb0*/  IMAD.MOV.U32 R21, RZ, RZ, 0x4 ;  /* 0x00000004ff157424 */ /* 0x001fe200078e00ff */
[----:B-1----:R-:W-:-:S04]  /*8cc0*/  ISETP.GT.AND P1, PT, R11, 0x7f, PT ;  /* 0x0000007f0b00780c */ /* 0x002fc80003f24270 */
[----:B------:R-:W-:Y:S02]  /*8cd0*/  SEL R11, RZ, 0x2, !P1 ;  /* 0x00000002ff0b7807 */ /* 0x000fe40004800000 */
[C---:B------:R-:W-:Y:S02]  /*8ce0*/  SEL R13, R21.reuse, 0x2, P1 ;  /* 0x00000002150d7807 */ /* 0x040fe40000800000 */
[----:B------:R-:W-:Y:S01]  /*8cf0*/  SEL R21, R21, 0x6, !P1 ;  /* 0x0000000615157807 */ /* 0x000fe20004800000 */
[----:B------:R-:W-:Y:S02]  /*8d00*/  WARPGROUP.DEPBAR.LE gsb0, 0x0 ;  /* 0x00008000000079c5 */ /* 0x000fe40000010000 */
[----:B------:R-:W-:-:S06]  /*8d10*/  WARPGROUP.ARRIVE ;  /* 0x00000000000079c5 */ /* 0x000fcc0000000000 */
[----:B------:R-:W-:Y:S01]  /*8d20*/  HGMMA.64x64x16.F32.BF16 R24, gdesc[UR4], R24, gsb0 ;  /* 0x00e00000041879f0 */ /* 0x000fe20008001818 */
[----:B------:R-:W-:Y:S01]  /*8d30*/  R2UR UR4, R58 ;  /* 0x000000003a0472ca */ /* 0x000fe200000e0000 */
[----:B------:R-:W-:Y:S01]  /*8d40*/  VIADD R58, R3, 0x6 ;  /* 0x00000006033a7836 */ /* 0x000fe20000000000 */
[----:B------:R-:W-:Y:S01]  /*8d50*/  R2UR UR5, R59 ;  /* 0x000000003b0572ca */ /* 0x000fe200000e0000 */
[----:B------:R-:W-:Y:S01]  /*8d60*/  IMAD.MOV.U32 R59, RZ, RZ, 0x40000040 ;  /* 0x40000040ff3b7424 */ /* 0x000fe200078e00ff */
[----:B------:R-:W-:Y:S01]  /*8d70*/  R2UR UR6, R14 ;  /* 0x000000000e0672ca */ /* 0x000fe200000e0000 */
[----:B------:R-:W-:Y:S01]  /*8d80*/  VIADD R14, R12, 0x6 ;  /* 0x000000060c0e7836 */ /* 0x000fe20000000000 */
[----:B------:R-:W-:Y:S01]  /*8d90*/  R2UR UR7, R15 ;  /* 0x000000000f0772ca */ /* 0x000fe200000e0000 */
[----:B------:R-:W-:Y:S01]  /*8da0*/  IMAD.MOV.U32 R15, RZ, RZ, 0x40000040 ;  /* 0x40000040ff0f7424 */ /* 0x000fe200078e00ff */
[----:B------:R-:W-:Y:S02]  /*8db0*/  WARPGROUP.DEPBAR.LE gsb0, 0x0 ;  /* 0x00008000000079c5 */ /* 0x000fe40000010000 */
[----:B------:R-:W-:-:S09]  /*8dc0*/  WARPGROUP.ARRIVE ;  /* 0x00000000000079c5 */ /* 0x000fd20000000000 */
[----:B------:R-:W-:Y:S01]  /*8dd0*/  HGMMA.64x64x16.F32.BF16 R24, gdesc[UR4], R24, gsb0 ;  /* 0x00e00000041879f0 */ /* 0x000fe20008001818 */
[----:B------:R-:W-:Y:S01]  /*8de0*/  R2UR UR4, R58 ;  /* 0x000000003a0472ca */ /* 0x000fe200000e0000 */
[----:B------:R-:W-:Y:S01]  /*8df0*/  VIADD R58, R3, 0x200 ;  /* 0x00000200033a7836 */ /* 0x000fe20000000000 */
[----:B------:R-:W-:Y:S01]  /*8e00*/  R2UR UR5, R59 ;  /* 0x000000003b0572ca */ /* 0x000fe200000e0000 */
[----:B------:R-:W-:Y:S01]  /*8e10*/  IMAD.MOV.U32 R59, RZ, RZ, 0x40000040 ;  /* 0x40000040ff3b7424 */ /* 0x000fe200078e00ff */
[----:B------:R-:W-:Y:S01]  /*8e20*/  R2UR UR6, R14 ;  /* 0x000000000e0672ca */ /* 0x000fe200000e0000 */
[----:B------:R-:W-:Y:S01]  /*8e30*/  VIADD R14, R12, 0x200 ;  /* 0x000002000c0e7836 */ /* 0x000fe20000000000 */
[----:B------:R-:W-:Y:S02]  /*8e40*/  R2UR UR7, R15 ;  /* 0x000000000f0772ca */ /* 0x000fe400000e0000 */
[----:B------:R-:W-:Y:S01]  /*8e50*/  MOV R15, 0x40000040 ;  /* 0x40000040000f7802 */ /* 0x000fe20000000f00 */
[----:B------:R-:W-:-:S02]  /*8e60*/  WARPGROUP.DEPBAR.LE gsb0, 0x0 ;  /* 0x00008000000079c5 */ /* 0x000fc40000010000 */
[----:B------:R-:W-:-:S08]  /*8e70*/  WARPGROUP.ARRIVE ;  /* 0x00000000000079c5 */ /* 0x000fd00000000000 */
        /* <DEDUP_REMOVED lines=25> */
[----:B------:R-:W-:Y:S02]  /*9010*/  R2UR UR5, R59 ;  /* 0x000000003b0572ca */ /* 0x000fe400000e0000 */
[----:B------:R-:W-:Y:S01]  /*9020*/  R2UR UR6, R14 ;  /* 0x000000000e0672ca */ /* 0x000fe200000e0000 */
[----:B------:R-:W-:Y:S01]  /*9030*/  VIADD R14, R12, 0x206 ;  /* 0x000002060c0e7836 */ /* 0x000fe20000000000 */
[----:B------:R-:W-:Y:S01]  /*9040*/  R2UR UR7, R15 ;  /* 0x000000000f0772ca */ /* 0x000fe200000e0000 */
[----:B------:R-:W-:Y:S01]  /*9050*/  IMAD.MOV.U32 R15, RZ, RZ, 0x40000040 ;  /* 0x40000040ff0f7424 */ /* 0x000fe200078e00ff */
        /* <DEDUP_REMOVED lines=30> */
[----:B------:R-:W-:Y:S02]  /*9240*/  R2UR UR6, R14 ;  /* 0x000000000e0672ca */ /* 0x000fe400000e0000 */
[----:B------:R-:W-:Y:S01]  /*9250*/  R2UR UR7, R15 ;  /* 0x000000000f0772ca */ /* 0x000fe200000e0000 */
[----:B------:R-:W-:Y:S01]  /*9260*/  IMAD.MOV.U32 R15, RZ, RZ, 0x40000040 ;  /* 0x40000040ff0f7424 */ /* 0x000fe200078e00ff */
[----:B------:R-:W-:Y:S01]  /*9270*/  IADD3 R14, R12, 0x404, RZ ;  /* 0x000004040c0e7810 */ /* 0x000fe20007ffe0ff */
        /* <DEDUP_REMOVED lines=59> */
[----:B------:R-:W-:Y:S01]  /*9630*/  IMAD.IADD R58, R11, 0x1, R62 ;  /* 0x000000010b3a7824 */ /* 0x000fe200078e023e */
[----:B------:R-:W-:Y:S01]  /*9640*/  R2UR UR5, R59 ;  /* 0x000000003b0572ca */ /* 0x000fe200000e0000 */
[----:B------:R-:W-:Y:S01]  /*9650*/  IMAD.MOV.U32 R59, RZ, RZ, 0x40000040 ;  /* 0x40000040ff3b7424 */ /* 0x000fe200078e00ff */
[----:B------:R-:W-:Y:S01]  /*9660*/  R2UR UR6, R14 ;  /* 0x000000000e0672ca */ /* 0x000fe200000e0000 */
[----:B------:R-:W-:Y:S01]  /*9670*/  IMAD.IADD R14, R11, 0x1, R60 ;  /* 0x000000010b0e7824 */ /* 0x000fe200078e023c */
[----:B------:R-:W-:Y:S01]  /*9680*/  R2UR UR7, R15 ;  /* 0x000000000f0772ca */ /* 0x000fe200000e0000 */
[----:B------:R-:W-:Y:S01]  /*9690*/  IMAD.MOV.U32 R15, RZ, RZ, 0x40000040 ;  /* 0x40000040ff0f7424 */ /* 0x000fe200078e00ff */
[----:B------:R-:W-:Y:S02]  /*96a0*/  WARPGROUP.DEPBAR.LE gsb0, 0x0 ;  /* 0x00008000000079c5 */ /* 0x000fe40000010000 */
[----:B------:R-:W-:-:S09]  /*96b0*/  WARPGROUP.ARRIVE ;  /* 0x00000000000079c5 */ /* 0x000fd20000000000 */
[----:B------:R-:W-:Y:S01]  /*96c0*/  HGMMA.64x64x16.F32.BF16 R24, gdesc[UR4], R24, gsb0 ;  /* 0x00e00000041879f0 */ /* 0x000fe20008001818 */
[----:B------:R-:W-:Y:S01]  /*96d0*/  R2UR UR6, R58 ;  /* 0x000000003a0672ca */ /* 0x000fe200000e0000 */
[--C-:B------:R-:W-:Y:S01]  /*96e0*/  IMAD.IADD R58, R62, 0x1, R13.reuse ;  /* 0x000000013e3a7824 */ /* 0x100fe200078e020d */
[----:B------:R-:W-:Y:S01]  /*96f0*/  R2UR UR7, R59 ;  /* 0x000000003b0772ca */ /* 0x000fe200000e0000 */
[----:B------:R-:W-:Y:S01]  /*9700*/  IMAD.MOV.U32 R59, RZ, RZ, 0x40000040 ;  /* 0x40000040ff3b7424 */ /* 0x000fe200078e00ff */
[----:B------:R-:W-:Y:S01]  /*9710*/  R2UR UR4, R14 ;  /* 0x000000000e0472ca */ /* 0x000fe200000e0000 */
[----:B------:R-:W-:Y:S01]  /*9720*/  IMAD.IADD R14, R60, 0x1, R13 ;  /* 0x000000013c0e7824 */ /* 0x000fe200078e020d */
[----:B------:R-:W-:Y:S02]  /*9730*/  R2UR UR5, R15 ;  /* 0x000000000f0572ca */ /* 0x000fe400000e0000 */
[----:B------:R-:W-:Y:S01]  /*9740*/  MOV R15, 0x40000040 ;  /* 0x40000040000f7802 */ /* 0x000fe20000000f00 */
[----:B------:R-:W-:-:S02]  /*9750*/  WARPGROUP.DEPBAR.LE gsb0, 0x0 ;  /* 0x00008000000079c5 */ /* 0x000fc40000010000 */
[----:B------:R-:W-:-:S08]  /*9760*/  WARPGROUP.ARRIVE ;  /* 0x00000000000079c5 */ /* 0x000fd00000000000 */
[----:B------:R-:W-:Y:S01]  /*9770*/  HGMMA.64x64x16.F32.BF16 R24, gdesc[UR4], R24, gsb0 ;  /* 0x00e00000041879f0 */ /* 0x000fe20008001818 */
[----:B------:R-:W-:Y:S01]  /*9780*/  R2UR UR6, R58 ;  /* 0x000000003a0672ca */ /* 0x000fe200000e0000 */
[--C-:B------:R-:W-:Y:S01]  /*9790*/  IMAD.IADD R58, R62, 0x1, R21.reuse ;  /* 0x000000013e3a7824 */ /* 0x100fe200078e0215 */
        /* <DEDUP_REMOVED lines=10> */
[----:B------:R-:W-:Y:S01]  /*9840*/  IMAD.MOV.U32 R14, RZ, RZ, 0x28 ;  /* 0x00000028ff0e7424 */ /* 0x000fe200078e00ff */
[----:B------:R-:W-:Y:S01]  /*9850*/  R2UR UR5, R15 ;  /* 0x000000000f0572ca */ /* 0x000fe200000e0000 */
[----:B------:R-:W-:Y:S01]  /*9860*/  IMAD.MOV.U32 R15, RZ, RZ, 0xa00 ;  /* 0x00000a00ff0f7424 */ /* 0x000fe200078e00ff */
[----:B------:R-:W-:Y:S02]  /*9870*/  R2UR UR6, R58 ;  /* 0x000000003a0672ca */ /* 0x000fe400000e0000 */
[----:B------:R-:W-:Y:S01]  /*9880*/  R2UR UR7, R59 ;  /* 0x000000003b0772ca */ /* 0x000fe200000e0000 */
[----:B------:R-:W-:Y:S01]  /*9890*/  IMAD.MOV.U32 R59, RZ, RZ, 0x40000040 ;  /* 0x40000040ff3b7424 */ /* 0x000fe200078e00ff */
[----:B------:R-:W-:Y:S02]  /*98a0*/  SEL R14, R14, 0x26, P1 ;  /* 0x000000260e0e7807 */ /* 0x000fe40000800000 */
[----:B------:R-:W-:-:S02]  /*98b0*/  SEL R15, R15, 0x980, P1 ;  /* 0x000009800f0f7807 */ /* 0x000fc40000800000 */
[----:B------:R-:W-:Y:S02]  /*98c0*/  LOP3.LUT R14, R14, 0x6, RZ, 0xc0, !PT ;  /* 0x000000060e0e7812 */ /* 0x000fe400078ec0ff */
[----:B------:R-:W-:-:S04]  /*98d0*/  LOP3.LUT R15, R15, 0xa00, RZ, 0xc0, !PT ;  /* 0x00000a000f0f7812 */ /* 0x000fc800078ec0ff */
[CC--:B------:R-:W-:Y:S02]  /*98e0*/  IADD3 R58, R14.reuse, R15.reuse, R3 ;  /* 0x0000000f0e3a7210 */ /* 0x0c0fe40007ffe003 */
[----:B------:R-:W-:Y:S01]  /*98f0*/  IADD3 R14, R14, R15, R12 ;  /* 0x0000000f0e0e7210 */ /* 0x000fe20007ffe00c */
[----:B------:R-:W-:Y:S01]  /*9900*/  IMAD.MOV.U32 R15, RZ, RZ, 0x40000040 ;  /* 0x40000040ff0f7424 */ /* 0x000fe200078e00ff */
[----:B------:R-:W-:Y:S02]  /*9910*/  WARPGROUP.DEPBAR.LE gsb0, 0x0 ;  /* 0x00008000000079c5 */ /* 0x000fe40000010000 */
[----:B------:R-:W-:-:S06]  /*9920*/  WARPGROUP.ARRIVE ;  /* 0x00000000000079c5 */ /* 0x000fcc0000000000 */
[----:B------:R-:W-:Y:S01]  /*9930*/  HGMMA.64x64x16.F32.BF16 R24, gdesc[UR4], R24, gsb0 ;  /* 0x00e00000041879f0 */ /* 0x000fe20008001818 */
[----:B------:R-:W-:Y:S01]  /*9940*/  R2UR UR4, R58 ;  /* 0x000000003a0472ca */ /* 0x000fe200000e0000 */
[----:B------:R-:W-:Y:S01]  /*9950*/  VIADD R58, R12, 0xa00 ;  /* 0x00000a000c3a7836 */ /* 0x000fe20000000000 */
[----:B------:R-:W-:Y:S02]  /*9960*/  R2UR UR5, R59 ;  /* 0x000000003b0572ca */ /* 0x000fe400000e0000 */
[----:B------:R-:W-:Y:S01]  /*9970*/  R2UR UR6, R14 ;  /* 0x000000000e0672ca */ /* 0x000fe200000e0000 */
[----:B------:R-:W-:Y:S01]  /*9980*/  VIADD R14, R3, 0xa00 ;  /* 0x00000a00030e7836 */ /* 0x000fe20000000000 */
[----:B------:R-:W-:Y:S01]  /*9990*/  R2UR UR7, R15 ;  /* 0x000000000f0772ca */ /* 0x000fe200000e0000 */
[C---:B------:R-:W-:Y:S01]  /*99a0*/  IMAD.IADD R62, R11.reuse, 0x1, R58 ;  /* 0x000000010b3e7824 */ /* 0x040fe200078e023a */
[----:B------:R-:W-:Y:S01]  /*99b0*/  MOV R59, 0x40000040 ;  /* 0x40000040003b7802 */ /* 0x000fe20000000f00 */
[----:B------:R-:W-:Y:S01]  /*99c0*/  IMAD.MOV.U32 R15, RZ, RZ, 0x40000040 ;  /* 0x40000040ff0f7424 */ /* 0x000fe200078e00ff */
[----:B------:R-:W-:Y:S01]  /*99d0*/  IADD3 R60, R11, R14, RZ ;  /* 0x0000000e0b3c7210 */ /* 0x000fe20007ffe0ff */
[----:B------:R-:W-:-:S02]  /*99e0*/  WARPGROUP.DEPBAR.LE gsb0, 0x0 ;  /* 0x00008000000079c5 */ /* 0x000fc40000010000 */
[----:B------:R-:W-:-:S06]  /*99f0*/  WARPGROUP.ARRIVE ;  /* 0x00000000000079c5 */ /* 0x000fcc0000000000 */
        /* <DEDUP_REMOVED lines=8> */
[----:B------:R-:W-:Y:S02]  /*9a80*/  IMAD.MOV.U32 R63, RZ, RZ, 0x40000040 ;  /* 0x40000040ff3f7424 */ /* 0x000fe400078e00ff */
[----:B------:R-:W-:-:S02]  /*9a90*/  IMAD.IADD R14, R21, 0x1, R14 ;  /* 0x00000001150e7824 */ /* 0x000fc400078e020e */
[----:B------:R-:W-:Y:S01]  /*9aa0*/  IMAD.IADD R58, R21, 0x1, R58 ;  /* 0x00000001153a7824 */ /* 0x000fe200078e023a */
[----:B------:R-:W-:Y:S02]  /*9ab0*/  WARPGROUP.DEPBAR.LE gsb0, 0x0 ;  /* 0x00008000000079c5 */ /* 0x000fe40000010000 */
[----:B------:R-:W-:-:S06]  /*9ac0*/  WARPGROUP.ARRIVE ;  /* 0x00000000000079c5 */ /* 0x000fcc0000000000 */
[----:B------:R-:W-:Y:S01]  /*9ad0*/  HGMMA.64x64x16.F32.BF16 R24, gdesc[UR4], R24, gsb0 ;  /* 0x00e00000041879f0 */ /* 0x000fe20008001818 */
[----:B------:R-:W-:Y:S02]  /*9ae0*/  R2UR UR4, R60 ;  /* 0x000000003c0472ca */ /* 0x000fe400000e0000 */
[----:B------:R-:W-:Y:S01]  /*9af0*/  R2UR UR5, R61 ;  /* 0x000000003d0572ca */ /* 0x000fe200000e0000 */
[----:B------:R-:W-:Y:S01]  /*9b00*/  IMAD.MOV.U32 R61, RZ, RZ, 0x40000040 ;  /* 0x40000040ff3d7424 */ /* 0x000fe200078e00ff */
[----:B------:R-:W-:Y:S02]  /*9b10*/  R2UR UR6, R62 ;  /* 0x000000003e0672ca */ /* 0x000fe400000e0000 */
        /* <DEDUP_REMOVED lines=29> */
[C---:B------:R-:W-:Y:S02]  /*9cf0*/  IMAD.IADD R62, R11.reuse, 0x1, R58 ;  /* 0x000000010b3e7824 */ /* 0x040fe400078e023a */
[----:B------:R-:W-:-:S02]  /*9d00*/  IMAD.IADD R60, R11, 0x1, R14 ;  /* 0x000000010b3c7824 */ /* 0x000fc400078e020e */
[----:B------:R-:W-:Y:S01]  /*9d10*/  IMAD.MOV.U32 R15, RZ, RZ, 0x40000040 ;  /* 0x40000040ff0f7424 */ /* 0x000fe200078e00ff */
[----:B------:R-:W-:Y:S02]  /*9d20*/  WARPGROUP.DEPBAR.LE gsb0, 0x0 ;  /* 0x00008000000079c5 */ /* 0x000fe40000010000 */
[----:B------:R-:W-:-:S06]  /*9d30*/  WARPGROUP.ARRIVE ;  /* 0x00000000000079c5 */ /* 0x000fcc0000000000 */
[----:B------:R-:W-:Y:S01]  /*9d40*/  HGMMA.64x64x16.F32.BF16 R24, gdesc[UR4], R24, gsb0 ;  /* 0x00e00000041879f0 */ /* 0x000fe20008001818 */
[----:B------:R-:W-:Y:S02]  /*9d50*/  R2UR UR4, R60 ;  /* 0x000000003c0472ca */ /* 0x000fe400000e0000 */
[----:B------:R-:W-:Y:S01]  /*9d60*/  R2UR UR5, R61 ;  /* 0x000000003d0572ca */ /* 0x000fe200000e0000 */
[----:B------:R-:W-:Y:S01]  /*9d70*/  IMAD.MOV.U32 R61, RZ, RZ, 0x40000040 ;  /* 0x40000040ff3d7424 */ /* 0x000fe200078e00ff */
[----:B------:R-:W-:Y:S01]  /*9d80*/  R2UR UR6, R62 ;  /* 0x000000003e0672ca */ /* 0x000fe200000e0000 */
[----:B------:R-:W-:Y:S01]  /*9d90*/  IMAD.IADD R62, R13, 0x1, R58 ;  /* 0x000000010d3e7824 */ /* 0x000fe200078e023a */
[----:B------:R-:W-:Y:S01]  /*9da0*/  R2UR UR7, R63 ;  /* 0x000000003f0772ca */ /* 0x000fe200000e0000 */
[----:B------:R-:W-:Y:S01]  /*9db0*/  IMAD.MOV.U32 R63, RZ, RZ, 0x40000040 ;  /* 0x40000040ff3f7424 */ /* 0x000fe200078e00ff */
[----:B------:R-:W-:Y:S01]  /*9dc0*/  IADD3 R60, R13, R14, RZ ;  /* 0x0000000e0d3c7210 */ /* 0x000fe20007ffe0ff */
[----:B------:R-:W-:-:S02]  /*9dd0*/  IMAD.IADD R14, R21, 0x1, R14 ;  /* 0x00000001150e7824 */ /* 0x000fc400078e020e */
[----:B------:R-:W-:Y:S01]  /*9de0*/  IMAD.IADD R58, R21, 0x1, R58 ;  /* 0x00000001153a7824 */ /* 0x000fe200078e023a */
[----:B------:R-:W-:Y:S02]  /*9df0*/  WARPGROUP.DEPBAR.LE gsb0, 0x0 ;  /* 0x00008000000079c5 */ /* 0x000fe40000010000 */
[----:B------:R-:W-:-:S06]  /*9e00*/  WARPGROUP.ARRIVE ;  /* 0x00000000000079c5 */ /* 0x000fcc0000000000 */
[----:B------:R-:W-:Y:S01]  /*9e10*/  HGMMA.64x64x16.F32.BF16 R24, gdesc[UR4], R24, gsb0 ;  /* 0x00e00000041879f0 */ /* 0x000fe20008001818 */
[----:B------:R-:W-:Y:S01]  /*9e20*/  R2UR UR4, R60 ;  /* 0x000000003c0472ca */ /* 0x000fe200000e0000 */
[----:B------:R-:W-:Y:S01]  /*9e30*/  VIADD R60, R12, 0xe00 ;  /* 0x00000e000c3c7836 */ /* 0x000fe20000000000 */
[----:B------:R-:W-:Y:S02]  /*9e40*/  R2UR UR5, R61 ;  /* 0x000000003d0572ca */ /* 0x000fe400000e0000 */
        /* <DEDUP_REMOVED lines=19> */
[----:B------:R-:W-:Y:S02]  /*9f80*/  IADD3 R14, R14, R15, R12 ;  /* 0x0000000f0e0e7210 */ /* 0x000fe40007ffe00c */
[----:B------:R-:W-:Y:S01]  /*9f90*/  MOV R15, 0x40000040 ;  /* 0x40000040000f7802 */ /* 0x000fe20000000f00 */
        /* <DEDUP_REMOVED lines=8> */
[----:B------:R-:W-:Y:S01]  /*a020*/  IMAD.IADD R14, R11, 0x1, R58 ;  /* 0x000000010b0e7824 */ /* 0x000fe200078e023a */
[----:B------:R-:W-:Y:S01]  /*a030*/  R2UR UR7, R15 ;  /* 0x000000000f0772ca */ /* 0x000fe200000e0000 */
[----:B------:R-:W-:Y:S02]  /*a040*/  IMAD.MOV.U32 R15, RZ, RZ, 0x40000040 ;  /* 0x40000040ff0f7424 */ /* 0x000fe400078e00ff */
[----:B------:R-:W-:-:S05]  /*a050*/  IMAD.MOV.U32 R11, RZ, RZ, 0x40 ;  /* 0x00000040ff0b7424 */ /* 0x000fca00078e00ff */
[----:B------:R-:W-:-:S04]  /*a060*/  SEL R11, R11, 0x3e, P1 ;  /* 0x0000003e0b0b7807 */ /* 0x000fc80000800000 */
[----:B------:R-:W-:Y:S01]  /*a070*/  LOP3.LUT R11, R11, 0x6, RZ, 0xc0, !PT ;  /* 0x000000060b0b7812 */ /* 0x000fe200078ec0ff */
[----:B------:R-:W-:Y:S02]  /*a080*/  WARPGROUP.DEPBAR.LE gsb0, 0x0 ;  /* 0x00008000000079c5 */ /* 0x000fe40000010000 */
        /* <DEDUP_REMOVED lines=10> */
[----:B------:R-:W-:-:S05]  /*a130*/  IMAD.MOV.U32 R13, RZ, RZ, 0x1000 ;  /* 0x00001000ff0d7424 */ /* 0x000fca00078e00ff */
[----:B------:R-:W-:Y:S01]  /*a140*/  SEL R13, R13, 0xf80, P1 ;  /* 0x00000f800d0d7807 */ /* 0x000fe20000800000 */
[----:B------:R-:W-:Y:S02]  /*a150*/  WARPGROUP.DEPBAR.LE gsb0, 0x0 ;  /* 0x00008000000079c5 */ /* 0x000fe40000010000 */
[----:B------:R-:W-:-:S06]  /*a160*/  WARPGROUP.ARRIVE ;  /* 0x00000000000079c5 */ /* 0x000fcc0000000000 */
[----:B------:R-:W-:Y:S01]  /*a170*/  HGMMA.64x64x16.F32.BF16 R24, gdesc[UR4], R24, gsb0 ;  /* 0x00e00000041879f0 */ /* 0x000fe20008001818 */
[----:B------:R-:W-:Y:S02]  /*a180*/  R2UR UR4, R62 ;  /* 0x000000003e0472ca */ /* 0x000fe400000e0000 */
[----:B------:R-:W-:Y:S02]  /*a190*/  R2UR UR5, R63 ;  /* 0x000000003f0572ca */ /* 0x000fe400000e0000 */
[----:B------:R-:W-:Y:S02]  /*a1a0*/  R2UR UR6, R14 ;  /* 0x000000000e0672ca */ /* 0x000fe400000e0000 */
[----:B------:R-:W-:Y:S01]  /*a1b0*/  R2UR UR7, R15 ;  /* 0x000000000f0772ca */ /* 0x000fe200000e0000 */
[----:B------:R-:W-:Y:S01]  /*a1c0*/  IMAD.MOV.U32 R15, RZ, RZ, 0x40000040 ;  /* 0x40000040ff0f7424 */ /* 0x000fe200078e00ff */
[C---:B------:R-:W-:Y:S01]  /*a1d0*/  IADD3 R14, R21.reuse, R58, RZ ;  /* 0x0000003a150e7210 */ /* 0x040fe20007ffe0ff */
[----:B------:R-:W-:Y:S01]  /*a1e0*/  IMAD.IADD R58, R21, 0x1, R60 ;  /* 0x00000001153a7824 */ /* 0x000fe200078e023c */
[----:B------:R-:W-:-:S02]  /*a1f0*/  WARPGROUP.DEPBAR.LE gsb0, 0x0 ;  /* 0x00008000000079c5 */ /* 0x000fc40000010000 */
[----:B------:R-:W-:-:S07]  /*a200*/  WARPGROUP.ARRIVE ;  /* 0x00000000000079c5 */ /* 0x000fce0000000000 */
[----:B------:R-:W-:Y:S01]  /*a210*/  HGMMA.64x64x16.F32.BF16 R24, gdesc[UR4], R24, gsb0 ;  /* 0x00e00000041879f0 */ /* 0x000fe20008001818 */
[----:B------:R-:W-:Y:S02]  /*a220*/  R2UR UR4, R14 ;  /* 0x000000000e0472ca */ /* 0x000fe400000e0000 */
[----:B------:R-:W-:Y:S02]  /*a230*/  R2UR UR5, R15 ;  /* 0x000000000f0572ca */ /* 0x000fe400000e0000 */
[----:B------:R-:W-:Y:S02]  /*a240*/  R2UR UR6, R58 ;  /* 0x000000003a0672ca */ /* 0x000fe400000e0000 */
[----:B------:R-:W-:Y:S01]  /*a250*/  R2UR UR7, R59 ;  /* 0x000000003b0772ca */ /* 0x000fe200000e0000 */
[----:B------:R-:W-:Y:S01]  /*a260*/  IMAD.MOV.U32 R59, RZ, RZ, 0x40000040 ;  /* 0x40000040ff3b7424 */ /* 0x000fe200078e00ff */
[----:B------:R-:W-:Y:S01]  /*a270*/  LOP3.LUT R14, R13, 0x1e00, RZ, 0xc0, !PT ;  /* 0x00001e000d0e7812 */ /* 0x000fe200078ec0ff */
[----:B------:R-:W-:-:S03]  /*a280*/  IMAD.MOV.U32 R13, RZ, RZ, 0x40000040 ;  /* 0x40000040ff0d7424 */ /* 0x000fc600078e00ff */
[CC--:B------:R-:W-:Y:S02]  /*a290*/  IADD3 R58, R11.reuse, R14.reuse, R3 ;  /* 0x0000000e0b3a7210 */ /* 0x0c0fe40007ffe003 */
[----:B------:R-:W-:Y:S01]  /*a2a0*/  IADD3 R12, R11, R14, R12 ;  /* 0x0000000e0b0c7210 */ /* 0x000fe20007ffe00c */
[----:B------:R-:W-:-:S05]  /*a2b0*/  IMAD R11, R197, -0x40, R168 ;  /* 0xffffffc0c50b7824 */ /* 0x000fca00078e02a8 */
        /* <DEDUP_REMOVED lines=18> */
[----:B------:R-:W-:Y:S02]  /*a3e0*/  ULDC UR5, c[0x0][0xa80] ;  /* 0x0002a00000057ab9 */ /* 0x000fe40000000800 */
[----:B------:R-:W-:Y:S01]  /*a3f0*/  IMAD.U32 R170, RZ, RZ, UR5 ;  /* 0x00000005ffaa7e24 */ /* 0x000fe2000f8e00ff */
        /* <DEDUP_REMOVED lines=41> */
[----:B------:R-:W-:-:S03]  /*a690*/  FMUL.FTZ R55, R55, UR4 ;  /* 0x0000000437377c20 */ /* 0x000fc60008410000 */
[----:B------:R-:W-:-:S03]  /*a6a0*/  FMNMX.FTZ R12, R57, R12, !PT ;  /* 0x0000000c390c7209 */ /* 0x000fc60007810000 */
[----:B------:R-:W2:Y:S01]  /*a6b0*/  MUFU.TANH R26, R26 ;  /* 0x0000001a001a7308 */ /* 0x000ea20000002400 */
[----:B0-----:R-:W-:-:S04]  /*a6c0*/  FSEL R29, R29, -INF , P4 ;  /* 0xff8000001d1d7808 */ /* 0x001fc80002000000 */
[----:B------:R-:W-:-:S03]  /*a6d0*/  FMNMX.FTZ R12, R29, R12, !PT ;  /* 0x0000000c1d0c7209 */ /* 0x000fc60007810000 */
[----:B------:R-:W0:Y:S01]  /*a6e0*/  MUFU.TANH R33, R33 ;  /* 0x0000002100217308 */ /* 0x000e220000002400 */
[----:B-1----:R-:W-:-:S04]  /*a6f0*/  FSEL R59, R32, -INF , P5 ;  /* 0xff800000203b7808 */ /* 0x002fc80002800000 */
[----:B------:R-:W-:-:S03]  /*a700*/  FMNMX.FTZ R12, R59, R12, !PT ;  /* 0x0000000c3b0c7209 */ /* 0x000fc60007810000 */
[----:B------:R-:W1:Y:S01]  /*a710*/  MUFU.TANH R27, R27 ;  /* 0x0000001b001b7308 */ /* 0x000e620000002400 */
[----:B--2---:R-:W-:Y:S02]  /*a720*/  FSEL R13, R26, -INF , P1 ;  /* 0xff8000001a0d7808 */ /* 0x004fe40000800000 */
[----:B------:R-:W-:-:S05]  /*a730*/  ISETP.GT.AND P1, PT, R11, 0x18, PT ;  /* 0x000000180b00780c */ /* 0x000fca0003f24270 */
[----:B------:R-:W2:Y:S01]  /*a740*/  MUFU.TANH R36, R36 ;  /* 0x0000002400247308 */ /* 0x000ea20000002400 */
[----:B0-----:R-:W-:-:S04]  /*a750*/  FSEL R61, R33, -INF , P6 ;  /* 0xff800000213d7808 */ /* 0x001fc80003000000 */
[----:B------:R-:W-:-:S03]  /*a760*/  FMNMX.FTZ R12, R61, R12, !PT ;  /* 0x0000000c3d0c7209 */ /* 0x000fc60007810000 */
[----:B------:R-:W0:Y:S01]  /*a770*/  MUFU.TANH R30, R30 ;  /* 0x0000001e001e7308 */ /* 0x000e220000002400 */
[----:B-1----:R-:W-:Y:S02]  /*a780*/  FSEL R27, R27, -INF , P2 ;  /* 0xff8000001b1b7808 */ /* 0x002fe40001000000 */
[----:B------:R-:W-:-:S05]  /*a790*/  ISETP.GT.AND P2, PT, R11, 0x19, PT ;  /* 0x000000190b00780c */ /* 0x000fca0003f44270 */
[----:B------:R-:W1:Y:S01]  /*a7a0*/  MUFU.TANH R37, R37 ;  /* 0x0000002500257308 */ /* 0x000e620000002400 */
[----:B--2---:R-:W-:-:S04]  /*a7b0*/  FSEL R63, R36, -INF , P1 ;  /* 0xff800000243f7808 */ /* 0x004fc80000800000 */
[----:B------:R-:W-:-:S03]  /*a7c0*/  FMNMX.FTZ R12, R63, R12, !PT ;  /* 0x0000000c3f0c7209 */ /* 0x000fc60007810000 */
[----:B------:R-:W2:Y:S01]  /*a7d0*/  MUFU.TANH R31, R31 ;  /* 0x0000001f001f7308 */ /* 0x000ea20000002400 */
[----:B0-----:R-:W-:Y:S02]  /*a7e0*/  FSEL R21, R30, -INF , P3 ;  /* 0xff8000001e157808 */ /* 0x001fe40001800000 */
[----:B------:R-:W-:-:S05]  /*a7f0*/  ISETP.GT.AND P3, PT, R11, 0x20, PT ;  /* 0x000000200b00780c */ /* 0x000fca0003f64270 */
        /* <DEDUP_REMOVED lines=42> */
[----:B------:R-:W-:Y:S01]  /*aaa0*/  MUFU.TANH R46, R46 ;  /* 0x0000002e002e7308 */ /* 0x000fe20000002400 */
[----:B0-----:R-:W-:-:S04]  /*aab0*/  FSEL R77, R52, -INF , P3 ;  /* 0xff800000344d7808 */ /* 0x001fc80001800000 */
[----:B------:R-:W-:-:S03]  /*aac0*/  FMNMX.FTZ R12, R77, R12, !PT ;  /* 0x0000000c4d0c7209 */ /* 0x000fc60007810000 */
[----:B------:R-:W0:Y:S01]  /*aad0*/  MUFU.TANH R47, R47 ;  /* 0x0000002f002f7308 */ /* 0x000e220000002400 */
[----:B-1----:R-:W-:-:S04]  /*aae0*/  FSEL R53, R53, -INF , P4 ;  /* 0xff80000035357808 */ /* 0x002fc80002000000 */
[----:B------:R-:W-:-:S03]  /*aaf0*/  FMNMX.FTZ R11, R53, R12, !PT ;  /* 0x0000000c350b7209 */ /* 0x000fc60007810000 */
[----:B------:R-:W1:Y:S02]  /*ab00*/  MUFU.TANH R50, R50 ;  /* 0x0000003200327308 */ /* 0x000e640000002400 */
[----:B------:R-:W2:Y:S06]  /*ab10*/  SHFL.BFLY PT, R12, R11, 0x2, 0x1f ;  /* 0x0c401f000b0c7f89 */ /* 0x000eac00000e0000 */
[----:B------:R-:W3:Y:S01]  /*ab20*/  MUFU.TANH R51, R51 ;  /* 0x0000003300337308 */ /* 0x000ee20000002400 */
[----:B0-----:R-:W-:-:S07]  /*ab30*/  FSEL R47, R47, -INF , P6 ;  /* 0xff8000002f2f7808 */ /* 0x001fce0003000000 */
[----:B------:R-:W-:Y:S01]  /*ab40*/  MUFU.TANH R54, R54 ;  /* 0x0000003600367308 */ /* 0x000fe20000002400 */
[----:B-1----:R-:W-:-:S07]  /*ab50*/  FSEL R49, R50, -INF , P1 ;  /* 0xff80000032317808 */ /* 0x002fce0000800000 */
[----:B------:R-:W0:Y:S01]  /*ab60*/  MUFU.TANH R55, R55 ;  /* 0x0000003700377308 */ /* 0x000e220000002400 */
[----:B---3--:R-:W-:Y:S02]  /*ab70*/  FSEL R51, R51, -INF , P2 ;  /* 0xff80000033337808 */ /* 0x008fe40001000000 */
[----:B--2---:R-:W-:Y:S02]  /*ab80*/  FMNMX.FTZ R169, R11, R12, !PT ;  /* 0x0000000c0ba97209 */ /* 0x004fe40007810000 */
[----:B------:R-:W-:Y:S02]  /*ab90*/  FMNMX.FTZ R12, R13, R27, !PT ;  /* 0x0000001b0d0c7209 */ /* 0x000fe40007810000 */
[----:B------:R-:W-:Y:S01]  /*aba0*/  FSEL R11, R46, -INF , P5 ;  /* 0xff8000002e0b7808 */ /* 0x000fe20002800000 */
[----:B------:R-:W1:Y:S01]  /*abb0*/  SHFL.BFLY PT, R14, R169, 0x1, 0x1f ;  /* 0x0c201f00a90e7f89 */ /* 0x000e6200000e0000 */
[----:B------:R-:W-:Y:S02]  /*abc0*/  FMNMX.FTZ R12, R21, R12, !PT ;  /* 0x0000000c150c7209 */ /* 0x000fe40007810000 */
[----:B------:R-:W-:-:S02]  /*abd0*/  ISETP.GE.AND P2, PT, R168, 0x41, PT ;  /* 0x00000041a800780c */ /* 0x000fc40003f46270 */
[----:B------:R-:W-:-:S04]  /*abe0*/  FMNMX.FTZ R12, R31, R12, !PT ;  /* 0x0000000c1f0c7209 */ /* 0x000fc80007810000 */
[----:B------:R-:W-:Y:S02]  /*abf0*/  FMNMX.FTZ R12, R33, R12, !PT ;  /* 0x0000000c210c7209 */ /* 0x000fe40007810000 */
[----:B0-----:R-:W-:Y:S02]  /*ac00*/  FSEL R55, R55, -INF , P4 ;  /* 0xff80000037377808 */ /* 0x001fe40002000000 */
        /* <DEDUP_REMOVED lines=10> */
[----:B------:R-:W-:-:S03]  /*acb0*/  FMNMX.FTZ R12, R47, R12, !PT ;  /* 0x0000000c2f0c7209 */ /* 0x000fc60007810000 */
[--C-:B------:R-:W-:Y:S01]  /*acc0*/  FFMA.FTZ R172, R15, R170, -R14.reuse ;  /* 0x000000aa0fac7223 */ /* 0x100fe2000001080e */
[----:B------:R-:W-:Y:S01]  /*acd0*/  FMNMX.FTZ R12, R49, R12, !PT ;  /* 0x0000000c310c7209 */ /* 0x000fe20007810000 */
[-CC-:B------:R-:W-:Y:S01]  /*ace0*/  FFMA.FTZ R173, R25, R170.reuse, -R14.reuse ;  /* 0x000000aa19ad7223 */ /* 0x180fe2000001080e */
[----:B------:R-:W-:Y:S01]  /*acf0*/  FSEL R15, R54, -INF , P3 ;  /* 0xff800000360f7808 */ /* 0x000fe20001800000 */
        /* <DEDUP_REMOVED lines=12> */
[-CC-:B------:R-:W-:Y:S01]  /*adc0*/  FFMA.FTZ R183, R45, R170.reuse, -R14.reuse ;  /* 0x000000aa2db77223 */ /* 0x180fe2000001080e */
[-CC-:B------:R-:W-:Y:S01]  /*add0*/  FFMA.FTZ R198, R73, R170.reuse, -R14.reuse ;  /* 0x000000aa49c67223 */ /* 0x180fe2000001080e */
[----:B------:R-:W0:Y:S01]  /*ade0*/  SHFL.BFLY PT, R25, R12, 0x2, 0x1f ;  /* 0x0c401f000c197f89 */ /* 0x000e2200000e0000 */
[-CC-:B------:R-:W-:Y:S01]  /*adf0*/  FFMA.FTZ R199, R75, R170.reuse, -R14.reuse ;  /* 0x000000aa4bc77223 */ /* 0x180fe2000001080e */
[-CC-:B------:R-:W-:Y:S01]  /*ae00*/  FFMA.FTZ R200, R77, R170.reuse, -R14.reuse ;  /* 0x000000aa4dc87223 */ /* 0x180fe2000001080e */
[----:B------:R-:W-:Y:S01]  /*ae10*/  FFMA.FTZ R202, R53, R170, -R14 ;  /* 0x000000aa35ca7223 */ /* 0x000fe2000001080e */
[----:B------:R-:W-:Y:S08]  /*ae20*/  MUFU.EX2 R172, R172 ;  /* 0x000000ac00ac7308 */ /* 0x000ff00000000800 */
[----:B------:R-:W1:Y:S08]  /*ae30*/  MUFU.EX2 R173, R173 ;  /* 0x000000ad00ad7308 */ /* 0x000e700000000800 */
[----:B------:R-:W-:Y:S01]  /*ae40*/  MUFU.EX2 R174, R174 ;  /* 0x000000ae00ae7308 */ /* 0x000fe20000000800 */
[----:B0-----:R-:W-:-:S07]  /*ae50*/  FMNMX.FTZ R25, R12, R25, !PT ;  /* 0x000000190c197209 */ /* 0x001fce0007810000 */
[----:B------:R-:W0:Y:S01]  /*ae60*/  MUFU.EX2 R175, R175 ;  /* 0x000000af00af7308 */ /* 0x000e220000000800 */
[----:B------:R-:W2:Y:S01]  /*ae70*/  SHFL.BFLY PT, R12, R25, 0x1, 0x1f ;  /* 0x0c201f00190c7f89 */ /* 0x000ea200000e0000 */
[----:B-1----:R-:W-:Y:S01]  /*ae80*/  F2FP.BF16.F32.PACK_AB R152, R173, R172 ;  /* 0x000000acad98723e */ /* 0x002fe200000010ff */
[----:B------:R-:W-:-:S05]  /*ae90*/  FADD.FTZ R173, R172, R173 ;  /* 0x000000adacad7221 */ /* 0x000fca0000010000 */
[----:B------:R-:W-:Y:S08]  /*aea0*/  MUFU.EX2 R176, R176 ;  /* 0x000000b000b07308 */ /* 0x000ff00000000800 */
[----:B------:R-:W1:Y:S01]  /*aeb0*/  MUFU.EX2 R177, R177 ;  /* 0x000000b100b17308 */ /* 0x000e620000000800 */
[----:B0-----:R-:W-:Y:S01]  /*aec0*/  F2FP.BF16.F32.PACK_AB R154, R175, R174 ;  /* 0x000000aeaf9a723e */ /* 0x001fe200000010ff */
[----:B------:R-:W-:-:S04]  /*aed0*/  FADD.FTZ R174, R174, R173 ;  /* 0x000000adaeae7221 */ /* 0x000fc80000010000 */
[----:B------:R-:W-:Y:S02]  /*aee0*/  FADD.FTZ R175, R175, R174 ;  /* 0x000000aeafaf7221 */ /* 0x000fe40000010000 */
[----:B------:R-:W-:Y:S01]  /*aef0*/  MUFU.EX2 R178, R178 ;  /* 0x000000b200b27308 */ /* 0x000fe20000000800 */
[----:B--2---:R-:W-:-:S04]  /*af00*/  FMNMX.FTZ R171, R25, R12, !PT ;  /* 0x0000000c19ab7209 */ /* 0x004fc80007810000 */
[C---:B------:R-:W-:Y:S01]  /*af10*/  FSETP.NEU.FTZ.AND P1, PT, R171.reuse, -INF , PT ;  /* 0xff800000ab00780b */ /* 0x040fe20003f3d000 */
[----:B------:R-:W-:Y:S02]  /*af20*/  FMUL.FTZ R12, R171, R170 ;  /* 0x000000aaab0c7220 */ /* 0x000fe40000410000 */
[----:B------:R-:W0:Y:S01]  /*af30*/  MUFU.EX2 R179, R179 ;  /* 0x000000b300b37308 */ /* 0x000e220000000800 */
[C---:B-1----:R-:W-:Y:S01]  /*af40*/  F2FP.BF16.F32.PACK_AB R156, R177.reuse, R176 ;  /* 0x000000b0b19c723e */ /* 0x042fe200000010ff */
[----:B------:R-:W-:Y:S01]  /*af50*/  FADD.FTZ R176, R176, R175 ;  /* 0x000000afb0b07221 */ /* 0x000fe20000010000 */
[----:B------:R-:W-:Y:S02]  /*af60*/  FSEL R14, R12, RZ, P1 ;  /* 0x000000ff0c0e7208 */ /* 0x000fe40000800000 */
[----:B------:R-:W-:Y:S01]  /*af70*/  ISETP.NE.AND P1, PT, R64, RZ, PT ;  /* 0x000000ff4000720c */ /* 0x000fe20003f25270 */
[----:B------:R-:W-:Y:S02]  /*af80*/  FADD.FTZ R177, R177, R176 ;  /* 0x000000b0b1b17221 */ /* 0x000fe40000010000 */
        /* <DEDUP_REMOVED lines=9> */
[----:B------:R-:W-:Y:S01]  /*b020*/  FFMA.FTZ R224, R43, R170, -R14 ;  /* 0x000000aa2be07223 */ /* 0x000fe2000001080e */
[----:B------:R-:W-:-:S02]  /*b030*/  @!P1 VIADD R13, R20, 0x38840 ;  /* 0x00038840140d9836 */ /* 0x000fc40000000000 */
[-CC-:B------:R-:W-:Y:S01]  /*b040*/  FFMA.FTZ R225, R11, R170.reuse, -R14.reuse ;  /* 0x000000aa0be17223 */ /* 0x180fe2000001080e */
[-CC-:B------:R-:W-:Y:S01]  /*b050*/  FFMA.FTZ R226, R47, R170.reuse, -R14.reuse ;  /* 0x000000aa2fe27223 */ /* 0x180fe2000001080e */
[-CC-:B------:R-:W-:Y:S01]  /*b060*/  FFMA.FTZ R227, R49, R170.reuse, -R14.reuse ;  /* 0x000000aa31e37223 */ /* 0x180fe2000001080e */
[-CC-:B------:R-:W-:Y:S01]  /*b070*/  FFMA.FTZ R229, R51, R170.reuse, -R14.reuse ;  /* 0x000000aa33e57223 */ /* 0x180fe2000001080e */
[----:B------:R-:W-:Y:S01]  /*b080*/  @!P1 PRMT R13, RZ, 0x654, R13 ;  /* 0x00000654ff0d9816 */ /* 0x000fe2000000000d */
[-CC-:B------:R-:W-:Y:S01]  /*b090*/  FFMA.FTZ R230, R15, R170.reuse, -R14.reuse ;  /* 0x000000aa0fe67223 */ /* 0x180fe2000001080e */
[----:B------:R-:W-:Y:S01]  /*b0a0*/  FFMA.FTZ R21, R55, R170, -R14 ;  /* 0x000000aa37157223 */ /* 0x000fe2000001080e */
[----:B------:R-:W-:Y:S01]  /*b0b0*/  MUFU.EX2 R203, R203 ;  /* 0x000000cb00cb7308 */ /* 0x000fe20000000800 */
[----:B------:R1:W-:Y:S01]  /*b0c0*/  @!P1 SYNCS.ARRIVE.TRANS64.RED.A1T0 RZ, [R13+URZ], RZ ;  /* 0x000000ff0dff99a7 */ /* 0x0003e2000810043f */
[----:B------:R-:W-:Y:S01]  /*b0d0*/  LOP3.LUT R11, R56, 0x2000000, RZ, 0xfc, !PT ;  /* 0x02000000380b7812 */ /* 0x000fe200078efcff */
[----:B------:R-:W-:Y:S01]  /*b0e0*/  IMAD.MOV.U32 R15, RZ, RZ, 0x40000040 ;  /* 0x40000040ff0f7424 */ /* 0x000fe200078e00ff */
[----:B0-----:R-:W-:Y:S01]  /*b0f0*/  F2FP.BF16.F32.PACK_AB R158, R179, R178 ;  /* 0x000000b2b39e723e */ /* 0x001fe200000010ff */
[----:B------:R-:W-:Y:S01]  /*b100*/  FADD.FTZ R178, R178, R177 ;  /* 0x000000b1b2b27221 */ /* 0x000fe20000010000 */
[----:B------:R-:W-:-:S02]  /*b110*/  @!P1 VIADD R20, R20, 0x38860 ;  /* 0x0003886014149836 */ /* 0x000fc40000000000 */
[----:B------:R-:W0:Y:S01]  /*b120*/  MUFU.EX2 R204, R204 ;  /* 0x000000cc00cc7308 */ /* 0x000e220000000800 */
[----:B------:R-:W-:Y:S01]  /*b130*/  IMAD R12, R18, 0x1000, R11 ;  /* 0x00001000120c7824 */ /* 0x000fe200078e020b */
[----:B-1----:R-:W-:Y:S01]  /*b140*/  MOV R13, 0x40000040 ;  /* 0x40000040000d7802 */ /* 0x002fe20000000f00 */
[----:B------:R-:W-:Y:S01]  /*b150*/  FADD.FTZ R179, R179, R178 ;  /* 0x000000b2b3b37221 */ /* 0x000fe20000010000 */
[----:B------:R-:W-:Y:S01]  /*b160*/  @!P1 PRMT R20, RZ, 0x654, R20 ;  /* 0x00000654ff149816 */ /* 0x000fe20000000014 */
[C---:B------:R-:W-:Y:S01]  /*b170*/  VIADD R14, R12.reuse, 0x80 ;  /* 0x000000800c0e7836 */ /* 0x040fe20000000000 */
[----:B------:R-:W-:Y:S02]  /*b180*/  R2UR UR6, R12 ;  /* 0x000000000c0672ca */ /* 0x000fe400000e0000 */
[----:B------:R-:W-:Y:S01]  /*b190*/  MUFU.EX2 R205, R205 ;  /* 0x000000cd00cd7308 */ /* 0x000fe20000000800 */
[----:B------:R-:W-:Y:S01]  /*b1a0*/  R2UR UR7, R13 ;  /* 0x000000000d0772ca */ /* 0x000fe200000e0000 */
[----:B------:R-:W-:-:S06]  /*b1b0*/  IMAD.MOV.U32 R13, RZ, RZ, 0x40000040 ;  /* 0x40000040ff0d7424 */ /* 0x000fcc00078e00ff */
[----:B------:R-:W1:Y:S01]  /*b1c0*/  MUFU.EX2 R206, R206 ;  /* 0x000000ce00ce7308 */ /* 0x000e620000000800 */
[----:B0-----:R-:W-:Y:S01]  /*b1d0*/  F2FP.BF16.F32.PACK_AB R153, R204, R203 ;  /* 0x000000cbcc99723e */ /* 0x001fe200000010ff */
[----:B------:R-:W-:-:S06]  /*b1e0*/  FADD.FTZ R204, R203, R204 ;  /* 0x000000cccbcc7221 */ /* 0x000fcc0000010000 */
[----:B------:R-:W-:Y:S08]  /*b1f0*/  MUFU.EX2 R207, R207 ;  /* 0x000000cf00cf7308 */ /* 0x000ff00000000800 */
[----:B------:R-:W0:Y:S01]  /*b200*/  MUFU.EX2 R220, R220 ;  /* 0x000000dc00dc7308 */ /* 0x000e220000000800 */
[----:B-1----:R-:W-:Y:S01]  /*b210*/  F2FP.BF16.F32.PACK_AB R155, R206, R205 ;  /* 0x000000cdce9b723e */ /* 0x002fe200000010ff */
[----:B------:R-:W-:Y:S01]  /*b220*/  BAR.SYNC.DEFER_BLOCKING 0xf, 0x100 ;  /* 0x03c4000000007b1d */ /* 0x000fe20000010000 */
[----:B------:R-:W-:-:S04]  /*b230*/  FADD.FTZ R205, R205, R204 ;  /* 0x000000cccdcd7221 */ /* 0x000fc80000010000 */
[----:B------:R-:W-:Y:S01]  /*b240*/  FADD.FTZ R206, R206, R205 ;  /* 0x000000cdcece7221 */ /* 0x000fe20000010000 */
[----:B------:R-:W-:Y:S08]  /*b250*/  MUFU.EX2 R221, R221 ;  /* 0x000000dd00dd7308 */ /* 0x000ff00000000800 */
[----:B------:R-:W1:Y:S01]  /*b260*/  MUFU.EX2 R222, R222 ;  /* 0x000000de00de7308 */ /* 0x000e620000000800 */
[----:B0-----:R-:W-:Y:S01]  /*b270*/  F2FP.BF16.F32.PACK_AB R157, R220, R207 ;  /* 0x000000cfdc9d723e */ /* 0x001fe200000010ff */
[----:B------:R-:W-:-:S04]  /*b280*/  FADD.FTZ R207, R207, R206 ;  /* 0x000000cecfcf7221 */ /* 0x000fc80000010000 */
[----:B------:R-:W-:Y:S02]  /*b290*/  FADD.FTZ R220, R220, R207 ;  /* 0x000000cfdcdc7221 */ /* 0x000fe40000010000 */
[----:B------:R-:W-:Y:S01]  /*b2a0*/  MUFU.EX2 R180, R180 ;  /* 0x000000b400b47308 */ /* 0x000fe20000000800 */
[----:B------:R0:W-:Y:S07]  /*b2b0*/  STSM.16.M88.4 [R194+0x36400], R152 ;  /* 0x03640098c2007844 */ /* 0x0001ee0000000200 */
[----:B------:R-:W2:Y:S01]  /*b2c0*/  MUFU.EX2 R181, R181 ;  /* 0x000000b500b57308 */ /* 0x000ea20000000800 */
[----:B-1----:R-:W-:Y:S01]  /*b2d0*/  F2FP.BF16.F32.PACK_AB R159, R222, R221 ;  /* 0x000000ddde9f723e */ /* 0x002fe200000010ff */
[----:B------:R-:W-:-:S04]  /*b2e0*/  FADD.FTZ R221, R221, R220 ;  /* 0x000000dcdddd7221 */ /* 0x000fc80000010000 */
[----:B------:R0:W-:Y:S01]  /*b2f0*/  STSM.16.M88.4 [R201], R156 ;  /* 0x0000009cc9007844 */ /* 0x0001e20000000200 */
[----:B------:R-:W-:Y:S01]  /*b300*/  FADD.FTZ R222, R222, R221 ;  /* 0x000000dddede7221 */ /* 0x000fe20000010000 */
[----:B------:R-:W-:Y:S08]  /*b310*/  MUFU.EX2 R182, R182 ;  /* 0x000000b600b67308 */ /* 0x000ff00000000800 */
[----:B------:R-:W1:Y:S01]  /*b320*/  MUFU.EX2 R183, R183 ;  /* 0x000000b700b77308 */ /* 0x000e620000000800 */
[----:B--2---:R-:W-:Y:S01]  /*b330*/  F2FP.BF16.F32.PACK_AB R160, R181, R180 ;  /* 0x000000b4b5a0723e */ /* 0x004fe200000010ff */
[----:B------:R-:W-:-:S04]  /*b340*/  FADD.FTZ R180, R180, R179 ;  /* 0x000000b3b4b47221 */ /* 0x000fc80000010000 */
[----:B------:R-:W-:Y:S02]  /*b350*/  FADD.FTZ R181, R181, R180 ;  /* 0x000000b4b5b57221 */ /* 0x000fe40000010000 */
        /* <DEDUP_REMOVED lines=14> */
[----:B------:R0:W-:Y:S01]  /*b440*/  STSM.16.M88.4 [R195], R160 ;  /* 0x000000a0c3007844 */ /* 0x0001e20000000200 */
[----:B------:R-:W-:Y:S01]  /*b450*/  FADD.FTZ R226, R226, R225 ;  /* 0x000000e1e2e27221 */ /* 0x000fe20000010000 */
[----:B------:R-:W1:Y:S08]  /*b460*/  MUFU.EX2 R200, R200 ;  /* 0x000000c800c87308 */ /* 0x000e700000000800 */
[----:B------:R-:W3:Y:S01]  /*b470*/  MUFU.EX2 R202, R202 ;  /* 0x000000ca00ca7308 */ /* 0x000ee20000000800 */
[----:B--2---:R-:W-:Y:S01]  /*b480*/  F2FP.BF16.F32.PACK_AB R164, R199, R198 ;  /* 0x000000c6c7a4723e */ /* 0x004fe200000010ff */
[----:B------:R-:W-:-:S04]  /*b490*/  FADD.FTZ R198, R198, R183 ;  /* 0x000000b7c6c67221 */ /* 0x000fc80000010000 */
[----:B------:R-:W-:Y:S02]  /*b4a0*/  FADD.FTZ R199, R199, R198 ;  /* 0x000000c6c7c77221 */ /* 0x000fe40000010000 */
[----:B------:R-:W2:Y:S02]  /*b4b0*/  MUFU.EX2 R227, R227 ;  /* 0x000000e300e37308 */ /* 0x000ea40000000800 */
[----:B-1----:R-:W-:-:S06]  /*b4c0*/  FADD.FTZ R199, R200, R199 ;  /* 0x000000c7c8c77221 */ /* 0x002fcc0000010000 */
[----:B------:R-:W1:Y:S01]  /*b4d0*/  MUFU.EX2 R229, R229 ;  /* 0x000000e500e57308 */ /* 0x000e620000000800 */
[----:B---3--:R-:W-:-:S07]  /*b4e0*/  F2FP.BF16.F32.PACK_AB R166, R202, R200 ;  /* 0x000000c8caa6723e */ /* 0x008fce00000010ff */
[----:B------:R-:W-:Y:S01]  /*b4f0*/  MUFU.EX2 R230, R230 ;  /* 0x000000e600e67308 */ /* 0x000fe20000000800 */
[----:B--2---:R-:W-:-:S07]  /*b500*/  FADD.FTZ R226, R227, R226 ;  /* 0x000000e2e3e27221 */ /* 0x004fce0000010000 */
[----:B------:R-:W2:Y:S01]  /*b510*/  MUFU.EX2 R21, R21 ;  /* 0x0000001500157308 */ /* 0x000ea20000000800 */
[C---:B-1----:R-:W-:Y:S01]  /*b520*/  F2FP.BF16.F32.PACK_AB R165, R229.reuse, R227 ;  /* 0x000000e3e5a5723e */ /* 0x042fe200000010ff */
[----:B------:R-:W-:Y:S01]  /*b530*/  FADD.FTZ R229, R229, R226 ;  /* 0x000000e2e5e57221 */ /* 0x000fe20000010000 */
[----:B--2---:R-:W-:-:S03]  /*b540*/  F2FP.BF16.F32.PACK_AB R167, R21, R230 ;  /* 0x000000e615a7723e */ /* 0x004fc600000010ff */
[----:B------:R-:W-:Y:S02]  /*b550*/  FADD.FTZ R230, R230, R229 ;  /* 0x000000e5e6e67221 */ /* 0x000fe40000010000 */
[----:B------:R0:W-:Y:S01]  /*b560*/  STSM.16.M88.4 [R196], R164 ;  /* 0x000000a4c4007844 */ /* 0x0001e20000000200 */
[----:B------:R-:W-:Y:S01]  /*b570*/  WARPGROUP.ARRIVE ;  /* 0x00000000000079c5 */ /* 0x000fe20000000000 */
[----:B------:R-:W-:-:S05]  /*b580*/  FADD.FTZ R21, R21, R230 ;  /* 0x000000e615157221 */ /* 0x000fca0000010000 */
[----:B------:R-:W-:Y:S01]  /*b590*/  HGMMA.64x256x16.F32.BF16 R24, R152, gdesc[UR4].tnspB, RZ, !UPT, gsb0 ;  /* 0x43e0000498187df0 */ /* 0x000fe2000c0018ff */
[----:B------:R-:W-:Y:S01]  /*b5a0*/  R2UR UR6, R14 ;  /* 0x000000000e0672ca */ /* 0x000fe200000e0000 */
[C---:B------:R-:W-:Y:S01]  /*b5b0*/  VIADD R14, R12.reuse, 0x100 ;  /* 0x000001000c0e7836 */ /* 0x040fe20000000000 */
[----:B------:R-:W-:Y:S01]  /*b5c0*/  R2UR UR7, R15 ;  /* 0x000000000f0772ca */ /* 0x000fe200000e0000 */
[----:B------:R-:W-:Y:S02]  /*b5d0*/  IMAD.MOV.U32 R15, RZ, RZ, 0x40000040 ;  /* 0x40000040ff0f7424 */ /* 0x000fe400078e00ff */
[----:B------:R-:W-:Y:S01]  /*b5e0*/  VIADD R12, R12, 0x180 ;  /* 0x000001800c0c7836 */ /* 0x000fe20000000000 */
[----:B------:R-:W-:Y:S02]  /*b5f0*/  WARPGROUP.DEPBAR.LE gsb0, 0x0 ;  /* 0x00008000000079c5 */ /* 0x000fe40000010000 */
[----:B------:R-:W-:-:S15]  /*b600*/  WARPGROUP.ARRIVE ;  /* 0x00000000000079c5 */ /* 0x000fde0000000000 */
[----:B------:R-:W-:-:S04]  /*b610*/  NOP ;  /* 0x0000000000007918 */ /* 0x000fc80000000000 */
        /* <DEDUP_REMOVED lines=23> */
[----:B-1----:R-:W-:Y:S01]  /*b790*/  FADD.FTZ R20, R202, R199 ;  /* 0x000000c7ca147221 */ /* 0x002fe20000010000 */
[----:B0-----:R-:W-:Y:S06]  /*b7a0*/  @!P2 BRA `(.L_x_3719) ;  /* 0x0000003400d4a947 */ /* 0x001fec0003800000 */
[----:B------:R-:W-:Y:S01]  /*b7b0*/  VIADD R13, R197, 0xfffffffe ;  /* 0xfffffffec50d7836 */ /* 0x000fe20000000000 */
[----:B------:R-:W-:Y:S01]  /*b7c0*/  MOV R15, R18 ;  /* 0x00000012000f7202 */ /* 0x000fe20000000f00 */
[----:B------:R-:W-:Y:S02]  /*b7d0*/  IMAD.MOV.U32 R197, RZ, RZ, R171 ;  /* 0x000000ffffc57224 */ /* 0x000fe400078e00ab */
[----:B------:R-:W-:-:S07]  /*b7e0*/  IMAD.MOV.U32 R14, RZ, RZ, R169 ;  /* 0x000000ffff0e7224 */ /* 0x000fce00078e00a9 */
.L_x_3730:
[----:B------:R-:W-:Y:S01]  /*b7f0*/  VIADD R18, R15, 0x1 ;  /* 0x000000010f127836 */ /* 0x000fe20000000000 */
[C---:B------:R-:W-:Y:S01]  /*b800*/  ISETP.GT.AND P2, PT, R13.reuse, RZ, PT ;  /* 0x000000ff0d00720c */ /* 0x040fe20003f44270 */
[----:B------:R-:W-:-:S03]  /*b810*/  VIADD R13, R13, 0xffffffff ;  /* 0xffffffff0d0d7836 */ /* 0x000fc60000000000 */
[----:B------:R-:W-:-:S04]  /*b820*/  ISETP.NE.AND P3, PT, R18, 0x2, PT ;  /* 0x000000021200780c */ /* 0x000fc80003f65270 */
[----:B0-----:R-:W-:Y:S02]  /*b830*/  SEL R12, RZ, 0x1, P3 ;  /* 0x00000001ff0c7807 */ /* 0x001fe40001800000 */
[----:B------:R-:W-:Y:S02]  /*b840*/  SEL R18, R18, RZ, P3 ;  /* 0x000000ff12127207 */ /* 0x000fe40001800000 */
[----:B------:R-:W-:Y:S01]  /*b850*/  LOP3.LUT R23, R23, R12, RZ, 0x3c, !PT ;  /* 0x0000000c17177212 */ /* 0x000fe200078e3cff */
[----:B------:R-:W-:Y:S06]  /*b860*/  @!P0 BRA `(.L_x_3720) ;  /* 0x0000000000048947 */ /* 0x000fec0003800000 */
[----:B------:R-:W-:Y:S01]  /*b870*/  BPT.TRAP 0x1 ;  /* 0x000000040000795c */ /* 0x000fe20000300000 */
.L_x_3720:
[----:B------:R-:W-:Y:S01]  /*b880*/  IMAD R12, R18, 0x8, R2 ;  /* 0x00000008120c7824 */ /* 0x000fe200078e0202 */
[----:B------:R-:W-:-:S04]  /*b890*/  SHF.L.U32 R205, R23, 0x1f, RZ ;  /* 0x0000001f17cd7819 */ /* 0x000fc800000006ff */
[----:B------:R0:W1:Y:S01]  /*b8a0*/  SYNCS.PHASECHK.TRANS64.TRYWAIT P3, [R12+URZ+0x38830], R205 ;  /* 0x038830cd0c0075a7 */ /* 0x000062000806017f */
[----:B------:R-:W-:Y:S05]  /*b8b0*/  @!P0 BRA `(.L_x_3721) ;  /* 0x0000000000048947 */ /* 0x000fea0003800000 */
[----:B------:R-:W-:Y:S01]  /*b8c0*/  BPT.TRAP 0x1 ;  /* 0x000000040000795c */ /* 0x000fe20000300000 */
.L_x_3721:
        /* <DEDUP_REMOVED lines=10> */
.L_x_3723:
[----:B------:R-:W-:Y:S05]  /*b970*/  BSYNC B1 ;  /* 0x0000000000017941 */ /* 0x000fea0003800000 */
.L_x_3722:
[----:B------:R-:W-:Y:S01]  /*b980*/  IMAD.MOV.U32 R153, RZ, RZ, 0x40000040 ;  /* 0x40000040ff997424 */ /* 0x000fe200078e00ff */
[C---:B------:R-:W-:Y:S01]  /*b990*/  R2UR UR6, R198.reuse ;  /* 0x00000000c60672ca */ /* 0x040fe200000e0000 */
[----:B------:R-:W-:Y:S01]  /*b9a0*/  VIADD R202, R198, 0x2 ;  /* 0x00000002c6ca7836 */ /* 0x000fe20000000000 */
[----:B------:R-:W-:Y:S01]  /*b9b0*/  R2UR UR7, R199 ;  /* 0x00000000c70772ca */ /* 0x000fe200000e0000 */
[----:B------:R-:W-:Y:S01]  /*b9c0*/  IMAD.MOV.U32 R203, RZ, RZ, 0x40000040 ;  /* 0x40000040ffcb7424 */ /* 0x000fe200078e00ff */
[----:B------:R-:W-:Y:S01]  /*b9d0*/  R2UR UR4, R152 ;  /* 0x00000000980472ca */ /* 0x000fe200000e0000 */
[----:B------:R-:W-:Y:S01]  /*b9e0*/  IMAD.MOV.U32 R199, RZ, RZ, 0x40000040 ;  /* 0x40000040ffc77424 */ /* 0x000fe200078e00ff */
[----:B------:R-:W-:Y:S02]  /*b9f0*/  R2UR UR5, R153 ;  /* 0x00000000990572ca */ /* 0x000fe400000e0000 */
[----:B------:R-:W-:-:S11]  /*ba00*/  WARPGROUP.ARRIVE ;  /* 0x00000000000079c5 */ /* 0x000fd60000000000 */
[----:B------:R-:W-:Y:S01]  /*ba10*/  HGMMA.64x64x16.F32.BF16 R152, gdesc[UR4], RZ, !UPT, gsb0 ;  /* 0x00e00000049879f0 */ /* 0x000fe2000c0018ff */
[----:B------:R-:W-:Y:S01]  /*ba20*/  R2UR UR6, R202 ;  /* 0x00000000ca0672ca */ /* 0x000fe200000e0000 */
[C---:B------:R-:W-:Y:S01]  /*ba30*/  VIADD R202, R198.reuse, 0x4 ;  /* 0x00000004c6ca7836 */ /* 0x040fe20000000000 */
[----:B------:R-:W-:Y:S01]  /*ba40*/  R2UR UR7, R203 ;  /* 0x00000000cb0772ca */ /* 0x000fe200000e0000 */
[----:B------:R-:W-:Y:S01]  /*ba50*/  VIADD R198, R198, 0x6 ;  /* 0x00000006c6c67836 */ /* 0x000fe20000000000 */
[----:B------:R-:W-:Y:S02]  /*ba60*/  R2UR UR4, R4 ;  /* 0x00000000040472ca */ /* 0x000fe400000e0000 */
[----:B------:R-:W-:Y:S02]  /*ba70*/  R2UR UR5, R5 ;  /* 0x00000000050572ca */ /* 0x000fe400000e0000 */
[----:B------:R-:W-:Y:S01]  /*ba80*/  MOV R203, 0x40000040 ;  /* 0x4000004000cb7802 */ /* 0x000fe20000000f00 */
[----:B------:R-:W-:-:S02]  /*ba90*/  WARPGROUP.DEPBAR.LE gsb0, 0x0 ;  /* 0x00008000000079c5 */ /* 0x000fc40000010000 */
[----:B------:R-:W-:-:S08]  /*baa0*/  WARPGROUP.ARRIVE ;  /* 0x00000000000079c5 */ /* 0x000fd00000000000 */
        /* <DEDUP_REMOVED lines=16> */
[----:B------:R-:W-:Y:S05]  /*bbb0*/  @!P0 BRA `(.L_x_3725) ;  /* 0x0000000000048947 */ /* 0x000fea0003800000 */
[----:B------:R-:W-:Y:S01]  /*bbc0*/  BPT.TRAP 0x1 ;  /* 0x000000040000795c */ /* 0x000fe20000300000 */
.L_x_3725:
[----:B------:R2:W3:Y:S01]  /*bbd0*/  SYNCS.PHASECHK.TRANS64.TRYWAIT P3, [R12+URZ+0x38850], R205 ;  /* 0x038850cd0c0075a7 */ /* 0x0004e2000806017f */
[----:B------:R-:W-:Y:S05]  /*bbe0*/  @!P0 BRA `(.L_x_3726) ;  /* 0x0000000000048947 */ /* 0x000fea0003800000 */
[----:B------:R-:W-:Y:S01]  /*bbf0*/  BPT.TRAP 0x1 ;  /* 0x000000040000795c */ /* 0x000fe20000300000 */
.L_x_3726:
[----:B------:R-:W-:Y:S04]  /*bc00*/  BSSY B1, `(.L_x_3727) ;  /* 0x0000004000017945 */ /* 0x000fe80003800000 */
[----:B---3--:R-:W-:Y:S05]  /*bc10*/  @P3 BRA `(.L_x_3728) ;  /* 0x0000000000083947 */ /* 0x008fea0003800000 */
[----:B------:R-:W3:Y:S02]  /*bc20*/  SYNCS.PHASECHK.TRANS64.TRYWAIT P3, [R12+URZ+0x38850], R205 ;  /* 0x038850cd0c0075a7 */ /* 0x000ee4000806017f */
[----:B---3--:R-:W-:Y:S05]  /*bc30*/  @!P3 BRA `(.L_x_3729) ;  /* 0x000000cc00b8b947 */ /* 0x008fea0003800000 */
.L_x_3728:
[----:B------:R-:W-:Y:S05]  /*bc40*/  BSYNC B1 ;  /* 0x0000000000017941 */ /* 0x000fea0003800000 */
.L_x_3727:
[----:B------:R-:W-:Y:S01]  /*bc50*/  VIADD R198, R2, 0x26400 ;  /* 0x0002640002c67836 */ /* 0x000fe20000000000 */
[----:B------:R-:W-:Y:S01]  /*bc60*/  WARPGROUP.ARRIVE ;  /* 0x00000000000079c5 */ /* 0x000fe20000000000 */
[----:B------:R-:W-:-:S05]  /*bc70*/  VIADD R204, R3, 0x4 ;  /* 0x0000000403cc7836 */ /* 0x000fca0000000000 */
[----:B------:R-:W4:Y:S01]  /*bc80*/  S2R R200, SR_TID.X ;  /* 0x0000000000c87919 */ /* 0x000f220000002100 */
[----:B------:R-:W-:Y:S01]  /*bc90*/  IMAD R202, R18, 0x1000, R10 ;  /* 0x0000100012ca7824 */ /* 0x000fe200078e020a */
[----:B------:R-:W-:Y:S01]  /*bca0*/  SHF.R.U32.HI R198, RZ, 0x4, R198 ;  /* 0x00000004ffc67819 */ /* 0x000fe200000116c6 */
[----:B------:R-:W-:Y:S02]  /*bcb0*/  IMAD.MOV.U32 R203, RZ, RZ, 0x40000040 ;  /* 0x40000040ffcb7424 */ /* 0x000fe400078e00ff */
[----:B------:R-:W-:Y:S01]  /*bcc0*/  IMAD.MOV.U32 R207, RZ, RZ, 0x40000040 ;  /* 0x40000040ffcf7424 */ /* 0x000fe200078e00ff */
[----:B------:R-:W-:Y:S01]  /*bcd0*/  LOP3.LUT R199, R198, 0x3fff, RZ, 0xc0, !PT ;  /* 0x00003fffc6c77812 */ /* 0x000fe200078ec0ff */
[----:B------:R-:W-:Y:S01]  /*bce0*/  VIADD R198, R3, 0x6 ;  /* 0x0000000603c67836 */ /* 0x000fe20000000000 */
[C---:B------:R-:W-:Y:S01]  /*bcf0*/  R2UR UR6, R202.reuse ;  /* 0x00000000ca0672ca */ /* 0x040fe200000e0000 */
[----:B0123--:R-:W-:Y:S01]  /*bd00*/  IMAD.MOV.U32 R205, RZ, RZ, 0x40000040 ;  /* 0x40000040ffcd7424 */ /* 0x00ffe200078e00ff */
[----:B------:R-:W-:Y:S01]  /*bd10*/  LOP3.LUT R3, R199, 0x10000, RZ, 0xfc, !PT ;  /* 0x00010000c7037812 */ /* 0x000fe200078efcff */
[----:B------:R-:W-:Y:S01]  /*bd20*/  IMAD.MOV.U32 R199, RZ, RZ, 0x40000040 ;  /* 0x40000040ffc77424 */ /* 0x000fe200078e00ff */
[----:B------:R-:W-:Y:S01]  /*bd30*/  R2UR UR7, R203 ;  /* 0x00000000cb0772ca */ /* 0x000fe200000e0000 */
[----:B------:R-:W-:Y:S01]  /*bd40*/  VIADD R203, R202, 0x800 ;  /* 0x00000800cacb7836 */ /* 0x000fe20000000000 */
[----:B------:R-:W-:Y:S01]  /*bd50*/  R2UR UR5, R207 ;  /* 0x00000000cf0572ca */ /* 0x000fe200000e0000 */
[----:B------:R-:W-:Y:S01]  /*bd60*/  IMAD.MOV.U32 R206, RZ, RZ, R3 ;  /* 0x000000ffffce7224 */ /* 0x000fe200078e0003 */
[----:B------:R-:W-:-:S04]  /*bd70*/  MOV R207, 0x40000040 ;  /* 0x4000004000cf7802 */ /* 0x000fc80000000f00 */
[----:B------:R-:W-:Y:S01]  /*bd80*/  R2UR UR4, R206 ;  /* 0x00000000ce0472ca */ /* 0x000fe200000e0000 */
[----:B------:R-:W-:Y:S01]  /*bd90*/  VIADD R206, R202, 0x2 ;  /* 0x00000002cace7836 */ /* 0x000fe20000000000 */
[----:B----4-:R-:W-:-:S11]  /*bda0*/  SHF.R.U32.HI R200, RZ, 0x7, R200 ;  /* 0x00000007ffc87819 */ /* 0x010fd600000116c8 */
[----:B------:R-:W-:Y:S01]  /*bdb0*/  HGMMA.64x64x16.F32.BF16 R152, gdesc[UR4], R152, gsb0 ;  /* 0x00e00000049879f0 */ /* 0x000fe20008001898 */
[----:B------:R-:W-:Y:S01]  /*bdc0*/  R2UR UR6, R206 ;  /* 0x00000000ce0672ca */ /* 0x000fe200000e0000 */
[----:B------:R-:W-:Y:S01]  /*bdd0*/  VIADD R206, R3, 0x2 ;  /* 0x0000000203ce7836 */ /* 0x000fe20000000000 */
[----:B------:R-:W-:Y:S01]  /*bde0*/  R2UR UR7, R207 ;  /* 0x00000000cf0772ca */ /* 0x000fe200000e0000 */
[----:B------:R-:W-:-:S03]  /*bdf0*/  IMAD.MOV.U32 R207, RZ, RZ, 0x40000040 ;  /* 0x40000040ffcf7424 */ /* 0x000fc600078e00ff */
[----:B------:R-:W-:Y:S02]  /*be00*/  R2UR UR4, R206 ;  /* 0x00000000ce0472ca */ /* 0x000fe400000e0000 */
[----:B------:R-:W-:Y:S01]  /*be10*/  R2UR UR5, R207 ;  /* 0x00000000cf0572ca */ /* 0x000fe200000e0000 */
[----:B------:R-:W-:Y:S01]  /*be20*/  VIADD R207, R3, 0x800 ;  /* 0x0000080003cf7836 */ /* 0x000fe20000000000 */
[----:B------:R-:W-:Y:S02]  /*be30*/  WARPGROUP.DEPBAR.LE gsb0, 0x0 ;  /* 0x00008000000079c5 */ /* 0x000fe40000010000 */
[----:B------:R-:W-:-:S09]  /*be40*/  WARPGROUP.ARRIVE ;  /* 0x00000000000079c5 */ /* 0x000fd20000000000 */
[----:B------:R-:W-:Y:S01]  /*be50*/  HGMMA.64x64x16.F32.BF16 R152, gdesc[UR4], R152, gsb0 ;  /* 0x00e00000049879f0 */ /* 0x000fe20008001898 */
[----:B------:R-:W-:Y:S01]  /*be60*/  R2UR UR4, R204 ;  /* 0x00000000cc0472ca */ /* 0x000fe200000e0000 */
[----:B------:R-:W-:Y:S01]  /*be70*/  VIADD R204, R202, 0x4 ;  /* 0x00000004cacc7836 */ /* 0x000fe20000000000 */
[----:B------:R-:W-:Y:S01]  /*be80*/  R2UR UR5, R205 ;  /* 0x00000000cd0572ca */ /* 0x000fe200000e0000 */
[----:B------:R-:W-:-:S03]  /*be90*/  IMAD.MOV.U32 R205, RZ, RZ, 0x40000040 ;  /* 0x40000040ffcd7424 */ /* 0x000fc600078e00ff */
        /* <DEDUP_REMOVED lines=139> */
[----:B------:R-:W-:Y:S02]  /*c750*/  R2UR UR6, R198 ;  /* 0x00000000c60672ca */ /* 0x000fe400000e0000 */
[----:B------:R-:W-:Y:S01]  /*c760*/  R2UR UR7, R199 ;  /* 0x00000000c70772ca */ /* 0x000fe200000e0000 */
[----:B------:R0:W1:Y:S01]  /*c770*/  SHFL.IDX PT, R198, R200, RZ, 0x1f ;  /* 0x00001fffc8c67589 */ /* 0x00006200000e0000 */
[----:B------:R-:W-:Y:S02]  /*c780*/  R2UR UR4, R204 ;  /* 0x00000000cc0472ca */ /* 0x000fe400000e0000 */
[----:B------:R-:W-:Y:S01]  /*c790*/  R2UR UR5, R205 ;  /* 0x00000000cd0572ca */ /* 0x000fe200000e0000 */
[----:B------:R-:W-:Y:S02]  /*c7a0*/  IMAD.MOV.U32 R205, RZ, RZ, 0x40000040 ;  /* 0x40000040ffcd7424 */ /* 0x000fe400078e00ff */
[----:B0-----:R-:W-:Y:S01]  /*c7b0*/  IMAD.MOV.U32 R200, RZ, RZ, 0x4 ;  /* 0x00000004ffc87424 */ /* 0x001fe200078e00ff */
[----:B-1----:R-:W-:-:S04]  /*c7c0*/  ISETP.GT.AND P3, PT, R198, 0x7f, PT ;  /* 0x0000007fc600780c */ /* 0x002fc80003f64270 */
[----:B------:R-:W-:Y:S02]  /*c7d0*/  SEL R199, RZ, 0x2, !P3 ;  /* 0x00000002ffc77807 */ /* 0x000fe40005800000 */
[C---:B------:R-:W-:Y:S02]  /*c7e0*/  SEL R198, R200.reuse, 0x2, P3 ;  /* 0x00000002c8c67807 */ /* 0x040fe40001800000 */
[----:B------:R-:W-:Y:S01]  /*c7f0*/  SEL R200, R200, 0x6, !P3 ;  /* 0x00000006c8c87807 */ /* 0x000fe20005800000 */
[----:B------:R-:W-:Y:S01]  /*c800*/  IMAD.IADD R204, R199, 0x1, R203 ;  /* 0x00000001c7cc7824 */ /* 0x000fe200078e02cb */
[----:B------:R-:W-:Y:S02]  /*c810*/  WARPGROUP.DEPBAR.LE gsb0, 0x0 ;  /* 0x00008000000079c5 */ /* 0x000fe40000010000 */
[----:B------:R-:W-:-:S06]  /*c820*/  WARPGROUP.ARRIVE ;  /* 0x00000000000079c5 */ /* 0x000fcc0000000000 */
[----:B------:R-:W-:Y:S01]  /*c830*/  HGMMA.64x64x16.F32.BF16 R152, gdesc[UR4], R152, gsb0 ;  /* 0x00e00000049879f0 */ /* 0x000fe20008001898 */
[----:B------:R-:W-:Y:S01]  /*c840*/  R2UR UR6, R204 ;  /* 0x00000000cc0672ca */ /* 0x000fe200000e0000 */
[----:B------:R-:W-:Y:S01]  /*c850*/  IMAD.IADD R204, R207, 0x1, R199 ;  /* 0x00000001cfcc7824 */ /* 0x000fe200078e02c7 */
[----:B------:R-:W-:Y:S01]  /*c860*/  R2UR UR7, R205 ;  /* 0x00000000cd0772ca */ /* 0x000fe200000e0000 */
[----:B------:R-:W-:-:S03]  /*c870*/  IMAD.MOV.U32 R205, RZ, RZ, 0x40000040 ;  /* 0x40000040ffcd7424 */ /* 0x000fc600078e00ff */
        /* <DEDUP_REMOVED lines=9> */
[----:B------:R-:W-:Y:S02]  /*c910*/  R2UR UR6, R204 ;  /* 0x00000000cc0672ca */ /* 0x000fe400000e0000 */
[----:B------:R-:W-:Y:S02]  /*c920*/  IADD3 R204, R207, R198, RZ ;  /* 0x000000c6cfcc7210 */ /* 0x000fe40007ffe0ff */
[----:B------:R-:W-:Y:S01]  /*c930*/  R2UR UR5, R205 ;  /* 0x00000000cd0572ca */ /* 0x000fe200000e0000 */
[----:B------:R-:W-:Y:S01]  /*c940*/  IMAD.MOV.U32 R205, RZ, RZ, 0x40000040 ;  /* 0x40000040ffcd7424 */ /* 0x000fe200078e00ff */
[----:B------:R-:W-:Y:S01]  /*c950*/  R2UR UR4, R204 ;  /* 0x00000000cc0472ca */ /* 0x000fe200000e0000 */
[----:B------:R-:W-:-:S02]  /*c960*/  IMAD.IADD R204, R203, 0x1, R200 ;  /* 0x00000001cbcc7824 */ /* 0x000fc400078e02c8 */
        /* <DEDUP_REMOVED lines=9> */
[----:B------:R-:W-:Y:S02]  /*ca00*/  IMAD.MOV.U32 R205, RZ, RZ, 0x40000040 ;  /* 0x40000040ffcd7424 */ /* 0x000fe400078e00ff */
[----:B------:R-:W-:Y:S01]  /*ca10*/  IMAD.MOV.U32 R207, RZ, RZ, 0x40000040 ;  /* 0x40000040ffcf7424 */ /* 0x000fe200078e00ff */
[----:B------:R-:W-:Y:S01]  /*ca20*/  R2UR UR4, R204 ;  /* 0x00000000cc0472ca */ /* 0x000fe200000e0000 */
[----:B------:R-:W-:Y:S01]  /*ca30*/  IMAD.MOV.U32 R204, RZ, RZ, 0xa00 ;  /* 0x00000a00ffcc7424 */ /* 0x000fe200078e00ff */
[----:B------:R-:W-:Y:S01]  /*ca40*/  R2UR UR5, R205 ;  /* 0x00000000cd0572ca */ /* 0x000fe200000e0000 */
[----:B------:R-:W-:-:S03]  /*ca50*/  IMAD.MOV.U32 R205, RZ, RZ, 0x40000040 ;  /* 0x40000040ffcd7424 */ /* 0x000fc600078e00ff */
        /* <DEDUP_REMOVED lines=13> */
[----:B------:R-:W-:Y:S01]  /*cb30*/  VIADD R207, R3, 0xa00 ;  /* 0x00000a0003cf7836 */ /* 0x000fe20000000000 */
[----:B------:R-:W-:Y:S01]  /*cb40*/  IADD3 R204, R199, R203, RZ ;  /* 0x000000cbc7cc7210 */ /* 0x000fe20007ffe0ff */
[----:B------:R-:W-:-:S02]  /*cb50*/  WARPGROUP.DEPBAR.LE gsb0, 0x0 ;  /* 0x00008000000079c5 */ /* 0x000fc40000010000 */
[----:B------:R-:W-:-:S08]  /*cb60*/  WARPGROUP.ARRIVE ;  /* 0x00000000000079c5 */ /* 0x000fd00000000000 */
        /* <DEDUP_REMOVED lines=27> */
[----:B------:R-:W-:Y:S01]  /*cd20*/  IMAD.MOV.U32 R205, RZ, RZ, 0x40000040 ;  /* 0x40000040ffcd7424 */ /* 0x000fe200078e00ff */
[----:B------:R-:W-:Y:S02]  /*cd30*/  R2UR UR6, R204 ;  /* 0x00000000cc0672ca */ /* 0x000fe400000e0000 */
[----:B------:R-:W-:Y:S01]  /*cd40*/  IADD3 R204, R207, R200, RZ ;  /* 0x000000c8cfcc7210 */ /* 0x000fe20007ffe0ff */
[----:B------:R-:W-:Y:S01]  /*cd50*/  IMAD.MOV.U32 R207, RZ, RZ, 0x40000040 ;  /* 0x40000040ffcf7424 */ /* 0x000fe200078e00ff */
[----:B------:R-:W-:Y:S01]  /*cd60*/  R2UR UR5, R205 ;  /* 0x00000000cd0572ca */ /* 0x000fe200000e0000 */
[----:B------:R-:W-:Y:S01]  /*cd70*/  IMAD.MOV.U32 R205, RZ, RZ, 0x40000040 ;  /* 0x40000040ffcd7424 */ /* 0x000fe200078e00ff */
[----:B------:R-:W-:Y:S01]  /*cd80*/  R2UR UR4, R204 ;  /* 0x00000000cc0472ca */ /* 0x000fe200000e0000 */
[----:B------:R-:W-:-:S05]  /*cd90*/  IMAD.MOV.U32 R204, RZ, RZ, 0xc00 ;  /* 0x00000c00ffcc7424 */ /* 0x000fca00078e00ff */
        /* <DEDUP_REMOVED lines=9> */
[----:B------:R-:W-:Y:S01]  /*ce30*/  IMAD.IADD R204, R199, 0x1, R203 ;  /* 0x00000001c7cc7824 */ /* 0x000fe200078e02cb */
[----:B------:R-:W-:Y:S01]  /*ce40*/  R2UR UR5, R205 ;  /* 0x00000000cd0572ca */ /* 0x000fe200000e0000 */
[----:B------:R-:W-:Y:S01]  /*ce50*/  IMAD.MOV.U32 R205, RZ, RZ, 0x40000040 ;  /* 0x40000040ffcd7424 */ /* 0x000fe200078e00ff */
[----:B------:R-:W-:Y:S02]  /*ce60*/  R2UR UR6, R206 ;  /* 0x00000000ce0672ca */ /* 0x000fe400000e0000 */
[----:B------:R-:W-:Y:S01]  /*ce70*/  R2UR UR7, R207 ;  /* 0x00000000cf0772ca */ /* 0x000fe200000e0000 */
[----:B------:R-:W-:Y:S01]  /*ce80*/  VIADD R207, R3, 0xc00 ;  /* 0x00000c0003cf7836 */ /* 0x000fe20000000000 */
[----:B------:R-:W-:Y:S02]  /*ce90*/  WARPGROUP.DEPBAR.LE gsb0, 0x0 ;  /* 0x00008000000079c5 */ /* 0x000fe40000010000 */
[----:B------:R-:W-:-:S09]  /*cea0*/  WARPGROUP.ARRIVE ;  /* 0x00000000000079c5 */ /* 0x000fd20000000000 */
[----:B------:R-:W-:Y:S01]  /*ceb0*/  HGMMA.64x64x16.F32.BF16 R152, gdesc[UR4], R152, gsb0 ;  /* 0x00e00000049879f0 */ /* 0x000fe20008001898 */
[----:B------:R-:W-:Y:S01]  /*cec0*/  R2UR UR6, R204 ;  /* 0x00000000cc0672ca */ /* 0x000fe200000e0000 */
[----:B------:R-:W-:Y:S01]  /*ced0*/  IMAD.IADD R204, R207, 0x1, R199 ;  /* 0x00000001cfcc7824 */ /* 0x000fe200078e02c7 */
[----:B------:R-:W-:Y:S02]  /*cee0*/  R2UR UR7, R205 ;  /* 0x00000000cd0772ca */ /* 0x000fe400000e0000 */
[----:B------:R-:W-:Y:S02]  /*cef0*/  MOV R205, 0x40000040 ;  /* 0x4000004000cd7802 */ /* 0x000fe40000000f00 */
[----:B------:R-:W-:Y:S01]  /*cf00*/  R2UR UR4, R204 ;  /* 0x00000000cc0472ca */ /* 0x000fe200000e0000 */
[----:B------:R-:W-:Y:S01]  /*cf10*/  IMAD.IADD R204, R198, 0x1, R203 ;  /* 0x00000001c6cc7824 */ /* 0x000fe200078e02cb */
[----:B------:R-:W-:Y:S01]  /*cf20*/  R2UR UR5, R205 ;  /* 0x00000000cd0572ca */ /* 0x000fe200000e0000 */
[----:B------:R-:W-:Y:S01]  /*cf30*/  IMAD.MOV.U32 R205, RZ, RZ, 0x40000040 ;  /* 0x40000040ffcd7424 */ /* 0x000fe200078e00ff */
[----:B------:R-:W-:-:S02]  /*cf40*/  WARPGROUP.DEPBAR.LE gsb0, 0x0 ;  /* 0x00008000000079c5 */ /* 0x000fc40000010000 */
        /* <DEDUP_REMOVED lines=23> */
[----:B------:R-:W-:Y:S02]  /*d0c0*/  R2UR UR5, R205 ;  /* 0x00000000cd0572ca */ /* 0x000fe400000e0000 */
[----:B------:R-:W-:-:S02]  /*d0d0*/  MOV R205, 0x40000040 ;  /* 0x4000004000cd7802 */ /* 0x000fc40000000f00 */
        /* <DEDUP_REMOVED lines=20> */
[----:B------:R-:W-:Y:S01]  /*d220*/  R2UR UR7, R205 ;  /* 0x00000000cd0772ca */ /* 0x000fe200000e0000 */
[----:B------:R-:W-:Y:S01]  /*d230*/  IMAD.MOV.U32 R205, RZ, RZ, 0x40000040 ;  /* 0x40000040ffcd7424 */ /* 0x000fe200078e00ff */
[----:B------:R-:W-:Y:S02]  /*d240*/  MOV R199, 0x40000040 ;  /* 0x4000004000c77802 */ /* 0x000fe40000000f00 */
[----:B------:R-:W-:Y:S01]  /*d250*/  R2UR UR4, R204 ;  /* 0x00000000cc0472ca */ /* 0x000fe200000e0000 */
[----:B------:R-:W-:Y:S01]  /*d260*/  IMAD.IADD R204, R198, 0x1, R203 ;  /* 0x00000001c6cc7824 */ /* 0x000fe200078e02cb */
[----:B------:R-:W-:Y:S01]  /*d270*/  R2UR UR5, R205 ;  /* 0x00000000cd0572ca */ /* 0x000fe200000e0000 */
[----:B------:R-:W-:-:S02]  /*d280*/  IMAD.MOV.U32 R205, RZ, RZ, 0x40000040 ;  /* 0x40000040ffcd7424 */ /* 0x000fc400078e00ff */
[----:B------:R-:W-:Y:S01]  /*d290*/  IMAD.IADD R198, R207, 0x1, R198 ;  /* 0x00000001cfc67824 */ /* 0x000fe200078e02c6 */
[----:B------:R-:W-:Y:S02]  /*d2a0*/  WARPGROUP.DEPBAR.LE gsb0, 0x0 ;  /* 0x00008000000079c5 */ /* 0x000fe40000010000 */
[----:B------:R-:W-:-:S07]  /*d2b0*/  WARPGROUP.ARRIVE ;  /* 0x00000000000079c5 */ /* 0x000fce0000000000 */
        /* <DEDUP_REMOVED lines=17> */
[----:B------:R-:W-:Y:S02]  /*d3d0*/  R2UR UR5, R205 ;  /* 0x00000000cd0572ca */ /* 0x000fe400000e0000 */
[----:B------:R-:W-:Y:S02]  /*d3e0*/  SEL R198, R198, 0x3e, P3 ;  /* 0x0000003ec6c67807 */ /* 0x000fe40001800000 */
[----:B------:R-:W-:-:S02]  /*d3f0*/  SEL R199, R199, 0xf80, P3 ;  /* 0x00000f80c7c77807 */ /* 0x000fc40001800000 */
[----:B------:R-:W-:Y:S02]  /*d400*/  LOP3.LUT R203, R198, 0x6, RZ, 0xc0, !PT ;  /* 0x00000006c6cb7812 */ /* 0x000fe400078ec0ff */
[----:B------:R-:W-:Y:S01]  /*d410*/  LOP3.LUT R200, R199, 0x1e00, RZ, 0xc0, !PT ;  /* 0x00001e00c7c87812 */ /* 0x000fe200078ec0ff */
[----:B------:R-:W-:-:S03]  /*d420*/  IMAD.MOV.U32 R199, RZ, RZ, 0x40000040 ;  /* 0x40000040ffc77424 */ /* 0x000fc600078e00ff */
[CC--:B------:R-:W-:Y:S02]  /*d430*/  IADD3 R198, R203.reuse, R200.reuse, R3 ;  /* 0x000000c8cbc67210 */ /* 0x0c0fe40007ffe003 */
[----:B------:R-:W-:Y:S01]  /*d440*/  IADD3 R202, R203, R200, R202 ;  /* 0x000000c8cbca7210 */ /* 0x000fe20007ffe0ca */
[----:B------:R-:W-:Y:S01]  /*d450*/  IMAD.MOV.U32 R203, RZ, RZ, 0x40000040 ;  /* 0x40000040ffcb7424 */ /* 0x000fe200078e00ff */
        /* <DEDUP_REMOVED lines=10> */
[----:B------:R-:W-:Y:S02]  /*d500*/  ULDC UR4, c[0x0][0xad0] ;  /* 0x0002b40000047ab9 */ /* 0x000fe40000000800 */
        /* <DEDUP_REMOVED lines=41> */
[----:B------:R-:W-:-:S06]  /*d7a0*/  ULDC UR4, c[0x0][0xa80] ;  /* 0x0002a00000047ab9 */ /* 0x000fcc0000000800 */
        /* <DEDUP_REMOVED lines=25> */
[----:B0-----:R-:W-:-:S05]  /*d940*/  FMNMX.FTZ R168, R181, R168, !PT ;  /* 0x000000a8b5a87209 */ /* 0x001fca0007810000 */
[----:B------:R-:W0:Y:S02]  /*d950*/  SHFL.BFLY PT, R169, R168, 0x2, 0x1f ;  /* 0x0c401f00a8a97f89 */ /* 0x000e2400000e0000 */
[----:B------:R-:W3:Y:S08]  /*d960*/  MUFU.TANH R156, R156 ;  /* 0x0000009c009c7308 */ /* 0x000ef00000002400 */
[----:B------:R-:W4:Y:S08]  /*d970*/  MUFU.TANH R158, R158 ;  /* 0x0000009e009e7308 */ /* 0x000f300000002400 */
[----:B------:R-:W5:Y:S01]  /*d980*/  MUFU.TANH R162, R162 ;  /* 0x000000a200a27308 */ /* 0x000f620000002400 */
[----:B0-----:R-:W-:Y:S01]  /*d990*/  FMNMX.FTZ R171, R168, R169, !PT ;  /* 0x000000a9a8ab7209 */ /* 0x001fe20007810000 */
[----:B------:R-:W-:-:S06]  /*d9a0*/  IMAD.MOV.U32 R169, RZ, RZ, 0x40000040 ;  /* 0x40000040ffa97424 */ /* 0x000fcc00078e00ff */
[----:B------:R-:W0:Y:S01]  /*d9b0*/  MUFU.TANH R163, R163 ;  /* 0x000000a300a37308 */ /* 0x000e220000002400 */
[----:B------:R-:W-:Y:S01]  /*d9c0*/  IMAD R168, R18, 0x1000, R11 ;  /* 0x0000100012a87824 */ /* 0x000fe200078e020b */
[----:B------:R-:W0:Y:S01]  /*d9d0*/  SHFL.BFLY PT, R174, R171, 0x1, 0x1f ;  /* 0x0c201f00abae7f89 */ /* 0x000e2200000e0000 */
[----:B------:R-:W-:Y:S02]  /*d9e0*/  R2UR UR7, R169 ;  /* 0x00000000a90772ca */ /* 0x000fe400000e0000 */
[----:B-1----:R-:W-:-:S03]  /*d9f0*/  FMNMX.FTZ R169, R153, R197, !PT ;  /* 0x000000c599a97209 */ /* 0x002fc60007810000 */
[----:B------:R-:W1:Y:S01]  /*da00*/  MUFU.TANH R166, R166 ;  /* 0x000000a600a67308 */ /* 0x000e620000002400 */
[----:B------:R-:W-:Y:S02]  /*da10*/  R2UR UR6, R168 ;  /* 0x00000000a80672ca */ /* 0x000fe400000e0000 */
[----:B--2---:R-:W-:-:S04]  /*da20*/  FMNMX.FTZ R169, R154, R169, !PT ;  /* 0x000000a99aa97209 */ /* 0x004fc80007810000 */
[----:B---3--:R-:W-:Y:S01]  /*da30*/  FMNMX.FTZ R169, R156, R169, !PT ;  /* 0x000000a99ca97209 */ /* 0x008fe20007810000 */
[----:B------:R-:W2:Y:S03]  /*da40*/  MUFU.TANH R167, R167 ;  /* 0x000000a700a77308 */ /* 0x000ea60000002400 */
[----:B----4-:R-:W-:-:S04]  /*da50*/  FMNMX.FTZ R169, R158, R169, !PT ;  /* 0x000000a99ea97209 */ /* 0x010fc80007810000 */
[----:B-----5:R-:W-:Y:S01]  /*da60*/  FMNMX.FTZ R170, R162, R169, !PT ;  /* 0x000000a9a2aa7209 */ /* 0x020fe20007810000 */
[----:B------:R-:W3:Y:S01]  /*da70*/  MUFU.TANH R202, R202 ;  /* 0x000000ca00ca7308 */ /* 0x000ee20000002400 */
[----:B0-----:R-:W-:Y:S02]  /*da80*/  FMNMX.FTZ R169, R171, R174, !PT ;  /* 0x000000aeaba97209 */ /* 0x001fe40007810000 */
[----:B------:R-:W-:Y:S02]  /*da90*/  FMNMX.FTZ R171, R163, R170, !PT ;  /* 0x000000aaa3ab7209 */ /* 0x000fe40007810000 */
[----:B------:R-:W-:-:S03]  /*daa0*/  MOV R170, UR4 ;  /* 0x0000000400aa7c02 */ /* 0x000fc60008000f00 */
[----:B------:R-:W0:Y:S01]  /*dab0*/  MUFU.TANH R203, R203 ;  /* 0x000000cb00cb7308 */ /* 0x000e220000002400 */
[C---:B------:R-:W-:Y:S01]  /*dac0*/  FADD.FTZ R175, -R169.reuse, R14 ;  /* 0x0000000ea9af7221 */ /* 0x040fe20000010100 */
[----:B-1----:R-:W-:Y:S01]  /*dad0*/  FMNMX.FTZ R14, R166, R171, !PT ;  /* 0x000000aba60e7209 */ /* 0x002fe20007810000 */
[-C--:B------:R-:W-:Y:S02]  /*dae0*/  FMUL.FTZ R221, R169, R170.reuse ;  /* 0x000000aaa9dd7220 */ /* 0x080fe40000410000 */
[----:B------:R-:W-:Y:S01]  /*daf0*/  FMUL.FTZ R175, R175, R170 ;  /* 0x000000aaafaf7220 */ /* 0x000fe20000410000 */
[----:B--2---:R-:W-:Y:S02]  /*db00*/  FMNMX.FTZ R171, R167, R14, !PT ;  /* 0x0000000ea7ab7209 */ /* 0x004fe40007810000 */
[----:B------:R-:W1:Y:S01]  /*db10*/  MUFU.TANH R204, R204 ;  /* 0x000000cc00cc7308 */ /* 0x000e620000002400 */
[----:B------:R-:W-:Y:S01]  /*db20*/  FFMA.FTZ R177, R159, R170, -R221 ;  /* 0x000000aa9fb17223 */ /* 0x000fe200000108dd */
[----:B---3--:R-:W-:Y:S01]  /*db30*/  FMNMX.FTZ R14, R202, R171, !PT ;  /* 0x000000abca0e7209 */ /* 0x008fe20007810000 */
[----:B------:R-:W-:-:S02]  /*db40*/  IMAD.MOV R159, RZ, RZ, -R191 ;  /* 0x000000ffff9f7224 */ /* 0x000fc400078e0abf */
[-CC-:B------:R-:W-:Y:S01]  /*db50*/  FFMA.FTZ R152, R152, R170.reuse, -R221.reuse ;  /* 0x000000aa98987223 */ /* 0x180fe200000108dd */
[-CC-:B------:R-:W-:Y:S01]  /*db60*/  FFMA.FTZ R179, R161, R170.reuse, -R221.reuse ;  /* 0x000000aaa1b37223 */ /* 0x180fe200000108dd */
[-CC-:B------:R-:W-:Y:S01]  /*db70*/  FFMA.FTZ R182, R164, R170.reuse, -R221.reuse ;  /* 0x000000aaa4b67223 */ /* 0x180fe200000108dd */
[--C-:B------:R-:W-:Y:S01]  /*db80*/  FFMA.FTZ R183, R165, R170, -R221.reuse ;  /* 0x000000aaa5b77223 */ /* 0x100fe200000108dd */
[----:B------:R-:W2:Y:S01]  /*db90*/  MUFU.TANH R205, R205 ;  /* 0x000000cd00cd7308 */ /* 0x000ea20000002400 */
[----:B0-----:R-:W-:Y:S01]  /*dba0*/  FMNMX.FTZ R171, R203, R14, !PT ;  /* 0x0000000ecbab7209 */ /* 0x001fe20007810000 */
[-CC-:B------:R-:W-:Y:S01]  /*dbb0*/  FFMA.FTZ R14, R198, R170.reuse, -R221.reuse ;  /* 0x000000aac60e7223 */ /* 0x180fe200000108dd */
[----:B------:R-:W-:Y:S01]  /*dbc0*/  ISETP.NE.AND P3, PT, R190, R159, PT ;  /* 0x0000009fbe00720c */ /* 0x000fe20003f65270 */
[-CC-:B------:R-:W-:Y:S01]  /*dbd0*/  FFMA.FTZ R172, R172, R170.reuse, -R221.reuse ;  /* 0x000000aaacac7223 */ /* 0x180fe200000108dd */
[-CC-:B------:R-:W-:Y:S01]  /*dbe0*/  FFMA.FTZ R173, R173, R170.reuse, -R221.reuse ;  /* 0x000000aaadad7223 */ /* 0x180fe200000108dd */
[-CC-:B------:R-:W-:Y:S01]  /*dbf0*/  FFMA.FTZ R176, R176, R170.reuse, -R221.reuse ;  /* 0x000000aab0b07223 */ /* 0x180fe200000108dd */
[-CC-:B------:R-:W-:Y:S01]  /*dc00*/  FFMA.FTZ R180, R180, R170.reuse, -R221.reuse ;  /* 0x000000aab4b47223 */ /* 0x180fe200000108dd */
[----:B------:R-:W0:Y:S01]  /*dc10*/  MUFU.TANH R206, R206 ;  /* 0x000000ce00ce7308 */ /* 0x000e220000002400 */
[----:B-1----:R-:W-:Y:S01]  /*dc20*/  FMNMX.FTZ R174, R204, R171, !PT ;  /* 0x000000abccae7209 */ /* 0x002fe20007810000 */
[----:B------:R-:W-:-:S06]  /*dc30*/  FFMA.FTZ R181, R181, R170, -R221 ;  /* 0x000000aab5b57223 */ /* 0x000fcc00000108dd */
[----:B------:R-:W1:Y:S01]  /*dc40*/  MUFU.TANH R207, R207 ;  /* 0x000000cf00cf7308 */ /* 0x000e620000002400 */
[----:B--2---:R-:W-:Y:S01]  /*dc50*/  FMNMX.FTZ R171, R205, R174, !PT ;  /* 0x000000aecdab7209 */ /* 0x004fe20007810000 */
[----:B------:R-:W-:Y:S01]  /*dc60*/  FFMA.FTZ R174, R155, R170, -R221 ;  /* 0x000000aa9bae7223 */ /* 0x000fe200000108dd */
[----:B------:R-:W-:-:S05]  /*dc70*/  @!P3 IMAD R159, R15, 0x40, R188 ;  /* 0x000000400f9fb824 */ /* 0x000fca00078e02bc */
[----:B------:R-:W2:Y:S01]  /*dc80*/  MUFU.TANH R220, R220 ;  /* 0x000000dc00dc7308 */ /* 0x000ea20000002400 */
[----:B0-----:R-:W-:-:S07]  /*dc90*/  FMNMX.FTZ R178, R206, R171, !PT ;  /* 0x000000abceb27209 */ /* 0x001fce0007810000 */
[----:B------:R-:W0:Y:S01]  /*dca0*/  MUFU.TANH R222, R222 ;  /* 0x000000de00de7308 */ /* 0x000e220000002400 */
[----:B-1----:R-:W-:Y:S01]  /*dcb0*/  FMNMX.FTZ R155, R207, R178, !PT ;  /* 0x000000b2cf9b7209 */ /* 0x002fe20007810000 */
[----:B------:R-:W-:-:S06]  /*dcc0*/  FFMA.FTZ R178, R160, R170, -R221 ;  /* 0x000000aaa0b27223 */ /* 0x000fcc00000108dd */
[----:B------:R1:W3:Y:S01]  /*dcd0*/  MUFU.EX2 R223, R175 ;  /* 0x000000af00df7308 */ /* 0x0002e20000000800 */
[----:B--2---:R-:W-:-:S07]  /*dce0*/  FMNMX.FTZ R155, R220, R155, !PT ;  /* 0x0000009bdc9b7209 */ /* 0x004fce0007810000 */
[----:B------:R-:W2:Y:S01]  /*dcf0*/  MUFU.EX2 R152, R152 ;  /* 0x0000009800987308 */ /* 0x000ea20000000800 */
[----:B0-----:R-:W-:Y:S01]  /*dd00*/  FMNMX.FTZ R155, R222, R155, !PT ;  /* 0x0000009bde9b7209 */ /* 0x001fe20007810000 */
[----:B-1----:R-:W-:-:S04]  /*dd10*/  FFMA.FTZ R175, R157, R170, -R221 ;  /* 0x000000aa9daf7223 */ /* 0x002fc800000108dd */
[----:B------:R-:W0:Y:S02]  /*dd20*/  SHFL.BFLY PT, R198, R155, 0x2, 0x1f ;  /* 0x0c401f009bc67f89 */ /* 0x000e2400000e0000 */
        /* <DEDUP_REMOVED lines=22> */
[----:B0-----:R-:W-:Y:S01]  /*de90*/  FMNMX.FTZ R157, R155, R198, !PT ;  /* 0x000000c69b9d7209 */ /* 0x001fe20007810000 */
[-CC-:B------:R-:W-:Y:S01]  /*dea0*/  FFMA.FTZ R198, R199, R170.reuse, -R221.reuse ;  /* 0x000000aac7c67223 */ /* 0x180fe200000108dd */
[----:B------:R-:W-:Y:S01]  /*deb0*/  FFMA.FTZ R199, R200, R170, -R221 ;  /* 0x000000aac8c77223 */ /* 0x000fe200000108dd */
        /* <DEDUP_REMOVED lines=26> */
[----:B0-----:R-:W-:Y:S01]  /*e060*/  FMNMX.FTZ R171, R157, R160, !PT ;  /* 0x000000a09dab7209 */ /* 0x001fe20007810000 */
[-C--:B------:R-:W-:Y:S01]  /*e070*/  FMUL.FTZ R104, R104, R223.reuse ;  /* 0x000000df68687220 */ /* 0x080fe20000410000 */
[-C--:B------:R-:W-:Y:S01]  /*e080*/  FMUL.FTZ R105, R105, R223.reuse ;  /* 0x000000df69697220 */ /* 0x080fe20000410000 */
[-C--:B------:R-:W-:Y:S01]  /*e090*/  FMUL.FTZ R108, R108, R223.reuse ;  /* 0x000000df6c6c7220 */ /* 0x080fe20000410000 */
[-C--:B------:R-:W-:Y:S01]  /*e0a0*/  FMUL.FTZ R109, R109, R223.reuse ;  /* 0x000000df6d6d7220 */ /* 0x080fe20000410000 */
[C---:B------:R-:W-:Y:S01]  /*e0b0*/  FADD.FTZ R155, -R171.reuse, R197 ;  /* 0x000000c5ab9b7221 */ /* 0x040fe20000010100 */
[-C--:B------:R-:W-:Y:S01]  /*e0c0*/  FMUL.FTZ R157, R171, R170.reuse ;  /* 0x000000aaab9d7220 */ /* 0x080fe20000410000 */
[----:B------:R-:W-:Y:S01]  /*e0d0*/  MUFU.EX2 R183, R183 ;  /* 0x000000b700b77308 */ /* 0x000fe20000000800 */
[----:B------:R-:W-:Y:S01]  /*e0e0*/  FMUL.FTZ R112, R112, R223 ;  /* 0x000000df70707220 */ /* 0x000fe20000410000 */
[-C--:B------:R-:W-:Y:S01]  /*e0f0*/  FMUL.FTZ R155, R155, R170.reuse ;  /* 0x000000aa9b9b7220 */ /* 0x080fe20000410000 */
[----:B------:R-:W-:Y:S01]  /*e100*/  FFMA.FTZ R197, R154, R170, -R157 ;  /* 0x000000aa9ac57223 */ /* 0x000fe2000001089d */
[----:B------:R-:W-:-:S02]  /*e110*/  @!P1 VIADD R154, R12, 0x38840 ;  /* 0x000388400c9a9836 */ /* 0x000fc40000000000 */
[-CC-:B------:R-:W-:Y:S01]  /*e120*/  FFMA.FTZ R153, R153, R170.reuse, -R157.reuse ;  /* 0x000000aa99997223 */ /* 0x180fe2000001089d */
[-CC-:B------:R-:W-:Y:S01]  /*e130*/  FFMA.FTZ R200, R156, R170.reuse, -R157.reuse ;  /* 0x000000aa9cc87223 */ /* 0x180fe2000001089d */
[-CC-:B------:R-:W-:Y:S01]  /*e140*/  FFMA.FTZ R221, R158, R170.reuse, -R157.reuse ;  /* 0x000000aa9edd7223 */ /* 0x180fe2000001089d */
[----:B------:R-:W0:Y:S01]  /*e150*/  MUFU.EX2 R155, R155 ;  /* 0x0000009b009b7308 */ /* 0x000e220000000800 */
[----:B------:R-:W-:Y:S01]  /*e160*/  @!P1 PRMT R154, RZ, 0x654, R154 ;  /* 0x00000654ff9a9816 */ /* 0x000fe2000000009a */
[-CC-:B------:R-:W-:Y:S01]  /*e170*/  FFMA.FTZ R224, R162, R170.reuse, -R157.reuse ;  /* 0x000000aaa2e07223 */ /* 0x180fe2000001089d */
[-CC-:B------:R-:W-:Y:S01]  /*e180*/  FFMA.FTZ R225, R163, R170.reuse, -R157.reuse ;  /* 0x000000aaa3e17223 */ /* 0x180fe2000001089d */
[-CC-:B------:R-:W-:Y:S01]  /*e190*/  FFMA.FTZ R226, R166, R170.reuse, -R157.reuse ;  /* 0x000000aaa6e27223 */ /* 0x180fe2000001089d */
[----:B------:R1:W-:Y:S01]  /*e1a0*/  @!P1 SYNCS.ARRIVE.TRANS64.RED.A1T0 RZ, [R154+URZ], RZ ;  /* 0x000000ff9aff99a7 */ /* 0x0003e2000810043f */
[-CC-:B------:R-:W-:Y:S01]  /*e1b0*/  FFMA.FTZ R227, R167, R170.reuse, -R157.reuse ;  /* 0x000000aaa7e37223 */ /* 0x180fe2000001089d */
[-CC-:B------:R-:W-:Y:S01]  /*e1c0*/  FFMA.FTZ R202, R202, R170.reuse, -R157.reuse ;  /* 0x000000aacaca7223 */ /* 0x180fe2000001089d */
[-CC-:B------:R-:W-:Y:S01]  /*e1d0*/  FFMA.FTZ R203, R203, R170.reuse, -R157.reuse ;  /* 0x000000aacbcb7223 */ /* 0x180fe2000001089d */
[-CC-:B------:R-:W-:Y:S01]  /*e1e0*/  FFMA.FTZ R204, R204, R170.reuse, -R157.reuse ;  /* 0x000000aacccc7223 */ /* 0x180fe2000001089d */
[-CC-:B------:R-:W-:Y:S01]  /*e1f0*/  FFMA.FTZ R205, R205, R170.reuse, -R157.reuse ;  /* 0x000000aacdcd7223 */ /* 0x180fe2000001089d */
[-CC-:B------:R-:W-:Y:S01]  /*e200*/  FFMA.FTZ R156, R206, R170.reuse, -R157.reuse ;  /* 0x000000aace9c7223 */ /* 0x180fe2000001089d */
[----:B------:R-:W-:Y:S01]  /*e210*/  FFMA.FTZ R206, R207, R170, -R157 ;  /* 0x000000aacfce7223 */ /* 0x000fe2000001089d */
[----:B-1----:R-:W-:-:S02]  /*e220*/  @!P3 IMAD R154, R159, 0x4, R2 ;  /* 0x000000049f9ab824 */ /* 0x002fc400078e0202 */
[-CC-:B------:R-:W-:Y:S01]  /*e230*/  FFMA.FTZ R220, R220, R170.reuse, -R157.reuse ;  /* 0x000000aadcdc7223 */ /* 0x180fe2000001089d */
[----:B------:R-:W-:Y:S01]  /*e240*/  FFMA.FTZ R222, R222, R170, -R157 ;  /* 0x000000aadede7223 */ /* 0x000fe2000001089d */
[----:B------:R-:W1:Y:S01]  /*e250*/  MUFU.EX2 R153, R153 ;  /* 0x0000009900997308 */ /* 0x000e620000000800 */
[----:B--2---:R-:W-:Y:S01]  /*e260*/  FFMA.FTZ R207, R223, R20, R152 ;  /* 0x00000014dfcf7223 */ /* 0x004fe20000010098 */
[----:B------:R1:W-:Y:S01]  /*e270*/  @!P3 STS [R154+0x38400], R223 ;  /* 0x038400df9a00b388 */ /* 0x0003e20000000800 */
[-C--:B------:R-:W-:Y:S01]  /*e280*/  FMUL.FTZ R113, R113, R223.reuse ;  /* 0x000000df71717220 */ /* 0x080fe20000410000 */
[-C--:B------:R-:W-:Y:S01]  /*e290*/  FMUL.FTZ R116, R116, R223.reuse ;  /* 0x000000df74747220 */ /* 0x080fe20000410000 */
[-C--:B------:R-:W-:Y:S01]  /*e2a0*/  FMUL.FTZ R117, R117, R223.reuse ;  /* 0x000000df75757220 */ /* 0x080fe20000410000 */
[----:B0-----:R0:W-:Y:S01]  /*e2b0*/  @!P3 STS [R154+0x38420], R155 ;  /* 0x0384209b9a00b388 */ /* 0x0011e20000000800 */
        /* <DEDUP_REMOVED lines=17> */
[----:B------:R-:W3:Y:S01]  /*e3d0*/  MUFU.EX2 R221, R221 ;  /* 0x000000dd00dd7308 */ /* 0x000ee20000000800 */
[----:B------:R-:W-:Y:S01]  /*e3e0*/  FMUL.FTZ R149, R149, R223 ;  /* 0x000000df95957220 */ /* 0x000fe20000410000 */
[----:B-1----:R-:W-:Y:S01]  /*e3f0*/  FFMA.FTZ R223, R155, R21, R153 ;  /* 0x000000159bdf7223 */ /* 0x002fe20000010099 */
        /* <DEDUP_REMOVED lines=29> */
[----:B------:R-:W4:Y:S01]  /*e5d0*/  MUFU.EX2 R227, R227 ;  /* 0x000000e300e37308 */ /* 0x000f220000000800 */
[-C--:B------:R-:W-:Y:S01]  /*e5e0*/  FMUL.FTZ R78, R78, R155.reuse ;  /* 0x0000009b4e4e7220 */ /* 0x080fe20000410000 */
[-C--:B------:R-:W-:Y:S01]  /*e5f0*/  FMUL.FTZ R79, R79, R155.reuse ;  /* 0x0000009b4f4f7220 */ /* 0x080fe20000410000 */
[-C--:B------:R-:W-:Y:S01]  /*e600*/  FMUL.FTZ R82, R82, R155.reuse ;  /* 0x0000009b52527220 */ /* 0x080fe20000410000 */
[-C--:B------:R-:W-:Y:S01]  /*e610*/  FMUL.FTZ R83, R83, R155.reuse ;  /* 0x0000009b53537220 */ /* 0x080fe20000410000 */
[-C--:B------:R-:W-:Y:S01]  /*e620*/  FMUL.FTZ R86, R86, R155.reuse ;  /* 0x0000009b56567220 */ /* 0x080fe20000410000 */
[-C--:B------:R-:W-:Y:S01]  /*e630*/  FMUL.FTZ R87, R87, R155.reuse ;  /* 0x0000009b57577220 */ /* 0x080fe20000410000 */
[-C--:B------:R-:W-:Y:S01]  /*e640*/  FMUL.FTZ R90, R90, R155.reuse ;  /* 0x0000009b5a5a7220 */ /* 0x080fe20000410000 */
[----:B------:R-:W5:Y:S01]  /*e650*/  MUFU.EX2 R198, R198 ;  /* 0x000000c600c67308 */ /* 0x000f620000000800 */
        /* <DEDUP_REMOVED lines=34> */
[----:B------:R-:W-:Y:S01]  /*e880*/  FMUL.FTZ R151, R151, R155 ;  /* 0x0000009b97977220 */ /* 0x000fe20000410000 */
[----:B------:R-:W-:Y:S01]  /*e890*/  F2FP.BF16.F32.PACK_AB R152, R14, R152 ;  /* 0x000000980e98723e */ /* 0x000fe200000010ff */
[----:B------:R-:W-:Y:S01]  /*e8a0*/  VIADD R20, R168, 0x80 ;  /* 0x00000080a8147836 */ /* 0x000fe20000000000 */
[----:B--2---:R-:W-:Y:S01]  /*e8b0*/  F2FP.BF16.F32.PACK_AB R153, R197, R153 ;  /* 0x00000099c599723e */ /* 0x004fe200000010ff */
[----:B------:R-:W-:Y:S01]  /*e8c0*/  IMAD.MOV.U32 R21, RZ, RZ, 0x40000040 ;  /* 0x40000040ff157424 */ /* 0x000fe200078e00ff */
[----:B------:R-:W-:Y:S01]  /*e8d0*/  MUFU.EX2 R204, R204 ;  /* 0x000000cc00cc7308 */ /* 0x000fe20000000800 */
[----:B0-----:R-:W-:Y:S01]  /*e8e0*/  F2FP.BF16.F32.PACK_AB R154, R175, R174 ;  /* 0x000000aeaf9a723e */ /* 0x001fe200000010ff */
[----:B------:R-:W-:Y:S01]  /*e8f0*/  FADD.FTZ R223, R197, R223 ;  /* 0x000000dfc5df7221 */ /* 0x000fe20000010000 */
[----:B---3--:R-:W-:Y:S01]  /*e900*/  F2FP.BF16.F32.PACK_AB R155, R221, R200 ;  /* 0x000000c8dd9b723e */ /* 0x008fe200000010ff */
[----:B------:R-:W-:Y:S01]  /*e910*/  BAR.SYNC.DEFER_BLOCKING 0xf, 0x100 ;  /* 0x03c4000000007b1d */ /* 0x000fe20000010000 */
[----:B-1----:R-:W-:Y:S01]  /*e920*/  F2FP.BF16.F32.PACK_AB R157, R225, R224 ;  /* 0x000000e0e19d723e */ /* 0x002fe200000010ff */
[----:B------:R-:W-:Y:S01]  /*e930*/  FADD.FTZ R207, R14, R207 ;  /* 0x000000cf0ecf7221 */ /* 0x000fe20000010000 */
[----:B------:R-:W-:Y:S01]  /*e940*/  F2FP.BF16.F32.PACK_AB R158, R182, R179 ;  /* 0x000000b3b69e723e */ /* 0x000fe200000010ff */
[----:B------:R-:W-:Y:S01]  /*e950*/  FADD.FTZ R200, R200, R223 ;  /* 0x000000dfc8c87221 */ /* 0x000fe20000010000 */
[----:B----4-:R-:W-:Y:S01]  /*e960*/  F2FP.BF16.F32.PACK_AB R159, R227, R226 ;  /* 0x000000e2e39f723e */ /* 0x010fe200000010ff */
[----:B------:R-:W0:Y:S01]  /*e970*/  MUFU.EX2 R205, R205 ;  /* 0x000000cd00cd7308 */ /* 0x000e220000000800 */
[----:B-----5:R-:W-:Y:S01]  /*e980*/  F2FP.BF16.F32.PACK_AB R160, R198, R183 ;  /* 0x000000b7c6a0723e */ /* 0x020fe200000010ff */
[----:B------:R-:W-:Y:S01]  /*e990*/  FADD.FTZ R174, R174, R207 ;  /* 0x000000cfaeae7221 */ /* 0x000fe20000010000 */
[----:B------:R-:W-:Y:S01]  /*e9a0*/  F2FP.BF16.F32.PACK_AB R161, R203, R202 ;  /* 0x000000cacba1723e */ /* 0x000fe200000010ff */
[----:B------:R-:W-:Y:S01]  /*e9b0*/  FADD.FTZ R221, R221, R200 ;  /* 0x000000c8dddd7221 */ /* 0x000fe20000010000 */
[----:B------:R-:W-:Y:S01]  /*e9c0*/  F2FP.BF16.F32.PACK_AB R162, R173, R172 ;  /* 0x000000acada2723e */ /* 0x000fe200000010ff */
[----:B------:R-:W-:Y:S01]  /*e9d0*/  FADD.FTZ R174, R175, R174 ;  /* 0x000000aeafae7221 */ /* 0x000fe20000010000 */
[----:B------:R-:W-:Y:S01]  /*e9e0*/  @!P1 IADD3 R12, R12, 0x38860, RZ ;  /* 0x000388600c0c9810 */ /* 0x000fe20007ffe0ff */
[----:B------:R-:W-:Y:S01]  /*e9f0*/  MUFU.EX2 R176, R176 ;  /* 0x000000b000b07308 */ /* 0x000fe20000000800 */
[----:B------:R-:W-:Y:S01]  /*ea00*/  FADD.FTZ R224, R224, R221 ;  /* 0x000000dde0e07221 */ /* 0x000fe20000010000 */
[----:B------:R-:W-:Y:S01]  /*ea10*/  IMAD.MOV.U32 R197, RZ, RZ, R171 ;  /* 0x000000ffffc57224 */ /* 0x000fe200078e00ab */
[----:B------:R-:W-:Y:S01]  /*ea20*/  @!P1 PRMT R12, RZ, 0x654, R12 ;  /* 0x00000654ff0c9816 */ /* 0x000fe2000000000c */
[----:B------:R-:W-:-:S02]  /*ea30*/  IMAD.MOV.U32 R14, RZ, RZ, R169 ;  /* 0x000000ffff0e7224 */ /* 0x000fc400078e00a9 */
[----:B------:R-:W-:Y:S02]  /*ea40*/  FADD.FTZ R225, R225, R224 ;  /* 0x000000e0e1e17221 */ /* 0x000fe40000010000 */
[----:B------:R-:W1:Y:S01]  /*ea50*/  MUFU.EX2 R199, R199 ;  /* 0x000000c700c77308 */ /* 0x000e620000000800 */
[----:B0-----:R-:W-:Y:S01]  /*ea60*/  F2FP.BF16.F32.PACK_AB R163, R205, R204 ;  /* 0x000000cccda3723e */ /* 0x001fe200000010ff */
[----:B------:R0:W-:Y:S01]  /*ea70*/  STSM.16.M88.4 [R194+0x36400], R152 ;  /* 0x03640098c2007844 */ /* 0x0001e20000000200 */
[----:B------:R-:W-:-:S04]  /*ea80*/  FADD.FTZ R226, R226, R225 ;  /* 0x000000e1e2e27221 */ /* 0x000fc80000010000 */
[----:B------:R-:W-:Y:S01]  /*ea90*/  FADD.FTZ R227, R227, R226 ;  /* 0x000000e2e3e37221 */ /* 0x000fe20000010000 */
[----:B------:R-:W-:Y:S03]  /*eaa0*/  MUFU.EX2 R180, R180 ;  /* 0x000000b400b47308 */ /* 0x000fe60000000800 */
[----:B------:R-:W-:-:S04]  /*eab0*/  FADD.FTZ R202, R202, R227 ;  /* 0x000000e3caca7221 */ /* 0x000fc80000010000 */
[----:B------:R-:W-:Y:S01]  /*eac0*/  FADD.FTZ R203, R203, R202 ;  /* 0x000000cacbcb7221 */ /* 0x000fe20000010000 */
[----:B------:R-:W2:Y:S01]  /*ead0*/  MUFU.EX2 R181, R181 ;  /* 0x000000b500b57308 */ /* 0x000ea20000000800 */
[----:B-1----:R-:W-:Y:S02]  /*eae0*/  F2FP.BF16.F32.PACK_AB R164, R199, R176 ;  /* 0x000000b0c7a4723e */ /* 0x002fe400000010ff */
[----:B------:R-:W-:-:S04]  /*eaf0*/  FADD.FTZ R204, R204, R203 ;  /* 0x000000cbcccc7221 */ /* 0x000fc80000010000 */
[----:B------:R-:W-:Y:S01]  /*eb00*/  FADD.FTZ R204, R205, R204 ;  /* 0x000000cccdcc7221 */ /* 0x000fe20000010000 */
[----:B------:R1:W-:Y:S08]  /*eb10*/  MUFU.EX2 R15, R156 ;  /* 0x0000009c000f7308 */ /* 0x0003f00000000800 */
[----:B------:R-:W3:Y:S01]  /*eb20*/  MUFU.EX2 R206, R206 ;  /* 0x000000ce00ce7308 */ /* 0x000ee20000000800 */
[----:B-1----:R-:W-:Y:S01]  /*eb30*/  F2FP.BF16.F32.PACK_AB R156, R178, R177 ;  /* 0x000000b1b29c723e */ /* 0x002fe200000010ff */
[----:B------:R-:W-:Y:S01]  /*eb40*/  FADD.FTZ R177, R177, R174 ;  /* 0x000000aeb1b17221 */ /* 0x000fe20000010000 */
[----:B--2---:R-:W-:-:S03]  /*eb50*/  F2FP.BF16.F32.PACK_AB R166, R181, R180 ;  /* 0x000000b4b5a6723e */ /* 0x004fc600000010ff */
[----:B------:R0:W-:Y:S01]  /*eb60*/  STSM.16.M88.4 [R201], R156 ;  /* 0x0000009cc9007844 */ /* 0x0001e20000000200 */
[----:B------:R-:W-:Y:S01]  /*eb70*/  FADD.FTZ R178, R178, R177 ;  /* 0x000000b1b2b27221 */ /* 0x000fe20000010000 */
[----:B------:R-:W1:Y:S02]  /*eb80*/  MUFU.EX2 R220, R220 ;  /* 0x000000dc00dc7308 */ /* 0x000e640000000800 */
[----:B------:R0:W-:Y:S01]  /*eb90*/  STSM.16.M88.4 [R195], R160 ;  /* 0x000000a0c3007844 */ /* 0x0001e20000000200 */
[----:B------:R-:W-:-:S04]  /*eba0*/  FADD.FTZ R179, R179, R178 ;  /* 0x000000b2b3b37221 */ /* 0x000fc80000010000 */
[----:B------:R-:W-:Y:S01]  /*ebb0*/  FADD.FTZ R182, R182, R179 ;  /* 0x000000b3b6b67221 */ /* 0x000fe20000010000 */
[----:B------:R-:W2:Y:S01]  /*ebc0*/  MUFU.EX2 R222, R222 ;  /* 0x000000de00de7308 */ /* 0x000ea20000000800 */
[----:B---3--:R-:W-:Y:S01]  /*ebd0*/  F2FP.BF16.F32.PACK_AB R165, R206, R15 ;  /* 0x0000000fcea5723e */ /* 0x008fe200000010ff */
[----:B------:R-:W-:Y:S01]  /*ebe0*/  FADD.FTZ R15, R15, R204 ;  /* 0x000000cc0f0f7221 */ /* 0x000fe20000010000 */
[----:B------:R-:W-:-:S03]  /*ebf0*/  FADD.FTZ R183, R183, R182 ;  /* 0x000000b6b7b77221 */ /* 0x000fc60000010000 */
[----:B------:R-:W-:Y:S01]  /*ec00*/  FADD.FTZ R15, R206, R15 ;  /* 0x0000000fce0f7221 */ /* 0x000fe20000010000 */
[----:B------:R-:W-:-:S03]  /*ec10*/  FADD.FTZ R183, R198, R183 ;  /* 0x000000b7c6b77221 */ /* 0x000fc60000010000 */
[----:B-1----:R-:W-:Y:S01]  /*ec20*/  FADD.FTZ R15, R220, R15 ;  /* 0x0000000fdc0f7221 */ /* 0x002fe20000010000 */
[----:B------:R-:W-:-:S04]  /*ec30*/  FADD.FTZ R172, R172, R183 ;  /* 0x000000b7acac7221 */ /* 0x000fc80000010000 */
[----:B------:R-:W-:Y:S01]  /*ec40*/  FADD.FTZ R173, R173, R172 ;  /* 0x000000acadad7221 */ /* 0x000fe20000010000 */
[----:B--2---:R-:W-:-:S03]  /*ec50*/  F2FP.BF16.F32.PACK_AB R167, R222, R220 ;  /* 0x000000dcdea7723e */ /* 0x004fc600000010ff */
[----:B------:R-:W-:Y:S02]  /*ec60*/  FADD.FTZ R176, R176, R173 ;  /* 0x000000adb0b07221 */ /* 0x000fe40000010000 */
[----:B------:R0:W-:Y:S01]  /*ec70*/  STSM.16.M88.4 [R196], R164 ;  /* 0x000000a4c4007844 */ /* 0x0001e20000000200 */
[----:B------:R-:W-:Y:S01]  /*ec80*/  WARPGROUP.ARRIVE ;  /* 0x00000000000079c5 */ /* 0x000fe20000000000 */
[----:B------:R-:W-:-:S05]  /*ec90*/  FADD.FTZ R199, R199, R176 ;  /* 0x000000b0c7c77221 */ /* 0x000fca0000010000 */
[----:B------:R-:W-:Y:S01]  /*eca0*/  HGMMA.64x256x16.F32.BF16 R24, R152, gdesc[UR4].tnspB, R24, gsb0 ;  /* 0x43e0000498187df0 */ /* 0x000fe20008001818 */
[----:B------:R-:W-:Y:S01]  /*ecb0*/  R2UR UR6, R20 ;  /* 0x00000000140672ca */ /* 0x000fe200000e0000 */
[----:B------:R-:W-:Y:S01]  /*ecc0*/  VIADD R20, R168, 0x100 ;  /* 0x00000100a8147836 */ /* 0x000fe20000000000 */
[----:B------:R-:W-:Y:S01]  /*ecd0*/  R2UR UR7, R21 ;  /* 0x00000000150772ca */ /* 0x000fe200000e0000 */
[----:B------:R-:W-:Y:S01]  /*ece0*/  IMAD.MOV.U32 R21, RZ, RZ, 0x40000040 ;  /* 0x40000040ff157424 */ /* 0x000fe200078e00ff */
[----:B------:R-:W-:Y:S02]  /*ecf0*/  WARPGROUP.DEPBAR.LE gsb0, 0x0 ;  /* 0x00008000000079c5 */ /* 0x000fe40000010000 */
[----:B------:R-:W-:-:S15]  /*ed00*/  WARPGROUP.ARRIVE ;  /* 0x00000000000079c5 */ /* 0x000fde0000000000 */
[----:B------:R-:W-:-:S06]  /*ed10*/  NOP ;  /* 0x0000000000007918 */ /* 0x000fcc0000000000 */
        /* <DEDUP_REMOVED lines=10> */
[----:B------:R-:W-:Y:S01]  /*edc0*/  FADD.FTZ R20, R180, R199 ;  /* 0x000000c7b4147221 */ /* 0x000fe20000010000 */
[----:B------:R-:W-:Y:S01]  /*edd0*/  R2UR UR7, R21 ;  /* 0x00000000150772ca */ /* 0x000fe200000e0000 */
[----:B------:R-:W-:Y:S01]  /*ede0*/  FADD.FTZ R21, R222, R15 ;  /* 0x0000000fde157221 */ /* 0x000fe20000010000 */
[----:B------:R-:W-:Y:S02]  /*edf0*/  IMAD.MOV.U32 R15, RZ, RZ, R18 ;  /* 0x000000ffff0f7224 */ /* 0x000fe400078e0012 */
[----:B------:R-:W-:Y:S01]  /*ee00*/  FADD.FTZ R20, R181, R20 ;  /* 0x00000014b5147221 */ /* 0x000fe20000010000 */
[----:B------:R-:W-:Y:S02]  /*ee10*/  WARPGROUP.DEPBAR.LE gsb0, 0x0 ;  /* 0x00008000000079c5 */ /* 0x000fe40000010000 */
[----:B------:R-:W-:-:S15]  /*ee20*/  WARPGROUP.ARRIVE ;  /* 0x00000000000079c5 */ /* 0x000fde0000000000 */
[----:B------:R-:W-:-:S03]  /*ee30*/  NOP ;  /* 0x0000000000007918 */ /* 0x000fc60000000000 */
        /* <DEDUP_REMOVED lines=12> */
.L_x_3719:
[----:B------:R-:W-:Y:S05]  /*ef00*/  BSYNC B0 ;  /* 0x0000000000007941 */ /* 0x000fea0003800000 */
.L_x_3718:
[----:B------:R-:W1:Y:S01]  /*ef10*/  SHFL.BFLY PT, R3, R20, 0x2, 0x1f ;  /* 0x0c401f0014037f89 */ /* 0x000e6200000e0000 */
[----:B------:R-:W-:Y:S01]  /*ef20*/  IMAD.MOV.U32 R6, RZ, RZ, RZ ;  /* 0x000000ffff067224 */ /* 0x000fe200078e00ff */
[----:B------:R-:W-:Y:S01]  /*ef30*/  MOV R175, 0xff800000 ;  /* 0xff80000000af7802 */ /* 0x000fe20000000f00 */
[----:B------:R-:W-:Y:S01]  /*ef40*/  IMAD.MOV.U32 R174, RZ, RZ, -0x800000 ;  /* 0xff800000ffae7424 */ /* 0x000fe200078e00ff */
[----:B------:R-:W2:Y:S01]  /*ef50*/  SHFL.BFLY PT, R0, R21, 0x2, 0x1f ;  /* 0x0c401f0015007f89 */ /* 0x000ea200000e0000 */
[----:B------:R-:W-:Y:S01]  /*ef60*/  VIADD R212, R212, 0x1 ;  /* 0x00000001d4d47836 */ /* 0x000fe20000000000 */
[----:B------:R-:W-:Y:S08]  /*ef70*/  BAR.ARV 0x8, 0xa0 ;  /* 0x0202800000007b1d */ /* 0x000ff00000002000 */
[----:B------:R-:W-:Y:S01]  /*ef80*/  BAR.SYNC.DEFER_BLOCKING 0xf, 0x100 ;  /* 0x03c4000000007b1d */ /* 0x000fe20000010000 */
[----:B-1----:R-:W-:Y:S01]  /*ef90*/  FADD.FTZ R4, R3, R20 ;  /* 0x0000001403047221 */ /* 0x002fe20000010000 */
[----:B--2---:R-:W-:-:S04]  /*efa0*/  FADD.FTZ R5, R0, R21 ;  /* 0x0000001500057221 */ /* 0x004fc80000010000 */
[----:B------:R-:W1:Y:S04]  /*efb0*/  SHFL.BFLY PT, R3, R4, 0x1, 0x1f ;  /* 0x0c201f0004037f89 */ /* 0x000e6800000e0000 */
[----:B------:R-:W2:Y:S01]  /*efc0*/  SHFL.BFLY PT, R0, R5, 0x1, 0x1f ;  /* 0x0c201f0005007f89 */ /* 0x000ea200000e0000 */
[----:B-1----:R-:W-:Y:S01]  /*efd0*/  FADD.FTZ R7, R4, R3 ;  /* 0x0000000304077221 */ /* 0x002fe20000010000 */
[----:B------:R-:W-:Y:S02]  /*efe0*/  IMAD.MOV R3, RZ, RZ, -R191 ;  /* 0x000000ffff037224 */ /* 0x000fe400078e0abf */
[----:B------:R-:W-:Y:S02]  /*eff0*/  VIADD R4, R18, 0x1 ;  /* 0x0000000112047836 */ /* 0x000fe40000000000 */
[----:B--2---:R-:W-:Y:S01]  /*f000*/  FADD.FTZ R0, R5, R0 ;  /* 0x0000000005007221 */ /* 0x004fe20000010000 */
[----:B------:R-:W-:-:S02]  /*f010*/  FSETP.NE.FTZ.AND P2, PT, R7, RZ, PT ;  /* 0x000000ff0700720b */ /* 0x000fc40003f55000 */
[----:B------:R-:W-:Y:S01]  /*f020*/  ISETP.NE.AND P0, PT, R190, R3, PT ;  /* 0x00000003be00720c */ /* 0x000fe20003f05270 */
[----:B------:R-:W-:Y:S01]  /*f030*/  IMAD.MOV.U32 R3, RZ, RZ, RZ ;  /* 0x000000ffff037224 */ /* 0x000fe200078e00ff */
[----:B------:R-:W-:Y:S02]  /*f040*/  FSETP.NE.FTZ.AND P3, PT, R0, RZ, PT ;  /* 0x000000ff0000720b */ /* 0x000fe40003f75000 */
[----:B------:R-:W-:-:S04]  /*f050*/  ISETP.NE.AND P1, PT, R4, 0x2, PT ;  /* 0x000000020400780c */ /* 0x000fc80003f25270 */
[----:B------:R-:W-:-:S03]  /*f060*/  SEL R8, RZ, 0x1, P1 ;  /* 0x00000001ff087807 */ /* 0x000fc60000800000 */
[----:B------:R-:W1:Y:S01]  /*f070*/  @P2 MUFU.RCP R3, R7 ;  /* 0x0000000700032308 */ /* 0x000e620000001000 */
[----:B------:R-:W-:Y:S01]  /*f080*/  LOP3.LUT R23, R23, R8, RZ, 0x3c, !PT ;  /* 0x0000000817177212 */ /* 0x000fe200078e3cff */
[----:B------:R-:W-:Y:S02]  /*f090*/  @!P0 IMAD R5, R18, 0x40, R188 ;  /* 0x0000004012058824 */ /* 0x000fe400078e02bc */
[C---:B------:R-:W-:Y:S01]  /*f0a0*/  @P2 FMUL.FTZ R18, R170.reuse, 0.69314718246459960938 ;  /* 0x3f317218aa122820 */ /* 0x040fe20000410000 */
[----:B------:R-:W-:Y:S01]  /*f0b0*/  @P3 FMUL.FTZ R170, R170, 0.69314718246459960938 ;  /* 0x3f317218aaaa3820 */ /* 0x000fe20000410000 */
[----:B------:R-:W-:Y:S02]  /*f0c0*/  @!P0 IMAD R5, R5, 0x4, R2 ;  /* 0x0000000405058824 */ /* 0x000fe400078e0202 */
[----:B------:R-:W2:Y:S08]  /*f0d0*/  @P3 MUFU.RCP R6, R0 ;  /* 0x0000000000063308 */ /* 0x000eb00000001000 */
[----:B------:R-:W3:Y:S01]  /*f0e0*/  @P2 MUFU.LG2 R2, R7 ;  /* 0x0000000700022308 */ /* 0x000ee20000000c00 */
[----:B-1----:R-:W-:Y:S01]  /*f0f0*/  @!P0 STS [R5+0x38400], R3 ;  /* 0x0384000305008388 */ /* 0x002fe20000000800 */
[-C--:B------:R-:W-:Y:S01]  /*f100*/  FMUL.FTZ R181, R25, R3.reuse ;  /* 0x0000000319b57220 */ /* 0x080fe20000410000 */
[-C--:B------:R-:W-:Y:S01]  /*f110*/  FMUL.FTZ R182, R28, R3.reuse ;  /* 0x000000031cb67220 */ /* 0x080fe20000410000 */
[-C--:B------:R-:W-:Y:S01]  /*f120*/  FMUL.FTZ R180, R32, R3.reuse ;  /* 0x0000000320b47220 */ /* 0x080fe20000410000 */
[-C--:B------:R-:W-:Y:S01]  /*f130*/  FMUL.FTZ R28, R33, R3.reuse ;  /* 0x00000003211c7220 */ /* 0x080fe20000410000 */
[-C--:B------:R-:W-:Y:S01]  /*f140*/  FMUL.FTZ R183, R24, R3.reuse ;  /* 0x0000000318b77220 */ /* 0x080fe20000410000 */
[-C--:B------:R-:W-:Y:S01]  /*f150*/  FMUL.FTZ R179, R29, R3.reuse ;  /* 0x000000031db37220 */ /* 0x080fe20000410000 */
[----:B------:R-:W1:Y:S01]  /*f160*/  @P3 MUFU.LG2 R20, R0 ;  /* 0x0000000000143308 */ /* 0x000e620000000c00 */
[----:B--2---:R2:W-:Y:S01]  /*f170*/  @!P0 STS [R5+0x38420], R6 ;  /* 0x0384200605008388 */ /* 0x0045e20000000800 */
[-C--:B------:R-:W-:Y:S01]  /*f180*/  FMUL.FTZ R178, R36, R3.reuse ;  /* 0x0000000324b27220 */ /* 0x080fe20000410000 */
[-C--:B------:R-:W-:Y:S01]  /*f190*/  FMUL.FTZ R176, R37, R3.reuse ;  /* 0x0000000325b07220 */ /* 0x080fe20000410000 */
[-C--:B------:R-:W-:Y:S01]  /*f1a0*/  FMUL.FTZ R177, R40, R3.reuse ;  /* 0x0000000328b17220 */ /* 0x080fe20000410000 */
[-C--:B------:R-:W-:Y:S01]  /*f1b0*/  FMUL.FTZ R32, R41, R3.reuse ;  /* 0x0000000329207220 */ /* 0x080fe20000410000 */
[-C--:B------:R-:W-:Y:S01]  /*f1c0*/  FMUL.FTZ R173, R44, R3.reuse ;  /* 0x000000032cad7220 */ /* 0x080fe20000410000 */
[-C--:B0-----:R-:W-:Y:S01]  /*f1d0*/  FMUL.FTZ R167, R45, R3.reuse ;  /* 0x000000032da77220 */ /* 0x081fe20000410000 */
[-C--:B------:R-:W-:Y:S01]  /*f1e0*/  FMUL.FTZ R172, R48, R3.reuse ;  /* 0x0000000330ac7220 */ /* 0x080fe20000410000 */
[----:B---3--:R-:W-:Y:S01]  /*f1f0*/  @P2 FMUL.FTZ R21, R2, 0.69314718246459960938 ;  /* 0x3f31721802152820 */ /* 0x008fe20000410000 */
        /* <DEDUP_REMOVED lines=57> */
[----:B------:R-:W-:Y:S01]  /*f590*/  @P2 FFMA.FTZ R174, R18, R169, R21 ;  /* 0x000000a912ae2223 */ /* 0x000fe20000010015 */
[----:B------:R-:W-:Y:S01]  /*f5a0*/  PLOP3.LUT P0, PT, PT, PT, PT, 0x8, 0x0 ;  /* 0x000000000000781c */ /* 0x000fe20003f0e170 */
        /* <DEDUP_REMOVED lines=62> */
.L_x_3669:
[----:B------:R-:W-:Y:S05]  /*f990*/  BSYNC B7 ;  /* 0x0000000000077941 */ /* 0x000fea0003800000 */
.L_x_3667:
        /* <DEDUP_REMOVED lines=36> */
[----:B------:R-:W-:Y:S01]  /*fbe0*/  LOP3.LUT R48, R171, 0x380, RZ, 0xc0, !PT ;  /* 0x00000380ab307812 */ /* 0x000fe200078ec0ff */
[--C-:B------:R-:W-:Y:S01]  /*fbf0*/  IMAD.X R49, RZ, RZ, R123.reuse, P0 ;  /* 0x000000ffff317224 */ /* 0x100fe200000e067b */
[----:B------:R-:W-:Y:S01]  /*fc00*/  LOP3.LUT R44, R169, 0x380, RZ, 0xc0, !PT ;  /* 0x00000380a92c7812 */ /* 0x000fe200078ec0ff */
[--C-:B------:R-:W-:Y:S01]  /*fc10*/  IMAD.X R45, RZ, RZ, R123.reuse, P1 ;  /* 0x000000ffff2d7224 */ /* 0x100fe200008e067b */
[C---:B------:R-:W-:Y:S02]  /*fc20*/  IADD3 R197, P4, R122.reuse, 0x60, RZ ;  /* 0x000000607ac57810 */ /* 0x040fe40007f9e0ff */
[----:B------:R-:W-:Y:S02]  /*fc30*/  IADD3 R199, P3, R122, 0x2000, RZ ;  /* 0x000020007ac77810 */ /* 0x000fe40007f7e0ff */
[----:B------:R-:W-:Y:S01]  /*fc40*/  SHF.R.U64 R48, R48, 0x3, RZ ;  /* 0x0000000330307819 */ /* 0x000fe200000012ff */
[--C-:B------:R-:W-:Y:S01]  /*fc50*/  IMAD.X R53, RZ, RZ, R123.reuse, P4 ;  /* 0x000000ffff357224 */ /* 0x100fe200020e067b */
[----:B------:R-:W-:Y:S01]  /*fc60*/  IADD3 R64, P5, R122, 0x2040, RZ ;  /* 0x000020407a407810 */ /* 0x000fe20007fbe0ff */
[----:B------:R-:W-:Y:S01]  /*fc70*/  IMAD.X R57, RZ, RZ, R123, P3 ;  /* 0x000000ffff397224 */ /* 0x000fe200018e067b */
[----:B------:R-:W-:-:S02]  /*fc80*/  SHF.R.U64 R44, R44, 0x3, RZ ;  /* 0x000000032c2c7819 */ /* 0x000fc400000012ff */
[----:B------:R-:W-:Y:S01]  /*fc90*/  IADD3 R60, P6, R122, 0x2020, RZ ;  /* 0x000020207a3c7810 */ /* 0x000fe20007fde0ff */
[--C-:B------:R-:W-:Y:S01]  /*fca0*/  IMAD.X R65, RZ, RZ, R123.reuse, P5 ;  /* 0x000000ffff417224 */ /* 0x100fe200028e067b */
[----:B------:R-:W-:Y:S02]  /*fcb0*/  LOP3.LUT R52, R197, 0x380, RZ, 0xc0, !PT ;  /* 0x00000380c5347812 */ /* 0x000fe400078ec0ff */
[----:B------:R-:W-:Y:S01]  /*fcc0*/  LOP3.LUT R56, R199, 0x380, RZ, 0xc0, !PT ;  /* 0x00000380c7387812 */ /* 0x000fe200078ec0ff */
[----:B------:R-:W-:Y:S01]  /*fcd0*/  IMAD.X R61, RZ, RZ, R123, P6 ;  /* 0x000000ffff3d7224 */ /* 0x000fe200030e067b */
[----:B------:R-:W-:Y:S02]  /*fce0*/  LOP3.LUT R48, R48, R171, RZ, 0x3c, !PT ;  /* 0x000000ab30307212 */ /* 0x000fe400078e3cff */
[----:B------:R-:W-:Y:S02]  /*fcf0*/  LOP3.LUT R171, R64, 0x380, RZ, 0xc0, !PT ;  /* 0x0000038040ab7812 */ /* 0x000fe400078ec0ff */
[----:B------:R-:W-:-:S02]  /*fd00*/  LOP3.LUT R44, R44, R169, RZ, 0x3c, !PT ;  /* 0x000000a92c2c7212 */ /* 0x000fc400078e3cff */
[----:B------:R-:W-:Y:S02]  /*fd10*/  LOP3.LUT R169, R60, 0x380, RZ, 0xc0, !PT ;  /* 0x000003803ca97812 */ /* 0x000fe400078ec0ff */
[----:B------:R-:W-:Y:S02]  /*fd20*/  SHF.R.U64 R52, R52, 0x3, RZ ;  /* 0x0000000334347819 */ /* 0x000fe400000012ff */
[----:B------:R-:W-:Y:S02]  /*fd30*/  SHF.R.U64 R56, R56, 0x3, RZ ;  /* 0x0000000338387819 */ /* 0x000fe400000012ff */
[C---:B------:R-:W-:Y:S02]  /*fd40*/  IADD3 R68, P2, R122.reuse, 0x2060, RZ ;  /* 0x000020607a447810 */ /* 0x040fe40007f5e0ff */
[C---:B------:R-:W-:Y:S02]  /*fd50*/  IADD3 R98, P1, R122.reuse, 0x4000, RZ ;  /* 0x000040007a627810 */ /* 0x040fe40007f3e0ff */
[----:B------:R-:W-:Y:S01]  /*fd60*/  SHF.R.U64 R171, R171, 0x3, RZ ;  /* 0x00000003abab7819 */ /* 0x000fe200000012ff */
[--C-:B------:R-:W-:Y:S01]  /*fd70*/  IMAD.X R69, RZ, RZ, R123.reuse, P2 ;  /* 0x000000ffff457224 */ /* 0x100fe200010e067b */
[----:B------:R-:W-:Y:S01]  /*fd80*/  IADD3 R36, P4, R122, 0x4040, RZ ;  /* 0x000040407a247810 */ /* 0x000fe20007f9e0ff */
[----:B------:R-:W-:Y:S01]  /*fd90*/  IMAD.X R99, RZ, RZ, R123, P1 ;  /* 0x000000ffff637224 */ /* 0x000fe200008e067b */
[----:B------:R-:W-:-:S02]  /*fda0*/  SHF.R.U64 R169, R169, 0x3, RZ ;  /* 0x00000003a9a97819 */ /* 0x000fc400000012ff */
[----:B------:R-:W-:Y:S01]  /*fdb0*/  IADD3 R4, P0, R122, 0x4020, RZ ;  /* 0x000040207a047810 */ /* 0x000fe20007f1e0ff */
[----:B------:R-:W-:Y:S01]  /*fdc0*/  IMAD.X R107, RZ, RZ, R123, P4 ;  /* 0x000000ffff6b7224 */ /* 0x000fe200020e067b */
[----:B------:R-:W-:Y:S02]  /*fdd0*/  LOP3.LUT R52, R52, R197, RZ, 0x3c, !PT ;  /* 0x000000c534347212 */ /* 0x000fe400078e3cff */
[----:B------:R-:W-:Y:S02]  /*fde0*/  LOP3.LUT R56, R56, R199, RZ, 0x3c, !PT ;  /* 0x000000c738387212 */ /* 0x000fe400078e3cff */
[----:B------:R-:W-:Y:S02]  /*fdf0*/  LOP3.LUT R197, R68, 0x380, RZ, 0xc0, !PT ;  /* 0x0000038044c57812 */ /* 0x000fe400078ec0ff */
[----:B------:R-:W-:Y:S02]  /*fe00*/  LOP3.LUT R199, R98, 0x380, RZ, 0xc0, !PT ;  /* 0x0000038062c77812 */ /* 0x000fe400078ec0ff */
[----:B------:R-:W-:-:S02]  /*fe10*/  LOP3.LUT R64, R171, R64, RZ, 0x3c, !PT ;  /* 0x00000040ab407212 */ /* 0x000fc400078e3cff */
[----:B------:R-:W-:Y:S02]  /*fe20*/  LOP3.LUT R171, R36, 0x380, RZ, 0xc0, !PT ;  /* 0x0000038024ab7812 */ /* 0x000fe400078ec0ff */
[----:B------:R-:W-:Y:S02]  /*fe30*/  LOP3.LUT R60, R169, R60, RZ, 0x3c, !PT ;  /* 0x0000003ca93c7212 */ /* 0x000fe400078e3cff */
[----:B------:R-:W-:Y:S02]  /*fe40*/  LOP3.LUT R169, R4, 0x380, RZ, 0xc0, !PT ;  /* 0x0000038004a97812 */ /* 0x000fe400078ec0ff */
[----:B------:R-:W-:Y:S02]  /*fe50*/  SHF.R.U64 R197, R197, 0x3, RZ ;  /* 0x00000003c5c57819 */ /* 0x000fe400000012ff */
[----:B------:R-:W-:Y:S02]  /*fe60*/  SHF.R.U64 R199, R199, 0x3, RZ ;  /* 0x00000003c7c77819 */ /* 0x000fe400000012ff */
[----:B------:R-:W-:-:S02]  /*fe70*/  IADD3 R40, P3, R122, 0x4060, RZ ;  /* 0x000040607a287810 */ /* 0x000fc40007f7e0ff */
[C---:B------:R-:W-:Y:S02]  /*fe80*/  IADD3 R6, P6, R122.reuse, 0x6000, RZ ;  /* 0x000060007a067810 */ /* 0x040fe40007fde0ff */
[----:B------:R-:W-:Y:S01]  /*fe90*/  SHF.R.U64 R171, R171, 0x3, RZ ;  /* 0x00000003abab7819 */ /* 0x000fe200000012ff */
[--C-:B------:R-:W-:Y:S01]  /*fea0*/  IMAD.X R111, RZ, RZ, R123.reuse, P3 ;  /* 0x000000ffff6f7224 */ /* 0x100fe200018e067b */
[C---:B------:R-:W-:Y:S01]  /*feb0*/  LOP3.LUT R37, R122.reuse, 0x380, RZ, 0xc0, !PT ;  /* 0x000003807a257812 */ /* 0x040fe200078ec0ff */
[--C-:B------:R-:W-:Y:S01]  /*fec0*/  IMAD.X R115, RZ, RZ, R123.reuse, P6 ;  /* 0x000000ffff737224 */ /* 0x100fe200030e067b */
[C---:B------:R-:W-:Y:S02]  /*fed0*/  IADD3 R30, P1, R122.reuse, 0x6060, RZ ;  /* 0x000060607a1e7810 */ /* 0x040fe40007f3e0ff */
[----:B------:R-:W-:Y:S02]  /*fee0*/  SHF.R.U64 R169, R169, 0x3, RZ ;  /* 0x00000003a9a97819 */ /* 0x000fe400000012ff */
[----:B------:R-:W-:Y:S01]  /*fef0*/  IADD3 R34, P2, R122, 0x6040, RZ ;  /* 0x000060407a227810 */ /* 0x000fe20007f5e0ff */
[----:B------:R-:W-:Y:S01]  /*ff00*/  IMAD.X R41, RZ, RZ, R123, P1 ;  /* 0x000000ffff297224 */ /* 0x000fe200008e067b */
[----:B------:R-:W-:-:S02]  /*ff10*/  LOP3.LUT R68, R197, R68, RZ, 0x3c, !PT ;  /* 0x00000044c5447212 */ /* 0x000fc400078e3cff */
[----:B------:R-:W-:Y:S02]  /*ff20*/  LOP3.LUT R98, R199, R98, RZ, 0x3c, !PT ;  /* 0x00000062c7627212 */ /* 0x000fe400078e3cff */
[----:B------:R-:W-:Y:S02]  /*ff30*/  LOP3.LUT R197, R40, 0x380, RZ, 0xc0, !PT ;  /* 0x0000038028c57812 */ /* 0x000fe400078ec0ff */
[----:B------:R-:W-:Y:S02]  /*ff40*/  LOP3.LUT R199, R6, 0x380, RZ, 0xc0, !PT ;  /* 0x0000038006c77812 */ /* 0x000fe400078ec0ff */
[----:B------:R-:W-:Y:S02]  /*ff50*/  LOP3.LUT R106, R171, R36, RZ, 0x3c, !PT ;  /* 0x00000024ab6a7212 */ /* 0x000fe400078e3cff */
[----:B------:R-:W-:Y:S02]  /*ff60*/  SHF.R.U64 R37, R37, 0x3, RZ ;  /* 0x0000000325257819 */ /* 0x000fe400000012ff */
[----:B------:R-:W-:-:S02]  /*ff70*/  LOP3.LUT R171, R30, 0x380, RZ, 0xc0, !PT ;  /* 0x000003801eab7812 */ /* 0x000fc400078ec0ff */
[----:B------:R-:W-:Y:S02]  /*ff80*/  LOP3.LUT R102, R169, R4, RZ, 0x3c, !PT ;  /* 0x00000004a9667212 */ /* 0x000fe400078e3cff */
[----:B------:R-:W-:Y:S02]  /*ff90*/  LOP3.LUT R169, R34, 0x380, RZ, 0xc0, !PT ;  /* 0x0000038022a97812 */ /* 0x000fe400078ec0ff */
[----:B-1----:R-:W-:Y:S02]  /*ffa0*/  IADD3 R24, P5, R122, 0x6020, RZ ;  /* 0x000060207a187810 */ /* 0x002fe40007fbe0ff */
[----:B------:R-:W-:Y:S02]  /*ffb0*/  SHF.R.U64 R197, R197, 0x3, RZ ;  /* 0x00000003c5c57819 */ /* 0x000fe400000012ff */
[----:B------:R-:W-:Y:S01]  /*ffc0*/  SHF.R.U64 R199, R199, 0x3, RZ ;  /* 0x00000003c7c77819 */ /* 0x000fe200000012ff */
[--C-:B------:R-:W-:Y:S01]  /*ffd0*/  IMAD.X R119, RZ, RZ, R123.reuse, P5 ;  /* 0x000000ffff777224 */ /* 0x100fe200028e067b */
[----:B------:R-:W-:Y:S01]  /*ffe0*/  LOP3.LUT R122, R37, R122, RZ, 0x3c, !PT ;  /* 0x0000007a257a7212 */ /* 0x000fe200078e3cff */
[----:B------:R-:W-:Y:S01]  /*fff0*/  IMAD.X R37, RZ, RZ, R123, P2 ;  /* 0x000000ffff257224 */ /* 0x000fe200010e067b */
[----:B------:R-:W-:-:S02]  /*10000*/  SHF.R.U64 R171, R171, 0x3, RZ ;  /* 0x00000003abab7819 */ /* 0x000fc400000012ff */
[----:B------:R-:W-:Y:S02]  /*10010*/  SHF.R.U64 R169, R169, 0x3, RZ ;  /* 0x00000003a9a97819 */ /* 0x000fe400000012ff */
[----:B------:R-:W-:Y:S02]  /*10020*/  LOP3.LUT R110, R197, R40, RZ, 0x3c, !PT ;  /* 0x00000028c56e7212 */ /* 0x000fe400078e3cff */
[----:B------:R-:W-:Y:S02]  /*10030*/  LOP3.LUT R114, R199, R6, RZ, 0x3c, !PT ;  /* 0x00000006c7727212 */ /* 0x000fe400078e3cff */
[-C--:B------:R-:W-:Y:S02]  /*10040*/  IADD3.X R103, RZ, R123.reuse, RZ, P0, !PT ;  /* 0x0000007bff677210 */ /* 0x080fe400007fe4ff */
[----:B------:R-:W-:Y:S02]  /*10050*/  MOV R122, R122 ;  /* 0x0000007a007a7202 */ /* 0x000fe40000000f00 */
[----:B------:R-:W-:-:S02]  /*10060*/  F2FP.BF16.F32.PACK_AB R4, R181, R183 ;  /* 0x000000b7b504723e */ /* 0x000fc400000010ff */
[----:B------:R-:W-:Y:S01]  /*10070*/  F2FP.BF16.F32.PACK_AB R6, R179, R182 ;  /* 0x000000b6b306723e */ /* 0x000fe200000010ff */
[----:B------:R-:W-:Y:S01]  /*10080*/  BAR.SYNC.DEFER_BLOCKING 0x1, 0x100 ;  /* 0x0044000000007b1d */ /* 0x000fe20000010000 */
[----:B------:R-:W-:Y:S02]  /*10090*/  LOP3.LUT R40, R171, R30, RZ, 0x3c, !PT ;  /* 0x0000001eab287212 */ /* 0x000fe400078e3cff */
[----:B------:R-:W-:Y:S02]  /*100a0*/  LOP3.LUT R123, R24, 0x380, RZ, 0xc0, !PT ;  /* 0x00000380187b7812 */ /* 0x000fe400078ec0ff */
[----:B------:R-:W-:Y:S02]  /*100b0*/  MOV R45, R44 ;  /* 0x0000002c002d7202 */ /* 0x000fe40000000f00 */
[----:B------:R-:W-:Y:S02]  /*100c0*/  F2FP.BF16.F32.PACK_AB R30, R176, R178 ;  /* 0x000000b2b01e723e */ /* 0x000fe400000010ff */
[----:B------:R-:W-:-:S02]  /*100d0*/  LOP3.LUT R36, R169, R34, RZ, 0x3c, !PT ;  /* 0x00000022a9247212 */ /* 0x000fc400078e3cff */
[----:B------:R-:W-:Y:S02]  /*100e0*/  MOV R48, R48 ;  /* 0x0000003000307202 */ /* 0x000fe40000000f00 */
[----:B------:R-:W-:Y:S02]  /*100f0*/  F2FP.BF16.F32.PACK_AB R34, R167, R173 ;  /* 0x000000ada722723e */ /* 0x000fe400000010ff */
[----:B------:R-:W-:Y:S02]  /*10100*/  MOV R52, R52 ;  /* 0x0000003400347202 */ /* 0x000fe40000000f00 */
[----:B------:R-:W-:Y:S02]  /*10110*/  SHF.R.U64 R123, R123, 0x3, RZ ;  /* 0x000000037b7b7819 */ /* 0x000fe400000012ff */
[----:B------:R-:W-:Y:S02]  /*10120*/  MOV R56, R56 ;  /* 0x0000003800387202 */ /* 0x000fe40000000f00 */
[----:B------:R-:W-:-:S02]  /*10130*/  MOV R60, R60 ;  /* 0x0000003c003c7202 */ /* 0x000fc40000000f00 */
[----:B------:R-:W-:Y:S01]  /*10140*/  MOV R64, R64 ;  /* 0x0000004000407202 */ /* 0x000fe20000000f00 */
[----:B------:R1:W-:Y:S01]  /*10150*/  STSM.16.M88.4 [R122], R4 ;  /* 0x000000047a007844 */ /* 0x0003e20000000200 */
[----:B------:R-:W-:Y:S02]  /*10160*/  MOV R68, R68 ;  /* 0x0000004400447202 */ /* 0x000fe40000000f00 */
[----:B------:R-:W-:Y:S01]  /*10170*/  F2FP.BF16.F32.PACK_AB R83, R87, R86 ;  /* 0x000000565753723e */ /* 0x000fe200000010ff */
[----:B------:R2:W-:Y:S01]  /*10180*/  STSM.16.M88.4 [R45], R28 ;  /* 0x0000001c2d007844 */ /* 0x0005e20000000200 */
[----:B------:R-:W-:Y:S02]  /*10190*/  F2FP.BF16.F32.PACK_AB R89, R91, R90 ;  /* 0x0000005a5b59723e */ /* 0x000fe400000010ff */
[----:B------:R-:W-:Y:S01]  /*101a0*/  LOP3.LUT R118, R123, R24, RZ, 0x3c, !PT ;  /* 0x000000187b767212 */ /* 0x000fe200078e3cff */
[----:B------:R-:W-:Y:S01]  /*101b0*/  STSM.16.M88.4 [R48], R32 ;  /* 0x0000002030007844 */ /* 0x000fe20000000200 */
[----:B------:R-:W-:-:S02]  /*101c0*/  MOV R0, R98 ;  /* 0x0000006200007202 */ /* 0x000fc40000000f00 */
[----:B------:R-:W-:Y:S01]  /*101d0*/  F2FP.BF16.F32.PACK_AB R90, R93, R92 ;  /* 0x0000005c5d5a723e */ /* 0x000fe200000010ff */
[----:B------:R-:W-:Y:S01]  /*101e0*/  STSM.16.M88.4 [R52], R12 ;  /* 0x0000000c34007844 */ /* 0x000fe20000000200 */
[----:B------:R-:W-:Y:S02]  /*101f0*/  F2FP.BF16.F32.PACK_AB R91, R95, R94 ;  /* 0x0000005e5f5b723e */ /* 0x000fe400000010ff */
[----:B------:R-:W-:Y:S01]  /*10200*/  F2FP.BF16.F32.PACK_AB R96, R97, R96 ;  /* 0x000000606160723e */ /* 0x000fe200000010ff */
[----:B------:R-:W-:Y:S01]  /*10210*/  STSM.16.M88.4 [R56], R8 ;  /* 0x0000000838007844 */ /* 0x000fe20000000200 */
[----:B-1----:R-:W-:Y:S02]  /*10220*/  F2FP.BF16.F32.PACK_AB R4, R160, R163 ;  /* 0x000000a3a004723e */ /* 0x002fe400000010ff */
[----:B------:R-:W-:Y:S02]  /*10230*/  F2FP.BF16.F32.PACK_AB R5, R67, R66 ;  /* 0x000000424305723e */ /* 0x000fe400000010ff */
[----:B------:R-:W-:-:S02]  /*10240*/  F2FP.BF16.F32.PACK_AB R6, R152, R162 ;  /* 0x000000a29806723e */ /* 0x000fc400000010ff */
[----:B------:R-:W-:Y:S02]  /*10250*/  F2FP.BF16.F32.PACK_AB R7, R71, R70 ;  /* 0x000000464707723e */ /* 0x000fe400000010ff */
[----:B--2---:R-:W-:Y:S02]  /*10260*/  F2FP.BF16.F32.PACK_AB R28, R73, R158 ;  /* 0x0000009e491c723e */ /* 0x004fe400000010ff */
[----:B------:R-:W-:Y:S01]  /*10270*/  F2FP.BF16.F32.PACK_AB R29, R75, R74 ;  /* 0x0000004a4b1d723e */ /* 0x000fe200000010ff */
[----:B------:R-:W-:Y:S01]  /*10280*/  STSM.16.M88.4 [R60], R4 ;  /* 0x000000043c007844 */ /* 0x000fe20000000200 */
[----:B------:R-:W-:Y:S02]  /*10290*/  F2FP.BF16.F32.PACK_AB R30, R77, R76 ;  /* 0x0000004c4d1e723e */ /* 0x000fe400000010ff */
[----:B------:R-:W-:Y:S02]  /*102a0*/  F2FP.BF16.F32.PACK_AB R31, R79, R78 ;  /* 0x0000004e4f1f723e */ /* 0x000fe400000010ff */
[----:B------:R-:W-:-:S02]  /*102b0*/  MOV R102, R102 ;  /* 0x0000006600667202 */ /* 0x000fc40000000f00 */
[----:B------:R-:W-:Y:S01]  /*102c0*/  MOV R24, R106 ;  /* 0x0000006a00187202 */ /* 0x000fe20000000f00 */
[----:B------:R-:W-:Y:S01]  /*102d0*/  STSM.16.M88.4 [R64], R28 ;  /* 0x0000001c40007844 */ /* 0x000fe20000000200 */
[----:B------:R-:W-:Y:S02]  /*102e0*/  F2FP.BF16.F32.PACK_AB R97, R42, R3 ;  /* 0x000000032a61723e */ /* 0x000fe400000010ff */
[----:B------:R-:W-:Y:S01]  /*102f0*/  F2FP.BF16.F32.PACK_AB R98, R101, R100 ;  /* 0x000000646562723e */ /* 0x000fe200000010ff */
[----:B------:R-:W-:Y:S01]  /*10300*/  STSM.16.M88.4 [R68], R80 ;  /* 0x0000005044007844 */ /* 0x000fe20000000200 */
[----:B------:R-:W-:Y:S02]  /*10310*/  F2FP.BF16.F32.PACK_AB R99, R54, R50 ;  /* 0x000000323663723e */ /* 0x000fe400000010ff */
[----:B------:R-:W-:Y:S01]  /*10320*/  F2FP.BF16.F32.PACK_AB R104, R105, R104 ;  /* 0x000000686968723e */ /* 0x000fe200000010ff */
[----:B------:R1:W-:Y:S01]  /*10330*/  STSM.16.M88.4 [R0], R88 ;  /* 0x0000005800007844 */ /* 0x0003e20000000200 */
[----:B------:R-:W-:-:S02]  /*10340*/  MOV R44, R114 ;  /* 0x00000072002c7202 */ /* 0x000fc40000000f00 */
[----:B------:R-:W-:Y:S01]  /*10350*/  F2FP.BF16.F32.PACK_AB R105, R62, R58 ;  /* 0x0000003a3e69723e */ /* 0x000fe200000010ff */
[----:B------:R-:W-:Y:S01]  /*10360*/  STSM.16.M88.4 [R102], R96 ;  /* 0x0000006066007844 */ /* 0x000fe20000000200 */
[----:B------:R-:W-:Y:S02]  /*10370*/  F2FP.BF16.F32.PACK_AB R106, R109, R108 ;  /* 0x0000006c6d6a723e */ /* 0x000fe400000010ff */
[----:B------:R-:W-:Y:S02]  /*10380*/  F2FP.BF16.F32.PACK_AB R107, R153, R72 ;  /* 0x00000048996b723e */ /* 0x000fe400000010ff */
[----:B------:R-:W-:Y:S02]  /*10390*/  F2FP.BF16.F32.PACK_AB R112, R113, R112 ;  /* 0x000000707170723e */ /* 0x000fe400000010ff */
[----:B------:R-:W-:Y:S01]  /*103a0*/  MOV R110, R110 ;  /* 0x0000006e006e7202 */ /* 0x000fe20000000f00 */
[----:B------:R2:W-:Y:S01]  /*103b0*/  STSM.16.M88.4 [R24], R104 ;  /* 0x0000006818007844 */ /* 0x0005e20000000200 */
[----:B------:R-:W-:-:S02]  /*103c0*/  F2FP.BF16.F32.PACK_AB R113, R155, R154 ;  /* 0x0000009a9b71723e */ /* 0x000fc400000010ff */
[----:B------:R-:W-:Y:S01]  /*103d0*/  F2FP.BF16.F32.PACK_AB R114, R117, R116 ;  /* 0x000000747572723e */ /* 0x000fe200000010ff */
[----:B-1----:R-:W-:Y:S01]  /*103e0*/  IMAD.MOV.U32 R0, RZ, RZ, RZ ;  /* 0x000000ffff007224 */ /* 0x002fe200078e00ff */
[----:B------:R-:W-:Y:S02]  /*103f0*/  F2FP.BF16.F32.PACK_AB R115, R157, R156 ;  /* 0x0000009c9d73723e */ /* 0x000fe400000010ff */
[----:B------:R-:W-:Y:S02]  /*10400*/  F2FP.BF16.F32.PACK_AB R120, R121, R120 ;  /* 0x000000787978723e */ /* 0x000fe400000010ff */
[----:B------:R-:W-:Y:S01]  /*10410*/  F2FP.BF16.F32.PACK_AB R128, R129, R128 ;  /* 0x000000808180723e */ /* 0x000fe200000010ff */
[----:B------:R-:W-:Y:S01]  /*10420*/  STSM.16.M88.4 [R110], R112 ;  /* 0x000000706e007844 */ /* 0x000fe20000000200 */
[----:B------:R-:W-:Y:S02]  /*10430*/  F2FP.BF16.F32.PACK_AB R121, R161, R159 ;  /* 0x0000009fa179723e */ /* 0x000fe400000010ff */
[----:B------:R-:W-:-:S02]  /*10440*/  F2FP.BF16.F32.PACK_AB R122, R125, R124 ;  /* 0x0000007c7d7a723e */ /* 0x000fc400000010ff */
[----:B------:R-:W-:Y:S02]  /*10450*/  F2FP.BF16.F32.PACK_AB R123, R127, R126 ;  /* 0x0000007e7f7b723e */ /* 0x000fe400000010ff */
[----:B------:R-:W-:Y:S02]  /*10460*/  F2FP.BF16.F32.PACK_AB R129, R131, R130 ;  /* 0x000000828381723e */ /* 0x000fe400000010ff */
[----:B------:R-:W-:Y:S01]  /*10470*/  F2FP.BF16.F32.PACK_AB R136, R137, R136 ;  /* 0x000000888988723e */ /* 0x000fe200000010ff */
[----:B------:R-:W-:Y:S01]  /*10480*/  STSM.16.M88.4 [R44], R120 ;  /* 0x000000782c007844 */ /* 0x000fe20000000200 */
[----:B------:R-:W-:Y:S02]  /*10490*/  ISETP.NE.U32.AND P0, PT, RZ, UR4, PT ;  /* 0x00000004ff007c0c */ /* 0x000fe4000bf05070 */
[----:B------:R-:W-:Y:S02]  /*104a0*/  IADD3 R6, P1, R209, UR4, RZ ;  /* 0x00000004d1067c10 */ /* 0x000fe4000ff3e0ff */
[----:B------:R-:W-:-:S02]  /*104b0*/  MOV R118, R118 ;  /* 0x0000007600767202 */ /* 0x000fc40000000f00 */
[----:B------:R-:W-:Y:S02]  /*104c0*/  F2FP.BF16.F32.PACK_AB R130, R133, R132 ;  /* 0x000000848582723e */ /* 0x000fe400000010ff */
[----:B------:R-:W-:Y:S02]  /*104d0*/  F2FP.BF16.F32.PACK_AB R131, R135, R134 ;  /* 0x000000868783723e */ /* 0x000fe400000010ff */
[----:B------:R-:W-:Y:S02]  /*104e0*/  F2FP.BF16.F32.PACK_AB R137, R139, R138 ;  /* 0x0000008a8b89723e */ /* 0x000fe400000010ff */
[----:B------:R-:W-:Y:S01]  /*104f0*/  F2FP.BF16.F32.PACK_AB R144, R145, R144 ;  /* 0x000000909190723e */ /* 0x000fe200000010ff */
[----:B------:R-:W-:Y:S01]  /*10500*/  STSM.16.M88.4 [R118], R128 ;  /* 0x0000008076007844 */ /* 0x000fe20000000200 */
[----:B------:R-:W-:Y:S02]  /*10510*/  MOV R36, R36 ;  /* 0x0000002400247202 */ /* 0x000fe40000000f00 */
[----:B------:R-:W-:-:S02]  /*10520*/  F2FP.BF16.F32.PACK_AB R138, R141, R140 ;  /* 0x0000008c8d8a723e */ /* 0x000fc400000010ff */
[----:B------:R-:W-:Y:S02]  /*10530*/  F2FP.BF16.F32.PACK_AB R139, R143, R142 ;  /* 0x0000008e8f8b723e */ /* 0x000fe400000010ff */
[----:B------:R-:W-:Y:S02]  /*10540*/  F2FP.BF16.F32.PACK_AB R145, R147, R146 ;  /* 0x000000929391723e */ /* 0x000fe400000010ff */
[----:B------:R-:W-:Y:S01]  /*10550*/  MOV R40, R40 ;  /* 0x0000002800287202 */ /* 0x000fe20000000f00 */
[----:B------:R1:W-:Y:S01]  /*10560*/  STSM.16.M88.4 [R36], R136 ;  /* 0x0000008824007844 */ /* 0x0003e20000000200 */
        /* <DEDUP_REMOVED lines=11> */
[----:B--2---:R-:W-:Y:S01]  /*10620*/  IMAD.U32 R24, RZ, RZ, UR4 ;  /* 0x00000004ff187e24 */ /* 0x004fe2000f8e00ff */
        /* <DEDUP_REMOVED lines=20> */
[----:B------:R-:W-:Y:S01]  /*10770*/  LOP3.LUT R12, R12, R13, RZ, 0x3c, !PT ;  /* 0x0000000d0c0c7212 */ /* 0x000fe200078e3cff */
[--C-:B------:R-:W-:Y:S01]  /*10780*/  IMAD.X R13, RZ, RZ, R21.reuse, P2 ;  /* 0x000000ffff0d7224 */ /* 0x100fe200010e0615 */
[----:B------:R-:W-:Y:S02]  /*10790*/  LOP3.LUT R28, R28, R29, RZ, 0x3c, !PT ;  /* 0x0000001d1c1c7212 */ /* 0x000fe400078e3cff */
        /* <DEDUP_REMOVED lines=9> */
[----:B-1----:R-:W-:Y:S02]  /*10830*/  LOP3.LUT R36, R37, 0x380, RZ, 0xc0, !PT ;  /* 0x0000038025247812 */ /* 0x002fe400078ec0ff */
[----:B---3--:R-:W-:Y:S02]  /*10840*/  LOP3.LUT R40, R41, 0x380, RZ, 0xc0, !PT ;  /* 0x0000038029287812 */ /* 0x008fe400078ec0ff */
[----:B------:R-:W-:Y:S02]  /*10850*/  LOP3.LUT R44, R45, 0x380, RZ, 0xc0, !PT ;  /* 0x000003802d2c7812 */ /* 0x000fe400078ec0ff */
        /* <DEDUP_REMOVED lines=15> */
[----:B--2---:R-:W-:Y:S06]  /*10950*/  @P6 BRA `(.L_x_3733) ;  /* 0x0000000000106947 */ /* 0x004fec0003800000 */
[----:B------:R-:W-:Y:S05]  /*10960*/  @!P0 BRA `(.L_x_3733) ;  /* 0x00000000000c8947 */ /* 0x000fea0003800000 */
[----:B------:R-:W2:Y:S04]  /*10970*/  LDG.E R3, desc[UR54][R6.64] ;  /* 0x0000003606037981 */ /* 0x000ea8000c1e1900 */
[----:B-----5:R-:W2:Y:S02]  /*10980*/  LDG.E R24, desc[UR54][R6.64+0x4] ;  /* 0x0000043606187981 */ /* 0x020ea4000c1e1900 */
[----:B--2---:R-:W-:-:S07]  /*10990*/  IMAD.IADD R24, R24, 0x1, -R3 ;  /* 0x0000000118187824 */ /* 0x004fce00078e0a03 */
.L_x_3733:
[----:B------:R-:W1:Y:S01]  /*109a0*/  SHFL.IDX PT, R3, R216, RZ, 0x1f ;  /* 0x00001fffd8037589 */ /* 0x000e6200000e0000 */
[----:B------:R-:W-:Y:S01]  /*109b0*/  ISETP.NE.AND P6, PT, R10, RZ, PT ;  /* 0x000000ff0a00720c */ /* 0x000fe20003fc5270 */
[--C-:B------:R-:W-:Y:S01]  /*109c0*/  IMAD.X R57, RZ, RZ, R21.reuse, P5 ;  /* 0x000000ffff397224 */ /* 0x100fe200028e0615 */
[C---:B------:R-:W-:Y:S01]  /*109d0*/  LOP3.LUT R5, R20.reuse, 0x380, RZ, 0xc0, !PT ;  /* 0x0000038014057812 */ /* 0x040fe200078ec0ff */
[--C-:B------:R-:W-:Y:S01]  /*109e0*/  IMAD.X R41, RZ, RZ, R21.reuse, P1 ;  /* 0x000000ffff297224 */ /* 0x100fe200008e0615 */
[C---:B------:R-:W-:Y:S01]  /*109f0*/  IADD3 R65, P1, R20.reuse, 0xc000, RZ ;  /* 0x0000c00014417810 */ /* 0x040fe20007f3e0ff */
        /* <DEDUP_REMOVED lines=8> */
[----:B------:R-:W-:Y:S02]  /*10a80*/  LOP3.LUT R60, R61, 0x380, RZ, 0xc0, !PT ;  /* 0x000003803d3c7812 */ /* 0x000fe400078ec0ff */
[----:B------:R-:W-:Y:S01]  /*10a90*/  LOP3.LUT R64, R65, 0x380, RZ, 0xc0, !PT ;  /* 0x0000038041407812 */ /* 0x000fe200078ec0ff */
[----:B------:R-:W-:Y:S01]  /*10aa0*/  IMAD.X R77, RZ, RZ, R21, P4 ;  /* 0x000000ffff4d7224 */ /* 0x000fe200020e0615 */
[----:B------:R-:W-:Y:S02]  /*10ab0*/  LOP3.LUT R68, R69, 0x380, RZ, 0xc0, !PT ;  /* 0x0000038045447812 */ /* 0x000fe400078ec0ff */
[----:B------:R-:W-:Y:S02]  /*10ac0*/  LOP3.LUT R72, R73, 0x380, RZ, 0xc0, !PT ;  /* 0x0000038049487812 */ /* 0x000fe400078ec0ff */
[----:B------:R-:W-:Y:S02]  /*10ad0*/  SHF.R.U64 R60, R60, 0x3, RZ ;  /* 0x000000033c3c7819 */ /* 0x000fe400000012ff */
[----:B-1----:R-:W-:-:S02]  /*10ae0*/  ISETP.NE.AND P5, PT, R3, RZ, PT ;  /* 0x000000ff0300720c */ /* 0x002fc40003fa5270 */
[----:B------:R-:W-:Y:S02]  /*10af0*/  LOP3.LUT R3, R4, 0x380, RZ, 0xc0, !PT ;  /* 0x0000038004037812 */ /* 0x000fe400078ec0ff */
[----:B------:R-:W-:Y:S02]  /*10b00*/  SHF.R.U64 R64, R64, 0x3, RZ ;  /* 0x0000000340407819 */ /* 0x000fe400000012ff */
[----:B------:R-:W-:Y:S02]  /*10b10*/  SHF.R.U64 R68, R68, 0x3, RZ ;  /* 0x0000000344447819 */ /* 0x000fe400000012ff */
[----:B------:R-:W-:Y:S02]  /*10b20*/  SHF.R.U64 R72, R72, 0x3, RZ ;  /* 0x0000000348487819 */ /* 0x000fe400000012ff */
[----:B------:R-:W-:Y:S02]  /*10b30*/  SHF.R.U64 R5, R5, 0x3, RZ ;  /* 0x0000000305057819 */ /* 0x000fe400000012ff */
[----:B------:R-:W-:-:S02]  /*10b40*/  SHF.R.U64 R3, R3, 0x3, RZ ;  /* 0x0000000303037819 */ /* 0x000fc400000012ff */
[----:B------:R-:W-:Y:S01]  /*10b50*/  LOP3.LUT R60, R60, R61, RZ, 0x3c, !PT ;  /* 0x0000003d3c3c7212 */ /* 0x000fe200078e3cff */
[--C-:B------:R-:W-:Y:S01]  /*10b60*/  IMAD.X R61, RZ, RZ, R21.reuse, P6 ;  /* 0x000000ffff3d7224 */ /* 0x100fe200030e0615 */
[----:B------:R-:W-:Y:S02]  /*10b70*/  LOP3.LUT R64, R64, R65, RZ, 0x3c, !PT ;  /* 0x0000004140407212 */ /* 0x000fe400078e3cff */
[----:B------:R-:W-:Y:S01]  /*10b80*/  LOP3.LUT R68, R68, R69, RZ, 0x3c, !PT ;  /* 0x0000004544447212 */ /* 0x000fe200078e3cff */
[--C-:B------:R-:W-:Y:S01]  /*10b90*/  IMAD.X R69, RZ, RZ, R21.reuse, P2 ;  /* 0x000000ffff457224 */ /* 0x100fe200010e0615 */
[----:B------:R-:W-:Y:S01]  /*10ba0*/  LOP3.LUT R72, R72, R73, RZ, 0x3c, !PT ;  /* 0x0000004948487212 */ /* 0x000fe200078e3cff */
[----:B------:R-:W-:Y:S01]  /*10bb0*/  IMAD.X R73, RZ, RZ, R21, P3 ;  /* 0x000000ffff497224 */ /* 0x000fe200018e0615 */
[----:B------:R-:W-:Y:S02]  /*10bc0*/  IADD3.X R65, RZ, R21, RZ, P1, !PT ;  /* 0x00000015ff417210 */ /* 0x000fe40000ffe4ff */
[----:B------:R-:W-:-:S02]  /*10bd0*/  LOP3.LUT R20, R5, R20, RZ, 0x3c, !PT ;  /* 0x0000001405147212 */ /* 0x000fc400078e3cff */
[----:B------:R-:W-:Y:S02]  /*10be0*/  LOP3.LUT R76, R3, R4, RZ, 0x3c, !PT ;  /* 0x00000004034c7212 */ /* 0x000fe400078e3cff */
[----:B------:R-:W-:Y:S02]  /*10bf0*/  SHF.R.S32.HI R80, RZ, 0x1f, R208 ;  /* 0x0000001fff507819 */ /* 0x000fe400000114d0 */
[----:B------:R-:W-:Y:S02]  /*10c00*/  SEL R83, R211, RZ, !P0 ;  /* 0x000000ffd3537207 */ /* 0x000fe40004000000 */
[----:B------:R-:W-:Y:S02]  /*10c10*/  SEL R215, R215, RZ, !P0 ;  /* 0x000000ffd7d77207 */ /* 0x000fe40004000000 */
[----:B-----5:R-:W-:Y:S01]  /*10c20*/  SHF.R.S32.HI R81, RZ, 0x1f, R0 ;  /* 0x0000001fff517819 */ /* 0x020fe20000011400 */
[----:B------:R-:W-:Y:S06]  /*10c30*/  @P5 BRA `(.L_x_3734) ;  /* 0x0000000000645947 */ /* 0x000fec0003800000 */
[----:B------:R-:W-:Y:S01]  /*10c40*/  ULDC.64 UR4, c[0x0][0xc70] ;  /* 0x00031c0000047ab9 */ /* 0x000fe20000000a00 */
[----:B------:R-:W-:Y:S02]  /*10c50*/  IMAD.MOV.U32 R4, RZ, RZ, R0 ;  /* 0x000000ffff047224 */ /* 0x000fe400078e0000 */
        /* <DEDUP_REMOVED lines=8> */
[----:B------:R-:W-:Y:S01]  /*10ce0*/  IMAD R11, R213, 0x40, R188 ;  /* 0x00000040d50b7824 */ /* 0x000fe200078e02bc */
[----:B------:R-:W-:Y:S01]  /*10cf0*/  ISETP.NE.AND P0, PT, R190, R7, PT ;  /* 0x00000007be00720c */ /* 0x000fe20003f05270 */
[----:B------:R-:W-:-:S03]  /*10d00*/  IMAD.WIDE.U32 R4, R83, UR4, R4 ;  /* 0x0000000453047c25 */ /* 0x000fc6000f8e0004 */
[----:B------:R-:W-:Y:S01]  /*10d10*/  SHF.R.S32.HI R7, RZ, 0x1f, R11 ;  /* 0x0000001fff077819 */ /* 0x000fe2000001140b */
[----:B------:R-:W-:Y:S01]  /*10d20*/  IMAD R10, R83, UR5, R3 ;  /* 0x00000005530a7c24 */ /* 0x000fe2000f8e0203 */
[C---:B------:R-:W-:Y:S01]  /*10d30*/  IADD3 R6, P2, R11.reuse, R4, RZ ;  /* 0x000000040b067210 */ /* 0x040fe20007f5e0ff */
[C---:B------:R-:W-:Y:S01]  /*10d40*/  VIADD R3, R11.reuse, 0x8 ;  /* 0x000000080b037836 */ /* 0x040fe20000000000 */
[-C--:B------:R-:W-:Y:S01]  /*10d50*/  ISETP.GE.OR P1, PT, R11, R24.reuse, P0 ;  /* 0x000000180b00720c */ /* 0x080fe20000726670 */
[----:B------:R-:W-:Y:S01]  /*10d60*/  ULDC.64 UR4, c[0x0][0xc40] ;  /* 0x0003100000047ab9 */ /* 0x000fe20000000a00 */
[----:B------:R-:W-:Y:S02]  /*10d70*/  IADD3.X R7, R7, R5, R10, P2, !PT ;  /* 0x0000000507077210 */ /* 0x000fe400017fe40a */
[----:B------:R-:W-:Y:S02]  /*10d80*/  ISETP.GE.OR P0, PT, R3, R24, P0 ;  /* 0x000000180300720c */ /* 0x000fe40000706670 */
[----:B------:R-:W-:-:S04]  /*10d90*/  LEA R4, P2, R6, UR4, 0x2 ;  /* 0x0000000406047c11 */ /* 0x000fc8000f8410ff */
[----:B------:R-:W-:-:S05]  /*10da0*/  LEA.HI.X R5, R6, UR5, R7, 0x2, P2 ;  /* 0x0000000506057c11 */ /* 0x000fca00090f1407 */
[----:B------:R1:W-:Y:S04]  /*10db0*/  @!P1 STG.E desc[UR54][R4.64], R174 ;  /* 0x000000ae04009986 */ /* 0x0003e8000c101936 */
[----:B------:R1:W-:Y:S02]  /*10dc0*/  @!P0 STG.E desc[UR54][R4.64+0x20], R175 ;  /* 0x000020af04008986 */ /* 0x0003e4000c101936 */
.L_x_3734:
[----:B------:R-:W2:Y:S01]  /*10dd0*/  LDC R90, c[0x0][0xb8c] ;  /* 0x0002e300ff5a7b82 */ /* 0x000ea20000000800 */
[----:B-1----:R1:W5:Y:S01]  /*10de0*/  LD.E.128 R4, desc[UR54][R20.64] ;  /* 0x0000003614047980 */ /* 0x002362000c101d00 */
[----:B------:R-:W-:Y:S02]  /*10df0*/  ULDC.64 UR4, c[0x0][0xba0] ;  /* 0x0002e80000047ab9 */ /* 0x000fe40000000a00 */
[----:B------:R-:W-:Y:S01]  /*10e00*/  IMAD R3, R81, UR4, RZ ;  /* 0x0000000451037c24 */ /* 0x000fe2000f8e02ff */
[----:B------:R-:W5:Y:S04]  /*10e10*/  LD.E.128 R8, desc[UR54][R8.64] ;  /* 0x0000003608087980 */ /* 0x000f68000c101d00 */
[----:B------:R-:W5:Y:S01]  /*10e20*/  LD.E.128 R12, desc[UR54][R12.64] ;  /* 0x000000360c0c7980 */ /* 0x000f62000c101d00 */
[--C-:B-1----:R-:W-:Y:S01]  /*10e30*/  SHF.R.S32.HI R21, RZ, 0x1f, R187.reuse ;  /* 0x0000001fff157819 */ /* 0x102fe200000114bb */
[----:B------:R-:W-:-:S02]  /*10e40*/  IMAD.MOV.U32 R20, RZ, RZ, R187 ;  /* 0x000000ffff147224 */ /* 0x000fc400078e00bb */
[----:B------:R-:W5:Y:S01]  /*10e50*/  LD.E.128 R28, desc[UR54][R28.64] ;  /* 0x000000361c1c7980 */ /* 0x000f62000c101d00 */
[C---:B------:R-:W-:Y:S02]  /*10e60*/  IMAD R3, R0.reuse, UR5, R3 ;  /* 0x0000000500037c24 */ /* 0x040fe4000f8e0203 */
[----:B------:R-:W-:Y:S01]  /*10e70*/  IMAD.WIDE.U32 R20, R0, UR4, R20 ;  /* 0x0000000400147c25 */ /* 0x000fe2000f8e0014 */
[----:B------:R-:W-:Y:S01]  /*10e80*/  ULDC.64 UR4, c[0x0][0xbe0] ;  /* 0x0002f80000047ab9 */ /* 0x000fe20000000a00 */
[----:B------:R-:W5:Y:S03]  /*10e90*/  LD.E.128 R32, desc[UR54][R32.64] ;  /* 0x0000003620207980 */ /* 0x000f66000c101d00 */
[----:B------:R-:W-:Y:S01]  /*10ea0*/  IADD3 R21, R21, R3, RZ ;  /* 0x0000000315157210 */ /* 0x000fe20007ffe0ff */
[----:B------:R-:W-:Y:S01]  /*10eb0*/  VIADD R3, R187, 0x40 ;  /* 0x00000040bb037836 */ /* 0x000fe20000000000 */
[----:B------:R-:W5:Y:S01]  /*10ec0*/  LD.E.128 R36, desc[UR54][R36.64] ;  /* 0x0000003624247980 */ /* 0x000f62000c101d00 */
[----:B------:R-:W-:-:S03]  /*10ed0*/  IMAD R81, R80, UR4, RZ ;  /* 0x0000000450517c24 */ /* 0x000fc6000f8e02ff */
[-C--:B--2---:R-:W-:Y:S01]  /*10ee0*/  ISETP.GE.AND P3, PT, R3, R90.reuse, PT ;  /* 0x0000005a0300720c */ /* 0x084fe20003f66270 */
[----:B------:R-:W5:Y:S01]  /*10ef0*/  LD.E.128 R40, desc[UR54][R40.64] ;  /* 0x0000003628287980 */ /* 0x000f62000c101d00 */
[----:B------:R-:W-:Y:S02]  /*10f00*/  IMAD R85, R213, -0x40, R24 ;  /* 0xffffffc0d5557824 */ /* 0x000fe400078e0218 */
[----:B------:R-:W-:Y:S01]  /*10f10*/  VIADD R0, R192, 0x20 ;  /* 0x00000020c0007836 */ /* 0x000fe20000000000 */
[----:B------:R-:W5:Y:S01]  /*10f20*/  LD.E.128 R44, desc[UR54][R44.64] ;  /* 0x000000362c2c7980 */ /* 0x000f62000c101d00 */
[C---:B------:R-:W-:Y:S01]  /*10f30*/  IMAD R81, R208.reuse, UR5, R81 ;  /* 0x00000005d0517c24 */ /* 0x040fe2000f8e0251 */
[----:B------:R-:W-:Y:S01]  /*10f40*/  SEL R24, RZ, 0xffffffff, P3 ;  /* 0xffffffffff187807 */ /* 0x000fe20001800000 */
[----:B------:R-:W-:Y:S01]  /*10f50*/  IMAD.WIDE.U32 R20, R208, UR4, R20 ;  /* 0x00000004d0147c25 */ /* 0x000fe2000f8e0014 */
[----:B------:R-:W5:Y:S01]  /*10f60*/  LD.E.128 R48, desc[UR54][R48.64] ;  /* 0x0000003630307980 */ /* 0x000f62000c101d00 */
[----:B------:R-:W-:Y:S01]  /*10f70*/  ISETP.GE.AND P2, PT, R187, R90, PT ;  /* 0x0000005abb00720c */ /* 0x000fe20003f46270 */
[----:B------:R-:W-:-:S02]  /*10f80*/  ULDC.64 UR4, c[0x0][0xbe8] ;  /* 0x0002fa0000047ab9 */ /* 0x000fc40000000a00 */
[----:B------:R-:W5:Y:S01]  /*10f90*/  LD.E.128 R52, desc[UR54][R52.64] ;  /* 0x0000003634347980 */ /* 0x000f62000c101d00 */
[----:B------:R-:W-:-:S03]  /*10fa0*/  VIADD R86, R187, 0x80 ;  /* 0x00000080bb567836 */ /* 0x000fc60000000000 */
[----:B------:R-:W5:Y:S01]  /*10fb0*/  LD.E.128 R56, desc[UR54][R56.64] ;  /* 0x0000003638387980 */ /* 0x000f62000c101d00 */
[----:B------:R-:W-:-:S03]  /*10fc0*/  VIADD R87, R187, 0xc0 ;  /* 0x000000c0bb577836 */ /* 0x000fc60000000000 */
[----:B------:R-:W5:Y:S04]  /*10fd0*/  LD.E.128 R60, desc[UR54][R60.64] ;  /* 0x000000363c3c7980 */ /* 0x000f68000c101d00 */
[----:B------:R-:W5:Y:S04]  /*10fe0*/  LD.E.128 R64, desc[UR54][R64.64] ;  /* 0x0000003640407980 */ /* 0x000f68000c101d00 */
[----:B------:R-:W5:Y:S04]  /*10ff0*/  LD.E.128 R68, desc[UR54][R68.64] ;  /* 0x0000003644447980 */ /* 0x000f68000c101d00 */
[----:B------:R-:W5:Y:S04]  /*11000*/  LD.E.128 R72, desc[UR54][R72.64] ;  /* 0x0000003648487980 */ /* 0x000f68000c101d00 */
[----:B------:R-:W5:Y:S01]  /*11010*/  LD.E.128 R76, desc[UR54][R76.64] ;  /* 0x000000364c4c7980 */ /* 0x000f62000c101d00 */
[----:B------:R-:W-:Y:S01]  /*11020*/  IMAD.IADD R21, R21, 0x1, R81 ;  /* 0x0000000115157824 */ /* 0x000fe200078e0251 */
[----:B------:R-:W-:Y:S01]  /*11030*/  ISETP.GE.AND P0, PT, R0, R85, PT ;  /* 0x000000550000720c */ /* 0x000fe20003f06270 */
[----:B------:R-:W-:Y:S01]  /*11040*/  IMAD.SHL.U32 R81, R24, 0x2, RZ ;  /* 0x0000000218517824 */ /* 0x000fe200078e00ff */
[----:B------:R-:W-:Y:S01]  /*11050*/  @!PT LDS RZ, [RZ] ;  /* 0x00000000fffff984 */ /* 0x000fe20000000800 */
[----:B------:R-:W-:Y:S01]  /*11060*/  @!PT LDS RZ, [RZ] ;  /* 0x00000000fffff984 */ /* 0x000fe20000000800 */
[----:B------:R-:W-:Y:S01]  /*11070*/  @!PT LDS RZ, [RZ] ;  /* 0x00000000fffff984 */ /* 0x000fe20000000800 */
[----:B------:R-:W-:Y:S01]  /*11080*/  @!PT LDS RZ, [RZ] ;  /* 0x00000000fffff984 */ /* 0x000fe20000000800 */
[----:B------:R1:W-:Y:S06]  /*11090*/  MEMBAR.ALL.CTA ;  /* 0x0000000000007992 */ /* 0x0003ec0000008000 */
[----:B-1----:R-:W1:Y:S01]  /*110a0*/  FENCE.VIEW.ASYNC.S ;  /* 0x00000000000073c6 */ /* 0x002e620000000000 */
        /* <DEDUP_REMOVED lines=60> */
.L_x_3736:
[----:B------:R-:W-:Y:S05]  /*11470*/  BSYNC B1 ;  /* 0x0000000000017941 */ /* 0x000fea0003800000 */
.L_x_3735:
[----:B------:R-:W-:Y:S05]  /*11480*/  @P0 BRA `(.L_x_3737) ;  /* 0x0000000c00040947 */ /* 0x000fea0003800000 */
[----:B-1---5:R-:W-:Y:S01]  /*11490*/  IADD3 R7, P0, R80, 0x20, RZ ;  /* 0x0000002050077810 */ /* 0x022fe20007f1e0ff */
[----:B------:R-:W-:Y:S01]  /*114a0*/  ULDC.64 UR4, c[0x0][0xbd8] ;  /* 0x0002f60000047ab9 */ /* 0x000fe20000000a00 */
[----:B------:R-:W-:Y:S01]  /*114b0*/  IMAD.MOV.U32 R4, RZ, RZ, R82 ;  /* 0x000000ffff047224 */ /* 0x000fe200078e0052 */
[-C--:B------:R-:W-:Y:S01]  /*114c0*/  ISETP.GE.AND P4, PT, R3, R90.reuse, PT ;  /* 0x0000005a0300720c */ /* 0x080fe20003f86270 */
        /* <DEDUP_REMOVED lines=8> */
[----:B------:R-:W-:-:S03]  /*11550*/  ISETP.GE.AND P0, PT, R89, R90, PT ;  /* 0x0000005a5900720c */ /* 0x000fc60003f06270 */
        /* <DEDUP_REMOVED lines=17> */
.L_x_3732:
        /* <DEDUP_REMOVED lines=21> */
[----:B---3--:R-:W-:-:S07]  /*117c0*/  IADD3 R0, -R7, R0, RZ ;  /* 0x0000000007007210 */ /* 0x008fce0007ffe1ff */
.L_x_3738:
        /* <DEDUP_REMOVED lines=29> */
.L_x_3740:
[----:B------:R-:W-:Y:S05]  /*119a0*/  BSYNC B1 ;  /* 0x0000000000017941 */ /* 0x000fea0003800000 */
.L_x_3739:
[----:B------:R-:W-:Y:S01]  /*119b0*/  ULDC.64 UR4, c[0x0][0xba0] ;  /* 0x0002e80000047ab9 */ /* 0x000fe20000000a00 */
[----:B---3--:R-:W-:Y:S01]  /*119c0*/  IMAD.MOV.U32 R4, RZ, RZ, R187 ;  /* 0x000000ffff047224 */ /* 0x008fe200078e00bb */
[C---:B--2---:R-:W-:Y:S01]  /*119d0*/  ISETP.GE.AND P2, PT, R187.reuse, R12, PT ;  /* 0x0000000cbb00720c */ /* 0x044fe20003f46270 */
[----:B----4-:R-:W-:Y:S01]  /*119e0*/  IMAD.MOV.U32 R5, RZ, RZ, R10 ;  /* 0x000000ffff057224 */ /* 0x010fe200078e000a */
[----:B------:R-:W-:Y:S01]  /*119f0*/  BSSY B1, `(.L_x_3741) ;  /* 0x000004d000017945 */ /* 0x000fe20003800000 */
[----:B------:R-:W-:Y:S02]  /*11a00*/  IMAD R6, R8, UR4, RZ ;  /* 0x0000000408067c24 */ /* 0x000fe4000f8e02ff */
        /* <DEDUP_REMOVED lines=8> */
[----:B------:R-:W-:Y:S02]  /*11a90*/  IMAD R3, R213, -0x40, R0 ;  /* 0xffffffc0d5037824 */ /* 0x000fe400078e0200 */
[C---:B------:R-:W-:Y:S02]  /*11aa0*/  VIADD R0, R192.reuse, 0x20 ;  /* 0x00000020c0007836 */ /* 0x040fe40000000000 */
[----:B------:R-:W-:Y:S01]  /*11ab0*/  IMAD R7, R9, UR4, RZ ;  /* 0x0000000409077c24 */ /* 0x000fe2000f8e02ff */
[-C--:B------:R-:W-:Y:S01]  /*11ac0*/  ISETP.GE.AND P1, PT, R192, R3.reuse, PT ;  /* 0x00000003c000720c */ /* 0x080fe20003f26270 */
[----:B------:R-:W-:Y:S01]  /*11ad0*/  VIADD R21, R187, 0xc0 ;  /* 0x000000c0bb157836 */ /* 0x000fe20000000000 */
[----:B------:R-:W-:Y:S01]  /*11ae0*/  ISETP.GE.AND P0, PT, R0, R3, PT ;  /* 0x000000030000720c */ /* 0x000fe20003f06270 */
[C---:B------:R-:W-:Y:S01]  /*11af0*/  IMAD R7, R208.reuse, UR5, R7 ;  /* 0x00000005d0077c24 */ /* 0x040fe2000f8e0207 */
[----:B------:R-:W-:Y:S01]  /*11b00*/  SEL R0, RZ, 0x1, P2 ;  /* 0x00000001ff007807 */ /* 0x000fe20001000000 */
[----:B------:R-:W-:Y:S01]  /*11b10*/  IMAD.WIDE.U32 R4, R208, UR4, R4 ;  /* 0x00000004d0047c25 */ /* 0x000fe2000f8e0004 */
[-C--:B------:R-:W-:Y:S01]  /*11b20*/  ISETP.GE.AND P2, PT, R15, R12.reuse, PT ;  /* 0x0000000c0f00720c */ /* 0x080fe20003f46270 */
[----:B------:R-:W-:Y:S01]  /*11b30*/  ULDC.64 UR4, c[0x0][0xbe8] ;  /* 0x0002fa0000047ab9 */ /* 0x000fe20000000a00 */
[-C--:B------:R-:W-:Y:S01]  /*11b40*/  ISETP.GE.AND P3, PT, R21, R12.reuse, PT ;  /* 0x0000000c1500720c */ /* 0x080fe20003f66270 */
[----:B------:R-:W-:Y:S01]  /*11b50*/  IMAD.SHL.U32 R3, R6, 0x2, RZ ;  /* 0x0000000206037824 */ /* 0x000fe200078e00ff */
[----:B------:R-:W-:Y:S01]  /*11b60*/  IADD3 R5, R5, R7, RZ ;  /* 0x0000000705057210 */ /* 0x000fe20007ffe0ff */
[C---:B------:R-:W-:Y:S01]  /*11b70*/  VIADD R29, R187.reuse, 0x100 ;  /* 0x00000100bb1d7836 */ /* 0x040fe20000000000 */
[----:B------:R-:W-:Y:S01]  /*11b80*/  SEL R6, RZ, 0x8, P3 ;  /* 0x00000008ff067807 */ /* 0x000fe20001800000 */
[----:B------:R-:W-:Y:S01]  /*11b90*/  VIADD R31, R187, 0x140 ;  /* 0x00000140bb1f7836 */ /* 0x000fe20000000000 */
[----:B------:R-:W-:Y:S01]  /*11ba0*/  LOP3.LUT R0, R3, 0x2, R0, 0xe2, !PT ;  /* 0x0000000203007812 */ /* 0x000fe200078ee200 */
[C---:B------:R-:W-:Y:S01]  /*11bb0*/  VIADD R7, R187.reuse, 0x180 ;  /* 0x00000180bb077836 */ /* 0x040fe20000000000 */
[----:B------:R-:W-:Y:S01]  /*11bc0*/  SEL R3, RZ, 0x4, P2 ;  /* 0x00000004ff037807 */ /* 0x000fe20001000000 */
[----:B------:R-:W-:Y:S01]  /*11bd0*/  VIADD R9, R187, 0x1c0 ;  /* 0x000001c0bb097836 */ /* 0x000fe20000000000 */
[----:B------:R-:W-:-:S02]  /*11be0*/  ISETP.GE.AND P2, PT, R29, R12, PT ;  /* 0x0000000c1d00720c */ /* 0x000fc40003f46270 */
[-C--:B------:R-:W-:Y:S02]  /*11bf0*/  ISETP.GE.AND P3, PT, R31, R12.reuse, PT ;  /* 0x0000000c1f00720c */ /* 0x080fe40003f66270 */
[----:B------:R-:W-:Y:S02]  /*11c00*/  ISETP.GE.AND P4, PT, R7, R12, PT ;  /* 0x0000000c0700720c */ /* 0x000fe40003f86270 */
[----:B------:R-:W-:Y:S01]  /*11c10*/  LOP3.LUT R3, R6, R0, R3, 0xfe, !PT ;  /* 0x0000000006037212 */ /* 0x000fe200078efe03 */
[----:B------:R-:W-:Y:S01]  /*11c20*/  IMAD R0, R215, UR4, RZ ;  /* 0x00000004d7007c24 */ /* 0x000fe2000f8e02ff */
[----:B------:R-:W-:Y:S02]  /*11c30*/  SEL R6, RZ, 0x10, P2 ;  /* 0x00000010ff067807 */ /* 0x000fe40001000000 */
[----:B------:R-:W-:Y:S02]  /*11c40*/  SEL R7, RZ, 0x20, P3 ;  /* 0x00000020ff077807 */ /* 0x000fe40001800000 */
[----:B------:R-:W-:-:S02]  /*11c50*/  SEL R8, RZ, 0x40, P4 ;  /* 0x00000040ff087807 */ /* 0x000fc40002000000 */
[----:B------:R-:W-:Y:S01]  /*11c60*/  LOP3.LUT R11, R7, R3, R6, 0xfe, !PT ;  /* 0x00000003070b7212 */ /* 0x000fe200078efe06 */
[----:B------:R-:W-:Y:S01]  /*11c70*/  IMAD R3, R211, UR5, R0 ;  /* 0x00000005d3037c24 */ /* 0x000fe2000f8e0200 */
[----:B------:R-:W-:Y:S01]  /*11c80*/  ISETP.GE.AND P2, PT, R9, R12, PT ;  /* 0x0000000c0900720c */ /* 0x000fe20003f46270 */
[----:B------:R-:W-:Y:S01]  /*11c90*/  IMAD.WIDE.U32 R6, R211, UR4, R4 ;  /* 0x00000004d3067c25 */ /* 0x000fe2000f8e0004 */
[--C-:B------:R-:W-:Y:S02]  /*11ca0*/  SHF.R.S32.HI R9, RZ, 0x1f, R192.reuse ;  /* 0x0000001fff097819 */ /* 0x100fe400000114c0 */
        /* <DEDUP_REMOVED lines=8> */
[----:B------:R-:W-:Y:S01]  /*11d30*/  MOV R5, R11 ;  /* 0x0000000b00057202 */ /* 0x000fe20000000f00 */
        /* <DEDUP_REMOVED lines=10> */
[C---:B------:R-:W-:Y:S02]  /*11de0*/  LEA R34, P1, R4.reuse, UR4, 0x1 ;  /* 0x0000000404227c11 */ /* 0x040fe4000f8208ff */
[-C--:B------:R-:W-:Y:S02]  /*11df0*/  ISETP.GE.AND P2, PT, R31, R12.reuse, PT ;  /* 0x0000000c1f00720c */ /* 0x080fe40003f46270 */
        /* <DEDUP_REMOVED lines=12> */
.L_x_3742:
[----:B------:R-:W-:Y:S05]  /*11ec0*/  BSYNC B1 ;  /* 0x0000000000017941 */ /* 0x000fea0003800000 */
.L_x_3741:
[----:B------:R-:W-:Y:S05]  /*11ed0*/  @P0 BRA `(.L_x_3737) ;  /* 0x0000000000700947 */ /* 0x000fea0003800000 */
[----:B------:R-:W-:Y:S01]  /*11ee0*/  IADD3 R3, P0, R8, 0x20, RZ ;  /* 0x0000002008037810 */ /* 0x000fe20007f1e0ff */
        /* <DEDUP_REMOVED lines=27> */
.L_x_3737:
[----:B------:R-:W-:Y:S05]  /*120a0*/  BSYNC B0 ;  /* 0x0000000000007941 */ /* 0x000fea0003800000 */
.L_x_3731:
[----:B------:R-:W-:Y:S02]  /*120b0*/  ULDC UR4, c[0x0][0xd14] ;  /* 0x0003450000047ab9 */ /* 0x000fe40000000800 */
[----:B-1----:R-:W-:-:S13]  /*120c0*/  ISETP.GE.AND P0, PT, R27, UR4, PT ;  /* 0x000000041b007c0c */ /* 0x002fda000bf06270 */
[----:B------:R-:W-:Y:S05]  /*120d0*/  @!P0 BRA `(.L_x_3743) ;  /* 0xfffffef000188947 */ /* 0x000fea000383ffff */
[----:B------:R-:W-:Y:S05]  /*120e0*/  BRA `(.L_x_3626) ;  /* 0x00000060007c7947 */ /* 0x000fea0003800000 */
.L_x_3624:
        /* <DEDUP_REMOVED lines=48> */
[----:B------:R-:W-:Y:S02]  /*123f0*/  @P0 LOP3.LUT R4, R4, 0x2, RZ, 0xfc, !PT ;  /* 0x0000000204040812 */ /* 0x000fe400078efcff */
[----:B0-----:R-:W-:-:S04]  /*12400*/  SEL R2, R2, RZ, P0 ;  /* 0x000000ff02027207 */ /* 0x001fc80000000000 */
[----:B------:R-:W-:-:S05]  /*12410*/  IADD3 R2, R3, R2, RZ ;  /* 0x0000000203027210 */ /* 0x000fca0007ffe0ff */
[----:B------:R-:W0:Y:S02]  /*12420*/  SHFL.IDX PT, R5, R2, 0x1f, 0x1f ;  /* 0x03e01f0002057f89 */ /* 0x000e2400000e0000 */
[----:B0-----:R-:W-:-:S04]  /*12430*/  IMAD R5, R5, UR4, RZ ;  /* 0x0000000405057c24 */ /* 0x001fc8000f8e02ff */
[----:B------:R-:W-:Y:S01]  /*12440*/  IMAD.MOV.U32 R6, RZ, RZ, R5 ;  /* 0x000000ffff067224 */ /* 0x000fe200078e0005 */
[----:B-1----:R-:W-:-:S13]  /*12450*/  ISETP.GT.AND P0, PT, R5, UR6, PT ;  /* 0x0000000605007c0c */ /* 0x002fda000bf04270 */
[----:B------:R-:W-:Y:S05]  /*12460*/  @P0 BRA `(.L_x_3744) ;  /* 0x0000000000c00947 */ /* 0x000fea0003800000 */
[----:B------:R-:W-:Y:S01]  /*12470*/  IMAD.MOV.U32 R5, RZ, RZ, R6 ;  /* 0x000000ffff057224 */ /* 0x000fe200078e0006 */
[----:B------:R-:W-:Y:S01]  /*12480*/  ULDC UR5, c[0x0][0xd14] ;  /* 0x0003450000057ab9 */ /* 0x000fe20000000800 */
[----:B------:R-:W-:Y:S01]  /*12490*/  IMAD.MOV.U32 R19, RZ, RZ, RZ ;  /* 0x000000ffff137224 */ /* 0x000fe200078e00ff */
[----:B------:R-:W-:Y:S01]  /*124a0*/  ULDC UR7, c[0x0][0xd14] ;  /* 0x0003450000077ab9 */ /* 0x000fe20000000800 */
[----:B------:R-:W-:-:S05]  /*124b0*/  ULDC UR4, c[0x0][0xd10] ;  /* 0x0003440000047ab9 */ /* 0x000fca0000000800 */
.L_x_3748:
        /* <DEDUP_REMOVED lines=16> */
.L_x_3747:
[----:B------:R-:W-:Y:S05]  /*125c0*/  BSYNC B0 ;  /* 0x0000000000007941 */ /* 0x000fea0003800000 */
.L_x_3746:
        /* <DEDUP_REMOVED lines=26> */
.L_x_3744:
        /* <DEDUP_REMOVED lines=16> */
.L_x_3749:
        /* <DEDUP_REMOVED lines=25> */
.L_x_3745:
[----:B------:R-:W-:Y:S01]  /*12a00*/  IMAD.MOV.U32 R17, RZ, RZ, RZ ;  /* 0x000000ffff117224 */ /* 0x000fe200078e00ff */
[----:B------:R-:W-:Y:S01]  /*12a10*/  MOV R18, RZ ;  /* 0x000000ff00127202 */ /* 0x000fe20000000f00 */
[----:B------:R-:W-:-:S07]  /*12a20*/  IMAD.U32 R16, RZ, RZ, UR6 ;  /* 0x00000006ff107e24 */ /* 0x000fce000f8e00ff */
.L_x_3750:
[----:B------:R-:W0:Y:S01]  /*12a30*/  S2R R0, SR_TID.X ;  /* 0x0000000000007919 */ /* 0x000e220000002100 */
        /* <DEDUP_REMOVED lines=11> */
[----:B------:R0:W-:Y:S03]  /*12af0*/  STL [R1+0x28], RZ ;  /* 0x000028ff01007387 */ /* 0x0001e60000100800 */
[----:B------:R-:W-:Y:S05]  /*12b00*/  @P0 BRA `(.L_x_3751) ;  /* 0x0000005400140947 */ /* 0x000fea0003800000 */
[----:B0-----:R-:W-:Y:S01]  /*12b10*/  IMAD.MOV.U32 R0, RZ, RZ, 0x1 ;  /* 0x00000001ff007424 */ /* 0x001fe200078e00ff */
[----:B------:R-:W-:Y:S01]  /*12b20*/  STL [R1+0x28], RZ ;  /* 0x000028ff01007387 */ /* 0x000fe20000100800 */
[----:B------:R-:W-:Y:S01]  /*12b30*/  ULDC UR4, c[0x0][0xc] ;  /* 0x0000030000047ab9 */ /* 0x000fe20000000800 */
[----:B------:R-:W-:Y:S02]  /*12b40*/  IMAD.MOV.U32 R2, RZ, RZ, 0x1 ;  /* 0x00000001ff027424 */ /* 0x000fe400078e00ff */
[----:B------:R0:W-:Y:S04]  /*12b50*/  STL [R1+0xc], R0 ;  /* 0x00000c0001007387 */ /* 0x0001e80000100800 */
[----:B------:R1:W-:Y:S04]  /*12b60*/  STL [R1+0x4], RZ ;  /* 0x000004ff01007387 */ /* 0x0003e80000100800 */
[----:B------:R1:W-:Y:S01]  /*12b70*/  STL [R1], RZ ;  /* 0x000000ff01007387 */ /* 0x0003e20000100800 */
[----:B0-----:R-:W-:-:S03]  /*12b80*/  IMAD.U32 R0, RZ, RZ, UR4 ;  /* 0x00000004ff007e24 */ /* 0x001fc6000f8e00ff */
[----:B------:R1:W-:Y:S04]  /*12b90*/  STL [R1+0x8], R2 ;  /* 0x0000080201007387 */ /* 0x0003e80000100800 */
[----:B------:R1:W-:Y:S02]  /*12ba0*/  STL [R1+0x38], R0 ;  /* 0x0000380001007387 */ /* 0x0003e40000100800 */
.L_x_3833:
[----:B-1-3--:R-:W0:Y:S02]  /*12bb0*/  LDC.64 R2, c[0x0][0xd60] ;  /* 0x00035800ff027b82 */ /* 0x00ae240000000a00 */
[----:B0-----:R-:W-:-:S05]  /*12bc0*/  IMAD.WIDE R2, R19, 0x4, R2 ;  /* 0x0000000413027825 */ /* 0x001fca00078e0202 */
[----:B--2---:R-:W2:Y:S01]  /*12bd0*/  LDG.E R11, desc[UR54][R2.64] ;  /* 0x00000036020b7981 */ /* 0x004ea2000c1e1900 */
[----:B------:R-:W-:Y:S05]  /*12be0*/  YIELD ;  /* 0x0000000000007946 */ /* 0x000fea0003800000 */
[----:B------:R-:W-:Y:S01]  /*12bf0*/  ULDC.64 UR4, c[0x0][0xb20] ;  /* 0x0002c80000047ab9 */ /* 0x000fe20000000a00 */
[----:B------:R-:W-:Y:S01]  /*12c00*/  IMAD.MOV.U32 R6, RZ, RZ, RZ ;  /* 0x000000ffff067224 */ /* 0x000fe200078e00ff */
[----:B------:R-:W-:Y:S01]  /*12c10*/  ISETP.NE.U32.AND P0, PT, RZ, UR4, PT ;  /* 0x00000004ff007c0c */ /* 0x000fe2000bf05070 */
[----:B------:R-:W-:Y:S01]  /*12c20*/  IMAD.MOV.U32 R4, RZ, RZ, RZ ;  /* 0x000000ffff047224 */ /* 0x000fe200078e00ff */
        /* <DEDUP_REMOVED lines=39> */
[----:B------:R-:W-:-:S06]  /*12ea0*/  IMAD.U32 R0, RZ, RZ, UR4 ;  /* 0x00000004ff007e24 */ /* 0x000fcc000f8e00ff */
        /* <DEDUP_REMOVED lines=9> */
[----:B--2---:R-:W-:-:S07]  /*12f40*/  IADD3 R0, -R8, R0, RZ ;  /* 0x0000000008007210 */ /* 0x004fce0007ffe1ff */
.L_x_3752:
        /* <DEDUP_REMOVED lines=40> */
.L_x_3876:
[----:B------:R-:W-:-:S03]  /*131d0*/  UMOV UR4, 0xffffffff ;  /* 0xffffffff00047882 */ /* 0x000fc60000000000 */
[----:B------:R-:W-:Y:S05]  /*131e0*/  BRA.DIV UR4, `(.L_x_3756) ;  /* 0x0000005a04947947 */ /* 0x000fea000b800000 */
[----:B------:R-:W-:-:S13]  /*131f0*/  ELECT P6, URZ, PT ;  /* 0x00000000003f782f */ /* 0x000fda00038c0000 */
.L_x_3879:
[----:B------:R-:W2:Y:S01]  /*13200*/  LDL R5, [R1+0x28] ;  /* 0x0000280001057983 */ /* 0x000ea20000100800 */
[----:B------:R-:W-:Y:S02]  /*13210*/  MOV R8, 0x400 ;  /* 0x0000040000087802 */ /* 0x000fe40000000f00 */
[----:B--2---:R-:W-:-:S04]  /*13220*/  IADD3 R5, R5, 0x1, RZ ;  /* 0x0000000105057810 */ /* 0x004fc80007ffe0ff */
        /* <DEDUP_REMOVED lines=8> */
.L_x_3880:
        /* <DEDUP_REMOVED lines=8> */
.L_x_3881:
        /* <DEDUP_REMOVED lines=11> */
.L_x_3761:
[----:B-1----:R-:W2:Y:S01]  /*133e0*/  LDL R8, [R1+0x4] ;  /* 0x0000040001087983 */ /* 0x002ea20000100800 */
[----:B------:R-:W-:Y:S01]  /*133f0*/  R2UR UR9, R6 ;  /* 0x00000000060972ca */ /* 0x000fe200000e0000 */
[----:B------:R-:W-:Y:S01]  /*13400*/  ULDC.64 UR6, c[0x0][0x198] ;  /* 0x0000660000067ab9 */ /* 0x000fe20000000a00 */
[----:B------:R-:W-:Y:S01]  /*13410*/  R2UR UR12, R3 ;  /* 0x00000000030c72ca */ /* 0x000fe200000e0000 */
[----:B------:R-:W-:Y:S01]  /*13420*/  UIADD3 UR4, UP0, UR6, 0x570, URZ ;  /* 0x0000057006047890 */ /* 0x000fe2000ff1e03f */
[----:B------:R-:W-:Y:S01]  /*13430*/  R2UR UR13, R2 ;  /* 0x00000000020d72ca */ /* 0x000fe200000e0000 */
[----:B------:R-:W-:Y:S01]  /*13440*/  UMOV UR10, URZ ;  /* 0x0000003f000a7c82 */ /* 0x000fe20008000000 */
[----:B------:R-:W-:Y:S01]  /*13450*/  UMOV UR6, 0x0 ;  /* 0x0000000000067882 */ /* 0x000fe20000000000 */
[----:B------:R-:W-:-:S03]  /*13460*/  UIADD3.X UR5, URZ, UR7, URZ, UP0, !UPT ;  /* 0x000000073f057290 */ /* 0x000fc600087fe43f */
[----:B------:R-:W-:-:S03]  /*13470*/  UMOV UR7, 0x12f00000 ;  /* 0x12f0000000077882 */ /* 0x000fc60000000000 */
        /* <DEDUP_REMOVED lines=10> */
.L_x_3882:
        /* <DEDUP_REMOVED lines=8> */
.L_x_3763:
[----:B01----:R-:W2:Y:S01]  /*135a0*/  LDL R9, [R1+0x4] ;  /* 0x0000040001097983 */ /* 0x003ea20000100800 */
[----:B------:R-:W-:Y:S01]  /*135b0*/  R2UR UR9, R6 ;  /* 0x00000000060972ca */ /* 0x000fe200000e0000 */
[----:B------:R-:W-:Y:S01]  /*135c0*/  ULDC.64 UR24, c[0x0][0x198] ;  /* 0x0000660000187ab9 */ /* 0x000fe20000000a00 */
        /* <DEDUP_REMOVED lines=8> */
[----:B------:R-:W-:Y:S01]  /*13650*/  UMOV UR16, 0x40 ;  /* 0x0000004000107882 */ /* 0x000fe20000000000 */
[----:B------:R-:W-:-:S02]  /*13660*/  UMOV UR18, 0x80 ;  /* 0x0000008000127882 */ /* 0x000fc40000000000 */
[----:B------:R-:W-:Y:S01]  /*13670*/  UIADD3 UR9, UR9, 0x388b0, URZ ;  /* 0x000388b009097890 */ /* 0x000fe2000fffe03f */
        /* <DEDUP_REMOVED lines=38> */
.L_x_3759:
[----:B------:R-:W-:Y:S05]  /*138e0*/  BSYNC B1 ;  /* 0x0000000000017941 */ /* 0x000fea0003800000 */
.L_x_3758:
[----:B0-----:R-:W2:Y:S04]  /*138f0*/  LDL.LU R6, [R1+0x4] ;  /* 0x0000040001067983 */ /* 0x001ea80000300800 */
[----:B------:R-:W3:Y:S01]  /*13900*/  LDL.LU R9, [R1+0xc] ;  /* 0x00000c0001097983 */ /* 0x000ee20000300800 */
[----:B------:R-:W-:Y:S01]  /*13910*/  PLOP3.LUT P2, PT, PT, PT, PT, 0x8, 0x0 ;  /* 0x000000000000781c */ /* 0x000fe20003f4e170 */
[----:B--2---:R-:W-:-:S05]  /*13920*/  VIADD R6, R6, 0x1 ;  /* 0x0000000106067836 */ /* 0x004fca0000000000 */
[----:B------:R-:W-:-:S04]  /*13930*/  ISETP.NE.AND P0, PT, R6, 0x2, PT ;  /* 0x000000020600780c */ /* 0x000fc80003f05270 */
[----:B------:R-:W-:-:S04]  /*13940*/  SEL R8, RZ, 0x1, P0 ;  /* 0x00000001ff087807 */ /* 0x000fc80000000000 */
[----:B---3--:R-:W-:Y:S02]  /*13950*/  LOP3.LUT R9, R9, R8, RZ, 0x3c, !PT ;  /* 0x0000000809097212 */ /* 0x008fe400078e3cff */
[----:B------:R-:W-:Y:S01]  /*13960*/  SEL R8, R6, RZ, P0 ;  /* 0x000000ff06087207 */ /* 0x000fe20000000000 */
[----:B------:R-:W-:Y:S02]  /*13970*/  VIADD R6, R0, 0xfffffffe ;  /* 0xfffffffe00067836 */ /* 0x000fe40000000000 */
[----:B------:R1:W-:Y:S03]  /*13980*/  STL [R1+0xc], R9 ;  /* 0x00000c0901007387 */ /* 0x0003e60000100800 */
[----:B------:R-:W-:Y:S01]  /*13990*/  ISETP.GE.AND P0, PT, R6, R4, PT ;  /* 0x000000040600720c */ /* 0x000fe20003f06270 */
[----:B------:R1:W-:-:S12]  /*139a0*/  STL [R1+0x4], R8 ;  /* 0x0000040801007387 */ /* 0x0003d80000100800 */
[----:B-1----:R-:W-:Y:S05]  /*139b0*/  @!P0 BRA `(.L_x_3754) ;  /* 0x0000000400cc8947 */ /* 0x002fea0003800000 */
[C---:B-----5:R-:W-:Y:S01]  /*139c0*/  LEA R6, R0.reuse, R7, 0x6 ;  /* 0x0000000700067211 */ /* 0x060fe200078e30ff */
[----:B------:R-:W-:-:S04]  /*139d0*/  VIADD R0, R0, 0xffffffff ;  /* 0xffffffff00007836 */ /* 0x000fc80000000000 */
[----:B------:R-:W-:-:S07]  /*139e0*/  VIADD R6, R6, 0xffffff80 ;  /* 0xffffff8006067836 */ /* 0x000fce0000000000 */
.L_x_3770:
        /* <DEDUP_REMOVED lines=9> */
.L_x_3883:
        /* <DEDUP_REMOVED lines=11> */
.L_x_3767:
[----:B-1----:R-:W2:Y:S01]  /*13b30*/  LDL R9, [R1+0x4] ;  /* 0x0000040001097983 */ /* 0x002ea20000100800 */
        /* <DEDUP_REMOVED lines=8> */
[----:B------:R-:W-:Y:S02]  /*13bc0*/  UMOV UR6, 0x0 ;  /* 0x0000000000067882 */ /* 0x000fe40000000000 */
[----:B------:R-:W-:-:S03]  /*13bd0*/  UMOV UR7, 0x12f00000 ;  /* 0x12f0000000077882 */ /* 0x000fc60000000000 */
[----:B------:R-:W-:Y:S01]  /*13be0*/  UIADD3 UR9, UR9, 0x38890, URZ ;  /* 0x0003889009097890 */ /* 0x000fe2000fffe03f */
[----:B--2---:R-:W-:-:S05]  /*13bf0*/  IMAD R9, R9, 0x2000, R5 ;  /* 0x0000200009097824 */ /* 0x004fca00078e0205 */
[----:B------:R-:W-:-:S13]  /*13c00*/  R2UR UR8, R9 ;  /* 0x00000000090872ca */ /* 0x000fda00000e0000 */
[----:B------:R-:W-:-:S09]  /*13c10*/  UIADD3 UR8, UR8, 0x22400, URZ ;  /* 0x0002240008087890 */ /* 0x000fd2000fffe03f */
[----:B------:R1:W-:Y:S01]  /*13c20*/  UTMALDG.4D [UR8], [UR4], desc[UR6] ;  /* 0x00000608040075b4 */ /* 0x0003e20008019000 */
[----:B------:R-:W2:Y:S02]  /*13c30*/  SYNCS.PHASECHK.TRANS64.TRYWAIT P1, [R7+URZ+0x388c0], R8 ;  /* 0x0388c008070075a7 */ /* 0x000ea4000802017f */
[----:B-12---:R-:W-:Y:S05]  /*13c40*/  @!P1 BRA `(.L_x_3768) ;  /* 0x00000050006c9947 */ /* 0x006fea0003800000 */
.L_x_3884:
        /* <DEDUP_REMOVED lines=8> */
.L_x_3769:
        /* <DEDUP_REMOVED lines=52> */
.L_x_3765:
[----:B------:R-:W-:Y:S05]  /*14010*/  BSYNC B1 ;  /* 0x0000000000017941 */ /* 0x000fea0003800000 */
.L_x_3764:
[----:B------:R-:W2:Y:S04]  /*14020*/  LDL.LU R7, [R1+0x4] ;  /* 0x0000040001077983 */ /* 0x000ea80000300800 */
[----:B------:R-:W3:Y:S01]  /*14030*/  LDL.LU R9, [R1+0xc] ;  /* 0x00000c0001097983 */ /* 0x000ee20000300800 */
[----:B------:R-:W-:Y:S02]  /*14040*/  VIADD R0, R0, 0xffffffff ;  /* 0xffffffff00007836 */ /* 0x000fe40000000000 */
[----:B------:R-:W-:Y:S02]  /*14050*/  VIADD R6, R6, 0xffffffc0 ;  /* 0xffffffc006067836 */ /* 0x000fe40000000000 */
[----:B--2---:R-:W-:-:S05]  /*14060*/  VIADD R7, R7, 0x1 ;  /* 0x0000000107077836 */ /* 0x004fca0000000000 */
[----:B------:R-:W-:-:S04]  /*14070*/  ISETP.NE.AND P0, PT, R7, 0x2, PT ;  /* 0x000000020700780c */ /* 0x000fc80003f05270 */
[----:B------:R-:W-:Y:S02]  /*14080*/  SEL R8, RZ, 0x1, P0 ;  /* 0x00000001ff087807 */ /* 0x000fe40000000000 */
[----:B------:R-:W-:Y:S02]  /*14090*/  SEL R7, R7, RZ, P0 ;  /* 0x000000ff07077207 */ /* 0x000fe40000000000 */
[----:B---3--:R-:W-:Y:S02]  /*140a0*/  LOP3.LUT R9, R9, R8, RZ, 0x3c, !PT ;  /* 0x0000000809097212 */ /* 0x008fe400078e3cff */
[----:B------:R-:W-:-:S03]  /*140b0*/  ISETP.GT.AND P0, PT, R0, R4, PT ;  /* 0x000000040000720c */ /* 0x000fc60003f04270 */
[----:B------:R1:W-:Y:S04]  /*140c0*/  STL [R1+0xc], R9 ;  /* 0x00000c0901007387 */ /* 0x0003e80000100800 */
[----:B------:R1:W-:Y:S06]  /*140d0*/  STL [R1+0x4], R7 ;  /* 0x0000040701007387 */ /* 0x0003ec0000100800 */
[----:B------:R-:W-:Y:S05]  /*140e0*/  @P0 BRA `(.L_x_3770) ;  /* 0xfffffff800400947 */ /* 0x000fea000383ffff */
.L_x_3754:
[----:B------:R-:W-:Y:S05]  /*140f0*/  BSYNC B0 ;  /* 0x0000000000007941 */ /* 0x000fea0003800000 */
.L_x_3753:
[----:B-1---5:R-:W2:Y:S01]  /*14100*/  LDL R7, [R1+0x2c] ;  /* 0x00002c0001077983 */ /* 0x022ea20000100800 */
        /* <DEDUP_REMOVED lines=9> */
[----:B------:R-:W2:Y:S01]  /*141a0*/  LDL R7, [R1+0x38] ;  /* 0x0000380001077983 */ /* 0x000ea20000100800 */
[----:B------:R-:W-:Y:S01]  /*141b0*/  VOTEU.ANY UR4, UPT, PT ;  /* 0x0000000000047886 */ /* 0x000fe200038e0100 */
[----:B0-----:R-:W0:Y:S01]  /*141c0*/  LDC.64 R2, c[0x0][0xd38] ;  /* 0x00034e00ff027b82 */ /* 0x001e220000000a00 */
[----:B------:R-:W1:Y:S08]  /*141d0*/  FLO.U32 R0, UR4 ;  /* 0x0000000400007d00 */ /* 0x000e7000080e0000 */
[----:B------:R-:W0:Y:S01]  /*141e0*/  POPC R5, UR4 ;  /* 0x0000000400057d09 */ /* 0x000e220008000000 */
[----:B--2---:R-:W-:-:S02]  /*141f0*/  R2UR UR5, R7 ;  /* 0x00000000070572ca */ /* 0x004fc400000e0000 */
[----:B------:R-:W1:Y:S02]  /*14200*/  S2R R7, SR_LANEID ;  /* 0x0000000000077919 */ /* 0x000e640000000000 */
[----:B-1----:R-:W-:-:S13]  /*14210*/  ISETP.EQ.U32.AND P0, PT, R0, R7, PT ;  /* 0x000000070000720c */ /* 0x002fda0003f02070 */
[----:B0-----:R-:W2:Y:S01]  /*14220*/  @P0 ATOMG.E.ADD.STRONG.GPU PT, R3, desc[UR54][R2.64], R5 ;  /* 0x00000005020309a8 */ /* 0x001ea200081ee1f6 */
[----:B------:R-:W0:Y:S02]  /*14230*/  S2R R4, SR_LTMASK ;  /* 0x0000000000047919 */ /* 0x000e240000003900 */
[----:B0-----:R-:W-:-:S04]  /*14240*/  LOP3.LUT R4, R4, UR4, RZ, 0xc0, !PT ;  /* 0x0000000404047c12 */ /* 0x001fc8000f8ec0ff */
[----:B------:R-:W0:Y:S01]  /*14250*/  POPC R7, R4 ;  /* 0x0000000400077309 */ /* 0x000e220000000000 */
[----:B--2---:R-:W0:Y:S02]  /*14260*/  SHFL.IDX PT, R0, R3, R0, 0x1f ;  /* 0x00001f0003007589 */ /* 0x004e2400000e0000 */
[----:B0-----:R-:W-:Y:S01]  /*14270*/  IADD3 R16, R0, UR5, R7 ;  /* 0x0000000500107c10 */ /* 0x001fe2000fffe007 */
[----:B------:R-:W-:Y:S06]  /*14280*/  BRA `(.L_x_3773) ;  /* 0x0000003000bc7947 */ /* 0x000fec0003800000 */
.L_x_3772:
        /* <DEDUP_REMOVED lines=23> */
.L_x_3774:
        /* <DEDUP_REMOVED lines=9> */
[----:B------:R-:W-:Y:S01]  /*14490*/  MOV R4, UR6 ;  /* 0x0000000600047c02 */ /* 0x000fe20008000f00 */
[----:B------:R-:W-:Y:S02]  /*144a0*/  IMAD.U32 R5, RZ, RZ, UR7 ;  /* 0x00000007ff057e24 */ /* 0x000fe4000f8e00ff */
[----:B------:R-:W-:Y:S02]  /*144b0*/  IMAD.U32 R6, RZ, RZ, UR8 ;  /* 0x00000008ff067e24 */ /* 0x000fe4000f8e00ff */
[----:B------:R-:W-:-:S02]  /*144c0*/  IMAD.U32 R7, RZ, RZ, UR9 ;  /* 0x00000009ff077e24 */ /* 0x000fc4000f8e00ff */
[----:B------:R-:W-:Y:S02]  /*144d0*/  IMAD.U32 R10, RZ, RZ, UR4 ;  /* 0x00000004ff0a7e24 */ /* 0x000fe4000f8e00ff */
[----:B------:R-:W-:Y:S02]  /*144e0*/  IMAD.U32 R11, RZ, RZ, UR5 ;  /* 0x00000005ff0b7e24 */ /* 0x000fe4000f8e00ff */
[----:B------:R-:W-:Y:S02]  /*144f0*/  IMAD.MOV.U32 R8, RZ, RZ, 0x70 ;  /* 0x00000070ff087424 */ /* 0x000fe400078e00ff */
[----:B------:R-:W-:Y:S02]  /*14500*/  IMAD.MOV.U32 R12, RZ, RZ, 0x1 ;  /* 0x00000001ff0c7424 */ /* 0x000fe400078e00ff */
[----:B0-----:R-:W-:-:S07]  /*14510*/  IMAD.MOV.U32 R13, RZ, RZ, RZ ;  /* 0x000000ffff0d7224 */ /* 0x001fce00078e00ff */
[----:B------:R-:W-:-:S07]  /*14520*/  LEPC R20, `(.L_x_3776) ;  /* 0x000000001014794e */ /* 0x000fce0000000000 */
[----:B-1----:R-:W-:Y:S05]  /*14530*/  CALL.ABS.NOINC R2 ;  /* 0x0000000002007343 */ /* 0x002fea0003c00000 */
.L_x_3776:
[----:B------:R-:W-:Y:S01]  /*14540*/  MOV R2, 0x0 ;  /* 0x0000000000027802 */ /* 0x000fe20000000f00 */
[----:B------:R-:W-:Y:S01]  /*14550*/  ULDC.64 UR4, c[0x4][0x108] ;  /* 0x0100420000047ab9 */ /* 0x000fe20000000a00 */
[----:B------:R-:W-:Y:S01]  /*14560*/  ULDC.64 UR6, c[0x4][0x110] ;  /* 0x0100440000067ab9 */ /* 0x000fe20000000a00 */
[----:B------:R-:W-:Y:S01]  /*14570*/  ULDC.64 UR8, c[0x4][0x48] ;  /* 0x0100120000087ab9 */ /* 0x000fe20000000a00 */
[----:B------:R-:W-:Y:S01]  /*14580*/  IMAD.U32 R4, RZ, RZ, UR4 ;  /* 0x00000004ff047e24 */ /* 0x000fe2000f8e00ff */
[----:B------:R-:W-:Y:S01]  /*14590*/  MOV R6, UR6 ;  /* 0x0000000600067c02 */ /* 0x000fe20008000f00 */
[----:B------:R-:W0:Y:S01]  /*145a0*/  LDC.64 R2, c[0x4][R2] ;  /* 0x0100000002027b82 */ /* 0x000e220000000a00 */
        /* <DEDUP_REMOVED lines=8> */
[----:B0-----:R-:W-:Y:S05]  /*14630*/  CALL.ABS.NOINC R2 ;  /* 0x0000000002007343 */ /* 0x001fea0003c00000 */
.L_x_3775:
[----:B------:R-:W2:Y:S01]  /*14640*/  LDL.LU R2, [R1+0x20] ;  /* 0x0000200001027983 */ /* 0x000ea20000300800 */
[----:B------:R-:W-:-:S03]  /*14650*/  ULDC.64 UR4, c[0x0][0xaf0] ;  /* 0x0002bc0000047ab9 */ /* 0x000fc60000000a00 */
[----:B------:R-:W3:Y:S04]  /*14660*/  LDL.LU R0, [R1+0x24] ;  /* 0x0000240001007983 */ /* 0x000ee80000300800 */
[----:B------:R-:W4:Y:S04]  /*14670*/  LDL.LU R4, [R1+0x34] ;  /* 0x0000340001047983 */ /* 0x000f280000300800 */
[----:B------:R-:W4:Y:S01]  /*14680*/  LDL.LU R5, [R1+0x18] ;  /* 0x0000180001057983 */ /* 0x000f220000300800 */
[----:B------:R-:W-:-:S04]  /*14690*/  ISETP.NE.U32.AND P0, PT, RZ, UR4, PT ;  /* 0x00000004ff007c0c */ /* 0x000fc8000bf05070 */
[----:B------:R-:W-:Y:S01]  /*146a0*/  ISETP.NE.AND.EX P0, PT, RZ, UR5, PT, P0 ;  /* 0x00000005ff007c0c */ /* 0x000fe2000bf05300 */
[----:B------:R-:W0:Y:S01]  /*146b0*/  S2R R6, SR_TID.X ;  /* 0x0000000000067919 */ /* 0x000e220000002100 */
[----:B------:R-:W-:Y:S01]  /*146c0*/  ULDC.64 UR6, c[0x0][0x198] ;  /* 0x0000660000067ab9 */ /* 0x000fe20000000a00 */
        /* <DEDUP_REMOVED lines=14> */
[----:B0-----:R-:W0:Y:S02]  /*147b0*/  LDC R2, c[0x0][0x428] ;  /* 0x00010a00ff027b82 */ /* 0x001e240000000800 */
[----:B0-----:R-:W-:-:S13]  /*147c0*/  ISETP.NE.AND P0, PT, R2, 0x1, PT ;  /* 0x000000010200780c */ /* 0x001fda0003f05270 */
[----:B------:R-:W0:Y:S08]  /*147d0*/  @P0 LDC R3, c[0x0][0x42c] ;  /* 0x00010b00ff030b82 */ /* 0x000e300000000800 */
[----:B------:R-:W1:Y:S01]  /*147e0*/  @P0 LDC R2, c[0x0][0x430] ;  /* 0x00010c00ff020b82 */ /* 0x000e620000000800 */
[----:B0-----:R-:W-:-:S05]  /*147f0*/  @P0 IMAD.HI.U32 R3, R18, R3, RZ ;  /* 0x0000000312030227 */ /* 0x001fca00078e00ff */
[----:B-1----:R-:W-:Y:S02]  /*14800*/  @P0 SHF.R.U32.HI R4, RZ, R2, R3 ;  /* 0x00000002ff040219 */ /* 0x002fe40000011603 */
[----:B------:R-:W-:-:S04]  /*14810*/  ISETP.NE.U32.AND P0, PT, RZ, UR4, PT ;  /* 0x00000004ff007c0c */ /* 0x000fc8000bf05070 */
[----:B------:R-:W-:-:S04]  /*14820*/  ISETP.NE.AND.EX P0, PT, RZ, UR5, PT, P0 ;  /* 0x00000005ff007c0c */ /* 0x000fc8000bf05300 */
[----:B------:R-:W-:-:S09]  /*14830*/  SEL R5, R5, RZ, !P0 ;  /* 0x000000ff05057207 */ /* 0x000fd20004000000 */
.L_x_3777:
        /* <DEDUP_REMOVED lines=17> */
.L_x_3887:
[----:B------:R-:W2:Y:S01]  /*14950*/  LDL R7, [R1+0x1c] ;  /* 0x00001c0001077983 */ /* 0x000ea20000100800 */
[----:B------:R-:W-:Y:S01]  /*14960*/  UMOV UR4, 0xffffffff ;  /* 0xffffffff00047882 */ /* 0x000fe20000000000 */
[----:B------:R-:W-:Y:S01]  /*14970*/  SHF.R.S32.HI R8, RZ, 0x1f, R0 ;  /* 0x0000001fff087819 */ /* 0x000fe20000011400 */
[----:B--2---:R-:W-:Y:S01]  /*14980*/  VIADD R7, R7, 0xffffffff ;  /* 0xffffffff07077836 */ /* 0x004fe20000000000 */
[----:B------:R-:W-:Y:S06]  /*14990*/  BRA.DIV UR4, `(.L_x_3779) ;  /* 0x0000004604607947 */ /* 0x000fec000b800000 */
[----:B------:R-:W-:-:S13]  /*149a0*/  ELECT P6, URZ, PT ;  /* 0x00000000003f782f */ /* 0x000fda00038c0000 */
.L_x_3890:
[----:B------:R-:W-:Y:S05]  /*149b0*/  @!P6 BRA `(.L_x_3780) ;  /* 0x00000004000ce947 */ /* 0x000fea0003800000 */
[----:B------:R0:W-:Y:S01]  /*149c0*/  STL [R1+0x30], R7 ;  /* 0x0000300701007387 */ /* 0x0001e20000100800 */
[----:B------:R-:W-:-:S04]  /*149d0*/  ISETP.NE.U32.AND P0, PT, R2, RZ, PT ;  /* 0x000000ff0200720c */ /* 0x000fc80003f05070 */
[----:B------:R-:W-:-:S13]  /*149e0*/  ISETP.NE.AND.EX P0, PT, R3, RZ, PT, P0 ;  /* 0x000000ff0300720c */ /* 0x000fda0003f05300 */
[----:B0-----:R-:W-:Y:S05]  /*149f0*/  @!P0 BRA `(.L_x_3781) ;  /* 0x00000000004c8947 */ /* 0x001fea0003800000 */
[----:B------:R-:W0:Y:S01]  /*14a00*/  LDC R12, c[0x0][0x41c] ;  /* 0x00010700ff0c7b82 */ /* 0x000e220000000800 */
[----:B------:R-:W-:Y:S01]  /*14a10*/  MOV R6, R7 ;  /* 0x0000000700067202 */ /* 0x000fe20000000f00 */
[----:B------:R-:W-:Y:S01]  /*14a20*/  ULDC.64 UR4, c[0x0][0x408] ;  /* 0x0001020000047ab9 */ /* 0x000fe20000000a00 */
[----:B0-----:R-:W-:-:S13]  /*14a30*/  ISETP.NE.AND P0, PT, R12, 0x1, PT ;  /* 0x000000010c00780c */ /* 0x001fda0003f05270 */
[----:B------:R-:W0:Y:S02]  /*14a40*/  @P0 LDC.64 R10, c[0x0][0x420] ;  /* 0x00010800ff0a0b82 */ /* 0x000e240000000a00 */
[----:B0-----:R-:W-:-:S05]  /*14a50*/  @P0 IMAD.HI.U32 R10, R7, R10, RZ ;  /* 0x0000000a070a0227 */ /* 0x001fca00078e00ff */
[----:B------:R-:W-:-:S05]  /*14a60*/  @P0 SHF.R.U32.HI R6, RZ, R11, R10 ;  /* 0x0000000bff060219 */ /* 0x000fca000001160a */
[--C-:B------:R-:W-:Y:S02]  /*14a70*/  IMAD.MOV R9, RZ, RZ, -R6.reuse ;  /* 0x000000ffff097224 */ /* 0x100fe400078e0a06 */
[----:B------:R-:W-:Y:S02]  /*14a80*/  IMAD.MOV.U32 R10, RZ, RZ, R6 ;  /* 0x000000ffff0a7224 */ /* 0x000fe400078e0006 */
        /* <DEDUP_REMOVED lines=10> */
.L_x_3781:
        /* <DEDUP_REMOVED lines=9> */
.L_x_3891:
        /* <DEDUP_REMOVED lines=11> */
.L_x_3783:
[----:B------:R-:W2:Y:S04]  /*14c70*/  LDL R11, [R1] ;  /* 0x00000000010b7983 */ /* 0x000ea80000100800 */
[----:B------:R-:W3:Y:S04]  /*14c80*/  LDL R14, [R1+0x30] ;  /* 0x00003000010e7983 */ /* 0x000ee80000100800 */
[----:B0-----:R-:W4:Y:S01]  /*14c90*/  LDL R10, [R1+0x10] ;  /* 0x00001000010a7983 */ /* 0x001f220000100800 */
[----:B------:R-:W0:Y:S01]  /*14ca0*/  S2R R13, SR_CgaCtaId ;  /* 0x00000000000d7919 */ /* 0x000e220000008800 */
[----:B------:R-:W-:-:S02]  /*14cb0*/  MOV R12, 0x400 ;  /* 0x00000400000c7802 */ /* 0x000fc40000000f00 */
[----:B------:R-:W-:Y:S01]  /*14cc0*/  R2UR UR9, R9 ;  /* 0x00000000090972ca */ /* 0x000fe200000e0000 */
[----:B------:R-:W-:Y:S01]  /*14cd0*/  ULDC.64 UR14, c[0x0][0x198] ;  /* 0x00006600000e7ab9 */ /* 0x000fe20000000a00 */
[----:B------:R-:W-:Y:S01]  /*14ce0*/  R2UR UR12, R4 ;  /* 0x00000000040c72ca */ /* 0x000fe200000e0000 */
[----:B------:R-:W-:Y:S01]  /*14cf0*/  UIADD3 UR6, UP0, UR14, 0x370, URZ ;  /* 0x000003700e067890 */ /* 0x000fe2000ff1e03f */
[----:B-----5:R-:W-:Y:S02]  /*14d00*/  R2UR UR13, R6 ;  /* 0x00000000060d72ca */ /* 0x020fe400000e0000 */
[----:B0-----:R-:W-:-:S07]  /*14d10*/  LEA R12, R13, R12, 0x18 ;  /* 0x0000000c0d0c7211 */ /* 0x001fce00078ec0ff */
[----:B------:R-:W-:Y:S02]  /*14d20*/  UIADD3 UR9, UR9, 0x38830, URZ ;  /* 0x0003883009097890 */ /* 0x000fe4000fffe03f */
[----:B------:R-:W-:Y:S01]  /*14d30*/  UIADD3.X UR7, URZ, UR15, URZ, UP0, !UPT ;  /* 0x0000000f3f077290 */ /* 0x000fe200087fe43f */
        /* <DEDUP_REMOVED lines=11> */
.L_x_3780:
        /* <DEDUP_REMOVED lines=9> */
[----:B------:R-:W-:Y:S01]  /*14e80*/  ULDC.64 UR20, c[0x0][0x198] ;  /* 0x0000660000147ab9 */ /* 0x000fe20000000a00 */
[----:B------:R-:W-:Y:S01]  /*14e90*/  R2UR UR11, R17 ;  /* 0x00000000110b72ca */ /* 0x000fe200000e0000 */
[----:B------:R-:W-:Y:S01]  /*14ea0*/  UIADD3 UR14, UP0, UR20, 0x270, URZ ;  /* 0x00000270140e7890 */ /* 0x000fe2000ff1e03f */
[----:B------:R-:W-:Y:S01]  /*14eb0*/  R2UR UR12, R18 ;  /* 0x00000000120c72ca */ /* 0x000fe200000e0000 */
[----:B------:R-:W-:Y:S01]  /*14ec0*/  UMOV UR6, 0x0 ;  /* 0x0000000000067882 */ /* 0x000fe20000000000 */
[----:B------:R-:W-:Y:S01]  /*14ed0*/  R2UR UR13, R5 ;  /* 0x00000000050d72ca */ /* 0x000fe200000e0000 */
[----:B------:R-:W-:Y:S01]  /*14ee0*/  UIADD3.X UR15, URZ, UR21, URZ, UP0, !UPT ;  /* 0x000000153f0f7290 */ /* 0x000fe200087fe43f */
[----:B------:R-:W-:Y:S01]  /*14ef0*/  IMAD.MOV.U32 R5, RZ, RZ, 0x2000 ;  /* 0x00002000ff057424 */ /* 0x000fe200078e00ff */
[----:B------:R-:W-:Y:S01]  /*14f00*/  UIADD3 UR4, UP0, UR20, 0x770, URZ ;  /* 0x0000077014047890 */ /* 0x000fe2000ff1e03f */
[----:B------:R-:W-:Y:S01]  /*14f10*/  MOV R10, UR55 ;  /* 0x00000037000a7c02 */ /* 0x000fe20008000f00 */
[----:B------:R-:W-:Y:S01]  /*14f20*/  UMOV UR7, 0x12f00000 ;  /* 0x12f0000000077882 */ /* 0x000fe20000000000 */
[----:B------:R-:W-:Y:S01]  /*14f30*/  UMOV UR10, URZ ;  /* 0x0000003f000a7c82 */ /* 0x000fe20008000000 */
[----:B------:R-:W-:Y:S01]  /*14f40*/  UIADD3 UR8, UR16, 0x20400, URZ ;  /* 0x0002040010087890 */ /* 0x000fe2000fffe03f */
[----:B------:R0:W-:Y:S01]  /*14f50*/  SYNCS.ARRIVE.TRANS64 RZ, [R11+URZ+0x38800], R5 ;  /* 0x038800050bff79a7 */ /* 0x0001e2000800003f */
[----:B------:R-:W-:Y:S01]  /*14f60*/  UIADD3 UR9, UR16, 0x38800, URZ ;  /* 0x0003880010097890 */ /* 0x000fe2000fffe03f */
[----:B------:R-:W-:Y:S01]  /*14f70*/  MOV R9, UR54 ;  /* 0x0000003600097c02 */ /* 0x000fe20008000f00 */
[----:B------:R-:W-:Y:S01]  /*14f80*/  UIADD3.X UR5, URZ, UR21, URZ, UP0, !UPT ;  /* 0x000000153f057290 */ /* 0x000fe200087fe43f */
[----:B------:R-:W-:Y:S01]  /*14f90*/  R2UR UR55, R10 ;  /* 0x000000000a3772ca */ /* 0x000fe200000e0000 */
[----:B------:R-:W-:Y:S01]  /*14fa0*/  UIADD3 UR48, UR16, 0x28400, URZ ;  /* 0x0002840010307890 */ /* 0x000fe2000fffe03f */
[----:B------:R-:W-:Y:S01]  /*14fb0*/  R2UR UR54, R9 ;  /* 0x00000000093672ca */ /* 0x000fe200000e0000 */
[----:B------:R-:W-:Y:S01]  /*14fc0*/  UMOV UR50, 0xc0 ;  /* 0x000000c000327882 */ /* 0x000fe20000000000 */
[----:B------:R-:W-:Y:S01]  /*14fd0*/  UMOV UR51, UR11 ;  /* 0x0000000b00337c82 */ /* 0x000fe20008000000 */
[----:B------:R-:W-:Y:S01]  /*14fe0*/  UMOV UR52, UR12 ;  /* 0x0000000c00347c82 */ /* 0x000fe20008000000 */
[----:B------:R1:W-:Y:S01]  /*14ff0*/  UTMALDG.4D [UR8], [UR14], desc[UR6] ;  /* 0x000006080e0075b4 */ /* 0x0003e20008019000 */
[----:B0-----:R-:W-:Y:S01]  /*15000*/  IMAD.MOV.U32 R5, RZ, RZ, 0x10000 ;  /* 0x00010000ff057424 */ /* 0x001fe200078e00ff */
[----:B------:R-:W-:Y:S01]  /*15010*/  UMOV UR53, UR13 ;  /* 0x0000000d00357c82 */ /* 0x000fe20008000000 */
[----:B------:R-:W-:-:S02]  /*15020*/  UIADD3 UR56, UR16, 0x2a400, URZ ;  /* 0x0002a40010387890 */ /* 0x000fc4000fffe03f */
[----:B------:R-:W-:Y:S01]  /*15030*/  UIADD3 UR40, UR16, 0x2e400, URZ ;  /* 0x0002e40010287890 */ /* 0x000fe2000fffe03f */
[----:B------:R0:W-:Y:S01]  /*15040*/  SYNCS.ARRIVE.TRANS64 RZ, [R11+URZ+0x38810], R5 ;  /* 0x038810050bff79a7 */ /* 0x0001e2000800003f */
[----:B------:R-:W-:Y:S02]  /*15050*/  UIADD3 UR32, UR16, 0x30400, URZ ;  /* 0x0003040010207890 */ /* 0x000fe4000fffe03f */
[----:B------:R-:W-:Y:S01]  /*15060*/  UIADD3 UR24, UR16, 0x32400, URZ ;  /* 0x0003240010187890 */ /* 0x000fe2000fffe03f */
[----:B------:R-:W-:Y:S01]  /*15070*/  UMOV UR58, 0x80 ;  /* 0x00000080003a7882 */ /* 0x000fe20000000000 */
[----:B------:R-:W-:Y:S01]  /*15080*/  UMOV UR59, UR11 ;  /* 0x0000000b003b7c82 */ /* 0x000fe20008000000 */
[----:B------:R-:W-:Y:S01]  /*15090*/  UMOV UR60, UR12 ;  /* 0x0000000c003c7c82 */ /* 0x000fe20008000000 */
[----:B------:R-:W-:Y:S01]  /*150a0*/  UMOV UR61, UR13 ;  /* 0x0000000d003d7c82 */ /* 0x000fe20008000000 */
[----:B------:R-:W-:Y:S01]  /*150b0*/  UMOV UR42, 0x100 ;  /* 0x00000100002a7882 */ /* 0x000fe20000000000 */
[----:B0-----:R-:W-:Y:S01]  /*150c0*/  MOV R5, UR50 ;  /* 0x0000003200057c02 */ /* 0x001fe20008000f00 */
        /* <DEDUP_REMOVED lines=9> */
[----:B-1----:R-:W-:-:S02]  /*15160*/  UIADD3 UR8, UR16, 0x26400, URZ ;  /* 0x0002640010087890 */ /* 0x002fc4000fffe03f */
[----:B------:R-:W-:Y:S01]  /*15170*/  UIADD3 UR9, UR16, 0x38810, URZ ;  /* 0x0003881010097890 */ /* 0x000fe2000fffe03f */
[----:B------:R-:W-:Y:S01]  /*15180*/  UMOV UR27, UR11 ;  /* 0x0000000b001b7c82 */ /* 0x000fe20008000000 */
[----:B------:R-:W-:Y:S01]  /*15190*/  UMOV UR28, UR12 ;  /* 0x0000000c001c7c82 */ /* 0x000fe20008000000 */
[----:B------:R-:W-:Y:S01]  /*151a0*/  UMOV UR29, UR13 ;  /* 0x0000000d001d7c82 */ /* 0x000fe20008000000 */
[----:B------:R-:W-:Y:S01]  /*151b0*/  UMOV UR18, 0x1c0 ;  /* 0x000001c000127882 */ /* 0x000fe20000000000 */
[----:B------:R-:W-:Y:S02]  /*151c0*/  UMOV UR19, UR11 ;  /* 0x0000000b00137c82 */ /* 0x000fe40008000000 */
        /* <DEDUP_REMOVED lines=17> */
[----:B------:R1:W-:Y:S01]  /*152e0*/  UTMALDG.4D [UR24], [UR4], desc[UR6] ;  /* 0x00000618040075b4 */ /* 0x0003e20008019000 */
[----:B------:R1:W-:Y:S02]  /*152f0*/  UTMALDG.4D [UR16], [UR4], desc[UR6] ;  /* 0x00000610040075b4 */ /* 0x0003e40008019000 */
[----:B-1----:R-:W-:Y:S01]  /*15300*/  NOP ;  /* 0x0000000000007918 */ /* 0x002fe20000000000 */
.L_x_3785:
[----:B------:R-:W-:Y:S05]  /*15310*/  BSYNC B0 ;  /* 0x0000000000007941 */ /* 0x000fea0003800000 */
.L_x_3784:
[----:B------:R-:W2:Y:S02]  /*15320*/  LDL.LU R9, [R1+0x28] ;  /* 0x0000280001097983 */ /* 0x000ea40000300800 */
        /* <DEDUP_REMOVED lines=8> */
.L_x_3892:
        /* <DEDUP_REMOVED lines=8> */
[----:B0-----:R-:W-:-:S04]  /*15430*/  LEA R11, R12, R11, 0x18 ;  /* 0x0000000b0c0b7211 */ /* 0x001fc800078ec0ff */
[----:B--2---:R-:W-:Y:S02]  /*15440*/  LEA R5, R10, R11, 0x3 ;  /* 0x0000000b0a057211 */ /* 0x004fe400078e18ff */
[----:B---3--:R-:W-:-:S04]  /*15450*/  SHF.L.U32 R9, R9, 0x1f, RZ ;  /* 0x0000001f09097819 */ /* 0x008fc800000006ff */
[----:B------:R-:W0:Y:S02]  /*15460*/  SYNCS.PHASECHK.TRANS64.TRYWAIT P0, [R5+URZ+0x38860], R9 ;  /* 0x03886009050075a7 */ /* 0x000e24000800017f */
[----:B0-----:R-:W-:Y:S05]  /*15470*/  @!P0 BRA `(.L_x_3789) ;  /* 0x0000003800fc8947 */ /* 0x001fea0003800000 */
.L_x_3893:
        /* <DEDUP_REMOVED lines=11> */
.L_x_3790:
        /* <DEDUP_REMOVED lines=59> */
.L_x_3788:
[----:B------:R-:W-:Y:S05]  /*158e0*/  BSYNC B0 ;  /* 0x0000000000007941 */ /* 0x000fea0003800000 */
.L_x_3787:
        /* <DEDUP_REMOVED lines=9> */
[----:B------:R-:W-:-:S05]  /*15980*/  IMAD.IADD R5, R10, 0x1, R9 ;  /* 0x000000010a057824 */ /* 0x000fca00078e0209 */
[----:B------:R-:W-:-:S04]  /*15990*/  LOP3.LUT R5, R5, 0x1, RZ, 0xc0, !PT ;  /* 0x0000000105057812 */ /* 0x000fc800078ec0ff */
[----:B------:R-:W-:Y:S01]  /*159a0*/  ISETP.NE.U32.AND P0, PT, R5, 0x1, PT ;  /* 0x000000010500780c */ /* 0x000fe20003f05070 */
[----:B------:R-:W-:-:S12]  /*159b0*/  VIADD R5, R10, 0xfffffffe ;  /* 0xfffffffe0a057836 */ /* 0x000fd80000000000 */
        /* <DEDUP_REMOVED lines=25> */
[----:B------:R-:W-:Y:S01]  /*15b50*/  IMAD.MOV.U32 R10, RZ, RZ, R6 ;  /* 0x000000ffff0a7224 */ /* 0x000fe200078e0006 */
[----:B------:R-:W-:-:S03]  /*15b60*/  IADD3 R6, -R6, RZ, RZ ;  /* 0x000000ff06067210 */ /* 0x000fc60007ffe1ff */
[----:B------:R-:W-:-:S04]  /*15b70*/  IMAD.WIDE.U32 R10, R0, UR4, R10 ;  /* 0x00000004000a7c25 */ /* 0x000fc8000f8e000a */
[----:B------:R-:W-:Y:S01]  /*15b80*/  IMAD.IADD R12, R12, 0x1, R11 ;  /* 0x000000010c0c7824 */ /* 0x000fe200078e020b */
[----:B------:R-:W-:Y:S01]  /*15b90*/  LEA R2, P0, R10, R2, 0x2 ;  /* 0x000000020a027211 */ /* 0x000fe200078010ff */
[----:B------:R-:W-:-:S03]  /*15ba0*/  IMAD R5, R13, R6, R5 ;  /* 0x000000060d057224 */ /* 0x000fc600078e0205 */
[----:B------:R-:W-:-:S05]  /*15bb0*/  LEA.HI.X R3, R10, R3, R12, 0x2, P0 ;  /* 0x000000030a037211 */ /* 0x000fca00000f140c */
[----:B------:R1:W5:Y:S04]  /*15bc0*/  LDG.E R6, desc[UR54][R2.64] ;  /* 0x0000003602067981 */ /* 0x000368000c1e1900 */
.L_x_3797:
[----:B-1----:R-:W1:Y:S01]  /*15bd0*/  S2R R3, SR_CgaCtaId ;  /* 0x0000000000037919 */ /* 0x002e620000008800 */
[----:B------:R-:W-:-:S04]  /*15be0*/  MOV R2, 0x400 ;  /* 0x0000040000027802 */ /* 0x000fc80000000f00 */
[----:B-1----:R-:W-:Y:S02]  /*15bf0*/  LEA R2, R3, R2, 0x18 ;  /* 0x0000000203027211 */ /* 0x002fe400078ec0ff */
[----:B------:R-:W-:-:S03]  /*15c00*/  SHF.L.U32 R3, R14, 0x1f, RZ ;  /* 0x0000001f0e037819 */ /* 0x000fc600000006ff */
[----:B------:R-:W-:-:S04]  /*15c10*/  IMAD R2, R15, 0x8, R2 ;  /* 0x000000080f027824 */ /* 0x000fc800078e0202 */
[----:B------:R-:W1:Y:S02]  /*15c20*/  SYNCS.PHASECHK.TRANS64.TRYWAIT P0, [R2+URZ+0x38840], R3 ;  /* 0x03884003020075a7 */ /* 0x000e64000800017f */
[----:B-1----:R-:W-:Y:S05]  /*15c30*/  @!P0 BRA `(.L_x_3798) ;  /* 0x0000003400208947 */ /* 0x002fea0003800000 */
.L_x_3894:
        /* <DEDUP_REMOVED lines=11> */
.L_x_3799:
[----:B--2---:R-:W2:Y:S01]  /*15cf0*/  LDL R10, [R1] ;  /* 0x00000000010a7983 */ /* 0x004ea20000100800 */
[----:B------:R-:W-:-:S03]  /*15d00*/  MOV R12, 0x400 ;  /* 0x00000400000c7802 */ /* 0x000fc60000000f00 */
[----:B------:R-:W3:Y:S01]  /*15d10*/  LDL R11, [R1+0x10] ;  /* 0x00001000010b7983 */ /* 0x000ee20000100800 */
[----:B------:R-:W4:Y:S01]  /*15d20*/  S2R R13, SR_CgaCtaId ;  /* 0x00000000000d7919 */ /* 0x000f220000008800 */
[----:B------:R-:W-:Y:S01]  /*15d30*/  R2UR UR9, R2 ;  /* 0x00000000020972ca */ /* 0x000fe200000e0000 */
[----:B------:R-:W-:Y:S01]  /*15d40*/  ULDC.64 UR6, c[0x0][0x198] ;  /* 0x0000660000067ab9 */ /* 0x000fe20000000a00 */
[----:B------:R-:W-:Y:S01]  /*15d50*/  R2UR UR12, R4 ;  /* 0x00000000040c72ca */ /* 0x000fe200000e0000 */
[----:B------:R-:W-:Y:S01]  /*15d60*/  UIADD3 UR4, UP0, UR6, 0x370, URZ ;  /* 0x0000037006047890 */ /* 0x000fe2000ff1e03f */
[----:B-----5:R-:W-:-:S03]  /*15d70*/  R2UR UR13, R6 ;  /* 0x00000000060d72ca */ /* 0x020fc600000e0000 */
[----:B------:R-:W-:Y:S01]  /*15d80*/  UIADD3.X UR5, URZ, UR7, URZ, UP0, !UPT ;  /* 0x000000073f057290 */ /* 0x000fe200087fe43f */
[----:B----4-:R-:W-:-:S05]  /*15d90*/  LEA R12, R13, R12, 0x18 ;  /* 0x0000000c0d0c7211 */ /* 0x010fca00078ec0ff */
[----:B------:R-:W-:Y:S01]  /*15da0*/  UIADD3 UR9, UR9, 0x38830, URZ ;  /* 0x0003883009097890 */ /* 0x000fe2000fffe03f */
[----:B------:R-:W-:Y:S01]  /*15db0*/  UMOV UR6, 0x0 ;  /* 0x0000000000067882 */ /* 0x000fe20000000000 */
[----:B------:R-:W-:Y:S01]  /*15dc0*/  UMOV UR7, 0x14f00000 ;  /* 0x14f0000000077882 */ /* 0x000fe20000000000 */
[----:B------:R-:W-:Y:S01]  /*15dd0*/  UMOV UR10, URZ ;  /* 0x0000003f000a7c82 */ /* 0x000fe20008000000 */
[----:B--2---:R-:W-:-:S05]  /*15de0*/  IMAD R10, R10, 0x2000, R12 ;  /* 0x000020000a0a7824 */ /* 0x004fca00078e020c */
[----:B------:R-:W-:Y:S01]  /*15df0*/  R2UR UR8, R10 ;  /* 0x000000000a0872ca */ /* 0x000fe200000e0000 */
[----:B---3--:R-:W-:-:S05]  /*15e00*/  IMAD R5, R5, 0x40, R11 ;  /* 0x0000004005057824 */ /* 0x008fca00078e020b */
[----:B------:R-:W-:-:S07]  /*15e10*/  R2UR UR11, R5 ;  /* 0x00000000050b72ca */ /* 0x000fce00000e0000 */
[----:B------:R-:W-:-:S09]  /*15e20*/  UIADD3 UR8, UR8, 0x22400, URZ ;  /* 0x0002240008087890 */ /* 0x000fd2000fffe03f */
[----:B------:R2:W-:Y:S01]  /*15e30*/  UTMALDG.4D [UR8], [UR4], desc[UR6] ;  /* 0x00000608040075b4 */ /* 0x0005e20008019000 */
[----:B------:R-:W3:Y:S02]  /*15e40*/  SYNCS.PHASECHK.TRANS64.TRYWAIT P0, [R2+URZ+0x38860], R3 ;  /* 0x03886003020075a7 */ /* 0x000ee4000800017f */
[----:B--23--:R-:W-:Y:S05]  /*15e50*/  @!P0 BRA `(.L_x_3800) ;  /* 0x0000003000ac8947 */ /* 0x00cfea0003800000 */
.L_x_3895:
        /* <DEDUP_REMOVED lines=8> */
.L_x_3801:
[----:B-12---:R-:W2:Y:S01]  /*15ee0*/  LDL R3, [R1] ;  /* 0x0000000001037983 */ /* 0x006ea20000100800 */
[----:B------:R-:W-:Y:S01]  /*15ef0*/  MOV R10, 0x400 ;  /* 0x00000400000a7802 */ /* 0x000fe20000000f00 */
[----:B------:R-:W-:Y:S01]  /*15f00*/  ULDC.64 UR24, c[0x0][0x198] ;  /* 0x0000660000187ab9 */ /* 0x000fe20000000a00 */
[----:B------:R-:W-:Y:S01]  /*15f10*/  R2UR UR9, R2 ;  /* 0x00000000020972ca */ /* 0x000fe200000e0000 */
[----:B------:R-:W1:Y:S01]  /*15f20*/  S2R R11, SR_CgaCtaId ;  /* 0x00000000000b7919 */ /* 0x000e620000008800 */
        /* <DEDUP_REMOVED lines=14> */
[----:B-1----:R-:W-:-:S05]  /*16010*/  LEA R10, R11, R10, 0x18 ;  /* 0x0000000a0b0a7211 */ /* 0x002fca00078ec0ff */
        /* <DEDUP_REMOVED lines=14> */
[----:B------:R-:W-:Y:S01]  /*16100*/  UIADD3 UR17, UR14, 0xc400, URZ ;  /* 0x0000c4000e117890 */ /* 0x000fe2000fffe03f */
[----:B------:R1:W-:Y:S02]  /*16110*/  UTMALDG.4D [UR8], [UR4], desc[UR6] ;  /* 0x00000608040075b4 */ /* 0x0003e40008019000 */
        /* <DEDUP_REMOVED lines=19> */
.L_x_3796:
[----:B------:R-:W-:Y:S05]  /*16250*/  BSYNC B2 ;  /* 0x0000000000027941 */ /* 0x000fea0003800000 */
.L_x_3795:
[----:B------:R-:W2:Y:S02]  /*16260*/  LDL.LU R2, [R1+0x1c] ;  /* 0x00001c0001027983 */ /* 0x000ea40000300800 */
[----:B--2---:R-:W-:-:S07]  /*16270*/  VIADD R5, R2, 0xfffffffd ;  /* 0xfffffffd02057836 */ /* 0x004fce0000000000 */
.L_x_3794:
[----:B------:R-:W-:Y:S05]  /*16280*/  BSYNC B1 ;  /* 0x0000000000017941 */ /* 0x000fea0003800000 */
.L_x_3793:
[----:B------:R-:W-:-:S05]  /*16290*/  IMAD.MOV R9, RZ, RZ, -R9 ;  /* 0x000000ffff097224 */ /* 0x000fca00078e0a09 */
[----:B------:R-:W-:-:S13]  /*162a0*/  ISETP.NE.AND P0, PT, R7, R9, PT ;  /* 0x000000090700720c */ /* 0x000fda0003f05270 */
[----:B------:R-:W-:Y:S05]  /*162b0*/  @!P0 BRA `(.L_x_3792) ;  /* 0x0000001000388947 */ /* 0x000fea0003800000 */
.L_x_3816:
        /* <DEDUP_REMOVED lines=14> */
[----:B------:R-:W1:Y:S02]  /*163a0*/  LDC R11, c[0x0][0x41c] ;  /* 0x00010700ff0b7b82 */ /* 0x000e640000000800 */
        /* <DEDUP_REMOVED lines=15> */
.L_x_3804:
[----:B------:R-:W2:Y:S01]  /*164a0*/  S2R R3, SR_CgaCtaId ;  /* 0x0000000000037919 */ /* 0x000ea20000008800 */
[----:B------:R-:W-:-:S04]  /*164b0*/  MOV R2, 0x400 ;  /* 0x0000040000027802 */ /* 0x000fc80000000f00 */
[----:B--2---:R-:W-:Y:S02]  /*164c0*/  LEA R2, R3, R2, 0x18 ;  /* 0x0000000203027211 */ /* 0x004fe400078ec0ff */
[----:B------:R-:W-:-:S03]  /*164d0*/  SHF.L.U32 R3, R9, 0x1f, RZ ;  /* 0x0000001f09037819 */ /* 0x000fc600000006ff */
[----:B------:R-:W-:-:S04]  /*164e0*/  IMAD R2, R10, 0x8, R2 ;  /* 0x000000080a027824 */ /* 0x000fc800078e0202 */
[----:B------:R-:W2:Y:S02]  /*164f0*/  SYNCS.PHASECHK.TRANS64.TRYWAIT P0, [R2+URZ+0x38840], R3 ;  /* 0x03884003020075a7 */ /* 0x000ea4000800017f */
[----:B--2---:R-:W-:Y:S05]  /*16500*/  @!P0 BRA `(.L_x_3805) ;  /* 0x0000002c00148947 */ /* 0x004fea0003800000 */
.L_x_3896:
[----:B-1----:R-:W1:Y:S02]  /*16510*/  S2R R7, SR_TID.X ;  /* 0x0000000000077919 */ /* 0x002e640000002100 */
        /* <DEDUP_REMOVED lines=10> */
.L_x_3806:
[----:B------:R-:W3:Y:S01]  /*165c0*/  LDL R12, [R1+0x10] ;  /* 0x00001000010c7983 */ /* 0x000ee20000100800 */
[----:B-1----:R-:W-:Y:S01]  /*165d0*/  MOV R7, 0x400 ;  /* 0x0000040000077802 */ /* 0x002fe20000000f00 */
[----:B------:R-:W1:Y:S01]  /*165e0*/  S2R R13, SR_CgaCtaId ;  /* 0x00000000000d7919 */ /* 0x000e620000008800 */
[----:B------:R-:W-:Y:S01]  /*165f0*/  R2UR UR9, R2 ;  /* 0x00000000020972ca */ /* 0x000fe200000e0000 */
[----:B------:R-:W-:Y:S01]  /*16600*/  ULDC.64 UR6, c[0x0][0x198] ;  /* 0x0000660000067ab9 */ /* 0x000fe20000000a00 */
[----:B------:R-:W-:Y:S01]  /*16610*/  R2UR UR12, R4 ;  /* 0x00000000040c72ca */ /* 0x000fe200000e0000 */
[----:B------:R-:W-:Y:S01]  /*16620*/  UIADD3 UR4, UP0, UR6, 0x370, URZ ;  /* 0x0000037006047890 */ /* 0x000fe2000ff1e03f */
[----:B-----5:R-:W-:-:S03]  /*16630*/  R2UR UR13, R6 ;  /* 0x00000000060d72ca */ /* 0x020fc600000e0000 */
        /* <DEDUP_REMOVED lines=14> */
.L_x_3897:
        /* <DEDUP_REMOVED lines=8> */
.L_x_3808:
[----:B------:R-:W3:Y:S01]  /*167a0*/  S2R R11, SR_CgaCtaId ;  /* 0x00000000000b7919 */ /* 0x000ee20000008800 */
[----:B-12---:R-:W-:Y:S01]  /*167b0*/  MOV R3, 0x400 ;  /* 0x0000040000037802 */ /* 0x006fe20000000f00 */
[----:B------:R-:W-:Y:S01]  /*167c0*/  ULDC.64 UR16, c[0x0][0x198] ;  /* 0x0000660000107ab9 */ /* 0x000fe20000000a00 */
        /* <DEDUP_REMOVED lines=51> */
.L_x_3803:
[----:B------:R-:W-:Y:S05]  /*16b00*/  BSYNC B1 ;  /* 0x0000000000017941 */ /* 0x000fea0003800000 */
.L_x_3802:
        /* <DEDUP_REMOVED lines=13> */
[----:B------:R-:W2:Y:S02]  /*16be0*/  LDC R6, c[0x0][0x41c] ;  /* 0x00010700ff067b82 */ /* 0x000ea40000000800 */
[----:B--2---:R-:W-:-:S13]  /*16bf0*/  ISETP.NE.AND P0, PT, R6, 0x1, PT ;  /* 0x000000010600780c */ /* 0x004fda0003f05270 */
[----:B------:R-:W2:Y:S02]  /*16c00*/  @P0 LDC.64 R2, c[0x0][0x420] ;  /* 0x00010800ff020b82 */ /* 0x000ea40000000a00 */
[----:B--2---:R-:W-:Y:S01]  /*16c10*/  @P0 IMAD.HI.U32 R7, R9, R2, RZ ;  /* 0x0000000209070227 */ /* 0x004fe200078e00ff */
[----:B------:R-:W-:-:S04]  /*16c20*/  MOV R2, R9 ;  /* 0x0000000900027202 */ /* 0x000fc80000000f00 */
[----:B------:R-:W-:-:S05]  /*16c30*/  @P0 SHF.R.U32.HI R2, RZ, R3, R7 ;  /* 0x00000003ff020219 */ /* 0x000fca0000011607 */
[----:B------:R-:W-:-:S04]  /*16c40*/  IMAD.MOV R3, RZ, RZ, -R2 ;  /* 0x000000ffff037224 */ /* 0x000fc800078e0a02 */
        /* <DEDUP_REMOVED lines=9> */
.L_x_3811:
[----:B------:R-:W3:Y:S01]  /*16ce0*/  S2R R3, SR_CgaCtaId ;  /* 0x0000000000037919 */ /* 0x000ee20000008800 */
[----:B------:R-:W-:-:S04]  /*16cf0*/  MOV R2, 0x400 ;  /* 0x0000040000027802 */ /* 0x000fc80000000f00 */
[----:B---3--:R-:W-:Y:S02]  /*16d00*/  LEA R2, R3, R2, 0x18 ;  /* 0x0000000203027211 */ /* 0x008fe400078ec0ff */
[----:B------:R-:W-:-:S03]  /*16d10*/  SHF.L.U32 R3, R11, 0x1f, RZ ;  /* 0x0000001f0b037819 */ /* 0x000fc600000006ff */
[----:B------:R-:W-:-:S04]  /*16d20*/  IMAD R2, R12, 0x8, R2 ;  /* 0x000000080c027824 */ /* 0x000fc800078e0202 */
[----:B------:R-:W3:Y:S02]  /*16d30*/  SYNCS.PHASECHK.TRANS64.TRYWAIT P0, [R2+URZ+0x38840], R3 ;  /* 0x03884003020075a7 */ /* 0x000ee4000800017f */
[----:B---3--:R-:W-:Y:S05]  /*16d40*/  @!P0 BRA `(.L_x_3812) ;  /* 0x00000024002c8947 */ /* 0x008fea0003800000 */
.L_x_3898:
        /* <DEDUP_REMOVED lines=11> */
.L_x_3813:
[----:B--2---:R-:W2:Y:S01]  /*16e00*/  LDL R7, [R1] ;  /* 0x0000000001077983 */ /* 0x004ea20000100800 */
[----:B-1----:R-:W-:-:S03]  /*16e10*/  MOV R11, 0x400 ;  /* 0x00000400000b7802 */ /* 0x002fc60000000f00 */
[----:B------:R-:W4:Y:S01]  /*16e20*/  LDL R10, [R1+0x10] ;  /* 0x00001000010a7983 */ /* 0x000f220000100800 */
        /* <DEDUP_REMOVED lines=20> */
.L_x_3899:
        /* <DEDUP_REMOVED lines=8> */
.L_x_3815:
[----:B-1-3--:R-:W2:Y:S01]  /*16ff0*/  LDL R3, [R1] ;  /* 0x0000000001037983 */ /* 0x00aea20000100800 */
        /* <DEDUP_REMOVED lines=54> */
.L_x_3810:
[----:B------:R-:W-:Y:S05]  /*17360*/  BSYNC B1 ;  /* 0x0000000000017941 */ /* 0x000fea0003800000 */
.L_x_3809:
[C---:B------:R-:W-:Y:S01]  /*17370*/  ISETP.GT.AND P0, PT, R5.reuse, 0x1, PT ;  /* 0x000000010500780c */ /* 0x040fe20003f04270 */
[----:B------:R-:W-:-:S12]  /*17380*/  VIADD R5, R5, 0xfffffffe ;  /* 0xfffffffe05057836 */ /* 0x000fd80000000000 */
[----:B------:R-:W-:Y:S05]  /*17390*/  @P0 BRA `(.L_x_3816) ;  /* 0xffffffec00c80947 */ /* 0x000fea000383ffff */
.L_x_3792:
[----:B------:R-:W-:Y:S05]  /*173a0*/  BSYNC B0 ;  /* 0x0000000000007941 */ /* 0x000fea0003800000 */
.L_x_3791:
        /* <DEDUP_REMOVED lines=12> */
[----:B------:R-:W-:Y:S02]  /*17470*/  VOTEU.ANY UR4, UPT, PT ;  /* 0x0000000000047886 */ /* 0x000fe400038e0100 */
        /* <DEDUP_REMOVED lines=12> */
.L_x_3818:
[----:B------:R-:W-:Y:S05]  /*17540*/  BSYNC B0 ;  /* 0x0000000000007941 */ /* 0x000fea0003800000 */
.L_x_3817:
[----:B--2---:R-:W2:Y:S02]  /*17550*/  LDL.LU R2, [R1+0x8] ;  /* 0x0000080001027983 */ /* 0x004ea40000300800 */
[----:B--2---:R-:W-:-:S05]  /*17560*/  LOP3.LUT R2, R2, R0, RZ, 0x3c, !PT ;  /* 0x0000000002027212 */ /* 0x004fca00078e3cff */
[----:B------:R2:W-:Y:S02]  /*17570*/  STL [R1+0x8], R2 ;  /* 0x0000080201007387 */ /* 0x0005e40000100800 */
.L_x_3773:
[----:B------:R-:W-:Y:S05]  /*17580*/  BSYNC B6 ;  /* 0x0000000000067941 */ /* 0x000fea0003800000 */
.L_x_3771:
[----:B------:R-:W-:-:S03]  /*17590*/  UMOV UR4, 0xffffffff ;  /* 0xffffffff00047882 */ /* 0x000fc60000000000 */
[----:B------:R-:W-:Y:S05]  /*175a0*/  BRA.DIV UR4, `(.L_x_3819) ;  /* 0x0000001e043c7947 */ /* 0x000fea000b800000 */
[----:B------:R3:W4:Y:S04]  /*175b0*/  SHFL.IDX PT, R4, R16, RZ, 0x1f ;  /* 0x00001fff10047589 */ /* 0x00072800000e0000 */
[----:B------:R3:W0:Y:S02]  /*175c0*/  SHFL.IDX PT, R6, R16, 0x1, 0x1f ;  /* 0x00201f0010067f89 */ /* 0x00062400000e0000 */
.L_x_3903:
[----:B------:R-:W0:Y:S01]  /*175d0*/  S2R R0, SR_TID.X ;  /* 0x0000000000007919 */ /* 0x000e220000002100 */
        /* <DEDUP_REMOVED lines=9> */
[----:B--2---:R-:W0:Y:S02]  /*17670*/  LDC.64 R2, c[0x0][0xd58] ;  /* 0x00035600ff027b82 */ /* 0x004e240000000a00 */
[----:B0-----:R-:W-:-:S05]  /*17680*/  IMAD.WIDE R2, R5, 0x4, R2 ;  /* 0x0000000405027825 */ /* 0x001fca00078e0202 */
[----:B------:R0:W5:Y:S02]  /*17690*/  LDG.E R17, desc[UR54][R2.64] ;  /* 0x0000003602117981 */ /* 0x000164000c1e1900 */
.L_x_3821:
[----:B------:R-:W-:Y:S05]  /*176a0*/  BSYNC B0 ;  /* 0x0000000000007941 */ /* 0x000fea0003800000 */
.L_x_3820:
        /* <DEDUP_REMOVED lines=19> */
[----:B------:R-:W2:Y:S02]  /*177e0*/  SHFL.UP PT, R14, R7, 0x10, RZ ;  /* 0x06000000070e7989 */ /* 0x000ea400000e00ff */
[----:B--2---:R-:W-:-:S05]  /*177f0*/  SEL R2, R14, RZ, P0 ;  /* 0x000000ff0e027207 */ /* 0x004fca0000000000 */
[----:B------:R-:W-:-:S05]  /*17800*/  IMAD.IADD R2, R7, 0x1, R2 ;  /* 0x0000000107027824 */ /* 0x000fca00078e0202 */
[----:B------:R0:W2:Y:S02]  /*17810*/  SHFL.IDX PT, R14, R2, 0x1f, 0x1f ;  /* 0x03e01f00020e7f89 */ /* 0x0000a400000e0000 */
.L_x_3911:
[----:B------:R-:W-:Y:S02]  /*17820*/  ULDC UR4, c[0x0][0xd10] ;  /* 0x0003440000047ab9 */ /* 0x000fe40000000800 */
[----:B---3--:R-:W-:-:S04]  /*17830*/  IMAD.U32 R16, RZ, RZ, UR4 ;  /* 0x00000004ff107e24 */ /* 0x008fc8000f8e00ff */
[----:B--2---:R-:W-:-:S04]  /*17840*/  IMAD R3, R14, R16, RZ ;  /* 0x000000100e037224 */ /* 0x004fc800078e02ff */
[----:B------:R-:W-:-:S05]  /*17850*/  IMAD.IADD R6, R6, 0x1, R3 ;  /* 0x0000000106067824 */ /* 0x000fca00078e0203 */
[----:B----4-:R-:W-:-:S13]  /*17860*/  ISETP.GT.AND P0, PT, R6, R4, PT ;  /* 0x000000040600720c */ /* 0x010fda0003f04270 */
[----:B------:R-:W-:Y:S05]  /*17870*/  @P0 BRA `(.L_x_3823) ;  /* 0x0000000000b40947 */ /* 0x000fea0003800000 */
[----:B------:R-:W2:Y:S02]  /*17880*/  LDC R0, c[0x0][0xd14] ;  /* 0x00034500ff007b82 */ /* 0x000ea40000000800 */
.L_x_3828:
[----:B------:R-:W-:-:S05]  /*17890*/  VIADD R19, R19, 0x1f ;  /* 0x0000001f13137836 */ /* 0x000fca0000000000 */
[----:B--2---:R-:W-:-:S13]  /*178a0*/  ISETP.GE.AND P0, PT, R19, R0, PT ;  /* 0x000000001300720c */ /* 0x004fda0003f06270 */
        /* <DEDUP_REMOVED lines=12> */
.L_x_3826:
[----:B------:R-:W-:Y:S05]  /*17970*/  BSYNC B0 ;  /* 0x0000000000007941 */ /* 0x000fea0003800000 */
.L_x_3825:
[----:B------:R-:W-:-:S03]  /*17980*/  UMOV UR4, 0xffffffff ;  /* 0xffffffff00047882 */ /* 0x000fc60000000000 */
[----:B------:R-:W-:Y:S05]  /*17990*/  BRA.DIV UR4, `(.L_x_3827) ;  /* 0x0000001e045c7947 */ /* 0x000fea000b800000 */
[----:B-----5:R-:W0:Y:S01]  /*179a0*/  SHFL.UP PT, R14, R17, 0x1, RZ ;  /* 0x04200000110e7989 */ /* 0x020e2200000e00ff */
        /* <DEDUP_REMOVED lines=20> */
.L_x_3919:
[----:B------:R-:W-:Y:S02]  /*17af0*/  ULDC UR4, c[0x0][0xd10] ;  /* 0x0003440000047ab9 */ /* 0x000fe40000000800 */
[----:B------:R-:W-:-:S04]  /*17b00*/  IMAD.U32 R16, RZ, RZ, UR4 ;  /* 0x00000004ff107e24 */ /* 0x000fc8000f8e00ff */
[----:B--2---:R-:W-:-:S04]  /*17b10*/  IMAD R3, R14, R16, RZ ;  /* 0x000000100e037224 */ /* 0x004fc800078e02ff */
[----:B------:R-:W-:-:S05]  /*17b20*/  IMAD.IADD R6, R3, 0x1, R6 ;  /* 0x0000000103067824 */ /* 0x000fca00078e0206 */
[----:B------:R-:W-:-:S13]  /*17b30*/  ISETP.GT.AND P0, PT, R6, R4, PT ;  /* 0x000000040600720c */ /* 0x000fda0003f04270 */
[----:B------:R-:W-:Y:S05]  /*17b40*/  @!P0 BRA `(.L_x_3828) ;  /* 0xfffffffc00508947 */ /* 0x000fea000383ffff */
.L_x_3823:
        /* <DEDUP_REMOVED lines=8> */
.L_x_3923:
[----:B------:R-:W-:Y:S01]  /*17bd0*/  ISETP.NE.AND P0, PT, R3, RZ, PT ;  /* 0x000000ff0300720c */ /* 0x000fe20003f05270 */
[----:B------:R-:W-:-:S12]  /*17be0*/  IMAD.MOV.U32 R14, RZ, RZ, RZ ;  /* 0x000000ffff0e7224 */ /* 0x000fd800078e00ff */
[----:B------:R-:W-:Y:S05]  /*17bf0*/  @!P0 BRA `(.L_x_3830) ;  /* 0x0000000000108947 */ /* 0x000fea0003800000 */
[----:B------:R-:W-:Y:S01]  /*17c00*/  UMOV UR4, 0xffffffff ;  /* 0xffffffff00047882 */ /* 0x000fe20000000000 */
[----:B-1----:R-:W-:Y:S02]  /*17c10*/  IADD3 R12, R5, -0x1, RZ ;  /* 0xffffffff050c7810 */ /* 0x002fe40007ffe0ff */
[----:B------:R-:W-:Y:S05]  /*17c20*/  BRA.DIV UR4, `(.L_x_3831) ;  /* 0x0000001e04d47947 */ /* 0x000fea000b800000 */
[----:B------:R4:W1:Y:S02]  /*17c30*/  SHFL.IDX PT, R14, R2, R12, 0x1f ;  /* 0x00001f0c020e7589 */ /* 0x00086400000e0000 */
.L_x_3830:
[----:B-1----:R-:W-:Y:S01]  /*17c40*/  IMAD R16, R14, R16, R6 ;  /* 0x000000100e107224 */ /* 0x002fe200078e0206 */
[-C--:B---3--:R-:W-:Y:S01]  /*17c50*/  IABS R6, R17.reuse ;  /* 0x0000001100067213 */ /* 0x088fe20000000000 */
[----:B0---4-:R-:W-:Y:S01]  /*17c60*/  IMAD.MOV.U32 R2, RZ, RZ, RZ ;  /* 0x000000ffff027224 */ /* 0x011fe200078e00ff */
[----:B------:R-:W-:Y:S01]  /*17c70*/  IABS R8, R17 ;  /* 0x0000001100087213 */ /* 0x000fe20000000000 */
[----:B------:R-:W-:Y:S01]  /*17c80*/  IMAD.IADD R4, R4, 0x1, -R16 ;  /* 0x0000000104047824 */ /* 0x000fe200078e0a10 */
[----:B------:R-:W0:Y:S01]  /*17c90*/  I2F.RP R7, R6 ;  /* 0x0000000600077306 */ /* 0x000e220000209400 */
[----:B------:R-:W-:Y:S02]  /*17ca0*/  IADD3 R19, R5, R19, RZ ;  /* 0x0000001305137210 */ /* 0x000fe40007ffe0ff */
        /* <DEDUP_REMOVED lines=24> */
.L_x_3824:
[----:B------:R-:W-:Y:S01]  /*17e30*/  UMOV UR4, URZ ;  /* 0x0000003f00047c82 */ /* 0x000fe20008000000 */
[----:B------:R-:W-:Y:S01]  /*17e40*/  UMOV UR5, URZ ;  /* 0x0000003f00057c82 */ /* 0x000fe20008000000 */
[----:B------:R-:W-:Y:S01]  /*17e50*/  ULDC UR6, c[0x0][0xd14] ;  /* 0x0003450000067ab9 */ /* 0x000fe20000000800 */
[----:B------:R-:W-:Y:S02]  /*17e60*/  IMAD.MOV.U32 R16, RZ, RZ, R4 ;  /* 0x000000ffff107224 */ /* 0x000fe400078e0004 */
[----:B------:R-:W-:Y:S02]  /*17e70*/  IMAD.U32 R17, RZ, RZ, UR4 ;  /* 0x00000004ff117e24 */ /* 0x000fe4000f8e00ff */
[----:B------:R-:W-:Y:S02]  /*17e80*/  IMAD.U32 R18, RZ, RZ, UR5 ;  /* 0x00000005ff127e24 */ /* 0x000fe4000f8e00ff */
[----:B------:R-:W-:-:S07]  /*17e90*/  IMAD.U32 R19, RZ, RZ, UR6 ;  /* 0x00000006ff137e24 */ /* 0x000fce000f8e00ff */
.L_x_3832:
        /* <DEDUP_REMOVED lines=12> */
.L_x_3751:
[----:B0-----:R-:W4:Y:S01]  /*17f60*/  LDL.LU R0, [R1+0x28] ;  /* 0x0000280001007983 */ /* 0x001f220000300800 */
[----:B--2---:R-:W0:Y:S01]  /*17f70*/  S2R R5, SR_CgaCtaId ;  /* 0x0000000000057919 */ /* 0x004e220000008800 */
[----:B----4-:R-:W-:-:S05]  /*17f80*/  VIADD R0, R0, 0x1 ;  /* 0x0000000100007836 */ /* 0x010fca0000000000 */
        /* <DEDUP_REMOVED lines=8> */
.L_x_3926:
[----:B------:R-:W-:-:S03]  /*18010*/  UMOV UR4, 0xffffffff ;  /* 0xffffffff00047882 */ /* 0x000fc60000000000 */
[----:B------:R-:W-:Y:S05]  /*18020*/  BRA.DIV UR4, `(.L_x_3835) ;  /* 0x0000001e040c7947 */ /* 0x000fea000b800000 */
[----:B------:R-:W2:Y:S02]  /*18030*/  S2R R2, SR_TID.X ;  /* 0x0000000000027919 */ /* 0x000ea40000002100 */
[----:B--2---:R-:W-:-:S04]  /*18040*/  SHF.R.U32.HI R2, RZ, 0x5, R2 ;  /* 0x00000005ff027819 */ /* 0x004fc80000011602 */
[----:B------:R-:W-:-:S05]  /*18050*/  LOP3.LUT R2, R2, 0x3, RZ, 0xc0, !PT ;  /* 0x0000000302027812 */ /* 0x000fca00078ec0ff */
[----:B------:R2:W3:Y:S02]  /*18060*/  SHFL.IDX PT, R14, R2, RZ, 0x1f ;  /* 0x00001fff020e7589 */ /* 0x0004e400000e0000 */
.L_x_3929:
[----:B---3--:R-:W-:-:S13]  /*18070*/  ISETP.NE.AND P0, PT, R14, RZ, PT ;  /* 0x000000ff0e00720c */ /* 0x008fda0003f05270 */
[----:B------:R-:W-:Y:S05]  /*18080*/  @P0 BRA `(.L_x_3626) ;  /* 0x0000000000940947 */ /* 0x000fea0003800000 */
[----:B------:R-:W-:-:S03]  /*18090*/  UMOV UR4, 0xffffffff ;  /* 0xffffffff00047882 */ /* 0x000fc60000000000 */
[----:B------:R-:W-:Y:S05]  /*180a0*/  BRA.DIV UR4, `(.L_x_3836) ;  /* 0x0000001e04207947 */ /* 0x000fea000b800000 */
[----:B------:R-:W-:-:S13]  /*180b0*/  ELECT P6, URZ, PT ;  /* 0x00000000003f782f */ /* 0x000fda00038c0000 */
.L_x_3932:
[----:B------:R-:W-:Y:S05]  /*180c0*/  @!P6 BRA `(.L_x_3626) ;  /* 0x000000000084e947 */ /* 0x000fea0003800000 */
[----:B--2---:R-:W2:Y:S02]  /*180d0*/  LDL.LU R2, [R1+0x3c] ;  /* 0x00003c0001027983 */ /* 0x004ea40000300800 */
[----:B--2---:R-:W-:-:S04]  /*180e0*/  LOP3.LUT R2, R2, 0x2, RZ, 0xfc, !PT ;  /* 0x0000000202027812 */ /* 0x004fc800078efcff */
[----:B------:R-:W-:-:S13]  /*180f0*/  ISETP.NE.AND P2, PT, R2, 0x3, PT ;  /* 0x000000030200780c */ /* 0x000fda0003f45270 */
[----:B------:R-:W-:Y:S05]  /*18100*/  @!P2 BRA `(.L_x_3837) ;  /* 0x000000000004a947 */ /* 0x000fea0003800000 */
[----:B------:R-:W-:Y:S01]  /*18110*/  BPT.TRAP 0x1 ;  /* 0x000000040000795c */ /* 0x000fe20000300000 */
.L_x_3837:
        /* <DEDUP_REMOVED lines=10> */
[----:B------:R-:W-:Y:S02]  /*181c0*/  LOP3.LUT R4, R7, R4, RZ, 0x3c, !PT ;  /* 0x0000000407047212 */ /* 0x000fe400078e3cff */
[----:B------:R-:W-:-:S02]  /*181d0*/  LEA R7, R3, R2, 0x3 ;  /* 0x0000000203077211 */ /* 0x000fc400078e18ff */
[----:B------:R-:W-:Y:S01]  /*181e0*/  SHF.L.U32 R2, R4, 0x1f, RZ ;  /* 0x0000001f04027819 */ /* 0x000fe200000006ff */
[----:B0-----:R-:W-:Y:S06]  /*181f0*/  @!P0 BRA `(.L_x_3838) ;  /* 0x0000001800ec8947 */ /* 0x001fec0003800000 */
.L_x_3933:
[----:B------:R-:W2:Y:S02]  /*18200*/  SYNCS.PHASECHK.TRANS64.TRYWAIT P0, [R7+URZ], R2 ;  /* 0x00000002070075a7 */ /* 0x000ea4000800017f */
[----:B--2---:R-:W-:Y:S05]  /*18210*/  @!P0 BRA `(.L_x_3839) ;  /* 0x0000001800f88947 */ /* 0x004fea0003800000 */
.L_x_3934:
[----:B------:R-:W-:Y:S05]  /*18220*/  @!P2 BRA `(.L_x_3840) ;  /* 0x000000000004a947 */ /* 0x000fea0003800000 */
[----:B------:R-:W-:Y:S01]  /*18230*/  BPT.TRAP 0x1 ;  /* 0x000000040000795c */ /* 0x000fe20000300000 */
.L_x_3840:
[----:B------:R-:W3:Y:S01]  /*18240*/  LDL.LU R4, [R1] ;  /* 0x0000000001047983 */ /* 0x000ee20000300800 */
[----:B------:R-:W-:-:S04]  /*18250*/  VIADD R0, R0, 0x38860 ;  /* 0x0003886000007836 */ /* 0x000fc80000000000 */
[----:B---3--:R-:W-:-:S04]  /*18260*/  IMAD R4, R4, 0x8, R0 ;  /* 0x0000000804047824 */ /* 0x008fc800078e0200 */
[----:B------:R-:W3:Y:S02]  /*18270*/  SYNCS.PHASECHK.TRANS64.TRYWAIT P0, [R4+URZ], R5 ;  /* 0x00000005040075a7 */ /* 0x000ee4000800017f */
[----:B---3--:R-:W-:Y:S05]  /*18280*/  @!P0 BRA `(.L_x_3841) ;  /* 0x0000001800f08947 */ /* 0x008fea0003800000 */
.L_x_3935:
[----:B------:R-:W-:-:S07]  /*18290*/  IMAD R3, R3, 0x8, R0 ;  /* 0x0000000803037824 */ /* 0x000fce00078e0200 */
.L_x_3842:
[----:B----4-:R4:W0:Y:S02]  /*182a0*/  SYNCS.PHASECHK.TRANS64.TRYWAIT P0, [R3+URZ], R2 ;  /* 0x00000002030075a7 */ /* 0x010824000800017f */
[----:B0-----:R-:W-:Y:S05]  /*182b0*/  @!P0 NANOSLEEP.SYNCS 0x989680 ;  /* 0x009896800000895d */ /* 0x001fea0003900000 */
[----:B------:R-:W0:Y:S02]  /*182c0*/  @!P0 SYNCS.PHASECHK.TRANS64 P0, [R3+URZ], R2 ;  /* 0x00000002030085a7 */ /* 0x000e24000800007f */
[----:B0-----:R-:W-:Y:S05]  /*182d0*/  @!P0 BRA `(.L_x_3842) ;  /* 0xfffffffc00f08947 */ /* 0x001fea000383ffff */
.L_x_3626:
[----:B------:R-:W-:Y:S05]  /*182e0*/  BSYNC B8 ;  /* 0x0000000000087941 */ /* 0x000fea0003800000 */
.L_x_3623:
[----:B------:R-:W-:Y:S05]  /*182f0*/  EXIT ;  /* 0x000000000000794d */ /* 0x000fea0003800000 */
.L_x_3642:
[----:B0-----:R0:W1:Y:S02]  /*18300*/  SYNCS.PHASECHK.TRANS64.TRYWAIT P5, [R74+URZ+0x38890], R59 ;  /* 0x0388903b4a0075a7 */ /* 0x00106400080a017f */
[----:B-1----:R-:W-:Y:S05]  /*18310*/  @!P5 NANOSLEEP.SYNCS 0x989680 ;  /* 0x009896800000d95d */ /* 0x002fea0003900000 */
[----:B------:R-:W1:Y:S02]  /*18320*/  @!P5 SYNCS.PHASECHK.TRANS64 P5, [R74+URZ+0x38890], R59 ;  /* 0x0388903b4a00d5a7 */ /* 0x000e6400080a007f */
[----:B-1----:R-:W-:Y:S05]  /*18330*/  @!P5 BRA `(.L_x_3642) ;  /* 0xfffffffc00f0d947 */ /* 0x002fea000383ffff */
[----:B------:R-:W-:Y:S05]  /*18340*/  BRA `(.L_x_3843) ;  /* 0xfffffea000d07947 */ /* 0x000fea000383ffff */
.L_x_3652:
[----:B0-----:R0:W1:Y:S02]  /*18350*/  SYNCS.PHASECHK.TRANS64.TRYWAIT P5, [R74+URZ+0x38890], R59 ;  /* 0x0388903b4a0075a7 */ /* 0x00106400080a017f */
[----:B-1----:R-:W-:Y:S05]  /*18360*/  @!P5 NANOSLEEP.SYNCS 0x989680 ;  /* 0x009896800000d95d */ /* 0x002fea0003900000 */
[----:B------:R-:W1:Y:S02]  /*18370*/  @!P5 SYNCS.PHASECHK.TRANS64 P5, [R74+URZ+0x38890], R59 ;  /* 0x0388903b4a00d5a7 */ /* 0x000e6400080a007f */
[----:B-1----:R-:W-:Y:S05]  /*18380*/  @!P5 BRA `(.L_x_3652) ;  /* 0xfffffffc00f0d947 */ /* 0x002fea000383ffff */
[----:B------:R-:W-:Y:S05]  /*18390*/  BRA `(.L_x_3844) ;  /* 0xfffffeac00487947 */ /* 0x000fea000383ffff */
.L_x_3657:
[----:B0-----:R0:W1:Y:S02]  /*183a0*/  SYNCS.PHASECHK.TRANS64.TRYWAIT P5, [R74+URZ+0x38890], R59 ;  /* 0x0388903b4a0075a7 */ /* 0x00106400080a017f */
[----:B-1----:R-:W-:Y:S05]  /*183b0*/  @!P5 NANOSLEEP.SYNCS 0x989680 ;  /* 0x009896800000d95d */ /* 0x002fea0003900000 */
[----:B------:R-:W1:Y:S02]  /*183c0*/  @!P5 SYNCS.PHASECHK.TRANS64 P5, [R74+URZ+0x38890], R59 ;  /* 0x0388903b4a00d5a7 */ /* 0x000e6400080a007f */
[----:B-1----:R-:W-:Y:S05]  /*183d0*/  @!P5 BRA `(.L_x_3657) ;  /* 0xfffffffc00f0d947 */ /* 0x002fea000383ffff */
[----:B------:R-:W-:Y:S05]  /*183e0*/  BRA `(.L_x_3845) ;  /* 0xfffffeb4007c7947 */ /* 0x000fea000383ffff */
.L_x_3661:
[----:B----4-:R4:W0:Y:S02]  /*183f0*/  SYNCS.PHASECHK.TRANS64.TRYWAIT P0, [R74+URZ+0x388b0], R59 ;  /* 0x0388b03b4a0075a7 */ /* 0x010824000800017f */
[----:B0-----:R-:W-:Y:S05]  /*18400*/  @!P0 NANOSLEEP.SYNCS 0x989680 ;  /* 0x009896800000895d */ /* 0x001fea0003900000 */
[----:B------:R-:W0:Y:S02]  /*18410*/  @!P0 SYNCS.PHASECHK.TRANS64 P0, [R74+URZ+0x388b0], R59 ;  /* 0x0388b03b4a0085a7 */ /* 0x000e24000800007f */
[----:B0-----:R-:W-:Y:S05]  /*18420*/  @!P0 BRA `(.L_x_3661) ;  /* 0xfffffffc00f08947 */ /* 0x001fea000383ffff */
[----:B------:R-:W-:Y:S05]  /*18430*/  BRA `(.L_x_3846) ;  /* 0xfffffeb400f47947 */ /* 0x000fea000383ffff */
.L_x_3686:
[----:B------:R-:W-:Y:S01]  /*18440*/  BSSY B1, `(.L_x_3847) ;  /* 0x0000008000017945 */ /* 0x000fe20003800000 */
[----:B------:R-:W-:Y:S02]  /*18450*/  IMAD.MOV.U32 R13, RZ, RZ, R26 ;  /* 0x000000ffff0d7224 */ /* 0x000fe400078e001a */
[----:B------:R-:W-:Y:S02]  /*18460*/  IMAD.MOV.U32 R12, RZ, RZ, RZ ;  /* 0x000000ffff0c7224 */ /* 0x000fe400078e00ff */
[----:B------:R-:W-:Y:S02]  /*18470*/  IMAD.MOV.U32 R11, RZ, RZ, 0x1c1f ;  /* 0x00001c1fff0b7424 */ /* 0x000fe400078e00ff */
[----:B------:R-:W-:-:S07]  /*18480*/  IMAD.MOV.U32 R15, RZ, RZ, -0x1 ;  /* 0xffffffffff0f7424 */ /* 0x000fce00078e00ff */
[----:B0-----:R-:W-:Y:S05]  /*18490*/  WARPSYNC.COLLECTIVE R15, `(.L_x_3848) ;  /* 0x000000000f087348 */ /* 0x001fea0003c00000 */
[----:B------:R1:W2:Y:S02]  /*184a0*/  SHFL.IDX P6, R14, R13, R12, R11 ;  /* 0x0000000c0d0e7389 */ /* 0x0002a400000c000b */
[----:B012---:R-:W-:Y:S01]  /*184b0*/  ENDCOLLECTIVE ;  /* 0x000000000000791b */ /* 0x007fe20003800000 */
.L_x_3848:
[----:B------:R-:W-:Y:S05]  /*184c0*/  BSYNC B1 ;  /* 0x0000000000017941 */ /* 0x000fea0003800000 */
.L_x_3847:
[----:B------:R-:W-:Y:S05]  /*184d0*/  BRA `(.L_x_3849) ;  /* 0xfffffee400187947 */ /* 0x000fea000383ffff */
.L_x_3687:
[----:B------:R-:W-:Y:S01]  /*184e0*/  BSSY B1, `(.L_x_3850) ;  /* 0x0000008000017945 */ /* 0x000fe20003800000 */
[----:B------:R-:W-:Y:S01]  /*184f0*/  IMAD.MOV.U32 R13, RZ, RZ, R24 ;  /* 0x000000ffff0d7224 */ /* 0x000fe200078e0018 */
[----:B------:R-:W-:Y:S01]  /*18500*/  MOV R15, 0xffffffff ;  /* 0xffffffff000f7802 */ /* 0x000fe20000000f00 */
[----:B------:R-:W-:Y:S02]  /*18510*/  IMAD.MOV.U32 R12, RZ, RZ, RZ ;  /* 0x000000ffff0c7224 */ /* 0x000fe400078e00ff */
[----:B------:R-:W-:-:S07]  /*18520*/  IMAD.MOV.U32 R11, RZ, RZ, 0x1c1f ;  /* 0x00001c1fff0b7424 */ /* 0x000fce00078e00ff */
[----:B0-----:R-:W-:Y:S05]  /*18530*/  WARPSYNC.COLLECTIVE R15, `(.L_x_3851) ;  /* 0x000000000f087348 */ /* 0x001fea0003c00000 */
[----:B------:R1:W2:Y:S02]  /*18540*/  SHFL.IDX P6, R14, R13, R12, R11 ;  /* 0x0000000c0d0e7389 */ /* 0x0002a400000c000b */
[----:B012---:R-:W-:Y:S01]  /*18550*/  ENDCOLLECTIVE ;  /* 0x000000000000791b */ /* 0x007fe20003800000 */
.L_x_3851:
[----:B------:R-:W-:Y:S05]  /*18560*/  BSYNC B1 ;  /* 0x0000000000017941 */ /* 0x000fea0003800000 */
.L_x_3850:
[----:B------:R-:W-:Y:S05]  /*18570*/  BRA `(.L_x_3852) ;  /* 0xfffffee000fc7947 */ /* 0x000fea000383ffff */
.L_x_3688:
        /* <DEDUP_REMOVED lines=8> */
.L_x_3854:
[----:B------:R-:W-:Y:S05]  /*18600*/  BSYNC B1 ;  /* 0x0000000000017941 */ /* 0x000fea0003800000 */
.L_x_3853:
[----:B------:R-:W-:Y:S05]  /*18610*/  BRA `(.L_x_3855) ;  /* 0xfffffee000e07947 */ /* 0x000fea000383ffff */
.L_x_3689:
        /* <DEDUP_REMOVED lines=8> */
.L_x_3857:
[----:B------:R-:W-:Y:S05]  /*186a0*/  BSYNC B1 ;  /* 0x0000000000017941 */ /* 0x000fea0003800000 */
.L_x_3856:
[----:B------:R-:W-:Y:S05]  /*186b0*/  BRA `(.L_x_3858) ;  /* 0xfffffee000c47947 */ /* 0x000fea000383ffff */
.L_x_3691:
[----:B0-----:R0:W1:Y:S02]  /*186c0*/  SYNCS.PHASECHK.TRANS64.TRYWAIT P0, [R2+URZ+0x38800], R7 ;  /* 0x03880007020075a7 */ /* 0x001064000800017f */
[----:B-1----:R-:W-:Y:S05]  /*186d0*/  @!P0 NANOSLEEP.SYNCS 0x989680 ;  /* 0x009896800000895d */ /* 0x002fea0003900000 */
[----:B------:R-:W1:Y:S02]  /*186e0*/  @!P0 SYNCS.PHASECHK.TRANS64 P0, [R2+URZ+0x38800], R7 ;  /* 0x03880007020085a7 */ /* 0x000e64000800007f */
[----:B-1----:R-:W-:Y:S05]  /*186f0*/  @!P0 BRA `(.L_x_3691) ;  /* 0xfffffffc00f08947 */ /* 0x002fea000383ffff */
[----:B------:R-:W-:Y:S05]  /*18700*/  BRA `(.L_x_3859) ;  /* 0xfffffee400247947 */ /* 0x000fea000383ffff */
.L_x_3699:
        /* <DEDUP_REMOVED lines=8> */
.L_x_3861:
[----:B------:R-:W-:Y:S05]  /*18790*/  BSYNC B1 ;  /* 0x0000000000017941 */ /* 0x000fea0003800000 */
.L_x_3860:
[----:B------:R-:W-:Y:S05]  /*187a0*/  BRA `(.L_x_3862) ;  /* 0xfffffeec00f07947 */ /* 0x000fea000383ffff */
.L_x_3700:
        /* <DEDUP_REMOVED lines=8> */
.L_x_3864:
[----:B------:R-:W-:Y:S05]  /*18830*/  BSYNC B1 ;  /* 0x0000000000017941 */ /* 0x000fea0003800000 */
.L_x_3863:
[----:B------:R-:W-:Y:S05]  /*18840*/  BRA `(.L_x_3865) ;  /* 0xfffffeec00d47947 */ /* 0x000fea000383ffff */
.L_x_3701:
        /* <DEDUP_REMOVED lines=8> */
.L_x_3867:
[----:B------:R-:W-:Y:S05]  /*188d0*/  BSYNC B1 ;  /* 0x0000000000017941 */ /* 0x000fea0003800000 */
.L_x_3866:
[----:B------:R-:W-:Y:S05]  /*188e0*/  BRA `(.L_x_3868) ;  /* 0xfffffeec00b87947 */ /* 0x000fea000383ffff */
.L_x_3702:
[----:B------:R-:W-:Y:S01]  /*188f0*/  BSSY B1, `(.L_x_3869) ;  /* 0x0000008000017945 */ /* 0x000fe20003800000 */
[----:B------:R-:W-:Y:S01]  /*18900*/  IMAD.MOV.U32 R13, RZ, RZ, R27 ;  /* 0x000000ffff0d7224 */ /* 0x000fe200078e001b */
[----:B------:R-:W-:Y:S01]  /*18910*/  MOV R12, RZ ;  /* 0x000000ff000c7202 */ /* 0x000fe20000000f00 */
[----:B------:R-:W-:Y:S02]  /*18920*/  IMAD.MOV.U32 R11, RZ, RZ, 0x1c1f ;  /* 0x00001c1fff0b7424 */ /* 0x000fe400078e00ff */
[----:B------:R-:W-:-:S07]  /*18930*/  IMAD.MOV.U32 R15, RZ, RZ, -0x1 ;  /* 0xffffffffff0f7424 */ /* 0x000fce00078e00ff */
[----:B0----5:R-:W-:Y:S05]  /*18940*/  WARPSYNC.COLLECTIVE R15, `(.L_x_3870) ;  /* 0x000000000f087348 */ /* 0x021fea0003c00000 */
[----:B------:R1:W2:Y:S02]  /*18950*/  SHFL.IDX P6, R14, R13, R12, R11 ;  /* 0x0000000c0d0e7389 */ /* 0x0002a400000c000b */
[----:B012--5:R-:W-:Y:S01]  /*18960*/  ENDCOLLECTIVE ;  /* 0x000000000000791b */ /* 0x027fe20003800000 */
.L_x_3870:
[----:B------:R-:W-:Y:S05]  /*18970*/  BSYNC B1 ;  /* 0x0000000000017941 */ /* 0x000fea0003800000 */
.L_x_3869:
[----:B------:R-:W-:Y:S05]  /*18980*/  BRA `(.L_x_3871) ;  /* 0xfffffeec009c7947 */ /* 0x000fea000383ffff */
.L_x_3704:
[----:B0-----:R0:W1:Y:S02]  /*18990*/  SYNCS.PHASECHK.TRANS64.TRYWAIT P1, [R2+URZ+0x38800], R9 ;  /* 0x03880009020075a7 */ /* 0x001064000802017f */
[----:B-1----:R-:W-:Y:S05]  /*189a0*/  @!P1 NANOSLEEP.SYNCS 0x989680 ;  /* 0x009896800000995d */ /* 0x002fea0003900000 */
[----:B------:R-:W1:Y:S02]  /*189b0*/  @!P1 SYNCS.PHASECHK.TRANS64 P1, [R2+URZ+0x38800], R9 ;  /* 0x03880009020095a7 */ /* 0x000e64000802007f */
[----:B-1----:R-:W-:Y:S05]  /*189c0*/  @!P1 BRA `(.L_x_3704) ;  /* 0xfffffffc00f09947 */ /* 0x002fea000383ffff */
[----:B------:R-:W-:Y:S05]  /*189d0*/  BRA `(.L_x_3872) ;  /* 0xfffffeec00fc7947 */ /* 0x000fea000383ffff */
.L_x_3710:
[----:B0-----:R0:W1:Y:S02]  /*189e0*/  SYNCS.PHASECHK.TRANS64.TRYWAIT P1, [R20+URZ+0x38830], R13 ;  /* 0x0388300d140075a7 */ /* 0x001064000802017f */
[----:B-1----:R-:W-:Y:S05]  /*189f0*/  @!P1 NANOSLEEP.SYNCS 0x989680 ;  /* 0x009896800000995d */ /* 0x002fea0003900000 */
[----:B------:R-:W1:Y:S02]  /*18a00*/  @!P1 SYNCS.PHASECHK.TRANS64 P1, [R20+URZ+0x38830], R13 ;  /* 0x0388300d140095a7 */ /* 0x000e64000802007f */
[----:B-1----:R-:W-:Y:S05]  /*18a10*/  @!P1 BRA `(.L_x_3710) ;  /* 0xfffffffc00f09947 */ /* 0x002fea000383ffff */
[----:B------:R-:W-:Y:S05]  /*18a20*/  BRA `(.L_x_3709) ;  /* 0xfffffefc000c7947 */ /* 0x000fea000383ffff */
.L_x_3712:
[----:B-1----:R1:W2:Y:S02]  /*18a30*/  SYNCS.PHASECHK.TRANS64.TRYWAIT P1, [R2+URZ+0x38810], R3 ;  /* 0x03881003020075a7 */ /* 0x0022a4000802017f */
[----:B--2---:R-:W-:Y:S05]  /*18a40*/  @!P1 NANOSLEEP.SYNCS 0x989680 ;  /* 0x009896800000995d */ /* 0x004fea0003900000 */
[----:B------:R-:W2:Y:S02]  /*18a50*/  @!P1 SYNCS.PHASECHK.TRANS64 P1, [R2+URZ+0x38810], R3 ;  /* 0x03881003020095a7 */ /* 0x000ea4000802007f */
[----:B--2---:R-:W-:Y:S05]  /*18a60*/  @!P1 BRA `(.L_x_3712) ;  /* 0xfffffffc00f09947 */ /* 0x004fea000383ffff */
[----:B------:R-:W-:Y:S05]  /*18a70*/  BRA `(.L_x_3873) ;  /* 0xfffffefc00bc7947 */ /* 0x000fea000383ffff */
.L_x_3717:
[----:B-1----:R1:W3:Y:S02]  /*18a80*/  SYNCS.PHASECHK.TRANS64.TRYWAIT P1, [R20+URZ+0x38850], R13 ;  /* 0x0388500d140075a7 */ /* 0x0022e4000802017f */
[----:B---3--:R-:W-:Y:S05]  /*18a90*/  @!P1 NANOSLEEP.SYNCS 0x989680 ;  /* 0x009896800000995d */ /* 0x008fea0003900000 */
[----:B------:R-:W3:Y:S02]  /*18aa0*/  @!P1 SYNCS.PHASECHK.TRANS64 P1, [R20+URZ+0x38850], R13 ;  /* 0x0388500d140095a7 */ /* 0x000ee4000802007f */
[----:B---3--:R-:W-:Y:S05]  /*18ab0*/  @!P1 BRA `(.L_x_3717) ;  /* 0xfffffffc00f09947 */ /* 0x008fea000383ffff */
[----:B------:R-:W-:Y:S05]  /*18ac0*/  BRA `(.L_x_3716) ;  /* 0xfffffefc00ec7947 */ /* 0x000fea000383ffff */
.L_x_3724:
[----:B-1----:R1:W2:Y:S02]  /*18ad0*/  SYNCS.PHASECHK.TRANS64.TRYWAIT P3, [R12+URZ+0x38830], R205 ;  /* 0x038830cd0c0075a7 */ /* 0x0022a4000806017f */
[----:B--2---:R-:W-:Y:S05]  /*18ae0*/  @!P3 NANOSLEEP.SYNCS 0x989680 ;  /* 0x009896800000b95d */ /* 0x004fea0003900000 */
[----:B------:R-:W2:Y:S02]  /*18af0*/  @!P3 SYNCS.PHASECHK.TRANS64 P3, [R12+URZ+0x38830], R205 ;  /* 0x038830cd0c00b5a7 */ /* 0x000ea4000806007f */
[----:B--2---:R-:W-:Y:S05]  /*18b00*/  @!P3 BRA `(.L_x_3724) ;  /* 0xfffffffc00f0b947 */ /* 0x004fea000383ffff */
[----:B------:R-:W-:Y:S05]  /*18b10*/  BRA `(.L_x_3723) ;  /* 0xffffff2c00947947 */ /* 0x000fea000383ffff */
.L_x_3729:
[----:B---3--:R3:W4:Y:S02]  /*18b20*/  SYNCS.PHASECHK.TRANS64.TRYWAIT P3, [R12+URZ+0x38850], R205 ;  /* 0x038850cd0c0075a7 */ /* 0x008724000806017f */
[----:B----4-:R-:W-:Y:S05]  /*18b30*/  @!P3 NANOSLEEP.SYNCS 0x989680 ;  /* 0x009896800000b95d */ /* 0x010fea0003900000 */
[----:B------:R-:W4:Y:S02]  /*18b40*/  @!P3 SYNCS.PHASECHK.TRANS64 P3, [R12+URZ+0x38850], R205 ;  /* 0x038850cd0c00b5a7 */ /* 0x000f24000806007f */
[----:B----4-:R-:W-:Y:S05]  /*18b50*/  @!P3 BRA `(.L_x_3729) ;  /* 0xfffffffc00f0b947 */ /* 0x010fea000383ffff */
[----:B------:R-:W-:Y:S05]  /*18b60*/  BRA `(.L_x_3728) ;  /* 0xffffff3000347947 */ /* 0x000fea000383ffff */
.L_x_3755:
        /* <DEDUP_REMOVED lines=11> */
.L_x_3875:
[----:B------:R-:W-:Y:S05]  /*18c20*/  BSYNC B1 ;  /* 0x0000000000017941 */ /* 0x000fea0003800000 */
.L_x_3874:
[----:B------:R-:W-:Y:S05]  /*18c30*/  BRA `(.L_x_3876) ;  /* 0xffffffa400647947 */ /* 0x000fea000383ffff */
.L_x_3756:
[----:B------:R-:W-:Y:S01]  /*18c40*/  BSSY B1, `(.L_x_3877) ;  /* 0x0000006000017945 */ /* 0x000fe20003800000 */
[----:B------:R-:W-:-:S07]  /*18c50*/  IMAD.MOV.U32 R15, RZ, RZ, -0x1 ;  /* 0xffffffffff0f7424 */ /* 0x000fce00078e00ff */
[----:B-----5:R-:W-:Y:S05]  /*18c60*/  WARPSYNC.COLLECTIVE R15, `(.L_x_3878) ;  /* 0x000000000f0c7348 */ /* 0x020fea0003c00000 */
[----:B------:R-:W-:Y:S02]  /*18c70*/  ELECT P6, UR62, PT ;  /* 0x00000000003e782f */ /* 0x000fe400038c0000 */
[----:B------:R-:W-:Y:S01]  /*18c80*/  MOV R14, UR62 ;  /* 0x0000003e000e7c02 */ /* 0x000fe20008000f00 */
[----:B-----5:R-:W-:Y:S10]  /*18c90*/  ENDCOLLECTIVE ;  /* 0x000000000000791b */ /* 0x020ff40003800000 */
.L_x_3878:
[----:B------:R-:W-:Y:S05]  /*18ca0*/  BSYNC B1 ;  /* 0x0000000000017941 */ /* 0x000fea0003800000 */
.L_x_3877:
[----:B------:R-:W-:Y:S05]  /*18cb0*/  BRA `(.L_x_3879) ;  /* 0xffffffa400507947 */ /* 0x000fea000383ffff */
.L_x_3757:
[----:B0-----:R0:W1:Y:S02]  /*18cc0*/  SYNCS.PHASECHK.TRANS64.TRYWAIT P0, [R5+URZ+0x38820], R6 ;  /* 0x03882006050075a7 */ /* 0x001064000800017f */
[----:B-1----:R-:W-:Y:S05]  /*18cd0*/  @!P0 NANOSLEEP.SYNCS 0x989680 ;  /* 0x009896800000895d */ /* 0x002fea0003900000 */
[----:B------:R-:W1:Y:S02]  /*18ce0*/  @!P0 SYNCS.PHASECHK.TRANS64 P0, [R5+URZ+0x38820], R6 ;  /* 0x03882006050085a7 */ /* 0x000e64000800007f */
[----:B-1----:R-:W-:Y:S05]  /*18cf0*/  @!P0 BRA `(.L_x_3757) ;  /* 0xfffffffc00f08947 */ /* 0x002fea000383ffff */
[----:B------:R-:W-:Y:S05]  /*18d00*/  BRA `(.L_x_3880) ;  /* 0xffffffa400687947 */ /* 0x000fea000383ffff */
.L_x_3760:
[----:B0-----:R0:W1:Y:S02]  /*18d10*/  SYNCS.PHASECHK.TRANS64.TRYWAIT P0, [R6+URZ+0x388a0], R9 ;  /* 0x0388a009060075a7 */ /* 0x001064000800017f */
[----:B-1----:R-:W-:Y:S05]  /*18d20*/  @!P0 NANOSLEEP.SYNCS 0x989680 ;  /* 0x009896800000895d */ /* 0x002fea0003900000 */
[----:B------:R-:W1:Y:S02]  /*18d30*/  @!P0 SYNCS.PHASECHK.TRANS64 P0, [R6+URZ+0x388a0], R9 ;  /* 0x0388a009060085a7 */ /* 0x000e64000800007f */
[----:B-1----:R-:W-:Y:S05]  /*18d40*/  @!P0 BRA `(.L_x_3760) ;  /* 0xfffffffc00f08947 */ /* 0x002fea000383ffff */
[----:B------:R-:W-:Y:S05]  /*18d50*/  BRA `(.L_x_3881) ;  /* 0xffffffa400747947 */ /* 0x000fea000383ffff */
.L_x_3762:
[----:B-1----:R1:W2:Y:S02]  /*18d60*/  SYNCS.PHASECHK.TRANS64.TRYWAIT P0, [R6+URZ+0x388c0], R9 ;  /* 0x0388c009060075a7 */ /* 0x0022a4000800017f */
[----:B--2---:R-:W-:Y:S05]  /*18d70*/  @!P0 NANOSLEEP.SYNCS 0x989680 ;  /* 0x009896800000895d */ /* 0x004fea0003900000 */
[----:B------:R-:W2:Y:S02]  /*18d80*/  @!P0 SYNCS.PHASECHK.TRANS64 P0, [R6+URZ+0x388c0], R9 ;  /* 0x0388c009060085a7 */ /* 0x000ea4000800007f */
[----:B--2---:R-:W-:Y:S05]  /*18d90*/  @!P0 BRA `(.L_x_3762) ;  /* 0xfffffffc00f08947 */ /* 0x004fea000383ffff */
[----:B------:R-:W-:Y:S05]  /*18da0*/  BRA `(.L_x_3882) ;  /* 0xffffffa400dc7947 */ /* 0x000fea000383ffff */
.L_x_3766:
[----:B0-----:R0:W1:Y:S02]  /*18db0*/  SYNCS.PHASECHK.TRANS64.TRYWAIT P0, [R7+URZ+0x388a0], R8 ;  /* 0x0388a008070075a7 */ /* 0x001064000800017f */
[----:B-1----:R-:W-:Y:S05]  /*18dc0*/  @!P0 NANOSLEEP.SYNCS 0x989680 ;  /* 0x009896800000895d */ /* 0x002fea0003900000 */
[----:B------:R-:W1:Y:S02]  /*18dd0*/  @!P0 SYNCS.PHASECHK.TRANS64 P0, [R7+URZ+0x388a0], R8 ;  /* 0x0388a008070085a7 */ /* 0x000e64000800007f */
[----:B-1----:R-:W-:Y:S05]  /*18de0*/  @!P0 BRA `(.L_x_3766) ;  /* 0xfffffffc00f08947 */ /* 0x002fea000383ffff */
[----:B------:R-:W-:Y:S05]  /*18df0*/  BRA `(.L_x_3883) ;  /* 0xffffffac00207947 */ /* 0x000fea000383ffff */
.L_x_3768:
[----:B-1----:R1:W2:Y:S02]  /*18e00*/  SYNCS.PHASECHK.TRANS64.TRYWAIT P1, [R7+URZ+0x388c0], R8 ;  /* 0x0388c008070075a7 */ /* 0x0022a4000802017f */
[----:B--2---:R-:W-:Y:S05]  /*18e10*/  @!P1 NANOSLEEP.SYNCS 0x989680 ;  /* 0x009896800000995d */ /* 0x004fea0003900000 */
[----:B------:R-:W2:Y:S02]  /*18e20*/  @!P1 SYNCS.PHASECHK.TRANS64 P1, [R7+URZ+0x388c0], R8 ;  /* 0x0388c008070095a7 */ /* 0x000ea4000802007f */
[----:B--2---:R-:W-:Y:S05]  /*18e30*/  @!P1 BRA `(.L_x_3768) ;  /* 0xfffffffc00f09947 */ /* 0x004fea000383ffff */
[----:B------:R-:W-:Y:S05]  /*18e40*/  BRA `(.L_x_3884) ;  /* 0xffffffac00807947 */ /* 0x000fea000383ffff */
.L_x_3778:
        /* <DEDUP_REMOVED lines=11> */
.L_x_3886:
[----:B------:R-:W-:Y:S05]  /*18f00*/  BSYNC B0 ;  /* 0x0000000000007941 */ /* 0x000fea0003800000 */
.L_x_3885:
[----:B------:R-:W-:Y:S05]  /*18f10*/  BRA `(.L_x_3887) ;  /* 0xffffffb8008c7947 */ /* 0x000fea000383ffff */
.L_x_3779:
[----:B------:R-:W-:Y:S01]  /*18f20*/  BSSY B0, `(.L_x_3888) ;  /* 0x0000006000007945 */ /* 0x000fe20003800000 */
[----:B------:R-:W-:-:S07]  /*18f30*/  IMAD.MOV.U32 R15, RZ, RZ, -0x1 ;  /* 0xffffffffff0f7424 */ /* 0x000fce00078e00ff */
[----:B------:R-:W-:Y:S05]  /*18f40*/  WARPSYNC.COLLECTIVE R15, `(.L_x_3889) ;  /* 0x000000000f0c7348 */ /* 0x000fea0003c00000 */
[----:B------:R-:W-:Y:S02]  /*18f50*/  ELECT P6, UR62, PT ;  /* 0x00000000003e782f */ /* 0x000fe400038c0000 */
[----:B------:R-:W-:Y:S01]  /*18f60*/  MOV R14, UR62 ;  /* 0x0000003e000e7c02 */ /* 0x000fe20008000f00 */
[----:B------:R-:W-:Y:S10]  /*18f70*/  ENDCOLLECTIVE ;  /* 0x000000000000791b */ /* 0x000ff40003800000 */
.L_x_3889:
[----:B------:R-:W-:Y:S05]  /*18f80*/  BSYNC B0 ;  /* 0x0000000000007941 */ /* 0x000fea0003800000 */
.L_x_3888:
[----:B------:R-:W-:Y:S05]  /*18f90*/  BRA `(.L_x_3890) ;  /* 0xffffffb800847947 */ /* 0x000fea000383ffff */
.L_x_3782:
[----:B0-----:R0:W1:Y:S02]  /*18fa0*/  SYNCS.PHASECHK.TRANS64.TRYWAIT P0, [R9+URZ+0x38840], R10 ;  /* 0x0388400a090075a7 */ /* 0x001064000800017f */
[----:B-1----:R-:W-:Y:S05]  /*18fb0*/  @!P0 NANOSLEEP.SYNCS 0x989680 ;  /* 0x009896800000895d */ /* 0x002fea0003900000 */
[----:B------:R-:W1:Y:S02]  /*18fc0*/  @!P0 SYNCS.PHASECHK.TRANS64 P0, [R9+URZ+0x38840], R10 ;  /* 0x0388400a090085a7 */ /* 0x000e64000800007f */
[----:B-1----:R-:W-:Y:S05]  /*18fd0*/  @!P0 BRA `(.L_x_3782) ;  /* 0xfffffffc00f08947 */ /* 0x002fea000383ffff */
[----:B------:R-:W-:Y:S05]  /*18fe0*/  BRA `(.L_x_3891) ;  /* 0xffffffb800f47947 */ /* 0x000fea000383ffff */
.L_x_3786:
        /* <DEDUP_REMOVED lines=8> */
.L_x_3789:
[----:B0-----:R0:W1:Y:S02]  /*19070*/  SYNCS.PHASECHK.TRANS64.TRYWAIT P0, [R5+URZ+0x38860], R9 ;  /* 0x03886009050075a7 */ /* 0x001064000800017f */
[----:B-1----:R-:W-:Y:S05]  /*19080*/  @!P0 NANOSLEEP.SYNCS 0x989680 ;  /* 0x009896800000895d */ /* 0x002fea0003900000 */
[----:B------:R-:W1:Y:S02]  /*19090*/  @!P0 SYNCS.PHASECHK.TRANS64 P0, [R5+URZ+0x38860], R9 ;  /* 0x03886009050085a7 */ /* 0x000e64000800007f */
[----:B-1----:R-:W-:Y:S05]  /*190a0*/  @!P0 BRA `(.L_x_3789) ;  /* 0xfffffffc00f08947 */ /* 0x002fea000383ffff */
[----:B------:R-:W-:Y:S05]  /*190b0*/  BRA `(.L_x_3893) ;  /* 0xffffffc000f07947 */ /* 0x000fea000383ffff */
.L_x_3798:
[----:B-1----:R1:W2:Y:S02]  /*190c0*/  SYNCS.PHASECHK.TRANS64.TRYWAIT P0, [R2+URZ+0x38840], R3 ;  /* 0x03884003020075a7 */ /* 0x0022a4000800017f */
[----:B--2---:R-:W-:Y:S05]  /*190d0*/  @!P0 NANOSLEEP.SYNCS 0x989680 ;  /* 0x009896800000895d */ /* 0x004fea0003900000 */
[----:B------:R-:W2:Y:S02]  /*190e0*/  @!P0 SYNCS.PHASECHK.TRANS64 P0, [R2+URZ+0x38840], R3 ;  /* 0x03884003020085a7 */ /* 0x000ea4000800007f */
[----:B--2---:R-:W-:Y:S05]  /*190f0*/  @!P0 BRA `(.L_x_3798) ;  /* 0xfffffffc00f08947 */ /* 0x004fea000383ffff */
[----:B------:R-:W-:Y:S05]  /*19100*/  BRA `(.L_x_3894) ;  /* 0xffffffc800cc7947 */ /* 0x000fea000383ffff */
.L_x_3800:
[----:B--2---:R2:W3:Y:S02]  /*19110*/  SYNCS.PHASECHK.TRANS64.TRYWAIT P0, [R2+URZ+0x38860], R3 ;  /* 0x03886003020075a7 */ /* 0x0044e4000800017f */
[----:B---3--:R-:W-:Y:S05]  /*19120*/  @!P0 NANOSLEEP.SYNCS 0x989680 ;  /* 0x009896800000895d */ /* 0x008fea0003900000 */
[----:B------:R-:W3:Y:S02]  /*19130*/  @!P0 SYNCS.PHASECHK.TRANS64 P0, [R2+URZ+0x38860], R3 ;  /* 0x03886003020085a7 */ /* 0x000ee4000800007f */
[----:B---3--:R-:W-:Y:S05]  /*19140*/  @!P0 BRA `(.L_x_3800) ;  /* 0xfffffffc00f08947 */ /* 0x008fea000383ffff */
[----:B------:R-:W-:Y:S05]  /*19150*/  BRA `(.L_x_3895) ;  /* 0xffffffcc00407947 */ /* 0x000fea000383ffff */
.L_x_3805:
[----:B--2---:R2:W3:Y:S02]  /*19160*/  SYNCS.PHASECHK.TRANS64.TRYWAIT P0, [R2+URZ+0x38840], R3 ;  /* 0x03884003020075a7 */ /* 0x0044e4000800017f */
[----:B---3--:R-:W-:Y:S05]  /*19170*/  @!P0 NANOSLEEP.SYNCS 0x989680 ;  /* 0x009896800000895d */ /* 0x008fea0003900000 */
[----:B------:R-:W3:Y:S02]  /*19180*/  @!P0 SYNCS.PHASECHK.TRANS64 P0, [R2+URZ+0x38840], R3 ;  /* 0x03884003020085a7 */ /* 0x000ee4000800007f */
[----:B---3--:R-:W-:Y:S05]  /*19190*/  @!P0 BRA `(.L_x_3805) ;  /* 0xfffffffc00f08947 */ /* 0x008fea000383ffff */
[----:B------:R-:W-:Y:S05]  /*191a0*/  BRA `(.L_x_3896) ;  /* 0xffffffd000d87947 */ /* 0x000fea000383ffff */
.L_x_3807:
[----:B-1----:R1:W3:Y:S02]  /*191b0*/  SYNCS.PHASECHK.TRANS64.TRYWAIT P1, [R2+URZ+0x38860], R3 ;  /* 0x03886003020075a7 */ /* 0x0022e4000802017f */
[----:B---3--:R-:W-:Y:S05]  /*191c0*/  @!P1 NANOSLEEP.SYNCS 0x989680 ;  /* 0x009896800000995d */ /* 0x008fea0003900000 */
[----:B------:R-:W3:Y:S02]  /*191d0*/  @!P1 SYNCS.PHASECHK.TRANS64 P1, [R2+URZ+0x38860], R3 ;  /* 0x03886003020095a7 */ /* 0x000ee4000802007f */
[----:B---3--:R-:W-:Y:S05]  /*191e0*/  @!P1 BRA `(.L_x_3807) ;  /* 0xfffffffc00f09947 */ /* 0x008fea000383ffff */
[----:B------:R-:W-:Y:S05]  /*191f0*/  BRA `(.L_x_3897) ;  /* 0xffffffd400487947 */ /* 0x000fea000383ffff */
.L_x_3812:
[----:B---3--:R3:W4:Y:S02]  /*19200*/  SYNCS.PHASECHK.TRANS64.TRYWAIT P0, [R2+URZ+0x38840], R3 ;  /* 0x03884003020075a7 */ /* 0x008724000800017f */
[----:B----4-:R-:W-:Y:S05]  /*19210*/  @!P0 NANOSLEEP.SYNCS 0x989680 ;  /* 0x009896800000895d */ /* 0x010fea0003900000 */
[----:B------:R-:W4:Y:S02]  /*19220*/  @!P0 SYNCS.PHASECHK.TRANS64 P0, [R2+URZ+0x38840], R3 ;  /* 0x03884003020085a7 */ /* 0x000f24000800007f */
[----:B----4-:R-:W-:Y:S05]  /*19230*/  @!P0 BRA `(.L_x_3812) ;  /* 0xfffffffc00f08947 */ /* 0x010fea000383ffff */
[----:B------:R-:W-:Y:S05]  /*19240*/  BRA `(.L_x_3898) ;  /* 0xffffffd800c07947 */ /* 0x000fea000383ffff */
.L_x_3814:
[----:B-1----:R1:W2:Y:S02]  /*19250*/  SYNCS.PHASECHK.TRANS64.TRYWAIT P1, [R2+URZ+0x38860], R3 ;  /* 0x03886003020075a7 */ /* 0x0022a4000802017f */
[----:B--2---:R-:W-:Y:S05]  /*19260*/  @!P1 NANOSLEEP.SYNCS 0x989680 ;  /* 0x009896800000995d */ /* 0x004fea0003900000 */
[----:B------:R-:W2:Y:S02]  /*19270*/  @!P1 SYNCS.PHASECHK.TRANS64 P1, [R2+URZ+0x38860], R3 ;  /* 0x03886003020095a7 */ /* 0x000ea4000802007f */
[----:B--2---:R-:W-:Y:S05]  /*19280*/  @!P1 BRA `(.L_x_3814) ;  /* 0xfffffffc00f09947 */ /* 0x004fea000383ffff */
[----:B------:R-:W-:Y:S05]  /*19290*/  BRA `(.L_x_3899) ;  /* 0xffffffdc00347947 */ /* 0x000fea000383ffff */
.L_x_3819:
[----:B------:R-:W-:Y:S01]  /*192a0*/  BSSY B0, `(.L_x_3900) ;  /* 0x0000008000007945 */ /* 0x000fe20003800000 */
[----:B------:R-:W-:Y:S02]  /*192b0*/  IMAD.MOV.U32 R13, RZ, RZ, R16 ;  /* 0x000000ffff0d7224 */ /* 0x000fe400078e0010 */
[----:B-1----:R-:W-:Y:S02]  /*192c0*/  IMAD.MOV.U32 R12, RZ, RZ, RZ ;  /* 0x000000ffff0c7224 */ /* 0x002fe400078e00ff */
[----:B------:R-:W-:Y:S02]  /*192d0*/  IMAD.MOV.U32 R11, RZ, RZ, 0x1f ;  /* 0x0000001fff0b7424 */ /* 0x000fe400078e00ff */
[----:B0-----:R-:W-:-:S07]  /*192e0*/  IMAD.MOV.U32 R15, RZ, RZ, -0x1 ;  /* 0xffffffffff0f7424 */ /* 0x001fce00078e00ff */
[----:B--2---:R-:W-:Y:S05]  /*192f0*/  WARPSYNC.COLLECTIVE R15, `(.L_x_3901) ;  /* 0x000000000f087348 */ /* 0x004fea0003c00000 */
[----:B------:R0:W1:Y:S02]  /*19300*/  SHFL.IDX P6, R14, R13, R12, R11 ;  /* 0x0000000c0d0e7389 */ /* 0x00006400000c000b */
[----:B012---:R-:W-:Y:S01]  /*19310*/  ENDCOLLECTIVE ;  /* 0x000000000000791b */ /* 0x007fe20003800000 */
.L_x_3901:
[----:B------:R-:W-:Y:S05]  /*19320*/  BSYNC B0 ;  /* 0x0000000000007941 */ /* 0x000fea0003800000 */
.L_x_3900:
        /* <DEDUP_REMOVED lines=8> */
.L_x_3902:
[----:B------:R-:W-:Y:S01]  /*193b0*/  MOV R6, R14 ;  /* 0x0000000e00067202 */ /* 0x000fe20000000f00 */
[----:B------:R-:W-:Y:S06]  /*193c0*/  BRA `(.L_x_3903) ;  /* 0xffffffe000807947 */ /* 0x000fec000383ffff */
.L_x_3822:
[----:B------:R-:W-:Y:S01]  /*193d0*/  BSSY B0, `(.L_x_3904) ;  /* 0x0000008000007945 */ /* 0x000fe20003800000 */
[----:B-----5:R-:W-:Y:S02]  /*193e0*/  IMAD.MOV.U32 R13, RZ, RZ, R17 ;  /* 0x000000ffff0d7224 */ /* 0x020fe400078e0011 */
[----:B-1----:R-:W-:Y:S02]  /*193f0*/  IMAD.MOV.U32 R12, RZ, RZ, 0x1 ;  /* 0x00000001ff0c7424 */ /* 0x002fe400078e00ff */
[----:B------:R-:W-:Y:S02]  /*19400*/  IMAD.MOV.U32 R11, RZ, RZ, RZ ;  /* 0x000000ffff0b7224 */ /* 0x000fe400078e00ff */
[----:B------:R-:W-:-:S07]  /*19410*/  IMAD.MOV.U32 R15, RZ, RZ, -0x1 ;  /* 0xffffffffff0f7424 */ /* 0x000fce00078e00ff */
[----:B0-234-:R-:W-:Y:S05]  /*19420*/  WARPSYNC.COLLECTIVE R15, `(.L_x_3905) ;  /* 0x000000000f087348 */ /* 0x01dfea0003c00000 */
[----:B------:R1:W0:Y:S02]  /*19430*/  SHFL.UP P6, R14, R13, R12, R11 ;  /* 0x0400000c0d0e7389 */ /* 0x00022400000c000b */
[----:B01234-:R-:W-:Y:S01]  /*19440*/  ENDCOLLECTIVE ;  /* 0x000000000000791b */ /* 0x01ffe20003800000 */
.L_x_3905:
[----:B------:R-:W-:Y:S05]  /*19450*/  BSYNC B0 ;  /* 0x0000000000007941 */ /* 0x000fea0003800000 */
.L_x_3904:
        /* <DEDUP_REMOVED lines=10> */
.L_x_3906:
        /* <DEDUP_REMOVED lines=8> */
.L_x_3907:
        /* <DEDUP_REMOVED lines=8> */
.L_x_3908:
        /* <DEDUP_REMOVED lines=8> */
.L_x_3909:
        /* <DEDUP_REMOVED lines=8> */
.L_x_3910:
[----:B------:R-:W-:Y:S05]  /*19700*/  BRA `(.L_x_3911) ;  /* 0xffffffe000447947 */ /* 0x000fea000383ffff */
.L_x_3827:
[----:B------:R-:W-:Y:S01]  /*19710*/  BSSY B0, `(.L_x_3912) ;  /* 0x0000008000007945 */ /* 0x000fe20003800000 */
[----:B-----5:R-:W-:Y:S02]  /*19720*/  IMAD.MOV.U32 R13, RZ, RZ, R17 ;  /* 0x000000ffff0d7224 */ /* 0x020fe400078e0011 */
[----:B-1----:R-:W-:Y:S02]  /*19730*/  IMAD.MOV.U32 R12, RZ, RZ, 0x1 ;  /* 0x00000001ff0c7424 */ /* 0x002fe400078e00ff */
[----:B------:R-:W-:Y:S02]  /*19740*/  IMAD.MOV.U32 R11, RZ, RZ, RZ ;  /* 0x000000ffff0b7224 */ /* 0x000fe400078e00ff */
[----:B------:R-:W-:-:S07]  /*19750*/  IMAD.MOV.U32 R15, RZ, RZ, -0x1 ;  /* 0xffffffffff0f7424 */ /* 0x000fce00078e00ff */
[----:B0-----:R-:W-:Y:S05]  /*19760*/  WARPSYNC.COLLECTIVE R15, `(.L_x_3913) ;  /* 0x000000000f087348 */ /* 0x001fea0003c00000 */
[----:B------:R1:W2:Y:S02]  /*19770*/  SHFL.UP P6, R14, R13, R12, R11 ;  /* 0x0400000c0d0e7389 */ /* 0x0002a400000c000b */
[----:B012---:R-:W-:Y:S01]  /*19780*/  ENDCOLLECTIVE ;  /* 0x000000000000791b */ /* 0x007fe20003800000 */
.L_x_3913:
[----:B------:R-:W-:Y:S05]  /*19790*/  BSYNC B0 ;  /* 0x0000000000007941 */ /* 0x000fea0003800000 */
.L_x_3912:
[C---:B------:R-:W-:Y:S01]  /*197a0*/  ISETP.NE.AND P0, PT, R7.reuse, RZ, PT ;  /* 0x000000ff0700720c */ /* 0x040fe20003f05270 */
[----:B------:R-:W-:Y:S01]  /*197b0*/  IMAD.MOV.U32 R12, RZ, RZ, 0x2 ;  /* 0x00000002ff0c7424 */ /* 0x000fe200078e00ff */
[----:B------:R-:W-:Y:S01]  /*197c0*/  MOV R15, 0xffffffff ;  /* 0xffffffff000f7802 */ /* 0x000fe20000000f00 */
[----:B------:R-:W-:Y:S01]  /*197d0*/  IMAD.MOV.U32 R11, RZ, RZ, RZ ;  /* 0x000000ffff0b7224 */ /* 0x000fe200078e00ff */
[----:B------:R-:W-:Y:S02]  /*197e0*/  SEL R2, R14, RZ, P0 ;  /* 0x000000ff0e027207 */ /* 0x000fe40000000000 */
[----:B------:R-:W-:-:S03]  /*197f0*/  ISETP.GE.U32.AND P0, PT, R7, 0x2, PT ;  /* 0x000000020700780c */ /* 0x000fc60003f06070 */
[----:B------:R-:W-:-:S04]  /*19800*/  IMAD.IADD R2, R17, 0x1, R2 ;  /* 0x0000000111027824 */ /* 0x000fc800078e0202 */
[----:B------:R-:W-:-:S07]  /*19810*/  IMAD.MOV.U32 R13, RZ, RZ, R2 ;  /* 0x000000ffff0d7224 */ /* 0x000fce00078e0002 */
[----:B------:R-:W-:Y:S05]  /*19820*/  WARPSYNC.COLLECTIVE R15, `(.L_x_3914) ;  /* 0x000000000f087348 */ /* 0x000fea0003c00000 */
[----:B------:R0:W1:Y:S02]  /*19830*/  SHFL.UP P6, R14, R13, R12, R11 ;  /* 0x0400000c0d0e7389 */ /* 0x00006400000c000b */
[----:B01----:R-:W-:Y:S01]  /*19840*/  ENDCOLLECTIVE ;  /* 0x000000000000791b */ /* 0x003fe20003800000 */
.L_x_3914:
        /* <DEDUP_REMOVED lines=8> */
.L_x_3915:
        /* <DEDUP_REMOVED lines=8> */
.L_x_3916:
        /* <DEDUP_REMOVED lines=8> */
.L_x_3917:
        /* <DEDUP_REMOVED lines=8> */
.L_x_3918:
[----:B------:R-:W-:Y:S05]  /*19a50*/  BRA `(.L_x_3919) ;  /* 0xffffffe000247947 */ /* 0x000fea000383ffff */
.L_x_3829:
[----:B------:R-:W-:Y:S01]  /*19a60*/  BSSY B0, `(.L_x_3920) ;  /* 0x0000006000007945 */ /* 0x000fe20003800000 */
[----:B------:R-:W-:Y:S01]  /*19a70*/  PLOP3.LUT P6, PT, P6, PT, PT, 0x8, 0x0 ;  /* 0x000000000000781c */ /* 0x000fe200037ce170 */
[----:B------:R-:W-:-:S12]  /*19a80*/  IMAD.MOV.U32 R15, RZ, RZ, -0x1 ;  /* 0xffffffffff0f7424 */ /* 0x000fd800078e00ff */
[----:B01----:R-:W-:Y:S05]  /*19a90*/  WARPSYNC.COLLECTIVE R15, `(.L_x_3921) ;  /* 0x000000000f087348 */ /* 0x003fea0003c00000 */
[----:B------:R-:W-:Y:S01]  /*19aa0*/  VOTE.ANY R14, PT, P6 ;  /* 0x00000000000e7806 */ /* 0x000fe200030e0100 */
[----:B01----:R-:W-:Y:S06]  /*19ab0*/  ENDCOLLECTIVE ;  /* 0x000000000000791b */ /* 0x003fec0003800000 */
.L_x_3921:
[----:B------:R-:W-:Y:S05]  /*19ac0*/  BSYNC B0 ;  /* 0x0000000000007941 */ /* 0x000fea0003800000 */
.L_x_3920:
        /* <DEDUP_REMOVED lines=9> */
.L_x_3922:
[----:B------:R-:W-:Y:S01]  /*19b60*/  MOV R17, R14 ;  /* 0x0000000e00117202 */ /* 0x000fe20000000f00 */
[----:B------:R-:W-:Y:S06]  /*19b70*/  BRA `(.L_x_3923) ;  /* 0xffffffe000147947 */ /* 0x000fec000383ffff */
.L_x_3831:
[----:B------:R-:W-:Y:S01]  /*19b80*/  BSSY B0, `(.L_x_3924) ;  /* 0x0000007000007945 */ /* 0x000fe20003800000 */
[----:B------:R-:W-:Y:S02]  /*19b90*/  IMAD.MOV.U32 R13, RZ, RZ, R2 ;  /* 0x000000ffff0d7224 */ /* 0x000fe400078e0002 */
[----:B------:R-:W-:Y:S02]  /*19ba0*/  IMAD.MOV.U32 R11, RZ, RZ, 0x1f ;  /* 0x0000001fff0b7424 */ /* 0x000fe400078e00ff */
[----:B------:R-:W-:-:S07]  /*19bb0*/  IMAD.MOV.U32 R15, RZ, RZ, -0x1 ;  /* 0xffffffffff0f7424 */ /* 0x000fce00078e00ff */
[----:B0-23--:R-:W-:Y:S05]  /*19bc0*/  WARPSYNC.COLLECTIVE R15, `(.L_x_3925) ;  /* 0x000000000f087348 */ /* 0x00dfea0003c00000 */
[----:B------:R1:W4:Y:S02]  /*19bd0*/  SHFL.IDX P6, R14, R13, R12, R11 ;  /* 0x0000000c0d0e7389 */ /* 0x00032400000c000b */
[----:B01234-:R-:W-:Y:S01]  /*19be0*/  ENDCOLLECTIVE ;  /* 0x000000000000791b */ /* 0x01ffe20003800000 */
.L_x_3925:
[----:B------:R-:W-:Y:S05]  /*19bf0*/  BSYNC B0 ;  /* 0x0000000000007941 */ /* 0x000fea0003800000 */
.L_x_3924:
[----:B------:R-:W-:Y:S05]  /*19c00*/  BRA `(.L_x_3830) ;  /* 0xffffffe0000c7947 */ /* 0x000fea000383ffff */
.L_x_3834:
[----:B0-----:R0:W2:Y:S02]  /*19c10*/  SYNCS.PHASECHK.TRANS64.TRYWAIT P0, [R0+URZ+0x38820], R3 ;  /* 0x03882003000075a7 */ /* 0x0010a4000800017f */
[----:B--2---:R-:W-:Y:S05]  /*19c20*/  @!P0 NANOSLEEP.SYNCS 0x989680 ;  /* 0x009896800000895d */ /* 0x004fea0003900000 */
[----:B------:R-:W2:Y:S02]  /*19c30*/  @!P0 SYNCS.PHASECHK.TRANS64 P0, [R0+URZ+0x38820], R3 ;  /* 0x03882003000085a7 */ /* 0x000ea4000800007f */
[----:B--2---:R-:W-:Y:S05]  /*19c40*/  @!P0 BRA `(.L_x_3834) ;  /* 0xfffffffc00f08947 */ /* 0x004fea000383ffff */
[----:B------:R-:W-:Y:S05]  /*19c50*/  BRA `(.L_x_3926) ;  /* 0xffffffe000ec7947 */ /* 0x000fea000383ffff */
.L_x_3835:
[----:B------:R-:W2:Y:S01]  /*19c60*/  S2R R2, SR_TID.X ;  /* 0x0000000000027919 */ /* 0x000ea20000002100 */
[----:B------:R-:W-:Y:S01]  /*19c70*/  BSSY B0, `(.L_x_3927) ;  /* 0x000000a000007945 */ /* 0x000fe20003800000 */
[----:B-1----:R-:W-:Y:S02]  /*19c80*/  IMAD.MOV.U32 R12, RZ, RZ, RZ ;  /* 0x000000ffff0c7224 */ /* 0x002fe400078e00ff */
[----:B------:R-:W-:Y:S02]  /*19c90*/  IMAD.MOV.U32 R11, RZ, RZ, 0x1f ;  /* 0x0000001fff0b7424 */ /* 0x000fe400078e00ff */
[----:B------:R-:W-:Y:S01]  /*19ca0*/  IMAD.MOV.U32 R15, RZ, RZ, -0x1 ;  /* 0xffffffffff0f7424 */ /* 0x000fe200078e00ff */
[----:B--2---:R-:W-:-:S04]  /*19cb0*/  SHF.R.U32.HI R2, RZ, 0x5, R2 ;  /* 0x00000005ff027819 */ /* 0x004fc80000011602 */
[----:B------:R-:W-:-:S05]  /*19cc0*/  LOP3.LUT R2, R2, 0x3, RZ, 0xc0, !PT ;  /* 0x0000000302027812 */ /* 0x000fca00078ec0ff */
[----:B------:R-:W-:-:S07]  /*19cd0*/  IMAD.MOV.U32 R13, RZ, RZ, R2 ;  /* 0x000000ffff0d7224 */ /* 0x000fce00078e0002 */
[----:B0-----:R-:W-:Y:S05]  /*19ce0*/  WARPSYNC.COLLECTIVE R15, `(.L_x_3928) ;  /* 0x000000000f087348 */ /* 0x001fea0003c00000 */
[----:B------:R1:W2:Y:S02]  /*19cf0*/  SHFL.IDX P6, R14, R13, R12, R11 ;  /* 0x0000000c0d0e7389 */ /* 0x0002a400000c000b */
[----:B012---:R-:W-:Y:S01]  /*19d00*/  ENDCOLLECTIVE ;  /* 0x000000000000791b */ /* 0x007fe20003800000 */
.L_x_3928:
[----:B------:R-:W-:Y:S05]  /*19d10*/  BSYNC B0 ;  /* 0x0000000000007941 */ /* 0x000fea0003800000 */
.L_x_3927:
[----:B------:R-:W-:Y:S05]  /*19d20*/  BRA `(.L_x_3929) ;  /* 0xffffffe000d07947 */ /* 0x000fea000383ffff */
.L_x_3836:
[----:B------:R-:W-:Y:S01]  /*19d30*/  BSSY B0, `(.L_x_3930) ;  /* 0x0000006000007945 */ /* 0x000fe20003800000 */
[----:B------:R-:W-:-:S07]  /*19d40*/  IMAD.MOV.U32 R15, RZ, RZ, -0x1 ;  /* 0xffffffffff0f7424 */ /* 0x000fce00078e00ff */
[----:B012---:R-:W-:Y:S05]  /*19d50*/  WARPSYNC.COLLECTIVE R15, `(.L_x_3931) ;  /* 0x000000000f0c7348 */ /* 0x007fea0003c00000 */
[----:B------:R-:W-:Y:S02]  /*19d60*/  ELECT P6, UR62, PT ;  /* 0x00000000003e782f */ /* 0x000fe400038c0000 */
[----:B------:R-:W-:Y:S01]  /*19d70*/  MOV R14, UR62 ;  /* 0x0000003e000e7c02 */ /* 0x000fe20008000f00 */
[----:B012---:R-:W-:Y:S10]  /*19d80*/  ENDCOLLECTIVE ;  /* 0x000000000000791b */ /* 0x007ff40003800000 */
.L_x_3931:
[----:B------:R-:W-:Y:S05]  /*19d90*/  BSYNC B0 ;  /* 0x0000000000007941 */ /* 0x000fea0003800000 */
.L_x_3930:
[----:B------:R-:W-:Y:S05]  /*19da0*/  BRA `(.L_x_3932) ;  /* 0xffffffe000c47947 */ /* 0x000fea000383ffff */
.L_x_3838:
[----:B0-----:R0:W2:Y:S02]  /*19db0*/  SYNCS.PHASECHK.TRANS64.TRYWAIT P0, [R6+URZ], R5 ;  /* 0x00000005060075a7 */ /* 0x0010a4000800017f */
[----:B--2---:R-:W-:Y:S05]  /*19dc0*/  @!P0 NANOSLEEP.SYNCS 0x989680 ;  /* 0x009896800000895d */ /* 0x004fea0003900000 */
[----:B------:R-:W2:Y:S02]  /*19dd0*/  @!P0 SYNCS.PHASECHK.TRANS64 P0, [R6+URZ], R5 ;  /* 0x00000005060085a7 */ /* 0x000ea4000800007f */
[----:B--2---:R-:W-:Y:S05]  /*19de0*/  @!P0 BRA `(.L_x_3838) ;  /* 0xfffffffc00f08947 */ /* 0x004fea000383ffff */
[----:B------:R-:W-:Y:S05]  /*19df0*/  BRA `(.L_x_3933) ;  /* 0xffffffe400007947 */ /* 0x000fea000383ffff */
.L_x_3839:
[----:B--2---:R2:W3:Y:S02]  /*19e00*/  SYNCS.PHASECHK.TRANS64.TRYWAIT P0, [R7+URZ], R2 ;  /* 0x00000002070075a7 */ /* 0x0044e4000800017f */
[----:B---3--:R-:W-:Y:S05]  /*19e10*/  @!P0 NANOSLEEP.SYNCS 0x989680 ;  /* 0x009896800000895d */ /* 0x008fea0003900000 */
[----:B------:R-:W3:Y:S02]  /*19e20*/  @!P0 SYNCS.PHASECHK.TRANS64 P0, [R7+URZ], R2 ;  /* 0x00000002070085a7 */ /* 0x000ee4000800007f */
[----:B---3--:R-:W-:Y:S05]  /*19e30*/  @!P0 BRA `(.L_x_3839) ;  /* 0xfffffffc00f08947 */ /* 0x008fea000383ffff */
[----:B------:R-:W-:Y:S05]  /*19e40*/  BRA `(.L_x_3934) ;  /* 0xffffffe000f47947 */ /* 0x000fea000383ffff */
.L_x_3841:
[----:B---3--:R3:W4:Y:S02]  /*19e50*/  SYNCS.PHASECHK.TRANS64.TRYWAIT P0, [R4+URZ], R5 ;  /* 0x00000005040075a7 */ /* 0x008724000800017f */
[----:B----4-:R-:W-:Y:S05]  /*19e60*/  @!P0 NANOSLEEP.SYNCS 0x989680 ;  /* 0x009896800000895d */ /* 0x010fea0003900000 */
[----:B------:R-:W4:Y:S02]  /*19e70*/  @!P0 SYNCS.PHASECHK.TRANS64 P0, [R4+URZ], R5 ;  /* 0x00000005040085a7 */ /* 0x000f24000800007f */
[----:B----4-:R-:W-:Y:S05]  /*19e80*/  @!P0 BRA `(.L_x_3841) ;  /* 0xfffffffc00f08947 */ /* 0x010fea000383ffff */
[----:B------:R-:W-:Y:S05]  /*19e90*/  BRA `(.L_x_3935) ;  /* 0xffffffe000fc7947 */ /* 0x000fea000383ffff */
.L_x_3936:
        /* <DEDUP_REMOVED lines=14> */
.L_x_11946:


//--------------------- .text._ZN7cutlass13device_kernelIN5flash11enable_sm90INS1_16FlashAttnFwdSm90INS1_25CollectiveMainloopFwdSm90ILi2EN4cute5tupleIJNS5_1CILi1EEES8_S8_EEENS6_IJNS7_ILi64EEESA_SA_EEELi512ENS_10bfloat16_tEfNS_4arch4Sm90ELb0ELb1ELb1ELb0ELb0ELb0ELb0ELb0ELb0ELb0ELb0ELb0EEENS1_21CollectiveEpilogueFwdINS6_IJSA_NS7_ILi512EEESA_EEES9_SC_SE_Li256ELb0ELb0ELb0ELb0EEENS1_30DynamicPersistentTileSchedulerILi256ELi32ELb0ELb0ELb1EEEEEEEEEvNT_6ParamsE --------------------------
	.section	.text._ZN7cutlass13device_kernelIN5flash11enable_sm90INS1_16FlashAttnFwdSm90INS1_25CollectiveMainloopFwdSm90ILi2EN4cute5tupleIJNS5_1CILi1EEES8_S8_EEENS6_IJNS7_ILi64EEESA_SA_EEELi512ENS_10bfloat16_tEfNS_4arch4Sm90ELb0ELb1ELb1ELb0ELb0ELb0ELb0ELb0ELb0ELb0ELb0ELb0EEENS1_21CollectiveEpilogueFwdINS6_IJSA_NS7_ILi512EEESA_EEES9_SC_SE_Li256ELb0ELb0ELb0ELb0EEENS1_30DynamicPersistentTileSchedulerILi256ELi32ELb0ELb0ELb1EEEEEEEEEvNT_6ParamsE,"ax",@progbits
	.align	128
.text._ZN7cutlass13device_kernelIN5flash11enable_sm90INS1_16FlashAttnFwdSm90INS1_25CollectiveMainloopFwdSm90ILi2EN4cute5tupleIJNS5_1CILi1EEES8_S8_EEENS6_IJNS7_ILi64EEESA_SA_EEELi512ENS_10bfloat16_tEfNS_4arch4Sm90ELb0ELb1ELb1ELb0ELb0ELb0ELb0ELb0ELb0ELb0ELb0ELb0EEENS1_21CollectiveEpilogueFwdINS6_IJSA_NS7_ILi512EEESA_EEES9_SC_SE_Li256ELb0ELb0ELb0ELb0EEENS1_30DynamicPersistentTileSchedulerILi256ELi32ELb0ELb0ELb1EEEEEEEEEvNT_6ParamsE:
        .type           _ZN7cutlass13device_kernelIN5flash11enable_sm90INS1_16FlashAttnFwdSm90INS1_25CollectiveMainloopFwdSm90ILi2EN4cute5tupleIJNS5_1CILi1EEES8_S8_EEENS6_IJNS7_ILi64EEESA_SA_EEELi512ENS_10bfloat16_tEfNS_4arch4Sm90ELb0ELb1ELb1ELb0ELb0ELb0ELb0ELb0ELb0ELb0ELb0ELb0EEENS1_21CollectiveEpilogueFwdINS6_IJSA_NS7_ILi512EEESA_EEES9_SC_SE_Li256ELb0ELb0ELb0ELb0EEENS1_30DynamicPersistentTileSchedulerILi256ELi32ELb0ELb0ELb1EEEEEEEEEvNT_6ParamsE,@function
        .size           _ZN7cutlass13device_kernelIN5flash11enable_sm90INS1_16FlashAttnFwdSm90INS1_25CollectiveMainloopFwdSm90ILi2EN4cute5tupleIJNS5_1CILi1EEES8_S8_EEENS6_IJNS7_ILi64EEESA_SA_EEELi512ENS_10bfloat16_tEfNS_4arch4Sm90ELb0ELb1ELb1ELb0ELb0ELb0ELb0ELb0ELb0ELb0ELb0ELb0EEENS1_21CollectiveEpilogueFwdINS6_IJSA_NS7_ILi512EEESA_EEES9_SC_SE_Li256ELb0ELb0ELb0ELb0EEENS1_30DynamicPersistentTileSchedulerILi256ELi32ELb0ELb0ELb1EEEEEEEEEvNT_6ParamsE,(.L_x_11947 - _ZN7cutlass13device_kernelIN5flash11enable_sm90INS1_16FlashAttnFwdSm90INS1_25CollectiveMainloopFwdSm90ILi2EN4cute5tupleIJNS5_1CILi1EEES8_S8_EEENS6_IJNS7_ILi64EEESA_SA_EEELi512ENS_10bfloat16_tEfNS_4arch4Sm90ELb0ELb1ELb1ELb0ELb0ELb0ELb0ELb0ELb0ELb0ELb0ELb0EEENS1_21CollectiveEpilogueFwdINS6_IJSA_NS7_ILi512EEESA_EEES9_SC_SE_Li256ELb0ELb0ELb0ELb0EEENS1_30DynamicPersistentTileSchedulerILi256ELi32ELb0ELb0ELb1EEEEEEEEEvNT_6ParamsE)
        .other          _ZN7cutlass13device_kernelIN5flash11enable_sm90INS1_16FlashAttnFwdSm90INS1_25CollectiveMainloopFwdSm90ILi2EN4cute5tupleIJNS5_1CILi1EEES8_S8_EEENS6_IJNS7_ILi64EEESA_SA_EEELi512ENS_10bfloat16_tEfNS_4arch4Sm90ELb0ELb1ELb1ELb0ELb0ELb0ELb0ELb0ELb0ELb0ELb0ELb0EEENS1_21CollectiveEpilogueFwdINS6_IJSA_NS7_ILi512EEESA_EEES9_SC_SE_Li256ELb0ELb0ELb0ELb0EEENS1_30DynamicPersistentTileSchedulerILi256ELi32ELb0ELb0ELb1EEEEEEEEEvNT_6ParamsE,@"STO_CUDA_ENTRY STV_DEFAULT"
_ZN7cutlass13device_kernelIN5flash11enable_sm90INS1_16FlashAttnFwdSm90INS1_25CollectiveMainloopFwdSm90ILi2EN4cute5tupleIJNS5_1CILi1EEES8_S8_EEENS6_IJNS7_ILi64EEESA_SA_EEELi512ENS_10bfloat16_tEfNS_4arch4Sm90ELb0ELb1ELb1ELb0ELb0ELb0ELb0ELb0ELb0ELb0ELb0ELb0EEENS1_21CollectiveEpilogueFwdINS6_IJSA_NS7_ILi512EEESA_EEES9_SC_SE_Li256ELb0ELb0ELb0ELb0EEENS1_30DynamicPersistentTileSchedulerILi256ELi32ELb0ELb0ELb1EEEEEEEEEvNT_6ParamsE:
[----:B------:R-:W1:Y:S01]  /*0000*/  LDC R1, c[0x0][0x28] ;  /* 0x00000a00ff017b82 */ /* 0x000e620000000800 */
[----:B------:R-:W2:Y:S01]  /*0010*/  S2R R19, SR_TID.X ;  /* 0x0000000000137919 */ /* 0x000ea20000002100 */
[----:B------:R-:W-:Y:S01]  /*0020*/  ELECT P0, URZ, PT ;  /* 0x00000000003f782f */ /* 0x000fe20003800000 */
[----:B------:R-:W-:Y:S01]  /*0030*/  BSSY B0, `(.L_x_3937) ;  /* 0x0000014000007945 */ /* 0x000fe20003800000 */
[----:B--2---:R-:W-:-:S05]  /*0040*/  SHF.R.U32.HI R0, RZ, 0x5, R19 ;  /* 0x00000005ff007819 */ /* 0x004fca0000011613 */
[----:B------:R-:W2:Y:S02]  /*0050*/  SHFL.IDX PT, R2, R0, RZ, 0x1f ;  /* 0x00001fff00027589 */ /* 0x000ea400000e0000 */
[----:B--2---:R-:W-:Y:S02]  /*0060*/  ISETP.EQ.AND P0, PT, R2, RZ, P0 ;  /* 0x000000ff0200720c */ /* 0x004fe40000702270 */
[----:B------:R-:W-:-:S11]  /*0070*/  SHF.R.U32.HI R2, RZ, 0x7, R19 ;  /* 0x00000007ff027819 */ /* 0x000fd60000011613 */
[----:B-1----:R-:W-:Y:S05]  /*0080*/  @!P0 BRA `(.L_x_3938) ;  /* 0x0000000000388947 */ /* 0x002fea0003800000 */
        /* <DEDUP_REMOVED lines=14> */
.L_x_3938:
[----:B------:R-:W-:Y:S05]  /*0170*/  BSYNC B0 ;  /* 0x0000000000007941 */ /* 0x000fea0003800000 */
.L_x_3937:
        /* <DEDUP_REMOVED lines=33> */
.L_x_3939:
        /* <DEDUP_REMOVED lines=22> */
.L_x_3940:
        /* <DEDUP_REMOVED lines=18> */
.L_x_3941:
        /* <DEDUP_REMOVED lines=22> */
.L_x_3942:
        /* <DEDUP_REMOVED lines=22> */
.L_x_3943:
[----:B------:R-:W-:Y:S01]  /*08d0*/  PLOP3.LUT P0, PT, PT, PT, UP0, 0x80, 0x0 ;  /* 0x000000000000781c */ /* 0x000fe20003f0f008 */
[----:B------:R-:W-:Y:S01]  /*08e0*/  UMOV UR36, 0x1 ;  /* 0x0000000100247882 */ /* 0x000fe20000000000 */
[----:B------:R-:W-:Y:S01]  /*08f0*/  NOP ;  /* 0x0000000000007918 */ /* 0x000fe20000000000 */
[----:B------:R-:W-:Y:S01]  /*0900*/  USEL UR36, UR36, 0x2, !UP0 ;  /* 0x0000000224247887 */ /* 0x000fe2000c000000 */
[----:B------:R-:W-:Y:S01]  /*0910*/  ULDC.64 UR50, c[0x0][0x208] ;  /* 0x0000820000327ab9 */ /* 0x000fe20000000a00 */
[----:B-123--:R-:W-:Y:S08]  /*0920*/  BAR.SYNC.DEFER_BLOCKING 0x0 ;  /* 0x0000000000007b1d */ /* 0x00eff00000010000 */
[----:B------:R-:W-:Y:S05]  /*0930*/  @!P0 BRA `(.L_x_3944) ;  /* 0x000000e8000c8947 */ /* 0x000fea0003800000 */
.L_x_3945:
[----:B------:R-:W-:-:S08]  /*0940*/  NOP ;  /* 0x0000000000007918 */ /* 0x000fd00000000000 */
[----:B------:R-:W1:Y:S02]  /*0950*/  USETMAXREG.TRY_ALLOC.CTAPOOL UP0, 0xf0 ;  /* 0x000000f0000079c8 */ /* 0x000e640008000600 */
[----:B-1----:R-:W-:-:S13]  /*0960*/  PLOP3.LUT P0, PT, PT, PT, UP0, 0x80, 0x0 ;  /* 0x000000000000781c */ /* 0x002fda0003f0f008 */
[----:B------:R-:W-:Y:S05]  /*0970*/  @!P0 BRA `(.L_x_3945) ;  /* 0xfffffffc00f08947 */ /* 0x000fea000383ffff */
[----:B------:R-:W-:Y:S01]  /*0980*/  LOP3.LUT R0, R19, 0xffffff80, RZ, 0xc0, !PT ;  /* 0xffffff8013007812 */ /* 0x000fe200078ec0ff */
[----:B------:R-:W1:Y:S08]  /*0990*/  S2UR UR4, SR_CTAID.X ;  /* 0x00000000000479c3 */ /* 0x000e700000002500 */
[----:B------:R-:W-:Y:S06]  /*09a0*/  BAR.ARV 0x4, 0x120 ;  /* 0x0104800000007b1d */ /* 0x000fec0000002000 */
[----:B------:R-:W-:-:S02]  /*09b0*/  ISETP.NE.AND P0, PT, R0, 0x80, PT ;  /* 0x000000800000780c */ /* 0x000fc40003f05270 */
[----:B------:R-:W1:Y:S11]  /*09c0*/  LDC R0, c[0x0][0xda8] ;  /* 0x00036a00ff007b82 */ /* 0x000e760000000800 */
        /* <DEDUP_REMOVED lines=17> */
[--C-:B------:R-:W-:Y:S02]  /*0ae0*/  SHF.R.S32.HI R189, RZ, 0x5, R4.reuse ;  /* 0x00000005ffbd7819 */ /* 0x100fe40000011404 */
[----:B------:R-:W-:Y:S02]  /*0af0*/  SHF.R.S32.HI R6, RZ, 0x1f, R4 ;  /* 0x0000001fff067819 */ /* 0x000fe40000011404 */
[----:B------:R-:W-:Y:S02]  /*0b00*/  LOP3.LUT R4, R2, 0xfffffff0, RZ, 0xc0, !PT ;  /* 0xfffffff002047812 */ /* 0x000fe400078ec0ff */
[----:B------:R-:W-:Y:S02]  /*0b10*/  LEA.HI R3, R0, R191, RZ, 0x7 ;  /* 0x000000bf00037211 */ /* 0x000fe400078f38ff */
[----:B------:R-:W-:Y:S02]  /*0b20*/  IADD3 R5, R191, -R4, RZ ;  /* 0x80000004bf057210 */ /* 0x000fe40007ffe0ff */
[----:B------:R-:W-:-:S02]  /*0b30*/  LOP3.LUT R8, R3, 0xffffff80, RZ, 0xc0, !PT ;  /* 0xffffff8003087812 */ /* 0x000fc400078ec0ff */
[----:B------:R-:W-:Y:S01]  /*0b40*/  SHF.R.S32.HI R10, RZ, 0x1f, R5 ;  /* 0x0000001fff0a7819 */ /* 0x000fe20000011405 */
[----:B-1----:R-:W-:Y:S01]  /*0b50*/  ULEA UR48, UR5, UR48, 0x18 ;  /* 0x0000003005307291 */ /* 0x002fe2000f8ec03f */
[----:B------:R-:W-:Y:S01]  /*0b60*/  SHF.R.S32.HI R7, RZ, 0x4, R2 ;  /* 0x00000004ff077819 */ /* 0x000fe20000011402 */
[----:B------:R-:W-:Y:S01]  /*0b70*/  IMAD.IADD R8, R191, 0x1, -R8 ;  /* 0x00000001bf087824 */ /* 0x000fe200078e0a08 */
[----:B------:R-:W-:Y:S02]  /*0b80*/  LEA.HI R12, R10, R5, RZ, 0x3 ;  /* 0x000000050a0c7211 */ /* 0x000fe400078f18ff */
[----:B------:R-:W-:Y:S02]  /*0b90*/  LEA.HI R2, R2, R7, RZ, 0x1 ;  /* 0x0000000702027211 */ /* 0x000fe400078f08ff */
[----:B------:R-:W-:Y:S02]  /*0ba0*/  LEA.HI R6, R6, R189, RZ, 0x2 ;  /* 0x000000bd06067211 */ /* 0x000fe400078f10ff */
[----:B------:R-:W-:-:S02]  /*0bb0*/  SHF.R.S32.HI R9, RZ, 0x1f, R8 ;  /* 0x0000001fff097819 */ /* 0x000fc40000011408 */
[C---:B------:R-:W-:Y:S01]  /*0bc0*/  LOP3.LUT R14, R12.reuse, 0xfffffff8, RZ, 0xc0, !PT ;  /* 0xfffffff80c0e7812 */ /* 0x040fe200078ec0ff */
[----:B------:R-:W-:Y:S01]  /*0bd0*/  IMAD.SHL.U32 R12, R12, 0x40, RZ ;  /* 0x000000400c0c7824 */ /* 0x000fe200078e00ff */
[----:B------:R-:W-:Y:S02]  /*0be0*/  SHF.R.S32.HI R188, RZ, 0x7, R3 ;  /* 0x00000007ffbc7819 */ /* 0x000fe40000011403 */
[----:B------:R-:W-:Y:S01]  /*0bf0*/  LOP3.LUT R2, R2, 0x1ffffffe, RZ, 0xc0, !PT ;  /* 0x1ffffffe02027812 */ /* 0x000fe200078ec0ff */
[----:B------:R-:W-:Y:S01]  /*0c00*/  IMAD.IADD R14, R5, 0x1, -R14 ;  /* 0x00000001050e7824 */ /* 0x000fe200078e0a0e */
[----:B------:R-:W-:Y:S01]  /*0c10*/  LOP3.LUT R6, R6, 0x3ffffc, RZ, 0xc0, !PT ;  /* 0x003ffffc06067812 */ /* 0x000fe200078ec0ff */
[----:B------:R-:W-:Y:S01]  /*0c20*/  IMAD R13, R188, 0x100, R5 ;  /* 0x00000100bc0d7824 */ /* 0x000fe200078e0205 */
[----:B------:R-:W-:Y:S02]  /*0c30*/  LEA.HI R4, R9, R8, RZ, 0x2 ;  /* 0x0000000809047211 */ /* 0x000fe400078f10ff */
[----:B------:R-:W-:Y:S01]  /*0c40*/  IADD3 R2, R7, -R2, RZ ;  /* 0x8000000207027210 */ /* 0x000fe20007ffe0ff */
[----:B------:R-:W-:Y:S01]  /*0c50*/  IMAD.IADD R6, R189, 0x1, -R6 ;  /* 0x00000001bd067824 */ /* 0x000fe200078e0a06 */
[----:B------:R-:W-:-:S02]  /*0c60*/  LOP3.LUT R5, R4, 0x7ffffffc, RZ, 0xc0, !PT ;  /* 0x7ffffffc04057812 */ /* 0x000fc400078ec0ff */
[--C-:B------:R-:W-:Y:S01]  /*0c70*/  SHF.R.S32.HI R10, RZ, 0x2, R4.reuse ;  /* 0x00000002ff0a7819 */ /* 0x100fe20000011404 */
[----:B------:R-:W-:Y:S01]  /*0c80*/  IMAD R13, R6, 0x10, R13 ;  /* 0x00000010060d7824 */ /* 0x000fe200078e020d */
[----:B------:R-:W-:Y:S02]  /*0c90*/  SHF.R.S32.HI R11, RZ, 0x1f, R4 ;  /* 0x0000001fff0b7819 */ /* 0x000fe40000011404 */
[----:B------:R-:W-:Y:S02]  /*0ca0*/  SHF.L.U32 R4, R14, 0x6, RZ ;  /* 0x000000060e047819 */ /* 0x000fe400000006ff */
[----:B------:R-:W-:Y:S01]  /*0cb0*/  LEA.HI R9, R9, R8, RZ, 0x5 ;  /* 0x0000000809097211 */ /* 0x000fe200078f28ff */
[----:B------:R-:W-:Y:S01]  /*0cc0*/  IMAD.IADD R8, R8, 0x1, -R5 ;  /* 0x0000000108087824 */ /* 0x000fe200078e0a05 */
[----:B------:R-:W-:Y:S02]  /*0cd0*/  SHF.L.U32 R2, R2, 0x3, RZ ;  /* 0x0000000302027819 */ /* 0x000fe400000006ff */
[----:B------:R-:W-:-:S02]  /*0ce0*/  LOP3.LUT R5, R4, 0x1c0, RZ, 0xc0, !PT ;  /* 0x000001c004057812 */ /* 0x000fc400078ec0ff */
[----:B------:R-:W-:Y:S01]  /*0cf0*/  LOP3.LUT R12, R12, 0x7ffffe00, RZ, 0xc0, !PT ;  /* 0x7ffffe000c0c7812 */ /* 0x000fe200078ec0ff */
[--C-:B------:R-:W-:Y:S01]  /*0d00*/  IMAD.U32 R190, R13, 0x40, R2.reuse ;  /* 0x000000400dbe7824 */ /* 0x100fe200078e0002 */
[----:B------:R-:W-:Y:S02]  /*0d10*/  LOP3.LUT R2, R5, 0x8, R2, 0xf8, !PT ;  /* 0x0000000805027812 */ /* 0x000fe400078ef802 */
[----:B------:R-:W-:Y:S01]  /*0d20*/  SHF.R.U32.HI R5, RZ, 0x3, R5 ;  /* 0x00000003ff057819 */ /* 0x000fe20000011605 */
[----:B------:R-:W-:Y:S01]  /*0d30*/  IMAD R12, R189, 0x400, R12 ;  /* 0x00000400bd0c7824 */ /* 0x000fe200078e020c */
[----:B------:R-:W-:Y:S02]  /*0d40*/  R2P PR, R14, 0x6 ;  /* 0x000000060e007804 */ /* 0x000fe40000000000 */
[----:B------:R-:W-:Y:S02]  /*0d50*/  LOP3.LUT R5, R2, R5, RZ, 0x3c, !PT ;  /* 0x0000000502057212 */ /* 0x000fe400078e3cff */
[----:B------:R-:W-:-:S02]  /*0d60*/  LEA.HI R11, R11, R10, RZ, 0x3 ;  /* 0x0000000a0b0b7211 */ /* 0x000fc400078f18ff */
[----:B------:R-:W-:Y:S01]  /*0d70*/  LEA.HI R0, R0, R191, RZ, 0x3 ;  /* 0x000000bf00007211 */ /* 0x000fe200078f18ff */
[----:B------:R-:W-:Y:S01]  /*0d80*/  IMAD.IADD R5, R12, 0x1, R5 ;  /* 0x000000010c057824 */ /* 0x000fe200078e0205 */
[----:B------:R-:W-:Y:S02]  /*0d90*/  LEA.HI R3, R3, R188, RZ, 0x1 ;  /* 0x000000bc03037211 */ /* 0x000fe400078f08ff */
[----:B------:R-:W-:Y:S02]  /*0da0*/  LOP3.LUT R11, R11, 0xfffffff8, RZ, 0xc0, !PT ;  /* 0xfffffff80b0b7812 */ /* 0x000fe400078ec0ff */
[----:B------:R-:W-:Y:S02]  /*0db0*/  LEA R18, R5, UR48, 0x1 ;  /* 0x0000003005127c11 */ /* 0x000fe4000f8e08ff */
[----:B------:R-:W-:Y:S01]  /*0dc0*/  LOP3.LUT R2, R0, 0x1ffffff8, RZ, 0xc0, !PT ;  /* 0x1ffffff800027812 */ /* 0x000fe200078ec0ff */
[----:B------:R-:W-:Y:S01]  /*0dd0*/  IMAD.IADD R16, R10, 0x1, -R11 ;  /* 0x000000010a107824 */ /* 0x000fe200078e0a0b */
[----:B------:R-:W-:Y:S01]  /*0de0*/  LOP3.LUT R3, R3, 0xfffffe, RZ, 0xc0, !PT ;  /* 0x00fffffe03037812 */ /* 0x000fe200078ec0ff */
[C---:B------:R-:W-:Y:S01]  /*0df0*/  VIADD R23, R18.reuse, 0x26800 ;  /* 0x0002680012177836 */ /* 0x040fe20000000000 */
[----:B------:R-:W-:Y:S01]  /*0e00*/  IADD3 R19, R18, 0x26840, RZ ;  /* 0x0002684012137810 */ /* 0x000fe20007ffe0ff */
[----:B------:R-:W-:Y:S01]  /*0e10*/  IMAD.IADD R2, R191, 0x1, -R2 ;  /* 0x00000001bf027824 */ /* 0x000fe200078e0a02 */
[----:B------:R-:W-:Y:S01]  /*0e20*/  SEL R22, R22, 0xffffffe0, !P1 ;  /* 0xffffffe016167807 */ /* 0x000fe20004800000 */
[----:B------:R-:W-:Y:S01]  /*0e30*/  IMAD.IADD R3, R188, 0x1, -R3 ;  /* 0x00000001bc037824 */ /* 0x000fe200078e0a03 */
[----:B------:R-:W-:Y:S01]  /*0e40*/  @P2 IADD3 R19, R23, -0x40, RZ ;  /* 0xffffffc017132810 */ /* 0x000fe20007ffe0ff */
[----:B------:R-:W-:Y:S01]  /*0e50*/  IMAD.SHL.U32 R184, R2, 0x8, RZ ;  /* 0x0000000802b87824 */ /* 0x000fe200078e00ff */
[----:B------:R-:W-:Y:S01]  /*0e60*/  SHF.R.S32.HI R9, RZ, 0x5, R9 ;  /* 0x00000005ff097819 */ /* 0x000fe20000011409 */
[----:B------:R-:W-:Y:S01]  /*0e70*/  IMAD.SHL.U32 R17, R3, 0x100, RZ ;  /* 0x0000010003117824 */ /* 0x000fe200078e00ff */
[----:B------:R-:W-:Y:S01]  /*0e80*/  IADD3 R23, R23, R22, RZ ;  /* 0x0000001617177210 */ /* 0x000fe20007ffe0ff */
[----:B------:R-:W-:Y:S01]  /*0e90*/  IMAD.SHL.U32 R2, R8, 0x2, RZ ;  /* 0x0000000208027824 */ /* 0x000fe200078e00ff */
[----:B------:R-:W-:Y:S01]  /*0ea0*/  LEA R16, R9, R16, 0x4 ;  /* 0x0000001009107211 */ /* 0x000fe200078e20ff */
[----:B------:R-:W-:Y:S01]  /*0eb0*/  IMAD.IADD R22, R22, 0x1, R19 ;  /* 0x0000000116167824 */ /* 0x000fe200078e0213 */
[----:B------:R-:W-:-:S07]  /*0ec0*/  SHF.R.S32.HI R186, RZ, 0x3, R0 ;  /* 0x00000003ffba7819 */ /* 0x000fce0000011400 */
.L_x_4050:
        /* <DEDUP_REMOVED lines=11> */
[----:B--2---:R-:W-:Y:S05]  /*0f80*/  @!P0 BRA `(.L_x_3946) ;  /* 0x0000000000208947 */ /* 0x004fea0003800000 */
        /* <DEDUP_REMOVED lines=8> */
.L_x_3946:
[----:B------:R-:W-:Y:S01]  /*1010*/  ULDC UR6, c[0x0][0xdc4] ;  /* 0x0003710000067ab9 */ /* 0x000fe20000000800 */
[----:B------:R-:W-:Y:S01]  /*1020*/  UMOV UR40, UR7 ;  /* 0x0000000700287c82 */ /* 0x000fe20008000000 */
[----:B------:R-:W-:-:S11]  /*1030*/  UISETP.NE.AND UP0, UPT, UR6, 0x1, UPT ;  /* 0x000000010600788c */ /* 0x000fd6000bf05270 */
[----:B------:R-:W-:Y:S02]  /*1040*/  @UP0 ULDC.64 UR10, c[0x0][0xdc8] ;  /* 0x00037200000a0ab9 */ /* 0x000fe40000000a00 */
[----:B------:R-:W-:-:S04]  /*1050*/  UIMAD.WIDE.U32 UR4, UR7, UR10, URZ ;  /* 0x0000000a070472a5 */ /* 0x000fc8000f8e003f */
[----:B------:R-:W-:-:S04]  /*1060*/  @UP0 USHF.R.U32.HI UR40, URZ, UR11, UR5 ;  /* 0x0000000b3f280299 */ /* 0x000fc80008011605 */
[----:B------:R-:W-:-:S12]  /*1070*/  UIMAD UR4, UR40, UR6, URZ ;  /* 0x00000006280472a4 */ /* 0x000fd8000f8e023f */
.L_x_3947:
[----:B------:R-:W-:Y:S01]  /*1080*/  ULDC UR43, c[0x0][0xdb8] ;  /* 0x00036e00002b7ab9 */ /* 0x000fe20000000800 */
[----:B------:R-:W-:Y:S01]  /*1090*/  ULDC.64 UR10, c[0x0][0x3f8] ;  /* 0x0000fe00000a7ab9 */ /* 0x000fe20000000a00 */
[----:B------:R-:W-:Y:S02]  /*10a0*/  ULOP3.LUT UR5, URZ, UR40, URZ, 0x33, !UPT ;  /* 0x000000283f057292 */ /* 0x000fe4000f8e333f */
[----:B------:R-:W-:Y:S02]  /*10b0*/  UISETP.NE.AND UP1, UPT, UR43, 0x1, UPT ;  /* 0x000000012b00788c */ /* 0x000fe4000bf25270 */
[----:B------:R-:W-:Y:S01]  /*10c0*/  UISETP.NE.U32.AND UP0, UPT, UR10, URZ, UPT ;  /* 0x0000003f0a00728c */ /* 0x000fe2000bf05070 */
[----:B------:R-:W-:Y:S01]  /*10d0*/  ULDC UR6, c[0x0][0xdac] ;  /* 0x00036b0000067ab9 */ /* 0x000fe20000000800 */
[----:B------:R-:W-:Y:S02]  /*10e0*/  UIADD3 UR4, UR7, -UR4, URZ ;  /* 0x8000000407047290 */ /* 0x000fe4000fffe03f */
[----:B------:R-:W-:-:S02]  /*10f0*/  UIADD3 UR5, UR5, UR6, URZ ;  /* 0x0000000605057290 */ /* 0x000fc4000fffe03f */
[----:B------:R-:W-:Y:S01]  /*1100*/  UISETP.NE.AND.EX UP0, UPT, UR11, URZ, UPT, UP0 ;  /* 0x0000003f0b00728c */ /* 0x000fe2000bf05300 */
[----:B------:R-:W-:Y:S01]  /*1110*/  ULDC UR12, c[0x0][0xdc4] ;  /* 0x00037100000c7ab9 */ /* 0x000fe20000000800 */
[----:B------:R-:W-:Y:S01]  /*1120*/  ULDC UR49, c[0x0][0x404] ;  /* 0x0001010000317ab9 */ /* 0x000fe20000000800 */
[----:B------:R-:W-:Y:S02]  /*1130*/  UISETP.NE.AND UP2, UPT, UR46, 0x1, UPT ;  /* 0x000000012e00788c */ /* 0x000fe4000bf45270 */
[----:B------:R-:W-:Y:S01]  /*1140*/  USHF.L.U32 UR42, UR5, 0x6, URZ ;  /* 0x00000006052a7899 */ /* 0x000fe2000800063f */
[----:B------:R-:W-:Y:S01]  /*1150*/  ULDC UR10, c[0x0][0x288] ;  /* 0x0000a200000a7ab9 */ /* 0x000fe20000000800 */
[----:B------:R-:W-:Y:S02]  /*1160*/  UIMAD UR12, UR8, UR12, UR4 ;  /* 0x0000000c080c72a4 */ /* 0x000fe4000f8e0204 */
[----:B------:R-:W-:Y:S01]  /*1170*/  PLOP3.LUT P0, PT, PT, PT, UP2, 0x80, 0x0 ;  /* 0x000000000000781c */ /* 0x000fe20003f0f028 */
[----:B------:R-:W-:Y:S01]  /*1180*/  USEL UR49, UR49, 0x1, UP0 ;  /* 0x0000000131317887 */ /* 0x000fe20008000000 */
[----:B------:R-:W-:Y:S01]  /*1190*/  ULDC UR9, c[0x0][0x2e0] ;  /* 0x0000b80000097ab9 */ /* 0x000fe20000000800 */
[----:B------:R-:W-:Y:S01]  /*11a0*/  @UP1 ULDC UR4, c[0x0][0xdbc] ;  /* 0x00036f0000041ab9 */ /* 0x000fe20000000800 */
[----:B------:R-:W-:-:S02]  /*11b0*/  UIADD3 UR54, UR42, 0x40, -UR10 ;  /* 0x000000402a367890 */ /* 0x000fc4000fffe80a */
[----:B------:R-:W-:Y:S02]  /*11c0*/  UIMAD.WIDE.U32 UR4, UR12, UR4, URZ ;  /* 0x000000040c0472a5 */ /* 0x000fe4000f8e003f */
[----:B------:R-:W-:Y:S02]  /*11d0*/  UIMAD UR6, UR49, UR9, 0x3f ;  /* 0x0000003f310674a4 */ /* 0x000fe4000f8e0209 */
[----:B------:R-:W-:Y:S01]  /*11e0*/  UIMAD UR54, UR49, UR9, UR54 ;  /* 0x00000009313672a4 */ /* 0x000fe2000f8e0236 */
[----:B------:R-:W-:Y:S01]  /*11f0*/  @UP1 ULDC UR13, c[0x0][0xdc0] ;  /* 0x00037000000d1ab9 */ /* 0x000fe20000000800 */
[----:B------:R-:W-:Y:S01]  /*1200*/  UMOV UR44, UR12 ;  /* 0x0000000c002c7c82 */ /* 0x000fe20008000000 */
[----:B------:R-:W-:Y:S01]  /*1210*/  ULDC UR11, c[0x0][0x9e0] ;  /* 0x00027800000b7ab9 */ /* 0x000fe20000000800 */
[----:B------:R-:W-:Y:S02]  /*1220*/  USHF.R.S32.HI UR7, URZ, 0x1f, UR6 ;  /* 0x0000001f3f077899 */ /* 0x000fe40008011406 */
[----:B------:R-:W-:-:S02]  /*1230*/  @UP1 USHF.R.U32.HI UR44, URZ, UR13, UR5 ;  /* 0x0000000d3f2c1299 */ /* 0x000fc40008011605 */
[----:B------:R-:W-:Y:S02]  /*1240*/  UIADD3 UR8, UR54, UR11, URZ ;  /* 0x0000000b36087290 */ /* 0x000fe4000fffe03f */
[----:B------:R-:W-:Y:S02]  /*1250*/  ULEA.HI UR7, UR7, UR6, URZ, 0x6 ;  /* 0x0000000607077291 */ /* 0x000fe4000f8f303f */
[----:B------:R-:W-:Y:S02]  /*1260*/  UIADD3 UR4, -UR44, URZ, URZ ;  /* 0x0000003f2c047290 */ /* 0x000fe4000fffe13f */
[----:B------:R-:W-:Y:S01]  /*1270*/  USHF.R.S32.HI UR7, URZ, 0x6, UR7 ;  /* 0x000000063f077899 */ /* 0x000fe20008011407 */
[----:B------:R-:W-:Y:S01]  /*1280*/  IMAD.U32 R0, RZ, RZ, UR8 ;  /* 0x00000008ff007e24 */ /* 0x000fe2000f8e00ff */
[----:B------:R-:W-:Y:S01]  /*1290*/  UIMAD UR43, UR43, UR4, UR12 ;  /* 0x000000042b2b72a4 */ /* 0x000fe2000f8e020c */
[----:B------:R-:W-:Y:S11]  /*12a0*/  @!P0 BRA `(.L_x_3948) ;  /* 0x0000001c00f88947 */ /* 0x000ff60003800000 */
[----:B------:R-:W1:Y:S02]  /*12b0*/  LDC R8, c[0x0][0x9e4] ;  /* 0x00027900ff087b82 */ /* 0x000e640000000800 */
[----:B-1----:R-:W-:-:S13]  /*12c0*/  ISETP.GE.AND P1, PT, R8, 0x1, PT ;  /* 0x000000010800780c */ /* 0x002fda0003f26270 */
[----:B------:R-:W-:Y:S05]  /*12d0*/  @!P1 BRA `(.L_x_3949) ;  /* 0x0000000000449947 */ /* 0x000fea0003800000 */
[----:B------:R-:W-:Y:S01]  /*12e0*/  ISETP.LT.AND P0, PT, RZ, UR54, PT ;  /* 0x00000036ff007c0c */ /* 0x000fe2000bf01270 */
[----:B------:R-:W-:-:S06]  /*12f0*/  UIADD3 UR4, UR54, -0x1, URZ ;  /* 0xffffffff36047890 */ /* 0x000fcc000fffe03f */
[----:B------:R-:W-:-:S06]  /*1300*/  MOV R3, UR4 ;  /* 0x0000000400037c02 */ /* 0x000fcc0008000f00 */
[----:B------:R-:W-:Y:S05]  /*1310*/  @P0 BRA `(.L_x_3950) ;  /* 0x00000000001c0947 */ /* 0x000fea0003800000 */
[----:B------:R-:W-:Y:S01]  /*1320*/  ISETP.NE.AND P0, PT, R8, 0x1, PT ;  /* 0x000000010800780c */ /* 0x000fe20003f05270 */
[----:B------:R-:W-:-:S12]  /*1330*/  IMAD R3, RZ, RZ, -UR54 ;  /* 0x80000036ff037e24 */ /* 0x000fd8000f8e02ff */
[----:B------:R-:W1:Y:S02]  /*1340*/  @P0 LDC.64 R4, c[0x0][0x9e8] ;  /* 0x00027a00ff040b82 */ /* 0x000e640000000a00 */
[----:B-1----:R-:W-:-:S05]  /*1350*/  @P0 IMAD.HI.U32 R4, R3, R4, RZ ;  /* 0x0000000403040227 */ /* 0x002fca00078e00ff */
[----:B------:R-:W-:-:S04]  /*1360*/  @P0 SHF.R.U32.HI R3, RZ, R5, R4 ;  /* 0x00000005ff030219 */ /* 0x000fc80000011604 */
[----:B------:R-:W-:Y:S01]  /*1370*/  LOP3.LUT R3, RZ, R3, RZ, 0x33, !PT ;  /* 0x00000003ff037212 */ /* 0x000fe200078e33ff */
[----:B------:R-:W-:Y:S06]  /*1380*/  BRA `(.L_x_3951) ;  /* 0x0000000000107947 */ /* 0x000fec0003800000 */
.L_x_3950:
[----:B------:R-:W-:-:S13]  /*1390*/  ISETP.NE.AND P0, PT, R8, 0x1, PT ;  /* 0x000000010800780c */ /* 0x000fda0003f05270 */
[----:B------:R-:W1:Y:S02]  /*13a0*/  @P0 LDC.64 R4, c[0x0][0x9e8] ;  /* 0x00027a00ff040b82 */ /* 0x000e640000000a00 */
[----:B-1----:R-:W-:-:S05]  /*13b0*/  @P0 IMAD.HI.U32 R4, R3, R4, RZ ;  /* 0x0000000403040227 */ /* 0x002fca00078e00ff */
[----:B------:R-:W-:-:S07]  /*13c0*/  @P0 SHF.R.U32.HI R3, RZ, R5, R4 ;  /* 0x00000005ff030219 */ /* 0x000fce0000011604 */
.L_x_3951:
[----:B------:R-:W-:-:S05]  /*13d0*/  IMAD R3, R3, R8, R8 ;  /* 0x0000000803037224 */ /* 0x000fca00078e0208 */
[----:B------:R-:W-:-:S07]  /*13e0*/  VIMNMX R0, R0, R3, PT ;  /* 0x0000000300007248 */ /* 0x000fce0003fe0100 */
.L_x_3949:
[----:B------:R-:W-:Y:S01]  /*13f0*/  VIADD R0, R0, 0x3f ;  /* 0x0000003f00007836 */ /* 0x000fe20000000000 */
[----:B------:R-:W-:Y:S01]  /*1400*/  UIADD3 UR4, UR42, -UR10, URZ ;  /* 0x8000000a2a047290 */ /* 0x000fe2000fffe03f */
[----:B------:R-:W-:-:S03]  /*1410*/  ULDC UR5, c[0x0][0x9dc] ;  /* 0x0002770000057ab9 */ /* 0x000fc60000000800 */
[----:B------:R-:W-:Y:S01]  /*1420*/  SHF.R.S32.HI R3, RZ, 0x1f, R0 ;  /* 0x0000001fff037819 */ /* 0x000fe20000011400 */
[----:B------:R-:W-:-:S03]  /*1430*/  UIMAD UR4, UR49, UR9, UR4 ;  /* 0x00000009310472a4 */ /* 0x000fc6000f8e0204 */
[----:B------:R-:W-:Y:S01]  /*1440*/  LEA.HI R3, R3, R0, RZ, 0x6 ;  /* 0x0000000003037211 */ /* 0x000fe200078f30ff */
[----:B------:R-:W-:-:S03]  /*1450*/  UIADD3 UR5, UR4, -UR5, URZ ;  /* 0x8000000504057290 */ /* 0x000fc6000fffe03f */
[----:B------:R-:W-:-:S03]  /*1460*/  SHF.R.S32.HI R3, RZ, 0x6, R3 ;  /* 0x00000006ff037819 */ /* 0x000fc60000011403 */
[----:B------:R-:W-:Y:S02]  /*1470*/  MOV R0, UR5 ;  /* 0x0000000500007c02 */ /* 0x000fe40008000f00 */
[----:B------:R-:W-:Y:S01]  /*1480*/  VIMNMX R4, R3, UR7, PT ;  /* 0x0000000703047c48 */ /* 0x000fe2000bfe0100 */
[----:B------:R-:W-:Y:S06]  /*1490*/  @!P1 BRA `(.L_x_3952) ;  /* 0x0000000000409947 */ /* 0x000fec0003800000 */
[----:B------:R-:W-:-:S05]  /*14a0*/  IMAD.U32 R3, RZ, RZ, UR4 ;  /* 0x00000004ff037e24 */ /* 0x000fca000f8e00ff */
        /* <DEDUP_REMOVED lines=9> */
.L_x_3953:
[----:B------:R-:W-:-:S13]  /*1540*/  ISETP.NE.AND P0, PT, R8, 0x1, PT ;  /* 0x000000010800780c */ /* 0x000fda0003f05270 */
[----:B------:R-:W1:Y:S02]  /*1550*/  @P0 LDC.64 R6, c[0x0][0x9e8] ;  /* 0x00027a00ff060b82 */ /* 0x000e640000000a00 */
[----:B-1----:R-:W-:-:S05]  /*1560*/  @P0 IMAD.HI.U32 R6, R3, R6, RZ ;  /* 0x0000000603060227 */ /* 0x002fca00078e00ff */
[----:B------:R-:W-:-:S07]  /*1570*/  @P0 SHF.R.U32.HI R3, RZ, R7, R6 ;  /* 0x00000007ff030219 */ /* 0x000fce0000011606 */
.L_x_3954:
[----:B------:R-:W-:-:S05]  /*1580*/  IMAD R3, R3, R8, RZ ;  /* 0x0000000803037224 */ /* 0x000fca00078e02ff */
[----:B------:R-:W-:-:S07]  /*1590*/  VIMNMX R0, R0, R3, !PT ;  /* 0x0000000300007248 */ /* 0x000fce0007fe0100 */
.L_x_3952:
[----:B------:R-:W-:Y:S02]  /*15a0*/  SHF.R.S32.HI R3, RZ, 0x1f, R0 ;  /* 0x0000001fff037819 */ /* 0x000fe40000011400 */
[----:B------:R-:W-:Y:S02]  /*15b0*/  CS2R R28, SRZ ;  /* 0x00000000001c7805 */ /* 0x000fe4000001ff00 */
[----:B------:R-:W-:Y:S02]  /*15c0*/  PLOP3.LUT P0, PT, PT, PT, PT, 0x80, 0x0 ;  /* 0x000000000000781c */ /* 0x000fe40003f0f070 */
[----:B------:R-:W-:Y:S02]  /*15d0*/  CS2R R150, SRZ ;  /* 0x0000000000967805 */ /* 0x000fe4000001ff00 */
[----:B------:R-:W-:Y:S01]  /*15e0*/  LEA.HI R0, R3, R0, RZ, 0x6 ;  /* 0x0000000003007211 */ /* 0x000fe200078f30ff */
[----:B------:R-:W-:Y:S01]  /*15f0*/  IMAD.MOV.U32 R3, RZ, RZ, RZ ;  /* 0x000000ffff037224 */ /* 0x000fe200078e00ff */
[----:B------:R-:W-:-:S02]  /*1600*/  CS2R R148, SRZ ;  /* 0x0000000000947805 */ /* 0x000fc4000001ff00 */
[----:B------:R-:W-:Y:S02]  /*1610*/  CS2R R146, SRZ ;  /* 0x0000000000927805 */ /* 0x000fe4000001ff00 */
[----:B------:R-:W-:Y:S02]  /*1620*/  SHF.R.S32.HI R0, RZ, 0x6, R0 ;  /* 0x00000006ff007819 */ /* 0x000fe40000011400 */
        /* <DEDUP_REMOVED lines=13> */
[----:B------:R-:W-:Y:S02]  /*1700*/  MOV R172, RZ ;  /* 0x000000ff00ac7202 */ /* 0x000fe40000000f00 */
        /* <DEDUP_REMOVED lines=49> */
[----:B------:R-:W-:Y:S01]  /*1a20*/  IMAD.MOV.U32 R153, RZ, RZ, RZ ;  /* 0x000000ffff997224 */ /* 0x000fe200078e00ff */
[----:B------:R-:W-:Y:S06]  /*1a30*/  @!P1 BRA `(.L_x_3955) ;  /* 0x000000bc00289947 */ /* 0x000fec0003800000 */
        /* <DEDUP_REMOVED lines=14> */
.L_x_3956:
[----:B------:R-:W-:Y:S01]  /*1b20*/  ULEA UR21, UR39, UR48, 0x3 ;  /* 0x0000003027157291 */ /* 0x000fe2000f8e183f */
[----:B------:R-:W-:-:S04]  /*1b30*/  MOV R3, UR38 ;  /* 0x0000002600037c02 */ /* 0x000fc80008000f00 */
[----:B------:R-:W-:-:S04]  /*1b40*/  SHF.L.U32 R3, R3, 0x1f, RZ ;  /* 0x0000001f03037819 */ /* 0x000fc800000006ff */
[----:B------:R-:W1:Y:S02]  /*1b50*/  SYNCS.PHASECHK.TRANS64.TRYWAIT P1, [UR21+0x28c50], R3 ;  /* 0x028c5003ff0075a7 */ /* 0x000e640008020155 */
[----:B-1----:R-:W-:Y:S05]  /*1b60*/  @!P1 BRA `(.L_x_3957) ;  /* 0x0000010800a09947 */ /* 0x002fea0003800000 */
.L_x_4115:
[----:B------:R-:W-:Y:S01]  /*1b70*/  BAR.SYNC.DEFER_BLOCKING 0xe, 0x100 ;  /* 0x0384000000007b1d */ /* 0x000fe20000010000 */
[----:B------:R-:W-:Y:S01]  /*1b80*/  UIADD3 UR4, UR48, 0x26800, URZ ;  /* 0x0002680030047890 */ /* 0x000fe2000fffe03f */
[----:B-1----:R-:W-:Y:S01]  /*1b90*/  IMAD.U32 R3, RZ, RZ, UR21 ;  /* 0x00000015ff037e24 */ /* 0x002fe2000f8e00ff */
[----:B------:R-:W-:Y:S02]  /*1ba0*/  ULEA UR18, UR39, UR20, 0xc ;  /* 0x0000001427127291 */ /* 0x000fe4000f8e603f */
[----:B------:R-:W-:Y:S01]  /*1bb0*/  USHF.R.U32.HI UR4, URZ, 0x4, UR4 ;  /* 0x000000043f047899 */ /* 0x000fe20008011604 */
[----:B------:R-:W-:Y:S01]  /*1bc0*/  UMOV UR19, 0x40000040 ;  /* 0x4000004000137882 */ /* 0x000fe20000000000 */
[----:B------:R-:W-:Y:S02]  /*1bd0*/  UMOV UR17, 0x40000040 ;  /* 0x4000004000117882 */ /* 0x000fe40000000000 */
[----:B------:R-:W-:Y:S01]  /*1be0*/  ULOP3.LUT UR4, UR4, 0x3fff, URZ, 0xc0, !UPT ;  /* 0x00003fff04047892 */ /* 0x000fe2000f8ec03f */
[----:B------:R-:W1:Y:S01]  /*1bf0*/  S2R R5, SR_TID.X ;  /* 0x0000000000057919 */ /* 0x000e620000002100 */
[----:B------:R-:W-:-:S02]  /*1c00*/  UIADD3 UR6, UR18, 0x80, URZ ;  /* 0x0000008012067890 */ /* 0x000fc4000fffe03f */
[----:B------:R-:W-:Y:S01]  /*1c10*/  ULOP3.LUT UR16, UR4, 0x10000, URZ, 0xfc, !UPT ;  /* 0x0001000004107892 */ /* 0x000fe2000f8efc3f */
[----:B------:R-:W-:Y:S01]  /*1c20*/  UMOV UR7, 0x40000040 ;  /* 0x4000004000077882 */ /* 0x000fe20000000000 */
[----:B------:R-:W-:Y:S02]  /*1c30*/  UMOV UR5, 0x40000040 ;  /* 0x4000004000057882 */ /* 0x000fe40000000000 */
[----:B------:R-:W-:Y:S02]  /*1c40*/  UIADD3 UR4, UR16, 0x2, URZ ;  /* 0x0000000210047890 */ /* 0x000fe4000fffe03f */
[----:B------:R-:W-:Y:S02]  /*1c50*/  UIADD3 UR10, UR18, 0x100, URZ ;  /* 0x00000100120a7890 */ /* 0x000fe4000fffe03f */
[----:B------:R-:W-:Y:S01]  /*1c60*/  UIADD3 UR8, UR16, 0x4, URZ ;  /* 0x0000000410087890 */ /* 0x000fe2000fffe03f */
[----:B------:R-:W-:Y:S01]  /*1c70*/  UMOV UR11, 0x40000040 ;  /* 0x40000040000b7882 */ /* 0x000fe20000000000 */
[----:B------:R-:W-:Y:S01]  /*1c80*/  WARPGROUP.ARRIVE ;  /* 0x00000000000079c5 */ /* 0x000fe20000000000 */
[----:B------:R-:W-:Y:S01]  /*1c90*/  UMOV UR9, 0x40000040 ;  /* 0x4000004000097882 */ /* 0x000fe20000000000 */
[----:B------:R-:W-:-:S02]  /*1ca0*/  UIADD3 UR14, UR18, 0x180, URZ ;  /* 0x00000180120e7890 */ /* 0x000fc4000fffe03f */
[----:B------:R-:W-:Y:S02]  /*1cb0*/  UIADD3 UR12, UR16, 0x6, URZ ;  /* 0x00000006100c7890 */ /* 0x000fe4000fffe03f */
[----:B------:R-:W-:Y:S01]  /*1cc0*/  HGMMA.64x256x16.F32.BF16 R24, gdesc[UR16].tnspB, RZ, !UPT, gsb0 ;  /* 0x43e00000101879f0 */ /* 0x000fe2000c0018ff */
[----:B------:R-:W-:Y:S01]  /*1cd0*/  UMOV UR15, 0x40000040 ;  /* 0x40000040000f7882 */ /* 0x000fe20000000000 */
[----:B------:R-:W-:Y:S01]  /*1ce0*/  UMOV UR13, 0x40000040 ;  /* 0x40000040000d7882 */ /* 0x000fe20000000000 */
[----:B-1----:R-:W-:-:S04]  /*1cf0*/  LOP3.LUT R5, R5, 0x7f, RZ, 0xc0, !PT ;  /* 0x0000007f05057812 */ /* 0x002fc800078ec0ff */
        /* <DEDUP_REMOVED lines=17> */
[----:B-1----:R-:W-:-:S04]  /*1e10*/  IADD3 R3, R4, -0x2, RZ ;  /* 0xfffffffe04037810 */ /* 0x002fc80007ffe0ff */
[----:B------:R-:W-:-:S13]  /*1e20*/  ISETP.GE.AND P1, PT, R3, R0, PT ;  /* 0x000000000300720c */ /* 0x000fda0003f26270 */
[----:B------:R-:W-:Y:S05]  /*1e30*/  @!P1 BRA `(.L_x_3958) ;  /* 0x0000000800d49947 */ /* 0x000fea0003800000 */
.L_x_3963:
[----:B------:R-:W-:Y:S01]  /*1e40*/  BAR.SYNC.DEFER_BLOCKING 0xe, 0x100 ;  /* 0x0384000000007b1d */ /* 0x000fe20000010000 */
[----:B------:R-:W-:Y:S01]  /*1e50*/  IMAD.U32 R5, RZ, RZ, UR39 ;  /* 0x00000027ff057e24 */ /* 0x000fe2000f8e00ff */
[----:B------:R-:W-:Y:S01]  /*1e60*/  UIADD3 UR39, UR39, 0x1, URZ ;  /* 0x0000000127277890 */ /* 0x000fe2000fffe03f */
[----:B------:R-:W-:Y:S02]  /*1e70*/  ISETP.GT.AND P3, PT, R3, R0, PT ;  /* 0x000000000300720c */ /* 0x000fe40003f64270 */
[----:B-1----:R-:W-:Y:S01]  /*1e80*/  IMAD R4, R5, 0x40, R16 ;  /* 0x0000004005047824 */ /* 0x002fe200078e0210 */
[----:B------:R-:W-:Y:S01]  /*1e90*/  UISETP.NE.AND UP0, UPT, UR39, 0x2, UPT ;  /* 0x000000022700788c */ /* 0x000fe2000bf05270 */
[----:B------:R-:W-:-:S03]  /*1ea0*/  IADD3 R3, R3, -0x1, RZ ;  /* 0xffffffff03037810 */ /* 0x000fc60007ffe0ff */
[----:B------:R-:W-:Y:S01]  /*1eb0*/  LEA R4, R4, UR48, 0x2 ;  /* 0x0000003004047c11 */ /* 0x000fe2000f8e10ff */
[----:B------:R-:W-:Y:S02]  /*1ec0*/  USEL UR6, URZ, 0x1, UP0 ;  /* 0x000000013f067887 */ /* 0x000fe40008000000 */
        /* <DEDUP_REMOVED lines=134> */
.L_x_3959:
[----:B------:R-:W-:Y:S01]  /*2730*/  ULEA UR21, UR39, UR48, 0x3 ;  /* 0x0000003027157291 */ /* 0x000fe2000f8e183f */
[----:B------:R-:W-:-:S05]  /*2740*/  IMAD.U32 R4, RZ, RZ, UR38 ;  /* 0x00000026ff047e24 */ /* 0x000fca000f8e00ff */
[----:B------:R-:W-:-:S04]  /*2750*/  SHF.L.U32 R4, R4, 0x1f, RZ ;  /* 0x0000001f04047819 */ /* 0x000fc800000006ff */
[----:B------:R1:W2:Y:S01]  /*2760*/  SYNCS.PHASECHK.TRANS64.TRYWAIT P1, [UR21+0x28c50], R4 ;  /* 0x028c5004ff0075a7 */ /* 0x0002a20008020155 */
[----:B------:R-:W-:Y:S05]  /*2770*/  @!P0 BRA `(.L_x_3960) ;  /* 0x0000000000048947 */ /* 0x000fea0003800000 */
[----:B------:R-:W-:Y:S01]  /*2780*/  BPT.TRAP 0x1 ;  /* 0x000000040000795c */ /* 0x000fe20000300000 */
.L_x_3960:
[----:B--2---:R-:W-:Y:S05]  /*2790*/  @P1 BRA `(.L_x_3961) ;  /* 0x0000000000081947 */ /* 0x004fea0003800000 */
[----:B------:R-:W2:Y:S02]  /*27a0*/  SYNCS.PHASECHK.TRANS64.TRYWAIT P1, [UR21+0x28c50], R4 ;  /* 0x028c5004ff0075a7 */ /* 0x000ea40008020155 */
[----:B--2---:R-:W-:Y:S05]  /*27b0*/  @!P1 BRA `(.L_x_3962) ;  /* 0x000000fc00a49947 */ /* 0x004fea0003800000 */
.L_x_3961:
[----:B------:R-:W-:Y:S01]  /*27c0*/  ULEA UR18, UR39, UR20, 0xc ;  /* 0x0000001427127291 */ /* 0x000fe2000f8e603f */
[----:B------:R-:W-:Y:S01]  /*27d0*/  WARPGROUP.ARRIVE ;  /* 0x00000000000079c5 */ /* 0x000fe20000000000 */
[----:B------:R-:W-:Y:S01]  /*27e0*/  UMOV UR19, 0x40000040 ;  /* 0x4000004000137882 */ /* 0x000fe20000000000 */
[----:B------:R-:W-:Y:S01]  /*27f0*/  UMOV UR7, 0x40000040 ;  /* 0x4000004000077882 */ /* 0x000fe20000000000 */
[----:B------:R-:W-:Y:S01]  /*2800*/  UIADD3 UR6, UR18, 0x80, URZ ;  /* 0x0000008012067890 */ /* 0x000fe2000fffe03f */
[----:B-12---:R-:W-:Y:S01]  /*2810*/  IMAD.U32 R4, RZ, RZ, UR21 ;  /* 0x00000015ff047e24 */ /* 0x006fe2000f8e00ff */
[----:B------:R-:W-:Y:S01]  /*2820*/  UIADD3 UR10, UR18, 0x100, URZ ;  /* 0x00000100120a7890 */ /* 0x000fe2000fffe03f */
[----:B------:R-:W-:Y:S02]  /*2830*/  UMOV UR11, 0x40000040 ;  /* 0x40000040000b7882 */ /* 0x000fe40000000000 */
[----:B------:R-:W-:Y:S01]  /*2840*/  HGMMA.64x256x16.F32.BF16 R24, gdesc[UR16].tnspB, R24, gsb0 ;  /* 0x43e00000101879f0 */ /* 0x000fe20008001818 */
[----:B------:R-:W-:Y:S01]  /*2850*/  UIADD3 UR14, UR18, 0x180, URZ ;  /* 0x00000180120e7890 */ /* 0x000fe2000fffe03f */
[----:B------:R-:W-:Y:S01]  /*2860*/  @!P2 IADD3 R4, R4, 0x28c60, RZ ;  /* 0x00028c600404a810 */ /* 0x000fe20007ffe0ff */
[----:B------:R-:W-:-:S03]  /*2870*/  UMOV UR15, 0x40000040 ;  /* 0x40000040000f7882 */ /* 0x000fc60000000000 */
[----:B------:R-:W-:Y:S01]  /*2880*/  @!P2 PRMT R4, RZ, 0x654, R4 ;  /* 0x00000654ff04a816 */ /* 0x000fe20000000004 */
[----:B------:R-:W-:Y:S02]  /*2890*/  WARPGROUP.DEPBAR.LE gsb0, 0x0 ;  /* 0x00008000000079c5 */ /* 0x000fe40000010000 */
[----:B------:R-:W-:-:S15]  /*28a0*/  WARPGROUP.ARRIVE ;  /* 0x00000000000079c5 */ /* 0x000fde0000000000 */
[----:B------:R-:W-:-:S04]  /*28b0*/  NOP ;  /* 0x0000000000007918 */ /* 0x000fc80000000000 */
        /* <DEDUP_REMOVED lines=13> */
.L_x_3958:
[----:B------:R-:W-:Y:S01]  /*2990*/  BAR.SYNC.DEFER_BLOCKING 0xe, 0x100 ;  /* 0x0384000000007b1d */ /* 0x000fe20000010000 */
[----:B------:R-:W-:Y:S01]  /*29a0*/  IMAD.U32 R3, RZ, RZ, UR39 ;  /* 0x00000027ff037e24 */ /* 0x000fe2000f8e00ff */
[----:B------:R-:W-:Y:S01]  /*29b0*/  UIADD3 UR39, UR39, 0x1, URZ ;  /* 0x0000000127277890 */ /* 0x000fe2000fffe03f */
[----:B------:R-:W-:Y:S02]  /*29c0*/  PLOP3.LUT P0, PT, PT, PT, PT, 0x8, 0x0 ;  /* 0x000000000000781c */ /* 0x000fe40003f0e170 */
[----:B------:R-:W-:Y:S01]  /*29d0*/  IMAD R0, R3, 0x40, R16 ;  /* 0x0000004003007824 */ /* 0x000fe200078e0210 */
[----:B------:R-:W-:-:S04]  /*29e0*/  UISETP.NE.AND UP0, UPT, UR39, 0x2, UPT ;  /* 0x000000022700788c */ /* 0x000fc8000bf05270 */
[----:B-1----:R-:W-:Y:S01]  /*29f0*/  LEA R4, R0, UR48, 0x2 ;  /* 0x0000003000047c11 */ /* 0x002fe2000f8e10ff */
        /* <DEDUP_REMOVED lines=133> */
[----:B------:R-:W-:Y:S01]  /*3250*/  MOV R28, RZ ;  /* 0x000000ff001c7202 */ /* 0x000fe20000000f00 */
[----:B------:R-:W-:Y:S01]  /*3260*/  IMAD.MOV.U32 R3, RZ, RZ, RZ ;  /* 0x000000ffff037224 */ /* 0x000fe200078e00ff */
[----:B------:R-:W-:Y:S06]  /*3270*/  BAR.ARV 0xf, 0x100 ;  /* 0x03c4000000007b1d */ /* 0x000fec0000002000 */
[----:B------:R-:W-:Y:S05]  /*3280*/  BRA `(.L_x_3955) ;  /* 0x000000a400147947 */ /* 0x000fea0003800000 */
.L_x_3948:
[----:B------:R-:W-:Y:S02]  /*3290*/  ULDC UR11, c[0x0][0x9e4] ;  /* 0x00027900000b7ab9 */ /* 0x000fe40000000800 */
[----:B------:R-:W-:-:S06]  /*32a0*/  UISETP.GE.AND UP0, UPT, UR11, 0x1, UPT ;  /* 0x000000010b00788c */ /* 0x000fcc000bf06270 */
[----:B------:R-:W-:-:S13]  /*32b0*/  PLOP3.LUT P1, PT, PT, PT, UP0, 0x80, 0x0 ;  /* 0x000000000000781c */ /* 0x000fda0003f2f008 */
[----:B------:R-:W-:Y:S05]  /*32c0*/  @!P1 BRA `(.L_x_3964) ;  /* 0x0000000000409947 */ /* 0x000fea0003800000 */
        /* <DEDUP_REMOVED lines=10> */
.L_x_3965:
[----:B------:R-:W-:-:S11]  /*3370*/  UISETP.NE.AND UP0, UPT, UR11, 0x1, UPT ;  /* 0x000000010b00788c */ /* 0x000fd6000bf05270 */
[----:B------:R-:W-:Y:S02]  /*3380*/  @UP0 ULDC.64 UR12, c[0x0][0x9e8] ;  /* 0x00027a00000c0ab9 */ /* 0x000fe40000000a00 */
[----:B------:R-:W-:-:S04]  /*3390*/  UIMAD.WIDE.U32 UR4, UR6, UR12, URZ ;  /* 0x0000000c060472a5 */ /* 0x000fc8000f8e003f */
[----:B------:R-:W-:-:S12]  /*33a0*/  @UP0 USHF.R.U32.HI UR6, URZ, UR13, UR5 ;  /* 0x0000000d3f060299 */ /* 0x000fd80008011605 */
.L_x_3966:
[----:B------:R-:W-:-:S06]  /*33b0*/  UIMAD UR6, UR6, UR11, UR11 ;  /* 0x0000000b060672a4 */ /* 0x000fcc000f8e020b */
[----:B------:R-:W-:-:S07]  /*33c0*/  VIMNMX R0, R0, UR6, PT ;  /* 0x0000000600007c48 */ /* 0x000fce000bfe0100 */
.L_x_3964:
[----:B------:R-:W-:Y:S01]  /*33d0*/  VIADD R0, R0, 0x3f ;  /* 0x0000003f00007836 */ /* 0x000fe20000000000 */
[----:B------:R-:W-:Y:S01]  /*33e0*/  UIADD3 UR10, UR42, -UR10, URZ ;  /* 0x8000000a2a0a7290 */ /* 0x000fe2000fffe03f */
[----:B------:R-:W-:-:S03]  /*33f0*/  ULDC UR8, c[0x0][0x9dc] ;  /* 0x0002770000087ab9 */ /* 0x000fc60000000800 */
[----:B------:R-:W-:Y:S01]  /*3400*/  SHF.R.S32.HI R3, RZ, 0x1f, R0 ;  /* 0x0000001fff037819 */ /* 0x000fe20000011400 */
[----:B------:R-:W-:-:S03]  /*3410*/  UIMAD UR6, UR49, UR9, UR10 ;  /* 0x00000009310672a4 */ /* 0x000fc6000f8e020a */
[----:B------:R-:W-:Y:S01]  /*3420*/  LEA.HI R3, R3, R0, RZ, 0x6 ;  /* 0x0000000003037211 */ /* 0x000fe200078f30ff */
[----:B------:R-:W-:-:S03]  /*3430*/  UIADD3 UR8, UR6, -UR8, URZ ;  /* 0x8000000806087290 */ /* 0x000fc6000fffe03f */
[----:B------:R-:W-:-:S04]  /*3440*/  SHF.R.S32.HI R3, RZ, 0x6, R3 ;  /* 0x00000006ff037819 */ /* 0x000fc80000011403 */
[----:B------:R-:W-:Y:S01]  /*3450*/  VIMNMX R152, R3, UR7, PT ;  /* 0x0000000703987c48 */ /* 0x000fe2000bfe0100 */
[----:B------:R-:W-:Y:S06]  /*3460*/  @!P1 BRA `(.L_x_3967) ;  /* 0x0000000000449947 */ /* 0x000fec0003800000 */
        /* <DEDUP_REMOVED lines=10> */
.L_x_3968:
[----:B------:R-:W-:-:S11]  /*3510*/  UISETP.NE.AND UP0, UPT, UR11, 0x1, UPT ;  /* 0x000000010b00788c */ /* 0x000fd6000bf05270 */
[----:B------:R-:W-:Y:S02]  /*3520*/  @UP0 ULDC.64 UR12, c[0x0][0x9e8] ;  /* 0x00027a00000c0ab9 */ /* 0x000fe40000000a00 */
[----:B------:R-:W-:-:S04]  /*3530*/  UIMAD.WIDE.U32 UR4, UR6, UR12, URZ ;  /* 0x0000000c060472a5 */ /* 0x000fc8000f8e003f */
[----:B------:R-:W-:-:S12]  /*3540*/  @UP0 USHF.R.U32.HI UR6, URZ, UR13, UR5 ;  /* 0x0000000d3f060299 */ /* 0x000fd80008011605 */
.L_x_3969:
[----:B------:R-:W-:-:S04]  /*3550*/  UIMAD UR6, UR6, UR11, URZ ;  /* 0x0000000b060672a4 */ /* 0x000fc8000f8e023f */
[----:B------:R-:W-:-:S04]  /*3560*/  UISETP.LT.AND UP0, UPT, UR8, UR6, UPT ;  /* 0x000000060800728c */ /* 0x000fc8000bf01270 */
[----:B------:R-:W-:-:S12]  /*3570*/  USEL UR8, UR8, UR6, !UP0 ;  /* 0x0000000608087287 */ /* 0x000fd8000c000000 */
.L_x_3967:
[----:B------:R-:W-:Y:S01]  /*3580*/  USHF.R.S32.HI UR4, URZ, 0x1f, UR8 ;  /* 0x0000001f3f047899 */ /* 0x000fe20008011408 */
[----:B------:R-:W-:Y:S02]  /*3590*/  PLOP3.LUT P0, PT, PT, PT, PT, 0x80, 0x0 ;  /* 0x000000000000781c */ /* 0x000fe40003f0f070 */
[----:B------:R-:W-:Y:S02]  /*35a0*/  CS2R R28, SRZ ;  /* 0x00000000001c7805 */ /* 0x000fe4000001ff00 */
[----:B------:R-:W-:Y:S01]  /*35b0*/  MOV R3, RZ ;  /* 0x000000ff00037202 */ /* 0x000fe20000000f00 */
[----:B------:R-:W-:Y:S01]  /*35c0*/  ULEA.HI UR4, UR4, UR8, URZ, 0x6 ;  /* 0x0000000804047291 */ /* 0x000fe2000f8f303f */
[----:B------:R-:W-:Y:S02]  /*35d0*/  CS2R R150, SRZ ;  /* 0x0000000000967805 */ /* 0x000fe4000001ff00 */
[----:B------:R-:W-:Y:S02]  /*35e0*/  CS2R R148, SRZ ;  /* 0x0000000000947805 */ /* 0x000fe4000001ff00 */
[----:B------:R-:W-:Y:S01]  /*35f0*/  CS2R R146, SRZ ;  /* 0x0000000000927805 */ /* 0x000fe2000001ff00 */
[----:B------:R-:W-:Y:S01]  /*3600*/  USHF.R.S32.HI UR4, URZ, 0x6, UR4 ;  /* 0x000000063f047899 */ /* 0x000fe20008011404 */
[----:B------:R-:W-:-:S02]  /*3610*/  CS2R R144, SRZ ;  /* 0x0000000000907805 */ /* 0x000fc4000001ff00 */
[----:B------:R-:W-:Y:S02]  /*3620*/  CS2R R142, SRZ ;  /* 0x00000000008e7805 */ /* 0x000fe4000001ff00 */
[----:B------:R-:W-:Y:S01]  /*3630*/  CS2R R140, SRZ ;  /* 0x00000000008c7805 */ /* 0x000fe2000001ff00 */
[----:B------:R-:W-:Y:S01]  /*3640*/  UISETP.LT.AND UP0, UPT, URZ, UR4, UPT ;  /* 0x000000043f00728c */ /* 0x000fe2000bf01270 */
[----:B------:R-:W-:Y:S02]  /*3650*/  CS2R R138, SRZ ;  /* 0x00000000008a7805 */ /* 0x000fe4000001ff00 */
[----:B------:R-:W-:Y:S02]  /*3660*/  CS2R R136, SRZ ;  /* 0x0000000000887805 */ /* 0x000fe4000001ff00 */
[----:B------:R-:W-:Y:S01]  /*3670*/  CS2R R134, SRZ ;  /* 0x0000000000867805 */ /* 0x000fe2000001ff00 */
[----:B------:R-:W-:Y:S01]  /*3680*/  USEL UR41, URZ, UR4, !UP0 ;  /* 0x000000043f297287 */ /* 0x000fe2000c000000 */
[----:B------:R-:W-:-:S02]  /*3690*/  CS2R R132, SRZ ;  /* 0x0000000000847805 */ /* 0x000fc4000001ff00 */
[----:B------:R-:W-:Y:S02]  /*36a0*/  CS2R R130, SRZ ;  /* 0x0000000000827805 */ /* 0x000fe4000001ff00 */
[----:B------:R-:W-:Y:S02]  /*36b0*/  CS2R R128, SRZ ;  /* 0x0000000000807805 */ /* 0x000fe4000001ff00 */
[----:B------:R-:W-:Y:S02]  /*36c0*/  CS2R R126, SRZ ;  /* 0x00000000007e7805 */ /* 0x000fe4000001ff00 */
[----:B------:R-:W-:Y:S02]  /*36d0*/  CS2R R124, SRZ ;  /* 0x00000000007c7805 */ /* 0x000fe4000001ff00 */
[----:B------:R-:W-:Y:S01]  /*36e0*/  ISETP.GT.AND P1, PT, R152, UR41, PT ;  /* 0x0000002998007c0c */ /* 0x000fe2000bf24270 */
        /* <DEDUP_REMOVED lines=51> */
[----:B------:R-:W-:Y:S06]  /*3a20*/  @!P1 BRA `(.L_x_3955) ;  /* 0x0000009c002c9947 */ /* 0x000fec0003800000 */
        /* <DEDUP_REMOVED lines=11> */
[----:B------:R-:W-:-:S04]  /*3ae0*/  ULOP3.LUT UR5, UR5, 0x3fff, URZ, 0xc0, !UPT ;  /* 0x00003fff05057892 */ /* 0x000fc8000f8ec03f */
[----:B------:R-:W-:-:S04]  /*3af0*/  ULOP3.LUT UR45, UR5, 0x2000000, URZ, 0xfc, !UPT ;  /* 0x02000000052d7892 */ /* 0x000fc8000f8efc3f */
[----:B------:R-:W-:Y:S08]  /*3b00*/  @!P0 BRA `(.L_x_3970) ;  /* 0x0000000000408947 */ /* 0x000ff00003800000 */
        /* <DEDUP_REMOVED lines=16> */
.L_x_3970:
[----:B------:R-:W-:Y:S01]  /*3c10*/  ULEA.HI UR4, UR37, UR37, URZ, 0x1 ;  /* 0x0000002525047291 */ /* 0x000fe2000f8f083f */
[----:B------:R-:W-:-:S03]  /*3c20*/  IMAD.U32 R3, RZ, RZ, UR47 ;  /* 0x0000002fff037e24 */ /* 0x000fc6000f8e00ff */
[----:B------:R-:W-:Y:S02]  /*3c30*/  ULOP3.LUT UR4, UR4, 0xfffffffe, URZ, 0xc0, !UPT ;  /* 0xfffffffe04047892 */ /* 0x000fe4000f8ec03f */
[----:B------:R-:W-:Y:S02]  /*3c40*/  ISETP.NE.AND P0, PT, R3, 0x3, PT ;  /* 0x000000030300780c */ /* 0x000fe40003f05270 */
[----:B------:R-:W-:-:S06]  /*3c50*/  UIADD3 UR4, UR37, -UR4, URZ ;  /* 0x8000000425047290 */ /* 0x000fcc000fffe03f */
[----:B------:R-:W-:-:S05]  /*3c60*/  IMAD.U32 R0, RZ, RZ, UR4 ;  /* 0x00000004ff007e24 */ /* 0x000fca000f8e00ff */
[----:B------:R-:W-:-:S04]  /*3c70*/  SHF.L.U32 R0, R0, 0x1f, RZ ;  /* 0x0000001f00007819 */ /* 0x000fc800000006ff */
[----:B------:R-:W1:Y:S02]  /*3c80*/  SYNCS.PHASECHK.TRANS64.TRYWAIT P1, [UR48+0x28c00], R0 ;  /* 0x028c0000ff0075a7 */ /* 0x000e640008020170 */
[----:B-1----:R-:W-:Y:S05]  /*3c90*/  @!P1 BRA `(.L_x_3971) ;  /* 0x000000e800849947 */ /* 0x002fea0003800000 */
.L_x_4116:
[----:B------:R-:W-:Y:S05]  /*3ca0*/  @!P0 BRA `(.L_x_3972) ;  /* 0x0000000000048947 */ /* 0x000fea0003800000 */
[----:B------:R-:W-:Y:S01]  /*3cb0*/  BPT.TRAP 0x1 ;  /* 0x000000040000795c */ /* 0x000fe20000300000 */
.L_x_3972:
[----:B------:R-:W-:Y:S01]  /*3cc0*/  IMAD.U32 R13, RZ, RZ, UR38 ;  /* 0x00000026ff0d7e24 */ /* 0x000fe2000f8e00ff */
[----:B------:R-:W-:-:S04]  /*3cd0*/  MOV R6, UR39 ;  /* 0x0000002700067c02 */ /* 0x000fc80008000f00 */
[----:B------:R-:W-:Y:S02]  /*3ce0*/  LEA R6, R6, UR48, 0x3 ;  /* 0x0000003006067c11 */ /* 0x000fe4000f8e18ff */
[----:B------:R-:W-:-:S04]  /*3cf0*/  SHF.L.U32 R13, R13, 0x1f, RZ ;  /* 0x0000001f0d0d7819 */ /* 0x000fc800000006ff */
[----:B------:R2:W3:Y:S01]  /*3d00*/  SYNCS.PHASECHK.TRANS64.TRYWAIT P1, [R6+URZ+0x28c30], R13 ;  /* 0x028c300d060075a7 */ /* 0x0004e2000802017f */
[----:B------:R-:W-:Y:S05]  /*3d10*/  @!P0 BRA `(.L_x_3973) ;  /* 0x0000000000048947 */ /* 0x000fea0003800000 */
[----:B------:R-:W-:Y:S01]  /*3d20*/  BPT.TRAP 0x1 ;  /* 0x000000040000795c */ /* 0x000fe20000300000 */
.L_x_3973:
[----:B---3--:R-:W-:Y:S05]  /*3d30*/  @P1 BRA `(.L_x_3974) ;  /* 0x0000000000081947 */ /* 0x008fea0003800000 */
[----:B------:R-:W3:Y:S02]  /*3d40*/  SYNCS.PHASECHK.TRANS64.TRYWAIT P1, [R6+URZ+0x28c30], R13 ;  /* 0x028c300d060075a7 */ /* 0x000ee4000802017f */
[----:B---3--:R-:W-:Y:S05]  /*3d50*/  @!P1 BRA `(.L_x_3975) ;  /* 0x000000e8006c9947 */ /* 0x008fea0003800000 */
.L_x_3974:
[----:B-1----:R-:W1:Y:S01]  /*3d60*/  S2R R3, SR_TID.X ;  /* 0x0000000000037919 */ /* 0x002e620000002100 */
[----:B------:R-:W-:-:S04]  /*3d70*/  UIADD3 UR4, UR48, 0x22400, URZ ;  /* 0x0002240030047890 */ /* 0x000fc8000fffe03f */
[----:B------:R-:W-:-:S04]  /*3d80*/  USHF.R.U32.HI UR4, URZ, 0x4, UR4 ;  /* 0x000000043f047899 */ /* 0x000fc80008011604 */
[----:B------:R-:W-:-:S06]  /*3d90*/  ULOP3.LUT UR4, UR4, 0x3fff, URZ, 0xc0, !UPT ;  /* 0x00003fff04047892 */ /* 0x000fcc000f8ec03f */
[----:B------:R-:W-:Y:S01]  /*3da0*/  IMAD.U32 R0, RZ, RZ, UR4 ;  /* 0x00000004ff007e24 */ /* 0x000fe2000f8e00ff */
        /* <DEDUP_REMOVED lines=10> */
[----:B------:R-:W1:Y:S01]  /*3e50*/  LDC R9, c[0x0][0x2e0] ;  /* 0x0000b800ff097b82 */ /* 0x000e620000000800 */
[----:B------:R-:W-:Y:S01]  /*3e60*/  UMOV UR7, 0x40000040 ;  /* 0x4000004000077882 */ /* 0x000fe20000000000 */
[----:B------:R-:W-:Y:S01]  /*3e70*/  UMOV UR5, 0x40000040 ;  /* 0x4000004000057882 */ /* 0x000fe20000000000 */
[----:B------:R-:W-:Y:S01]  /*3e80*/  ULOP3.LUT UR4, UR4, 0x3fff, URZ, 0xc0, !UPT ;  /* 0x00003fff04047892 */ /* 0x000fe2000f8ec03f */
[----:B------:R-:W-:Y:S01]  /*3e90*/  IMAD.MOV.U32 R5, RZ, RZ, -0x40 ;  /* 0xffffffc0ff057424 */ /* 0x000fe200078e00ff */
[----:B------:R-:W-:Y:S01]  /*3ea0*/  UMOV UR11, 0x40000040 ;  /* 0x40000040000b7882 */ /* 0x000fe20000000000 */
[----:B------:R-:W-:Y:S01]  /*3eb0*/  UMOV UR9, 0x40000040 ;  /* 0x4000004000097882 */ /* 0x000fe20000000000 */
[----:B------:R-:W-:Y:S01]  /*3ec0*/  ULEA UR18, UR39, UR18, 0x9 ;  /* 0x0000001227127291 */ /* 0x000fe2000f8e483f */
[----:B------:R-:W4:Y:S01]  /*3ed0*/  LDC.64 R10, c[0x0][0x9e0] ;  /* 0x00027800ff0a7b82 */ /* 0x000f220000000a00 */
[----:B------:R-:W-:Y:S01]  /*3ee0*/  ULOP3.LUT UR16, UR4, 0x10000, URZ, 0xfc, !UPT ;  /* 0x0001000004107892 */ /* 0x000fe2000f8efc3f */
[----:B------:R-:W-:Y:S01]  /*3ef0*/  IMAD R4, R152, R5, 0x41 ;  /* 0x0000004198047424 */ /* 0x000fe200078e0205 */
[----:B------:R-:W-:Y:S01]  /*3f00*/  UIADD3 UR6, UR18, 0x2, URZ ;  /* 0x0000000212067890 */ /* 0x000fe2000fffe03f */
[----:B------:R-:W-:Y:S01]  /*3f10*/  @!P1 IADD3 R3, R6, 0x28c40, RZ ;  /* 0x00028c4006039810 */ /* 0x000fe20007ffe0ff */
[----:B------:R-:W-:-:S02]  /*3f20*/  UIADD3 UR4, UR16, 0x2, URZ ;  /* 0x0000000210047890 */ /* 0x000fc4000fffe03f */
[----:B------:R-:W-:Y:S01]  /*3f30*/  UIADD3 UR10, UR18, 0x4, URZ ;  /* 0x00000004120a7890 */ /* 0x000fe2000fffe03f */
[----:B------:R-:W5:Y:S01]  /*3f40*/  LDC R12, c[0x0][0x288] ;  /* 0x0000a200ff0c7b82 */ /* 0x000f620000000800 */
[----:B------:R-:W-:Y:S02]  /*3f50*/  UIADD3 UR8, UR16, 0x4, URZ ;  /* 0x0000000410087890 */ /* 0x000fe4000fffe03f */
[----:B------:R-:W-:Y:S01]  /*3f60*/  HGMMA.64x64x16.F32.BF16 R24, gdesc[UR16], RZ, !UPT, gsb0 ;  /* 0x00e00000101879f0 */ /* 0x000fe2000c0018ff */
[----:B------:R-:W-:Y:S01]  /*3f70*/  UIADD3 UR14, UR18, 0x6, URZ ;  /* 0x00000006120e7890 */ /* 0x000fe2000fffe03f */
[----:B------:R-:W-:Y:S01]  /*3f80*/  @!P1 PRMT R3, RZ, 0x654, R3 ;  /* 0x00000654ff039816 */ /* 0x000fe20000000003 */
[----:B------:R-:W-:Y:S01]  /*3f90*/  UIADD3 UR12, UR16, 0x6, URZ ;  /* 0x00000006100c7890 */ /* 0x000fe2000fffe03f */
[----:B------:R-:W-:Y:S01]  /*3fa0*/  UMOV UR15, 0x40000040 ;  /* 0x40000040000f7882 */ /* 0x000fe20000000000 */
[----:B------:R-:W-:Y:S01]  /*3fb0*/  UMOV UR13, 0x40000040 ;  /* 0x40000040000d7882 */ /* 0x000fe20000000000 */
[----:B-1----:R-:W-:Y:S01]  /*3fc0*/  IMAD R5, R9, UR49, R4 ;  /* 0x0000003109057c24 */ /* 0x002fe2000f8e0204 */
[----:B----4-:R-:W-:-:S04]  /*3fd0*/  ISETP.GE.AND P2, PT, R11, 0x1, PT ;  /* 0x000000010b00780c */ /* 0x010fc80003f46270 */
[----:B-----5:R-:W-:Y:S01]  /*3fe0*/  IADD3 R7, R5, -R12, -R2 ;  /* 0x8000000c05077210 */ /* 0x020fe20007ffe802 */
[----:B------:R-:W-:Y:S01]  /*3ff0*/  VIADD R5, R16, UR42 ;  /* 0x0000002a10057c36 */ /* 0x000fe20008000000 */
[----:B------:R-:W-:Y:S02]  /*4000*/  WARPGROUP.DEPBAR.LE gsb0, 0x0 ;  /* 0x00008000000079c5 */ /* 0x000fe40000010000 */
[----:B------:R-:W-:-:S06]  /*4010*/  WARPGROUP.ARRIVE ;  /* 0x00000000000079c5 */ /* 0x000fcc0000000000 */
[----:B------:R-:W-:Y:S01]  /*4020*/  HGMMA.64x64x16.F32.BF16 R24, gdesc[UR4], R24, gsb0 ;  /* 0x00e00000041879f0 */ /* 0x000fe20008001818 */
[----:B------:R-:W-:Y:S02]  /*4030*/  ULDC.64 UR6, c[0x0][0x9d8] ;  /* 0x0002760000067ab9 */ /* 0x000fe40000000a00 */
[----:B------:R-:W-:-:S06]  /*4040*/  ULOP3.LUT UR20, URZ, UR7, URZ, 0x33, !UPT ;  /* 0x000000073f147292 */ /* 0x000fcc000f8e333f */
[----:B------:R-:W-:Y:S01]  /*4050*/  VIADD R58, R7, UR20 ;  /* 0x00000014073a7c36 */ /* 0x000fe20008000000 */
        /* <DEDUP_REMOVED lines=37> */
[----:B------:R4:W-:Y:S01]  /*42b0*/  @!P1 SYNCS.ARRIVE.TRANS64.RED.A1T0 RZ, [R3+URZ], RZ ;  /* 0x000000ff03ff99a7 */ /* 0x0009e2000810043f */
[----:B------:R-:W-:Y:S01]  /*42c0*/  FMUL.FTZ R46, R46, UR6 ;  /* 0x000000062e2e7c20 */ /* 0x000fe20008410000 */
[----:B------:R-:W-:Y:S01]  /*42d0*/  FMUL.FTZ R31, R31, UR6 ;  /* 0x000000061f1f7c20 */ /* 0x000fe20008410000 */
[----:B------:R-:W-:Y:S01]  /*42e0*/  FMUL.FTZ R47, R47, UR6 ;  /* 0x000000062f2f7c20 */ /* 0x000fe20008410000 */
[----:B------:R5:W1:Y:S08]  /*42f0*/  MUFU.TANH R26, R38 ;  /* 0x00000026001a7308 */ /* 0x000a700000002400 */
[----:B------:R-:W1:Y:S01]  /*4300*/  MUFU.TANH R24, R24 ;  /* 0x0000001800187308 */ /* 0x000e620000002400 */
[----:B-----5:R-:W-:-:S05]  /*4310*/  LEA R38, R152, 0xffffffc0, 0x6 ;  /* 0xffffffc098267811 */ /* 0x020fca00078e30ff */
[----:B----4-:R-:W-:Y:S02]  /*4320*/  IMAD R3, R9, UR49, -R38 ;  /* 0x0000003109037c24 */ /* 0x010fe4000f8e0a26 */
        /* <DEDUP_REMOVED lines=27> */
[----:B-----5:R-:W-:-:S07]  /*44e0*/  IMAD.IADD R39, R7, 0x1, R10 ;  /* 0x0000000107277824 */ /* 0x020fce00078e020a */
[----:B------:R-:W1:Y:S01]  /*44f0*/  MUFU.TANH R21, R31 ;  /* 0x0000001f00157308 */ /* 0x000e620000002400 */
[----:B--2---:R-:W-:Y:S01]  /*4500*/  IADD3 R46, -R2, R3, RZ ;  /* 0x00000003022e7210 */ /* 0x004fe20007ffe1ff */
[----:B------:R-:W-:-:S06]  /*4510*/  IMAD.IADD R3, R58, 0x1, R5 ;  /* 0x000000013a037824 */ /* 0x000fcc00078e0205 */
[----:B------:R2:W1:Y:S02]  /*4520*/  MUFU.TANH R31, R47 ;  /* 0x0000002f001f7308 */ /* 0x0004640000002400 */
[----:B--2---:R-:W-:Y:S02]  /*4530*/  IADD3 R47, R4, -0x1, RZ ;  /* 0xffffffff042f7810 */ /* 0x004fe40007ffe0ff */
[----:B------:R-:W-:Y:S01]  /*4540*/  VIADDMNMX R4, R5, R39, R46, PT ;  /* 0x0000002705047246 */ /* 0x000fe2000380012e */
[----:B----4-:R-:W-:Y:S06]  /*4550*/  @!P2 BRA `(.L_x_3976) ;  /* 0x000000000054a947 */ /* 0x010fec0003800000 */
[----:B------:R-:W-:Y:S01]  /*4560*/  IMAD R8, R9, UR49, -R12 ;  /* 0x0000003109087c24 */ /* 0x000fe2000f8e0a0c */
[----:B------:R-:W-:Y:S03]  /*4570*/  BSSY B0, `(.L_x_3977) ;  /* 0x000000f000007945 */ /* 0x000fe60003800000 */
[----:B------:R-:W-:-:S05]  /*4580*/  IMAD.IADD R8, R5, 0x1, R8 ;  /* 0x0000000105087824 */ /* 0x000fca00078e0208 */
        /* <DEDUP_REMOVED lines=9> */
.L_x_3978:
[----:B------:R-:W-:-:S13]  /*4620*/  ISETP.NE.AND P3, PT, R11, 0x1, PT ;  /* 0x000000010b00780c */ /* 0x000fda0003f65270 */
[----:B------:R-:W2:Y:S02]  /*4630*/  @P3 LDC.64 R60, c[0x0][0x9e8] ;  /* 0x00027a00ff3c3b82 */ /* 0x000ea40000000a00 */
[----:B--2---:R-:W-:-:S05]  /*4640*/  @P3 IMAD.HI.U32 R14, R8, R60, RZ ;  /* 0x0000003c080e3227 */ /* 0x004fca00078e00ff */
[----:B------:R-:W-:-:S07]  /*4650*/  @P3 SHF.R.U32.HI R8, RZ, R61, R14 ;  /* 0x0000003dff083219 */ /* 0x000fce000001160e */
.L_x_3979:
[----:B------:R-:W-:Y:S05]  /*4660*/  BSYNC B0 ;  /* 0x0000000000007941 */ /* 0x000fea0003800000 */
.L_x_3977:
[----:B------:R-:W-:-:S05]  /*4670*/  IMAD R7, R8, R11, -R38 ;  /* 0x0000000b08077224 */ /* 0x000fca00078e0a26 */
[----:B------:R-:W-:-:S04]  /*4680*/  IADD3 R8, -R2, R7, RZ ;  /* 0x0000000702087210 */ /* 0x000fc80007ffe1ff */
[----:B------:R-:W-:Y:S02]  /*4690*/  VIMNMX R3, R3, R8, !PT ;  /* 0x0000000803037248 */ /* 0x000fe40007fe0100 */
[----:B------:R-:W-:-:S07]  /*46a0*/  VIADDMNMX R4, R8, R11, R4, PT ;  /* 0x0000000b08047246 */ /* 0x000fce0003800104 */
.L_x_3976:
[C---:B------:R-:W-:Y:S02]  /*46b0*/  ISETP.GE.AND P3, PT, R47.reuse, 0x2, PT ;  /* 0x000000022f00780c */ /* 0x040fe40003f66270 */
[----:B------:R-:W-:Y:S02]  /*46c0*/  ISETP.GE.AND P4, PT, R47, 0x9, PT ;  /* 0x000000092f00780c */ /* 0x000fe40003f86270 */
[C---:B------:R-:W-:Y:S02]  /*46d0*/  ISETP.GT.AND P6, PT, R3.reuse, 0x1, !P3 ;  /* 0x000000010300780c */ /* 0x040fe40005fc4270 */
[----:B------:R-:W-:Y:S02]  /*46e0*/  ISETP.GT.AND P5, PT, R3, 0x8, !P4 ;  /* 0x000000080300780c */ /* 0x000fe400067a4270 */
[C---:B------:R-:W-:Y:S02]  /*46f0*/  ISETP.LT.OR P6, PT, R4.reuse, 0x2, P6 ;  /* 0x000000020400780c */ /* 0x040fe400037c1670 */
[----:B------:R-:W-:-:S02]  /*4700*/  ISETP.LT.OR P5, PT, R4, 0x9, P5 ;  /* 0x000000090400780c */ /* 0x000fc40002fa1670 */
[----:B------:R-:W-:Y:S02]  /*4710*/  FSEL R57, R25, -INF , !P6 ;  /* 0xff80000019397808 */ /* 0x000fe40007000000 */
[----:B------:R-:W-:Y:S02]  /*4720*/  ISETP.GE.AND P6, PT, R47, 0xa, PT ;  /* 0x0000000a2f00780c */ /* 0x000fe40003fc6270 */
[----:B-1----:R-:W-:Y:S02]  /*4730*/  FSEL R59, R28, -INF , !P5 ;  /* 0xff8000001c3b7808 */ /* 0x002fe40006800000 */
        /* <DEDUP_REMOVED lines=65> */
[----:B------:R-:W-:Y:S01]  /*4b50*/  ISETP.GT.AND P6, PT, R3, 0x39, !P6 ;  /* 0x000000390300780c */ /* 0x000fe200077c4270 */
[----:B------:R-:W-:-:S03]  /*4b60*/  VIADD R3, R5, 0x8 ;  /* 0x0000000805037836 */ /* 0x000fc60000000000 */
[----:B------:R-:W-:Y:S02]  /*4b70*/  ISETP.LT.OR P6, PT, R4, 0x3a, P6 ;  /* 0x0000003a0400780c */ /* 0x000fe400037c1670 */
[----:B------:R-:W-:Y:S02]  /*4b80*/  VIADDMNMX R4, R3, R39, R46, PT ;  /* 0x0000002703047246 */ /* 0x000fe4000380012e */
[----:B------:R-:W-:Y:S02]  /*4b90*/  FSEL R53, R53, -INF , !P6 ;  /* 0xff80000035357808 */ /* 0x000fe40007000000 */
[----:B------:R-:W-:Y:S01]  /*4ba0*/  IADD3 R3, R58, 0x8, R5 ;  /* 0x000000083a037810 */ /* 0x000fe20007ffe005 */
[----:B------:R-:W-:Y:S06]  /*4bb0*/  @!P2 BRA `(.L_x_3980) ;  /* 0x000000000054a947 */ /* 0x000fec0003800000 */
[----:B------:R-:W-:Y:S01]  /*4bc0*/  IMAD R8, R9, UR49, -R12 ;  /* 0x0000003109087c24 */ /* 0x000fe2000f8e0a0c */
[----:B------:R-:W-:Y:S04]  /*4bd0*/  BSSY B0, `(.L_x_3981) ;  /* 0x000000f000007945 */ /* 0x000fe80003800000 */
[----:B------:R-:W-:-:S04]  /*4be0*/  IADD3 R7, R8, 0x8, R5 ;  /* 0x0000000808077810 */ /* 0x000fc80007ffe005 */
        /* <DEDUP_REMOVED lines=9> */
.L_x_3982:
[----:B------:R-:W-:-:S13]  /*4c80*/  ISETP.NE.AND P6, PT, R11, 0x1, PT ;  /* 0x000000010b00780c */ /* 0x000fda0003fc5270 */
[----:B------:R-:W1:Y:S02]  /*4c90*/  @P6 LDC.64 R24, c[0x0][0x9e8] ;  /* 0x00027a00ff186b82 */ /* 0x000e640000000a00 */
[----:B-1----:R-:W-:-:S05]  /*4ca0*/  @P6 IMAD.HI.U32 R8, R7, R24, RZ ;  /* 0x0000001807086227 */ /* 0x002fca00078e00ff */
[----:B------:R-:W-:-:S07]  /*4cb0*/  @P6 SHF.R.U32.HI R7, RZ, R25, R8 ;  /* 0x00000019ff076219 */ /* 0x000fce0000011608 */
.L_x_3983:
[----:B------:R-:W-:Y:S05]  /*4cc0*/  BSYNC B0 ;  /* 0x0000000000007941 */ /* 0x000fea0003800000 */
.L_x_3981:
[----:B------:R-:W-:-:S04]  /*4cd0*/  IMAD R7, R7, R11, -R38 ;  /* 0x0000000b07077224 */ /* 0x000fc800078e0a26 */
[----:B------:R-:W-:-:S05]  /*4ce0*/  IMAD.IADD R8, R7, 0x1, -R2 ;  /* 0x0000000107087824 */ /* 0x000fca00078e0a02 */
[----:B------:R-:W-:Y:S02]  /*4cf0*/  VIMNMX R3, R3, R8, !PT ;  /* 0x0000000803037248 */ /* 0x000fe40007fe0100 */
[----:B------:R-:W-:-:S07]  /*4d00*/  VIADDMNMX R4, R8, R11, R4, PT ;  /* 0x0000000b08047246 */ /* 0x000fce0003800104 */
.L_x_3980:
[----:B------:R-:W-:Y:S01]  /*4d10*/  BAR.SYNC.DEFER_BLOCKING 0xf, 0x100 ;  /* 0x03c4000000007b1d */ /* 0x000fe20000010000 */
[----:B------:R-:W-:Y:S02]  /*4d20*/  ISETP.GT.AND P3, PT, R3, 0x1, !P3 ;  /* 0x000000010300780c */ /* 0x000fe40005f64270 */
[----:B------:R-:W-:Y:S02]  /*4d30*/  FMNMX.FTZ R7, R37, R57, !PT ;  /* 0x0000003925077209 */ /* 0x000fe40007810000 */
[----:B------:R-:W-:Y:S01]  /*4d40*/  ISETP.LT.OR P3, PT, R4, 0x2, P3 ;  /* 0x000000020400780c */ /* 0x000fe20001f61670 */
[----:B------:R-:W-:Y:S01]  /*4d50*/  ULDC UR10, c[0x0][0x988] ;  /* 0x00026200000a7ab9 */ /* 0x000fe20000000800 */
        /* <DEDUP_REMOVED lines=33> */
[----:B------:R-:W-:Y:S01]  /*4f70*/  ISETP.GT.AND P4, PT, R3, 0x8, !P4 ;  /* 0x000000080300780c */ /* 0x000fe20006784270 */
[----:B------:R-:W1:Y:S01]  /*4f80*/  SHFL.BFLY PT, R7, R32, 0x2, 0x1f ;  /* 0x0c401f0020077f89 */ /* 0x000e6200000e0000 */
[C---:B------:R-:W-:Y:S02]  /*4f90*/  ISETP.LT.OR P3, PT, R4.reuse, 0x1a, P3 ;  /* 0x0000001a0400780c */ /* 0x040fe40001f61670 */
[----:B------:R-:W-:Y:S02]  /*4fa0*/  ISETP.LT.OR P4, PT, R4, 0x9, P4 ;  /* 0x000000090400780c */ /* 0x000fe40002781670 */
[----:B------:R-:W-:Y:S02]  /*4fb0*/  FSEL R27, R27, -INF , !P3 ;  /* 0xff8000001b1b7808 */ /* 0x000fe40005800000 */
[----:B------:R-:W-:Y:S02]  /*4fc0*/  ISETP.NE.AND P3, PT, R60, RZ, PT ;  /* 0x000000ff3c00720c */ /* 0x000fe40003f65270 */
[----:B------:R-:W-:-:S02]  /*4fd0*/  FSEL R20, R20, -INF , !P4 ;  /* 0xff80000014147808 */ /* 0x000fc40006000000 */
[----:B------:R-:W-:Y:S02]  /*4fe0*/  ISETP.GT.AND P3, PT, R3, 0x20, !P3 ;  /* 0x000000200300780c */ /* 0x000fe40005f64270 */
[----:B------:R-:W-:Y:S02]  /*4ff0*/  ISETP.NE.AND P4, PT, R44, RZ, PT ;  /* 0x000000ff2c00720c */ /* 0x000fe40003f85270 */
[----:B------:R-:W-:Y:S02]  /*5000*/  ISETP.LT.OR P3, PT, R4, 0x21, P3 ;  /* 0x000000210400780c */ /* 0x000fe40001f61670 */
[----:B------:R-:W-:Y:S02]  /*5010*/  ISETP.NE.AND P6, PT, R14, RZ, PT ;  /* 0x000000ff0e00720c */ /* 0x000fe40003fc5270 */
[----:B------:R-:W-:Y:S02]  /*5020*/  FSEL R28, R42, -INF , !P3 ;  /* 0xff8000002a1c7808 */ /* 0x000fe40005800000 */
[----:B------:R-:W-:-:S02]  /*5030*/  ISETP.NE.AND P3, PT, R40, RZ, PT ;  /* 0x000000ff2800720c */ /* 0x000fc40003f65270 */
[C---:B------:R-:W-:Y:S02]  /*5040*/  ISETP.GT.AND P5, PT, R3.reuse, 0x38, !P5 ;  /* 0x000000380300780c */ /* 0x040fe40006fa4270 */
[----:B------:R-:W-:Y:S02]  /*5050*/  ISETP.GT.AND P3, PT, R3, 0x21, !P3 ;  /* 0x000000210300780c */ /* 0x000fe40005f64270 */
[----:B-1----:R-:W-:Y:S02]  /*5060*/  FMNMX.FTZ R34, R32, R7, !PT ;  /* 0x0000000720227209 */ /* 0x002fe40007810000 */
[C---:B------:R-:W-:Y:S02]  /*5070*/  ISETP.LT.OR P3, PT, R4.reuse, 0x22, P3 ;  /* 0x000000220400780c */ /* 0x040fe40001f61670 */
[----:B------:R-:W-:Y:S01]  /*5080*/  ISETP.LT.OR P5, PT, R4, 0x39, P5 ;  /* 0x000000390400780c */ /* 0x000fe20002fa1670 */
[----:B------:R-:W1:Y:S01]  /*5090*/  SHFL.BFLY PT, R7, R34, 0x1, 0x1f ;  /* 0x0c201f0022077f89 */ /* 0x000e6200000e0000 */
[----:B------:R-:W-:-:S02]  /*50a0*/  FSEL R29, R43, -INF , !P3 ;  /* 0xff8000002b1d7808 */ /* 0x000fc40005800000 */
[----:B------:R-:W-:-:S04]  /*50b0*/  ISETP.NE.AND P3, PT, R41, RZ, PT ;  /* 0x000000ff2900720c */ /* 0x000fc80003f65270 */
[----:B------:R-:W-:-:S04]  /*50c0*/  ISETP.GT.AND P3, PT, R3, 0x28, !P3 ;  /* 0x000000280300780c */ /* 0x000fc80005f64270 */
[----:B------:R-:W-:-:S04]  /*50d0*/  ISETP.LT.OR P3, PT, R4, 0x29, P3 ;  /* 0x000000290400780c */ /* 0x000fc80001f61670 */
[----:B------:R-:W-:Y:S02]  /*50e0*/  FSEL R30, R30, -INF , !P3 ;  /* 0xff8000001e1e7808 */ /* 0x000fe40005800000 */
[C---:B------:R-:W-:Y:S02]  /*50f0*/  ISETP.GT.AND P3, PT, R3.reuse, 0x29, !P4 ;  /* 0x000000290300780c */ /* 0x040fe40006764270 */
[----:B------:R-:W-:Y:S02]  /*5100*/  ISETP.NE.AND P4, PT, R48, RZ, PT ;  /* 0x000000ff3000720c */ /* 0x000fe40003f85270 */
[----:B------:R-:W-:Y:S02]  /*5110*/  ISETP.LT.OR P3, PT, R4, 0x2a, P3 ;  /* 0x0000002a0400780c */ /* 0x000fe40001f61670 */
[----:B------:R-:W-:Y:S02]  /*5120*/  ISETP.GT.AND P4, PT, R3, 0x31, !P4 ;  /* 0x000000310300780c */ /* 0x000fe40006784270 */
[----:B------:R-:W-:-:S02]  /*5130*/  FSEL R31, R31, -INF , !P3 ;  /* 0xff8000001f1f7808 */ /* 0x000fc40005800000 */
[----:B------:R-:W-:Y:S02]  /*5140*/  ISETP.GT.AND P3, PT, R3, RZ, !P6 ;  /* 0x000000ff0300720c */ /* 0x000fe40007764270 */
[----:B-1----:R-:W-:Y:S02]  /*5150*/  FMNMX.FTZ R7, R34, R7, !PT ;  /* 0x0000000722077209 */ /* 0x002fe40007810000 */
[----:B------:R-:W-:Y:S02]  /*5160*/  ISETP.LT.OR P3, PT, R4, 0x1, P3 ;  /* 0x000000010400780c */ /* 0x000fe40001f61670 */
[----:B------:R-:W-:Y:S01]  /*5170*/  ISETP.NE.AND P6, PT, R47, RZ, PT ;  /* 0x000000ff2f00720c */ /* 0x000fe20003fc5270 */
[C---:B------:R-:W-:Y:S01]  /*5180*/  FMUL.FTZ R8, R7.reuse, UR10 ;  /* 0x0000000a07087c20 */ /* 0x040fe20008410000 */
[----:B------:R-:W-:Y:S02]  /*5190*/  FSEL R14, R56, -INF , !P3 ;  /* 0xff800000380e7808 */ /* 0x000fe40005800000 */
[----:B------:R-:W-:-:S02]  /*51a0*/  FSETP.NEU.FTZ.AND P3, PT, R7, -INF , PT ;  /* 0xff8000000700780b */ /* 0x000fc40003f7d000 */
[----:B------:R-:W-:Y:S02]  /*51b0*/  FMNMX.FTZ R33, R14, R15, !PT ;  /* 0x0000000f0e217209 */ /* 0x000fe40007810000 */
[----:B------:R-:W-:Y:S02]  /*51c0*/  FSEL R36, R8, RZ, P3 ;  /* 0x000000ff08247208 */ /* 0x000fe40001800000 */
[----:B------:R-:W-:Y:S02]  /*51d0*/  FMNMX.FTZ R8, R20, R33, !PT ;  /* 0x0000002114087209 */ /* 0x000fe40007810000 */
[----:B------:R-:W-:Y:S01]  /*51e0*/  ISETP.NE.AND P3, PT, R45, RZ, PT ;  /* 0x000000ff2d00720c */ /* 0x000fe20003f65270 */
[--C-:B------:R-:W-:Y:S01]  /*51f0*/  FFMA.FTZ R34, R37, UR10, -R36.reuse ;  /* 0x0000000a25227c23 */ /* 0x100fe20008010824 */
[----:B------:R-:W-:Y:S01]  /*5200*/  FMNMX.FTZ R33, R21, R8, !PT ;  /* 0x0000000815217209 */ /* 0x000fe20007810000 */
[--C-:B------:R-:W-:Y:S01]  /*5210*/  FFMA.FTZ R37, R57, UR10, -R36.reuse ;  /* 0x0000000a39257c23 */ /* 0x100fe20008010824 */
[----:B------:R-:W-:Y:S01]  /*5220*/  ISETP.GT.AND P3, PT, R3, 0x30, !P3 ;  /* 0x000000300300780c */ /* 0x000fe20005f64270 */
[--C-:B------:R-:W-:Y:S01]  /*5230*/  FFMA.FTZ R38, R59, UR10, -R36.reuse ;  /* 0x0000000a3b267c23 */ /* 0x100fe20008010824 */
[----:B------:R-:W-:Y:S01]  /*5240*/  FMNMX.FTZ R8, R24, R33, !PT ;  /* 0x0000002118087209 */ /* 0x000fe20007810000 */
[----:B------:R-:W-:Y:S01]  /*5250*/  MUFU.EX2 R34, R34 ;  /* 0x0000002200227308 */ /* 0x000fe20000000800 */
[----:B------:R-:W-:Y:S01]  /*5260*/  ISETP.LT.OR P3, PT, R4, 0x31, P3 ;  /* 0x000000310400780c */ /* 0x000fe20001f61670 */
[--C-:B------:R-:W-:Y:S01]  /*5270*/  FFMA.FTZ R39, R61, UR10, -R36.reuse ;  /* 0x0000000a3d277c23 */ /* 0x100fe20008010824 */
[----:B------:R-:W-:Y:S01]  /*5280*/  FMNMX.FTZ R33, R25, R8, !PT ;  /* 0x0000000819217209 */ /* 0x000fe20007810000 */
[--C-:B------:R-:W-:Y:S01]  /*5290*/  FFMA.FTZ R40, R63, UR10, -R36.reuse ;  /* 0x0000000a3f287c23 */ /* 0x100fe20008010824 */
[----:B------:R-:W-:Y:S01]  /*52a0*/  ISETP.GT.AND P6, PT, R3, 0x39, !P6 ;  /* 0x000000390300780c */ /* 0x000fe200077c4270 */
[--C-:B------:R-:W-:Y:S01]  /*52b0*/  FFMA.FTZ R41, R65, UR10, -R36.reuse ;  /* 0x0000000a41297c23 */ /* 0x100fe20008010824 */
[----:B------:R-:W-:Y:S01]  /*52c0*/  FMNMX.FTZ R8, R26, R33, !PT ;  /* 0x000000211a087209 */ /* 0x000fe20007810000 */
[----:B------:R-:W1:Y:S01]  /*52d0*/  MUFU.EX2 R37, R37 ;  /* 0x0000002500257308 */ /* 0x000e620000000800 */
[----:B------:R-:W-:Y:S01]  /*52e0*/  ISETP.LT.OR P4, PT, R4, 0x32, P4 ;  /* 0x000000320400780c */ /* 0x000fe20002781670 */
[--C-:B------:R-:W-:Y:S01]  /*52f0*/  FFMA.FTZ R42, R67, UR10, -R36.reuse ;  /* 0x0000000a432a7c23 */ /* 0x100fe20008010824 */
[----:B------:R-:W-:Y:S01]  /*5300*/  FMNMX.FTZ R33, R27, R8, !PT ;  /* 0x000000081b217209 */ /* 0x000fe20007810000 */
[--C-:B------:R-:W-:Y:S01]  /*5310*/  FFMA.FTZ R43, R69, UR10, -R36.reuse ;  /* 0x0000000a452b7c23 */ /* 0x100fe20008010824 */
[----:B------:R-:W-:Y:S01]  /*5320*/  FSEL R3, R50, -INF , !P3 ;  /* 0xff80000032037808 */ /* 0x000fe20005800000 */
[--C-:B------:R-:W-:Y:S01]  /*5330*/  FFMA.FTZ R44, R71, UR10, -R36.reuse ;  /* 0x0000000a472c7c23 */ /* 0x100fe20008010824 */
[----:B------:R-:W-:Y:S01]  /*5340*/  FMNMX.FTZ R8, R28, R33, !PT ;  /* 0x000000211c087209 */ /* 0x000fe20007810000 */
[----:B------:R-:W2:Y:S01]  /*5350*/  MUFU.EX2 R38, R38 ;  /* 0x0000002600267308 */ /* 0x000ea20000000800 */
[----:B------:R-:W-:Y:S01]  /*5360*/  FSEL R32, R51, -INF , !P4 ;  /* 0xff80000033207808 */ /* 0x000fe20006000000 */
[--C-:B------:R-:W-:Y:S01]  /*5370*/  FFMA.FTZ R45, R73, UR10, -R36.reuse ;  /* 0x0000000a492d7c23 */ /* 0x100fe20008010824 */
[----:B------:R-:W-:Y:S01]  /*5380*/  FMNMX.FTZ R33, R29, R8, !PT ;  /* 0x000000081d217209 */ /* 0x000fe20007810000 */
[--C-:B------:R-:W-:Y:S01]  /*5390*/  FFMA.FTZ R46, R75, UR10, -R36.reuse ;  /* 0x0000000a4b2e7c23 */ /* 0x100fe20008010824 */
[----:B------:R-:W-:Y:S01]  /*53a0*/  ISETP.LT.OR P6, PT, R4, 0x3a, P6 ;  /* 0x0000003a0400780c */ /* 0x000fe200037c1670 */
[--C-:B------:R-:W-:Y:S01]  /*53b0*/  FFMA.FTZ R47, R77, UR10, -R36.reuse ;  /* 0x0000000a4d2f7c23 */ /* 0x100fe20008010824 */
[----:B------:R-:W-:Y:S01]  /*53c0*/  FMNMX.FTZ R8, R30, R33, !PT ;  /* 0x000000211e087209 */ /* 0x000fe20007810000 */
[----:B------:R-:W4:Y:S01]  /*53d0*/  MUFU.EX2 R39, R39 ;  /* 0x0000002700277308 */ /* 0x000f220000000800 */
[----:B------:R-:W-:Y:S01]  /*53e0*/  FSEL R4, R54, -INF , !P5 ;  /* 0xff80000036047808 */ /* 0x000fe20006800000 */
[----:B-1----:R-:W-:Y:S01]  /*53f0*/  FADD.FTZ R51, R34, R37 ;  /* 0x0000002522337221 */ /* 0x002fe20000010000 */
[----:B------:R-:W-:Y:S01]  /*5400*/  FMNMX.FTZ R8, R31, R8, !PT ;  /* 0x000000081f087209 */ /* 0x000fe20007810000 */
[--C-:B------:R-:W-:Y:S01]  /*5410*/  FFMA.FTZ R48, R79, UR10, -R36.reuse ;  /* 0x0000000a4f307c23 */ /* 0x100fe20008010824 */
[----:B------:R-:W-:Y:S01]  /*5420*/  FFMA.FTZ R49, R49, UR10, -R36 ;  /* 0x0000000a31317c23 */ /* 0x000fe20008010824 */
[----:B------:R-:W-:-:S02]  /*5430*/  F2FP.BF16.F32.PACK_AB R156, R37, R34 ;  /* 0x00000022259c723e */ /* 0x000fc400000010ff */
[----:B------:R-:W-:Y:S01]  /*5440*/  FMNMX.FTZ R33, R3, R8, !PT ;  /* 0x0000000803217209 */ /* 0x000fe20007810000 */
[----:B------:R-:W-:Y:S01]  /*5450*/  MUFU.EX2 R40, R40 ;  /* 0x0000002800287308 */ /* 0x000fe20000000800 */
[----:B--2---:R-:W-:Y:S02]  /*5460*/  FADD.FTZ R52, R38, R51 ;  /* 0x0000003326347221 */ /* 0x004fe40000010000 */
[----:B------:R-:W-:Y:S02]  /*5470*/  FMNMX.FTZ R35, R32, R33, !PT ;  /* 0x0000002120237209 */ /* 0x000fe40007810000 */
[----:B------:R-:W-:Y:S02]  /*5480*/  FSEL R33, R55, -INF , !P6 ;  /* 0xff80000037217808 */ /* 0x000fe40007000000 */
[----:B------:R-:W-:Y:S01]  /*5490*/  FMNMX.FTZ R8, R4, R35, !PT ;  /* 0x0000002304087209 */ /* 0x000fe20007810000 */
[----:B------:R-:W1:Y:S01]  /*54a0*/  MUFU.EX2 R41, R41 ;  /* 0x0000002900297308 */ /* 0x000e620000000800 */
[----:B----4-:R-:W-:-:S02]  /*54b0*/  F2FP.BF16.F32.PACK_AB R158, R39, R38 ;  /* 0x00000026279e723e */ /* 0x010fc400000010ff */
[----:B------:R-:W-:-:S05]  /*54c0*/  FMNMX.FTZ R8, R33, R8, !PT ;  /* 0x0000000821087209 */ /* 0x000fca0007810000 */
[----:B------:R-:W2:Y:S01]  /*54d0*/  SHFL.BFLY PT, R35, R8, 0x2, 0x1f ;  /* 0x0c401f0008237f89 */ /* 0x000ea200000e0000 */
[----:B------:R-:W-:Y:S08]  /*54e0*/  MUFU.EX2 R42, R42 ;  /* 0x0000002a002a7308 */ /* 0x000ff00000000800 */
[----:B------:R-:W4:Y:S01]  /*54f0*/  MUFU.EX2 R43, R43 ;  /* 0x0000002b002b7308 */ /* 0x000f220000000800 */
[----:B-1----:R-:W-:-:S07]  /*5500*/  F2FP.BF16.F32.PACK_AB R160, R41, R40 ;  /* 0x0000002829a0723e */ /* 0x002fce00000010ff */
[----:B------:R-:W-:Y:S01]  /*5510*/  MUFU.EX2 R44, R44 ;  /* 0x0000002c002c7308 */ /* 0x000fe20000000800 */
[----:B--2---:R-:W-:-:S07]  /*5520*/  FMNMX.FTZ R35, R8, R35, !PT ;  /* 0x0000002308237209 */ /* 0x004fce0007810000 */
[----:B------:R-:W1:Y:S01]  /*5530*/  MUFU.EX2 R45, R45 ;  /* 0x0000002d002d7308 */ /* 0x000e620000000800 */
[----:B----4-:R-:W-:Y:S01]  /*5540*/  F2FP.BF16.F32.PACK_AB R162, R43, R42 ;  /* 0x0000002a2ba2723e */ /* 0x010fe200000010ff */
[----:B------:R-:W2:Y:S06]  /*5550*/  SHFL.BFLY PT, R8, R35, 0x1, 0x1f ;  /* 0x0c201f0023087f89 */ /* 0x000eac00000e0000 */
[----:B------:R-:W-:Y:S08]  /*5560*/  MUFU.EX2 R46, R46 ;  /* 0x0000002e002e7308 */ /* 0x000ff00000000800 */
[----:B------:R-:W4:Y:S01]  /*5570*/  MUFU.EX2 R47, R47 ;  /* 0x0000002f002f7308 */ /* 0x000f220000000800 */
[----:B-1----:R-:W-:-:S07]  /*5580*/  F2FP.BF16.F32.PACK_AB R164, R45, R44 ;  /* 0x0000002c2da4723e */ /* 0x002fce00000010ff */
[----:B------:R-:W-:Y:S01]  /*5590*/  MUFU.EX2 R48, R48 ;  /* 0x0000003000307308 */ /* 0x000fe20000000800 */
[----:B--2---:R-:W-:Y:S01]  /*55a0*/  FMNMX.FTZ R8, R35, R8, !PT ;  /* 0x0000000823087209 */ /* 0x004fe20007810000 */
[--C-:B------:R-:W-:Y:S01]  /*55b0*/  FFMA.FTZ R35, R81, UR10, -R36.reuse ;  /* 0x0000000a51237c23 */ /* 0x100fe20008010824 */
[----:B------:R-:W-:Y:S01]  /*55c0*/  FFMA.FTZ R36, R53, UR10, -R36 ;  /* 0x0000000a35247c23 */ /* 0x000fe20008010824 */
[----:B------:R-:W-:Y:S01]  /*55d0*/  FADD.FTZ R53, R39, R52 ;  /* 0x0000003427357221 */ /* 0x000fe20000010000 */
[C---:B------:R-:W-:Y:S01]  /*55e0*/  FSETP.NEU.FTZ.AND P3, PT, R8.reuse, -INF , PT ;  /* 0xff8000000800780b */ /* 0x040fe20003f7d000 */
[----:B------:R-:W-:Y:S02]  /*55f0*/  FMUL.FTZ R50, R8, UR10 ;  /* 0x0000000a08327c20 */ /* 0x000fe40008410000 */
[----:B------:R-:W1:Y:S01]  /*5600*/  MUFU.EX2 R49, R49 ;  /* 0x0000003100317308 */ /* 0x000e620000000800 */
[----:B------:R-:W-:Y:S01]  /*5610*/  FADD.FTZ R54, R40, R53 ;  /* 0x0000003528367221 */ /* 0x000fe20000010000 */
[----:B----4-:R-:W-:-:S02]  /*5620*/  F2FP.BF16.F32.PACK_AB R166, R47, R46 ;  /* 0x0000002e2fa6723e */ /* 0x010fc400000010ff */
        /* <DEDUP_REMOVED lines=18> */
[----:B------:R-:W2:Y:S01]  /*5750*/  MUFU.EX2 R15, R15 ;  /* 0x0000000f000f7308 */ /* 0x000ea20000000800 */
[--C-:B------:R-:W-:Y:S01]  /*5760*/  FFMA.FTZ R4, R4, UR10, -R50.reuse ;  /* 0x0000000a04047c23 */ /* 0x100fe20008010832 */
[----:B------:R-:W-:Y:S01]  /*5770*/  FFMA.FTZ R33, R33, UR10, -R50 ;  /* 0x0000000a21217c23 */ /* 0x000fe20008010832 */
[----:B-1----:R-:W-:-:S05]  /*5780*/  F2FP.BF16.F32.PACK_AB R168, R49, R48 ;  /* 0x0000003031a8723e */ /* 0x002fca00000010ff */
[----:B------:R-:W1:Y:S08]  /*5790*/  MUFU.EX2 R20, R20 ;  /* 0x0000001400147308 */ /* 0x000e700000000800 */
[----:B------:R-:W4:Y:S01]  /*57a0*/  MUFU.EX2 R21, R21 ;  /* 0x0000001500157308 */ /* 0x000f220000000800 */
[----:B--2---:R-:W-:Y:S01]  /*57b0*/  FADD.FTZ R51, R14, R15 ;  /* 0x0000000f0e337221 */ /* 0x004fe20000010000 */
[----:B------:R-:W-:-:S06]  /*57c0*/  F2FP.BF16.F32.PACK_AB R157, R15, R14 ;  /* 0x0000000e0f9d723e */ /* 0x000fcc00000010ff */
[----:B------:R-:W2:Y:S01]  /*57d0*/  MUFU.EX2 R24, R24 ;  /* 0x0000001800187308 */ /* 0x000ea20000000800 */
[----:B-1----:R-:W-:-:S07]  /*57e0*/  FADD.FTZ R52, R20, R51 ;  /* 0x0000003314347221 */ /* 0x002fce0000010000 */
[----:B------:R-:W1:Y:S01]  /*57f0*/  MUFU.EX2 R25, R25 ;  /* 0x0000001900197308 */ /* 0x000e620000000800 */
[C---:B----4-:R-:W-:Y:S01]  /*5800*/  FADD.FTZ R51, R21.reuse, R52 ;  /* 0x0000003415337221 */ /* 0x050fe20000010000 */
[----:B------:R-:W-:Y:S01]  /*5810*/  FADD.FTZ R52, R42, R53 ;  /* 0x000000352a347221 */ /* 0x000fe20000010000 */
[----:B------:R-:W-:-:S05]  /*5820*/  F2FP.BF16.F32.PACK_AB R159, R21, R20 ;  /* 0x00000014159f723e */ /* 0x000fca00000010ff */
[----:B------:R-:W4:Y:S01]  /*5830*/  MUFU.EX2 R26, R26 ;  /* 0x0000001a001a7308 */ /* 0x000f220000000800 */
[----:B--2---:R-:W-:Y:S01]  /*5840*/  FADD.FTZ R50, R24, R51 ;  /* 0x0000003318327221 */ /* 0x004fe20000010000 */
[----:B------:R-:W-:Y:S01]  /*5850*/  FADD.FTZ R51, R43, R52 ;  /* 0x000000342b337221 */ /* 0x000fe20000010000 */
[----:B------:R2:W-:Y:S03]  /*5860*/  STSM.16.M88.4 [R18+0x26800], R156 ;  /* 0x0268009c12007844 */ /* 0x0005e60000000200 */
[----:B------:R-:W-:Y:S02]  /*5870*/  FADD.FTZ R38, R44, R51 ;  /* 0x000000332c267221 */ /* 0x000fe40000010000 */
[----:B------:R-:W5:Y:S01]  /*5880*/  MUFU.EX2 R27, R27 ;  /* 0x0000001b001b7308 */ /* 0x000f620000000800 */
[----:B-1----:R-:W-:Y:S01]  /*5890*/  FADD.FTZ R37, R25, R50 ;  /* 0x0000003219257221 */ /* 0x002fe20000010000 */
[----:B------:R-:W-:Y:S01]  /*58a0*/  FADD.FTZ R39, R45, R38 ;  /* 0x000000262d277221 */ /* 0x000fe20000010000 */
[----:B------:R-:W-:-:S05]  /*58b0*/  F2FP.BF16.F32.PACK_AB R161, R25, R24 ;  /* 0x0000001819a1723e */ /* 0x000fca00000010ff */
[----:B------:R-:W1:Y:S01]  /*58c0*/  MUFU.EX2 R28, R28 ;  /* 0x0000001c001c7308 */ /* 0x000e620000000800 */
[----:B----4-:R-:W-:-:S07]  /*58d0*/  FADD.FTZ R34, R26, R37 ;  /* 0x000000251a227221 */ /* 0x010fce0000010000 */
[----:B------:R-:W4:Y:S01]  /*58e0*/  MUFU.EX2 R29, R29 ;  /* 0x0000001d001d7308 */ /* 0x000f220000000800 */
[C---:B-----5:R-:W-:Y:S01]  /*58f0*/  FADD.FTZ R37, R27.reuse, R34 ;  /* 0x000000221b257221 */ /* 0x060fe20000010000 */
[----:B------:R-:W-:-:S05]  /*5900*/  F2FP.BF16.F32.PACK_AB R163, R27, R26 ;  /* 0x0000001a1ba3723e */ /* 0x000fca00000010ff */
[----:B------:R2:W-:Y:S01]  /*5910*/  STSM.16.M88.4 [R23], R160 ;  /* 0x000000a017007844 */ /* 0x0005e20000000200 */
[----:B------:R-:W5:Y:S01]  /*5920*/  MUFU.EX2 R30, R30 ;  /* 0x0000001e001e7308 */ /* 0x000f620000000800 */
[----:B-1----:R-:W-:-:S07]  /*5930*/  FADD.FTZ R14, R28, R37 ;  /* 0x000000251c0e7221 */ /* 0x002fce0000010000 */
[----:B------:R-:W1:Y:S01]  /*5940*/  MUFU.EX2 R31, R31 ;  /* 0x0000001f001f7308 */ /* 0x000e620000000800 */
[C---:B----4-:R-:W-:Y:S01]  /*5950*/  FADD.FTZ R15, R29.reuse, R14 ;  /* 0x0000000e1d0f7221 */ /* 0x050fe20000010000 */
[----:B------:R-:W-:Y:S01]  /*5960*/  FADD.FTZ R14, R46, R39 ;  /* 0x000000272e0e7221 */ /* 0x000fe20000010000 */
[----:B------:R-:W-:-:S03]  /*5970*/  F2FP.BF16.F32.PACK_AB R165, R29, R28 ;  /* 0x0000001c1da5723e */ /* 0x000fc600000010ff */
[----:B------:R-:W-:Y:S02]  /*5980*/  FADD.FTZ R47, R47, R14 ;  /* 0x0000000e2f2f7221 */ /* 0x000fe40000010000 */
[----:B------:R-:W-:Y:S01]  /*5990*/  MUFU.EX2 R3, R3 ;  /* 0x0000000300037308 */ /* 0x000fe20000000800 */
[----:B-----5:R-:W-:Y:S01]  /*59a0*/  FADD.FTZ R20, R30, R15 ;  /* 0x0000000f1e147221 */ /* 0x020fe20000010000 */
[----:B------:R-:W-:-:S04]  /*59b0*/  FADD.FTZ R48, R48, R47 ;  /* 0x0000002f30307221 */ /* 0x000fc80000010000 */
[----:B------:R-:W-:Y:S02]  /*59c0*/  FADD.FTZ R48, R49, R48 ;  /* 0x0000003031307221 */ /* 0x000fe40000010000 */
[----:B------:R-:W4:Y:S01]  /*59d0*/  MUFU.EX2 R32, R32 ;  /* 0x0000002000207308 */ /* 0x000f220000000800 */
[C---:B-1----:R-:W-:Y:S01]  /*59e0*/  FADD.FTZ R20, R31.reuse, R20 ;  /* 0x000000141f147221 */ /* 0x042fe20000010000 */
[----:B------:R-:W-:-:S05]  /*59f0*/  F2FP.BF16.F32.PACK_AB R167, R31, R30 ;  /* 0x0000001e1fa7723e */ /* 0x000fca00000010ff */
[----:B------:R2:W-:Y:S01]  /*5a00*/  STSM.16.M88.4 [R19], R164 ;  /* 0x000000a413007844 */ /* 0x0005e20000000200 */
[----:B------:R-:W1:Y:S08]  /*5a10*/  MUFU.EX2 R36, R36 ;  /* 0x0000002400247308 */ /* 0x000e700000000800 */
[----:B------:R-:W5:Y:S01]  /*5a20*/  MUFU.EX2 R4, R4 ;  /* 0x0000000400047308 */ /* 0x000f620000000800 */
[----:B----4-:R-:W-:Y:S01]  /*5a30*/  F2FP.BF16.F32.PACK_AB R169, R32, R3 ;  /* 0x0000000320a9723e */ /* 0x010fe200000010ff */
[----:B------:R-:W-:-:S04]  /*5a40*/  FADD.FTZ R3, R3, R20 ;  /* 0x0000001403037221 */ /* 0x000fc80000010000 */
[----:B------:R-:W-:Y:S02]  /*5a50*/  FADD.FTZ R3, R32, R3 ;  /* 0x0000000320037221 */ /* 0x000fe40000010000 */
[----:B------:R-:W4:Y:S01]  /*5a60*/  MUFU.EX2 R33, R33 ;  /* 0x0000002100217308 */ /* 0x000f220000000800 */
[----:B-1----:R-:W-:Y:S01]  /*5a70*/  F2FP.BF16.F32.PACK_AB R170, R36, R35 ;  /* 0x0000002324aa723e */ /* 0x002fe200000010ff */
[----:B------:R-:W-:Y:S01]  /*5a80*/  FADD.FTZ R35, R35, R48 ;  /* 0x0000003023237221 */ /* 0x000fe20000010000 */
[----:B-----5:R-:W-:Y:S01]  /*5a90*/  FADD.FTZ R14, R4, R3 ;  /* 0x00000003040e7221 */ /* 0x020fe20000010000 */
[C---:B----4-:R-:W-:Y:S02]  /*5aa0*/  F2FP.BF16.F32.PACK_AB R171, R33.reuse, R4 ;  /* 0x0000000421ab723e */ /* 0x050fe400000010ff */
[----:B------:R-:W-:Y:S01]  /*5ab0*/  FADD.FTZ R4, R36, R35 ;  /* 0x0000002324047221 */ /* 0x000fe20000010000 */
[----:B------:R-:W-:Y:S02]  /*5ac0*/  FADD.FTZ R3, R33, R14 ;  /* 0x0000000e21037221 */ /* 0x000fe40000010000 */
[----:B------:R2:W-:Y:S01]  /*5ad0*/  STSM.16.M88.4 [R22], R168 ;  /* 0x000000a816007844 */ /* 0x0005e20000000200 */
[----:B------:R-:W-:Y:S05]  /*5ae0*/  @!P0 BRA `(.L_x_3984) ;  /* 0x0000000000048947 */ /* 0x000fea0003800000 */
[----:B------:R-:W-:Y:S01]  /*5af0*/  BPT.TRAP 0x1 ;  /* 0x000000040000795c */ /* 0x000fe20000300000 */
.L_x_3984:
[----:B------:R1:W4:Y:S01]  /*5b00*/  SYNCS.PHASECHK.TRANS64.TRYWAIT P3, [R6+URZ+0x28c50], R13 ;  /* 0x028c500d060075a7 */ /* 0x000322000806017f */
[----:B------:R-:W-:Y:S05]  /*5b10*/  @!P0 BRA `(.L_x_3985) ;  /* 0x0000000000048947 */ /* 0x000fea0003800000 */
[----:B------:R-:W-:Y:S01]  /*5b20*/  BPT.TRAP 0x1 ;  /* 0x000000040000795c */ /* 0x000fe20000300000 */
.L_x_3985:
[----:B----4-:R-:W-:Y:S05]  /*5b30*/  @P3 BRA `(.L_x_3986) ;  /* 0x0000000000083947 */ /* 0x010fea0003800000 */
[----:B------:R-:W4:Y:S02]  /*5b40*/  SYNCS.PHASECHK.TRANS64.TRYWAIT P3, [R6+URZ+0x28c50], R13 ;  /* 0x028c500d060075a7 */ /* 0x000f24000806017f */
[----:B----4-:R-:W-:Y:S05]  /*5b50*/  @!P3 BRA `(.L_x_3987) ;  /* 0x000000cc0000b947 */ /* 0x010fea0003800000 */
.L_x_3986:
[----:B------:R-:W-:Y:S01]  /*5b60*/  ULEA UR11, UR39, UR45, 0xc ;  /* 0x0000002d270b7291 */ /* 0x000fe2000f8e603f */
[----:B------:R-:W-:Y:S01]  /*5b70*/  WARPGROUP.ARRIVE ;  /* 0x00000000000079c5 */ /* 0x000fe20000000000 */
[----:B------:R-:W-:Y:S01]  /*5b80*/  UMOV UR7, 0x40000040 ;  /* 0x4000004000077882 */ /* 0x000fe20000000000 */
[----:B-1-34-:R-:W-:-:S04]  /*5b90*/  @!P1 IADD3 R6, R6, 0x28c60, RZ ;  /* 0x00028c6006069810 */ /* 0x01afc80007ffe0ff */
[----:B------:R-:W-:Y:S01]  /*5ba0*/  UMOV UR6, UR11 ;  /* 0x0000000b00067c82 */ /* 0x000fe20008000000 */
[----:B------:R-:W-:Y:S01]  /*5bb0*/  @!P1 PRMT R6, RZ, 0x654, R6 ;  /* 0x00000654ff069816 */ /* 0x000fe20000000006 */
[----:B------:R-:W-:Y:S01]  /*5bc0*/  HGMMA.64x256x16.F32.BF16 R24, R156, gdesc[UR4].tnspB, RZ, !UPT, gsb0 ;  /* 0x43e000049c187df0 */ /* 0x000fe2000c0018ff */
        /* <DEDUP_REMOVED lines=28> */
[----:B-1----:R-:W-:-:S02]  /*5d90*/  IMAD R6, R9, UR49, -R12 ;  /* 0x0000003109067c24 */ /* 0x002fc4000f8e0a0c */
[----:B------:R-:W-:Y:S02]  /*5da0*/  VIADD R9, R152, 0xfffffffe ;  /* 0xfffffffe98097836 */ /* 0x000fe40000000000 */
[----:B------:R-:W-:-:S05]  /*5db0*/  VIADD R13, R6, UR42 ;  /* 0x0000002a060d7c36 */ /* 0x000fca0008000000 */
[----:B------:R-:W-:Y:S01]  /*5dc0*/  IADD3 R10, R13, R10, RZ ;  /* 0x0000000a0d0a7210 */ /* 0x000fe20007ffe0ff */
        /* <DEDUP_REMOVED lines=11> */
.L_x_3989:
[----:B------:R-:W-:-:S13]  /*5e80*/  ISETP.NE.AND P3, PT, R11, 0x1, PT ;  /* 0x000000010b00780c */ /* 0x000fda0003f65270 */
[----:B------:R-:W1:Y:S02]  /*5e90*/  @P3 LDC.64 R14, c[0x0][0x9e8] ;  /* 0x00027a00ff0e3b82 */ /* 0x000e640000000a00 */
[----:B-1----:R-:W-:-:S05]  /*5ea0*/  @P3 IMAD.HI.U32 R14, R12, R14, RZ ;  /* 0x0000000e0c0e3227 */ /* 0x002fca00078e00ff */
[----:B------:R-:W-:-:S07]  /*5eb0*/  @P3 SHF.R.U32.HI R12, RZ, R15, R14 ;  /* 0x0000000fff0c3219 */ /* 0x000fce000001160e */
.L_x_3990:
[----:B------:R-:W-:-:S05]  /*5ec0*/  IMAD R11, R12, R11, R11 ;  /* 0x0000000b0c0b7224 */ /* 0x000fca00078e020b */
[----:B------:R-:W-:-:S07]  /*5ed0*/  VIMNMX R10, R10, R11, PT ;  /* 0x0000000b0a0a7248 */ /* 0x000fce0003fe0100 */
.L_x_3988:
[----:B------:R-:W-:Y:S01]  /*5ee0*/  SHF.R.S32.HI R11, RZ, 0x1f, R10 ;  /* 0x0000001fff0b7819 */ /* 0x000fe2000001140a */
[----:B------:R-:W-:Y:S01]  /*5ef0*/  ULDC UR25, c[0x0][0x9e4] ;  /* 0x0002790000197ab9 */ /* 0x000fe20000000800 */
[----:B------:R-:W-:Y:S01]  /*5f00*/  ULDC UR24, c[0x0][0x288] ;  /* 0x0000a20000187ab9 */ /* 0x000fe20000000800 */
[----:B------:R-:W-:Y:S01]  /*5f10*/  ULDC UR21, c[0x0][0x988] ;  /* 0x0002620000157ab9 */ /* 0x000fe20000000800 */
[----:B------:R-:W-:Y:S01]  /*5f20*/  LEA.HI R11, R11, R10, RZ, 0x6 ;  /* 0x0000000a0b0b7211 */ /* 0x000fe200078f30ff */
[----:B------:R-:W-:Y:S01]  /*5f30*/  ULDC UR23, c[0x0][0x9d8] ;  /* 0x0002760000177ab9 */ /* 0x000fe20000000800 */
[----:B------:R-:W-:Y:S02]  /*5f40*/  ULDC UR22, c[0x0][0x9e0] ;  /* 0x0002780000167ab9 */ /* 0x000fe40000000800 */
[----:B------:R-:W-:-:S04]  /*5f50*/  SHF.R.S32.HI R11, RZ, 0x6, R11 ;  /* 0x00000006ff0b7819 */ /* 0x000fc8000001140b */
[----:B------:R-:W-:-:S04]  /*5f60*/  VIMNMX R12, R11, UR41, !PT ;  /* 0x000000290b0c7c48 */ /* 0x000fc8000ffe0100 */
[----:B------:R-:W-:-:S13]  /*5f70*/  ISETP.GE.AND P3, PT, R9, R12, PT ;  /* 0x0000000c0900720c */ /* 0x000fda0003f66270 */
[----:B------:R-:W-:Y:S05]  /*5f80*/  @!P3 BRA `(.L_x_3991) ;  /* 0x0000002400acb947 */ /* 0x000fea0003800000 */
.L_x_4008:
[----:B------:R-:W-:-:S04]  /*5f90*/  UIADD3 UR26, UR39, 0x1, URZ ;  /* 0x00000001271a7890 */ /* 0x000fc8000fffe03f */
[----:B------:R-:W-:-:S04]  /*5fa0*/  UISETP.NE.AND UP0, UPT, UR26, 0x2, UPT ;  /* 0x000000021a00788c */ /* 0x000fc8000bf05270 */
[----:B------:R-:W-:Y:S02]  /*5fb0*/  USEL UR6, URZ, 0x1, UP0 ;  /* 0x000000013f067887 */ /* 0x000fe40008000000 */
[----:B------:R-:W-:Y:S02]  /*5fc0*/  USEL UR26, UR26, URZ, UP0 ;  /* 0x0000003f1a1a7287 */ /* 0x000fe40008000000 */
[----:B------:R-:W-:Y:S01]  /*5fd0*/  ULOP3.LUT UR38, UR38, UR6, URZ, 0x3c, !UPT ;  /* 0x0000000626267292 */ /* 0x000fe2000f8e3c3f */
[----:B-123--:R-:W-:Y:S11]  /*5fe0*/  @!P0 BRA `(.L_x_3992) ;  /* 0x0000000000048947 */ /* 0x00eff60003800000 */
[----:B------:R-:W-:Y:S01]  /*5ff0*/  BPT.TRAP 0x1 ;  /* 0x000000040000795c */ /* 0x000fe20000300000 */
.L_x_3992:
[----:B------:R-:W-:Y:S01]  /*6000*/  ULEA UR27, UR26, UR48, 0x3 ;  /* 0x000000301a1b7291 */ /* 0x000fe2000f8e183f */
[----:B------:R-:W-:-:S04]  /*6010*/  MOV R10, UR38 ;  /* 0x00000026000a7c02 */ /* 0x000fc80008000f00 */
[----:B------:R-:W-:-:S04]  /*6020*/  SHF.L.U32 R10, R10, 0x1f, RZ ;  /* 0x0000001f0a0a7819 */ /* 0x000fc800000006ff */
[----:B------:R1:W3:Y:S01]  /*6030*/  SYNCS.PHASECHK.TRANS64.TRYWAIT P3, [UR27+0x28c30], R10 ;  /* 0x028c300aff0075a7 */ /* 0x0002e2000806015b */
[----:B------:R-:W-:Y:S05]  /*6040*/  @!P0 BRA `(.L_x_3993) ;  /* 0x0000000000048947 */ /* 0x000fea0003800000 */
[----:B------:R-:W-:Y:S01]  /*6050*/  BPT.TRAP 0x1 ;  /* 0x000000040000795c */ /* 0x000fe20000300000 */
.L_x_3993:
[----:B---3--:R-:W-:Y:S05]  /*6060*/  @P3 BRA `(.L_x_3994) ;  /* 0x0000000000083947 */ /* 0x008fea0003800000 */
[----:B------:R-:W3:Y:S02]  /*6070*/  SYNCS.PHASECHK.TRANS64.TRYWAIT P3, [UR27+0x28c30], R10 ;  /* 0x028c300aff0075a7 */ /* 0x000ee4000806015b */
[----:B---3--:R-:W-:Y:S05]  /*6080*/  @!P3 BRA `(.L_x_3995) ;  /* 0x000000c400c8b947 */ /* 0x008fea0003800000 */
.L_x_3994:
[----:B------:R-:W-:Y:S01]  /*6090*/  R2UR UR18, R0 ;  /* 0x00000000001272ca */ /* 0x000fe200000e0000 */
[----:B--2---:R-:W-:Y:S01]  /*60a0*/  WARPGROUP.ARRIVE ;  /* 0x00000000000079c5 */ /* 0x004fe20000000000 */
[----:B------:R-:W-:Y:S01]  /*60b0*/  UMOV UR19, 0x40000040 ;  /* 0x4000004000137882 */ /* 0x000fe20000000000 */
[----:B------:R-:W-:Y:S01]  /*60c0*/  UMOV UR7, 0x40000040 ;  /* 0x4000004000077882 */ /* 0x000fe20000000000 */
[----:B------:R-:W-:Y:S01]  /*60d0*/  UMOV UR11, 0x40000040 ;  /* 0x40000040000b7882 */ /* 0x000fe20000000000 */
[----:B------:R-:W-:Y:S01]  /*60e0*/  UMOV UR15, 0x40000040 ;  /* 0x40000040000f7882 */ /* 0x000fe20000000000 */
[----:B------:R-:W2:Y:S01]  /*60f0*/  LDC R15, c[0x0][0x2e0] ;  /* 0x0000b800ff0f7b82 */ /* 0x000ea20000000800 */
[----:B------:R-:W-:-:S04]  /*6100*/  IMAD.U32 R13, RZ, RZ, UR27 ;  /* 0x0000001bff0d7e24 */ /* 0x000fc8000f8e00ff */
[----:B------:R-:W-:Y:S02]  /*6110*/  @!P1 VIADD R14, R13, 0x28c40 ;  /* 0x00028c400d0e9836 */ /* 0x000fe40000000000 */
[----:B------:R-:W-:-:S03]  /*6120*/  ULEA UR18, UR26, UR18, 0x9 ;  /* 0x000000121a127291 */ /* 0x000fc6000f8e483f */
[----:B------:R-:W-:Y:S01]  /*6130*/  @!P1 PRMT R14, RZ, 0x654, R14 ;  /* 0x00000654ff0e9816 */ /* 0x000fe2000000000e */
[----:B------:R-:W-:Y:S02]  /*6140*/  UIADD3 UR6, UR18, 0x2, URZ ;  /* 0x0000000212067890 */ /* 0x000fe4000fffe03f */
[----:B------:R-:W-:Y:S02]  /*6150*/  UIADD3 UR10, UR18, 0x4, URZ ;  /* 0x00000004120a7890 */ /* 0x000fe4000fffe03f */
[----:B------:R-:W-:Y:S02]  /*6160*/  UIADD3 UR14, UR18, 0x6, URZ ;  /* 0x00000006120e7890 */ /* 0x000fe4000fffe03f */
[----:B------:R-:W-:Y:S03]  /*6170*/  HGMMA.64x64x16.F32.BF16 R152, gdesc[UR16], RZ, !UPT, gsb0 ;  /* 0x00e00000109879f0 */ /* 0x000fe6000c0018ff */
        /* <DEDUP_REMOVED lines=12> */
[----:B---3--:R-:W-:Y:S01]  /*6240*/  FMUL.FTZ R11, R154, UR23 ;  /* 0x000000179a0b7c20 */ /* 0x008fe20008410000 */
        /* <DEDUP_REMOVED lines=27> */
[----:B------:R-:W-:Y:S01]  /*6400*/  SHF.L.U32 R178, R9, 0x6, RZ ;  /* 0x0000000609b27819 */ /* 0x000fe200000006ff */
[----:B------:R-:W-:Y:S01]  /*6410*/  FMUL.FTZ R167, R183, UR23 ;  /* 0x00000017b7a77c20 */ /* 0x000fe20008410000 */
[----:B------:R3:W-:Y:S01]  /*6420*/  @!P1 SYNCS.ARRIVE.TRANS64.RED.A1T0 RZ, [R14+URZ], RZ ;  /* 0x000000ff0eff99a7 */ /* 0x0007e2000810043f */
[----:B------:R-:W4:Y:S01]  /*6430*/  MUFU.TANH R192, R192 ;  /* 0x000000c000c07308 */ /* 0x000f220000002400 */
[----:B------:R-:W-:Y:S01]  /*6440*/  FMUL.FTZ R176, R176, UR23 ;  /* 0x00000017b0b07c20 */ /* 0x000fe20008410000 */
[----:B---3--:R-:W-:-:S06]  /*6450*/  IADD3 R14, -R178, 0x1, RZ ;  /* 0x00000001b20e7810 */ /* 0x008fcc0007ffe1ff */
[----:B------:R-:W3:Y:S01]  /*6460*/  MUFU.TANH R193, R193 ;  /* 0x000000c100c17308 */ /* 0x000ee20000002400 */
[----:B--2---:R-:W-:-:S07]  /*6470*/  IMAD R15, R15, UR49, R14 ;  /* 0x000000310f0f7c24 */ /* 0x004fce000f8e020e */
[----:B------:R-:W2:Y:S01]  /*6480*/  MUFU.TANH R11, R11 ;  /* 0x0000000b000b7308 */ /* 0x000ea20000002400 */
[----:B------:R-:W-:-:S04]  /*6490*/  IADD3 R174, R15, -UR24, -R2 ;  /* 0x800000180fae7c10 */ /* 0x000fc8000fffe802 */
[----:B------:R-:W-:-:S03]  /*64a0*/  IADD3 R177, R5, UR20, R174 ;  /* 0x0000001405b17c10 */ /* 0x000fc6000fffe0ae */
        /* <DEDUP_REMOVED lines=28> */
[----:B------:R5:W1:Y:S02]  /*6670*/  MUFU.TANH R199, R176 ;  /* 0x000000b000c77308 */ /* 0x000a640000002400 */
[----:B-----5:R-:W-:Y:S01]  /*6680*/  IADD3 R176, R5, UR22, R174 ;  /* 0x0000001605b07c10 */ /* 0x020fe2000fffe0ae */
[----:B--234-:R-:W-:Y:S06]  /*6690*/  @!P2 BRA `(.L_x_3996) ;  /* 0x000000000058a947 */ /* 0x01cfec0003800000 */
[----:B------:R-:W-:Y:S01]  /*66a0*/  IMAD.IADD R171, R5, 0x1, R6 ;  /* 0x0000000105ab7824 */ /* 0x000fe200078e0206 */
[----:B------:R-:W-:Y:S04]  /*66b0*/  BSSY B0, `(.L_x_3997) ;  /* 0x0000010000007945 */ /* 0x000fe80003800000 */
[----:B------:R-:W-:-:S13]  /*66c0*/  ISETP.GT.AND P3, PT, R171, -0x1, PT ;  /* 0xffffffffab00780c */ /* 0x000fda0003f64270 */
        /* <DEDUP_REMOVED lines=9> */
.L_x_3998:
[----:B------:R-:W-:-:S04]  /*6760*/  MOV R170, UR25 ;  /* 0x0000001900aa7c02 */ /* 0x000fc80008000f00 */
[----:B------:R-:W-:-:S13]  /*6770*/  ISETP.NE.AND P3, PT, R170, 0x1, PT ;  /* 0x00000001aa00780c */ /* 0x000fda0003f65270 */
[----:B------:R-:W2:Y:S02]  /*6780*/  @P3 LDC.64 R14, c[0x0][0x9e8] ;  /* 0x00027a00ff0e3b82 */ /* 0x000ea40000000a00 */
[----:B--2---:R-:W-:-:S05]  /*6790*/  @P3 IMAD.HI.U32 R14, R171, R14, RZ ;  /* 0x0000000eab0e3227 */ /* 0x004fca00078e00ff */
[----:B------:R-:W-:-:S07]  /*67a0*/  @P3 SHF.R.U32.HI R171, RZ, R15, R14 ;  /* 0x0000000fffab3219 */ /* 0x000fce000001160e */
.L_x_3999:
[----:B------:R-:W-:Y:S05]  /*67b0*/  BSYNC B0 ;  /* 0x0000000000007941 */ /* 0x000fea0003800000 */
.L_x_3997:
[----:B------:R-:W-:-:S04]  /*67c0*/  IMAD R171, R171, R170, -R178 ;  /* 0x000000aaabab7224 */ /* 0x000fc800078e0ab2 */
[----:B------:R-:W-:-:S05]  /*67d0*/  IMAD.IADD R171, R171, 0x1, -R2 ;  /* 0x00000001abab7824 */ /* 0x000fca00078e0a02 */
[----:B------:R-:W-:Y:S02]  /*67e0*/  VIADDMNMX R176, R171, R170, R176, PT ;  /* 0x000000aaabb07246 */ /* 0x000fe400038001b0 */
[----:B------:R-:W-:-:S07]  /*67f0*/  VIMNMX R177, R177, R171, !PT ;  /* 0x000000abb1b17248 */ /* 0x000fce0007fe0100 */
.L_x_3996:
[----:B------:R-:W-:Y:S01]  /*6800*/  ISETP.GT.AND P3, PT, R9, -0x1, PT ;  /* 0xffffffff0900780c */ /* 0x000fe20003f64270 */
[C---:B------:R-:W-:Y:S01]  /*6810*/  VIADD R14, R174.reuse, UR22 ;  /* 0x00000016ae0e7c36 */ /* 0x040fe20008000000 */
[----:B------:R-:W-:Y:S02]  /*6820*/  IADD3 R174, R174, UR20, RZ ;  /* 0x00000014aeae7c10 */ /* 0x000fe4000fffe0ff */
[C---:B------:R-:W-:Y:S02]  /*6830*/  ISETP.GT.AND P4, PT, R177.reuse, RZ, P3 ;  /* 0x000000ffb100720c */ /* 0x040fe40001f84270 */
[C---:B------:R-:W-:Y:S02]  /*6840*/  ISETP.GT.AND P6, PT, R177.reuse, 0x1, P3 ;  /* 0x00000001b100780c */ /* 0x040fe40001fc4270 */
[----:B------:R-:W-:Y:S02]  /*6850*/  ISETP.LT.OR P5, PT, R176, 0x1, P4 ;  /* 0x00000001b000780c */ /* 0x000fe400027a1670 */
[----:B------:R-:W-:-:S02]  /*6860*/  ISETP.GT.AND P4, PT, R177, 0x8, P3 ;  /* 0x00000008b100780c */ /* 0x000fc40001f84270 */
[----:B------:R-:W-:Y:S02]  /*6870*/  FSEL R192, R192, -INF , !P5 ;  /* 0xff800000c0c07808 */ /* 0x000fe40006800000 */
[----:B------:R-:W-:Y:S02]  /*6880*/  ISETP.GT.AND P5, PT, R177, 0x9, P3 ;  /* 0x00000009b100780c */ /* 0x000fe40001fa4270 */
[C---:B------:R-:W-:Y:S02]  /*6890*/  ISETP.LT.OR P6, PT, R176.reuse, 0x2, P6 ;  /* 0x00000002b000780c */ /* 0x040fe400037c1670 */
[C---:B------:R-:W-:Y:S02]  /*68a0*/  ISETP.LT.OR P4, PT, R176.reuse, 0x9, P4 ;  /* 0x00000009b000780c */ /* 0x040fe40002781670 */
[----:B------:R-:W-:Y:S02]  /*68b0*/  ISETP.LT.OR P5, PT, R176, 0xa, P5 ;  /* 0x0000000ab000780c */ /* 0x000fe40002fa1670 */
[----:B------:R-:W-:-:S02]  /*68c0*/  FSEL R193, R193, -INF , !P6 ;  /* 0xff800000c1c17808 */ /* 0x000fc40007000000 */
[----:B-1----:R-:W-:Y:S02]  /*68d0*/  FSEL R194, R194, -INF , !P4 ;  /* 0xff800000c2c27808 */ /* 0x002fe40006000000 */
[----:B------:R-:W-:Y:S02]  /*68e0*/  FSEL R195, R195, -INF , !P5 ;  /* 0xff800000c3c37808 */ /* 0x000fe40006800000 */
[C---:B------:R-:W-:Y:S02]  /*68f0*/  ISETP.GT.AND P6, PT, R177.reuse, 0x10, P3 ;  /* 0x00000010b100780c */ /* 0x040fe40001fc4270 */
[C---:B------:R-:W-:Y:S02]  /*6900*/  ISETP.GT.AND P4, PT, R177.reuse, 0x11, P3 ;  /* 0x00000011b100780c */ /* 0x040fe40001f84270 */
[----:B------:R-:W-:Y:S02]  /*6910*/  ISETP.GT.AND P5, PT, R177, 0x18, P3 ;  /* 0x00000018b100780c */ /* 0x000fe40001fa4270 */
[----:B------:R-:W-:-:S02]  /*6920*/  ISETP.LT.OR P6, PT, R176, 0x11, P6 ;  /* 0x00000011b000780c */ /* 0x000fc400037c1670 */
[C---:B------:R-:W-:Y:S02]  /*6930*/  ISETP.LT.OR P4, PT, R176.reuse, 0x12, P4 ;  /* 0x00000012b000780c */ /* 0x040fe40002781670 */
[----:B------:R-:W-:Y:S02]  /*6940*/  ISETP.LT.OR P5, PT, R176, 0x19, P5 ;  /* 0x00000019b000780c */ /* 0x000fe40002fa1670 */
[----:B------:R-:W-:Y:S02]  /*6950*/  FSEL R196, R196, -INF , !P6 ;  /* 0xff800000c4c47808 */ /* 0x000fe40007000000 */
[----:B------:R-:W-:Y:S02]  /*6960*/  FSEL R173, R161, -INF , !P4 ;  /* 0xff800000a1ad7808 */ /* 0x000fe40006000000 */
[----:B------:R-:W-:Y:S02]  /*6970*/  FSEL R164, R164, -INF , !P5 ;  /* 0xff800000a4a47808 */ /* 0x000fe40006800000 */
[----:B------:R-:W-:-:S02]  /*6980*/  ISETP.GT.AND P6, PT, R177, 0x19, P3 ;  /* 0x00000019b100780c */ /* 0x000fc40001fc4270 */
[C---:B------:R-:W-:Y:S02]  /*6990*/  ISETP.GT.AND P4, PT, R177.reuse, 0x20, P3 ;  /* 0x00000020b100780c */ /* 0x040fe40001f84270 */
[----:B------:R-:W-:Y:S02]  /*69a0*/  ISETP.GT.AND P5, PT, R177, 0x21, P3 ;  /* 0x00000021b100780c */ /* 0x000fe40001fa4270 */
[C---:B------:R-:W-:Y:S02]  /*69b0*/  ISETP.LT.OR P6, PT, R176.reuse, 0x1a, P6 ;  /* 0x0000001ab000780c */ /* 0x040fe400037c1670 */
[C---:B------:R-:W-:Y:S02]  /*69c0*/  ISETP.LT.OR P4, PT, R176.reuse, 0x21, P4 ;  /* 0x00000021b000780c */ /* 0x040fe40002781670 */
[----:B------:R-:W-:Y:S02]  /*69d0*/  ISETP.LT.OR P5, PT, R176, 0x22, P5 ;  /* 0x00000022b000780c */ /* 0x000fe40002fa1670 */
[----:B------:R-:W-:-:S02]  /*69e0*/  FSEL R172, R165, -INF , !P6 ;  /* 0xff800000a5ac7808 */ /* 0x000fc40007000000 */
[----:B------:R-:W-:Y:S02]  /*69f0*/  FSEL R170, R168, -INF , !P4 ;  /* 0xff800000a8aa7808 */ /* 0x000fe40006000000 */
        /* <DEDUP_REMOVED lines=16> */
[----:B------:R-:W-:-:S02]  /*6b00*/  IADD3 R177, R174, 0x8, R5 ;  /* 0x00000008aeb17810 */ /* 0x000fc40007ffe005 */
[----:B------:R-:W-:Y:S02]  /*6b10*/  IADD3 R176, R14, 0x8, R5 ;  /* 0x000000080eb07810 */ /* 0x000fe40007ffe005 */
[----:B------:R-:W-:Y:S02]  /*6b20*/  FSEL R175, R175, -INF , !P6 ;  /* 0xff800000afaf7808 */ /* 0x000fe40007000000 */
[----:B------:R-:W-:Y:S02]  /*6b30*/  FSEL R174, R180, -INF , !P4 ;  /* 0xff800000b4ae7808 */ /* 0x000fe40006000000 */
[----:B------:R-:W-:Y:S01]  /*6b40*/  FSEL R168, R181, -INF , !P5 ;  /* 0xff800000b5a87808 */ /* 0x000fe20006800000 */
[----:B------:R-:W-:Y:S06]  /*6b50*/  @!P2 BRA `(.L_x_4000) ;  /* 0x00000000005ca947 */ /* 0x000fec0003800000 */
[----:B------:R-:W-:Y:S01]  /*6b60*/  IMAD.IADD R179, R5, 0x1, R6 ;  /* 0x0000000105b37824 */ /* 0x000fe200078e0206 */
[----:B------:R-:W-:Y:S03]  /*6b70*/  BSSY B0, `(.L_x_4001) ;  /* 0x0000011000007945 */ /* 0x000fe60003800000 */
[----:B------:R-:W-:-:S05]  /*6b80*/  VIADD R179, R179, 0x8 ;  /* 0x00000008b3b37836 */ /* 0x000fca0000000000 */
[----:B------:R-:W-:-:S13]  /*6b90*/  ISETP.GT.AND P4, PT, R179, -0x1, PT ;  /* 0xffffffffb300780c */ /* 0x000fda0003f84270 */
[----:B------:R-:W-:Y:S05]  /*6ba0*/  @P4 BRA `(.L_x_4002) ;  /* 0x0000000000204947 */ /* 0x000fea0003800000 */
[----:B------:R-:W-:Y:S02]  /*6bb0*/  MOV R180, UR25 ;  /* 0x0000001900b47c02 */ /* 0x000fe40008000f00 */
[----:B------:R-:W-:Y:S02]  /*6bc0*/  LOP3.LUT R179, RZ, R179, RZ, 0x33, !PT ;  /* 0x000000b3ffb37212 */ /* 0x000fe400078e33ff */
[----:B------:R-:W-:-:S13]  /*6bd0*/  ISETP.NE.AND P4, PT, R180, 0x1, PT ;  /* 0x00000001b400780c */ /* 0x000fda0003f85270 */
[----:B------:R-:W1:Y:S02]  /*6be0*/  @P4 LDC.64 R14, c[0x0][0x9e8] ;  /* 0x00027a00ff0e4b82 */ /* 0x000e640000000a00 */
[----:B-1----:R-:W-:-:S05]  /*6bf0*/  @P4 IMAD.HI.U32 R14, R179, R14, RZ ;  /* 0x0000000eb30e4227 */ /* 0x002fca00078e00ff */
[----:B------:R-:W-:-:S04]  /*6c00*/  @P4 SHF.R.U32.HI R179, RZ, R15, R14 ;  /* 0x0000000fffb34219 */ /* 0x000fc8000001160e */
[----:B------:R-:W-:Y:S01]  /*6c10*/  LOP3.LUT R179, RZ, R179, RZ, 0x33, !PT ;  /* 0x000000b3ffb37212 */ /* 0x000fe200078e33ff */
[----:B------:R-:W-:Y:S06]  /*6c20*/  BRA `(.L_x_4003) ;  /* 0x0000000000147947 */ /* 0x000fec0003800000 */
.L_x_4002:
[----:B------:R-:W-:-:S05]  /*6c30*/  IMAD.U32 R180, RZ, RZ, UR25 ;  /* 0x00000019ffb47e24 */ /* 0x000fca000f8e00ff */
[----:B------:R-:W-:-:S13]  /*6c40*/  ISETP.NE.AND P4, PT, R180, 0x1, PT ;  /* 0x00000001b400780c */ /* 0x000fda0003f85270 */
[----:B------:R-:W1:Y:S02]  /*6c50*/  @P4 LDC.64 R14, c[0x0][0x9e8] ;  /* 0x00027a00ff0e4b82 */ /* 0x000e640000000a00 */
[----:B-1----:R-:W-:-:S05]  /*6c60*/  @P4 IMAD.HI.U32 R14, R179, R14, RZ ;  /* 0x0000000eb30e4227 */ /* 0x002fca00078e00ff */
[----:B------:R-:W-:-:S07]  /*6c70*/  @P4 SHF.R.U32.HI R179, RZ, R15, R14 ;  /* 0x0000000fffb34219 */ /* 0x000fce000001160e */
.L_x_4003:
[----:B------:R-:W-:Y:S05]  /*6c80*/  BSYNC B0 ;  /* 0x0000000000007941 */ /* 0x000fea0003800000 */
.L_x_4001:
[----:B------:R-:W-:-:S04]  /*6c90*/  IMAD R179, R179, R180, -R178 ;  /* 0x000000b4b3b37224 */ /* 0x000fc800078e0ab2 */
[----:B------:R-:W-:-:S05]  /*6ca0*/  IMAD.IADD R179, R179, 0x1, -R2 ;  /* 0x00000001b3b37824 */ /* 0x000fca00078e0a02 */
[----:B------:R-:W-:Y:S02]  /*6cb0*/  VIADDMNMX R176, R179, R180, R176, PT ;  /* 0x000000b4b3b07246 */ /* 0x000fe400038001b0 */
[----:B------:R-:W-:-:S07]  /*6cc0*/  VIMNMX R177, R177, R179, !PT ;  /* 0x000000b3b1b17248 */ /* 0x000fce0007fe0100 */
.L_x_4000:
[----:B------:R-:W-:Y:S01]  /*6cd0*/  FMNMX.FTZ R14, R192, R7, !PT ;  /* 0x00000007c00e7209 */ /* 0x000fe20007810000 */
[----:B------:R-:W-:Y:S01]  /*6ce0*/  UMOV UR10, UR21 ;  /* 0x00000015000a7c82 */ /* 0x000fe20008000000 */
[----:B------:R-:W-:Y:S02]  /*6cf0*/  ISETP.GT.AND P4, PT, R177, 0x1, P3 ;  /* 0x00000001b100780c */ /* 0x000fe40001f84270 */
[----:B------:R-:W-:Y:S02]  /*6d00*/  FMNMX.FTZ R15, R193, R14, !PT ;  /* 0x0000000ec10f7209 */ /* 0x000fe40007810000 */
[----:B------:R-:W-:Y:S02]  /*6d10*/  ISETP.LT.OR P4, PT, R176, 0x2, P4 ;  /* 0x00000002b000780c */ /* 0x000fe40002781670 */
[----:B------:R-:W-:Y:S02]  /*6d20*/  FMNMX.FTZ R14, R194, R15, !PT ;  /* 0x0000000fc20e7209 */ /* 0x000fe40007810000 */
[----:B------:R-:W-:-:S02]  /*6d30*/  FSEL R20, R20, -INF , !P4 ;  /* 0xff80000014147808 */ /* 0x000fc40006000000 */
[----:B------:R-:W-:Y:S02]  /*6d40*/  FMNMX.FTZ R15, R195, R14, !PT ;  /* 0x0000000ec30f7209 */ /* 0x000fe40007810000 */
[----:B------:R-:W-:Y:S02]  /*6d50*/  ISETP.GT.AND P4, PT, R177, RZ, P3 ;  /* 0x000000ffb100720c */ /* 0x000fe40001f84270 */
[----:B------:R-:W-:Y:S02]  /*6d60*/  FMNMX.FTZ R14, R196, R15, !PT ;  /* 0x0000000fc40e7209 */ /* 0x000fe40007810000 */
[----:B------:R-:W-:Y:S02]  /*6d70*/  ISETP.LT.OR P4, PT, R176, 0x1, P4 ;  /* 0x00000001b000780c */ /* 0x000fe40002781670 */
[----:B------:R-:W-:Y:S02]  /*6d80*/  FMNMX.FTZ R15, R173, R14, !PT ;  /* 0x0000000ead0f7209 */ /* 0x000fe40007810000 */
[----:B------:R-:W-:-:S02]  /*6d90*/  ISETP.GT.AND P5, PT, R177, 0x8, P3 ;  /* 0x00000008b100780c */ /* 0x000fc40001fa4270 */
[----:B------:R-:W-:Y:S02]  /*6da0*/  FMNMX.FTZ R15, R164, R15, !PT ;  /* 0x0000000fa40f7209 */ /* 0x000fe40007810000 */
[----:B------:R-:W-:Y:S02]  /*6db0*/  FSEL R11, R11, -INF , !P4 ;  /* 0xff8000000b0b7808 */ /* 0x000fe40006000000 */
        /* <DEDUP_REMOVED lines=18> */
[C---:B------:R-:W-:Y:S01]  /*6ee0*/  ISETP.GT.AND P4, PT, R177.reuse, 0x18, P3 ;  /* 0x00000018b100780c */ /* 0x040fe20001f84270 */
[----:B------:R-:W1:Y:S01]  /*6ef0*/  SHFL.BFLY PT, R14, R15, 0x2, 0x1f ;  /* 0x0c401f000f0e7f89 */ /* 0x000e6200000e0000 */
[C---:B------:R-:W-:Y:S02]  /*6f00*/  ISETP.LT.OR P6, PT, R176.reuse, 0x12, P6 ;  /* 0x00000012b000780c */ /* 0x040fe400037c1670 */
[----:B------:R-:W-:Y:S02]  /*6f10*/  ISETP.GT.AND P5, PT, R177, 0x19, P3 ;  /* 0x00000019b100780c */ /* 0x000fe40001fa4270 */
[----:B------:R-:W-:-:S02]  /*6f20*/  ISETP.LT.OR P4, PT, R176, 0x19, P4 ;  /* 0x00000019b000780c */ /* 0x000fc40002781670 */
[----:B------:R-:W-:Y:S02]  /*6f30*/  FSEL R154, R154, -INF , !P6 ;  /* 0xff8000009a9a7808 */ /* 0x000fe40007000000 */
[----:B------:R-:W-:Y:S02]  /*6f40*/  ISETP.GT.AND P6, PT, R177, 0x20, P3 ;  /* 0x00000020b100780c */ /* 0x000fe40001fc4270 */
[C---:B------:R-:W-:Y:S02]  /*6f50*/  ISETP.LT.OR P5, PT, R176.reuse, 0x1a, P5 ;  /* 0x0000001ab000780c */ /* 0x040fe40002fa1670 */
[----:B------:R-:W-:Y:S02]  /*6f60*/  FSEL R155, R155, -INF , !P4 ;  /* 0xff8000009b9b7808 */ /* 0x000fe40006000000 */
[----:B------:R-:W-:Y:S02]  /*6f70*/  ISETP.GT.AND P4, PT, R177, 0x21, P3 ;  /* 0x00000021b100780c */ /* 0x000fe40001f84270 */
[----:B------:R-:W-:-:S02]  /*6f80*/  ISETP.LT.OR P6, PT, R176, 0x21, P6 ;  /* 0x00000021b000780c */ /* 0x000fc400037c1670 */
[----:B------:R-:W-:Y:S02]  /*6f90*/  FSEL R156, R156, -INF , !P5 ;  /* 0xff8000009c9c7808 */ /* 0x000fe40006800000 */
[----:B------:R-:W-:Y:S02]  /*6fa0*/  ISETP.GT.AND P5, PT, R177, 0x28, P3 ;  /* 0x00000028b100780c */ /* 0x000fe40001fa4270 */
[----:B------:R-:W-:Y:S02]  /*6fb0*/  ISETP.LT.OR P4, PT, R176, 0x22, P4 ;  /* 0x00000022b000780c */ /* 0x000fe40002781670 */
[----:B-1----:R-:W-:Y:S02]  /*6fc0*/  FMNMX.FTZ R178, R15, R14, !PT ;  /* 0x0000000e0fb27209 */ /* 0x002fe40007810000 */
[----:B------:R-:W-:Y:S02]  /*6fd0*/  FMNMX.FTZ R15, R11, R8, !PT ;  /* 0x000000080b0f7209 */ /* 0x000fe40007810000 */
[----:B------:R-:W-:Y:S01]  /*6fe0*/  FSEL R157, R157, -INF , !P6 ;  /* 0xff8000009d9d7808 */ /* 0x000fe20007000000 */
[----:B------:R-:W1:Y:S01]  /*6ff0*/  SHFL.BFLY PT, R179, R178, 0x1, 0x1f ;  /* 0x0c201f00b2b37f89 */ /* 0x000e6200000e0000 */
[----:B------:R-:W-:-:S02]  /*7000*/  FMNMX.FTZ R15, R20, R15, !PT ;  /* 0x0000000f140f7209 */ /* 0x000fc40007810000 */
[----:B------:R-:W-:Y:S02]  /*7010*/  ISETP.LT.OR P5, PT, R176, 0x29, P5 ;  /* 0x00000029b000780c */ /* 0x000fe40002fa1670 */
[----:B------:R-:W-:Y:S02]  /*7020*/  FSEL R158, R158, -INF , !P4 ;  /* 0xff8000009e9e7808 */ /* 0x000fe40006000000 */
[----:B------:R-:W-:Y:S02]  /*7030*/  ISETP.GT.AND P4, PT, R177, 0x29, P3 ;  /* 0x00000029b100780c */ /* 0x000fe40001f84270 */
[----:B------:R-:W-:Y:S02]  /*7040*/  FSEL R159, R159, -INF , !P5 ;  /* 0xff8000009f9f7808 */ /* 0x000fe40006800000 */
[----:B------:R-:W-:Y:S02]  /*7050*/  ISETP.GT.AND P5, PT, R177, 0x30, P3 ;  /* 0x00000030b100780c */ /* 0x000fe40001fa4270 */
[----:B------:R-:W-:-:S02]  /*7060*/  ISETP.LT.OR P4, PT, R176, 0x2a, P4 ;  /* 0x0000002ab000780c */ /* 0x000fc40002781670 */
[----:B------:R-:W-:Y:S02]  /*7070*/  ISETP.LT.OR P5, PT, R176, 0x31, P5 ;  /* 0x00000031b000780c */ /* 0x000fe40002fa1670 */
[----:B------:R-:W-:Y:S02]  /*7080*/  FSEL R160, R160, -INF , !P4 ;  /* 0xff800000a0a07808 */ /* 0x000fe40006000000 */
[C---:B------:R-:W-:Y:S02]  /*7090*/  ISETP.GT.AND P4, PT, R177.reuse, 0x31, P3 ;  /* 0x00000031b100780c */ /* 0x040fe40001f84270 */
[----:B------:R-:W-:Y:S02]  /*70a0*/  FSEL R162, R162, -INF , !P5 ;  /* 0xff800000a2a27808 */ /* 0x000fe40006800000 */
[----:B------:R-:W-:Y:S02]  /*70b0*/  ISETP.GT.AND P5, PT, R177, 0x38, P3 ;  /* 0x00000038b100780c */ /* 0x000fe40001fa4270 */
[----:B-1----:R-:W-:-:S02]  /*70c0*/  FMNMX.FTZ R14, R178, R179, !PT ;  /* 0x000000b3b20e7209 */ /* 0x002fc40007810000 */
[----:B------:R-:W-:Y:S02]  /*70d0*/  FMNMX.FTZ R178, R152, R15, !PT ;  /* 0x0000000f98b27209 */ /* 0x000fe40007810000 */
[----:B------:R-:W-:Y:S02]  /*70e0*/  ISETP.LT.OR P4, PT, R176, 0x32, P4 ;  /* 0x00000032b000780c */ /* 0x000fe40002781670 */
[----:B------:R-:W-:Y:S02]  /*70f0*/  FMNMX.FTZ R178, R21, R178, !PT ;  /* 0x000000b215b27209 */ /* 0x000fe40007810000 */
[----:B------:R-:W-:Y:S02]  /*7100*/  ISETP.GT.AND P3, PT, R177, 0x39, P3 ;  /* 0x00000039b100780c */ /* 0x000fe40001f64270 */
[----:B------:R-:W-:Y:S01]  /*7110*/  FMNMX.FTZ R15, R153, R178, !PT ;  /* 0x000000b2990f7209 */ /* 0x000fe20007810000 */
[----:B------:R-:W-:Y:S01]  /*7120*/  FMUL.FTZ R178, R14, UR10 ;  /* 0x0000000a0eb27c20 */ /* 0x000fe20008410000 */
[----:B------:R-:W-:-:S02]  /*7130*/  ISETP.LT.OR P5, PT, R176, 0x39, P5 ;  /* 0x00000039b000780c */ /* 0x000fc40002fa1670 */
[----:B------:R-:W-:Y:S02]  /*7140*/  FMNMX.FTZ R180, R154, R15, !PT ;  /* 0x0000000f9ab47209 */ /* 0x000fe40007810000 */
[----:B------:R-:W-:Y:S02]  /*7150*/  FSEL R163, R163, -INF , !P4 ;  /* 0xff800000a3a37808 */ /* 0x000fe40006000000 */
[----:B------:R-:W-:Y:S02]  /*7160*/  FMNMX.FTZ R15, R155, R180, !PT ;  /* 0x000000b49b0f7209 */ /* 0x000fe40007810000 */
[----:B------:R-:W-:Y:S02]  /*7170*/  FSETP.NEU.FTZ.AND P6, PT, R14, -INF , PT ;  /* 0xff8000000e00780b */ /* 0x000fe40003fdd000 */
[----:B------:R-:W-:Y:S02]  /*7180*/  FMNMX.FTZ R180, R156, R15, !PT ;  /* 0x0000000f9cb47209 */ /* 0x000fe40007810000 */
[----:B------:R-:W-:-:S02]  /*7190*/  ISETP.LT.OR P3, PT, R176, 0x3a, P3 ;  /* 0x0000003ab000780c */ /* 0x000fc40001f61670 */
[----:B------:R-:W-:Y:S02]  /*71a0*/  FMNMX.FTZ R179, R157, R180, !PT ;  /* 0x000000b49db37209 */ /* 0x000fe40007810000 */
[----:B------:R-:W-:Y:S02]  /*71b0*/  FSEL R166, R166, -INF , !P5 ;  /* 0xff800000a6a67808 */ /* 0x000fe40006800000 */
[----:B------:R-:W-:Y:S02]  /*71c0*/  FMNMX.FTZ R182, R158, R179, !PT ;  /* 0x000000b39eb67209 */ /* 0x000fe40007810000 */
[----:B------:R-:W-:Y:S02]  /*71d0*/  FSEL R178, R178, RZ, P6 ;  /* 0x000000ffb2b27208 */ /* 0x000fe40003000000 */
[----:B------:R-:W-:Y:S02]  /*71e0*/  FMNMX.FTZ R179, R159, R182, !PT ;  /* 0x000000b69fb37209 */ /* 0x000fe40007810000 */
[----:B------:R-:W-:Y:S01]  /*71f0*/  FSEL R167, R167, -INF , !P3 ;  /* 0xff800000a7a77808 */ /* 0x000fe20005800000 */
        /* <DEDUP_REMOVED lines=8> */
[----:B------:R-:W-:Y:S01]  /*7280*/  IADD3 R175, -R17, RZ, RZ ;  /* 0x000000ff11af7210 */ /* 0x000fe20007ffe1ff */
[--C-:B------:R-:W-:Y:S01]  /*7290*/  FFMA.FTZ R164, R164, UR10, -R178.reuse ;  /* 0x0000000aa4a47c23 */ /* 0x100fe200080108b2 */
[----:B------:R-:W-:Y:S01]  /*72a0*/  FMNMX.FTZ R179, R163, R182, !PT ;  /* 0x000000b6a3b37209 */ /* 0x000fe20007810000 */
[--C-:B------:R-:W-:Y:S01]  /*72b0*/  FFMA.FTZ R170, R170, UR10, -R178.reuse ;  /* 0x0000000aaaaa7c23 */ /* 0x100fe200080108b2 */
[----:B------:R-:W-:Y:S01]  /*72c0*/  MUFU.EX2 R180, R180 ;  /* 0x000000b400b47308 */ /* 0x000fe20000000800 */
[----:B------:R-:W-:Y:S01]  /*72d0*/  ISETP.NE.AND P3, PT, R2, R175, PT ;  /* 0x000000af0200720c */ /* 0x000fe20003f65270 */
[--C-:B------:R-:W-:Y:S01]  /*72e0*/  FFMA.FTZ R171, R171, UR10, -R178.reuse ;  /* 0x0000000aabab7c23 */ /* 0x100fe200080108b2 */
[----:B------:R-:W-:Y:S01]  /*72f0*/  FMNMX.FTZ R182, R166, R179, !PT ;  /* 0x000000b3a6b67209 */ /* 0x000fe20007810000 */
[--C-:B------:R-:W-:Y:S01]  /*7300*/  FFMA.FTZ R179, R196, UR10, -R178.reuse ;  /* 0x0000000ac4b37c23 */ /* 0x100fe200080108b2 */
[----:B------:R-:W-:-:S02]  /*7310*/  FFMA.FTZ R165, R165, UR10, -R178 ;  /* 0x0000000aa5a57c23 */ /* 0x000fc400080108b2 */
[----:B------:R-:W-:Y:S01]  /*7320*/  FMNMX.FTZ R181, R167, R182, !PT ;  /* 0x000000b6a7b57209 */ /* 0x000fe20007810000 */
[--C-:B------:R-:W-:Y:S01]  /*7330*/  FFMA.FTZ R182, R173, UR10, -R178.reuse ;  /* 0x0000000aadb67c23 */ /* 0x100fe200080108b2 */
[--C-:B------:R-:W-:Y:S01]  /*7340*/  FFMA.FTZ R173, R172, UR10, -R178.reuse ;  /* 0x0000000aacad7c23 */ /* 0x100fe200080108b2 */
[----:B------:R-:W-:Y:S01]  /*7350*/  FSEL R172, R14, RZ, P6 ;  /* 0x000000ff0eac7208 */ /* 0x000fe20003000000 */
[----:B------:R-:W-:Y:S01]  /*7360*/  MUFU.EX2 R177, R177 ;  /* 0x000000b100b17308 */ /* 0x000fe20000000800 */
[----:B-1----:R-:W1:Y:S03]  /*7370*/  SHFL.BFLY PT, R192, R181, 0x2, 0x1f ;  /* 0x0c401f00b5c07f89 */ /* 0x002e6600000e0000 */
[----:B------:R-:W-:Y:S01]  /*7380*/  FADD.FTZ R172, -R172, R7 ;  /* 0x00000007acac7221 */ /* 0x000fe20000010100 */
[--C-:B------:R-:W-:Y:S01]  /*7390*/  FFMA.FTZ R7, R161, UR10, -R178.reuse ;  /* 0x0000000aa1077c23 */ /* 0x100fe200080108b2 */
[--C-:B------:R-:W-:Y:S01]  /*73a0*/  FFMA.FTZ R161, R174, UR10, -R178.reuse ;  /* 0x0000000aaea17c23 */ /* 0x100fe200080108b2 */
[----:B------:R-:W-:Y:S01]  /*73b0*/  FFMA.FTZ R174, R168, UR10, -R178 ;  /* 0x0000000aa8ae7c23 */ /* 0x000fe200080108b2 */
[----:B------:R-:W-:Y:S01]  /*73c0*/  FMUL.FTZ R172, R172, UR10 ;  /* 0x0000000aacac7c20 */ /* 0x000fe20008410000 */
[----:B------:R-:W-:Y:S08]  /*73d0*/  MUFU.EX2 R176, R176 ;  /* 0x000000b000b07308 */ /* 0x000ff00000000800 */
[----:B------:R-:W2:Y:S01]  /*73e0*/  MUFU.EX2 R172, R172 ;  /* 0x000000ac00ac7308 */ /* 0x000ea20000000800 */
[----:B-1----:R-:W-:-:S07]  /*73f0*/  FMNMX.FTZ R183, R181, R192, !PT ;  /* 0x000000c0b5b77209 */ /* 0x002fce0007810000 */
[----:B------:R-:W1:Y:S01]  /*7400*/  MUFU.EX2 R179, R179 ;  /* 0x000000b300b37308 */ /* 0x000e620000000800 */
[----:B------:R-:W-:Y:S01]  /*7410*/  FFMA.FTZ R192, R169, UR10, -R178 ;  /* 0x0000000aa9c07c23 */ /* 0x000fe200080108b2 */
[----:B------:R-:W3:Y:S01]  /*7420*/  SHFL.BFLY PT, R196, R183, 0x1, 0x1f ;  /* 0x0c201f00b7c47f89 */ /* 0x000ee200000e0000 */
[----:B--2---:R-:W-:-:S05]  /*7430*/  FFMA.FTZ R175, R172, R4, R15 ;  /* 0x00000004acaf7223 */ /* 0x004fca000001000f */
[----:B------:R-:W2:Y:S01]  /*7440*/  MUFU.EX2 R182, R182 ;  /* 0x000000b600b67308 */ /* 0x000ea20000000800 */
[-C--:B------:R-:W-:Y:S01]  /*7450*/  FMUL.FTZ R24, R24, R172.reuse ;  /* 0x000000ac18187220 */ /* 0x080fe20000410000 */
[-C--:B------:R-:W-:Y:S01]  /*7460*/  FMUL.FTZ R25, R25, R172.reuse ;  /* 0x000000ac19197220 */ /* 0x080fe20000410000 */
[----:B------:R-:W-:Y:S01]  /*7470*/  FADD.FTZ R168, R180, R175 ;  /* 0x000000afb4a87221 */ /* 0x000fe20000010000 */
[-C--:B------:R-:W-:Y:S01]  /*7480*/  FMUL.FTZ R28, R28, R172.reuse ;  /* 0x000000ac1c1c7220 */ /* 0x080fe20000410000 */
[-C--:B------:R-:W-:Y:S01]  /*7490*/  FMUL.FTZ R29, R29, R172.reuse ;  /* 0x000000ac1d1d7220 */ /* 0x080fe20000410000 */
[-C--:B------:R-:W-:Y:S01]  /*74a0*/  FMUL.FTZ R32, R32, R172.reuse ;  /* 0x000000ac20207220 */ /* 0x080fe20000410000 */
[----:B------:R-:W-:Y:S01]  /*74b0*/  FADD.FTZ R175, R177, R168 ;  /* 0x000000a8b1af7221 */ /* 0x000fe20000010000 */
        /* <DEDUP_REMOVED lines=10> */
[----:B------:R-:W-:Y:S01]  /*7560*/  FMUL.FTZ R49, R49, R172 ;  /* 0x000000ac31317220 */ /* 0x000fe20000410000 */
[----:B---3--:R-:W-:Y:S01]  /*7570*/  FMNMX.FTZ R169, R183, R196, !PT ;  /* 0x000000c4b7a97209 */ /* 0x008fe20007810000 */
[-C--:B------:R-:W-:Y:S01]  /*7580*/  FMUL.FTZ R52, R52, R172.reuse ;  /* 0x000000ac34347220 */ /* 0x080fe20000410000 */
[-C--:B------:R-:W-:Y:S01]  /*7590*/  FMUL.FTZ R53, R53, R172.reuse ;  /* 0x000000ac35357220 */ /* 0x080fe20000410000 */
[-C--:B------:R-:W-:Y:S01]  /*75a0*/  FMUL.FTZ R56, R56, R172.reuse ;  /* 0x000000ac38387220 */ /* 0x080fe20000410000 */
[C---:B------:R-:W-:Y:S01]  /*75b0*/  FSETP.NEU.FTZ.AND P4, PT, R169.reuse, -INF , PT ;  /* 0xff800000a900780b */ /* 0x040fe20003f9d000 */
[----:B------:R-:W-:Y:S01]  /*75c0*/  FMUL.FTZ R4, R169, UR10 ;  /* 0x0000000aa9047c20 */ /* 0x000fe20008410000 */
[----:B------:R-:W3:Y:S01]  /*75d0*/  MUFU.EX2 R170, R170 ;  /* 0x000000aa00aa7308 */ /* 0x000ee20000000800 */
[-C--:B------:R-:W-:Y:S01]  /*75e0*/  FMUL.FTZ R57, R57, R172.reuse ;  /* 0x000000ac39397220 */ /* 0x080fe20000410000 */
[-C--:B------:R-:W-:Y:S01]  /*75f0*/  FMUL.FTZ R60, R60, R172.reuse ;  /* 0x000000ac3c3c7220 */ /* 0x080fe20000410000 */
[----:B------:R-:W-:Y:S01]  /*7600*/  FMUL.FTZ R61, R61, R172 ;  /* 0x000000ac3d3d7220 */ /* 0x000fe20000410000 */
[----:B------:R-:W-:Y:S01]  /*7610*/  FSEL R178, R4, RZ, P4 ;  /* 0x000000ff04b27208 */ /* 0x000fe20002000000 */
[----:B------:R-:W-:Y:S01]  /*7620*/  FADD.FTZ R4, R176, R175 ;  /* 0x000000afb0047221 */ /* 0x000fe20000010000 */
[----:B------:R-:W-:-:S02]  /*7630*/  IMAD.U32 R175, RZ, RZ, UR39 ;  /* 0x00000027ffaf7e24 */ /* 0x000fc4000f8e00ff */
[----:B------:R-:W-:Y:S01]  /*7640*/  FMUL.FTZ R64, R64, R172 ;  /* 0x000000ac40407220 */ /* 0x000fe20000410000 */
[----:B------:R-:W3:Y:S01]  /*7650*/  MUFU.EX2 R171, R171 ;  /* 0x000000ab00ab7308 */ /* 0x000ee20000000800 */
[----:B-1----:R-:W-:Y:S01]  /*7660*/  FADD.FTZ R181, R179, R4 ;  /* 0x00000004b3b57221 */ /* 0x002fe20000010000 */
[--C-:B------:R-:W-:Y:S01]  /*7670*/  FFMA.FTZ R168, R11, UR10, -R178.reuse ;  /* 0x0000000a0ba87c23 */ /* 0x100fe200080108b2 */
[----:B------:R-:W-:Y:S01]  /*7680*/  FSEL R11, R169, RZ, P4 ;  /* 0x000000ffa90b7208 */ /* 0x000fe20002000000 */
[--C-:B------:R-:W-:Y:S01]  /*7690*/  FFMA.FTZ R195, R157, UR10, -R178.reuse ;  /* 0x0000000a9dc37c23 */ /* 0x100fe200080108b2 */
[----:B--2---:R-:W-:Y:S01]  /*76a0*/  FADD.FTZ R181, R182, R181 ;  /* 0x000000b5b6b57221 */ /* 0x004fe20000010000 */
[--C-:B------:R-:W-:Y:S01]  /*76b0*/  FFMA.FTZ R20, R20, UR10, -R178.reuse ;  /* 0x0000000a14147c23 */ /* 0x100fe200080108b2 */
[--C-:B------:R-:W-:Y:S01]  /*76c0*/  FFMA.FTZ R152, R152, UR10, -R178.reuse ;  /* 0x0000000a98987c23 */ /* 0x100fe200080108b2 */
[----:B------:R-:W1:Y:S01]  /*76d0*/  MUFU.EX2 R165, R165 ;  /* 0x000000a500a57308 */ /* 0x000e620000000800 */
[----:B----4-:R-:W-:Y:S01]  /*76e0*/  FADD.FTZ R196, R164, R181 ;  /* 0x000000b5a4c47221 */ /* 0x010fe20000010000 */
[----:B------:R-:W-:Y:S01]  /*76f0*/  FFMA.FTZ R181, R154, UR10, -R178 ;  /* 0x0000000a9ab57c23 */ /* 0x000fe200080108b2 */
[----:B------:R-:W-:Y:S01]  /*7700*/  FADD.FTZ R4, -R11, R8 ;  /* 0x000000080b047221 */ /* 0x000fe20000010100 */
[----:B------:R-:W-:Y:S01]  /*7710*/  FFMA.FTZ R8, R21, UR10, -R178 ;  /* 0x0000000a15087c23 */ /* 0x000fe200080108b2 */
[----:B-----5:R-:W-:Y:S01]  /*7720*/  FADD.FTZ R193, R173, R196 ;  /* 0x000000c4adc17221 */ /* 0x020fe20000010000 */
[--C-:B------:R-:W-:Y:S01]  /*7730*/  FFMA.FTZ R183, R155, UR10, -R178.reuse ;  /* 0x0000000a9bb77c23 */ /* 0x100fe200080108b2 */
[----:B------:R-:W-:Y:S01]  /*7740*/  FMUL.FTZ R4, R4, UR10 ;  /* 0x0000000a04047c20 */ /* 0x000fe20008410000 */
[----:B------:R-:W2:Y:S01]  /*7750*/  MUFU.EX2 R192, R192 ;  /* 0x000000c000c07308 */ /* 0x000ea20000000800 */
[----:B---3--:R-:W-:Y:S01]  /*7760*/  FADD.FTZ R154, R170, R193 ;  /* 0x000000c1aa9a7221 */ /* 0x008fe20000010000 */
[--C-:B------:R-:W-:Y:S01]  /*7770*/  FFMA.FTZ R153, R153, UR10, -R178.reuse ;  /* 0x0000000a99997c23 */ /* 0x100fe200080108b2 */
[--C-:B------:R-:W-:Y:S01]  /*7780*/  FFMA.FTZ R201, R166, UR10, -R178.reuse ;  /* 0x0000000aa6c97c23 */ /* 0x100fe200080108b2 */
[----:B------:R-:W-:Y:S01]  /*7790*/  FFMA.FTZ R197, R159, UR10, -R178 ;  /* 0x0000000a9fc57c23 */ /* 0x000fe200080108b2 */
[----:B------:R-:W-:Y:S01]  /*77a0*/  FADD.FTZ R154, R171, R154 ;  /* 0x0000009aab9a7221 */ /* 0x000fe20000010000 */
[--C-:B------:R-:W-:Y:S01]  /*77b0*/  FFMA.FTZ R193, R156, UR10, -R178.reuse ;  /* 0x0000000a9cc17c23 */ /* 0x100fe200080108b2 */
[----:B------:R-:W-:Y:S01]  /*77c0*/  FFMA.FTZ R198, R160, UR10, -R178 ;  /* 0x0000000aa0c67c23 */ /* 0x000fe200080108b2 */
[----:B------:R-:W-:Y:S01]  /*77d0*/  MUFU.EX2 R7, R7 ;  /* 0x0000000700077308 */ /* 0x000fe20000000800 */
[----:B-1----:R-:W-:Y:S01]  /*77e0*/  FADD.FTZ R157, R165, R154 ;  /* 0x0000009aa59d7221 */ /* 0x002fe20000010000 */
[----:B------:R-:W-:Y:S01]  /*77f0*/  F2FP.BF16.F32.PACK_AB R160, R171, R170 ;  /* 0x000000aaaba0723e */ /* 0x000fe200000010ff */
[--C-:B------:R-:W-:Y:S01]  /*7800*/  FFMA.FTZ R196, R158, UR10, -R178.reuse ;  /* 0x0000000a9ec47c23 */ /* 0x100fe200080108b2 */
[----:B------:R-:W-:Y:S01]  /*7810*/  FFMA.FTZ R200, R163, UR10, -R178 ;  /* 0x0000000aa3c87c23 */ /* 0x000fe200080108b2 */
[----:B------:R-:W-:-:S02]  /*7820*/  @!P3 IMAD R175, R175, 0x40, R16 ;  /* 0x00000040afafb824 */ /* 0x000fc400078e0210 */
[--C-:B------:R-:W-:Y:S01]  /*7830*/  FFMA.FTZ R199, R162, UR10, -R178.reuse ;  /* 0x0000000aa2c77c23 */ /* 0x100fe200080108b2 */
[----:B------:R-:W-:Y:S01]  /*7840*/  FFMA.FTZ R178, R167, UR10, -R178 ;  /* 0x0000000aa7b27c23 */ /* 0x000fe200080108b2 */
[----:B------:R-:W1:Y:S01]  /*7850*/  MUFU.EX2 R194, R194 ;  /* 0x000000c200c27308 */ /* 0x000e620000000800 */
[----:B--2---:R-:W-:Y:S01]  /*7860*/  F2FP.BF16.F32.PACK_AB R162, R192, R165 ;  /* 0x000000a5c0a2723e */ /* 0x004fe200000010ff */
[-C--:B------:R-:W-:Y:S01]  /*7870*/  FMUL.FTZ R65, R65, R172.reuse ;  /* 0x000000ac41417220 */ /* 0x080fe20000410000 */
[----:B------:R-:W-:Y:S01]  /*7880*/  @!P3 LEA R175, R175, UR48, 0x2 ;  /* 0x00000030afafbc11 */ /* 0x000fe2000f8e10ff */
[-C--:B------:R-:W-:Y:S01]  /*7890*/  FMUL.FTZ R68, R68, R172.reuse ;  /* 0x000000ac44447220 */ /* 0x080fe20000410000 */
[----:B------:R-:W-:Y:S01]  /*78a0*/  F2FP.BF16.F32.PACK_AB R154, R176, R177 ;  /* 0x000000b1b09a723e */ /* 0x000fe200000010ff */
[----:B------:R-:W-:Y:S01]  /*78b0*/  FMUL.FTZ R69, R69, R172 ;  /* 0x000000ac45457220 */ /* 0x000fe20000410000 */
[----:B------:R-:W-:Y:S01]  /*78c0*/  F2FP.BF16.F32.PACK_AB R156, R182, R179 ;  /* 0x000000b3b69c723e */ /* 0x000fe200000010ff */
[----:B------:R-:W-:Y:S01]  /*78d0*/  MUFU.EX2 R161, R161 ;  /* 0x000000a100a17308 */ /* 0x000fe20000000800 */
[----:B------:R2:W-:Y:S01]  /*78e0*/  @!P3 STS [R175+0x28800], R172 ;  /* 0x028800acaf00b388 */ /* 0x0005e20000000800 */
[----:B------:R-:W-:Y:S01]  /*78f0*/  F2FP.BF16.F32.PACK_AB R158, R173, R164 ;  /* 0x000000a4ad9e723e */ /* 0x000fe200000010ff */
[-C--:B------:R-:W-:Y:S01]  /*7900*/  FMUL.FTZ R72, R72, R172.reuse ;  /* 0x000000ac48487220 */ /* 0x080fe20000410000 */
[-C--:B------:R-:W-:Y:S01]  /*7910*/  FMUL.FTZ R73, R73, R172.reuse ;  /* 0x000000ac49497220 */ /* 0x080fe20000410000 */
[-C--:B------:R-:W-:Y:S01]  /*7920*/  FMUL.FTZ R76, R76, R172.reuse ;  /* 0x000000ac4c4c7220 */ /* 0x080fe20000410000 */
[-C--:B------:R-:W-:Y:S01]  /*7930*/  FMUL.FTZ R77, R77, R172.reuse ;  /* 0x000000ac4d4d7220 */ /* 0x080fe20000410000 */
[-C--:B------:R-:W-:Y:S01]  /*7940*/  FMUL.FTZ R80, R80, R172.reuse ;  /* 0x000000ac50507220 */ /* 0x080fe20000410000 */
[----:B------:R-:W3:Y:S01]  /*7950*/  MUFU.EX2 R174, R174 ;  /* 0x000000ae00ae7308 */ /* 0x000ee20000000800 */
[----:B-1----:R-:W-:Y:S01]  /*7960*/  F2FP.BF16.F32.PACK_AB R164, R194, R7 ;  /* 0x00000007c2a4723e */ /* 0x002fe200000010ff */
[-C--:B------:R-:W-:Y:S01]  /*7970*/  FMUL.FTZ R81, R81, R172.reuse ;  /* 0x000000ac51517220 */ /* 0x080fe20000410000 */
[-C--:B------:R-:W-:Y:S01]  /*7980*/  FMUL.FTZ R84, R84, R172.reuse ;  /* 0x000000ac54547220 */ /* 0x080fe20000410000 */
[-C--:B------:R-:W-:Y:S01]  /*7990*/  FMUL.FTZ R85, R85, R172.reuse ;  /* 0x000000ac55557220 */ /* 0x080fe20000410000 */
[-C--:B------:R-:W-:Y:S01]  /*79a0*/  FMUL.FTZ R88, R88, R172.reuse ;  /* 0x000000ac58587220 */ /* 0x080fe20000410000 */
[-C--:B------:R-:W-:Y:S01]  /*79b0*/  FMUL.FTZ R89, R89, R172.reuse ;  /* 0x000000ac59597220 */ /* 0x080fe20000410000 */
[-C--:B------:R-:W-:Y:S01]  /*79c0*/  FMUL.FTZ R92, R92, R172.reuse ;  /* 0x000000ac5c5c7220 */ /* 0x080fe20000410000 */
[----:B------:R1:W4:Y:S01]  /*79d0*/  MUFU.EX2 R21, R4 ;  /* 0x0000000400157308 */ /* 0x0003220000000800 */
        /* <DEDUP_REMOVED lines=8> */
[----:B-1----:R-:W-:Y:S01]  /*7a60*/  FADD.FTZ R4, R192, R157 ;  /* 0x0000009dc0047221 */ /* 0x002fe20000010000 */
[----:B---3--:R-:W-:Y:S01]  /*7a70*/  F2FP.BF16.F32.PACK_AB R166, R174, R161 ;  /* 0x000000a1aea6723e */ /* 0x008fe200000010ff */
[-C--:B------:R-:W-:Y:S01]  /*7a80*/  FMUL.FTZ R108, R108, R172.reuse ;  /* 0x000000ac6c6c7220 */ /* 0x080fe20000410000 */
[-C--:B------:R-:W-:Y:S01]  /*7a90*/  FMUL.FTZ R109, R109, R172.reuse ;  /* 0x000000ac6d6d7220 */ /* 0x080fe20000410000 */
[----:B------:R-:W-:Y:S01]  /*7aa0*/  FADD.FTZ R157, R7, R4 ;  /* 0x00000004079d7221 */ /* 0x000fe20000010000 */
[-C--:B------:R-:W-:Y:S01]  /*7ab0*/  FMUL.FTZ R112, R112, R172.reuse ;  /* 0x000000ac70707220 */ /* 0x080fe20000410000 */
[-C--:B------:R-:W-:Y:S01]  /*7ac0*/  FMUL.FTZ R113, R113, R172.reuse ;  /* 0x000000ac71717220 */ /* 0x080fe20000410000 */
[----:B------:R-:W1:Y:S01]  /*7ad0*/  MUFU.EX2 R11, R20 ;  /* 0x00000014000b7308 */ /* 0x000e620000000800 */
[----:B------:R-:W-:Y:S01]  /*7ae0*/  FADD.FTZ R4, R194, R157 ;  /* 0x0000009dc2047221 */ /* 0x000fe20000010000 */
[----:B----4-:R2:W-:Y:S01]  /*7af0*/  @!P3 STS [R175+0x28820], R21 ;  /* 0x02882015af00b388 */ /* 0x0105e20000000800 */
        /* <DEDUP_REMOVED lines=13> */
[----:B------:R-:W2:Y:S01]  /*7bd0*/  MUFU.EX2 R8, R8 ;  /* 0x0000000800087308 */ /* 0x000ea20000000800 */
[----:B---3--:R-:W-:Y:S01]  /*7be0*/  F2FP.BF16.F32.PACK_AB R152, R180, R15 ;  /* 0x0000000fb498723e */ /* 0x008fe200000010ff */
[----:B------:R-:W-:Y:S01]  /*7bf0*/  FADD.FTZ R15, R161, R4 ;  /* 0x00000004a10f7221 */ /* 0x000fe20000010000 */
[-C--:B------:R-:W-:Y:S01]  /*7c00*/  FMUL.FTZ R140, R140, R172.reuse ;  /* 0x000000ac8c8c7220 */ /* 0x080fe20000410000 */
[-C--:B------:R-:W-:Y:S01]  /*7c10*/  FMUL.FTZ R141, R141, R172.reuse ;  /* 0x000000ac8d8d7220 */ /* 0x080fe20000410000 */
[-C--:B------:R-:W-:Y:S01]  /*7c20*/  FMUL.FTZ R144, R144, R172.reuse ;  /* 0x000000ac90907220 */ /* 0x080fe20000410000 */
[----:B------:R-:W-:Y:S01]  /*7c30*/  FADD.FTZ R4, R174, R15 ;  /* 0x0000000fae047221 */ /* 0x000fe20000010000 */
[----:B-----5:R-:W-:Y:S01]  /*7c40*/  FFMA.FTZ R174, R21, R3, R168 ;  /* 0x0000000315ae7223 */ /* 0x020fe200000100a8 */
[----:B------:R3:W5:Y:S01]  /*7c50*/  MUFU.EX2 R157, R153 ;  /* 0x00000099009d7308 */ /* 0x0007620000000800 */
[-C--:B------:R-:W-:Y:S01]  /*7c60*/  FMUL.FTZ R145, R145, R172.reuse ;  /* 0x000000ac91917220 */ /* 0x080fe20000410000 */
[-C--:B------:R-:W-:Y:S01]  /*7c70*/  FMUL.FTZ R148, R148, R172.reuse ;  /* 0x000000ac94947220 */ /* 0x080fe20000410000 */
[----:B-1----:R-:W-:Y:S01]  /*7c80*/  FADD.FTZ R174, R11, R174 ;  /* 0x000000ae0bae7221 */ /* 0x002fe20000010000 */
[----:B------:R-:W-:Y:S01]  /*7c90*/  FMUL.FTZ R149, R149, R172 ;  /* 0x000000ac95957220 */ /* 0x000fe20000410000 */
[-C--:B------:R-:W-:Y:S01]  /*7ca0*/  FMUL.FTZ R26, R26, R21.reuse ;  /* 0x000000151a1a7220 */ /* 0x080fe20000410000 */
[-C--:B------:R-:W-:Y:S01]  /*7cb0*/  FMUL.FTZ R27, R27, R21.reuse ;  /* 0x000000151b1b7220 */ /* 0x080fe20000410000 */
[----:B----4-:R-:W-:Y:S01]  /*7cc0*/  FADD.FTZ R3, R155, R174 ;  /* 0x000000ae9b037221 */ /* 0x010fe20000010000 */
[----:B------:R-:W1:Y:S01]  /*7cd0*/  MUFU.EX2 R20, R181 ;  /* 0x000000b500147308 */ /* 0x000e620000000800 */
[----:B---3--:R-:W-:Y:S01]  /*7ce0*/  F2FP.BF16.F32.PACK_AB R153, R11, R168 ;  /* 0x000000a80b99723e */ /* 0x008fe200000010ff */
[----:B------:R-:W-:Y:S01]  /*7cf0*/  FMUL.FTZ R30, R30, R21 ;  /* 0x000000151e1e7220 */ /* 0x000fe20000410000 */
[C---:B--2---:R-:W-:Y:S01]  /*7d00*/  FADD.FTZ R174, R8.reuse, R3 ;  /* 0x0000000308ae7221 */ /* 0x044fe20000010000 */
[----:B------:R-:W-:Y:S01]  /*7d10*/  F2FP.BF16.F32.PACK_AB R155, R8, R155 ;  /* 0x0000009b089b723e */ /* 0x000fe200000010ff */
[----:B------:R-:W-:Y:S01]  /*7d20*/  BAR.SYNC.DEFER_BLOCKING 0xf, 0x100 ;  /* 0x03c4000000007b1d */ /* 0x000fe20000010000 */
[-C--:B------:R-:W-:Y:S01]  /*7d30*/  FMUL.FTZ R31, R31, R21.reuse ;  /* 0x000000151f1f7220 */ /* 0x080fe20000410000 */
[-C--:B------:R-:W-:Y:S01]  /*7d40*/  FMUL.FTZ R34, R34, R21.reuse ;  /* 0x0000001522227220 */ /* 0x080fe20000410000 */
[-C--:B------:R-:W-:Y:S01]  /*7d50*/  FMUL.FTZ R35, R35, R21.reuse ;  /* 0x0000001523237220 */ /* 0x080fe20000410000 */
[----:B-----5:R-:W-:Y:S01]  /*7d60*/  FADD.FTZ R3, R157, R174 ;  /* 0x000000ae9d037221 */ /* 0x020fe20000010000 */
[-C--:B------:R-:W-:Y:S01]  /*7d70*/  FMUL.FTZ R38, R38, R21.reuse ;  /* 0x0000001526267220 */ /* 0x080fe20000410000 */
[----:B------:R-:W2:Y:S01]  /*7d80*/  MUFU.EX2 R159, R183 ;  /* 0x000000b7009f7308 */ /* 0x000ea20000000800 */
[-C--:B------:R-:W-:Y:S01]  /*7d90*/  FMUL.FTZ R39, R39, R21.reuse ;  /* 0x0000001527277220 */ /* 0x080fe20000410000 */
[-C--:B------:R-:W-:Y:S01]  /*7da0*/  FMUL.FTZ R42, R42, R21.reuse ;  /* 0x000000152a2a7220 */ /* 0x080fe20000410000 */
[-C--:B------:R-:W-:Y:S01]  /*7db0*/  FMUL.FTZ R43, R43, R21.reuse ;  /* 0x000000152b2b7220 */ /* 0x080fe20000410000 */
[-C--:B------:R-:W-:Y:S01]  /*7dc0*/  FMUL.FTZ R46, R46, R21.reuse ;  /* 0x000000152e2e7220 */ /* 0x080fe20000410000 */
[----:B------:R-:W-:Y:S01]  /*7dd0*/  FMUL.FTZ R47, R47, R21 ;  /* 0x000000152f2f7220 */ /* 0x000fe20000410000 */
[C---:B-1----:R-:W-:Y:S01]  /*7de0*/  FADD.FTZ R174, R20.reuse, R3 ;  /* 0x0000000314ae7221 */ /* 0x042fe20000010000 */
[----:B------:R-:W-:Y:S01]  /*7df0*/  F2FP.BF16.F32.PACK_AB R157, R20, R157 ;  /* 0x0000009d149d723e */ /* 0x000fe200000010ff */
        /* <DEDUP_REMOVED lines=9> */
[----:B--2---:R-:W-:Y:S01]  /*7e90*/  FADD.FTZ R3, R159, R174 ;  /* 0x000000ae9f037221 */ /* 0x004fe20000010000 */
[----:B------:R2:W-:Y:S01]  /*7ea0*/  STSM.16.M88.4 [R18+0x26800], R152 ;  /* 0x0268009812007844 */ /* 0x0005e20000000200 */
[-C--:B------:R-:W-:Y:S01]  /*7eb0*/  FMUL.FTZ R63, R63, R21.reuse ;  /* 0x000000153f3f7220 */ /* 0x080fe20000410000 */
[-C--:B------:R-:W-:Y:S01]  /*7ec0*/  FMUL.FTZ R66, R66, R21.reuse ;  /* 0x0000001542427220 */ /* 0x080fe20000410000 */
[-C--:B------:R-:W-:Y:S01]  /*7ed0*/  FMUL.FTZ R67, R67, R21.reuse ;  /* 0x0000001543437220 */ /* 0x080fe20000410000 */
[-C--:B------:R-:W-:Y:S01]  /*7ee0*/  FMUL.FTZ R70, R70, R21.reuse ;  /* 0x0000001546467220 */ /* 0x080fe20000410000 */
[----:B------:R-:W-:Y:S01]  /*7ef0*/  FMUL.FTZ R71, R71, R21 ;  /* 0x0000001547477220 */ /* 0x000fe20000410000 */
[----:B------:R-:W4:Y:S01]  /*7f00*/  MUFU.EX2 R196, R196 ;  /* 0x000000c400c47308 */ /* 0x000f220000000800 */
[C---:B-1----:R-:W-:Y:S01]  /*7f10*/  FADD.FTZ R174, R170.reuse, R3 ;  /* 0x00000003aaae7221 */ /* 0x042fe20000010000 */
[----:B------:R-:W-:Y:S01]  /*7f20*/  F2FP.BF16.F32.PACK_AB R159, R170, R159 ;  /* 0x0000009faa9f723e */ /* 0x000fe200000010ff */
[-C--:B------:R-:W-:Y:S01]  /*7f30*/  FMUL.FTZ R74, R74, R21.reuse ;  /* 0x000000154a4a7220 */ /* 0x080fe20000410000 */
[-C--:B------:R-:W-:Y:S01]  /*7f40*/  FMUL.FTZ R75, R75, R21.reuse ;  /* 0x000000154b4b7220 */ /* 0x080fe20000410000 */
[-C--:B------:R-:W-:Y:S01]  /*7f50*/  FMUL.FTZ R78, R78, R21.reuse ;  /* 0x000000154e4e7220 */ /* 0x080fe20000410000 */
[-C--:B------:R-:W-:Y:S01]  /*7f60*/  FMUL.FTZ R79, R79, R21.reuse ;  /* 0x000000154f4f7220 */ /* 0x080fe20000410000 */
[----:B------:R2:W-:Y:S01]  /*7f70*/  STSM.16.M88.4 [R23], R156 ;  /* 0x0000009c17007844 */ /* 0x0005e20000000200 */
[----:B------:R-:W1:Y:S01]  /*7f80*/  MUFU.EX2 R163, R197 ;  /* 0x000000c500a37308 */ /* 0x000e620000000800 */
        /* <DEDUP_REMOVED lines=8> */
[C---:B----4-:R-:W-:Y:S01]  /*8010*/  FADD.FTZ R174, R196.reuse, R3 ;  /* 0x00000003c4ae7221 */ /* 0x050fe20000010000 */
[----:B------:R-:W-:Y:S01]  /*8020*/  F2FP.BF16.F32.PACK_AB R161, R196, R161 ;  /* 0x000000a1c4a1723e */ /* 0x000fe200000010ff */
[-C--:B------:R-:W-:Y:S01]  /*8030*/  FMUL.FTZ R94, R94, R21.reuse ;  /* 0x000000155e5e7220 */ /* 0x080fe20000410000 */
[-C--:B------:R-:W-:Y:S01]  /*8040*/  FMUL.FTZ R95, R95, R21.reuse ;  /* 0x000000155f5f7220 */ /* 0x080fe20000410000 */
[-C--:B------:R-:W-:Y:S01]  /*8050*/  FMUL.FTZ R98, R98, R21.reuse ;  /* 0x0000001562627220 */ /* 0x080fe20000410000 */
[-C--:B------:R-:W-:Y:S01]  /*8060*/  FMUL.FTZ R99, R99, R21.reuse ;  /* 0x0000001563637220 */ /* 0x080fe20000410000 */
[-C--:B------:R-:W-:Y:S01]  /*8070*/  FMUL.FTZ R102, R102, R21.reuse ;  /* 0x0000001566667220 */ /* 0x080fe20000410000 */
[----:B------:R-:W4:Y:S01]  /*8080*/  MUFU.EX2 R165, R199 ;  /* 0x000000c700a57308 */ /* 0x000f220000000800 */
[----:B-1----:R-:W-:Y:S01]  /*8090*/  FADD.FTZ R3, R163, R174 ;  /* 0x000000aea3037221 */ /* 0x002fe20000010000 */
[-C--:B------:R-:W-:Y:S01]  /*80a0*/  FMUL.FTZ R103, R103, R21.reuse ;  /* 0x0000001567677220 */ /* 0x080fe20000410000 */
[-C--:B------:R-:W-:Y:S01]  /*80b0*/  FMUL.FTZ R106, R106, R21.reuse ;  /* 0x000000156a6a7220 */ /* 0x080fe20000410000 */
[-C--:B------:R-:W-:Y:S01]  /*80c0*/  FMUL.FTZ R107, R107, R21.reuse ;  /* 0x000000156b6b7220 */ /* 0x080fe20000410000 */
[-C--:B------:R-:W-:Y:S01]  /*80d0*/  FMUL.FTZ R110, R110, R21.reuse ;  /* 0x000000156e6e7220 */ /* 0x080fe20000410000 */
[-C--:B------:R-:W-:Y:S01]  /*80e0*/  FMUL.FTZ R111, R111, R21.reuse ;  /* 0x000000156f6f7220 */ /* 0x080fe20000410000 */
[----:B------:R-:W-:Y:S01]  /*80f0*/  FMUL.FTZ R114, R114, R21 ;  /* 0x0000001572727220 */ /* 0x000fe20000410000 */
[----:B------:R-:W1:Y:S01]  /*8100*/  MUFU.EX2 R200, R200 ;  /* 0x000000c800c87308 */ /* 0x000e620000000800 */
[C---:B---3--:R-:W-:Y:S01]  /*8110*/  FADD.FTZ R174, R198.reuse, R3 ;  /* 0x00000003c6ae7221 */ /* 0x048fe20000010000 */
[----:B------:R-:W-:Y:S01]  /*8120*/  F2FP.BF16.F32.PACK_AB R163, R198, R163 ;  /* 0x000000a3c6a3723e */ /* 0x000fe200000010ff */
[-C--:B------:R-:W-:Y:S01]  /*8130*/  FMUL.FTZ R115, R115, R21.reuse ;  /* 0x0000001573737220 */ /* 0x080fe20000410000 */
[-C--:B------:R-:W-:Y:S01]  /*8140*/  FMUL.FTZ R118, R118, R21.reuse ;  /* 0x0000001576767220 */ /* 0x080fe20000410000 */
[-C--:B------:R-:W-:Y:S01]  /*8150*/  FMUL.FTZ R119, R119, R21.reuse ;  /* 0x0000001577777220 */ /* 0x080fe20000410000 */
[-C--:B------:R-:W-:Y:S01]  /*8160*/  FMUL.FTZ R122, R122, R21.reuse ;  /* 0x000000157a7a7220 */ /* 0x080fe20000410000 */
[----:B------:R2:W-:Y:S01]  /*8170*/  STSM.16.M88.4 [R19], R160 ;  /* 0x000000a013007844 */ /* 0x0005e20000000200 */
[----:B------:R-:W3:Y:S01]  /*8180*/  MUFU.EX2 R167, R201 ;  /* 0x000000c900a77308 */ /* 0x000ee20000000800 */
[----:B----4-:R-:W-:Y:S01]  /*8190*/  FADD.FTZ R3, R165, R174 ;  /* 0x000000aea5037221 */ /* 0x010fe20000010000 */
[-C--:B------:R-:W-:Y:S01]  /*81a0*/  FMUL.FTZ R123, R123, R21.reuse ;  /* 0x000000157b7b7220 */ /* 0x080fe20000410000 */
        /* <DEDUP_REMOVED lines=12> */
[-C--:B------:R-:W-:Y:S01]  /*8270*/  FMUL.FTZ R143, R143, R21.reuse ;  /* 0x000000158f8f7220 */ /* 0x080fe20000410000 */
[-C--:B------:R-:W-:Y:S01]  /*8280*/  FMUL.FTZ R146, R146, R21.reuse ;  /* 0x0000001592927220 */ /* 0x080fe20000410000 */
[----:B---3--:R-:W-:Y:S01]  /*8290*/  FADD.FTZ R3, R167, R168 ;  /* 0x000000a8a7037221 */ /* 0x008fe20000010000 */
[-C--:B------:R-:W-:Y:S01]  /*82a0*/  FMUL.FTZ R147, R147, R21.reuse ;  /* 0x0000001593937220 */ /* 0x080fe20000410000 */
[-C--:B------:R-:W-:Y:S01]  /*82b0*/  FMUL.FTZ R150, R150, R21.reuse ;  /* 0x0000001596967220 */ /* 0x080fe20000410000 */
[----:B------:R-:W-:Y:S01]  /*82c0*/  FMUL.FTZ R151, R151, R21 ;  /* 0x0000001597977220 */ /* 0x000fe20000410000 */
[C---:B----4-:R-:W-:Y:S01]  /*82d0*/  F2FP.BF16.F32.PACK_AB R167, R178.reuse, R167 ;  /* 0x000000a7b2a7723e */ /* 0x050fe200000010ff */
[----:B------:R-:W-:-:S04]  /*82e0*/  FADD.FTZ R3, R178, R3 ;  /* 0x00000003b2037221 */ /* 0x000fc80000010000 */
[----:B------:R2:W-:Y:S01]  /*82f0*/  STSM.16.M88.4 [R22], R164 ;  /* 0x000000a416007844 */ /* 0x0005e20000000200 */
[----:B------:R-:W-:Y:S05]  /*8300*/  @!P0 BRA `(.L_x_4004) ;  /* 0x0000000000048947 */ /* 0x000fea0003800000 */
[----:B------:R-:W-:Y:S01]  /*8310*/  BPT.TRAP 0x1 ;  /* 0x000000040000795c */ /* 0x000fe20000300000 */
.L_x_4004:
[----:B------:R1:W3:Y:S01]  /*8320*/  SYNCS.PHASECHK.TRANS64.TRYWAIT P3, [UR27+0x28c50], R10 ;  /* 0x028c500aff0075a7 */ /* 0x0002e2000806015b */
[----:B------:R-:W-:Y:S05]  /*8330*/  @!P0 BRA `(.L_x_4005) ;  /* 0x0000000000048947 */ /* 0x000fea0003800000 */
[----:B------:R-:W-:Y:S01]  /*8340*/  BPT.TRAP 0x1 ;  /* 0x000000040000795c */ /* 0x000fe20000300000 */
.L_x_4005:
[----:B---3--:R-:W-:Y:S05]  /*8350*/  @P3 BRA `(.L_x_4006) ;  /* 0x0000000000083947 */ /* 0x008fea0003800000 */
[----:B------:R-:W3:Y:S02]  /*8360*/  SYNCS.PHASECHK.TRANS64.TRYWAIT P3, [UR27+0x28c50], R10 ;  /* 0x028c500aff0075a7 */ /* 0x000ee4000806015b */
[----:B---3--:R-:W-:Y:S05]  /*8370*/  @!P3 BRA `(.L_x_4007) ;  /* 0x000000a40024b947 */ /* 0x008fea0003800000 */
.L_x_4006:
[----:B------:R-:W-:Y:S01]  /*8380*/  ULEA UR11, UR26, UR45, 0xc ;  /* 0x0000002d1a0b7291 */ /* 0x000fe2000f8e603f */
[----:B------:R-:W-:Y:S01]  /*8390*/  WARPGROUP.ARRIVE ;  /* 0x00000000000079c5 */ /* 0x000fe20000000000 */
[----:B------:R-:W-:Y:S01]  /*83a0*/  UMOV UR7, 0x40000040 ;  /* 0x4000004000077882 */ /* 0x000fe20000000000 */
[----:B------:R-:W-:Y:S01]  /*83b0*/  ISETP.GT.AND P3, PT, R9, R12, PT ;  /* 0x0000000c0900720c */ /* 0x000fe20003f64270 */
[----:B------:R-:W-:Y:S01]  /*83c0*/  UMOV UR39, UR26 ;  /* 0x0000001a00277c82 */ /* 0x000fe20008000000 */
[----:B---3--:R-:W-:Y:S01]  /*83d0*/  @!P1 IADD3 R13, R13, 0x28c60, RZ ;  /* 0x00028c600d0d9810 */ /* 0x008fe20007ffe0ff */
[----:B------:R-:W-:Y:S01]  /*83e0*/  VIADD R9, R9, 0xffffffff ;  /* 0xffffffff09097836 */ /* 0x000fe20000000000 */
[----:B------:R-:W-:Y:S01]  /*83f0*/  UMOV UR6, UR11 ;  /* 0x0000000b00067c82 */ /* 0x000fe20008000000 */
[----:B------:R-:W-:Y:S01]  /*8400*/  MOV R8, R169 ;  /* 0x000000a900087202 */ /* 0x000fe20000000f00 */
[----:B------:R-:W-:Y:S01]  /*8410*/  HGMMA.64x256x16.F32.BF16 R24, R152, gdesc[UR4].tnspB, R24, gsb0 ;  /* 0x43e0000498187df0 */ /* 0x000fe20008001818 */
[----:B------:R-:W-:Y:S01]  /*8420*/  UIADD3 UR6, UR11, 0x80, URZ ;  /* 0x000000800b067890 */ /* 0x000fe2000fffe03f */
[----:B------:R-:W-:Y:S01]  /*8430*/  @!P1 PRMT R13, RZ, 0x654, R13 ;  /* 0x00000654ff0d9816 */ /* 0x000fe2000000000d */
[----:B------:R-:W-:Y:S01]  /*8440*/  UMOV UR7, 0x40000040 ;  /* 0x4000004000077882 */ /* 0x000fe20000000000 */
[----:B------:R-:W-:Y:S01]  /*8450*/  IMAD.MOV.U32 R7, RZ, RZ, R14 ;  /* 0x000000ffff077224 */ /* 0x000fe200078e000e */
[----:B------:R-:W-:-:S02]  /*8460*/  WARPGROUP.DEPBAR.LE gsb0, 0x0 ;  /* 0x00008000000079c5 */ /* 0x000fc40000010000 */
[----:B------:R-:W-:-:S15]  /*8470*/  WARPGROUP.ARRIVE ;  /* 0x00000000000079c5 */ /* 0x000fde0000000000 */
[----:B------:R-:W-:-:S06]  /*8480*/  NOP ;  /* 0x0000000000007918 */ /* 0x000fcc0000000000 */
        /* <DEDUP_REMOVED lines=24> */
[----:B------:R-:W-:Y:S01]  /*8610*/  MOV R8, R169 ;  /* 0x000000a900087202 */ /* 0x000fe20000000f00 */
[----:B------:R-:W-:Y:S01]  /*8620*/  IMAD.MOV.U32 R7, RZ, RZ, R14 ;  /* 0x000000ffff077224 */ /* 0x000fe200078e000e */
[----:B------:R-:W-:-:S06]  /*8630*/  UMOV UR39, UR26 ;  /* 0x0000001a00277c82 */ /* 0x000fcc0008000000 */
.L_x_3991:
[----:B------:R-:W-:Y:S01]  /*8640*/  ULDC UR14, c[0x0][0x9e4] ;  /* 0x00027900000e7ab9 */ /* 0x000fe20000000800 */
[----:B------:R-:W-:Y:S01]  /*8650*/  ULDC UR11, c[0x0][0x9dc] ;  /* 0x00027700000b7ab9 */ /* 0x000fe20000000800 */
[----:B------:R-:W-:Y:S02]  /*8660*/  UISETP.GE.AND UP0, UPT, UR14, 0x1, UPT ;  /* 0x000000010e00788c */ /* 0x000fe4000bf06270 */
[----:B------:R-:W-:-:S04]  /*8670*/  UIADD3 UR11, UR54, -UR11, URZ ;  /* 0x8000000b360b7290 */ /* 0x000fc8000fffe03f */
[----:B------:R-:W-:-:S13]  /*8680*/  PLOP3.LUT P6, PT, PT, PT, UP0, 0x80, 0x0 ;  /* 0x000000000000781c */ /* 0x000fda0003fcf008 */
[----:B------:R-:W-:Y:S05]  /*8690*/  @!P6 BRA `(.L_x_4009) ;  /* 0x000000000044e947 */ /* 0x000fea0003800000 */
        /* <DEDUP_REMOVED lines=10> */
.L_x_4010:
[----:B------:R-:W-:-:S11]  /*8740*/  UISETP.NE.AND UP0, UPT, UR14, 0x1, UPT ;  /* 0x000000010e00788c */ /* 0x000fd6000bf05270 */
[----:B------:R-:W-:Y:S02]  /*8750*/  @UP0 ULDC.64 UR18, c[0x0][0x9e8] ;  /* 0x00027a0000120ab9 */ /* 0x000fe40000000a00 */
[----:B------:R-:W-:-:S04]  /*8760*/  UIMAD.WIDE.U32 UR6, UR54, UR18, URZ ;  /* 0x00000012360672a5 */ /* 0x000fc8000f8e003f */
[----:B------:R-:W-:-:S12]  /*8770*/  @UP0 USHF.R.U32.HI UR54, URZ, UR19, UR7 ;  /* 0x000000133f360299 */ /* 0x000fd80008011607 */
.L_x_4011:
[----:B------:R-:W-:-:S04]  /*8780*/  UIMAD UR54, UR54, UR14, URZ ;  /* 0x0000000e363672a4 */ /* 0x000fc8000f8e023f */
[----:B------:R-:W-:-:S04]  /*8790*/  UISETP.LT.AND UP0, UPT, UR11, UR54, UPT ;  /* 0x000000360b00728c */ /* 0x000fc8000bf01270 */
[----:B------:R-:W-:-:S12]  /*87a0*/  USEL UR11, UR11, UR54, !UP0 ;  /* 0x000000360b0b7287 */ /* 0x000fd8000c000000 */
.L_x_4009:
[----:B------:R-:W-:-:S04]  /*87b0*/  UIADD3 UR11, UR11, 0x3f, URZ ;  /* 0x0000003f0b0b7890 */ /* 0x000fc8000fffe03f */
[----:B------:R-:W-:-:S04]  /*87c0*/  USHF.R.S32.HI UR6, URZ, 0x1f, UR11 ;  /* 0x0000001f3f067899 */ /* 0x000fc8000801140b */
[----:B------:R-:W-:-:S04]  /*87d0*/  ULEA.HI UR6, UR6, UR11, URZ, 0x6 ;  /* 0x0000000b06067291 */ /* 0x000fc8000f8f303f */
[----:B------:R-:W-:-:S04]  /*87e0*/  USHF.R.S32.HI UR6, URZ, 0x6, UR6 ;  /* 0x000000063f067899 */ /* 0x000fc80008011406 */
[----:B------:R-:W-:-:S04]  /*87f0*/  UISETP.LT.AND UP0, UPT, UR41, UR6, UPT ;  /* 0x000000062900728c */ /* 0x000fc8000bf01270 */
[----:B------:R-:W-:-:S06]  /*8800*/  USEL UR21, UR41, UR6, !UP0 ;  /* 0x0000000629157287 */ /* 0x000fcc000c000000 */
[----:B------:R-:W-:-:S13]  /*8810*/  ISETP.GE.AND P2, PT, R9, UR21, PT ;  /* 0x0000001509007c0c */ /* 0x000fda000bf46270 */
[----:B------:R-:W-:Y:S05]  /*8820*/  @!P2 BRA `(.L_x_4012) ;  /* 0x0000001c0038a947 */ /* 0x000fea0003800000 */
[----:B------:R-:W-:Y:S01]  /*8830*/  MOV R11, R8 ;  /* 0x00000008000b7202 */ /* 0x000fe20000000f00 */
[----:B------:R-:W-:Y:S01]  /*8840*/  IMAD.MOV.U32 R20, RZ, RZ, R7 ;  /* 0x000000ffff147224 */ /* 0x000fe200078e0007 */
[----:B-1----:R-:W-:Y:S01]  /*8850*/  MOV R10, R9 ;  /* 0x00000009000a7202 */ /* 0x002fe20000000f00 */
[----:B------:R-:W-:Y:S01]  /*8860*/  UMOV UR23, UR39 ;  /* 0x0000002700177c82 */ /* 0x000fe20008000000 */
[----:B------:R-:W-:Y:S01]  /*8870*/  ULDC UR22, c[0x0][0x988] ;  /* 0x0002620000167ab9 */ /* 0x000fe20000000800 */
[----:B------:R-:W-:-:S05]  /*8880*/  ULDC UR24, c[0x0][0x9d8] ;  /* 0x0002760000187ab9 */ /* 0x000fca0000000800 */
.L_x_4021:
[----:B------:R-:W-:Y:S01]  /*8890*/  UIADD3 UR39, UR23, 0x1, URZ ;  /* 0x0000000117277890 */ /* 0x000fe2000fffe03f */
[C---:B------:R-:W-:Y:S01]  /*88a0*/  ISETP.GT.AND P2, PT, R10.reuse, UR21, PT ;  /* 0x000000150a007c0c */ /* 0x040fe2000bf44270 */
[----:B------:R-:W-:Y:S02]  /*88b0*/  VIADD R10, R10, 0xffffffff ;  /* 0xffffffff0a0a7836 */ /* 0x000fe40000000000 */
[----:B------:R-:W-:-:S04]  /*88c0*/  UISETP.NE.AND UP0, UPT, UR39, 0x2, UPT ;  /* 0x000000022700788c */ /* 0x000fc8000bf05270 */
[----:B------:R-:W-:Y:S02]  /*88d0*/  USEL UR6, URZ, 0x1, UP0 ;  /* 0x000000013f067887 */ /* 0x000fe40008000000 */
[----:B------:R-:W-:Y:S02]  /*88e0*/  USEL UR39, UR39, URZ, UP0 ;  /* 0x0000003f27277287 */ /* 0x000fe40008000000 */
[----:B------:R-:W-:Y:S01]  /*88f0*/  ULOP3.LUT UR38, UR38, UR6, URZ, 0x3c, !UPT ;  /* 0x0000000626267292 */ /* 0x000fe2000f8e3c3f */
[----:B-1--4-:R-:W-:Y:S11]  /*8900*/  @!P0 BRA `(.L_x_4013) ;  /* 0x0000000000048947 */ /* 0x012ff60003800000 */
[----:B------:R-:W-:Y:S01]  /*8910*/  BPT.TRAP 0x1 ;  /* 0x000000040000795c */ /* 0x000fe20000300000 */
.L_x_4013:
[----:B------:R-:W-:Y:S01]  /*8920*/  ULEA UR25, UR39, UR48, 0x3 ;  /* 0x0000003027197291 */ /* 0x000fe2000f8e183f */
[----:B------:R-:W-:-:S04]  /*8930*/  MOV R9, UR38 ;  /* 0x0000002600097c02 */ /* 0x000fc80008000f00 */
[----:B------:R-:W-:-:S04]  /*8940*/  SHF.L.U32 R9, R9, 0x1f, RZ ;  /* 0x0000001f09097819 */ /* 0x000fc800000006ff */
[----:B------:R1:W4:Y:S01]  /*8950*/  SYNCS.PHASECHK.TRANS64.TRYWAIT P3, [UR25+0x28c30], R9 ;  /* 0x028c3009ff0075a7 */ /* 0x0003220008060159 */
[----:B------:R-:W-:Y:S05]  /*8960*/  @!P0 BRA `(.L_x_4014) ;  /* 0x0000000000048947 */ /* 0x000fea0003800000 */
[----:B------:R-:W-:Y:S01]  /*8970*/  BPT.TRAP 0x1 ;  /* 0x000000040000795c */ /* 0x000fe20000300000 */
.L_x_4014:
[----:B----4-:R-:W-:Y:S05]  /*8980*/  @P3 BRA `(.L_x_4015) ;  /* 0x0000000000083947 */ /* 0x010fea0003800000 */
[----:B------:R-:W4:Y:S02]  /*8990*/  SYNCS.PHASECHK.TRANS64.TRYWAIT P3, [UR25+0x28c30], R9 ;  /* 0x028c3009ff0075a7 */ /* 0x000f240008060159 */
[----:B----4-:R-:W-:Y:S05]  /*89a0*/  @!P3 BRA `(.L_x_4016) ;  /* 0x0000009c00acb947 */ /* 0x010fea0003800000 */
.L_x_4015:
[----:B------:R-:W-:Y:S01]  /*89b0*/  R2UR UR18, R0 ;  /* 0x00000000001272ca */ /* 0x000fe200000e0000 */
[----:B--2---:R-:W-:Y:S01]  /*89c0*/  WARPGROUP.ARRIVE ;  /* 0x00000000000079c5 */ /* 0x004fe20000000000 */
[----:B------:R-:W-:Y:S01]  /*89d0*/  UMOV UR19, 0x40000040 ;  /* 0x4000004000137882 */ /* 0x000fe20000000000 */
[----:B------:R-:W-:Y:S01]  /*89e0*/  UMOV UR7, 0x40000040 ;  /* 0x4000004000077882 */ /* 0x000fe20000000000 */
[----:B------:R-:W-:Y:S01]  /*89f0*/  UMOV UR11, 0x40000040 ;  /* 0x40000040000b7882 */ /* 0x000fe20000000000 */
[----:B------:R-:W-:-:S08]  /*8a00*/  UMOV UR15, 0x40000040 ;  /* 0x40000040000f7882 */ /* 0x000fd00000000000 */
[----:B------:R-:W-:-:S04]  /*8a10*/  ULEA UR18, UR39, UR18, 0x9 ;  /* 0x0000001227127291 */ /* 0x000fc8000f8e483f */
[----:B------:R-:W-:Y:S02]  /*8a20*/  UIADD3 UR6, UR18, 0x2, URZ ;  /* 0x0000000212067890 */ /* 0x000fe4000fffe03f */
[----:B------:R-:W-:Y:S02]  /*8a30*/  UIADD3 UR10, UR18, 0x4, URZ ;  /* 0x00000004120a7890 */ /* 0x000fe4000fffe03f */
[----:B------:R-:W-:Y:S02]  /*8a40*/  UIADD3 UR14, UR18, 0x6, URZ ;  /* 0x00000006120e7890 */ /* 0x000fe4000fffe03f */
[----:B------:R-:W-:Y:S03]  /*8a50*/  HGMMA.64x64x16.F32.BF16 R152, gdesc[UR16], RZ, !UPT, gsb0 ;  /* 0x00e00000109879f0 */ /* 0x000fe6000c0018ff */
[----:B------:R-:W-:Y:S02]  /*8a60*/  WARPGROUP.DEPBAR.LE gsb0, 0x0 ;  /* 0x00008000000079c5 */ /* 0x000fe40000010000 */
[----:B------:R-:W-:-:S06]  /*8a70*/  WARPGROUP.ARRIVE ;  /* 0x00000000000079c5 */ /* 0x000fcc0000000000 */
[----:B------:R-:W-:Y:S03]  /*8a80*/  HGMMA.64x64x16.F32.BF16 R152, gdesc[UR4], R152, gsb0 ;  /* 0x00e00000049879f0 */ /* 0x000fe60008001898 */
[----:B------:R-:W-:Y:S02]  /*8a90*/  WARPGROUP.DEPBAR.LE gsb0, 0x0 ;  /* 0x00008000000079c5 */ /* 0x000fe40000010000 */
[----:B------:R-:W-:-:S06]  /*8aa0*/  WARPGROUP.ARRIVE ;  /* 0x00000000000079c5 */ /* 0x000fcc0000000000 */
[----:B------:R-:W-:Y:S01]  /*8ab0*/  HGMMA.64x64x16.F32.BF16 R152, gdesc[UR8], R152, gsb0 ;  /* 0x00e00000089879f0 */ /* 0x000fe20008001898 */
[----:B------:R-:W-:Y:S02]  /*8ac0*/  UMOV UR10, UR22 ;  /* 0x00000016000a7c82 */ /* 0x000fe40008000000 */
[----:B------:R-:W-:Y:S02]  /*8ad0*/  WARPGROUP.DEPBAR.LE gsb0, 0x0 ;  /* 0x00008000000079c5 */ /* 0x000fe40000010000 */
[----:B------:R-:W-:-:S06]  /*8ae0*/  WARPGROUP.ARRIVE ;  /* 0x00000000000079c5 */ /* 0x000fcc0000000000 */
[----:B------:R-:W-:Y:S03]  /*8af0*/  HGMMA.64x64x16.F32.BF16 R152, gdesc[UR12], R152, gsb0 ;  /* 0x00e000000c9879f0 */ /* 0x000fe60008001898 */
[----:B------:R-:W-:Y:S02]  /*8b00*/  WARPGROUP.DEPBAR.LE gsb0, 0x0 ;  /* 0x00008000000079c5 */ /* 0x000fe40000010000 */
[----:B------:R-:W-:Y:S01]  /*8b10*/  FMUL.FTZ R21, R152, UR24 ;  /* 0x0000001898157c20 */ /* 0x000fe20008410000 */
[----:B----4-:R-:W-:Y:S01]  /*8b20*/  FMUL.FTZ R8, R153, UR24 ;  /* 0x0000001899087c20 */ /* 0x010fe20008410000 */
[----:B------:R-:W-:Y:S01]  /*8b30*/  FMUL.FTZ R152, R156, UR24 ;  /* 0x000000189c987c20 */ /* 0x000fe20008410000 */
[----:B------:R-:W-:Y:S01]  /*8b40*/  FMUL.FTZ R153, R157, UR24 ;  /* 0x000000189d997c20 */ /* 0x000fe20008410000 */
[----:B------:R-:W-:Y:S01]  /*8b50*/  FMUL.FTZ R12, R154, UR24 ;  /* 0x000000189a0c7c20 */ /* 0x000fe20008410000 */
[----:B------:R-:W-:Y:S01]  /*8b60*/  FMUL.FTZ R154, R160, UR24 ;  /* 0x00000018a09a7c20 */ /* 0x000fe20008410000 */
[----:B------:R-:W2:Y:S01]  /*8b70*/  MUFU.TANH R21, R21 ;  /* 0x0000001500157308 */ /* 0x000ea20000002400 */
[----:B---3--:R-:W-:Y:S01]  /*8b80*/  FMUL.FTZ R13, R155, UR24 ;  /* 0x000000189b0d7c20 */ /* 0x008fe20008410000 */
        /* <DEDUP_REMOVED lines=25> */
[----:B------:R-:W-:-:S05]  /*8d20*/  FMUL.FTZ R177, R183, UR24 ;  /* 0x00000018b7b17c20 */ /* 0x000fca0008410000 */
[----:B------:R-:W3:Y:S01]  /*8d30*/  MUFU.TANH R154, R154 ;  /* 0x0000009a009a7308 */ /* 0x000ee20000002400 */
[----:B----4-:R-:W-:-:S07]  /*8d40*/  FMNMX.FTZ R168, R152, R7, !PT ;  /* 0x0000000798a87209 */ /* 0x010fce0007810000 */
[----:B------:R-:W4:Y:S01]  /*8d50*/  MUFU.TANH R155, R155 ;  /* 0x0000009b009b7308 */ /* 0x000f220000002400 */
[----:B--2---:R-:W-:-:S07]  /*8d60*/  FMNMX.FTZ R7, R153, R168, !PT ;  /* 0x000000a899077209 */ /* 0x004fce0007810000 */
[----:B------:R-:W2:Y:S01]  /*8d70*/  MUFU.TANH R156, R156 ;  /* 0x0000009c009c7308 */ /* 0x000ea20000002400 */
[----:B---3--:R-:W-:-:S07]  /*8d80*/  FMNMX.FTZ R168, R154, R7, !PT ;  /* 0x000000079aa87209 */ /* 0x008fce0007810000 */
[----:B------:R-:W3:Y:S01]  /*8d90*/  MUFU.TANH R157, R157 ;  /* 0x0000009d009d7308 */ /* 0x000ee20000002400 */
[----:B----4-:R-:W-:Y:S01]  /*8da0*/  FMNMX.FTZ R7, R155, R168, !PT ;  /* 0x000000a89b077209 */ /* 0x010fe20007810000 */
[----:B------:R-:W-:-:S06]  /*8db0*/  FMUL.FTZ R168, R180, UR24 ;  /* 0x00000018b4a87c20 */ /* 0x000fcc0008410000 */
        /* <DEDUP_REMOVED lines=19> */
[----:B--2---:R-:W-:Y:S01]  /*8ef0*/  FMNMX.FTZ R7, R169, R172, !PT ;  /* 0x000000aca9077209 */ /* 0x004fe20007810000 */
[----:B------:R-:W-:Y:S01]  /*8f00*/  FMUL.FTZ R172, R174, UR24 ;  /* 0x00000018aeac7c20 */ /* 0x000fe20008410000 */
[----:B------:R-:W-:-:S03]  /*8f10*/  FMUL.FTZ R174, R179, UR24 ;  /* 0x00000018b3ae7c20 */ /* 0x000fc60008410000 */
[----:B------:R-:W2:Y:S02]  /*8f20*/  SHFL.BFLY PT, R176, R7, 0x2, 0x1f ;  /* 0x0c401f0007b07f89 */ /* 0x000ea400000e0000 */
[----:B------:R-:W5:Y:S08]  /*8f30*/  MUFU.TANH R14, R14 ;  /* 0x0000000e000e7308 */ /* 0x000f700000002400 */
[----:B------:R-:W1:Y:S08]  /*8f40*/  MUFU.TANH R15, R15 ;  /* 0x0000000f000f7308 */ /* 0x000e700000002400 */
[----:B------:R-:W1:Y:S01]  /*8f50*/  MUFU.TANH R162, R162 ;  /* 0x000000a200a27308 */ /* 0x000e620000002400 */
[----:B--2---:R-:W-:-:S02]  /*8f60*/  FMNMX.FTZ R180, R7, R176, !PT ;  /* 0x000000b007b47209 */ /* 0x004fc40007810000 */
[----:B---3--:R-:W-:-:S05]  /*8f70*/  FMNMX.FTZ R176, R12, R11, !PT ;  /* 0x0000000b0cb07209 */ /* 0x008fca0007810000 */
[----:B------:R-:W2:Y:S01]  /*8f80*/  MUFU.TANH R163, R163 ;  /* 0x000000a300a37308 */ /* 0x000ea20000002400 */
[----:B------:R-:W3:Y:S01]  /*8f90*/  SHFL.BFLY PT, R181, R180, 0x1, 0x1f ;  /* 0x0c201f00b4b57f89 */ /* 0x000ee200000e0000 */
[----:B----4-:R-:W-:Y:S01]  /*8fa0*/  FMNMX.FTZ R7, R13, R176, !PT ;  /* 0x000000b00d077209 */ /* 0x010fe20007810000 */
[----:B------:R-:W-:-:S03]  /*8fb0*/  FMUL.FTZ R176, R182, UR24 ;  /* 0x00000018b6b07c20 */ /* 0x000fc60008410000 */
[----:B-----5:R-:W-:Y:S02]  /*8fc0*/  FMNMX.FTZ R178, R14, R7, !PT ;  /* 0x000000070eb27209 */ /* 0x020fe40007810000 */
[----:B------:R-:W4:Y:S02]  /*8fd0*/  MUFU.TANH R166, R166 ;  /* 0x000000a600a67308 */ /* 0x000f240000002400 */
[----:B-1----:R-:W-:-:S04]  /*8fe0*/  FMNMX.FTZ R7, R15, R178, !PT ;  /* 0x000000b20f077209 */ /* 0x002fc80007810000 */
[----:B------:R-:W-:Y:S02]  /*8ff0*/  FMNMX.FTZ R178, R162, R7, !PT ;  /* 0x00000007a2b27209 */ /* 0x000fe40007810000 */
[----:B------:R-:W1:Y:S02]  /*9000*/  MUFU.TANH R167, R167 ;  /* 0x000000a700a77308 */ /* 0x000e640000002400 */
[----:B--2---:R-:W-:-:S06]  /*9010*/  FMNMX.FTZ R179, R163, R178, !PT ;  /* 0x000000b2a3b37209 */ /* 0x004fcc0007810000 */
[----:B------:R-:W2:Y:S01]  /*9020*/  MUFU.TANH R170, R170 ;  /* 0x000000aa00aa7308 */ /* 0x000ea20000002400 */
[----:B---3--:R-:W-:-:S05]  /*9030*/  FMNMX.FTZ R7, R180, R181, !PT ;  /* 0x000000b5b4077209 */ /* 0x008fca0007810000 */
[C---:B------:R-:W-:Y:S02]  /*9040*/  FADD.FTZ R178, -R7.reuse, R20 ;  /* 0x0000001407b27221 */ /* 0x040fe40000010100 */
[----:B------:R-:W3:Y:S01]  /*9050*/  MUFU.TANH R171, R171 ;  /* 0x000000ab00ab7308 */ /* 0x000ee20000002400 */
[----:B----4-:R-:W-:Y:S01]  /*9060*/  FMNMX.FTZ R20, R166, R179, !PT ;  /* 0x000000b3a6147209 */ /* 0x010fe20007810000 */
[----:B------:R-:W-:Y:S01]  /*9070*/  FMUL.FTZ R193, R7, UR10 ;  /* 0x0000000a07c17c20 */ /* 0x000fe20008410000 */
[----:B------:R-:W-:Y:S02]  /*9080*/  FMUL.FTZ R179, R178, UR10 ;  /* 0x0000000ab2b37c20 */ /* 0x000fe40008410000 */
[----:B-1----:R-:W-:Y:S01]  /*9090*/  FMNMX.FTZ R181, R167, R20, !PT ;  /* 0x00000014a7b57209 */ /* 0x002fe20007810000 */
        /* <DEDUP_REMOVED lines=13> */
[--C-:B------:R-:W-:Y:S01]  /*9170*/  FFMA.FTZ R159, R160, UR10, -R193.reuse ;  /* 0x0000000aa09f7c23 */ /* 0x100fe200080108c1 */
[--C-:B------:R-:W-:Y:S01]  /*9180*/  FFMA.FTZ R196, R169, UR10, -R193.reuse ;  /* 0x0000000aa9c47c23 */ /* 0x100fe200080108c1 */
[----:B------:R-:W-:-:S03]  /*9190*/  FFMA.FTZ R164, R164, UR10, -R193 ;  /* 0x0000000aa4a47c23 */ /* 0x000fc600080108c1 */
[----:B------:R-:W3:Y:S01]  /*91a0*/  MUFU.TANH R173, R173 ;  /* 0x000000ad00ad7308 */ /* 0x000ee20000002400 */
[----:B-1----:R-:W-:Y:S01]  /*91b0*/  FMNMX.FTZ R178, R172, R21, !PT ;  /* 0x00000015acb27209 */ /* 0x002fe20007810000 */
[----:B------:R-:W-:-:S06]  /*91c0*/  FFMA.FTZ R21, R8, UR10, -R193 ;  /* 0x0000000a08157c23 */ /* 0x000fcc00080108c1 */
[----:B------:R-:W1:Y:S01]  /*91d0*/  MUFU.TANH R174, R174 ;  /* 0x000000ae00ae7308 */ /* 0x000e620000002400 */
[----:B--2---:R-:W-:-:S07]  /*91e0*/  FMNMX.FTZ R178, R175, R178, !PT ;  /* 0x000000b2afb27209 */ /* 0x004fce0007810000 */
[----:B------:R-:W2:Y:S01]  /*91f0*/  MUFU.TANH R176, R176 ;  /* 0x000000b000b07308 */ /* 0x000ea20000002400 */
[----:B---3--:R-:W-:Y:S01]  /*9200*/  FMNMX.FTZ R181, R173, R178, !PT ;  /* 0x000000b2adb57209 */ /* 0x008fe20007810000 */
[----:B------:R-:W-:-:S06]  /*9210*/  FFMA.FTZ R178, R152, UR10, -R193 ;  /* 0x0000000a98b27c23 */ /* 0x000fcc00080108c1 */
[----:B------:R-:W3:Y:S01]  /*9220*/  MUFU.TANH R177, R177 ;  /* 0x000000b100b17308 */ /* 0x000ee20000002400 */
[----:B-1----:R-:W-:-:S07]  /*9230*/  FMNMX.FTZ R181, R174, R181, !PT ;  /* 0x000000b5aeb57209 */ /* 0x002fce0007810000 */
[----:B------:R-:W1:Y:S01]  /*9240*/  MUFU.EX2 R179, R179 ;  /* 0x000000b300b37308 */ /* 0x000e620000000800 */
[----:B--2---:R-:W-:Y:S01]  /*9250*/  FMNMX.FTZ R8, R176, R181, !PT ;  /* 0x000000b5b0087209 */ /* 0x004fe20007810000 */
[----:B------:R-:W-:-:S06]  /*9260*/  FFMA.FTZ R181, R156, UR10, -R193 ;  /* 0x0000000a9cb57c23 */ /* 0x000fcc00080108c1 */
[----:B------:R2:W4:Y:S01]  /*9270*/  MUFU.EX2 R20, R180 ;  /* 0x000000b400147308 */ /* 0x0005220000000800 */
[----:B---3--:R-:W-:-:S05]  /*9280*/  FMNMX.FTZ R8, R177, R8, !PT ;  /* 0x00000008b1087209 */ /* 0x008fca0007810000 */
[----:B------:R-:W3:Y:S02]  /*9290*/  SHFL.BFLY PT, R183, R8, 0x2, 0x1f ;  /* 0x0c401f0008b77f89 */ /* 0x000ee400000e0000 */
[----:B------:R-:W5:Y:S01]  /*92a0*/  MUFU.EX2 R21, R21 ;  /* 0x0000001500157308 */ /* 0x000f620000000800 */
[----:B--2---:R-:W-:Y:S01]  /*92b0*/  FFMA.FTZ R180, R154, UR10, -R193 ;  /* 0x0000000a9ab47c23 */ /* 0x004fe200080108c1 */
[-C--:B-1----:R-:W-:Y:S01]  /*92c0*/  FMUL.FTZ R24, R24, R179.reuse ;  /* 0x000000b318187220 */ /* 0x082fe20000410000 */
[-C--:B------:R-:W-:Y:S01]  /*92d0*/  FMUL.FTZ R25, R25, R179.reuse ;  /* 0x000000b319197220 */ /* 0x080fe20000410000 */
[-C--:B------:R-:W-:Y:S01]  /*92e0*/  FMUL.FTZ R28, R28, R179.reuse ;  /* 0x000000b31c1c7220 */ /* 0x080fe20000410000 */
[-C--:B------:R-:W-:Y:S01]  /*92f0*/  FMUL.FTZ R29, R29, R179.reuse ;  /* 0x000000b31d1d7220 */ /* 0x080fe20000410000 */
[-C--:B------:R-:W-:Y:S01]  /*9300*/  FMUL.FTZ R32, R32, R179.reuse ;  /* 0x000000b320207220 */ /* 0x080fe20000410000 */
[-C--:B------:R-:W-:Y:S01]  /*9310*/  FMUL.FTZ R33, R33, R179.reuse ;  /* 0x000000b321217220 */ /* 0x080fe20000410000 */
[----:B------:R-:W1:Y:S01]  /*9320*/  MUFU.EX2 R178, R178 ;  /* 0x000000b200b27308 */ /* 0x000e620000000800 */
[----:B----4-:R-:W-:Y:S01]  /*9330*/  FFMA.FTZ R4, R179, R4, R20 ;  /* 0x00000004b3047223 */ /* 0x010fe20000010014 */
[-C--:B------:R-:W-:Y:S01]  /*9340*/  FMUL.FTZ R36, R36, R179.reuse ;  /* 0x000000b324247220 */ /* 0x080fe20000410000 */
[-C--:B------:R-:W-:Y:S01]  /*9350*/  FMUL.FTZ R37, R37, R179.reuse ;  /* 0x000000b325257220 */ /* 0x080fe20000410000 */
        /* <DEDUP_REMOVED lines=9> */
[----:B------:R-:W-:Y:S01]  /*93f0*/  FMUL.FTZ R56, R56, R179 ;  /* 0x000000b338387220 */ /* 0x000fe20000410000 */
[----:B---3--:R-:W-:Y:S01]  /*9400*/  FMNMX.FTZ R183, R8, R183, !PT ;  /* 0x000000b708b77209 */ /* 0x008fe20007810000 */
[-C--:B------:R-:W-:Y:S01]  /*9410*/  FMUL.FTZ R57, R57, R179.reuse ;  /* 0x000000b339397220 */ /* 0x080fe20000410000 */
[----:B------:R-:W-:Y:S01]  /*9420*/  MUFU.EX2 R180, R180 ;  /* 0x000000b400b47308 */ /* 0x000fe20000000800 */
[-C--:B------:R-:W-:Y:S01]  /*9430*/  FMUL.FTZ R60, R60, R179.reuse ;  /* 0x000000b33c3c7220 */ /* 0x080fe20000410000 */
[-C--:B------:R-:W-:Y:S01]  /*9440*/  FMUL.FTZ R61, R61, R179.reuse ;  /* 0x000000b33d3d7220 */ /* 0x080fe20000410000 */
[----:B------:R-:W3:Y:S01]  /*9450*/  SHFL.BFLY PT, R8, R183, 0x1, 0x1f ;  /* 0x0c201f00b7087f89 */ /* 0x000ee200000e0000 */
        /* <DEDUP_REMOVED lines=23> */
[----:B---3--:R-:W-:Y:S01]  /*95d0*/  FMNMX.FTZ R8, R183, R8, !PT ;  /* 0x00000008b7087209 */ /* 0x008fe20007810000 */
[-C--:B------:R-:W-:Y:S01]  /*95e0*/  FMUL.FTZ R104, R104, R179.reuse ;  /* 0x000000b368687220 */ /* 0x080fe20000410000 */
[-C--:B------:R-:W-:Y:S01]  /*95f0*/  FMUL.FTZ R105, R105, R179.reuse ;  /* 0x000000b369697220 */ /* 0x080fe20000410000 */
[-C--:B------:R-:W-:Y:S01]  /*9600*/  FMUL.FTZ R108, R108, R179.reuse ;  /* 0x000000b36c6c7220 */ /* 0x080fe20000410000 */
[-C--:B------:R-:W-:Y:S01]  /*9610*/  FMUL.FTZ R109, R109, R179.reuse ;  /* 0x000000b36d6d7220 */ /* 0x080fe20000410000 */
[C---:B------:R-:W-:Y:S01]  /*9620*/  FADD.FTZ R11, -R8.reuse, R11 ;  /* 0x0000000b080b7221 */ /* 0x040fe20000010100 */
[----:B------:R-:W-:Y:S01]  /*9630*/  FMUL.FTZ R156, R8, UR10 ;  /* 0x0000000a089c7c20 */ /* 0x000fe20008410000 */
[----:B------:R-:W-:Y:S01]  /*9640*/  MUFU.EX2 R157, R157 ;  /* 0x0000009d009d7308 */ /* 0x000fe20000000800 */
[----:B------:R-:W-:Y:S01]  /*9650*/  FMUL.FTZ R112, R112, R179 ;  /* 0x000000b370707220 */ /* 0x000fe20000410000 */
[----:B------:R-:W-:Y:S01]  /*9660*/  FMUL.FTZ R168, R11, UR10 ;  /* 0x0000000a0ba87c20 */ /* 0x000fe20008410000 */
[--C-:B------:R-:W-:Y:S01]  /*9670*/  FFMA.FTZ R11, R12, UR10, -R156.reuse ;  /* 0x0000000a0c0b7c23 */ /* 0x100fe2000801089c */
[--C-:B------:R-:W-:Y:S01]  /*9680*/  FFMA.FTZ R12, R13, UR10, -R156.reuse ;  /* 0x0000000a0d0c7c23 */ /* 0x100fe2000801089c */
[--C-:B------:R-:W-:Y:S01]  /*9690*/  FFMA.FTZ R13, R14, UR10, -R156.reuse ;  /* 0x0000000a0e0d7c23 */ /* 0x100fe2000801089c */
[--C-:B------:R-:W-:Y:S01]  /*96a0*/  FFMA.FTZ R202, R171, UR10, -R156.reuse ;  /* 0x0000000aabca7c23 */ /* 0x100fe2000801089c */
[----:B------:R-:W-:Y:S01]  /*96b0*/  IMAD.MOV R171, RZ, RZ, -R17 ;  /* 0x000000ffffab7224 */ /* 0x000fe200078e0a11 */
[----:B------:R-:W-:Y:S01]  /*96c0*/  MUFU.EX2 R168, R168 ;  /* 0x000000a800a87308 */ /* 0x000fe20000000800 */
[--C-:B------:R-:W-:Y:S01]  /*96d0*/  FFMA.FTZ R14, R15, UR10, -R156.reuse ;  /* 0x0000000a0f0e7c23 */ /* 0x100fe2000801089c */
[--C-:B------:R-:W-:Y:S01]  /*96e0*/  FFMA.FTZ R15, R162, UR10, -R156.reuse ;  /* 0x0000000aa20f7c23 */ /* 0x100fe2000801089c */
[--C-:B------:R-:W-:Y:S01]  /*96f0*/  FFMA.FTZ R200, R167, UR10, -R156.reuse ;  /* 0x0000000aa7c87c23 */ /* 0x100fe2000801089c */
[----:B------:R-:W-:Y:S01]  /*9700*/  ISETP.NE.AND P3, PT, R2, R171, PT ;  /* 0x000000ab0200720c */ /* 0x000fe20003f65270 */
[----:B------:R-:W-:Y:S01]  /*9710*/  FFMA.FTZ R171, R173, UR10, -R156 ;  /* 0x0000000aadab7c23 */ /* 0x000fe2000801089c */
[----:B-----5:R-:W-:Y:S01]  /*9720*/  FADD.FTZ R173, R21, R4 ;  /* 0x0000000415ad7221 */ /* 0x020fe20000010000 */
[--C-:B------:R-:W-:Y:S01]  /*9730*/  FFMA.FTZ R198, R163, UR10, -R156.reuse ;  /* 0x0000000aa3c67c23 */ /* 0x100fe2000801089c */
[----:B------:R-:W3:Y:S01]  /*9740*/  MUFU.EX2 R11, R11 ;  /* 0x0000000b000b7308 */ /* 0x000ee20000000800 */
[--C-:B------:R-:W-:Y:S01]  /*9750*/  FFMA.FTZ R167, R170, UR10, -R156.reuse ;  /* 0x0000000aaaa77c23 */ /* 0x100fe2000801089c */
[----:B------:R-:W-:Y:S01]  /*9760*/  MOV R170, UR25 ;  /* 0x0000001900aa7c02 */ /* 0x000fe20008000f00 */
[----:B-1----:R-:W-:Y:S01]  /*9770*/  FADD.FTZ R4, R178, R173 ;  /* 0x000000adb2047221 */ /* 0x002fe20000010000 */
[--C-:B------:R-:W-:Y:S01]  /*9780*/  FFMA.FTZ R163, R166, UR10, -R156.reuse ;  /* 0x0000000aa6a37c23 */ /* 0x100fe2000801089c */
[----:B------:R-:W-:Y:S01]  /*9790*/  FFMA.FTZ R169, R172, UR10, -R156 ;  /* 0x0000000aaca97c23 */ /* 0x000fe2000801089c */
[----:B------:R-:W-:Y:S01]  /*97a0*/  @!P1 IADD3 R152, R170, 0x28c40, RZ ;  /* 0x00028c40aa989810 */ /* 0x000fe20007ffe0ff */
[----:B--2---:R-:W-:Y:S01]  /*97b0*/  FADD.FTZ R173, R153, R4 ;  /* 0x0000000499ad7221 */ /* 0x004fe20000010000 */
[----:B------:R-:W1:Y:S01]  /*97c0*/  MUFU.EX2 R12, R12 ;  /* 0x0000000c000c7308 */ /* 0x000e620000000800 */
[----:B------:R-:W-:Y:S01]  /*97d0*/  FFMA.FTZ R172, R175, UR10, -R156 ;  /* 0x0000000aafac7c23 */ /* 0x000fe2000801089c */
[----:B------:R-:W-:Y:S01]  /*97e0*/  @!P1 PRMT R152, RZ, 0x654, R152 ;  /* 0x00000654ff989816 */ /* 0x000fe20000000098 */
[----:B------:R-:W-:-:S02]  /*97f0*/  IMAD.U32 R175, RZ, RZ, UR23 ;  /* 0x00000017ffaf7e24 */ /* 0x000fc4000f8e00ff */
[--C-:B------:R-:W-:Y:S01]  /*9800*/  FFMA.FTZ R174, R174, UR10, -R156.reuse ;  /* 0x0000000aaeae7c23 */ /* 0x100fe2000801089c */
[----:B------:R-:W-:Y:S01]  /*9810*/  FFMA.FTZ R176, R176, UR10, -R156 ;  /* 0x0000000ab0b07c23 */ /* 0x000fe2000801089c */
[----:B------:R2:W-:Y:S01]  /*9820*/  @!P1 SYNCS.ARRIVE.TRANS64.RED.A1T0 RZ, [R152+URZ], RZ ;  /* 0x000000ff98ff99a7 */ /* 0x0005e2000810043f */
[----:B------:R-:W-:Y:S01]  /*9830*/  @!P3 IMAD R154, R175, 0x40, R16 ;  /* 0x00000040af9ab824 */ /* 0x000fe200078e0210 */
[----:B------:R-:W4:Y:S01]  /*9840*/  MUFU.EX2 R13, R13 ;  /* 0x0000000d000d7308 */ /* 0x000f220000000800 */
[----:B---3--:R-:W-:Y:S01]  /*9850*/  FFMA.FTZ R3, R168, R3, R11 ;  /* 0x00000003a8037223 */ /* 0x008fe2000001000b */
[----:B------:R-:W-:Y:S01]  /*9860*/  FFMA.FTZ R177, R177, UR10, -R156 ;  /* 0x0000000ab1b17c23 */ /* 0x000fe2000801089c */
[----:B------:R-:W-:Y:S01]  /*9870*/  F2FP.BF16.F32.PACK_AB R156, R155, R180 ;  /* 0x000000b49b9c723e */ /* 0x000fe200000010ff */
[----:B------:R-:W-:Y:S01]  /*9880*/  FMUL.FTZ R113, R113, R179 ;  /* 0x000000b371717220 */ /* 0x000fe20000410000 */
[----:B------:R-:W-:Y:S01]  /*9890*/  @!P3 LEA R154, R154, UR48, 0x2 ;  /* 0x000000309a9abc11 */ /* 0x000fe2000f8e10ff */
[----:B--2---:R-:W-:Y:S01]  /*98a0*/  FADD.FTZ R152, R180, R173 ;  /* 0x000000adb4987221 */ /* 0x004fe20000010000 */
[----:B------:R-:W-:Y:S01]  /*98b0*/  F2FP.BF16.F32.PACK_AB R158, R182, R181 ;  /* 0x000000b5b69e723e */ /* 0x000fe200000010ff */
[----:B------:R-:W2:Y:S01]  /*98c0*/  MUFU.EX2 R14, R14 ;  /* 0x0000000e000e7308 */ /* 0x000ea20000000800 */
[----:B-1----:R-:W-:Y:S01]  /*98d0*/  FADD.FTZ R4, R12, R3 ;  /* 0x000000030c047221 */ /* 0x002fe20000010000 */
[----:B------:R-:W-:Y:S01]  /*98e0*/  FADD.FTZ R152, R155, R152 ;  /* 0x000000989b987221 */ /* 0x000fe20000010000 */
[----:B------:R-:W-:Y:S01]  /*98f0*/  @!P3 STS [R154+0x28800], R179 ;  /* 0x028800b39a00b388 */ /* 0x000fe20000000800 */
[-C--:B------:R-:W-:Y:S01]  /*9900*/  FMUL.FTZ R116, R116, R179.reuse ;  /* 0x000000b374747220 */ /* 0x080fe20000410000 */
[-C--:B------:R-:W-:Y:S01]  /*9910*/  FMUL.FTZ R117, R117, R179.reuse ;  /* 0x000000b375757220 */ /* 0x080fe20000410000 */
[----:B------:R-:W-:Y:S01]  /*9920*/  FADD.FTZ R173, R181, R152 ;  /* 0x00000098b5ad7221 */ /* 0x000fe20000010000 */
[----:B------:R1:W-:Y:S01]  /*9930*/  @!P3 STS [R154+0x28820], R168 ;  /* 0x028820a89a00b388 */ /* 0x0003e20000000800 */
[----:B------:R-:W3:Y:S01]  /*9940*/  MUFU.EX2 R15, R15 ;  /* 0x0000000f000f7308 */ /* 0x000ee20000000800 */
[----:B----4-:R-:W-:Y:S01]  /*9950*/  FADD.FTZ R3, R13, R4 ;  /* 0x000000040d037221 */ /* 0x010fe20000010000 */
[----:B------:R-:W-:Y:S01]  /*9960*/  FADD.FTZ R152, R182, R173 ;  /* 0x000000adb6987221 */ /* 0x000fe20000010000 */
[-C--:B------:R-:W-:Y:S01]  /*9970*/  FMUL.FTZ R120, R120, R179.reuse ;  /* 0x000000b378787220 */ /* 0x080fe20000410000 */
[-C--:B------:R-:W-:Y:S01]  /*9980*/  FMUL.FTZ R121, R121, R179.reuse ;  /* 0x000000b379797220 */ /* 0x080fe20000410000 */
[-C--:B------:R-:W-:Y:S01]  /*9990*/  FMUL.FTZ R124, R124, R179.reuse ;  /* 0x000000b37c7c7220 */ /* 0x080fe20000410000 */
[----:B------:R-:W-:Y:S01]  /*99a0*/  FADD.FTZ R173, R157, R152 ;  /* 0x000000989dad7221 */ /* 0x000fe20000010000 */
[-C--:B------:R-:W-:Y:S01]  /*99b0*/  FMUL.FTZ R125, R125, R179.reuse ;  /* 0x000000b37d7d7220 */ /* 0x080fe20000410000 */
[----:B------:R-:W4:Y:S01]  /*99c0*/  MUFU.EX2 R198, R198 ;  /* 0x000000c600c67308 */ /* 0x000f220000000800 */
[----:B--2---:R-:W-:Y:S01]  /*99d0*/  FADD.FTZ R4, R14, R3 ;  /* 0x000000030e047221 */ /* 0x004fe20000010000 */
[----:B-1----:R-:W-:Y:S01]  /*99e0*/  F2FP.BF16.F32.PACK_AB R154, R153, R178 ;  /* 0x000000b2999a723e */ /* 0x002fe200000010ff */
[----:B------:R-:W-:Y:S01]  /*99f0*/  FMUL.FTZ R128, R128, R179 ;  /* 0x000000b380807220 */ /* 0x000fe20000410000 */
[----:B------:R-:W-:Y:S01]  /*9a00*/  F2FP.BF16.F32.PACK_AB R153, R12, R11 ;  /* 0x0000000b0c99723e */ /* 0x000fe200000010ff */
[----:B------:R-:W-:Y:S01]  /*9a10*/  FMUL.FTZ R129, R129, R179 ;  /* 0x000000b381817220 */ /* 0x000fe20000410000 */
[----:B------:R-:W-:Y:S01]  /*9a20*/  F2FP.BF16.F32.PACK_AB R155, R14, R13 ;  /* 0x0000000d0e9b723e */ /* 0x000fe200000010ff */
[-C--:B------:R-:W-:Y:S01]  /*9a30*/  FMUL.FTZ R132, R132, R179.reuse ;  /* 0x000000b384847220 */ /* 0x080fe20000410000 */
[----:B------:R-:W1:Y:S01]  /*9a40*/  MUFU.EX2 R163, R163 ;  /* 0x000000a300a37308 */ /* 0x000e620000000800 */
[----:B---3--:R-:W-:Y:S01]  /*9a50*/  FADD.FTZ R3, R15, R4 ;  /* 0x000000040f037221 */ /* 0x008fe20000010000 */
[-C--:B------:R-:W-:Y:S01]  /*9a60*/  FMUL.FTZ R133, R133, R179.reuse ;  /* 0x000000b385857220 */ /* 0x080fe20000410000 */
[-C--:B------:R-:W-:Y:S01]  /*9a70*/  FMUL.FTZ R136, R136, R179.reuse ;  /* 0x000000b388887220 */ /* 0x080fe20000410000 */
[-C--:B------:R-:W-:Y:S01]  /*9a80*/  FMUL.FTZ R137, R137, R179.reuse ;  /* 0x000000b389897220 */ /* 0x080fe20000410000 */
[-C--:B------:R-:W-:Y:S01]  /*9a90*/  FMUL.FTZ R140, R140, R179.reuse ;  /* 0x000000b38c8c7220 */ /* 0x080fe20000410000 */
[-C--:B------:R-:W-:Y:S01]  /*9aa0*/  FMUL.FTZ R141, R141, R179.reuse ;  /* 0x000000b38d8d7220 */ /* 0x080fe20000410000 */
[-C--:B------:R-:W-:Y:S01]  /*9ab0*/  FMUL.FTZ R144, R144, R179.reuse ;  /* 0x000000b390907220 */ /* 0x080fe20000410000 */
[----:B------:R-:W2:Y:S01]  /*9ac0*/  MUFU.EX2 R200, R200 ;  /* 0x000000c800c87308 */ /* 0x000ea20000000800 */
[----:B----4-:R-:W-:Y:S01]  /*9ad0*/  FADD.FTZ R4, R198, R3 ;  /* 0x00000003c6047221 */ /* 0x010fe20000010000 */
[-C--:B------:R-:W-:Y:S01]  /*9ae0*/  FMUL.FTZ R145, R145, R179.reuse ;  /* 0x000000b391917220 */ /* 0x080fe20000410000 */
[-C--:B------:R-:W-:Y:S01]  /*9af0*/  FMUL.FTZ R148, R148, R179.reuse ;  /* 0x000000b394947220 */ /* 0x080fe20000410000 */
[----:B------:R-:W-:Y:S01]  /*9b00*/  FMUL.FTZ R149, R149, R179 ;  /* 0x000000b395957220 */ /* 0x000fe20000410000 */
        /* <DEDUP_REMOVED lines=23> */
[----:B------:R-:W-:Y:S01]  /*9c80*/  F2FP.BF16.F32.PACK_AB R157, R198, R15 ;  /* 0x0000000fc69d723e */ /* 0x000fe200000010ff */
        /* <DEDUP_REMOVED lines=29> */
[C---:B-1----:R-:W-:Y:S01]  /*9e60*/  FADD.FTZ R173, R194.reuse, R173 ;  /* 0x000000adc2ad7221 */ /* 0x042fe20000010000 */
[----:B------:R-:W-:Y:S01]  /*9e70*/  F2FP.BF16.F32.PACK_AB R162, R194, R159 ;  /* 0x0000009fc2a2723e */ /* 0x000fe200000010ff */
[-C--:B------:R-:W-:Y:S01]  /*9e80*/  FMUL.FTZ R98, R98, R168.reuse ;  /* 0x000000a862627220 */ /* 0x080fe20000410000 */
[----:B------:R-:W-:Y:S01]  /*9e90*/  F2FP.BF16.F32.PACK_AB R159, R200, R163 ;  /* 0x000000a3c89f723e */ /* 0x000fe200000010ff */
[-C--:B------:R-:W-:Y:S01]  /*9ea0*/  FMUL.FTZ R99, R99, R168.reuse ;  /* 0x000000a863637220 */ /* 0x080fe20000410000 */
[-C--:B------:R-:W-:Y:S01]  /*9eb0*/  FMUL.FTZ R102, R102, R168.reuse ;  /* 0x000000a866667220 */ /* 0x080fe20000410000 */
[-C--:B------:R-:W-:Y:S01]  /*9ec0*/  FMUL.FTZ R103, R103, R168.reuse ;  /* 0x000000a867677220 */ /* 0x080fe20000410000 */
[----:B------:R-:W1:Y:S01]  /*9ed0*/  MUFU.EX2 R172, R172 ;  /* 0x000000ac00ac7308 */ /* 0x000e620000000800 */
[----:B--2---:R-:W-:Y:S01]  /*9ee0*/  FADD.FTZ R3, R169, R4 ;  /* 0x00000004a9037221 */ /* 0x004fe20000010000 */
[----:B------:R2:W-:Y:S01]  /*9ef0*/  STSM.16.M88.4 [R18+0x26800], R152 ;  /* 0x0268009812007844 */ /* 0x0005e20000000200 */
[-C--:B------:R-:W-:Y:S01]  /*9f00*/  FMUL.FTZ R106, R106, R168.reuse ;  /* 0x000000a86a6a7220 */ /* 0x080fe20000410000 */
[-C--:B------:R-:W-:Y:S01]  /*9f10*/  FMUL.FTZ R107, R107, R168.reuse ;  /* 0x000000a86b6b7220 */ /* 0x080fe20000410000 */
[-C--:B------:R-:W-:Y:S01]  /*9f20*/  FMUL.FTZ R110, R110, R168.reuse ;  /* 0x000000a86e6e7220 */ /* 0x080fe20000410000 */
[----:B------:R2:W-:Y:S01]  /*9f30*/  STSM.16.M88.4 [R23], R156 ;  /* 0x0000009c17007844 */ /* 0x0005e20000000200 */
[-C--:B------:R-:W-:Y:S01]  /*9f40*/  FMUL.FTZ R111, R111, R168.reuse ;  /* 0x000000a86f6f7220 */ /* 0x080fe20000410000 */
[----:B------:R-:W4:Y:S01]  /*9f50*/  MUFU.EX2 R161, R161 ;  /* 0x000000a100a17308 */ /* 0x000f220000000800 */
        /* <DEDUP_REMOVED lines=11> */
[-C--:B------:R-:W-:Y:S01]  /*a010*/  FMUL.FTZ R127, R127, R168.reuse ;  /* 0x000000a87f7f7220 */ /* 0x080fe20000410000 */
[-C--:B------:R-:W-:Y:S01]  /*a020*/  FMUL.FTZ R130, R130, R168.reuse ;  /* 0x000000a882827220 */ /* 0x080fe20000410000 */
[-C--:B------:R-:W-:Y:S01]  /*a030*/  FMUL.FTZ R131, R131, R168.reuse ;  /* 0x000000a883837220 */ /* 0x080fe20000410000 */
[----:B------:R-:W-:Y:S01]  /*a040*/  FMUL.FTZ R134, R134, R168 ;  /* 0x000000a886867220 */ /* 0x000fe20000410000 */
[----:B------:R-:W1:Y:S01]  /*a050*/  MUFU.EX2 R165, R165 ;  /* 0x000000a500a57308 */ /* 0x000e620000000800 */
[C---:B----4-:R-:W-:Y:S01]  /*a060*/  FADD.FTZ R20, R161.reuse, R20 ;  /* 0x00000014a1147221 */ /* 0x050fe20000010000 */
[----:B------:R-:W-:Y:S01]  /*a070*/  F2FP.BF16.F32.PACK_AB R164, R161, R164 ;  /* 0x000000a4a1a4723e */ /* 0x000fe200000010ff */
[-C--:B------:R-:W-:Y:S01]  /*a080*/  FMUL.FTZ R135, R135, R168.reuse ;  /* 0x000000a887877220 */ /* 0x080fe20000410000 */
[----:B------:R-:W-:Y:S01]  /*a090*/  F2FP.BF16.F32.PACK_AB R161, R202, R167 ;  /* 0x000000a7caa1723e */ /* 0x000fe200000010ff */
[-C--:B------:R-:W-:Y:S01]  /*a0a0*/  FMUL.FTZ R138, R138, R168.reuse ;  /* 0x000000a88a8a7220 */ /* 0x080fe20000410000 */
[-C--:B------:R-:W-:Y:S01]  /*a0b0*/  FMUL.FTZ R139, R139, R168.reuse ;  /* 0x000000a88b8b7220 */ /* 0x080fe20000410000 */
[-C--:B------:R-:W-:Y:S01]  /*a0c0*/  FMUL.FTZ R142, R142, R168.reuse ;  /* 0x000000a88e8e7220 */ /* 0x080fe20000410000 */
[----:B------:R-:W4:Y:S01]  /*a0d0*/  MUFU.EX2 R196, R196 ;  /* 0x000000c400c47308 */ /* 0x000f220000000800 */
[----:B---3--:R-:W-:Y:S01]  /*a0e0*/  FADD.FTZ R3, R171, R4 ;  /* 0x00000004ab037221 */ /* 0x008fe20000010000 */
[----:B------:R2:W-:Y:S01]  /*a0f0*/  STSM.16.M88.4 [R19], R160 ;  /* 0x000000a013007844 */ /* 0x0005e20000000200 */
[-C--:B------:R-:W-:Y:S01]  /*a100*/  FMUL.FTZ R143, R143, R168.reuse ;  /* 0x000000a88f8f7220 */ /* 0x080fe20000410000 */
[-C--:B------:R-:W-:Y:S01]  /*a110*/  FMUL.FTZ R146, R146, R168.reuse ;  /* 0x000000a892927220 */ /* 0x080fe20000410000 */
[-C--:B------:R-:W-:Y:S01]  /*a120*/  FMUL.FTZ R147, R147, R168.reuse ;  /* 0x000000a893937220 */ /* 0x080fe20000410000 */
[-C--:B------:R-:W-:Y:S01]  /*a130*/  FMUL.FTZ R150, R150, R168.reuse ;  /* 0x000000a896967220 */ /* 0x080fe20000410000 */
[----:B------:R-:W-:Y:S01]  /*a140*/  FMUL.FTZ R151, R151, R168 ;  /* 0x000000a897977220 */ /* 0x000fe20000410000 */
[----:B------:R-:W3:Y:S01]  /*a150*/  MUFU.EX2 R174, R174 ;  /* 0x000000ae00ae7308 */ /* 0x000ee20000000800 */
[----:B-1----:R-:W-:-:S07]  /*a160*/  FADD.FTZ R21, R165, R20 ;  /* 0x00000014a5157221 */ /* 0x002fce0000010000 */
[----:B------:R-:W1:Y:S01]  /*a170*/  MUFU.EX2 R176, R176 ;  /* 0x000000b000b07308 */ /* 0x000e620000000800 */
[C---:B----4-:R-:W-:Y:S01]  /*a180*/  F2FP.BF16.F32.PACK_AB R166, R196.reuse, R165 ;  /* 0x000000a5c4a6723e */ /* 0x050fe200000010ff */
[----:B------:R-:W-:-:S06]  /*a190*/  FADD.FTZ R4, R196, R21 ;  /* 0x00000015c4047221 */ /* 0x000fcc0000010000 */
[----:B------:R-:W4:Y:S01]  /*a1a0*/  MUFU.EX2 R177, R177 ;  /* 0x000000b100b17308 */ /* 0x000f220000000800 */
[C---:B---3--:R-:W-:Y:S01]  /*a1b0*/  FADD.FTZ R3, R174.reuse, R3 ;  /* 0x00000003ae037221 */ /* 0x048fe20000010000 */
[----:B------:R-:W-:-:S03]  /*a1c0*/  F2FP.BF16.F32.PACK_AB R165, R174, R171 ;  /* 0x000000abaea5723e */ /* 0x000fc600000010ff */
[----:B-1----:R-:W-:Y:S01]  /*a1d0*/  FADD.FTZ R12, R176, R3 ;  /* 0x00000003b00c7221 */ /* 0x002fe20000010000 */
[----:B----4-:R-:W-:-:S03]  /*a1e0*/  F2FP.BF16.F32.PACK_AB R167, R177, R176 ;  /* 0x000000b0b1a7723e */ /* 0x010fc600000010ff */
[----:B------:R-:W-:Y:S02]  /*a1f0*/  FADD.FTZ R3, R177, R12 ;  /* 0x0000000cb1037221 */ /* 0x000fe40000010000 */
[----:B------:R2:W-:Y:S01]  /*a200*/  STSM.16.M88.4 [R22], R164 ;  /* 0x000000a416007844 */ /* 0x0005e20000000200 */
[----:B------:R-:W-:Y:S05]  /*a210*/  @!P0 BRA `(.L_x_4017) ;  /* 0x0000000000048947 */ /* 0x000fea0003800000 */
[----:B------:R-:W-:Y:S01]  /*a220*/  BPT.TRAP 0x1 ;  /* 0x000000040000795c */ /* 0x000fe20000300000 */
.L_x_4017:
[----:B------:R1:W3:Y:S01]  /*a230*/  SYNCS.PHASECHK.TRANS64.TRYWAIT P3, [UR25+0x28c50], R9 ;  /* 0x028c5009ff0075a7 */ /* 0x0002e20008060159 */
[----:B------:R-:W-:Y:S05]  /*a240*/  @!P0 BRA `(.L_x_4018) ;  /* 0x0000000000048947 */ /* 0x000fea0003800000 */
[----:B------:R-:W-:Y:S01]  /*a250*/  BPT.TRAP 0x1 ;  /* 0x000000040000795c */ /* 0x000fe20000300000 */
.L_x_4018:
[----:B---3--:R-:W-:Y:S05]  /*a260*/  @P3 BRA `(.L_x_4019) ;  /* 0x0000000000083947 */ /* 0x008fea0003800000 */
[----:B------:R-:W3:Y:S02]  /*a270*/  SYNCS.PHASECHK.TRANS64.TRYWAIT P3, [UR25+0x28c50], R9 ;  /* 0x028c5009ff0075a7 */ /* 0x000ee40008060159 */
[----:B---3--:R-:W-:Y:S05]  /*a280*/  @!P3 BRA `(.L_x_4020) ;  /* 0x00000084008cb947 */ /* 0x008fea0003800000 */
.L_x_4019:
[----:B------:R-:W-:Y:S01]  /*a290*/  ULEA UR11, UR39, UR45, 0xc ;  /* 0x0000002d270b7291 */ /* 0x000fe2000f8e603f */
[----:B------:R-:W-:Y:S01]  /*a2a0*/  WARPGROUP.ARRIVE ;  /* 0x00000000000079c5 */ /* 0x000fe20000000000 */
[----:B------:R-:W-:Y:S01]  /*a2b0*/  UMOV UR7, 0x40000040 ;  /* 0x4000004000077882 */ /* 0x000fe20000000000 */
[----:B---3--:R-:W-:Y:S01]  /*a2c0*/  @!P1 IADD3 R170, R170, 0x28c60, RZ ;  /* 0x00028c60aaaa9810 */ /* 0x008fe20007ffe0ff */
[----:B------:R-:W-:Y:S01]  /*a2d0*/  UMOV UR23, UR39 ;  /* 0x0000002700177c82 */ /* 0x000fe20008000000 */
[----:B------:R-:W-:Y:S01]  /*a2e0*/  IMAD.MOV.U32 R11, RZ, RZ, R8 ;  /* 0x000000ffff0b7224 */ /* 0x000fe200078e0008 */
[----:B------:R-:W-:Y:S01]  /*a2f0*/  MOV R20, R7 ;  /* 0x0000000700147202 */ /* 0x000fe20000000f00 */
[----:B------:R-:W-:Y:S01]  /*a300*/  UMOV UR6, UR11 ;  /* 0x0000000b00067c82 */ /* 0x000fe20008000000 */
[----:B------:R-:W-:Y:S01]  /*a310*/  @!P1 PRMT R170, RZ, 0x654, R170 ;  /* 0x00000654ffaa9816 */ /* 0x000fe200000000aa */
[----:B------:R-:W-:Y:S01]  /*a320*/  HGMMA.64x256x16.F32.BF16 R24, R152, gdesc[UR4].tnspB, R24, gsb0 ;  /* 0x43e0000498187df0 */ /* 0x000fe20008001818 */
[----:B------:R-:W-:Y:S01]  /*a330*/  UIADD3 UR6, UR11, 0x80, URZ ;  /* 0x000000800b067890 */ /* 0x000fe2000fffe03f */
[----:B------:R-:W-:Y:S01]  /*a340*/  UMOV UR7, 0x40000040 ;  /* 0x4000004000077882 */ /* 0x000fe20000000000 */
[----:B------:R-:W-:-:S02]  /*a350*/  WARPGROUP.DEPBAR.LE gsb0, 0x0 ;  /* 0x00008000000079c5 */ /* 0x000fc40000010000 */
        /* <DEDUP_REMOVED lines=26> */
[----:B-1----:R-:W-:-:S07]  /*a500*/  IMAD.MOV.U32 R9, RZ, RZ, R10 ;  /* 0x000000ffff097224 */ /* 0x002fce00078e000a */
.L_x_4012:
[----:B------:R-:W-:-:S13]  /*a510*/  ISETP.GE.AND P2, PT, R9, UR41, PT ;  /* 0x0000002909007c0c */ /* 0x000fda000bf46270 */
[----:B------:R-:W-:Y:S05]  /*a520*/  @!P2 BRA `(.L_x_4022) ;  /* 0x0000002400c0a947 */ /* 0x000fea0003800000 */
[----:B------:R-:W-:Y:S01]  /*a530*/  MOV R14, R8 ;  /* 0x00000008000e7202 */ /* 0x000fe20000000f00 */
[----:B------:R-:W-:Y:S01]  /*a540*/  IMAD.MOV.U32 R11, RZ, RZ, R7 ;  /* 0x000000ffff0b7224 */ /* 0x000fe200078e0007 */
[----:B------:R-:W-:Y:S01]  /*a550*/  UMOV UR22, UR39 ;  /* 0x0000002700167c82 */ /* 0x000fe20008000000 */
[----:B------:R-:W-:Y:S01]  /*a560*/  ULDC UR24, c[0x0][0x9e4] ;  /* 0x0002790000187ab9 */ /* 0x000fe20000000800 */
[----:B------:R-:W-:Y:S01]  /*a570*/  ULDC UR25, c[0x0][0x288] ;  /* 0x0000a20000197ab9 */ /* 0x000fe20000000800 */
[----:B------:R-:W-:Y:S01]  /*a580*/  ULDC UR21, c[0x0][0x988] ;  /* 0x0002620000157ab9 */ /* 0x000fe20000000800 */
[----:B------:R-:W-:Y:S01]  /*a590*/  ULDC UR26, c[0x0][0x9d8] ;  /* 0x00027600001a7ab9 */ /* 0x000fe20000000800 */
[----:B------:R-:W-:-:S05]  /*a5a0*/  ULDC UR23, c[0x0][0x9e0] ;  /* 0x0002780000177ab9 */ /* 0x000fca0000000800 */
.L_x_4039:
[----:B------:R-:W-:-:S04]  /*a5b0*/  UIADD3 UR39, UR22, 0x1, URZ ;  /* 0x0000000116277890 */ /* 0x000fc8000fffe03f */
[----:B------:R-:W-:-:S04]  /*a5c0*/  UISETP.NE.AND UP0, UPT, UR39, 0x2, UPT ;  /* 0x000000022700788c */ /* 0x000fc8000bf05270 */
[----:B------:R-:W-:Y:S02]  /*a5d0*/  USEL UR6, URZ, 0x1, UP0 ;  /* 0x000000013f067887 */ /* 0x000fe40008000000 */
[----:B------:R-:W-:Y:S02]  /*a5e0*/  USEL UR39, UR39, URZ, UP0 ;  /* 0x0000003f27277287 */ /* 0x000fe40008000000 */
[----:B------:R-:W-:Y:S01]  /*a5f0*/  ULOP3.LUT UR38, UR38, UR6, URZ, 0x3c, !UPT ;  /* 0x0000000626267292 */ /* 0x000fe2000f8e3c3f */
[----:B---3--:R-:W-:Y:S11]  /*a600*/  @!P0 BRA `(.L_x_4023) ;  /* 0x0000000000048947 */ /* 0x008ff60003800000 */
[----:B------:R-:W-:Y:S01]  /*a610*/  BPT.TRAP 0x1 ;  /* 0x000000040000795c */ /* 0x000fe20000300000 */
.L_x_4023:
[----:B------:R-:W-:Y:S01]  /*a620*/  ULEA UR27, UR39, UR48, 0x3 ;  /* 0x00000030271b7291 */ /* 0x000fe2000f8e183f */
[----:B-1----:R-:W-:-:S04]  /*a630*/  MOV R10, UR38 ;  /* 0x00000026000a7c02 */ /* 0x002fc80008000f00 */
[----:B------:R-:W-:-:S04]  /*a640*/  SHF.L.U32 R10, R10, 0x1f, RZ ;  /* 0x0000001f0a0a7819 */ /* 0x000fc800000006ff */
[----:B------:R1:W1:Y:S01]  /*a650*/  SYNCS.PHASECHK.TRANS64.TRYWAIT P2, [UR27+0x28c30], R10 ;  /* 0x028c300aff0075a7 */ /* 0x000262000804015b */
[----:B------:R-:W-:Y:S05]  /*a660*/  @!P0 BRA `(.L_x_4024) ;  /* 0x0000000000048947 */ /* 0x000fea0003800000 */
[----:B------:R-:W-:Y:S01]  /*a670*/  BPT.TRAP 0x1 ;  /* 0x000000040000795c */ /* 0x000fe20000300000 */
.L_x_4024:
[----:B-1----:R-:W-:Y:S05]  /*a680*/  @P2 BRA `(.L_x_4025) ;  /* 0x0000000000082947 */ /* 0x002fea0003800000 */
[----:B------:R-:W1:Y:S02]  /*a690*/  SYNCS.PHASECHK.TRANS64.TRYWAIT P2, [UR27+0x28c30], R10 ;  /* 0x028c300aff0075a7 */ /* 0x000e64000804015b */
[----:B-1----:R-:W-:Y:S05]  /*a6a0*/  @!P2 BRA `(.L_x_4026) ;  /* 0x000000800098a947 */ /* 0x002fea0003800000 */
.L_x_4025:
[----:B------:R-:W-:Y:S01]  /*a6b0*/  R2UR UR18, R0 ;  /* 0x00000000001272ca */ /* 0x000fe200000e0000 */
[----:B--2-4-:R-:W-:Y:S01]  /*a6c0*/  WARPGROUP.ARRIVE ;  /* 0x00000000000079c5 */ /* 0x014fe20000000000 */
[----:B------:R-:W-:Y:S01]  /*a6d0*/  UMOV UR19, 0x40000040 ;  /* 0x4000004000137882 */ /* 0x000fe20000000000 */
[----:B------:R-:W-:Y:S01]  /*a6e0*/  UMOV UR7, 0x40000040 ;  /* 0x4000004000077882 */ /* 0x000fe20000000000 */
[----:B------:R-:W-:Y:S01]  /*a6f0*/  UMOV UR11, 0x40000040 ;  /* 0x40000040000b7882 */ /* 0x000fe20000000000 */
[----:B------:R-:W-:Y:S01]  /*a700*/  UMOV UR15, 0x40000040 ;  /* 0x40000040000f7882 */ /* 0x000fe20000000000 */
[----:B------:R-:W-:-:S07]  /*a710*/  IMAD.U32 R15, RZ, RZ, UR27 ;  /* 0x0000001bff0f7e24 */ /* 0x000fce000f8e00ff */
        /* <DEDUP_REMOVED lines=17> */
[----:B------:R-:W1:Y:S01]  /*a830*/  LDC R165, c[0x0][0x2e0] ;  /* 0x0000b800ffa57b82 */ /* 0x000e620000000800 */
[----:B------:R-:W-:Y:S01]  /*a840*/  @!P1 IADD3 R164, R15, 0x28c40, RZ ;  /* 0x00028c400fa49810 */ /* 0x000fe20007ffe0ff */
[----:B------:R-:W-:Y:S01]  /*a850*/  FMUL.FTZ R8, R154, UR26 ;  /* 0x0000001a9a087c20 */ /* 0x000fe20008410000 */
[----:B------:R-:W-:Y:S01]  /*a860*/  FMUL.FTZ R154, R163, UR26 ;  /* 0x0000001aa39a7c20 */ /* 0x000fe20008410000 */
[----:B------:R-:W-:Y:S01]  /*a870*/  FMUL.FTZ R7, R152, UR26 ;  /* 0x0000001a98077c20 */ /* 0x000fe20008410000 */
        /* <DEDUP_REMOVED lines=12> */
[----:B------:R-:W-:-:S02]  /*a940*/  IMAD.SHL.U32 R179, R9, 0x40, RZ ;  /* 0x0000004009b37824 */ /* 0x000fc400078e00ff */
        /* <DEDUP_REMOVED lines=15> */
[----:B------:R-:W3:Y:S01]  /*aa40*/  MUFU.TANH R7, R7 ;  /* 0x0000000700077308 */ /* 0x000ee20000002400 */
[----:B------:R-:W-:Y:S01]  /*aa50*/  FMUL.FTZ R177, R177, UR26 ;  /* 0x0000001ab1b17c20 */ /* 0x000fe20008410000 */
[----:B------:R-:W-:Y:S01]  /*aa60*/  FMUL.FTZ R180, R180, UR26 ;  /* 0x0000001ab4b47c20 */ /* 0x000fe20008410000 */
[----:B--2---:R-:W-:-:S05]  /*aa70*/  IADD3 R164, -R179, 0x1, RZ ;  /* 0x00000001b3a47810 */ /* 0x004fca0007ffe1ff */
[----:B------:R-:W2:Y:S01]  /*aa80*/  MUFU.TANH R12, R12 ;  /* 0x0000000c000c7308 */ /* 0x000ea20000002400 */
[----:B-1----:R-:W-:-:S07]  /*aa90*/  IMAD R165, R165, UR49, R164 ;  /* 0x00000031a5a57c24 */ /* 0x002fce000f8e02a4 */
[----:B------:R-:W1:Y:S01]  /*aaa0*/  MUFU.TANH R8, R8 ;  /* 0x0000000800087308 */ /* 0x000e620000002400 */
[----:B------:R-:W-:-:S07]  /*aab0*/  IADD3 R178, R165, -UR25, -R2 ;  /* 0x80000019a5b27c10 */ /* 0x000fce000fffe802 */
        /* <DEDUP_REMOVED lines=29> */
[----:B-----5:R-:W-:-:S02]  /*ac90*/  IADD3 R177, R5, UR23, R178 ;  /* 0x0000001705b17c10 */ /* 0x020fc4000fffe0b2 */
[----:B---3--:R-:W-:Y:S01]  /*aca0*/  IADD3 R180, R5, UR20, R178 ;  /* 0x0000001405b47c10 */ /* 0x008fe2000fffe0b2 */
[----:B--2-4-:R-:W-:Y:S06]  /*acb0*/  @!P6 BRA `(.L_x_4027) ;  /* 0x000000000058e947 */ /* 0x014fec0003800000 */
[----:B------:R-:W-:Y:S01]  /*acc0*/  IADD3 R170, R5, R6, RZ ;  /* 0x0000000605aa7210 */ /* 0x000fe20007ffe0ff */
[----:B------:R-:W-:Y:S03]  /*acd0*/  BSSY B0, `(.L_x_4028) ;  /* 0x0000010000007945 */ /* 0x000fe60003800000 */
        /* <DEDUP_REMOVED lines=10> */
.L_x_4029:
[----:B------:R-:W-:-:S04]  /*ad80*/  MOV R174, UR24 ;  /* 0x0000001800ae7c02 */ /* 0x000fc80008000f00 */
[----:B------:R-:W-:-:S13]  /*ad90*/  ISETP.NE.AND P2, PT, R174, 0x1, PT ;  /* 0x00000001ae00780c */ /* 0x000fda0003f45270 */
[----:B------:R-:W2:Y:S02]  /*ada0*/  @P2 LDC.64 R164, c[0x0][0x9e8] ;  /* 0x00027a00ffa42b82 */ /* 0x000ea40000000a00 */
[----:B--2---:R-:W-:-:S05]  /*adb0*/  @P2 IMAD.HI.U32 R164, R170, R164, RZ ;  /* 0x000000a4aaa42227 */ /* 0x004fca00078e00ff */
[----:B------:R-:W-:-:S07]  /*adc0*/  @P2 SHF.R.U32.HI R170, RZ, R165, R164 ;  /* 0x000000a5ffaa2219 */ /* 0x000fce00000116a4 */
.L_x_4030:
[----:B------:R-:W-:Y:S05]  /*add0*/  BSYNC B0 ;  /* 0x0000000000007941 */ /* 0x000fea0003800000 */
.L_x_4028:
[----:B------:R-:W-:-:S04]  /*ade0*/  IMAD R165, R170, R174, -R179 ;  /* 0x000000aeaaa57224 */ /* 0x000fc800078e0ab3 */
[----:B------:R-:W-:-:S05]  /*adf0*/  IMAD.IADD R165, R165, 0x1, -R2 ;  /* 0x00000001a5a57824 */ /* 0x000fca00078e0a02 */
[----:B------:R-:W-:Y:S02]  /*ae00*/  VIADDMNMX R177, R165, R174, R177, PT ;  /* 0x000000aea5b17246 */ /* 0x000fe400038001b1 */
[----:B------:R-:W-:-:S07]  /*ae10*/  VIMNMX R180, R180, R165, !PT ;  /* 0x000000a5b4b47248 */ /* 0x000fce0007fe0100 */
.L_x_4027:
[----:B------:R-:W-:-:S04]  /*ae20*/  ISETP.GT.AND P2, PT, R9, -0x1, PT ;  /* 0xffffffff0900780c */ /* 0x000fc80003f44270 */
[C---:B------:R-:W-:Y:S02]  /*ae30*/  ISETP.GT.AND P3, PT, R180.reuse, RZ, P2 ;  /* 0x000000ffb400720c */ /* 0x040fe40001764270 */
[C---:B------:R-:W-:Y:S02]  /*ae40*/  ISETP.GT.AND P5, PT, R180.reuse, 0x1, P2 ;  /* 0x00000001b400780c */ /* 0x040fe400017a4270 */
[----:B------:R-:W-:Y:S02]  /*ae50*/  ISETP.LT.OR P4, PT, R177, 0x1, P3 ;  /* 0x00000001b100780c */ /* 0x000fe40001f81670 */
[C---:B------:R-:W-:Y:S02]  /*ae60*/  ISETP.GT.AND P3, PT, R180.reuse, 0x8, P2 ;  /* 0x00000008b400780c */ /* 0x040fe40001764270 */
[----:B------:R-:W-:Y:S02]  /*ae70*/  FSEL R176, R7, -INF , !P4 ;  /* 0xff80000007b07808 */ /* 0x000fe40006000000 */
[----:B------:R-:W-:-:S02]  /*ae80*/  ISETP.GT.AND P4, PT, R180, 0x9, P2 ;  /* 0x00000009b400780c */ /* 0x000fc40001784270 */
[C---:B------:R-:W-:Y:S02]  /*ae90*/  ISETP.LT.OR P5, PT, R177.reuse, 0x2, P5 ;  /* 0x00000002b100780c */ /* 0x040fe40002fa1670 */
[C---:B------:R-:W-:Y:S02]  /*aea0*/  ISETP.LT.OR P3, PT, R177.reuse, 0x9, P3 ;  /* 0x00000009b100780c */ /* 0x040fe40001f61670 */
[----:B------:R-:W-:Y:S02]  /*aeb0*/  ISETP.LT.OR P4, PT, R177, 0xa, P4 ;  /* 0x0000000ab100780c */ /* 0x000fe40002781670 */
[----:B------:R-:W-:Y:S02]  /*aec0*/  FSEL R175, R12, -INF , !P5 ;  /* 0xff8000000caf7808 */ /* 0x000fe40006800000 */
[----:B-1----:R-:W-:Y:S02]  /*aed0*/  FSEL R174, R13, -INF , !P3 ;  /* 0xff8000000dae7808 */ /* 0x002fe40005800000 */
[----:B------:R-:W-:-:S02]  /*aee0*/  FSEL R192, R192, -INF , !P4 ;  /* 0xff800000c0c07808 */ /* 0x000fc40006000000 */
[C---:B------:R-:W-:Y:S02]  /*aef0*/  ISETP.GT.AND P5, PT, R180.reuse, 0x10, P2 ;  /* 0x00000010b400780c */ /* 0x040fe400017a4270 */
[C---:B------:R-:W-:Y:S02]  /*af00*/  ISETP.GT.AND P3, PT, R180.reuse, 0x11, P2 ;  /* 0x00000011b400780c */ /* 0x040fe40001764270 */
[----:B------:R-:W-:Y:S02]  /*af10*/  ISETP.GT.AND P4, PT, R180, 0x18, P2 ;  /* 0x00000018b400780c */ /* 0x000fe40001784270 */
[C---:B------:R-:W-:Y:S02]  /*af20*/  ISETP.LT.OR P5, PT, R177.reuse, 0x11, P5 ;  /* 0x00000011b100780c */ /* 0x040fe40002fa1670 */
[C---:B------:R-:W-:Y:S02]  /*af30*/  ISETP.LT.OR P3, PT, R177.reuse, 0x12, P3 ;  /* 0x00000012b100780c */ /* 0x040fe40001f61670 */
[----:B------:R-:W-:-:S02]  /*af40*/  ISETP.LT.OR P4, PT, R177, 0x19, P4 ;  /* 0x00000019b100780c */ /* 0x000fc40002781670 */
[----:B------:R-:W-:Y:S02]  /*af50*/  FSEL R193, R193, -INF , !P5 ;  /* 0xff800000c1c17808 */ /* 0x000fe40006800000 */
[----:B------:R-:W-:Y:S02]  /*af60*/  FSEL R171, R161, -INF , !P3 ;  /* 0xff800000a1ab7808 */ /* 0x000fe40005800000 */
[----:B------:R-:W-:Y:S02]  /*af70*/  FSEL R194, R194, -INF , !P4 ;  /* 0xff800000c2c27808 */ /* 0x000fe40006000000 */
[C---:B------:R-:W-:Y:S02]  /*af80*/  ISETP.GT.AND P5, PT, R180.reuse, 0x19, P2 ;  /* 0x00000019b400780c */ /* 0x040fe400017a4270 */
[C---:B------:R-:W-:Y:S02]  /*af90*/  ISETP.GT.AND P3, PT, R180.reuse, 0x20, P2 ;  /* 0x00000020b400780c */ /* 0x040fe40001764270 */
[----:B------:R-:W-:-:S02]  /*afa0*/  ISETP.GT.AND P4, PT, R180, 0x21, P2 ;  /* 0x00000021b400780c */ /* 0x000fc40001784270 */
[C---:B------:R-:W-:Y:S02]  /*afb0*/  ISETP.LT.OR P5, PT, R177.reuse, 0x1a, P5 ;  /* 0x0000001ab100780c */ /* 0x040fe40002fa1670 */
[C---:B------:R-:W-:Y:S02]  /*afc0*/  ISETP.LT.OR P3, PT, R177.reuse, 0x21, P3 ;  /* 0x00000021b100780c */ /* 0x040fe40001f61670 */
[----:B------:R-:W-:Y:S02]  /*afd0*/  ISETP.LT.OR P4, PT, R177, 0x22, P4 ;  /* 0x00000022b100780c */ /* 0x000fe40002781670 */
[----:B------:R-:W-:Y:S02]  /*afe0*/  FSEL R195, R195, -INF , !P5 ;  /* 0xff800000c3c37808 */ /* 0x000fe40006800000 */
[----:B------:R-:W-:Y:S02]  /*aff0*/  FSEL R168, R168, -INF , !P3 ;  /* 0xff800000a8a87808 */ /* 0x000fe40005800000 */
        /* <DEDUP_REMOVED lines=13> */
[C---:B------:R-:W-:Y:S01]  /*b0d0*/  IADD3 R12, R178.reuse, UR23, RZ ;  /* 0x00000017b20c7c10 */ /* 0x040fe2000fffe0ff */
[----:B------:R-:W-:Y:S01]  /*b0e0*/  VIADD R178, R178, UR20 ;  /* 0x00000014b2b27c36 */ /* 0x000fe20008000000 */
[C---:B------:R-:W-:Y:S02]  /*b0f0*/  ISETP.LT.OR P5, PT, R177.reuse, 0x32, P5 ;  /* 0x00000032b100780c */ /* 0x040fe40002fa1670 */
[C---:B------:R-:W-:Y:S02]  /*b100*/  ISETP.LT.OR P3, PT, R177.reuse, 0x39, P3 ;  /* 0x00000039b100780c */ /* 0x040fe40001f61670 */
[----:B------:R-:W-:Y:S02]  /*b110*/  ISETP.LT.OR P4, PT, R177, 0x3a, P4 ;  /* 0x0000003ab100780c */ /* 0x000fe40002781670 */
[--C-:B------:R-:W-:Y:S02]  /*b120*/  IADD3 R177, R12, 0x8, R5.reuse ;  /* 0x000000080cb17810 */ /* 0x100fe40007ffe005 */
[----:B------:R-:W-:-:S02]  /*b130*/  IADD3 R178, R178, 0x8, R5 ;  /* 0x00000008b2b27810 */ /* 0x000fc40007ffe005 */
[----:B------:R-:W-:Y:S02]  /*b140*/  FSEL R173, R197, -INF , !P5 ;  /* 0xff800000c5ad7808 */ /* 0x000fe40006800000 */
[----:B------:R-:W-:Y:S02]  /*b150*/  FSEL R172, R198, -INF , !P3 ;  /* 0xff800000c6ac7808 */ /* 0x000fe40005800000 */
[----:B------:R-:W-:Y:S01]  /*b160*/  FSEL R164, R181, -INF , !P4 ;  /* 0xff800000b5a47808 */ /* 0x000fe20006000000 */
[----:B------:R-:W-:Y:S06]  /*b170*/  @!P6 BRA `(.L_x_4031) ;  /* 0x00000000005ce947 */ /* 0x000fec0003800000 */
[----:B------:R-:W-:Y:S01]  /*b180*/  IADD3 R7, R5, R6, RZ ;  /* 0x0000000605077210 */ /* 0x000fe20007ffe0ff */
[----:B------:R-:W-:Y:S04]  /*b190*/  BSSY B0, `(.L_x_4032) ;  /* 0x0000011000007945 */ /* 0x000fe80003800000 */
        /* <DEDUP_REMOVED lines=11> */
.L_x_4033:
[----:B------:R-:W-:-:S05]  /*b250*/  IMAD.U32 R180, RZ, RZ, UR24 ;  /* 0x00000018ffb47e24 */ /* 0x000fca000f8e00ff */
[----:B------:R-:W-:-:S13]  /*b260*/  ISETP.NE.AND P3, PT, R180, 0x1, PT ;  /* 0x00000001b400780c */ /* 0x000fda0003f65270 */
[----:B------:R-:W1:Y:S02]  /*b270*/  @P3 LDC.64 R12, c[0x0][0x9e8] ;  /* 0x00027a00ff0c3b82 */ /* 0x000e640000000a00 */
[----:B-1----:R-:W-:-:S05]  /*b280*/  @P3 IMAD.HI.U32 R12, R7, R12, RZ ;  /* 0x0000000c070c3227 */ /* 0x002fca00078e00ff */
[----:B------:R-:W-:-:S07]  /*b290*/  @P3 SHF.R.U32.HI R7, RZ, R13, R12 ;  /* 0x0000000dff073219 */ /* 0x000fce000001160c */
.L_x_4034:
[----:B------:R-:W-:Y:S05]  /*b2a0*/  BSYNC B0 ;  /* 0x0000000000007941 */ /* 0x000fea0003800000 */
.L_x_4032:
[----:B------:R-:W-:-:S05]  /*b2b0*/  IMAD R7, R7, R180, -R179 ;  /* 0x000000b407077224 */ /* 0x000fca00078e0ab3 */
[----:B------:R-:W-:-:S04]  /*b2c0*/  IADD3 R7, -R2, R7, RZ ;  /* 0x0000000702077210 */ /* 0x000fc80007ffe1ff */
[----:B------:R-:W-:Y:S02]  /*b2d0*/  VIADDMNMX R177, R7, R180, R177, PT ;  /* 0x000000b407b17246 */ /* 0x000fe400038001b1 */
[----:B------:R-:W-:-:S07]  /*b2e0*/  VIMNMX R178, R178, R7, !PT ;  /* 0x00000007b2b27248 */ /* 0x000fce0007fe0100 */
.L_x_4031:
        /* <DEDUP_REMOVED lines=8> */
[C---:B------:R-:W-:Y:S02]  /*b370*/  ISETP.GT.AND P3, PT, R178.reuse, RZ, P2 ;  /* 0x000000ffb200720c */ /* 0x040fe40001764270 */
[----:B------:R-:W-:Y:S02]  /*b380*/  FMNMX.FTZ R12, R193, R12, !PT ;  /* 0x0000000cc10c7209 */ /* 0x000fe40007810000 */
[----:B------:R-:W-:Y:S02]  /*b390*/  ISETP.LT.OR P3, PT, R177, 0x1, P3 ;  /* 0x00000001b100780c */ /* 0x000fe40001f61670 */
[----:B------:R-:W-:Y:S02]  /*b3a0*/  FMNMX.FTZ R7, R171, R12, !PT ;  /* 0x0000000cab077209 */ /* 0x000fe40007810000 */
[----:B------:R-:W-:-:S02]  /*b3b0*/  ISETP.GT.AND P4, PT, R178, 0x8, P2 ;  /* 0x00000008b200780c */ /* 0x000fc40001784270 */
[----:B------:R-:W-:Y:S02]  /*b3c0*/  FMNMX.FTZ R12, R194, R7, !PT ;  /* 0x00000007c20c7209 */ /* 0x000fe40007810000 */
[----:B------:R-:W-:Y:S02]  /*b3d0*/  ISETP.LT.OR P4, PT, R177, 0x9, P4 ;  /* 0x00000009b100780c */ /* 0x000fe40002781670 */
[----:B------:R-:W-:Y:S02]  /*b3e0*/  FMNMX.FTZ R7, R195, R12, !PT ;  /* 0x0000000cc3077209 */ /* 0x000fe40007810000 */
[----:B------:R-:W-:Y:S02]  /*b3f0*/  ISETP.GT.AND P5, PT, R178, 0x9, P2 ;  /* 0x00000009b200780c */ /* 0x000fe400017a4270 */
[----:B------:R-:W-:Y:S02]  /*b400*/  FMNMX.FTZ R7, R168, R7, !PT ;  /* 0x00000007a8077209 */ /* 0x000fe40007810000 */
[----:B------:R-:W-:-:S02]  /*b410*/  FSEL R21, R21, -INF , !P4 ;  /* 0xff80000015157808 */ /* 0x000fc40006000000 */
        /* <DEDUP_REMOVED lines=13> */
[C---:B------:R-:W-:Y:S02]  /*b4f0*/  ISETP.LT.OR P5, PT, R177.reuse, 0x12, P5 ;  /* 0x00000012b100780c */ /* 0x040fe40002fa1670 */
[----:B------:R-:W-:Y:S01]  /*b500*/  ISETP.GT.AND P4, PT, R178, 0x19, P2 ;  /* 0x00000019b200780c */ /* 0x000fe20001784270 */
[----:B------:R-:W1:Y:S01]  /*b510*/  SHFL.BFLY PT, R7, R12, 0x2, 0x1f ;  /* 0x0c401f000c077f89 */ /* 0x000e6200000e0000 */
[----:B------:R-:W-:Y:S02]  /*b520*/  FSEL R154, R154, -INF , !P5 ;  /* 0xff8000009a9a7808 */ /* 0x000fe40006800000 */
[----:B------:R-:W-:Y:S02]  /*b530*/  ISETP.GT.AND P5, PT, R178, 0x20, P2 ;  /* 0x00000020b200780c */ /* 0x000fe400017a4270 */
[----:B------:R-:W-:-:S02]  /*b540*/  ISETP.LT.OR P4, PT, R177, 0x1a, P4 ;  /* 0x0000001ab100780c */ /* 0x000fc40002781670 */
[----:B------:R-:W-:Y:S02]  /*b550*/  ISETP.LT.OR P5, PT, R177, 0x21, P5 ;  /* 0x00000021b100780c */ /* 0x000fe40002fa1670 */
[----:B------:R-:W-:Y:S02]  /*b560*/  FSEL R156, R156, -INF , !P4 ;  /* 0xff8000009c9c7808 */ /* 0x000fe40006000000 */
[----:B------:R-:W-:Y:S02]  /*b570*/  ISETP.GT.AND P4, PT, R178, 0x28, P2 ;  /* 0x00000028b200780c */ /* 0x000fe40001784270 */
[----:B------:R-:W-:Y:S02]  /*b580*/  FSEL R157, R157, -INF , !P5 ;  /* 0xff8000009d9d7808 */ /* 0x000fe40006800000 */
[----:B------:R-:W-:-:S04]  /*b590*/  ISETP.LT.OR P4, PT, R177, 0x29, P4 ;  /* 0x00000029b100780c */ /* 0x000fc80002781670 */
[----:B------:R-:W-:Y:S02]  /*b5a0*/  FSEL R159, R159, -INF , !P4 ;  /* 0xff8000009f9f7808 */ /* 0x000fe40006000000 */
[----:B------:R-:W-:Y:S02]  /*b5b0*/  ISETP.GT.AND P4, PT, R178, 0x30, P2 ;  /* 0x00000030b200780c */ /* 0x000fe40001784270 */
[----:B-1----:R-:W-:Y:S02]  /*b5c0*/  FMNMX.FTZ R13, R12, R7, !PT ;  /* 0x000000070c0d7209 */ /* 0x002fe40007810000 */
[----:B------:R-:W-:-:S03]  /*b5d0*/  ISETP.LT.OR P4, PT, R177, 0x31, P4 ;  /* 0x00000031b100780c */ /* 0x000fc60002781670 */
[----:B------:R-:W1:Y:S01]  /*b5e0*/  SHFL.BFLY PT, R180, R13, 0x1, 0x1f ;  /* 0x0c201f000db47f89 */ /* 0x000e6200000e0000 */
[----:B------:R-:W-:Y:S02]  /*b5f0*/  FSEL R162, R162, -INF , !P4 ;  /* 0xff800000a2a27808 */ /* 0x000fe40006000000 */
[----:B------:R-:W-:-:S04]  /*b600*/  ISETP.GT.AND P4, PT, R178, 0x38, P2 ;  /* 0x00000038b200780c */ /* 0x000fc80001784270 */
[----:B------:R-:W-:-:S04]  /*b610*/  ISETP.LT.OR P4, PT, R177, 0x39, P4 ;  /* 0x00000039b100780c */ /* 0x000fc80002781670 */
[----:B------:R-:W-:Y:S02]  /*b620*/  FSEL R166, R166, -INF , !P4 ;  /* 0xff800000a6a67808 */ /* 0x000fe40006000000 */
[----:B-1----:R-:W-:Y:S02]  /*b630*/  FMNMX.FTZ R7, R13, R180, !PT ;  /* 0x000000b40d077209 */ /* 0x002fe40007810000 */
[----:B------:R-:W-:Y:S02]  /*b640*/  FSEL R13, R8, -INF , !P3 ;  /* 0xff800000080d7808 */ /* 0x000fe40005800000 */
[----:B------:R-:W-:Y:S01]  /*b650*/  ISETP.GT.AND P3, PT, R178, 0x18, P2 ;  /* 0x00000018b200780c */ /* 0x000fe20001764270 */
[----:B------:R-:W-:Y:S01]  /*b660*/  FMUL.FTZ R12, R7, UR10 ;  /* 0x0000000a070c7c20 */ /* 0x000fe20008410000 */
[----:B------:R-:W-:Y:S02]  /*b670*/  FMNMX.FTZ R179, R13, R14, !PT ;  /* 0x0000000e0db37209 */ /* 0x000fe40007810000 */
[----:B------:R-:W-:-:S02]  /*b680*/  ISETP.LT.OR P3, PT, R177, 0x19, P3 ;  /* 0x00000019b100780c */ /* 0x000fc40001f61670 */
[----:B------:R-:W-:Y:S02]  /*b690*/  FMNMX.FTZ R8, R20, R179, !PT ;  /* 0x000000b314087209 */ /* 0x000fe40007810000 */
[----:B------:R-:W-:Y:S02]  /*b6a0*/  FSEL R155, R155, -INF , !P3 ;  /* 0xff8000009b9b7808 */ /* 0x000fe40005800000 */
[----:B------:R-:W-:Y:S02]  /*b6b0*/  FMNMX.FTZ R179, R21, R8, !PT ;  /* 0x0000000815b37209 */ /* 0x000fe40007810000 */
[----:B------:R-:W-:Y:S02]  /*b6c0*/  ISETP.GT.AND P3, PT, R178, 0x21, P2 ;  /* 0x00000021b200780c */ /* 0x000fe40001764270 */
[----:B------:R-:W-:Y:S02]  /*b6d0*/  FMNMX.FTZ R8, R152, R179, !PT ;  /* 0x000000b398087209 */ /* 0x000fe40007810000 */
[----:B------:R-:W-:-:S02]  /*b6e0*/  ISETP.LT.OR P3, PT, R177, 0x22, P3 ;  /* 0x00000022b100780c */ /* 0x000fc40001f61670 */
[----:B------:R-:W-:Y:S02]  /*b6f0*/  FMNMX.FTZ R179, R153, R8, !PT ;  /* 0x0000000899b37209 */ /* 0x000fe40007810000 */
[----:B------:R-:W-:Y:S02]  /*b700*/  FSETP.NEU.FTZ.AND P5, PT, R7, -INF , PT ;  /* 0xff8000000700780b */ /* 0x000fe40003fbd000 */
[----:B------:R-:W-:Y:S02]  /*b710*/  FMNMX.FTZ R8, R154, R179, !PT ;  /* 0x000000b39a087209 */ /* 0x000fe40007810000 */
[----:B------:R-:W-:Y:S02]  /*b720*/  FSEL R158, R158, -INF , !P3 ;  /* 0xff8000009e9e7808 */ /* 0x000fe40005800000 */
[----:B------:R-:W-:Y:S02]  /*b730*/  FMNMX.FTZ R179, R155, R8, !PT ;  /* 0x000000089bb37209 */ /* 0x000fe40007810000 */
[----:B------:R-:W-:-:S02]  /*b740*/  ISETP.GT.AND P3, PT, R178, 0x29, P2 ;  /* 0x00000029b200780c */ /* 0x000fc40001764270 */
[----:B------:R-:W-:Y:S02]  /*b750*/  FMNMX.FTZ R8, R156, R179, !PT ;  /* 0x000000b39c087209 */ /* 0x000fe40007810000 */
[----:B------:R-:W-:Y:S02]  /*b760*/  FSEL R12, R12, RZ, P5 ;  /* 0x000000ff0c0c7208 */ /* 0x000fe40002800000 */
[----:B------:R-:W-:Y:S02]  /*b770*/  FMNMX.FTZ R181, R157, R8, !PT ;  /* 0x000000089db57209 */ /* 0x000fe40007810000 */
[----:B------:R-:W-:Y:S01]  /*b780*/  ISETP.LT.OR P3, PT, R177, 0x2a, P3 ;  /* 0x0000002ab100780c */ /* 0x000fe20001f61670 */
[--C-:B------:R-:W-:Y:S01]  /*b790*/  FFMA.FTZ R180, R176, UR10, -R12.reuse ;  /* 0x0000000ab0b47c23 */ /* 0x100fe2000801080c */
[----:B------:R-:W-:Y:S01]  /*b7a0*/  FMNMX.FTZ R8, R158, R181, !PT ;  /* 0x000000b59e087209 */ /* 0x000fe20007810000 */
[--C-:B------:R-:W-:Y:S01]  /*b7b0*/  FFMA.FTZ R176, R175, UR10, -R12.reuse ;  /* 0x0000000aafb07c23 */ /* 0x100fe2000801080c */
[----:B------:R-:W-:Y:S01]  /*b7c0*/  FSEL R160, R160, -INF , !P3 ;  /* 0xff800000a0a07808 */ /* 0x000fe20005800000 */
[--C-:B------:R-:W-:Y:S01]  /*b7d0*/  FFMA.FTZ R181, R170, UR10, -R12.reuse ;  /* 0x0000000aaab57c23 */ /* 0x100fe2000801080c */
[----:B------:R-:W-:Y:S01]  /*b7e0*/  ISETP.GT.AND P3, PT, R178, 0x31, P2 ;  /* 0x00000031b200780c */ /* 0x000fe20001764270 */
[----:B------:R1:W-:Y:S01]  /*b7f0*/  MUFU.EX2 R179, R180 ;  /* 0x000000b400b37308 */ /* 0x0003e20000000800 */
[----:B------:R-:W-:Y:S01]  /*b800*/  FMNMX.FTZ R175, R159, R8, !PT ;  /* 0x000000089faf7209 */ /* 0x000fe20007810000 */
[--C-:B------:R-:W-:Y:S01]  /*b810*/  FFMA.FTZ R174, R174, UR10, -R12.reuse ;  /* 0x0000000aaeae7c23 */ /* 0x100fe2000801080c */
[----:B------:R-:W-:Y:S01]  /*b820*/  ISETP.LT.OR P3, PT, R177, 0x32, P3 ;  /* 0x00000032b100780c */ /* 0x000fe20001f61670 */
[--C-:B------:R-:W-:Y:S01]  /*b830*/  FFMA.FTZ R192, R192, UR10, -R12.reuse ;  /* 0x0000000ac0c07c23 */ /* 0x100fe2000801080c */
[----:B------:R-:W-:Y:S01]  /*b840*/  FMNMX.FTZ R175, R160, R175, !PT ;  /* 0x000000afa0af7209 */ /* 0x000fe20007810000 */
[--C-:B------:R-:W-:Y:S01]  /*b850*/  FFMA.FTZ R182, R169, UR10, -R12.reuse ;  /* 0x0000000aa9b67c23 */ /* 0x100fe2000801080c */
[----:B------:R-:W-:Y:S01]  /*b860*/  ISETP.GT.AND P2, PT, R178, 0x39, P2 ;  /* 0x00000039b200780c */ /* 0x000fe20001744270 */
[----:B------:R-:W-:Y:S01]  /*b870*/  MUFU.EX2 R176, R176 ;  /* 0x000000b000b07308 */ /* 0x000fe20000000800 */
[----:B------:R-:W-:Y:S01]  /*b880*/  FSEL R163, R163, -INF , !P3 ;  /* 0xff800000a3a37808 */ /* 0x000fe20005800000 */
[----:B------:R-:W-:Y:S01]  /*b890*/  IMAD.MOV R169, RZ, RZ, -R17 ;  /* 0x000000ffffa97224 */ /* 0x000fe200078e0a11 */
[----:B------:R-:W-:Y:S01]  /*b8a0*/  FMNMX.FTZ R8, R162, R175, !PT ;  /* 0x000000afa2087209 */ /* 0x000fe20007810000 */
[--C-:B------:R-:W-:Y:S01]  /*b8b0*/  FFMA.FTZ R178, R171, UR10, -R12.reuse ;  /* 0x0000000aabb27c23 */ /* 0x100fe2000801080c */
[----:B------:R-:W-:Y:S01]  /*b8c0*/  ISETP.LT.OR P2, PT, R177, 0x3a, P2 ;  /* 0x0000003ab100780c */ /* 0x000fe20001741670 */
[--C-:B------:R-:W-:Y:S01]  /*b8d0*/  FFMA.FTZ R171, R194, UR10, -R12.reuse ;  /* 0x0000000ac2ab7c23 */ /* 0x100fe2000801080c */
[----:B------:R-:W-:Y:S01]  /*b8e0*/  FMNMX.FTZ R177, R163, R8, !PT ;  /* 0x00000008a3b17209 */ /* 0x000fe20007810000 */
[----:B------:R-:W-:Y:S01]  /*b8f0*/  MUFU.EX2 R174, R174 ;  /* 0x000000ae00ae7308 */ /* 0x000fe20000000800 */
[----:B------:R-:W-:Y:S01]  /*b900*/  FSEL R175, R167, -INF , !P2 ;  /* 0xff800000a7af7808 */ /* 0x000fe20005000000 */
[--C-:B-1----:R-:W-:Y:S01]  /*b910*/  FFMA.FTZ R180, R195, UR10, -R12.reuse ;  /* 0x0000000ac3b47c23 */ /* 0x102fe2000801080c */
[----:B------:R-:W-:Y:S01]  /*b920*/  FMNMX.FTZ R8, R166, R177, !PT ;  /* 0x000000b1a6087209 */ /* 0x000fe20007810000 */
[--C-:B------:R-:W-:Y:S01]  /*b930*/  FFMA.FTZ R177, R193, UR10, -R12.reuse ;  /* 0x0000000ac1b17c23 */ /* 0x100fe2000801080c */
[----:B------:R-:W-:Y:S01]  /*b940*/  FSEL R170, R7, RZ, P5 ;  /* 0x000000ff07aa7208 */ /* 0x000fe20002800000 */
[--C-:B------:R-:W-:Y:S01]  /*b950*/  FFMA.FTZ R168, R168, UR10, -R12.reuse ;  /* 0x0000000aa8a87c23 */ /* 0x100fe2000801080c */
[----:B------:R-:W-:Y:S01]  /*b960*/  FMNMX.FTZ R8, R175, R8, !PT ;  /* 0x00000008af087209 */ /* 0x000fe20007810000 */
[----:B------:R1:W-:Y:S01]  /*b970*/  MUFU.EX2 R167, R192 ;  /* 0x000000c000a77308 */ /* 0x0003e20000000800 */
[----:B------:R-:W-:Y:S01]  /*b980*/  ISETP.NE.AND P3, PT, R2, R169, PT ;  /* 0x000000a90200720c */ /* 0x000fe20003f65270 */
[----:B------:R-:W-:Y:S01]  /*b990*/  FADD.FTZ R170, -R170, R11 ;  /* 0x0000000baaaa7221 */ /* 0x000fe20000010100 */
[--C-:B------:R-:W-:Y:S01]  /*b9a0*/  FFMA.FTZ R11, R161, UR10, -R12.reuse ;  /* 0x0000000aa10b7c23 */ /* 0x100fe2000801080c */
[----:B------:R-:W2:Y:S01]  /*b9b0*/  SHFL.BFLY PT, R183, R8, 0x2, 0x1f ;  /* 0x0c401f0008b77f89 */ /* 0x000ea200000e0000 */
[--C-:B------:R-:W-:Y:S01]  /*b9c0*/  FFMA.FTZ R161, R172, UR10, -R12.reuse ;  /* 0x0000000aaca17c23 */ /* 0x100fe2000801080c */
[----:B------:R-:W-:Y:S01]  /*b9d0*/  FMUL.FTZ R170, R170, UR10 ;  /* 0x0000000aaaaa7c20 */ /* 0x000fe20008410000 */
[--C-:B------:R-:W-:Y:S01]  /*b9e0*/  FFMA.FTZ R165, R165, UR10, -R12.reuse ;  /* 0x0000000aa5a57c23 */ /* 0x100fe2000801080c */
[----:B------:R-:W-:Y:S01]  /*b9f0*/  MUFU.EX2 R177, R177 ;  /* 0x000000b100b17308 */ /* 0x000fe20000000800 */
[--C-:B-1----:R-:W-:Y:S01]  /*ba00*/  FFMA.FTZ R192, R173, UR10, -R12.reuse ;  /* 0x0000000aadc07c23 */ /* 0x102fe2000801080c */
[----:B------:R-:W-:-:S06]  /*ba10*/  FFMA.FTZ R172, R164, UR10, -R12 ;  /* 0x0000000aa4ac7c23 */ /* 0x000fcc000801080c */
[----:B------:R-:W1:Y:S08]  /*ba20*/  MUFU.EX2 R170, R170 ;  /* 0x000000aa00aa7308 */ /* 0x000e700000000800 */
[----:B------:R-:W3:Y:S01]  /*ba30*/  MUFU.EX2 R178, R178 ;  /* 0x000000b200b27308 */ /* 0x000ee20000000800 */
[----:B--2---:R-:W-:-:S07]  /*ba40*/  FMNMX.FTZ R183, R8, R183, !PT ;  /* 0x000000b708b77209 */ /* 0x004fce0007810000 */
[----:B------:R-:W2:Y:S01]  /*ba50*/  MUFU.EX2 R171, R171 ;  /* 0x000000ab00ab7308 */ /* 0x000ea20000000800 */
[----:B------:R-:W4:Y:S01]  /*ba60*/  SHFL.BFLY PT, R8, R183, 0x1, 0x1f ;  /* 0x0c201f00b7087f89 */ /* 0x000f2200000e0000 */
[----:B-1----:R-:W-:Y:S01]  /*ba70*/  FFMA.FTZ R169, R170, R4, R179 ;  /* 0x00000004aaa97223 */ /* 0x002fe200000100b3 */
[-C--:B------:R-:W-:Y:S01]  /*ba80*/  FMUL.FTZ R24, R24, R170.reuse ;  /* 0x000000aa18187220 */ /* 0x080fe20000410000 */
[-C--:B------:R-:W-:Y:S01]  /*ba90*/  FMUL.FTZ R25, R25, R170.reuse ;  /* 0x000000aa19197220 */ /* 0x080fe20000410000 */
[-C--:B------:R-:W-:Y:S01]  /*baa0*/  FMUL.FTZ R28, R28, R170.reuse ;  /* 0x000000aa1c1c7220 */ /* 0x080fe20000410000 */
[----:B------:R-:W-:Y:S01]  /*bab0*/  FADD.FTZ R173, R176, R169 ;  /* 0x000000a9b0ad7221 */ /* 0x000fe20000010000 */
        /* <DEDUP_REMOVED lines=16> */
[----:B------:R-:W-:Y:S01]  /*bbc0*/  FMUL.FTZ R57, R57, R170 ;  /* 0x000000aa39397220 */ /* 0x000fe20000410000 */
[----:B------:R-:W5:Y:S01]  /*bbd0*/  MUFU.EX2 R181, R181 ;  /* 0x000000b500b57308 */ /* 0x000f620000000800 */
[----:B----4-:R-:W-:Y:S01]  /*bbe0*/  FMNMX.FTZ R8, R183, R8, !PT ;  /* 0x00000008b7087209 */ /* 0x010fe20007810000 */
[-C--:B------:R-:W-:Y:S01]  /*bbf0*/  FMUL.FTZ R60, R60, R170.reuse ;  /* 0x000000aa3c3c7220 */ /* 0x080fe20000410000 */
[----:B------:R-:W-:Y:S01]  /*bc00*/  MOV R183, UR22 ;  /* 0x0000001600b77c02 */ /* 0x000fe20008000f00 */
[-C--:B------:R-:W-:Y:S01]  /*bc10*/  FMUL.FTZ R61, R61, R170.reuse ;  /* 0x000000aa3d3d7220 */ /* 0x080fe20000410000 */
[C---:B------:R-:W-:Y:S01]  /*bc20*/  FSETP.NEU.FTZ.AND P2, PT, R8.reuse, -INF , PT ;  /* 0xff8000000800780b */ /* 0x040fe20003f5d000 */
[----:B------:R-:W-:Y:S01]  /*bc30*/  FMUL.FTZ R4, R8, UR10 ;  /* 0x0000000a08047c20 */ /* 0x000fe20008410000 */
[-C--:B------:R-:W-:Y:S01]  /*bc40*/  FMUL.FTZ R64, R64, R170.reuse ;  /* 0x000000aa40407220 */ /* 0x080fe20000410000 */
[----:B------:R-:W-:Y:S01]  /*bc50*/  @!P3 IMAD R164, R183, 0x40, R16 ;  /* 0x00000040b7a4b824 */ /* 0x000fe200078e0210 */
[----:B------:R-:W4:Y:S01]  /*bc60*/  MUFU.EX2 R165, R165 ;  /* 0x000000a500a57308 */ /* 0x000f220000000800 */
[-C--:B------:R-:W-:Y:S01]  /*bc70*/  FMUL.FTZ R65, R65, R170.reuse ;  /* 0x000000aa41417220 */ /* 0x080fe20000410000 */
[----:B------:R-:W-:Y:S01]  /*bc80*/  FSEL R169, R4, RZ, P2 ;  /* 0x000000ff04a97208 */ /* 0x000fe20001000000 */
[----:B------:R-:W-:Y:S01]  /*bc90*/  FADD.FTZ R4, R174, R173 ;  /* 0x000000adae047221 */ /* 0x000fe20000010000 */
[-C--:B------:R-:W-:Y:S01]  /*bca0*/  FMUL.FTZ R68, R68, R170.reuse ;  /* 0x000000aa44447220 */ /* 0x080fe20000410000 */
[-C--:B------:R-:W-:Y:S01]  /*bcb0*/  FMUL.FTZ R69, R69, R170.reuse ;  /* 0x000000aa45457220 */ /* 0x080fe20000410000 */
[----:B------:R-:W-:Y:S01]  /*bcc0*/  FMUL.FTZ R72, R72, R170 ;  /* 0x000000aa48487220 */ /* 0x000fe20000410000 */
[----:B------:R-:W-:Y:S01]  /*bcd0*/  FADD.FTZ R4, R167, R4 ;  /* 0x00000004a7047221 */ /* 0x000fe20000010000 */
[--C-:B------:R-:W-:Y:S01]  /*bce0*/  FFMA.FTZ R12, R13, UR10, -R169.reuse ;  /* 0x0000000a0d0c7c23 */ /* 0x100fe200080108a9 */
[----:B------:R-:W-:Y:S01]  /*bcf0*/  FSEL R13, R8, RZ, P2 ;  /* 0x000000ff080d7208 */ /* 0x000fe20001000000 */
[----:B------:R-:W4:Y:S01]  /*bd00*/  MUFU.EX2 R182, R182 ;  /* 0x000000b600b67308 */ /* 0x000f220000000800 */
[----:B------:R-:W-:Y:S01]  /*bd10*/  FADD.FTZ R173, R177, R4 ;  /* 0x00000004b1ad7221 */ /* 0x000fe20000010000 */
[--C-:B------:R-:W-:Y:S01]  /*bd20*/  FFMA.FTZ R20, R20, UR10, -R169.reuse ;  /* 0x0000000a14147c23 */ /* 0x100fe200080108a9 */
[----:B------:R-:W-:Y:S01]  /*bd30*/  FFMA.FTZ R193, R155, UR10, -R169 ;  /* 0x0000000a9bc17c23 */ /* 0x000fe200080108a9 */
[----:B------:R-:W-:Y:S01]  /*bd40*/  FADD.FTZ R4, -R13, R14 ;  /* 0x0000000e0d047221 */ /* 0x000fe20000010100 */
[----:B---3--:R-:W-:Y:S01]  /*bd50*/  FADD.FTZ R194, R178, R173 ;  /* 0x000000adb2c27221 */ /* 0x008fe20000010000 */
[----:B------:R-:W-:Y:S01]  /*bd60*/  @!P3 LEA R14, R164, UR48, 0x2 ;  /* 0x00000030a40ebc11 */ /* 0x000fe2000f8e10ff */
[--C-:B------:R-:W-:Y:S01]  /*bd70*/  FFMA.FTZ R164, R21, UR10, -R169.reuse ;  /* 0x0000000a15a47c23 */ /* 0x100fe200080108a9 */
[----:B------:R-:W3:Y:S01]  /*bd80*/  MUFU.EX2 R11, R11 ;  /* 0x0000000b000b7308 */ /* 0x000ee20000000800 */
[----:B--2---:R-:W-:Y:S01]  /*bd90*/  FADD.FTZ R21, R171, R194 ;  /* 0x000000c2ab157221 */ /* 0x004fe20000010000 */
[--C-:B------:R-:W-:Y:S01]  /*bda0*/  FFMA.FTZ R173, R152, UR10, -R169.reuse ;  /* 0x0000000a98ad7c23 */ /* 0x100fe200080108a9 */
[----:B------:R-:W-:Y:S01]  /*bdb0*/  FMUL.FTZ R4, R4, UR10 ;  /* 0x0000000a04047c20 */ /* 0x000fe20008410000 */
[----:B------:R-:W-:Y:S01]  /*bdc0*/  FFMA.FTZ R153, R153, UR10, -R169 ;  /* 0x0000000a99997c23 */ /* 0x000fe200080108a9 */
[----:B-1----:R-:W-:Y:S01]  /*bdd0*/  FADD.FTZ R195, R180, R21 ;  /* 0x00000015b4c37221 */ /* 0x002fe20000010000 */
[--C-:B------:R-:W-:Y:S01]  /*bde0*/  FFMA.FTZ R198, R160, UR10, -R169.reuse ;  /* 0x0000000aa0c67c23 */ /* 0x100fe200080108a9 */
[----:B------:R-:W-:Y:S01]  /*bdf0*/  FFMA.FTZ R183, R154, UR10, -R169 ;  /* 0x0000000a9ab77c23 */ /* 0x000fe200080108a9 */
[----:B------:R-:W1:Y:S01]  /*be00*/  MUFU.EX2 R192, R192 ;  /* 0x000000c000c07308 */ /* 0x000e620000000800 */
[----:B-----5:R-:W-:Y:S01]  /*be10*/  FADD.FTZ R152, R168, R195 ;  /* 0x000000c3a8987221 */ /* 0x020fe20000010000 */
[--C-:B------:R-:W-:Y:S01]  /*be20*/  FFMA.FTZ R195, R157, UR10, -R169.reuse ;  /* 0x0000000a9dc37c23 */ /* 0x100fe200080108a9 */
[----:B------:R-:W-:Y:S01]  /*be30*/  F2FP.BF16.F32.PACK_AB R160, R181, R168 ;  /* 0x000000a8b5a0723e */ /* 0x000fe200000010ff */
[--C-:B------:R-:W-:Y:S01]  /*be40*/  FFMA.FTZ R197, R159, UR10, -R169.reuse ;  /* 0x0000000a9fc57c23 */ /* 0x100fe200080108a9 */
[----:B------:R-:W-:Y:S01]  /*be50*/  FADD.FTZ R152, R181, R152 ;  /* 0x00000098b5987221 */ /* 0x000fe20000010000 */
[----:B------:R-:W-:Y:S01]  /*be60*/  @!P3 STS [R14+0x28800], R170 ;  /* 0x028800aa0e00b388 */ /* 0x000fe20000000800 */
[--C-:B------:R-:W-:Y:S01]  /*be70*/  FFMA.FTZ R194, R156, UR10, -R169.reuse ;  /* 0x0000000a9cc27c23 */ /* 0x100fe200080108a9 */
[----:B------:R-:W-:Y:S01]  /*be80*/  MUFU.EX2 R12, R12 ;  /* 0x0000000c000c7308 */ /* 0x000fe20000000800 */
[----:B----4-:R-:W-:Y:S01]  /*be90*/  FADD.FTZ R157, R165, R152 ;  /* 0x00000098a59d7221 */ /* 0x010fe20000010000 */
[--C-:B------:R-:W-:Y:S01]  /*bea0*/  FFMA.FTZ R196, R158, UR10, -R169.reuse ;  /* 0x0000000a9ec47c23 */ /* 0x100fe200080108a9 */
[--C-:B------:R-:W-:Y:S01]  /*beb0*/  FFMA.FTZ R201, R166, UR10, -R169.reuse ;  /* 0x0000000aa6c97c23 */ /* 0x100fe200080108a9 */
[--C-:B------:R-:W-:Y:S01]  /*bec0*/  FFMA.FTZ R200, R163, UR10, -R169.reuse ;  /* 0x0000000aa3c87c23 */ /* 0x100fe200080108a9 */
[--C-:B------:R-:W-:Y:S01]  /*bed0*/  FFMA.FTZ R199, R162, UR10, -R169.reuse ;  /* 0x0000000aa2c77c23 */ /* 0x100fe200080108a9 */
[----:B------:R-:W-:Y:S01]  /*bee0*/  F2FP.BF16.F32.PACK_AB R162, R182, R165 ;  /* 0x000000a5b6a2723e */ /* 0x000fe200000010ff */
[----:B------:R-:W-:Y:S01]  /*bef0*/  FFMA.FTZ R169, R175, UR10, -R169 ;  /* 0x0000000aafa97c23 */ /* 0x000fe200080108a9 */
[----:B------:R2:W4:Y:S01]  /*bf00*/  MUFU.EX2 R21, R4 ;  /* 0x0000000400157308 */ /* 0x0005220000000800 */
[----:B------:R-:W-:Y:S01]  /*bf10*/  F2FP.BF16.F32.PACK_AB R154, R167, R174 ;  /* 0x000000aea79a723e */ /* 0x000fe200000010ff */
[-C--:B------:R-:W-:Y:S01]  /*bf20*/  FMUL.FTZ R73, R73, R170.reuse ;  /* 0x000000aa49497220 */ /* 0x080fe20000410000 */
[----:B------:R-:W-:Y:S01]  /*bf30*/  F2FP.BF16.F32.PACK_AB R152, R176, R179 ;  /* 0x000000b3b098723e */ /* 0x000fe200000010ff */
[-C--:B------:R-:W-:Y:S01]  /*bf40*/  FMUL.FTZ R76, R76, R170.reuse ;  /* 0x000000aa4c4c7220 */ /* 0x080fe20000410000 */
[----:B------:R-:W-:Y:S01]  /*bf50*/  F2FP.BF16.F32.PACK_AB R156, R178, R177 ;  /* 0x000000b1b29c723e */ /* 0x000fe200000010ff */
[-C--:B------:R-:W-:Y:S01]  /*bf60*/  FMUL.FTZ R77, R77, R170.reuse ;  /* 0x000000aa4d4d7220 */ /* 0x080fe20000410000 */
[----:B------:R-:W-:Y:S01]  /*bf70*/  F2FP.BF16.F32.PACK_AB R158, R180, R171 ;  /* 0x000000abb49e723e */ /* 0x000fe200000010ff */
[----:B------:R-:W5:Y:S01]  /*bf80*/  MUFU.EX2 R161, R161 ;  /* 0x000000a100a17308 */ /* 0x000f620000000800 */
[----:B--2---:R-:W-:Y:S01]  /*bf90*/  FADD.FTZ R4, R182, R157 ;  /* 0x0000009db6047221 */ /* 0x004fe20000010000 */
[-C--:B------:R-:W-:Y:S01]  /*bfa0*/  FMUL.FTZ R80, R80, R170.reuse ;  /* 0x000000aa50507220 */ /* 0x080fe20000410000 */
[-C--:B------:R-:W-:Y:S01]  /*bfb0*/  FMUL.FTZ R81, R81, R170.reuse ;  /* 0x000000aa51517220 */ /* 0x080fe20000410000 */
[-C--:B------:R-:W-:Y:S01]  /*bfc0*/  FMUL.FTZ R84, R84, R170.reuse ;  /* 0x000000aa54547220 */ /* 0x080fe20000410000 */
[----:B---3--:R-:W-:Y:S01]  /*bfd0*/  FADD.FTZ R157, R11, R4 ;  /* 0x000000040b9d7221 */ /* 0x008fe20000010000 */
[-C--:B------:R-:W-:Y:S01]  /*bfe0*/  FMUL.FTZ R85, R85, R170.reuse ;  /* 0x000000aa55557220 */ /* 0x080fe20000410000 */
[-C--:B------:R-:W-:Y:S01]  /*bff0*/  FMUL.FTZ R88, R88, R170.reuse ;  /* 0x000000aa58587220 */ /* 0x080fe20000410000 */
[----:B------:R-:W2:Y:S01]  /*c000*/  MUFU.EX2 R13, R20 ;  /* 0x00000014000d7308 */ /* 0x000ea20000000800 */
[----:B-1----:R-:W-:Y:S01]  /*c010*/  FADD.FTZ R4, R192, R157 ;  /* 0x0000009dc0047221 */ /* 0x002fe20000010000 */
[----:B----4-:R-:W-:Y:S01]  /*c020*/  FFMA.FTZ R168, R21, R3, R12 ;  /* 0x0000000315a87223 */ /* 0x010fe2000001000c */
[----:B------:R1:W-:Y:S01]  /*c030*/  @!P3 STS [R14+0x28820], R21 ;  /* 0x028820150e00b388 */ /* 0x0003e20000000800 */
[-C--:B------:R-:W-:Y:S01]  /*c040*/  FMUL.FTZ R89, R89, R170.reuse ;  /* 0x000000aa59597220 */ /* 0x080fe20000410000 */
[-C--:B------:R-:W-:Y:S01]  /*c050*/  FMUL.FTZ R92, R92, R170.reuse ;  /* 0x000000aa5c5c7220 */ /* 0x080fe20000410000 */
[-C--:B------:R-:W-:Y:S01]  /*c060*/  FMUL.FTZ R93, R93, R170.reuse ;  /* 0x000000aa5d5d7220 */ /* 0x080fe20000410000 */
[-C--:B------:R-:W-:Y:S01]  /*c070*/  FMUL.FTZ R96, R96, R170.reuse ;  /* 0x000000aa60607220 */ /* 0x080fe20000410000 */
[----:B------:R-:W3:Y:S01]  /*c080*/  MUFU.EX2 R172, R172 ;  /* 0x000000ac00ac7308 */ /* 0x000ee20000000800 */
[----:B-----5:R-:W-:Y:S01]  /*c090*/  FADD.FTZ R159, R161, R4 ;  /* 0x00000004a19f7221 */ /* 0x020fe20000010000 */
[-C--:B------:R-:W-:Y:S01]  /*c0a0*/  FMUL.FTZ R97, R97, R170.reuse ;  /* 0x000000aa61617220 */ /* 0x080fe20000410000 */
[-C--:B------:R-:W-:Y:S01]  /*c0b0*/  FMUL.FTZ R100, R100, R170.reuse ;  /* 0x000000aa64647220 */ /* 0x080fe20000410000 */
[-C--:B------:R-:W-:Y:S01]  /*c0c0*/  FMUL.FTZ R101, R101, R170.reuse ;  /* 0x000000aa65657220 */ /* 0x080fe20000410000 */
[-C--:B------:R-:W-:Y:S01]  /*c0d0*/  FMUL.FTZ R104, R104, R170.reuse ;  /* 0x000000aa68687220 */ /* 0x080fe20000410000 */
[-C--:B------:R-:W-:Y:S01]  /*c0e0*/  FMUL.FTZ R105, R105, R170.reuse ;  /* 0x000000aa69697220 */ /* 0x080fe20000410000 */
[-C--:B------:R-:W-:Y:S01]  /*c0f0*/  FMUL.FTZ R108, R108, R170.reuse ;  /* 0x000000aa6c6c7220 */ /* 0x080fe20000410000 */
[----:B------:R4:W5:Y:S01]  /*c100*/  MUFU.EX2 R155, R164 ;  /* 0x000000a4009b7308 */ /* 0x0009620000000800 */
        /* <DEDUP_REMOVED lines=11> */
[----:B----4-:R-:W-:Y:S01]  /*c1c0*/  F2FP.BF16.F32.PACK_AB R164, R192, R11 ;  /* 0x0000000bc0a4723e */ /* 0x010fe200000010ff */
[-C--:B------:R-:W-:Y:S01]  /*c1d0*/  FMUL.FTZ R124, R124, R170.reuse ;  /* 0x000000aa7c7c7220 */ /* 0x080fe20000410000 */
[-C--:B------:R-:W-:Y:S01]  /*c1e0*/  FMUL.FTZ R125, R125, R170.reuse ;  /* 0x000000aa7d7d7220 */ /* 0x080fe20000410000 */
[-C--:B------:R-:W-:Y:S01]  /*c1f0*/  FMUL.FTZ R128, R128, R170.reuse ;  /* 0x000000aa80807220 */ /* 0x080fe20000410000 */
[----:B------:R3:W4:Y:S01]  /*c200*/  MUFU.EX2 R157, R153 ;  /* 0x00000099009d7308 */ /* 0x0007220000000800 */
[----:B-----5:R-:W-:Y:S01]  /*c210*/  FADD.FTZ R3, R155, R168 ;  /* 0x000000a89b037221 */ /* 0x020fe20000010000 */
[-C--:B------:R-:W-:Y:S01]  /*c220*/  FMUL.FTZ R129, R129, R170.reuse ;  /* 0x000000aa81817220 */ /* 0x080fe20000410000 */
[-C--:B------:R-:W-:Y:S01]  /*c230*/  FMUL.FTZ R132, R132, R170.reuse ;  /* 0x000000aa84847220 */ /* 0x080fe20000410000 */
[-C--:B------:R-:W-:Y:S01]  /*c240*/  FMUL.FTZ R133, R133, R170.reuse ;  /* 0x000000aa85857220 */ /* 0x080fe20000410000 */
[-C--:B------:R-:W-:Y:S01]  /*c250*/  FMUL.FTZ R136, R136, R170.reuse ;  /* 0x000000aa88887220 */ /* 0x080fe20000410000 */
[-C--:B------:R-:W-:Y:S01]  /*c260*/  FMUL.FTZ R137, R137, R170.reuse ;  /* 0x000000aa89897220 */ /* 0x080fe20000410000 */
[----:B------:R-:W-:Y:S01]  /*c270*/  FMUL.FTZ R140, R140, R170 ;  /* 0x000000aa8c8c7220 */ /* 0x000fe20000410000 */
[----:B-1----:R-:W1:Y:S01]  /*c280*/  MUFU.EX2 R14, R183 ;  /* 0x000000b7000e7308 */ /* 0x002e620000000800 */
[C---:B--2---:R-:W-:Y:S01]  /*c290*/  FADD.FTZ R168, R20.reuse, R3 ;  /* 0x0000000314a87221 */ /* 0x044fe20000010000 */
[----:B---3--:R-:W-:Y:S01]  /*c2a0*/  F2FP.BF16.F32.PACK_AB R153, R13, R12 ;  /* 0x0000000c0d99723e */ /* 0x008fe200000010ff */
[-C--:B------:R-:W-:Y:S01]  /*c2b0*/  FMUL.FTZ R141, R141, R170.reuse ;  /* 0x000000aa8d8d7220 */ /* 0x080fe20000410000 */
[----:B------:R-:W-:Y:S01]  /*c2c0*/  F2FP.BF16.F32.PACK_AB R155, R20, R155 ;  /* 0x0000009b149b723e */ /* 0x000fe200000010ff */
[----:B------:R-:W-:Y:S01]  /*c2d0*/  BAR.SYNC.DEFER_BLOCKING 0xf, 0x100 ;  /* 0x03c4000000007b1d */ /* 0x000fe20000010000 */
[-C--:B------:R-:W-:Y:S01]  /*c2e0*/  FMUL.FTZ R144, R144, R170.reuse ;  /* 0x000000aa90907220 */ /* 0x080fe20000410000 */
[-C--:B------:R-:W-:Y:S01]  /*c2f0*/  FMUL.FTZ R145, R145, R170.reuse ;  /* 0x000000aa91917220 */ /* 0x080fe20000410000 */
[-C--:B------:R-:W-:Y:S01]  /*c300*/  FMUL.FTZ R148, R148, R170.reuse ;  /* 0x000000aa94947220 */ /* 0x080fe20000410000 */
[----:B----4-:R-:W-:Y:S01]  /*c310*/  FADD.FTZ R3, R157, R168 ;  /* 0x000000a89d037221 */ /* 0x010fe20000010000 */
[----:B------:R-:W-:Y:S01]  /*c320*/  FMUL.FTZ R149, R149, R170 ;  /* 0x000000aa95957220 */ /* 0x000fe20000410000 */
        /* <DEDUP_REMOVED lines=84> */
[-C--:B------:R-:W-:Y:S01]  /*c870*/  FMUL.FTZ R138, R138, R21.reuse ;  /* 0x000000158a8a7220 */ /* 0x080fe20000410000 */
[-C--:B------:R-:W-:Y:S01]  /*c880*/  FMUL.FTZ R139, R139, R21.reuse ;  /* 0x000000158b8b7220 */ /* 0x080fe20000410000 */
[-C--:B------:R-:W-:Y:S01]  /*c890*/  FMUL.FTZ R142, R142, R21.reuse ;  /* 0x000000158e8e7220 */ /* 0x080fe20000410000 */
[-C--:B------:R-:W-:Y:S01]  /*c8a0*/  FMUL.FTZ R143, R143, R21.reuse ;  /* 0x000000158f8f7220 */ /* 0x080fe20000410000 */
[----:B------:R-:W-:Y:S01]  /*c8b0*/  FMUL.FTZ R146, R146, R21 ;  /* 0x0000001592927220 */ /* 0x000fe20000410000 */
[C---:B----4-:R-:W-:Y:S01]  /*c8c0*/  F2FP.BF16.F32.PACK_AB R167, R168.reuse, R167 ;  /* 0x000000a7a8a7723e */ /* 0x050fe200000010ff */
[----:B------:R-:W-:Y:S01]  /*c8d0*/  FADD.FTZ R3, R168, R3 ;  /* 0x00000003a8037221 */ /* 0x000fe20000010000 */
[-C--:B------:R-:W-:Y:S01]  /*c8e0*/  FMUL.FTZ R147, R147, R21.reuse ;  /* 0x0000001593937220 */ /* 0x080fe20000410000 */
[-C--:B------:R-:W-:Y:S01]  /*c8f0*/  FMUL.FTZ R150, R150, R21.reuse ;  /* 0x0000001596967220 */ /* 0x080fe20000410000 */
[----:B------:R-:W-:Y:S01]  /*c900*/  FMUL.FTZ R151, R151, R21 ;  /* 0x0000001597977220 */ /* 0x000fe20000410000 */
[----:B------:R2:W-:Y:S01]  /*c910*/  STSM.16.M88.4 [R22], R164 ;  /* 0x000000a416007844 */ /* 0x0005e20000000200 */
[----:B------:R-:W-:Y:S05]  /*c920*/  @!P0 BRA `(.L_x_4035) ;  /* 0x0000000000048947 */ /* 0x000fea0003800000 */
[----:B------:R-:W-:Y:S01]  /*c930*/  BPT.TRAP 0x1 ;  /* 0x000000040000795c */ /* 0x000fe20000300000 */
.L_x_4035:
[----:B------:R1:W3:Y:S01]  /*c940*/  SYNCS.PHASECHK.TRANS64.TRYWAIT P2, [UR27+0x28c50], R10 ;  /* 0x028c500aff0075a7 */ /* 0x0002e2000804015b */
[----:B------:R-:W-:Y:S05]  /*c950*/  @!P0 BRA `(.L_x_4036) ;  /* 0x0000000000048947 */ /* 0x000fea0003800000 */
[----:B------:R-:W-:Y:S01]  /*c960*/  BPT.TRAP 0x1 ;  /* 0x000000040000795c */ /* 0x000fe20000300000 */
.L_x_4036:
[----:B---3--:R-:W-:Y:S05]  /*c970*/  @P2 BRA `(.L_x_4037) ;  /* 0x0000000000082947 */ /* 0x008fea0003800000 */
[----:B------:R-:W3:Y:S02]  /*c980*/  SYNCS.PHASECHK.TRANS64.TRYWAIT P2, [UR27+0x28c50], R10 ;  /* 0x028c500aff0075a7 */ /* 0x000ee4000804015b */
[----:B---3--:R-:W-:Y:S05]  /*c990*/  @!P2 BRA `(.L_x_4038) ;  /* 0x0000005c00f4a947 */ /* 0x008fea0003800000 */
.L_x_4037:
[----:B------:R-:W-:Y:S01]  /*c9a0*/  ULEA UR11, UR39, UR45, 0xc ;  /* 0x0000002d270b7291 */ /* 0x000fe2000f8e603f */
[----:B------:R-:W-:Y:S01]  /*c9b0*/  WARPGROUP.ARRIVE ;  /* 0x00000000000079c5 */ /* 0x000fe20000000000 */
[----:B------:R-:W-:Y:S01]  /*c9c0*/  UMOV UR7, 0x40000040 ;  /* 0x4000004000077882 */ /* 0x000fe20000000000 */
[----:B------:R-:W-:Y:S01]  /*c9d0*/  ISETP.GT.AND P2, PT, R9, UR41, PT ;  /* 0x0000002909007c0c */ /* 0x000fe2000bf44270 */
        /* <DEDUP_REMOVED lines=37> */
.L_x_4022:
[----:B------:R-:W5:Y:S01]  /*cc30*/  SHFL.BFLY PT, R5, R4, 0x2, 0x1f ;  /* 0x0c401f0004057f89 */ /* 0x000f6200000e0000 */
[----:B---3--:R-:W-:Y:S01]  /*cc40*/  IADD3 R13, -R17, RZ, RZ ;  /* 0x000000ff110d7210 */ /* 0x008fe20007ffe1ff */
[----:B-1----:R-:W-:Y:S01]  /*cc50*/  IMAD.MOV.U32 R10, RZ, RZ, RZ ;  /* 0x000000ffff0a7224 */ /* 0x002fe200078e00ff */
[----:B------:R-:W-:Y:S01]  /*cc60*/  UIADD3 UR37, UR37, 0x1, URZ ;  /* 0x0000000125257890 */ /* 0x000fe2000fffe03f */
[----:B------:R-:W1:Y:S01]  /*cc70*/  SHFL.BFLY PT, R6, R3, 0x2, 0x1f ;  /* 0x0c401f0003067f89 */ /* 0x000e6200000e0000 */
[----:B------:R-:W-:Y:S08]  /*cc80*/  BAR.ARV 0x8, 0xa0 ;  /* 0x0202800000007b1d */ /* 0x000ff00000002000 */
[----:B------:R-:W-:Y:S01]  /*cc90*/  BAR.SYNC.DEFER_BLOCKING 0xf, 0x100 ;  /* 0x03c4000000007b1d */ /* 0x000fe20000010000 */
[----:B------:R-:W-:Y:S01]  /*cca0*/  ISETP.NE.AND P0, PT, R2, R13, PT ;  /* 0x0000000d0200720c */ /* 0x000fe20003f05270 */
[----:B------:R-:W-:-:S02]  /*ccb0*/  IMAD.U32 R12, RZ, RZ, UR10 ;  /* 0x0000000aff0c7e24 */ /* 0x000fc4000f8e00ff */
[----:B-----5:R-:W-:Y:S01]  /*ccc0*/  FADD.FTZ R5, R5, R4 ;  /* 0x0000000405057221 */ /* 0x020fe20000010000 */
[----:B------:R-:W-:Y:S02]  /*ccd0*/  IMAD.U32 R4, RZ, RZ, UR10 ;  /* 0x0000000aff047e24 */ /* 0x000fe4000f8e00ff */
[----:B-1----:R-:W-:Y:S02]  /*cce0*/  FADD.FTZ R6, R6, R3 ;  /* 0x0000000306067221 */ /* 0x002fe40000010000 */
[----:B------:R-:W1:Y:S01]  /*ccf0*/  SHFL.BFLY PT, R0, R5, 0x1, 0x1f ;  /* 0x0c201f0005007f89 */ /* 0x000e6200000e0000 */
[----:B------:R-:W-:Y:S01]  /*cd00*/  MOV R3, UR39 ;  /* 0x0000002700037c02 */ /* 0x000fe20008000f00 */
[----:B------:R-:W-:Y:S02]  /*cd10*/  UIADD3 UR39, UR39, 0x1, URZ ;  /* 0x0000000127277890 */ /* 0x000fe4000fffe03f */
[----:B------:R-:W3:Y:S01]  /*cd20*/  SHFL.BFLY PT, R9, R6, 0x1, 0x1f ;  /* 0x0c201f0006097f89 */ /* 0x000ee200000e0000 */
[----:B------:R-:W-:Y:S01]  /*cd30*/  @!P0 LEA R3, R3, R16, 0x6 ;  /* 0x0000001003038211 */ /* 0x000fe200078e30ff */
[----:B------:R-:W-:-:S04]  /*cd40*/  UISETP.NE.AND UP0, UPT, UR39, 0x2, UPT ;  /* 0x000000022700788c */ /* 0x000fc8000bf05270 */
[----:B------:R-:W-:Y:S02]  /*cd50*/  USEL UR4, URZ, 0x1, UP0 ;  /* 0x000000013f047887 */ /* 0x000fe40008000000 */
[----:B------:R-:W-:Y:S02]  /*cd60*/  USEL UR39, UR39, URZ, UP0 ;  /* 0x0000003f27277287 */ /* 0x000fe40008000000 */
[----:B------:R-:W-:Y:S01]  /*cd70*/  ULOP3.LUT UR38, UR38, UR4, URZ, 0x3c, !UPT ;  /* 0x0000000426267292 */ /* 0x000fe2000f8e3c3f */
[----:B-1----:R-:W-:Y:S01]  /*cd80*/  FADD.FTZ R11, R5, R0 ;  /* 0x00000000050b7221 */ /* 0x002fe20000010000 */
[----:B------:R-:W-:Y:S01]  /*cd90*/  IMAD.MOV.U32 R0, RZ, RZ, RZ ;  /* 0x000000ffff007224 */ /* 0x000fe200078e00ff */
[----:B------:R-:W-:Y:S01]  /*cda0*/  @!P0 LEA R5, R3, UR48, 0x2 ;  /* 0x0000003003058c11 */ /* 0x000fe2000f8e10ff */
[----:B---3--:R-:W-:Y:S02]  /*cdb0*/  FADD.FTZ R9, R6, R9 ;  /* 0x0000000906097221 */ /* 0x008fe40000010000 */
[----:B------:R-:W-:-:S02]  /*cdc0*/  FSETP.NE.FTZ.AND P1, PT, R11, RZ, PT ;  /* 0x000000ff0b00720b */ /* 0x000fc40003f35000 */
[----:B------:R-:W-:Y:S02]  /*cdd0*/  MOV R3, 0xff800000 ;  /* 0xff80000000037802 */ /* 0x000fe40000000f00 */
[----:B------:R-:W-:-:S09]  /*cde0*/  FSETP.NE.FTZ.AND P2, PT, R9, RZ, PT ;  /* 0x000000ff0900720b */ /* 0x000fd20003f55000 */
[----:B------:R-:W2:Y:S01]  /*cdf0*/  @P1 MUFU.RCP R10, R11 ;  /* 0x0000000b000a1308 */ /* 0x000ea20000001000 */
[----:B------:R-:W-:-:S03]  /*ce00*/  @P1 FMUL.FTZ R4, R4, 0.69314718246459960938 ;  /* 0x3f31721804041820 */ /* 0x000fc60000410000 */
[----:B------:R-:W-:-:S04]  /*ce10*/  @P2 FMUL.FTZ R12, R12, 0.69314718246459960938 ;  /* 0x3f3172180c0c2820 */ /* 0x000fc80000410000 */
[----:B------:R-:W1:Y:S08]  /*ce20*/  @P2 MUFU.RCP R0, R9 ;  /* 0x0000000900002308 */ /* 0x000e700000001000 */
[----:B------:R-:W3:Y:S01]  /*ce30*/  @P1 MUFU.LG2 R6, R11 ;  /* 0x0000000b00061308 */ /* 0x000ee20000000c00 */
        /* <DEDUP_REMOVED lines=64> */
[----:B------:R2:W-:Y:S01]  /*d240*/  @!P0 STS [R5+0x28800], R10 ;  /* 0x0288000a05008388 */ /* 0x0005e20000000800 */
[----:B------:R-:W-:Y:S01]  /*d250*/  MOV R28, 0xff800000 ;  /* 0xff800000001c7802 */ /* 0x000fe20000000f00 */
[-C--:B-1----:R-:W-:Y:S01]  /*d260*/  FMUL.FTZ R27, R27, R0.reuse ;  /* 0x000000001b1b7220 */ /* 0x082fe20000410000 */
[-C--:B------:R-:W-:Y:S01]  /*d270*/  FMUL.FTZ R30, R30, R0.reuse ;  /* 0x000000001e1e7220 */ /* 0x080fe20000410000 */
[----:B------:R1:W-:Y:S01]  /*d280*/  @!P0 STS [R5+0x28820], R0 ;  /* 0x0288200005008388 */ /* 0x0003e20000000800 */
[----:B------:R-:W-:Y:S01]  /*d290*/  PLOP3.LUT P0, PT, PT, PT, PT, 0x8, 0x0 ;  /* 0x000000000000781c */ /* 0x000fe20003f0e170 */
[-C--:B------:R-:W-:Y:S01]  /*d2a0*/  FMUL.FTZ R31, R31, R0.reuse ;  /* 0x000000001f1f7220 */ /* 0x080fe20000410000 */
[-C--:B------:R-:W-:Y:S01]  /*d2b0*/  FMUL.FTZ R34, R34, R0.reuse ;  /* 0x0000000022227220 */ /* 0x080fe20000410000 */
[-C--:B------:R-:W-:Y:S01]  /*d2c0*/  FMUL.FTZ R35, R35, R0.reuse ;  /* 0x0000000023237220 */ /* 0x080fe20000410000 */
[-C--:B------:R-:W-:Y:S01]  /*d2d0*/  FMUL.FTZ R38, R38, R0.reuse ;  /* 0x0000000026267220 */ /* 0x080fe20000410000 */
[----:B--2---:R3:W2:Y:S01]  /*d2e0*/  @P2 MUFU.LG2 R10, R9 ;  /* 0x00000009000a2308 */ /* 0x0046a20000000c00 */
        /* <DEDUP_REMOVED lines=16> */
[----:B--2---:R-:W-:Y:S01]  /*d3f0*/  @P2 FMUL.FTZ R11, R10, 0.69314718246459960938 ;  /* 0x3f3172180a0b2820 */ /* 0x004fe20000410000 */
        /* <DEDUP_REMOVED lines=26> */
[-C--:B----4-:R-:W-:Y:S01]  /*d5a0*/  FMUL.FTZ R170, R119, R0.reuse ;  /* 0x0000000077aa7220 */ /* 0x090fe20000410000 */
        /* <DEDUP_REMOVED lines=19> */
.L_x_3955:
        /* <DEDUP_REMOVED lines=34> */
[----:B------:R-:W-:Y:S01]  /*d900*/  LOP3.LUT R0, R173, 0x380, RZ, 0xc0, !PT ;  /* 0x00000380ad007812 */ /* 0x000fe200078ec0ff */
[----:B------:R-:W-:Y:S01]  /*d910*/  IMAD.X R9, RZ, RZ, R7, P2 ;  /* 0x000000ffff097224 */ /* 0x000fe200010e0607 */
[----:B------:R-:W-:-:S02]  /*d920*/  IADD3 R181, P6, R6, 0x2020, RZ ;  /* 0x0000202006b57810 */ /* 0x000fc40007fde0ff */
[----:B------:R-:W-:Y:S02]  /*d930*/  SHF.R.U64 R0, R0, 0x3, RZ ;  /* 0x0000000300007819 */ /* 0x000fe400000012ff */
[----:B------:R-:W-:Y:S01]  /*d940*/  LOP3.LUT R4, R175, 0x380, RZ, 0xc0, !PT ;  /* 0x00000380af047812 */ /* 0x000fe200078ec0ff */
[--C-:B------:R-:W-:Y:S01]  /*d950*/  IMAD.X R21, RZ, RZ, R7.reuse, P6 ;  /* 0x000000ffff157224 */ /* 0x100fe200030e0607 */
[----:B------:R-:W-:Y:S02]  /*d960*/  IADD3 R177, P4, R6, 0x60, RZ ;  /* 0x0000006006b17810 */ /* 0x000fe40007f9e0ff */
[----:B------:R-:W-:Y:S02]  /*d970*/  LOP3.LUT R8, R0, R173, RZ, 0x3c, !PT ;  /* 0x000000ad00087212 */ /* 0x000fe400078e3cff */
[----:B------:R-:W-:Y:S01]  /*d980*/  LOP3.LUT R0, R181, 0x380, RZ, 0xc0, !PT ;  /* 0x00000380b5007812 */ /* 0x000fe200078ec0ff */
[----:B------:R-:W-:Y:S01]  /*d990*/  IMAD.X R13, RZ, RZ, R7, P4 ;  /* 0x000000ffff0d7224 */ /* 0x000fe200020e0607 */
[----:B------:R-:W-:-:S02]  /*d9a0*/  SHF.R.U64 R4, R4, 0x3, RZ ;  /* 0x0000000304047819 */ /* 0x000fc400000012ff */
[----:B------:R-:W-:Y:S02]  /*d9b0*/  IADD3 R183, P1, R6, 0x2040, RZ ;  /* 0x0000204006b77810 */ /* 0x000fe40007f3e0ff */
[----:B------:R-:W-:Y:S02]  /*d9c0*/  SHF.R.U64 R0, R0, 0x3, RZ ;  /* 0x0000000300007819 */ /* 0x000fe400000012ff */
[----:B------:R-:W-:Y:S02]  /*d9d0*/  IADD3 R197, P4, R6, 0x4020, RZ ;  /* 0x0000402006c57810 */ /* 0x000fe40007f9e0ff */
[----:B------:R-:W-:Y:S02]  /*d9e0*/  LOP3.LUT R10, R4, R175, RZ, 0x3c, !PT ;  /* 0x000000af040a7212 */ /* 0x000fe400078e3cff */
[C---:B------:R-:W-:Y:S01]  /*d9f0*/  LOP3.LUT R111, R6.reuse, 0x380, RZ, 0xc0, !PT ;  /* 0x00000380066f7812 */ /* 0x040fe200078ec0ff */
[----:B------:R-:W-:Y:S01]  /*da00*/  IMAD.X R99, RZ, RZ, R7, P4 ;  /* 0x000000ffff637224 */ /* 0x000fe200020e0607 */
[----:B------:R-:W-:-:S02]  /*da10*/  IADD3 R179, P5, R6, 0x2000, RZ ;  /* 0x0000200006b37810 */ /* 0x000fc40007fbe0ff */
[C---:B------:R-:W-:Y:S02]  /*da20*/  IADD3 R193, P2, R6.reuse, 0x2060, RZ ;  /* 0x0000206006c17810 */ /* 0x040fe40007f5e0ff */
[----:B------:R-:W-:Y:S02]  /*da30*/  LOP3.LUT R4, R183, 0x380, RZ, 0xc0, !PT ;  /* 0x00000380b7047812 */ /* 0x000fe400078ec0ff */
[----:B------:R-:W-:Y:S01]  /*da40*/  IADD3.X R11, RZ, R7, RZ, P3, !PT ;  /* 0x00000007ff0b7210 */ /* 0x000fe20001ffe4ff */
[----:B------:R-:W-:Y:S01]  /*da50*/  IMAD.X R91, RZ, RZ, R7, P2 ;  /* 0x000000ffff5b7224 */ /* 0x000fe200010e0607 */
[----:B------:R-:W-:Y:S02]  /*da60*/  IADD3 R195, P3, R6, 0x4000, RZ ;  /* 0x0000400006c37810 */ /* 0x000fe40007f7e0ff */
[----:B------:R-:W-:Y:S02]  /*da70*/  LOP3.LUT R20, R0, R181, RZ, 0x3c, !PT ;  /* 0x000000b500147212 */ /* 0x000fe400078e3cff */
[----:B------:R-:W-:-:S02]  /*da80*/  LOP3.LUT R0, R197, 0x380, RZ, 0xc0, !PT ;  /* 0x00000380c5007812 */ /* 0x000fc400078ec0ff */
[-C--:B------:R-:W-:Y:S02]  /*da90*/  IADD3.X R15, RZ, R7.reuse, RZ, P5, !PT ;  /* 0x00000007ff0f7210 */ /* 0x080fe40002ffe4ff */
[----:B------:R-:W-:Y:S02]  /*daa0*/  SHF.R.U64 R111, R111, 0x3, RZ ;  /* 0x000000036f6f7819 */ /* 0x000fe400000012ff */
[----:B------:R-:W-:Y:S02]  /*dab0*/  SHF.R.U64 R4, R4, 0x3, RZ ;  /* 0x0000000304047819 */ /* 0x000fe400000012ff */
[C---:B------:R-:W-:Y:S02]  /*dac0*/  IADD3 R199, P5, R6.reuse, 0x4040, RZ ;  /* 0x0000404006c77810 */ /* 0x040fe40007fbe0ff */
[----:B------:R-:W-:Y:S02]  /*dad0*/  IADD3.X R25, RZ, R7, RZ, P1, !PT ;  /* 0x00000007ff197210 */ /* 0x000fe40000ffe4ff */
[----:B------:R-:W-:-:S02]  /*dae0*/  IADD3 R114, P2, R6, 0x6020, RZ ;  /* 0x0000602006727810 */ /* 0x000fc40007f5e0ff */
[----:B------:R-:W-:Y:S02]  /*daf0*/  IADD3.X R95, RZ, R7, RZ, P3, !PT ;  /* 0x00000007ff5f7210 */ /* 0x000fe40001ffe4ff */
[C---:B------:R-:W-:Y:S01]  /*db00*/  IADD3 R201, P6, R6.reuse, 0x4060, RZ ;  /* 0x0000406006c97810 */ /* 0x040fe20007fde0ff */
[--C-:B------:R-:W-:Y:S01]  /*db10*/  IMAD.X R115, RZ, RZ, R7.reuse, P2 ;  /* 0x000000ffff737224 */ /* 0x100fe200010e0607 */
[C---:B------:R-:W-:Y:S02]  /*db20*/  IADD3 R203, P1, R6.reuse, 0x6000, RZ ;  /* 0x0000600006cb7810 */ /* 0x040fe40007f3e0ff */
[C---:B------:R-:W-:Y:S01]  /*db30*/  IADD3 R118, P3, R6.reuse, 0x6040, RZ ;  /* 0x0000604006767810 */ /* 0x040fe20007f7e0ff */
[----:B------:R-:W-:Y:S01]  /*db40*/  IMAD.X R107, RZ, RZ, R7, P6 ;  /* 0x000000ffff6b7224 */ /* 0x000fe200030e0607 */
[----:B------:R-:W-:Y:S02]  /*db50*/  IADD3 R205, P4, R6, 0x6060, RZ ;  /* 0x0000606006cd7810 */ /* 0x000fe40007f9e0ff */
[----:B------:R-:W-:-:S02]  /*db60*/  SHF.R.U64 R0, R0, 0x3, RZ ;  /* 0x0000000300007819 */ /* 0x000fc400000012ff */
[----:B------:R-:W-:Y:S01]  /*db70*/  LOP3.LUT R6, R111, R6, RZ, 0x3c, !PT ;  /* 0x000000066f067212 */ /* 0x000fe200078e3cff */
[----:B------:R-:W-:Y:S01]  /*db80*/  IMAD.X R123, RZ, RZ, R7, P4 ;  /* 0x000000ffff7b7224 */ /* 0x000fe200020e0607 */
[----:B------:R-:W-:Y:S02]  /*db90*/  LOP3.LUT R24, R4, R183, RZ, 0x3c, !PT ;  /* 0x000000b704187212 */ /* 0x000fe400078e3cff */
[----:B------:R-:W-:Y:S02]  /*dba0*/  LOP3.LUT R12, R177, 0x380, RZ, 0xc0, !PT ;  /* 0x00000380b10c7812 */ /* 0x000fe400078ec0ff */
[----:B------:R-:W-:Y:S02]  /*dbb0*/  LOP3.LUT R4, R199, 0x380, RZ, 0xc0, !PT ;  /* 0x00000380c7047812 */ /* 0x000fe400078ec0ff */
[----:B------:R-:W-:Y:S02]  /*dbc0*/  LOP3.LUT R14, R179, 0x380, RZ, 0xc0, !PT ;  /* 0x00000380b30e7812 */ /* 0x000fe400078ec0ff */
[----:B------:R-:W-:-:S02]  /*dbd0*/  LOP3.LUT R27, R114, 0x380, RZ, 0xc0, !PT ;  /* 0x00000380721b7812 */ /* 0x000fc400078ec0ff */
[----:B------:R-:W-:Y:S02]  /*dbe0*/  LOP3.LUT R98, R0, R197, RZ, 0x3c, !PT ;  /* 0x000000c500627212 */ /* 0x000fe400078e3cff */
[-C--:B------:R-:W-:Y:S02]  /*dbf0*/  IADD3.X R103, RZ, R7.reuse, RZ, P5, !PT ;  /* 0x00000007ff677210 */ /* 0x080fe40002ffe4ff */
[-C--:B------:R-:W-:Y:S02]  /*dc00*/  IADD3.X R111, RZ, R7.reuse, RZ, P1, !PT ;  /* 0x00000007ff6f7210 */ /* 0x080fe40000ffe4ff */
[-C--:B------:R-:W-:Y:S02]  /*dc10*/  IADD3.X R119, RZ, R7.reuse, RZ, P3, !PT ;  /* 0x00000007ff777210 */ /* 0x080fe40001ffe4ff */
[----:B------:R-:W-:Y:S02]  /*dc20*/  MOV R0, R6 ;  /* 0x0000000600007202 */ /* 0x000fe40000000f00 */
[----:B------:R-:W-:-:S02]  /*dc30*/  SHF.R.U64 R12, R12, 0x3, RZ ;  /* 0x000000030c0c7819 */ /* 0x000fc400000012ff */
[----:B------:R-:W-:Y:S02]  /*dc40*/  LOP3.LUT R90, R193, 0x380, RZ, 0xc0, !PT ;  /* 0x00000380c15a7812 */ /* 0x000fe400078ec0ff */
[----:B------:R-:W-:Y:S02]  /*dc50*/  SHF.R.U64 R4, R4, 0x3, RZ ;  /* 0x0000000304047819 */ /* 0x000fe400000012ff */
[----:B------:R-:W-:Y:S02]  /*dc60*/  LOP3.LUT R7, R118, 0x380, RZ, 0xc0, !PT ;  /* 0x0000038076077812 */ /* 0x000fe400078ec0ff */
[----:B------:R-:W-:Y:S02]  /*dc70*/  SHF.R.U64 R14, R14, 0x3, RZ ;  /* 0x000000030e0e7819 */ /* 0x000fe400000012ff */
[----:B------:R-:W-:Y:S02]  /*dc80*/  LOP3.LUT R94, R195, 0x380, RZ, 0xc0, !PT ;  /* 0x00000380c35e7812 */ /* 0x000fe400078ec0ff */
[----:B------:R-:W-:-:S02]  /*dc90*/  SHF.R.U64 R27, R27, 0x3, RZ ;  /* 0x000000031b1b7819 */ /* 0x000fc400000012ff */
[----:B------:R-:W-:Y:S02]  /*dca0*/  LOP3.LUT R106, R201, 0x380, RZ, 0xc0, !PT ;  /* 0x00000380c96a7812 */ /* 0x000fe400078ec0ff */
[----:B------:R-:W-:Y:S02]  /*dcb0*/  F2FP.BF16.F32.PACK_AB R6, R29, R156 ;  /* 0x0000009c1d06723e */ /* 0x000fe400000010ff */
[----:B------:R-:W-:Y:S02]  /*dcc0*/  LOP3.LUT R12, R12, R177, RZ, 0x3c, !PT ;  /* 0x000000b10c0c7212 */ /* 0x000fe400078e3cff */
[----:B------:R-:W-:Y:S02]  /*dcd0*/  SHF.R.U64 R90, R90, 0x3, RZ ;  /* 0x000000035a5a7819 */ /* 0x000fe400000012ff */
[----:B------:R-:W-:Y:S02]  /*dce0*/  LOP3.LUT R102, R4, R199, RZ, 0x3c, !PT ;  /* 0x000000c704667212 */ /* 0x000fe400078e3cff */
[----:B------:R-:W-:-:S02]  /*dcf0*/  LOP3.LUT R122, R205, 0x380, RZ, 0xc0, !PT ;  /* 0x00000380cd7a7812 */ /* 0x000fc400078ec0ff */
[----:B------:R-:W-:Y:S02]  /*dd00*/  SHF.R.U64 R29, R7, 0x3, RZ ;  /* 0x00000003071d7819 */ /* 0x000fe400000012ff */
[----:B------:R-:W-:Y:S02]  /*dd10*/  LOP3.LUT R14, R14, R179, RZ, 0x3c, !PT ;  /* 0x000000b30e0e7212 */ /* 0x000fe400078e3cff */
[----:B------:R-:W-:Y:S02]  /*dd20*/  SHF.R.U64 R94, R94, 0x3, RZ ;  /* 0x000000035e5e7819 */ /* 0x000fe400000012ff */
[----:B------:R-:W-:Y:S02]  /*dd30*/  LOP3.LUT R110, R203, 0x380, RZ, 0xc0, !PT ;  /* 0x00000380cb6e7812 */ /* 0x000fe400078ec0ff */
[----:B------:R-:W-:Y:S02]  /*dd40*/  F2FP.BF16.F32.PACK_AB R4, R153, R162 ;  /* 0x000000a29904723e */ /* 0x000fe400000010ff */
[----:B------:R-:W-:-:S02]  /*dd50*/  F2FP.BF16.F32.PACK_AB R7, R31, R30 ;  /* 0x0000001e1f07723e */ /* 0x000fc400000010ff */
[----:B------:R-:W-:Y:S02]  /*dd60*/  LOP3.LUT R114, R27, R114, RZ, 0x3c, !PT ;  /* 0x000000721b727212 */ /* 0x000fe400078e3cff */
[----:B------:R-:W-:Y:S01]  /*dd70*/  SHF.R.U64 R106, R106, 0x3, RZ ;  /* 0x000000036a6a7819 */ /* 0x000fe200000012ff */
[----:B------:R1:W-:Y:S01]  /*dd80*/  STSM.16.M88.4 [R0], R4 ;  /* 0x0000000400007844 */ /* 0x0003e20000000200 */
[----:B------:R-:W-:Y:S02]  /*dd90*/  MOV R27, R8 ;  /* 0x00000008001b7202 */ /* 0x000fe40000000f00 */
[----:B------:R-:W-:Y:S02]  /*dda0*/  MOV R10, R10 ;  /* 0x0000000a000a7202 */ /* 0x000fe40000000f00 */
[----:B------:R-:W-:Y:S01]  /*ddb0*/  LOP3.LUT R90, R90, R193, RZ, 0x3c, !PT ;  /* 0x000000c15a5a7212 */ /* 0x000fe200078e3cff */
[----:B------:R2:W-:Y:S01]  /*ddc0*/  STSM.16.M88.4 [R27], R32 ;  /* 0x000000201b007844 */ /* 0x0005e20000000200 */
[----:B------:R-:W-:-:S02]  /*ddd0*/  SHF.R.U64 R122, R122, 0x3, RZ ;  /* 0x000000037a7a7819 */ /* 0x000fc400000012ff */
[----:B------:R-:W-:Y:S01]  /*dde0*/  MOV R12, R12 ;  /* 0x0000000c000c7202 */ /* 0x000fe20000000f00 */
[----:B------:R2:W-:Y:S01]  /*ddf0*/  STSM.16.M88.4 [R10], R40 ;  /* 0x000000280a007844 */ /* 0x0005e20000000200 */
[----:B------:R-:W-:Y:S02]  /*de00*/  F2FP.BF16.F32.PACK_AB R64, R65, R64 ;  /* 0x000000404140723e */ /* 0x000fe400000010ff */
[----:B------:R-:W-:Y:S01]  /*de10*/  LOP3.LUT R94, R94, R195, RZ, 0x3c, !PT ;  /* 0x000000c35e5e7212 */ /* 0x000fe200078e3cff */
        /* <DEDUP_REMOVED lines=8> */
[----:B------:R-:W-:Y:S02]  /*dea0*/  LOP3.LUT R106, R106, R201, RZ, 0x3c, !PT ;  /* 0x000000c96a6a7212 */ /* 0x000fe400078e3cff */
        /* <DEDUP_REMOVED lines=13> */
[----:B------:R-:W-:Y:S02]  /*df80*/  F2FP.BF16.F32.PACK_AB R82, R85, R84 ;  /* 0x000000545552723e */ /* 0x000fe400000010ff */
[----:B------:R-:W-:Y:S02]  /*df90*/  F2FP.BF16.F32.PACK_AB R83, R87, R86 ;  /* 0x000000565753723e */ /* 0x000fe400000010ff */
[----:B------:R-:W-:-:S02]  /*dfa0*/  F2FP.BF16.F32.PACK_AB R88, R89, R88 ;  /* 0x000000585958723e */ /* 0x000fc400000010ff */
[----:B------:R-:W-:Y:S01]  /*dfb0*/  LOP3.LUT R110, R110, R203, RZ, 0x3c, !PT ;  /* 0x000000cb6e6e7212 */ /* 0x000fe200078e3cff */
[----:B------:R2:W-:Y:S01]  /*dfc0*/  STSM.16.M88.4 [R9], R80 ;  /* 0x0000005009007844 */ /* 0x0005e20000000200 */
[----:B------:R-:W-:Y:S02]  /*dfd0*/  MOV R94, R94 ;  /* 0x0000005e005e7202 */ /* 0x000fe40000000f00 */
[----:B------:R-:W-:Y:S02]  /*dfe0*/  MOV R8, R98 ;  /* 0x0000006200087202 */ /* 0x000fe40000000f00 */
[----:B------:R-:W-:Y:S02]  /*dff0*/  F2FP.BF16.F32.PACK_AB R89, R154, R26 ;  /* 0x0000001a9a59723e */ /* 0x000fe400000010ff */
[----:B------:R-:W-:Y:S02]  /*e000*/  F2FP.BF16.F32.PACK_AB R90, R93, R92 ;  /* 0x0000005c5d5a723e */ /* 0x000fe400000010ff */
[----:B------:R-:W-:-:S02]  /*e010*/  F2FP.BF16.F32.PACK_AB R91, R157, R155 ;  /* 0x0000009b9d5b723e */ /* 0x000fc400000010ff */
[----:B------:R-:W-:Y:S02]  /*e020*/  F2FP.BF16.F32.PACK_AB R96, R97, R96 ;  /* 0x000000606160723e */ /* 0x000fe400000010ff */
[----:B-1----:R-:W-:Y:S01]  /*e030*/  MOV R5, R106 ;  /* 0x0000006a00057202 */ /* 0x002fe20000000f00 */
[----:B------:R2:W-:Y:S01]  /*e040*/  STSM.16.M88.4 [R94], R88 ;  /* 0x000000585e007844 */ /* 0x0005e20000000200 */
[----:B------:R-:W-:Y:S02]  /*e050*/  F2FP.BF16.F32.PACK_AB R97, R159, R158 ;  /* 0x0000009e9f61723e */ /* 0x000fe400000010ff */
        /* <DEDUP_REMOVED lines=23> */
[----:B------:R-:W-:-:S02]  /*e1d0*/  F2FP.BF16.F32.PACK_AB R129, R131, R130 ;  /* 0x000000828381723e */ /* 0x000fc400000010ff */
[----:B------:R-:W-:Y:S01]  /*e1e0*/  F2FP.BF16.F32.PACK_AB R136, R137, R136 ;  /* 0x000000888988723e */ /* 0x000fe200000010ff */
[----:B------:R2:W-:Y:S01]  /*e1f0*/  STSM.16.M88.4 [R110], R120 ;  /* 0x000000786e007844 */ /* 0x0005e20000000200 */
        /* <DEDUP_REMOVED lines=21> */
[----:B------:R-:W1:Y:S01]  /*e350*/  LDC.64 R6, c[0x0][0xb78] ;  /* 0x0002de00ff067b82 */ /* 0x000e620000000a00 */
[----:B------:R-:W-:Y:S01]  /*e360*/  USHF.R.S32.HI UR5, URZ, 0x1f, UR43 ;  /* 0x0000001f3f057899 */ /* 0x000fe2000801142b */
[----:B--2---:R-:W-:Y:S01]  /*e370*/  IADD3 R9, -R17, RZ, RZ ;  /* 0x000000ff11097210 */ /* 0x004fe20007ffe1ff */
[----:B------:R-:W-:Y:S02]  /*e380*/  ULDC.64 UR8, c[0x0][0xb70] ;  /* 0x0002dc0000087ab9 */ /* 0x000fe40000000a00 */
[----:B------:R-:W-:Y:S01]  /*e390*/  UIMAD UR5, UR5, UR8, URZ ;  /* 0x00000008050572a4 */ /* 0x000fe2000f8e023f */
[----:B------:R-:W-:Y:S01]  /*e3a0*/  ISETP.NE.AND P0, PT, R2, R9, PT ;  /* 0x000000090200720c */ /* 0x000fe20003f05270 */
[----:B------:R-:W-:Y:S01]  /*e3b0*/  UIMAD.WIDE.U32 UR6, UR43, UR8, URZ ;  /* 0x000000082b0672a5 */ /* 0x000fe2000f8e003f */
[----:B------:R-:W-:Y:S01]  /*e3c0*/  IADD3 R9, R16, UR42, RZ ;  /* 0x0000002a10097c10 */ /* 0x000fe2000fffe0ff */
[----:B------:R-:W-:Y:S02]  /*e3d0*/  UIMAD UR5, UR43, UR9, UR5 ;  /* 0x000000092b0572a4 */ /* 0x000fe4000f8e0205 */
[----:B------:R-:W-:-:S02]  /*e3e0*/  USHF.R.S32.HI UR8, URZ, 0x1f, UR44 ;  /* 0x0000001f3f087899 */ /* 0x000fc4000801142c */
[----:B------:R-:W-:Y:S02]  /*e3f0*/  UIADD3 UR5, UR7, UR5, URZ ;  /* 0x0000000507057290 */ /* 0x000fe4000fffe03f */
[----:B------:R-:W-:Y:S01]  /*e400*/  MOV R5, UR7 ;  /* 0x0000000700057c02 */ /* 0x000fe20008000f00 */
[----:B------:R-:W-:Y:S01]  /*e410*/  IMAD.U32 R4, RZ, RZ, UR6 ;  /* 0x00000006ff047e24 */ /* 0x000fe2000f8e00ff */
[----:B------:R-:W-:Y:S01]  /*e420*/  ULDC.64 UR6, c[0x0][0xb40] ;  /* 0x0002d00000067ab9 */ /* 0x000fe20000000a00 */
[C---:B------:R-:W-:Y:S02]  /*e430*/  VIADD R8, R9.reuse, 0x8 ;  /* 0x0000000809087836 */ /* 0x040fe40000000000 */
[----:B------:R-:W-:Y:S01]  /*e440*/  IMAD.U32 R5, RZ, RZ, UR5 ;  /* 0x00000005ff057e24 */ /* 0x000fe2000f8e00ff */
[----:B------:R-:W-:Y:S02]  /*e450*/  ULDC UR5, c[0x0][0xa88] ;  /* 0x0002a20000057ab9 */ /* 0x000fe40000000800 */
[----:B------:R-:W-:Y:S01]  /*e460*/  ISETP.GE.OR P1, PT, R9, UR5, P0 ;  /* 0x0000000509007c0c */ /* 0x000fe20008726670 */
[----:B-1----:R-:W-:Y:S01]  /*e470*/  IMAD R0, R6, UR8, RZ ;  /* 0x0000000806007c24 */ /* 0x002fe2000f8e02ff */
[----:B------:R-:W-:Y:S01]  /*e480*/  ISETP.GE.OR P0, PT, R8, UR5, P0 ;  /* 0x0000000508007c0c */ /* 0x000fe20008706670 */
[----:B------:R-:W-:-:S04]  /*e490*/  IMAD.WIDE.U32 R4, R6, UR44, R4 ;  /* 0x0000002c06047c25 */ /* 0x000fc8000f8e0004 */
[----:B------:R-:W-:Y:S01]  /*e4a0*/  IMAD R6, R7, UR44, R0 ;  /* 0x0000002c07067c24 */ /* 0x000fe2000f8e0200 */
[----:B------:R-:W-:Y:S02]  /*e4b0*/  SHF.R.S32.HI R7, RZ, 0x1f, R9 ;  /* 0x0000001fff077819 */ /* 0x000fe40000011409 */
[----:B------:R-:W-:-:S04]  /*e4c0*/  IADD3 R0, P2, R9, R4, RZ ;  /* 0x0000000409007210 */ /* 0x000fc80007f5e0ff */
[----:B------:R-:W-:Y:S02]  /*e4d0*/  IADD3.X R7, R7, R5, R6, P2, !PT ;  /* 0x0000000507077210 */ /* 0x000fe400017fe406 */
[----:B------:R-:W-:-:S04]  /*e4e0*/  LEA R4, P2, R0, UR6, 0x2 ;  /* 0x0000000600047c11 */ /* 0x000fc8000f8410ff */
[----:B------:R-:W-:-:S05]  /*e4f0*/  LEA.HI.X R5, R0, UR7, R7, 0x2, P2 ;  /* 0x0000000700057c11 */ /* 0x000fca00090f1407 */
[----:B------:R1:W-:Y:S04]  /*e500*/  @!P1 STG.E desc[UR50][R4.64], R3 ;  /* 0x0000000304009986 */ /* 0x0003e8000c101932 */
[----:B------:R1:W-:Y:S02]  /*e510*/  @!P0 STG.E desc[UR50][R4.64+0x20], R28 ;  /* 0x0000201c04008986 */ /* 0x0003e4000c101932 */
.L_x_4041:
[----:B--2---:R-:W2:Y:S02]  /*e520*/  SHFL.IDX PT, R0, R189, RZ, 0x1f ;  /* 0x00001fffbd007589 */ /* 0x004ea400000e0000 */
[----:B--2---:R-:W-:-:S13]  /*e530*/  ISETP.NE.AND P0, PT, R0, 0x7, PT ;  /* 0x000000070000780c */ /* 0x004fda0003f05270 */
[----:B------:R-:W-:Y:S05]  /*e540*/  @P0 BRA `(.L_x_4042) ;  /* 0x0000000800f80947 */ /* 0x000fea0003800000 */
[----:B------:R-:W-:Y:S01]  /*e550*/  BAR.SYNC.DEFER_BLOCKING 0x1, 0x120 ;  /* 0x0044800000007b1d */ /* 0x000fe20000010000 */
[----:B------:R-:W-:-:S05]  /*e560*/  ELECT P0, URZ, PT ;  /* 0x00000000003f782f */ /* 0x000fca0003800000 */
[----:B------:R-:W-:Y:S08]  /*e570*/  BSSY B0, `(.L_x_4043) ;  /* 0x0000030000007945 */ /* 0x000ff00003800000 */
[----:B------:R-:W-:Y:S05]  /*e580*/  @!P0 BRA `(.L_x_4044) ;  /* 0x0000000000b88947 */ /* 0x000fea0003800000 */
[----:B------:R-:W-:Y:S02]  /*e590*/  UIADD3 UR6, UP0, UR52, 0x9f0, URZ ;  /* 0x000009f034067890 */ /* 0x000fe4000ff1e03f */
[----:B------:R-:W-:Y:S02]  /*e5a0*/  UIADD3 UR5, UR48, 0x2000, URZ ;  /* 0x0000200030057890 */ /* 0x000fe4000fffe03f */
[----:B------:R-:W-:Y:S02]  /*e5b0*/  UIADD3.X UR7, URZ, UR53, URZ, UP0, !UPT ;  /* 0x000000353f077290 */ /* 0x000fe400087fe43f */
[----:B------:R-:W-:Y:S01]  /*e5c0*/  UIADD3 UR9, UR48, 0x4000, URZ ;  /* 0x0000400030097890 */ /* 0x000fe2000fffe03f */
[----:B------:R-:W-:Y:S01]  /*e5d0*/  UMOV UR41, URZ ;  /* 0x0000003f00297c82 */ /* 0x000fe20008000000 */
[----:B------:R-:W-:Y:S01]  /*e5e0*/  UMOV UR45, URZ ;  /* 0x0000003f002d7c82 */ /* 0x000fe20008000000 */
[----:B------:R-:W-:Y:S01]  /*e5f0*/  UMOV UR40, UR48 ;  /* 0x0000003000287c82 */ /* 0x000fe20008000000 */
[----:B------:R-:W-:Y:S01]  /*e600*/  UMOV UR8, 0x40 ;  /* 0x0000004000087882 */ /* 0x000fe20000000000 */
[----:B------:R-:W-:-:S02]  /*e610*/  UIADD3 UR11, UR48, 0x6000, URZ ;  /* 0x00006000300b7890 */ /* 0x000fc4000fffe03f */
        /* <DEDUP_REMOVED lines=37> */
.L_x_4044:
[----:B------:R-:W-:Y:S05]  /*e870*/  BSYNC B0 ;  /* 0x0000000000007941 */ /* 0x000fea0003800000 */
.L_x_4043:
[----:B------:R-:W-:Y:S05]  /*e880*/  BRA `(.L_x_4042) ;  /* 0x0000000800287947 */ /* 0x000fea0003800000 */
.L_x_4040:
[----:B------:R-:W1:Y:S01]  /*e890*/  LDC.64 R8, c[0x0][0xae0] ;  /* 0x0002b800ff087b82 */ /* 0x000e620000000a00 */
[----:B------:R-:W-:Y:S01]  /*e8a0*/  ISETP.GT.AND P0, PT, R191, 0x3f, PT ;  /* 0x0000003fbf00780c */ /* 0x000fe20003f04270 */
[----:B------:R-:W-:Y:S01]  /*e8b0*/  USHF.R.S32.HI UR5, URZ, 0x1f, UR43 ;  /* 0x0000001f3f057899 */ /* 0x000fe2000801142b */
[----:B------:R-:W-:Y:S01]  /*e8c0*/  BSSY B0, `(.L_x_4045) ;  /* 0x000001a000007945 */ /* 0x000fe20003800000 */
[----:B------:R-:W-:Y:S01]  /*e8d0*/  USHF.R.S32.HI UR8, URZ, 0x1f, UR44 ;  /* 0x0000001f3f087899 */ /* 0x000fe2000801142c */
[----:B------:R-:W-:-:S09]  /*e8e0*/  IADD3 R12, R184, 0x40, RZ ;  /* 0x00000040b80c7810 */ /* 0x000fd20007ffe0ff */
[----:B------:R-:W-:Y:S05]  /*e8f0*/  @P0 BRA `(.L_x_4046) ;  /* 0x0000000000580947 */ /* 0x000fea0003800000 */
[----:B------:R-:W2:Y:S01]  /*e900*/  S2R R4, SR_TID.X ;  /* 0x0000000000047919 */ /* 0x000ea20000002100 */
[----:B------:R-:W-:Y:S01]  /*e910*/  IMAD.U32 R5, RZ, RZ, UR42 ;  /* 0x0000002aff057e24 */ /* 0x000fe2000f8e00ff */
[----:B------:R-:W-:-:S04]  /*e920*/  ULDC UR6, c[0x0][0xa88] ;  /* 0x0002a20000067ab9 */ /* 0x000fc80000000800 */
[----:B--2---:R-:W-:-:S04]  /*e930*/  IADD3 R4, R5, -0x80, R4 ;  /* 0xffffff8005047810 */ /* 0x004fc80007ffe004 */
[----:B------:R-:W-:-:S13]  /*e940*/  ISETP.GE.AND P0, PT, R4, UR6, PT ;  /* 0x0000000604007c0c */ /* 0x000fda000bf06270 */
[----:B------:R-:W-:Y:S05]  /*e950*/  @P0 BRA `(.L_x_4046) ;  /* 0x0000000000400947 */ /* 0x000fea0003800000 */
[----:B------:R-:W2:Y:S01]  /*e960*/  LDC.64 R6, c[0x0][0xb70] ;  /* 0x0002dc00ff067b82 */ /* 0x000ea20000000a00 */
[----:B------:R-:W-:Y:S01]  /*e970*/  SHF.R.S32.HI R5, RZ, 0x1f, R4 ;  /* 0x0000001fff057819 */ /* 0x000fe20000011404 */
[----:B------:R-:W-:-:S06]  /*e980*/  ULDC.64 UR6, c[0x0][0xb40] ;  /* 0x0002d00000067ab9 */ /* 0x000fcc0000000a00 */
[----:B------:R-:W3:Y:S01]  /*e990*/  LDC.64 R10, c[0x0][0xb78] ;  /* 0x0002de00ff0a7b82 */ /* 0x000ee20000000a00 */
[C---:B--2---:R-:W-:Y:S02]  /*e9a0*/  IMAD R0, R6.reuse, UR5, RZ ;  /* 0x0000000506007c24 */ /* 0x044fe4000f8e02ff */
[----:B------:R-:W-:-:S04]  /*e9b0*/  IMAD.WIDE.U32 R4, R6, UR43, R4 ;  /* 0x0000002b06047c25 */ /* 0x000fc8000f8e0004 */
[----:B------:R-:W-:Y:S02]  /*e9c0*/  IMAD R3, R7, UR43, R0 ;  /* 0x0000002b07037c24 */ /* 0x000fe4000f8e0200 */
[----:B---3--:R-:W-:-:S03]  /*e9d0*/  IMAD R0, R10, UR8, RZ ;  /* 0x000000080a007c24 */ /* 0x008fc6000f8e02ff */
[----:B------:R-:W-:Y:S01]  /*e9e0*/  IADD3 R5, R5, R3, RZ ;  /* 0x0000000305057210 */ /* 0x000fe20007ffe0ff */
[----:B------:R-:W-:Y:S02]  /*e9f0*/  IMAD R3, R11, UR44, R0 ;  /* 0x0000002c0b037c24 */ /* 0x000fe4000f8e0200 */
[----:B------:R-:W-:-:S04]  /*ea00*/  IMAD.WIDE.U32 R4, R10, UR44, R4 ;  /* 0x0000002c0a047c25 */ /* 0x000fc8000f8e0004 */
[----:B------:R-:W-:Y:S01]  /*ea10*/  IMAD.IADD R3, R5, 0x1, R3 ;  /* 0x0000000105037824 */ /* 0x000fe200078e0203 */
[----:B------:R-:W-:-:S04]  /*ea20*/  LEA R6, P0, R4, UR6, 0x2 ;  /* 0x0000000604067c11 */ /* 0x000fc8000f8010ff */
[----:B------:R-:W-:Y:S02]  /*ea30*/  LEA.HI.X R7, R4, UR7, R3, 0x2, P0 ;  /* 0x0000000704077c11 */ /* 0x000fe400080f1403 */
[----:B------:R-:W-:-:S05]  /*ea40*/  MOV R3, 0xff800000 ;  /* 0xff80000000037802 */ /* 0x000fca0000000f00 */
[----:B------:R2:W-:Y:S02]  /*ea50*/  STG.E desc[UR50][R6.64], R3 ;  /* 0x0000000306007986 */ /* 0x0005e4000c101932 */
.L_x_4046:
[----:B------:R-:W-:Y:S05]  /*ea60*/  BSYNC B0 ;  /* 0x0000000000007941 */ /* 0x000fea0003800000 */
.L_x_4045:
[----:B------:R-:W-:Y:S01]  /*ea70*/  ULDC.64 UR6, c[0x0][0xa88] ;  /* 0x0002a20000067ab9 */ /* 0x000fe20000000a00 */
[----:B-12---:R-:W-:Y:S01]  /*ea80*/  IMAD R6, R8, UR5, RZ ;  /* 0x0000000508067c24 */ /* 0x006fe2000f8e02ff */
[----:B------:R-:W-:Y:S01]  /*ea90*/  ISETP.GE.AND P1, PT, R12, UR7, PT ;  /* 0x000000070c007c0c */ /* 0x000fe2000bf26270 */
[----:B------:R-:W1:Y:S01]  /*eaa0*/  LDC.64 R10, c[0x0][0xae8] ;  /* 0x0002ba00ff0a7b82 */ /* 0x000e620000000a00 */
[C---:B------:R-:W-:Y:S01]  /*eab0*/  ISETP.GE.AND P0, PT, R184.reuse, UR7, PT ;  /* 0x00000007b8007c0c */ /* 0x040fe2000bf06270 */
[C---:B------:R-:W-:Y:S01]  /*eac0*/  VIADD R15, R184.reuse, 0xc0 ;  /* 0x000000c0b80f7836 */ /* 0x040fe20000000000 */
[----:B------:R-:W-:Y:S01]  /*ead0*/  SEL R3, RZ, 0xffffffff, P1 ;  /* 0xffffffffff037807 */ /* 0x000fe20000800000 */
[----:B------:R-:W-:Y:S01]  /*eae0*/  IMAD R7, R9, UR43, R6 ;  /* 0x0000002b09077c24 */ /* 0x000fe2000f8e0206 */
[C---:B------:R-:W-:Y:S01]  /*eaf0*/  IADD3 R14, R184.reuse, 0x80, RZ ;  /* 0x00000080b80e7810 */ /* 0x040fe20007ffe0ff */
[----:B------:R-:W-:Y:S01]  /*eb00*/  VIADD R21, R184, 0x140 ;  /* 0x00000140b8157836 */ /* 0x000fe20000000000 */
[----:B------:R-:W-:Y:S01]  /*eb10*/  SEL R0, RZ, 0x1, P0 ;  /* 0x00000001ff007807 */ /* 0x000fe20000000000 */
[----:B------:R-:W2:Y:S01]  /*eb20*/  LDC R9, c[0x0][0xdac] ;  /* 0x00036b00ff097b82 */ /* 0x000ea20000000800 */
[----:B------:R-:W-:Y:S01]  /*eb30*/  IMAD.SHL.U32 R3, R3, 0x2, RZ ;  /* 0x0000000203037824 */ /* 0x000fe200078e00ff */
[----:B------:R-:W-:Y:S01]  /*eb40*/  ISETP.GE.AND P0, PT, R14, UR7, PT ;  /* 0x000000070e007c0c */ /* 0x000fe2000bf06270 */
[C---:B------:R-:W-:Y:S01]  /*eb50*/  VIADD R4, R184.reuse, 0x180 ;  /* 0x00000180b8047836 */ /* 0x040fe20000000000 */
[----:B------:R-:W-:Y:S01]  /*eb60*/  ISETP.GE.AND P2, PT, R15, UR7, PT ;  /* 0x000000070f007c0c */ /* 0x000fe2000bf46270 */
[----:B------:R-:W-:Y:S01]  /*eb70*/  UIADD3 UR42, -UR42, UR6, URZ ;  /* 0x000000062a2a7290 */ /* 0x000fe2000fffe13f */
[----:B------:R-:W-:Y:S01]  /*eb80*/  LOP3.LUT R0, R3, 0x2, R0, 0xe2, !PT ;  /* 0x0000000203007812 */ /* 0x000fe200078ee200 */
[----:B------:R-:W-:Y:S01]  /*eb90*/  ULOP3.LUT UR40, URZ, UR40, URZ, 0x33, !UPT ;  /* 0x000000283f287292 */ /* 0x000fe2000f8e333f */
[----:B------:R-:W-:Y:S01]  /*eba0*/  IADD3 R20, R184, 0x100, RZ ;  /* 0x00000100b8147810 */ /* 0x000fe20007ffe0ff */
[----:B------:R-:W-:Y:S01]  /*ebb0*/  BSSY B0, `(.L_x_4047) ;  /* 0x0000038000007945 */ /* 0x000fe20003800000 */
[----:B------:R-:W-:-:S02]  /*ebc0*/  SEL R3, RZ, 0x4, P0 ;  /* 0x00000004ff037807 */ /* 0x000fc40000000000 */
[----:B------:R-:W-:Y:S02]  /*ebd0*/  SEL R6, RZ, 0x8, P2 ;  /* 0x00000008ff067807 */ /* 0x000fe40001000000 */
[----:B------:R-:W-:Y:S02]  /*ebe0*/  SHF.R.S32.HI R185, RZ, 0x1f, R184 ;  /* 0x0000001fffb97819 */ /* 0x000fe400000114b8 */
[----:B------:R-:W-:Y:S02]  /*ebf0*/  IADD3 R5, R184, 0x1c0, RZ ;  /* 0x000001c0b8057810 */ /* 0x000fe40007ffe0ff */
[----:B------:R-:W-:Y:S02]  /*ec00*/  ISETP.GE.AND P2, PT, R21, UR7, PT ;  /* 0x0000000715007c0c */ /* 0x000fe4000bf46270 */
[----:B------:R-:W-:Y:S02]  /*ec10*/  ISETP.GE.AND P0, PT, R20, UR7, PT ;  /* 0x0000000714007c0c */ /* 0x000fe4000bf06270 */
[----:B------:R-:W-:-:S02]  /*ec20*/  LOP3.LUT R0, R6, R0, R3, 0xfe, !PT ;  /* 0x0000000006007212 */ /* 0x000fc400078efe03 */
[----:B------:R-:W-:Y:S02]  /*ec30*/  ISETP.GE.AND P3, PT, R4, UR7, PT ;  /* 0x0000000704007c0c */ /* 0x000fe4000bf66270 */
[----:B------:R-:W-:Y:S01]  /*ec40*/  ISETP.GE.AND P1, PT, R5, UR7, PT ;  /* 0x0000000705007c0c */ /* 0x000fe2000bf26270 */
[----:B------:R-:W-:Y:S01]  /*ec50*/  IMAD.WIDE.U32 R4, R8, UR43, R184 ;  /* 0x0000002b08047c25 */ /* 0x000fe2000f8e00b8 */
[----:B------:R-:W-:Y:S02]  /*ec60*/  SEL R6, RZ, 0x20, P2 ;  /* 0x00000020ff067807 */ /* 0x000fe40001000000 */
[C---:B------:R-:W-:Y:S01]  /*ec70*/  ISETP.GE.AND P2, PT, R186.reuse, UR42, PT ;  /* 0x0000002aba007c0c */ /* 0x040fe2000bf46270 */
[----:B------:R-:W-:Y:S01]  /*ec80*/  IMAD.IADD R5, R5, 0x1, R7 ;  /* 0x0000000105057824 */ /* 0x000fe200078e0207 */
[----:B------:R-:W-:Y:S02]  /*ec90*/  IADD3 R8, R186, 0x20, RZ ;  /* 0x00000020ba087810 */ /* 0x000fe40007ffe0ff */
[----:B------:R-:W-:-:S02]  /*eca0*/  SEL R3, RZ, 0x10, P0 ;  /* 0x00000010ff037807 */ /* 0x000fc40000000000 */
[----:B------:R-:W-:Y:S01]  /*ecb0*/  ISETP.GE.AND P0, PT, R8, UR42, PT ;  /* 0x0000002a08007c0c */ /* 0x000fe2000bf06270 */
[----:B-1----:R-:W-:Y:S01]  /*ecc0*/  IMAD R8, R10, UR8, RZ ;  /* 0x000000080a087c24 */ /* 0x002fe2000f8e02ff */
[----:B------:R-:W-:Y:S02]  /*ecd0*/  LOP3.LUT R3, R6, R0, R3, 0xfe, !PT ;  /* 0x0000000006037212 */ /* 0x000fe400078efe03 */
[----:B------:R-:W-:Y:S01]  /*ece0*/  SEL R0, RZ, 0x40, P3 ;  /* 0x00000040ff007807 */ /* 0x000fe20001800000 */
[----:B------:R-:W-:Y:S01]  /*ecf0*/  IMAD R11, R11, UR44, R8 ;  /* 0x0000002c0b0b7c24 */ /* 0x000fe2000f8e0208 */
[----:B------:R-:W-:Y:S02]  /*ed00*/  SHF.R.S32.HI R187, RZ, 0x1f, R186 ;  /* 0x0000001fffbb7819 */ /* 0x000fe400000114ba */
[----:B--2---:R-:W-:Y:S01]  /*ed10*/  IADD3 R7, R9, UR40, RZ ;  /* 0x0000002809077c10 */ /* 0x004fe2000fffe0ff */
[----:B------:R-:W-:Y:S01]  /*ed20*/  IMAD.WIDE.U32 R8, R10, UR44, R4 ;  /* 0x0000002c0a087c25 */ /* 0x000fe2000f8e0004 */
[----:B------:R-:W-:-:S02]  /*ed30*/  LOP3.LUT R3, R3, R0, RZ, 0xfc, !PT ;  /* 0x0000000003037212 */ /* 0x000fc400078efcff */
[----:B------:R-:W-:Y:S01]  /*ed40*/  SEL R0, RZ, 0x80, P1 ;  /* 0x00000080ff007807 */ /* 0x000fe20000800000 */
[----:B------:R-:W-:-:S03]  /*ed50*/  IMAD.WIDE R6, R7, 0x40, R186 ;  /* 0x0000004007067825 */ /* 0x000fc600078e02ba */
[----:B------:R-:W-:Y:S01]  /*ed60*/  LOP3.LUT R0, R3, R0, RZ, 0xfc, !PT ;  /* 0x0000000003007212 */ /* 0x000fe200078efcff */
[----:B------:R-:W-:Y:S01]  /*ed70*/  IMAD.IADD R13, R9, 0x1, R11 ;  /* 0x00000001090d7824 */ /* 0x000fe200078e020b */
[----:B------:R-:W-:Y:S06]  /*ed80*/  @P2 BRA `(.L_x_4048) ;  /* 0x0000000000682947 */ /* 0x000fec0003800000 */
[----:B------:R-:W-:Y:S01]  /*ed90*/  ULDC.64 UR8, c[0x0][0xad8] ;  /* 0x0002b60000087ab9 */ /* 0x000fe20000000a00 */
[----:B------:R-:W-:Y:S01]  /*eda0*/  MOV R4, R8 ;  /* 0x0000000800047202 */ /* 0x000fe20000000f00 */
[----:B------:R-:W-:Y:S01]  /*edb0*/  IMAD R11, R7, UR8, RZ ;  /* 0x00000008070b7c24 */ /* 0x000fe2000f8e02ff */
[----:B------:R-:W-:Y:S01]  /*edc0*/  ISETP.GE.AND P6, PT, R184, UR7, PT ;  /* 0x00000007b8007c0c */ /* 0x000fe2000bfc6270 */
[----:B------:R-:W-:Y:S01]  /*edd0*/  IMAD.MOV.U32 R5, RZ, RZ, R13 ;  /* 0x000000ffff057224 */ /* 0x000fe200078e000d */
[----:B------:R-:W-:Y:S01]  /*ede0*/  ISETP.GE.AND P1, PT, R12, UR7, PT ;  /* 0x000000070c007c0c */ /* 0x000fe2000bf26270 */
[C---:B------:R-:W-:Y:S01]  /*edf0*/  IMAD R11, R6.reuse, UR9, R11 ;  /* 0x00000009060b7c24 */ /* 0x040fe2000f8e020b */
        /* <DEDUP_REMOVED lines=19> */
.L_x_4048:
[----:B------:R-:W-:Y:S05]  /*ef30*/  BSYNC B0 ;  /* 0x0000000000007941 */ /* 0x000fea0003800000 */
.L_x_4047:
[----:B------:R-:W-:Y:S04]  /*ef40*/  BSSY B0, `(.L_x_4042) ;  /* 0x000001e000007945 */ /* 0x000fe80003800000 */
[----:B------:R-:W-:Y:S05]  /*ef50*/  @P0 BRA `(.L_x_4049) ;  /* 0x0000000000700947 */ /* 0x000fea0003800000 */
[----:B------:R-:W-:Y:S01]  /*ef60*/  IADD3 R9, P0, R6, 0x20, RZ ;  /* 0x0000002006097810 */ /* 0x000fe20007f1e0ff */
[----:B------:R-:W-:Y:S01]  /*ef70*/  ULDC.64 UR8, c[0x0][0xad8] ;  /* 0x0002b60000087ab9 */ /* 0x000fe20000000a00 */
[----:B------:R-:W-:Y:S01]  /*ef80*/  MOV R4, R8 ;  /* 0x0000000800047202 */ /* 0x000fe20000000f00 */
        /* <DEDUP_REMOVED lines=25> */
.L_x_4049:
[----:B------:R-:W-:Y:S05]  /*f120*/  BSYNC B0 ;  /* 0x0000000000007941 */ /* 0x000fea0003800000 */
.L_x_4042:
[----:B------:R-:W3:Y:S02]  /*f130*/  LDC R0, c[0x0][0xda8] ;  /* 0x00036a00ff007b82 */ /* 0x000ee40000000800 */
[----:B---3--:R-:W-:-:S13]  /*f140*/  ISETP.LE.AND P0, PT, R0, UR4, PT ;  /* 0x0000000400007c0c */ /* 0x008fda000bf03270 */
[----:B------:R-:W-:Y:S05]  /*f150*/  @!P0 BRA `(.L_x_4050) ;  /* 0xffffff1c005c8947 */ /* 0x000fea000383ffff */
[----:B------:R-:W-:Y:S05]  /*f160*/  EXIT ;  /* 0x000000000000794d */ /* 0x000fea0003800000 */
.L_x_3944:
[----:B------:R-:W-:-:S08]  /*f170*/  NOP ;  /* 0x0000000000007918 */ /* 0x000fd00000000000 */
[----:B------:R-:W1:-:S00]  /*f180*/  USETMAXREG.DEALLOC.CTAPOOL 0x18 ;  /* 0x00000018000079c8 */ /* 0x000e4000080e0500 */
[----:B-1----:R-:W-:-:S06]  /*f190*/  LOP3.LUT R0, R0, 0x3, RZ, 0xc0, !PT ;  /* 0x0000000300007812 */ /* 0x002fcc00078ec0ff */
[----:B------:R-:W1:Y:S02]  /*f1a0*/  SHFL.IDX PT, R0, R0, RZ, 0x1f ;  /* 0x00001fff00007589 */ /* 0x000e6400000e0000 */
[----:B-1----:R-:W-:-:S13]  /*f1b0*/  ISETP.NE.AND P0, PT, R0, RZ, PT ;  /* 0x000000ff0000720c */ /* 0x002fda0003f05270 */
[----:B------:R-:W-:Y:S05]  /*f1c0*/  @P0 EXIT ;  /* 0x000000000000094d */ /* 0x000fea0003800000 */
[----:B------:R-:W1:Y:S01]  /*f1d0*/  S2UR UR4, SR_CTAID.X ;  /* 0x00000000000479c3 */ /* 0x000e620000002500 */
[----:B------:R-:W-:Y:S01]  /*f1e0*/  UMOV UR45, URZ ;  /* 0x0000003f002d7c82 */ /* 0x000fe20008000000 */
[----:B------:R-:W-:Y:S01]  /*f1f0*/  IMAD.MOV.U32 R16, RZ, RZ, RZ ;  /* 0x000000ffff107224 */ /* 0x000fe200078e00ff */
[----:B------:R-:W-:-:S05]  /*f200*/  MOV R17, 0x1 ;  /* 0x0000000100117802 */ /* 0x000fca0000000f00 */
[----:B------:R-:W1:Y:S02]  /*f210*/  LDC R0, c[0x0][0xda8] ;  /* 0x00036a00ff007b82 */ /* 0x000e640000000800 */
[----:B-1----:R-:W-:-:S13]  /*f220*/  ISETP.LE.AND P0, PT, R0, UR4, PT ;  /* 0x0000000400007c0c */ /* 0x002fda000bf03270 */
[----:B------:R-:W-:Y:S05]  /*f230*/  @P0 BRA `(.L_x_4051) ;  /* 0x00000030001c0947 */ /* 0x000fea0003800000 */
[----:B------:R-:W-:Y:S01]  /*f240*/  LOP3.LUT R19, R19, 0x1f, RZ, 0xc0, !PT ;  /* 0x0000001f13137812 */ /* 0x000fe200078ec0ff */
[----:B------:R-:W-:Y:S01]  /*f250*/  IMAD.U32 R18, RZ, RZ, UR4 ;  /* 0x00000004ff127e24 */ /* 0x000fe2000f8e00ff */
[----:B------:R-:W-:Y:S01]  /*f260*/  MOV R17, 0x1 ;  /* 0x0000000100117802 */ /* 0x000fe20000000f00 */
[----:B------:R-:W-:Y:S01]  /*f270*/  IMAD.MOV.U32 R16, RZ, RZ, RZ ;  /* 0x000000ffff107224 */ /* 0x000fe200078e00ff */
[----:B------:R-:W-:Y:S01]  /*f280*/  ULDC UR44, c[0x0][0xc] ;  /* 0x00000300002c7ab9 */ /* 0x000fe20000000800 */
[----:B------:R-:W-:Y:S01]  /*f290*/  ULDC.64 UR46, c[0x0][0x198] ;  /* 0x00006600002e7ab9 */ /* 0x000fe20000000a00 */
[----:B------:R-:W-:-:S05]  /*f2a0*/  UMOV UR45, URZ ;  /* 0x0000003f002d7c82 */ /* 0x000fca0008000000 */
.L_x_4105:
[----:B------:R-:W-:Y:S01]  /*f2b0*/  ULDC UR10, c[0x0][0xdd0] ;  /* 0x00037400000a7ab9 */ /* 0x000fe20000000800 */
[----:B------:R-:W1:Y:S01]  /*f2c0*/  LDC R0, c[0x0][0xde8] ;  /* 0x00037a00ff007b82 */ /* 0x000e620000000800 */
        /* <DEDUP_REMOVED lines=19> */
.L_x_4052:
[----:B------:R-:W-:Y:S01]  /*f400*/  ULDC UR11, c[0x0][0xdc4] ;  /* 0x00037100000b7ab9 */ /* 0x000fe20000000800 */
[----:B------:R-:W-:Y:S01]  /*f410*/  UMOV UR9, UR10 ;  /* 0x0000000a00097c82 */ /* 0x000fe20008000000 */
[----:B------:R-:W-:-:S11]  /*f420*/  UISETP.NE.AND UP0, UPT, UR11, 0x1, UPT ;  /* 0x000000010b00788c */ /* 0x000fd6000bf05270 */
[----:B------:R-:W-:Y:S02]  /*f430*/  @UP0 ULDC.64 UR12, c[0x0][0xdc8] ;  /* 0x00037200000c0ab9 */ /* 0x000fe40000000a00 */
[----:B------:R-:W-:-:S04]  /*f440*/  UIMAD.WIDE.U32 UR6, UR10, UR12, URZ ;  /* 0x0000000c0a0672a5 */ /* 0x000fc8000f8e003f */
[----:B------:R-:W-:-:S04]  /*f450*/  @UP0 USHF.R.U32.HI UR9, URZ, UR13, UR7 ;  /* 0x0000000d3f090299 */ /* 0x000fc80008011607 */
[----:B------:R-:W-:-:S12]  /*f460*/  UIMAD UR6, UR9, UR11, URZ ;  /* 0x0000000b090672a4 */ /* 0x000fd8000f8e023f */
.L_x_4053:
[----:B------:R-:W-:Y:S01]  /*f470*/  ULDC.64 UR12, c[0x0][0x3f8] ;  /* 0x0000fe00000c7ab9 */ /* 0x000fe20000000a00 */
[----:B------:R-:W-:Y:S02]  /*f480*/  UIADD3 UR10, UR10, -UR6, URZ ;  /* 0x800000060a0a7290 */ /* 0x000fe4000fffe03f */
[----:B------:R-:W-:Y:S02]  /*f490*/  UISETP.NE.U32.AND UP0, UPT, UR12, URZ, UPT ;  /* 0x0000003f0c00728c */ /* 0x000fe4000bf05070 */
[----:B------:R-:W-:Y:S01]  /*f4a0*/  ULOP3.LUT UR9, URZ, UR9, URZ, 0x33, !UPT ;  /* 0x000000093f097292 */ /* 0x000fe2000f8e333f */
[----:B------:R-:W-:Y:S01]  /*f4b0*/  ULDC UR12, c[0x0][0xdb8] ;  /* 0x00036e00000c7ab9 */ /* 0x000fe20000000800 */
[----:B------:R-:W-:Y:S01]  /*f4c0*/  ULDC.64 UR6, c[0x0][0x9e0] ;  /* 0x0002780000067ab9 */ /* 0x000fe20000000a00 */
[----:B------:R-:W-:Y:S01]  /*f4d0*/  UISETP.NE.AND UP1, UPT, UR12, 0x1, UPT ;  /* 0x000000010c00788c */ /* 0x000fe2000bf25270 */
[----:B------:R-:W-:Y:S01]  /*f4e0*/  ULDC UR11, c[0x0][0xdc4] ;  /* 0x00037100000b7ab9 */ /* 0x000fe20000000800 */
[----:B------:R-:W-:Y:S01]  /*f4f0*/  ULDC UR41, c[0x0][0xdac] ;  /* 0x00036b0000297ab9 */ /* 0x000fe20000000800 */
[----:B------:R-:W-:-:S02]  /*f500*/  UISETP.GE.AND UP2, UPT, UR7, 0x1, UPT ;  /* 0x000000010700788c */ /* 0x000fc4000bf46270 */
[----:B------:R-:W-:Y:S02]  /*f510*/  UIMAD UR11, UR8, UR11, UR10 ;  /* 0x0000000b080b72a4 */ /* 0x000fe4000f8e020a */
[----:B------:R-:W-:Y:S02]  /*f520*/  UIADD3 UR41, UR9, UR41, URZ ;  /* 0x0000002909297290 */ /* 0x000fe4000fffe03f */
[----:B------:R-:W-:Y:S01]  /*f530*/  UISETP.NE.AND.EX UP0, UPT, UR13, URZ, UPT, UP0 ;  /* 0x0000003f0d00728c */ /* 0x000fe2000bf05300 */
[----:B------:R-:W-:Y:S01]  /*f540*/  PLOP3.LUT P1, PT, PT, PT, UP2, 0x80, 0x0 ;  /* 0x000000000000781c */ /* 0x000fe20003f2f028 */
[----:B------:R-:W-:Y:S01]  /*f550*/  @UP1 ULDC UR8, c[0x0][0xdbc] ;  /* 0x00036f0000081ab9 */ /* 0x000fe20000000800 */
[----:B------:R-:W-:Y:S02]  /*f560*/  USHF.L.U32 UR41, UR41, 0x6, URZ ;  /* 0x0000000629297899 */ /* 0x000fe4000800063f */
[----:B------:R-:W-:Y:S01]  /*f570*/  UIMAD.WIDE.U32 UR8, UR11, UR8, URZ ;  /* 0x000000080b0872a5 */ /* 0x000fe2000f8e003f */
        /* <DEDUP_REMOVED lines=23> */
.L_x_4055:
[----:B------:R-:W-:-:S11]  /*f6f0*/  UISETP.NE.AND UP0, UPT, UR7, 0x1, UPT ;  /* 0x000000010700788c */ /* 0x000fd6000bf05270 */
[----:B------:R-:W-:Y:S02]  /*f700*/  @UP0 ULDC.64 UR16, c[0x0][0x9e8] ;  /* 0x00027a0000100ab9 */ /* 0x000fe40000000a00 */
[----:B------:R-:W-:-:S04]  /*f710*/  UIMAD.WIDE.U32 UR8, UR10, UR16, URZ ;  /* 0x000000100a0872a5 */ /* 0x000fc8000f8e003f */
[----:B------:R-:W-:-:S12]  /*f720*/  @UP0 USHF.R.U32.HI UR10, URZ, UR17, UR9 ;  /* 0x000000113f0a0299 */ /* 0x000fd80008011609 */
.L_x_4056:
[----:B------:R-:W-:-:S04]  /*f730*/  UIMAD UR10, UR10, UR7, UR7 ;  /* 0x000000070a0a72a4 */ /* 0x000fc8000f8e0207 */
[----:B------:R-:W-:-:S04]  /*f740*/  UISETP.LT.AND UP0, UPT, UR6, UR10, UPT ;  /* 0x0000000a0600728c */ /* 0x000fc8000bf01270 */
[----:B------:R-:W-:-:S12]  /*f750*/  USEL UR6, UR6, UR10, UP0 ;  /* 0x0000000a06067287 */ /* 0x000fd80008000000 */
.L_x_4054:
[----:B------:R-:W-:Y:S02]  /*f760*/  UIMAD UR9, UR13, UR15, 0x3f ;  /* 0x0000003f0d0974a4 */ /* 0x000fe4000f8e020f */
[----:B------:R-:W-:Y:S02]  /*f770*/  UIADD3 UR6, UR6, 0x3f, URZ ;  /* 0x0000003f06067890 */ /* 0x000fe4000fffe03f */
[----:B------:R-:W-:Y:S02]  /*f780*/  USHF.R.S32.HI UR10, URZ, 0x1f, UR9 ;  /* 0x0000001f3f0a7899 */ /* 0x000fe40008011409 */
[----:B------:R-:W-:Y:S02]  /*f790*/  USHF.R.S32.HI UR8, URZ, 0x1f, UR6 ;  /* 0x0000001f3f087899 */ /* 0x000fe40008011406 */
[----:B------:R-:W-:Y:S02]  /*f7a0*/  ULEA.HI UR10, UR10, UR9, URZ, 0x6 ;  /* 0x000000090a0a7291 */ /* 0x000fe4000f8f303f */
[----:B------:R-:W-:-:S02]  /*f7b0*/  ULEA.HI UR8, UR8, UR6, URZ, 0x6 ;  /* 0x0000000608087291 */ /* 0x000fc4000f8f303f */
[----:B------:R-:W-:Y:S02]  /*f7c0*/  UIADD3 UR6, UR41, -UR14, URZ ;  /* 0x8000000e29067290 */ /* 0x000fe4000fffe03f */
[----:B------:R-:W-:Y:S02]  /*f7d0*/  USHF.R.S32.HI UR39, URZ, 0x6, UR10 ;  /* 0x000000063f277899 */ /* 0x000fe4000801140a */
[----:B------:R-:W-:Y:S02]  /*f7e0*/  USHF.R.S32.HI UR8, URZ, 0x6, UR8 ;  /* 0x000000063f087899 */ /* 0x000fe40008011408 */
[----:B------:R-:W-:Y:S02]  /*f7f0*/  UIMAD UR6, UR13, UR15, UR6 ;  /* 0x0000000f0d0672a4 */ /* 0x000fe4000f8e0206 */
[----:B------:R-:W-:Y:S01]  /*f800*/  UISETP.LT.AND UP0, UPT, UR39, UR8, UPT ;  /* 0x000000082700728c */ /* 0x000fe2000bf01270 */
[----:B------:R-:W-:Y:S02]  /*f810*/  ULDC UR10, c[0x0][0x9dc] ;  /* 0x00027700000a7ab9 */ /* 0x000fe40000000800 */
[----:B------:R-:W-:-:S02]  /*f820*/  UIADD3 UR10, UR6, -UR10, URZ ;  /* 0x8000000a060a7290 */ /* 0x000fc4000fffe03f */
[----:B------:R-:W-:Y:S01]  /*f830*/  USEL UR39, UR39, UR8, UP0 ;  /* 0x0000000827277287 */ /* 0x000fe20008000000 */
[----:B------:R-:W-:Y:S11]  /*f840*/  @!P1 BRA `(.L_x_4057) ;  /* 0x0000000000449947 */ /* 0x000ff60003800000 */
        /* <DEDUP_REMOVED lines=10> */
.L_x_4058:
[----:B------:R-:W-:-:S11]  /*f8f0*/  UISETP.NE.AND UP0, UPT, UR7, 0x1, UPT ;  /* 0x000000010700788c */ /* 0x000fd6000bf05270 */
[----:B------:R-:W-:Y:S02]  /*f900*/  @UP0 ULDC.64 UR12, c[0x0][0x9e8] ;  /* 0x00027a00000c0ab9 */ /* 0x000fe40000000a00 */
[----:B------:R-:W-:-:S04]  /*f910*/  UIMAD.WIDE.U32 UR8, UR6, UR12, URZ ;  /* 0x0000000c060872a5 */ /* 0x000fc8000f8e003f */
[----:B------:R-:W-:-:S12]  /*f920*/  @UP0 USHF.R.U32.HI UR6, URZ, UR13, UR9 ;  /* 0x0000000d3f060299 */ /* 0x000fd80008011609 */
.L_x_4059:
[----:B------:R-:W-:-:S04]  /*f930*/  UIMAD UR6, UR6, UR7, URZ ;  /* 0x00000007060672a4 */ /* 0x000fc8000f8e023f */
[----:B------:R-:W-:-:S04]  /*f940*/  UISETP.LT.AND UP0, UPT, UR10, UR6, UPT ;  /* 0x000000060a00728c */ /* 0x000fc8000bf01270 */
[----:B------:R-:W-:-:S12]  /*f950*/  USEL UR10, UR10, UR6, !UP0 ;  /* 0x000000060a0a7287 */ /* 0x000fd8000c000000 */
.L_x_4057:
[----:B------:R-:W-:Y:S01]  /*f960*/  USHF.R.S32.HI UR6, URZ, 0x1f, UR10 ;  /* 0x0000001f3f067899 */ /* 0x000fe2000801140a */
[----:B------:R-:W-:Y:S03]  /*f970*/  BSSY B6, `(.L_x_4060) ;  /* 0x0000284000067945 */ /* 0x000fe60003800000 */
[----:B------:R-:W-:-:S04]  /*f980*/  ULEA.HI UR6, UR6, UR10, URZ, 0x6 ;  /* 0x0000000a06067291 */ /* 0x000fc8000f8f303f */
[----:B------:R-:W-:-:S04]  /*f990*/  USHF.R.S32.HI UR6, URZ, 0x6, UR6 ;  /* 0x000000063f067899 */ /* 0x000fc80008011406 */
[----:B------:R-:W-:-:S04]  /*f9a0*/  UISETP.LT.AND UP0, UPT, URZ, UR6, UPT ;  /* 0x000000063f00728c */ /* 0x000fc8000bf01270 */
[----:B------:R-:W-:-:S04]  /*f9b0*/  USEL UR38, URZ, UR6, !UP0 ;  /* 0x000000063f267287 */ /* 0x000fc8000c000000 */
[----:B------:R-:W-:-:S06]  /*f9c0*/  UISETP.GT.AND UP0, UPT, UR39, UR38, UPT ;  /* 0x000000262700728c */ /* 0x000fcc000bf04270 */
[----:B------:R-:W-:-:S13]  /*f9d0*/  PLOP3.LUT P0, PT, PT, PT, UP0, 0x80, 0x0 ;  /* 0x000000000000781c */ /* 0x000fda0003f0f008 */
[----:B------:R-:W-:Y:S05]  /*f9e0*/  @P0 BRA `(.L_x_4061) ;  /* 0x0000000000400947 */ /* 0x000fea0003800000 */
[----:B------:R-:W-:Y:S02]  /*f9f0*/  ISETP.NE.AND P0, PT, R19, RZ, PT ;  /* 0x000000ff1300720c */ /* 0x000fe40003f05270 */
[----:B------:R-:W-:-:S11]  /*fa00*/  MOV R13, R18 ;  /* 0x00000012000d7202 */ /* 0x000fd60000000f00 */
        /* <DEDUP_REMOVED lines=14> */
.L_x_4061:
        /* <DEDUP_REMOVED lines=17> */
[----:B------:R-:W-:Y:S01]  /*fc00*/  MOV R11, UR5 ;  /* 0x00000005000b7c02 */ /* 0x000fe20008000f00 */
[----:B------:R-:W-:Y:S01]  /*fc10*/  IMAD.MOV.U32 R8, RZ, RZ, 0x70 ;  /* 0x00000070ff087424 */ /* 0x000fe200078e00ff */
[----:B------:R-:W-:Y:S01]  /*fc20*/  MOV R12, 0x1 ;  /* 0x00000001000c7802 */ /* 0x000fe20000000f00 */
[----:B------:R-:W-:-:S07]  /*fc30*/  IMAD.MOV.U32 R13, RZ, RZ, RZ ;  /* 0x000000ffff0d7224 */ /* 0x000fce00078e00ff */
[----:B------:R-:W-:-:S07]  /*fc40*/  LEPC R20, `(.L_x_4063) ;  /* 0x000000001014794e */ /* 0x000fce0000000000 */
[----:B-1----:R-:W-:Y:S05]  /*fc50*/  CALL.ABS.NOINC R2 ;  /* 0x0000000002007343 */ /* 0x002fea0003c00000 */
.L_x_4063:
        /* <DEDUP_REMOVED lines=13> */
[----:B------:R-:W-:Y:S01]  /*fd30*/  MOV R10, UR4 ;  /* 0x00000004000a7c02 */ /* 0x000fe20008000f00 */
[----:B------:R-:W-:Y:S01]  /*fd40*/  IMAD.U32 R11, RZ, RZ, UR5 ;  /* 0x00000005ff0b7e24 */ /* 0x000fe2000f8e00ff */
[----:B------:R-:W-:Y:S01]  /*fd50*/  MOV R8, 0x70 ;  /* 0x0000007000087802 */ /* 0x000fe20000000f00 */
[----:B------:R-:W-:Y:S01]  /*fd60*/  IMAD.MOV.U32 R12, RZ, RZ, 0x1 ;  /* 0x00000001ff0c7424 */ /* 0x000fe200078e00ff */
[----:B-1----:R-:W-:-:S07]  /*fd70*/  MOV R13, RZ ;  /* 0x000000ff000d7202 */ /* 0x002fce0000000f00 */
[----:B------:R-:W-:-:S07]  /*fd80*/  LEPC R20, `(.L_x_4065) ;  /* 0x000000001014794e */ /* 0x000fce0000000000 */
[----:B--2---:R-:W-:Y:S05]  /*fd90*/  CALL.ABS.NOINC R2 ;  /* 0x0000000002007343 */ /* 0x004fea0003c00000 */
.L_x_4065:
        /* <DEDUP_REMOVED lines=16> */
.L_x_4064:
[----:B------:R-:W-:Y:S01]  /*fea0*/  ULDC.64 UR4, c[0x0][0x9f8] ;  /* 0x00027e0000047ab9 */ /* 0x000fe20000000a00 */
[----:B------:R-:W-:Y:S01]  /*feb0*/  MOV R5, UR43 ;  /* 0x0000002b00057c02 */ /* 0x000fe20008000f00 */
[----:B------:R-:W-:Y:S01]  /*fec0*/  IMAD.U32 R6, RZ, RZ, UR43 ;  /* 0x0000002bff067e24 */ /* 0x000fe2000f8e00ff */
[----:B------:R-:W-:Y:S01]  /*fed0*/  ISETP.NE.U32.AND P0, PT, RZ, UR4, PT ;  /* 0x00000004ff007c0c */ /* 0x000fe2000bf05070 */
[----:B------:R-:W1:Y:S03]  /*fee0*/  LDC R0, c[0x0][0x428] ;  /* 0x00010a00ff007b82 */ /* 0x000e660000000800 */
[----:B------:R-:W-:-:S13]  /*fef0*/  ISETP.NE.AND.EX P0, PT, RZ, UR5, PT, P0 ;  /* 0x00000005ff007c0c */ /* 0x000fda000bf05300 */
[----:B------:R-:W2:Y:S02]  /*ff00*/  @P0 LDC.64 R2, c[0x0][0x9f8] ;  /* 0x00027e00ff020b82 */ /* 0x000ea40000000a00 */
[----:B--2---:R-:W-:-:S05]  /*ff10*/  @P0 IMAD.WIDE R2, R5, 0x4, R2 ;  /* 0x0000000405020825 */ /* 0x004fca00078e0202 */
[----:B------:R2:W3:Y:S01]  /*ff20*/  @P0 LDG.E R6, desc[UR50][R2.64] ;  /* 0x0000003202060981 */ /* 0x0004e2000c1e1900 */
[----:B-1----:R-:W-:Y:S01]  /*ff30*/  ISETP.NE.AND P0, PT, R0, 0x1, PT ;  /* 0x000000010000780c */ /* 0x002fe20003f05270 */
[----:B------:R-:W-:Y:S01]  /*ff40*/  UMOV UR40, URZ ;  /* 0x0000003f00287c82 */ /* 0x000fe20008000000 */
[----:B------:R-:W-:Y:S01]  /*ff50*/  ISETP.NE.AND P1, PT, R19, RZ, PT ;  /* 0x000000ff1300720c */ /* 0x000fe20003f25270 */
[----:B------:R-:W-:Y:S01]  /*ff60*/  IMAD.U32 R10, RZ, RZ, UR39 ;  /* 0x00000027ff0a7e24 */ /* 0x000fe2000f8e00ff */
[----:B------:R-:W-:Y:S01]  /*ff70*/  MOV R0, UR42 ;  /* 0x0000002a00007c02 */ /* 0x000fe20008000f00 */
[----:B------:R-:W-:-:S03]  /*ff80*/  UMOV UR6, 0xffffffff ;  /* 0xffffffff00067882 */ /* 0x000fc60000000000 */
[----:B------:R-:W-:Y:S01]  /*ff90*/  IADD3 R10, R10, -0x1, RZ ;  /* 0xffffffff0a0a7810 */ /* 0x000fe20007ffe0ff */
[----:B--2---:R-:W1:Y:S06]  /*ffa0*/  LDC.64 R2, c[0x0][0x3f8] ;  /* 0x0000fe00ff027b82 */ /* 0x004e6c0000000a00 */
[----:B------:R-:W-:Y:S02]  /*ffb0*/  VOTEU.ALL UP1, P1 ;  /* 0x00000000003f7886 */ /* 0x000fe40000820000 */
[----:B------:R-:W2:Y:S03]  /*ffc0*/  @P0 LDC R4, c[0x0][0x42c] ;  /* 0x00010b00ff040b82 */ /* 0x000ea60000000800 */
[----:B------:R-:W-:-:S04]  /*ffd0*/  @!UP1 UIADD3 UR4, UP0, UR46, 0x270, URZ ;  /* 0x000002702e049890 */ /* 0x000fc8000ff1e03f */
[----:B------:R-:W-:Y:S01]  /*ffe0*/  @!UP1 UIADD3.X UR5, URZ, UR47, URZ, UP0, !UPT ;  /* 0x0000002f3f059290 */ /* 0x000fe200087fe43f */
[----:B------:R-:W4:Y:S08]  /*fff0*/  @P0 LDC R5, c[0x0][0x430] ;  /* 0x00010c00ff050b82 */ /* 0x000f300000000800 */
[----:B------:R1:W-:Y:S01]  /*10000*/  @!UP1 UTMAPF.L2.4D [UR40], [UR4] ;  /* 0x00000028040095b8 */ /* 0x0003e20008018000 */
[----:B--2---:R-:W-:-:S05]  /*10010*/  @P0 IMAD.HI.U32 R4, R4, UR42, RZ ;  /* 0x0000002a04040c27 */ /* 0x004fca000f8e00ff */
[----:B----4-:R-:W-:Y:S02]  /*10020*/  @P0 SHF.R.U32.HI R0, RZ, R5, R4 ;  /* 0x00000005ff000219 */ /* 0x010fe40000011604 */
[----:B-1----:R-:W-:-:S04]  /*10030*/  ISETP.NE.U32.AND P0, PT, R2, RZ, PT ;  /* 0x000000ff0200720c */ /* 0x002fc80003f05070 */
[----:B------:R-:W-:-:S04]  /*10040*/  ISETP.NE.AND.EX P0, PT, R3, RZ, PT, P0 ;  /* 0x000000ff0300720c */ /* 0x000fc80003f05300 */
[----:B---3--:R-:W-:Y:S01]  /*10050*/  SEL R4, R6, RZ, !P0 ;  /* 0x000000ff06047207 */ /* 0x008fe20004000000 */
[----:B------:R-:W-:Y:S08]  /*10060*/  BRA.DIV UR6, `(.L_x_4066) ;  /* 0x0000002a06547947 */ /* 0x000ff0000b800000 */
.L_x_4118:
[----:B------:R-:W-:Y:S01]  /*10070*/  UMOV UR4, 0xffffffff ;  /* 0xffffffff00047882 */ /* 0x000fe20000000000 */
[----:B------:R-:W-:Y:S02]  /*10080*/  SHF.R.S32.HI R7, RZ, 0x1f, R6 ;  /* 0x0000001fff077819 */ /* 0x000fe40000011406 */
[----:B------:R-:W-:Y:S05]  /*10090*/  BRA.DIV UR4, `(.L_x_4067) ;  /* 0x0000002a04747947 */ /* 0x000fea000b800000 */
[----:B------:R-:W-:-:S13]  /*100a0*/  ELECT P6, URZ, PT ;  /* 0x00000000003f782f */ /* 0x000fda00038c0000 */
.L_x_4121:
[----:B------:R-:W-:Y:S05]  /*100b0*/  @!P6 BRA `(.L_x_4068) ;  /* 0x0000000000c4e947 */ /* 0x000fea0003800000 */
[----:B------:R-:W-:Y:S01]  /*100c0*/  IMAD.MOV.U32 R4, RZ, RZ, R6 ;  /* 0x000000ffff047224 */ /* 0x000fe200078e0006 */
[----:B------:R-:W-:Y:S06]  /*100d0*/  @!P0 BRA `(.L_x_4069) ;  /* 0x0000000000488947 */ /* 0x000fec0003800000 */
[----:B------:R-:W1:Y:S01]  /*100e0*/  LDC R11, c[0x0][0x41c] ;  /* 0x00010700ff0b7b82 */ /* 0x000e620000000800 */
[----:B------:R-:W-:Y:S01]  /*100f0*/  MOV R12, R10 ;  /* 0x0000000a000c7202 */ /* 0x000fe20000000f00 */
        /* <DEDUP_REMOVED lines=12> */
[----:B------:R-:W-:-:S05]  /*101c0*/  LEA.HI.X R9, R4, R3, R5, 0x2, P2 ;  /* 0x0000000304097211 */ /* 0x000fca00010f1405 */
[----:B------:R1:W5:Y:S01]  /*101d0*/  LDG.E R4, desc[UR50][R8.64] ;  /* 0x0000003208047981 */ /* 0x000362000c1e1900 */
[----:B------:R-:W-:-:S04]  /*101e0*/  IMAD.MOV R5, RZ, RZ, -R12 ;  /* 0x000000ffff057224 */ /* 0x000fc800078e0a0c */
[----:B------:R-:W-:-:S07]  /*101f0*/  IMAD R10, R11, R5, R10 ;  /* 0x000000050b0a7224 */ /* 0x000fce00078e020a */
.L_x_4069:
[----:B-1----:R-:W-:Y:S01]  /*10200*/  LEA R8, R16, UR37, 0x3 ;  /* 0x0000002510087c11 */ /* 0x002fe2000f8e18ff */
[----:B------:R-:W1:Y:S01]  /*10210*/  S2R R9, SR_TID.X ;  /* 0x0000000000097919 */ /* 0x000e620000002100 */
[----:B------:R-:W-:-:S04]  /*10220*/  SHF.L.U32 R5, R17, 0x1f, RZ ;  /* 0x0000001f11057819 */ /* 0x000fc800000006ff */
[----:B------:R-:W2:Y:S01]  /*10230*/  SYNCS.PHASECHK.TRANS64.TRYWAIT P2, [R8+URZ+0x28c40], R5 ;  /* 0x028c4005080075a7 */ /* 0x000ea2000804017f */
[----:B-1----:R-:W-:-:S04]  /*10240*/  LOP3.LUT R9, R9, 0x7f, RZ, 0xc0, !PT ;  /* 0x0000007f09097812 */ /* 0x002fc800078ec0ff */
[----:B------:R-:W-:Y:S01]  /*10250*/  ISETP.NE.AND P3, PT, R9, RZ, PT ;  /* 0x000000ff0900720c */ /* 0x000fe20003f65270 */
[----:B--2---:R-:W-:-:S12]  /*10260*/  @!P2 BRA `(.L_x_4070) ;  /* 0x000000280020a947 */ /* 0x004fd80003800000 */
.L_x_4122:
[----:B------:R-:W-:Y:S05]  /*10270*/  @P3 BRA `(.L_x_4071) ;  /* 0x0000000000143947 */ /* 0x000fea0003800000 */
[----:B------:R-:W-:Y:S02]  /*10280*/  ISETP.NE.AND P2, PT, R19, RZ, PT ;  /* 0x000000ff1300720c */ /* 0x000fe40003f45270 */
[----:B-1----:R-:W-:-:S04]  /*10290*/  MOV R5, 0x2000 ;  /* 0x0000200000057802 */ /* 0x002fc80000000f00 */
[----:B------:R2:W-:Y:S07]  /*102a0*/  SYNCS.ARRIVE.TRANS64 RZ, [R8+URZ+0x28c30], R5 ;  /* 0x028c300508ff79a7 */ /* 0x0005ee000800003f */
[----:B------:R-:W-:Y:S05]  /*102b0*/  @!P2 BRA `(.L_x_4071) ;  /* 0x000000000004a947 */ /* 0x000fea0003800000 */
[----:B------:R-:W-:Y:S01]  /*102c0*/  BPT.TRAP 0x1 ;  /* 0x000000040000795c */ /* 0x000fe20000300000 */
.L_x_4071:
        /* <DEDUP_REMOVED lines=8> */
[----:B-----5:R-:W-:Y:S01]  /*10350*/  R2UR UR13, R4 ;  /* 0x00000000040d72ca */ /* 0x020fe200000e0000 */
[----:B------:R-:W-:-:S04]  /*10360*/  UMOV UR10, URZ ;  /* 0x0000003f000a7c82 */ /* 0x000fc80008000000 */
[----:B------:R-:W-:Y:S02]  /*10370*/  ULEA UR8, UR8, UR37, 0xd ;  /* 0x0000002508087291 */ /* 0x000fe4000f8e683f */
[----:B------:R-:W-:Y:S02]  /*10380*/  UIADD3 UR9, UR9, 0x28c30, URZ ;  /* 0x00028c3009097890 */ /* 0x000fe4000fffe03f */
[----:B------:R-:W-:Y:S02]  /*10390*/  USHF.L.U32 UR11, UR11, 0x6, URZ ;  /* 0x000000060b0b7899 */ /* 0x000fe4000800063f */
[----:B------:R-:W-:-:S09]  /*103a0*/  UIADD3 UR8, UR8, 0x22400, URZ ;  /* 0x0002240008087890 */ /* 0x000fd2000fffe03f */
[----:B------:R3:W-:Y:S02]  /*103b0*/  UTMALDG.4D [UR8], [UR4], desc[UR6] ;  /* 0x00000608040075b4 */ /* 0x0007e40008019000 */
[----:B---3--:R-:W-:Y:S01]  /*103c0*/  NOP ;  /* 0x0000000000007918 */ /* 0x008fe20000000000 */
.L_x_4068:
        /* <DEDUP_REMOVED lines=11> */
[----:B------:R-:W-:Y:S01]  /*10480*/  UIADD3.X UR7, URZ, UR47, URZ, UP0, !UPT ;  /* 0x0000002f3f077290 */ /* 0x000fe200087fe43f */
[----:B------:R-:W-:Y:S01]  /*10490*/  UMOV UR11, UR41 ;  /* 0x00000029000b7c82 */ /* 0x000fe20008000000 */
[----:B------:R-:W-:Y:S01]  /*104a0*/  UMOV UR12, UR42 ;  /* 0x0000002a000c7c82 */ /* 0x000fe20008000000 */
[----:B------:R-:W-:Y:S01]  /*104b0*/  UMOV UR13, UR43 ;  /* 0x0000002b000d7c82 */ /* 0x000fe20008000000 */
[----:B------:R-:W-:Y:S01]  /*104c0*/  UMOV UR5, 0x12f00000 ;  /* 0x12f0000000057882 */ /* 0x000fe20000000000 */
[----:B------:R-:W-:Y:S01]  /*104d0*/  UMOV UR10, URZ ;  /* 0x0000003f000a7c82 */ /* 0x000fe20008000000 */
[----:B------:R1:W-:Y:S02]  /*104e0*/  @P2 SYNCS.ARRIVE.TRANS64 RZ, [UR37+0x28c00], R5 ;  /* 0x028c0005ffff29a7 */ /* 0x0003e40008000025 */
[----:B-1----:R-:W-:Y:S01]  /*104f0*/  MOV R5, UR4 ;  /* 0x0000000400057c02 */ /* 0x002fe20008000f00 */
[----:B------:R-:W-:-:S02]  /*10500*/  UMOV UR4, 0x0 ;  /* 0x0000000000047882 */ /* 0x000fc40000000000 */
[----:B------:R1:W-:Y:S01]  /*10510*/  UTMALDG.4D [UR8], [UR6], desc[UR4] ;  /* 0x00000408060075b4 */ /* 0x0003e20008019000 */
[----:B------:R-:W-:-:S04]  /*10520*/  SHF.L.U32 R5, R5, 0x1f, RZ ;  /* 0x0000001f05057819 */ /* 0x000fc800000006ff */
[----:B------:R-:W2:Y:S02]  /*10530*/  SYNCS.PHASECHK.TRANS64.TRYWAIT P2, [UR37+0x28c20], R5 ;  /* 0x028c2005ff0075a7 */ /* 0x000ea40008040165 */
[----:B-12---:R-:W-:Y:S05]  /*10540*/  @!P2 BRA `(.L_x_4072) ;  /* 0x00000024007ca947 */ /* 0x006fea0003800000 */
.L_x_4123:
[----:B------:R-:W-:Y:S01]  /*10550*/  ULDC.64 UR4, c[0x0][0x408] ;  /* 0x0001020000047ab9 */ /* 0x000fe20000000a00 */
[----:B------:R-:W-:Y:S04]  /*10560*/  BSSY B0, `(.L_x_4073) ;  /* 0x0000042000007945 */ /* 0x000fe80003800000 */
[----:B------:R-:W-:Y:S05]  /*10570*/  @!P6 BRA `(.L_x_4074) ;  /* 0x000000040000e947 */ /* 0x000fea0003800000 */
[----:B-1----:R-:W-:Y:S01]  /*10580*/  LEA R8, R16, UR37, 0x3 ;  /* 0x0000002510087c11 */ /* 0x002fe2000f8e18ff */
[----:B------:R-:W1:Y:S01]  /*10590*/  S2R R9, SR_TID.X ;  /* 0x0000000000097919 */ /* 0x000e620000002100 */
[----:B------:R-:W-:-:S04]  /*105a0*/  SHF.L.U32 R5, R17, 0x1f, RZ ;  /* 0x0000001f11057819 */ /* 0x000fc800000006ff */
[----:B------:R-:W2:Y:S01]  /*105b0*/  SYNCS.PHASECHK.TRANS64.TRYWAIT P2, [R8+URZ+0x28c60], R5 ;  /* 0x028c6005080075a7 */ /* 0x000ea2000804017f */
[----:B-1----:R-:W-:-:S04]  /*105c0*/  LOP3.LUT R9, R9, 0x7f, RZ, 0xc0, !PT ;  /* 0x0000007f09097812 */ /* 0x002fc800078ec0ff */
[----:B------:R-:W-:Y:S01]  /*105d0*/  ISETP.NE.AND P3, PT, R9, RZ, PT ;  /* 0x000000ff0900720c */ /* 0x000fe20003f65270 */
[----:B--2---:R-:W-:-:S12]  /*105e0*/  @!P2 BRA `(.L_x_4075) ;  /* 0x00000024006ca947 */ /* 0x004fd80003800000 */
.L_x_4124:
[----:B------:R-:W-:Y:S05]  /*105f0*/  @P3 BRA `(.L_x_4076) ;  /* 0x0000000000143947 */ /* 0x000fea0003800000 */
[----:B------:R-:W-:Y:S01]  /*10600*/  ISETP.NE.AND P2, PT, R19, RZ, PT ;  /* 0x000000ff1300720c */ /* 0x000fe20003f45270 */
[----:B-1----:R-:W-:-:S04]  /*10610*/  IMAD.MOV.U32 R5, RZ, RZ, 0x10000 ;  /* 0x00010000ff057424 */ /* 0x002fc800078e00ff */
[----:B------:R2:W-:Y:S08]  /*10620*/  SYNCS.ARRIVE.TRANS64 RZ, [R8+URZ+0x28c50], R5 ;  /* 0x028c500508ff79a7 */ /* 0x0005f0000800003f */
[----:B------:R-:W-:Y:S05]  /*10630*/  @!P2 BRA `(.L_x_4076) ;  /* 0x000000000004a947 */ /* 0x000fea0003800000 */
[----:B------:R-:W-:Y:S01]  /*10640*/  BPT.TRAP 0x1 ;  /* 0x000000040000795c */ /* 0x000fe20000300000 */
.L_x_4076:
        /* <DEDUP_REMOVED lines=13> */
[----:B------:R-:W-:-:S02]  /*10720*/  ULEA UR16, UR16, UR37, 0x10 ;  /* 0x0000002510107291 */ /* 0x000fc4000f8e803f */
[----:B------:R-:W-:Y:S02]  /*10730*/  USHF.L.U32 UR11, UR11, 0x6, URZ ;  /* 0x000000060b0b7899 */ /* 0x000fe4000800063f */
[----:B------:R-:W-:Y:S02]  /*10740*/  UIADD3 UR9, UR9, 0x28c50, URZ ;  /* 0x00028c5009097890 */ /* 0x000fe4000fffe03f */
[----:B------:R-:W-:Y:S02]  /*10750*/  UIADD3 UR8, UR16, 0x400, URZ ;  /* 0x0000040010087890 */ /* 0x000fe4000fffe03f */
[----:B------:R-:W-:Y:S02]  /*10760*/  UIADD3 UR17, UR16, 0x2400, URZ ;  /* 0x0000240010117890 */ /* 0x000fe4000fffe03f */
[----:B------:R-:W-:Y:S02]  /*10770*/  UIADD3 UR19, UR16, 0x4400, URZ ;  /* 0x0000440010137890 */ /* 0x000fe4000fffe03f */
[----:B------:R-:W-:Y:S01]  /*10780*/  UIADD3 UR21, UR16, 0x6400, URZ ;  /* 0x0000640010157890 */ /* 0x000fe2000fffe03f */
[----:B------:R-:W-:-:S02]  /*10790*/  UMOV UR23, 0x100 ;  /* 0x0000010000177882 */ /* 0x000fc40000000000 */
[----:B------:R3:W-:Y:S01]  /*107a0*/  UTMALDG.4D [UR8], [UR14], desc[UR6] ;  /* 0x000006080e0075b4 */ /* 0x0007e20008019000 */
[----:B------:R-:W-:Y:S01]  /*107b0*/  UMOV UR24, 0x140 ;  /* 0x0000014000187882 */ /* 0x000fe20000000000 */
[----:B---3--:R-:W-:Y:S01]  /*107c0*/  UMOV UR8, UR17 ;  /* 0x0000001100087c82 */ /* 0x008fe20008000000 */
[----:B------:R-:W-:Y:S01]  /*107d0*/  UMOV UR10, UR18 ;  /* 0x00000012000a7c82 */ /* 0x000fe20008000000 */
[----:B------:R-:W-:Y:S01]  /*107e0*/  UIADD3 UR17, UR16, 0x8400, URZ ;  /* 0x0000840010117890 */ /* 0x000fe2000fffe03f */
[----:B------:R3:W-:Y:S01]  /*107f0*/  UTMALDG.4D [UR8], [UR14], desc[UR6] ;  /* 0x000006080e0075b4 */ /* 0x0007e20008019000 */
[----:B------:R-:W-:Y:S01]  /*10800*/  UIADD3 UR18, UR16, 0xa400, URZ ;  /* 0x0000a40010127890 */ /* 0x000fe2000fffe03f */
[----:B---3--:R-:W-:Y:S01]  /*10810*/  UMOV UR8, UR19 ;  /* 0x0000001300087c82 */ /* 0x008fe20008000000 */
[----:B------:R-:W-:Y:S01]  /*10820*/  UMOV UR10, UR20 ;  /* 0x00000014000a7c82 */ /* 0x000fe20008000000 */
[----:B------:R-:W-:Y:S01]  /*10830*/  UIADD3 UR19, UR16, 0xc400, URZ ;  /* 0x0000c40010137890 */ /* 0x000fe2000fffe03f */
[----:B------:R3:W-:Y:S02]  /*10840*/  UTMALDG.4D [UR8], [UR14], desc[UR6] ;  /* 0x000006080e0075b4 */ /* 0x0007e40008019000 */
[----:B---3--:R-:W-:Y:S01]  /*10850*/  UMOV UR8, UR21 ;  /* 0x0000001500087c82 */ /* 0x008fe20008000000 */
[----:B------:R-:W-:-:S02]  /*10860*/  UMOV UR10, UR22 ;  /* 0x00000016000a7c82 */ /* 0x000fc40008000000 */
[----:B------:R3:W-:Y:S02]  /*10870*/  UTMALDG.4D [UR8], [UR14], desc[UR6] ;  /* 0x000006080e0075b4 */ /* 0x0007e40008019000 */
[----:B---3--:R-:W-:Y:S01]  /*10880*/  UMOV UR8, UR17 ;  /* 0x0000001100087c82 */ /* 0x008fe20008000000 */
[----:B------:R-:W-:Y:S01]  /*10890*/  UMOV UR10, UR23 ;  /* 0x00000017000a7c82 */ /* 0x000fe20008000000 */
[----:B------:R-:W-:Y:S01]  /*108a0*/  UIADD3 UR17, UR16, 0xe400, URZ ;  /* 0x0000e40010117890 */ /* 0x000fe2000fffe03f */
[----:B------:R3:W-:Y:S02]  /*108b0*/  UTMALDG.4D [UR8], [UR14], desc[UR6] ;  /* 0x000006080e0075b4 */ /* 0x0007e40008019000 */
[----:B------:R-:W-:Y:S01]  /*108c0*/  UMOV UR16, 0x180 ;  /* 0x0000018000107882 */ /* 0x000fe20000000000 */
[----:B---3--:R-:W-:Y:S01]  /*108d0*/  UMOV UR8, UR18 ;  /* 0x0000001200087c82 */ /* 0x008fe20008000000 */
[----:B------:R-:W-:Y:S02]  /*108e0*/  UMOV UR10, UR24 ;  /* 0x00000018000a7c82 */ /* 0x000fe40008000000 */
[----:B------:R3:W-:Y:S02]  /*108f0*/  UTMALDG.4D [UR8], [UR14], desc[UR6] ;  /* 0x000006080e0075b4 */ /* 0x0007e40008019000 */
[----:B---3--:R-:W-:Y:S01]  /*10900*/  UMOV UR8, UR19 ;  /* 0x0000001300087c82 */ /* 0x008fe20008000000 */
[----:B------:R-:W-:Y:S01]  /*10910*/  UMOV UR10, UR16 ;  /* 0x00000010000a7c82 */ /* 0x000fe20008000000 */
[----:B------:R-:W-:Y:S01]  /*10920*/  UMOV UR16, 0x1c0 ;  /* 0x000001c000107882 */ /* 0x000fe20000000000 */
[----:B------:R3:W-:Y:S02]  /*10930*/  UTMALDG.4D [UR8], [UR14], desc[UR6] ;  /* 0x000006080e0075b4 */ /* 0x0007e40008019000 */
[----:B---3--:R-:W-:Y:S01]  /*10940*/  UMOV UR8, UR17 ;  /* 0x0000001100087c82 */ /* 0x008fe20008000000 */
[----:B------:R-:W-:-:S02]  /*10950*/  UMOV UR10, UR16 ;  /* 0x00000010000a7c82 */ /* 0x000fc40008000000 */
[----:B------:R3:W-:Y:S02]  /*10960*/  UTMALDG.4D [UR8], [UR14], desc[UR6] ;  /* 0x000006080e0075b4 */ /* 0x0007e40008019000 */
[----:B---3--:R-:W-:Y:S01]  /*10970*/  NOP ;  /* 0x0000000000007918 */ /* 0x008fe20000000000 */
.L_x_4074:
[----:B------:R-:W-:Y:S05]  /*10980*/  BSYNC B0 ;  /* 0x0000000000007941 */ /* 0x000fea0003800000 */
.L_x_4073:
[----:B------:R-:W-:-:S04]  /*10990*/  UIADD3 UR6, UR39, -0x2, URZ ;  /* 0xfffffffe27067890 */ /* 0x000fc8000fffe03f */
[----:B------:R-:W-:-:S06]  /*109a0*/  UISETP.GE.AND UP0, UPT, UR6, UR38, UPT ;  /* 0x000000260600728c */ /* 0x000fcc000bf06270 */
[----:B------:R-:W-:-:S13]  /*109b0*/  PLOP3.LUT P2, PT, PT, PT, UP0, 0x80, 0x0 ;  /* 0x000000000000781c */ /* 0x000fda0003f4f008 */
[----:B------:R-:W-:Y:S05]  /*109c0*/  @!P2 BRA `(.L_x_4077) ;  /* 0x0000001400a4a947 */ /* 0x000fea0003800000 */
[----:B------:R-:W-:Y:S02]  /*109d0*/  LOP3.LUT R9, RZ, UR38, RZ, 0x33, !PT ;  /* 0x00000026ff097c12 */ /* 0x000fe4000f8e33ff */
[----:B-12---:R-:W-:-:S04]  /*109e0*/  IADD3 R8, RZ, -UR39, RZ ;  /* 0x80000027ff087c10 */ /* 0x006fc8000fffe0ff */
[----:B------:R-:W-:Y:S02]  /*109f0*/  VIADDMNMX R9, R8, 0x1, R9, !PT ;  /* 0x0000000108097846 */ /* 0x000fe40007800109 */
[----:B------:R-:W-:-:S03]  /*10a00*/  MOV R8, UR6 ;  /* 0x0000000600087c02 */ /* 0x000fc60008000f00 */
[----:B------:R-:W-:-:S05]  /*10a10*/  VIADD R5, R9, UR39 ;  /* 0x0000002709057c36 */ /* 0x000fca0008000000 */
[----:B------:R-:W-:-:S04]  /*10a20*/  LOP3.LUT R5, R5, 0x1, RZ, 0xc0, !PT ;  /* 0x0000000105057812 */ /* 0x000fc800078ec0ff */
[----:B------:R-:W-:-:S13]  /*10a30*/  ISETP.NE.U32.AND P2, PT, R5, 0x1, PT ;  /* 0x000000010500780c */ /* 0x000fda0003f45070 */
        /* <DEDUP_REMOVED lines=8> */
[----:B------:R-:W-:Y:S05]  /*10ac0*/  @!P0 BRA `(.L_x_4081) ;  /* 0x0000000000488947 */ /* 0x000fea0003800000 */
        /* <DEDUP_REMOVED lines=11> */
[----:B------:R-:W-:-:S03]  /*10b80*/  IMAD.WIDE.U32 R4, R6, UR6, R4 ;  /* 0x0000000606047c25 */ /* 0x000fc6000f8e0004 */
[----:B------:R-:W-:Y:S02]  /*10b90*/  LEA R2, P2, R4, R2, 0x2 ;  /* 0x0000000204027211 */ /* 0x000fe400078410ff */
[----:B------:R-:W-:-:S04]  /*10ba0*/  IADD3 R5, R13, R5, RZ ;  /* 0x000000050d057210 */ /* 0x000fc80007ffe0ff */
[----:B------:R-:W-:-:S05]  /*10bb0*/  LEA.HI.X R3, R4, R3, R5, 0x2, P2 ;  /* 0x0000000304037211 */ /* 0x000fca00010f1405 */
[----:B------:R1:W5:Y:S01]  /*10bc0*/  LDG.E R4, desc[UR50][R2.64] ;  /* 0x0000003202047981 */ /* 0x000362000c1e1900 */
[----:B------:R-:W-:-:S04]  /*10bd0*/  IMAD.MOV R5, RZ, RZ, -R11 ;  /* 0x000000ffff057224 */ /* 0x000fc800078e0a0b */
[----:B------:R-:W-:-:S07]  /*10be0*/  IMAD R8, R10, R5, R8 ;  /* 0x000000050a087224 */ /* 0x000fce00078e0208 */
.L_x_4081:
[----:B-1----:R-:W-:Y:S01]  /*10bf0*/  LEA R2, R16, UR37, 0x3 ;  /* 0x0000002510027c11 */ /* 0x002fe2000f8e18ff */
[----:B------:R-:W1:Y:S01]  /*10c00*/  S2R R5, SR_TID.X ;  /* 0x0000000000057919 */ /* 0x000e620000002100 */
[----:B------:R-:W-:-:S04]  /*10c10*/  SHF.L.U32 R3, R17, 0x1f, RZ ;  /* 0x0000001f11037819 */ /* 0x000fc800000006ff */
[----:B------:R-:W2:Y:S01]  /*10c20*/  SYNCS.PHASECHK.TRANS64.TRYWAIT P3, [R2+URZ+0x28c40], R3 ;  /* 0x028c4003020075a7 */ /* 0x000ea2000806017f */
[----:B-1----:R-:W-:-:S04]  /*10c30*/  LOP3.LUT R5, R5, 0x7f, RZ, 0xc0, !PT ;  /* 0x0000007f05057812 */ /* 0x002fc800078ec0ff */
[----:B------:R-:W-:Y:S01]  /*10c40*/  ISETP.NE.AND P2, PT, R5, RZ, PT ;  /* 0x000000ff0500720c */ /* 0x000fe20003f45270 */
[----:B--2---:R-:W-:-:S12]  /*10c50*/  @!P3 BRA `(.L_x_4082) ;  /* 0x0000001c00e4b947 */ /* 0x004fd80003800000 */
.L_x_4125:
[----:B------:R-:W-:Y:S05]  /*10c60*/  @P2 BRA `(.L_x_4083) ;  /* 0x0000000000142947 */ /* 0x000fea0003800000 */
[----:B------:R-:W-:Y:S02]  /*10c70*/  ISETP.NE.AND P3, PT, R19, RZ, PT ;  /* 0x000000ff1300720c */ /* 0x000fe40003f65270 */
[----:B------:R-:W-:-:S04]  /*10c80*/  MOV R5, 0x2000 ;  /* 0x0000200000057802 */ /* 0x000fc80000000f00 */
[----:B------:R2:W-:Y:S07]  /*10c90*/  SYNCS.ARRIVE.TRANS64 RZ, [R2+URZ+0x28c30], R5 ;  /* 0x028c300502ff79a7 */ /* 0x0005ee000800003f */
[----:B------:R-:W-:Y:S05]  /*10ca0*/  @!P3 BRA `(.L_x_4083) ;  /* 0x000000000004b947 */ /* 0x000fea0003800000 */
[----:B------:R-:W-:Y:S01]  /*10cb0*/  BPT.TRAP 0x1 ;  /* 0x000000040000795c */ /* 0x000fe20000300000 */
.L_x_4083:
[----:B------:R-:W-:Y:S01]  /*10cc0*/  R2UR UR8, R16 ;  /* 0x00000000100872ca */ /* 0x000fe200000e0000 */
        /* <DEDUP_REMOVED lines=9> */
[----:B------:R-:W-:-:S03]  /*10d60*/  UMOV UR10, URZ ;  /* 0x0000003f000a7c82 */ /* 0x000fc60008000000 */
[----:B------:R-:W-:Y:S02]  /*10d70*/  ULEA UR8, UR8, UR37, 0xd ;  /* 0x0000002508087291 */ /* 0x000fe4000f8e683f */
[----:B------:R-:W-:Y:S02]  /*10d80*/  UIADD3 UR9, UR9, 0x28c30, URZ ;  /* 0x00028c3009097890 */ /* 0x000fe4000fffe03f */
[----:B------:R-:W-:-:S09]  /*10d90*/  UIADD3 UR8, UR8, 0x22400, URZ ;  /* 0x0002240008087890 */ /* 0x000fd2000fffe03f */
[----:B------:R3:W-:Y:S01]  /*10da0*/  UTMALDG.4D [UR8], [UR6], desc[UR14] ;  /* 0x00000e08060075b4 */ /* 0x0007e20008019000 */
[----:B------:R-:W4:Y:S02]  /*10db0*/  SYNCS.PHASECHK.TRANS64.TRYWAIT P3, [R2+URZ+0x28c60], R3 ;  /* 0x028c6003020075a7 */ /* 0x000f24000806017f */
[----:B---34-:R-:W-:Y:S05]  /*10dc0*/  @!P3 BRA `(.L_x_4084) ;  /* 0x0000001c009cb947 */ /* 0x018fea0003800000 */
.L_x_4126:
[----:B------:R-:W-:Y:S05]  /*10dd0*/  @P2 BRA `(.L_x_4085) ;  /* 0x0000000000142947 */ /* 0x000fea0003800000 */
[----:B------:R-:W-:Y:S02]  /*10de0*/  ISETP.NE.AND P2, PT, R19, RZ, PT ;  /* 0x000000ff1300720c */ /* 0x000fe40003f45270 */
[----:B-1-3--:R-:W-:-:S04]  /*10df0*/  MOV R3, 0x10000 ;  /* 0x0001000000037802 */ /* 0x00afc80000000f00 */
[----:B------:R4:W-:Y:S07]  /*10e00*/  SYNCS.ARRIVE.TRANS64 RZ, [R2+URZ+0x28c50], R3 ;  /* 0x028c500302ff79a7 */ /* 0x0009ee000800003f */
[----:B------:R-:W-:Y:S05]  /*10e10*/  @!P2 BRA `(.L_x_4085) ;  /* 0x000000000004a947 */ /* 0x000fea0003800000 */
[----:B------:R-:W-:Y:S01]  /*10e20*/  BPT.TRAP 0x1 ;  /* 0x000000040000795c */ /* 0x000fe20000300000 */
.L_x_4085:
        /* <DEDUP_REMOVED lines=14> */
[----:B------:R-:W-:Y:S02]  /*10f10*/  UIADD3 UR9, UR9, 0x28c50, URZ ;  /* 0x00028c5009097890 */ /* 0x000fe4000fffe03f */
[----:B------:R-:W-:Y:S02]  /*10f20*/  UIADD3 UR8, UR16, 0x400, URZ ;  /* 0x0000040010087890 */ /* 0x000fe4000fffe03f */
[----:B------:R-:W-:Y:S02]  /*10f30*/  UIADD3 UR17, UR16, 0x2400, URZ ;  /* 0x0000240010117890 */ /* 0x000fe4000fffe03f */
[----:B------:R-:W-:Y:S02]  /*10f40*/  UIADD3 UR19, UR16, 0x4400, URZ ;  /* 0x0000440010137890 */ /* 0x000fe4000fffe03f */
[----:B------:R-:W-:Y:S01]  /*10f50*/  UIADD3 UR21, UR16, 0x6400, URZ ;  /* 0x0000640010157890 */ /* 0x000fe2000fffe03f */
[----:B------:R-:W-:Y:S02]  /*10f60*/  UMOV UR23, 0x100 ;  /* 0x0000010000177882 */ /* 0x000fe40000000000 */
[----:B------:R5:W-:Y:S01]  /*10f70*/  UTMALDG.4D [UR8], [UR14], desc[UR6] ;  /* 0x000006080e0075b4 */ /* 0x000be20008019000 */
[----:B------:R-:W-:Y:S01]  /*10f80*/  UMOV UR24, 0x140 ;  /* 0x0000014000187882 */ /* 0x000fe20000000000 */
[----:B-----5:R-:W-:Y:S01]  /*10f90*/  UMOV UR8, UR17 ;  /* 0x0000001100087c82 */ /* 0x020fe20008000000 */
[----:B------:R-:W-:Y:S01]  /*10fa0*/  UMOV UR10, UR18 ;  /* 0x00000012000a7c82 */ /* 0x000fe20008000000 */
[----:B------:R-:W-:Y:S01]  /*10fb0*/  UIADD3 UR17, UR16, 0x8400, URZ ;  /* 0x0000840010117890 */ /* 0x000fe2000fffe03f */
[----:B------:R5:W-:Y:S01]  /*10fc0*/  UTMALDG.4D [UR8], [UR14], desc[UR6] ;  /* 0x000006080e0075b4 */ /* 0x000be20008019000 */
[----:B------:R-:W-:Y:S01]  /*10fd0*/  UIADD3 UR18, UR16, 0xa400, URZ ;  /* 0x0000a40010127890 */ /* 0x000fe2000fffe03f */
[----:B-----5:R-:W-:Y:S01]  /*10fe0*/  UMOV UR8, UR19 ;  /* 0x0000001300087c82 */ /* 0x020fe20008000000 */
[----:B------:R-:W-:Y:S01]  /*10ff0*/  UMOV UR10, UR20 ;  /* 0x00000014000a7c82 */ /* 0x000fe20008000000 */
[----:B------:R-:W-:Y:S01]  /*11000*/  UIADD3 UR19, UR16, 0xc400, URZ ;  /* 0x0000c40010137890 */ /* 0x000fe2000fffe03f */
[----:B------:R5:W-:Y:S02]  /*11010*/  UTMALDG.4D [UR8], [UR14], desc[UR6] ;  /* 0x000006080e0075b4 */ /* 0x000be40008019000 */
[----:B-----5:R-:W-:Y:S01]  /*11020*/  UMOV UR8, UR21 ;  /* 0x0000001500087c82 */ /* 0x020fe20008000000 */
[----:B------:R-:W-:-:S02]  /*11030*/  UMOV UR10, UR22 ;  /* 0x00000016000a7c82 */ /* 0x000fc40008000000 */
[----:B------:R5:W-:Y:S02]  /*11040*/  UTMALDG.4D [UR8], [UR14], desc[UR6] ;  /* 0x000006080e0075b4 */ /* 0x000be40008019000 */
[----:B-----5:R-:W-:Y:S01]  /*11050*/  UMOV UR8, UR17 ;  /* 0x0000001100087c82 */ /* 0x020fe20008000000 */
[----:B------:R-:W-:Y:S01]  /*11060*/  UMOV UR10, UR23 ;  /* 0x00000017000a7c82 */ /* 0x000fe20008000000 */
[----:B------:R-:W-:Y:S01]  /*11070*/  UIADD3 UR17, UR16, 0xe400, URZ ;  /* 0x0000e40010117890 */ /* 0x000fe2000fffe03f */
[----:B------:R5:W-:Y:S02]  /*11080*/  UTMALDG.4D [UR8], [UR14], desc[UR6] ;  /* 0x000006080e0075b4 */ /* 0x000be40008019000 */
[----:B------:R-:W-:Y:S01]  /*11090*/  UMOV UR16, 0x180 ;  /* 0x0000018000107882 */ /* 0x000fe20000000000 */
[----:B-----5:R-:W-:Y:S01]  /*110a0*/  UMOV UR8, UR18 ;  /* 0x0000001200087c82 */ /* 0x020fe20008000000 */
[----:B------:R-:W-:Y:S02]  /*110b0*/  UMOV UR10, UR24 ;  /* 0x00000018000a7c82 */ /* 0x000fe40008000000 */
[----:B------:R5:W-:Y:S02]  /*110c0*/  UTMALDG.4D [UR8], [UR14], desc[UR6] ;  /* 0x000006080e0075b4 */ /* 0x000be40008019000 */
[----:B-----5:R-:W-:Y:S01]  /*110d0*/  UMOV UR8, UR19 ;  /* 0x0000001300087c82 */ /* 0x020fe20008000000 */
[----:B------:R-:W-:Y:S01]  /*110e0*/  UMOV UR10, UR16 ;  /* 0x00000010000a7c82 */ /* 0x000fe20008000000 */
[----:B------:R-:W-:Y:S01]  /*110f0*/  UMOV UR16, 0x1c0 ;  /* 0x000001c000107882 */ /* 0x000fe20000000000 */
[----:B------:R5:W-:Y:S02]  /*11100*/  UTMALDG.4D [UR8], [UR14], desc[UR6] ;  /* 0x000006080e0075b4 */ /* 0x000be40008019000 */
[----:B-----5:R-:W-:Y:S01]  /*11110*/  UMOV UR8, UR17 ;  /* 0x0000001100087c82 */ /* 0x020fe20008000000 */
[----:B------:R-:W-:-:S02]  /*11120*/  UMOV UR10, UR16 ;  /* 0x00000010000a7c82 */ /* 0x000fc40008000000 */
[----:B------:R1:W-:Y:S02]  /*11130*/  UTMALDG.4D [UR8], [UR14], desc[UR6] ;  /* 0x000006080e0075b4 */ /* 0x0003e40008019000 */
[----:B-1----:R-:W-:Y:S01]  /*11140*/  NOP ;  /* 0x0000000000007918 */ /* 0x002fe20000000000 */
.L_x_4080:
[----:B------:R-:W-:Y:S05]  /*11150*/  BSYNC B0 ;  /* 0x0000000000007941 */ /* 0x000fea0003800000 */
.L_x_4079:
[----:B------:R-:W-:-:S06]  /*11160*/  UIADD3 UR6, UR39, -0x3, URZ ;  /* 0xfffffffd27067890 */ /* 0x000fcc000fffe03f */
[----:B------:R-:W-:-:S07]  /*11170*/  IMAD.U32 R8, RZ, RZ, UR6 ;  /* 0x00000006ff087e24 */ /* 0x000fce000f8e00ff */
.L_x_4078:
[----:B------:R-:W-:Y:S01]  /*11180*/  ULOP3.LUT UR6, URZ, UR39, URZ, 0x33, !UPT ;  /* 0x000000273f067292 */ /* 0x000fe2000f8e333f */
[----:B------:R-:W-:Y:S01]  /*11190*/  IADD3 R9, R9, -0x2, RZ ;  /* 0xfffffffe09097810 */ /* 0x000fe20007ffe0ff */
[----:B------:R-:W-:Y:S04]  /*111a0*/  BSSY B0, `(.L_x_4077) ;  /* 0x00000eb000007945 */ /* 0x000fe80003800000 */
[----:B------:R-:W-:-:S13]  /*111b0*/  ISETP.NE.AND P2, PT, R9, UR6, PT ;  /* 0x0000000609007c0c */ /* 0x000fda000bf45270 */
[----:B------:R-:W-:Y:S05]  /*111c0*/  @!P2 BRA `(.L_x_4086) ;  /* 0x0000000c00a0a947 */ /* 0x000fea0003800000 */
.L_x_4101:
[----:B------:R-:W-:Y:S01]  /*111d0*/  VIADD R9, R16, 0x1 ;  /* 0x0000000110097836 */ /* 0x000fe20000000000 */
[----:B------:R-:W-:Y:S05]  /*111e0*/  YIELD ;  /* 0x0000000000007946 */ /* 0x000fea0003800000 */
[----:B------:R-:W-:Y:S01]  /*111f0*/  ISETP.NE.AND P2, PT, R9, 0x2, PT ;  /* 0x000000020900780c */ /* 0x000fe20003f45270 */
[----:B------:R-:W-:Y:S03]  /*11200*/  BSSY B1, `(.L_x_4087) ;  /* 0x000006f000017945 */ /* 0x000fe60003800000 */
[----:B-1234-:R-:W-:-:S02]  /*11210*/  SEL R2, RZ, 0x1, P2 ;  /* 0x00000001ff027807 */ /* 0x01efc40001000000 */
[----:B------:R-:W-:Y:S02]  /*11220*/  SEL R9, R9, RZ, P2 ;  /* 0x000000ff09097207 */ /* 0x000fe40001000000 */
[----:B------:R-:W-:Y:S01]  /*11230*/  LOP3.LUT R17, R17, R2, RZ, 0x3c, !PT ;  /* 0x0000000211117212 */ /* 0x000fe200078e3cff */
[----:B------:R-:W-:Y:S06]  /*11240*/  @!P6 BRA `(.L_x_4088) ;  /* 0x0000000400a8e947 */ /* 0x000fec0003800000 */
[----:B------:R-:W-:Y:S01]  /*11250*/  MOV R10, R8 ;  /* 0x00000008000a7202 */ /* 0x000fe20000000f00 */
[----:B------:R-:W-:Y:S06]  /*11260*/  @!P0 BRA `(.L_x_4089) ;  /* 0x0000000000488947 */ /* 0x000fec0003800000 */
[----:B------:R-:W1:Y:S01]  /*11270*/  LDC R10, c[0x0][0x41c] ;  /* 0x00010700ff0a7b82 */ /* 0x000e620000000800 */
[----:B------:R-:W-:Y:S02]  /*11280*/  IMAD.MOV.U32 R11, RZ, RZ, R8 ;  /* 0x000000ffff0b7224 */ /* 0x000fe400078e0008 */
[----:B------:R-:W-:-:S04]  /*11290*/  IMAD R13, R7, UR4, RZ ;  /* 0x00000004070d7c24 */ /* 0x000fc8000f8e02ff */
[----:B------:R-:W-:Y:S01]  /*112a0*/  IMAD R13, R6, UR5, R13 ;  /* 0x00000005060d7c24 */ /* 0x000fe2000f8e020d */
[----:B------:R-:W2:Y:S01]  /*112b0*/  LDC.64 R4, c[0x0][0x3f8] ;  /* 0x0000fe00ff047b82 */ /* 0x000ea20000000a00 */
[----:B-1----:R-:W-:-:S13]  /*112c0*/  ISETP.NE.AND P2, PT, R10, 0x1, PT ;  /* 0x000000010a00780c */ /* 0x002fda0003f45270 */
[----:B------:R-:W1:Y:S02]  /*112d0*/  @P2 LDC.64 R2, c[0x0][0x420] ;  /* 0x00010800ff022b82 */ /* 0x000e640000000a00 */
[----:B-1----:R-:W-:-:S05]  /*112e0*/  @P2 IMAD.HI.U32 R2, R8, R2, RZ ;  /* 0x0000000208022227 */ /* 0x002fca00078e00ff */
[----:B------:R-:W-:-:S04]  /*112f0*/  @P2 SHF.R.U32.HI R11, RZ, R3, R2 ;  /* 0x00000003ff0b2219 */ /* 0x000fc80000011602 */
[----:B------:R-:W-:Y:S02]  /*11300*/  SHF.R.S32.HI R3, RZ, 0x1f, R11 ;  /* 0x0000001fff037819 */ /* 0x000fe4000001140b */
[----:B------:R-:W-:-:S05]  /*11310*/  MOV R2, R11 ;  /* 0x0000000b00027202 */ /* 0x000fca0000000f00 */
[----:B------:R-:W-:-:S04]  /*11320*/  IMAD.WIDE.U32 R2, R6, UR4, R2 ;  /* 0x0000000406027c25 */ /* 0x000fc8000f8e0002 */
[----:B------:R-:W-:Y:S01]  /*11330*/  IMAD.IADD R3, R13, 0x1, R3 ;  /* 0x000000010d037824 */ /* 0x000fe200078e0203 */
[----:B--2---:R-:W-:-:S04]  /*11340*/  LEA R4, P2, R2, R4, 0x2 ;  /* 0x0000000402047211 */ /* 0x004fc800078410ff */
[----:B------:R-:W-:-:S05]  /*11350*/  LEA.HI.X R5, R2, R5, R3, 0x2, P2 ;  /* 0x0000000502057211 */ /* 0x000fca00010f1403 */
[----:B------:R1:W5:Y:S01]  /*11360*/  LDG.E R4, desc[UR50][R4.64] ;  /* 0x0000003204047981 */ /* 0x000362000c1e1900 */
[----:B------:R-:W-:-:S05]  /*11370*/  IADD3 R3, -R11, RZ, RZ ;  /* 0x000000ff0b037210 */ /* 0x000fca0007ffe1ff */
[----:B------:R-:W-:-:S07]  /*11380*/  IMAD R10, R10, R3, R8 ;  /* 0x000000030a0a7224 */ /* 0x000fce00078e0208 */
.L_x_4089:
[----:B------:R-:W-:Y:S01]  /*11390*/  LEA R3, R9, UR37, 0x3 ;  /* 0x0000002509037c11 */ /* 0x000fe2000f8e18ff */
[----:B-1----:R-:W1:Y:S01]  /*113a0*/  S2R R5, SR_TID.X ;  /* 0x0000000000057919 */ /* 0x002e620000002100 */
[----:B------:R-:W-:-:S04]  /*113b0*/  SHF.L.U32 R2, R17, 0x1f, RZ ;  /* 0x0000001f11027819 */ /* 0x000fc800000006ff */
[----:B------:R-:W2:Y:S01]  /*113c0*/  SYNCS.PHASECHK.TRANS64.TRYWAIT P3, [R3+URZ+0x28c40], R2 ;  /* 0x028c4002030075a7 */ /* 0x000ea2000806017f */
[----:B-1----:R-:W-:-:S04]  /*113d0*/  LOP3.LUT R5, R5, 0x7f, RZ, 0xc0, !PT ;  /* 0x0000007f05057812 */ /* 0x002fc800078ec0ff */
[----:B------:R-:W-:Y:S01]  /*113e0*/  ISETP.NE.AND P2, PT, R5, RZ, PT ;  /* 0x000000ff0500720c */ /* 0x000fe20003f45270 */
[----:B--2---:R-:W-:-:S12]  /*113f0*/  @!P3 BRA `(.L_x_4090) ;  /* 0x000000180024b947 */ /* 0x004fd80003800000 */
.L_x_4127:
[----:B------:R-:W-:Y:S05]  /*11400*/  @P2 BRA `(.L_x_4091) ;  /* 0x0000000000142947 */ /* 0x000fea0003800000 */
[----:B------:R-:W-:Y:S01]  /*11410*/  ISETP.NE.AND P3, PT, R19, RZ, PT ;  /* 0x000000ff1300720c */ /* 0x000fe20003f65270 */
[----:B------:R-:W-:-:S04]  /*11420*/  IMAD.MOV.U32 R12, RZ, RZ, 0x2000 ;  /* 0x00002000ff0c7424 */ /* 0x000fc800078e00ff */
[----:B------:R2:W-:Y:S08]  /*11430*/  SYNCS.ARRIVE.TRANS64 RZ, [R3+URZ+0x28c30], R12 ;  /* 0x028c300c03ff79a7 */ /* 0x0005f0000800003f */
[----:B------:R-:W-:Y:S05]  /*11440*/  @!P3 BRA `(.L_x_4091) ;  /* 0x000000000004b947 */ /* 0x000fea0003800000 */
[----:B------:R-:W-:Y:S01]  /*11450*/  BPT.TRAP 0x1 ;  /* 0x000000040000795c */ /* 0x000fe20000300000 */
.L_x_4091:
[----:B------:R-:W-:Y:S01]  /*11460*/  R2UR UR8, R9 ;  /* 0x00000000090872ca */ /* 0x000fe200000e0000 */
        /* <DEDUP_REMOVED lines=9> */
[----:B------:R-:W-:-:S03]  /*11500*/  R2UR UR11, R5 ;  /* 0x00000000050b72ca */ /* 0x000fc600000e0000 */
[----:B------:R-:W-:Y:S02]  /*11510*/  ULEA UR8, UR8, UR37, 0xd ;  /* 0x0000002508087291 */ /* 0x000fe4000f8e683f */
[----:B------:R-:W-:Y:S02]  /*11520*/  UIADD3 UR9, UR9, 0x28c30, URZ ;  /* 0x00028c3009097890 */ /* 0x000fe4000fffe03f */
[----:B------:R-:W-:-:S09]  /*11530*/  UIADD3 UR8, UR8, 0x22400, URZ ;  /* 0x0002240008087890 */ /* 0x000fd2000fffe03f */
[----:B------:R3:W-:Y:S01]  /*11540*/  UTMALDG.4D [UR8], [UR6], desc[UR14] ;  /* 0x00000e08060075b4 */ /* 0x0007e20008019000 */
[----:B------:R-:W4:Y:S02]  /*11550*/  SYNCS.PHASECHK.TRANS64.TRYWAIT P3, [R3+URZ+0x28c60], R2 ;  /* 0x028c6002030075a7 */ /* 0x000f24000806017f */
[----:B---34-:R-:W-:Y:S05]  /*11560*/  @!P3 BRA `(.L_x_4092) ;  /* 0x0000001400dcb947 */ /* 0x018fea0003800000 */
.L_x_4128:
[----:B------:R-:W-:Y:S05]  /*11570*/  @P2 BRA `(.L_x_4093) ;  /* 0x0000000000142947 */ /* 0x000fea0003800000 */
[----:B------:R-:W-:Y:S01]  /*11580*/  ISETP.NE.AND P2, PT, R19, RZ, PT ;  /* 0x000000ff1300720c */ /* 0x000fe20003f45270 */
[----:B-1-3--:R-:W-:-:S04]  /*11590*/  IMAD.MOV.U32 R2, RZ, RZ, 0x10000 ;  /* 0x00010000ff027424 */ /* 0x00afc800078e00ff */
[----:B------:R4:W-:Y:S08]  /*115a0*/  SYNCS.ARRIVE.TRANS64 RZ, [R3+URZ+0x28c50], R2 ;  /* 0x028c500203ff79a7 */ /* 0x0009f0000800003f */
[----:B------:R-:W-:Y:S05]  /*115b0*/  @!P2 BRA `(.L_x_4093) ;  /* 0x000000000004a947 */ /* 0x000fea0003800000 */
[----:B------:R-:W-:Y:S01]  /*115c0*/  BPT.TRAP 0x1 ;  /* 0x000000040000795c */ /* 0x000fe20000300000 */
.L_x_4093:
        /* <DEDUP_REMOVED lines=25> */
[----:B------:R5:W-:Y:S02]  /*11760*/  UTMALDG.4D [UR8], [UR14], desc[UR6] ;  /* 0x000006080e0075b4 */ /* 0x000be40008019000 */
[----:B-----5:R-:W-:Y:S01]  /*11770*/  UMOV UR8, UR18 ;  /* 0x0000001200087c82 */ /* 0x020fe20008000000 */
[----:B------:R-:W-:Y:S01]  /*11780*/  UMOV UR10, UR21 ;  /* 0x00000015000a7c82 */ /* 0x000fe20008000000 */
[----:B------:R-:W-:Y:S01]  /*11790*/  UIADD3 UR18, UR16, 0xa400, URZ ;  /* 0x0000a40010127890 */ /* 0x000fe2000fffe03f */
[----:B------:R5:W-:Y:S02]  /*117a0*/  UTMALDG.4D [UR8], [UR14], desc[UR6] ;  /* 0x000006080e0075b4 */ /* 0x000be40008019000 */
[----:B-----5:R-:W-:Y:S01]  /*117b0*/  UMOV UR8, UR19 ;  /* 0x0000001300087c82 */ /* 0x020fe20008000000 */
[----:B------:R-:W-:Y:S01]  /*117c0*/  UMOV UR10, UR22 ;  /* 0x00000016000a7c82 */ /* 0x000fe20008000000 */
[----:B------:R-:W-:Y:S01]  /*117d0*/  UIADD3 UR19, UR16, 0xc400, URZ ;  /* 0x0000c40010137890 */ /* 0x000fe2000fffe03f */
[----:B------:R5:W-:Y:S01]  /*117e0*/  UTMALDG.4D [UR8], [UR14], desc[UR6] ;  /* 0x000006080e0075b4 */ /* 0x000be20008019000 */
[----:B------:R-:W-:Y:S01]  /*117f0*/  UIADD3 UR16, UR16, 0xe400, URZ ;  /* 0x0000e40010107890 */ /* 0x000fe2000fffe03f */
[----:B-----5:R-:W-:Y:S01]  /*11800*/  UMOV UR8, UR17 ;  /* 0x0000001100087c82 */ /* 0x020fe20008000000 */
[----:B------:R-:W-:Y:S01]  /*11810*/  UMOV UR10, UR23 ;  /* 0x00000017000a7c82 */ /* 0x000fe20008000000 */
[----:B------:R-:W-:Y:S01]  /*11820*/  UMOV UR17, 0x180 ;  /* 0x0000018000117882 */ /* 0x000fe20000000000 */
[----:B------:R5:W-:Y:S02]  /*11830*/  UTMALDG.4D [UR8], [UR14], desc[UR6] ;  /* 0x000006080e0075b4 */ /* 0x000be40008019000 */
[----:B-----5:R-:W-:Y:S01]  /*11840*/  UMOV UR8, UR18 ;  /* 0x0000001200087c82 */ /* 0x020fe20008000000 */
[----:B------:R-:W-:-:S02]  /*11850*/  UMOV UR10, UR24 ;  /* 0x00000018000a7c82 */ /* 0x000fc40008000000 */
[----:B------:R5:W-:Y:S02]  /*11860*/  UTMALDG.4D [UR8], [UR14], desc[UR6] ;  /* 0x000006080e0075b4 */ /* 0x000be40008019000 */
[----:B-----5:R-:W-:Y:S01]  /*11870*/  UMOV UR8, UR19 ;  /* 0x0000001300087c82 */ /* 0x020fe20008000000 */
[----:B------:R-:W-:Y:S01]  /*11880*/  UMOV UR10, UR17 ;  /* 0x00000011000a7c82 */ /* 0x000fe20008000000 */
[----:B------:R-:W-:Y:S01]  /*11890*/  UMOV UR17, 0x1c0 ;  /* 0x000001c000117882 */ /* 0x000fe20000000000 */
[----:B------:R5:W-:Y:S02]  /*118a0*/  UTMALDG.4D [UR8], [UR14], desc[UR6] ;  /* 0x000006080e0075b4 */ /* 0x000be40008019000 */
[----:B-----5:R-:W-:Y:S01]  /*118b0*/  UMOV UR8, UR16 ;  /* 0x0000001000087c82 */ /* 0x020fe20008000000 */
[----:B------:R-:W-:Y:S02]  /*118c0*/  UMOV UR10, UR17 ;  /* 0x00000011000a7c82 */ /* 0x000fe40008000000 */
[----:B------:R1:W-:Y:S02]  /*118d0*/  UTMALDG.4D [UR8], [UR14], desc[UR6] ;  /* 0x000006080e0075b4 */ /* 0x0003e40008019000 */
[----:B-1----:R-:W-:Y:S01]  /*118e0*/  NOP ;  /* 0x0000000000007918 */ /* 0x002fe20000000000 */
.L_x_4088:
[----:B------:R-:W-:Y:S05]  /*118f0*/  BSYNC B1 ;  /* 0x0000000000017941 */ /* 0x000fea0003800000 */
.L_x_4087:
[----:B------:R-:W-:Y:S01]  /*11900*/  IADD3 R9, R9, 0x1, RZ ;  /* 0x0000000109097810 */ /* 0x000fe20007ffe0ff */
[----:B------:R-:W-:Y:S03]  /*11910*/  BSSY B1, `(.L_x_4094) ;  /* 0x0000070000017945 */ /* 0x000fe60003800000 */
[----:B------:R-:W-:-:S04]  /*11920*/  ISETP.NE.AND P2, PT, R9, 0x2, PT ;  /* 0x000000020900780c */ /* 0x000fc80003f45270 */
[----:B---34-:R-:W-:Y:S02]  /*11930*/  SEL R2, RZ, 0x1, P2 ;  /* 0x00000001ff027807 */ /* 0x018fe40001000000 */
[----:B------:R-:W-:Y:S01]  /*11940*/  SEL R16, R9, RZ, P2 ;  /* 0x000000ff09107207 */ /* 0x000fe20001000000 */
[----:B------:R-:W-:Y:S01]  /*11950*/  VIADD R9, R8, 0xffffffff ;  /* 0xffffffff08097836 */ /* 0x000fe20000000000 */
[----:B------:R-:W-:Y:S01]  /*11960*/  LOP3.LUT R17, R17, R2, RZ, 0x3c, !PT ;  /* 0x0000000211117212 */ /* 0x000fe200078e3cff */
[----:B------:R-:W-:Y:S06]  /*11970*/  @!P6 BRA `(.L_x_4095) ;  /* 0x0000000400a4e947 */ /* 0x000fec0003800000 */
[----:B------:R-:W-:Y:S01]  /*11980*/  MOV R10, R9 ;  /* 0x00000009000a7202 */ /* 0x000fe20000000f00 */
[----:B------:R-:W-:Y:S06]  /*11990*/  @!P0 BRA `(.L_x_4096) ;  /* 0x0000000000448947 */ /* 0x000fec0003800000 */
[----:B------:R-:W1:Y:S02]  /*119a0*/  LDC R11, c[0x0][0x41c] ;  /* 0x00010700ff0b7b82 */ /* 0x000e640000000800 */
[----:B-1----:R-:W-:-:S13]  /*119b0*/  ISETP.NE.AND P2, PT, R11, 0x1, PT ;  /* 0x000000010b00780c */ /* 0x002fda0003f45270 */
[----:B--2---:R-:W1:Y:S02]  /*119c0*/  @P2 LDC.64 R2, c[0x0][0x420] ;  /* 0x00010800ff022b82 */ /* 0x004e640000000a00 */
[----:B-1----:R-:W-:-:S04]  /*119d0*/  @P2 IMAD.HI.U32 R4, R10, R2, RZ ;  /* 0x000000020a042227 */ /* 0x002fc800078e00ff */
[----:B------:R-:W-:Y:S01]  /*119e0*/  IMAD.MOV.U32 R2, RZ, RZ, R10 ;  /* 0x000000ffff027224 */ /* 0x000fe200078e000a */
[----:B------:R-:W-:Y:S02]  /*119f0*/  @P2 SHF.R.U32.HI R2, RZ, R3, R4 ;  /* 0x00000003ff022219 */ /* 0x000fe40000011604 */
[----:B------:R-:W1:Y:S02]  /*11a00*/  LDC.64 R4, c[0x0][0x3f8] ;  /* 0x0000fe00ff047b82 */ /* 0x000e640000000a00 */
[----:B------:R-:W-:-:S05]  /*11a10*/  IADD3 R3, -R2, RZ, RZ ;  /* 0x000000ff02037210 */ /* 0x000fca0007ffe1ff */
[----:B------:R-:W-:Y:S01]  /*11a20*/  IMAD R10, R11, R3, R10 ;  /* 0x000000030b0a7224 */ /* 0x000fe200078e020a */
[----:B------:R-:W-:Y:S01]  /*11a30*/  SHF.R.S32.HI R3, RZ, 0x1f, R2 ;  /* 0x0000001fff037819 */ /* 0x000fe20000011402 */
[----:B------:R-:W-:-:S04]  /*11a40*/  IMAD R11, R7, UR4, RZ ;  /* 0x00000004070b7c24 */ /* 0x000fc8000f8e02ff */
[C---:B------:R-:W-:Y:S02]  /*11a50*/  IMAD R11, R6.reuse, UR5, R11 ;  /* 0x00000005060b7c24 */ /* 0x040fe4000f8e020b */
[----:B------:R-:W-:-:S04]  /*11a60*/  IMAD.WIDE.U32 R2, R6, UR4, R2 ;  /* 0x0000000406027c25 */ /* 0x000fc8000f8e0002 */
[----:B------:R-:W-:Y:S01]  /*11a70*/  IMAD.IADD R3, R11, 0x1, R3 ;  /* 0x000000010b037824 */ /* 0x000fe200078e0203 */
[----:B-1----:R-:W-:-:S04]  /*11a80*/  LEA R4, P2, R2, R4, 0x2 ;  /* 0x0000000402047211 */ /* 0x002fc800078410ff */
[----:B------:R-:W-:-:S05]  /*11a90*/  LEA.HI.X R5, R2, R5, R3, 0x2, P2 ;  /* 0x0000000502057211 */ /* 0x000fca00010f1403 */
[----:B------:R1:W5:Y:S04]  /*11aa0*/  LDG.E R4, desc[UR50][R4.64] ;  /* 0x0000003204047981 */ /* 0x000368000c1e1900 */
.L_x_4096:
[----:B------:R-:W-:Y:S01]  /*11ab0*/  LEA R2, R16, UR37, 0x3 ;  /* 0x0000002510027c11 */ /* 0x000fe2000f8e18ff */
[----:B-1----:R-:W1:Y:S01]  /*11ac0*/  S2R R5, SR_TID.X ;  /* 0x0000000000057919 */ /* 0x002e620000002100 */
[----:B--2---:R-:W-:-:S04]  /*11ad0*/  SHF.L.U32 R3, R17, 0x1f, RZ ;  /* 0x0000001f11037819 */ /* 0x004fc800000006ff */
[----:B------:R-:W2:Y:S01]  /*11ae0*/  SYNCS.PHASECHK.TRANS64.TRYWAIT P3, [R2+URZ+0x28c40], R3 ;  /* 0x028c4003020075a7 */ /* 0x000ea2000806017f */
[----:B-1----:R-:W-:-:S04]  /*11af0*/  LOP3.LUT R5, R5, 0x7f, RZ, 0xc0, !PT ;  /* 0x0000007f05057812 */ /* 0x002fc800078ec0ff */
[----:B------:R-:W-:Y:S01]  /*11b00*/  ISETP.NE.AND P2, PT, R5, RZ, PT ;  /* 0x000000ff0500720c */ /* 0x000fe20003f45270 */
[----:B--2---:R-:W-:-:S12]  /*11b10*/  @!P3 BRA `(.L_x_4097) ;  /* 0x000000100084b947 */ /* 0x004fd80003800000 */
.L_x_4129:
[----:B------:R-:W-:Y:S05]  /*11b20*/  @P2 BRA `(.L_x_4098) ;  /* 0x0000000000142947 */ /* 0x000fea0003800000 */
[----:B------:R-:W-:Y:S02]  /*11b30*/  ISETP.NE.AND P3, PT, R19, RZ, PT ;  /* 0x000000ff1300720c */ /* 0x000fe40003f65270 */
[----:B------:R-:W-:-:S04]  /*11b40*/  MOV R5, 0x2000 ;  /* 0x0000200000057802 */ /* 0x000fc80000000f00 */
[----:B------:R2:W-:Y:S07]  /*11b50*/  SYNCS.ARRIVE.TRANS64 RZ, [R2+URZ+0x28c30], R5 ;  /* 0x028c300502ff79a7 */ /* 0x0005ee000800003f */
[----:B------:R-:W-:Y:S05]  /*11b60*/  @!P3 BRA `(.L_x_4098) ;  /* 0x000000000004b947 */ /* 0x000fea0003800000 */
[----:B------:R-:W-:Y:S01]  /*11b70*/  BPT.TRAP 0x1 ;  /* 0x000000040000795c */ /* 0x000fe20000300000 */
.L_x_4098:
[----:B------:R-:W-:Y:S01]  /*11b80*/  R2UR UR8, R16 ;  /* 0x00000000100872ca */ /* 0x000fe200000e0000 */
[----:B--2---:R-:W-:Y:S01]  /*11b90*/  IMAD.SHL.U32 R5, R10, 0x40, RZ ;  /* 0x000000400a057824 */ /* 0x004fe200078e00ff */
        /* <DEDUP_REMOVED lines=13> */
[----:B------:R-:W3:Y:S02]  /*11c70*/  SYNCS.PHASECHK.TRANS64.TRYWAIT P3, [R2+URZ+0x28c60], R3 ;  /* 0x028c6003020075a7 */ /* 0x000ee4000806017f */
[----:B--23--:R-:W-:Y:S05]  /*11c80*/  @!P3 BRA `(.L_x_4099) ;  /* 0x00000010003cb947 */ /* 0x00cfea0003800000 */
.L_x_4130:
[----:B------:R-:W-:Y:S05]  /*11c90*/  @P2 BRA `(.L_x_4100) ;  /* 0x0000000000142947 */ /* 0x000fea0003800000 */
[----:B------:R-:W-:Y:S02]  /*11ca0*/  ISETP.NE.AND P2, PT, R19, RZ, PT ;  /* 0x000000ff1300720c */ /* 0x000fe40003f45270 */
[----:B-12---:R-:W-:-:S04]  /*11cb0*/  MOV R3, 0x10000 ;  /* 0x0001000000037802 */ /* 0x006fc80000000f00 */
[----:B------:R3:W-:Y:S07]  /*11cc0*/  SYNCS.ARRIVE.TRANS64 RZ, [R2+URZ+0x28c50], R3 ;  /* 0x028c500302ff79a7 */ /* 0x0007ee000800003f */
[----:B------:R-:W-:Y:S05]  /*11cd0*/  @!P2 BRA `(.L_x_4100) ;  /* 0x000000000004a947 */ /* 0x000fea0003800000 */
[----:B------:R-:W-:Y:S01]  /*11ce0*/  BPT.TRAP 0x1 ;  /* 0x000000040000795c */ /* 0x000fe20000300000 */
.L_x_4100:
        /* <DEDUP_REMOVED lines=22> */
[----:B----4-:R-:W-:Y:S01]  /*11e50*/  UMOV UR8, UR17 ;  /* 0x0000001100087c82 */ /* 0x010fe20008000000 */
[----:B------:R-:W-:Y:S01]  /*11e60*/  UMOV UR10, UR18 ;  /* 0x00000012000a7c82 */ /* 0x000fe20008000000 */
[----:B------:R-:W-:Y:S01]  /*11e70*/  UIADD3 UR17, UR16, 0x8400, URZ ;  /* 0x0000840010117890 */ /* 0x000fe2000fffe03f */
[----:B------:R4:W-:Y:S01]  /*11e80*/  UTMALDG.4D [UR8], [UR14], desc[UR6] ;  /* 0x000006080e0075b4 */ /* 0x0009e20008019000 */
[----:B------:R-:W-:Y:S01]  /*11e90*/  UIADD3 UR18, UR16, 0xa400, URZ ;  /* 0x0000a40010127890 */ /* 0x000fe2000fffe03f */
[----:B----4-:R-:W-:Y:S01]  /*11ea0*/  UMOV UR8, UR19 ;  /* 0x0000001300087c82 */ /* 0x010fe20008000000 */
[----:B------:R-:W-:Y:S01]  /*11eb0*/  UMOV UR10, UR20 ;  /* 0x00000014000a7c82 */ /* 0x000fe20008000000 */
[----:B------:R-:W-:Y:S01]  /*11ec0*/  UIADD3 UR19, UR16, 0xc400, URZ ;  /* 0x0000c40010137890 */ /* 0x000fe2000fffe03f */
[----:B------:R4:W-:Y:S02]  /*11ed0*/  UTMALDG.4D [UR8], [UR14], desc[UR6] ;  /* 0x000006080e0075b4 */ /* 0x0009e40008019000 */
[----:B----4-:R-:W-:Y:S01]  /*11ee0*/  UMOV UR8, UR21 ;  /* 0x0000001500087c82 */ /* 0x010fe20008000000 */
[----:B------:R-:W-:-:S02]  /*11ef0*/  UMOV UR10, UR22 ;  /* 0x00000016000a7c82 */ /* 0x000fc40008000000 */
[----:B------:R4:W-:Y:S02]  /*11f00*/  UTMALDG.4D [UR8], [UR14], desc[UR6] ;  /* 0x000006080e0075b4 */ /* 0x0009e40008019000 */
[----:B----4-:R-:W-:Y:S01]  /*11f10*/  UMOV UR8, UR17 ;  /* 0x0000001100087c82 */ /* 0x010fe20008000000 */
[----:B------:R-:W-:Y:S01]  /*11f20*/  UMOV UR10, UR23 ;  /* 0x00000017000a7c82 */ /* 0x000fe20008000000 */
[----:B------:R-:W-:Y:S01]  /*11f30*/  UIADD3 UR17, UR16, 0xe400, URZ ;  /* 0x0000e40010117890 */ /* 0x000fe2000fffe03f */
[----:B------:R4:W-:Y:S02]  /*11f40*/  UTMALDG.4D [UR8], [UR14], desc[UR6] ;  /* 0x000006080e0075b4 */ /* 0x0009e40008019000 */
[----:B------:R-:W-:Y:S01]  /*11f50*/  UMOV UR16, 0x180 ;  /* 0x0000018000107882 */ /* 0x000fe20000000000 */
[----:B----4-:R-:W-:Y:S01]  /*11f60*/  UMOV UR8, UR18 ;  /* 0x0000001200087c82 */ /* 0x010fe20008000000 */
[----:B------:R-:W-:Y:S02]  /*11f70*/  UMOV UR10, UR24 ;  /* 0x00000018000a7c82 */ /* 0x000fe40008000000 */
[----:B------:R4:W-:Y:S02]  /*11f80*/  UTMALDG.4D [UR8], [UR14], desc[UR6] ;  /* 0x000006080e0075b4 */ /* 0x0009e40008019000 */
[----:B----4-:R-:W-:Y:S01]  /*11f90*/  UMOV UR8, UR19 ;  /* 0x0000001300087c82 */ /* 0x010fe20008000000 */
[----:B------:R-:W-:Y:S01]  /*11fa0*/  UMOV UR10, UR16 ;  /* 0x00000010000a7c82 */ /* 0x000fe20008000000 */
[----:B------:R-:W-:Y:S01]  /*11fb0*/  UMOV UR16, 0x1c0 ;  /* 0x000001c000107882 */ /* 0x000fe20000000000 */
[----:B------:R4:W-:Y:S02]  /*11fc0*/  UTMALDG.4D [UR8], [UR14], desc[UR6] ;  /* 0x000006080e0075b4 */ /* 0x0009e40008019000 */
[----:B----4-:R-:W-:Y:S01]  /*11fd0*/  UMOV UR8, UR17 ;  /* 0x0000001100087c82 */ /* 0x010fe20008000000 */
[----:B------:R-:W-:-:S02]  /*11fe0*/  UMOV UR10, UR16 ;  /* 0x00000010000a7c82 */ /* 0x000fc40008000000 */
[----:B------:R4:W-:Y:S02]  /*11ff0*/  UTMALDG.4D [UR8], [UR14], desc[UR6] ;  /* 0x000006080e0075b4 */ /* 0x0009e40008019000 */
[----:B----4-:R-:W-:Y:S01]  /*12000*/  NOP ;  /* 0x0000000000007918 */ /* 0x010fe20000000000 */
.L_x_4095:
[----:B------:R-:W-:Y:S05]  /*12010*/  BSYNC B1 ;  /* 0x0000000000017941 */ /* 0x000fea0003800000 */
.L_x_4094:
[----:B------:R-:W-:Y:S01]  /*12020*/  ISETP.GT.AND P2, PT, R9, UR38, PT ;  /* 0x0000002609007c0c */ /* 0x000fe2000bf44270 */
[----:B------:R-:W-:-:S12]  /*12030*/  VIADD R8, R8, 0xfffffffe ;  /* 0xfffffffe08087836 */ /* 0x000fd80000000000 */
[----:B------:R-:W-:Y:S05]  /*12040*/  @P2 BRA `(.L_x_4101) ;  /* 0xfffffff000602947 */ /* 0x000fea000383ffff */
.L_x_4086:
[----:B------:R-:W-:Y:S05]  /*12050*/  BSYNC B0 ;  /* 0x0000000000007941 */ /* 0x000fea0003800000 */
.L_x_4077:
[----:B------:R-:W-:Y:S01]  /*12060*/  IADD3 R16, R16, 0x1, RZ ;  /* 0x0000000110107810 */ /* 0x000fe20007ffe0ff */
[----:B------:R-:W-:Y:S03]  /*12070*/  BSSY B0, `(.L_x_4102) ;  /* 0x0000011000007945 */ /* 0x000fe60003800000 */
[----:B------:R-:W-:-:S04]  /*12080*/  ISETP.NE.AND P0, PT, R16, 0x2, PT ;  /* 0x000000021000780c */ /* 0x000fc80003f05270 */
[----:B------:R-:W-:-:S04]  /*12090*/  SEL R0, RZ, 0x1, P0 ;  /* 0x00000001ff007807 */ /* 0x000fc80000000000 */
[----:B------:R-:W-:Y:S01]  /*120a0*/  LOP3.LUT R17, R17, R0, RZ, 0x3c, !PT ;  /* 0x0000000011117212 */ /* 0x000fe200078e3cff */
[----:B------:R-:W-:Y:S06]  /*120b0*/  @P1 BRA `(.L_x_4103) ;  /* 0x0000000000301947 */ /* 0x000fec0003800000 */
[----:B-12---:R-:W1:Y:S01]  /*120c0*/  S2R R5, SR_LANEID ;  /* 0x0000000000057919 */ /* 0x006e620000000000 */
[----:B------:R-:W-:Y:S01]  /*120d0*/  VOTEU.ANY UR6, UPT, PT ;  /* 0x0000000000067886 */ /* 0x000fe200038e0100 */
[----:B---34-:R-:W2:Y:S01]  /*120e0*/  LDC.64 R2, c[0x0][0xdf0] ;  /* 0x00037c00ff027b82 */ /* 0x018ea20000000a00 */
        /* <DEDUP_REMOVED lines=9> */
.L_x_4103:
[----:B------:R-:W-:Y:S05]  /*12180*/  BSYNC B0 ;  /* 0x0000000000007941 */ /* 0x000fea0003800000 */
.L_x_4102:
[----:B------:R-:W-:Y:S01]  /*12190*/  SEL R16, R16, RZ, P0 ;  /* 0x000000ff10107207 */ /* 0x000fe20000000000 */
[----:B------:R-:W-:-:S07]  /*121a0*/  IMAD.MOV.U32 R13, RZ, RZ, R18 ;  /* 0x000000ffff0d7224 */ /* 0x000fce00078e0012 */
.L_x_4062:
[----:B------:R-:W-:Y:S05]  /*121b0*/  BSYNC B6 ;  /* 0x0000000000067941 */ /* 0x000fea0003800000 */
.L_x_4060:
[----:B------:R-:W-:-:S03]  /*121c0*/  UMOV UR6, 0xffffffff ;  /* 0xffffffff00067882 */ /* 0x000fc60000000000 */
[----:B------:R-:W-:Y:S05]  /*121d0*/  BRA.DIV UR6, `(.L_x_4104) ;  /* 0x0000000a06fc7947 */ /* 0x000fea000b800000 */
[----:B------:R1:W1:Y:S02]  /*121e0*/  SHFL.IDX PT, R14, R13, RZ, 0x1f ;  /* 0x00001fff0d0e7589 */ /* 0x00026400000e0000 */
.L_x_4133:
[----:B------:R-:W-:Y:S01]  /*121f0*/  ISETP.NE.AND P0, PT, R19, RZ, PT ;  /* 0x000000ff1300720c */ /* 0x000fe20003f05270 */
[----:B------:R-:W-:Y:S05]  /*12200*/  WARPSYNC.ALL ;  /* 0x0000000000007948 */ /* 0x000fea0003800000 */
[----:B------:R-:W-:Y:S01]  /*12210*/  BAR.SYNC.DEFER_BLOCKING 0x4, 0x120 ;  /* 0x0104800000007b1d */ /* 0x000fe20000010000 */
[----:B-1----:R-:W-:-:S05]  /*12220*/  MOV R18, R14 ;  /* 0x0000000e00127202 */ /* 0x002fca0000000f00 */
[----:B------:R-:W-:Y:S01]  /*12230*/  ULDC UR6, c[0x0][0xda8] ;  /* 0x00036a0000067ab9 */ /* 0x000fe20000000800 */
[----:B------:R-:W-:Y:S01]  /*12240*/  @!P0 MOV R0, 0x400 ;  /* 0x0000040000008802 */ /* 0x000fe20000000f00 */
[----:B--234-:R-:W1:Y:S03]  /*12250*/  @!P0 S2R R3, SR_CgaCtaId ;  /* 0x0000000000038919 */ /* 0x01ce660000008800 */
[----:B-1----:R-:W-:-:S05]  /*12260*/  @!P0 LEA R0, R3, R0, 0x18 ;  /* 0x0000000003008211 */ /* 0x002fca00078ec0ff */
[----:B------:R1:W-:Y:S01]  /*12270*/  @!P0 STS [R0+0x28cd0], R13 ;  /* 0x028cd00d00008388 */ /* 0x0003e20000000800 */
[----:B------:R-:W-:Y:S06]  /*12280*/  BAR.ARV 0x5, 0x120 ;  /* 0x0144800000007b1d */ /* 0x000fec0000002000 */
[----:B------:R-:W-:-:S13]  /*12290*/  ISETP.GE.AND P0, PT, R18, UR6, PT ;  /* 0x0000000612007c0c */ /* 0x000fda000bf06270 */
[----:B-1----:R-:W-:Y:S05]  /*122a0*/  @!P0 BRA `(.L_x_4105) ;  /* 0xffffffd000008947 */ /* 0x002fea000383ffff */
.L_x_4051:
[----:B------:R-:W1:Y:S01]  /*122b0*/  S2R R3, SR_CgaCtaId ;  /* 0x0000000000037919 */ /* 0x000e620000008800 */
[----:B------:R-:W-:Y:S01]  /*122c0*/  UIADD3 UR45, UR45, 0x1, URZ ;  /* 0x000000012d2d7890 */ /* 0x000fe2000fffe03f */
[----:B------:R-:W-:-:S03]  /*122d0*/  MOV R0, 0x400 ;  /* 0x0000040000007802 */ /* 0x000fc60000000f00 */
[----:B------:R-:W-:-:S04]  /*122e0*/  ULEA.HI UR4, UR45, UR45, URZ, 0x1 ;  /* 0x0000002d2d047291 */ /* 0x000fc8000f8f083f */
[----:B------:R-:W-:-:S04]  /*122f0*/  ULOP3.LUT UR4, UR4, 0xfffffffe, URZ, 0xc0, !UPT ;  /* 0xfffffffe04047892 */ /* 0x000fc8000f8ec03f */
[----:B------:R-:W-:Y:S01]  /*12300*/  UIADD3 UR4, UR45, -UR4, URZ ;  /* 0x800000042d047290 */ /* 0x000fe2000fffe03f */
[----:B-1----:R-:W-:-:S05]  /*12310*/  LEA R7, R3, R0, 0x18 ;  /* 0x0000000003077211 */ /* 0x002fca00078ec0ff */
[----:B------:R-:W-:-:S05]  /*12320*/  IMAD.U32 R0, RZ, RZ, UR4 ;  /* 0x00000004ff007e24 */ /* 0x000fca000f8e00ff */
[----:B------:R-:W-:-:S04]  /*12330*/  SHF.L.U32 R0, R0, 0x1f, RZ ;  /* 0x0000001f00007819 */ /* 0x000fc800000006ff */
[----:B------:R-:W1:Y:S02]  /*12340*/  SYNCS.PHASECHK.TRANS64.TRYWAIT P0, [R7+URZ+0x28c20], R0 ;  /* 0x028c2000070075a7 */ /* 0x000e64000800017f */
[----:B-1----:R-:W-:Y:S05]  /*12350*/  @!P0 BRA `(.L_x_4106) ;  /* 0x0000000800c08947 */ /* 0x002fea0003800000 */
.L_x_4134:
[----:B------:R-:W2:Y:S02]  /*12360*/  S2R R2, SR_TID.X ;  /* 0x0000000000027919 */ /* 0x000ea40000002100 */
[----:B--2---:R-:W-:-:S04]  /*12370*/  SHF.R.U32.HI R2, RZ, 0x5, R2 ;  /* 0x00000005ff027819 */ /* 0x004fc80000011602 */
[----:B------:R-:W-:-:S05]  /*12380*/  LOP3.LUT R2, R2, 0x3, RZ, 0xc0, !PT ;  /* 0x0000000302027812 */ /* 0x000fca00078ec0ff */
[----:B-1----:R-:W1:Y:S02]  /*12390*/  SHFL.IDX PT, R0, R2, RZ, 0x1f ;  /* 0x00001fff02007589 */ /* 0x002e6400000e0000 */
[----:B-1----:R-:W-:-:S13]  /*123a0*/  ISETP.NE.AND P0, PT, R0, RZ, PT ;  /* 0x000000ff0000720c */ /* 0x002fda0003f05270 */
[----:B------:R-:W-:Y:S05]  /*123b0*/  @P0 EXIT ;  /* 0x000000000000094d */ /* 0x000fea0003800000 */
[----:B------:R-:W-:Y:S01]  /*123c0*/  ELECT P0, URZ, PT ;  /* 0x00000000003f782f */ /* 0x000fe20003800000 */
[----:B------:R-:W-:-:S12]  /*123d0*/  BSSY B0, `(.L_x_4107) ;  /* 0x0000020000007945 */ /* 0x000fd80003800000 */
[----:B------:R-:W-:Y:S05]  /*123e0*/  @!P0 BRA `(.L_x_4108) ;  /* 0x0000000000788947 */ /* 0x000fea0003800000 */
[----:B------:R-:W-:-:S06]  /*123f0*/  ULOP3.LUT UR4, UR36, 0x2, URZ, 0xfc, !UPT ;  /* 0x0000000224047892 */ /* 0x000fcc000f8efc3f */
[----:B------:R-:W-:-:S04]  /*12400*/  MOV R0, UR4 ;  /* 0x0000000400007c02 */ /* 0x000fc80008000f00 */
[----:B------:R-:W-:-:S13]  /*12410*/  ISETP.NE.AND P2, PT, R0, 0x3, PT ;  /* 0x000000030000780c */ /* 0x000fda0003f45270 */
[----:B------:R-:W-:Y:S05]  /*12420*/  @!P2 BRA `(.L_x_4109) ;  /* 0x000000000004a947 */ /* 0x000fea0003800000 */
[----:B------:R-:W-:Y:S01]  /*12430*/  BPT.TRAP 0x1 ;  /* 0x000000040000795c */ /* 0x000fe20000300000 */
.L_x_4109:
[----:B------:R-:W-:Y:S01]  /*12440*/  VIADD R3, R7, 0x28c40 ;  /* 0x00028c4007037836 */ /* 0x000fe20000000000 */
[----:B------:R-:W-:Y:S01]  /*12450*/  SHF.L.U32 R4, R17, 0x1f, RZ ;  /* 0x0000001f11047819 */ /* 0x000fe200000006ff */
[----:B------:R-:W-:-:S03]  /*12460*/  VIADD R0, R16, 0x1 ;  /* 0x0000000110007836 */ /* 0x000fc60000000000 */
[----:B------:R-:W-:Y:S02]  /*12470*/  LEA R5, R16, R3, 0x3 ;  /* 0x0000000310057211 */ /* 0x000fe400078e18ff */
[----:B------:R-:W-:Y:S02]  /*12480*/  ISETP.NE.AND P1, PT, R0, 0x2, PT ;  /* 0x000000020000780c */ /* 0x000fe40003f25270 */
[----:B------:R-:W1:Y:S02]  /*12490*/  SYNCS.PHASECHK.TRANS64.TRYWAIT P0, [R5+URZ], R4 ;  /* 0x00000004050075a7 */ /* 0x000e64000800017f */
[----:B------:R-:W-:-:S04]  /*124a0*/  SEL R2, RZ, 0x1, P1 ;  /* 0x00000001ff027807 */ /* 0x000fc80000800000 */
[----:B------:R-:W-:Y:S02]  /*124b0*/  LOP3.LUT R17, R17, R2, RZ, 0x3c, !PT ;  /* 0x0000000211117212 */ /* 0x000fe400078e3cff */
[----:B------:R-:W-:Y:S02]  /*124c0*/  SEL R2, R0, RZ, P1 ;  /* 0x000000ff00027207 */ /* 0x000fe40000800000 */
[----:B------:R-:W-:Y:S02]  /*124d0*/  SHF.L.U32 R0, R17, 0x1f, RZ ;  /* 0x0000001f11007819 */ /* 0x000fe400000006ff */
[----:B------:R-:W-:Y:S01]  /*124e0*/  LEA R3, R2, R3, 0x3 ;  /* 0x0000000302037211 */ /* 0x000fe200078e18ff */
[----:B-1----:R-:W-:Y:S06]  /*124f0*/  @!P0 BRA `(.L_x_4110) ;  /* 0x00000008006c8947 */ /* 0x002fec0003800000 */
.L_x_4135:
[----:B------:R-:W2:Y:S02]  /*12500*/  SYNCS.PHASECHK.TRANS64.TRYWAIT P0, [R3+URZ], R0 ;  /* 0x00000000030075a7 */ /* 0x000ea4000800017f */
[----:B--2---:R-:W-:Y:S05]  /*12510*/  @!P0 BRA `(.L_x_4111) ;  /* 0x0000000800788947 */ /* 0x004fea0003800000 */
.L_x_4136:
[----:B------:R-:W-:Y:S05]  /*12520*/  @!P2 BRA `(.L_x_4112) ;  /* 0x000000000004a947 */ /* 0x000fea0003800000 */
[----:B------:R-:W-:Y:S01]  /*12530*/  BPT.TRAP 0x1 ;  /* 0x000000040000795c */ /* 0x000fe20000300000 */
.L_x_4112:
[----:B--2---:R-:W-:-:S05]  /*12540*/  VIADD R3, R7, 0x28c60 ;  /* 0x00028c6007037836 */ /* 0x004fca0000000000 */
[----:B-1----:R-:W-:-:S04]  /*12550*/  LEA R5, R16, R3, 0x3 ;  /* 0x0000000310057211 */ /* 0x002fc800078e18ff */
[----:B------:R-:W1:Y:S02]  /*12560*/  SYNCS.PHASECHK.TRANS64.TRYWAIT P0, [R5+URZ], R4 ;  /* 0x00000004050075a7 */ /* 0x000e64000800017f */
[----:B-1----:R-:W-:Y:S05]  /*12570*/  @!P0 BRA `(.L_x_4113) ;  /* 0x0000000800748947 */ /* 0x002fea0003800000 */
.L_x_4137:
[----:B------:R-:W-:-:S07]  /*12580*/  IMAD R3, R2, 0x8, R3 ;  /* 0x0000000802037824 */ /* 0x000fce00078e0203 */
.L_x_4114:
[----:B--2---:R2:W3:Y:S02]  /*12590*/  SYNCS.PHASECHK.TRANS64.TRYWAIT P0, [R3+URZ], R0 ;  /* 0x00000000030075a7 */ /* 0x0044e4000800017f */
[----:B---3--:R-:W-:Y:S05]  /*125a0*/  @!P0 NANOSLEEP.SYNCS 0x989680 ;  /* 0x009896800000895d */ /* 0x008fea0003900000 */
[----:B------:R-:W3:Y:S02]  /*125b0*/  @!P0 SYNCS.PHASECHK.TRANS64 P0, [R3+URZ], R0 ;  /* 0x00000000030085a7 */ /* 0x000ee4000800007f */
[----:B---3--:R-:W-:Y:S05]  /*125c0*/  @!P0 BRA `(.L_x_4114) ;  /* 0xfffffffc00f08947 */ /* 0x008fea000383ffff */
.L_x_4108:
[----:B------:R-:W-:Y:S05]  /*125d0*/  BSYNC B0 ;  /* 0x0000000000007941 */ /* 0x000fea0003800000 */
.L_x_4107:
[----:B------:R-:W-:Y:S05]  /*125e0*/  EXIT ;  /* 0x000000000000794d */ /* 0x000fea0003800000 */
.L_x_3957:
[----:B-1----:R-:W-:-:S04]  /*125f0*/  MOV R6, UR21 ;  /* 0x0000001500067c02 */ /* 0x002fc80008000f00 */
[----:B------:R1:W2:Y:S03]  /*12600*/  SYNCS.PHASECHK.TRANS64.TRYWAIT P1, [R6+URZ+0x28c50], R3 ;  /* 0x028c5003060075a7 */ /* 0x0002a6000802017f */
[----:B--2---:R-:W-:Y:S05]  /*12610*/  @!P1 NANOSLEEP.SYNCS 0x989680 ;  /* 0x009896800000995d */ /* 0x004fea0003900000 */
[----:B------:R-:W2:Y:S02]  /*12620*/  @!P1 SYNCS.PHASECHK.TRANS64 P1, [R6+URZ+0x28c50], R3 ;  /* 0x028c5003060095a7 */ /* 0x000ea4000802007f */
[----:B--2---:R-:W-:Y:S05]  /*12630*/  @!P1 BRA `(.L_x_3957) ;  /* 0xfffffffc00ec9947 */ /* 0x004fea000383ffff */
[----:B------:R-:W-:Y:S05]  /*12640*/  BRA `(.L_x_4115) ;  /* 0xfffffef400487947 */ /* 0x000fea000383ffff */
.L_x_3962:
[----:B--2---:R-:W-:-:S04]  /*12650*/  IMAD.U32 R5, RZ, RZ, UR21 ;  /* 0x00000015ff057e24 */ /* 0x004fc8000f8e00ff */
[----:B------:R2:W3:Y:S03]  /*12660*/  SYNCS.PHASECHK.TRANS64.TRYWAIT P1, [R5+URZ+0x28c50], R4 ;  /* 0x028c5004050075a7 */ /* 0x0004e6000802017f */
[----:B---3--:R-:W-:Y:S05]  /*12670*/  @!P1 NANOSLEEP.SYNCS 0x989680 ;  /* 0x009896800000995d */ /* 0x008fea0003900000 */
[----:B------:R-:W3:Y:S02]  /*12680*/  @!P1 SYNCS.PHASECHK.TRANS64 P1, [R5+URZ+0x28c50], R4 ;  /* 0x028c5004050095a7 */ /* 0x000ee4000802007f */
[----:B---3--:R-:W-:Y:S05]  /*12690*/  @!P1 BRA `(.L_x_3962) ;  /* 0xfffffffc00ec9947 */ /* 0x008fea000383ffff */
[----:B------:R-:W-:Y:S05]  /*126a0*/  BRA `(.L_x_3961) ;  /* 0xffffff0000447947 */ /* 0x000fea000383ffff */
.L_x_3971:
[----:B-1----:R-:W-:-:S04]  /*126b0*/  MOV R3, UR48 ;  /* 0x0000003000037c02 */ /* 0x002fc80008000f00 */
[----:B------:R1:W2:Y:S03]  /*126c0*/  SYNCS.PHASECHK.TRANS64.TRYWAIT P1, [R3+URZ+0x28c00], R0 ;  /* 0x028c0000030075a7 */ /* 0x0002a6000802017f */
[----:B--2---:R-:W-:Y:S05]  /*126d0*/  @!P1 NANOSLEEP.SYNCS 0x989680 ;  /* 0x009896800000995d */ /* 0x004fea0003900000 */
[----:B------:R-:W2:Y:S02]  /*126e0*/  @!P1 SYNCS.PHASECHK.TRANS64 P1, [R3+URZ+0x28c00], R0 ;  /* 0x028c0000030095a7 */ /* 0x000ea4000802007f */
[----:B--2---:R-:W-:Y:S05]  /*126f0*/  @!P1 BRA `(.L_x_3971) ;  /* 0xfffffffc00ec9947 */ /* 0x004fea000383ffff */
[----:B------:R-:W-:Y:S05]  /*12700*/  BRA `(.L_x_4116) ;  /* 0xffffff1400647947 */ /* 0x000fea000383ffff */
.L_x_3975:
[----:B---3--:R3:W4:Y:S02]  /*12710*/  SYNCS.PHASECHK.TRANS64.TRYWAIT P1, [R6+URZ+0x28c30], R13 ;  /* 0x028c300d060075a7 */ /* 0x008724000802017f */
[----:B----4-:R-:W-:Y:S05]  /*12720*/  @!P1 NANOSLEEP.SYNCS 0x989680 ;  /* 0x009896800000995d */ /* 0x010fea0003900000 */
[----:B------:R-:W4:Y:S02]  /*12730*/  @!P1 SYNCS.PHASECHK.TRANS64 P1, [R6+URZ+0x28c30], R13 ;  /* 0x028c300d060095a7 */ /* 0x000f24000802007f */
[----:B----4-:R-:W-:Y:S05]  /*12740*/  @!P1 BRA `(.L_x_3975) ;  /* 0xfffffffc00f09947 */ /* 0x010fea000383ffff */
[----:B------:R-:W-:Y:S05]  /*12750*/  BRA `(.L_x_3974) ;  /* 0xffffff1400807947 */ /* 0x000fea000383ffff */
.L_x_3987:
[----:B----4-:R4:W1:Y:S02]  /*12760*/  SYNCS.PHASECHK.TRANS64.TRYWAIT P3, [R6+URZ+0x28c50], R13 ;  /* 0x028c500d060075a7 */ /* 0x010864000806017f */
[----:B-1----:R-:W-:Y:S05]  /*12770*/  @!P3 NANOSLEEP.SYNCS 0x989680 ;  /* 0x009896800000b95d */ /* 0x002fea0003900000 */
[----:B------:R-:W1:Y:S02]  /*12780*/  @!P3 SYNCS.PHASECHK.TRANS64 P3, [R6+URZ+0x28c50], R13 ;  /* 0x028c500d0600b5a7 */ /* 0x000e64000806007f */
[----:B-1----:R-:W-:Y:S05]  /*12790*/  @!P3 BRA `(.L_x_3987) ;  /* 0xfffffffc00f0b947 */ /* 0x002fea000383ffff */
[----:B------:R-:W-:Y:S05]  /*127a0*/  BRA `(.L_x_3986) ;  /* 0xffffff3000ec7947 */ /* 0x000fea000383ffff */
.L_x_3995:
[----:B---3--:R-:W-:-:S04]  /*127b0*/  IMAD.U32 R11, RZ, RZ, UR27 ;  /* 0x0000001bff0b7e24 */ /* 0x008fc8000f8e00ff */
[----:B------:R3:W4:Y:S03]  /*127c0*/  SYNCS.PHASECHK.TRANS64.TRYWAIT P3, [R11+URZ+0x28c30], R10 ;  /* 0x028c300a0b0075a7 */ /* 0x000726000806017f */
[----:B----4-:R-:W-:Y:S05]  /*127d0*/  @!P3 NANOSLEEP.SYNCS 0x989680 ;  /* 0x009896800000b95d */ /* 0x010fea0003900000 */
[----:B------:R-:W4:Y:S02]  /*127e0*/  @!P3 SYNCS.PHASECHK.TRANS64 P3, [R11+URZ+0x28c30], R10 ;  /* 0x028c300a0b00b5a7 */ /* 0x000f24000806007f */
[----:B----4-:R-:W-:Y:S05]  /*127f0*/  @!P3 BRA `(.L_x_3995) ;  /* 0xfffffffc00ecb947 */ /* 0x010fea000383ffff */
[----:B------:R-:W-:Y:S05]  /*12800*/  BRA `(.L_x_3994) ;  /* 0xffffff3800207947 */ /* 0x000fea000383ffff */
.L_x_4007:
[----:B---3--:R3:W4:Y:S02]  /*12810*/  SYNCS.PHASECHK.TRANS64.TRYWAIT P3, [R13+URZ+0x28c50], R10 ;  /* 0x028c500a0d0075a7 */ /* 0x008724000806017f */
[----:B----4-:R-:W-:Y:S05]  /*12820*/  @!P3 NANOSLEEP.SYNCS 0x989680 ;  /* 0x009896800000b95d */ /* 0x010fea0003900000 */
[----:B------:R-:W4:Y:S02]  /*12830*/  @!P3 SYNCS.PHASECHK.TRANS64 P3, [R13+URZ+0x28c50], R10 ;  /* 0x028c500a0d00b5a7 */ /* 0x000f24000806007f */
[----:B----4-:R-:W-:Y:S05]  /*12840*/  @!P3 BRA `(.L_x_4007) ;  /* 0xfffffffc00f0b947 */ /* 0x010fea000383ffff */
[----:B------:R-:W-:Y:S05]  /*12850*/  BRA `(.L_x_4006) ;  /* 0xffffff5800c87947 */ /* 0x000fea000383ffff */
.L_x_4016:
[----:B----4-:R-:W-:-:S04]  /*12860*/  MOV R8, UR25 ;  /* 0x0000001900087c02 */ /* 0x010fc80008000f00 */
[----:B------:R4:W1:Y:S03]  /*12870*/  SYNCS.PHASECHK.TRANS64.TRYWAIT P3, [R8+URZ+0x28c30], R9 ;  /* 0x028c3009080075a7 */ /* 0x000866000806017f */
[----:B-1----:R-:W-:Y:S05]  /*12880*/  @!P3 NANOSLEEP.SYNCS 0x989680 ;  /* 0x009896800000b95d */ /* 0x002fea0003900000 */
[----:B------:R-:W1:Y:S02]  /*12890*/  @!P3 SYNCS.PHASECHK.TRANS64 P3, [R8+URZ+0x28c30], R9 ;  /* 0x028c30090800b5a7 */ /* 0x000e64000806007f */
[----:B-1----:R-:W-:Y:S05]  /*128a0*/  @!P3 BRA `(.L_x_4016) ;  /* 0xfffffffc00ecb947 */ /* 0x002fea000383ffff */
[----:B------:R-:W-:Y:S05]  /*128b0*/  BRA `(.L_x_4015) ;  /* 0xffffff60003c7947 */ /* 0x000fea000383ffff */
.L_x_4020:
[----:B---3--:R3:W4:Y:S02]  /*128c0*/  SYNCS.PHASECHK.TRANS64.TRYWAIT P3, [R170+URZ+0x28c50], R9 ;  /* 0x028c5009aa0075a7 */ /* 0x008724000806017f */
[----:B----4-:R-:W-:Y:S05]  /*128d0*/  @!P3 NANOSLEEP.SYNCS 0x989680 ;  /* 0x009896800000b95d */ /* 0x010fea0003900000 */
[----:B------:R-:W4:Y:S02]  /*128e0*/  @!P3 SYNCS.PHASECHK.TRANS64 P3, [R170+URZ+0x28c50], R9 ;  /* 0x028c5009aa00b5a7 */ /* 0x000f24000806007f */
[----:B----4-:R-:W-:Y:S05]  /*128f0*/  @!P3 BRA `(.L_x_4020) ;  /* 0xfffffffc00f0b947 */ /* 0x010fea000383ffff */
[----:B------:R-:W-:Y:S05]  /*12900*/  BRA `(.L_x_4019) ;  /* 0xffffff7800607947 */ /* 0x000fea000383ffff */
.L_x_4026:
[----:B------:R-:W-:-:S04]  /*12910*/  IMAD.U32 R7, RZ, RZ, UR27 ;  /* 0x0000001bff077e24 */ /* 0x000fc8000f8e00ff */
[----:B------:R1:W1:Y:S03]  /*12920*/  SYNCS.PHASECHK.TRANS64.TRYWAIT P2, [R7+URZ+0x28c30], R10 ;  /* 0x028c300a070075a7 */ /* 0x000266000804017f */
[----:B-1----:R-:W-:Y:S05]  /*12930*/  @!P2 NANOSLEEP.SYNCS 0x989680 ;  /* 0x009896800000a95d */ /* 0x002fea0003900000 */
[----:B------:R-:W1:Y:S02]  /*12940*/  @!P2 SYNCS.PHASECHK.TRANS64 P2, [R7+URZ+0x28c30], R10 ;  /* 0x028c300a0700a5a7 */ /* 0x000e64000804007f */
[----:B-1----:R-:W-:Y:S05]  /*12950*/  @!P2 BRA `(.L_x_4026) ;  /* 0xfffffffc00eca947 */ /* 0x002fea000383ffff */
[----:B------:R-:W-:Y:S05]  /*12960*/  BRA `(.L_x_4025) ;  /* 0xffffff7c00507947 */ /* 0x000fea000383ffff */
.L_x_4038:
[----:B---3--:R3:W4:Y:S02]  /*12970*/  SYNCS.PHASECHK.TRANS64.TRYWAIT P2, [R15+URZ+0x28c50], R10 ;  /* 0x028c500a0f0075a7 */ /* 0x008724000804017f */
[----:B----4-:R-:W-:Y:S05]  /*12980*/  @!P2 NANOSLEEP.SYNCS 0x989680 ;  /* 0x009896800000a95d */ /* 0x010fea0003900000 */
[----:B------:R-:W4:Y:S02]  /*12990*/  @!P2 SYNCS.PHASECHK.TRANS64 P2, [R15+URZ+0x28c50], R10 ;  /* 0x028c500a0f00a5a7 */ /* 0x000f24000804007f */
[----:B----4-:R-:W-:Y:S05]  /*129a0*/  @!P2 BRA `(.L_x_4038) ;  /* 0xfffffffc00f0a947 */ /* 0x010fea000383ffff */
[----:B------:R-:W-:Y:S05]  /*129b0*/  BRA `(.L_x_4037) ;  /* 0xffffff9c00f87947 */ /* 0x000fea000383ffff */
.L_x_4066:
        /* <DEDUP_REMOVED lines=10> */
.L_x_4117:
[----:B------:R-:W-:Y:S05]  /*12a60*/  BRA `(.L_x_4118) ;  /* 0xffffffd400807947 */ /* 0x000fea000383ffff */
.L_x_4067:
[----:B------:R-:W-:Y:S01]  /*12a70*/  BSSY B0, `(.L_x_4119) ;  /* 0x0000006000007945 */ /* 0x000fe20003800000 */
[----:B------:R-:W-:-:S07]  /*12a80*/  MOV R15, 0xffffffff ;  /* 0xffffffff000f7802 */ /* 0x000fce0000000f00 */
[----:B------:R-:W-:Y:S05]  /*12a90*/  WARPSYNC.COLLECTIVE R15, `(.L_x_4120) ;  /* 0x000000000f0c7348 */ /* 0x000fea0003c00000 */
[----:B------:R-:W-:Y:S02]  /*12aa0*/  ELECT P6, UR62, PT ;  /* 0x00000000003e782f */ /* 0x000fe400038c0000 */
[----:B------:R-:W-:Y:S01]  /*12ab0*/  MOV R14, UR62 ;  /* 0x0000003e000e7c02 */ /* 0x000fe20008000f00 */
[----:B------:R-:W-:Y:S10]  /*12ac0*/  ENDCOLLECTIVE ;  /* 0x000000000000791b */ /* 0x000ff40003800000 */
.L_x_4120:
[----:B------:R-:W-:Y:S05]  /*12ad0*/  BSYNC B0 ;  /* 0x0000000000007941 */ /* 0x000fea0003800000 */
.L_x_4119:
[----:B------:R-:W-:Y:S05]  /*12ae0*/  BRA `(.L_x_4121) ;  /* 0xffffffd400707947 */ /* 0x000fea000383ffff */
.L_x_4070:
[----:B-1----:R1:W2:Y:S02]  /*12af0*/  SYNCS.PHASECHK.TRANS64.TRYWAIT P2, [R8+URZ+0x28c40], R5 ;  /* 0x028c4005080075a7 */ /* 0x0022a4000804017f */
[----:B--2---:R-:W-:Y:S05]  /*12b00*/  @!P2 NANOSLEEP.SYNCS 0x989680 ;  /* 0x009896800000a95d */ /* 0x004fea0003900000 */
[----:B------:R-:W2:Y:S02]  /*12b10*/  @!P2 SYNCS.PHASECHK.TRANS64 P2, [R8+URZ+0x28c40], R5 ;  /* 0x028c40050800a5a7 */ /* 0x000ea4000804007f */
[----:B--2---:R-:W-:Y:S05]  /*12b20*/  @!P2 BRA `(.L_x_4070) ;  /* 0xfffffffc00f0a947 */ /* 0x004fea000383ffff */
[----:B------:R-:W-:Y:S05]  /*12b30*/  BRA `(.L_x_4122) ;  /* 0xffffffd400cc7947 */ /* 0x000fea000383ffff */
.L_x_4072:
[----:B-1----:R-:W-:-:S04]  /*12b40*/  IMAD.U32 R8, RZ, RZ, UR37 ;  /* 0x00000025ff087e24 */ /* 0x002fc8000f8e00ff */
[----:B------:R1:W2:Y:S03]  /*12b50*/  SYNCS.PHASECHK.TRANS64.TRYWAIT P2, [R8+URZ+0x28c20], R5 ;  /* 0x028c2005080075a7 */ /* 0x0002a6000804017f */
[----:B--2---:R-:W-:Y:S05]  /*12b60*/  @!P2 NANOSLEEP.SYNCS 0x989680 ;  /* 0x009896800000a95d */ /* 0x004fea0003900000 */
[----:B------:R-:W2:Y:S02]  /*12b70*/  @!P2 SYNCS.PHASECHK.TRANS64 P2, [R8+URZ+0x28c20], R5 ;  /* 0x028c20050800a5a7 */ /* 0x000ea4000804007f */
[----:B--2---:R-:W-:Y:S05]  /*12b80*/  @!P2 BRA `(.L_x_4072) ;  /* 0xfffffffc00eca947 */ /* 0x004fea000383ffff */
[----:B------:R-:W-:Y:S05]  /*12b90*/  BRA `(.L_x_4123) ;  /* 0xffffffd8006c7947 */ /* 0x000fea000383ffff */
.L_x_4075:
[----:B-1----:R1:W2:Y:S02]  /*12ba0*/  SYNCS.PHASECHK.TRANS64.TRYWAIT P2, [R8+URZ+0x28c60], R5 ;  /* 0x028c6005080075a7 */ /* 0x0022a4000804017f */
[----:B--2---:R-:W-:Y:S05]  /*12bb0*/  @!P2 NANOSLEEP.SYNCS 0x989680 ;  /* 0x009896800000a95d */ /* 0x004fea0003900000 */
[----:B------:R-:W2:Y:S02]  /*12bc0*/  @!P2 SYNCS.PHASECHK.TRANS64 P2, [R8+URZ+0x28c60], R5 ;  /* 0x028c60050800a5a7 */ /* 0x000ea4000804007f */
[----:B--2---:R-:W-:Y:S05]  /*12bd0*/  @!P2 BRA `(.L_x_4075) ;  /* 0xfffffffc00f0a947 */ /* 0x004fea000383ffff */
[----:B------:R-:W-:Y:S05]  /*12be0*/  BRA `(.L_x_4124) ;  /* 0xffffffd800807947 */ /* 0x000fea000383ffff */
.L_x_4082:
[----:B-1----:R1:W2:Y:S02]  /*12bf0*/  SYNCS.PHASECHK.TRANS64.TRYWAIT P3, [R2+URZ+0x28c40], R3 ;  /* 0x028c4003020075a7 */ /* 0x0022a4000806017f */
[----:B--2---:R-:W-:Y:S05]  /*12c00*/  @!P3 NANOSLEEP.SYNCS 0x989680 ;  /* 0x009896800000b95d */ /* 0x004fea0003900000 */
[----:B------:R-:W2:Y:S02]  /*12c10*/  @!P3 SYNCS.PHASECHK.TRANS64 P3, [R2+URZ+0x28c40], R3 ;  /* 0x028c40030200b5a7 */ /* 0x000ea4000806007f */
[----:B--2---:R-:W-:Y:S05]  /*12c20*/  @!P3 BRA `(.L_x_4082) ;  /* 0xfffffffc00f0b947 */ /* 0x004fea000383ffff */
[----:B------:R-:W-:Y:S05]  /*12c30*/  BRA `(.L_x_4125) ;  /* 0xffffffe000087947 */ /* 0x000fea000383ffff */
.L_x_4084:
[----:B---3--:R3:W4:Y:S02]  /*12c40*/  SYNCS.PHASECHK.TRANS64.TRYWAIT P3, [R2+URZ+0x28c60], R3 ;  /* 0x028c6003020075a7 */ /* 0x008724000806017f */
[----:B----4-:R-:W-:Y:S05]  /*12c50*/  @!P3 NANOSLEEP.SYNCS 0x989680 ;  /* 0x009896800000b95d */ /* 0x010fea0003900000 */
[----:B------:R-:W4:Y:S02]  /*12c60*/  @!P3 SYNCS.PHASECHK.TRANS64 P3, [R2+URZ+0x28c60], R3 ;  /* 0x028c60030200b5a7 */ /* 0x000f24000806007f */
[----:B----4-:R-:W-:Y:S05]  /*12c70*/  @!P3 BRA `(.L_x_4084) ;  /* 0xfffffffc00f0b947 */ /* 0x010fea000383ffff */
[----:B------:R-:W-:Y:S05]  /*12c80*/  BRA `(.L_x_4126) ;  /* 0xffffffe000507947 */ /* 0x000fea000383ffff */
.L_x_4090:
[----:B-1----:R1:W2:Y:S02]  /*12c90*/  SYNCS.PHASECHK.TRANS64.TRYWAIT P3, [R3+URZ+0x28c40], R2 ;  /* 0x028c4002030075a7 */ /* 0x0022a4000806017f */
[----:B--2---:R-:W-:Y:S05]  /*12ca0*/  @!P3 NANOSLEEP.SYNCS 0x989680 ;  /* 0x009896800000b95d */ /* 0x004fea0003900000 */
[----:B------:R-:W2:Y:S02]  /*12cb0*/  @!P3 SYNCS.PHASECHK.TRANS64 P3, [R3+URZ+0x28c40], R2 ;  /* 0x028c40020300b5a7 */ /* 0x000ea4000806007f */
[----:B--2---:R-:W-:Y:S05]  /*12cc0*/  @!P3 BRA `(.L_x_4090) ;  /* 0xfffffffc00f0b947 */ /* 0x004fea000383ffff */
[----:B------:R-:W-:Y:S05]  /*12cd0*/  BRA `(.L_x_4127) ;  /* 0xffffffe400c87947 */ /* 0x000fea000383ffff */
.L_x_4092:
[----:B---3--:R3:W4:Y:S02]  /*12ce0*/  SYNCS.PHASECHK.TRANS64.TRYWAIT P3, [R3+URZ+0x28c60], R2 ;  /* 0x028c6002030075a7 */ /* 0x008724000806017f */
[----:B----4-:R-:W-:Y:S05]  /*12cf0*/  @!P3 NANOSLEEP.SYNCS 0x989680 ;  /* 0x009896800000b95d */ /* 0x010fea0003900000 */
[----:B------:R-:W4:Y:S02]  /*12d00*/  @!P3 SYNCS.PHASECHK.TRANS64 P3, [R3+URZ+0x28c60], R2 ;  /* 0x028c60020300b5a7 */ /* 0x000f24000806007f */
[----:B----4-:R-:W-:Y:S05]  /*12d10*/  @!P3 BRA `(.L_x_4092) ;  /* 0xfffffffc00f0b947 */ /* 0x010fea000383ffff */
[----:B------:R-:W-:Y:S05]  /*12d20*/  BRA `(.L_x_4128) ;  /* 0xffffffe800107947 */ /* 0x000fea000383ffff */
.L_x_4097:
[----:B-1----:R1:W2:Y:S02]  /*12d30*/  SYNCS.PHASECHK.TRANS64.TRYWAIT P3, [R2+URZ+0x28c40], R3 ;  /* 0x028c4003020075a7 */ /* 0x0022a4000806017f */
[----:B--2---:R-:W-:Y:S05]  /*12d40*/  @!P3 NANOSLEEP.SYNCS 0x989680 ;  /* 0x009896800000b95d */ /* 0x004fea0003900000 */
[----:B------:R-:W2:Y:S02]  /*12d50*/  @!P3 SYNCS.PHASECHK.TRANS64 P3, [R2+URZ+0x28c40], R3 ;  /* 0x028c40030200b5a7 */ /* 0x000ea4000806007f */
[----:B--2---:R-:W-:Y:S05]  /*12d60*/  @!P3 BRA `(.L_x_4097) ;  /* 0xfffffffc00f0b947 */ /* 0x004fea000383ffff */
[----:B------:R-:W-:Y:S05]  /*12d70*/  BRA `(.L_x_4129) ;  /* 0xffffffec00687947 */ /* 0x000fea000383ffff */
.L_x_4099:
[----:B--2---:R2:W3:Y:S02]  /*12d80*/  SYNCS.PHASECHK.TRANS64.TRYWAIT P3, [R2+URZ+0x28c60], R3 ;  /* 0x028c6003020075a7 */ /* 0x0044e4000806017f */
[----:B---3--:R-:W-:Y:S05]  /*12d90*/  @!P3 NANOSLEEP.SYNCS 0x989680 ;  /* 0x009896800000b95d */ /* 0x008fea0003900000 */
[----:B------:R-:W3:Y:S02]  /*12da0*/  @!P3 SYNCS.PHASECHK.TRANS64 P3, [R2+URZ+0x28c60], R3 ;  /* 0x028c60030200b5a7 */ /* 0x000ee4000806007f */
[----:B---3--:R-:W-:Y:S05]  /*12db0*/  @!P3 BRA `(.L_x_4099) ;  /* 0xfffffffc00f0b947 */ /* 0x008fea000383ffff */
[----:B------:R-:W-:Y:S05]  /*12dc0*/  BRA `(.L_x_4130) ;  /* 0xffffffec00b07947 */ /* 0x000fea000383ffff */
.L_x_4104:
[----:B------:R-:W-:Y:S01]  /*12dd0*/  BSSY B0, `(.L_x_4131) ;  /* 0x0000007000007945 */ /* 0x000fe20003800000 */
[----:B--2---:R-:W-:Y:S01]  /*12de0*/  MOV R12, RZ ;  /* 0x000000ff000c7202 */ /* 0x004fe20000000f00 */
[----:B------:R-:W-:Y:S01]  /*12df0*/  IMAD.MOV.U32 R11, RZ, RZ, 0x1f ;  /* 0x0000001fff0b7424 */ /* 0x000fe200078e00ff */
[----:B------:R-:W-:-:S07]  /*12e00*/  MOV R15, 0xffffffff ;  /* 0xffffffff000f7802 */ /* 0x000fce0000000f00 */
[----:B-1-34-:R-:W-:Y:S05]  /*12e10*/  WARPSYNC.COLLECTIVE R15, `(.L_x_4132) ;  /* 0x000000000f087348 */ /* 0x01afea0003c00000 */
[----:B------:R2:W1:Y:S02]  /*12e20*/  SHFL.IDX P6, R14, R13, R12, R11 ;  /* 0x0000000c0d0e7389 */ /* 0x00046400000c000b */
[----:B-1234-:R-:W-:Y:S01]  /*12e30*/  ENDCOLLECTIVE ;  /* 0x000000000000791b */ /* 0x01efe20003800000 */
.L_x_4132:
[----:B------:R-:W-:Y:S05]  /*12e40*/  BSYNC B0 ;  /* 0x0000000000007941 */ /* 0x000fea0003800000 */
.L_x_4131:
[----:B------:R-:W-:Y:S05]  /*12e50*/  BRA `(.L_x_4133) ;  /* 0xfffffff000e47947 */ /* 0x000fea000383ffff */
.L_x_4106:
[----:B-1----:R1:W2:Y:S02]  /*12e60*/  SYNCS.PHASECHK.TRANS64.TRYWAIT P0, [R7+URZ+0x28c20], R0 ;  /* 0x028c2000070075a7 */ /* 0x0022a4000800017f */
[----:B--2---:R-:W-:Y:S05]  /*12e70*/  @!P0 NANOSLEEP.SYNCS 0x989680 ;  /* 0x009896800000895d */ /* 0x004fea0003900000 */
[----:B------:R-:W2:Y:S02]  /*12e80*/  @!P0 SYNCS.PHASECHK.TRANS64 P0, [R7+URZ+0x28c20], R0 ;  /* 0x028c2000070085a7 */ /* 0x000ea4000800007f */
[----:B--2---:R-:W-:Y:S05]  /*12e90*/  @!P0 BRA `(.L_x_4106) ;  /* 0xfffffffc00f08947 */ /* 0x004fea000383ffff */
[----:B------:R-:W-:Y:S05]  /*12ea0*/  BRA `(.L_x_4134) ;  /* 0xfffffff4002c7947 */ /* 0x000fea000383ffff */
.L_x_4110:
[----:B-1----:R1:W2:Y:S02]  /*12eb0*/  SYNCS.PHASECHK.TRANS64.TRYWAIT P0, [R5+URZ], R4 ;  /* 0x00000004050075a7 */ /* 0x0022a4000800017f */
[----:B--2---:R-:W-:Y:S05]  /*12ec0*/  @!P0 NANOSLEEP.SYNCS 0x989680 ;  /* 0x009896800000895d */ /* 0x004fea0003900000 */
[----:B------:R-:W2:Y:S02]  /*12ed0*/  @!P0 SYNCS.PHASECHK.TRANS64 P0, [R5+URZ], R4 ;  /* 0x00000004050085a7 */ /* 0x000ea4000800007f */
[----:B--2---:R-:W-:Y:S05]  /*12ee0*/  @!P0 BRA `(.L_x_4110) ;  /* 0xfffffffc00f08947 */ /* 0x004fea000383ffff */
[----:B------:R-:W-:Y:S05]  /*12ef0*/  BRA `(.L_x_4135) ;  /* 0xfffffff400807947 */ /* 0x000fea000383ffff */
.L_x_4111:
[----:B--2---:R2:W3:Y:S02]  /*12f00*/  SYNCS.PHASECHK.TRANS64.TRYWAIT P0, [R3+URZ], R0 ;  /* 0x00000000030075a7 */ /* 0x0044e4000800017f */
[----:B---3--:R-:W-:Y:S05]  /*12f10*/  @!P0 NANOSLEEP.SYNCS 0x989680 ;  /* 0x009896800000895d */ /* 0x008fea0003900000 */
[----:B------:R-:W3:Y:S02]  /*12f20*/  @!P0 SYNCS.PHASECHK.TRANS64 P0, [R3+URZ], R0 ;  /* 0x00000000030085a7 */ /* 0x000ee4000800007f */
[----:B---3--:R-:W-:Y:S05]  /*12f30*/  @!P0 BRA `(.L_x_4111) ;  /* 0xfffffffc00f08947 */ /* 0x008fea000383ffff */
[----:B------:R-:W-:Y:S05]  /*12f40*/  BRA `(.L_x_4136) ;  /* 0xfffffff400747947 */ /* 0x000fea000383ffff */
.L_x_4113:
[----:B-1----:R1:W2:Y:S02]  /*12f50*/  SYNCS.PHASECHK.TRANS64.TRYWAIT P0, [R5+URZ], R4 ;  /* 0x00000004050075a7 */ /* 0x0022a4000800017f */
[----:B--2---:R-:W-:Y:S05]  /*12f60*/  @!P0 NANOSLEEP.SYNCS 0x989680 ;  /* 0x009896800000895d */ /* 0x004fea0003900000 */
[----:B------:R-:W2:Y:S02]  /*12f70*/  @!P0 SYNCS.PHASECHK.TRANS64 P0, [R5+URZ], R4 ;  /* 0x00000004050085a7 */ /* 0x000ea4000800007f */
[----:B--2---:R-:W-:Y:S05]  /*12f80*/  @!P0 BRA `(.L_x_4113) ;  /* 0xfffffffc00f08947 */ /* 0x004fea000383ffff */
[----:B------:R-:W-:Y:S05]  /*12f90*/  BRA `(.L_x_4137) ;  /* 0xfffffff400787947 */ /* 0x000fea000383ffff */
.L_x_4138:
        /* <DEDUP_REMOVED lines=14> */
.L_x_11947:


//--------------------- .text._ZN7cutlass13device_kernelIN5flash11enable_sm90INS1_16FlashAttnFwdSm90INS1_25CollectiveMainloopFwdSm90ILi2EN4cute5tupleIJNS5_1CILi1EEES8_S8_EEENS6_IJNS7_ILi64EEESA_SA_EEELi512ENS_10bfloat16_tEfNS_4arch4Sm90ELb0ELb1ELb1ELb0ELb0ELb0ELb1ELb0ELb0ELb0ELb0ELb0EEENS1_21CollectiveEpilogueFwdINS6_IJSA_NS7_ILi512EEESA_EEES9_SC_SE_Li256ELb0ELb0ELb0ELb0EEENS1_30DynamicPersistentTileSchedulerILi256ELi32ELb0ELb0ELb1EEEEEEEEEvNT_6ParamsE --------------------------
	.section	.text._ZN7cutlass13device_kernelIN5flash11enable_sm90INS1_16FlashAttnFwdSm90INS1_25CollectiveMainloopFwdSm90ILi2EN4cute5tupleIJNS5_1CILi1EEES8_S8_EEENS6_IJNS7_ILi64EEESA_SA_EEELi512ENS_10bfloat16_tEfNS_4arch4Sm90ELb0ELb1ELb1ELb0ELb0ELb0ELb1ELb0ELb0ELb0ELb0ELb0EEENS1_21CollectiveEpilogueFwdINS6_IJSA_NS7_ILi512EEESA_EEES9_SC_SE_Li256ELb0ELb0ELb0ELb0EEENS1_30DynamicPersistentTileSchedulerILi256ELi32ELb0ELb0ELb1EEEEEEEEEvNT_6ParamsE,"ax",@progbits
	.align	128
.text._ZN7cutlass13device_kernelIN5flash11enable_sm90INS1_16FlashAttnFwdSm90INS1_25CollectiveMainloopFwdSm90ILi2EN4cute5tupleIJNS5_1CILi1EEES8_S8_EEENS6_IJNS7_ILi64EEESA_SA_EEELi512ENS_10bfloat16_tEfNS_4arch4Sm90ELb0ELb1ELb1ELb0ELb0ELb0ELb1ELb0ELb0ELb0ELb0ELb0EEENS1_21CollectiveEpilogueFwdINS6_IJSA_NS7_ILi512EEESA_EEES9_SC_SE_Li256ELb0ELb0ELb0ELb0EEENS1_30DynamicPersistentTileSchedulerILi256ELi32ELb0ELb0ELb1EEEEEEEEEvNT_6ParamsE:
        .type           _ZN7cutlass13device_kernelIN5flash11enable_sm90INS1_16FlashAttnFwdSm90INS1_25CollectiveMainloopFwdSm90ILi2EN4cute5tupleIJNS5_1CILi1EEES8_S8_EEENS6_IJNS7_ILi64EEESA_SA_EEELi512ENS_10bfloat16_tEfNS_4arch4Sm90ELb0ELb1ELb1ELb0ELb0ELb0ELb1ELb0ELb0ELb0ELb0ELb0EEENS1_21CollectiveEpilogueFwdINS6_IJSA_NS7_ILi512EEESA_EEES9_SC_SE_Li256ELb0ELb0ELb0ELb0EEENS1_30DynamicPersistentTileSchedulerILi256ELi32ELb0ELb0ELb1EEEEEEEEEvNT_6ParamsE,@function
        .size           _ZN7cutlass13device_kernelIN5flash11enable_sm90INS1_16FlashAttnFwdSm90INS1_25CollectiveMainloopFwdSm90ILi2EN4cute5tupleIJNS5_1CILi1EEES8_S8_EEENS6_IJNS7_ILi64EEESA_SA_EEELi512ENS_10bfloat16_tEfNS_4arch4Sm90ELb0ELb1ELb1ELb0ELb0ELb0ELb1ELb0ELb0ELb0ELb0ELb0EEENS1_21CollectiveEpilogueFwdINS6_IJSA_NS7_ILi512EEESA_EEES9_SC_SE_Li256ELb0ELb0ELb0ELb0EEENS1_30DynamicPersistentTileSchedulerILi256ELi32ELb0ELb0ELb1EEEEEEEEEvNT_6ParamsE,(.L_x_11948 - _ZN7cutlass13device_kernelIN5flash11enable_sm90INS1_16FlashAttnFwdSm90INS1_25CollectiveMainloopFwdSm90ILi2EN4cute5tupleIJNS5_1CILi1EEES8_S8_EEENS6_IJNS7_ILi64EEESA_SA_EEELi512ENS_10bfloat16_tEfNS_4arch4Sm90ELb0ELb1ELb1ELb0ELb0ELb0ELb1ELb0ELb0ELb0ELb0ELb0EEENS1_21CollectiveEpilogueFwdINS6_IJSA_NS7_ILi512EEESA_EEES9_SC_SE_Li256ELb0ELb0ELb0ELb0EEENS1_30DynamicPersistentTileSchedulerILi256ELi32ELb0ELb0ELb1EEEEEEEEEvNT_6ParamsE)
        .other          _ZN7cutlass13device_kernelIN5flash11enable_sm90INS1_16FlashAttnFwdSm90INS1_25CollectiveMainloopFwdSm90ILi2EN4cute5tupleIJNS5_1CILi1EEES8_S8_EEENS6_IJNS7_ILi64EEESA_SA_EEELi512ENS_10bfloat16_tEfNS_4arch4Sm90ELb0ELb1ELb1ELb0ELb0ELb0ELb1ELb0ELb0ELb0ELb0ELb0EEENS1_21CollectiveEpilogueFwdINS6_IJSA_NS7_ILi512EEESA_EEES9_SC_SE_Li256ELb0ELb0ELb0ELb0EEENS1_30DynamicPersistentTileSchedulerILi256ELi32ELb0ELb0ELb1EEEEEEEEEvNT_6ParamsE,@"STO_CUDA_ENTRY STV_DEFAULT"
_ZN7cutlass13device_kernelIN5flash11enable_sm90INS1_16FlashAttnFwdSm90INS1_25CollectiveMainloopFwdSm90ILi2EN4cute5tupleIJNS5_1CILi1EEES8_S8_EEENS6_IJNS7_ILi64EEESA_SA_EEELi512ENS_10bfloat16_tEfNS_4arch4Sm90ELb0ELb1ELb1ELb0ELb0ELb0ELb1ELb0ELb0ELb0ELb0ELb0EEENS1_21CollectiveEpilogueFwdINS6_IJSA_NS7_ILi512EEESA_EEES9_SC_SE_Li256ELb0ELb0ELb0ELb0EEENS1_30DynamicPersistentTileSchedulerILi256ELi32ELb0ELb0ELb1EEEEEEEEEvNT_6ParamsE:
[----:B------:R-:W1:Y:S02]  /*0000*/  LDC R1, c[0x0][0x28] ;  /* 0x00000a00ff017b82 */ /* 0x000e640000000800 */
[----:B-1----:R-:W-:Y:S01]  /*0010*/  VIADD R1, R1, 0xfffffff8 ;  /* 0xfffffff801017836 */ /* 0x002fe20000000000 */
[----:B------:R-:W1:Y:S01]  /*0020*/  S2R R19, SR_TID.X ;  /* 0x0000000000137919 */ /* 0x000e620000002100 */
[----:B------:R-:W-:Y:S01]  /*0030*/  ELECT P0, URZ, PT ;  /* 0x00000000003f782f */ /* 0x000fe20003800000 */
[----:B------:R-:W-:Y:S01]  /*0040*/  BSSY B0, `(.L_x_4139) ;  /* 0x0000017000007945 */ /* 0x000fe20003800000 */
[--C-:B-1----:R-:W-:Y:S02]  /*0050*/  SHF.R.U32.HI R0, RZ, 0x5, R19.reuse ;  /* 0x00000005ff007819 */ /* 0x102fe40000011613 */
[----:B------:R-:W-:-:S03]  /*0060*/  SHF.R.U32.HI R3, RZ, 0x7, R19 ;  /* 0x00000007ff037819 */ /* 0x000fc60000011613 */
        /* <DEDUP_REMOVED lines=20> */
.L_x_4140:
[----:B------:R-:W-:Y:S05]  /*01b0*/  BSYNC B0 ;  /* 0x0000000000007941 */ /* 0x000fea0003800000 */
.L_x_4139:
        /* <DEDUP_REMOVED lines=14> */
[----:B---3--:R-:W-:-:S11]  /*02a0*/  ISETP.NE.AND P1, PT, R2, RZ, PT ;  /* 0x000000ff0200720c */ /* 0x008fd60003f25270 */
[----:B------:R-:W-:Y:S01]  /*02b0*/  UISETP.NE.AND UP0, UPT, UR47, URZ, UPT ;  /* 0x0000003f2f00728c */ /* 0x000fe2000bf05270 */
[----:B------:R-:W1:Y:S02]  /*02c0*/  FENCE.VIEW.ASYNC.S ;  /* 0x00000000000073c6 */ /* 0x000e640000000000 */
[----:B-1----:R1:W2:Y:S01]  /*02d0*/  @UP1 SYNCS.EXCH.64 URZ, [UR6+0x38800], UR4 ;  /* 0x03880004063f15b2 */ /* 0x0022a20008000100 */
[----:B------:R1:W3:Y:S01]  /*02e0*/  @UP2 SYNCS.EXCH.64 URZ, [UR6+0x38810], UR4 ;  /* 0x03881004063f25b2 */ /* 0x0002e20008000100 */
[----:B------:R1:W4:Y:S01]  /*02f0*/  @UP3 SYNCS.EXCH.64 URZ, [UR6+0x38820], UR4 ;  /* 0x03882004063f35b2 */ /* 0x0003220008000100 */
        /* <DEDUP_REMOVED lines=15> */
.L_x_4141:
        /* <DEDUP_REMOVED lines=22> */
.L_x_4142:
        /* <DEDUP_REMOVED lines=18> */
.L_x_4143:
        /* <DEDUP_REMOVED lines=22> */
.L_x_4144:
        /* <DEDUP_REMOVED lines=22> */
.L_x_4145:
[----:B-1----:R-:W-:Y:S01]  /*0930*/  UMOV UR4, 0x1 ;  /* 0x0000000100047882 */ /* 0x002fe20000000000 */
[----:B------:R-:W-:Y:S01]  /*0940*/  PLOP3.LUT P0, PT, PT, PT, UP0, 0x80, 0x0 ;  /* 0x000000000000781c */ /* 0x000fe20003f0f008 */
[----:B------:R-:W-:Y:S01]  /*0950*/  USEL UR4, UR4, 0x2, !UP0 ;  /* 0x0000000204047887 */ /* 0x000fe2000c000000 */
[----:B------:R-:W-:Y:S01]  /*0960*/  NOP ;  /* 0x0000000000007918 */ /* 0x000fe20000000000 */
[----:B------:R-:W-:-:S04]  /*0970*/  ULDC.64 UR54, c[0x0][0x208] ;  /* 0x0000820000367ab9 */ /* 0x000fc80000000a00 */
[----:B------:R-:W-:-:S05]  /*0980*/  IMAD.U32 R2, RZ, RZ, UR4 ;  /* 0x00000004ff027e24 */ /* 0x000fca000f8e00ff */
[----:B------:R1:W-:Y:S01]  /*0990*/  STL [R1+0x4], R2 ;  /* 0x0000040201007387 */ /* 0x0003e20000100800 */
[----:B--234-:R-:W-:Y:S06]  /*09a0*/  BAR.SYNC.DEFER_BLOCKING 0x0 ;  /* 0x0000000000007b1d */ /* 0x01cfec0000010000 */
[----:B------:R-:W-:Y:S05]  /*09b0*/  @!P0 BRA `(.L_x_4146) ;  /* 0x0000013800408947 */ /* 0x000fea0003800000 */
.L_x_4147:
[----:B------:R-:W-:-:S08]  /*09c0*/  NOP ;  /* 0x0000000000007918 */ /* 0x000fd00000000000 */
[----:B------:R-:W2:Y:S02]  /*09d0*/  USETMAXREG.TRY_ALLOC.CTAPOOL UP0, 0xf0 ;  /* 0x000000f0000079c8 */ /* 0x000ea40008000600 */
[----:B--2---:R-:W-:-:S13]  /*09e0*/  PLOP3.LUT P0, PT, PT, PT, UP0, 0x80, 0x0 ;  /* 0x000000000000781c */ /* 0x004fda0003f0f008 */
[----:B------:R-:W-:Y:S05]  /*09f0*/  @!P0 BRA `(.L_x_4147) ;  /* 0xfffffffc00f08947 */ /* 0x000fea000383ffff */
[----:B------:R-:W-:Y:S01]  /*0a00*/  LOP3.LUT R0, R19, 0xffffff80, RZ, 0xc0, !PT ;  /* 0xffffff8013007812 */ /* 0x000fe200078ec0ff */
[----:B------:R-:W2:Y:S08]  /*0a10*/  S2UR UR4, SR_CTAID.X ;  /* 0x00000000000479c3 */ /* 0x000eb00000002500 */
[----:B------:R-:W-:Y:S06]  /*0a20*/  BAR.ARV 0x4, 0x120 ;  /* 0x0104800000007b1d */ /* 0x000fec0000002000 */
[----:B------:R-:W-:-:S02]  /*0a30*/  ISETP.NE.AND P0, PT, R0, 0x80, PT ;  /* 0x000000800000780c */ /* 0x000fc40003f05270 */
[----:B------:R-:W2:Y:S11]  /*0a40*/  LDC R0, c[0x0][0xea8] ;  /* 0x0003aa00ff007b82 */ /* 0x000eb60000000800 */
[----:B------:R-:W-:Y:S06]  /*0a50*/  @!P0 BAR.ARV 0x8, 0xa0 ;  /* 0x0202800000008b1d */ /* 0x000fec0000002000 */
[----:B------:R-:W-:-:S13]  /*0a60*/  ISETP.GE.U32.AND P0, PT, R19, 0x100, PT ;  /* 0x000001001300780c */ /* 0x000fda0003f06070 */
[----:B------:R-:W-:Y:S06]  /*0a70*/  @P0 BAR.ARV 0xf, 0x100 ;  /* 0x03c4000000000b1d */ /* 0x000fec0000002000 */
[----:B--2---:R-:W-:-:S13]  /*0a80*/  ISETP.LE.AND P0, PT, R0, UR4, PT ;  /* 0x0000000400007c0c */ /* 0x004fda000bf03270 */
[----:B------:R-:W-:Y:S05]  /*0a90*/  @P0 EXIT ;  /* 0x000000000000094d */ /* 0x000fea0003800000 */
[----:B-1----:R-:W2:Y:S01]  /*0aa0*/  LDL R2, [R1+0x4] ;  /* 0x0000040001027983 */ /* 0x002ea20000100800 */
        /* <DEDUP_REMOVED lines=8> */
[----:B------:R-:W-:-:S02]  /*0b30*/  LEA.HI R4, R3, R194, RZ, 0x5 ;  /* 0x000000c203047211 */ /* 0x000fc400078f28ff */
[----:B------:R-:W-:Y:S02]  /*0b40*/  LEA.HI R0, R3, R194, RZ, 0x7 ;  /* 0x000000c203007211 */ /* 0x000fe400078f38ff */
[--C-:B------:R-:W-:Y:S02]  /*0b50*/  SHF.R.S32.HI R192, RZ, 0x5, R4.reuse ;  /* 0x00000005ffc07819 */ /* 0x100fe40000011404 */
[----:B------:R-:W-:Y:S02]  /*0b60*/  SHF.R.S32.HI R9, RZ, 0x1f, R4 ;  /* 0x0000001fff097819 */ /* 0x000fe40000011404 */
[----:B------:R-:W-:Y:S02]  /*0b70*/  SHF.R.S32.HI R187, RZ, 0x7, R0 ;  /* 0x00000007ffbb7819 */ /* 0x000fe40000011400 */
[----:B------:R-:W-:-:S04]  /*0b80*/  LEA.HI R9, R9, R192, RZ, 0x2 ;  /* 0x000000c009097211 */ /* 0x000fc800078f10ff */
[----:B------:R-:W-:Y:S01]  /*0b90*/  LOP3.LUT R9, R9, 0x3ffffc, RZ, 0xc0, !PT ;  /* 0x003ffffc09097812 */ /* 0x000fe200078ec0ff */
[----:B-1----:R-:W-:-:S04]  /*0ba0*/  ULEA UR36, UR5, UR36, 0x18 ;  /* 0x0000002405247291 */ /* 0x002fc8000f8ec03f */
[----:B------:R-:W-:Y:S01]  /*0bb0*/  IMAD.IADD R9, R192, 0x1, -R9 ;  /* 0x00000001c0097824 */ /* 0x000fe200078e0a09 */
[----:B--2---:R-:W-:Y:S02]  /*0bc0*/  R2UR UR6, R2 ;  /* 0x00000000020672ca */ /* 0x004fe400000e0000 */
[CC--:B------:R-:W-:Y:S02]  /*0bd0*/  LEA.HI R2, R3.reuse, R194.reuse, RZ, 0x4 ;  /* 0x000000c203027211 */ /* 0x0c0fe400078f20ff */
[----:B------:R-:W-:Y:S02]  /*0be0*/  LEA.HI R3, R3, R194, RZ, 0x3 ;  /* 0x000000c203037211 */ /* 0x000fe400078f18ff */
[----:B------:R-:W-:Y:S02]  /*0bf0*/  LOP3.LUT R5, R2, 0xfffffff0, RZ, 0xc0, !PT ;  /* 0xfffffff002057812 */ /* 0x000fe400078ec0ff */
[----:B------:R-:W-:Y:S02]  /*0c00*/  SHF.R.S32.HI R7, RZ, 0x4, R2 ;  /* 0x00000004ff077819 */ /* 0x000fe40000011402 */
[----:B------:R-:W-:Y:S01]  /*0c10*/  SHF.R.S32.HI R190, RZ, 0x3, R3 ;  /* 0x00000003ffbe7819 */ /* 0x000fe20000011403 */
[----:B------:R-:W-:Y:S01]  /*0c20*/  IMAD.IADD R4, R194, 0x1, -R5 ;  /* 0x00000001c2047824 */ /* 0x000fe200078e0a05 */
[----:B------:R-:W-:Y:S01]  /*0c30*/  LOP3.LUT R5, R0, 0xffffff80, RZ, 0xc0, !PT ;  /* 0xffffff8000057812 */ /* 0x000fe200078ec0ff */
[----:B------:R-:W-:Y:S01]  /*0c40*/  ULOP3.LUT UR48, UR6, 0x1, URZ, 0xfc, !UPT ;  /* 0x0000000106307892 */ /* 0x000fe2000f8efc3f */
[----:B------:R-:W-:Y:S01]  /*0c50*/  LEA.HI R2, R2, R7, RZ, 0x1 ;  /* 0x0000000702027211 */ /* 0x000fe200078f08ff */
[--C-:B------:R-:W-:Y:S01]  /*0c60*/  IMAD R8, R187, 0x100, R4.reuse ;  /* 0x00000100bb087824 */ /* 0x100fe200078e0204 */
[----:B------:R-:W-:Y:S01]  /*0c70*/  SHF.R.S32.HI R11, RZ, 0x1f, R4 ;  /* 0x0000001fff0b7819 */ /* 0x000fe20000011404 */
[----:B------:R-:W-:Y:S01]  /*0c80*/  IMAD.IADD R5, R194, 0x1, -R5 ;  /* 0x00000001c2057824 */ /* 0x000fe200078e0a05 */
[----:B------:R-:W-:Y:S01]  /*0c90*/  LOP3.LUT R2, R2, 0x1ffffffe, RZ, 0xc0, !PT ;  /* 0x1ffffffe02027812 */ /* 0x000fe200078ec0ff */
[----:B------:R-:W-:Y:S01]  /*0ca0*/  IMAD R9, R9, 0x10, R8 ;  /* 0x0000001009097824 */ /* 0x000fe200078e0208 */
[----:B------:R-:W-:-:S02]  /*0cb0*/  LEA.HI R11, R11, R4, RZ, 0x3 ;  /* 0x000000040b0b7211 */ /* 0x000fc400078f18ff */
[----:B------:R-:W-:Y:S02]  /*0cc0*/  SHF.R.S32.HI R6, RZ, 0x1f, R5 ;  /* 0x0000001fff067819 */ /* 0x000fe40000011405 */
[C---:B------:R-:W-:Y:S01]  /*0cd0*/  LOP3.LUT R13, R11.reuse, 0xfffffff8, RZ, 0xc0, !PT ;  /* 0xfffffff80b0d7812 */ /* 0x040fe200078ec0ff */
[----:B------:R-:W-:Y:S01]  /*0ce0*/  IMAD.SHL.U32 R11, R11, 0x40, RZ ;  /* 0x000000400b0b7824 */ /* 0x000fe200078e00ff */
[----:B------:R-:W-:Y:S02]  /*0cf0*/  IADD3 R2, R7, -R2, RZ ;  /* 0x8000000207027210 */ /* 0x000fe40007ffe0ff */
[-C--:B------:R-:W-:Y:S01]  /*0d00*/  LEA.HI R7, R6, R5.reuse, RZ, 0x2 ;  /* 0x0000000506077211 */ /* 0x080fe200078f10ff */
[----:B------:R-:W-:Y:S01]  /*0d10*/  IMAD.IADD R13, R4, 0x1, -R13 ;  /* 0x00000001040d7824 */ /* 0x000fe200078e0a0d */
[----:B------:R-:W-:Y:S01]  /*0d20*/  LEA.HI R6, R6, R5, RZ, 0x5 ;  /* 0x0000000506067211 */ /* 0x000fe200078f28ff */
[----:B------:R-:W-:Y:S01]  /*0d30*/  IMAD.SHL.U32 R2, R2, 0x8, RZ ;  /* 0x0000000802027824 */ /* 0x000fe200078e00ff */
[----:B------:R-:W-:Y:S01]  /*0d40*/  LOP3.LUT R10, R7, 0x7ffffffc, RZ, 0xc0, !PT ;  /* 0x7ffffffc070a7812 */ /* 0x000fe200078ec0ff */
[----:B------:R-:W-:Y:S01]  /*0d50*/  IMAD.SHL.U32 R8, R13, 0x40, RZ ;  /* 0x000000400d087824 */ /* 0x000fe200078e00ff */
[----:B------:R-:W-:Y:S01]  /*0d60*/  LOP3.LUT R11, R11, 0x7ffffe00, RZ, 0xc0, !PT ;  /* 0x7ffffe000b0b7812 */ /* 0x000fe200078ec0ff */
[----:B------:R-:W-:Y:S01]  /*0d70*/  IMAD.U32 R193, R9, 0x40, R2 ;  /* 0x0000004009c17824 */ /* 0x000fe200078e0002 */
[----:B------:R-:W-:Y:S01]  /*0d80*/  SHF.R.S32.HI R4, RZ, 0x2, R7 ;  /* 0x00000002ff047819 */ /* 0x000fe20000011407 */
[----:B------:R-:W-:Y:S01]  /*0d90*/  IMAD.IADD R10, R5, 0x1, -R10 ;  /* 0x00000001050a7824 */ /* 0x000fe200078e0a0a */
[----:B------:R-:W-:Y:S01]  /*0da0*/  LOP3.LUT R5, R8, 0x1c0, RZ, 0xc0, !PT ;  /* 0x000001c008057812 */ /* 0x000fe200078ec0ff */
[----:B------:R-:W-:Y:S01]  /*0db0*/  IMAD R11, R192, 0x400, R11 ;  /* 0x00000400c00b7824 */ /* 0x000fe200078e020b */
[----:B------:R-:W-:Y:S01]  /*0dc0*/  R2P PR, R13, 0x6 ;  /* 0x000000060d007804 */ /* 0x000fe20000000000 */
[----:B------:R-:W-:Y:S01]  /*0dd0*/  IMAD.SHL.U32 R17, R10, 0x2, RZ ;  /* 0x000000020a117824 */ /* 0x000fe200078e00ff */
[----:B------:R-:W-:-:S02]  /*0de0*/  LOP3.LUT R2, R5, 0x8, R2, 0xf8, !PT ;  /* 0x0000000805027812 */ /* 0x000fc400078ef802 */
[----:B------:R-:W-:Y:S02]  /*0df0*/  SHF.R.U32.HI R5, RZ, 0x3, R5 ;  /* 0x00000003ff057819 */ /* 0x000fe40000011605 */
[----:B------:R-:W-:Y:S02]  /*0e00*/  SHF.R.S32.HI R7, RZ, 0x1f, R7 ;  /* 0x0000001fff077819 */ /* 0x000fe40000011407 */
[----:B------:R-:W-:Y:S02]  /*0e10*/  LOP3.LUT R2, R2, R5, RZ, 0x3c, !PT ;  /* 0x0000000502027212 */ /* 0x000fe400078e3cff */
[----:B------:R-:W-:Y:S02]  /*0e20*/  LEA.HI R7, R7, R4, RZ, 0x3 ;  /* 0x0000000407077211 */ /* 0x000fe400078f18ff */
[----:B------:R-:W-:Y:S01]  /*0e30*/  LEA.HI R0, R0, R187, RZ, 0x1 ;  /* 0x000000bb00007211 */ /* 0x000fe200078f08ff */
[----:B------:R-:W-:Y:S01]  /*0e40*/  IMAD.IADD R11, R11, 0x1, R2 ;  /* 0x000000010b0b7824 */ /* 0x000fe200078e0202 */
[----:B------:R-:W-:Y:S01]  /*0e50*/  LOP3.LUT R7, R7, 0xfffffff8, RZ, 0xc0, !PT ;  /* 0xfffffff807077812 */ /* 0x000fe200078ec0ff */
[----:B------:R-:W-:Y:S01]  /*0e60*/  IMAD.MOV.U32 R2, RZ, RZ, RZ ;  /* 0x000000ffff027224 */ /* 0x000fe200078e00ff */
[----:B------:R-:W-:-:S02]  /*0e70*/  LOP3.LUT R5, R3, 0x1ffffff8, RZ, 0xc0, !PT ;  /* 0x1ffffff803057812 */ /* 0x000fc400078ec0ff */
[----:B------:R-:W-:Y:S02]  /*0e80*/  LEA R23, R11, UR36, 0x1 ;  /* 0x000000240b177c11 */ /* 0x000fe4000f8e08ff */
[----:B------:R-:W-:Y:S01]  /*0e90*/  LOP3.LUT R0, R0, 0xfffffe, RZ, 0xc0, !PT ;  /* 0x00fffffe00007812 */ /* 0x000fe200078ec0ff */
[----:B------:R-:W-:Y:S01]  /*0ea0*/  IMAD.IADD R5, R194, 0x1, -R5 ;  /* 0x00000001c2057824 */ /* 0x000fe200078e0a05 */
[C---:B------:R-:W-:Y:S01]  /*0eb0*/  IADD3 R186, R23.reuse, 0x36400, RZ ;  /* 0x0003640017ba7810 */ /* 0x040fe20007ffe0ff */
[----:B------:R-:W-:Y:S01]  /*0ec0*/  VIADD R184, R23, 0x36440 ;  /* 0x0003644017b87836 */ /* 0x000fe20000000000 */
[----:B------:R-:W-:Y:S01]  /*0ed0*/  SEL R185, R185, 0xffffffe0, !P1 ;  /* 0xffffffe0b9b97807 */ /* 0x000fe20004800000 */
[----:B------:R-:W-:Y:S01]  /*0ee0*/  IMAD.IADD R0, R187, 0x1, -R0 ;  /* 0x00000001bb007824 */ /* 0x000fe200078e0a00 */
[----:B------:R-:W-:Y:S01]  /*0ef0*/  IADD3 R7, R4, -R7, RZ ;  /* 0x8000000704077210 */ /* 0x000fe20007ffe0ff */
[C---:B------:R-:W-:Y:S01]  /*0f00*/  @P2 VIADD R184, R186.reuse, 0xffffffc0 ;  /* 0xffffffc0bab82836 */ /* 0x040fe20000000000 */
[----:B------:R-:W-:Y:S01]  /*0f10*/  SHF.R.S32.HI R6, RZ, 0x5, R6 ;  /* 0x00000005ff067819 */ /* 0x000fe20000011406 */
[----:B------:R-:W-:-:S02]  /*0f20*/  IMAD.IADD R186, R186, 0x1, R185 ;  /* 0x00000001baba7824 */ /* 0x000fc400078e02b9 */
[----:B------:R-:W-:Y:S01]  /*0f30*/  IMAD.SHL.U32 R188, R5, 0x8, RZ ;  /* 0x0000000805bc7824 */ /* 0x000fe200078e00ff */
[----:B------:R-:W-:Y:S01]  /*0f40*/  IADD3 R185, R185, R184, RZ ;  /* 0x000000b8b9b97210 */ /* 0x000fe20007ffe0ff */
[----:B------:R-:W-:Y:S02]  /*0f50*/  IMAD R19, R6, 0x10, R7 ;  /* 0x0000001006137824 */ /* 0x000fe400078e0207 */
[----:B------:R-:W-:-:S07]  /*0f60*/  IMAD.SHL.U32 R22, R0, 0x100, RZ ;  /* 0x0000010000167824 */ /* 0x000fce00078e00ff */
.L_x_4247:
        /* <DEDUP_REMOVED lines=20> */
.L_x_4148:
[----:B------:R-:W-:Y:S01]  /*10b0*/  ULDC UR6, c[0x0][0xec4] ;  /* 0x0003b10000067ab9 */ /* 0x000fe20000000800 */
[----:B------:R-:W-:Y:S01]  /*10c0*/  UMOV UR40, UR7 ;  /* 0x0000000700287c82 */ /* 0x000fe20008000000 */
[----:B------:R-:W-:-:S11]  /*10d0*/  UISETP.NE.AND UP0, UPT, UR6, 0x1, UPT ;  /* 0x000000010600788c */ /* 0x000fd6000bf05270 */
[----:B------:R-:W-:Y:S02]  /*10e0*/  @UP0 ULDC.64 UR10, c[0x0][0xec8] ;  /* 0x0003b200000a0ab9 */ /* 0x000fe40000000a00 */
[----:B------:R-:W-:-:S04]  /*10f0*/  UIMAD.WIDE.U32 UR4, UR7, UR10, URZ ;  /* 0x0000000a070472a5 */ /* 0x000fc8000f8e003f */
[----:B------:R-:W-:-:S04]  /*1100*/  @UP0 USHF.R.U32.HI UR40, URZ, UR11, UR5 ;  /* 0x0000000b3f280299 */ /* 0x000fc80008011605 */
[----:B------:R-:W-:-:S12]  /*1110*/  UIMAD UR4, UR40, UR6, URZ ;  /* 0x00000006280472a4 */ /* 0x000fd8000f8e023f */
.L_x_4149:
        /* <DEDUP_REMOVED lines=40> */
[----:B------:R-:W-:-:S06]  /*13a0*/  IMAD.U32 R3, RZ, RZ, UR4 ;  /* 0x00000004ff037e24 */ /* 0x000fcc000f8e00ff */
        /* <DEDUP_REMOVED lines=8> */
.L_x_4152:
[----:B------:R-:W-:-:S13]  /*1430*/  ISETP.NE.AND P0, PT, R8, 0x1, PT ;  /* 0x000000010800780c */ /* 0x000fda0003f05270 */
[----:B------:R-:W1:Y:S02]  /*1440*/  @P0 LDC.64 R4, c[0x0][0xae0] ;  /* 0x0002b800ff040b82 */ /* 0x000e640000000a00 */
[----:B-1----:R-:W-:-:S05]  /*1450*/  @P0 IMAD.HI.U32 R4, R3, R4, RZ ;  /* 0x0000000403040227 */ /* 0x002fca00078e00ff */
[----:B------:R-:W-:-:S07]  /*1460*/  @P0 SHF.R.U32.HI R3, RZ, R5, R4 ;  /* 0x00000005ff030219 */ /* 0x000fce0000011604 */
.L_x_4153:
[----:B------:R-:W-:-:S05]  /*1470*/  IMAD R3, R3, R8, R8 ;  /* 0x0000000803037224 */ /* 0x000fca00078e0208 */
[----:B------:R-:W-:-:S07]  /*1480*/  VIMNMX R0, R0, R3, PT ;  /* 0x0000000300007248 */ /* 0x000fce0003fe0100 */
.L_x_4151:
        /* <DEDUP_REMOVED lines=8> */
[----:B------:R-:W-:Y:S01]  /*1510*/  IMAD.U32 R4, RZ, RZ, UR5 ;  /* 0x00000005ff047e24 */ /* 0x000fe2000f8e00ff */
        /* <DEDUP_REMOVED lines=12> */
.L_x_4155:
[----:B------:R-:W-:-:S13]  /*15e0*/  ISETP.NE.AND P0, PT, R8, 0x1, PT ;  /* 0x000000010800780c */ /* 0x000fda0003f05270 */
[----:B------:R-:W1:Y:S02]  /*15f0*/  @P0 LDC.64 R6, c[0x0][0xae0] ;  /* 0x0002b800ff060b82 */ /* 0x000e640000000a00 */
[----:B-1----:R-:W-:-:S05]  /*1600*/  @P0 IMAD.HI.U32 R6, R3, R6, RZ ;  /* 0x0000000603060227 */ /* 0x002fca00078e00ff */
[----:B------:R-:W-:-:S07]  /*1610*/  @P0 SHF.R.U32.HI R3, RZ, R7, R6 ;  /* 0x00000007ff030219 */ /* 0x000fce0000011606 */
.L_x_4156:
[----:B------:R-:W-:-:S05]  /*1620*/  IMAD R3, R3, R8, RZ ;  /* 0x0000000803037224 */ /* 0x000fca00078e02ff */
[----:B------:R-:W-:-:S07]  /*1630*/  VIMNMX R4, R4, R3, !PT ;  /* 0x0000000304047248 */ /* 0x000fce0007fe0100 */
.L_x_4154:
[----:B------:R-:W-:Y:S01]  /*1640*/  SHF.R.S32.HI R3, RZ, 0x1f, R4 ;  /* 0x0000001fff037819 */ /* 0x000fe20000011404 */
[----:B------:R-:W-:Y:S01]  /*1650*/  IMAD.MOV.U32 R18, RZ, RZ, RZ ;  /* 0x000000ffff127224 */ /* 0x000fe200078e00ff */
[----:B------:R-:W-:Y:S02]  /*1660*/  PLOP3.LUT P0, PT, PT, PT, PT, 0x80, 0x0 ;  /* 0x000000000000781c */ /* 0x000fe40003f0f070 */
[----:B------:R-:W-:Y:S02]  /*1670*/  CS2R R150, SRZ ;  /* 0x0000000000967805 */ /* 0x000fe4000001ff00 */
[----:B------:R-:W-:Y:S02]  /*1680*/  LEA.HI R4, R3, R4, RZ, 0x6 ;  /* 0x0000000403047211 */ /* 0x000fe400078f30ff */
[----:B------:R-:W-:Y:S02]  /*1690*/  CS2R R148, SRZ ;  /* 0x0000000000947805 */ /* 0x000fe4000001ff00 */
[----:B------:R-:W-:-:S02]  /*16a0*/  MOV R3, RZ ;  /* 0x000000ff00037202 */ /* 0x000fc40000000f00 */
        /* <DEDUP_REMOVED lines=66> */
[----:B------:R-:W-:Y:S06]  /*1ad0*/  @!P1 BRA `(.L_x_4157) ;  /* 0x0000010c00549947 */ /* 0x000fec0003800000 */
[----:B------:R-:W1:Y:S01]  /*1ae0*/  SHFL.IDX PT, R3, R187, RZ, 0x1f ;  /* 0x00001fffbb037589 */ /* 0x000e6200000e0000 */
[----:B------:R-:W-:Y:S01]  /*1af0*/  UIADD3 UR4, UR36, 0x36400, URZ ;  /* 0x0003640024047890 */ /* 0x000fe2000fffe03f */
[----:B------:R-:W-:Y:S01]  /*1b00*/  UMOV UR17, 0x40000040 ;  /* 0x4000004000117882 */ /* 0x000fe20000000000 */
[----:B------:R-:W-:Y:S02]  /*1b10*/  BAR.SYNC.DEFER_BLOCKING 0xe, 0x100 ;  /* 0x0384000000007b1d */ /* 0x000fe40000010000 */
[----:B------:R-:W-:-:S04]  /*1b20*/  USHF.R.U32.HI UR4, URZ, 0x4, UR4 ;  /* 0x000000043f047899 */ /* 0x000fc80008011604 */
[----:B------:R-:W-:Y:S01]  /*1b30*/  ULOP3.LUT UR4, UR4, 0x3fff, URZ, 0xc0, !UPT ;  /* 0x00003fff04047892 */ /* 0x000fe2000f8ec03f */
[----:B------:R-:W-:Y:S01]  /*1b40*/  UMOV UR19, 0x40000040 ;  /* 0x4000004000137882 */ /* 0x000fe20000000000 */
[----:B------:R-:W-:Y:S02]  /*1b50*/  UMOV UR5, 0x40000040 ;  /* 0x4000004000057882 */ /* 0x000fe40000000000 */
[----:B------:R-:W-:Y:S01]  /*1b60*/  ULOP3.LUT UR16, UR4, 0x10000, URZ, 0xfc, !UPT ;  /* 0x0001000004107892 */ /* 0x000fe2000f8efc3f */
[----:B------:R-:W2:Y:S01]  /*1b70*/  S2R R8, SR_TID.X ;  /* 0x0000000000087919 */ /* 0x000ea20000002100 */
[----:B------:R-:W-:Y:S01]  /*1b80*/  UMOV UR7, 0x40000040 ;  /* 0x4000004000077882 */ /* 0x000fe20000000000 */
[----:B------:R-:W-:Y:S01]  /*1b90*/  UMOV UR9, 0x40000040 ;  /* 0x4000004000097882 */ /* 0x000fe20000000000 */
[----:B------:R-:W-:Y:S02]  /*1ba0*/  UIADD3 UR4, UR16, 0x2, URZ ;  /* 0x0000000210047890 */ /* 0x000fe4000fffe03f */
[----:B------:R-:W-:Y:S01]  /*1bb0*/  UIADD3 UR8, UR16, 0x4, URZ ;  /* 0x0000000410087890 */ /* 0x000fe2000fffe03f */
[----:B------:R-:W-:Y:S01]  /*1bc0*/  UMOV UR11, 0x40000040 ;  /* 0x40000040000b7882 */ /* 0x000fe20000000000 */
[----:B------:R-:W-:Y:S01]  /*1bd0*/  UIADD3 UR12, UR16, 0x6, URZ ;  /* 0x00000006100c7890 */ /* 0x000fe2000fffe03f */
[----:B-1----:R-:W-:Y:S01]  /*1be0*/  LEA.HI R5, R3, R3, RZ, 0x1 ;  /* 0x0000000303057211 */ /* 0x002fe200078f08ff */
[----:B------:R-:W-:Y:S01]  /*1bf0*/  UMOV UR13, 0x40000040 ;  /* 0x40000040000d7882 */ /* 0x000fe20000000000 */
[----:B------:R-:W-:-:S02]  /*1c00*/  UMOV UR15, 0x40000040 ;  /* 0x40000040000f7882 */ /* 0x000fc40000000000 */
[----:B------:R-:W-:Y:S01]  /*1c10*/  LOP3.LUT R6, R5, 0x1fffe, RZ, 0xc0, !PT ;  /* 0x0001fffe05067812 */ /* 0x000fe200078ec0ff */
[----:B------:R-:W-:-:S04]  /*1c20*/  WARPGROUP.ARRIVE ;  /* 0x00000000000079c5 */ /* 0x000fc80000000000 */
[----:B------:R-:W-:-:S05]  /*1c30*/  IMAD.IADD R6, R3, 0x1, -R6 ;  /* 0x0000000103067824 */ /* 0x000fca00078e0a06 */
[----:B------:R-:W-:-:S05]  /*1c40*/  LEA R6, R6, UR36, 0xf ;  /* 0x0000002406067c11 */ /* 0x000fca000f8e78ff */
[----:B------:R-:W-:Y:S01]  /*1c50*/  VIADD R6, R6, 0x400 ;  /* 0x0000040006067836 */ /* 0x000fe20000000000 */
[----:B--2---:R-:W-:-:S04]  /*1c60*/  LOP3.LUT R8, R8, 0x7f, RZ, 0xc0, !PT ;  /* 0x0000007f08087812 */ /* 0x004fc800078ec0ff */
[----:B------:R-:W-:Y:S02]  /*1c70*/  SHF.R.U32.HI R6, RZ, 0x4, R6 ;  /* 0x00000004ff067819 */ /* 0x000fe40000011606 */
[----:B------:R-:W-:Y:S02]  /*1c80*/  ISETP.NE.AND P1, PT, R8, RZ, PT ;  /* 0x000000ff0800720c */ /* 0x000fe40003f25270 */
[----:B------:R-:W-:-:S04]  /*1c90*/  LOP3.LUT R6, R6, 0x3fff, RZ, 0xc0, !PT ;  /* 0x00003fff06067812 */ /* 0x000fc800078ec0ff */
[----:B------:R-:W-:-:S05]  /*1ca0*/  LOP3.LUT R7, R6, 0x2000000, RZ, 0xfc, !PT ;  /* 0x0200000006077812 */ /* 0x000fca00078efcff */
[----:B------:R-:W-:-:S04]  /*1cb0*/  IMAD R3, R2, 0x1000, R7 ;  /* 0x0000100002037824 */ /* 0x000fc800078e0207 */
[C---:B------:R-:W-:Y:S01]  /*1cc0*/  VIADD R5, R3.reuse, 0x80 ;  /* 0x0000008003057836 */ /* 0x040fe20000000000 */
[----:B------:R-:W-:-:S04]  /*1cd0*/  R2UR UR18, R3 ;  /* 0x00000000031272ca */ /* 0x000fc800000e0000 */
[----:B------:R-:W-:Y:S01]  /*1ce0*/  R2UR UR6, R5 ;  /* 0x00000000050672ca */ /* 0x000fe200000e0000 */
[C---:B------:R-:W-:Y:S01]  /*1cf0*/  VIADD R5, R3.reuse, 0x100 ;  /* 0x0000010003057836 */ /* 0x040fe20000000000 */
[----:B------:R-:W-:-:S04]  /*1d00*/  IADD3 R3, R3, 0x180, RZ ;  /* 0x0000018003037810 */ /* 0x000fc80007ffe0ff */
[----:B------:R-:W-:Y:S01]  /*1d10*/  R2UR UR10, R5 ;  /* 0x00000000050a72ca */ /* 0x000fe200000e0000 */
[----:B------:R-:W-:Y:S01]  /*1d20*/  VIADD R5, R0, 0xfffffffe ;  /* 0xfffffffe00057836 */ /* 0x000fe20000000000 */
[----:B------:R-:W-:Y:S01]  /*1d30*/  R2UR UR14, R3 ;  /* 0x00000000030e72ca */ /* 0x000fe200000e0000 */
[----:B------:R-:W-:Y:S01]  /*1d40*/  HGMMA.64x256x16.F32.BF16 R24, gdesc[UR16].tnspB, RZ, !UPT, gsb0 ;  /* 0x43e00000101879f0 */ /* 0x000fe2000c0018ff */
[----:B------:R-:W-:Y:S02]  /*1d50*/  @!P1 LEA R3, R2, UR36, 0x3 ;  /* 0x0000002402039c11 */ /* 0x000fe4000f8e18ff */
[----:B------:R-:W-:-:S03]  /*1d60*/  ISETP.GE.AND P0, PT, R5, R4, PT ;  /* 0x000000040500720c */ /* 0x000fc60003f06270 */
[----:B------:R-:W-:-:S05]  /*1d70*/  @!P1 VIADD R3, R3, 0x38860 ;  /* 0x0003886003039836 */ /* 0x000fca0000000000 */
        /* <DEDUP_REMOVED lines=16> */
.L_x_4159:
[----:B------:R-:W-:Y:S01]  /*1e80*/  BAR.SYNC.DEFER_BLOCKING 0xe, 0x100 ;  /* 0x0384000000007b1d */ /* 0x000fe20000010000 */
[C---:B--2---:R-:W-:Y:S01]  /*1e90*/  IMAD R0, R2.reuse, 0x40, R19 ;  /* 0x0000004002007824 */ /* 0x044fe200078e0213 */
[C---:B------:R-:W-:Y:S01]  /*1ea0*/  ISETP.GT.AND P2, PT, R5.reuse, R4, PT ;  /* 0x000000040500720c */ /* 0x040fe20003f44270 */
[----:B------:R-:W-:Y:S02]  /*1eb0*/  VIADD R2, R2, 0x1 ;  /* 0x0000000102027836 */ /* 0x000fe40000000000 */
[----:B------:R-:W-:Y:S01]  /*1ec0*/  VIADD R5, R5, 0xffffffff ;  /* 0xffffffff05057836 */ /* 0x000fe20000000000 */
[----:B------:R-:W-:Y:S01]  /*1ed0*/  LEA R0, R0, UR36, 0x2 ;  /* 0x0000002400007c11 */ /* 0x000fe2000f8e10ff */
[----:B------:R-:W-:Y:S01]  /*1ee0*/  UMOV UR19, 0x40000040 ;  /* 0x4000004000137882 */ /* 0x000fe20000000000 */
[C---:B------:R-:W-:Y:S01]  /*1ef0*/  ISETP.NE.AND P0, PT, R2.reuse, 0x2, PT ;  /* 0x000000020200780c */ /* 0x040fe20003f05270 */
[----:B------:R-:W-:Y:S01]  /*1f00*/  UMOV UR7, 0x40000040 ;  /* 0x4000004000077882 */ /* 0x000fe20000000000 */
[----:B------:R-:W-:Y:S01]  /*1f10*/  UMOV UR11, 0x40000040 ;  /* 0x40000040000b7882 */ /* 0x000fe20000000000 */
[----:B------:R-:W-:Y:S01]  /*1f20*/  UMOV UR15, 0x40000040 ;  /* 0x40000040000f7882 */ /* 0x000fe20000000000 */
[----:B------:R-:W-:Y:S01]  /*1f30*/  SEL R2, R2, RZ, P0 ;  /* 0x000000ff02027207 */ /* 0x000fe20000000000 */
[----:B-1----:R-:W1:Y:S04]  /*1f40*/  LDS R3, [R0+0x38400] ;  /* 0x0384000000037984 */ /* 0x002e680000000800 */
        /* <DEDUP_REMOVED lines=133> */
[----:B------:R-:W-:Y:S01]  /*27a0*/  R2UR UR6, R3 ;  /* 0x00000000030672ca */ /* 0x000fe200000e0000 */
[C---:B------:R-:W-:Y:S01]  /*27b0*/  VIADD R3, R0.reuse, 0x100 ;  /* 0x0000010000037836 */ /* 0x040fe20000000000 */
[----:B------:R-:W-:-:S03]  /*27c0*/  IADD3 R0, R0, 0x180, RZ ;  /* 0x0000018000007810 */ /* 0x000fc60007ffe0ff */
[----:B------:R-:W-:Y:S01]  /*27d0*/  HGMMA.64x256x16.F32.BF16 R24, gdesc[UR16].tnspB, R24, gsb0 ;  /* 0x43e00000101879f0 */ /* 0x000fe20008001818 */
[----:B------:R-:W-:Y:S02]  /*27e0*/  R2UR UR10, R3 ;  /* 0x00000000030a72ca */ /* 0x000fe400000e0000 */
[----:B------:R-:W-:Y:S02]  /*27f0*/  R2UR UR14, R0 ;  /* 0x00000000000e72ca */ /* 0x000fe400000e0000 */
[----:B------:R-:W-:Y:S02]  /*2800*/  @!P1 LEA R0, R2, UR36, 0x3 ;  /* 0x0000002402009c11 */ /* 0x000fe4000f8e18ff */
[----:B------:R-:W-:-:S03]  /*2810*/  SEL R3, RZ, 0x1, P0 ;  /* 0x00000001ff037807 */ /* 0x000fc60000000000 */
[----:B------:R-:W-:Y:S01]  /*2820*/  @!P1 VIADD R0, R0, 0x38860 ;  /* 0x0003886000009836 */ /* 0x000fe20000000000 */
[----:B------:R-:W-:-:S04]  /*2830*/  LOP3.LUT R16, R16, R3, RZ, 0x3c, !PT ;  /* 0x0000000310107212 */ /* 0x000fc800078e3cff */
        /* <DEDUP_REMOVED lines=16> */
.L_x_4158:
[----:B------:R-:W-:Y:S01]  /*2940*/  BAR.SYNC.DEFER_BLOCKING 0xe, 0x100 ;  /* 0x0384000000007b1d */ /* 0x000fe20000010000 */
[C---:B--2---:R-:W-:Y:S01]  /*2950*/  IMAD R0, R2.reuse, 0x40, R19 ;  /* 0x0000004002007824 */ /* 0x044fe200078e0213 */
[----:B------:R-:W-:Y:S01]  /*2960*/  PLOP3.LUT P0, PT, PT, PT, PT, 0x8, 0x0 ;  /* 0x000000000000781c */ /* 0x000fe20003f0e170 */
[----:B------:R-:W-:Y:S02]  /*2970*/  VIADD R2, R2, 0x1 ;  /* 0x0000000102027836 */ /* 0x000fe40000000000 */
[----:B------:R-:W-:Y:S01]  /*2980*/  IMAD.MOV.U32 R18, RZ, RZ, RZ ;  /* 0x000000ffff127224 */ /* 0x000fe200078e00ff */
[----:B------:R-:W-:Y:S02]  /*2990*/  LEA R4, R0, UR36, 0x2 ;  /* 0x0000002400047c11 */ /* 0x000fe4000f8e10ff */
[----:B------:R-:W-:-:S04]  /*29a0*/  ISETP.NE.AND P1, PT, R2, 0x2, PT ;  /* 0x000000020200780c */ /* 0x000fc80003f25270 */
[----:B------:R-:W-:Y:S02]  /*29b0*/  SEL R5, RZ, 0x1, P1 ;  /* 0x00000001ff057807 */ /* 0x000fe40000800000 */
[----:B------:R-:W-:Y:S02]  /*29c0*/  SEL R2, R2, RZ, P1 ;  /* 0x000000ff02027207 */ /* 0x000fe40000800000 */
[----:B------:R-:W-:Y:S01]  /*29d0*/  LOP3.LUT R16, R16, R5, RZ, 0x3c, !PT ;  /* 0x0000000510107212 */ /* 0x000fe200078e3cff */
[----:B-1----:R-:W1:Y:S04]  /*29e0*/  LDS R3, [R4+0x38400] ;  /* 0x0384000004037984 */ /* 0x002e680000000800 */
        /* <DEDUP_REMOVED lines=132> */
.L_x_4150:
        /* <DEDUP_REMOVED lines=14> */
.L_x_4161:
[----:B------:R-:W-:-:S11]  /*3310*/  UISETP.NE.AND UP0, UPT, UR11, 0x1, UPT ;  /* 0x000000010b00788c */ /* 0x000fd6000bf05270 */
[----:B------:R-:W-:Y:S02]  /*3320*/  @UP0 ULDC.64 UR12, c[0x0][0xae0] ;  /* 0x0002b800000c0ab9 */ /* 0x000fe40000000a00 */
[----:B------:R-:W-:-:S04]  /*3330*/  UIMAD.WIDE.U32 UR4, UR6, UR12, URZ ;  /* 0x0000000c060472a5 */ /* 0x000fc8000f8e003f */
[----:B------:R-:W-:-:S12]  /*3340*/  @UP0 USHF.R.U32.HI UR6, URZ, UR13, UR5 ;  /* 0x0000000d3f060299 */ /* 0x000fd80008011605 */
.L_x_4162:
[----:B------:R-:W-:-:S06]  /*3350*/  UIMAD UR6, UR6, UR11, UR11 ;  /* 0x0000000b060672a4 */ /* 0x000fcc000f8e020b */
[----:B------:R-:W-:-:S07]  /*3360*/  VIMNMX R0, R0, UR6, PT ;  /* 0x0000000600007c48 */ /* 0x000fce000bfe0100 */
.L_x_4160:
        /* <DEDUP_REMOVED lines=20> */
.L_x_4164:
[----:B------:R-:W-:-:S11]  /*34b0*/  UISETP.NE.AND UP0, UPT, UR11, 0x1, UPT ;  /* 0x000000010b00788c */ /* 0x000fd6000bf05270 */
[----:B------:R-:W-:Y:S02]  /*34c0*/  @UP0 ULDC.64 UR12, c[0x0][0xae0] ;  /* 0x0002b800000c0ab9 */ /* 0x000fe40000000a00 */
[----:B------:R-:W-:-:S04]  /*34d0*/  UIMAD.WIDE.U32 UR4, UR6, UR12, URZ ;  /* 0x0000000c060472a5 */ /* 0x000fc8000f8e003f */
[----:B------:R-:W-:-:S12]  /*34e0*/  @UP0 USHF.R.U32.HI UR6, URZ, UR13, UR5 ;  /* 0x0000000d3f060299 */ /* 0x000fd80008011605 */
.L_x_4165:
[----:B------:R-:W-:-:S04]  /*34f0*/  UIMAD UR6, UR6, UR11, URZ ;  /* 0x0000000b060672a4 */ /* 0x000fc8000f8e023f */
[----:B------:R-:W-:-:S04]  /*3500*/  UISETP.LT.AND UP0, UPT, UR8, UR6, UPT ;  /* 0x000000060800728c */ /* 0x000fc8000bf01270 */
[----:B------:R-:W-:-:S12]  /*3510*/  USEL UR8, UR8, UR6, !UP0 ;  /* 0x0000000608087287 */ /* 0x000fd8000c000000 */
.L_x_4163:
[----:B------:R-:W-:Y:S01]  /*3520*/  USHF.R.S32.HI UR4, URZ, 0x1f, UR8 ;  /* 0x0000001f3f047899 */ /* 0x000fe20008011408 */
[----:B------:R-:W-:Y:S01]  /*3530*/  PLOP3.LUT P0, PT, PT, PT, PT, 0x80, 0x0 ;  /* 0x000000000000781c */ /* 0x000fe20003f0f070 */
[----:B------:R-:W-:Y:S01]  /*3540*/  IMAD.MOV.U32 R3, RZ, RZ, RZ ;  /* 0x000000ffff037224 */ /* 0x000fe200078e00ff */
        /* <DEDUP_REMOVED lines=19> */
[----:B------:R-:W-:Y:S02]  /*3680*/  ISETP.GT.AND P1, PT, R168, UR37, PT ;  /* 0x00000025a8007c0c */ /* 0x000fe4000bf24270 */
        /* <DEDUP_REMOVED lines=51> */
[----:B------:R-:W-:Y:S06]  /*39c0*/  @!P1 BRA `(.L_x_4157) ;  /* 0x000000ec00989947 */ /* 0x000fec0003800000 */
[----:B------:R-:W1:Y:S01]  /*39d0*/  SHFL.IDX PT, R0, R187, RZ, 0x1f ;  /* 0x00001fffbb007589 */ /* 0x000e6200000e0000 */
[----:B------:R-:W-:-:S04]  /*39e0*/  UIADD3 UR4, UR36, 0x36400, URZ ;  /* 0x0003640024047890 */ /* 0x000fc8000fffe03f */
[----:B------:R-:W-:-:S06]  /*39f0*/  ULOP3.LUT UP0, URZ, UR4, 0x3ff, URZ, 0xc0, !UPT ;  /* 0x000003ff043f7892 */ /* 0x000fcc000f80c03f */
[----:B------:R-:W-:Y:S02]  /*3a00*/  PLOP3.LUT P0, PT, PT, PT, UP0, 0x80, 0x0 ;  /* 0x000000000000781c */ /* 0x000fe40003f0f008 */
[----:B-1----:R-:W-:-:S04]  /*3a10*/  LEA.HI R3, R0, R0, RZ, 0x1 ;  /* 0x0000000000037211 */ /* 0x002fc800078f08ff */
[----:B------:R-:W-:-:S05]  /*3a20*/  LOP3.LUT R3, R3, 0x1fffe, RZ, 0xc0, !PT ;  /* 0x0001fffe03037812 */ /* 0x000fca00078ec0ff */
[----:B------:R-:W-:-:S05]  /*3a30*/  IMAD.IADD R3, R0, 0x1, -R3 ;  /* 0x0000000100037824 */ /* 0x000fca00078e0a03 */
[----:B------:R-:W-:-:S05]  /*3a40*/  LEA R3, R3, UR36, 0xf ;  /* 0x0000002403037c11 */ /* 0x000fca000f8e78ff */
[----:B------:R-:W-:-:S05]  /*3a50*/  VIADD R3, R3, 0x400 ;  /* 0x0000040003037836 */ /* 0x000fca0000000000 */
[----:B------:R-:W-:-:S04]  /*3a60*/  SHF.R.U32.HI R3, RZ, 0x4, R3 ;  /* 0x00000004ff037819 */ /* 0x000fc80000011603 */
[----:B------:R-:W-:-:S04]  /*3a70*/  LOP3.LUT R3, R3, 0x3fff, RZ, 0xc0, !PT ;  /* 0x00003fff03037812 */ /* 0x000fc800078ec0ff */
[----:B------:R-:W-:Y:S01]  /*3a80*/  LOP3.LUT R18, R3, 0x2000000, RZ, 0xfc, !PT ;  /* 0x0200000003127812 */ /* 0x000fe200078efcff */
[----:B------:R-:W-:Y:S06]  /*3a90*/  @!P0 BRA `(.L_x_4166) ;  /* 0x0000000000408947 */ /* 0x000fec0003800000 */
        /* <DEDUP_REMOVED lines=13> */
[----:B-1----:R-:W-:-:S07]  /*3b70*/  IMAD.MOV.U32 R13, RZ, RZ, RZ ;  /* 0x000000ffff0d7224 */ /* 0x002fce00078e00ff */
[----:B------:R-:W-:-:S07]  /*3b80*/  LEPC R20, `(.L_x_4166) ;  /* 0x000000001014794e */ /* 0x000fce0000000000 */
[----:B--2---:R-:W-:Y:S05]  /*3b90*/  CALL.ABS.NOINC R14 ;  /* 0x000000000e007343 */ /* 0x004fea0003c00000 */
.L_x_4166:
[----:B------:R-:W-:Y:S01]  /*3ba0*/  ULEA.HI UR4, UR46, UR46, URZ, 0x1 ;  /* 0x0000002e2e047291 */ /* 0x000fe2000f8f083f */
[----:B------:R-:W-:-:S03]  /*3bb0*/  MOV R3, UR48 ;  /* 0x0000003000037c02 */ /* 0x000fc60008000f00 */
[----:B------:R-:W-:Y:S01]  /*3bc0*/  ULOP3.LUT UR4, UR4, 0xfffffffe, URZ, 0xc0, !UPT ;  /* 0xfffffffe04047892 */ /* 0x000fe2000f8ec03f */
[----:B------:R-:W-:-:S03]  /*3bd0*/  ISETP.NE.AND P0, PT, R3, 0x3, PT ;  /* 0x000000030300780c */ /* 0x000fc60003f05270 */
[----:B------:R-:W-:-:S06]  /*3be0*/  UIADD3 UR4, UR46, -UR4, URZ ;  /* 0x800000042e047290 */ /* 0x000fcc000fffe03f */
[----:B------:R-:W-:-:S05]  /*3bf0*/  IMAD.U32 R0, RZ, RZ, UR4 ;  /* 0x00000004ff007e24 */ /* 0x000fca000f8e00ff */
[----:B------:R-:W-:-:S04]  /*3c00*/  SHF.L.U32 R0, R0, 0x1f, RZ ;  /* 0x0000001f00007819 */ /* 0x000fc800000006ff */
[----:B------:R-:W1:Y:S02]  /*3c10*/  SYNCS.PHASECHK.TRANS64.TRYWAIT P1, [UR36+0x38800], R0 ;  /* 0x03880000ff0075a7 */ /* 0x000e640008020164 */
[----:B-1----:R-:W-:Y:S05]  /*3c20*/  @!P1 BRA `(.L_x_4167) ;  /* 0x0000013c00b89947 */ /* 0x002fea0003800000 */
.L_x_4314:
[----:B------:R-:W-:Y:S05]  /*3c30*/  @!P0 BRA `(.L_x_4168) ;  /* 0x0000000000048947 */ /* 0x000fea0003800000 */
[----:B------:R-:W-:Y:S01]  /*3c40*/  BPT.TRAP 0x1 ;  /* 0x000000040000795c */ /* 0x000fe20000300000 */
.L_x_4168:
[----:B------:R-:W-:Y:S02]  /*3c50*/  LEA R6, R2, UR36, 0x3 ;  /* 0x0000002402067c11 */ /* 0x000fe4000f8e18ff */
[----:B------:R-:W-:-:S04]  /*3c60*/  SHF.L.U32 R7, R16, 0x1f, RZ ;  /* 0x0000001f10077819 */ /* 0x000fc800000006ff */
[----:B------:R2:W3:Y:S01]  /*3c70*/  SYNCS.PHASECHK.TRANS64.TRYWAIT P1, [R6+URZ+0x38830], R7 ;  /* 0x03883007060075a7 */ /* 0x0004e2000802017f */
[----:B------:R-:W-:Y:S05]  /*3c80*/  @!P0 BRA `(.L_x_4169) ;  /* 0x0000000000048947 */ /* 0x000fea0003800000 */
[----:B------:R-:W-:Y:S01]  /*3c90*/  BPT.TRAP 0x1 ;  /* 0x000000040000795c */ /* 0x000fe20000300000 */
.L_x_4169:
[----:B---3--:R-:W-:Y:S05]  /*3ca0*/  @P1 BRA `(.L_x_4170) ;  /* 0x0000000000081947 */ /* 0x008fea0003800000 */
[----:B------:R-:W3:Y:S02]  /*3cb0*/  SYNCS.PHASECHK.TRANS64.TRYWAIT P1, [R6+URZ+0x38830], R7 ;  /* 0x03883007060075a7 */ /* 0x000ee4000802017f */
[----:B---3--:R-:W-:Y:S05]  /*3cc0*/  @!P1 BRA `(.L_x_4171) ;  /* 0x0000013c00a89947 */ /* 0x008fea0003800000 */
.L_x_4170:
[----:B------:R-:W-:-:S04]  /*3cd0*/  UIADD3 UR4, UR36, 0x22400, URZ ;  /* 0x0002240024047890 */ /* 0x000fc8000fffe03f */
[----:B------:R-:W-:-:S04]  /*3ce0*/  USHF.R.U32.HI UR4, URZ, 0x4, UR4 ;  /* 0x000000043f047899 */ /* 0x000fc80008011604 */
[----:B------:R-:W-:-:S06]  /*3cf0*/  ULOP3.LUT UR4, UR4, 0x3fff, URZ, 0xc0, !UPT ;  /* 0x00003fff04047892 */ /* 0x000fcc000f8ec03f */
[----:B------:R-:W-:Y:S01]  /*3d00*/  IMAD.U32 R4, RZ, RZ, UR4 ;  /* 0x00000004ff047e24 */ /* 0x000fe2000f8e00ff */
        /* <DEDUP_REMOVED lines=36> */
.L_x_4315:
[----:B------:R-:W-:Y:S05]  /*3f50*/  @!P0 BRA `(.L_x_4173) ;  /* 0x0000000000048947 */ /* 0x000fea0003800000 */
[----:B------:R-:W-:Y:S01]  /*3f60*/  BPT.TRAP 0x1 ;  /* 0x000000040000795c */ /* 0x000fe20000300000 */
.L_x_4173:
[----:B------:R4:W1:Y:S01]  /*3f70*/  SYNCS.PHASECHK.TRANS64.TRYWAIT P1, [R6+URZ+0x38850], R7 ;  /* 0x03885007060075a7 */ /* 0x000862000802017f */
[----:B------:R-:W-:Y:S05]  /*3f80*/  @!P0 BRA `(.L_x_4174) ;  /* 0x0000000000048947 */ /* 0x000fea0003800000 */
[----:B------:R-:W-:Y:S01]  /*3f90*/  BPT.TRAP 0x1 ;  /* 0x000000040000795c */ /* 0x000fe20000300000 */
.L_x_4174:
[----:B-1----:R-:W-:-:S04]  /*3fa0*/  IMAD.U32 R3, RZ, RZ, UR36 ;  /* 0x00000024ff037e24 */ /* 0x002fc8000f8e00ff */
[C---:B------:R-:W-:Y:S02]  /*3fb0*/  VIADD R0, R3.reuse, 0x400 ;  /* 0x0000040003007836 */ /* 0x040fe40000000000 */
[----:B------:R-:W-:-:S03]  /*3fc0*/  VIADD R3, R3, 0x26400 ;  /* 0x0002640003037836 */ /* 0x000fc60000000000 */
        /* <DEDUP_REMOVED lines=10> */
.L_x_4175:
[C---:B------:R-:W-:Y:S01]  /*4070*/  R2UR UR24, R0.reuse ;  /* 0x00000000001872ca */ /* 0x040fe200000e0000 */
[----:B------:R-:W-:Y:S01]  /*4080*/  WARPGROUP.ARRIVE ;  /* 0x00000000000079c5 */ /* 0x000fe20000000000 */
[C---:B------:R-:W-:Y:S01]  /*4090*/  R2UR UR26, R5.reuse ;  /* 0x00000000051a72ca */ /* 0x040fe200000e0000 */
[----:B------:R-:W-:Y:S01]  /*40a0*/  UMOV UR25, 0x40000040 ;  /* 0x4000004000197882 */ /* 0x000fe20000000000 */
[----:B------:R-:W-:Y:S01]  /*40b0*/  UMOV UR27, 0x40000040 ;  /* 0x40000040001b7882 */ /* 0x000fe20000000000 */
[----:B------:R-:W-:Y:S01]  /*40c0*/  VIADD R8, R0, 0x2 ;  /* 0x0000000200087836 */ /* 0x000fe20000000000 */
[----:B--234-:R-:W-:Y:S01]  /*40d0*/  IADD3 R7, R5, 0x2, RZ ;  /* 0x0000000205077810 */ /* 0x01cfe20007ffe0ff */
[----:B------:R-:W-:Y:S01]  /*40e0*/  UMOV UR5, 0x40000040 ;  /* 0x4000004000057882 */ /* 0x000fe20000000000 */
[----:B------:R-:W-:Y:S01]  /*40f0*/  UMOV UR7, 0x40000040 ;  /* 0x4000004000077882 */ /* 0x000fe20000000000 */
[----:B------:R-:W1:Y:S01]  /*4100*/  S2R R9, SR_TID.X ;  /* 0x0000000000097919 */ /* 0x000e620000002100 */
[----:B------:R-:W-:Y:S01]  /*4110*/  R2UR UR4, R8 ;  /* 0x00000000080472ca */ /* 0x000fe200000e0000 */
[----:B------:R-:W-:Y:S01]  /*4120*/  VIADD R8, R0, 0x4 ;  /* 0x0000000400087836 */ /* 0x000fe20000000000 */
[----:B------:R-:W-:Y:S01]  /*4130*/  R2UR UR6, R7 ;  /* 0x00000000070672ca */ /* 0x000fe200000e0000 */
[C---:B------:R-:W-:Y:S01]  /*4140*/  VIADD R7, R5.reuse, 0x4 ;  /* 0x0000000405077836 */ /* 0x040fe20000000000 */
[----:B------:R-:W2:Y:S01]  /*4150*/  S2R R14, SR_TID.X ;  /* 0x00000000000e7919 */ /* 0x000ea20000002100 */
[----:B------:R-:W-:Y:S01]  /*4160*/  HGMMA.64x64x16.F32.BF16 R24, gdesc[UR24], R24, gsb0 ;  /* 0x00e00000181879f0 */ /* 0x000fe20008001818 */
[----:B------:R-:W-:Y:S01]  /*4170*/  VIADD R10, R5, 0x800 ;  /* 0x00000800050a7836 */ /* 0x000fe20000000000 */
[----:B-1----:R-:W-:-:S02]  /*4180*/  SHF.R.U32.HI R9, RZ, 0x7, R9 ;  /* 0x00000007ff097819 */ /* 0x002fc40000011609 */
        /* <DEDUP_REMOVED lines=125> */
[----:B------:R-:W1:Y:S01]  /*4960*/  SHFL.IDX PT, R7, R9, RZ, 0x1f ;  /* 0x00001fff09077589 */ /* 0x000e6200000e0000 */
[----:B------:R-:W-:Y:S01]  /*4970*/  VIADD R8, R0, 0x800 ;  /* 0x0000080000087836 */ /* 0x000fe20000000000 */
[----:B-1----:R-:W-:-:S04]  /*4980*/  ISETP.GT.AND P1, PT, R7, 0x7f, PT ;  /* 0x0000007f0700780c */ /* 0x002fc80003f24270 */
        /* <DEDUP_REMOVED lines=12> */
[----:B------:R-:W-:-:S03]  /*4a50*/  SEL R11, R11, 0x6, !P1 ;  /* 0x000000060b0b7807 */ /* 0x000fc60004800000 */
[--C-:B------:R-:W-:Y:S02]  /*4a60*/  IMAD.IADD R12, R8, 0x1, R9.reuse ;  /* 0x00000001080c7824 */ /* 0x100fe400078e0209 */
[----:B------:R-:W-:Y:S02]  /*4a70*/  IMAD.IADD R13, R10, 0x1, R9 ;  /* 0x000000010a0d7824 */ /* 0x000fe400078e0209 */
[--C-:B------:R-:W-:Y:S02]  /*4a80*/  IMAD.IADD R8, R8, 0x1, R11.reuse ;  /* 0x0000000108087824 */ /* 0x100fe400078e020b */
        /* <DEDUP_REMOVED lines=41> */
[C---:B------:R-:W-:Y:S02]  /*4d20*/  IMAD.IADD R12, R9.reuse, 0x1, R8 ;  /* 0x00000001090c7824 */ /* 0x040fe400078e0208 */
[----:B------:R-:W-:Y:S02]  /*4d30*/  IMAD.IADD R13, R9, 0x1, R10 ;  /* 0x00000001090d7824 */ /* 0x000fe400078e020a */
        /* <DEDUP_REMOVED lines=32> */
[----:B------:R-:W-:Y:S02]  /*4f40*/  VIADD R10, R5, 0xc00 ;  /* 0x00000c00050a7836 */ /* 0x000fe40000000000 */
        /* <DEDUP_REMOVED lines=53> */
[C---:B------:R-:W-:Y:S01]  /*52a0*/  IADD3 R7, R9.reuse, R8, RZ ;  /* 0x0000000809077210 */ /* 0x040fe20007ffe0ff */
[----:B------:R-:W-:Y:S01]  /*52b0*/  IMAD.IADD R9, R9, 0x1, R10 ;  /* 0x0000000109097824 */ /* 0x000fe200078e020a */
[----:B------:R-:W1:Y:S01]  /*52c0*/  LDC.64 R12, c[0x0][0xad8] ;  /* 0x0002b600ff0c7b82 */ /* 0x000e620000000a00 */
[C---:B------:R-:W-:Y:S02]  /*52d0*/  IMAD.IADD R8, R11.reuse, 0x1, R8 ;  /* 0x000000010b087824 */ /* 0x040fe400078e0208 */
[----:B------:R-:W-:Y:S01]  /*52e0*/  IMAD.IADD R10, R11, 0x1, R10 ;  /* 0x000000010b0a7824 */ /* 0x000fe200078e020a */
[----:B-1----:R-:W-:Y:S01]  /*52f0*/  ISETP.GE.AND P2, PT, R13, 0x1, PT ;  /* 0x000000010d00780c */ /* 0x002fe20003f46270 */
[----:B------:R-:W-:-:S02]  /*5300*/  WARPGROUP.DEPBAR.LE gsb0, 0x0 ;  /* 0x00008000000079c5 */ /* 0x000fc40000010000 */
[----:B------:R-:W-:-:S06]  /*5310*/  WARPGROUP.ARRIVE ;  /* 0x00000000000079c5 */ /* 0x000fcc0000000000 */
[----:B------:R-:W-:Y:S01]  /*5320*/  HGMMA.64x64x16.F32.BF16 R24, gdesc[UR4], R24, gsb0 ;  /* 0x00e00000041879f0 */ /* 0x000fe20008001818 */
[----:B------:R-:W-:Y:S01]  /*5330*/  R2UR UR4, R7 ;  /* 0x00000000070472ca */ /* 0x000fe200000e0000 */
[----:B------:R-:W-:Y:S01]  /*5340*/  UMOV UR5, 0x40000040 ;  /* 0x4000004000057882 */ /* 0x000fe20000000000 */
[----:B------:R-:W-:Y:S01]  /*5350*/  R2UR UR6, R9 ;  /* 0x00000000090672ca */ /* 0x000fe200000e0000 */
[----:B------:R-:W-:Y:S01]  /*5360*/  UMOV UR7, 0x40000040 ;  /* 0x4000004000077882 */ /* 0x000fe20000000000 */
[----:B------:R-:W-:-:S05]  /*5370*/  IMAD.MOV.U32 R7, RZ, RZ, 0x40 ;  /* 0x00000040ff077424 */ /* 0x000fca00078e00ff */
[----:B------:R-:W-:-:S04]  /*5380*/  SEL R7, R7, 0x3e, P1 ;  /* 0x0000003e07077807 */ /* 0x000fc80000800000 */
        /* <DEDUP_REMOVED lines=9> */
[----:B------:R-:W-:Y:S02]  /*5420*/  SEL R8, R8, 0xf80, P1 ;  /* 0x00000f8008087807 */ /* 0x000fe40000800000 */
[----:B------:R-:W-:Y:S02]  /*5430*/  ISETP.NE.AND P1, PT, R14, RZ, PT ;  /* 0x000000ff0e00720c */ /* 0x000fe40003f25270 */
[----:B------:R-:W-:-:S04]  /*5440*/  LOP3.LUT R8, R8, 0x1e00, RZ, 0xc0, !PT ;  /* 0x00001e0008087812 */ /* 0x000fc800078ec0ff */
[CC--:B------:R-:W-:Y:S02]  /*5450*/  IADD3 R9, R7.reuse, R8.reuse, R0 ;  /* 0x0000000807097210 */ /* 0x0c0fe40007ffe000 */
[----:B------:R-:W-:Y:S01]  /*5460*/  IADD3 R5, R7, R8, R5 ;  /* 0x0000000807057210 */ /* 0x000fe20007ffe005 */
[----:B------:R-:W-:Y:S01]  /*5470*/  IMAD.MOV.U32 R7, RZ, RZ, -0x40 ;  /* 0xffffffc0ff077424 */ /* 0x000fe200078e00ff */
[----:B------:R-:W1:Y:S03]  /*5480*/  LDC R8, c[0x0][0x288] ;  /* 0x0000a200ff087b82 */ /* 0x000e660000000800 */
[----:B------:R-:W-:-:S04]  /*5490*/  IMAD R14, R168, R7, 0x41 ;  /* 0x00000041a80e7424 */ /* 0x000fc800078e0207 */
        /* <DEDUP_REMOVED lines=8> */
[----:B------:R-:W2:Y:S01]  /*5520*/  LDC R9, c[0x0][0x2e0] ;  /* 0x0000b800ff097b82 */ /* 0x000ea20000000800 */
[----:B------:R-:W-:-:S05]  /*5530*/  @!P1 VIADD R5, R6, 0x38840 ;  /* 0x0003884006059836 */ /* 0x000fca0000000000 */
[----:B------:R-:W-:Y:S01]  /*5540*/  @!P1 PRMT R5, RZ, 0x654, R5 ;  /* 0x00000654ff059816 */ /* 0x000fe20000000005 */
[----:B------:R-:W-:Y:S02]  /*5550*/  WARPGROUP.DEPBAR.LE gsb0, 0x0 ;  /* 0x00008000000079c5 */ /* 0x000fe40000010000 */
[----:B------:R-:W-:-:S06]  /*5560*/  WARPGROUP.ARRIVE ;  /* 0x00000000000079c5 */ /* 0x000fcc0000000000 */
[----:B------:R-:W-:Y:S01]  /*5570*/  HGMMA.64x64x16.F32.BF16 R24, gdesc[UR4], R24, gsb0 ;  /* 0x00e00000041879f0 */ /* 0x000fe20008001818 */
[----:B------:R-:W-:Y:S02]  /*5580*/  ULDC.64 UR4, c[0x0][0xad0] ;  /* 0x0002b40000047ab9 */ /* 0x000fe40000000a00 */
        /* <DEDUP_REMOVED lines=34> */
[----:B------:R3:W4:Y:S01]  /*57b0*/  MUFU.TANH R15, R26 ;  /* 0x0000001a000f7308 */ /* 0x0007220000002400 */
[----:B------:R-:W-:Y:S01]  /*57c0*/  ULOP3.LUT UR4, URZ, UR5, URZ, 0x33, !UPT ;  /* 0x000000053f047292 */ /* 0x000fe2000f8e333f */
[----:B--2---:R-:W-:-:S06]  /*57d0*/  IMAD R5, R9, UR38, R14 ;  /* 0x0000002609057c24 */ /* 0x004fcc000f8e020e */
[----:B------:R-:W2:Y:S01]  /*57e0*/  MUFU.TANH R24, R24 ;  /* 0x0000001800187308 */ /* 0x000ea20000002400 */
[----:B---3--:R-:W-:Y:S02]  /*57f0*/  LEA R26, R168, 0xffffffc0, 0x6 ;  /* 0xffffffc0a81a7811 */ /* 0x008fe400078e30ff */
[----:B-1----:R-:W-:-:S03]  /*5800*/  IADD3 R7, R5, -R8, -R17 ;  /* 0x8000000805077210 */ /* 0x002fc60007ffe811 */
[----:B------:R-:W-:Y:S01]  /*5810*/  IMAD R10, R9, UR38, -R26 ;  /* 0x00000026090a7c24 */ /* 0x000fe2000f8e0a1a */
[----:B------:R-:W-:Y:S01]  /*5820*/  IADD3 R5, R19, UR42, RZ ;  /* 0x0000002a13057c10 */ /* 0x000fe2000fffe0ff */
[----:B------:R-:W1:Y:S01]  /*5830*/  MUFU.TANH R25, R25 ;  /* 0x0000001900197308 */ /* 0x000e620000002400 */
[C---:B------:R-:W-:Y:S02]  /*5840*/  IMAD.IADD R21, R7.reuse, 0x1, R12 ;  /* 0x0000000107157824 */ /* 0x040fe400078e020c */
[----:B------:R-:W-:Y:S02]  /*5850*/  IMAD.IADD R56, R10, 0x1, -R17 ;  /* 0x000000010a387824 */ /* 0x000fe400078e0a11 */
[----:B------:R-:W-:-:S03]  /*5860*/  VIADD R58, R7, UR4 ;  /* 0x00000004073a7c36 */ /* 0x000fc60008000000 */
[----:B------:R-:W3:Y:S01]  /*5870*/  MUFU.TANH R27, R27 ;  /* 0x0000001b001b7308 */ /* 0x000ee20000002400 */
[----:B------:R-:W-:Y:S01]  /*5880*/  VIADDMNMX R10, R5, R21, R56, PT ;  /* 0x00000015050a7246 */ /* 0x000fe20003800138 */
[----:B------:R-:W-:-:S06]  /*5890*/  IMAD.IADD R7, R58, 0x1, R5 ;  /* 0x000000013a077824 */ /* 0x000fcc00078e0205 */
        /* <DEDUP_REMOVED lines=28> */
[----:B--234-:R-:W-:Y:S05]  /*5a60*/  @!P2 BRA `(.L_x_4177) ;  /* 0x000000000054a947 */ /* 0x01cfea0003800000 */
        /* <DEDUP_REMOVED lines=12> */
.L_x_4179:
[----:B------:R-:W-:-:S13]  /*5b30*/  ISETP.NE.AND P3, PT, R13, 0x1, PT ;  /* 0x000000010d00780c */ /* 0x000fda0003f65270 */
[----:B------:R-:W2:Y:S02]  /*5b40*/  @P3 LDC.64 R60, c[0x0][0xae0] ;  /* 0x0002b800ff3c3b82 */ /* 0x000ea40000000a00 */
[----:B--2---:R-:W-:-:S05]  /*5b50*/  @P3 IMAD.HI.U32 R20, R14, R60, RZ ;  /* 0x0000003c0e143227 */ /* 0x004fca00078e00ff */
[----:B------:R-:W-:-:S07]  /*5b60*/  @P3 SHF.R.U32.HI R14, RZ, R61, R20 ;  /* 0x0000003dff0e3219 */ /* 0x000fce0000011614 */
.L_x_4180:
[----:B------:R-:W-:Y:S05]  /*5b70*/  BSYNC B0 ;  /* 0x0000000000007941 */ /* 0x000fea0003800000 */
.L_x_4178:
[----:B------:R-:W-:-:S04]  /*5b80*/  IMAD R14, R14, R13, -R26 ;  /* 0x0000000d0e0e7224 */ /* 0x000fc800078e0a1a */
[----:B------:R-:W-:-:S05]  /*5b90*/  IMAD.IADD R14, R14, 0x1, -R17 ;  /* 0x000000010e0e7824 */ /* 0x000fca00078e0a11 */
[----:B------:R-:W-:Y:S02]  /*5ba0*/  VIMNMX R7, R7, R14, !PT ;  /* 0x0000000e07077248 */ /* 0x000fe40007fe0100 */
[----:B------:R-:W-:-:S07]  /*5bb0*/  VIADDMNMX R10, R14, R13, R10, PT ;  /* 0x0000000d0e0a7246 */ /* 0x000fce000380010a */
.L_x_4177:
[C---:B------:R-:W-:Y:S02]  /*5bc0*/  ISETP.GE.AND P3, PT, R57.reuse, 0x2, PT ;  /* 0x000000023900780c */ /* 0x040fe40003f66270 */
[----:B------:R-:W-:Y:S02]  /*5bd0*/  ISETP.GE.AND P4, PT, R57, 0x9, PT ;  /* 0x000000093900780c */ /* 0x000fe40003f86270 */
[C---:B------:R-:W-:Y:S02]  /*5be0*/  ISETP.GT.AND P6, PT, R7.reuse, 0x1, !P3 ;  /* 0x000000010700780c */ /* 0x040fe40005fc4270 */
[----:B------:R-:W-:Y:S02]  /*5bf0*/  ISETP.GT.AND P5, PT, R7, 0x8, !P4 ;  /* 0x000000080700780c */ /* 0x000fe400067a4270 */
[C---:B------:R-:W-:Y:S02]  /*5c00*/  ISETP.LT.OR P6, PT, R10.reuse, 0x2, P6 ;  /* 0x000000020a00780c */ /* 0x040fe400037c1670 */
[----:B------:R-:W-:-:S02]  /*5c10*/  ISETP.LT.OR P5, PT, R10, 0x9, P5 ;  /* 0x000000090a00780c */ /* 0x000fc40002fa1670 */
[----:B-1----:R-:W-:Y:S02]  /*5c20*/  FSEL R60, R25, -INF , !P6 ;  /* 0xff800000193c7808 */ /* 0x002fe40007000000 */
        /* <DEDUP_REMOVED lines=67> */
[----:B------:R-:W-:Y:S02]  /*6060*/  ISETP.GT.AND P6, PT, R7, 0x39, !P6 ;  /* 0x000000390700780c */ /* 0x000fe400077c4270 */
[----:B------:R-:W-:Y:S02]  /*6070*/  IADD3 R7, R5, 0x8, RZ ;  /* 0x0000000805077810 */ /* 0x000fe40007ffe0ff */
[----:B------:R-:W-:Y:S02]  /*6080*/  ISETP.LT.OR P6, PT, R10, 0x3a, P6 ;  /* 0x0000003a0a00780c */ /* 0x000fe400037c1670 */
[----:B------:R-:W-:Y:S02]  /*6090*/  VIADDMNMX R14, R7, R21, R56, PT ;  /* 0x00000015070e7246 */ /* 0x000fe40003800138 */
[----:B------:R-:W-:-:S02]  /*60a0*/  FSEL R180, R53, -INF , !P6 ;  /* 0xff80000035b47808 */ /* 0x000fc40007000000 */
        /* <DEDUP_REMOVED lines=14> */
.L_x_4183:
[----:B------:R-:W-:-:S13]  /*6190*/  ISETP.NE.AND P6, PT, R13, 0x1, PT ;  /* 0x000000010d00780c */ /* 0x000fda0003fc5270 */
[----:B------:R-:W1:Y:S02]  /*61a0*/  @P6 LDC.64 R20, c[0x0][0xae0] ;  /* 0x0002b800ff146b82 */ /* 0x000e640000000a00 */
[----:B-1----:R-:W-:-:S05]  /*61b0*/  @P6 IMAD.HI.U32 R20, R10, R20, RZ ;  /* 0x000000140a146227 */ /* 0x002fca00078e00ff */
[----:B------:R-:W-:-:S07]  /*61c0*/  @P6 SHF.R.U32.HI R10, RZ, R21, R20 ;  /* 0x00000015ff0a6219 */ /* 0x000fce0000011614 */
.L_x_4184:
[----:B------:R-:W-:Y:S05]  /*61d0*/  BSYNC B0 ;  /* 0x0000000000007941 */ /* 0x000fea0003800000 */
.L_x_4182:
[----:B------:R-:W-:-:S04]  /*61e0*/  IMAD R10, R10, R13, -R26 ;  /* 0x0000000d0a0a7224 */ /* 0x000fc800078e0a1a */
[----:B------:R-:W-:-:S05]  /*61f0*/  IMAD.IADD R10, R10, 0x1, -R17 ;  /* 0x000000010a0a7824 */ /* 0x000fca00078e0a11 */
[----:B------:R-:W-:Y:S02]  /*6200*/  VIMNMX R7, R7, R10, !PT ;  /* 0x0000000a07077248 */ /* 0x000fe40007fe0100 */
[----:B------:R-:W-:-:S07]  /*6210*/  VIADDMNMX R14, R10, R13, R14, PT ;  /* 0x0000000d0a0e7246 */ /* 0x000fce000380010e */
.L_x_4181:
[----:B------:R-:W-:Y:S01]  /*6220*/  ISETP.GT.AND P3, PT, R7, 0x1, !P3 ;  /* 0x000000010700780c */ /* 0x000fe20005f64270 */
[----:B------:R-:W-:Y:S01]  /*6230*/  ULDC UR10, c[0x0][0xa80] ;  /* 0x0002a000000a7ab9 */ /* 0x000fe20000000800 */
[----:B------:R-:W-:Y:S01]  /*6240*/  ISETP.NE.AND P6, PT, R25, RZ, PT ;  /* 0x000000ff1900720c */ /* 0x000fe20003fc5270 */
[----:B------:R-:W-:Y:S01]  /*6250*/  IMAD R205, R2, 0x1000, R18 ;  /* 0x0000100002cd7824 */ /* 0x000fe200078e0212 */
[----:B------:R-:W-:Y:S01]  /*6260*/  ISETP.LT.OR P3, PT, R14, 0x2, P3 ;  /* 0x000000020e00780c */ /* 0x000fe20001f61670 */
[----:B------:R-:W-:Y:S01]  /*6270*/  UMOV UR7, 0x40000040 ;  /* 0x4000004000077882 */ /* 0x000fe20000000000 */
[----:B------:R-:W-:Y:S01]  /*6280*/  ISETP.GT.AND P4, PT, R7, 0x8, !P4 ;  /* 0x000000080700780c */ /* 0x000fe20006784270 */
[----:B------:R-:W-:Y:S01]  /*6290*/  VIADD R207, R205, 0x80 ;  /* 0x00000080cdcf7836 */ /* 0x000fe20000000000 */
[----:B------:R-:W-:Y:S01]  /*62a0*/  FSEL R25, R27, -INF , !P3 ;  /* 0xff8000001b197808 */ /* 0x000fe20005800000 */
[----:B------:R-:W-:Y:S01]  /*62b0*/  @!P1 VIADD R6, R6, 0x38860 ;  /* 0x0003886006069836 */ /* 0x000fe20000000000 */
[----:B------:R-:W-:Y:S01]  /*62c0*/  BAR.SYNC.DEFER_BLOCKING 0xf, 0x100 ;  /* 0x03c4000000007b1d */ /* 0x000fe20000010000 */
[----:B------:R-:W-:Y:S01]  /*62d0*/  ISETP.NE.AND P3, PT, R28, RZ, PT ;  /* 0x000000ff1c00720c */ /* 0x000fe20003f65270 */
[----:B------:R-:W-:Y:S01]  /*62e0*/  IMAD R9, R9, UR38, -R8 ;  /* 0x0000002609097c24 */ /* 0x000fe2000f8e0a08 */
[----:B------:R-:W-:-:S02]  /*62f0*/  ISETP.LT.OR P4, PT, R14, 0x9, P4 ;  /* 0x000000090e00780c */ /* 0x000fc40002781670 */
[----:B------:R-:W-:Y:S02]  /*6300*/  ISETP.GT.AND P3, PT, R7, 0x9, !P3 ;  /* 0x000000090700780c */ /* 0x000fe40005f64270 */
[----:B------:R-:W-:Y:S02]  /*6310*/  FSEL R26, R30, -INF , !P4 ;  /* 0xff8000001e1a7808 */ /* 0x000fe40006000000 */
        /* <DEDUP_REMOVED lines=22> */
[----:B------:R-:W-:Y:S02]  /*6480*/  ISETP.NE.AND P4, PT, R61, RZ, PT ;  /* 0x000000ff3d00720c */ /* 0x000fe40003f85270 */
        /* <DEDUP_REMOVED lines=13> */
[----:B------:R-:W-:Y:S02]  /*6560*/  ISETP.GT.AND P5, PT, R7, 0x38, !P5 ;  /* 0x000000380700780c */ /* 0x000fe40006fa4270 */
[----:B------:R-:W-:Y:S02]  /*6570*/  FSEL R32, R42, -INF , !P3 ;  /* 0xff8000002a207808 */ /* 0x000fe40005800000 */
[----:B------:R-:W-:Y:S02]  /*6580*/  ISETP.NE.AND P3, PT, R40, RZ, PT ;  /* 0x000000ff2800720c */ /* 0x000fe40003f65270 */
[----:B------:R-:W-:-:S02]  /*6590*/  ISETP.LT.OR P5, PT, R14, 0x39, P5 ;  /* 0x000000390e00780c */ /* 0x000fc40002fa1670 */
[----:B------:R-:W-:Y:S02]  /*65a0*/  ISETP.GT.AND P3, PT, R7, 0x21, !P3 ;  /* 0x000000210700780c */ /* 0x000fe40005f64270 */
[----:B------:R-:W-:Y:S02]  /*65b0*/  FSEL R38, R54, -INF , !P5 ;  /* 0xff80000036267808 */ /* 0x000fe40006800000 */
[----:B------:R-:W-:Y:S02]  /*65c0*/  ISETP.LT.OR P3, PT, R14, 0x22, P3 ;  /* 0x000000220e00780c */ /* 0x000fe40001f61670 */
[----:B------:R-:W-:Y:S02]  /*65d0*/  R2UR UR6, R205 ;  /* 0x00000000cd0672ca */ /* 0x000fe400000e0000 */
[----:B------:R-:W-:Y:S02]  /*65e0*/  FSEL R33, R43, -INF , !P3 ;  /* 0xff8000002b217808 */ /* 0x000fe40005800000 */
[----:B------:R-:W-:-:S02]  /*65f0*/  ISETP.NE.AND P3, PT, R41, RZ, PT ;  /* 0x000000ff2900720c */ /* 0x000fc40003f65270 */
[----:B------:R-:W-:Y:S02]  /*6600*/  @!P1 PRMT R6, RZ, 0x654, R6 ;  /* 0x00000654ff069816 */ /* 0x000fe40000000006 */
[----:B------:R-:W-:Y:S02]  /*6610*/  ISETP.GT.AND P3, PT, R7, 0x28, !P3 ;  /* 0x000000280700780c */ /* 0x000fe40005f64270 */
[----:B------:R-:W-:Y:S02]  /*6620*/  IADD3 R8, R168, -0x2, RZ ;  /* 0xfffffffea8087810 */ /* 0x000fe40007ffe0ff */
[----:B------:R-:W-:-:S04]  /*6630*/  ISETP.LT.OR P3, PT, R14, 0x29, P3 ;  /* 0x000000290e00780c */ /* 0x000fc80001f61670 */
[----:B------:R-:W-:Y:S02]  /*6640*/  FSEL R34, R46, -INF , !P3 ;  /* 0xff8000002e227808 */ /* 0x000fe40005800000 */
[----:B------:R-:W-:Y:S02]  /*6650*/  ISETP.GT.AND P3, PT, R7, 0x29, !P4 ;  /* 0x000000290700780c */ /* 0x000fe40006764270 */
[----:B------:R-:W-:Y:S02]  /*6660*/  ISETP.NE.AND P4, PT, R63, RZ, PT ;  /* 0x000000ff3f00720c */ /* 0x000fe40003f85270 */
[----:B------:R-:W-:Y:S02]  /*6670*/  ISETP.LT.OR P3, PT, R14, 0x2a, P3 ;  /* 0x0000002a0e00780c */ /* 0x000fe40001f61670 */
[----:B------:R-:W-:Y:S02]  /*6680*/  ISETP.GT.AND P4, PT, R7, 0x31, !P4 ;  /* 0x000000310700780c */ /* 0x000fe40006784270 */
[----:B------:R-:W-:-:S02]  /*6690*/  FSEL R35, R47, -INF , !P3 ;  /* 0xff8000002f237808 */ /* 0x000fc40005800000 */
[C---:B------:R-:W-:Y:S02]  /*66a0*/  ISETP.GT.AND P3, PT, R7.reuse, RZ, !P6 ;  /* 0x000000ff0700720c */ /* 0x040fe40007764270 */
[----:B------:R-:W-:Y:S02]  /*66b0*/  ISETP.NE.AND P6, PT, R24, RZ, PT ;  /* 0x000000ff1800720c */ /* 0x000fe40003fc5270 */
[----:B------:R-:W-:Y:S02]  /*66c0*/  ISETP.LT.OR P3, PT, R14, 0x1, P3 ;  /* 0x000000010e00780c */ /* 0x000fe40001f61670 */
[----:B------:R-:W-:Y:S02]  /*66d0*/  ISETP.GT.AND P6, PT, R7, 0x39, !P6 ;  /* 0x000000390700780c */ /* 0x000fe400077c4270 */
[----:B------:R-:W-:Y:S02]  /*66e0*/  FSEL R24, R15, -INF , !P3 ;  /* 0xff8000000f187808 */ /* 0x000fe40005800000 */
[----:B------:R-:W-:-:S02]  /*66f0*/  FMNMX.FTZ R15, R180, R10, !PT ;  /* 0x0000000ab40f7209 */ /* 0x000fc40007810000 */
[C---:B------:R-:W-:Y:S02]  /*6700*/  ISETP.LT.OR P4, PT, R14.reuse, 0x32, P4 ;  /* 0x000000320e00780c */ /* 0x040fe40002781670 */
[----:B------:R-:W-:Y:S01]  /*6710*/  ISETP.LT.OR P6, PT, R14, 0x3a, P6 ;  /* 0x0000003a0e00780c */ /* 0x000fe200037c1670 */
[----:B------:R-:W1:Y:S01]  /*6720*/  SHFL.BFLY PT, R10, R15, 0x2, 0x1f ;  /* 0x0c401f000f0a7f89 */ /* 0x000e6200000e0000 */
[----:B------:R-:W-:Y:S02]  /*6730*/  FSEL R37, R51, -INF , !P4 ;  /* 0xff80000033257808 */ /* 0x000fe40006000000 */
[----:B------:R-:W-:Y:S02]  /*6740*/  FSEL R39, R55, -INF , !P6 ;  /* 0xff80000037277808 */ /* 0x000fe40007000000 */
[----:B-1----:R-:W-:-:S05]  /*6750*/  FMNMX.FTZ R21, R15, R10, !PT ;  /* 0x0000000a0f157209 */ /* 0x002fca0007810000 */
[----:B------:R-:W1:Y:S02]  /*6760*/  SHFL.BFLY PT, R10, R21, 0x1, 0x1f ;  /* 0x0c201f00150a7f89 */ /* 0x000e6400000e0000 */
[----:B-1----:R-:W-:-:S04]  /*6770*/  FMNMX.FTZ R10, R21, R10, !PT ;  /* 0x0000000a150a7209 */ /* 0x002fc80007810000 */
[C---:B------:R-:W-:Y:S01]  /*6780*/  FSETP.NEU.FTZ.AND P3, PT, R10.reuse, -INF , PT ;  /* 0xff8000000a00780b */ /* 0x040fe20003f7d000 */
[----:B------:R-:W-:-:S05]  /*6790*/  FMUL.FTZ R11, R10, UR10 ;  /* 0x0000000a0a0b7c20 */ /* 0x000fca0008410000 */
        /* <DEDUP_REMOVED lines=9> */
[--C-:B------:R-:W-:Y:S01]  /*6830*/  FFMA.FTZ R170, R170, UR10, -R41.reuse ;  /* 0x0000000aaaaa7c23 */ /* 0x100fe20008010829 */
[----:B------:R-:W-:Y:S01]  /*6840*/  ISETP.LT.OR P3, PT, R14, 0x31, P3 ;  /* 0x000000310e00780c */ /* 0x000fe20001f61670 */
[--C-:B------:R-:W-:Y:S01]  /*6850*/  FFMA.FTZ R169, R68, UR10, -R41.reuse ;  /* 0x0000000a44a97c23 */ /* 0x100fe20008010829 */
[----:B------:R-:W-:Y:S01]  /*6860*/  FMNMX.FTZ R20, R28, R11, !PT ;  /* 0x0000000b1c147209 */ /* 0x000fe20007810000 */
[--C-:B------:R-:W-:Y:S01]  /*6870*/  FFMA.FTZ R172, R172, UR10, -R41.reuse ;  /* 0x0000000aacac7c23 */ /* 0x100fe20008010829 */
[----:B------:R-:W-:Y:S01]  /*6880*/  FSEL R36, R50, -INF , !P3 ;  /* 0xff80000032247808 */ /* 0x000fe20005800000 */
        /* <DEDUP_REMOVED lines=11> */
[----:B------:R-:W-:Y:S01]  /*6940*/  FFMA.FTZ R180, R180, UR10, -R41 ;  /* 0x0000000ab4b47c23 */ /* 0x000fe20008010829 */
[----:B------:R-:W-:Y:S01]  /*6950*/  MUFU.EX2 R7, R7 ;  /* 0x0000000700077308 */ /* 0x000fe20000000800 */
[----:B------:R-:W-:-:S04]  /*6960*/  FMNMX.FTZ R20, R32, R11, !PT ;  /* 0x0000000b20147209 */ /* 0x000fc80007810000 */
[----:B------:R-:W-:-:S03]  /*6970*/  FMNMX.FTZ R11, R33, R20, !PT ;  /* 0x00000014210b7209 */ /* 0x000fc60007810000 */
[----:B------:R-:W1:Y:S01]  /*6980*/  MUFU.EX2 R14, R21 ;  /* 0x00000015000e7308 */ /* 0x000e620000000800 */
[----:B------:R-:W-:-:S04]  /*6990*/  FMNMX.FTZ R20, R34, R11, !PT ;  /* 0x0000000b22147209 */ /* 0x000fc80007810000 */
[----:B------:R-:W-:-:S03]  /*69a0*/  FMNMX.FTZ R11, R35, R20, !PT ;  /* 0x00000014230b7209 */ /* 0x000fc60007810000 */
[----:B------:R-:W-:Y:S01]  /*69b0*/  MUFU.EX2 R15, R15 ;  /* 0x0000000f000f7308 */ /* 0x000fe20000000800 */
[----:B------:R-:W-:-:S04]  /*69c0*/  FMNMX.FTZ R20, R36, R11, !PT ;  /* 0x0000000b24147209 */ /* 0x000fc80007810000 */
[----:B------:R-:W-:-:S03]  /*69d0*/  FMNMX.FTZ R11, R37, R20, !PT ;  /* 0x00000014250b7209 */ /* 0x000fc60007810000 */
[----:B------:R-:W-:Y:S01]  /*69e0*/  MUFU.EX2 R21, R42 ;  /* 0x0000002a00157308 */ /* 0x000fe20000000800 */
[----:B------:R-:W-:Y:S02]  /*69f0*/  FMNMX.FTZ R20, R38, R11, !PT ;  /* 0x0000000b26147209 */ /* 0x000fe40007810000 */
[----:B-1----:R-:W-:Y:S01]  /*6a00*/  F2FP.BF16.F32.PACK_AB R152, R14, R7 ;  /* 0x000000070e98723e */ /* 0x002fe200000010ff */
[----:B------:R-:W-:Y:S01]  /*6a10*/  FADD.FTZ R14, R7, R14 ;  /* 0x0000000e070e7221 */ /* 0x000fe20000010000 */
[----:B------:R-:W-:Y:S01]  /*6a20*/  FMNMX.FTZ R11, R39, R20, !PT ;  /* 0x00000014270b7209 */ /* 0x000fe20007810000 */
[----:B------:R-:W-:Y:S02]  /*6a30*/  FFMA.FTZ R20, R64, UR10, -R41 ;  /* 0x0000000a40147c23 */ /* 0x000fe40008010829 */
[----:B------:R-:W1:Y:S02]  /*6a40*/  MUFU.EX2 R170, R170 ;  /* 0x000000aa00aa7308 */ /* 0x000e640000000800 */
[----:B------:R-:W2:Y:S06]  /*6a50*/  SHFL.BFLY PT, R40, R11, 0x2, 0x1f ;  /* 0x0c401f000b287f89 */ /* 0x000eac00000e0000 */
[----:B------:R-:W3:Y:S08]  /*6a60*/  MUFU.EX2 R20, R20 ;  /* 0x0000001400147308 */ /* 0x000ef00000000800 */
[----:B------:R-:W-:Y:S01]  /*6a70*/  MUFU.EX2 R169, R169 ;  /* 0x000000a900a97308 */ /* 0x000fe20000000800 */
[----:B-1----:R-:W-:-:S07]  /*6a80*/  F2FP.BF16.F32.PACK_AB R156, R170, R21 ;  /* 0x00000015aa9c723e */ /* 0x002fce00000010ff */
[----:B------:R-:W1:Y:S01]  /*6a90*/  MUFU.EX2 R172, R172 ;  /* 0x000000ac00ac7308 */ /* 0x000e620000000800 */
[----:B---3--:R-:W-:Y:S01]  /*6aa0*/  F2FP.BF16.F32.PACK_AB R154, R20, R15 ;  /* 0x0000000f149a723e */ /* 0x008fe200000010ff */
[----:B------:R-:W-:Y:S01]  /*6ab0*/  FADD.FTZ R15, R15, R14 ;  /* 0x0000000e0f0f7221 */ /* 0x000fe20000010000 */
[----:B--2---:R-:W-:-:S03]  /*6ac0*/  FMNMX.FTZ R40, R11, R40, !PT ;  /* 0x000000280b287209 */ /* 0x004fc60007810000 */
[----:B------:R-:W-:Y:S01]  /*6ad0*/  FADD.FTZ R20, R20, R15 ;  /* 0x0000000f14147221 */ /* 0x000fe20000010000 */
[----:B------:R-:W-:Y:S01]  /*6ae0*/  VIADD R15, R9, UR42 ;  /* 0x0000002a090f7c36 */ /* 0x000fe20008000000 */
[----:B------:R-:W2:Y:S01]  /*6af0*/  SHFL.BFLY PT, R11, R40, 0x1, 0x1f ;  /* 0x0c201f00280b7f89 */ /* 0x000ea200000e0000 */
[----:B------:R-:W-:Y:S01]  /*6b00*/  MUFU.EX2 R171, R171 ;  /* 0x000000ab00ab7308 */ /* 0x000fe20000000800 */
[----:B------:R-:W-:Y:S01]  /*6b10*/  FADD.FTZ R21, R21, R20 ;  /* 0x0000001415157221 */ /* 0x000fe20000010000 */
[----:B------:R-:W-:-:S03]  /*6b20*/  IMAD.IADD R12, R15, 0x1, R12 ;  /* 0x000000010f0c7824 */ /* 0x000fc600078e020c */
[----:B------:R-:W-:-:S03]  /*6b30*/  FADD.FTZ R170, R170, R21 ;  /* 0x00000015aaaa7221 */ /* 0x000fc60000010000 */
[----:B------:R-:W3:Y:S01]  /*6b40*/  MUFU.EX2 R174, R174 ;  /* 0x000000ae00ae7308 */ /* 0x000ee20000000800 */
[----:B-1----:R-:W-:Y:S01]  /*6b50*/  F2FP.BF16.F32.PACK_AB R158, R172, R169 ;  /* 0x000000a9ac9e723e */ /* 0x002fe200000010ff */
[----:B------:R-:W-:-:S04]  /*6b60*/  FADD.FTZ R169, R169, R170 ;  /* 0x000000aaa9a97221 */ /* 0x000fc80000010000 */
[----:B------:R-:W-:Y:S02]  /*6b70*/  FADD.FTZ R172, R172, R169 ;  /* 0x000000a9acac7221 */ /* 0x000fe40000010000 */
[----:B------:R-:W-:Y:S01]  /*6b80*/  MUFU.EX2 R173, R173 ;  /* 0x000000ad00ad7308 */ /* 0x000fe20000000800 */
[----:B--2---:R-:W-:-:S07]  /*6b90*/  FMNMX.FTZ R11, R40, R11, !PT ;  /* 0x0000000b280b7209 */ /* 0x004fce0007810000 */
[----:B------:R-:W1:Y:S01]  /*6ba0*/  MUFU.EX2 R176, R176 ;  /* 0x000000b000b07308 */ /* 0x000e620000000800 */
[C---:B---3--:R-:W-:Y:S01]  /*6bb0*/  F2FP.BF16.F32.PACK_AB R160, R174.reuse, R171 ;  /* 0x000000abaea0723e */ /* 0x048fe200000010ff */
[----:B------:R-:W-:Y:S01]  /*6bc0*/  FADD.FTZ R171, R171, R172 ;  /* 0x000000acabab7221 */ /* 0x000fe20000010000 */
[C---:B------:R-:W-:Y:S01]  /*6bd0*/  FSETP.NEU.FTZ.AND P3, PT, R11.reuse, -INF , PT ;  /* 0xff8000000b00780b */ /* 0x040fe20003f7d000 */
[----:B------:R-:W-:Y:S02]  /*6be0*/  FMUL.FTZ R40, R11, UR10 ;  /* 0x0000000a0b287c20 */ /* 0x000fe40008410000 */
[----:B------:R-:W-:Y:S02]  /*6bf0*/  FADD.FTZ R174, R174, R171 ;  /* 0x000000abaeae7221 */ /* 0x000fe40000010000 */
[----:B------:R-:W-:Y:S01]  /*6c00*/  MUFU.EX2 R175, R175 ;  /* 0x000000af00af7308 */ /* 0x000fe20000000800 */
[----:B------:R-:W-:-:S05]  /*6c10*/  FSEL R40, R40, RZ, P3 ;  /* 0x000000ff28287208 */ /* 0x000fca0001800000 */
        /* <DEDUP_REMOVED lines=17> */
[----:B-1----:R-:W-:Y:S01]  /*6d30*/  F2FP.BF16.F32.PACK_AB R162, R176, R173 ;  /* 0x000000adb0a2723e */ /* 0x002fe200000010ff */
[----:B------:R-:W-:-:S04]  /*6d40*/  FADD.FTZ R173, R173, R174 ;  /* 0x000000aeadad7221 */ /* 0x000fc80000010000 */
[----:B------:R-:W-:Y:S02]  /*6d50*/  FADD.FTZ R176, R176, R173 ;  /* 0x000000adb0b07221 */ /* 0x000fe40000010000 */
[----:B------:R-:W1:Y:S08]  /*6d60*/  MUFU.EX2 R182, R182 ;  /* 0x000000b600b67308 */ /* 0x000e700000000800 */
[----:B------:R-:W-:Y:S08]  /*6d70*/  MUFU.EX2 R181, R181 ;  /* 0x000000b500b57308 */ /* 0x000ff00000000800 */
[----:B------:R-:W2:Y:S01]  /*6d80*/  MUFU.EX2 R196, R196 ;  /* 0x000000c400c47308 */ /* 0x000ea20000000800 */
[----:B-1----:R-:W-:Y:S01]  /*6d90*/  F2FP.BF16.F32.PACK_AB R153, R182, R179 ;  /* 0x000000b3b699723e */ /* 0x002fe200000010ff */
[----:B------:R-:W-:-:S06]  /*6da0*/  FADD.FTZ R182, R179, R182 ;  /* 0x000000b6b3b67221 */ /* 0x000fcc0000010000 */
[----:B------:R-:W-:Y:S08]  /*6db0*/  MUFU.EX2 R183, R183 ;  /* 0x000000b700b77308 */ /* 0x000ff00000000800 */
[----:B------:R-:W1:Y:S01]  /*6dc0*/  MUFU.EX2 R198, R198 ;  /* 0x000000c600c67308 */ /* 0x000e620000000800 */
[----:B--2---:R-:W-:Y:S01]  /*6dd0*/  F2FP.BF16.F32.PACK_AB R155, R196, R181 ;  /* 0x000000b5c49b723e */ /* 0x004fe200000010ff */
[----:B------:R-:W-:-:S04]  /*6de0*/  FADD.FTZ R181, R181, R182 ;  /* 0x000000b6b5b57221 */ /* 0x000fc80000010000 */
[----:B------:R2:W-:Y:S01]  /*6df0*/  STSM.16.M88.4 [R23+0x36400], R152 ;  /* 0x0364009817007844 */ /* 0x0005e20000000200 */
        /* <DEDUP_REMOVED lines=17> */
[----:B------:R-:W1:Y:S08]  /*6f10*/  MUFU.EX2 R178, R178 ;  /* 0x000000b200b27308 */ /* 0x000e700000000800 */
        /* <DEDUP_REMOVED lines=12> */
[----:B------:R-:W-:-:S06]  /*6fe0*/  FADD.FTZ R177, R177, R178 ;  /* 0x000000b2b1b17221 */ /* 0x000fcc0000010000 */
[----:B------:R-:W3:Y:S08]  /*6ff0*/  MUFU.EX2 R203, R203 ;  /* 0x000000cb00cb7308 */ /* 0x000ef00000000800 */
[----:B------:R-:W4:Y:S01]  /*7000*/  MUFU.EX2 R208, R208 ;  /* 0x000000d000d07308 */ /* 0x000f220000000800 */
[----:B-1----:R-:W-:Y:S01]  /*7010*/  F2FP.BF16.F32.PACK_AB R165, R206, R201 ;  /* 0x000000c9cea5723e */ /* 0x002fe200000010ff */
[----:B------:R-:W-:-:S04]  /*7020*/  FADD.FTZ R201, R201, R204 ;  /* 0x000000ccc9c97221 */ /* 0x000fc80000010000 */
[----:B------:R-:W-:-:S04]  /*7030*/  FADD.FTZ R206, R206, R201 ;  /* 0x000000c9cece7221 */ /* 0x000fc80000010000 */
[----:B---3--:R-:W-:Y:S01]  /*7040*/  FADD.FTZ R7, R203, R206 ;  /* 0x000000cecb077221 */ /* 0x008fe20000010000 */
[----:B----4-:R-:W-:-:S03]  /*7050*/  F2FP.BF16.F32.PACK_AB R167, R208, R203 ;  /* 0x000000cbd0a7723e */ /* 0x010fc600000010ff */
[----:B------:R-:W-:Y:S02]  /*7060*/  FADD.FTZ R7, R208, R7 ;  /* 0x00000007d0077221 */ /* 0x000fe40000010000 */
[----:B------:R2:W-:Y:S01]  /*7070*/  STSM.16.M88.4 [R185], R164 ;  /* 0x000000a4b9007844 */ /* 0x0005e20000000200 */
[----:B------:R-:W-:-:S06]  /*7080*/  WARPGROUP.ARRIVE ;  /* 0x00000000000079c5 */ /* 0x000fcc0000000000 */
[----:B------:R-:W-:Y:S01]  /*7090*/  HGMMA.64x256x16.F32.BF16 R24, R152, gdesc[UR4].tnspB, RZ, !UPT, gsb0 ;  /* 0x43e0000498187df0 */ /* 0x000fe2000c0018ff */
[----:B------:R-:W-:Y:S01]  /*70a0*/  R2UR UR6, R207 ;  /* 0x00000000cf0672ca */ /* 0x000fe200000e0000 */
[----:B------:R-:W-:Y:S01]  /*70b0*/  UMOV UR7, 0x40000040 ;  /* 0x4000004000077882 */ /* 0x000fe20000000000 */
[C---:B------:R-:W-:Y:S02]  /*70c0*/  VIADD R207, R205.reuse, 0x100 ;  /* 0x00000100cdcf7836 */ /* 0x040fe40000000000 */
[----:B------:R-:W-:Y:S01]  /*70d0*/  VIADD R205, R205, 0x180 ;  /* 0x00000180cdcd7836 */ /* 0x000fe20000000000 */
[----:B------:R-:W-:Y:S02]  /*70e0*/  WARPGROUP.DEPBAR.LE gsb0, 0x0 ;  /* 0x00008000000079c5 */ /* 0x000fe40000010000 */
[----:B------:R-:W-:-:S15]  /*70f0*/  WARPGROUP.ARRIVE ;  /* 0x00000000000079c5 */ /* 0x000fde0000000000 */
[----:B------:R-:W-:-:S05]  /*7100*/  NOP ;  /* 0x0000000000007918 */ /* 0x000fca0000000000 */
        /* <DEDUP_REMOVED lines=14> */
[----:B------:R1:W-:Y:S06]  /*71f0*/  MEMBAR.ALL.CTA ;  /* 0x0000000000007992 */ /* 0x0003ec0000008000 */
[----:B-1----:R-:W1:Y:S02]  /*7200*/  FENCE.VIEW.ASYNC.S ;  /* 0x00000000000073c6 */ /* 0x002e640000000000 */
[----:B-1----:R-:W-:Y:S01]  /*7210*/  NOP ;  /* 0x0000000000007918 */ /* 0x002fe20000000000 */
[----:B------:R-:W-:Y:S06]  /*7220*/  BAR.ARV 0xe, 0x100 ;  /* 0x0384000000007b1d */ /* 0x000fec0000002000 */
[----:B------:R1:W-:Y:S02]  /*7230*/  @!P1 SYNCS.ARRIVE.TRANS64.RED.A1T0 RZ, [R6+URZ], RZ ;  /* 0x000000ff06ff99a7 */ /* 0x0003e4000810043f */
[----:B-1----:R-:W-:Y:S01]  /*7240*/  FADD.FTZ R6, R180, R177 ;  /* 0x000000b1b4067221 */ /* 0x002fe20000010000 */
[----:B--2---:R-:W-:Y:S06]  /*7250*/  @!P2 BRA `(.L_x_4185) ;  /* 0x000000000040a947 */ /* 0x004fec0003800000 */
        /* <DEDUP_REMOVED lines=10> */
.L_x_4186:
[----:B------:R-:W-:-:S13]  /*7300*/  ISETP.NE.AND P3, PT, R13, 0x1, PT ;  /* 0x000000010d00780c */ /* 0x000fda0003f65270 */
[----:B------:R-:W1:Y:S02]  /*7310*/  @P3 LDC.64 R20, c[0x0][0xae0] ;  /* 0x0002b800ff143b82 */ /* 0x000e640000000a00 */
[----:B-1----:R-:W-:-:S05]  /*7320*/  @P3 IMAD.HI.U32 R20, R14, R20, RZ ;  /* 0x000000140e143227 */ /* 0x002fca00078e00ff */
[----:B------:R-:W-:-:S07]  /*7330*/  @P3 SHF.R.U32.HI R14, RZ, R21, R20 ;  /* 0x00000015ff0e3219 */ /* 0x000fce0000011614 */
.L_x_4187:
[----:B------:R-:W-:-:S05]  /*7340*/  IMAD R13, R14, R13, R13 ;  /* 0x0000000d0e0d7224 */ /* 0x000fca00078e020d */
[----:B------:R-:W-:-:S07]  /*7350*/  VIMNMX R12, R12, R13, PT ;  /* 0x0000000d0c0c7248 */ /* 0x000fce0003fe0100 */
.L_x_4185:
[----:B------:R-:W-:-:S04]  /*7360*/  SHF.R.S32.HI R13, RZ, 0x1f, R12 ;  /* 0x0000001fff0d7819 */ /* 0x000fc8000001140c */
[----:B------:R-:W-:-:S04]  /*7370*/  LEA.HI R13, R13, R12, RZ, 0x6 ;  /* 0x0000000c0d0d7211 */ /* 0x000fc800078f30ff */
[----:B------:R-:W-:-:S04]  /*7380*/  SHF.R.S32.HI R13, RZ, 0x6, R13 ;  /* 0x00000006ff0d7819 */ /* 0x000fc8000001140d */
[----:B------:R-:W-:-:S04]  /*7390*/  VIMNMX R15, R13, UR37, !PT ;  /* 0x000000250d0f7c48 */ /* 0x000fc8000ffe0100 */
[----:B------:R-:W-:-:S13]  /*73a0*/  ISETP.GE.AND P3, PT, R8, R15, PT ;  /* 0x0000000f0800720c */ /* 0x000fda0003f66270 */
[----:B------:R-:W-:Y:S05]  /*73b0*/  @!P3 BRA `(.L_x_4188) ;  /* 0x0000003800d8b947 */ /* 0x000fea0003800000 */
.L_x_4205:
[----:B------:R-:W-:-:S05]  /*73c0*/  VIADD R13, R2, 0x1 ;  /* 0x00000001020d7836 */ /* 0x000fca0000000000 */
[----:B------:R-:W-:-:S04]  /*73d0*/  ISETP.NE.AND P3, PT, R13, 0x2, PT ;  /* 0x000000020d00780c */ /* 0x000fc80003f65270 */
[----:B------:R-:W-:Y:S02]  /*73e0*/  SEL R21, RZ, 0x1, P3 ;  /* 0x00000001ff157807 */ /* 0x000fe40001800000 */
[----:B------:R-:W-:Y:S02]  /*73f0*/  SEL R13, R13, RZ, P3 ;  /* 0x000000ff0d0d7207 */ /* 0x000fe40001800000 */
[----:B------:R-:W-:Y:S01]  /*7400*/  LOP3.LUT R16, R16, R21, RZ, 0x3c, !PT ;  /* 0x0000001510107212 */ /* 0x000fe200078e3cff */
[----:B------:R-:W-:Y:S06]  /*7410*/  @!P0 BRA `(.L_x_4189) ;  /* 0x0000000000048947 */ /* 0x000fec0003800000 */
[----:B------:R-:W-:Y:S01]  /*7420*/  BPT.TRAP 0x1 ;  /* 0x000000040000795c */ /* 0x000fe20000300000 */
.L_x_4189:
[----:B------:R-:W-:Y:S02]  /*7430*/  LEA R12, R13, UR36, 0x3 ;  /* 0x000000240d0c7c11 */ /* 0x000fe4000f8e18ff */
[----:B------:R-:W-:-:S04]  /*7440*/  SHF.L.U32 R21, R16, 0x1f, RZ ;  /* 0x0000001f10157819 */ /* 0x000fc800000006ff */
[----:B------:R1:W2:Y:S01]  /*7450*/  SYNCS.PHASECHK.TRANS64.TRYWAIT P3, [R12+URZ+0x38830], R21 ;  /* 0x038830150c0075a7 */ /* 0x0002a2000806017f */
[----:B------:R-:W-:Y:S05]  /*7460*/  @!P0 BRA `(.L_x_4190) ;  /* 0x0000000000048947 */ /* 0x000fea0003800000 */
[----:B------:R-:W-:Y:S01]  /*7470*/  BPT.TRAP 0x1 ;  /* 0x000000040000795c */ /* 0x000fe20000300000 */
.L_x_4190:
[----:B------:R-:W-:Y:S01]  /*7480*/  IMAD R14, R13, 0x200, R4 ;  /* 0x000002000d0e7824 */ /* 0x000fe200078e0204 */
[----:B--2---:R-:W-:Y:S06]  /*7490*/  @P3 BRA `(.L_x_4191) ;  /* 0x0000000000083947 */ /* 0x004fec0003800000 */
[----:B------:R-:W2:Y:S02]  /*74a0*/  SYNCS.PHASECHK.TRANS64.TRYWAIT P3, [R12+URZ+0x38830], R21 ;  /* 0x038830150c0075a7 */ /* 0x000ea4000806017f */
[----:B--2---:R-:W-:Y:S05]  /*74b0*/  @!P3 BRA `(.L_x_4192) ;  /* 0x0000010400ecb947 */ /* 0x004fea0003800000 */
.L_x_4191:
[----:B------:R-:W-:Y:S01]  /*74c0*/  R2UR UR10, R14 ;  /* 0x000000000e0a72ca */ /* 0x000fe200000e0000 */
[----:B------:R-:W-:Y:S01]  /*74d0*/  WARPGROUP.ARRIVE ;  /* 0x00000000000079c5 */ /* 0x000fe20000000000 */
[----:B------:R-:W-:Y:S01]  /*74e0*/  UMOV UR11, 0x40000040 ;  /* 0x40000040000b7882 */ /* 0x000fe20000000000 */
[----:B------:R-:W-:Y:S01]  /*74f0*/  UMOV UR15, 0x40000040 ;  /* 0x40000040000f7882 */ /* 0x000fe20000000000 */
[----:B------:R-:W-:Y:S01]  /*7500*/  UMOV UR19, 0x40000040 ;  /* 0x4000004000137882 */ /* 0x000fe20000000000 */
[----:B------:R-:W-:-:S08]  /*7510*/  UMOV UR23, 0x40000040 ;  /* 0x4000004000177882 */ /* 0x000fd00000000000 */
[----:B------:R-:W-:Y:S01]  /*7520*/  HGMMA.64x64x16.F32.BF16 R152, gdesc[UR8], RZ, !UPT, gsb0 ;  /* 0x00e00000089879f0 */ /* 0x000fe2000c0018ff */
[----:B------:R-:W-:Y:S02]  /*7530*/  UIADD3 UR14, UR10, 0x2, URZ ;  /* 0x000000020a0e7890 */ /* 0x000fe4000fffe03f */
[----:B------:R-:W-:Y:S02]  /*7540*/  UIADD3 UR18, UR10, 0x4, URZ ;  /* 0x000000040a127890 */ /* 0x000fe4000fffe03f */
[----:B------:R-:W-:Y:S01]  /*7550*/  UIADD3 UR22, UR10, 0x6, URZ ;  /* 0x000000060a167890 */ /* 0x000fe2000fffe03f */
        /* <DEDUP_REMOVED lines=10> */
[----:B------:R-:W-:Y:S05]  /*7600*/  @!P0 BRA `(.L_x_4193) ;  /* 0x0000000000048947 */ /* 0x000fea0003800000 */
[----:B------:R-:W-:Y:S01]  /*7610*/  BPT.TRAP 0x1 ;  /* 0x000000040000795c */ /* 0x000fe20000300000 */
.L_x_4193:
[----:B------:R3:W4:Y:S01]  /*7620*/  SYNCS.PHASECHK.TRANS64.TRYWAIT P3, [R12+URZ+0x38850], R21 ;  /* 0x038850150c0075a7 */ /* 0x000722000806017f */
[----:B------:R-:W-:Y:S05]  /*7630*/  @!P0 BRA `(.L_x_4194) ;  /* 0x0000000000048947 */ /* 0x000fea0003800000 */
[----:B------:R-:W-:Y:S01]  /*7640*/  BPT.TRAP 0x1 ;  /* 0x000000040000795c */ /* 0x000fe20000300000 */
.L_x_4194:
[----:B------:R-:W-:Y:S01]  /*7650*/  IMAD R14, R13, 0x1000, R3 ;  /* 0x000010000d0e7824 */ /* 0x000fe200078e0203 */
[----:B----4-:R-:W-:Y:S06]  /*7660*/  @P3 BRA `(.L_x_4195) ;  /* 0x0000000000083947 */ /* 0x010fec0003800000 */
[----:B------:R-:W4:Y:S02]  /*7670*/  SYNCS.PHASECHK.TRANS64.TRYWAIT P3, [R12+URZ+0x38850], R21 ;  /* 0x038850150c0075a7 */ /* 0x000f24000806017f */
[----:B----4-:R-:W-:Y:S05]  /*7680*/  @!P3 BRA `(.L_x_4196) ;  /* 0x00000104008cb947 */ /* 0x010fea0003800000 */
.L_x_4195:
[----:B------:R-:W-:Y:S01]  /*7690*/  R2UR UR26, R14 ;  /* 0x000000000e1a72ca */ /* 0x000fe200000e0000 */
[----:B------:R-:W-:Y:S01]  /*76a0*/  WARPGROUP.ARRIVE ;  /* 0x00000000000079c5 */ /* 0x000fe20000000000 */
[----:B------:R-:W-:Y:S01]  /*76b0*/  UMOV UR27, 0x40000040 ;  /* 0x40000040001b7882 */ /* 0x000fe20000000000 */
[----:B-1234-:R-:W-:Y:S01]  /*76c0*/  VIADD R21, R0, 0x2 ;  /* 0x0000000200157836 */ /* 0x01efe20000000000 */
[----:B------:R-:W-:Y:S01]  /*76d0*/  IADD3 R20, R14, 0x2, RZ ;  /* 0x000000020e147810 */ /* 0x000fe20007ffe0ff */
[----:B------:R-:W-:Y:S01]  /*76e0*/  UMOV UR29, 0x40000040 ;  /* 0x40000040001d7882 */ /* 0x000fe20000000000 */
[----:B------:R-:W-:Y:S01]  /*76f0*/  UMOV UR31, 0x40000040 ;  /* 0x40000040001f7882 */ /* 0x000fe20000000000 */
[----:B------:R-:W1:Y:S01]  /*7700*/  S2R R195, SR_TID.X ;  /* 0x0000000000c37919 */ /* 0x000e620000002100 */
[----:B------:R-:W-:Y:S01]  /*7710*/  R2UR UR28, R21 ;  /* 0x00000000151c72ca */ /* 0x000fe200000e0000 */
[----:B------:R-:W-:Y:S01]  /*7720*/  VIADD R21, R0, 0x4 ;  /* 0x0000000400157836 */ /* 0x000fe20000000000 */
[----:B------:R-:W-:Y:S01]  /*7730*/  R2UR UR30, R20 ;  /* 0x00000000141e72ca */ /* 0x000fe200000e0000 */
[----:B------:R-:W-:Y:S01]  /*7740*/  VIADD R20, R14, 0x4 ;  /* 0x000000040e147836 */ /* 0x000fe20000000000 */
[----:B------:R-:W-:Y:S01]  /*7750*/  ULDC UR5, c[0x0][0xad0] ;  /* 0x0002b40000057ab9 */ /* 0x000fe20000000800 */
[----:B------:R-:W-:Y:S01]  /*7760*/  HGMMA.64x64x16.F32.BF16 R152, gdesc[UR24], R152, gsb0 ;  /* 0x00e00000189879f0 */ /* 0x000fe20008001898 */
[----:B------:R-:W-:Y:S01]  /*7770*/  VIADD R198, R0, 0x800 ;  /* 0x0000080000c67836 */ /* 0x000fe20000000000 */
[----:B------:R-:W-:Y:S01]  /*7780*/  ULDC UR6, c[0x0][0xadc] ;  /* 0x0002b70000067ab9 */ /* 0x000fe20000000800 */
[----:B------:R-:W-:Y:S01]  /*7790*/  VIADD R196, R14, 0x800 ;  /* 0x000008000ec47836 */ /* 0x000fe20000000000 */
[----:B-1----:R-:W-:Y:S01]  /*77a0*/  SHF.R.U32.HI R195, RZ, 0x7, R195 ;  /* 0x00000007ffc37819 */ /* 0x002fe200000116c3 */
[----:B------:R-:W-:-:S02]  /*77b0*/  WARPGROUP.DEPBAR.LE gsb0, 0x0 ;  /* 0x00008000000079c5 */ /* 0x000fc40000010000 */
        /* <DEDUP_REMOVED lines=123> */
[----:B------:R-:W1:Y:S02]  /*7f70*/  SHFL.IDX PT, R20, R195, RZ, 0x1f ;  /* 0x00001fffc3147589 */ /* 0x000e6400000e0000 */
[----:B-1----:R-:W-:-:S04]  /*7f80*/  ISETP.GT.AND P3, PT, R20, 0x7f, PT ;  /* 0x0000007f1400780c */ /* 0x002fc80003f64270 */
[----:B------:R-:W-:-:S04]  /*7f90*/  SEL R20, RZ, 0x2, !P3 ;  /* 0x00000002ff147807 */ /* 0x000fc80005800000 */
        /* <DEDUP_REMOVED lines=47> */
[----:B------:R-:W-:Y:S02]  /*8290*/  IMAD.IADD R197, R198, 0x1, R20 ;  /* 0x00000001c6c57824 */ /* 0x000fe400078e0214 */
        /* <DEDUP_REMOVED lines=8> */
[----:B------:R-:W-:Y:S02]  /*8320*/  IMAD.IADD R197, R198, 0x1, R21 ;  /* 0x00000001c6c57824 */ /* 0x000fe400078e0215 */
        /* <DEDUP_REMOVED lines=53> */
[----:B------:R-:W-:Y:S01]  /*8680*/  IADD3 R197, R198, R195, RZ ;  /* 0x000000c3c6c57210 */ /* 0x000fe20007ffe0ff */
        /* <DEDUP_REMOVED lines=34> */
[----:B------:R-:W-:Y:S01]  /*88b0*/  IMAD.IADD R21, R21, 0x1, R196 ;  /* 0x0000000115157824 */ /* 0x000fe200078e02c4 */
[----:B------:R-:W-:Y:S02]  /*88c0*/  WARPGROUP.DEPBAR.LE gsb0, 0x0 ;  /* 0x00008000000079c5 */ /* 0x000fe40000010000 */
[----:B------:R-:W-:-:S07]  /*88d0*/  WARPGROUP.ARRIVE ;  /* 0x00000000000079c5 */ /* 0x000fce0000000000 */
        /* <DEDUP_REMOVED lines=21> */
[----:B------:R-:W-:Y:S02]  /*8a30*/  IADD3 R14, R21, R195, R14 ;  /* 0x000000c3150e7210 */ /* 0x000fe40007ffe00e */
[----:B------:R-:W1:Y:S01]  /*8a40*/  LDC R21, c[0x0][0x2e0] ;  /* 0x0000b800ff157b82 */ /* 0x000e620000000800 */
[----:B------:R-:W-:Y:S02]  /*8a50*/  WARPGROUP.DEPBAR.LE gsb0, 0x0 ;  /* 0x00008000000079c5 */ /* 0x000fe40000010000 */
[----:B------:R-:W-:-:S06]  /*8a60*/  WARPGROUP.ARRIVE ;  /* 0x00000000000079c5 */ /* 0x000fcc0000000000 */
[----:B------:R-:W-:Y:S01]  /*8a70*/  HGMMA.64x64x16.F32.BF16 R152, gdesc[UR28], R152, gsb0 ;  /* 0x00e000001c9879f0 */ /* 0x000fe20008001898 */
[----:B------:R-:W-:Y:S01]  /*8a80*/  R2UR UR28, R20 ;  /* 0x00000000141c72ca */ /* 0x000fe200000e0000 */
[----:B------:R-:W-:Y:S01]  /*8a90*/  UMOV UR29, 0x40000040 ;  /* 0x40000040001d7882 */ /* 0x000fe20000000000 */
[----:B------:R-:W-:Y:S01]  /*8aa0*/  R2UR UR30, R14 ;  /* 0x000000000e1e72ca */ /* 0x000fe200000e0000 */
[----:B------:R-:W-:Y:S01]  /*8ab0*/  UMOV UR31, 0x40000040 ;  /* 0x40000040001f7882 */ /* 0x000fe20000000000 */
[----:B------:R-:W-:-:S05]  /*8ac0*/  @!P1 VIADD R20, R12, 0x38840 ;  /* 0x000388400c149836 */ /* 0x000fca0000000000 */
[----:B------:R-:W-:Y:S01]  /*8ad0*/  @!P1 PRMT R20, RZ, 0x654, R20 ;  /* 0x00000654ff149816 */ /* 0x000fe20000000014 */
        /* <DEDUP_REMOVED lines=39> */
[----:B------:R-:W-:Y:S01]  /*8d50*/  ULDC UR5, c[0x0][0x288] ;  /* 0x0000a20000057ab9 */ /* 0x000fe20000000800 */
[----:B--2---:R-:W-:-:S06]  /*8d60*/  IADD3 R20, -R173, 0x1, RZ ;  /* 0x00000001ad147810 */ /* 0x004fcc0007ffe1ff */
[----:B------:R-:W2:Y:S01]  /*8d70*/  MUFU.TANH R196, R196 ;  /* 0x000000c400c47308 */ /* 0x000ea20000002400 */
[----:B-1----:R-:W-:-:S07]  /*8d80*/  IMAD R20, R21, UR38, R20 ;  /* 0x0000002615147c24 */ /* 0x002fce000f8e0214 */
[----:B------:R-:W1:Y:S01]  /*8d90*/  MUFU.TANH R14, R14 ;  /* 0x0000000e000e7308 */ /* 0x000e620000002400 */
[----:B------:R-:W-:Y:S01]  /*8da0*/  IADD3 R174, R20, -UR5, -R17 ;  /* 0x8000000514ae7c10 */ /* 0x000fe2000fffe811 */
[----:B------:R-:W-:-:S03]  /*8db0*/  ULDC UR5, c[0x0][0xad8] ;  /* 0x0002b60000057ab9 */ /* 0x000fc60000000800 */
[C-C-:B------:R-:W-:Y:S02]  /*8dc0*/  IADD3 R179, R5.reuse, UR5, R174.reuse ;  /* 0x0000000505b37c10 */ /* 0x140fe4000fffe0ae */
[----:B------:R-:W-:Y:S01]  /*8dd0*/  IADD3 R182, R5, UR4, R174 ;  /* 0x0000000405b67c10 */ /* 0x000fe2000fffe0ae */
        /* <DEDUP_REMOVED lines=42> */
.L_x_4199:
[----:B------:R-:W-:-:S05]  /*9080*/  IMAD.U32 R177, RZ, RZ, UR6 ;  /* 0x00000006ffb17e24 */ /* 0x000fca000f8e00ff */
[----:B------:R-:W-:-:S13]  /*9090*/  ISETP.NE.AND P3, PT, R177, 0x1, PT ;  /* 0x00000001b100780c */ /* 0x000fda0003f65270 */
[----:B------:R-:W2:Y:S02]  /*90a0*/  @P3 LDC.64 R20, c[0x0][0xae0] ;  /* 0x0002b800ff143b82 */ /* 0x000ea40000000a00 */
[----:B--2---:R-:W-:-:S05]  /*90b0*/  @P3 IMAD.HI.U32 R20, R176, R20, RZ ;  /* 0x00000014b0143227 */ /* 0x004fca00078e00ff */
[----:B------:R-:W-:-:S07]  /*90c0*/  @P3 SHF.R.U32.HI R176, RZ, R21, R20 ;  /* 0x00000015ffb03219 */ /* 0x000fce0000011614 */
.L_x_4200:
[----:B------:R-:W-:Y:S05]  /*90d0*/  BSYNC B0 ;  /* 0x0000000000007941 */ /* 0x000fea0003800000 */
.L_x_4198:
[----:B------:R-:W-:-:S04]  /*90e0*/  IMAD R176, R176, R177, -R173 ;  /* 0x000000b1b0b07224 */ /* 0x000fc800078e0aad */
[----:B------:R-:W-:-:S05]  /*90f0*/  IMAD.IADD R176, R176, 0x1, -R17 ;  /* 0x00000001b0b07824 */ /* 0x000fca00078e0a11 */
[----:B------:R-:W-:Y:S02]  /*9100*/  VIADDMNMX R179, R176, R177, R179, PT ;  /* 0x000000b1b0b37246 */ /* 0x000fe400038001b3 */
[----:B------:R-:W-:-:S07]  /*9110*/  VIMNMX R182, R182, R176, !PT ;  /* 0x000000b0b6b67248 */ /* 0x000fce0007fe0100 */
.L_x_4197:
[----:B------:R-:W-:Y:S01]  /*9120*/  ISETP.GT.AND P3, PT, R8, -0x1, PT ;  /* 0xffffffff0800780c */ /* 0x000fe20003f64270 */
[----:B------:R-:W-:-:S03]  /*9130*/  VIADD R20, R174, UR5 ;  /* 0x00000005ae147c36 */ /* 0x000fc60008000000 */
        /* <DEDUP_REMOVED lines=29> */
[----:B------:R-:W-:Y:S01]  /*9310*/  FSEL R175, R168, -INF , !P5 ;  /* 0xff800000a8af7808 */ /* 0x000fe20006800000 */
[----:B------:R-:W-:Y:S01]  /*9320*/  VIADD R168, R174, UR4 ;  /* 0x00000004aea87c36 */ /* 0x000fe20008000000 */
        /* <DEDUP_REMOVED lines=15> */
[--C-:B------:R-:W-:Y:S02]  /*9420*/  IADD3 R169, R20, 0x8, R5.reuse ;  /* 0x0000000814a97810 */ /* 0x100fe40007ffe005 */
[----:B------:R-:W-:Y:S02]  /*9430*/  IADD3 R168, R168, 0x8, R5 ;  /* 0x00000008a8a87810 */ /* 0x000fe40007ffe005 */
[----:B------:R-:W-:Y:S02]  /*9440*/  FSEL R179, R171, -INF , !P6 ;  /* 0xff800000abb37808 */ /* 0x000fe40007000000 */
[----:B------:R-:W-:-:S02]  /*9450*/  FSEL R180, R180, -INF , !P4 ;  /* 0xff800000b4b47808 */ /* 0x000fc40006000000 */
        /* <DEDUP_REMOVED lines=15> */
.L_x_4203:
[----:B------:R-:W-:-:S05]  /*9550*/  IMAD.U32 R170, RZ, RZ, UR6 ;  /* 0x00000006ffaa7e24 */ /* 0x000fca000f8e00ff */
[----:B------:R-:W-:-:S13]  /*9560*/  ISETP.NE.AND P4, PT, R170, 0x1, PT ;  /* 0x00000001aa00780c */ /* 0x000fda0003f85270 */
[----:B------:R-:W1:Y:S02]  /*9570*/  @P4 LDC.64 R20, c[0x0][0xae0] ;  /* 0x0002b800ff144b82 */ /* 0x000e640000000a00 */
[----:B-1----:R-:W-:-:S05]  /*9580*/  @P4 IMAD.HI.U32 R20, R171, R20, RZ ;  /* 0x00000014ab144227 */ /* 0x002fca00078e00ff */
[----:B------:R-:W-:-:S07]  /*9590*/  @P4 SHF.R.U32.HI R171, RZ, R21, R20 ;  /* 0x00000015ffab4219 */ /* 0x000fce0000011614 */
.L_x_4204:
[----:B------:R-:W-:Y:S05]  /*95a0*/  BSYNC B0 ;  /* 0x0000000000007941 */ /* 0x000fea0003800000 */
.L_x_4202:
[----:B------:R-:W-:-:S04]  /*95b0*/  IMAD R20, R171, R170, -R173 ;  /* 0x000000aaab147224 */ /* 0x000fc800078e0aad */
[----:B------:R-:W-:-:S05]  /*95c0*/  IMAD.IADD R20, R20, 0x1, -R17 ;  /* 0x0000000114147824 */ /* 0x000fca00078e0a11 */
[----:B------:R-:W-:Y:S02]  /*95d0*/  VIADDMNMX R169, R20, R170, R169, PT ;  /* 0x000000aa14a97246 */ /* 0x000fe400038001a9 */
[----:B------:R-:W-:-:S07]  /*95e0*/  VIMNMX R168, R168, R20, !PT ;  /* 0x00000014a8a87248 */ /* 0x000fce0007fe0100 */
.L_x_4201:
[----:B------:R-:W-:Y:S01]  /*95f0*/  FMNMX.FTZ R21, R195, R10, !PT ;  /* 0x0000000ac3157209 */ /* 0x000fe20007810000 */
[----:B------:R-:W-:Y:S01]  /*9600*/  ULDC UR10, c[0x0][0xa80] ;  /* 0x0002a000000a7ab9 */ /* 0x000fe20000000800 */
[----:B------:R-:W-:Y:S01]  /*9610*/  ISETP.GT.AND P4, PT, R168, 0x1, P3 ;  /* 0x00000001a800780c */ /* 0x000fe20001f84270 */
[----:B------:R-:W-:Y:S01]  /*9620*/  UMOV UR7, 0x40000040 ;  /* 0x4000004000077882 */ /* 0x000fe20000000000 */
[----:B------:R-:W-:Y:S01]  /*9630*/  FMNMX.FTZ R20, R196, R21, !PT ;  /* 0x00000015c4147209 */ /* 0x000fe20007810000 */
[----:B------:R-:W-:Y:S01]  /*9640*/  @!P1 VIADD R12, R12, 0x38860 ;  /* 0x000388600c0c9836 */ /* 0x000fe20000000000 */
        /* <DEDUP_REMOVED lines=35> */
[C---:B------:R-:W-:Y:S02]  /*9880*/  ISETP.GT.AND P6, PT, R168.reuse, 0x20, P3 ;  /* 0x00000020a800780c */ /* 0x040fe40001fc4270 */
[----:B------:R-:W-:Y:S02]  /*9890*/  ISETP.LT.OR P5, PT, R169, 0x1a, P5 ;  /* 0x0000001aa900780c */ /* 0x000fe40002fa1670 */
        /* <DEDUP_REMOVED lines=12> */
[----:B------:R-:W-:Y:S02]  /*9960*/  FMNMX.FTZ R21, R153, R14, !PT ;  /* 0x0000000e99157209 */ /* 0x000fe40007810000 */
[----:B------:R-:W-:Y:S02]  /*9970*/  FSEL R160, R160, -INF , !P4 ;  /* 0xff800000a0a07808 */ /* 0x000fe40006000000 */
[----:B------:R-:W-:Y:S02]  /*9980*/  FMNMX.FTZ R14, R154, R21, !PT ;  /* 0x000000159a0e7209 */ /* 0x000fe40007810000 */
[----:B------:R-:W-:Y:S02]  /*9990*/  ISETP.GT.AND P4, PT, R168, 0x29, P3 ;  /* 0x00000029a800780c */ /* 0x000fe40001f84270 */
[----:B------:R-:W-:-:S02]  /*99a0*/  FMNMX.FTZ R21, R155, R14, !PT ;  /* 0x0000000e9b157209 */ /* 0x000fc40007810000 */
[----:B------:R-:W-:Y:S02]  /*99b0*/  FSEL R161, R161, -INF , !P5 ;  /* 0xff800000a1a17808 */ /* 0x000fe40006800000 */
[----:B------:R-:W-:Y:S02]  /*99c0*/  FMNMX.FTZ R14, R156, R21, !PT ;  /* 0x000000159c0e7209 */ /* 0x000fe40007810000 */
[----:B------:R-:W-:Y:S02]  /*99d0*/  ISETP.GT.AND P5, PT, R168, 0x30, P3 ;  /* 0x00000030a800780c */ /* 0x000fe40001fa4270 */
[----:B------:R-:W-:Y:S02]  /*99e0*/  FMNMX.FTZ R21, R157, R14, !PT ;  /* 0x0000000e9d157209 */ /* 0x000fe40007810000 */
[----:B------:R-:W-:Y:S02]  /*99f0*/  ISETP.LT.OR P4, PT, R169, 0x2a, P4 ;  /* 0x0000002aa900780c */ /* 0x000fe40002781670 */
[----:B------:R-:W-:-:S02]  /*9a00*/  FMNMX.FTZ R14, R158, R21, !PT ;  /* 0x000000159e0e7209 */ /* 0x000fc40007810000 */
[----:B-1----:R-:W-:Y:S02]  /*9a10*/  FMNMX.FTZ R20, R170, R171, !PT ;  /* 0x000000abaa147209 */ /* 0x002fe40007810000 */
[----:B------:R-:W-:Y:S02]  /*9a20*/  FMNMX.FTZ R171, R159, R14, !PT ;  /* 0x0000000e9fab7209 */ /* 0x000fe40007810000 */
[----:B------:R-:W-:Y:S01]  /*9a30*/  ISETP.LT.OR P5, PT, R169, 0x31, P5 ;  /* 0x00000031a900780c */ /* 0x000fe20002fa1670 */
[----:B------:R-:W-:Y:S01]  /*9a40*/  FMUL.FTZ R204, R20, UR10 ;  /* 0x0000000a14cc7c20 */ /* 0x000fe20008410000 */
[----:B------:R-:W-:Y:S02]  /*9a50*/  FMNMX.FTZ R170, R160, R171, !PT ;  /* 0x000000aba0aa7209 */ /* 0x000fe40007810000 */
[----:B------:R-:W-:Y:S02]  /*9a60*/  FSEL R162, R162, -INF , !P4 ;  /* 0xff800000a2a27808 */ /* 0x000fe40006000000 */
[----:B------:R-:W-:-:S02]  /*9a70*/  ISETP.GT.AND P4, PT, R168, 0x31, P3 ;  /* 0x00000031a800780c */ /* 0x000fc40001f84270 */
[----:B------:R-:W-:Y:S02]  /*9a80*/  FMNMX.FTZ R171, R161, R170, !PT ;  /* 0x000000aaa1ab7209 */ /* 0x000fe40007810000 */
[----:B------:R-:W-:Y:S02]  /*9a90*/  FSEL R163, R163, -INF , !P5 ;  /* 0xff800000a3a37808 */ /* 0x000fe40006800000 */
[----:B------:R-:W-:Y:S02]  /*9aa0*/  ISETP.GT.AND P5, PT, R168, 0x38, P3 ;  /* 0x00000038a800780c */ /* 0x000fe40001fa4270 */
[----:B------:R-:W-:Y:S02]  /*9ab0*/  ISETP.LT.OR P4, PT, R169, 0x32, P4 ;  /* 0x00000032a900780c */ /* 0x000fe40002781670 */
[----:B------:R-:W-:Y:S02]  /*9ac0*/  FMNMX.FTZ R170, R162, R171, !PT ;  /* 0x000000aba2aa7209 */ /* 0x000fe40007810000 */
[----:B------:R-:W-:-:S02]  /*9ad0*/  ISETP.GT.AND P3, PT, R168, 0x39, P3 ;  /* 0x00000039a800780c */ /* 0x000fc40001f64270 */
[----:B------:R-:W-:Y:S02]  /*9ae0*/  ISETP.LT.OR P5, PT, R169, 0x39, P5 ;  /* 0x00000039a900780c */ /* 0x000fe40002fa1670 */
[----:B------:R-:W-:Y:S02]  /*9af0*/  FSEL R164, R164, -INF , !P4 ;  /* 0xff800000a4a47808 */ /* 0x000fe40006000000 */
[----:B------:R-:W-:Y:S02]  /*9b00*/  FMNMX.FTZ R171, R163, R170, !PT ;  /* 0x000000aaa3ab7209 */ /* 0x000fe40007810000 */
[----:B------:R-:W-:Y:S02]  /*9b10*/  ISETP.LT.OR P3, PT, R169, 0x3a, P3 ;  /* 0x0000003aa900780c */ /* 0x000fe40001f61670 */
[----:B------:R-:W-:Y:S02]  /*9b20*/  FSEL R165, R165, -INF , !P5 ;  /* 0xff800000a5a57808 */ /* 0x000fe40006800000 */
[----:B------:R-:W-:-:S02]  /*9b30*/  FMNMX.FTZ R170, R164, R171, !PT ;  /* 0x000000aba4aa7209 */ /* 0x000fc40007810000 */
[----:B------:R-:W-:Y:S02]  /*9b40*/  FSETP.NEU.FTZ.AND P6, PT, R20, -INF , PT ;  /* 0xff8000001400780b */ /* 0x000fe40003fdd000 */
[----:B------:R-:W-:Y:S02]  /*9b50*/  FSEL R166, R166, -INF , !P3 ;  /* 0xff800000a6a67808 */ /* 0x000fe40005800000 */
[----:B------:R-:W-:Y:S02]  /*9b60*/  FMNMX.FTZ R171, R165, R170, !PT ;  /* 0x000000aaa5ab7209 */ /* 0x000fe40007810000 */
[----:B------:R-:W-:Y:S02]  /*9b70*/  FSEL R204, R204, RZ, P6 ;  /* 0x000000ffcccc7208 */ /* 0x000fe40003000000 */
[----:B------:R-:W-:Y:S02]  /*9b80*/  FMNMX.FTZ R183, R166, R171, !PT ;  /* 0x000000aba6b77209 */ /* 0x000fe40007810000 */
[----:B------:R-:W-:Y:S01]  /*9b90*/  @!P1 PRMT R12, RZ, 0x654, R12 ;  /* 0x00000654ff0c9816 */ /* 0x000fe2000000000c */
[--C-:B------:R-:W-:Y:S01]  /*9ba0*/  FFMA.FTZ R14, R196, UR10, -R204.reuse ;  /* 0x0000000ac40e7c23 */ /* 0x100fe200080108cc */
[--C-:B------:R-:W-:Y:S01]  /*9bb0*/  FFMA.FTZ R174, R167, UR10, -R204.reuse ;  /* 0x0000000aa7ae7c23 */ /* 0x100fe200080108cc */
[----:B------:R-:W1:Y:S01]  /*9bc0*/  SHFL.BFLY PT, R196, R183, 0x2, 0x1f ;  /* 0x0c401f00b7c47f89 */ /* 0x000e6200000e0000 */
        /* <DEDUP_REMOVED lines=15> */
[----:B------:R-:W-:-:S07]  /*9cc0*/  IMAD.MOV R198, RZ, RZ, -R22 ;  /* 0x000000ffffc67224 */ /* 0x000fce00078e0a16 */
[----:B------:R-:W-:Y:S01]  /*9cd0*/  MUFU.EX2 R14, R14 ;  /* 0x0000000e000e7308 */ /* 0x000fe20000000800 */
[----:B-1----:R-:W-:Y:S02]  /*9ce0*/  FMNMX.FTZ R196, R183, R196, !PT ;  /* 0x000000c4b7c47209 */ /* 0x002fe40007810000 */
[----:B------:R-:W-:-:S03]  /*9cf0*/  FSEL R183, R20, RZ, P6 ;  /* 0x000000ff14b77208 */ /* 0x000fc60003000000 */
[----:B------:R-:W1:Y:S02]  /*9d00*/  SHFL.BFLY PT, R167, R196, 0x1, 0x1f ;  /* 0x0c201f00c4a77f89 */ /* 0x000e6400000e0000 */
[----:B------:R-:W-:Y:S01]  /*9d10*/  FADD.FTZ R10, -R183, R10 ;  /* 0x0000000ab70a7221 */ /* 0x000fe20000010100 */
[----:B------:R-:W-:Y:S03]  /*9d20*/  MUFU.EX2 R168, R168 ;  /* 0x000000a800a87308 */ /* 0x000fe60000000800 */
[----:B------:R-:W-:-:S05]  /*9d30*/  FMUL.FTZ R10, R10, UR10 ;  /* 0x0000000a0a0a7c20 */ /* 0x000fca0008410000 */
[----:B------:R-:W-:Y:S08]  /*9d40*/  MUFU.EX2 R183, R204 ;  /* 0x000000cc00b77308 */ /* 0x000ff00000000800 */
[----:B------:R-:W2:Y:S01]  /*9d50*/  MUFU.EX2 R10, R10 ;  /* 0x0000000a000a7308 */ /* 0x000ea20000000800 */
[----:B-1----:R-:W-:-:S07]  /*9d60*/  FMNMX.FTZ R181, R196, R167, !PT ;  /* 0x000000a7c4b57209 */ /* 0x002fce0007810000 */
[----:B------:R-:W-:Y:S01]  /*9d70*/  MUFU.EX2 R169, R169 ;  /* 0x000000a900a97308 */ /* 0x000fe20000000800 */
[C---:B------:R-:W-:Y:S01]  /*9d80*/  FSETP.NEU.FTZ.AND P3, PT, R181.reuse, -INF , PT ;  /* 0xff800000b500780b */ /* 0x040fe20003f7d000 */
[----:B------:R-:W-:-:S05]  /*9d90*/  FMUL.FTZ R167, R181, UR10 ;  /* 0x0000000ab5a77c20 */ /* 0x000fca0008410000 */
[----:B------:R-:W-:Y:S01]  /*9da0*/  FSEL R167, R167, RZ, P3 ;  /* 0x000000ffa7a77208 */ /* 0x000fe20001800000 */
[----:B------:R-:W-:Y:S01]  /*9db0*/  MUFU.EX2 R170, R170 ;  /* 0x000000aa00aa7308 */ /* 0x000fe20000000800 */
[-C--:B--2---:R-:W-:Y:S01]  /*9dc0*/  FMUL.FTZ R24, R24, R10.reuse ;  /* 0x0000000a18187220 */ /* 0x084fe20000410000 */
[-C--:B------:R-:W-:Y:S01]  /*9dd0*/  FMUL.FTZ R25, R25, R10.reuse ;  /* 0x0000000a19197220 */ /* 0x080fe20000410000 */
[----:B------:R-:W-:Y:S01]  /*9de0*/  FMUL.FTZ R28, R28, R10 ;  /* 0x0000000a1c1c7220 */ /* 0x000fe20000410000 */
[--C-:B------:R-:W-:Y:S01]  /*9df0*/  FFMA.FTZ R195, R152, UR10, -R167.reuse ;  /* 0x0000000a98c37c23 */ /* 0x100fe200080108a7 */
[----:B------:R-:W-:Y:S01]  /*9e00*/  FSEL R152, R181, RZ, P3 ;  /* 0x000000ffb5987208 */ /* 0x000fe20001800000 */
[--C-:B------:R-:W-:Y:S01]  /*9e10*/  FFMA.FTZ R196, R153, UR10, -R167.reuse ;  /* 0x0000000a99c47c23 */ /* 0x100fe200080108a7 */
[----:B------:R-:W-:Y:S01]  /*9e20*/  ISETP.NE.AND P3, PT, R17, R198, PT ;  /* 0x000000c61100720c */ /* 0x000fe20003f65270 */
[--C-:B------:R-:W-:Y:S01]  /*9e30*/  FFMA.FTZ R182, R182, UR10, -R167.reuse ;  /* 0x0000000ab6b67c23 */ /* 0x100fe200080108a7 */
[----:B------:R-:W-:Y:S01]  /*9e40*/  FFMA.FTZ R199, R156, UR10, -R167 ;  /* 0x0000000a9cc77c23 */ /* 0x000fe200080108a7 */
[----:B------:R-:W-:Y:S01]  /*9e50*/  FADD.FTZ R152, -R152, R11 ;  /* 0x0000000b98987221 */ /* 0x000fe20000010100 */
[--C-:B------:R-:W-:Y:S01]  /*9e60*/  FFMA.FTZ R209, R157, UR10, -R167.reuse ;  /* 0x0000000a9dd17c23 */ /* 0x100fe200080108a7 */
[--C-:B------:R-:W-:Y:S01]  /*9e70*/  FFMA.FTZ R208, R158, UR10, -R167.reuse ;  /* 0x0000000a9ed07c23 */ /* 0x100fe200080108a7 */
[--C-:B------:R-:W-:Y:S01]  /*9e80*/  FFMA.FTZ R154, R154, UR10, -R167.reuse ;  /* 0x0000000a9a9a7c23 */ /* 0x100fe200080108a7 */
[----:B------:R-:W-:Y:S01]  /*9e90*/  FMUL.FTZ R152, R152, UR10 ;  /* 0x0000000a98987c20 */ /* 0x000fe20008410000 */
[--C-:B------:R-:W-:Y:S01]  /*9ea0*/  FFMA.FTZ R206, R159, UR10, -R167.reuse ;  /* 0x0000000a9fce7c23 */ /* 0x100fe200080108a7 */
[--C-:B------:R-:W-:Y:S01]  /*9eb0*/  FFMA.FTZ R201, R160, UR10, -R167.reuse ;  /* 0x0000000aa0c97c23 */ /* 0x100fe200080108a7 */
[--C-:B------:R-:W-:Y:S01]  /*9ec0*/  FFMA.FTZ R200, R161, UR10, -R167.reuse ;  /* 0x0000000aa1c87c23 */ /* 0x100fe200080108a7 */
[----:B------:R1:W2:Y:S01]  /*9ed0*/  MUFU.EX2 R197, R152 ;  /* 0x0000009800c57308 */ /* 0x0002a20000000800 */
[----:B------:R-:W-:Y:S01]  /*9ee0*/  FFMA.FTZ R203, R162, UR10, -R167 ;  /* 0x0000000aa2cb7c23 */ /* 0x000fe200080108a7 */
[----:B------:R-:W-:-:S02]  /*9ef0*/  @!P3 IMAD R2, R2, 0x40, R19 ;  /* 0x000000400202b824 */ /* 0x000fc400078e0213 */
[--C-:B------:R-:W-:Y:S01]  /*9f00*/  FFMA.FTZ R155, R155, UR10, -R167.reuse ;  /* 0x0000000a9b9b7c23 */ /* 0x100fe200080108a7 */
[--C-:B------:R-:W-:Y:S01]  /*9f10*/  FFMA.FTZ R202, R163, UR10, -R167.reuse ;  /* 0x0000000aa3ca7c23 */ /* 0x100fe200080108a7 */
[--C-:B------:R-:W-:Y:S01]  /*9f20*/  FFMA.FTZ R205, R164, UR10, -R167.reuse ;  /* 0x0000000aa4cd7c23 */ /* 0x100fe200080108a7 */
[--C-:B------:R-:W-:Y:S01]  /*9f30*/  FFMA.FTZ R204, R165, UR10, -R167.reuse ;  /* 0x0000000aa5cc7c23 */ /* 0x100fe200080108a7 */
[----:B------:R-:W-:Y:S01]  /*9f40*/  @!P3 LEA R153, R2, UR36, 0x2 ;  /* 0x000000240299bc11 */ /* 0x000fe2000f8e10ff */
[----:B------:R-:W-:Y:S01]  /*9f50*/  FFMA.FTZ R207, R166, UR10, -R167 ;  /* 0x0000000aa6cf7c23 */ /* 0x000fe200080108a7 */
[----:B------:R-:W-:Y:S01]  /*9f60*/  MUFU.EX2 R182, R182 ;  /* 0x000000b600b67308 */ /* 0x000fe20000000800 */
[----:B------:R-:W-:Y:S01]  /*9f70*/  IMAD R198, R13, 0x1000, R18 ;  /* 0x000010000dc67824 */ /* 0x000fe200078e0212 */
[----:B-1----:R-:W-:Y:S01]  /*9f80*/  F2FP.BF16.F32.PACK_AB R152, R14, R21 ;  /* 0x000000150e98723e */ /* 0x002fe200000010ff */
[----:B------:R-:W-:Y:S01]  /*9f90*/  @!P3 STS [R153+0x38400], R10 ;  /* 0x0384000a9900b388 */ /* 0x000fe20000000800 */
[-C--:B------:R-:W-:Y:S01]  /*9fa0*/  FMUL.FTZ R29, R29, R10.reuse ;  /* 0x0000000a1d1d7220 */ /* 0x080fe20000410000 */
[-C--:B------:R-:W-:Y:S01]  /*9fb0*/  FMUL.FTZ R32, R32, R10.reuse ;  /* 0x0000000a20207220 */ /* 0x080fe20000410000 */
[----:B------:R-:W-:Y:S01]  /*9fc0*/  R2UR UR6, R198 ;  /* 0x00000000c60672ca */ /* 0x000fe200000e0000 */
[-C--:B------:R-:W-:Y:S01]  /*9fd0*/  FMUL.FTZ R33, R33, R10.reuse ;  /* 0x0000000a21217220 */ /* 0x080fe20000410000 */
[----:B--2---:R1:W-:Y:S01]  /*9fe0*/  @!P3 STS [R153+0x38420], R197 ;  /* 0x038420c59900b388 */ /* 0x0043e20000000800 */
        /* <DEDUP_REMOVED lines=16> */
[----:B------:R2:W-:Y:S01]  /*a0f0*/  MUFU.EX2 R11, R154 ;  /* 0x0000009a000b7308 */ /* 0x0005e20000000800 */
[----:B-1----:R-:W-:Y:S01]  /*a100*/  F2FP.BF16.F32.PACK_AB R153, R195, R182 ;  /* 0x000000b6c399723e */ /* 0x002fe200000010ff */
[-C--:B------:R-:W-:Y:S01]  /*a110*/  FMUL.FTZ R64, R64, R10.reuse ;  /* 0x0000000a40407220 */ /* 0x080fe20000410000 */
[-C--:B------:R-:W-:Y:S01]  /*a120*/  FMUL.FTZ R65, R65, R10.reuse ;  /* 0x0000000a41417220 */ /* 0x080fe20000410000 */
[-C--:B------:R-:W-:Y:S01]  /*a130*/  FMUL.FTZ R68, R68, R10.reuse ;  /* 0x0000000a44447220 */ /* 0x080fe20000410000 */
[-C--:B------:R-:W-:Y:S01]  /*a140*/  FMUL.FTZ R69, R69, R10.reuse ;  /* 0x0000000a45457220 */ /* 0x080fe20000410000 */
[-C--:B------:R-:W-:Y:S01]  /*a150*/  FMUL.FTZ R72, R72, R10.reuse ;  /* 0x0000000a48487220 */ /* 0x080fe20000410000 */
[----:B------:R-:W-:Y:S01]  /*a160*/  FMUL.FTZ R73, R73, R10 ;  /* 0x0000000a49497220 */ /* 0x000fe20000410000 */
        /* <DEDUP_REMOVED lines=18> */
[-C--:B------:R-:W-:Y:S01]  /*a290*/  FMUL.FTZ R101, R101, R10.reuse ;  /* 0x0000000a65657220 */ /* 0x080fe20000410000 */
[-C--:B------:R-:W-:Y:S01]  /*a2a0*/  FMUL.FTZ R104, R104, R10.reuse ;  /* 0x0000000a68687220 */ /* 0x080fe20000410000 */
[-C--:B------:R-:W-:Y:S01]  /*a2b0*/  FMUL.FTZ R105, R105, R10.reuse ;  /* 0x0000000a69697220 */ /* 0x080fe20000410000 */
[-C--:B------:R-:W-:Y:S01]  /*a2c0*/  FMUL.FTZ R108, R108, R10.reuse ;  /* 0x0000000a6c6c7220 */ /* 0x080fe20000410000 */
[-C--:B------:R-:W-:Y:S01]  /*a2d0*/  FMUL.FTZ R109, R109, R10.reuse ;  /* 0x0000000a6d6d7220 */ /* 0x080fe20000410000 */
[-C--:B------:R-:W-:Y:S01]  /*a2e0*/  FMUL.FTZ R112, R112, R10.reuse ;  /* 0x0000000a70707220 */ /* 0x080fe20000410000 */
[----:B------:R1:W-:Y:S01]  /*a2f0*/  MUFU.EX2 R2, R155 ;  /* 0x0000009b00027308 */ /* 0x0003e20000000800 */
        /* <DEDUP_REMOVED lines=8> */
[----:B-1----:R-:W-:Y:S01]  /*a380*/  F2FP.BF16.F32.PACK_AB R155, R11, R196 ;  /* 0x000000c40b9b723e */ /* 0x002fe200000010ff */
[----:B------:R-:W-:Y:S01]  /*a390*/  BAR.SYNC.DEFER_BLOCKING 0xf, 0x100 ;  /* 0x03c4000000007b1d */ /* 0x000fe20000010000 */
[----:B--2---:R-:W-:Y:S01]  /*a3a0*/  F2FP.BF16.F32.PACK_AB R158, R173, R172 ;  /* 0x000000acad9e723e */ /* 0x004fe200000010ff */
        /* <DEDUP_REMOVED lines=12> */
[----:B------:R-:W1:Y:S01]  /*a470*/  MUFU.EX2 R208, R208 ;  /* 0x000000d000d07308 */ /* 0x000e620000000800 */
[----:B---3--:R-:W-:Y:S01]  /*a480*/  F2FP.BF16.F32.PACK_AB R157, R199, R2 ;  /* 0x00000002c79d723e */ /* 0x008fe200000010ff */
[----:B------:R-:W-:Y:S01]  /*a490*/  FMUL.FTZ R149, R149, R10 ;  /* 0x0000000a95957220 */ /* 0x000fe20000410000 */
        /* <DEDUP_REMOVED lines=79> */
[----:B------:R1:W-:Y:S01]  /*a990*/  STSM.16.M88.4 [R23+0x36400], R152 ;  /* 0x0364009817007844 */ /* 0x0003e20000000200 */
[----:B------:R-:W-:-:S02]  /*a9a0*/  VIADD R210, R198, 0x80 ;  /* 0x00000080c6d27836 */ /* 0x000fc40000000000 */
[----:B------:R-:W-:Y:S01]  /*a9b0*/  FFMA.FTZ R21, R10, R6, R21 ;  /* 0x000000060a157223 */ /* 0x000fe20000010015 */
[----:B------:R-:W-:Y:S01]  /*a9c0*/  FFMA.FTZ R182, R197, R7, R182 ;  /* 0x00000007c5b67223 */ /* 0x000fe200000100b6 */
[----:B------:R1:W-:Y:S01]  /*a9d0*/  STSM.16.M88.4 [R186], R156 ;  /* 0x0000009cba007844 */ /* 0x0003e20000000200 */
[----:B------:R-:W-:Y:S01]  /*a9e0*/  ISETP.GT.AND P3, PT, R8, R15, PT ;  /* 0x0000000f0800720c */ /* 0x000fe20003f64270 */
[----:B------:R-:W3:Y:S01]  /*a9f0*/  MUFU.EX2 R180, R180 ;  /* 0x000000b400b47308 */ /* 0x000ee20000000800 */
[----:B------:R-:W-:Y:S01]  /*aa00*/  FADD.FTZ R21, R14, R21 ;  /* 0x000000150e157221 */ /* 0x000fe20000010000 */
[----:B------:R1:W-:Y:S01]  /*aa10*/  STSM.16.M88.4 [R184], R160 ;  /* 0x000000a0b8007844 */ /* 0x0003e20000000200 */
[----:B------:R-:W-:Y:S01]  /*aa20*/  FADD.FTZ R195, R195, R182 ;  /* 0x000000b6c3c37221 */ /* 0x000fe20000010000 */
[----:B------:R-:W-:Y:S02]  /*aa30*/  IMAD.MOV.U32 R10, RZ, RZ, R20 ;  /* 0x000000ffff0a7224 */ /* 0x000fe400078e0014 */
[----:B------:R-:W-:Y:S01]  /*aa40*/  FADD.FTZ R168, R168, R21 ;  /* 0x00000015a8a87221 */ /* 0x000fe20000010000 */
[----:B------:R-:W-:Y:S01]  /*aa50*/  FADD.FTZ R196, R196, R195 ;  /* 0x000000c3c4c47221 */ /* 0x000fe20000010000 */
[----:B------:R-:W-:Y:S01]  /*aa60*/  MUFU.EX2 R202, R202 ;  /* 0x000000ca00ca7308 */ /* 0x000fe20000000800 */
[----:B--2---:R-:W-:Y:S01]  /*aa70*/  F2FP.BF16.F32.PACK_AB R164, R179, R178 ;  /* 0x000000b2b3a4723e */ /* 0x004fe200000010ff */
[----:B------:R-:W-:Y:S01]  /*aa80*/  FADD.FTZ R169, R169, R168 ;  /* 0x000000a8a9a97221 */ /* 0x000fe20000010000 */
[----:B------:R-:W-:-:S03]  /*aa90*/  FADD.FTZ R11, R11, R196 ;  /* 0x000000c40b0b7221 */ /* 0x000fc60000010000 */
[----:B------:R-:W-:Y:S01]  /*aaa0*/  FADD.FTZ R170, R170, R169 ;  /* 0x000000a9aaaa7221 */ /* 0x000fe20000010000 */
[----:B------:R-:W-:Y:S01]  /*aab0*/  FADD.FTZ R2, R2, R11 ;  /* 0x0000000b02027221 */ /* 0x000fe20000010000 */
[----:B------:R-:W2:Y:S01]  /*aac0*/  MUFU.EX2 R205, R205 ;  /* 0x000000cd00cd7308 */ /* 0x000ea20000000800 */
[----:B---3--:R-:W-:Y:S01]  /*aad0*/  F2FP.BF16.F32.PACK_AB R166, R183, R180 ;  /* 0x000000b4b7a6723e */ /* 0x008fe200000010ff */
[----:B------:R-:W-:Y:S01]  /*aae0*/  FADD.FTZ R171, R171, R170 ;  /* 0x000000aaabab7221 */ /* 0x000fe20000010000 */
[----:B------:R-:W-:Y:S01]  /*aaf0*/  FADD.FTZ R2, R199, R2 ;  /* 0x00000002c7027221 */ /* 0x000fe20000010000 */
[----:B------:R-:W-:Y:S02]  /*ab00*/  IMAD.MOV.U32 R11, RZ, RZ, R181 ;  /* 0x000000ffff0b7224 */ /* 0x000fe400078e00b5 */
[----:B------:R-:W-:Y:S01]  /*ab10*/  FADD.FTZ R172, R172, R171 ;  /* 0x000000abacac7221 */ /* 0x000fe20000010000 */
[----:B------:R-:W-:Y:S01]  /*ab20*/  FADD.FTZ R209, R209, R2 ;  /* 0x00000002d1d17221 */ /* 0x000fe20000010000 */
[----:B------:R-:W-:Y:S01]  /*ab30*/  MUFU.EX2 R204, R204 ;  /* 0x000000cc00cc7308 */ /* 0x000fe20000000800 */
[----:B------:R-:W-:-:S02]  /*ab40*/  IMAD.MOV.U32 R2, RZ, RZ, R13 ;  /* 0x000000ffff027224 */ /* 0x000fc400078e000d */
[----:B------:R-:W-:Y:S01]  /*ab50*/  FADD.FTZ R173, R173, R172 ;  /* 0x000000acadad7221 */ /* 0x000fe20000010000 */
[----:B------:R-:W-:-:S03]  /*ab60*/  FADD.FTZ R209, R208, R209 ;  /* 0x000000d1d0d17221 */ /* 0x000fc60000010000 */
[----:B------:R-:W-:Y:S01]  /*ab70*/  FADD.FTZ R174, R174, R173 ;  /* 0x000000adaeae7221 */ /* 0x000fe20000010000 */
[----:B------:R-:W-:Y:S01]  /*ab80*/  FADD.FTZ R206, R206, R209 ;  /* 0x000000d1cece7221 */ /* 0x000fe20000010000 */
[----:B------:R-:W3:Y:S01]  /*ab90*/  MUFU.EX2 R207, R207 ;  /* 0x000000cf00cf7308 */ /* 0x000ee20000000800 */
[----:B--2---:R-:W-:Y:S01]  /*aba0*/  F2FP.BF16.F32.PACK_AB R165, R205, R202 ;  /* 0x000000cacda5723e */ /* 0x004fe200000010ff */
        /* <DEDUP_REMOVED lines=8> */
[----:B---3--:R-:W-:Y:S02]  /*ac30*/  F2FP.BF16.F32.PACK_AB R167, R207, R204 ;  /* 0x000000cccfa7723e */ /* 0x008fe400000010ff */
[----:B------:R-:W-:Y:S01]  /*ac40*/  FADD.FTZ R179, R179, R178 ;  /* 0x000000b2b3b37221 */ /* 0x000fe20000010000 */
[----:B------:R-:W-:Y:S02]  /*ac50*/  FADD.FTZ R205, R205, R202 ;  /* 0x000000cacdcd7221 */ /* 0x000fe40000010000 */
[----:B------:R1:W-:Y:S01]  /*ac60*/  STSM.16.M88.4 [R185], R164 ;  /* 0x000000a4b9007844 */ /* 0x0003e20000000200 */
[----:B------:R-:W-:Y:S01]  /*ac70*/  WARPGROUP.ARRIVE ;  /* 0x00000000000079c5 */ /* 0x000fe20000000000 */
[----:B------:R-:W-:Y:S01]  /*ac80*/  FADD.FTZ R6, R180, R179 ;  /* 0x000000b3b4067221 */ /* 0x000fe20000010000 */
[----:B------:R-:W-:-:S03]  /*ac90*/  FADD.FTZ R204, R204, R205 ;  /* 0x000000cdcccc7221 */ /* 0x000fc60000010000 */
[----:B------:R-:W-:Y:S01]  /*aca0*/  FADD.FTZ R6, R183, R6 ;  /* 0x00000006b7067221 */ /* 0x000fe20000010000 */
[----:B------:R-:W-:Y:S01]  /*acb0*/  HGMMA.64x256x16.F32.BF16 R24, R152, gdesc[UR4].tnspB, R24, gsb0 ;  /* 0x43e0000498187df0 */ /* 0x000fe20008001818 */
[----:B------:R-:W-:Y:S01]  /*acc0*/  R2UR UR6, R210 ;  /* 0x00000000d20672ca */ /* 0x000fe200000e0000 */
[----:B------:R-:W-:Y:S01]  /*acd0*/  UMOV UR7, 0x40000040 ;  /* 0x4000004000077882 */ /* 0x000fe20000000000 */
[C---:B------:R-:W-:Y:S01]  /*ace0*/  VIADD R210, R198.reuse, 0x100 ;  /* 0x00000100c6d27836 */ /* 0x040fe20000000000 */
[----:B------:R-:W-:Y:S01]  /*acf0*/  IADD3 R198, R198, 0x180, RZ ;  /* 0x00000180c6c67810 */ /* 0x000fe20007ffe0ff */
[----:B------:R-:W-:Y:S01]  /*ad00*/  FADD.FTZ R7, R207, R204 ;  /* 0x000000cccf077221 */ /* 0x000fe20000010000 */
        /* <DEDUP_REMOVED lines=25> */
[----:B------:R2:W-:Y:S02]  /*aea0*/  @!P1 SYNCS.ARRIVE.TRANS64.RED.A1T0 RZ, [R12+URZ], RZ ;  /* 0x000000ff0cff99a7 */ /* 0x0005e4000810043f */
[----:B--2---:R-:W-:-:S04]  /*aeb0*/  VIADD R12, R8, 0xffffffff ;  /* 0xffffffff080c7836 */ /* 0x004fc80000000000 */
[----:B------:R-:W-:Y:S01]  /*aec0*/  IMAD.MOV.U32 R8, RZ, RZ, R12 ;  /* 0x000000ffff087224 */ /* 0x000fe200078e000c */
[----:B-1----:R-:W-:Y:S06]  /*aed0*/  @P3 BRA `(.L_x_4205) ;  /* 0xffffffc400383947 */ /* 0x002fec000383ffff */
[----:B------:R-:W-:Y:S01]  /*aee0*/  IMAD.MOV.U32 R11, RZ, RZ, R181 ;  /* 0x000000ffff0b7224 */ /* 0x000fe200078e00b5 */
[----:B------:R-:W-:Y:S01]  /*aef0*/  MOV R10, R20 ;  /* 0x00000014000a7202 */ /* 0x000fe20000000f00 */
[----:B------:R-:W-:Y:S02]  /*af00*/  IMAD.MOV.U32 R2, RZ, RZ, R13 ;  /* 0x000000ffff027224 */ /* 0x000fe400078e000d */
[----:B------:R-:W-:-:S07]  /*af10*/  IMAD.MOV.U32 R8, RZ, RZ, R12 ;  /* 0x000000ffff087224 */ /* 0x000fce00078e000c */
.L_x_4188:
        /* <DEDUP_REMOVED lines=16> */
.L_x_4207:
[----:B------:R-:W-:-:S11]  /*b020*/  UISETP.NE.AND UP0, UPT, UR11, 0x1, UPT ;  /* 0x000000010b00788c */ /* 0x000fd6000bf05270 */
[----:B------:R-:W-:Y:S02]  /*b030*/  @UP0 ULDC.64 UR14, c[0x0][0xae0] ;  /* 0x0002b800000e0ab9 */ /* 0x000fe40000000a00 */
[----:B------:R-:W-:-:S04]  /*b040*/  UIMAD.WIDE.U32 UR6, UR39, UR14, URZ ;  /* 0x0000000e270672a5 */ /* 0x000fc8000f8e003f */
[----:B------:R-:W-:-:S12]  /*b050*/  @UP0 USHF.R.U32.HI UR39, URZ, UR15, UR7 ;  /* 0x0000000f3f270299 */ /* 0x000fd80008011607 */
.L_x_4208:
[----:B------:R-:W-:-:S04]  /*b060*/  UIMAD UR39, UR39, UR11, URZ ;  /* 0x0000000b272772a4 */ /* 0x000fc8000f8e023f */
[----:B------:R-:W-:-:S04]  /*b070*/  UISETP.LT.AND UP0, UPT, UR5, UR39, UPT ;  /* 0x000000270500728c */ /* 0x000fc8000bf01270 */
[----:B------:R-:W-:-:S12]  /*b080*/  USEL UR5, UR5, UR39, !UP0 ;  /* 0x0000002705057287 */ /* 0x000fd8000c000000 */
.L_x_4206:
        /* <DEDUP_REMOVED lines=8> */
[----:B------:R-:W-:Y:S02]  /*b110*/  IMAD.MOV.U32 R14, RZ, RZ, R11 ;  /* 0x000000ffff0e7224 */ /* 0x000fe400078e000b */
[----:B------:R-:W-:Y:S02]  /*b120*/  IMAD.MOV.U32 R195, RZ, RZ, R10 ;  /* 0x000000ffffc37224 */ /* 0x000fe400078e000a */
[----:B------:R-:W-:Y:S02]  /*b130*/  IMAD.MOV.U32 R12, RZ, RZ, R8 ;  /* 0x000000ffff0c7224 */ /* 0x000fe400078e0008 */
[----:B------:R-:W-:-:S07]  /*b140*/  IMAD.MOV.U32 R20, RZ, RZ, R2 ;  /* 0x000000ffff147224 */ /* 0x000fce00078e0002 */
.L_x_4218:
[----:B------:R-:W-:Y:S01]  /*b150*/  VIADD R2, R20, 0x1 ;  /* 0x0000000114027836 */ /* 0x000fe20000000000 */
[C---:B------:R-:W-:Y:S02]  /*b160*/  ISETP.GT.AND P2, PT, R12.reuse, UR5, PT ;  /* 0x000000050c007c0c */ /* 0x040fe4000bf44270 */
[----:B------:R-:W-:Y:S02]  /*b170*/  IADD3 R12, R12, -0x1, RZ ;  /* 0xffffffff0c0c7810 */ /* 0x000fe40007ffe0ff */
[----:B------:R-:W-:-:S04]  /*b180*/  ISETP.NE.AND P3, PT, R2, 0x2, PT ;  /* 0x000000020200780c */ /* 0x000fc80003f65270 */
[----:B------:R-:W-:Y:S02]  /*b190*/  SEL R11, RZ, 0x1, P3 ;  /* 0x00000001ff0b7807 */ /* 0x000fe40001800000 */
[----:B------:R-:W-:Y:S02]  /*b1a0*/  SEL R2, R2, RZ, P3 ;  /* 0x000000ff02027207 */ /* 0x000fe40001800000 */
[----:B------:R-:W-:Y:S01]  /*b1b0*/  LOP3.LUT R16, R16, R11, RZ, 0x3c, !PT ;  /* 0x0000000b10107212 */ /* 0x000fe200078e3cff */
[----:B-1----:R-:W-:Y:S06]  /*b1c0*/  @!P0 BRA `(.L_x_4210) ;  /* 0x0000000000048947 */ /* 0x002fec0003800000 */
[----:B------:R-:W-:Y:S01]  /*b1d0*/  BPT.TRAP 0x1 ;  /* 0x000000040000795c */ /* 0x000fe20000300000 */
.L_x_4210:
[----:B------:R-:W-:Y:S02]  /*b1e0*/  LEA R8, R2, UR36, 0x3 ;  /* 0x0000002402087c11 */ /* 0x000fe4000f8e18ff */
[----:B------:R-:W-:-:S04]  /*b1f0*/  SHF.L.U32 R11, R16, 0x1f, RZ ;  /* 0x0000001f100b7819 */ /* 0x000fc800000006ff */
[----:B------:R1:W2:Y:S01]  /*b200*/  SYNCS.PHASECHK.TRANS64.TRYWAIT P3, [R8+URZ+0x38830], R11 ;  /* 0x0388300b080075a7 */ /* 0x0002a2000806017f */
[----:B------:R-:W-:Y:S05]  /*b210*/  @!P0 BRA `(.L_x_4211) ;  /* 0x0000000000048947 */ /* 0x000fea0003800000 */
[----:B------:R-:W-:Y:S01]  /*b220*/  BPT.TRAP 0x1 ;  /* 0x000000040000795c */ /* 0x000fe20000300000 */
.L_x_4211:
[----:B------:R-:W-:Y:S01]  /*b230*/  IMAD R10, R2, 0x200, R4 ;  /* 0x00000200020a7824 */ /* 0x000fe200078e0204 */
[----:B--2---:R-:W-:Y:S06]  /*b240*/  @P3 BRA `(.L_x_4212) ;  /* 0x0000000000083947 */ /* 0x004fec0003800000 */
[----:B------:R-:W2:Y:S02]  /*b250*/  SYNCS.PHASECHK.TRANS64.TRYWAIT P3, [R8+URZ+0x38830], R11 ;  /* 0x0388300b080075a7 */ /* 0x000ea4000806017f */
[----:B--2---:R-:W-:Y:S05]  /*b260*/  @!P3 BRA `(.L_x_4213) ;  /* 0x000000c800a8b947 */ /* 0x004fea0003800000 */
.L_x_4212:
        /* <DEDUP_REMOVED lines=22> */
.L_x_4214:
[----:B------:R3:W4:Y:S01]  /*b3d0*/  SYNCS.PHASECHK.TRANS64.TRYWAIT P3, [R8+URZ+0x38850], R11 ;  /* 0x0388500b080075a7 */ /* 0x000722000806017f */
[----:B------:R-:W-:Y:S05]  /*b3e0*/  @!P0 BRA `(.L_x_4215) ;  /* 0x0000000000048947 */ /* 0x000fea0003800000 */
[----:B------:R-:W-:Y:S01]  /*b3f0*/  BPT.TRAP 0x1 ;  /* 0x000000040000795c */ /* 0x000fe20000300000 */
.L_x_4215:
[----:B----4-:R-:W-:Y:S05]  /*b400*/  @P3 BRA `(.L_x_4216) ;  /* 0x0000000000083947 */ /* 0x010fea0003800000 */
[----:B------:R-:W4:Y:S02]  /*b410*/  SYNCS.PHASECHK.TRANS64.TRYWAIT P3, [R8+URZ+0x38850], R11 ;  /* 0x0388500b080075a7 */ /* 0x000f24000806017f */
[----:B----4-:R-:W-:Y:S05]  /*b420*/  @!P3 BRA `(.L_x_4217) ;  /* 0x000000c8004cb947 */ /* 0x010fea0003800000 */
.L_x_4216:
[----:B------:R-:W-:Y:S01]  /*b430*/  IMAD R10, R2, 0x1000, R3 ;  /* 0x00001000020a7824 */ /* 0x000fe200078e0203 */
[----:B------:R-:W-:Y:S01]  /*b440*/  WARPGROUP.ARRIVE ;  /* 0x00000000000079c5 */ /* 0x000fe20000000000 */
[----:B------:R-:W-:Y:S01]  /*b450*/  UMOV UR27, 0x40000040 ;  /* 0x40000040001b7882 */ /* 0x000fe20000000000 */
[----:B-1234-:R-:W-:Y:S01]  /*b460*/  VIADD R11, R0, 0x2 ;  /* 0x00000002000b7836 */ /* 0x01efe20000000000 */
[----:B------:R-:W-:Y:S01]  /*b470*/  UMOV UR29, 0x40000040 ;  /* 0x40000040001d7882 */ /* 0x000fe20000000000 */
[C---:B------:R-:W-:Y:S01]  /*b480*/  R2UR UR26, R10.reuse ;  /* 0x000000000a1a72ca */ /* 0x040fe200000e0000 */
[----:B------:R-:W-:Y:S01]  /*b490*/  VIADD R13, R10, 0x2 ;  /* 0x000000020a0d7836 */ /* 0x000fe20000000000 */
[----:B------:R-:W-:Y:S01]  /*b4a0*/  UMOV UR31, 0x40000040 ;  /* 0x40000040001f7882 */ /* 0x000fe20000000000 */
[----:B------:R-:W-:Y:S01]  /*b4b0*/  R2UR UR28, R11 ;  /* 0x000000000b1c72ca */ /* 0x000fe200000e0000 */
[----:B------:R-:W-:Y:S01]  /*b4c0*/  VIADD R11, R0, 0x4 ;  /* 0x00000004000b7836 */ /* 0x000fe20000000000 */
[----:B------:R-:W1:Y:S01]  /*b4d0*/  S2R R15, SR_TID.X ;  /* 0x00000000000f7919 */ /* 0x000e620000002100 */
[----:B------:R-:W-:Y:S01]  /*b4e0*/  R2UR UR30, R13 ;  /* 0x000000000d1e72ca */ /* 0x000fe200000e0000 */
[----:B------:R-:W-:Y:S01]  /*b4f0*/  VIADD R13, R10, 0x4 ;  /* 0x000000040a0d7836 */ /* 0x000fe20000000000 */
[----:B------:R-:W-:Y:S01]  /*b500*/  ULDC UR6, c[0x0][0xad0] ;  /* 0x0002b40000067ab9 */ /* 0x000fe20000000800 */
[----:B------:R-:W-:Y:S01]  /*b510*/  VIADD R196, R0, 0x800 ;  /* 0x0000080000c47836 */ /* 0x000fe20000000000 */
[----:B------:R-:W-:Y:S01]  /*b520*/  ULDC UR10, c[0x0][0xa80] ;  /* 0x0002a000000a7ab9 */ /* 0x000fe20000000800 */
[----:B------:R-:W-:Y:S01]  /*b530*/  VIADD R198, R10, 0x800 ;  /* 0x000008000ac67836 */ /* 0x000fe20000000000 */
[----:B------:R-:W-:Y:S01]  /*b540*/  UMOV UR7, 0x40000040 ;  /* 0x4000004000077882 */ /* 0x000fe20000000000 */
[----:B------:R-:W-:Y:S01]  /*b550*/  HGMMA.64x64x16.F32.BF16 R152, gdesc[UR24], R152, gsb0 ;  /* 0x00e00000189879f0 */ /* 0x000fe20008001898 */
[----:B------:R-:W-:Y:S01]  /*b560*/  IMAD R209, R2, 0x1000, R18 ;  /* 0x0000100002d17824 */ /* 0x000fe200078e0212 */
        /* <DEDUP_REMOVED lines=150> */
[----:B------:R-:W-:Y:S02]  /*bed0*/  IMAD.IADD R196, R198, 0x1, R15 ;  /* 0x00000001c6c47824 */ /* 0x000fe400078e020f */
        /* <DEDUP_REMOVED lines=42> */
[--C-:B------:R-:W-:Y:S02]  /*c180*/  IMAD.IADD R21, R196, 0x1, R15.reuse ;  /* 0x00000001c4157824 */ /* 0x100fe400078e020f */
[----:B------:R-:W-:Y:S02]  /*c190*/  IMAD.IADD R196, R198, 0x1, R15 ;  /* 0x00000001c6c47824 */ /* 0x000fe400078e020f */
[----:B------:R-:W-:Y:S01]  /*c1a0*/  VIADD R198, R10, 0xc00 ;  /* 0x00000c000ac67836 */ /* 0x000fe20000000000 */
[----:B------:R-:W-:-:S02]  /*c1b0*/  WARPGROUP.DEPBAR.LE gsb0, 0x0 ;  /* 0x00008000000079c5 */ /* 0x000fc40000010000 */
        /* <DEDUP_REMOVED lines=159> */
[----:B-1----:R-:W-:Y:S01]  /*cbb0*/  FMNMX.FTZ R10, R164, R157, !PT ;  /* 0x0000009da40a7209 */ /* 0x002fe20007810000 */
[----:B------:R-:W-:Y:S01]  /*cbc0*/  FMUL.FTZ R157, R162, UR6 ;  /* 0x00000006a29d7c20 */ /* 0x000fe20008410000 */
[----:B------:R-:W-:Y:S01]  /*cbd0*/  FMUL.FTZ R162, R166, UR6 ;  /* 0x00000006a6a27c20 */ /* 0x000fe20008410000 */
[----:B------:R-:W-:-:S04]  /*cbe0*/  FMUL.FTZ R166, R170, UR6 ;  /* 0x00000006aaa67c20 */ /* 0x000fc80008410000 */
[----:B------:R-:W1:Y:S01]  /*cbf0*/  MUFU.TANH R198, R198 ;  /* 0x000000c600c67308 */ /* 0x000e620000002400 */
[----:B--2---:R-:W-:-:S07]  /*cc00*/  FMNMX.FTZ R10, R165, R10, !PT ;  /* 0x0000000aa50a7209 */ /* 0x004fce0007810000 */
[----:B------:R-:W2:Y:S01]  /*cc10*/  MUFU.TANH R199, R199 ;  /* 0x000000c700c77308 */ /* 0x000ea20000002400 */
[----:B---3--:R-:W-:-:S07]  /*cc20*/  FMNMX.FTZ R161, R197, R10, !PT ;  /* 0x0000000ac5a17209 */ /* 0x008fce0007810000 */
[----:B------:R-:W3:Y:S01]  /*cc30*/  MUFU.TANH R200, R200 ;  /* 0x000000c800c87308 */ /* 0x000ee20000002400 */
[----:B-1----:R-:W-:Y:S01]  /*cc40*/  FMNMX.FTZ R10, R198, R161, !PT ;  /* 0x000000a1c60a7209 */ /* 0x002fe20007810000 */
[----:B------:R-:W-:-:S06]  /*cc50*/  FMUL.FTZ R161, R163, UR6 ;  /* 0x00000006a3a17c20 */ /* 0x000fcc0008410000 */
        /* <DEDUP_REMOVED lines=8> */
[----:B------:R-:W-:Y:S02]  /*cce0*/  R2UR UR6, R209 ;  /* 0x00000000d10672ca */ /* 0x000fe400000e0000 */
[----:B------:R-:W1:Y:S02]  /*ccf0*/  SHFL.BFLY PT, R169, R10, 0x2, 0x1f ;  /* 0x0c401f000aa97f89 */ /* 0x000e6400000e0000 */
[----:B------:R-:W4:Y:S08]  /*cd00*/  MUFU.TANH R21, R21 ;  /* 0x0000001500157308 */ /* 0x000f300000002400 */
[----:B------:R-:W5:Y:S08]  /*cd10*/  MUFU.TANH R152, R152 ;  /* 0x0000009800987308 */ /* 0x000f700000002400 */
[----:B------:R-:W5:Y:S01]  /*cd20*/  MUFU.TANH R157, R157 ;  /* 0x0000009d009d7308 */ /* 0x000f620000002400 */
[----:B-1----:R-:W-:-:S02]  /*cd30*/  FMNMX.FTZ R170, R10, R169, !PT ;  /* 0x000000a90aaa7209 */ /* 0x002fc40007810000 */
        /* <DEDUP_REMOVED lines=15> */
[C---:B------:R-:W-:Y:S01]  /*ce30*/  FADD.FTZ R170, -R10.reuse, R195 ;  /* 0x000000c30aaa7221 */ /* 0x040fe20000010100 */
[----:B------:R-:W-:-:S03]  /*ce40*/  FMUL.FTZ R205, R10, UR10 ;  /* 0x0000000a0acd7c20 */ /* 0x000fc60008410000 */
[----:B------:R-:W-:Y:S01]  /*ce50*/  FMUL.FTZ R169, R170, UR10 ;  /* 0x0000000aaaa97c20 */ /* 0x000fe20008410000 */
        /* <DEDUP_REMOVED lines=16> */
[----:B------:R-:W-:Y:S01]  /*cf60*/  FFMA.FTZ R178, R165, UR10, -R205 ;  /* 0x0000000aa5b27c23 */ /* 0x000fe200080108cd */
        /* <DEDUP_REMOVED lines=8> */
[----:B------:R3:W-:Y:S01]  /*cff0*/  MUFU.EX2 R168, R196 ;  /* 0x000000c400a87308 */ /* 0x0007e20000000800 */
[----:B-1----:R-:W-:-:S07]  /*d000*/  FMNMX.FTZ R172, R182, R11, !PT ;  /* 0x0000000bb6ac7209 */ /* 0x002fce0007810000 */
[----:B------:R-:W1:Y:S01]  /*d010*/  MUFU.EX2 R169, R169 ;  /* 0x000000a900a97308 */ /* 0x000e620000000800 */
[----:B--2---:R-:W-:Y:S01]  /*d020*/  FMNMX.FTZ R11, R183, R172, !PT ;  /* 0x000000acb70b7209 */ /* 0x004fe20007810000 */
[--C-:B---3--:R-:W-:Y:S01]  /*d030*/  FFMA.FTZ R196, R198, UR10, -R205.reuse ;  /* 0x0000000ac6c47c23 */ /* 0x108fe200080108cd */
[--C-:B------:R-:W-:Y:S01]  /*d040*/  FFMA.FTZ R198, R200, UR10, -R205.reuse ;  /* 0x0000000ac8c67c23 */ /* 0x100fe200080108cd */
[----:B------:R-:W-:Y:S02]  /*d050*/  FFMA.FTZ R172, R155, UR10, -R205 ;  /* 0x0000000a9bac7c23 */ /* 0x000fe400080108cd */
[----:B------:R-:W2:Y:S02]  /*d060*/  SHFL.BFLY PT, R154, R11, 0x2, 0x1f ;  /* 0x0c401f000b9a7f89 */ /* 0x000ea400000e0000 */
[----:B------:R-:W-:Y:S08]  /*d070*/  MUFU.EX2 R170, R153 ;  /* 0x0000009900aa7308 */ /* 0x000ff00000000800 */
[----:B------:R-:W-:Y:S01]  /*d080*/  MUFU.EX2 R171, R171 ;  /* 0x000000ab00ab7308 */ /* 0x000fe20000000800 */
[-C--:B-1----:R-:W-:Y:S01]  /*d090*/  FMUL.FTZ R24, R24, R169.reuse ;  /* 0x000000a918187220 */ /* 0x082fe20000410000 */
        /* <DEDUP_REMOVED lines=39> */
[----:B--2---:R-:W-:Y:S01]  /*d310*/  F2FP.BF16.F32.PACK_AB R156, R175, R172 ;  /* 0x000000acaf9c723e */ /* 0x004fe200000010ff */
[----:B------:R-:W-:Y:S01]  /*d320*/  FMUL.FTZ R89, R89, R169 ;  /* 0x000000a959597220 */ /* 0x000fe20000410000 */
        /* <DEDUP_REMOVED lines=16> */
[----:B------:R-:W-:Y:S01]  /*d430*/  @!P1 VIADD R152, R8, 0x38840 ;  /* 0x0003884008989836 */ /* 0x000fe20000000000 */
[----:B------:R-:W1:Y:S01]  /*d440*/  MUFU.EX2 R14, R14 ;  /* 0x0000000e000e7308 */ /* 0x000e620000000800 */
        /* <DEDUP_REMOVED lines=8> */
[--C-:B------:R-:W-:Y:S01]  /*d4d0*/  FFMA.FTZ R181, R181, UR10, -R154.reuse ;  /* 0x0000000ab5b57c23 */ /* 0x100fe2000801089a */
[--C-:B------:R-:W-:Y:S01]  /*d4e0*/  FFMA.FTZ R201, R202, UR10, -R154.reuse ;  /* 0x0000000acac97c23 */ /* 0x100fe2000801089a */
[----:B------:R-:W-:Y:S01]  /*d4f0*/  @!P3 IMAD R20, R20, 0x40, R19 ;  /* 0x000000401414b824 */ /* 0x000fe200078e0213 */
[----:B------:R2:W-:Y:S01]  /*d500*/  @!P1 SYNCS.ARRIVE.TRANS64.RED.A1T0 RZ, [R152+URZ], RZ ;  /* 0x000000ff98ff99a7 */ /* 0x0005e2000810043f */
[--C-:B------:R-:W-:Y:S01]  /*d510*/  FFMA.FTZ R202, R203, UR10, -R154.reuse ;  /* 0x0000000acbca7c23 */ /* 0x100fe2000801089a */
[--C-:B------:R-:W-:Y:S01]  /*d520*/  FFMA.FTZ R183, R183, UR10, -R154.reuse ;  /* 0x0000000ab7b77c23 */ /* 0x100fe2000801089a */
[----:B------:R-:W-:Y:S01]  /*d530*/  FFMA.FTZ R182, R182, UR10, -R154 ;  /* 0x0000000ab6b67c23 */ /* 0x000fe2000801089a */
[----:B------:R-:W-:Y:S01]  /*d540*/  @!P3 LEA R153, R20, UR36, 0x2 ;  /* 0x000000241499bc11 */ /* 0x000fe2000f8e10ff */
[----:B------:R-:W-:Y:S01]  /*d550*/  MUFU.EX2 R13, R13 ;  /* 0x0000000d000d7308 */ /* 0x000fe20000000800 */
[----:B------:R-:W-:Y:S01]  /*d560*/  F2FP.BF16.F32.PACK_AB R154, R173, R170 ;  /* 0x000000aaad9a723e */ /* 0x000fe200000010ff */
[----:B-1----:R-:W-:Y:S01]  /*d570*/  FMUL.FTZ R26, R26, R14 ;  /* 0x0000000e1a1a7220 */ /* 0x002fe20000410000 */
[----:B--2---:R-:W-:Y:S01]  /*d580*/  F2FP.BF16.F32.PACK_AB R152, R171, R168 ;  /* 0x000000a8ab98723e */ /* 0x004fe200000010ff */
[----:B------:R-:W-:Y:S01]  /*d590*/  @!P3 STS [R153+0x38400], R169 ;  /* 0x038400a99900b388 */ /* 0x000fe20000000800 */
[----:B------:R-:W-:Y:S01]  /*d5a0*/  F2FP.BF16.F32.PACK_AB R158, R177, R174 ;  /* 0x000000aeb19e723e */ /* 0x000fe200000010ff */
[-C--:B------:R-:W-:Y:S01]  /*d5b0*/  FMUL.FTZ R27, R27, R14.reuse ;  /* 0x0000000e1b1b7220 */ /* 0x080fe20000410000 */
[-C--:B------:R-:W-:Y:S01]  /*d5c0*/  FMUL.FTZ R30, R30, R14.reuse ;  /* 0x0000000e1e1e7220 */ /* 0x080fe20000410000 */
[----:B------:R1:W-:Y:S01]  /*d5d0*/  @!P3 STS [R153+0x38420], R14 ;  /* 0x0384200e9900b388 */ /* 0x0003e20000000800 */
        /* <DEDUP_REMOVED lines=34> */
[----:B------:R-:W-:Y:S01]  /*d800*/  BAR.SYNC.DEFER_BLOCKING 0xf, 0x100 ;  /* 0x03c4000000007b1d */ /* 0x000fe20000010000 */
        /* <DEDUP_REMOVED lines=28> */
[----:B------:R-:W-:Y:S01]  /*d9d0*/  FMUL.FTZ R117, R117, R169 ;  /* 0x000000a975757220 */ /* 0x000fe20000410000 */
[----:B------:R-:W-:Y:S01]  /*d9e0*/  MUFU.EX2 R178, R178 ;  /* 0x000000b200b27308 */ /* 0x000fe20000000800 */
[----:B--2---:R-:W-:Y:S01]  /*d9f0*/  F2FP.BF16.F32.PACK_AB R159, R206, R205 ;  /* 0x000000cdce9f723e */ /* 0x004fe200000010ff */
        /* <DEDUP_REMOVED lines=41> */
[----:B------:R-:W-:Y:S01]  /*dc90*/  FMUL.FTZ R151, R151, R14 ;  /* 0x0000000e97977220 */ /* 0x000fe20000410000 */
[----:B------:R1:W-:Y:S01]  /*dca0*/  STSM.16.M88.4 [R23+0x36400], R152 ;  /* 0x0364009817007844 */ /* 0x0003e20000000200 */
[----:B------:R-:W-:Y:S01]  /*dcb0*/  FFMA.FTZ R7, R14, R7, R13 ;  /* 0x000000070e077223 */ /* 0x000fe2000001000d */
[----:B------:R-:W-:Y:S01]  /*dcc0*/  FFMA.FTZ R6, R169, R6, R168 ;  /* 0x00000006a9067223 */ /* 0x000fe200000100a8 */
[----:B------:R-:W-:Y:S01]  /*dcd0*/  @!P1 VIADD R8, R8, 0x38860 ;  /* 0x0003886008089836 */ /* 0x000fe20000000000 */
[----:B------:R-:W-:Y:S01]  /*dce0*/  MUFU.EX2 R196, R196 ;  /* 0x000000c400c47308 */ /* 0x000fe20000000800 */
[----:B------:R1:W-:Y:S01]  /*dcf0*/  STSM.16.M88.4 [R186], R156 ;  /* 0x0000009cba007844 */ /* 0x0003e20000000200 */
[----:B------:R-:W-:Y:S01]  /*dd00*/  FADD.FTZ R180, R180, R7 ;  /* 0x00000007b4b47221 */ /* 0x000fe20000010000 */
[----:B------:R-:W-:Y:S01]  /*dd10*/  FADD.FTZ R171, R171, R6 ;  /* 0x00000006abab7221 */ /* 0x000fe20000010000 */
[----:B------:R-:W-:Y:S01]  /*dd20*/  @!P1 PRMT R8, RZ, 0x654, R8 ;  /* 0x00000654ff089816 */ /* 0x000fe20000000008 */
[----:B------:R-:W-:-:S02]  /*dd30*/  IMAD.MOV.U32 R14, RZ, RZ, R11 ;  /* 0x000000ffff0e7224 */ /* 0x000fc400078e000b */
[----:B------:R-:W-:Y:S01]  /*dd40*/  FADD.FTZ R15, R15, R180 ;  /* 0x000000b40f0f7221 */ /* 0x000fe20000010000 */
[----:B------:R-:W-:Y:S01]  /*dd50*/  FADD.FTZ R170, R170, R171 ;  /* 0x000000abaaaa7221 */ /* 0x000fe20000010000 */
[----:B------:R-:W3:Y:S01]  /*dd60*/  MUFU.EX2 R197, R197 ;  /* 0x000000c500c57308 */ /* 0x000ee20000000800 */
[----:B--2---:R-:W-:Y:S01]  /*dd70*/  F2FP.BF16.F32.PACK_AB R163, R210, R181 ;  /* 0x000000b5d2a3723e */ /* 0x004fe200000010ff */
[----:B------:R-:W-:Y:S01]  /*dd80*/  FADD.FTZ R200, R200, R15 ;  /* 0x0000000fc8c87221 */ /* 0x000fe20000010000 */
[----:B------:R-:W-:-:S03]  /*dd90*/  FADD.FTZ R173, R173, R170 ;  /* 0x000000aaadad7221 */ /* 0x000fc60000010000 */
[----:B------:R1:W-:Y:S01]  /*dda0*/  STSM.16.M88.4 [R184], R160 ;  /* 0x000000a0b8007844 */ /* 0x0003e20000000200 */
[----:B------:R-:W-:Y:S01]  /*ddb0*/  FADD.FTZ R21, R21, R200 ;  /* 0x000000c815157221 */ /* 0x000fe20000010000 */
[----:B------:R-:W-:Y:S01]  /*ddc0*/  MUFU.EX2 R198, R198 ;  /* 0x000000c600c67308 */ /* 0x000fe20000000800 */
[----:B------:R-:W-:Y:S02]  /*ddd0*/  FADD.FTZ R172, R172, R173 ;  /* 0x000000adacac7221 */ /* 0x000fe40000010000 */
[----:B------:R-:W-:Y:S02]  /*dde0*/  FADD.FTZ R204, R204, R21 ;  /* 0x00000015cccc7221 */ /* 0x000fe40000010000 */
[----:B------:R-:W-:Y:S02]  /*ddf0*/  FADD.FTZ R175, R175, R172 ;  /* 0x000000acafaf7221 */ /* 0x000fe40000010000 */
[----:B------:R-:W-:Y:S01]  /*de00*/  FADD.FTZ R205, R205, R204 ;  /* 0x000000cccdcd7221 */ /* 0x000fe20000010000 */
[----:B------:R-:W2:Y:S01]  /*de10*/  MUFU.EX2 R199, R199 ;  /* 0x000000c700c77308 */ /* 0x000ea20000000800 */
        /* <DEDUP_REMOVED lines=14> */
[----:B------:R-:W-:Y:S02]  /*df00*/  FADD.FTZ R195, R195, R178 ;  /* 0x000000b2c3c37221 */ /* 0x000fe40000010000 */
[----:B------:R2:W-:Y:S02]  /*df10*/  MUFU.EX2 R20, R182 ;  /* 0x000000b600147308 */ /* 0x0005e40000000800 */
[----:B------:R-:W-:Y:S01]  /*df20*/  FADD.FTZ R196, R196, R195 ;  /* 0x000000c3c4c47221 */ /* 0x000fe20000010000 */
[----:B------:R-:W-:-:S03]  /*df30*/  IMAD.MOV.U32 R195, RZ, RZ, R10 ;  /* 0x000000ffffc37224 */ /* 0x000fc600078e000a */
[----:B------:R-:W-:Y:S02]  /*df40*/  FADD.FTZ R197, R197, R196 ;  /* 0x000000c4c5c57221 */ /* 0x000fe40000010000 */
[----:B------:R-:W4:Y:S01]  /*df50*/  MUFU.EX2 R183, R183 ;  /* 0x000000b700b77308 */ /* 0x000f220000000800 */
[----:B---3--:R-:W-:Y:S01]  /*df60*/  F2FP.BF16.F32.PACK_AB R165, R202, R201 ;  /* 0x000000c9caa5723e */ /* 0x008fe200000010ff */
[----:B--2---:R-:W-:Y:S02]  /*df70*/  VIADD R182, R209, 0x80 ;  /* 0x00000080d1b67836 */ /* 0x004fe40000000000 */
[----:B------:R-:W-:Y:S01]  /*df80*/  FADD.FTZ R201, R201, R210 ;  /* 0x000000d2c9c97221 */ /* 0x000fe20000010000 */
[----:B------:R-:W-:-:S03]  /*df90*/  FADD.FTZ R6, R198, R197 ;  /* 0x000000c5c6067221 */ /* 0x000fc60000010000 */
[----:B------:R-:W-:Y:S01]  /*dfa0*/  FADD.FTZ R201, R202, R201 ;  /* 0x000000c9cac97221 */ /* 0x000fe20000010000 */
[----:B------:R-:W-:Y:S01]  /*dfb0*/  FADD.FTZ R6, R199, R6 ;  /* 0x00000006c7067221 */ /* 0x000fe20000010000 */
[----:B----4-:R-:W-:Y:S02]  /*dfc0*/  F2FP.BF16.F32.PACK_AB R167, R183, R20 ;  /* 0x00000014b7a7723e */ /* 0x010fe400000010ff */
[----:B------:R-:W-:-:S03]  /*dfd0*/  FADD.FTZ R20, R20, R201 ;  /* 0x000000c914147221 */ /* 0x000fc60000010000 */
[----:B------:R1:W-:Y:S01]  /*dfe0*/  STSM.16.M88.4 [R185], R164 ;  /* 0x000000a4b9007844 */ /* 0x0003e20000000200 */
[----:B------:R-:W-:Y:S01]  /*dff0*/  WARPGROUP.ARRIVE ;  /* 0x00000000000079c5 */ /* 0x000fe20000000000 */
[----:B------:R-:W-:Y:S01]  /*e000*/  FADD.FTZ R7, R183, R20 ;  /* 0x00000014b7077221 */ /* 0x000fe20000010000 */
[----:B------:R-:W-:-:S04]  /*e010*/  IMAD.MOV.U32 R20, RZ, RZ, R2 ;  /* 0x000000ffff147224 */ /* 0x000fc800078e0002 */
[----:B------:R-:W-:Y:S01]  /*e020*/  HGMMA.64x256x16.F32.BF16 R24, R152, gdesc[UR4].tnspB, R24, gsb0 ;  /* 0x43e0000498187df0 */ /* 0x000fe20008001818 */
[----:B------:R-:W-:Y:S01]  /*e030*/  R2UR UR6, R182 ;  /* 0x00000000b60672ca */ /* 0x000fe200000e0000 */
[----:B------:R-:W-:Y:S01]  /*e040*/  UMOV UR7, 0x40000040 ;  /* 0x4000004000077882 */ /* 0x000fe20000000000 */
[C---:B------:R-:W-:Y:S01]  /*e050*/  VIADD R182, R209.reuse, 0x100 ;  /* 0x00000100d1b67836 */ /* 0x040fe20000000000 */
[----:B------:R-:W-:Y:S01]  /*e060*/  IADD3 R209, R209, 0x180, RZ ;  /* 0x00000180d1d17810 */ /* 0x000fe20007ffe0ff */
        /* <DEDUP_REMOVED lines=26> */
[----:B------:R-:W-:Y:S05]  /*e210*/  @P2 BRA `(.L_x_4218) ;  /* 0xffffffcc00cc2947 */ /* 0x000fea000383ffff */
[----:B-1----:R-:W-:-:S07]  /*e220*/  IMAD.MOV.U32 R8, RZ, RZ, R12 ;  /* 0x000000ffff087224 */ /* 0x002fce00078e000c */
.L_x_4209:
[----:B------:R-:W-:-:S13]  /*e230*/  ISETP.GE.AND P2, PT, R8, UR37, PT ;  /* 0x0000002508007c0c */ /* 0x000fda000bf46270 */
[----:B------:R-:W-:Y:S05]  /*e240*/  @!P2 BRA `(.L_x_4219) ;  /* 0x0000003800d0a947 */ /* 0x000fea0003800000 */
[----:B------:R-:W-:Y:S01]  /*e250*/  IMAD.MOV.U32 R15, RZ, RZ, R11 ;  /* 0x000000ffff0f7224 */ /* 0x000fe200078e000b */
[----:B------:R-:W-:Y:S01]  /*e260*/  MOV R14, R2 ;  /* 0x00000002000e7202 */ /* 0x000fe20000000f00 */
[----:B------:R-:W-:-:S07]  /*e270*/  IMAD.MOV.U32 R13, RZ, RZ, R10 ;  /* 0x000000ffff0d7224 */ /* 0x000fce00078e000a */
.L_x_4236:
[----:B------:R-:W-:-:S05]  /*e280*/  VIADD R2, R14, 0x1 ;  /* 0x000000010e027836 */ /* 0x000fca0000000000 */
[----:B------:R-:W-:-:S04]  /*e290*/  ISETP.NE.AND P2, PT, R2, 0x2, PT ;  /* 0x000000020200780c */ /* 0x000fc80003f45270 */
[----:B------:R-:W-:Y:S02]  /*e2a0*/  SEL R11, RZ, 0x1, P2 ;  /* 0x00000001ff0b7807 */ /* 0x000fe40001000000 */
[----:B------:R-:W-:Y:S02]  /*e2b0*/  SEL R2, R2, RZ, P2 ;  /* 0x000000ff02027207 */ /* 0x000fe40001000000 */
[----:B------:R-:W-:Y:S01]  /*e2c0*/  LOP3.LUT R16, R16, R11, RZ, 0x3c, !PT ;  /* 0x0000000b10107212 */ /* 0x000fe200078e3cff */
[----:B------:R-:W-:Y:S06]  /*e2d0*/  @!P0 BRA `(.L_x_4220) ;  /* 0x0000000000048947 */ /* 0x000fec0003800000 */
[----:B------:R-:W-:Y:S01]  /*e2e0*/  BPT.TRAP 0x1 ;  /* 0x000000040000795c */ /* 0x000fe20000300000 */
.L_x_4220:
[----:B------:R-:W-:Y:S02]  /*e2f0*/  LEA R12, R2, UR36, 0x3 ;  /* 0x00000024020c7c11 */ /* 0x000fe4000f8e18ff */
[----:B------:R-:W-:-:S04]  /*e300*/  SHF.L.U32 R11, R16, 0x1f, RZ ;  /* 0x0000001f100b7819 */ /* 0x000fc800000006ff */
[----:B------:R1:W2:Y:S01]  /*e310*/  SYNCS.PHASECHK.TRANS64.TRYWAIT P2, [R12+URZ+0x38830], R11 ;  /* 0x0388300b0c0075a7 */ /* 0x0002a2000804017f */
[----:B------:R-:W-:Y:S05]  /*e320*/  @!P0 BRA `(.L_x_4221) ;  /* 0x0000000000048947 */ /* 0x000fea0003800000 */
[----:B------:R-:W-:Y:S01]  /*e330*/  BPT.TRAP 0x1 ;  /* 0x000000040000795c */ /* 0x000fe20000300000 */
.L_x_4221:
[----:B------:R-:W-:Y:S01]  /*e340*/  IMAD R10, R2, 0x200, R4 ;  /* 0x00000200020a7824 */ /* 0x000fe200078e0204 */
[----:B--2---:R-:W-:Y:S06]  /*e350*/  @P2 BRA `(.L_x_4222) ;  /* 0x0000000000082947 */ /* 0x004fec0003800000 */
[----:B------:R-:W2:Y:S02]  /*e360*/  SYNCS.PHASECHK.TRANS64.TRYWAIT P2, [R12+URZ+0x38830], R11 ;  /* 0x0388300b0c0075a7 */ /* 0x000ea4000804017f */
[----:B--2---:R-:W-:Y:S05]  /*e370*/  @!P2 BRA `(.L_x_4223) ;  /* 0x00000098008ca947 */ /* 0x004fea0003800000 */
.L_x_4222:
        /* <DEDUP_REMOVED lines=22> */
.L_x_4224:
[----:B------:R3:W4:Y:S01]  /*e4e0*/  SYNCS.PHASECHK.TRANS64.TRYWAIT P2, [R12+URZ+0x38850], R11 ;  /* 0x0388500b0c0075a7 */ /* 0x000722000804017f */
[----:B------:R-:W-:Y:S05]  /*e4f0*/  @!P0 BRA `(.L_x_4225) ;  /* 0x0000000000048947 */ /* 0x000fea0003800000 */
[----:B------:R-:W-:Y:S01]  /*e500*/  BPT.TRAP 0x1 ;  /* 0x000000040000795c */ /* 0x000fe20000300000 */
.L_x_4225:
[----:B------:R-:W-:Y:S01]  /*e510*/  IMAD R10, R2, 0x1000, R3 ;  /* 0x00001000020a7824 */ /* 0x000fe200078e0203 */
[----:B----4-:R-:W-:Y:S06]  /*e520*/  @P2 BRA `(.L_x_4226) ;  /* 0x0000000000082947 */ /* 0x010fec0003800000 */
[----:B------:R-:W4:Y:S02]  /*e530*/  SYNCS.PHASECHK.TRANS64.TRYWAIT P2, [R12+URZ+0x38850], R11 ;  /* 0x0388500b0c0075a7 */ /* 0x000f24000804017f */
[----:B----4-:R-:W-:Y:S05]  /*e540*/  @!P2 BRA `(.L_x_4227) ;  /* 0x00000098002ca947 */ /* 0x010fea0003800000 */
.L_x_4226:
[----:B------:R-:W-:Y:S01]  /*e550*/  R2UR UR26, R10 ;  /* 0x000000000a1a72ca */ /* 0x000fe200000e0000 */
[----:B------:R-:W-:Y:S01]  /*e560*/  WARPGROUP.ARRIVE ;  /* 0x00000000000079c5 */ /* 0x000fe20000000000 */
[----:B------:R-:W-:Y:S01]  /*e570*/  UMOV UR27, 0x40000040 ;  /* 0x40000040001b7882 */ /* 0x000fe20000000000 */
[----:B-1234-:R-:W-:Y:S01]  /*e580*/  VIADD R11, R0, 0x2 ;  /* 0x00000002000b7836 */ /* 0x01efe20000000000 */
[----:B------:R-:W-:Y:S01]  /*e590*/  UMOV UR29, 0x40000040 ;  /* 0x40000040001d7882 */ /* 0x000fe20000000000 */
[----:B------:R-:W-:Y:S01]  /*e5a0*/  VIADD R20, R10, 0x2 ;  /* 0x000000020a147836 */ /* 0x000fe20000000000 */
        /* <DEDUP_REMOVED lines=409> */
.L_x_4230:
[----:B------:R-:W-:-:S05]  /*ff40*/  IMAD.U32 R174, RZ, RZ, UR6 ;  /* 0x00000006ffae7e24 */ /* 0x000fca000f8e00ff */
[----:B------:R-:W-:-:S13]  /*ff50*/  ISETP.NE.AND P2, PT, R174, 0x1, PT ;  /* 0x00000001ae00780c */ /* 0x000fda0003f45270 */
[----:B------:R-:W2:Y:S02]  /*ff60*/  @P2 LDC.64 R10, c[0x0][0xae0] ;  /* 0x0002b800ff0a2b82 */ /* 0x000ea40000000a00 */
[----:B--2---:R-:W-:-:S05]  /*ff70*/  @P2 IMAD.HI.U32 R10, R175, R10, RZ ;  /* 0x0000000aaf0a2227 */ /* 0x004fca00078e00ff */
[----:B------:R-:W-:-:S07]  /*ff80*/  @P2 SHF.R.U32.HI R175, RZ, R11, R10 ;  /* 0x0000000bffaf2219 */ /* 0x000fce000001160a */
.L_x_4231:
[----:B------:R-:W-:Y:S05]  /*ff90*/  BSYNC B0 ;  /* 0x0000000000007941 */ /* 0x000fea0003800000 */
.L_x_4229:
[----:B------:R-:W-:-:S05]  /*ffa0*/  IMAD R10, R175, R174, -R172 ;  /* 0x000000aeaf0a7224 */ /* 0x000fca00078e0aac */
[----:B------:R-:W-:-:S04]  /*ffb0*/  IADD3 R10, -R17, R10, RZ ;  /* 0x0000000a110a7210 */ /* 0x000fc80007ffe1ff */
[----:B------:R-:W-:Y:S02]  /*ffc0*/  VIADDMNMX R173, R10, R174, R173, PT ;  /* 0x000000ae0aad7246 */ /* 0x000fe400038001ad */
[----:B------:R-:W-:-:S07]  /*ffd0*/  VIMNMX R181, R181, R10, !PT ;  /* 0x0000000ab5b57248 */ /* 0x000fce0007fe0100 */
.L_x_4228:
[----:B------:R-:W-:Y:S01]  /*ffe0*/  ISETP.GT.AND P2, PT, R8, -0x1, PT ;  /* 0xffffffff0800780c */ /* 0x000fe20003f44270 */
[----:B------:R-:W-:-:S03]  /*fff0*/  VIADD R10, R178, UR5 ;  /* 0x00000005b20a7c36 */ /* 0x000fc60008000000 */
[C---:B------:R-:W-:Y:S02]  /*10000*/  ISETP.GT.AND P3, PT, R181.reuse, RZ, P2 ;  /* 0x000000ffb500720c */ /* 0x040fe40001764270 */
[----:B------:R-:W-:Y:S02]  /*10010*/  ISETP.GT.AND P5, PT, R181, 0x1, P2 ;  /* 0x00000001b500780c */ /* 0x000fe400017a4270 */
[----:B------:R-:W-:Y:S02]  /*10020*/  ISETP.LT.OR P4, PT, R173, 0x1, P3 ;  /* 0x00000001ad00780c */ /* 0x000fe40001f81670 */
[----:B------:R-:W-:Y:S02]  /*10030*/  ISETP.GT.AND P3, PT, R181, 0x8, P2 ;  /* 0x00000008b500780c */ /* 0x000fe40001764270 */
        /* <DEDUP_REMOVED lines=32> */
[----:B------:R-:W-:Y:S01]  /*10240*/  FSEL R175, R168, -INF , !P5 ;  /* 0xff800000a8af7808 */ /* 0x000fe20006800000 */
[----:B------:R-:W-:Y:S01]  /*10250*/  VIADD R168, R178, UR4 ;  /* 0x00000004b2a87c36 */ /* 0x000fe20008000000 */
        /* <DEDUP_REMOVED lines=8> */
[--C-:B------:R-:W-:Y:S02]  /*102e0*/  IADD3 R169, R10, 0x8, R5.reuse ;  /* 0x000000080aa97810 */ /* 0x100fe40007ffe005 */
[----:B------:R-:W-:Y:S02]  /*102f0*/  IADD3 R168, R168, 0x8, R5 ;  /* 0x00000008a8a87810 */ /* 0x000fe40007ffe005 */
[----:B------:R-:W-:-:S02]  /*10300*/  FSEL R178, R170, -INF , !P5 ;  /* 0xff800000aab27808 */ /* 0x000fc40006800000 */
        /* <DEDUP_REMOVED lines=16> */
.L_x_4234:
[----:B------:R-:W-:-:S05]  /*10410*/  IMAD.U32 R170, RZ, RZ, UR6 ;  /* 0x00000006ffaa7e24 */ /* 0x000fca000f8e00ff */
[----:B------:R-:W-:-:S13]  /*10420*/  ISETP.NE.AND P3, PT, R170, 0x1, PT ;  /* 0x00000001aa00780c */ /* 0x000fda0003f65270 */
[----:B------:R-:W1:Y:S02]  /*10430*/  @P3 LDC.64 R10, c[0x0][0xae0] ;  /* 0x0002b800ff0a3b82 */ /* 0x000e640000000a00 */
[----:B-1----:R-:W-:-:S05]  /*10440*/  @P3 IMAD.HI.U32 R10, R171, R10, RZ ;  /* 0x0000000aab0a3227 */ /* 0x002fca00078e00ff */
[----:B------:R-:W-:-:S07]  /*10450*/  @P3 SHF.R.U32.HI R171, RZ, R11, R10 ;  /* 0x0000000bffab3219 */ /* 0x000fce000001160a */
.L_x_4235:
[----:B------:R-:W-:Y:S05]  /*10460*/  BSYNC B0 ;  /* 0x0000000000007941 */ /* 0x000fea0003800000 */
.L_x_4233:
[----:B------:R-:W-:-:S04]  /*10470*/  IMAD R172, R171, R170, -R172 ;  /* 0x000000aaabac7224 */ /* 0x000fc800078e0aac */
[----:B------:R-:W-:-:S05]  /*10480*/  IMAD.IADD R172, R172, 0x1, -R17 ;  /* 0x00000001acac7824 */ /* 0x000fca00078e0a11 */
[----:B------:R-:W-:Y:S02]  /*10490*/  VIADDMNMX R169, R172, R170, R169, PT ;  /* 0x000000aaaca97246 */ /* 0x000fe400038001a9 */
[----:B------:R-:W-:-:S07]  /*104a0*/  VIMNMX R168, R168, R172, !PT ;  /* 0x000000aca8a87248 */ /* 0x000fce0007fe0100 */
.L_x_4232:
        /* <DEDUP_REMOVED lines=22> */
[----:B------:R-:W-:Y:S02]  /*10610*/  FMNMX.FTZ R20, R182, R15, !PT ;  /* 0x0000000fb6147209 */ /* 0x000fe40007810000 */
[----:B------:R-:W-:Y:S02]  /*10620*/  FMNMX.FTZ R11, R175, R10, !PT ;  /* 0x0000000aaf0b7209 */ /* 0x000fe40007810000 */
[----:B------:R-:W-:Y:S02]  /*10630*/  FSEL R152, R152, -INF , !P4 ;  /* 0xff80000098987808 */ /* 0x000fe40006000000 */
[----:B------:R-:W-:Y:S02]  /*10640*/  FMNMX.FTZ R10, R176, R11, !PT ;  /* 0x0000000bb00a7209 */ /* 0x000fe40007810000 */
[----:B------:R-:W-:-:S02]  /*10650*/  ISETP.LT.OR P5, PT, R169, 0xa, P5 ;  /* 0x0000000aa900780c */ /* 0x000fc40002fa1670 */
[----:B------:R-:W-:Y:S02]  /*10660*/  FMNMX.FTZ R11, R177, R10, !PT ;  /* 0x0000000ab10b7209 */ /* 0x000fe40007810000 */
[----:B------:R-:W-:Y:S02]  /*10670*/  ISETP.GT.AND P4, PT, R168, 0x10, P2 ;  /* 0x00000010a800780c */ /* 0x000fe40001784270 */
[----:B------:R-:W-:Y:S02]  /*10680*/  FMNMX.FTZ R10, R178, R11, !PT ;  /* 0x0000000bb20a7209 */ /* 0x000fe40007810000 */
[----:B------:R-:W-:Y:S02]  /*10690*/  FSEL R153, R153, -INF , !P5 ;  /* 0xff80000099997808 */ /* 0x000fe40006800000 */
[----:B------:R-:W-:Y:S02]  /*106a0*/  FMNMX.FTZ R11, R179, R10, !PT ;  /* 0x0000000ab30b7209 */ /* 0x000fe40007810000 */
[----:B------:R-:W-:-:S02]  /*106b0*/  ISETP.LT.OR P4, PT, R169, 0x11, P4 ;  /* 0x00000011a900780c */ /* 0x000fc40002781670 */
[----:B------:R-:W-:Y:S02]  /*106c0*/  FMNMX.FTZ R11, R180, R11, !PT ;  /* 0x0000000bb40b7209 */ /* 0x000fe40007810000 */
[----:B------:R-:W-:Y:S02]  /*106d0*/  ISETP.GT.AND P5, PT, R168, 0x11, P2 ;  /* 0x00000011a800780c */ /* 0x000fe400017a4270 */
[----:B------:R-:W-:Y:S01]  /*106e0*/  FSEL R154, R154, -INF , !P4 ;  /* 0xff8000009a9a7808 */ /* 0x000fe20006000000 */
[----:B------:R-:W1:Y:S01]  /*106f0*/  SHFL.BFLY PT, R10, R11, 0x2, 0x1f ;  /* 0x0c401f000b0a7f89 */ /* 0x000e6200000e0000 */
[C---:B------:R-:W-:Y:S02]  /*10700*/  ISETP.GT.AND P3, PT, R168.reuse, 0x18, P2 ;  /* 0x00000018a800780c */ /* 0x040fe40001764270 */
[----:B------:R-:W-:Y:S02]  /*10710*/  ISETP.LT.OR P5, PT, R169, 0x12, P5 ;  /* 0x00000012a900780c */ /* 0x000fe40002fa1670 */
[----:B------:R-:W-:-:S02]  /*10720*/  ISETP.GT.AND P4, PT, R168, 0x19, P2 ;  /* 0x00000019a800780c */ /* 0x000fc40001784270 */
[----:B------:R-:W-:Y:S02]  /*10730*/  ISETP.LT.OR P3, PT, R169, 0x19, P3 ;  /* 0x00000019a900780c */ /* 0x000fe40001f61670 */
[----:B------:R-:W-:Y:S02]  /*10740*/  FSEL R155, R155, -INF , !P5 ;  /* 0xff8000009b9b7808 */ /* 0x000fe40006800000 */
[----:B------:R-:W-:Y:S02]  /*10750*/  ISETP.GT.AND P5, PT, R168, 0x20, P2 ;  /* 0x00000020a800780c */ /* 0x000fe400017a4270 */
[----:B------:R-:W-:Y:S02]  /*10760*/  ISETP.LT.OR P4, PT, R169, 0x1a, P4 ;  /* 0x0000001aa900780c */ /* 0x000fe40002781670 */
[----:B------:R-:W-:Y:S02]  /*10770*/  FSEL R156, R156, -INF , !P3 ;  /* 0xff8000009c9c7808 */ /* 0x000fe40005800000 */
[----:B------:R-:W-:-:S02]  /*10780*/  ISETP.GT.AND P3, PT, R168, 0x21, P2 ;  /* 0x00000021a800780c */ /* 0x000fc40001764270 */
[----:B------:R-:W-:Y:S02]  /*10790*/  ISETP.LT.OR P5, PT, R169, 0x21, P5 ;  /* 0x00000021a900780c */ /* 0x000fe40002fa1670 */
[----:B------:R-:W-:Y:S02]  /*107a0*/  FSEL R157, R157, -INF , !P4 ;  /* 0xff8000009d9d7808 */ /* 0x000fe40006000000 */
[----:B------:R-:W-:Y:S02]  /*107b0*/  ISETP.GT.AND P4, PT, R168, 0x28, P2 ;  /* 0x00000028a800780c */ /* 0x000fe40001784270 */
[----:B-1----:R-:W-:Y:S02]  /*107c0*/  FMNMX.FTZ R170, R11, R10, !PT ;  /* 0x0000000a0baa7209 */ /* 0x002fe40007810000 */
[----:B------:R-:W-:Y:S02]  /*107d0*/  FMNMX.FTZ R11, R181, R20, !PT ;  /* 0x00000014b50b7209 */ /* 0x000fe40007810000 */
[----:B------:R-:W-:Y:S01]  /*107e0*/  ISETP.LT.OR P3, PT, R169, 0x22, P3 ;  /* 0x00000022a900780c */ /* 0x000fe20001f61670 */
[----:B------:R-:W1:Y:S01]  /*107f0*/  SHFL.BFLY PT, R171, R170, 0x1, 0x1f ;  /* 0x0c201f00aaab7f89 */ /* 0x000e6200000e0000 */
[----:B------:R-:W-:-:S02]  /*10800*/  FMNMX.FTZ R20, R152, R11, !PT ;  /* 0x0000000b98147209 */ /* 0x000fc40007810000 */
[----:B------:R-:W-:Y:S02]  /*10810*/  FSEL R158, R158, -INF , !P5 ;  /* 0xff8000009e9e7808 */ /* 0x000fe40006800000 */
[----:B------:R-:W-:Y:S02]  /*10820*/  FMNMX.FTZ R11, R153, R20, !PT ;  /* 0x00000014990b7209 */ /* 0x000fe40007810000 */
[----:B------:R-:W-:Y:S02]  /*10830*/  ISETP.LT.OR P4, PT, R169, 0x29, P4 ;  /* 0x00000029a900780c */ /* 0x000fe40002781670 */
[----:B------:R-:W-:Y:S02]  /*10840*/  FMNMX.FTZ R20, R154, R11, !PT ;  /* 0x0000000b9a147209 */ /* 0x000fe40007810000 */
[----:B------:R-:W-:Y:S02]  /*10850*/  FSEL R159, R159, -INF , !P3 ;  /* 0xff8000009f9f7808 */ /* 0x000fe40005800000 */
[----:B------:R-:W-:-:S02]  /*10860*/  FMNMX.FTZ R21, R155, R20, !PT ;  /* 0x000000149b157209 */ /* 0x000fc40007810000 */
[----:B------:R-:W-:Y:S02]  /*10870*/  ISETP.GT.AND P3, PT, R168, 0x29, P2 ;  /* 0x00000029a800780c */ /* 0x000fe40001764270 */
[----:B------:R-:W-:Y:S02]  /*10880*/  FMNMX.FTZ R20, R156, R21, !PT ;  /* 0x000000159c147209 */ /* 0x000fe40007810000 */
[----:B------:R-:W-:Y:S02]  /*10890*/  FSEL R160, R160, -INF , !P4 ;  /* 0xff800000a0a07808 */ /* 0x000fe40006000000 */
[----:B------:R-:W-:Y:S02]  /*108a0*/  ISETP.GT.AND P4, PT, R168, 0x30, P2 ;  /* 0x00000030a800780c */ /* 0x000fe40001784270 */
[----:B------:R-:W-:Y:S02]  /*108b0*/  ISETP.LT.OR P3, PT, R169, 0x2a, P3 ;  /* 0x0000002aa900780c */ /* 0x000fe40001f61670 */
[----:B-1----:R-:W-:-:S02]  /*108c0*/  FMNMX.FTZ R10, R170, R171, !PT ;  /* 0x000000abaa0a7209 */ /* 0x002fc40007810000 */
[----:B------:R-:W-:Y:S02]  /*108d0*/  FMNMX.FTZ R171, R157, R20, !PT ;  /* 0x000000149dab7209 */ /* 0x000fe40007810000 */
[----:B------:R-:W-:Y:S01]  /*108e0*/  ISETP.LT.OR P4, PT, R169, 0x31, P4 ;  /* 0x00000031a900780c */ /* 0x000fe20002781670 */
[----:B------:R-:W-:Y:S01]  /*108f0*/  FMUL.FTZ R11, R10, UR10 ;  /* 0x0000000a0a0b7c20 */ /* 0x000fe20008410000 */
[----:B------:R-:W-:Y:S02]  /*10900*/  FMNMX.FTZ R20, R158, R171, !PT ;  /* 0x000000ab9e147209 */ /* 0x000fe40007810000 */
[----:B------:R-:W-:Y:S02]  /*10910*/  FSEL R161, R161, -INF , !P3 ;  /* 0xff800000a1a17808 */ /* 0x000fe40005800000 */
[----:B------:R-:W-:Y:S02]  /*10920*/  FMNMX.FTZ R171, R159, R20, !PT ;  /* 0x000000149fab7209 */ /* 0x000fe40007810000 */
[----:B------:R-:W-:-:S02]  /*10930*/  ISETP.GT.AND P3, PT, R168, 0x31, P2 ;  /* 0x00000031a800780c */ /* 0x000fc40001764270 */
[----:B------:R-:W-:Y:S02]  /*10940*/  FMNMX.FTZ R170, R160, R171, !PT ;  /* 0x000000aba0aa7209 */ /* 0x000fe40007810000 */
[----:B------:R-:W-:Y:S02]  /*10950*/  FSEL R162, R162, -INF , !P4 ;  /* 0xff800000a2a27808 */ /* 0x000fe40006000000 */
[C---:B------:R-:W-:Y:S02]  /*10960*/  ISETP.GT.AND P4, PT, R168.reuse, 0x38, P2 ;  /* 0x00000038a800780c */ /* 0x040fe40001784270 */
[----:B------:R-:W-:Y:S02]  /*10970*/  ISETP.LT.OR P3, PT, R169, 0x32, P3 ;  /* 0x00000032a900780c */ /* 0x000fe40001f61670 */
[----:B------:R-:W-:Y:S02]  /*10980*/  FMNMX.FTZ R171, R161, R170, !PT ;  /* 0x000000aaa1ab7209 */ /* 0x000fe40007810000 */
[----:B------:R-:W-:-:S02]  /*10990*/  ISETP.GT.AND P2, PT, R168, 0x39, P2 ;  /* 0x00000039a800780c */ /* 0x000fc40001744270 */
[----:B------:R-:W-:Y:S02]  /*109a0*/  ISETP.LT.OR P4, PT, R169, 0x39, P4 ;  /* 0x00000039a900780c */ /* 0x000fe40002781670 */
[----:B------:R-:W-:Y:S02]  /*109b0*/  FSEL R163, R163, -INF , !P3 ;  /* 0xff800000a3a37808 */ /* 0x000fe40005800000 */
[----:B------:R-:W-:Y:S02]  /*109c0*/  FMNMX.FTZ R170, R162, R171, !PT ;  /* 0x000000aba2aa7209 */ /* 0x000fe40007810000 */
[----:B------:R-:W-:Y:S02]  /*109d0*/  FSETP.NEU.FTZ.AND P5, PT, R10, -INF , PT ;  /* 0xff8000000a00780b */ /* 0x000fe40003fbd000 */
[----:B------:R-:W-:Y:S02]  /*109e0*/  ISETP.LT.OR P2, PT, R169, 0x3a, P2 ;  /* 0x0000003aa900780c */ /* 0x000fe40001741670 */
[----:B------:R-:W-:-:S02]  /*109f0*/  FSEL R164, R164, -INF , !P4 ;  /* 0xff800000a4a47808 */ /* 0x000fc40006000000 */
[----:B------:R-:W-:Y:S02]  /*10a00*/  FMNMX.FTZ R171, R163, R170, !PT ;  /* 0x000000aaa3ab7209 */ /* 0x000fe40007810000 */
[----:B------:R-:W-:Y:S02]  /*10a10*/  FSEL R11, R11, RZ, P5 ;  /* 0x000000ff0b0b7208 */ /* 0x000fe40002800000 */
[----:B------:R-:W-:Y:S02]  /*10a20*/  FSEL R165, R165, -INF , !P2 ;  /* 0xff800000a5a57808 */ /* 0x000fe40005000000 */
[----:B------:R-:W-:Y:S01]  /*10a30*/  FMNMX.FTZ R170, R164, R171, !PT ;  /* 0x000000aba4aa7209 */ /* 0x000fe20007810000 */
[--C-:B------:R-:W-:Y:S01]  /*10a40*/  FFMA.FTZ R196, R196, UR10, -R11.reuse ;  /* 0x0000000ac4c47c23 */ /* 0x100fe2000801080b */
[--C-:B------:R-:W-:Y:S01]  /*10a50*/  FFMA.FTZ R183, R167, UR10, -R11.reuse ;  /* 0x0000000aa7b77c23 */ /* 0x100fe2000801080b */
[--C-:B------:R-:W-:Y:S01]  /*10a60*/  FFMA.FTZ R21, R174, UR10, -R11.reuse ;  /* 0x0000000aae157c23 */ /* 0x100fe2000801080b */
[----:B------:R-:W-:Y:S01]  /*10a70*/  FMNMX.FTZ R195, R165, R170, !PT ;  /* 0x000000aaa5c37209 */ /* 0x000fe20007810000 */
[----:B------:R1:W-:Y:S01]  /*10a80*/  MUFU.EX2 R20, R196 ;  /* 0x000000c400147308 */ /* 0x0003e20000000800 */
        /* <DEDUP_REMOVED lines=13> */
[----:B------:R-:W-:Y:S01]  /*10b60*/  FFMA.FTZ R180, R180, UR10, -R11 ;  /* 0x0000000ab4b47c23 */ /* 0x000fe2000801080b */
[----:B------:R-:W-:Y:S01]  /*10b70*/  FSEL R166, R10, RZ, P5 ;  /* 0x000000ff0aa67208 */ /* 0x000fe20002800000 */
[----:B------:R2:W-:Y:S01]  /*10b80*/  MUFU.EX2 R170, R199 ;  /* 0x000000c700aa7308 */ /* 0x0005e20000000800 */
[----:B------:R-:W-:-:S02]  /*10b90*/  IADD3 R198, -R22, RZ, RZ ;  /* 0x000000ff16c67210 */ /* 0x000fc40007ffe1ff */
[----:B------:R-:W-:Y:S01]  /*10ba0*/  @!P1 PRMT R12, RZ, 0x654, R12 ;  /* 0x00000654ff0c9816 */ /* 0x000fe2000000000c */
[----:B------:R-:W-:-:S04]  /*10bb0*/  FADD.FTZ R166, -R166, R13 ;  /* 0x0000000da6a67221 */ /* 0x000fc80000010100 */
[----:B------:R-:W-:Y:S01]  /*10bc0*/  FMUL.FTZ R166, R166, UR10 ;  /* 0x0000000aa6a67c20 */ /* 0x000fe20008410000 */
[----:B------:R-:W3:Y:S01]  /*10bd0*/  MUFU.EX2 R21, R21 ;  /* 0x0000001500157308 */ /* 0x000ee20000000800 */
[----:B-1----:R-:W-:-:S07]  /*10be0*/  FMNMX.FTZ R196, R195, R196, !PT ;  /* 0x000000c4c3c47209 */ /* 0x002fce0007810000 */
[----:B------:R-:W-:Y:S01]  /*10bf0*/  MUFU.EX2 R168, R168 ;  /* 0x000000a800a87308 */ /* 0x000fe20000000800 */
[----:B------:R-:W-:Y:S01]  /*10c00*/  IMAD R195, R2, 0x1000, R18 ;  /* 0x0000100002c37824 */ /* 0x000fe200078e0212 */
[----:B------:R-:W1:Y:S03]  /*10c10*/  SHFL.BFLY PT, R167, R196, 0x1, 0x1f ;  /* 0x0c201f00c4a77f89 */ /* 0x000e6600000e0000 */
[C---:B------:R-:W-:Y:S01]  /*10c20*/  VIADD R209, R195.reuse, 0x80 ;  /* 0x00000080c3d17836 */ /* 0x040fe20000000000 */
[----:B------:R-:W-:Y:S02]  /*10c30*/  R2UR UR6, R195 ;  /* 0x00000000c30672ca */ /* 0x000fe400000e0000 */
[----:B------:R-:W-:Y:S08]  /*10c40*/  MUFU.EX2 R169, R169 ;  /* 0x000000a900a97308 */ /* 0x000ff00000000800 */
[----:B------:R-:W-:Y:S08]  /*10c50*/  MUFU.EX2 R171, R171 ;  /* 0x000000ab00ab7308 */ /* 0x000ff00000000800 */
[----:B------:R-:W-:Y:S01]  /*10c60*/  MUFU.EX2 R172, R172 ;  /* 0x000000ac00ac7308 */ /* 0x000fe20000000800 */
[----:B-1----:R-:W-:-:S04]  /*10c70*/  FMNMX.FTZ R11, R196, R167, !PT ;  /* 0x000000a7c40b7209 */ /* 0x002fc80007810000 */
[C---:B------:R-:W-:Y:S01]  /*10c80*/  FSETP.NEU.FTZ.AND P2, PT, R11.reuse, -INF , PT ;  /* 0xff8000000b00780b */ /* 0x040fe20003f5d000 */
[----:B------:R-:W-:Y:S02]  /*10c90*/  FMUL.FTZ R167, R11, UR10 ;  /* 0x0000000a0ba77c20 */ /* 0x000fe40008410000 */
[----:B------:R-:W1:Y:S03]  /*10ca0*/  MUFU.EX2 R196, R166 ;  /* 0x000000a600c47308 */ /* 0x000e660000000800 */
[----:B------:R-:W-:-:S05]  /*10cb0*/  FSEL R167, R167, RZ, P2 ;  /* 0x000000ffa7a77208 */ /* 0x000fca0001000000 */
[----:B------:R-:W4:Y:S01]  /*10cc0*/  MUFU.EX2 R173, R173 ;  /* 0x000000ad00ad7308 */ /* 0x000f220000000800 */
[--C-:B------:R-:W-:Y:S01]  /*10cd0*/  FFMA.FTZ R13, R181, UR10, -R167.reuse ;  /* 0x0000000ab50d7c23 */ /* 0x100fe200080108a7 */
        /* <DEDUP_REMOVED lines=12> */
[--C-:B--2---:R-:W-:Y:S01]  /*10da0*/  FFMA.FTZ R199, R161, UR10, -R167.reuse ;  /* 0x0000000aa1c77c23 */ /* 0x104fe200080108a7 */
[--C-:B------:R-:W-:Y:S01]  /*10db0*/  FFMA.FTZ R154, R154, UR10, -R167.reuse ;  /* 0x0000000a9a9a7c23 */ /* 0x100fe200080108a7 */
[--C-:B------:R-:W-:Y:S01]  /*10dc0*/  FFMA.FTZ R155, R156, UR10, -R167.reuse ;  /* 0x0000000a9c9b7c23 */ /* 0x100fe200080108a7 */
[----:B------:R-:W-:Y:S01]  /*10dd0*/  FFMA.FTZ R201, R162, UR10, -R167 ;  /* 0x0000000aa2c97c23 */ /* 0x000fe200080108a7 */
[----:B------:R-:W2:Y:S01]  /*10de0*/  MUFU.EX2 R15, R15 ;  /* 0x0000000f000f7308 */ /* 0x000ea20000000800 */
[----:B------:R-:W-:-:S02]  /*10df0*/  @!P2 IMAD R14, R14, 0x40, R19 ;  /* 0x000000400e0ea824 */ /* 0x000fc400078e0213 */
[--C-:B------:R-:W-:Y:S01]  /*10e00*/  FFMA.FTZ R202, R163, UR10, -R167.reuse ;  /* 0x0000000aa3ca7c23 */ /* 0x100fe200080108a7 */
[--C-:B------:R-:W-:Y:S01]  /*10e10*/  FFMA.FTZ R203, R164, UR10, -R167.reuse ;  /* 0x0000000aa4cb7c23 */ /* 0x100fe200080108a7 */
[----:B------:R-:W-:Y:S01]  /*10e20*/  FFMA.FTZ R204, R165, UR10, -R167 ;  /* 0x0000000aa5cc7c23 */ /* 0x000fe200080108a7 */
[----:B---3--:R-:W-:Y:S01]  /*10e30*/  F2FP.BF16.F32.PACK_AB R152, R20, R21 ;  /* 0x000000151498723e */ /* 0x008fe200000010ff */
[----:B-1----:R-:W-:Y:S01]  /*10e40*/  FMUL.FTZ R24, R24, R196 ;  /* 0x000000c418187220 */ /* 0x002fe20000410000 */
[----:B------:R-:W-:Y:S01]  /*10e50*/  @!P2 LEA R153, R14, UR36, 0x2 ;  /* 0x000000240e99ac11 */ /* 0x000fe2000f8e10ff */
[----:B------:R-:W-:Y:S01]  /*10e60*/  MUFU.EX2 R182, R182 ;  /* 0x000000b600b67308 */ /* 0x000fe20000000800 */
[----:B------:R-:W-:Y:S01]  /*10e70*/  F2FP.BF16.F32.PACK_AB R156, R171, R170 ;  /* 0x000000aaab9c723e */ /* 0x000fe200000010ff */
[----:B------:R-:W-:Y:S01]  /*10e80*/  FMUL.FTZ R25, R25, R196 ;  /* 0x000000c419197220 */ /* 0x000fe20000410000 */
[----:B----4-:R-:W-:Y:S01]  /*10e90*/  F2FP.BF16.F32.PACK_AB R158, R173, R172 ;  /* 0x000000acad9e723e */ /* 0x010fe200000010ff */
[----:B------:R-:W-:Y:S01]  /*10ea0*/  @!P2 STS [R153+0x38400], R196 ;  /* 0x038400c49900a388 */ /* 0x000fe20000000800 */
[-C--:B------:R-:W-:Y:S01]  /*10eb0*/  FMUL.FTZ R28, R28, R196.reuse ;  /* 0x000000c41c1c7220 */ /* 0x080fe20000410000 */
[-C--:B------:R-:W-:Y:S01]  /*10ec0*/  FMUL.FTZ R29, R29, R196.reuse ;  /* 0x000000c41d1d7220 */ /* 0x080fe20000410000 */
[-C--:B------:R-:W-:Y:S01]  /*10ed0*/  FMUL.FTZ R32, R32, R196.reuse ;  /* 0x000000c420207220 */ /* 0x080fe20000410000 */
[----:B------:R-:W1:Y:S01]  /*10ee0*/  MUFU.EX2 R13, R13 ;  /* 0x0000000d000d7308 */ /* 0x000e620000000800 */
[----:B--2---:R1:W-:Y:S01]  /*10ef0*/  @!P2 STS [R153+0x38420], R15 ;  /* 0x0384200f9900a388 */ /* 0x0043e20000000800 */
        /* <DEDUP_REMOVED lines=48> */
[----:B------:R-:W-:Y:S01]  /*11200*/  BAR.SYNC.DEFER_BLOCKING 0xf, 0x100 ;  /* 0x03c4000000007b1d */ /* 0x000fe20000010000 */
[----:B---3--:R-:W-:Y:S01]  /*11210*/  F2FP.BF16.F32.PACK_AB R157, R197, R14 ;  /* 0x0000000ec59d723e */ /* 0x008fe200000010ff */
        /* <DEDUP_REMOVED lines=23> */
[----:B------:R-:W-:Y:S01]  /*11390*/  FMUL.FTZ R149, R149, R196 ;  /* 0x000000c495957220 */ /* 0x000fe20000410000 */
        /* <DEDUP_REMOVED lines=79> */
[----:B------:R2:W-:Y:S01]  /*11890*/  STSM.16.M88.4 [R23+0x36400], R152 ;  /* 0x0364009817007844 */ /* 0x0005e20000000200 */
[----:B------:R-:W-:Y:S01]  /*118a0*/  FFMA.FTZ R21, R196, R6, R21 ;  /* 0x00000006c4157223 */ /* 0x000fe20000010015 */
[----:B------:R-:W-:Y:S01]  /*118b0*/  FFMA.FTZ R182, R15, R7, R182 ;  /* 0x000000070fb67223 */ /* 0x000fe200000100b6 */
[----:B------:R-:W-:Y:S01]  /*118c0*/  ISETP.GT.AND P2, PT, R8, UR37, PT ;  /* 0x0000002508007c0c */ /* 0x000fe2000bf44270 */
[----:B------:R2:W-:Y:S01]  /*118d0*/  STSM.16.M88.4 [R186], R156 ;  /* 0x0000009cba007844 */ /* 0x0005e20000000200 */
[----:B------:R-:W3:Y:S01]  /*118e0*/  MUFU.EX2 R202, R202 ;  /* 0x000000ca00ca7308 */ /* 0x000ee20000000800 */
[----:B-1----:R-:W-:Y:S01]  /*118f0*/  F2FP.BF16.F32.PACK_AB R166, R180, R179 ;  /* 0x000000b3b4a6723e */ /* 0x002fe200000010ff */
[----:B------:R-:W-:Y:S01]  /*11900*/  FADD.FTZ R21, R20, R21 ;  /* 0x0000001514157221 */ /* 0x000fe20000010000 */
[----:B------:R2:W-:Y:S01]  /*11910*/  STSM.16.M88.4 [R184], R160 ;  /* 0x000000a0b8007844 */ /* 0x0005e20000000200 */
[----:B------:R-:W-:Y:S01]  /*11920*/  FADD.FTZ R182, R13, R182 ;  /* 0x000000b60db67221 */ /* 0x000fe20000010000 */
[----:B------:R-:W-:-:S02]  /*11930*/  IMAD.MOV.U32 R13, RZ, RZ, R10 ;  /* 0x000000ffff0d7224 */ /* 0x000fc400078e000a */
[----:B------:R-:W-:Y:S01]  /*11940*/  FADD.FTZ R168, R168, R21 ;  /* 0x00000015a8a87221 */ /* 0x000fe20000010000 */
[----:B------:R-:W-:Y:S01]  /*11950*/  IMAD.MOV.U32 R15, RZ, RZ, R11 ;  /* 0x000000ffff0f7224 */ /* 0x000fe200078e000b */
[----:B------:R-:W-:Y:S01]  /*11960*/  MUFU.EX2 R203, R203 ;  /* 0x000000cb00cb7308 */ /* 0x000fe20000000800 */
[----:B------:R-:W-:Y:S01]  /*11970*/  FADD.FTZ R181, R181, R182 ;  /* 0x000000b6b5b57221 */ /* 0x000fe20000010000 */
[----:B------:R-:W-:-:S03]  /*11980*/  FADD.FTZ R169, R169, R168 ;  /* 0x000000a8a9a97221 */ /* 0x000fc60000010000 */
[----:B------:R-:W-:Y:S01]  /*11990*/  FADD.FTZ R181, R198, R181 ;  /* 0x000000b5c6b57221 */ /* 0x000fe20000010000 */
[----:B------:R-:W-:Y:S02]  /*119a0*/  FADD.FTZ R170, R170, R169 ;  /* 0x000000a9aaaa7221 */ /* 0x000fe40000010000 */
[----:B------:R-:W1:Y:S01]  /*119b0*/  MUFU.EX2 R204, R204 ;  /* 0x000000cc00cc7308 */ /* 0x000e620000000800 */
[----:B---3--:R-:W-:Y:S01]  /*119c0*/  F2FP.BF16.F32.PACK_AB R165, R202, R201 ;  /* 0x000000c9caa5723e */ /* 0x008fe200000010ff */
[----:B------:R-:W-:Y:S01]  /*119d0*/  FADD.FTZ R14, R14, R181 ;  /* 0x000000b50e0e7221 */ /* 0x000fe20000010000 */
[----:B------:R-:W-:-:S03]  /*119e0*/  FADD.FTZ R171, R171, R170 ;  /* 0x000000aaabab7221 */ /* 0x000fc60000010000 */
[----:B------:R-:W-:Y:S01]  /*119f0*/  FADD.FTZ R197, R197, R14 ;  /* 0x0000000ec5c57221 */ /* 0x000fe20000010000 */
[----:B------:R-:W-:Y:S01]  /*11a00*/  FADD.FTZ R172, R172, R171 ;  /* 0x000000abacac7221 */ /* 0x000fe20000010000 */
[----:B------:R-:W-:Y:S02]  /*11a10*/  IMAD.MOV.U32 R14, RZ, RZ, R2 ;  /* 0x000000ffff0e7224 */ /* 0x000fe400078e0002 */
[----:B------:R-:W-:Y:S01]  /*11a20*/  FADD.FTZ R208, R208, R197 ;  /* 0x000000c5d0d07221 */ /* 0x000fe20000010000 */
[----:B------:R-:W-:-:S03]  /*11a30*/  FADD.FTZ R173, R173, R172 ;  /* 0x000000acadad7221 */ /* 0x000fc60000010000 */
[----:B------:R-:W-:Y:S01]  /*11a40*/  FADD.FTZ R207, R207, R208 ;  /* 0x000000d0cfcf7221 */ /* 0x000fe20000010000 */
[----:B------:R-:W-:Y:S01]  /*11a50*/  FADD.FTZ R174, R174, R173 ;  /* 0x000000adaeae7221 */ /* 0x000fe20000010000 */
[----:B-1----:R-:W-:Y:S02]  /*11a60*/  F2FP.BF16.F32.PACK_AB R167, R204, R203 ;  /* 0x000000cbcca7723e */ /* 0x002fe400000010ff */
        /* <DEDUP_REMOVED lines=10> */
[C---:B------:R-:W-:Y:S02]  /*11b10*/  VIADD R209, R195.reuse, 0x100 ;  /* 0x00000100c3d17836 */ /* 0x040fe40000000000 */
[----:B------:R-:W-:Y:S01]  /*11b20*/  FADD.FTZ R176, R176, R175 ;  /* 0x000000afb0b07221 */ /* 0x000fe20000010000 */
[----:B------:R-:W-:Y:S02]  /*11b30*/  VIADD R195, R195, 0x180 ;  /* 0x00000180c3c37836 */ /* 0x000fe40000000000 */
        /* <DEDUP_REMOVED lines=9> */
[----:B------:R-:W-:Y:S02]  /*11bd0*/  WARPGROUP.DEPBAR.LE gsb0, 0x0 ;  /* 0x00008000000079c5 */ /* 0x000fe40000010000 */
[----:B------:R-:W-:-:S06]  /*11be0*/  WARPGROUP.ARRIVE ;  /* 0x00000000000079c5 */ /* 0x000fcc0000000000 */
        /* <DEDUP_REMOVED lines=23> */
[----:B-1----:R-:W-:-:S05]  /*11d60*/  VIADD R12, R8, 0xffffffff ;  /* 0xffffffff080c7836 */ /* 0x002fca0000000000 */
[----:B------:R-:W-:Y:S01]  /*11d70*/  MOV R8, R12 ;  /* 0x0000000c00087202 */ /* 0x000fe20000000f00 */
[----:B--2---:R-:W-:Y:S06]  /*11d80*/  @P2 BRA `(.L_x_4236) ;  /* 0xffffffc4003c2947 */ /* 0x004fec000383ffff */
.L_x_4219:
[----:B------:R-:W1:Y:S01]  /*11d90*/  SHFL.BFLY PT, R3, R6, 0x2, 0x1f ;  /* 0x0c401f0006037f89 */ /* 0x000e6200000e0000 */
[----:B------:R-:W-:Y:S01]  /*11da0*/  IMAD.MOV.U32 R9, RZ, RZ, RZ ;  /* 0x000000ffff097224 */ /* 0x000fe200078e00ff */
[----:B------:R-:W-:Y:S01]  /*11db0*/  UIADD3 UR46, UR46, 0x1, URZ ;  /* 0x000000012e2e7890 */ /* 0x000fe2000fffe03f */
[----:B------:R-:W-:Y:S01]  /*11dc0*/  IMAD.U32 R13, RZ, RZ, UR10 ;  /* 0x0000000aff0d7e24 */ /* 0x000fe2000f8e00ff */
[----:B------:R-:W2:Y:S01]  /*11dd0*/  SHFL.BFLY PT, R4, R7, 0x2, 0x1f ;  /* 0x0c401f0007047f89 */ /* 0x000ea200000e0000 */
[----:B------:R-:W-:Y:S01]  /*11de0*/  IMAD.MOV.U32 R18, RZ, RZ, -0x800000 ;  /* 0xff800000ff127424 */ /* 0x000fe200078e00ff */
[----:B------:R-:W-:Y:S08]  /*11df0*/  BAR.ARV 0x8, 0xa0 ;  /* 0x0202800000007b1d */ /* 0x000ff00000002000 */
[----:B------:R-:W-:Y:S01]  /*11e00*/  BAR.SYNC.DEFER_BLOCKING 0xf, 0x100 ;  /* 0x03c4000000007b1d */ /* 0x000fe20000010000 */
[----:B-1----:R-:W-:Y:S01]  /*11e10*/  FADD.FTZ R3, R3, R6 ;  /* 0x0000000603037221 */ /* 0x002fe20000010000 */
[----:B--2---:R-:W-:-:S04]  /*11e20*/  FADD.FTZ R5, R4, R7 ;  /* 0x0000000704057221 */ /* 0x004fc80000010000 */
[----:B------:R-:W1:Y:S01]  /*11e30*/  SHFL.BFLY PT, R0, R3, 0x1, 0x1f ;  /* 0x0c201f0003007f89 */ /* 0x000e6200000e0000 */
[----:B------:R-:W-:Y:S02]  /*11e40*/  VIADD R4, R2, 0x1 ;  /* 0x0000000102047836 */ /* 0x000fe40000000000 */
[----:B------:R-:W-:Y:S01]  /*11e50*/  IMAD.U32 R7, RZ, RZ, UR10 ;  /* 0x0000000aff077e24 */ /* 0x000fe2000f8e00ff */
[----:B------:R-:W2:Y:S02]  /*11e60*/  SHFL.BFLY PT, R8, R5, 0x1, 0x1f ;  /* 0x0c201f0005087f89 */ /* 0x000ea400000e0000 */
[----:B------:R-:W-:Y:S01]  /*11e70*/  ISETP.NE.AND P1, PT, R4, 0x2, PT ;  /* 0x000000020400780c */ /* 0x000fe20003f25270 */
[----:B-1----:R-:W-:Y:S01]  /*11e80*/  FADD.FTZ R12, R3, R0 ;  /* 0x00000000030c7221 */ /* 0x002fe20000010000 */
[----:B------:R-:W-:Y:S02]  /*11e90*/  IMAD.MOV R0, RZ, RZ, -R22 ;  /* 0x000000ffff007224 */ /* 0x000fe400078e0a16 */
[----:B------:R-:W-:Y:S01]  /*11ea0*/  SEL R3, RZ, 0x1, P1 ;  /* 0x00000001ff037807 */ /* 0x000fe20000800000 */
[----:B--2---:R-:W-:Y:S01]  /*11eb0*/  FADD.FTZ R8, R5, R8 ;  /* 0x0000000805087221 */ /* 0x004fe20000010000 */
[----:B------:R-:W-:-:S02]  /*11ec0*/  FSETP.NE.FTZ.AND P2, PT, R12, RZ, PT ;  /* 0x000000ff0c00720b */ /* 0x000fc40003f55000 */
[----:B------:R-:W-:Y:S01]  /*11ed0*/  ISETP.NE.AND P0, PT, R17, R0, PT ;  /* 0x000000001100720c */ /* 0x000fe20003f05270 */
[----:B------:R-:W-:Y:S01]  /*11ee0*/  IMAD.MOV.U32 R0, RZ, RZ, RZ ;  /* 0x000000ffff007224 */ /* 0x000fe200078e00ff */
[----:B------:R-:W-:Y:S02]  /*11ef0*/  FSETP.NE.FTZ.AND P3, PT, R8, RZ, PT ;  /* 0x000000ff0800720b */ /* 0x000fe40003f75000 */
[----:B------:R-:W-:Y:S01]  /*11f00*/  LOP3.LUT R16, R16, R3, RZ, 0x3c, !PT ;  /* 0x0000000310107212 */ /* 0x000fe200078e3cff */
[----:B------:R-:W-:-:S06]  /*11f10*/  IMAD.MOV.U32 R3, RZ, RZ, -0x800000 ;  /* 0xff800000ff037424 */ /* 0x000fcc00078e00ff */
[----:B------:R-:W1:Y:S01]  /*11f20*/  @P2 MUFU.RCP R9, R12 ;  /* 0x0000000c00092308 */ /* 0x000e620000001000 */
[----:B------:R-:W-:Y:S01]  /*11f30*/  @P2 FMUL.FTZ R13, R13, 0.69314718246459960938 ;  /* 0x3f3172180d0d2820 */ /* 0x000fe20000410000 */
[----:B------:R-:W-:-:S04]  /*11f40*/  @!P0 LEA R2, R2, R19, 0x6 ;  /* 0x0000001302028211 */ /* 0x000fc800078e30ff */
[----:B------:R-:W-:Y:S02]  /*11f50*/  @!P0 LEA R5, R2, UR36, 0x2 ;  /* 0x0000002402058c11 */ /* 0x000fe4000f8e10ff */
        /* <DEDUP_REMOVED lines=69> */
[----:B---3--:R-:W-:Y:S01]  /*123b0*/  @P2 FMUL.FTZ R2, R2, 0.69314718246459960938 ;  /* 0x3f31721802022820 */ /* 0x008fe20000410000 */
[----:B-1----:R-:W-:Y:S01]  /*123c0*/  @P3 FMUL.FTZ R9, R7, 0.69314718246459960938 ;  /* 0x3f31721807093820 */ /* 0x002fe20000410000 */
[----:B----4-:R-:W-:Y:S01]  /*123d0*/  @P3 FMUL.FTZ R8, R8, 0.69314718246459960938 ;  /* 0x3f31721808083820 */ /* 0x010fe20000410000 */
[-C--:B--2---:R-:W-:Y:S01]  /*123e0*/  FMUL.FTZ R5, R26, R0.reuse ;  /* 0x000000001a057220 */ /* 0x084fe20000410000 */
[----:B------:R-:W-:Y:S01]  /*123f0*/  FMUL.FTZ R7, R30, R0 ;  /* 0x000000001e077220 */ /* 0x000fe20000410000 */
[----:B------:R-:W-:Y:S01]  /*12400*/  @P2 FFMA.FTZ R3, R13, R10, R2 ;  /* 0x0000000a0d032223 */ /* 0x000fe20000010002 */
        /* <DEDUP_REMOVED lines=66> */
.L_x_4157:
        /* <DEDUP_REMOVED lines=26> */
[----:B------:R-:W-:Y:S01]  /*129d0*/  F2FP.BF16.F32.PACK_AB R51, R55, R54 ;  /* 0x000000363733723e */ /* 0x000fe200000010ff */
[----:B------:R-:W-:Y:S01]  /*129e0*/  IMAD.U32 R123, RZ, RZ, UR7 ;  /* 0x00000007ff7b7e24 */ /* 0x000fe2000f8e00ff */
[----:B------:R-:W-:-:S02]  /*129f0*/  F2FP.BF16.F32.PACK_AB R57, R59, R58 ;  /* 0x0000003a3b39723e */ /* 0x000fc400000010ff */
[----:B------:R-:W-:Y:S01]  /*12a00*/  F2FP.BF16.F32.PACK_AB R64, R65, R64 ;  /* 0x000000404140723e */ /* 0x000fe200000010ff */
[----:B------:R-:W-:Y:S01]  /*12a10*/  IMAD.WIDE R122, R193, 0x2, R122 ;  /* 0x00000002c17a7825 */ /* 0x000fe200078e027a */
[----:B------:R-:W-:Y:S02]  /*12a20*/  F2FP.BF16.F32.PACK_AB R58, R61, R60 ;  /* 0x0000003c3d3a723e */ /* 0x000fe400000010ff */
[----:B------:R-:W-:Y:S02]  /*12a30*/  F2FP.BF16.F32.PACK_AB R59, R63, R62 ;  /* 0x0000003e3f3b723e */ /* 0x000fe400000010ff */
[C---:B------:R-:W-:Y:S02]  /*12a40*/  IADD3 R175, P3, R122.reuse, 0x40, RZ ;  /* 0x000000407aaf7810 */ /* 0x040fe40007f7e0ff */
[----:B------:R-:W-:Y:S02]  /*12a50*/  IADD3 R173, P2, R122, 0x20, RZ ;  /* 0x000000207aad7810 */ /* 0x000fe40007f5e0ff */
[----:B------:R-:W-:-:S02]  /*12a60*/  LOP3.LUT R4, R175, 0x380, RZ, 0xc0, !PT ;  /* 0x00000380af047812 */ /* 0x000fc400078ec0ff */
[----:B------:R-:W-:Y:S01]  /*12a70*/  IADD3 R183, P1, R122, 0x2040, RZ ;  /* 0x000020407ab77810 */ /* 0x000fe20007f3e0ff */
[--C-:B------:R-:W-:Y:S01]  /*12a80*/  IMAD.X R9, RZ, RZ, R123.reuse, P2 ;  /* 0x000000ffff097224 */ /* 0x100fe200010e067b */
[----:B------:R-:W-:Y:S02]  /*12a90*/  SHF.R.U64 R4, R4, 0x3, RZ ;  /* 0x0000000304047819 */ /* 0x000fe400000012ff */
[----:B------:R-:W-:Y:S01]  /*12aa0*/  LOP3.LUT R0, R173, 0x380, RZ, 0xc0, !PT ;  /* 0x00000380ad007812 */ /* 0x000fe200078ec0ff */
[--C-:B------:R-:W-:Y:S01]  /*12ab0*/  IMAD.X R25, RZ, RZ, R123.reuse, P1 ;  /* 0x000000ffff197224 */ /* 0x100fe200008e067b */
[----:B------:R-:W-:Y:S02]  /*12ac0*/  IADD3 R179, P5, R122, 0x2000, RZ ;  /* 0x000020007ab37810 */ /* 0x000fe40007fbe0ff */
[----:B------:R-:W-:Y:S02]  /*12ad0*/  LOP3.LUT R10, R4, R175, RZ, 0x3c, !PT ;  /* 0x000000af040a7212 */ /* 0x000fe400078e3cff */
[----:B------:R-:W-:Y:S01]  /*12ae0*/  SHF.R.U64 R0, R0, 0x3, RZ ;  /* 0x0000000300007819 */ /* 0x000fe200000012ff */
[----:B------:R-:W-:Y:S01]  /*12af0*/  IMAD.X R15, RZ, RZ, R123, P5 ;  /* 0x000000ffff0f7224 */ /* 0x000fe200028e067b */
[----:B------:R-:W-:-:S02]  /*12b00*/  LOP3.LUT R4, R183, 0x380, RZ, 0xc0, !PT ;  /* 0x00000380b7047812 */ /* 0x000fc400078ec0ff */
[C---:B------:R-:W-:Y:S02]  /*12b10*/  IADD3 R177, P4, R122.reuse, 0x60, RZ ;  /* 0x000000607ab17810 */ /* 0x040fe40007f9e0ff */
[----:B------:R-:W-:Y:S02]  /*12b20*/  IADD3 R181, P6, R122, 0x2020, RZ ;  /* 0x000020207ab57810 */ /* 0x000fe40007fde0ff */
[----:B------:R-:W-:Y:S01]  /*12b30*/  LOP3.LUT R8, R0, R173, RZ, 0x3c, !PT ;  /* 0x000000ad00087212 */ /* 0x000fe200078e3cff */
[--C-:B------:R-:W-:Y:S01]  /*12b40*/  IMAD.X R13, RZ, RZ, R123.reuse, P4 ;  /* 0x000000ffff0d7224 */ /* 0x100fe200020e067b */
[----:B------:R-:W-:Y:S01]  /*12b50*/  SHF.R.U64 R4, R4, 0x3, RZ ;  /* 0x0000000304047819 */ /* 0x000fe200000012ff */
[----:B------:R-:W-:Y:S01]  /*12b60*/  IMAD.X R21, RZ, RZ, R123, P6 ;  /* 0x000000ffff157224 */ /* 0x000fe200030e067b */
[----:B------:R-:W-:Y:S02]  /*12b70*/  IADD3 R201, P5, R122, 0x4040, RZ ;  /* 0x000040407ac97810 */ /* 0x000fe40007fbe0ff */
[----:B------:R-:W-:-:S02]  /*12b80*/  LOP3.LUT R0, R181, 0x380, RZ, 0xc0, !PT ;  /* 0x00000380b5007812 */ /* 0x000fc400078ec0ff */
[C---:B------:R-:W-:Y:S02]  /*12b90*/  LOP3.LUT R107, R122.reuse, 0x380, RZ, 0xc0, !PT ;  /* 0x000003807a6b7812 */ /* 0x040fe400078ec0ff */
[----:B------:R-:W-:Y:S02]  /*12ba0*/  IADD3.X R11, RZ, R123, RZ, P3, !PT ;  /* 0x0000007bff0b7210 */ /* 0x000fe40001ffe4ff */
[C---:B------:R-:W-:Y:S02]  /*12bb0*/  IADD3 R195, P2, R122.reuse, 0x2060, RZ ;  /* 0x000020607ac37810 */ /* 0x040fe40007f5e0ff */
[C---:B------:R-:W-:Y:S02]  /*12bc0*/  IADD3 R197, P3, R122.reuse, 0x4000, RZ ;  /* 0x000040007ac57810 */ /* 0x040fe40007f7e0ff */
[----:B------:R-:W-:Y:S01]  /*12bd0*/  IADD3 R199, P4, R122, 0x4020, RZ ;  /* 0x000040207ac77810 */ /* 0x000fe20007f9e0ff */
[--C-:B------:R-:W-:Y:S01]  /*12be0*/  IMAD.X R29, RZ, RZ, R123.reuse, P2 ;  /* 0x000000ffff1d7224 */ /* 0x100fe200010e067b */
[----:B------:R-:W-:Y:S01]  /*12bf0*/  LOP3.LUT R24, R4, R183, RZ, 0x3c, !PT ;  /* 0x000000b704187212 */ /* 0x000fe200078e3cff */
[--C-:B------:R-:W-:Y:S01]  /*12c00*/  IMAD.X R91, RZ, RZ, R123.reuse, P3 ;  /* 0x000000ffff5b7224 */ /* 0x100fe200018e067b */
[----:B------:R-:W-:Y:S01]  /*12c10*/  SHF.R.U64 R0, R0, 0x3, RZ ;  /* 0x0000000300007819 */ /* 0x000fe200000012ff */
[----:B------:R-:W-:Y:S01]  /*12c20*/  IMAD.X R95, RZ, RZ, R123, P4 ;  /* 0x000000ffff5f7224 */ /* 0x000fe200020e067b */
[----:B------:R-:W-:-:S02]  /*12c30*/  LOP3.LUT R4, R201, 0x380, RZ, 0xc0, !PT ;  /* 0x00000380c9047812 */ /* 0x000fc400078ec0ff */
[----:B------:R-:W-:Y:S02]  /*12c40*/  SHF.R.U64 R107, R107, 0x3, RZ ;  /* 0x000000036b6b7819 */ /* 0x000fe400000012ff */
[C---:B------:R-:W-:Y:S02]  /*12c50*/  IADD3 R203, P6, R122.reuse, 0x4060, RZ ;  /* 0x000040607acb7810 */ /* 0x040fe40007fde0ff */
[C---:B------:R-:W-:Y:S02]  /*12c60*/  IADD3 R205, P1, R122.reuse, 0x6000, RZ ;  /* 0x000060007acd7810 */ /* 0x040fe40007f3e0ff */
[C---:B------:R-:W-:Y:S01]  /*12c70*/  IADD3 R207, P2, R122.reuse, 0x6020, RZ ;  /* 0x000060207acf7810 */ /* 0x040fe20007f5e0ff */
[--C-:B------:R-:W-:Y:S01]  /*12c80*/  IMAD.X R103, RZ, RZ, R123.reuse, P6 ;  /* 0x000000ffff677224 */ /* 0x100fe200030e067b */
[C---:B------:R-:W-:Y:S02]  /*12c90*/  IADD3 R114, P3, R122.reuse, 0x6040, RZ ;  /* 0x000060407a727810 */ /* 0x040fe40007f7e0ff */
[----:B------:R-:W-:Y:S01]  /*12ca0*/  IADD3 R209, P4, R122, 0x6060, RZ ;  /* 0x000060607ad17810 */ /* 0x000fe20007f9e0ff */
[--C-:B------:R-:W-:Y:S01]  /*12cb0*/  IMAD.X R111, RZ, RZ, R123.reuse, P2 ;  /* 0x000000ffff6f7224 */ /* 0x100fe200010e067b */
[----:B------:R-:W-:Y:S01]  /*12cc0*/  LOP3.LUT R20, R0, R181, RZ, 0x3c, !PT ;  /* 0x000000b500147212 */ /* 0x000fe200078e3cff */
[--C-:B------:R-:W-:Y:S01]  /*12cd0*/  IMAD.X R115, RZ, RZ, R123.reuse, P3 ;  /* 0x000000ffff737224 */ /* 0x100fe200018e067b */
[----:B------:R-:W-:Y:S01]  /*12ce0*/  SHF.R.U64 R4, R4, 0x3, RZ ;  /* 0x0000000304047819 */ /* 0x000fe200000012ff */
[--C-:B------:R-:W-:Y:S01]  /*12cf0*/  IMAD.X R119, RZ, RZ, R123.reuse, P4 ;  /* 0x000000ffff777224 */ /* 0x100fe200020e067b */
[----:B------:R-:W-:Y:S01]  /*12d00*/  LOP3.LUT R122, R107, R122, RZ, 0x3c, !PT ;  /* 0x0000007a6b7a7212 */ /* 0x000fe200078e3cff */
[----:B------:R-:W-:Y:S01]  /*12d10*/  IMAD.X R107, RZ, RZ, R123, P1 ;  /* 0x000000ffff6b7224 */ /* 0x000fe200008e067b */
[----:B------:R-:W-:-:S02]  /*12d20*/  LOP3.LUT R12, R177, 0x380, RZ, 0xc0, !PT ;  /* 0x00000380b10c7812 */ /* 0x000fc400078ec0ff */
[----:B------:R-:W-:Y:S02]  /*12d30*/  LOP3.LUT R0, R199, 0x380, RZ, 0xc0, !PT ;  /* 0x00000380c7007812 */ /* 0x000fe400078ec0ff */
[----:B------:R-:W-:Y:S02]  /*12d40*/  LOP3.LUT R14, R179, 0x380, RZ, 0xc0, !PT ;  /* 0x00000380b30e7812 */ /* 0x000fe400078ec0ff */
[----:B------:R-:W-:Y:S02]  /*12d50*/  LOP3.LUT R98, R4, R201, RZ, 0x3c, !PT ;  /* 0x000000c904627212 */ /* 0x000fe400078e3cff */
[----:B------:R-:W-:Y:S02]  /*12d60*/  SHF.R.U64 R12, R12, 0x3, RZ ;  /* 0x000000030c0c7819 */ /* 0x000fe400000012ff */
[----:B------:R-:W-:Y:S02]  /*12d70*/  LOP3.LUT R28, R195, 0x380, RZ, 0xc0, !PT ;  /* 0x00000380c31c7812 */ /* 0x000fe400078ec0ff */
[----:B------:R-:W-:-:S02]  /*12d80*/  LOP3.LUT R90, R197, 0x380, RZ, 0xc0, !PT ;  /* 0x00000380c55a7812 */ /* 0x000fc400078ec0ff */
[----:B------:R-:W-:Y:S02]  /*12d90*/  SHF.R.U64 R0, R0, 0x3, RZ ;  /* 0x0000000300007819 */ /* 0x000fe400000012ff */
[----:B------:R-:W-:Y:S02]  /*12da0*/  MOV R122, R122 ;  /* 0x0000007a007a7202 */ /* 0x000fe40000000f00 */
[----:B------:R-:W-:Y:S02]  /*12db0*/  F2FP.BF16.F32.PACK_AB R4, R158, R166 ;  /* 0x000000a69e04723e */ /* 0x000fe400000010ff */
[----:B------:R-:W-:Y:S02]  /*12dc0*/  SHF.R.U64 R14, R14, 0x3, RZ ;  /* 0x000000030e0e7819 */ /* 0x000fe400000012ff */
[----:B------:R-:W-:Y:S01]  /*12dd0*/  LOP3.LUT R106, R205, 0x380, RZ, 0xc0, !PT ;  /* 0x00000380cd6a7812 */ /* 0x000fe200078ec0ff */
[----:B------:R1:W-:Y:S01]  /*12de0*/  STSM.16.M88.4 [R122], R4 ;  /* 0x000000047a007844 */ /* 0x0003e20000000200 */
[----:B------:R-:W-:-:S02]  /*12df0*/  LOP3.LUT R12, R12, R177, RZ, 0x3c, !PT ;  /* 0x000000b10c0c7212 */ /* 0x000fc400078e3cff */
[----:B------:R-:W-:Y:S02]  /*12e00*/  SHF.R.U64 R28, R28, 0x3, RZ ;  /* 0x000000031c1c7819 */ /* 0x000fe400000012ff */
[----:B------:R-:W-:Y:S02]  /*12e10*/  SHF.R.U64 R90, R90, 0x3, RZ ;  /* 0x000000035a5a7819 */ /* 0x000fe400000012ff */
[----:B------:R-:W-:Y:S02]  /*12e20*/  LOP3.LUT R102, R203, 0x380, RZ, 0xc0, !PT ;  /* 0x00000380cb667812 */ /* 0x000fe400078ec0ff */
[----:B------:R-:W-:Y:S02]  /*12e30*/  LOP3.LUT R94, R0, R199, RZ, 0x3c, !PT ;  /* 0x000000c7005e7212 */ /* 0x000fe400078e3cff */
[----:B------:R-:W-:Y:S02]  /*12e40*/  LOP3.LUT R14, R14, R179, RZ, 0x3c, !PT ;  /* 0x000000b30e0e7212 */ /* 0x000fe400078e3cff */
[----:B------:R-:W-:-:S02]  /*12e50*/  LOP3.LUT R0, R207, 0x380, RZ, 0xc0, !PT ;  /* 0x00000380cf007812 */ /* 0x000fc400078ec0ff */
[----:B------:R-:W-:Y:S02]  /*12e60*/  SHF.R.U64 R106, R106, 0x3, RZ ;  /* 0x000000036a6a7819 */ /* 0x000fe400000012ff */
[----:B------:R-:W-:Y:S02]  /*12e70*/  MOV R9, R8 ;  /* 0x0000000800097202 */ /* 0x000fe40000000f00 */
[----:B-1----:R-:W-:Y:S02]  /*12e80*/  F2FP.BF16.F32.PACK_AB R4, R33, R156 ;  /* 0x0000009c2104723e */ /* 0x002fe400000010ff */
[----:B------:R-:W-:Y:S02]  /*12e90*/  F2FP.BF16.F32.PACK_AB R5, R35, R34 ;  /* 0x000000222305723e */ /* 0x000fe400000010ff */
[----:B------:R-:W-:Y:S02]  /*12ea0*/  F2FP.BF16.F32.PACK_AB R6, R37, R36 ;  /* 0x000000242506723e */ /* 0x000fe400000010ff */
[----:B------:R-:W-:-:S02]  /*12eb0*/  F2FP.BF16.F32.PACK_AB R7, R39, R38 ;  /* 0x000000262707723e */ /* 0x000fc400000010ff */
[----:B------:R-:W-:Y:S02]  /*12ec0*/  LOP3.LUT R27, R114, 0x380, RZ, 0xc0, !PT ;  /* 0x00000380721b7812 */ /* 0x000fe400078ec0ff */
[----:B------:R-:W-:Y:S01]  /*12ed0*/  MOV R10, R10 ;  /* 0x0000000a000a7202 */ /* 0x000fe20000000f00 */
[----:B------:R1:W-:Y:S01]  /*12ee0*/  STSM.16.M88.4 [R9], R4 ;  /* 0x0000000409007844 */ /* 0x0003e20000000200 */
[----:B------:R-:W-:Y:S02]  /*12ef0*/  LOP3.LUT R28, R28, R195, RZ, 0x3c, !PT ;  /* 0x000000c31c1c7212 */ /* 0x000fe400078e3cff */
[----:B------:R-:W-:Y:S01]  /*12f00*/  LOP3.LUT R90, R90, R197, RZ, 0x3c, !PT ;  /* 0x000000c55a5a7212 */ /* 0x000fe200078e3cff */
[----:B------:R1:W-:Y:S01]  /*12f10*/  STSM.16.M88.4 [R10], R40 ;  /* 0x000000280a007844 */ /* 0x0003e20000000200 */
[----:B------:R-:W-:Y:S02]  /*12f20*/  SHF.R.U64 R102, R102, 0x3, RZ ;  /* 0x0000000366667819 */ /* 0x000fe400000012ff */
[----:B------:R-:W-:-:S02]  /*12f30*/  LOP3.LUT R118, R209, 0x380, RZ, 0xc0, !PT ;  /* 0x00000380d1767812 */ /* 0x000fc400078ec0ff */
[----:B------:R-:W-:Y:S02]  /*12f40*/  MOV R12, R12 ;  /* 0x0000000c000c7202 */ /* 0x000fe40000000f00 */
[----:B------:R-:W-:Y:S02]  /*12f50*/  SHF.R.U64 R0, R0, 0x3, RZ ;  /* 0x0000000300007819 */ /* 0x000fe400000012ff */
[----:B------:R-:W-:Y:S01]  /*12f60*/  MOV R14, R14 ;  /* 0x0000000e000e7202 */ /* 0x000fe20000000f00 */
[----:B------:R1:W-:Y:S01]  /*12f70*/  STSM.16.M88.4 [R12], R48 ;  /* 0x000000300c007844 */ /* 0x0003e20000000200 */
[----:B------:R-:W-:Y:S02]  /*12f80*/  F2FP.BF16.F32.PACK_AB R65, R67, R66 ;  /* 0x000000424341723e */ /* 0x000fe400000010ff */
[----:B------:R-:W-:Y:S01]  /*12f90*/  F2FP.BF16.F32.PACK_AB R72, R73, R72 ;  /* 0x000000484948723e */ /* 0x000fe200000010ff */
[----:B------:R1:W-:Y:S01]  /*12fa0*/  STSM.16.M88.4 [R14], R56 ;  /* 0x000000380e007844 */ /* 0x0003e20000000200 */
[----:B------:R-:W-:-:S02]  /*12fb0*/  LOP3.LUT R106, R106, R205, RZ, 0x3c, !PT ;  /* 0x000000cd6a6a7212 */ /* 0x000fc400078e3cff */
[----:B------:R-:W-:Y:S02]  /*12fc0*/  MOV R20, R20 ;  /* 0x0000001400147202 */ /* 0x000fe40000000f00 */
[----:B------:R-:W-:Y:S02]  /*12fd0*/  F2FP.BF16.F32.PACK_AB R66, R69, R68 ;  /* 0x000000444542723e */ /* 0x000fe400000010ff */
[----:B------:R-:W-:Y:S02]  /*12fe0*/  F2FP.BF16.F32.PACK_AB R67, R71, R70 ;  /* 0x000000464743723e */ /* 0x000fe400000010ff */
[----:B------:R-:W-:Y:S02]  /*12ff0*/  F2FP.BF16.F32.PACK_AB R73, R75, R74 ;  /* 0x0000004a4b49723e */ /* 0x000fe400000010ff */
[----:B------:R-:W-:Y:S01]  /*13000*/  F2FP.BF16.F32.PACK_AB R80, R81, R80 ;  /* 0x000000505150723e */ /* 0x000fe200000010ff */
[----:B------:R1:W-:Y:S01]  /*13010*/  STSM.16.M88.4 [R20], R64 ;  /* 0x0000004014007844 */ /* 0x0003e20000000200 */
[----:B------:R-:W-:-:S02]  /*13020*/  IADD3.X R99, RZ, R123, RZ, P5, !PT ;  /* 0x0000007bff637210 */ /* 0x000fc40002ffe4ff */
[----:B------:R-:W-:Y:S02]  /*13030*/  SHF.R.U64 R27, R27, 0x3, RZ ;  /* 0x000000031b1b7819 */ /* 0x000fe400000012ff */
[----:B------:R-:W-:Y:S02]  /*13040*/  MOV R24, R24 ;  /* 0x0000001800187202 */ /* 0x000fe40000000f00 */
[----:B------:R-:W-:Y:S02]  /*13050*/  F2FP.BF16.F32.PACK_AB R74, R77, R76 ;  /* 0x0000004c4d4a723e */ /* 0x000fe400000010ff */
[----:B------:R-:W-:Y:S02]  /*13060*/  F2FP.BF16.F32.PACK_AB R75, R79, R78 ;  /* 0x0000004e4f4b723e */ /* 0x000fe400000010ff */
[----:B------:R-:W-:Y:S02]  /*13070*/  F2FP.BF16.F32.PACK_AB R81, R83, R82 ;  /* 0x000000525351723e */ /* 0x000fe400000010ff */
[----:B------:R-:W-:Y:S01]  /*13080*/  LOP3.LUT R102, R102, R203, RZ, 0x3c, !PT ;  /* 0x000000cb66667212 */ /* 0x000fe200078e3cff */
[----:B------:R1:W-:Y:S01]  /*13090*/  STSM.16.M88.4 [R24], R72 ;  /* 0x0000004818007844 */ /* 0x0003e20000000200 */
[----:B------:R-:W-:-:S02]  /*130a0*/  SHF.R.U64 R118, R118, 0x3, RZ ;  /* 0x0000000376767819 */ /* 0x000fc400000012ff */
[----:B------:R-:W-:Y:S02]  /*130b0*/  MOV R28, R28 ;  /* 0x0000001c001c7202 */ /* 0x000fe40000000f00 */
[----:B------:R-:W-:Y:S02]  /*130c0*/  MOV R8, R90 ;  /* 0x0000005a00087202 */ /* 0x000fe40000000f00 */
[----:B------:R-:W-:Y:S02]  /*130d0*/  F2FP.BF16.F32.PACK_AB R82, R85, R84 ;  /* 0x000000545552723e */ /* 0x000fe400000010ff */
[----:B------:R-:W-:Y:S02]  /*130e0*/  F2FP.BF16.F32.PACK_AB R83, R87, R86 ;  /* 0x000000565753723e */ /* 0x000fe400000010ff */
[----:B------:R-:W-:Y:S02]  /*130f0*/  F2FP.BF16.F32.PACK_AB R88, R89, R88 ;  /* 0x000000585958723e */ /* 0x000fe400000010ff */
[----:B------:R-:W-:Y:S01]  /*13100*/  LOP3.LUT R110, R0, R207, RZ, 0x3c, !PT ;  /* 0x000000cf006e7212 */ /* 0x000fe200078e3cff */
[----:B------:R1:W-:Y:S01]  /*13110*/  STSM.16.M88.4 [R28], R80 ;  /* 0x000000501c007844 */ /* 0x0003e20000000200 */
[----:B------:R-:W-:-:S02]  /*13120*/  F2FP.BF16.F32.PACK_AB R89, R30, R26 ;  /* 0x0000001a1e59723e */ /* 0x000fc400000010ff */
        /* <DEDUP_REMOVED lines=9> */
[----:B------:R-:W-:Y:S02]  /*131c0*/  F2FP.BF16.F32.PACK_AB R104, R105, R104 ;  /* 0x000000686968723e */ /* 0x000fe400000010ff */
[----:B------:R-:W-:Y:S01]  /*131d0*/  LOP3.LUT R114, R27, R114, RZ, 0x3c, !PT ;  /* 0x000000721b727212 */ /* 0x000fe200078e3cff */
[----:B------:R1:W-:Y:S01]  /*131e0*/  STSM.16.M88.4 [R94], R152 ;  /* 0x000000985e007844 */ /* 0x0003e20000000200 */
[----:B------:R-:W-:Y:S02]  /*131f0*/  MOV R98, R98 ;  /* 0x0000006200627202 */ /* 0x000fe40000000f00 */
[----:B------:R-:W-:-:S02]  /*13200*/  F2FP.BF16.F32.PACK_AB R105, R160, R159 ;  /* 0x0000009fa069723e */ /* 0x000fc400000010ff */
[----:B------:R-:W-:Y:S02]  /*13210*/  F2FP.BF16.F32.PACK_AB R106, R109, R108 ;  /* 0x0000006c6d6a723e */ /* 0x000fe400000010ff */
[----:B------:R-:W-:Y:S02]  /*13220*/  F2FP.BF16.F32.PACK_AB R107, R162, R161 ;  /* 0x000000a1a26b723e */ /* 0x000fe400000010ff */
[----:B------:R-:W-:Y:S02]  /*13230*/  LOP3.LUT R118, R118, R209, RZ, 0x3c, !PT ;  /* 0x000000d176767212 */ /* 0x000fe400078e3cff */
[----:B------:R-:W-:Y:S01]  /*13240*/  MOV R102, R102 ;  /* 0x0000006600667202 */ /* 0x000fe20000000f00 */
[----:B------:R1:W-:Y:S01]  /*13250*/  STSM.16.M88.4 [R98], R104 ;  /* 0x0000006862007844 */ /* 0x0003e20000000200 */
[----:B------:R-:W-:Y:S02]  /*13260*/  F2FP.BF16.F32.PACK_AB R164, R113, R112 ;  /* 0x0000007071a4723e */ /* 0x000fe400000010ff */
        /* <DEDUP_REMOVED lines=16> */
[----:B------:R-:W-:Y:S01]  /*13370*/  F2FP.BF16.F32.PACK_AB R144, R145, R144 ;  /* 0x000000909190723e */ /* 0x000fe200000010ff */
[----:B------:R1:W-:Y:S01]  /*13380*/  STSM.16.M88.4 [R110], R128 ;  /* 0x000000806e007844 */ /* 0x0003e20000000200 */
[----:B------:R-:W-:Y:S02]  /*13390*/  MOV R114, R114 ;  /* 0x0000007200727202 */ /* 0x000fe40000000f00 */
[----:B------:R-:W-:Y:S02]  /*133a0*/  F2FP.BF16.F32.PACK_AB R138, R141, R140 ;  /* 0x0000008c8d8a723e */ /* 0x000fe400000010ff */
[----:B------:R-:W-:Y:S02]  /*133b0*/  F2FP.BF16.F32.PACK_AB R139, R143, R142 ;  /* 0x0000008e8f8b723e */ /* 0x000fe400000010ff */
[----:B------:R-:W-:-:S02]  /*133c0*/  F2FP.BF16.F32.PACK_AB R145, R147, R146 ;  /* 0x000000929391723e */ /* 0x000fc400000010ff */
        /* <DEDUP_REMOVED lines=10> */
[----:B--2---:R-:W2:Y:S02]  /*13470*/  FENCE.VIEW.ASYNC.S ;  /* 0x00000000000073c6 */ /* 0x004ea40000000000 */
[----:B--2---:R-:W-:Y:S06]  /*13480*/  BAR.ARV 0x1, 0x120 ;  /* 0x0044800000007b1d */ /* 0x004fec0000002000 */
[----:B------:R-:W-:Y:S05]  /*13490*/  @P0 BRA `(.L_x_4238) ;  /* 0x0000000000740947 */ /* 0x000fea0003800000 */
[----:B-1----:R-:W1:Y:S01]  /*134a0*/  LDC.64 R6, c[0x0][0xc78] ;  /* 0x00031e00ff067b82 */ /* 0x002e620000000a00 */
[----:B------:R-:W-:Y:S01]  /*134b0*/  USHF.R.S32.HI UR5, URZ, 0x1f, UR43 ;  /* 0x0000001f3f057899 */ /* 0x000fe2000801142b */
[----:B------:R-:W-:Y:S01]  /*134c0*/  IMAD.MOV R0, RZ, RZ, -R22 ;  /* 0x000000ffff007224 */ /* 0x000fe200078e0a16 */
[----:B------:R-:W-:Y:S01]  /*134d0*/  ULDC.64 UR8, c[0x0][0xc70] ;  /* 0x00031c0000087ab9 */ /* 0x000fe20000000a00 */
[----:B------:R-:W-:Y:S01]  /*134e0*/  VIADD R9, R19, UR42 ;  /* 0x0000002a13097c36 */ /* 0x000fe20008000000 */
[----:B------:R-:W-:Y:S02]  /*134f0*/  UIMAD UR5, UR5, UR8, URZ ;  /* 0x00000008050572a4 */ /* 0x000fe4000f8e023f */
[----:B------:R-:W-:Y:S01]  /*13500*/  UIMAD.WIDE.U32 UR6, UR43, UR8, URZ ;  /* 0x000000082b0672a5 */ /* 0x000fe2000f8e003f */
[----:B------:R-:W-:Y:S01]  /*13510*/  ISETP.NE.AND P0, PT, R17, R0, PT ;  /* 0x000000001100720c */ /* 0x000fe20003f05270 */
[----:B------:R-:W-:Y:S01]  /*13520*/  UIMAD UR5, UR43, UR9, UR5 ;  /* 0x000000092b0572a4 */ /* 0x000fe2000f8e0205 */
[----:B------:R-:W-:Y:S01]  /*13530*/  VIADD R8, R9, 0x8 ;  /* 0x0000000809087836 */ /* 0x000fe20000000000 */
[----:B------:R-:W-:-:S02]  /*13540*/  USHF.R.S32.HI UR8, URZ, 0x1f, UR44 ;  /* 0x0000001f3f087899 */ /* 0x000fc4000801142c */
[----:B------:R-:W-:Y:S02]  /*13550*/  UIADD3 UR5, UR7, UR5, URZ ;  /* 0x0000000507057290 */ /* 0x000fe4000fffe03f */
[----:B------:R-:W-:Y:S01]  /*13560*/  MOV R5, UR7 ;  /* 0x0000000700057c02 */ /* 0x000fe20008000f00 */
[----:B------:R-:W-:Y:S01]  /*13570*/  IMAD.U32 R4, RZ, RZ, UR6 ;  /* 0x00000006ff047e24 */ /* 0x000fe2000f8e00ff */
[----:B------:R-:W-:Y:S02]  /*13580*/  ULDC.64 UR6, c[0x0][0xc40] ;  /* 0x0003100000067ab9 */ /* 0x000fe40000000a00 */
        /* <DEDUP_REMOVED lines=14> */
.L_x_4238:
[----:B-1----:R-:W1:Y:S02]  /*13670*/  SHFL.IDX PT, R0, R192, RZ, 0x1f ;  /* 0x00001fffc0007589 */ /* 0x002e6400000e0000 */
[----:B-1----:R-:W-:-:S13]  /*13680*/  ISETP.NE.AND P0, PT, R0, 0x7, PT ;  /* 0x000000070000780c */ /* 0x002fda0003f05270 */
        /* <DEDUP_REMOVED lines=19> */
[----:B-1----:R-:W-:Y:S01]  /*137c0*/  UMOV UR40, UR5 ;  /* 0x0000000500287c82 */ /* 0x002fe20008000000 */
[----:B------:R-:W-:Y:S01]  /*137d0*/  UMOV UR41, UR8 ;  /* 0x0000000800297c82 */ /* 0x000fe20008000000 */
[----:B------:R-:W-:Y:S01]  /*137e0*/  UIADD3 UR5, UR36, 0xa000, URZ ;  /* 0x0000a00024057890 */ /* 0x000fe2000fffe03f */
[----:B------:R1:W-:Y:S01]  /*137f0*/  UTMASTG.5D [UR40], [UR6] ;  /* 0x00000028060073b5 */ /* 0x0003e20008020000 */
[----:B------:R-:W-:Y:S01]  /*13800*/  UMOV UR8, 0x140 ;  /* 0x0000014000087882 */ /* 0x000fe20000000000 */
[----:B-1----:R-:W-:Y:S01]  /*13810*/  UMOV UR40, UR9 ;  /* 0x0000000900287c82 */ /* 0x002fe20008000000 */
[----:B------:R-:W-:Y:S01]  /*13820*/  UMOV UR41, UR10 ;  /* 0x0000000a00297c82 */ /* 0x000fe20008000000 */
[----:B------:R-:W-:Y:S01]  /*13830*/  UIADD3 UR9, UR36, 0xc000, URZ ;  /* 0x0000c00024097890 */ /* 0x000fe2000fffe03f */
[----:B------:R1:W-:Y:S01]  /*13840*/  UTMASTG.5D [UR40], [UR6] ;  /* 0x00000028060073b5 */ /* 0x0003e20008020000 */
[----:B------:R-:W-:Y:S01]  /*13850*/  UIADD3 UR10, UR36, 0xe000, URZ ;  /* 0x0000e000240a7890 */ /* 0x000fe2000fffe03f */
[----:B-1----:R-:W-:Y:S01]  /*13860*/  UMOV UR40, UR11 ;  /* 0x0000000b00287c82 */ /* 0x002fe20008000000 */
[----:B------:R-:W-:-:S02]  /*13870*/  UMOV UR41, UR12 ;  /* 0x0000000c00297c82 */ /* 0x000fc40008000000 */
[----:B------:R1:W-:Y:S02]  /*13880*/  UTMASTG.5D [UR40], [UR6] ;  /* 0x00000028060073b5 */ /* 0x0003e40008020000 */
[----:B-1----:R-:W-:Y:S01]  /*13890*/  UMOV UR40, UR13 ;  /* 0x0000000d00287c82 */ /* 0x002fe20008000000 */
[----:B------:R-:W-:Y:S02]  /*138a0*/  UMOV UR41, UR14 ;  /* 0x0000000e00297c82 */ /* 0x000fe40008000000 */
[----:B------:R1:W-:Y:S02]  /*138b0*/  UTMASTG.5D [UR40], [UR6] ;  /* 0x00000028060073b5 */ /* 0x0003e40008020000 */
[----:B-1----:R-:W-:Y:S01]  /*138c0*/  UMOV UR40, UR5 ;  /* 0x0000000500287c82 */ /* 0x002fe20008000000 */
[----:B------:R-:W-:Y:S01]  /*138d0*/  UMOV UR41, UR8 ;  /* 0x0000000800297c82 */ /* 0x000fe20008000000 */
[----:B------:R-:W-:Y:S01]  /*138e0*/  UMOV UR5, 0x180 ;  /* 0x0000018000057882 */ /* 0x000fe20000000000 */
[----:B------:R1:W-:Y:S02]  /*138f0*/  UTMASTG.5D [UR40], [UR6] ;  /* 0x00000028060073b5 */ /* 0x0003e40008020000 */
[----:B-1----:R-:W-:Y:S01]  /*13900*/  UMOV UR40, UR9 ;  /* 0x0000000900287c82 */ /* 0x002fe20008000000 */
[----:B------:R-:W-:Y:S01]  /*13910*/  UMOV UR41, UR5 ;  /* 0x0000000500297c82 */ /* 0x000fe20008000000 */
[----:B------:R-:W-:Y:S01]  /*13920*/  UMOV UR5, 0x1c0 ;  /* 0x000001c000057882 */ /* 0x000fe20000000000 */
        /* <DEDUP_REMOVED lines=9> */
.L_x_4241:
[----:B------:R-:W-:Y:S05]  /*139c0*/  BSYNC B0 ;  /* 0x0000000000007941 */ /* 0x000fea0003800000 */
.L_x_4240:
[----:B------:R-:W-:Y:S05]  /*139d0*/  BRA `(.L_x_4239) ;  /* 0x0000000800287947 */ /* 0x000fea0003800000 */
.L_x_4237:
[----:B------:R-:W1:Y:S01]  /*139e0*/  LDC.64 R8, c[0x0][0xbe0] ;  /* 0x0002f800ff087b82 */ /* 0x000e620000000a00 */
[----:B------:R-:W-:Y:S01]  /*139f0*/  ISETP.GT.AND P0, PT, R194, 0x3f, PT ;  /* 0x0000003fc200780c */ /* 0x000fe20003f04270 */
[----:B------:R-:W-:Y:S01]  /*13a00*/  USHF.R.S32.HI UR5, URZ, 0x1f, UR43 ;  /* 0x0000001f3f057899 */ /* 0x000fe2000801142b */
[----:B------:R-:W-:Y:S01]  /*13a10*/  BSSY B0, `(.L_x_4242) ;  /* 0x000001a000007945 */ /* 0x000fe20003800000 */
[----:B------:R-:W-:Y:S01]  /*13a20*/  USHF.R.S32.HI UR8, URZ, 0x1f, UR44 ;  /* 0x0000001f3f087899 */ /* 0x000fe2000801142c */
[----:B------:R-:W-:-:S09]  /*13a30*/  VIADD R12, R188, 0x40 ;  /* 0x00000040bc0c7836 */ /* 0x000fd20000000000 */
        /* <DEDUP_REMOVED lines=14> */
[C---:B---3--:R-:W-:Y:S02]  /*13b20*/  IMAD R0, R10.reuse, UR8, RZ ;  /* 0x000000080a007c24 */ /* 0x048fe4000f8e02ff */
[----:B------:R-:W-:Y:S02]  /*13b30*/  IMAD.IADD R5, R5, 0x1, R3 ;  /* 0x0000000105057824 */ /* 0x000fe400078e0203 */
[----:B------:R-:W-:Y:S02]  /*13b40*/  IMAD R3, R11, UR44, R0 ;  /* 0x0000002c0b037c24 */ /* 0x000fe4000f8e0200 */
[----:B------:R-:W-:-:S04]  /*13b50*/  IMAD.WIDE.U32 R4, R10, UR44, R4 ;  /* 0x0000002c0a047c25 */ /* 0x000fc8000f8e0004 */
[----:B------:R-:W-:Y:S01]  /*13b60*/  IMAD.IADD R3, R5, 0x1, R3 ;  /* 0x0000000105037824 */ /* 0x000fe200078e0203 */
[----:B------:R-:W-:-:S04]  /*13b70*/  LEA R6, P0, R4, UR6, 0x2 ;  /* 0x0000000604067c11 */ /* 0x000fc8000f8010ff */
[----:B------:R-:W-:Y:S02]  /*13b80*/  LEA.HI.X R7, R4, UR7, R3, 0x2, P0 ;  /* 0x0000000704077c11 */ /* 0x000fe400080f1403 */
[----:B------:R-:W-:-:S05]  /*13b90*/  MOV R3, 0xff800000 ;  /* 0xff80000000037802 */ /* 0x000fca0000000f00 */
[----:B------:R2:W-:Y:S02]  /*13ba0*/  STG.E desc[UR54][R6.64], R3 ;  /* 0x0000000306007986 */ /* 0x0005e4000c101936 */
.L_x_4243:
[----:B------:R-:W-:Y:S05]  /*13bb0*/  BSYNC B0 ;  /* 0x0000000000007941 */ /* 0x000fea0003800000 */
.L_x_4242:
[----:B------:R-:W-:Y:S01]  /*13bc0*/  ULDC.64 UR6, c[0x0][0xb88] ;  /* 0x0002e20000067ab9 */ /* 0x000fe20000000a00 */
[----:B-12---:R-:W-:Y:S01]  /*13bd0*/  IMAD R6, R8, UR5, RZ ;  /* 0x0000000508067c24 */ /* 0x006fe2000f8e02ff */
[----:B------:R-:W-:Y:S01]  /*13be0*/  ISETP.GE.AND P1, PT, R12, UR7, PT ;  /* 0x000000070c007c0c */ /* 0x000fe2000bf26270 */
[----:B------:R-:W1:Y:S01]  /*13bf0*/  LDC.64 R10, c[0x0][0xbe8] ;  /* 0x0002fa00ff0a7b82 */ /* 0x000e620000000a00 */
[C---:B------:R-:W-:Y:S01]  /*13c00*/  ISETP.GE.AND P0, PT, R188.reuse, UR7, PT ;  /* 0x00000007bc007c0c */ /* 0x040fe2000bf06270 */
[C---:B------:R-:W-:Y:S01]  /*13c10*/  VIADD R14, R188.reuse, 0x80 ;  /* 0x00000080bc0e7836 */ /* 0x040fe20000000000 */
[----:B------:R-:W-:Y:S01]  /*13c20*/  SEL R3, RZ, 0xffffffff, P1 ;  /* 0xffffffffff037807 */ /* 0x000fe20000800000 */
[----:B------:R-:W-:Y:S01]  /*13c30*/  VIADD R15, R188, 0xc0 ;  /* 0x000000c0bc0f7836 */ /* 0x000fe20000000000 */
[----:B------:R-:W-:Y:S01]  /*13c40*/  SEL R0, RZ, 0x1, P0 ;  /* 0x00000001ff007807 */ /* 0x000fe20000000000 */
[----:B------:R-:W-:Y:S01]  /*13c50*/  IMAD R7, R9, UR43, R6 ;  /* 0x0000002b09077c24 */ /* 0x000fe2000f8e0206 */
[----:B------:R-:W-:Y:S01]  /*13c60*/  ISETP.GE.AND P0, PT, R14, UR7, PT ;  /* 0x000000070e007c0c */ /* 0x000fe2000bf06270 */
[----:B------:R-:W2:Y:S01]  /*13c70*/  LDC R9, c[0x0][0xeac] ;  /* 0x0003ab00ff097b82 */ /* 0x000ea20000000800 */
[----:B------:R-:W-:Y:S01]  /*13c80*/  IMAD.SHL.U32 R3, R3, 0x2, RZ ;  /* 0x0000000203037824 */ /* 0x000fe200078e00ff */
[----:B------:R-:W-:Y:S01]  /*13c90*/  ISETP.GE.AND P2, PT, R15, UR7, PT ;  /* 0x000000070f007c0c */ /* 0x000fe2000bf46270 */
[C---:B------:R-:W-:Y:S01]  /*13ca0*/  VIADD R20, R188.reuse, 0x140 ;  /* 0x00000140bc147836 */ /* 0x040fe20000000000 */
[----:B------:R-:W-:Y:S01]  /*13cb0*/  UIADD3 UR42, -UR42, UR6, URZ ;  /* 0x000000062a2a7290 */ /* 0x000fe2000fffe13f */
[C---:B------:R-:W-:Y:S01]  /*13cc0*/  VIADD R18, R188.reuse, 0x100 ;  /* 0x00000100bc127836 */ /* 0x040fe20000000000 */
[----:B------:R-:W-:Y:S01]  /*13cd0*/  LOP3.LUT R0, R3, 0x2, R0, 0xe2, !PT ;  /* 0x0000000203007812 */ /* 0x000fe200078ee200 */
[C---:B------:R-:W-:Y:S01]  /*13ce0*/  VIADD R4, R188.reuse, 0x180 ;  /* 0x00000180bc047836 */ /* 0x040fe20000000000 */
[----:B------:R-:W-:Y:S01]  /*13cf0*/  SEL R3, RZ, 0x4, P0 ;  /* 0x00000004ff037807 */ /* 0x000fe20000000000 */
[----:B------:R-:W-:Y:S01]  /*13d00*/  VIADD R5, R188, 0x1c0 ;  /* 0x000001c0bc057836 */ /* 0x000fe20000000000 */
[----:B------:R-:W-:Y:S01]  /*13d10*/  SEL R6, RZ, 0x8, P2 ;  /* 0x00000008ff067807 */ /* 0x000fe20001000000 */
[----:B------:R-:W-:Y:S01]  /*13d20*/  ULOP3.LUT UR40, URZ, UR40, URZ, 0x33, !UPT ;  /* 0x000000283f287292 */ /* 0x000fe2000f8e333f */
[----:B------:R-:W-:Y:S01]  /*13d30*/  SHF.R.S32.HI R189, RZ, 0x1f, R188 ;  /* 0x0000001fffbd7819 */ /* 0x000fe200000114bc */
[----:B------:R-:W-:Y:S01]  /*13d40*/  BSSY B0, `(.L_x_4244) ;  /* 0x0000034000007945 */ /* 0x000fe20003800000 */
[----:B------:R-:W-:-:S02]  /*13d50*/  ISETP.GE.AND P2, PT, R20, UR7, PT ;  /* 0x0000000714007c0c */ /* 0x000fc4000bf46270 */
[----:B------:R-:W-:Y:S02]  /*13d60*/  ISETP.GE.AND P0, PT, R18, UR7, PT ;  /* 0x0000000712007c0c */ /* 0x000fe4000bf06270 */
[----:B------:R-:W-:Y:S02]  /*13d70*/  LOP3.LUT R0, R6, R0, R3, 0xfe, !PT ;  /* 0x0000000006007212 */ /* 0x000fe400078efe03 */
[----:B------:R-:W-:Y:S02]  /*13d80*/  ISETP.GE.AND P3, PT, R4, UR7, PT ;  /* 0x0000000704007c0c */ /* 0x000fe4000bf66270 */
[----:B------:R-:W-:Y:S01]  /*13d90*/  ISETP.GE.AND P1, PT, R5, UR7, PT ;  /* 0x0000000705007c0c */ /* 0x000fe2000bf26270 */
[----:B------:R-:W-:Y:S01]  /*13da0*/  IMAD.WIDE.U32 R4, R8, UR43, R188 ;  /* 0x0000002b08047c25 */ /* 0x000fe2000f8e00bc */
[----:B------:R-:W-:Y:S02]  /*13db0*/  SEL R6, RZ, 0x20, P2 ;  /* 0x00000020ff067807 */ /* 0x000fe40001000000 */
[C---:B------:R-:W-:Y:S01]  /*13dc0*/  ISETP.GE.AND P2, PT, R190.reuse, UR42, PT ;  /* 0x0000002abe007c0c */ /* 0x040fe2000bf46270 */
[----:B------:R-:W-:Y:S01]  /*13dd0*/  IMAD.IADD R5, R5, 0x1, R7 ;  /* 0x0000000105057824 */ /* 0x000fe200078e0207 */
[----:B------:R-:W-:Y:S01]  /*13de0*/  IADD3 R8, R190, 0x20, RZ ;  /* 0x00000020be087810 */ /* 0x000fe20007ffe0ff */
[----:B--2---:R-:W-:Y:S01]  /*13df0*/  VIADD R7, R9, UR40 ;  /* 0x0000002809077c36 */ /* 0x004fe20008000000 */
[----:B------:R-:W-:-:S02]  /*13e00*/  SEL R3, RZ, 0x10, P0 ;  /* 0x00000010ff037807 */ /* 0x000fc40000000000 */
[----:B------:R-:W-:Y:S01]  /*13e10*/  ISETP.GE.AND P0, PT, R8, UR42, PT ;  /* 0x0000002a08007c0c */ /* 0x000fe2000bf06270 */
[----:B-1----:R-:W-:Y:S01]  /*13e20*/  IMAD R8, R10, UR8, RZ ;  /* 0x000000080a087c24 */ /* 0x002fe2000f8e02ff */
[----:B------:R-:W-:Y:S02]  /*13e30*/  LOP3.LUT R3, R6, R0, R3, 0xfe, !PT ;  /* 0x0000000006037212 */ /* 0x000fe400078efe03 */
[----:B------:R-:W-:Y:S01]  /*13e40*/  SEL R0, RZ, 0x40, P3 ;  /* 0x00000040ff007807 */ /* 0x000fe20001800000 */
[----:B------:R-:W-:Y:S01]  /*13e50*/  IMAD R11, R11, UR44, R8 ;  /* 0x0000002c0b0b7c24 */ /* 0x000fe2000f8e0208 */
[----:B------:R-:W-:Y:S01]  /*13e60*/  SHF.R.S32.HI R191, RZ, 0x1f, R190 ;  /* 0x0000001fffbf7819 */ /* 0x000fe200000114be */
[----:B------:R-:W-:Y:S01]  /*13e70*/  IMAD.WIDE.U32 R8, R10, UR44, R4 ;  /* 0x0000002c0a087c25 */ /* 0x000fe2000f8e0004 */
[----:B------:R-:W-:Y:S02]  /*13e80*/  LOP3.LUT R3, R3, R0, RZ, 0xfc, !PT ;  /* 0x0000000003037212 */ /* 0x000fe400078efcff */
[----:B------:R-:W-:Y:S01]  /*13e90*/  SEL R0, RZ, 0x80, P1 ;  /* 0x00000080ff007807 */ /* 0x000fe20000800000 */
[----:B------:R-:W-:-:S03]  /*13ea0*/  IMAD.WIDE R6, R7, 0x40, R190 ;  /* 0x0000004007067825 */ /* 0x000fc600078e02be */
[----:B------:R-:W-:Y:S01]  /*13eb0*/  LOP3.LUT R0, R3, R0, RZ, 0xfc, !PT ;  /* 0x0000000003007212 */ /* 0x000fe200078efcff */
[----:B------:R-:W-:Y:S01]  /*13ec0*/  IMAD.IADD R13, R9, 0x1, R11 ;  /* 0x00000001090d7824 */ /* 0x000fe200078e020b */
        /* <DEDUP_REMOVED lines=27> */
.L_x_4245:
[----:B------:R-:W-:Y:S05]  /*14080*/  BSYNC B0 ;  /* 0x0000000000007941 */ /* 0x000fea0003800000 */
.L_x_4244:
        /* <DEDUP_REMOVED lines=30> */
.L_x_4246:
[----:B------:R-:W-:Y:S05]  /*14270*/  BSYNC B0 ;  /* 0x0000000000007941 */ /* 0x000fea0003800000 */
.L_x_4239:
[----:B------:R-:W3:Y:S02]  /*14280*/  LDC R0, c[0x0][0xea8] ;  /* 0x0003aa00ff007b82 */ /* 0x000ee40000000800 */
[----:B---3--:R-:W-:-:S13]  /*14290*/  ISETP.LE.AND P0, PT, R0, UR4, PT ;  /* 0x0000000400007c0c */ /* 0x008fda000bf03270 */
[----:B------:R-:W-:Y:S05]  /*142a0*/  @!P0 BRA `(.L_x_4247) ;  /* 0xfffffecc00308947 */ /* 0x000fea000383ffff */
[----:B------:R-:W-:Y:S05]  /*142b0*/  EXIT ;  /* 0x000000000000794d */ /* 0x000fea0003800000 */
.L_x_4146:
        /* <DEDUP_REMOVED lines=13> */
[----:B------:R-:W-:Y:S01]  /*14390*/  ULDC UR5, c[0x0][0xc] ;  /* 0x0000030000057ab9 */ /* 0x000fe20000000800 */
[----:B------:R-:W-:Y:S01]  /*143a0*/  LOP3.LUT R19, R19, 0x1f, RZ, 0xc0, !PT ;  /* 0x0000001f13137812 */ /* 0x000fe200078ec0ff */
[----:B------:R-:W-:Y:S01]  /*143b0*/  IMAD.U32 R0, RZ, RZ, UR5 ;  /* 0x00000005ff007e24 */ /* 0x000fe2000f8e00ff */
[----:B------:R-:W-:Y:S01]  /*143c0*/  MOV R16, RZ ;  /* 0x000000ff00107202 */ /* 0x000fe20000000f00 */
[----:B------:R-:W-:Y:S01]  /*143d0*/  IMAD.U32 R18, RZ, RZ, UR4 ;  /* 0x00000004ff127e24 */ /* 0x000fe2000f8e00ff */
[----:B------:R-:W-:Y:S01]  /*143e0*/  ULDC.64 UR46, c[0x0][0x198] ;  /* 0x00006600002e7ab9 */ /* 0x000fe20000000a00 */
[----:B------:R-:W-:Y:S01]  /*143f0*/  IMAD.MOV.U32 R17, RZ, RZ, 0x1 ;  /* 0x00000001ff117424 */ /* 0x000fe200078e00ff */
[----:B------:R1:W-:Y:S01]  /*14400*/  STL [R1], R0 ;  /* 0x0000000001007387 */ /* 0x0003e20000100800 */
[----:B------:R-:W-:-:S05]  /*14410*/  UMOV UR61, URZ ;  /* 0x0000003f003d7c82 */ /* 0x000fca0008000000 */
.L_x_4304:
        /* <DEDUP_REMOVED lines=21> */
.L_x_4249:
[----:B------:R-:W-:Y:S01]  /*14570*/  ULDC UR11, c[0x0][0xec4] ;  /* 0x0003b100000b7ab9 */ /* 0x000fe20000000800 */
[----:B------:R-:W-:Y:S01]  /*14580*/  UMOV UR9, UR10 ;  /* 0x0000000a00097c82 */ /* 0x000fe20008000000 */
[----:B------:R-:W-:-:S11]  /*14590*/  UISETP.NE.AND UP0, UPT, UR11, 0x1, UPT ;  /* 0x000000010b00788c */ /* 0x000fd6000bf05270 */
[----:B------:R-:W-:Y:S02]  /*145a0*/  @UP0 ULDC.64 UR12, c[0x0][0xec8] ;  /* 0x0003b200000c0ab9 */ /* 0x000fe40000000a00 */
[----:B------:R-:W-:-:S04]  /*145b0*/  UIMAD.WIDE.U32 UR6, UR10, UR12, URZ ;  /* 0x0000000c0a0672a5 */ /* 0x000fc8000f8e003f */
[----:B------:R-:W-:-:S04]  /*145c0*/  @UP0 USHF.R.U32.HI UR9, URZ, UR13, UR7 ;  /* 0x0000000d3f090299 */ /* 0x000fc80008011607 */
[----:B------:R-:W-:-:S12]  /*145d0*/  UIMAD UR6, UR9, UR11, URZ ;  /* 0x0000000b090672a4 */ /* 0x000fd8000f8e023f */
.L_x_4250:
        /* <DEDUP_REMOVED lines=40> */
.L_x_4252:
[----:B------:R-:W-:-:S11]  /*14860*/  UISETP.NE.AND UP0, UPT, UR7, 0x1, UPT ;  /* 0x000000010700788c */ /* 0x000fd6000bf05270 */
[----:B------:R-:W-:Y:S02]  /*14870*/  @UP0 ULDC.64 UR16, c[0x0][0xae0] ;  /* 0x0002b80000100ab9 */ /* 0x000fe40000000a00 */
[----:B------:R-:W-:-:S04]  /*14880*/  UIMAD.WIDE.U32 UR8, UR10, UR16, URZ ;  /* 0x000000100a0872a5 */ /* 0x000fc8000f8e003f */
[----:B------:R-:W-:-:S12]  /*14890*/  @UP0 USHF.R.U32.HI UR10, URZ, UR17, UR9 ;  /* 0x000000113f0a0299 */ /* 0x000fd80008011609 */
.L_x_4253:
[----:B------:R-:W-:-:S04]  /*148a0*/  UIMAD UR10, UR10, UR7, UR7 ;  /* 0x000000070a0a72a4 */ /* 0x000fc8000f8e0207 */
[----:B------:R-:W-:-:S04]  /*148b0*/  UISETP.LT.AND UP0, UPT, UR6, UR10, UPT ;  /* 0x0000000a0600728c */ /* 0x000fc8000bf01270 */
[----:B------:R-:W-:-:S12]  /*148c0*/  USEL UR6, UR6, UR10, UP0 ;  /* 0x0000000a06067287 */ /* 0x000fd80008000000 */
.L_x_4251:
        /* <DEDUP_REMOVED lines=25> */
.L_x_4255:
[----:B------:R-:W-:-:S11]  /*14a60*/  UISETP.NE.AND UP0, UPT, UR7, 0x1, UPT ;  /* 0x000000010700788c */ /* 0x000fd6000bf05270 */
[----:B------:R-:W-:Y:S02]  /*14a70*/  @UP0 ULDC.64 UR12, c[0x0][0xae0] ;  /* 0x0002b800000c0ab9 */ /* 0x000fe40000000a00 */
[----:B------:R-:W-:-:S04]  /*14a80*/  UIMAD.WIDE.U32 UR8, UR6, UR12, URZ ;  /* 0x0000000c060872a5 */ /* 0x000fc8000f8e003f */
[----:B------:R-:W-:-:S12]  /*14a90*/  @UP0 USHF.R.U32.HI UR6, URZ, UR13, UR9 ;  /* 0x0000000d3f060299 */ /* 0x000fd80008011609 */
.L_x_4256:
[----:B------:R-:W-:-:S04]  /*14aa0*/  UIMAD UR6, UR6, UR7, URZ ;  /* 0x00000007060672a4 */ /* 0x000fc8000f8e023f */
[----:B------:R-:W-:-:S04]  /*14ab0*/  UISETP.LT.AND UP0, UPT, UR10, UR6, UPT ;  /* 0x000000060a00728c */ /* 0x000fc8000bf01270 */
[----:B------:R-:W-:-:S12]  /*14ac0*/  USEL UR10, UR10, UR6, !UP0 ;  /* 0x000000060a0a7287 */ /* 0x000fd8000c000000 */
.L_x_4254:
        /* <DEDUP_REMOVED lines=9> */
[----:B------:R-:W-:Y:S01]  /*14b60*/  ISETP.NE.AND P0, PT, R19, RZ, PT ;  /* 0x000000ff1300720c */ /* 0x000fe20003f05270 */
[----:B------:R-:W-:-:S12]  /*14b70*/  IMAD.MOV.U32 R13, RZ, RZ, R18 ;  /* 0x000000ffff0d7224 */ /* 0x000fd800078e0012 */
[----:B------:R-:W-:Y:S05]  /*14b80*/  @P0 BRA `(.L_x_4259) ;  /* 0x0000002800c80947 */ /* 0x000fea0003800000 */
[----:B------:R-:W2:Y:S01]  /*14b90*/  LDL R0, [R1] ;  /* 0x0000000001007983 */ /* 0x000ea20000100800 */
[----:B------:R-:W-:Y:S01]  /*14ba0*/  VOTEU.ANY UR6, UPT, PT ;  /* 0x0000000000067886 */ /* 0x000fe200038e0100 */
[----:B------:R-:W1:Y:S01]  /*14bb0*/  LDC.64 R2, c[0x0][0xef0] ;  /* 0x0003bc00ff027b82 */ /* 0x000e620000000a00 */
[----:B------:R-:W3:Y:S01]  /*14bc0*/  S2R R5, SR_LANEID ;  /* 0x0000000000057919 */ /* 0x000ee20000000000 */
[----:B--2---:R-:W-:Y:S02]  /*14bd0*/  R2UR UR7, R0 ;  /* 0x00000000000772ca */ /* 0x004fe400000e0000 */
[----:B------:R-:W3:Y:S02]  /*14be0*/  FLO.U32 R0, UR6 ;  /* 0x0000000600007d00 */ /* 0x000ee400080e0000 */
[----:B---3--:R-:W-:-:S06]  /*14bf0*/  ISETP.EQ.U32.AND P0, PT, R0, R5, PT ;  /* 0x000000050000720c */ /* 0x008fcc0003f02070 */
[----:B------:R-:W1:Y:S07]  /*14c00*/  POPC R5, UR6 ;  /* 0x0000000600057d09 */ /* 0x000e6e0008000000 */
[----:B-1----:R-:W2:Y:S01]  /*14c10*/  @P0 ATOMG.E.ADD.STRONG.GPU PT, R3, desc[UR54][R2.64], R5 ;  /* 0x00000005020309a8 */ /* 0x002ea200081ee1f6 */
[----:B------:R-:W1:Y:S02]  /*14c20*/  S2R R4, SR_LTMASK ;  /* 0x0000000000047919 */ /* 0x000e640000003900 */
[----:B-1----:R-:W-:-:S04]  /*14c30*/  LOP3.LUT R4, R4, UR6, RZ, 0xc0, !PT ;  /* 0x0000000604047c12 */ /* 0x002fc8000f8ec0ff */
[----:B------:R-:W1:Y:S01]  /*14c40*/  POPC R13, R4 ;  /* 0x00000004000d7309 */ /* 0x000e620000000000 */
[----:B--2---:R-:W1:Y:S02]  /*14c50*/  SHFL.IDX PT, R0, R3, R0, 0x1f ;  /* 0x00001f0003007589 */ /* 0x004e6400000e0000 */
[----:B-1----:R-:W-:Y:S01]  /*14c60*/  IADD3 R13, R0, UR7, R13 ;  /* 0x00000007000d7c10 */ /* 0x002fe2000fffe00d */
[----:B------:R-:W-:Y:S06]  /*14c70*/  BRA `(.L_x_4259) ;  /* 0x00000028008c7947 */ /* 0x000fec0003800000 */
.L_x_4258:
        /* <DEDUP_REMOVED lines=12> */
[----:B------:R-:W-:Y:S01]  /*14d40*/  MOV R8, 0x70 ;  /* 0x0000007000087802 */ /* 0x000fe20000000f00 */
[----:B------:R-:W1:Y:S01]  /*14d50*/  LDC.64 R2, c[0x4][R2] ;  /* 0x0100000002027b82 */ /* 0x000e620000000a00 */
        /* <DEDUP_REMOVED lines=8> */
[----:B-1----:R-:W-:Y:S05]  /*14de0*/  CALL.ABS.NOINC R2 ;  /* 0x0000000002007343 */ /* 0x002fea0003c00000 */
.L_x_4260:
        /* <DEDUP_REMOVED lines=20> */
.L_x_4262:
        /* <DEDUP_REMOVED lines=16> */
.L_x_4261:
[----:B------:R-:W-:Y:S01]  /*15030*/  ULDC.64 UR4, c[0x0][0xaf0] ;  /* 0x0002bc0000047ab9 */ /* 0x000fe20000000a00 */
[----:B------:R-:W-:Y:S01]  /*15040*/  IMAD.U32 R5, RZ, RZ, UR59 ;  /* 0x0000003bff057e24 */ /* 0x000fe2000f8e00ff */
[----:B------:R-:W-:Y:S01]  /*15050*/  ISETP.NE.U32.AND P0, PT, RZ, UR4, PT ;  /* 0x00000004ff007c0c */ /* 0x000fe2000bf05070 */
[----:B------:R-:W1:Y:S01]  /*15060*/  LDC R0, c[0x0][0x428] ;  /* 0x00010a00ff007b82 */ /* 0x000e620000000800 */
[----:B------:R-:W-:Y:S02]  /*15070*/  MOV R6, UR59 ;  /* 0x0000003b00067c02 */ /* 0x000fe40008000f00 */
        /* <DEDUP_REMOVED lines=9> */
[----:B------:R-:W-:Y:S01]  /*15110*/  IMAD.U32 R10, RZ, RZ, UR60 ;  /* 0x0000003cff0a7e24 */ /* 0x000fe2000f8e00ff */
[----:B--2---:R-:W1:Y:S03]  /*15120*/  LDC.64 R2, c[0x0][0x3f8] ;  /* 0x0000fe00ff027b82 */ /* 0x004e660000000a00 */
[----:B------:R-:W-:-:S06]  /*15130*/  VIADD R10, R10, 0xffffffff ;  /* 0xffffffff0a0a7836 */ /* 0x000fcc0000000000 */
[----:B------:R-:W-:Y:S01]  /*15140*/  VOTEU.ALL UP1, P1 ;  /* 0x00000000003f7886 */ /* 0x000fe20000820000 */
[----:B------:R-:W2:Y:S04]  /*15150*/  @P0 LDC R4, c[0x0][0x42c] ;  /* 0x00010b00ff040b82 */ /* 0x000ea80000000800 */
        /* <DEDUP_REMOVED lines=10> */
.L_x_4317:
[----:B------:R-:W-:Y:S01]  /*15200*/  UMOV UR4, 0xffffffff ;  /* 0xffffffff00047882 */ /* 0x000fe20000000000 */
[----:B------:R-:W-:Y:S02]  /*15210*/  SHF.R.S32.HI R7, RZ, 0x1f, R6 ;  /* 0x0000001fff077819 */ /* 0x000fe40000011406 */
[----:B------:R-:W-:Y:S05]  /*15220*/  BRA.DIV UR4, `(.L_x_4264) ;  /* 0x0000002e04347947 */ /* 0x000fea000b800000 */
[----:B------:R-:W-:-:S13]  /*15230*/  ELECT P6, URZ, PT ;  /* 0x00000000003f782f */ /* 0x000fda00038c0000 */
.L_x_4320:
        /* <DEDUP_REMOVED lines=21> */
.L_x_4266:
[----:B-1----:R-:W-:Y:S01]  /*15390*/  LEA R8, R16, UR38, 0x3 ;  /* 0x0000002610087c11 */ /* 0x002fe2000f8e18ff */
[----:B------:R-:W1:Y:S01]  /*153a0*/  S2R R9, SR_TID.X ;  /* 0x0000000000097919 */ /* 0x000e620000002100 */
[----:B------:R-:W-:-:S04]  /*153b0*/  SHF.L.U32 R5, R17, 0x1f, RZ ;  /* 0x0000001f11057819 */ /* 0x000fc800000006ff */
[----:B------:R-:W2:Y:S01]  /*153c0*/  SYNCS.PHASECHK.TRANS64.TRYWAIT P2, [R8+URZ+0x38840], R5 ;  /* 0x03884005080075a7 */ /* 0x000ea2000804017f */
[----:B-1----:R-:W-:-:S04]  /*153d0*/  LOP3.LUT R9, R9, 0x7f, RZ, 0xc0, !PT ;  /* 0x0000007f09097812 */ /* 0x002fc800078ec0ff */
[----:B------:R-:W-:Y:S01]  /*153e0*/  ISETP.NE.AND P3, PT, R9, RZ, PT ;  /* 0x000000ff0900720c */ /* 0x000fe20003f65270 */
[----:B--2---:R-:W-:-:S12]  /*153f0*/  @!P2 BRA `(.L_x_4267) ;  /* 0x0000002800e0a947 */ /* 0x004fd80003800000 */
.L_x_4321:
[----:B------:R-:W-:Y:S05]  /*15400*/  @P3 BRA `(.L_x_4268) ;  /* 0x0000000000143947 */ /* 0x000fea0003800000 */
[----:B------:R-:W-:Y:S01]  /*15410*/  ISETP.NE.AND P2, PT, R19, RZ, PT ;  /* 0x000000ff1300720c */ /* 0x000fe20003f45270 */
[----:B-1----:R-:W-:-:S04]  /*15420*/  IMAD.MOV.U32 R5, RZ, RZ, 0x2000 ;  /* 0x00002000ff057424 */ /* 0x002fc800078e00ff */
[----:B------:R2:W-:Y:S08]  /*15430*/  SYNCS.ARRIVE.TRANS64 RZ, [R8+URZ+0x38830], R5 ;  /* 0x0388300508ff79a7 */ /* 0x0005f0000800003f */
[----:B------:R-:W-:Y:S05]  /*15440*/  @!P2 BRA `(.L_x_4268) ;  /* 0x000000000004a947 */ /* 0x000fea0003800000 */
[----:B------:R-:W-:Y:S01]  /*15450*/  BPT.TRAP 0x1 ;  /* 0x000000040000795c */ /* 0x000fe20000300000 */
.L_x_4268:
        /* <DEDUP_REMOVED lines=16> */
.L_x_4265:
[----:B------:R-:W-:Y:S05]  /*15560*/  WARPSYNC.ALL ;  /* 0x0000000000007948 */ /* 0x000fea0003800000 */
[----:B------:R-:W-:Y:S01]  /*15570*/  BAR.SYNC.DEFER_BLOCKING 0x8, 0xa0 ;  /* 0x0202800000007b1d */ /* 0x000fe20000010000 */
[----:B------:R-:W-:-:S05]  /*15580*/  ELECT P2, URZ, PT ;  /* 0x00000000003f782f */ /* 0x000fca0003840000 */
[----:B------:R-:W-:Y:S08]  /*15590*/  BSSY B0, `(.L_x_4269) ;  /* 0x0000041000007945 */ /* 0x000ff00003800000 */
[----:B------:R-:W-:Y:S05]  /*155a0*/  @!P2 BRA `(.L_x_4270) ;  /* 0x0000000000fca947 */ /* 0x000fea0003800000 */
[----:B------:R-:W-:Y:S01]  /*155b0*/  UIADD3 UR14, UP0, UR46, 0x270, URZ ;  /* 0x000002702e0e7890 */ /* 0x000fe2000ff1e03f */
[----:B-12---:R-:W-:Y:S01]  /*155c0*/  IMAD.MOV.U32 R5, RZ, RZ, 0x2000 ;  /* 0x00002000ff057424 */ /* 0x006fe200078e00ff */
[----:B------:R-:W-:Y:S02]  /*155d0*/  UIADD3 UR16, UR38, 0x20400, URZ ;  /* 0x0002040026107890 */ /* 0x000fe4000fffe03f */
[----:B------:R-:W-:Y:S01]  /*155e0*/  UIADD3.X UR15, URZ, UR47, URZ, UP0, !UPT ;  /* 0x0000002f3f0f7290 */ /* 0x000fe200087fe43f */
[----:B------:R1:W-:Y:S01]  /*155f0*/  SYNCS.ARRIVE.TRANS64 RZ, [UR38+0x38800], R5 ;  /* 0x03880005ffff79a7 */ /* 0x0003e20008000026 */
[----:B------:R-:W-:Y:S02]  /*15600*/  UIADD3 UR4, UP0, UR46, 0x770, URZ ;  /* 0x000007702e047890 */ /* 0x000fe4000ff1e03f */
[----:B------:R-:W-:Y:S02]  /*15610*/  UIADD3 UR17, UR38, 0x38800, URZ ;  /* 0x0003880026117890 */ /* 0x000fe4000fffe03f */
[----:B------:R-:W-:-:S02]  /*15620*/  UIADD3 UR8, UR38, 0x26400, URZ ;  /* 0x0002640026087890 */ /* 0x000fc4000fffe03f */
[----:B------:R-:W-:Y:S01]  /*15630*/  UIADD3 UR9, UR38, 0x38810, URZ ;  /* 0x0003881026097890 */ /* 0x000fe2000fffe03f */
[----:B-1----:R-:W-:Y:S01]  /*15640*/  IMAD.MOV.U32 R5, RZ, RZ, 0x10000 ;  /* 0x00010000ff057424 */ /* 0x002fe200078e00ff */
[----:B------:R-:W-:Y:S02]  /*15650*/  UIADD3.X UR5, URZ, UR47, URZ, UP0, !UPT ;  /* 0x0000002f3f057290 */ /* 0x000fe400087fe43f */
[----:B------:R-:W-:Y:S01]  /*15660*/  UIADD3 UR24, UR38, 0x28400, URZ ;  /* 0x0002840026187890 */ /* 0x000fe2000fffe03f */
[----:B------:R-:W-:Y:S01]  /*15670*/  UMOV UR6, 0x0 ;  /* 0x0000000000067882 */ /* 0x000fe20000000000 */
[----:B------:R-:W-:Y:S01]  /*15680*/  UMOV UR7, 0x12f00000 ;  /* 0x12f0000000077882 */ /* 0x000fe20000000000 */
[----:B------:R-:W-:Y:S01]  /*15690*/  UMOV UR18, URZ ;  /* 0x0000003f00127c82 */ /* 0x000fe20008000000 */
[----:B------:R-:W-:Y:S01]  /*156a0*/  UMOV UR19, UR57 ;  /* 0x0000003900137c82 */ /* 0x000fe20008000000 */
[----:B------:R-:W-:Y:S01]  /*156b0*/  UMOV UR20, UR58 ;  /* 0x0000003a00147c82 */ /* 0x000fe20008000000 */
[----:B------:R-:W-:Y:S01]  /*156c0*/  UMOV UR21, UR59 ;  /* 0x0000003b00157c82 */ /* 0x000fe20008000000 */
[----:B------:R-:W-:Y:S01]  /*156d0*/  UMOV UR11, UR57 ;  /* 0x00000039000b7c82 */ /* 0x000fe20008000000 */
[----:B------:R1:W-:Y:S01]  /*156e0*/  UTMALDG.4D [UR16], [UR14], desc[UR6] ;  /* 0x000006100e0075b4 */ /* 0x0003e20008019000 */
[----:B------:R-:W-:Y:S01]  /*156f0*/  UMOV UR12, UR58 ;  /* 0x0000003a000c7c82 */ /* 0x000fe20008000000 */
[----:B------:R-:W-:Y:S01]  /*15700*/  UMOV UR13, UR59 ;  /* 0x0000003b000d7c82 */ /* 0x000fe20008000000 */
[----:B------:R-:W-:Y:S01]  /*15710*/  UMOV UR10, UR18 ;  /* 0x00000012000a7c82 */ /* 0x000fe20008000000 */
[----:B------:R3:W-:Y:S01]  /*15720*/  SYNCS.ARRIVE.TRANS64 RZ, [UR38+0x38810], R5 ;  /* 0x03881005ffff79a7 */ /* 0x0007e20008000026 */
[----:B------:R-:W-:Y:S01]  /*15730*/  UMOV UR26, 0x40 ;  /* 0x00000040001a7882 */ /* 0x000fe20000000000 */
[----:B------:R-:W-:Y:S01]  /*15740*/  UMOV UR27, UR57 ;  /* 0x00000039001b7c82 */ /* 0x000fe20008000000 */
[----:B------:R-:W-:Y:S01]  /*15750*/  UMOV UR28, UR58 ;  /* 0x0000003a001c7c82 */ /* 0x000fe20008000000 */
[----:B------:R-:W-:Y:S01]  /*15760*/  UMOV UR29, UR59 ;  /* 0x0000003b001d7c82 */ /* 0x000fe20008000000 */
[----:B------:R-:W-:Y:S01]  /*15770*/  UIADD3 UR48, UR38, 0x2a400, URZ ;  /* 0x0002a40026307890 */ /* 0x000fe2000fffe03f */
[----:B------:R2:W-:Y:S01]  /*15780*/  UTMALDG.4D [UR8], [UR4], desc[UR6] ;  /* 0x00000608040075b4 */ /* 0x0005e20008019000 */
[----:B------:R-:W-:Y:S01]  /*15790*/  UMOV UR25, UR9 ;  /* 0x0000000900197c82 */ /* 0x000fe20008000000 */
[----:B------:R-:W-:-:S02]  /*157a0*/  UIADD3 UR40, UR38, 0x2c400, URZ ;  /* 0x0002c40026287890 */ /* 0x000fc4000fffe03f */
[----:B------:R-:W-:Y:S01]  /*157b0*/  UIADD3 UR32, UR38, 0x2e400, URZ ;  /* 0x0002e40026207890 */ /* 0x000fe2000fffe03f */
[----:B------:R-:W-:Y:S01]  /*157c0*/  UMOV UR50, 0x80 ;  /* 0x0000008000327882 */ /* 0x000fe20000000000 */
[----:B------:R-:W-:Y:S01]  /*157d0*/  UMOV UR51, UR57 ;  /* 0x0000003900337c82 */ /* 0x000fe20008000000 */
[----:B------:R4:W-:Y:S01]  /*157e0*/  UTMALDG.4D [UR24], [UR4], desc[UR6] ;  /* 0x00000618040075b4 */ /* 0x0009e20008019000 */
[----:B------:R-:W-:Y:S01]  /*157f0*/  UMOV UR52, UR58 ;  /* 0x0000003a00347c82 */ /* 0x000fe20008000000 */
[----:B------:R-:W-:Y:S01]  /*15800*/  UMOV UR53, UR59 ;  /* 0x0000003b00357c82 */ /* 0x000fe20008000000 */
[----:B------:R-:W-:Y:S01]  /*15810*/  UMOV UR49, UR9 ;  /* 0x0000000900317c82 */ /* 0x000fe20008000000 */
[----:B------:R-:W-:Y:S01]  /*15820*/  UMOV UR42, 0xc0 ;  /* 0x000000c0002a7882 */ /* 0x000fe20000000000 */
[----:B------:R-:W-:Y:S01]  /*15830*/  UMOV UR43, UR57 ;  /* 0x00000039002b7c82 */ /* 0x000fe20008000000 */
[----:B------:R-:W-:Y:S01]  /*15840*/  UMOV UR44, UR58 ;  /* 0x0000003a002c7c82 */ /* 0x000fe20008000000 */
[----:B------:R-:W-:Y:S01]  /*15850*/  UMOV UR45, UR59 ;  /* 0x0000003b002d7c82 */ /* 0x000fe20008000000 */
[----:B-1----:R-:W-:Y:S01]  /*15860*/  UIADD3 UR16, UR38, 0x32400, URZ ;  /* 0x0003240026107890 */ /* 0x002fe2000fffe03f */
[----:B------:R3:W-:Y:S01]  /*15870*/  UTMALDG.4D [UR48], [UR4], desc[UR6] ;  /* 0x00000630040075b4 */ /* 0x0007e20008019000 */
[----:B------:R-:W-:Y:S01]  /*15880*/  UMOV UR41, UR9 ;  /* 0x0000000900297c82 */ /* 0x000fe20008000000 */
[----:B------:R-:W-:Y:S01]  /*15890*/  UMOV UR34, 0x100 ;  /* 0x0000010000227882 */ /* 0x000fe20000000000 */
[----:B------:R-:W-:Y:S01]  /*158a0*/  UMOV UR35, UR57 ;  /* 0x0000003900237c82 */ /* 0x000fe20008000000 */
[----:B------:R-:W-:Y:S01]  /*158b0*/  UMOV UR36, UR58 ;  /* 0x0000003a00247c82 */ /* 0x000fe20008000000 */
[----:B------:R-:W-:Y:S01]  /*158c0*/  UMOV UR37, UR59 ;  /* 0x0000003b00257c82 */ /* 0x000fe20008000000 */
[----:B------:R-:W-:Y:S01]  /*158d0*/  UMOV UR33, UR9 ;  /* 0x0000000900217c82 */ /* 0x000fe20008000000 */
[----:B------:R-:W-:Y:S01]  /*158e0*/  UMOV UR18, 0x180 ;  /* 0x0000018000127882 */ /* 0x000fe20000000000 */
[----:B------:R3:W-:Y:S01]  /*158f0*/  UTMALDG.4D [UR40], [UR4], desc[UR6] ;  /* 0x00000628040075b4 */ /* 0x0007e20008019000 */
[----:B--2---:R-:W-:Y:S01]  /*15900*/  UIADD3 UR8, UR38, 0x34400, URZ ;  /* 0x0003440026087890 */ /* 0x004fe2000fffe03f */
[----:B------:R-:W-:Y:S01]  /*15910*/  UMOV UR17, UR9 ;  /* 0x0000000900117c82 */ /* 0x000fe20008000000 */
[----:B------:R-:W-:Y:S01]  /*15920*/  UMOV UR10, 0x1c0 ;  /* 0x000001c0000a7882 */ /* 0x000fe20000000000 */
[----:B------:R3:W-:Y:S01]  /*15930*/  UTMALDG.4D [UR32], [UR4], desc[UR6] ;  /* 0x00000620040075b4 */ /* 0x0007e20008019000 */
[----:B----4-:R-:W-:Y:S01]  /*15940*/  UIADD3 UR24, UR38, 0x30400, URZ ;  /* 0x0003040026187890 */ /* 0x010fe2000fffe03f */
[----:B------:R-:W-:-:S08]  /*15950*/  UMOV UR26, 0x140 ;  /* 0x00000140001a7882 */ /* 0x000fd00000000000 */
[----:B------:R3:W-:Y:S01]  /*15960*/  UTMALDG.4D [UR24], [UR4], desc[UR6] ;  /* 0x00000618040075b4 */ /* 0x0007e20008019000 */
[----:B------:R3:W-:Y:S01]  /*15970*/  UTMALDG.4D [UR16], [UR4], desc[UR6] ;  /* 0x00000610040075b4 */ /* 0x0007e20008019000 */
[----:B------:R3:W-:Y:S02]  /*15980*/  UTMALDG.4D [UR8], [UR4], desc[UR6] ;  /* 0x00000608040075b4 */ /* 0x0007e40008019000 */
[----:B---3--:R-:W-:Y:S01]  /*15990*/  NOP ;  /* 0x0000000000007918 */ /* 0x008fe20000000000 */
.L_x_4270:
[----:B------:R-:W-:Y:S05]  /*159a0*/  BSYNC B0 ;  /* 0x0000000000007941 */ /* 0x000fea0003800000 */
.L_x_4269:
[----:B------:R-:W-:-:S04]  /*159b0*/  UIADD3 UR61, UR61, 0x1, URZ ;  /* 0x000000013d3d7890 */ /* 0x000fc8000fffe03f */
[----:B------:R-:W-:-:S04]  /*159c0*/  ULEA.HI UR4, UR61, UR61, URZ, 0x1 ;  /* 0x0000003d3d047291 */ /* 0x000fc8000f8f083f */
[----:B------:R-:W-:-:S04]  /*159d0*/  ULOP3.LUT UR4, UR4, 0xfffffffe, URZ, 0xc0, !UPT ;  /* 0xfffffffe04047892 */ /* 0x000fc8000f8ec03f */
[----:B------:R-:W-:-:S06]  /*159e0*/  UIADD3 UR4, UR61, -UR4, URZ ;  /* 0x800000043d047290 */ /* 0x000fcc000fffe03f */
[----:B-12---:R-:W-:-:S05]  /*159f0*/  IMAD.U32 R5, RZ, RZ, UR4 ;  /* 0x00000004ff057e24 */ /* 0x006fca000f8e00ff */
[----:B------:R-:W-:-:S04]  /*15a00*/  SHF.L.U32 R5, R5, 0x1f, RZ ;  /* 0x0000001f05057819 */ /* 0x000fc800000006ff */
[----:B------:R-:W1:Y:S02]  /*15a10*/  SYNCS.PHASECHK.TRANS64.TRYWAIT P2, [UR38+0x38820], R5 ;  /* 0x03882005ff0075a7 */ /* 0x000e640008040166 */
[----:B-1----:R-:W-:Y:S05]  /*15a20*/  @!P2 BRA `(.L_x_4271) ;  /* 0x000000240068a947 */ /* 0x002fea0003800000 */
.L_x_4322:
        /* <DEDUP_REMOVED lines=10> */
.L_x_4323:
[----:B------:R-:W-:Y:S05]  /*15ad0*/  @P3 BRA `(.L_x_4275) ;  /* 0x0000000000143947 */ /* 0x000fea0003800000 */
[----:B------:R-:W-:Y:S01]  /*15ae0*/  ISETP.NE.AND P2, PT, R19, RZ, PT ;  /* 0x000000ff1300720c */ /* 0x000fe20003f45270 */
[----:B-1----:R-:W-:-:S04]  /*15af0*/  IMAD.MOV.U32 R8, RZ, RZ, 0x10000 ;  /* 0x00010000ff087424 */ /* 0x002fc800078e00ff */
[----:B------:R2:W-:Y:S08]  /*15b00*/  SYNCS.ARRIVE.TRANS64 RZ, [R5+URZ+0x38850], R8 ;  /* 0x0388500805ff79a7 */ /* 0x0005f0000800003f */
[----:B------:R-:W-:Y:S05]  /*15b10*/  @!P2 BRA `(.L_x_4275) ;  /* 0x000000000004a947 */ /* 0x000fea0003800000 */
[----:B------:R-:W-:Y:S01]  /*15b20*/  BPT.TRAP 0x1 ;  /* 0x000000040000795c */ /* 0x000fe20000300000 */
.L_x_4275:
        /* <DEDUP_REMOVED lines=26> */
[----:B------:R3:W-:Y:S02]  /*15cd0*/  UTMALDG.4D [UR8], [UR14], desc[UR6] ;  /* 0x000006080e0075b4 */ /* 0x0007e40008019000 */
[----:B---3--:R-:W-:Y:S01]  /*15ce0*/  UMOV UR8, UR18 ;  /* 0x0000001200087c82 */ /* 0x008fe20008000000 */
[----:B------:R-:W-:Y:S01]  /*15cf0*/  UMOV UR10, UR21 ;  /* 0x00000015000a7c82 */ /* 0x000fe20008000000 */
[----:B------:R-:W-:Y:S01]  /*15d00*/  UIADD3 UR18, UR16, 0xa400, URZ ;  /* 0x0000a40010127890 */ /* 0x000fe2000fffe03f */
[----:B------:R3:W-:Y:S02]  /*15d10*/  UTMALDG.4D [UR8], [UR14], desc[UR6] ;  /* 0x000006080e0075b4 */ /* 0x0007e40008019000 */
[----:B---3--:R-:W-:Y:S01]  /*15d20*/  UMOV UR8, UR19 ;  /* 0x0000001300087c82 */ /* 0x008fe20008000000 */
[----:B------:R-:W-:Y:S01]  /*15d30*/  UMOV UR10, UR22 ;  /* 0x00000016000a7c82 */ /* 0x000fe20008000000 */
[----:B------:R-:W-:Y:S01]  /*15d40*/  UIADD3 UR19, UR16, 0xc400, URZ ;  /* 0x0000c40010137890 */ /* 0x000fe2000fffe03f */
[----:B------:R3:W-:Y:S01]  /*15d50*/  UTMALDG.4D [UR8], [UR14], desc[UR6] ;  /* 0x000006080e0075b4 */ /* 0x0007e20008019000 */
[----:B------:R-:W-:Y:S01]  /*15d60*/  UIADD3 UR16, UR16, 0xe400, URZ ;  /* 0x0000e40010107890 */ /* 0x000fe2000fffe03f */
[----:B---3--:R-:W-:Y:S01]  /*15d70*/  UMOV UR8, UR17 ;  /* 0x0000001100087c82 */ /* 0x008fe20008000000 */
[----:B------:R-:W-:Y:S01]  /*15d80*/  UMOV UR10, UR23 ;  /* 0x00000017000a7c82 */ /* 0x000fe20008000000 */
[----:B------:R-:W-:Y:S01]  /*15d90*/  UMOV UR17, 0x180 ;  /* 0x0000018000117882 */ /* 0x000fe20000000000 */
[----:B------:R3:W-:Y:S02]  /*15da0*/  UTMALDG.4D [UR8], [UR14], desc[UR6] ;  /* 0x000006080e0075b4 */ /* 0x0007e40008019000 */
[----:B---3--:R-:W-:Y:S01]  /*15db0*/  UMOV UR8, UR18 ;  /* 0x0000001200087c82 */ /* 0x008fe20008000000 */
[----:B------:R-:W-:-:S02]  /*15dc0*/  UMOV UR10, UR24 ;  /* 0x00000018000a7c82 */ /* 0x000fc40008000000 */
[----:B------:R3:W-:Y:S02]  /*15dd0*/  UTMALDG.4D [UR8], [UR14], desc[UR6] ;  /* 0x000006080e0075b4 */ /* 0x0007e40008019000 */
[----:B---3--:R-:W-:Y:S01]  /*15de0*/  UMOV UR8, UR19 ;  /* 0x0000001300087c82 */ /* 0x008fe20008000000 */
[----:B------:R-:W-:Y:S01]  /*15df0*/  UMOV UR10, UR17 ;  /* 0x00000011000a7c82 */ /* 0x000fe20008000000 */
[----:B------:R-:W-:Y:S01]  /*15e00*/  UMOV UR17, 0x1c0 ;  /* 0x000001c000117882 */ /* 0x000fe20000000000 */
[----:B------:R3:W-:Y:S02]  /*15e10*/  UTMALDG.4D [UR8], [UR14], desc[UR6] ;  /* 0x000006080e0075b4 */ /* 0x0007e40008019000 */
[----:B---3--:R-:W-:Y:S01]  /*15e20*/  UMOV UR8, UR16 ;  /* 0x0000001000087c82 */ /* 0x008fe20008000000 */
[----:B------:R-:W-:Y:S02]  /*15e30*/  UMOV UR10, UR17 ;  /* 0x00000011000a7c82 */ /* 0x000fe40008000000 */
[----:B------:R3:W-:Y:S02]  /*15e40*/  UTMALDG.4D [UR8], [UR14], desc[UR6] ;  /* 0x000006080e0075b4 */ /* 0x0007e40008019000 */
[----:B---3--:R-:W-:Y:S01]  /*15e50*/  NOP ;  /* 0x0000000000007918 */ /* 0x008fe20000000000 */
.L_x_4273:
[----:B------:R-:W-:Y:S05]  /*15e60*/  BSYNC B0 ;  /* 0x0000000000007941 */ /* 0x000fea0003800000 */
.L_x_4272:
[----:B------:R-:W-:-:S04]  /*15e70*/  UIADD3 UR6, UR60, -0x2, URZ ;  /* 0xfffffffe3c067890 */ /* 0x000fc8000fffe03f */
[----:B------:R-:W-:-:S06]  /*15e80*/  UISETP.GE.AND UP0, UPT, UR6, UR39, UPT ;  /* 0x000000270600728c */ /* 0x000fcc000bf06270 */
[----:B------:R-:W-:-:S13]  /*15e90*/  PLOP3.LUT P2, PT, PT, PT, UP0, 0x80, 0x0 ;  /* 0x000000000000781c */ /* 0x000fda0003f4f008 */
[----:B------:R-:W-:Y:S05]  /*15ea0*/  @!P2 BRA `(.L_x_4276) ;  /* 0x0000001400a4a947 */ /* 0x000fea0003800000 */
[----:B------:R-:W-:Y:S02]  /*15eb0*/  LOP3.LUT R9, RZ, UR39, RZ, 0x33, !PT ;  /* 0x00000027ff097c12 */ /* 0x000fe4000f8e33ff */
[----:B-12---:R-:W-:-:S04]  /*15ec0*/  IADD3 R8, RZ, -UR60, RZ ;  /* 0x8000003cff087c10 */ /* 0x006fc8000fffe0ff */
[----:B------:R-:W-:Y:S01]  /*15ed0*/  VIADDMNMX R9, R8, 0x1, R9, !PT ;  /* 0x0000000108097846 */ /* 0x000fe20007800109 */
[----:B------:R-:W-:-:S04]  /*15ee0*/  IMAD.U32 R8, RZ, RZ, UR6 ;  /* 0x00000006ff087e24 */ /* 0x000fc8000f8e00ff */
        /* <DEDUP_REMOVED lines=30> */
.L_x_4280:
[----:B-1----:R-:W-:Y:S01]  /*160d0*/  LEA R2, R16, UR38, 0x3 ;  /* 0x0000002610027c11 */ /* 0x002fe2000f8e18ff */
[----:B------:R-:W1:Y:S01]  /*160e0*/  S2R R5, SR_TID.X ;  /* 0x0000000000057919 */ /* 0x000e620000002100 */
[----:B------:R-:W-:-:S04]  /*160f0*/  SHF.L.U32 R3, R17, 0x1f, RZ ;  /* 0x0000001f11037819 */ /* 0x000fc800000006ff */
[----:B------:R-:W2:Y:S01]  /*16100*/  SYNCS.PHASECHK.TRANS64.TRYWAIT P3, [R2+URZ+0x38840], R3 ;  /* 0x03884003020075a7 */ /* 0x000ea2000806017f */
[----:B-1----:R-:W-:-:S04]  /*16110*/  LOP3.LUT R5, R5, 0x7f, RZ, 0xc0, !PT ;  /* 0x0000007f05057812 */ /* 0x002fc800078ec0ff */
[----:B------:R-:W-:Y:S01]  /*16120*/  ISETP.NE.AND P2, PT, R5, RZ, PT ;  /* 0x000000ff0500720c */ /* 0x000fe20003f45270 */
[----:B--2---:R-:W-:-:S12]  /*16130*/  @!P3 BRA `(.L_x_4281) ;  /* 0x0000001c00d0b947 */ /* 0x004fd80003800000 */
.L_x_4324:
[----:B------:R-:W-:Y:S05]  /*16140*/  @P2 BRA `(.L_x_4282) ;  /* 0x0000000000142947 */ /* 0x000fea0003800000 */
[----:B------:R-:W-:Y:S01]  /*16150*/  ISETP.NE.AND P3, PT, R19, RZ, PT ;  /* 0x000000ff1300720c */ /* 0x000fe20003f65270 */
[----:B------:R-:W-:-:S04]  /*16160*/  IMAD.MOV.U32 R5, RZ, RZ, 0x2000 ;  /* 0x00002000ff057424 */ /* 0x000fc800078e00ff */
[----:B------:R2:W-:Y:S08]  /*16170*/  SYNCS.ARRIVE.TRANS64 RZ, [R2+URZ+0x38830], R5 ;  /* 0x0388300502ff79a7 */ /* 0x0005f0000800003f */
[----:B------:R-:W-:Y:S05]  /*16180*/  @!P3 BRA `(.L_x_4282) ;  /* 0x000000000004b947 */ /* 0x000fea0003800000 */
[----:B------:R-:W-:Y:S01]  /*16190*/  BPT.TRAP 0x1 ;  /* 0x000000040000795c */ /* 0x000fe20000300000 */
.L_x_4282:
        /* <DEDUP_REMOVED lines=17> */
.L_x_4325:
[----:B------:R-:W-:Y:S05]  /*162b0*/  @P2 BRA `(.L_x_4284) ;  /* 0x0000000000142947 */ /* 0x000fea0003800000 */
[----:B------:R-:W-:Y:S01]  /*162c0*/  ISETP.NE.AND P2, PT, R19, RZ, PT ;  /* 0x000000ff1300720c */ /* 0x000fe20003f45270 */
[----:B-1-3--:R-:W-:-:S04]  /*162d0*/  IMAD.MOV.U32 R3, RZ, RZ, 0x10000 ;  /* 0x00010000ff037424 */ /* 0x00afc800078e00ff */
[----:B------:R4:W-:Y:S08]  /*162e0*/  SYNCS.ARRIVE.TRANS64 RZ, [R2+URZ+0x38850], R3 ;  /* 0x0388500302ff79a7 */ /* 0x0009f0000800003f */
[----:B------:R-:W-:Y:S05]  /*162f0*/  @!P2 BRA `(.L_x_4284) ;  /* 0x000000000004a947 */ /* 0x000fea0003800000 */
[----:B------:R-:W-:Y:S01]  /*16300*/  BPT.TRAP 0x1 ;  /* 0x000000040000795c */ /* 0x000fe20000300000 */
.L_x_4284:
        /* <DEDUP_REMOVED lines=50> */
.L_x_4279:
[----:B------:R-:W-:Y:S05]  /*16630*/  BSYNC B0 ;  /* 0x0000000000007941 */ /* 0x000fea0003800000 */
.L_x_4278:
[----:B------:R-:W-:-:S06]  /*16640*/  UIADD3 UR6, UR60, -0x3, URZ ;  /* 0xfffffffd3c067890 */ /* 0x000fcc000fffe03f */
[----:B------:R-:W-:-:S07]  /*16650*/  IMAD.U32 R8, RZ, RZ, UR6 ;  /* 0x00000006ff087e24 */ /* 0x000fce000f8e00ff */
.L_x_4277:
[----:B------:R-:W-:Y:S01]  /*16660*/  ULOP3.LUT UR6, URZ, UR60, URZ, 0x33, !UPT ;  /* 0x0000003c3f067292 */ /* 0x000fe2000f8e333f */
[----:B------:R-:W-:Y:S01]  /*16670*/  VIADD R9, R9, 0xfffffffe ;  /* 0xfffffffe09097836 */ /* 0x000fe20000000000 */
[----:B------:R-:W-:Y:S04]  /*16680*/  BSSY B0, `(.L_x_4276) ;  /* 0x00000eb000007945 */ /* 0x000fe80003800000 */
[----:B------:R-:W-:-:S13]  /*16690*/  ISETP.NE.AND P2, PT, R9, UR6, PT ;  /* 0x0000000609007c0c */ /* 0x000fda000bf45270 */
[----:B------:R-:W-:Y:S05]  /*166a0*/  @!P2 BRA `(.L_x_4285) ;  /* 0x0000000c00a0a947 */ /* 0x000fea0003800000 */
.L_x_4300:
        /* <DEDUP_REMOVED lines=23> */
[----:B--2---:R-:W-:-:S04]  /*16820*/  LEA R4, P2, R2, R4, 0x2 ;  /* 0x0000000402047211 */ /* 0x004fc800078410ff */
[----:B------:R-:W-:-:S05]  /*16830*/  LEA.HI.X R5, R2, R5, R3, 0x2, P2 ;  /* 0x0000000502057211 */ /* 0x000fca00010f1403 */
[----:B------:R1:W5:Y:S01]  /*16840*/  LDG.E R4, desc[UR54][R4.64] ;  /* 0x0000003604047981 */ /* 0x000362000c1e1900 */
[----:B------:R-:W-:-:S04]  /*16850*/  IMAD.MOV R3, RZ, RZ, -R11 ;  /* 0x000000ffff037224 */ /* 0x000fc800078e0a0b */
[----:B------:R-:W-:-:S07]  /*16860*/  IMAD R10, R10, R3, R8 ;  /* 0x000000030a0a7224 */ /* 0x000fce00078e0208 */
.L_x_4288:
[----:B------:R-:W-:Y:S01]  /*16870*/  LEA R3, R9, UR38, 0x3 ;  /* 0x0000002609037c11 */ /* 0x000fe2000f8e18ff */
[----:B-1----:R-:W1:Y:S01]  /*16880*/  S2R R5, SR_TID.X ;  /* 0x0000000000057919 */ /* 0x002e620000002100 */
[----:B------:R-:W-:-:S04]  /*16890*/  SHF.L.U32 R2, R17, 0x1f, RZ ;  /* 0x0000001f11027819 */ /* 0x000fc800000006ff */
[----:B------:R-:W2:Y:S01]  /*168a0*/  SYNCS.PHASECHK.TRANS64.TRYWAIT P3, [R3+URZ+0x38840], R2 ;  /* 0x03884002030075a7 */ /* 0x000ea2000806017f */
[----:B-1----:R-:W-:-:S04]  /*168b0*/  LOP3.LUT R5, R5, 0x7f, RZ, 0xc0, !PT ;  /* 0x0000007f05057812 */ /* 0x002fc800078ec0ff */
[----:B------:R-:W-:Y:S01]  /*168c0*/  ISETP.NE.AND P2, PT, R5, RZ, PT ;  /* 0x000000ff0500720c */ /* 0x000fe20003f45270 */
[----:B--2---:R-:W-:-:S12]  /*168d0*/  @!P3 BRA `(.L_x_4289) ;  /* 0x000000180010b947 */ /* 0x004fd80003800000 */
.L_x_4326:
[----:B------:R-:W-:Y:S05]  /*168e0*/  @P2 BRA `(.L_x_4290) ;  /* 0x0000000000142947 */ /* 0x000fea0003800000 */
[----:B------:R-:W-:Y:S01]  /*168f0*/  ISETP.NE.AND P3, PT, R19, RZ, PT ;  /* 0x000000ff1300720c */ /* 0x000fe20003f65270 */
[----:B------:R-:W-:-:S04]  /*16900*/  IMAD.MOV.U32 R12, RZ, RZ, 0x2000 ;  /* 0x00002000ff0c7424 */ /* 0x000fc800078e00ff */
[----:B------:R2:W-:Y:S08]  /*16910*/  SYNCS.ARRIVE.TRANS64 RZ, [R3+URZ+0x38830], R12 ;  /* 0x0388300c03ff79a7 */ /* 0x0005f0000800003f */
[----:B------:R-:W-:Y:S05]  /*16920*/  @!P3 BRA `(.L_x_4290) ;  /* 0x000000000004b947 */ /* 0x000fea0003800000 */
[----:B------:R-:W-:Y:S01]  /*16930*/  BPT.TRAP 0x1 ;  /* 0x000000040000795c */ /* 0x000fe20000300000 */
.L_x_4290:
        /* <DEDUP_REMOVED lines=17> */
.L_x_4327:
[----:B------:R-:W-:Y:S05]  /*16a50*/  @P2 BRA `(.L_x_4292) ;  /* 0x0000000000142947 */ /* 0x000fea0003800000 */
[----:B------:R-:W-:Y:S02]  /*16a60*/  ISETP.NE.AND P2, PT, R19, RZ, PT ;  /* 0x000000ff1300720c */ /* 0x000fe40003f45270 */
[----:B-1-3--:R-:W-:-:S04]  /*16a70*/  MOV R2, 0x10000 ;  /* 0x0001000000027802 */ /* 0x00afc80000000f00 */
[----:B------:R4:W-:Y:S07]  /*16a80*/  SYNCS.ARRIVE.TRANS64 RZ, [R3+URZ+0x38850], R2 ;  /* 0x0388500203ff79a7 */ /* 0x0009ee000800003f */
[----:B------:R-:W-:Y:S05]  /*16a90*/  @!P2 BRA `(.L_x_4292) ;  /* 0x000000000004a947 */ /* 0x000fea0003800000 */
[----:B------:R-:W-:Y:S01]  /*16aa0*/  BPT.TRAP 0x1 ;  /* 0x000000040000795c */ /* 0x000fe20000300000 */
.L_x_4292:
        /* <DEDUP_REMOVED lines=50> */
.L_x_4287:
[----:B------:R-:W-:Y:S05]  /*16dd0*/  BSYNC B1 ;  /* 0x0000000000017941 */ /* 0x000fea0003800000 */
.L_x_4286:
[----:B------:R-:W-:Y:S01]  /*16de0*/  VIADD R9, R9, 0x1 ;  /* 0x0000000109097836 */ /* 0x000fe20000000000 */
[----:B------:R-:W-:Y:S04]  /*16df0*/  BSSY B1, `(.L_x_4293) ;  /* 0x0000070000017945 */ /* 0x000fe80003800000 */
[----:B------:R-:W-:-:S04]  /*16e00*/  ISETP.NE.AND P2, PT, R9, 0x2, PT ;  /* 0x000000020900780c */ /* 0x000fc80003f45270 */
[----:B---34-:R-:W-:Y:S02]  /*16e10*/  SEL R2, RZ, 0x1, P2 ;  /* 0x00000001ff027807 */ /* 0x018fe40001000000 */
[----:B------:R-:W-:Y:S01]  /*16e20*/  SEL R16, R9, RZ, P2 ;  /* 0x000000ff09107207 */ /* 0x000fe20001000000 */
[----:B------:R-:W-:Y:S01]  /*16e30*/  VIADD R9, R8, 0xffffffff ;  /* 0xffffffff08097836 */ /* 0x000fe20000000000 */
[----:B------:R-:W-:Y:S01]  /*16e40*/  LOP3.LUT R17, R17, R2, RZ, 0x3c, !PT ;  /* 0x0000000211117212 */ /* 0x000fe200078e3cff */
[----:B------:R-:W-:Y:S06]  /*16e50*/  @!P6 BRA `(.L_x_4294) ;  /* 0x0000000400a4e947 */ /* 0x000fec0003800000 */
[----:B------:R-:W-:Y:S01]  /*16e60*/  IMAD.MOV.U32 R10, RZ, RZ, R9 ;  /* 0x000000ffff0a7224 */ /* 0x000fe200078e0009 */
[----:B------:R-:W-:Y:S06]  /*16e70*/  @!P0 BRA `(.L_x_4295) ;  /* 0x0000000000448947 */ /* 0x000fec0003800000 */
[----:B------:R-:W1:Y:S02]  /*16e80*/  LDC R11, c[0x0][0x41c] ;  /* 0x00010700ff0b7b82 */ /* 0x000e640000000800 */
[----:B-1----:R-:W-:-:S13]  /*16e90*/  ISETP.NE.AND P2, PT, R11, 0x1, PT ;  /* 0x000000010b00780c */ /* 0x002fda0003f45270 */
[----:B--2---:R-:W1:Y:S02]  /*16ea0*/  @P2 LDC.64 R2, c[0x0][0x420] ;  /* 0x00010800ff022b82 */ /* 0x004e640000000a00 */
[----:B-1----:R-:W-:-:S04]  /*16eb0*/  @P2 IMAD.HI.U32 R4, R10, R2, RZ ;  /* 0x000000020a042227 */ /* 0x002fc800078e00ff */
[----:B------:R-:W-:Y:S01]  /*16ec0*/  IMAD.MOV.U32 R2, RZ, RZ, R10 ;  /* 0x000000ffff027224 */ /* 0x000fe200078e000a */
[----:B------:R-:W-:Y:S02]  /*16ed0*/  @P2 SHF.R.U32.HI R2, RZ, R3, R4 ;  /* 0x00000003ff022219 */ /* 0x000fe40000011604 */
[----:B------:R-:W1:Y:S03]  /*16ee0*/  LDC.64 R4, c[0x0][0x3f8] ;  /* 0x0000fe00ff047b82 */ /* 0x000e660000000a00 */
[----:B------:R-:W-:-:S04]  /*16ef0*/  IMAD.MOV R3, RZ, RZ, -R2 ;  /* 0x000000ffff037224 */ /* 0x000fc800078e0a02 */
        /* <DEDUP_REMOVED lines=9> */
.L_x_4295:
[----:B------:R-:W-:Y:S01]  /*16f90*/  LEA R2, R16, UR38, 0x3 ;  /* 0x0000002610027c11 */ /* 0x000fe2000f8e18ff */
[----:B-1----:R-:W1:Y:S01]  /*16fa0*/  S2R R5, SR_TID.X ;  /* 0x0000000000057919 */ /* 0x002e620000002100 */
[----:B--2---:R-:W-:-:S04]  /*16fb0*/  SHF.L.U32 R3, R17, 0x1f, RZ ;  /* 0x0000001f11037819 */ /* 0x004fc800000006ff */
[----:B------:R-:W2:Y:S01]  /*16fc0*/  SYNCS.PHASECHK.TRANS64.TRYWAIT P3, [R2+URZ+0x38840], R3 ;  /* 0x03884003020075a7 */ /* 0x000ea2000806017f */
[----:B-1----:R-:W-:-:S04]  /*16fd0*/  LOP3.LUT R5, R5, 0x7f, RZ, 0xc0, !PT ;  /* 0x0000007f05057812 */ /* 0x002fc800078ec0ff */
[----:B------:R-:W-:Y:S01]  /*16fe0*/  ISETP.NE.AND P2, PT, R5, RZ, PT ;  /* 0x000000ff0500720c */ /* 0x000fe20003f45270 */
[----:B--2---:R-:W-:-:S12]  /*16ff0*/  @!P3 BRA `(.L_x_4296) ;  /* 0x000000100070b947 */ /* 0x004fd80003800000 */
.L_x_4328:
[----:B------:R-:W-:Y:S05]  /*17000*/  @P2 BRA `(.L_x_4297) ;  /* 0x0000000000142947 */ /* 0x000fea0003800000 */
[----:B------:R-:W-:Y:S02]  /*17010*/  ISETP.NE.AND P3, PT, R19, RZ, PT ;  /* 0x000000ff1300720c */ /* 0x000fe40003f65270 */
[----:B------:R-:W-:-:S04]  /*17020*/  MOV R5, 0x2000 ;  /* 0x0000200000057802 */ /* 0x000fc80000000f00 */
[----:B------:R2:W-:Y:S07]  /*17030*/  SYNCS.ARRIVE.TRANS64 RZ, [R2+URZ+0x38830], R5 ;  /* 0x0388300502ff79a7 */ /* 0x0005ee000800003f */
[----:B------:R-:W-:Y:S05]  /*17040*/  @!P3 BRA `(.L_x_4297) ;  /* 0x000000000004b947 */ /* 0x000fea0003800000 */
[----:B------:R-:W-:Y:S01]  /*17050*/  BPT.TRAP 0x1 ;  /* 0x000000040000795c */ /* 0x000fe20000300000 */
.L_x_4297:
        /* <DEDUP_REMOVED lines=17> */
.L_x_4329:
[----:B------:R-:W-:Y:S05]  /*17170*/  @P2 BRA `(.L_x_4299) ;  /* 0x0000000000142947 */ /* 0x000fea0003800000 */
[----:B------:R-:W-:Y:S01]  /*17180*/  ISETP.NE.AND P2, PT, R19, RZ, PT ;  /* 0x000000ff1300720c */ /* 0x000fe20003f45270 */
[----:B-12---:R-:W-:-:S04]  /*17190*/  IMAD.MOV.U32 R3, RZ, RZ, 0x10000 ;  /* 0x00010000ff037424 */ /* 0x006fc800078e00ff */
[----:B------:R3:W-:Y:S08]  /*171a0*/  SYNCS.ARRIVE.TRANS64 RZ, [R2+URZ+0x38850], R3 ;  /* 0x0388500302ff79a7 */ /* 0x0007f0000800003f */
[----:B------:R-:W-:Y:S05]  /*171b0*/  @!P2 BRA `(.L_x_4299) ;  /* 0x000000000004a947 */ /* 0x000fea0003800000 */
[----:B------:R-:W-:Y:S01]  /*171c0*/  BPT.TRAP 0x1 ;  /* 0x000000040000795c */ /* 0x000fe20000300000 */
.L_x_4299:
        /* <DEDUP_REMOVED lines=50> */
.L_x_4294:
[----:B------:R-:W-:Y:S05]  /*174f0*/  BSYNC B1 ;  /* 0x0000000000017941 */ /* 0x000fea0003800000 */
.L_x_4293:
[----:B------:R-:W-:Y:S01]  /*17500*/  ISETP.GT.AND P2, PT, R9, UR39, PT ;  /* 0x0000002709007c0c */ /* 0x000fe2000bf44270 */
[----:B------:R-:W-:-:S12]  /*17510*/  VIADD R8, R8, 0xfffffffe ;  /* 0xfffffffe08087836 */ /* 0x000fd80000000000 */
[----:B------:R-:W-:Y:S05]  /*17520*/  @P2 BRA `(.L_x_4300) ;  /* 0xfffffff000602947 */ /* 0x000fea000383ffff */
.L_x_4285:
[----:B------:R-:W-:Y:S05]  /*17530*/  BSYNC B0 ;  /* 0x0000000000007941 */ /* 0x000fea0003800000 */
.L_x_4276:
[----:B------:R-:W-:Y:S01]  /*17540*/  VIADD R16, R16, 0x1 ;  /* 0x0000000110107836 */ /* 0x000fe20000000000 */
[----:B------:R-:W-:Y:S04]  /*17550*/  BSSY B0, `(.L_x_4301) ;  /* 0x0000013000007945 */ /* 0x000fe80003800000 */
[----:B------:R-:W-:-:S04]  /*17560*/  ISETP.NE.AND P0, PT, R16, 0x2, PT ;  /* 0x000000021000780c */ /* 0x000fc80003f05270 */
[----:B------:R-:W-:-:S04]  /*17570*/  SEL R0, RZ, 0x1, P0 ;  /* 0x00000001ff007807 */ /* 0x000fc80000000000 */
[----:B------:R-:W-:Y:S01]  /*17580*/  LOP3.LUT R17, R17, R0, RZ, 0x3c, !PT ;  /* 0x0000000011117212 */ /* 0x000fe200078e3cff */
[----:B------:R-:W-:Y:S06]  /*17590*/  @P1 BRA `(.L_x_4302) ;  /* 0x0000000000381947 */ /* 0x000fec0003800000 */
[----:B-1234-:R-:W2:Y:S01]  /*175a0*/  LDL R2, [R1] ;  /* 0x0000000001027983 */ /* 0x01eea20000100800 */
[----:B------:R-:W-:Y:S02]  /*175b0*/  VOTEU.ANY UR6, UPT, PT ;  /* 0x0000000000067886 */ /* 0x000fe400038e0100 */
[----:B------:R-:W1:Y:S01]  /*175c0*/  FLO.U32 R0, UR6 ;  /* 0x0000000600007d00 */ /* 0x000e6200080e0000 */
[----:B------:R-:W1:Y:S02]  /*175d0*/  S2R R5, SR_LANEID ;  /* 0x0000000000057919 */ /* 0x000e640000000000 */
[----:B-1----:R-:W-:-:S05]  /*175e0*/  ISETP.EQ.U32.AND P1, PT, R0, R5, PT ;  /* 0x000000050000720c */ /* 0x002fca0003f22070 */
[----:B------:R-:W1:Y:S01]  /*175f0*/  POPC R5, UR6 ;  /* 0x0000000600057d09 */ /* 0x000e620008000000 */
[----:B--2---:R-:W-:Y:S02]  /*17600*/  R2UR UR7, R2 ;  /* 0x00000000020772ca */ /* 0x004fe400000e0000 */
[----:B------:R-:W1:Y:S05]  /*17610*/  LDC.64 R2, c[0x0][0xef0] ;  /* 0x0003bc00ff027b82 */ /* 0x000e6a0000000a00 */
[----:B-1----:R-:W2:Y:S01]  /*17620*/  @P1 ATOMG.E.ADD.STRONG.GPU PT, R3, desc[UR54][R2.64], R5 ;  /* 0x00000005020319a8 */ /* 0x002ea200081ee1f6 */
[----:B------:R-:W1:Y:S02]  /*17630*/  S2R R4, SR_LTMASK ;  /* 0x0000000000047919 */ /* 0x000e640000003900 */
[----:B-1----:R-:W-:-:S04]  /*17640*/  LOP3.LUT R4, R4, UR6, RZ, 0xc0, !PT ;  /* 0x0000000604047c12 */ /* 0x002fc8000f8ec0ff */
[----:B------:R-:W1:Y:S01]  /*17650*/  POPC R7, R4 ;  /* 0x0000000400077309 */ /* 0x000e620000000000 */
[----:B--2---:R-:W1:Y:S02]  /*17660*/  SHFL.IDX PT, R0, R3, R0, 0x1f ;  /* 0x00001f0003007589 */ /* 0x004e6400000e0000 */
[----:B-1----:R-:W-:-:S07]  /*17670*/  IADD3 R18, R0, UR7, R7 ;  /* 0x0000000700127c10 */ /* 0x002fce000fffe007 */
.L_x_4302:
[----:B------:R-:W-:Y:S05]  /*17680*/  BSYNC B0 ;  /* 0x0000000000007941 */ /* 0x000fea0003800000 */
.L_x_4301:
[----:B------:R-:W-:Y:S01]  /*17690*/  SEL R16, R16, RZ, P0 ;  /* 0x000000ff10107207 */ /* 0x000fe20000000000 */
[----:B------:R-:W-:-:S07]  /*176a0*/  IMAD.MOV.U32 R13, RZ, RZ, R18 ;  /* 0x000000ffff0d7224 */ /* 0x000fce00078e0012 */
.L_x_4259:
[----:B------:R-:W-:Y:S05]  /*176b0*/  BSYNC B6 ;  /* 0x0000000000067941 */ /* 0x000fea0003800000 */
.L_x_4257:
[----:B------:R-:W-:-:S03]  /*176c0*/  UMOV UR6, 0xffffffff ;  /* 0xffffffff00067882 */ /* 0x000fc60000000000 */
[----:B------:R-:W-:Y:S05]  /*176d0*/  BRA.DIV UR6, `(.L_x_4303) ;  /* 0x0000000a06e07947 */ /* 0x000fea000b800000 */
[----:B------:R1:W1:Y:S02]  /*176e0*/  SHFL.IDX PT, R14, R13, RZ, 0x1f ;  /* 0x00001fff0d0e7589 */ /* 0x00026400000e0000 */
.L_x_4332:
[----:B------:R-:W-:Y:S01]  /*176f0*/  ISETP.NE.AND P0, PT, R19, RZ, PT ;  /* 0x000000ff1300720c */ /* 0x000fe20003f05270 */
[----:B------:R-:W-:Y:S05]  /*17700*/  WARPSYNC.ALL ;  /* 0x0000000000007948 */ /* 0x000fea0003800000 */
[----:B------:R-:W-:Y:S01]  /*17710*/  BAR.SYNC.DEFER_BLOCKING 0x4, 0x120 ;  /* 0x0104800000007b1d */ /* 0x000fe20000010000 */
[----:B-1----:R-:W-:-:S05]  /*17720*/  IMAD.MOV.U32 R18, RZ, RZ, R14 ;  /* 0x000000ffff127224 */ /* 0x002fca00078e000e */
[----:B------:R-:W-:Y:S01]  /*17730*/  ULDC UR6, c[0x0][0xea8] ;  /* 0x0003aa0000067ab9 */ /* 0x000fe20000000800 */
[----:B------:R-:W-:Y:S01]  /*17740*/  @!P0 MOV R0, 0x400 ;  /* 0x0000040000008802 */ /* 0x000fe20000000f00 */
[----:B--234-:R-:W1:Y:S03]  /*17750*/  @!P0 S2R R3, SR_CgaCtaId ;  /* 0x0000000000038919 */ /* 0x01ce660000008800 */
[----:B-1----:R-:W-:-:S05]  /*17760*/  @!P0 LEA R0, R3, R0, 0x18 ;  /* 0x0000000003008211 */ /* 0x002fca00078ec0ff */
[----:B------:R2:W-:Y:S01]  /*17770*/  @!P0 STS [R0+0x388d0], R13 ;  /* 0x0388d00d00008388 */ /* 0x0005e20000000800 */
[----:B------:R-:W-:Y:S06]  /*17780*/  BAR.ARV 0x5, 0x120 ;  /* 0x0144800000007b1d */ /* 0x000fec0000002000 */
[----:B------:R-:W-:-:S13]  /*17790*/  ISETP.GE.AND P0, PT, R18, UR6, PT ;  /* 0x0000000612007c0c */ /* 0x000fda000bf06270 */
[----:B--2---:R-:W-:Y:S05]  /*177a0*/  @!P0 BRA `(.L_x_4304) ;  /* 0xffffffcc001c8947 */ /* 0x004fea000383ffff */
.L_x_4248:
[----:B------:R-:W1:Y:S01]  /*177b0*/  S2R R3, SR_CgaCtaId ;  /* 0x0000000000037919 */ /* 0x000e620000008800 */
[----:B------:R-:W-:Y:S01]  /*177c0*/  UIADD3 UR61, UR61, 0x1, URZ ;  /* 0x000000013d3d7890 */ /* 0x000fe2000fffe03f */
[----:B------:R-:W-:-:S03]  /*177d0*/  MOV R0, 0x400 ;  /* 0x0000040000007802 */ /* 0x000fc60000000f00 */
[----:B------:R-:W-:-:S04]  /*177e0*/  ULEA.HI UR4, UR61, UR61, URZ, 0x1 ;  /* 0x0000003d3d047291 */ /* 0x000fc8000f8f083f */
[----:B------:R-:W-:-:S04]  /*177f0*/  ULOP3.LUT UR4, UR4, 0xfffffffe, URZ, 0xc0, !UPT ;  /* 0xfffffffe04047892 */ /* 0x000fc8000f8ec03f */
[----:B------:R-:W-:Y:S01]  /*17800*/  UIADD3 UR4, UR61, -UR4, URZ ;  /* 0x800000043d047290 */ /* 0x000fe2000fffe03f */
[----:B-1----:R-:W-:-:S05]  /*17810*/  LEA R7, R3, R0, 0x18 ;  /* 0x0000000003077211 */ /* 0x002fca00078ec0ff */
[----:B------:R-:W-:-:S04]  /*17820*/  MOV R0, UR4 ;  /* 0x0000000400007c02 */ /* 0x000fc80008000f00 */
[----:B------:R-:W-:-:S04]  /*17830*/  SHF.L.U32 R0, R0, 0x1f, RZ ;  /* 0x0000001f00007819 */ /* 0x000fc800000006ff */
[----:B------:R-:W1:Y:S02]  /*17840*/  SYNCS.PHASECHK.TRANS64.TRYWAIT P0, [R7+URZ+0x38820], R0 ;  /* 0x03882000070075a7 */ /* 0x000e64000800017f */
[----:B-1----:R-:W-:Y:S05]  /*17850*/  @!P0 BRA `(.L_x_4305) ;  /* 0x0000000800a48947 */ /* 0x002fea0003800000 */
.L_x_4333:
        /* <DEDUP_REMOVED lines=9> */
[----:B------:R-:W2:Y:S02]  /*178f0*/  LDL R2, [R1+0x4] ;  /* 0x0000040001027983 */ /* 0x000ea40000100800 */
[----:B--2---:R-:W-:-:S13]  /*17900*/  R2UR UR4, R2 ;  /* 0x00000000020472ca */ /* 0x004fda00000e0000 */
[----:B------:R-:W-:-:S06]  /*17910*/  ULOP3.LUT UR4, UR4, 0x2, URZ, 0xfc, !UPT ;  /* 0x0000000204047892 */ /* 0x000fcc000f8efc3f */
[----:B------:R-:W-:-:S05]  /*17920*/  IMAD.U32 R0, RZ, RZ, UR4 ;  /* 0x00000004ff007e24 */ /* 0x000fca000f8e00ff */
[----:B------:R-:W-:-:S13]  /*17930*/  ISETP.NE.AND P2, PT, R0, 0x3, PT ;  /* 0x000000030000780c */ /* 0x000fda0003f45270 */
[----:B------:R-:W-:Y:S05]  /*17940*/  @!P2 BRA `(.L_x_4308) ;  /* 0x000000000004a947 */ /* 0x000fea0003800000 */
[----:B------:R-:W-:Y:S01]  /*17950*/  BPT.TRAP 0x1 ;  /* 0x000000040000795c */ /* 0x000fe20000300000 */
.L_x_4308:
[----:B------:R-:W-:Y:S01]  /*17960*/  VIADD R3, R7, 0x38840 ;  /* 0x0003884007037836 */ /* 0x000fe20000000000 */
[----:B------:R-:W-:Y:S01]  /*17970*/  SHF.L.U32 R4, R17, 0x1f, RZ ;  /* 0x0000001f11047819 */ /* 0x000fe200000006ff */
[C---:B------:R-:W-:Y:S02]  /*17980*/  VIADD R0, R16.reuse, 0x1 ;  /* 0x0000000110007836 */ /* 0x040fe40000000000 */
        /* <DEDUP_REMOVED lines=9> */
.L_x_4334:
[----:B------:R-:W2:Y:S02]  /*17a20*/  SYNCS.PHASECHK.TRANS64.TRYWAIT P0, [R3+URZ], R0 ;  /* 0x00000000030075a7 */ /* 0x000ea4000800017f */
[----:B--2---:R-:W-:Y:S05]  /*17a30*/  @!P0 BRA `(.L_x_4310) ;  /* 0x0000000800548947 */ /* 0x004fea0003800000 */
.L_x_4335:
[----:B------:R-:W-:Y:S05]  /*17a40*/  @!P2 BRA `(.L_x_4311) ;  /* 0x000000000004a947 */ /* 0x000fea0003800000 */
[----:B------:R-:W-:Y:S01]  /*17a50*/  BPT.TRAP 0x1 ;  /* 0x000000040000795c */ /* 0x000fe20000300000 */
.L_x_4311:
[----:B--2---:R-:W-:-:S05]  /*17a60*/  VIADD R3, R7, 0x38860 ;  /* 0x0003886007037836 */ /* 0x004fca0000000000 */
[----:B-1----:R-:W-:-:S04]  /*17a70*/  LEA R5, R16, R3, 0x3 ;  /* 0x0000000310057211 */ /* 0x002fc800078e18ff */
[----:B------:R-:W1:Y:S02]  /*17a80*/  SYNCS.PHASECHK.TRANS64.TRYWAIT P0, [R5+URZ], R4 ;  /* 0x00000004050075a7 */ /* 0x000e64000800017f */
[----:B-1----:R-:W-:Y:S05]  /*17a90*/  @!P0 BRA `(.L_x_4312) ;  /* 0x0000000800508947 */ /* 0x002fea0003800000 */
.L_x_4336:
[----:B------:R-:W-:-:S07]  /*17aa0*/  IMAD R3, R2, 0x8, R3 ;  /* 0x0000000802037824 */ /* 0x000fce00078e0203 */
.L_x_4313:
[----:B--2---:R2:W3:Y:S02]  /*17ab0*/  SYNCS.PHASECHK.TRANS64.TRYWAIT P0, [R3+URZ], R0 ;  /* 0x00000000030075a7 */ /* 0x0044e4000800017f */
[----:B---3--:R-:W-:Y:S05]  /*17ac0*/  @!P0 NANOSLEEP.SYNCS 0x989680 ;  /* 0x009896800000895d */ /* 0x008fea0003900000 */
[----:B------:R-:W3:Y:S02]  /*17ad0*/  @!P0 SYNCS.PHASECHK.TRANS64 P0, [R3+URZ], R0 ;  /* 0x00000000030085a7 */ /* 0x000ee4000800007f */
[----:B---3--:R-:W-:Y:S05]  /*17ae0*/  @!P0 BRA `(.L_x_4313) ;  /* 0xfffffffc00f08947 */ /* 0x008fea000383ffff */
.L_x_4307:
[----:B------:R-:W-:Y:S05]  /*17af0*/  BSYNC B0 ;  /* 0x0000000000007941 */ /* 0x000fea0003800000 */
.L_x_4306:
[----:B------:R-:W-:Y:S05]  /*17b00*/  EXIT ;  /* 0x000000000000794d */ /* 0x000fea0003800000 */
.L_x_4167:
[----:B-1----:R-:W-:-:S04]  /*17b10*/  IMAD.U32 R3, RZ, RZ, UR36 ;  /* 0x00000024ff037e24 */ /* 0x002fc8000f8e00ff */
[----:B------:R1:W2:Y:S03]  /*17b20*/  SYNCS.PHASECHK.TRANS64.TRYWAIT P1, [R3+URZ+0x38800], R0 ;  /* 0x03880000030075a7 */ /* 0x0002a6000802017f */
[----:B--2---:R-:W-:Y:S05]  /*17b30*/  @!P1 NANOSLEEP.SYNCS 0x989680 ;  /* 0x009896800000995d */ /* 0x004fea0003900000 */
[----:B------:R-:W2:Y:S02]  /*17b40*/  @!P1 SYNCS.PHASECHK.TRANS64 P1, [R3+URZ+0x38800], R0 ;  /* 0x03880000030095a7 */ /* 0x000ea4000802007f */
[----:B--2---:R-:W-:Y:S05]  /*17b50*/  @!P1 BRA `(.L_x_4167) ;  /* 0xfffffffc00ec9947 */ /* 0x004fea000383ffff */
[----:B------:R-:W-:Y:S05]  /*17b60*/  BRA `(.L_x_4314) ;  /* 0xfffffec000307947 */ /* 0x000fea000383ffff */
.L_x_4171:
[----:B---3--:R3:W4:Y:S02]  /*17b70*/  SYNCS.PHASECHK.TRANS64.TRYWAIT P1, [R6+URZ+0x38830], R7 ;  /* 0x03883007060075a7 */ /* 0x008724000802017f */
[----:B----4-:R-:W-:Y:S05]  /*17b80*/  @!P1 NANOSLEEP.SYNCS 0x989680 ;  /* 0x009896800000995d */ /* 0x010fea0003900000 */
[----:B------:R-:W4:Y:S02]  /*17b90*/  @!P1 SYNCS.PHASECHK.TRANS64 P1, [R6+URZ+0x38830], R7 ;  /* 0x03883007060095a7 */ /* 0x000f24000802007f */
[----:B----4-:R-:W-:Y:S05]  /*17ba0*/  @!P1 BRA `(.L_x_4171) ;  /* 0xfffffffc00f09947 */ /* 0x010fea000383ffff */
[----:B------:R-:W-:Y:S05]  /*17bb0*/  BRA `(.L_x_4170) ;  /* 0xfffffec000447947 */ /* 0x000fea000383ffff */
.L_x_4172:
[----:B-1----:R-:W-:-:S04]  /*17bc0*/  IMAD.U32 R3, RZ, RZ, UR36 ;  /* 0x00000024ff037e24 */ /* 0x002fc8000f8e00ff */
[----:B------:R1:W4:Y:S03]  /*17bd0*/  SYNCS.PHASECHK.TRANS64.TRYWAIT P1, [R3+URZ+0x38810], R0 ;  /* 0x03881000030075a7 */ /* 0x000326000802017f */
[----:B----4-:R-:W-:Y:S05]  /*17be0*/  @!P1 NANOSLEEP.SYNCS 0x989680 ;  /* 0x009896800000995d */ /* 0x010fea0003900000 */
[----:B------:R-:W4:Y:S02]  /*17bf0*/  @!P1 SYNCS.PHASECHK.TRANS64 P1, [R3+URZ+0x38810], R0 ;  /* 0x03881000030095a7 */ /* 0x000f24000802007f */
[----:B----4-:R-:W-:Y:S05]  /*17c00*/  @!P1 BRA `(.L_x_4172) ;  /* 0xfffffffc00ec9947 */ /* 0x010fea000383ffff */
[----:B------:R-:W-:Y:S05]  /*17c10*/  BRA `(.L_x_4315) ;  /* 0xfffffec000cc7947 */ /* 0x000fea000383ffff */
.L_x_4176:
[----:B------:R1:W1:Y:S02]  /*17c20*/  SYNCS.PHASECHK.TRANS64.TRYWAIT P1, [R6+URZ+0x38850], R7 ;  /* 0x03885007060075a7 */ /* 0x000264000802017f */
[----:B-1----:R-:W-:Y:S05]  /*17c30*/  @!P1 NANOSLEEP.SYNCS 0x989680 ;  /* 0x009896800000995d */ /* 0x002fea0003900000 */
[----:B------:R-:W1:Y:S02]  /*17c40*/  @!P1 SYNCS.PHASECHK.TRANS64 P1, [R6+URZ+0x38850], R7 ;  /* 0x03885007060095a7 */ /* 0x000e64000802007f */
[----:B-1----:R-:W-:Y:S05]  /*17c50*/  @!P1 BRA `(.L_x_4176) ;  /* 0xfffffffc00f09947 */ /* 0x002fea000383ffff */
[----:B------:R-:W-:Y:S05]  /*17c60*/  BRA `(.L_x_4175) ;  /* 0xfffffec400007947 */ /* 0x000fea000383ffff */
.L_x_4192:
[----:B--2---:R2:W3:Y:S02]  /*17c70*/  SYNCS.PHASECHK.TRANS64.TRYWAIT P3, [R12+URZ+0x38830], R21 ;  /* 0x038830150c0075a7 */ /* 0x0044e4000806017f */
[----:B---3--:R-:W-:Y:S05]  /*17c80*/  @!P3 NANOSLEEP.SYNCS 0x989680 ;  /* 0x009896800000b95d */ /* 0x008fea0003900000 */
[----:B------:R-:W3:Y:S02]  /*17c90*/  @!P3 SYNCS.PHASECHK.TRANS64 P3, [R12+URZ+0x38830], R21 ;  /* 0x038830150c00b5a7 */ /* 0x000ee4000806007f */
[----:B---3--:R-:W-:Y:S05]  /*17ca0*/  @!P3 BRA `(.L_x_4192) ;  /* 0xfffffffc00f0b947 */ /* 0x008fea000383ffff */
[----:B------:R-:W-:Y:S05]  /*17cb0*/  BRA `(.L_x_4191) ;  /* 0xfffffef800007947 */ /* 0x000fea000383ffff */
.L_x_4196:
[----:B----4-:R4:W1:Y:S02]  /*17cc0*/  SYNCS.PHASECHK.TRANS64.TRYWAIT P3, [R12+URZ+0x38850], R21 ;  /* 0x038850150c0075a7 */ /* 0x010864000806017f */
[----:B-1----:R-:W-:Y:S05]  /*17cd0*/  @!P3 NANOSLEEP.SYNCS 0x989680 ;  /* 0x009896800000b95d */ /* 0x002fea0003900000 */
[----:B------:R-:W1:Y:S02]  /*17ce0*/  @!P3 SYNCS.PHASECHK.TRANS64 P3, [R12+URZ+0x38850], R21 ;  /* 0x038850150c00b5a7 */ /* 0x000e64000806007f */
[----:B-1----:R-:W-:Y:S05]  /*17cf0*/  @!P3 BRA `(.L_x_4196) ;  /* 0xfffffffc00f0b947 */ /* 0x002fea000383ffff */
[----:B------:R-:W-:Y:S05]  /*17d00*/  BRA `(.L_x_4195) ;  /* 0xfffffef800607947 */ /* 0x000fea000383ffff */
.L_x_4213:
[----:B--2---:R2:W3:Y:S02]  /*17d10*/  SYNCS.PHASECHK.TRANS64.TRYWAIT P3, [R8+URZ+0x38830], R11 ;  /* 0x0388300b080075a7 */ /* 0x0044e4000806017f */
[----:B---3--:R-:W-:Y:S05]  /*17d20*/  @!P3 NANOSLEEP.SYNCS 0x989680 ;  /* 0x009896800000b95d */ /* 0x008fea0003900000 */
[----:B------:R-:W3:Y:S02]  /*17d30*/  @!P3 SYNCS.PHASECHK.TRANS64 P3, [R8+URZ+0x38830], R11 ;  /* 0x0388300b0800b5a7 */ /* 0x000ee4000806007f */
[----:B---3--:R-:W-:Y:S05]  /*17d40*/  @!P3 BRA `(.L_x_4213) ;  /* 0xfffffffc00f0b947 */ /* 0x008fea000383ffff */
[----:B------:R-:W-:Y:S05]  /*17d50*/  BRA `(.L_x_4212) ;  /* 0xffffff3400447947 */ /* 0x000fea000383ffff */
.L_x_4217:
[----:B----4-:R4:W1:Y:S02]  /*17d60*/  SYNCS.PHASECHK.TRANS64.TRYWAIT P3, [R8+URZ+0x38850], R11 ;  /* 0x0388500b080075a7 */ /* 0x010864000806017f */
[----:B-1----:R-:W-:Y:S05]  /*17d70*/  @!P3 NANOSLEEP.SYNCS 0x989680 ;  /* 0x009896800000b95d */ /* 0x002fea0003900000 */
[----:B------:R-:W1:Y:S02]  /*17d80*/  @!P3 SYNCS.PHASECHK.TRANS64 P3, [R8+URZ+0x38850], R11 ;  /* 0x0388500b0800b5a7 */ /* 0x000e64000806007f */
[----:B-1----:R-:W-:Y:S05]  /*17d90*/  @!P3 BRA `(.L_x_4217) ;  /* 0xfffffffc00f0b947 */ /* 0x002fea000383ffff */
[----:B------:R-:W-:Y:S05]  /*17da0*/  BRA `(.L_x_4216) ;  /* 0xffffff3400a07947 */ /* 0x000fea000383ffff */
.L_x_4223:
[----:B--2---:R2:W3:Y:S02]  /*17db0*/  SYNCS.PHASECHK.TRANS64.TRYWAIT P2, [R12+URZ+0x38830], R11 ;  /* 0x0388300b0c0075a7 */ /* 0x0044e4000804017f */
[----:B---3--:R-:W-:Y:S05]  /*17dc0*/  @!P2 NANOSLEEP.SYNCS 0x989680 ;  /* 0x009896800000a95d */ /* 0x008fea0003900000 */
[----:B------:R-:W3:Y:S02]  /*17dd0*/  @!P2 SYNCS.PHASECHK.TRANS64 P2, [R12+URZ+0x38830], R11 ;  /* 0x0388300b0c00a5a7 */ /* 0x000ee4000804007f */
[----:B---3--:R-:W-:Y:S05]  /*17de0*/  @!P2 BRA `(.L_x_4223) ;  /* 0xfffffffc00f0a947 */ /* 0x008fea000383ffff */
[----:B------:R-:W-:Y:S05]  /*17df0*/  BRA `(.L_x_4222) ;  /* 0xffffff6400607947 */ /* 0x000fea000383ffff */
.L_x_4227:
[----:B----4-:R4:W1:Y:S02]  /*17e00*/  SYNCS.PHASECHK.TRANS64.TRYWAIT P2, [R12+URZ+0x38850], R11 ;  /* 0x0388500b0c0075a7 */ /* 0x010864000804017f */
[----:B-1----:R-:W-:Y:S05]  /*17e10*/  @!P2 NANOSLEEP.SYNCS 0x989680 ;  /* 0x009896800000a95d */ /* 0x002fea0003900000 */
[----:B------:R-:W1:Y:S02]  /*17e20*/  @!P2 SYNCS.PHASECHK.TRANS64 P2, [R12+URZ+0x38850], R11 ;  /* 0x0388500b0c00a5a7 */ /* 0x000e64000804007f */
[----:B-1----:R-:W-:Y:S05]  /*17e30*/  @!P2 BRA `(.L_x_4227) ;  /* 0xfffffffc00f0a947 */ /* 0x002fea000383ffff */
[----:B------:R-:W-:Y:S05]  /*17e40*/  BRA `(.L_x_4226) ;  /* 0xffffff6400c07947 */ /* 0x000fea000383ffff */
.L_x_4263:
[----:B------:R-:W1:Y:S01]  /*17e50*/  S2R R7, SR_TID.X ;  /* 0x0000000000077919 */ /* 0x000e620000002100 */
        /* <DEDUP_REMOVED lines=9> */
.L_x_4316:
[----:B------:R-:W-:Y:S05]  /*17ef0*/  BRA `(.L_x_4317) ;  /* 0xffffffd000c07947 */ /* 0x000fea000383ffff */
.L_x_4264:
[----:B------:R-:W-:Y:S01]  /*17f00*/  BSSY B0, `(.L_x_4318) ;  /* 0x0000006000007945 */ /* 0x000fe20003800000 */
[----:B------:R-:W-:-:S07]  /*17f10*/  IMAD.MOV.U32 R15, RZ, RZ, -0x1 ;  /* 0xffffffffff0f7424 */ /* 0x000fce00078e00ff */
[----:B------:R-:W-:Y:S05]  /*17f20*/  WARPSYNC.COLLECTIVE R15, `(.L_x_4319) ;  /* 0x000000000f0c7348 */ /* 0x000fea0003c00000 */
[----:B------:R-:W-:Y:S02]  /*17f30*/  ELECT P6, UR62, PT ;  /* 0x00000000003e782f */ /* 0x000fe400038c0000 */
[----:B------:R-:W-:Y:S01]  /*17f40*/  MOV R14, UR62 ;  /* 0x0000003e000e7c02 */ /* 0x000fe20008000f00 */
[----:B------:R-:W-:Y:S10]  /*17f50*/  ENDCOLLECTIVE ;  /* 0x000000000000791b */ /* 0x000ff40003800000 */
.L_x_4319:
[----:B------:R-:W-:Y:S05]  /*17f60*/  BSYNC B0 ;  /* 0x0000000000007941 */ /* 0x000fea0003800000 */
.L_x_4318:
[----:B------:R-:W-:Y:S05]  /*17f70*/  BRA `(.L_x_4320) ;  /* 0xffffffd000b07947 */ /* 0x000fea000383ffff */
.L_x_4267:
[----:B-1----:R1:W2:Y:S02]  /*17f80*/  SYNCS.PHASECHK.TRANS64.TRYWAIT P2, [R8+URZ+0x38840], R5 ;  /* 0x03884005080075a7 */ /* 0x0022a4000804017f */
[----:B--2---:R-:W-:Y:S05]  /*17f90*/  @!P2 NANOSLEEP.SYNCS 0x989680 ;  /* 0x009896800000a95d */ /* 0x004fea0003900000 */
[----:B------:R-:W2:Y:S02]  /*17fa0*/  @!P2 SYNCS.PHASECHK.TRANS64 P2, [R8+URZ+0x38840], R5 ;  /* 0x038840050800a5a7 */ /* 0x000ea4000804007f */
[----:B--2---:R-:W-:Y:S05]  /*17fb0*/  @!P2 BRA `(.L_x_4267) ;  /* 0xfffffffc00f0a947 */ /* 0x004fea000383ffff */
[----:B------:R-:W-:Y:S05]  /*17fc0*/  BRA `(.L_x_4321) ;  /* 0xffffffd4000c7947 */ /* 0x000fea000383ffff */
.L_x_4271:
[----:B-1----:R-:W-:-:S04]  /*17fd0*/  IMAD.U32 R8, RZ, RZ, UR38 ;  /* 0x00000026ff087e24 */ /* 0x002fc8000f8e00ff */
[----:B------:R1:W2:Y:S03]  /*17fe0*/  SYNCS.PHASECHK.TRANS64.TRYWAIT P2, [R8+URZ+0x38820], R5 ;  /* 0x03882005080075a7 */ /* 0x0002a6000804017f */
[----:B--2---:R-:W-:Y:S05]  /*17ff0*/  @!P2 NANOSLEEP.SYNCS 0x989680 ;  /* 0x009896800000a95d */ /* 0x004fea0003900000 */
[----:B------:R-:W2:Y:S02]  /*18000*/  @!P2 SYNCS.PHASECHK.TRANS64 P2, [R8+URZ+0x38820], R5 ;  /* 0x038820050800a5a7 */ /* 0x000ea4000804007f */
[----:B--2---:R-:W-:Y:S05]  /*18010*/  @!P2 BRA `(.L_x_4271) ;  /* 0xfffffffc00eca947 */ /* 0x004fea000383ffff */
[----:B------:R-:W-:Y:S05]  /*18020*/  BRA `(.L_x_4322) ;  /* 0xffffffd800807947 */ /* 0x000fea000383ffff */
.L_x_4274:
[----:B-1----:R1:W2:Y:S02]  /*18030*/  SYNCS.PHASECHK.TRANS64.TRYWAIT P2, [R5+URZ+0x38860], R8 ;  /* 0x03886008050075a7 */ /* 0x0022a4000804017f */
[----:B--2---:R-:W-:Y:S05]  /*18040*/  @!P2 NANOSLEEP.SYNCS 0x989680 ;  /* 0x009896800000a95d */ /* 0x004fea0003900000 */
[----:B------:R-:W2:Y:S02]  /*18050*/  @!P2 SYNCS.PHASECHK.TRANS64 P2, [R5+URZ+0x38860], R8 ;  /* 0x038860080500a5a7 */ /* 0x000ea4000804007f */
[----:B--2---:R-:W-:Y:S05]  /*18060*/  @!P2 BRA `(.L_x_4274) ;  /* 0xfffffffc00f0a947 */ /* 0x004fea000383ffff */
[----:B------:R-:W-:Y:S05]  /*18070*/  BRA `(.L_x_4323) ;  /* 0xffffffd800947947 */ /* 0x000fea000383ffff */
.L_x_4281:
[----:B-1----:R1:W2:Y:S02]  /*18080*/  SYNCS.PHASECHK.TRANS64.TRYWAIT P3, [R2+URZ+0x38840], R3 ;  /* 0x03884003020075a7 */ /* 0x0022a4000806017f */
[----:B--2---:R-:W-:Y:S05]  /*18090*/  @!P3 NANOSLEEP.SYNCS 0x989680 ;  /* 0x009896800000b95d */ /* 0x004fea0003900000 */
[----:B------:R-:W2:Y:S02]  /*180a0*/  @!P3 SYNCS.PHASECHK.TRANS64 P3, [R2+URZ+0x38840], R3 ;  /* 0x038840030200b5a7 */ /* 0x000ea4000806007f */
[----:B--2---:R-:W-:Y:S05]  /*180b0*/  @!P3 BRA `(.L_x_4281) ;  /* 0xfffffffc00f0b947 */ /* 0x004fea000383ffff */
[----:B------:R-:W-:Y:S05]  /*180c0*/  BRA `(.L_x_4324) ;  /* 0xffffffe0001c7947 */ /* 0x000fea000383ffff */
.L_x_4283:
[----:B---3--:R3:W4:Y:S02]  /*180d0*/  SYNCS.PHASECHK.TRANS64.TRYWAIT P3, [R2+URZ+0x38860], R3 ;  /* 0x03886003020075a7 */ /* 0x008724000806017f */
[----:B----4-:R-:W-:Y:S05]  /*180e0*/  @!P3 NANOSLEEP.SYNCS 0x989680 ;  /* 0x009896800000b95d */ /* 0x010fea0003900000 */
[----:B------:R-:W4:Y:S02]  /*180f0*/  @!P3 SYNCS.PHASECHK.TRANS64 P3, [R2+URZ+0x38860], R3 ;  /* 0x038860030200b5a7 */ /* 0x000f24000806007f */
[----:B----4-:R-:W-:Y:S05]  /*18100*/  @!P3 BRA `(.L_x_4283) ;  /* 0xfffffffc00f0b947 */ /* 0x010fea000383ffff */
[----:B------:R-:W-:Y:S05]  /*18110*/  BRA `(.L_x_4325) ;  /* 0xffffffe000647947 */ /* 0x000fea000383ffff */
.L_x_4289:
[----:B-1----:R1:W2:Y:S02]  /*18120*/  SYNCS.PHASECHK.TRANS64.TRYWAIT P3, [R3+URZ+0x38840], R2 ;  /* 0x03884002030075a7 */ /* 0x0022a4000806017f */
[----:B--2---:R-:W-:Y:S05]  /*18130*/  @!P3 NANOSLEEP.SYNCS 0x989680 ;  /* 0x009896800000b95d */ /* 0x004fea0003900000 */
[----:B------:R-:W2:Y:S02]  /*18140*/  @!P3 SYNCS.PHASECHK.TRANS64 P3, [R3+URZ+0x38840], R2 ;  /* 0x038840020300b5a7 */ /* 0x000ea4000806007f */
[----:B--2---:R-:W-:Y:S05]  /*18150*/  @!P3 BRA `(.L_x_4289) ;  /* 0xfffffffc00f0b947 */ /* 0x004fea000383ffff */
[----:B------:R-:W-:Y:S05]  /*18160*/  BRA `(.L_x_4326) ;  /* 0xffffffe400dc7947 */ /* 0x000fea000383ffff */
.L_x_4291:
[----:B---3--:R3:W4:Y:S02]  /*18170*/  SYNCS.PHASECHK.TRANS64.TRYWAIT P3, [R3+URZ+0x38860], R2 ;  /* 0x03886002030075a7 */ /* 0x008724000806017f */
[----:B----4-:R-:W-:Y:S05]  /*18180*/  @!P3 NANOSLEEP.SYNCS 0x989680 ;  /* 0x009896800000b95d */ /* 0x010fea0003900000 */
[----:B------:R-:W4:Y:S02]  /*18190*/  @!P3 SYNCS.PHASECHK.TRANS64 P3, [R3+URZ+0x38860], R2 ;  /* 0x038860020300b5a7 */ /* 0x000f24000806007f */
[----:B----4-:R-:W-:Y:S05]  /*181a0*/  @!P3 BRA `(.L_x_4291) ;  /* 0xfffffffc00f0b947 */ /* 0x010fea000383ffff */
[----:B------:R-:W-:Y:S05]  /*181b0*/  BRA `(.L_x_4327) ;  /* 0xffffffe800247947 */ /* 0x000fea000383ffff */
.L_x_4296:
[----:B-1----:R1:W2:Y:S02]  /*181c0*/  SYNCS.PHASECHK.TRANS64.TRYWAIT P3, [R2+URZ+0x38840], R3 ;  /* 0x03884003020075a7 */ /* 0x0022a4000806017f */
[----:B--2---:R-:W-:Y:S05]  /*181d0*/  @!P3 NANOSLEEP.SYNCS 0x989680 ;  /* 0x009896800000b95d */ /* 0x004fea0003900000 */
[----:B------:R-:W2:Y:S02]  /*181e0*/  @!P3 SYNCS.PHASECHK.TRANS64 P3, [R2+URZ+0x38840], R3 ;  /* 0x038840030200b5a7 */ /* 0x000ea4000806007f */
[----:B--2---:R-:W-:Y:S05]  /*181f0*/  @!P3 BRA `(.L_x_4296) ;  /* 0xfffffffc00f0b947 */ /* 0x004fea000383ffff */
[----:B------:R-:W-:Y:S05]  /*18200*/  BRA `(.L_x_4328) ;  /* 0xffffffec007c7947 */ /* 0x000fea000383ffff */
.L_x_4298:
[----:B--2---:R2:W3:Y:S02]  /*18210*/  SYNCS.PHASECHK.TRANS64.TRYWAIT P3, [R2+URZ+0x38860], R3 ;  /* 0x03886003020075a7 */ /* 0x0044e4000806017f */
[----:B---3--:R-:W-:Y:S05]  /*18220*/  @!P3 NANOSLEEP.SYNCS 0x989680 ;  /* 0x009896800000b95d */ /* 0x008fea0003900000 */
[----:B------:R-:W3:Y:S02]  /*18230*/  @!P3 SYNCS.PHASECHK.TRANS64 P3, [R2+URZ+0x38860], R3 ;  /* 0x038860030200b5a7 */ /* 0x000ee4000806007f */
[----:B---3--:R-:W-:Y:S05]  /*18240*/  @!P3 BRA `(.L_x_4298) ;  /* 0xfffffffc00f0b947 */ /* 0x008fea000383ffff */
[----:B------:R-:W-:Y:S05]  /*18250*/  BRA `(.L_x_4329) ;  /* 0xffffffec00c47947 */ /* 0x000fea000383ffff */
.L_x_4303:
[----:B------:R-:W-:Y:S01]  /*18260*/  BSSY B0, `(.L_x_4330) ;  /* 0x0000007000007945 */ /* 0x000fe20003800000 */
[----:B--2---:R-:W-:Y:S02]  /*18270*/  IMAD.MOV.U32 R12, RZ, RZ, RZ ;  /* 0x000000ffff0c7224 */ /* 0x004fe400078e00ff */
[----:B------:R-:W-:Y:S02]  /*18280*/  IMAD.MOV.U32 R11, RZ, RZ, 0x1f ;  /* 0x0000001fff0b7424 */ /* 0x000fe400078e00ff */
[----:B------:R-:W-:-:S07]  /*18290*/  IMAD.MOV.U32 R15, RZ, RZ, -0x1 ;  /* 0xffffffffff0f7424 */ /* 0x000fce00078e00ff */
[----:B-1-34-:R-:W-:Y:S05]  /*182a0*/  WARPSYNC.COLLECTIVE R15, `(.L_x_4331) ;  /* 0x000000000f087348 */ /* 0x01afea0003c00000 */
[----:B------:R2:W1:Y:S02]  /*182b0*/  SHFL.IDX P6, R14, R13, R12, R11 ;  /* 0x0000000c0d0e7389 */ /* 0x00046400000c000b */
[----:B-1234-:R-:W-:Y:S01]  /*182c0*/  ENDCOLLECTIVE ;  /* 0x000000000000791b */ /* 0x01efe20003800000 */
.L_x_4331:
[----:B------:R-:W-:Y:S05]  /*182d0*/  BSYNC B0 ;  /* 0x0000000000007941 */ /* 0x000fea0003800000 */
.L_x_4330:
[----:B------:R-:W-:Y:S05]  /*182e0*/  BRA `(.L_x_4332) ;  /* 0xfffffff400007947 */ /* 0x000fea000383ffff */
.L_x_4305:
[----:B-1----:R1:W2:Y:S02]  /*182f0*/  SYNCS.PHASECHK.TRANS64.TRYWAIT P0, [R7+URZ+0x38820], R0 ;  /* 0x03882000070075a7 */ /* 0x0022a4000800017f */
[----:B--2---:R-:W-:Y:S05]  /*18300*/  @!P0 NANOSLEEP.SYNCS 0x989680 ;  /* 0x009896800000895d */ /* 0x004fea0003900000 */
[----:B------:R-:W2:Y:S02]  /*18310*/  @!P0 SYNCS.PHASECHK.TRANS64 P0, [R7+URZ+0x38820], R0 ;  /* 0x03882000070085a7 */ /* 0x000ea4000800007f */
[----:B--2---:R-:W-:Y:S05]  /*18320*/  @!P0 BRA `(.L_x_4305) ;  /* 0xfffffffc00f08947 */ /* 0x004fea000383ffff */
[----:B------:R-:W-:Y:S05]  /*18330*/  BRA `(.L_x_4333) ;  /* 0xfffffff400487947 */ /* 0x000fea000383ffff */
.L_x_4309:
[----:B-1----:R1:W2:Y:S02]  /*18340*/  SYNCS.PHASECHK.TRANS64.TRYWAIT P0, [R5+URZ], R4 ;  /* 0x00000004050075a7 */ /* 0x0022a4000800017f */
[----:B--2---:R-:W-:Y:S05]  /*18350*/  @!P0 NANOSLEEP.SYNCS 0x989680 ;  /* 0x009896800000895d */ /* 0x004fea0003900000 */
[----:B------:R-:W2:Y:S02]  /*18360*/  @!P0 SYNCS.PHASECHK.TRANS64 P0, [R5+URZ], R4 ;  /* 0x00000004050085a7 */ /* 0x000ea4000800007f */
[----:B--2---:R-:W-:Y:S05]  /*18370*/  @!P0 BRA `(.L_x_4309) ;  /* 0xfffffffc00f08947 */ /* 0x004fea000383ffff */
[----:B------:R-:W-:Y:S05]  /*18380*/  BRA `(.L_x_4334) ;  /* 0xfffffff400a47947 */ /* 0x000fea000383ffff */
.L_x_4310:
[----:B--2---:R2:W3:Y:S02]  /*18390*/  SYNCS.PHASECHK.TRANS64.TRYWAIT P0, [R3+URZ], R0 ;  /* 0x00000000030075a7 */ /* 0x0044e4000800017f */
[----:B---3--:R-:W-:Y:S05]  /*183a0*/  @!P0 NANOSLEEP.SYNCS 0x989680 ;  /* 0x009896800000895d */ /* 0x008fea0003900000 */
[----:B------:R-:W3:Y:S02]  /*183b0*/  @!P0 SYNCS.PHASECHK.TRANS64 P0, [R3+URZ], R0 ;  /* 0x00000000030085a7 */ /* 0x000ee4000800007f */
[----:B---3--:R-:W-:Y:S05]  /*183c0*/  @!P0 BRA `(.L_x_4310) ;  /* 0xfffffffc00f08947 */ /* 0x008fea000383ffff */
[----:B------:R-:W-:Y:S05]  /*183d0*/  BRA `(.L_x_4335) ;  /* 0xfffffff400987947 */ /* 0x000fea000383ffff */
.L_x_4312:
[----:B-1----:R1:W2:Y:S02]  /*183e0*/  SYNCS.PHASECHK.TRANS64.TRYWAIT P0, [R5+URZ], R4 ;  /* 0x00000004050075a7 */ /* 0x0022a4000800017f */
[----:B--2---:R-:W-:Y:S05]  /*183f0*/  @!P0 NANOSLEEP.SYNCS 0x989680 ;  /* 0x009896800000895d */ /* 0x004fea0003900000 */
[----:B------:R-:W2:Y:S02]  /*18400*/  @!P0 SYNCS.PHASECHK.TRANS64 P0, [R5+URZ], R4 ;  /* 0x00000004050085a7 */ /* 0x000ea4000800007f */
[----:B--2---:R-:W-:Y:S05]  /*18410*/  @!P0 BRA `(.L_x_4312) ;  /* 0xfffffffc00f08947 */ /* 0x004fea000383ffff */
[----:B------:R-:W-:Y:S05]  /*18420*/  BRA `(.L_x_4336) ;  /* 0xfffffff4009c7947 */ /* 0x000fea000383ffff */
.L_x_4337:
        /* <DEDUP_REMOVED lines=13> */
.L_x_11948:


//--------------------- .text._ZN7cutlass13device_kernelIN5flash11enable_sm90INS1_16FlashAttnFwdSm90INS1_25CollectiveMainloopFwdSm90ILi2EN4cute5tupleIJNS5_1CILi1EEES8_S8_EEENS6_IJNS7_ILi64EEESA_SA_EEELi512ENS_10bfloat16_tEfNS_4arch4Sm90ELb0ELb1ELb1ELb1ELb0ELb0ELb0ELb0ELb0ELb0ELb0ELb0EEENS1_21CollectiveEpilogueFwdINS6_IJSA_NS7_ILi512EEESA_EEES9_SC_SE_Li256ELb1ELb0ELb0ELb0EEENS1_36VarlenDynamicPersistentTileSchedulerILi64ELi64ELi256ELi32ELb0ELb0ELb1ELb1ELb0ELb1EEEEEEEEEvNT_6ParamsE --------------------------
	.section	.text._ZN7cutlass13device_kernelIN5flash11enable_sm90INS1_16FlashAttnFwdSm90INS1_25CollectiveMainloopFwdSm90ILi2EN4cute5tupleIJNS5_1CILi1EEES8_S8_EEENS6_IJNS7_ILi64EEESA_SA_EEELi512ENS_10bfloat16_tEfNS_4arch4Sm90ELb0ELb1ELb1ELb1ELb0ELb0ELb0ELb0ELb0ELb0ELb0ELb0EEENS1_21CollectiveEpilogueFwdINS6_IJSA_NS7_ILi512EEESA_EEES9_SC_SE_Li256ELb1ELb0ELb0ELb0EEENS1_36VarlenDynamicPersistentTileSchedulerILi64ELi64ELi256ELi32ELb0ELb0ELb1ELb1ELb0ELb1EEEEEEEEEvNT_6ParamsE,"ax",@progbits
	.align	128
.text._ZN7cutlass13device_kernelIN5flash11enable_sm90INS1_16FlashAttnFwdSm90INS1_25CollectiveMainloopFwdSm90ILi2EN4cute5tupleIJNS5_1CILi1EEES8_S8_EEENS6_IJNS7_ILi64EEESA_SA_EEELi512ENS_10bfloat16_tEfNS_4arch4Sm90ELb0ELb1ELb1ELb1ELb0ELb0ELb0ELb0ELb0ELb0ELb0ELb0EEENS1_21CollectiveEpilogueFwdINS6_IJSA_NS7_ILi512EEESA_EEES9_SC_SE_Li256ELb1ELb0ELb0ELb0EEENS1_36VarlenDynamicPersistentTileSchedulerILi64ELi64ELi256ELi32ELb0ELb0ELb1ELb1ELb0ELb1EEEEEEEEEvNT_6ParamsE:
        .type           _ZN7cutlass13device_kernelIN5flash11enable_sm90INS1_16FlashAttnFwdSm90INS1_25CollectiveMainloopFwdSm90ILi2EN4cute5tupleIJNS5_1CILi1EEES8_S8_EEENS6_IJNS7_ILi64EEESA_SA_EEELi512ENS_10bfloat16_tEfNS_4arch4Sm90ELb0ELb1ELb1ELb1ELb0ELb0ELb0ELb0ELb0ELb0ELb0ELb0EEENS1_21CollectiveEpilogueFwdINS6_IJSA_NS7_ILi512EEESA_EEES9_SC_SE_Li256ELb1ELb0ELb0ELb0EEENS1_36VarlenDynamicPersistentTileSchedulerILi64ELi64ELi256ELi32ELb0ELb0ELb1ELb1ELb0ELb1EEEEEEEEEvNT_6ParamsE,@function
        .size           _ZN7cutlass13device_kernelIN5flash11enable_sm90INS1_16FlashAttnFwdSm90INS1_25CollectiveMainloopFwdSm90ILi2EN4cute5tupleIJNS5_1CILi1EEES8_S8_EEENS6_IJNS7_ILi64EEESA_SA_EEELi512ENS_10bfloat16_tEfNS_4arch4Sm90ELb0ELb1ELb1ELb1ELb0ELb0ELb0ELb0ELb0ELb0ELb0ELb0EEENS1_21CollectiveEpilogueFwdINS6_IJSA_NS7_ILi512EEESA_EEES9_SC_SE_Li256ELb1ELb0ELb0ELb0EEENS1_36VarlenDynamicPersistentTileSchedulerILi64ELi64ELi256ELi32ELb0ELb0ELb1ELb1ELb0ELb1EEEEEEEEEvNT_6ParamsE,(.L_x_11949 - _ZN7cutlass13device_kernelIN5flash11enable_sm90INS1_16FlashAttnFwdSm90INS1_25CollectiveMainloopFwdSm90ILi2EN4cute5tupleIJNS5_1CILi1EEES8_S8_EEENS6_IJNS7_ILi64EEESA_SA_EEELi512ENS_10bfloat16_tEfNS_4arch4Sm90ELb0ELb1ELb1ELb1ELb0ELb0ELb0ELb0ELb0ELb0ELb0ELb0EEENS1_21CollectiveEpilogueFwdINS6_IJSA_NS7_ILi512EEESA_EEES9_SC_SE_Li256ELb1ELb0ELb0ELb0EEENS1_36VarlenDynamicPersistentTileSchedulerILi64ELi64ELi256ELi32ELb0ELb0ELb1ELb1ELb0ELb1EEEEEEEEEvNT_6ParamsE)
        .other          _ZN7cutlass13device_kernelIN5flash11enable_sm90INS1_16FlashAttnFwdSm90INS1_25CollectiveMainloopFwdSm90ILi2EN4cute5tupleIJNS5_1CILi1EEES8_S8_EEENS6_IJNS7_ILi64EEESA_SA_EEELi512ENS_10bfloat16_tEfNS_4arch4Sm90ELb0ELb1ELb1ELb1ELb0ELb0ELb0ELb0ELb0ELb0ELb0ELb0EEENS1_21CollectiveEpilogueFwdINS6_IJSA_NS7_ILi512EEESA_EEES9_SC_SE_Li256ELb1ELb0ELb0ELb0EEENS1_36VarlenDynamicPersistentTileSchedulerILi64ELi64ELi256ELi32ELb0ELb0ELb1ELb1ELb0ELb1EEEEEEEEEvNT_6ParamsE,@"STO_CUDA_ENTRY STV_DEFAULT"
_ZN7cutlass13device_kernelIN5flash11enable_sm90INS1_16FlashAttnFwdSm90INS1_25CollectiveMainloopFwdSm90ILi2EN4cute5tupleIJNS5_1CILi1EEES8_S8_EEENS6_IJNS7_ILi64EEESA_SA_EEELi512ENS_10bfloat16_tEfNS_4arch4Sm90ELb0ELb1ELb1ELb1ELb0ELb0ELb0ELb0ELb0ELb0ELb0ELb0EEENS1_21CollectiveEpilogueFwdINS6_IJSA_NS7_ILi512EEESA_EEES9_SC_SE_Li256ELb1ELb0ELb0ELb0EEENS1_36VarlenDynamicPersistentTileSchedulerILi64ELi64ELi256ELi32ELb0ELb0ELb1ELb1ELb0ELb1EEEEEEEEEvNT_6ParamsE:
        /* <DEDUP_REMOVED lines=21> */
.L_x_4339:
[----:B------:R-:W-:Y:S05]  /*0150*/  BSYNC B0 ;  /* 0x0000000000007941 */ /* 0x000fea0003800000 */
.L_x_4338:
        /* <DEDUP_REMOVED lines=37> */
.L_x_4340:
        /* <DEDUP_REMOVED lines=22> */
.L_x_4341:
        /* <DEDUP_REMOVED lines=18> */
.L_x_4342:
        /* <DEDUP_REMOVED lines=22> */
.L_x_4343:
        /* <DEDUP_REMOVED lines=22> */
.L_x_4344:
[----:B------:R-:W-:Y:S01]  /*08f0*/  PLOP3.LUT P0, PT, PT, PT, UP0, 0x80, 0x0 ;  /* 0x000000000000781c */ /* 0x000fe20003f0f008 */
[----:B------:R-:W-:Y:S01]  /*0900*/  UMOV UR36, 0x1 ;  /* 0x0000000100247882 */ /* 0x000fe20000000000 */
[----:B------:R-:W-:Y:S01]  /*0910*/  NOP ;  /* 0x0000000000007918 */ /* 0x000fe20000000000 */
[----:B------:R-:W-:Y:S01]  /*0920*/  USEL UR36, UR36, 0x2, !UP0 ;  /* 0x0000000224247887 */ /* 0x000fe2000c000000 */
[----:B------:R-:W-:Y:S01]  /*0930*/  ULDC.64 UR48, c[0x0][0x208] ;  /* 0x0000820000307ab9 */ /* 0x000fe20000000a00 */
[----:B012-4-:R-:W-:Y:S08]  /*0940*/  BAR.SYNC.DEFER_BLOCKING 0x0 ;  /* 0x0000000000007b1d */ /* 0x017ff00000010000 */
[----:B------:R-:W-:Y:S05]  /*0950*/  @!P0 BRA `(.L_x_4345) ;  /* 0x000000f800c08947 */ /* 0x000fea0003800000 */
.L_x_4346:
[----:B------:R-:W-:-:S08]  /*0960*/  NOP ;  /* 0x0000000000007918 */ /* 0x000fd00000000000 */
[----:B------:R-:W0:Y:S02]  /*0970*/  USETMAXREG.TRY_ALLOC.CTAPOOL UP0, 0xf0 ;  /* 0x000000f0000079c8 */ /* 0x000e240008000600 */
[----:B0-----:R-:W-:-:S13]  /*0980*/  PLOP3.LUT P0, PT, PT, PT, UP0, 0x80, 0x0 ;  /* 0x000000000000781c */ /* 0x001fda0003f0f008 */
[----:B------:R-:W-:Y:S05]  /*0990*/  @!P0 BRA `(.L_x_4346) ;  /* 0xfffffffc00f08947 */ /* 0x000fea000383ffff */
[----:B------:R-:W-:Y:S01]  /*09a0*/  LOP3.LUT R0, R4, 0xffffff80, RZ, 0xc0, !PT ;  /* 0xffffff8004007812 */ /* 0x000fe200078ec0ff */
[----:B------:R-:W0:Y:S01]  /*09b0*/  S2UR UR4, SR_CgaCtaId ;  /* 0x00000000000479c3 */ /* 0x000e220000008800 */
[----:B------:R-:W-:Y:S02]  /*09c0*/  UMOV UR38, 0x400 ;  /* 0x0000040000267882 */ /* 0x000fe40000000000 */
[----:B------:R-:W-:-:S13]  /*09d0*/  ISETP.NE.AND P0, PT, R0, 0x80, PT ;  /* 0x000000800000780c */ /* 0x000fda0003f05270 */
[----:B------:R-:W-:Y:S06]  /*09e0*/  @!P0 BAR.ARV 0x8, 0xa0 ;  /* 0x0202800000008b1d */ /* 0x000fec0000002000 */
[----:B------:R-:W-:Y:S01]  /*09f0*/  ISETP.GE.U32.AND P0, PT, R4, 0x100, PT ;  /* 0x000001000400780c */ /* 0x000fe20003f06070 */
[----:B0-----:R-:W-:-:S03]  /*0a00*/  ULEA UR38, UR4, UR38, 0x18 ;  /* 0x0000002604267291 */ /* 0x001fc6000f8ec03f */
[----:B------:R-:W-:-:S09]  /*0a10*/  ULDC UR4, c[0x0][0xc14] ;  /* 0x0003050000047ab9 */ /* 0x000fd20000000800 */
        /* <DEDUP_REMOVED lines=9> */
[----:B------:R-:W-:Y:S01]  /*0ab0*/  R2UR UR6, R14 ;  /* 0x000000000e0672ca */ /* 0x000fe200000e0000 */
[----:B------:R-:W-:Y:S01]  /*0ac0*/  IMAD.MOV.U32 R187, RZ, RZ, RZ ;  /* 0x000000ffffbb7224 */ /* 0x000fe200078e00ff */
[----:B------:R-:W-:Y:S01]  /*0ad0*/  SHF.R.S32.HI R3, RZ, 0x1f, R192 ;  /* 0x0000001fff037819 */ /* 0x000fe200000114c0 */
[----:B------:R-:W-:Y:S01]  /*0ae0*/  ULOP3.LUT UR39, UR36, 0x1, URZ, 0xfc, !UPT ;  /* 0x0000000124277892 */ /* 0x000fe2000f8efc3f */
[----:B------:R-:W-:Y:S01]  /*0af0*/  R2UR UR5, R15 ;  /* 0x000000000f0572ca */ /* 0x000fe200000e0000 */
[----:B------:R-:W-:Y:S01]  /*0b00*/  UMOV UR37, URZ ;  /* 0x0000003f00257c82 */ /* 0x000fe20008000000 */
[CC--:B------:R-:W-:Y:S02]  /*0b10*/  LEA.HI R0, R3.reuse, R192.reuse, RZ, 0x4 ;  /* 0x000000c003007211 */ /* 0x0c0fe400078f20ff */
[----:B------:R-:W-:-:S02]  /*0b20*/  LEA.HI R2, R3, R192, RZ, 0x5 ;  /* 0x000000c003027211 */ /* 0x000fc400078f28ff */
[----:B------:R-:W-:Y:S02]  /*0b30*/  SHF.R.S32.HI R9, RZ, 0x4, R0 ;  /* 0x00000004ff097819 */ /* 0x000fe40000011400 */
[C---:B------:R-:W-:Y:S02]  /*0b40*/  LOP3.LUT R7, R0.reuse, 0xfffffff0, RZ, 0xc0, !PT ;  /* 0xfffffff000077812 */ /* 0x040fe400078ec0ff */
[----:B------:R-:W-:Y:S02]  /*0b50*/  LEA.HI R4, R0, R9, RZ, 0x1 ;  /* 0x0000000900047211 */ /* 0x000fe400078f08ff */
[--C-:B------:R-:W-:Y:S01]  /*0b60*/  SHF.R.S32.HI R0, RZ, 0x5, R2.reuse ;  /* 0x00000005ff007819 */ /* 0x100fe20000011402 */
[----:B------:R-:W-:Y:S01]  /*0b70*/  IMAD.IADD R7, R192, 0x1, -R7 ;  /* 0x00000001c0077824 */ /* 0x000fe200078e0a07 */
[----:B------:R-:W-:Y:S02]  /*0b80*/  SHF.R.S32.HI R11, RZ, 0x1f, R2 ;  /* 0x0000001fff0b7819 */ /* 0x000fe40000011402 */
[----:B------:R-:W-:-:S02]  /*0b90*/  LEA.HI R5, R3, R192, RZ, 0x7 ;  /* 0x000000c003057211 */ /* 0x000fc400078f38ff */
[----:B------:R-:W-:Y:S02]  /*0ba0*/  LEA.HI R11, R11, R0, RZ, 0x2 ;  /* 0x000000000b0b7211 */ /* 0x000fe400078f10ff */
[----:B------:R-:W-:Y:S02]  /*0bb0*/  SHF.R.S32.HI R2, RZ, 0x1f, R7 ;  /* 0x0000001fff027819 */ /* 0x000fe40000011407 */
[----:B------:R-:W-:Y:S02]  /*0bc0*/  SHF.R.S32.HI R190, RZ, 0x7, R5 ;  /* 0x00000007ffbe7819 */ /* 0x000fe40000011405 */
[----:B------:R-:W-:Y:S02]  /*0bd0*/  LOP3.LUT R11, R11, 0x3ffffc, RZ, 0xc0, !PT ;  /* 0x003ffffc0b0b7812 */ /* 0x000fe400078ec0ff */
[-C--:B------:R-:W-:Y:S02]  /*0be0*/  LEA.HI R6, R2, R7.reuse, RZ, 0x3 ;  /* 0x0000000702067211 */ /* 0x080fe400078f18ff */
[----:B------:R-:W-:Y:S01]  /*0bf0*/  LOP3.LUT R4, R4, 0x1ffffffe, RZ, 0xc0, !PT ;  /* 0x1ffffffe04047812 */ /* 0x000fe200078ec0ff */
[----:B------:R-:W-:Y:S01]  /*0c00*/  IMAD.IADD R11, R0, 0x1, -R11 ;  /* 0x00000001000b7824 */ /* 0x000fe200078e0a0b */
[----:B------:R-:W-:Y:S01]  /*0c10*/  LEA R10, R190, R7, 0x8 ;  /* 0x00000007be0a7211 */ /* 0x000fe200078e40ff */
[C---:B------:R-:W-:Y:S01]  /*0c20*/  IMAD.SHL.U32 R12, R6.reuse, 0x40, RZ ;  /* 0x00000040060c7824 */ /* 0x040fe200078e00ff */
[----:B------:R-:W-:Y:S01]  /*0c30*/  LOP3.LUT R8, R6, 0xfffffff8, RZ, 0xc0, !PT ;  /* 0xfffffff806087812 */ /* 0x000fe200078ec0ff */
[----:B------:R-:W-:Y:S01]  /*0c40*/  IMAD.IADD R4, R9, 0x1, -R4 ;  /* 0x0000000109047824 */ /* 0x000fe200078e0a04 */
[----:B------:R-:W-:Y:S01]  /*0c50*/  LOP3.LUT R9, R5, 0xffffff80, RZ, 0xc0, !PT ;  /* 0xffffff8005097812 */ /* 0x000fe200078ec0ff */
[----:B------:R-:W-:Y:S01]  /*0c60*/  IMAD R191, R11, 0x10, R10 ;  /* 0x000000100bbf7824 */ /* 0x000fe200078e020a */
[----:B------:R-:W-:Y:S01]  /*0c70*/  LOP3.LUT R13, R12, 0x7ffffe00, RZ, 0xc0, !PT ;  /* 0x7ffffe000c0d7812 */ /* 0x000fe200078ec0ff */
[----:B------:R-:W-:Y:S01]  /*0c80*/  IMAD.IADD R10, R7, 0x1, -R8 ;  /* 0x00000001070a7824 */ /* 0x000fe200078e0a08 */
[----:B------:R-:W-:Y:S01]  /*0c90*/  LEA.HI R3, R3, R192, RZ, 0x3 ;  /* 0x000000c003037211 */ /* 0x000fe200078f18ff */
[----:B------:R-:W-:Y:S01]  /*0ca0*/  IMAD.IADD R9, R192, 0x1, -R9 ;  /* 0x00000001c0097824 */ /* 0x000fe200078e0a09 */
[----:B------:R-:W-:Y:S01]  /*0cb0*/  LEA R13, R0, R13, 0xa ;  /* 0x0000000d000d7211 */ /* 0x000fe200078e50ff */
[C---:B------:R-:W-:Y:S01]  /*0cc0*/  IMAD.SHL.U32 R11, R10.reuse, 0x40, RZ ;  /* 0x000000400a0b7824 */ /* 0x040fe200078e00ff */
[----:B------:R-:W-:Y:S01]  /*0cd0*/  R2P PR, R10, 0x6 ;  /* 0x000000060a007804 */ /* 0x000fe20000000000 */
[----:B------:R-:W-:Y:S01]  /*0ce0*/  IMAD.SHL.U32 R4, R4, 0x8, RZ ;  /* 0x0000000804047824 */ /* 0x000fe200078e00ff */
[----:B------:R-:W-:-:S02]  /*0cf0*/  SHF.R.S32.HI R2, RZ, 0x1f, R9 ;  /* 0x0000001fff027819 */ /* 0x000fc40000011409 */
[----:B------:R-:W-:Y:S01]  /*0d00*/  LOP3.LUT R11, R11, 0x1c0, RZ, 0xc0, !PT ;  /* 0x000001c00b0b7812 */ /* 0x000fe200078ec0ff */
[--C-:B------:R-:W-:Y:S01]  /*0d10*/  IMAD.U32 R191, R191, 0x40, R4.reuse ;  /* 0x00000040bfbf7824 */ /* 0x100fe200078e0004 */
[----:B------:R-:W-:Y:S02]  /*0d20*/  LEA.HI R6, R2, R9, RZ, 0x2 ;  /* 0x0000000902067211 */ /* 0x000fe400078f10ff */
[----:B------:R-:W-:Y:S02]  /*0d30*/  LOP3.LUT R4, R11, 0x8, R4, 0xf8, !PT ;  /* 0x000000080b047812 */ /* 0x000fe400078ef804 */
[----:B------:R-:W-:Y:S02]  /*0d40*/  SHF.R.U32.HI R11, RZ, 0x3, R11 ;  /* 0x00000003ff0b7819 */ /* 0x000fe4000001160b */
[--C-:B------:R-:W-:Y:S02]  /*0d50*/  SHF.R.S32.HI R7, RZ, 0x2, R6.reuse ;  /* 0x00000002ff077819 */ /* 0x100fe40000011406 */
[----:B------:R-:W-:-:S02]  /*0d60*/  SHF.R.S32.HI R8, RZ, 0x1f, R6 ;  /* 0x0000001fff087819 */ /* 0x000fc40000011406 */
[----:B------:R-:W-:Y:S02]  /*0d70*/  LOP3.LUT R4, R4, R11, RZ, 0x3c, !PT ;  /* 0x0000000b04047212 */ /* 0x000fe400078e3cff */
[----:B------:R-:W-:Y:S02]  /*0d80*/  LEA.HI R8, R8, R7, RZ, 0x3 ;  /* 0x0000000708087211 */ /* 0x000fe400078f18ff */
[----:B------:R-:W-:Y:S02]  /*0d90*/  IADD3 R4, R13, R4, RZ ;  /* 0x000000040d047210 */ /* 0x000fe40007ffe0ff */
[----:B------:R-:W-:Y:S02]  /*0da0*/  LOP3.LUT R8, R8, 0xfffffff8, RZ, 0xc0, !PT ;  /* 0xfffffff808087812 */ /* 0x000fe400078ec0ff */
[----:B------:R-:W-:Y:S02]  /*0db0*/  LEA.HI R5, R5, R190, RZ, 0x1 ;  /* 0x000000be05057211 */ /* 0x000fe400078f08ff */
[----:B------:R-:W-:Y:S01]  /*0dc0*/  LEA R19, R4, UR38, 0x1 ;  /* 0x0000002604137c11 */ /* 0x000fe2000f8e08ff */
[----:B------:R-:W-:Y:S01]  /*0dd0*/  IMAD.IADD R17, R7, 0x1, -R8 ;  /* 0x0000000107117824 */ /* 0x000fe200078e0a08 */
[----:B------:R-:W-:-:S02]  /*0de0*/  LEA.HI R2, R2, R9, RZ, 0x5 ;  /* 0x0000000902027211 */ /* 0x000fc400078f28ff */
[----:B------:R-:W-:Y:S01]  /*0df0*/  LOP3.LUT R6, R6, 0x7ffffffc, RZ, 0xc0, !PT ;  /* 0x7ffffffc06067812 */ /* 0x000fe200078ec0ff */
[----:B------:R-:W-:Y:S01]  /*0e00*/  VIADD R184, R19, 0x26800 ;  /* 0x0002680013b87836 */ /* 0x000fe20000000000 */
[----:B------:R-:W-:Y:S02]  /*0e10*/  LOP3.LUT R7, R3, 0x1ffffff8, RZ, 0xc0, !PT ;  /* 0x1ffffff803077812 */ /* 0x000fe400078ec0ff */
[----:B------:R-:W-:Y:S01]  /*0e20*/  LOP3.LUT R5, R5, 0xfffffe, RZ, 0xc0, !PT ;  /* 0x00fffffe05057812 */ /* 0x000fe200078ec0ff */
[----:B------:R-:W-:Y:S01]  /*0e30*/  IMAD.IADD R6, R9, 0x1, -R6 ;  /* 0x0000000109067824 */ /* 0x000fe200078e0a06 */
[----:B------:R-:W-:Y:S01]  /*0e40*/  SHF.R.S32.HI R2, RZ, 0x5, R2 ;  /* 0x00000005ff027819 */ /* 0x000fe20000011402 */
[----:B------:R-:W-:Y:S01]  /*0e50*/  IMAD.IADD R7, R192, 0x1, -R7 ;  /* 0x00000001c0077824 */ /* 0x000fe200078e0a07 */
[----:B------:R-:W-:Y:S01]  /*0e60*/  IADD3 R22, R19, 0x26840, RZ ;  /* 0x0002684013167810 */ /* 0x000fe20007ffe0ff */
[----:B------:R-:W-:Y:S01]  /*0e70*/  IMAD.IADD R5, R190, 0x1, -R5 ;  /* 0x00000001be057824 */ /* 0x000fe200078e0a05 */
[----:B------:R-:W-:Y:S01]  /*0e80*/  SEL R23, R23, 0xffffffe0, !P1 ;  /* 0xffffffe017177807 */ /* 0x000fe20004800000 */
[----:B------:R-:W-:Y:S01]  /*0e90*/  @P2 VIADD R22, R184, 0xffffffc0 ;  /* 0xffffffc0b8162836 */ /* 0x000fe20000000000 */
[----:B------:R-:W-:Y:S01]  /*0ea0*/  SHF.R.S32.HI R188, RZ, 0x3, R3 ;  /* 0x00000003ffbc7819 */ /* 0x000fe20000011403 */
[----:B------:R-:W-:Y:S01]  /*0eb0*/  IMAD R17, R2, 0x10, R17 ;  /* 0x0000001002117824 */ /* 0x000fe200078e0211 */
[----:B------:R-:W-:Y:S01]  /*0ec0*/  IADD3 R184, R184, R23, RZ ;  /* 0x00000017b8b87210 */ /* 0x000fe20007ffe0ff */
[----:B------:R-:W-:-:S02]  /*0ed0*/  IMAD.MOV.U32 R2, RZ, RZ, RZ ;  /* 0x000000ffff027224 */ /* 0x000fc400078e00ff */
[----:B------:R-:W-:Y:S02]  /*0ee0*/  IMAD.SHL.U32 R185, R7, 0x8, RZ ;  /* 0x0000000807b97824 */ /* 0x000fe400078e00ff */
[----:B------:R-:W-:Y:S02]  /*0ef0*/  IMAD.SHL.U32 R18, R5, 0x100, RZ ;  /* 0x0000010005127824 */ /* 0x000fe400078e00ff */
[----:B------:R-:W-:Y:S02]  /*0f00*/  IMAD.SHL.U32 R16, R6, 0x2, RZ ;  /* 0x0000000206107824 */ /* 0x000fe400078e00ff */
[----:B------:R-:W-:-:S07]  /*0f10*/  IMAD.IADD R23, R23, 0x1, R22 ;  /* 0x0000000117177824 */ /* 0x000fce00078e0216 */
.L_x_4454:
[----:B------:R-:W-:Y:S01]  /*0f20*/  ULDC.64 UR8, c[0x0][0xa28] ;  /* 0x00028a0000087ab9 */ /* 0x000fe20000000a00 */
[----:B------:R-:W-:Y:S01]  /*0f30*/  ULDC UR4, c[0x0][0x404] ;  /* 0x0001010000047ab9 */ /* 0x000fe20000000800 */
[----:B------:R-:W-:Y:S01]  /*0f40*/  UISETP.NE.U32.AND UP0, UPT, UR8, URZ, UPT ;  /* 0x0000003f0800728c */ /* 0x000fe2000bf05070 */
[----:B------:R-:W-:-:S03]  /*0f50*/  ULDC UR7, c[0x0][0x2e0] ;  /* 0x0000b80000077ab9 */ /* 0x000fc60000000800 */
[----:B------:R-:W-:-:S03]  /*0f60*/  UISETP.NE.AND.EX UP0, UPT, UR9, URZ, UPT, UP0 ;  /* 0x0000003f0900728c */ /* 0x000fc6000bf05300 */
[----:B------:R-:W-:Y:S02]  /*0f70*/  ULDC.64 UR8, c[0x0][0xa18] ;  /* 0x0002860000087ab9 */ /* 0x000fe40000000a00 */
[----:B------:R-:W-:Y:S01]  /*0f80*/  UISETP.NE.U32.AND UP1, UPT, UR8, URZ, UPT ;  /* 0x0000003f0800728c */ /* 0x000fe2000bf25070 */
[----:B------:R-:W-:-:S03]  /*0f90*/  PLOP3.LUT P0, PT, PT, PT, UP0, 0x80, 0x0 ;  /* 0x000000000000781c */ /* 0x000fc60003f0f008 */
[----:B------:R-:W-:-:S03]  /*0fa0*/  UISETP.NE.AND.EX UP1, UPT, UR9, URZ, UPT, UP1 ;  /* 0x0000003f0900728c */ /* 0x000fc6000bf25310 */
[----:B------:R-:W-:Y:S02]  /*0fb0*/  @UP0 ULDC.64 UR8, c[0x0][0xa28] ;  /* 0x00028a0000080ab9 */ /* 0x000fe40000000a00 */
[----:B------:R-:W-:Y:S01]  /*0fc0*/  @UP0 UIMAD.WIDE UR8, UR5, 0x4, UR8 ;  /* 0x00000004050808a5 */ /* 0x000fe2000f8e0208 */
[----:B------:R-:W-:-:S05]  /*0fd0*/  PLOP3.LUT P2, PT, PT, PT, UP1, 0x80, 0x0 ;  /* 0x000000000000781c */ /* 0x000fca0003f4f018 */
[----:B------:R-:W-:Y:S01]  /*0fe0*/  @UP1 ULDC.64 UR10, c[0x0][0xa18] ;  /* 0x00028600000a1ab9 */ /* 0x000fe20000000a00 */
[----:B-1---5:R-:W-:Y:S02]  /*0ff0*/  IMAD.U32 R4, RZ, RZ, UR8 ;  /* 0x00000008ff047e24 */ /* 0x022fe4000f8e00ff */
[----:B------:R-:W-:Y:S01]  /*1000*/  IMAD.U32 R5, RZ, RZ, UR9 ;  /* 0x00000009ff057e24 */ /* 0x000fe2000f8e00ff */
[----:B------:R-:W-:-:S04]  /*1010*/  @UP1 UIMAD.WIDE UR8, UR5, 0x4, UR10 ;  /* 0x00000004050818a5 */ /* 0x000fc8000f8e020a */
[----:B--2---:R-:W2:Y:S02]  /*1020*/  @P0 LDG.E R4, desc[UR48][R4.64] ;  /* 0x0000003004040981 */ /* 0x004ea4000c1e1900 */
[----:B---3--:R-:W-:Y:S02]  /*1030*/  IMAD.U32 R6, RZ, RZ, UR8 ;  /* 0x00000008ff067e24 */ /* 0x008fe4000f8e00ff */
[----:B------:R-:W-:Y:S01]  /*1040*/  IMAD.U32 R7, RZ, RZ, UR9 ;  /* 0x00000009ff077e24 */ /* 0x000fe2000f8e00ff */
[----:B------:R-:W-:-:S04]  /*1050*/  ULDC.64 UR8, c[0x0][0x3f8] ;  /* 0x0000fe0000087ab9 */ /* 0x000fc80000000a00 */
[----:B------:R-:W3:Y:S01]  /*1060*/  @P2 LDG.E R6, desc[UR48][R6.64] ;  /* 0x0000003006062981 */ /* 0x000ee2000c1e1900 */
[----:B------:R-:W-:Y:S01]  /*1070*/  UISETP.NE.U32.AND UP0, UPT, UR8, URZ, UPT ;  /* 0x0000003f0800728c */ /* 0x000fe2000bf05070 */
[----:B------:R-:W-:Y:S01]  /*1080*/  UMOV UR44, URZ ;  /* 0x0000003f002c7c82 */ /* 0x000fe20008000000 */
[----:B------:R-:W-:Y:S02]  /*1090*/  ULDC UR40, c[0x0][0x288] ;  /* 0x0000a20000287ab9 */ /* 0x000fe40000000800 */
[----:B------:R-:W-:Y:S01]  /*10a0*/  UISETP.NE.AND.EX UP0, UPT, UR9, URZ, UPT, UP0 ;  /* 0x0000003f0900728c */ /* 0x000fe2000bf05300 */
[----:B------:R-:W-:Y:S02]  /*10b0*/  UMOV UR41, UR6 ;  /* 0x0000000600297c82 */ /* 0x000fe40008000000 */
[----:B------:R-:W-:Y:S01]  /*10c0*/  ULDC.64 UR8, c[0x0][0xa20] ;  /* 0x0002880000087ab9 */ /* 0x000fe20000000a00 */
[----:B------:R-:W-:Y:S01]  /*10d0*/  USEL UR4, UR4, 0x1, UP0 ;  /* 0x0000000104047887 */ /* 0x000fe20008000000 */
[----:B------:R-:W-:-:S03]  /*10e0*/  ISETP.NE.U32.AND P1, PT, RZ, UR8, PT ;  /* 0x00000008ff007c0c */ /* 0x000fc6000bf25070 */
[----:B------:R-:W-:Y:S01]  /*10f0*/  UIMAD UR4, UR4, UR7, URZ ;  /* 0x00000007040472a4 */ /* 0x000fe2000f8e023f */
[----:B------:R-:W-:Y:S02]  /*1100*/  ISETP.NE.AND.EX P1, PT, RZ, UR9, PT, P1 ;  /* 0x00000009ff007c0c */ /* 0x000fe4000bf25310 */
[----:B--2---:R-:W-:Y:S02]  /*1110*/  @P0 R2UR UR44, R4 ;  /* 0x00000000042c02ca */ /* 0x004fe400000e0000 */
[----:B---3--:R-:W-:Y:S01]  /*1120*/  @P2 R2UR UR40, R6 ;  /* 0x00000000062822ca */ /* 0x008fe200000e0000 */
[----:B0-----:R-:W-:-:S14]  /*1130*/  @P2 BRA `(.L_x_4347) ;  /* 0x0000000000342947 */ /* 0x001fdc0003800000 */
[----:B------:R-:W-:Y:S02]  /*1140*/  ULDC.64 UR6, c[0x0][0xa00] ;  /* 0x0002800000067ab9 */ /* 0x000fe40000000a00 */
[----:B------:R-:W-:-:S04]  /*1150*/  ISETP.NE.U32.AND P0, PT, RZ, UR6, PT ;  /* 0x00000006ff007c0c */ /* 0x000fc8000bf05070 */
[----:B------:R-:W-:-:S13]  /*1160*/  ISETP.NE.AND.EX P0, PT, RZ, UR7, PT, P0 ;  /* 0x00000007ff007c0c */ /* 0x000fda000bf05300 */
[----:B------:R-:W-:Y:S05]  /*1170*/  @!P0 BRA `(.L_x_4347) ;  /* 0x0000000000248947 */ /* 0x000fea0003800000 */
[----:B------:R-:W-:Y:S02]  /*1180*/  ULDC.64 UR6, c[0x0][0xa00] ;  /* 0x0002800000067ab9 */ /* 0x000fe40000000a00 */
        /* <DEDUP_REMOVED lines=8> */
.L_x_4347:
[----:B------:R-:W-:Y:S01]  /*1210*/  UMOV UR42, UR47 ;  /* 0x0000002f002a7c82 */ /* 0x000fe20008000000 */
[----:B------:R-:W-:Y:S01]  /*1220*/  UMOV UR43, UR5 ;  /* 0x00000005002b7c82 */ /* 0x000fe20008000000 */
[----:B------:R-:W-:Y:S05]  /*1230*/  @!P1 BRA `(.L_x_4348) ;  /* 0x00000000001c9947 */ /* 0x000fea0003800000 */
[----:B------:R-:W-:Y:S02]  /*1240*/  ULDC.64 UR6, c[0x0][0xa20] ;  /* 0x0002880000067ab9 */ /* 0x000fe40000000a00 */
[----:B------:R-:W-:-:S06]  /*1250*/  UIMAD.WIDE UR4, UR5, 0x4, UR6 ;  /* 0x00000004050478a5 */ /* 0x000fcc000f8e0206 */
[----:B------:R-:W-:Y:S02]  /*1260*/  IMAD.U32 R4, RZ, RZ, UR4 ;  /* 0x00000004ff047e24 */ /* 0x000fe4000f8e00ff */
[----:B------:R-:W-:-:S05]  /*1270*/  IMAD.U32 R5, RZ, RZ, UR5 ;  /* 0x00000005ff057e24 */ /* 0x000fca000f8e00ff */
[----:B------:R-:W2:Y:S02]  /*1280*/  LDG.E R4, desc[UR48][R4.64] ;  /* 0x0000003004047981 */ /* 0x000ea4000c1e1900 */
[----:B--2---:R-:W-:Y:S01]  /*1290*/  R2UR UR4, R4 ;  /* 0x00000000040472ca */ /* 0x004fe200000e0000 */
[----:B------:R-:W-:-:S14]  /*12a0*/  BRA `(.L_x_4349) ;  /* 0x0000000000347947 */ /* 0x000fdc0003800000 */
.L_x_4348:
[----:B------:R-:W-:Y:S02]  /*12b0*/  ULDC.64 UR6, c[0x0][0xa08] ;  /* 0x0002820000067ab9 */ /* 0x000fe40000000a00 */
[----:B------:R-:W-:-:S04]  /*12c0*/  ISETP.NE.U32.AND P0, PT, RZ, UR6, PT ;  /* 0x00000006ff007c0c */ /* 0x000fc8000bf05070 */
[----:B------:R-:W-:-:S13]  /*12d0*/  ISETP.NE.AND.EX P0, PT, RZ, UR7, PT, P0 ;  /* 0x00000007ff007c0c */ /* 0x000fda000bf05300 */
[----:B------:R-:W-:Y:S05]  /*12e0*/  @!P0 BRA `(.L_x_4349) ;  /* 0x0000000000248947 */ /* 0x000fea0003800000 */
[----:B------:R-:W-:Y:S02]  /*12f0*/  ULDC.64 UR6, c[0x0][0xa08] ;  /* 0x0002820000067ab9 */ /* 0x000fe40000000a00 */
        /* <DEDUP_REMOVED lines=8> */
.L_x_4349:
[----:B------:R-:W-:Y:S02]  /*1380*/  UISETP.NE.AND UP0, UPT, UR46, 0x1, UPT ;  /* 0x000000012e00788c */ /* 0x000fe4000bf05270 */
[----:B------:R-:W-:Y:S02]  /*1390*/  UIADD3 UR44, -UR44, UR4, URZ ;  /* 0x000000042c2c7290 */ /* 0x000fe4000fffe13f */
[----:B------:R-:W-:Y:S02]  /*13a0*/  ULEA UR6, UR47, 0x40, 0x6 ;  /* 0x000000402f067891 */ /* 0x000fe4000f8e303f */
[----:B------:R-:W-:Y:S01]  /*13b0*/  UIADD3 UR4, UR44, 0x3f, URZ ;  /* 0x0000003f2c047890 */ /* 0x000fe2000fffe03f */
[----:B------:R-:W-:Y:S01]  /*13c0*/  PLOP3.LUT P0, PT, PT, PT, UP0, 0x80, 0x0 ;  /* 0x000000000000781c */ /* 0x000fe20003f0f008 */
[----:B------:R-:W-:Y:S02]  /*13d0*/  UIADD3 UR9, UR44, UR6, -UR40 ;  /* 0x000000062c097290 */ /* 0x000fe4000fffe828 */
[----:B------:R-:W-:Y:S01]  /*13e0*/  USHF.R.S32.HI UR5, URZ, 0x1f, UR4 ;  /* 0x0000001f3f057899 */ /* 0x000fe20008011404 */
[----:B------:R-:W-:-:S03]  /*13f0*/  ULDC UR7, c[0x0][0x9e0] ;  /* 0x0002780000077ab9 */ /* 0x000fc60000000800 */
[----:B------:R-:W-:Y:S02]  /*1400*/  ULEA.HI UR5, UR5, UR4, URZ, 0x6 ;  /* 0x0000000405057291 */ /* 0x000fe4000f8f303f */
[----:B------:R-:W-:Y:S02]  /*1410*/  UIADD3 UR6, UR9, UR7, URZ ;  /* 0x0000000709067290 */ /* 0x000fe4000fffe03f */
[----:B------:R-:W-:Y:S02]  /*1420*/  USHF.R.S32.HI UR20, URZ, 0x6, UR5 ;  /* 0x000000063f147899 */ /* 0x000fe40008011405 */
[----:B------:R-:W-:Y:S10]  /*1430*/  @!P0 BRA `(.L_x_4350) ;  /* 0x0000001c00fc8947 */ /* 0x000ff40003800000 */
        /* <DEDUP_REMOVED lines=14> */
.L_x_4352:
[----:B------:R-:W-:-:S11]  /*1520*/  UISETP.NE.AND UP0, UPT, UR8, 0x1, UPT ;  /* 0x000000010800788c */ /* 0x000fd6000bf05270 */
[----:B------:R-:W-:Y:S02]  /*1530*/  @UP0 ULDC.64 UR10, c[0x0][0x9e8] ;  /* 0x00027a00000a0ab9 */ /* 0x000fe40000000a00 */
[----:B------:R-:W-:-:S04]  /*1540*/  UIMAD.WIDE.U32 UR4, UR7, UR10, URZ ;  /* 0x0000000a070472a5 */ /* 0x000fc8000f8e003f */
[----:B------:R-:W-:-:S12]  /*1550*/  @UP0 USHF.R.U32.HI UR7, URZ, UR11, UR5 ;  /* 0x0000000b3f070299 */ /* 0x000fd80008011605 */
.L_x_4353:
[----:B------:R-:W-:-:S04]  /*1560*/  UIMAD UR7, UR7, UR8, UR8 ;  /* 0x00000008070772a4 */ /* 0x000fc8000f8e0208 */
[----:B------:R-:W-:-:S04]  /*1570*/  UISETP.LT.AND UP0, UPT, UR6, UR7, UPT ;  /* 0x000000070600728c */ /* 0x000fc8000bf01270 */
[----:B------:R-:W-:-:S12]  /*1580*/  USEL UR6, UR6, UR7, UP0 ;  /* 0x0000000706067287 */ /* 0x000fd80008000000 */
.L_x_4351:
[----:B------:R-:W-:Y:S02]  /*1590*/  UIADD3 UR6, UR6, 0x3f, URZ ;  /* 0x0000003f06067890 */ /* 0x000fe4000fffe03f */
[----:B------:R-:W-:Y:S02]  /*15a0*/  ULEA UR40, UR47, -UR40, 0x6 ;  /* 0x800000282f287291 */ /* 0x000fe4000f8e303f */
[----:B------:R-:W-:Y:S02]  /*15b0*/  USHF.R.S32.HI UR4, URZ, 0x1f, UR6 ;  /* 0x0000001f3f047899 */ /* 0x000fe40008011406 */
[----:B------:R-:W-:Y:S02]  /*15c0*/  UIADD3 UR40, UR44, UR40, URZ ;  /* 0x000000282c287290 */ /* 0x000fe4000fffe03f */
[----:B------:R-:W-:Y:S01]  /*15d0*/  ULEA.HI UR4, UR4, UR6, URZ, 0x6 ;  /* 0x0000000604047291 */ /* 0x000fe2000f8f303f */
[----:B------:R-:W-:-:S03]  /*15e0*/  ULDC UR5, c[0x0][0x9dc] ;  /* 0x0002770000057ab9 */ /* 0x000fc60000000800 */
[----:B------:R-:W-:Y:S02]  /*15f0*/  USHF.R.S32.HI UR4, URZ, 0x6, UR4 ;  /* 0x000000063f047899 */ /* 0x000fe40008011404 */
[----:B------:R-:W-:Y:S02]  /*1600*/  UIADD3 UR5, UR40, -UR5, URZ ;  /* 0x8000000528057290 */ /* 0x000fe4000fffe03f */
[----:B------:R-:W-:-:S04]  /*1610*/  UISETP.LT.AND UP0, UPT, UR20, UR4, UPT ;  /* 0x000000041400728c */ /* 0x000fc8000bf01270 */
[----:B------:R-:W-:Y:S01]  /*1620*/  USEL UR20, UR20, UR4, UP0 ;  /* 0x0000000414147287 */ /* 0x000fe20008000000 */
[----:B------:R-:W-:Y:S01]  /*1630*/  MOV R0, UR5 ;  /* 0x0000000500007c02 */ /* 0x000fe20008000f00 */
[----:B------:R-:W-:Y:S10]  /*1640*/  @!P1 BRA `(.L_x_4354) ;  /* 0x0000000000409947 */ /* 0x000ff40003800000 */
        /* <DEDUP_REMOVED lines=10> */
.L_x_4355:
[----:B------:R-:W-:-:S11]  /*16f0*/  UISETP.NE.AND UP0, UPT, UR8, 0x1, UPT ;  /* 0x000000010800788c */ /* 0x000fd6000bf05270 */
[----:B------:R-:W-:Y:S02]  /*1700*/  @UP0 ULDC.64 UR6, c[0x0][0x9e8] ;  /* 0x00027a0000060ab9 */ /* 0x000fe40000000a00 */
[----:B------:R-:W-:-:S04]  /*1710*/  UIMAD.WIDE.U32 UR4, UR40, UR6, URZ ;  /* 0x00000006280472a5 */ /* 0x000fc8000f8e003f */
[----:B------:R-:W-:-:S12]  /*1720*/  @UP0 USHF.R.U32.HI UR40, URZ, UR7, UR5 ;  /* 0x000000073f280299 */ /* 0x000fd80008011605 */
.L_x_4356:
[----:B------:R-:W-:-:S06]  /*1730*/  UIMAD UR40, UR40, UR8, URZ ;  /* 0x00000008282872a4 */ /* 0x000fcc000f8e023f */
[----:B------:R-:W-:-:S07]  /*1740*/  VIMNMX R0, R0, UR40, !PT ;  /* 0x0000002800007c48 */ /* 0x000fce000ffe0100 */
.L_x_4354:
[----:B------:R-:W-:Y:S01]  /*1750*/  SHF.R.S32.HI R5, RZ, 0x1f, R0 ;  /* 0x0000001fff057819 */ /* 0x000fe20000011400 */
[----:B------:R-:W-:Y:S01]  /*1760*/  IMAD.MOV.U32 R3, RZ, RZ, RZ ;  /* 0x000000ffff037224 */ /* 0x000fe200078e00ff */
[----:B------:R-:W-:Y:S02]  /*1770*/  PLOP3.LUT P0, PT, PT, PT, PT, 0x80, 0x0 ;  /* 0x000000000000781c */ /* 0x000fe40003f0f070 */
[----:B------:R-:W-:Y:S02]  /*1780*/  CS2R R150, SRZ ;  /* 0x0000000000967805 */ /* 0x000fe4000001ff00 */
[----:B------:R-:W-:Y:S01]  /*1790*/  LEA.HI R5, R5, R0, RZ, 0x6 ;  /* 0x0000000005057211 */ /* 0x000fe200078f30ff */
[----:B------:R-:W-:Y:S01]  /*17a0*/  IMAD.MOV.U32 R0, RZ, RZ, RZ ;  /* 0x000000ffff007224 */ /* 0x000fe200078e00ff */
[----:B------:R-:W-:Y:S02]  /*17b0*/  CS2R R148, SRZ ;  /* 0x0000000000947805 */ /* 0x000fe4000001ff00 */
[----:B------:R-:W-:-:S02]  /*17c0*/  CS2R R146, SRZ ;  /* 0x0000000000927805 */ /* 0x000fc4000001ff00 */
[----:B------:R-:W-:Y:S02]  /*17d0*/  SHF.R.S32.HI R4, RZ, 0x6, R5 ;  /* 0x00000006ff047819 */ /* 0x000fe40000011405 */
[----:B------:R-:W-:Y:S02]  /*17e0*/  CS2R R144, SRZ ;  /* 0x0000000000907805 */ /* 0x000fe4000001ff00 */
[----:B------:R-:W-:Y:S02]  /*17f0*/  CS2R R142, SRZ ;  /* 0x00000000008e7805 */ /* 0x000fe4000001ff00 */
[----:B------:R-:W-:Y:S02]  /*1800*/  CS2R R140, SRZ ;  /* 0x00000000008c7805 */ /* 0x000fe4000001ff00 */
[----:B------:R-:W-:Y:S02]  /*1810*/  VIMNMX R4, RZ, R4, !PT ;  /* 0x00000004ff047248 */ /* 0x000fe40007fe0100 */
[----:B------:R-:W-:-:S02]  /*1820*/  CS2R R138, SRZ ;  /* 0x00000000008a7805 */ /* 0x000fc4000001ff00 */
[----:B------:R-:W-:Y:S01]  /*1830*/  CS2R R136, SRZ ;  /* 0x0000000000887805 */ /* 0x000fe2000001ff00 */
[----:B------:R-:W-:Y:S01]  /*1840*/  IMAD.MOV.U32 R172, RZ, RZ, RZ ;  /* 0x000000ffffac7224 */ /* 0x000fe200078e00ff */
[----:B------:R-:W-:Y:S02]  /*1850*/  ISETP.LT.AND P1, PT, R4, UR20, PT ;  /* 0x0000001404007c0c */ /* 0x000fe4000bf21270 */
        /* <DEDUP_REMOVED lines=54> */
[----:B------:R-:W-:Y:S01]  /*1bc0*/  IMAD.MOV.U32 R8, RZ, RZ, RZ ;  /* 0x000000ffff087224 */ /* 0x000fe200078e00ff */
[----:B------:R-:W-:Y:S01]  /*1bd0*/  CS2R R26, SRZ ;  /* 0x00000000001a7805 */ /* 0x000fe2000001ff00 */
[----:B------:R-:W-:Y:S06]  /*1be0*/  @!P1 BRA `(.L_x_4357) ;  /* 0x000000bc00b89947 */ /* 0x000fec0003800000 */
        /* <DEDUP_REMOVED lines=14> */
.L_x_4358:
[----:B------:R-:W-:Y:S01]  /*1cd0*/  ULEA UR22, UR37, UR38, 0x3 ;  /* 0x0000002625167291 */ /* 0x000fe2000f8e183f */
[----:B------:R-:W-:-:S08]  /*1ce0*/  SHF.L.U32 R0, R2, 0x1f, RZ ;  /* 0x0000001f02007819 */ /* 0x000fd000000006ff */
[----:B------:R-:W0:Y:S02]  /*1cf0*/  SYNCS.PHASECHK.TRANS64.TRYWAIT P1, [UR22+0x28c50], R0 ;  /* 0x028c5000ff0075a7 */ /* 0x000e240008020156 */
[----:B0-----:R-:W-:Y:S05]  /*1d00*/  @!P1 BRA `(.L_x_4359) ;  /* 0x0000013800b89947 */ /* 0x001fea0003800000 */
.L_x_4548:
        /* <DEDUP_REMOVED lines=24> */
[----:B------:R-:W-:-:S06]  /*1e90*/  UIADD3 UR20, UR20, -0x2, URZ ;  /* 0xfffffffe14147890 */ /* 0x000fcc000fffe03f */
[----:B------:R-:W-:Y:S02]  /*1ea0*/  ISETP.LE.AND P1, PT, R4, UR20, PT ;  /* 0x0000001404007c0c */ /* 0x000fe4000bf23270 */
[----:B0-----:R-:W-:-:S04]  /*1eb0*/  LOP3.LUT R3, R3, 0x7f, RZ, 0xc0, !PT ;  /* 0x0000007f03037812 */ /* 0x001fc800078ec0ff */
        /* <DEDUP_REMOVED lines=18> */
[----:B0-----:R-:W-:-:S07]  /*1fe0*/  IMAD.U32 R0, RZ, RZ, UR20 ;  /* 0x00000014ff007e24 */ /* 0x001fce000f8e00ff */
.L_x_4365:
[----:B------:R-:W-:Y:S01]  /*1ff0*/  BAR.SYNC.DEFER_BLOCKING 0xe, 0x100 ;  /* 0x0384000000007b1d */ /* 0x000fe20000010000 */
[----:B------:R-:W-:Y:S01]  /*2000*/  IMAD.U32 R6, RZ, RZ, UR37 ;  /* 0x00000025ff067e24 */ /* 0x000fe2000f8e00ff */
[----:B------:R-:W-:Y:S01]  /*2010*/  UIADD3 UR37, UR37, 0x1, URZ ;  /* 0x0000000125257890 */ /* 0x000fe2000fffe03f */
[C---:B------:R-:W-:Y:S01]  /*2020*/  ISETP.GT.AND P3, PT, R0.reuse, R4, PT ;  /* 0x000000040000720c */ /* 0x040fe20003f64270 */
[----:B------:R-:W-:Y:S02]  /*2030*/  VIADD R0, R0, 0xffffffff ;  /* 0xffffffff00007836 */ /* 0x000fe40000000000 */
[----:B-1----:R-:W-:Y:S01]  /*2040*/  IMAD R3, R6, 0x40, R17 ;  /* 0x0000004006037824 */ /* 0x002fe200078e0211 */
[----:B------:R-:W-:-:S04]  /*2050*/  UISETP.NE.AND UP0, UPT, UR37, 0x2, UPT ;  /* 0x000000022500788c */ /* 0x000fc8000bf05270 */
        /* <DEDUP_REMOVED lines=136> */
.L_x_4361:
[----:B------:R-:W-:Y:S01]  /*28e0*/  ULEA UR20, UR37, UR38, 0x3 ;  /* 0x0000002625147291 */ /* 0x000fe2000f8e183f */
[----:B------:R-:W-:-:S08]  /*28f0*/  SHF.L.U32 R3, R2, 0x1f, RZ ;  /* 0x0000001f02037819 */ /* 0x000fd000000006ff */
[----:B------:R0:W1:Y:S01]  /*2900*/  SYNCS.PHASECHK.TRANS64.TRYWAIT P1, [UR20+0x28c50], R3 ;  /* 0x028c5003ff0075a7 */ /* 0x0000620008020154 */
[----:B------:R-:W-:Y:S05]  /*2910*/  @!P0 BRA `(.L_x_4362) ;  /* 0x0000000000048947 */ /* 0x000fea0003800000 */
[----:B------:R-:W-:Y:S01]  /*2920*/  BPT.TRAP 0x1 ;  /* 0x000000040000795c */ /* 0x000fe20000300000 */
.L_x_4362:
[----:B-1----:R-:W-:Y:S05]  /*2930*/  @P1 BRA `(.L_x_4363) ;  /* 0x0000000000081947 */ /* 0x002fea0003800000 */
[----:B------:R-:W1:Y:S02]  /*2940*/  SYNCS.PHASECHK.TRANS64.TRYWAIT P1, [UR20+0x28c50], R3 ;  /* 0x028c5003ff0075a7 */ /* 0x000e640008020154 */
[----:B-1----:R-:W-:Y:S05]  /*2950*/  @!P1 BRA `(.L_x_4364) ;  /* 0x0000012c00bc9947 */ /* 0x002fea0003800000 */
.L_x_4363:
[----:B------:R-:W-:Y:S01]  /*2960*/  ULEA UR18, UR37, UR21, 0xc ;  /* 0x0000001525127291 */ /* 0x000fe2000f8e603f */
[----:B------:R-:W-:Y:S01]  /*2970*/  WARPGROUP.ARRIVE ;  /* 0x00000000000079c5 */ /* 0x000fe20000000000 */
[----:B------:R-:W-:Y:S01]  /*2980*/  UMOV UR19, 0x40000040 ;  /* 0x4000004000137882 */ /* 0x000fe20000000000 */
[----:B------:R-:W-:Y:S01]  /*2990*/  UMOV UR7, 0x40000040 ;  /* 0x4000004000077882 */ /* 0x000fe20000000000 */
[----:B------:R-:W-:Y:S01]  /*29a0*/  UIADD3 UR6, UR18, 0x80, URZ ;  /* 0x0000008012067890 */ /* 0x000fe2000fffe03f */
[----:B01----:R-:W-:Y:S01]  /*29b0*/  IMAD.U32 R3, RZ, RZ, UR20 ;  /* 0x00000014ff037e24 */ /* 0x003fe2000f8e00ff */
        /* <DEDUP_REMOVED lines=23> */
.L_x_4360:
[----:B------:R-:W-:Y:S01]  /*2b30*/  BAR.SYNC.DEFER_BLOCKING 0xe, 0x100 ;  /* 0x0384000000007b1d */ /* 0x000fe20000010000 */
[----:B0-----:R-:W-:Y:S01]  /*2b40*/  IMAD.U32 R0, RZ, RZ, UR37 ;  /* 0x00000025ff007e24 */ /* 0x001fe2000f8e00ff */
[----:B------:R-:W-:Y:S01]  /*2b50*/  UIADD3 UR37, UR37, 0x1, URZ ;  /* 0x0000000125257890 */ /* 0x000fe2000fffe03f */
[----:B------:R-:W-:Y:S02]  /*2b60*/  PLOP3.LUT P0, PT, PT, PT, PT, 0x8, 0x0 ;  /* 0x000000000000781c */ /* 0x000fe40003f0e170 */
[----:B------:R-:W-:Y:S01]  /*2b70*/  IMAD R0, R0, 0x40, R17 ;  /* 0x0000004000007824 */ /* 0x000fe200078e0211 */
[----:B------:R-:W-:-:S04]  /*2b80*/  UISETP.NE.AND UP0, UPT, UR37, 0x2, UPT ;  /* 0x000000022500788c */ /* 0x000fc8000bf05270 */
[----:B------:R-:W-:Y:S01]  /*2b90*/  LEA R4, R0, UR38, 0x2 ;  /* 0x0000002600047c11 */ /* 0x000fe2000f8e10ff */
[----:B------:R-:W-:Y:S02]  /*2ba0*/  USEL UR4, URZ, 0x1, UP0 ;  /* 0x000000013f047887 */ /* 0x000fe40008000000 */
[----:B------:R-:W-:-:S04]  /*2bb0*/  USEL UR37, UR37, URZ, UP0 ;  /* 0x0000003f25257287 */ /* 0x000fc80008000000 */
[----:B------:R-:W-:Y:S01]  /*2bc0*/  LOP3.LUT R2, R2, UR4, RZ, 0x3c, !PT ;  /* 0x0000000402027c12 */ /* 0x000fe2000f8e3cff */
        /* <DEDUP_REMOVED lines=130> */
[----:B------:R-:W-:-:S02]  /*33f0*/  IMAD.MOV.U32 R3, RZ, RZ, RZ ;  /* 0x000000ffff037224 */ /* 0x000fc400078e00ff */
[----:B------:R-:W-:Y:S01]  /*3400*/  IMAD.MOV.U32 R0, RZ, RZ, RZ ;  /* 0x000000ffff007224 */ /* 0x000fe200078e00ff */
[----:B------:R-:W-:Y:S06]  /*3410*/  BAR.ARV 0xf, 0x100 ;  /* 0x03c4000000007b1d */ /* 0x000fec0000002000 */
[----:B------:R-:W-:Y:S05]  /*3420*/  BRA `(.L_x_4357) ;  /* 0x000000a400a87947 */ /* 0x000fea0003800000 */
.L_x_4350:
        /* <DEDUP_REMOVED lines=14> */
.L_x_4367:
[----:B------:R-:W-:-:S11]  /*3510*/  UISETP.NE.AND UP0, UPT, UR8, 0x1, UPT ;  /* 0x000000010800788c */ /* 0x000fd6000bf05270 */
[----:B------:R-:W-:Y:S02]  /*3520*/  @UP0 ULDC.64 UR10, c[0x0][0x9e8] ;  /* 0x00027a00000a0ab9 */ /* 0x000fe40000000a00 */
[----:B------:R-:W-:-:S04]  /*3530*/  UIMAD.WIDE.U32 UR4, UR7, UR10, URZ ;  /* 0x0000000a070472a5 */ /* 0x000fc8000f8e003f */
[----:B------:R-:W-:-:S12]  /*3540*/  @UP0 USHF.R.U32.HI UR7, URZ, UR11, UR5 ;  /* 0x0000000b3f070299 */ /* 0x000fd80008011605 */
.L_x_4368:
[----:B------:R-:W-:-:S04]  /*3550*/  UIMAD UR7, UR7, UR8, UR8 ;  /* 0x00000008070772a4 */ /* 0x000fc8000f8e0208 */
[----:B------:R-:W-:-:S04]  /*3560*/  UISETP.LT.AND UP0, UPT, UR6, UR7, UPT ;  /* 0x000000070600728c */ /* 0x000fc8000bf01270 */
[----:B------:R-:W-:-:S12]  /*3570*/  USEL UR6, UR6, UR7, UP0 ;  /* 0x0000000706067287 */ /* 0x000fd80008000000 */
.L_x_4366:
[----:B------:R-:W-:Y:S02]  /*3580*/  UIADD3 UR6, UR6, 0x3f, URZ ;  /* 0x0000003f06067890 */ /* 0x000fe4000fffe03f */
[----:B------:R-:W-:Y:S02]  /*3590*/  ULEA UR5, UR47, -UR40, 0x6 ;  /* 0x800000282f057291 */ /* 0x000fe4000f8e303f */
[----:B------:R-:W-:-:S04]  /*35a0*/  USHF.R.S32.HI UR4, URZ, 0x1f, UR6 ;  /* 0x0000001f3f047899 */ /* 0x000fc80008011406 */
[----:B------:R-:W-:Y:S02]  /*35b0*/  ULEA.HI UR4, UR4, UR6, URZ, 0x6 ;  /* 0x0000000604047291 */ /* 0x000fe4000f8f303f */
[----:B------:R-:W-:Y:S02]  /*35c0*/  UIADD3 UR6, UR44, UR5, URZ ;  /* 0x000000052c067290 */ /* 0x000fe4000fffe03f */
[----:B------:R-:W-:Y:S01]  /*35d0*/  USHF.R.S32.HI UR4, URZ, 0x6, UR4 ;  /* 0x000000063f047899 */ /* 0x000fe20008011404 */
[----:B------:R-:W-:Y:S02]  /*35e0*/  ULDC UR5, c[0x0][0x9dc] ;  /* 0x0002770000057ab9 */ /* 0x000fe40000000800 */
[----:B------:R-:W-:Y:S02]  /*35f0*/  UIADD3 UR5, UR6, -UR5, URZ ;  /* 0x8000000506057290 */ /* 0x000fe4000fffe03f */
[----:B------:R-:W-:-:S04]  /*3600*/  UISETP.LT.AND UP0, UPT, UR20, UR4, UPT ;  /* 0x000000041400728c */ /* 0x000fc8000bf01270 */
[----:B------:R-:W-:Y:S01]  /*3610*/  USEL UR50, UR20, UR4, UP0 ;  /* 0x0000000414327287 */ /* 0x000fe20008000000 */
[----:B------:R-:W-:Y:S01]  /*3620*/  IMAD.U32 R0, RZ, RZ, UR5 ;  /* 0x00000005ff007e24 */ /* 0x000fe2000f8e00ff */
        /* <DEDUP_REMOVED lines=11> */
.L_x_4370:
[----:B------:R-:W-:-:S11]  /*36e0*/  UISETP.NE.AND UP0, UPT, UR8, 0x1, UPT ;  /* 0x000000010800788c */ /* 0x000fd6000bf05270 */
[----:B------:R-:W-:Y:S02]  /*36f0*/  @UP0 ULDC.64 UR10, c[0x0][0x9e8] ;  /* 0x00027a00000a0ab9 */ /* 0x000fe40000000a00 */
[----:B------:R-:W-:-:S04]  /*3700*/  UIMAD.WIDE.U32 UR4, UR6, UR10, URZ ;  /* 0x0000000a060472a5 */ /* 0x000fc8000f8e003f */
[----:B------:R-:W-:-:S12]  /*3710*/  @UP0 USHF.R.U32.HI UR6, URZ, UR11, UR5 ;  /* 0x0000000b3f060299 */ /* 0x000fd80008011605 */
.L_x_4371:
[----:B------:R-:W-:-:S06]  /*3720*/  UIMAD UR6, UR6, UR8, URZ ;  /* 0x00000008060672a4 */ /* 0x000fcc000f8e023f */
[----:B------:R-:W-:-:S07]  /*3730*/  VIMNMX R0, R0, UR6, !PT ;  /* 0x0000000600007c48 */ /* 0x000fce000ffe0100 */
.L_x_4369:
[----:B------:R-:W-:Y:S02]  /*3740*/  SHF.R.S32.HI R5, RZ, 0x1f, R0 ;  /* 0x0000001fff057819 */ /* 0x000fe40000011400 */
[----:B------:R-:W-:Y:S02]  /*3750*/  CS2R R150, SRZ ;  /* 0x0000000000967805 */ /* 0x000fe4000001ff00 */
[----:B------:R-:W-:Y:S02]  /*3760*/  PLOP3.LUT P0, PT, PT, PT, PT, 0x80, 0x0 ;  /* 0x000000000000781c */ /* 0x000fe40003f0f070 */
[----:B------:R-:W-:Y:S02]  /*3770*/  CS2R R148, SRZ ;  /* 0x0000000000947805 */ /* 0x000fe4000001ff00 */
[----:B------:R-:W-:Y:S01]  /*3780*/  LEA.HI R5, R5, R0, RZ, 0x6 ;  /* 0x0000000005057211 */ /* 0x000fe200078f30ff */
[----:B------:R-:W-:Y:S01]  /*3790*/  IMAD.MOV.U32 R0, RZ, RZ, RZ ;  /* 0x000000ffff007224 */ /* 0x000fe200078e00ff */
        /* <DEDUP_REMOVED lines=8> */
[----:B------:R-:W-:Y:S01]  /*3820*/  CS2R R136, SRZ ;  /* 0x0000000000887805 */ /* 0x000fe2000001ff00 */
[----:B------:R-:W-:Y:S01]  /*3830*/  IMAD.MOV.U32 R172, RZ, RZ, RZ ;  /* 0x000000ffffac7224 */ /* 0x000fe200078e00ff */
[----:B------:R-:W-:Y:S02]  /*3840*/  ISETP.LT.AND P1, PT, R186, UR50, PT ;  /* 0x00000032ba007c0c */ /* 0x000fe4000bf21270 */
        /* <DEDUP_REMOVED lines=56> */
[----:B------:R-:W-:Y:S06]  /*3bd0*/  @!P1 BRA `(.L_x_4357) ;  /* 0x0000009c00bc9947 */ /* 0x000fec0003800000 */
        /* <DEDUP_REMOVED lines=27> */
[----:B0-----:R-:W-:-:S07]  /*3d90*/  IMAD.MOV.U32 R12, RZ, RZ, 0x1 ;  /* 0x00000001ff0c7424 */ /* 0x001fce00078e00ff */
[----:B------:R-:W-:-:S07]  /*3da0*/  LEPC R20, `(.L_x_4372) ;  /* 0x000000001014794e */ /* 0x000fce0000000000 */
[----:B-1----:R-:W-:Y:S05]  /*3db0*/  CALL.ABS.NOINC R14 ;  /* 0x000000000e007343 */ /* 0x002fea0003c00000 */
.L_x_4372:
[----:B------:R-:W-:Y:S01]  /*3dc0*/  LEA.HI R0, R187, R187, RZ, 0x1 ;  /* 0x000000bbbb007211 */ /* 0x000fe200078f08ff */
[----:B------:R-:W-:-:S03]  /*3dd0*/  IMAD.U32 R3, RZ, RZ, UR39 ;  /* 0x00000027ff037e24 */ /* 0x000fc6000f8e00ff */
[----:B------:R-:W-:Y:S02]  /*3de0*/  LOP3.LUT R0, R0, 0xfffffffe, RZ, 0xc0, !PT ;  /* 0xfffffffe00007812 */ /* 0x000fe400078ec0ff */
[----:B------:R-:W-:-:S03]  /*3df0*/  ISETP.NE.AND P4, PT, R3, 0x3, PT ;  /* 0x000000030300780c */ /* 0x000fc60003f85270 */
[----:B------:R-:W-:-:S05]  /*3e00*/  IMAD.IADD R0, R187, 0x1, -R0 ;  /* 0x00000001bb007824 */ /* 0x000fca00078e0a00 */
[----:B------:R-:W-:-:S04]  /*3e10*/  SHF.L.U32 R0, R0, 0x1f, RZ ;  /* 0x0000001f00007819 */ /* 0x000fc800000006ff */
[----:B------:R-:W0:Y:S02]  /*3e20*/  SYNCS.PHASECHK.TRANS64.TRYWAIT P0, [UR38+0x28c00], R0 ;  /* 0x028c0000ff0075a7 */ /* 0x000e240008000166 */
[----:B0-----:R-:W-:Y:S05]  /*3e30*/  @!P0 BRA `(.L_x_4373) ;  /* 0x00000118009c8947 */ /* 0x001fea0003800000 */
.L_x_4549:
[----:B------:R-:W-:Y:S05]  /*3e40*/  @!P4 BRA `(.L_x_4374) ;  /* 0x000000000004c947 */ /* 0x000fea0003800000 */
[----:B------:R-:W-:Y:S01]  /*3e50*/  BPT.TRAP 0x1 ;  /* 0x000000040000795c */ /* 0x000fe20000300000 */
.L_x_4374:
[----:B------:R-:W-:Y:S01]  /*3e60*/  IMAD.U32 R8, RZ, RZ, UR37 ;  /* 0x00000025ff087e24 */ /* 0x000fe2000f8e00ff */
[----:B------:R-:W-:-:S04]  /*3e70*/  SHF.L.U32 R9, R2, 0x1f, RZ ;  /* 0x0000001f02097819 */ /* 0x000fc800000006ff */
[----:B------:R-:W-:-:S04]  /*3e80*/  LEA R8, R8, UR38, 0x3 ;  /* 0x0000002608087c11 */ /* 0x000fc8000f8e18ff */
[----:B------:R1:W2:Y:S01]  /*3e90*/  SYNCS.PHASECHK.TRANS64.TRYWAIT P0, [R8+URZ+0x28c30], R9 ;  /* 0x028c3009080075a7 */ /* 0x0002a2000800017f */
[----:B------:R-:W-:Y:S05]  /*3ea0*/  @!P4 BRA `(.L_x_4375) ;  /* 0x000000000004c947 */ /* 0x000fea0003800000 */
[----:B------:R-:W-:Y:S01]  /*3eb0*/  BPT.TRAP 0x1 ;  /* 0x000000040000795c */ /* 0x000fe20000300000 */
.L_x_4375:
[----:B--2---:R-:W-:Y:S05]  /*3ec0*/  @P0 BRA `(.L_x_4376) ;  /* 0x0000000000080947 */ /* 0x004fea0003800000 */
[----:B------:R-:W2:Y:S02]  /*3ed0*/  SYNCS.PHASECHK.TRANS64.TRYWAIT P0, [R8+URZ+0x28c30], R9 ;  /* 0x028c3009080075a7 */ /* 0x000ea4000800017f */
[----:B--2---:R-:W-:Y:S05]  /*3ee0*/  @!P0 BRA `(.L_x_4377) ;  /* 0x0000011800888947 */ /* 0x004fea0003800000 */
.L_x_4376:
[----:B0-----:R-:W0:Y:S01]  /*3ef0*/  S2R R3, SR_TID.X ;  /* 0x0000000000037919 */ /* 0x001e220000002100 */
[----:B------:R-:W-:-:S04]  /*3f00*/  UIADD3 UR4, UR38, 0x22400, URZ ;  /* 0x0002240026047890 */ /* 0x000fc8000fffe03f */
[----:B------:R-:W-:-:S04]  /*3f10*/  USHF.R.U32.HI UR4, URZ, 0x4, UR4 ;  /* 0x000000043f047899 */ /* 0x000fc80008011604 */
[----:B------:R-:W-:-:S06]  /*3f20*/  ULOP3.LUT UR4, UR4, 0x3fff, URZ, 0xc0, !UPT ;  /* 0x00003fff04047892 */ /* 0x000fcc000f8ec03f */
[----:B------:R-:W-:Y:S01]  /*3f30*/  IMAD.U32 R0, RZ, RZ, UR4 ;  /* 0x00000004ff007e24 */ /* 0x000fe2000f8e00ff */
[----:B------:R-:W-:Y:S05]  /*3f40*/  WARPSYNC.ALL ;  /* 0x0000000000007948 */ /* 0x000fea0003800000 */
[----:B------:R-:W-:Y:S02]  /*3f50*/  LOP3.LUT R0, R0, 0x10000, RZ, 0xfc, !PT ;  /* 0x0001000000007812 */ /* 0x000fe400078efcff */
[----:B0-----:R-:W-:-:S04]  /*3f60*/  LOP3.LUT R3, R3, 0x7f, RZ, 0xc0, !PT ;  /* 0x0000007f03037812 */ /* 0x001fc800078ec0ff */
[----:B------:R-:W-:Y:S02]  /*3f70*/  ISETP.NE.AND P5, PT, R3, RZ, PT ;  /* 0x000000ff0300720c */ /* 0x000fe40003fa5270 */
[----:B------:R-:W-:Y:S01]  /*3f80*/  R2UR UR18, R0 ;  /* 0x00000000001272ca */ /* 0x000fe200000e0000 */
[----:B------:R-:W-:Y:S01]  /*3f90*/  UIADD3 UR4, UR38, 0x20400, URZ ;  /* 0x0002040026047890 */ /* 0x000fe2000fffe03f */
[----:B------:R-:W-:Y:S01]  /*3fa0*/  WARPGROUP.ARRIVE ;  /* 0x00000000000079c5 */ /* 0x000fe20000000000 */
[----:B------:R-:W-:Y:S01]  /*3fb0*/  UMOV UR19, 0x40000040 ;  /* 0x4000004000137882 */ /* 0x000fe20000000000 */
[----:B------:R-:W-:Y:S01]  /*3fc0*/  UMOV UR17, 0x40000040 ;  /* 0x4000004000117882 */ /* 0x000fe20000000000 */
[----:B------:R-:W-:Y:S01]  /*3fd0*/  USHF.R.U32.HI UR4, URZ, 0x4, UR4 ;  /* 0x000000043f047899 */ /* 0x000fe20008011604 */
[----:B------:R-:W0:Y:S01]  /*3fe0*/  LDC.64 R10, c[0x0][0x9e0] ;  /* 0x00027800ff0a7b82 */ /* 0x000e220000000a00 */
[----:B------:R-:W-:Y:S01]  /*3ff0*/  UMOV UR7, 0x40000040 ;  /* 0x4000004000077882 */ /* 0x000fe20000000000 */
[----:B------:R-:W-:Y:S01]  /*4000*/  UMOV UR5, 0x40000040 ;  /* 0x4000004000057882 */ /* 0x000fe20000000000 */
[----:B------:R-:W-:-:S02]  /*4010*/  ULOP3.LUT UR4, UR4, 0x3fff, URZ, 0xc0, !UPT ;  /* 0x00003fff04047892 */ /* 0x000fc4000f8ec03f */
[----:B------:R-:W-:Y:S01]  /*4020*/  @!P5 VIADD R3, R8, 0x28c40 ;  /* 0x00028c400803d836 */ /* 0x000fe20000000000 */
[----:B------:R-:W-:Y:S01]  /*4030*/  UMOV UR11, 0x40000040 ;  /* 0x40000040000b7882 */ /* 0x000fe20000000000 */
[----:B------:R-:W-:Y:S01]  /*4040*/  UMOV UR9, 0x40000040 ;  /* 0x4000004000097882 */ /* 0x000fe20000000000 */
[----:B------:R-:W-:Y:S01]  /*4050*/  ULEA UR18, UR37, UR18, 0x9 ;  /* 0x0000001225127291 */ /* 0x000fe2000f8e483f */
[----:B------:R-:W-:Y:S01]  /*4060*/  MOV R4, UR47 ;  /* 0x0000002f00047c02 */ /* 0x000fe20008000f00 */
[----:B------:R-:W-:Y:S01]  /*4070*/  ULOP3.LUT UR16, UR4, 0x10000, URZ, 0xfc, !UPT ;  /* 0x0001000004107892 */ /* 0x000fe2000f8efc3f */
[----:B------:R-:W-:Y:S01]  /*4080*/  @!P5 PRMT R3, RZ, 0x654, R3 ;  /* 0x00000654ff03d816 */ /* 0x000fe20000000003 */
[----:B------:R-:W-:Y:S02]  /*4090*/  UIADD3 UR6, UR18, 0x2, URZ ;  /* 0x0000000212067890 */ /* 0x000fe4000fffe03f */
[----:B------:R-:W-:Y:S02]  /*40a0*/  UIADD3 UR4, UR16, 0x2, URZ ;  /* 0x0000000210047890 */ /* 0x000fe4000fffe03f */
[----:B------:R-:W-:-:S02]  /*40b0*/  UIADD3 UR10, UR18, 0x4, URZ ;  /* 0x00000004120a7890 */ /* 0x000fc4000fffe03f */
[----:B------:R-:W-:Y:S02]  /*40c0*/  UIADD3 UR8, UR16, 0x4, URZ ;  /* 0x0000000410087890 */ /* 0x000fe4000fffe03f */
[----:B------:R-:W-:Y:S01]  /*40d0*/  HGMMA.64x64x16.F32.BF16 R24, gdesc[UR16], RZ, !UPT, gsb0 ;  /* 0x00e00000101879f0 */ /* 0x000fe2000c0018ff */
[----:B------:R-:W-:Y:S02]  /*40e0*/  UIADD3 UR14, UR18, 0x6, URZ ;  /* 0x00000006120e7890 */ /* 0x000fe4000fffe03f */
[----:B------:R-:W-:Y:S01]  /*40f0*/  UIADD3 UR12, UR16, 0x6, URZ ;  /* 0x00000006100c7890 */ /* 0x000fe2000fffe03f */
[----:B------:R-:W-:Y:S01]  /*4100*/  UMOV UR15, 0x40000040 ;  /* 0x40000040000f7882 */ /* 0x000fe20000000000 */
[----:B------:R-:W-:Y:S01]  /*4110*/  UMOV UR13, 0x40000040 ;  /* 0x40000040000d7882 */ /* 0x000fe20000000000 */
[----:B0-----:R-:W-:Y:S01]  /*4120*/  ISETP.GE.AND P6, PT, R11, 0x1, PT ;  /* 0x000000010b00780c */ /* 0x001fe20003fc6270 */
[----:B------:R-:W-:Y:S02]  /*4130*/  WARPGROUP.DEPBAR.LE gsb0, 0x0 ;  /* 0x00008000000079c5 */ /* 0x000fe40000010000 */
[----:B------:R-:W-:-:S06]  /*4140*/  WARPGROUP.ARRIVE ;  /* 0x00000000000079c5 */ /* 0x000fcc0000000000 */
[----:B------:R-:W-:Y:S01]  /*4150*/  HGMMA.64x64x16.F32.BF16 R24, gdesc[UR4], R24, gsb0 ;  /* 0x00e00000041879f0 */ /* 0x000fe20008001818 */
[----:B------:R-:W-:Y:S02]  /*4160*/  UMOV UR6, 0xffffffc0 ;  /* 0xffffffc000067882 */ /* 0x000fe40000000000 */
[----:B------:R-:W-:-:S04]  /*4170*/  UIMAD UR6, UR50, UR6, 0x41 ;  /* 0x00000041320674a4 */ /* 0x000fc8000f8e0206 */
[----:B------:R-:W-:Y:S02]  /*4180*/  UIADD3 UR7, -UR40, UR6, UR44 ;  /* 0x0000000628077290 */ /* 0x000fe4000fffe12c */
[----:B------:R-:W-:-:S04]  /*4190*/  UIADD3 UR6, UR6, -0x1, URZ ;  /* 0xffffffff06067890 */ /* 0x000fc8000fffe03f */
[----:B------:R-:W-:-:S05]  /*41a0*/  IADD3 R5, -R16, UR7, RZ ;  /* 0x0000000710057c10 */ /* 0x000fca000fffe1ff */
[----:B------:R-:W-:Y:S01]  /*41b0*/  IMAD.IADD R13, R5, 0x1, R10 ;  /* 0x00000001050d7824 */ /* 0x000fe200078e020a */
[----:B------:R-:W-:Y:S02]  /*41c0*/  WARPGROUP.DEPBAR.LE gsb0, 0x0 ;  /* 0x00008000000079c5 */ /* 0x000fe40000010000 */
[----:B------:R-:W-:-:S06]  /*41d0*/  WARPGROUP.ARRIVE ;  /* 0x00000000000079c5 */ /* 0x000fcc0000000000 */
[----:B------:R-:W-:Y:S01]  /*41e0*/  HGMMA.64x64x16.F32.BF16 R24, gdesc[UR8], R24, gsb0 ;  /* 0x00e00000081879f0 */ /* 0x000fe20008001818 */
[----:B------:R-:W-:Y:S02]  /*41f0*/  ULDC.64 UR10, c[0x0][0x9d8] ;  /* 0x00027600000a7ab9 */ /* 0x000fe40000000a00 */
[----:B------:R-:W-:Y:S01]  /*4200*/  ULOP3.LUT UR20, URZ, UR11, URZ, 0x33, !UPT ;  /* 0x0000000b3f147292 */ /* 0x000fe2000f8e333f */
[----:B------:R-:W-:Y:S02]  /*4210*/  WARPGROUP.DEPBAR.LE gsb0, 0x0 ;  /* 0x00008000000079c5 */ /* 0x000fe40000010000 */
[----:B------:R-:W-:-:S06]  /*4220*/  WARPGROUP.ARRIVE ;  /* 0x00000000000079c5 */ /* 0x000fcc0000000000 */
[----:B------:R-:W-:Y:S01]  /*4230*/  HGMMA.64x64x16.F32.BF16 R24, gdesc[UR12], R24, gsb0 ;  /* 0x00e000000c1879f0 */ /* 0x000fe20008001818 */
[----:B------:R-:W-:-:S06]  /*4240*/  ULEA UR14, UR50, 0xffffffc0, 0x6 ;  /* 0xffffffc0320e7891 */ /* 0x000fcc000f8e303f */
        /* <DEDUP_REMOVED lines=35> */
[----:B------:R3:W-:Y:S05]  /*4480*/  @!P5 SYNCS.ARRIVE.TRANS64.RED.A1T0 RZ, [R3+URZ], RZ ;  /* 0x000000ff03ffd9a7 */ /* 0x0007ea000810043f */
[----:B------:R-:W4:Y:S01]  /*4490*/  MUFU.TANH R24, R24 ;  /* 0x0000001800187308 */ /* 0x000f220000002400 */
[----:B---3--:R-:W-:-:S07]  /*44a0*/  IMAD R3, R4, 0x40, R17 ;  /* 0x0000004004037824 */ /* 0x008fce00078e0211 */
[----:B------:R-:W3:Y:S08]  /*44b0*/  MUFU.TANH R25, R25 ;  /* 0x0000001900197308 */ /* 0x000ef00000002400 */
        /* <DEDUP_REMOVED lines=28> */
[----:B------:R1:W0:Y:S01]  /*4680*/  MUFU.TANH R20, R34 ;  /* 0x0000002200147308 */ /* 0x0002220000002400 */
[----:B-----5:R-:W-:-:S04]  /*4690*/  IADD3 R30, -R16, UR44, -R7 ;  /* 0x0000002c101e7c10 */ /* 0x020fc8000fffe907 */
[----:B------:R-:W-:Y:S01]  /*46a0*/  VIADDMNMX R4, R3, R13, R30, PT ;  /* 0x0000000d03047246 */ /* 0x000fe2000380011e */
[----:B-1----:R-:W-:-:S04]  /*46b0*/  VIADD R34, R5, UR20 ;  /* 0x0000001405227c36 */ /* 0x002fc80008000000 */
[----:B------:R-:W-:Y:S01]  /*46c0*/  IMAD.IADD R5, R34, 0x1, R3 ;  /* 0x0000000122057824 */ /* 0x000fe200078e0203 */
[----:B---34-:R-:W-:Y:S06]  /*46d0*/  @!P6 BRA `(.L_x_4378) ;  /* 0x000000000054e947 */ /* 0x018fec0003800000 */
[----:B------:R-:W-:Y:S01]  /*46e0*/  MOV R6, UR40 ;  /* 0x0000002800067c02 */ /* 0x000fe20008000f00 */
[----:B------:R-:W-:Y:S03]  /*46f0*/  BSSY B0, `(.L_x_4379) ;  /* 0x000000f000007945 */ /* 0x000fe60003800000 */
[----:B------:R-:W-:-:S04]  /*4700*/  IADD3 R6, R3, UR44, -R6 ;  /* 0x0000002c03067c10 */ /* 0x000fc8000fffe806 */
        /* <DEDUP_REMOVED lines=9> */
.L_x_4380:
[----:B------:R-:W-:-:S13]  /*47a0*/  ISETP.NE.AND P0, PT, R11, 0x1, PT ;  /* 0x000000010b00780c */ /* 0x000fda0003f05270 */
[----:B------:R-:W1:Y:S02]  /*47b0*/  @P0 LDC.64 R56, c[0x0][0x9e8] ;  /* 0x00027a00ff380b82 */ /* 0x000e640000000a00 */
[----:B-1----:R-:W-:-:S05]  /*47c0*/  @P0 IMAD.HI.U32 R12, R6, R56, RZ ;  /* 0x00000038060c0227 */ /* 0x002fca00078e00ff */
[----:B------:R-:W-:-:S07]  /*47d0*/  @P0 SHF.R.U32.HI R6, RZ, R57, R12 ;  /* 0x00000039ff060219 */ /* 0x000fce000001160c */
.L_x_4381:
[----:B------:R-:W-:Y:S05]  /*47e0*/  BSYNC B0 ;  /* 0x0000000000007941 */ /* 0x000fea0003800000 */
.L_x_4379:
[----:B------:R-:W-:-:S04]  /*47f0*/  IMAD R7, R6, R11, -UR14 ;  /* 0x8000000e06077e24 */ /* 0x000fc8000f8e020b */
[----:B------:R-:W-:-:S05]  /*4800*/  IMAD.IADD R6, R7, 0x1, -R16 ;  /* 0x0000000107067824 */ /* 0x000fca00078e0a10 */
[----:B------:R-:W-:Y:S02]  /*4810*/  VIMNMX R5, R5, R6, !PT ;  /* 0x0000000605057248 */ /* 0x000fe40007fe0100 */
[----:B------:R-:W-:-:S07]  /*4820*/  VIADDMNMX R4, R6, R11, R4, PT ;  /* 0x0000000b06047246 */ /* 0x000fce0003800104 */
.L_x_4378:
[----:B------:R-:W-:Y:S02]  /*4830*/  UISETP.GE.AND UP4, UPT, UR6, 0x9, UPT ;  /* 0x000000090600788c */ /* 0x000fe4000bf86270 */
[----:B------:R-:W-:Y:S02]  /*4840*/  UISETP.GE.AND UP1, UPT, UR6, 0x1, UPT ;  /* 0x000000010600788c */ /* 0x000fe4000bf26270 */
[----:B------:R-:W-:Y:S02]  /*4850*/  UISETP.GE.AND UP0, UPT, UR6, 0x2, UPT ;  /* 0x000000020600788c */ /* 0x000fe4000bf06270 */
[----:B------:R-:W-:Y:S01]  /*4860*/  PLOP3.LUT P0, PT, PT, PT, UP4, 0x40, 0x0 ;  /* 0x000000000000781c */ /* 0x000fe20003f0e848 */
[----:B------:R-:W-:Y:S01]  /*4870*/  UISETP.GE.AND UP3, UPT, UR6, 0xa, UPT ;  /* 0x0000000a0600788c */ /* 0x000fe2000bf66270 */
[----:B------:R-:W-:Y:S01]  /*4880*/  PLOP3.LUT P2, PT, PT, PT, UP1, 0x40, 0x0 ;  /* 0x000000000000781c */ /* 0x000fe20003f4e818 */
[----:B------:R-:W-:Y:S01]  /*4890*/  UP2UR UR11, UPR, URZ, 0x1 ;  /* 0x000000013f0b7883 */ /* 0x000fe20008000000 */
[C---:B------:R-:W-:Y:S01]  /*48a0*/  ISETP.GT.AND P0, PT, R5.reuse, 0x8, P0 ;  /* 0x000000080500780c */ /* 0x040fe20000704270 */
[----:B------:R-:W-:Y:S01]  /*48b0*/  UISETP.GE.AND UP2, UPT, UR6, 0x11, UPT ;  /* 0x000000110600788c */ /* 0x000fe2000bf46270 */
[C---:B------:R-:W-:Y:S01]  /*48c0*/  ISETP.GT.AND P2, PT, R5.reuse, RZ, P2 ;  /* 0x000000ff0500720c */ /* 0x040fe20001744270 */
[----:B------:R-:W-:Y:S01]  /*48d0*/  UP2UR UR10, UPR, URZ, 0x2 ;  /* 0x000000023f0a7883 */ /* 0x000fe20008000000 */
[----:B------:R-:W-:Y:S01]  /*48e0*/  PLOP3.LUT P1, PT, PT, PT, UP0, 0x40, 0x0 ;  /* 0x000000000000781c */ /* 0x000fe20003f2e808 */
[----:B------:R-:W-:Y:S01]  /*48f0*/  UISETP.GE.AND UP0, UPT, UR6, 0x19, UPT ;  /* 0x000000190600788c */ /* 0x000fe2000bf06270 */
[----:B------:R-:W-:Y:S01]  /*4900*/  PLOP3.LUT P3, PT, PT, PT, UP3, 0x40, 0x0 ;  /* 0x000000000000781c */ /* 0x000fe20003f6e838 */
[----:B------:R-:W-:Y:S01]  /*4910*/  UISETP.GE.AND UP1, UPT, UR6, 0x12, UPT ;  /* 0x000000120600788c */ /* 0x000fe2000bf26270 */
[C---:B------:R-:W-:Y:S01]  /*4920*/  ISETP.LT.OR P0, PT, R4.reuse, 0x9, P0 ;  /* 0x000000090400780c */ /* 0x040fe20000701670 */
[----:B------:R-:W-:Y:S01]  /*4930*/  UP2UR UR22, UPR, URZ, 0x1 ;  /* 0x000000013f167883 */ /* 0x000fe20008000000 */
[----:B------:R-:W-:Y:S01]  /*4940*/  ISETP.LT.OR P2, PT, R4, 0x1, P2 ;  /* 0x000000010400780c */ /* 0x000fe20001741670 */
[----:B------:R-:W-:Y:S01]  /*4950*/  UP2UR UR19, UPR, URZ, 0x4 ;  /* 0x000000043f137883 */ /* 0x000fe20008000000 */
[C---:B------:R-:W-:Y:S01]  /*4960*/  ISETP.GT.AND P3, PT, R5.reuse, 0x9, P3 ;  /* 0x000000090500780c */ /* 0x040fe20001f64270 */
[----:B------:R-:W-:Y:S01]  /*4970*/  UP2UR UR21, UPR, URZ, 0x2 ;  /* 0x000000023f157883 */ /* 0x000fe20008000000 */
[C---:B------:R-:W-:Y:S01]  /*4980*/  ISETP.GT.AND P1, PT, R5.reuse, 0x1, P1 ;  /* 0x000000010500780c */ /* 0x040fe20000f24270 */
[----:B------:R-:W-:Y:S01]  /*4990*/  UP2UR UR7, UPR, URZ, 0x10 ;  /* 0x000000103f077883 */ /* 0x000fe20008000000 */
[----:B0-----:R-:W-:Y:S01]  /*49a0*/  FSEL R57, R28, -INF , !P0 ;  /* 0xff8000001c397808 */ /* 0x001fe20004000000 */
[----:B------:R-:W-:Y:S01]  /*49b0*/  UP2UR UR18, UPR, URZ, 0x8 ;  /* 0x000000083f127883 */ /* 0x000fe20008000000 */
[----:B------:R-:W-:Y:S01]  /*49c0*/  FSEL R35, R24, -INF , !P2 ;  /* 0xff80000018237808 */ /* 0x000fe20005000000 */
[----:B------:R-:W-:Y:S01]  /*49d0*/  UISETP.GE.AND UP3, UPT, UR6, 0x31, UPT ;  /* 0x000000310600788c */ /* 0x000fe2000bf66270 */
[----:B------:R-:W-:Y:S01]  /*49e0*/  PLOP3.LUT P0, PT, PT, PT, UP0, 0x40, 0x0 ;  /* 0x000000000000781c */ /* 0x000fe20003f0e808 */
[----:B------:R-:W-:Y:S01]  /*49f0*/  UISETP.GE.AND UP0, UPT, UR6, 0x1a, UPT ;  /* 0x0000001a0600788c */ /* 0x000fe2000bf06270 */
[----:B------:R-:W-:Y:S01]  /*4a00*/  PLOP3.LUT P2, PT, PT, PT, UP2, 0x40, 0x0 ;  /* 0x000000000000781c */ /* 0x000fe20003f4e828 */
[----:B------:R-:W-:Y:S01]  /*4a10*/  UISETP.GE.AND UP2, UPT, UR6, 0x2a, UPT ;  /* 0x0000002a0600788c */ /* 0x000fe2000bf46270 */
[C---:B------:R-:W-:Y:S01]  /*4a20*/  ISETP.LT.OR P3, PT, R4.reuse, 0xa, P3 ;  /* 0x0000000a0400780c */ /* 0x040fe20001f61670 */
[----:B------:R-:W-:Y:S01]  /*4a30*/  UP2UR UR23, UPR, URZ, 0x1 ;  /* 0x000000013f177883 */ /* 0x000fe20008000000 */
[----:B------:R-:W-:Y:S01]  /*4a40*/  ISETP.LT.OR P1, PT, R4, 0x2, P1 ;  /* 0x000000020400780c */ /* 0x000fe20000f21670 */
[----:B------:R-:W-:Y:S01]  /*4a50*/  UISETP.GE.AND UP4, UPT, UR6, 0x32, UPT ;  /* 0x000000320600788c */ /* 0x000fe2000bf86270 */
[----:B------:R-:W-:Y:S01]  /*4a60*/  ISETP.GT.AND P2, PT, R5, 0x10, P2 ;  /* 0x000000100500780c */ /* 0x000fe20001744270 */
[----:B------:R-:W-:Y:S01]  /*4a70*/  UISETP.GE.AND UP5, UPT, UR6, 0x39, UPT ;  /* 0x000000390600788c */ /* 0x000fe2000bfa6270 */
[----:B------:R-:W-:Y:S01]  /*4a80*/  FSEL R59, R29, -INF , !P3 ;  /* 0xff8000001d3b7808 */ /* 0x000fe20005800000 */
[----:B------:R-:W-:Y:S01]  /*4a90*/  UISETP.GE.AND UP6, UPT, UR6, 0x3a, UPT ;  /* 0x0000003a0600788c */ /* 0x000fe2000bfc6270 */
[----:B------:R-:W-:-:S02]  /*4aa0*/  FSEL R55, R25, -INF , !P1 ;  /* 0xff80000019377808 */ /* 0x000fc40004800000 */
[----:B------:R-:W-:Y:S01]  /*4ab0*/  PLOP3.LUT P3, PT, PT, PT, UP0, 0x40, 0x0 ;  /* 0x000000000000781c */ /* 0x000fe20003f6e808 */
[----:B------:R-:W-:Y:S01]  /*4ac0*/  UISETP.GE.AND UP0, UPT, UR6, 0x21, UPT ;  /* 0x000000210600788c */ /* 0x000fe2000bf06270 */
[----:B------:R-:W-:Y:S01]  /*4ad0*/  PLOP3.LUT P1, PT, PT, PT, UP1, 0x40, 0x0 ;  /* 0x000000000000781c */ /* 0x000fe20003f2e818 */
[----:B------:R-:W-:Y:S01]  /*4ae0*/  UISETP.GE.AND UP1, UPT, UR6, 0x29, UPT ;  /* 0x000000290600788c */ /* 0x000fe2000bf26270 */
[----:B------:R-:W-:Y:S01]  /*4af0*/  ISETP.LT.OR P2, PT, R4, 0x11, P2 ;  /* 0x000000110400780c */ /* 0x000fe20001741670 */
[----:B------:R-:W-:Y:S01]  /*4b00*/  UP2UR UR24, UPR, URZ, 0x1 ;  /* 0x000000013f187883 */ /* 0x000fe20008000000 */
[C---:B------:R-:W-:Y:S02]  /*4b10*/  ISETP.GT.AND P1, PT, R5.reuse, 0x11, P1 ;  /* 0x000000110500780c */ /* 0x040fe40000f24270 */
[C---:B------:R-:W-:Y:S02]  /*4b20*/  ISETP.GT.AND P0, PT, R5.reuse, 0x18, P0 ;  /* 0x000000180500780c */ /* 0x040fe40000704270 */
[----:B------:R-:W-:-:S02]  /*4b30*/  ISETP.GT.AND P3, PT, R5, 0x19, P3 ;  /* 0x000000190500780c */ /* 0x000fc40001f64270 */
[----:B------:R-:W-:Y:S02]  /*4b40*/  FSEL R61, R32, -INF , !P2 ;  /* 0xff800000203d7808 */ /* 0x000fe40005000000 */
[----:B------:R-:W-:Y:S01]  /*4b50*/  PLOP3.LUT P2, PT, PT, PT, UP0, 0x40, 0x0 ;  /* 0x000000000000781c */ /* 0x000fe20003f4e808 */
[----:B------:R-:W-:Y:S01]  /*4b60*/  UISETP.GE.AND UP0, UPT, UR6, 0x22, UPT ;  /* 0x000000220600788c */ /* 0x000fe2000bf06270 */
[C---:B------:R-:W-:Y:S02]  /*4b70*/  ISETP.LT.OR P1, PT, R4.reuse, 0x12, P1 ;  /* 0x000000120400780c */ /* 0x040fe40000f21670 */
[C---:B------:R-:W-:Y:S02]  /*4b80*/  ISETP.LT.OR P0, PT, R4.reuse, 0x19, P0 ;  /* 0x000000190400780c */ /* 0x040fe40000701670 */
[----:B------:R-:W-:Y:S02]  /*4b90*/  ISETP.LT.OR P3, PT, R4, 0x1a, P3 ;  /* 0x0000001a0400780c */ /* 0x000fe40001f61670 */
[----:B------:R-:W-:-:S02]  /*4ba0*/  FSEL R63, R33, -INF , !P1 ;  /* 0xff800000213f7808 */ /* 0x000fc40004800000 */
[----:B------:R-:W-:Y:S02]  /*4bb0*/  FSEL R65, R36, -INF , !P0 ;  /* 0xff80000024417808 */ /* 0x000fe40004000000 */
[----:B------:R-:W-:Y:S02]  /*4bc0*/  FSEL R67, R37, -INF , !P3 ;  /* 0xff80000025437808 */ /* 0x000fe40005800000 */
[----:B------:R-:W-:Y:S02]  /*4bd0*/  PLOP3.LUT P1, PT, PT, PT, UP0, 0x40, 0x0 ;  /* 0x000000000000781c */ /* 0x000fe40003f2e808 */
[----:B------:R-:W-:Y:S02]  /*4be0*/  PLOP3.LUT P0, PT, PT, PT, UP1, 0x40, 0x0 ;  /* 0x000000000000781c */ /* 0x000fe40003f0e818 */
[----:B------:R-:W-:Y:S02]  /*4bf0*/  PLOP3.LUT P3, PT, PT, PT, UP2, 0x40, 0x0 ;  /* 0x000000000000781c */ /* 0x000fe40003f6e828 */
[----:B------:R-:W-:-:S02]  /*4c00*/  ISETP.GT.AND P2, PT, R5, 0x20, P2 ;  /* 0x000000200500780c */ /* 0x000fc40001744270 */
[C---:B------:R-:W-:Y:S02]  /*4c10*/  ISETP.GT.AND P1, PT, R5.reuse, 0x21, P1 ;  /* 0x000000210500780c */ /* 0x040fe40000f24270 */
[C---:B------:R-:W-:Y:S02]  /*4c20*/  ISETP.GT.AND P0, PT, R5.reuse, 0x28, P0 ;  /* 0x000000280500780c */ /* 0x040fe40000704270 */
[----:B------:R-:W-:Y:S02]  /*4c30*/  ISETP.GT.AND P3, PT, R5, 0x29, P3 ;  /* 0x000000290500780c */ /* 0x000fe40001f64270 */
[C---:B------:R-:W-:Y:S02]  /*4c40*/  ISETP.LT.OR P2, PT, R4.reuse, 0x21, P2 ;  /* 0x000000210400780c */ /* 0x040fe40001741670 */
[C---:B------:R-:W-:Y:S02]  /*4c50*/  ISETP.LT.OR P1, PT, R4.reuse, 0x22, P1 ;  /* 0x000000220400780c */ /* 0x040fe40000f21670 */
[----:B------:R-:W-:-:S02]  /*4c60*/  ISETP.LT.OR P0, PT, R4, 0x29, P0 ;  /* 0x000000290400780c */ /* 0x000fc40000701670 */
[----:B------:R-:W-:Y:S02]  /*4c70*/  ISETP.LT.OR P3, PT, R4, 0x2a, P3 ;  /* 0x0000002a0400780c */ /* 0x000fe40001f61670 */
[----:B------:R-:W-:Y:S02]  /*4c80*/  FSEL R69, R40, -INF , !P2 ;  /* 0xff80000028457808 */ /* 0x000fe40005000000 */
[----:B------:R-:W-:Y:S02]  /*4c90*/  FSEL R71, R41, -INF , !P1 ;  /* 0xff80000029477808 */ /* 0x000fe40004800000 */
[----:B------:R-:W-:Y:S02]  /*4ca0*/  FSEL R73, R44, -INF , !P0 ;  /* 0xff8000002c497808 */ /* 0x000fe40004000000 */
[----:B------:R-:W-:Y:S02]  /*4cb0*/  FSEL R45, R45, -INF , !P3 ;  /* 0xff8000002d2d7808 */ /* 0x000fe40005800000 */
[----:B------:R-:W-:-:S02]  /*4cc0*/  PLOP3.LUT P2, PT, PT, PT, UP3, 0x40, 0x0 ;  /* 0x000000000000781c */ /* 0x000fc40003f4e838 */
[----:B------:R-:W-:Y:S02]  /*4cd0*/  PLOP3.LUT P1, PT, PT, PT, UP4, 0x40, 0x0 ;  /* 0x000000000000781c */ /* 0x000fe40003f2e848 */
[----:B------:R-:W-:Y:S02]  /*4ce0*/  PLOP3.LUT P0, PT, PT, PT, UP5, 0x40, 0x0 ;  /* 0x000000000000781c */ /* 0x000fe40003f0e858 */
[----:B------:R-:W-:Y:S02]  /*4cf0*/  PLOP3.LUT P3, PT, PT, PT, UP6, 0x40, 0x0 ;  /* 0x000000000000781c */ /* 0x000fe40003f6e868 */
[C---:B------:R-:W-:Y:S02]  /*4d00*/  ISETP.GT.AND P2, PT, R5.reuse, 0x30, P2 ;  /* 0x000000300500780c */ /* 0x040fe40001744270 */
[C---:B------:R-:W-:Y:S02]  /*4d10*/  ISETP.GT.AND P1, PT, R5.reuse, 0x31, P1 ;  /* 0x000000310500780c */ /* 0x040fe40000f24270 */
[----:B------:R-:W-:-:S02]  /*4d20*/  ISETP.GT.AND P0, PT, R5, 0x38, P0 ;  /* 0x000000380500780c */ /* 0x000fc40000704270 */
[----:B------:R-:W-:Y:S01]  /*4d30*/  ISETP.GT.AND P3, PT, R5, 0x39, P3 ;  /* 0x000000390500780c */ /* 0x000fe20001f64270 */
[----:B------:R-:W-:Y:S01]  /*4d40*/  VIADD R5, R3, 0x8 ;  /* 0x0000000803057836 */ /* 0x000fe20000000000 */
[C---:B------:R-:W-:Y:S02]  /*4d50*/  ISETP.LT.OR P2, PT, R4.reuse, 0x31, P2 ;  /* 0x000000310400780c */ /* 0x040fe40001741670 */
[C---:B------:R-:W-:Y:S02]  /*4d60*/  ISETP.LT.OR P1, PT, R4.reuse, 0x32, P1 ;  /* 0x000000320400780c */ /* 0x040fe40000f21670 */
[C---:B------:R-:W-:Y:S02]  /*4d70*/  ISETP.LT.OR P0, PT, R4.reuse, 0x39, P0 ;  /* 0x000000390400780c */ /* 0x040fe40000701670 */
[----:B------:R-:W-:Y:S02]  /*4d80*/  ISETP.LT.OR P3, PT, R4, 0x3a, P3 ;  /* 0x0000003a0400780c */ /* 0x000fe40001f61670 */
[----:B------:R-:W-:-:S02]  /*4d90*/  VIADDMNMX R4, R5, R13, R30, PT ;  /* 0x0000000d05047246 */ /* 0x000fc4000380011e */
[----:B------:R-:W-:Y:S02]  /*4da0*/  IADD3 R5, R34, 0x8, R3 ;  /* 0x0000000822057810 */ /* 0x000fe40007ffe003 */
[----:B------:R-:W-:Y:S02]  /*4db0*/  FSEL R75, R48, -INF , !P2 ;  /* 0xff800000304b7808 */ /* 0x000fe40005000000 */
[----:B------:R-:W-:Y:S02]  /*4dc0*/  FSEL R49, R49, -INF , !P1 ;  /* 0xff80000031317808 */ /* 0x000fe40004800000 */
[----:B------:R-:W-:Y:S02]  /*4dd0*/  FSEL R77, R52, -INF , !P0 ;  /* 0xff800000344d7808 */ /* 0x000fe40004000000 */
[----:B------:R-:W-:Y:S01]  /*4de0*/  FSEL R53, R53, -INF , !P3 ;  /* 0xff80000035357808 */ /* 0x000fe20005800000 */
[----:B------:R-:W-:Y:S06]  /*4df0*/  @!P6 BRA `(.L_x_4382) ;  /* 0x000000000058e947 */ /* 0x000fec0003800000 */
[----:B------:R-:W-:Y:S01]  /*4e00*/  IMAD.U32 R6, RZ, RZ, UR40 ;  /* 0x00000028ff067e24 */ /* 0x000fe2000f8e00ff */
[----:B------:R-:W-:Y:S04]  /*4e10*/  BSSY B0, `(.L_x_4383) ;  /* 0x0000010000007945 */ /* 0x000fe80003800000 */
[----:B------:R-:W-:-:S05]  /*4e20*/  IADD3 R6, R3, UR44, -R6 ;  /* 0x0000002c03067c10 */ /* 0x000fca000fffe806 */
[----:B------:R-:W-:-:S05]  /*4e30*/  VIADD R6, R6, 0x8 ;  /* 0x0000000806067836 */ /* 0x000fca0000000000 */
        /* <DEDUP_REMOVED lines=9> */
.L_x_4384:
[----:B------:R-:W-:-:S13]  /*4ed0*/  ISETP.NE.AND P0, PT, R11, 0x1, PT ;  /* 0x000000010b00780c */ /* 0x000fda0003f05270 */
[----:B------:R-:W0:Y:S02]  /*4ee0*/  @P0 LDC.64 R12, c[0x0][0x9e8] ;  /* 0x00027a00ff0c0b82 */ /* 0x000e240000000a00 */
[----:B0-----:R-:W-:-:S05]  /*4ef0*/  @P0 IMAD.HI.U32 R12, R6, R12, RZ ;  /* 0x0000000c060c0227 */ /* 0x001fca00078e00ff */
[----:B------:R-:W-:-:S07]  /*4f00*/  @P0 SHF.R.U32.HI R6, RZ, R13, R12 ;  /* 0x0000000dff060219 */ /* 0x000fce000001160c */
.L_x_4385:
[----:B------:R-:W-:Y:S05]  /*4f10*/  BSYNC B0 ;  /* 0x0000000000007941 */ /* 0x000fea0003800000 */
.L_x_4383:
[----:B------:R-:W-:-:S04]  /*4f20*/  IMAD R7, R6, R11, -UR14 ;  /* 0x8000000e06077e24 */ /* 0x000fc8000f8e020b */
[----:B------:R-:W-:-:S05]  /*4f30*/  IMAD.IADD R6, R7, 0x1, -R16 ;  /* 0x0000000107067824 */ /* 0x000fca00078e0a10 */
[----:B------:R-:W-:Y:S02]  /*4f40*/  VIMNMX R5, R5, R6, !PT ;  /* 0x0000000605057248 */ /* 0x000fe40007fe0100 */
[----:B------:R-:W-:-:S07]  /*4f50*/  VIADDMNMX R4, R6, R11, R4, PT ;  /* 0x0000000b06047246 */ /* 0x000fce0003800104 */
.L_x_4382:
[----:B------:R-:W-:Y:S01]  /*4f60*/  FMNMX.FTZ R6, R35, R55, !PT ;  /* 0x0000003723067209 */ /* 0x000fe20007810000 */
[----:B------:R-:W-:Y:S01]  /*4f70*/  UP2UR UR6, UPR, URZ, 0x4 ;  /* 0x000000043f067883 */ /* 0x000fe20008000000 */
[----:B------:R-:W-:Y:S01]  /*4f80*/  BAR.SYNC.DEFER_BLOCKING 0xf, 0x100 ;  /* 0x03c4000000007b1d */ /* 0x000fe20000010000 */
[----:B------:R-:W-:Y:S01]  /*4f90*/  UISETP.NE.AND UP2, UPT, UR7, URZ, UPT ;  /* 0x0000003f0700728c */ /* 0x000fe2000bf45270 */
[----:B------:R-:W-:Y:S01]  /*4fa0*/  FMNMX.FTZ R6, R57, R6, !PT ;  /* 0x0000000639067209 */ /* 0x000fe20007810000 */
[----:B------:R-:W-:Y:S02]  /*4fb0*/  UP2UR UR7, UPR, URZ, 0x8 ;  /* 0x000000083f077883 */ /* 0x000fe40008000000 */
[----:B------:R-:W-:Y:S01]  /*4fc0*/  UISETP.NE.AND UP3, UPT, UR11, URZ, UPT ;  /* 0x0000003f0b00728c */ /* 0x000fe2000bf65270 */
[----:B------:R-:W-:Y:S01]  /*4fd0*/  FMNMX.FTZ R6, R59, R6, !PT ;  /* 0x000000063b067209 */ /* 0x000fe20007810000 */
[----:B------:R-:W-:Y:S01]  /*4fe0*/  UP2UR UR11, UPR, URZ, 0x10 ;  /* 0x000000103f0b7883 */ /* 0x000fe20008000000 */
[----:B------:R-:W-:Y:S01]  /*4ff0*/  PLOP3.LUT P0, PT, PT, PT, UP2, 0x40, 0x0 ;  /* 0x000000000000781c */ /* 0x000fe20003f0e828 */
[----:B------:R-:W-:Y:S01]  /*5000*/  UISETP.NE.AND UP4, UPT, UR10, URZ, UPT ;  /* 0x0000003f0a00728c */ /* 0x000fe2000bf85270 */
[----:B------:R-:W-:Y:S01]  /*5010*/  FMNMX.FTZ R6, R61, R6, !PT ;  /* 0x000000063d067209 */ /* 0x000fe20007810000 */
[----:B------:R-:W-:Y:S01]  /*5020*/  UP2UR UR14, UPR, URZ, 0x20 ;  /* 0x000000203f0e7883 */ /* 0x000fe20008000000 */
[----:B------:R-:W-:Y:S01]  /*5030*/  PLOP3.LUT P3, PT, PT, PT, UP3, 0x40, 0x0 ;  /* 0x000000000000781c */ /* 0x000fe20003f6e838 */
[----:B------:R-:W-:Y:S01]  /*5040*/  ULDC UR10, c[0x0][0x988] ;  /* 0x00026200000a7ab9 */ /* 0x000fe20000000800 */
[----:B------:R-:W-:Y:S01]  /*5050*/  FMNMX.FTZ R6, R63, R6, !PT ;  /* 0x000000063f067209 */ /* 0x000fe20007810000 */
[----:B------:R-:W-:Y:S01]  /*5060*/  UISETP.NE.AND UP5, UPT, UR18, URZ, UPT ;  /* 0x0000003f1200728c */ /* 0x000fe2000bfa5270 */
[----:B------:R-:W-:Y:S01]  /*5070*/  PLOP3.LUT P1, PT, PT, PT, UP4, 0x40, 0x0 ;  /* 0x000000000000781c */ /* 0x000fe20003f2e848 */
[----:B------:R-:W-:Y:S01]  /*5080*/  UISETP.NE.AND UP2, UPT, UR19, URZ, UPT ;  /* 0x0000003f1300728c */ /* 0x000fe2000bf45270 */
[----:B------:R-:W-:Y:S01]  /*5090*/  FMNMX.FTZ R6, R65, R6, !PT ;  /* 0x0000000641067209 */ /* 0x000fe20007810000 */
[----:B------:R-:W-:Y:S01]  /*50a0*/  UISETP.NE.AND UP3, UPT, UR21, URZ, UPT ;  /* 0x0000003f1500728c */ /* 0x000fe2000bf65270 */
[----:B------:R-:W-:Y:S01]  /*50b0*/  ISETP.GT.AND P1, PT, R5, RZ, P1 ;  /* 0x000000ff0500720c */ /* 0x000fe20000f24270 */
[----:B------:R-:W-:Y:S01]  /*50c0*/  UISETP.NE.AND UP4, UPT, UR22, URZ, UPT ;  /* 0x0000003f1600728c */ /* 0x000fe2000bf85270 */
[----:B------:R-:W-:Y:S01]  /*50d0*/  FMNMX.FTZ R6, R67, R6, !PT ;  /* 0x0000000643067209 */ /* 0x000fe20007810000 */
[----:B------:R-:W-:Y:S01]  /*50e0*/  UP2UR UR15, UPR, URZ, 0x40 ;  /* 0x000000403f0f7883 */ /* 0x000fe20008000000 */
[----:B------:R-:W-:Y:S01]  /*50f0*/  ISETP.GT.AND P3, PT, R5, 0x1, P3 ;  /* 0x000000010500780c */ /* 0x000fe20001f64270 */
[----:B------:R-:W-:Y:S01]  /*5100*/  UISETP.NE.AND UP6, UPT, UR24, URZ, UPT ;  /* 0x0000003f1800728c */ /* 0x000fe2000bfc5270 */
[----:B------:R-:W-:-:S02]  /*5110*/  FMNMX.FTZ R6, R69, R6, !PT ;  /* 0x0000000645067209 */ /* 0x000fc40007810000 */
[C---:B------:R-:W-:Y:S02]  /*5120*/  ISETP.LT.OR P1, PT, R4.reuse, 0x1, P1 ;  /* 0x000000010400780c */ /* 0x040fe40000f21670 */
[----:B------:R-:W-:Y:S02]  /*5130*/  FMNMX.FTZ R6, R71, R6, !PT ;  /* 0x0000000647067209 */ /* 0x000fe40007810000 */
[----:B------:R-:W-:Y:S02]  /*5140*/  ISETP.LT.OR P3, PT, R4, 0x2, P3 ;  /* 0x000000020400780c */ /* 0x000fe40001f61670 */
[----:B------:R-:W-:Y:S02]  /*5150*/  FMNMX.FTZ R6, R73, R6, !PT ;  /* 0x0000000649067209 */ /* 0x000fe40007810000 */
[----:B------:R-:W-:Y:S02]  /*5160*/  ISETP.GT.AND P0, PT, R5, 0x8, P0 ;  /* 0x000000080500780c */ /* 0x000fe40000704270 */
[----:B------:R-:W-:-:S02]  /*5170*/  FMNMX.FTZ R6, R45, R6, !PT ;  /* 0x000000062d067209 */ /* 0x000fc40007810000 */
[----:B------:R-:W-:Y:S02]  /*5180*/  ISETP.LT.OR P0, PT, R4, 0x9, P0 ;  /* 0x000000090400780c */ /* 0x000fe40000701670 */
[----:B------:R-:W-:Y:S02]  /*5190*/  FMNMX.FTZ R6, R75, R6, !PT ;  /* 0x000000064b067209 */ /* 0x000fe40007810000 */
[----:B------:R-:W-:Y:S02]  /*51a0*/  FSEL R14, R14, -INF , !P0 ;  /* 0xff8000000e0e7808 */ /* 0x000fe40004000000 */
[----:B------:R-:W-:Y:S02]  /*51b0*/  FMNMX.FTZ R6, R49, R6, !PT ;  /* 0x0000000631067209 */ /* 0x000fe40007810000 */
[----:B------:R-:W-:Y:S01]  /*51c0*/  PLOP3.LUT P0, PT, PT, PT, UP4, 0x40, 0x0 ;  /* 0x000000000000781c */ /* 0x000fe20003f0e848 */
[----:B------:R-:W-:Y:S01]  /*51d0*/  UISETP.NE.AND UP4, UPT, UR11, URZ, UPT ;  /* 0x0000003f0b00728c */ /* 0x000fe2000bf85270 */
[----:B------:R-:W-:-:S02]  /*51e0*/  FMNMX.FTZ R6, R77, R6, !PT ;  /* 0x000000064d067209 */ /* 0x000fc40007810000 */
[----:B------:R-:W-:Y:S02]  /*51f0*/  ISETP.GT.AND P0, PT, R5, 0x18, P0 ;  /* 0x000000180500780c */ /* 0x000fe40000704270 */
[----:B------:R-:W-:Y:S02]  /*5200*/  FMNMX.FTZ R7, R53, R6, !PT ;  /* 0x0000000635077209 */ /* 0x000fe40007810000 */
[----:B------:R-:W-:-:S03]  /*5210*/  ISETP.LT.OR P0, PT, R4, 0x19, P0 ;  /* 0x000000190400780c */ /* 0x000fc60000701670 */
[----:B------:R-:W0:Y:S01]  /*5220*/  SHFL.BFLY PT, R6, R7, 0x2, 0x1f ;  /* 0x0c401f0007067f89 */ /* 0x000e2200000e0000 */
[----:B------:R-:W-:Y:S02]  /*5230*/  FSEL R24, R38, -INF , !P0 ;  /* 0xff80000026187808 */ /* 0x000fe40004000000 */
[----:B------:R-:W-:-:S04]  /*5240*/  PLOP3.LUT P0, PT, PT, PT, UP1, 0x40, 0x0 ;  /* 0x000000000000781c */ /* 0x000fc80003f0e818 */
[----:B------:R-:W-:-:S04]  /*5250*/  ISETP.GT.AND P0, PT, R5, 0x28, P0 ;  /* 0x000000280500780c */ /* 0x000fc80000704270 */
[----:B------:R-:W-:Y:S02]  /*5260*/  ISETP.LT.OR P0, PT, R4, 0x29, P0 ;  /* 0x000000290400780c */ /* 0x000fe40000701670 */
[----:B0-----:R-:W-:-:S05]  /*5270*/  FMNMX.FTZ R13, R7, R6, !PT ;  /* 0x00000006070d7209 */ /* 0x001fca0007810000 */
[----:B------:R-:W0:Y:S02]  /*5280*/  SHFL.BFLY PT, R6, R13, 0x1, 0x1f ;  /* 0x0c201f000d067f89 */ /* 0x000e2400000e0000 */
[----:B0-----:R-:W-:Y:S02]  /*5290*/  FMNMX.FTZ R6, R13, R6, !PT ;  /* 0x000000060d067209 */ /* 0x001fe40007810000 */
[----:B------:R-:W-:Y:S02]  /*52a0*/  FSEL R13, R27, -INF , !P3 ;  /* 0xff8000001b0d7808 */ /* 0x000fe40005800000 */
[C---:B------:R-:W-:Y:S01]  /*52b0*/  FSETP.NEU.FTZ.AND P2, PT, R6.reuse, -INF , PT ;  /* 0xff8000000600780b */ /* 0x040fe20003f5d000 */
[----:B------:R-:W-:Y:S01]  /*52c0*/  FMUL.FTZ R12, R6, UR10 ;  /* 0x0000000a060c7c20 */ /* 0x000fe20008410000 */
[----:B------:R-:W-:Y:S01]  /*52d0*/  PLOP3.LUT P3, PT, PT, PT, UP3, 0x40, 0x0 ;  /* 0x000000000000781c */ /* 0x000fe20003f6e838 */
[----:B------:R-:W-:-:S03]  /*52e0*/  UISETP.NE.AND UP3, UPT, UR7, URZ, UPT ;  /* 0x0000003f0700728c */ /* 0x000fc6000bf65270 */
[----:B------:R-:W-:Y:S02]  /*52f0*/  FSEL R34, R12, RZ, P2 ;  /* 0x000000ff0c227208 */ /* 0x000fe40001000000 */
[----:B------:R-:W-:Y:S01]  /*5300*/  PLOP3.LUT P2, PT, PT, PT, UP5, 0x40, 0x0 ;  /* 0x000000000000781c */ /* 0x000fe20003f4e858 */
[----:B------:R-:W-:Y:S01]  /*5310*/  UISETP.NE.AND UP5, UPT, UR23, URZ, UPT ;  /* 0x0000003f1700728c */ /* 0x000fe2000bfa5270 */
[----:B------:R-:W-:Y:S01]  /*5320*/  FSEL R12, R26, -INF , !P1 ;  /* 0xff8000001a0c7808 */ /* 0x000fe20004800000 */
[--C-:B------:R-:W-:Y:S01]  /*5330*/  FFMA.FTZ R33, R35, UR10, -R34.reuse ;  /* 0x0000000a23217c23 */ /* 0x100fe20008010822 */
[----:B------:R-:W-:Y:S01]  /*5340*/  PLOP3.LUT P1, PT, PT, PT, UP2, 0x40, 0x0 ;  /* 0x000000000000781c */ /* 0x000fe20003f2e828 */
[----:B------:R-:W-:Y:S01]  /*5350*/  UISETP.NE.AND UP2, UPT, UR6, URZ, UPT ;  /* 0x0000003f0600728c */ /* 0x000fe2000bf45270 */
[C---:B------:R-:W-:Y:S01]  /*5360*/  ISETP.GT.AND P2, PT, R5.reuse, 0x9, P2 ;  /* 0x000000090500780c */ /* 0x040fe20001744270 */
[----:B------:R0:W-:Y:S01]  /*5370*/  MUFU.EX2 R152, R33 ;  /* 0x0000002100987308 */ /* 0x0001e20000000800 */
[----:B------:R-:W-:Y:S01]  /*5380*/  ISETP.GT.AND P1, PT, R5, 0x10, P1 ;  /* 0x000000100500780c */ /* 0x000fe20000f24270 */
[--C-:B------:R-:W-:Y:S01]  /*5390*/  FFMA.FTZ R36, R59, UR10, -R34.reuse ;  /* 0x0000000a3b247c23 */ /* 0x100fe20008010822 */
[----:B------:R-:W-:Y:S01]  /*53a0*/  ISETP.LT.OR P2, PT, R4, 0xa, P2 ;  /* 0x0000000a0400780c */ /* 0x000fe20001741670 */
[--C-:B------:R-:W-:Y:S01]  /*53b0*/  FFMA.FTZ R35, R55, UR10, -R34.reuse ;  /* 0x0000000a37237c23 */ /* 0x100fe20008010822 */
[----:B------:R-:W-:Y:S01]  /*53c0*/  FMNMX.FTZ R7, R12, R13, !PT ;  /* 0x0000000d0c077209 */ /* 0x000fe20007810000 */
[--C-:B------:R-:W-:Y:S01]  /*53d0*/  FFMA.FTZ R38, R61, UR10, -R34.reuse ;  /* 0x0000000a3d267c23 */ /* 0x100fe20008010822 */
[----:B------:R-:W-:Y:S01]  /*53e0*/  FSEL R15, R15, -INF , !P2 ;  /* 0xff8000000f0f7808 */ /* 0x000fe20005000000 */
[----:B------:R1:W-:Y:S01]  /*53f0*/  MUFU.EX2 R37, R36 ;  /* 0x0000002400257308 */ /* 0x0003e20000000800 */
[----:B------:R-:W-:Y:S01]  /*5400*/  ISETP.LT.OR P1, PT, R4, 0x11, P1 ;  /* 0x000000110400780c */ /* 0x000fe20000f21670 */
[--C-:B0-----:R-:W-:Y:S01]  /*5410*/  FFMA.FTZ R33, R57, UR10, -R34.reuse ;  /* 0x0000000a39217c23 */ /* 0x101fe20008010822 */
[----:B------:R-:W-:Y:S01]  /*5420*/  ISETP.GT.AND P3, PT, R5, 0x11, P3 ;  /* 0x000000110500780c */ /* 0x000fe20001f64270 */
[--C-:B------:R-:W-:Y:S01]  /*5430*/  FFMA.FTZ R40, R65, UR10, -R34.reuse ;  /* 0x0000000a41287c23 */ /* 0x100fe20008010822 */
[----:B------:R-:W-:Y:S01]  /*5440*/  FMNMX.FTZ R26, R14, R7, !PT ;  /* 0x000000070e1a7209 */ /* 0x000fe20007810000 */
[--C-:B------:R-:W-:Y:S01]  /*5450*/  FFMA.FTZ R41, R67, UR10, -R34.reuse ;  /* 0x0000000a43297c23 */ /* 0x100fe20008010822 */
[----:B------:R-:W-:Y:S01]  /*5460*/  PLOP3.LUT P2, PT, PT, PT, UP5, 0x40, 0x0 ;  /* 0x000000000000781c */ /* 0x000fe20003f4e858 */
[----:B------:R-:W-:Y:S01]  /*5470*/  UISETP.NE.AND UP5, UPT, UR14, URZ, UPT ;  /* 0x0000003f0e00728c */ /* 0x000fe2000bfa5270 */
[----:B------:R-:W-:Y:S01]  /*5480*/  FSEL R20, R20, -INF , !P1 ;  /* 0xff80000014147808 */ /* 0x000fe20004800000 */
[----:B------:R-:W-:Y:S01]  /*5490*/  MUFU.EX2 R154, R33 ;  /* 0x00000021009a7308 */ /* 0x000fe20000000800 */
[----:B------:R-:W-:Y:S01]  /*54a0*/  ISETP.LT.OR P3, PT, R4, 0x12, P3 ;  /* 0x000000120400780c */ /* 0x000fe20001f61670 */
[--C-:B-1----:R-:W-:Y:S01]  /*54b0*/  FFMA.FTZ R36, R71, UR10, -R34.reuse ;  /* 0x0000000a47247c23 */ /* 0x102fe20008010822 */
[----:B------:R-:W-:Y:S01]  /*54c0*/  FMNMX.FTZ R7, R15, R26, !PT ;  /* 0x0000001a0f077209 */ /* 0x000fe20007810000 */
[--C-:B------:R-:W-:Y:S01]  /*54d0*/  FFMA.FTZ R44, R73, UR10, -R34.reuse ;  /* 0x0000000a492c7c23 */ /* 0x100fe20008010822 */
[----:B------:R-:W-:Y:S01]  /*54e0*/  PLOP3.LUT P1, PT, PT, PT, UP6, 0x40, 0x0 ;  /* 0x000000000000781c */ /* 0x000fe20003f2e868 */
[----:B------:R-:W-:Y:S01]  /*54f0*/  UISETP.NE.AND UP6, UPT, UR15, URZ, UPT ;  /* 0x0000003f0f00728c */ /* 0x000fe2000bfc5270 */
[----:B------:R-:W-:Y:S01]  /*5500*/  FSEL R21, R21, -INF , !P3 ;  /* 0xff80000015157808 */ /* 0x000fe20005800000 */
[----:B------:R-:W0:Y:S01]  /*5510*/  MUFU.EX2 R35, R35 ;  /* 0x0000002300237308 */ /* 0x000e220000000800 */
[----:B------:R-:W-:Y:S01]  /*5520*/  ISETP.GT.AND P2, PT, R5, 0x19, P2 ;  /* 0x000000190500780c */ /* 0x000fe20001744270 */
[----:B------:R-:W-:Y:S01]  /*5530*/  FFMA.FTZ R45, R45, UR10, -R34 ;  /* 0x0000000a2d2d7c23 */ /* 0x000fe20008010822 */
[----:B------:R-:W-:-:S02]  /*5540*/  FMNMX.FTZ R28, R20, R7, !PT ;  /* 0x00000007141c7209 */ /* 0x000fc40007810000 */
[----:B------:R-:W-:Y:S02]  /*5550*/  PLOP3.LUT P3, PT, PT, PT, UP0, 0x40, 0x0 ;  /* 0x000000000000781c */ /* 0x000fe40003f6e808 */
[----:B------:R-:W-:Y:S01]  /*5560*/  ISETP.GT.AND P1, PT, R5, 0x20, P1 ;  /* 0x000000200500780c */ /* 0x000fe20000f24270 */
[----:B------:R-:W-:Y:S01]  /*5570*/  MUFU.EX2 R38, R38 ;  /* 0x0000002600267308 */ /* 0x000fe20000000800 */
[C---:B------:R-:W-:Y:S02]  /*5580*/  ISETP.LT.OR P2, PT, R4.reuse, 0x1a, P2 ;  /* 0x0000001a0400780c */ /* 0x040fe40001741670 */
[----:B------:R-:W-:Y:S02]  /*5590*/  FMNMX.FTZ R7, R21, R28, !PT ;  /* 0x0000001c15077209 */ /* 0x000fe40007810000 */
[----:B------:R-:W-:Y:S02]  /*55a0*/  ISETP.LT.OR P1, PT, R4, 0x21, P1 ;  /* 0x000000210400780c */ /* 0x000fe40000f21670 */
[----:B------:R-:W-:Y:S01]  /*55b0*/  FSEL R25, R39, -INF , !P2 ;  /* 0xff80000027197808 */ /* 0x000fe20005000000 */
[----:B------:R-:W-:Y:S01]  /*55c0*/  FFMA.FTZ R39, R63, UR10, -R34 ;  /* 0x0000000a3f277c23 */ /* 0x000fe20008010822 */
[----:B------:R-:W-:Y:S01]  /*55d0*/  ISETP.GT.AND P3, PT, R5, 0x21, P3 ;  /* 0x000000210500780c */ /* 0x000fe20001f64270 */
[----:B------:R-:W-:Y:S01]  /*55e0*/  MUFU.EX2 R40, R40 ;  /* 0x0000002800287308 */ /* 0x000fe20000000800 */
[----:B------:R-:W-:-:S02]  /*55f0*/  FMNMX.FTZ R30, R24, R7, !PT ;  /* 0x00000007181e7209 */ /* 0x000fc40007810000 */
[----:B------:R-:W-:Y:S02]  /*5600*/  PLOP3.LUT P2, PT, PT, PT, UP2, 0x40, 0x0 ;  /* 0x000000000000781c */ /* 0x000fe40003f4e828 */
[----:B------:R-:W-:Y:S01]  /*5610*/  FSEL R26, R42, -INF , !P1 ;  /* 0xff8000002a1a7808 */ /* 0x000fe20004800000 */
[----:B------:R-:W-:Y:S01]  /*5620*/  FFMA.FTZ R42, R69, UR10, -R34 ;  /* 0x0000000a452a7c23 */ /* 0x000fe20008010822 */
[----:B------:R-:W-:Y:S01]  /*5630*/  ISETP.LT.OR P3, PT, R4, 0x22, P3 ;  /* 0x000000220400780c */ /* 0x000fe20001f61670 */
[----:B------:R-:W-:Y:S01]  /*5640*/  MUFU.EX2 R39, R39 ;  /* 0x0000002700277308 */ /* 0x000fe20000000800 */
[----:B------:R-:W-:Y:S02]  /*5650*/  FMNMX.FTZ R7, R25, R30, !PT ;  /* 0x0000001e19077209 */ /* 0x000fe40007810000 */
[----:B------:R-:W-:Y:S02]  /*5660*/  ISETP.GT.AND P2, PT, R5, 0x29, P2 ;  /* 0x000000290500780c */ /* 0x000fe40001744270 */
[----:B------:R-:W-:-:S02]  /*5670*/  PLOP3.LUT P1, PT, PT, PT, UP3, 0x40, 0x0 ;  /* 0x000000000000781c */ /* 0x000fc40003f2e838 */
[----:B------:R-:W-:Y:S01]  /*5680*/  FSEL R27, R43, -INF , !P3 ;  /* 0xff8000002b1b7808 */ /* 0x000fe20005800000 */
[----:B------:R-:W-:Y:S01]  /*5690*/  MUFU.EX2 R41, R41 ;  /* 0x0000002900297308 */ /* 0x000fe20000000800 */
[----:B------:R-:W-:Y:S02]  /*56a0*/  FMNMX.FTZ R30, R26, R7, !PT ;  /* 0x000000071a1e7209 */ /* 0x000fe40007810000 */
[----:B------:R-:W-:Y:S02]  /*56b0*/  ISETP.LT.OR P2, PT, R4, 0x2a, P2 ;  /* 0x0000002a0400780c */ /* 0x000fe40001741670 */
[----:B------:R-:W-:Y:S02]  /*56c0*/  PLOP3.LUT P3, PT, PT, PT, UP4, 0x40, 0x0 ;  /* 0x000000000000781c */ /* 0x000fe40003f6e848 */
[----:B------:R-:W-:Y:S01]  /*56d0*/  FSEL R28, R46, -INF , !P0 ;  /* 0xff8000002e1c7808 */ /* 0x000fe20004000000 */
[----:B------:R-:W-:Y:S01]  /*56e0*/  MUFU.EX2 R43, R36 ;  /* 0x00000024002b7308 */ /* 0x000fe20000000800 */
[----:B------:R-:W-:Y:S01]  /*56f0*/  ISETP.GT.AND P1, PT, R5, 0x30, P1 ;  /* 0x000000300500780c */ /* 0x000fe20000f24270 */
[----:B------:R-:W-:Y:S01]  /*5700*/  FFMA.FTZ R46, R75, UR10, -R34 ;  /* 0x0000000a4b2e7c23 */ /* 0x000fe20008010822 */
[----:B------:R-:W-:-:S02]  /*5710*/  FMNMX.FTZ R7, R27, R30, !PT ;  /* 0x0000001e1b077209 */ /* 0x000fc40007810000 */
[----:B------:R-:W-:Y:S01]  /*5720*/  FSEL R29, R47, -INF , !P2 ;  /* 0xff8000002f1d7808 */ /* 0x000fe20005000000 */
[----:B------:R-:W-:Y:S01]  /*5730*/  FFMA.FTZ R47, R49, UR10, -R34 ;  /* 0x0000000a312f7c23 */ /* 0x000fe20008010822 */
[----:B------:R-:W-:Y:S01]  /*5740*/  PLOP3.LUT P0, PT, PT, PT, UP5, 0x40, 0x0 ;  /* 0x000000000000781c */ /* 0x000fe20003f0e858 */
[----:B0-----:R-:W-:Y:S01]  /*5750*/  FADD.FTZ R49, R152, R35 ;  /* 0x0000002398317221 */ /* 0x001fe20000010000 */
[----:B------:R-:W-:Y:S01]  /*5760*/  PLOP3.LUT P2, PT, PT, PT, UP6, 0x40, 0x0 ;  /* 0x000000000000781c */ /* 0x000fe20003f4e868 */
[----:B------:R-:W-:Y:S01]  /*5770*/  MUFU.EX2 R42, R42 ;  /* 0x0000002a002a7308 */ /* 0x000fe20000000800 */
[----:B------:R-:W-:Y:S02]  /*5780*/  ISETP.GT.AND P3, PT, R5, 0x31, P3 ;  /* 0x000000310500780c */ /* 0x000fe40001f64270 */
[----:B------:R-:W-:Y:S02]  /*5790*/  ISETP.LT.OR P1, PT, R4, 0x31, P1 ;  /* 0x000000310400780c */ /* 0x000fe40000f21670 */
[----:B------:R-:W-:-:S02]  /*57a0*/  FMNMX.FTZ R30, R28, R7, !PT ;  /* 0x000000071c1e7209 */ /* 0x000fc40007810000 */
[C---:B------:R-:W-:Y:S01]  /*57b0*/  ISETP.GT.AND P0, PT, R5.reuse, 0x38, P0 ;  /* 0x000000380500780c */ /* 0x040fe20000704270 */
[----:B------:R-:W-:Y:S01]  /*57c0*/  MUFU.EX2 R44, R44 ;  /* 0x0000002c002c7308 */ /* 0x000fe20000000800 */
[----:B------:R-:W-:Y:S02]  /*57d0*/  ISETP.GT.AND P2, PT, R5, 0x39, P2 ;  /* 0x000000390500780c */ /* 0x000fe40001744270 */
[----:B------:R-:W-:Y:S02]  /*57e0*/  ISETP.LT.OR P3, PT, R4, 0x32, P3 ;  /* 0x000000320400780c */ /* 0x000fe40001f61670 */
[----:B------:R-:W-:Y:S02]  /*57f0*/  FSEL R5, R50, -INF , !P1 ;  /* 0xff80000032057808 */ /* 0x000fe40004800000 */
[----:B------:R-:W-:Y:S01]  /*5800*/  FMNMX.FTZ R32, R29, R30, !PT ;  /* 0x0000001e1d207209 */ /* 0x000fe20007810000 */
[----:B------:R-:W0:Y:S01]  /*5810*/  MUFU.EX2 R45, R45 ;  /* 0x0000002d002d7308 */ /* 0x000e220000000800 */
[----:B------:R-:W-:-:S02]  /*5820*/  ISETP.LT.OR P0, PT, R4, 0x39, P0 ;  /* 0x000000390400780c */ /* 0x000fc40000701670 */
[----:B------:R-:W-:Y:S02]  /*5830*/  FSEL R30, R51, -INF , !P3 ;  /* 0xff800000331e7808 */ /* 0x000fe40005800000 */
[----:B------:R-:W-:Y:S02]  /*5840*/  FMNMX.FTZ R7, R5, R32, !PT ;  /* 0x0000002005077209 */ /* 0x000fe40007810000 */
[----:B------:R-:W-:Y:S01]  /*5850*/  ISETP.LT.OR P2, PT, R4, 0x3a, P2 ;  /* 0x0000003a0400780c */ /* 0x000fe20001741670 */
[----:B------:R-:W-:Y:S01]  /*5860*/  MUFU.EX2 R46, R46 ;  /* 0x0000002e002e7308 */ /* 0x000fe20000000800 */
[----:B------:R-:W-:Y:S02]  /*5870*/  FSEL R4, R54, -INF , !P0 ;  /* 0xff80000036047808 */ /* 0x000fe40004000000 */
[----:B------:R-:W-:Y:S02]  /*5880*/  FMNMX.FTZ R7, R30, R7, !PT ;  /* 0x000000071e077209 */ /* 0x000fe40007810000 */
[----:B------:R-:W-:-:S02]  /*5890*/  FSEL R31, R31, -INF , !P2 ;  /* 0xff8000001f1f7808 */ /* 0x000fc40005000000 */
[----:B------:R-:W-:Y:S01]  /*58a0*/  FMNMX.FTZ R32, R4, R7, !PT ;  /* 0x0000000704207209 */ /* 0x000fe20007810000 */
[----:B------:R-:W1:Y:S01]  /*58b0*/  MUFU.EX2 R47, R47 ;  /* 0x0000002f002f7308 */ /* 0x000e620000000800 */
[----:B------:R-:W-:Y:S02]  /*58c0*/  F2FP.BF16.F32.PACK_AB R152, R35, R152 ;  /* 0x000000982398723e */ /* 0x000fe400000010ff */
[----:B------:R-:W-:Y:S02]  /*58d0*/  FMNMX.FTZ R32, R31, R32, !PT ;  /* 0x000000201f207209 */ /* 0x000fe40007810000 */
[----:B0-----:R-:W-:Y:S02]  /*58e0*/  F2FP.BF16.F32.PACK_AB R162, R45, R44 ;  /* 0x0000002c2da2723e */ /* 0x001fe400000010ff */
[----:B------:R-:W-:Y:S01]  /*58f0*/  F2FP.BF16.F32.PACK_AB R156, R39, R38 ;  /* 0x00000026279c723e */ /* 0x000fe200000010ff */
[----:B------:R-:W0:Y:S01]  /*5900*/  SHFL.BFLY PT, R7, R32, 0x2, 0x1f ;  /* 0x0c401f0020077f89 */ /* 0x000e2200000e0000 */
[----:B------:R-:W-:-:S02]  /*5910*/  F2FP.BF16.F32.PACK_AB R158, R41, R40 ;  /* 0x00000028299e723e */ /* 0x000fc400000010ff */
[----:B------:R-:W-:Y:S02]  /*5920*/  F2FP.BF16.F32.PACK_AB R160, R43, R42 ;  /* 0x0000002a2ba0723e */ /* 0x000fe400000010ff */
[----:B-1----:R-:W-:Y:S02]  /*5930*/  F2FP.BF16.F32.PACK_AB R164, R47, R46 ;  /* 0x0000002e2fa4723e */ /* 0x002fe400000010ff */
[----:B0-----:R-:W-:-:S05]  /*5940*/  FMNMX.FTZ R33, R32, R7, !PT ;  /* 0x0000000720217209 */ /* 0x001fca0007810000 */
[----:B------:R-:W0:Y:S02]  /*5950*/  SHFL.BFLY PT, R32, R33, 0x1, 0x1f ;  /* 0x0c201f0021207f89 */ /* 0x000e2400000e0000 */
[----:B0-----:R-:W-:Y:S01]  /*5960*/  FMNMX.FTZ R7, R33, R32, !PT ;  /* 0x0000002021077209 */ /* 0x001fe20007810000 */
[--C-:B------:R-:W-:Y:S01]  /*5970*/  FFMA.FTZ R32, R77, UR10, -R34.reuse ;  /* 0x0000000a4d207c23 */ /* 0x100fe20008010822 */
[----:B------:R-:W-:Y:S02]  /*5980*/  FFMA.FTZ R34, R53, UR10, -R34 ;  /* 0x0000000a35227c23 */ /* 0x000fe40008010822 */
[C---:B------:R-:W-:Y:S01]  /*5990*/  FSETP.NEU.FTZ.AND P0, PT, R7.reuse, -INF , PT ;  /* 0xff8000000700780b */ /* 0x040fe20003f1d000 */
[----:B------:R-:W-:Y:S02]  /*59a0*/  FMUL.FTZ R33, R7, UR10 ;  /* 0x0000000a07217c20 */ /* 0x000fe40008410000 */
[----:B------:R-:W-:Y:S03]  /*59b0*/  MUFU.EX2 R32, R32 ;  /* 0x0000002000207308 */ /* 0x000fe60000000800 */
[----:B------:R-:W-:-:S05]  /*59c0*/  FSEL R36, R33, RZ, P0 ;  /* 0x000000ff21247208 */ /* 0x000fca0000000000 */
        /* <DEDUP_REMOVED lines=14> */
[----:B------:R-:W0:Y:S01]  /*5ab0*/  MUFU.EX2 R13, R13 ;  /* 0x0000000d000d7308 */ /* 0x000e220000000800 */
[--C-:B------:R-:W-:Y:S01]  /*5ac0*/  FFMA.FTZ R30, R30, UR10, -R36.reuse ;  /* 0x0000000a1e1e7c23 */ /* 0x100fe20008010824 */
[--C-:B------:R-:W-:Y:S01]  /*5ad0*/  FFMA.FTZ R4, R4, UR10, -R36.reuse ;  /* 0x0000000a04047c23 */ /* 0x100fe20008010824 */
[----:B------:R-:W-:-:S05]  /*5ae0*/  FFMA.FTZ R31, R31, UR10, -R36 ;  /* 0x0000000a1f1f7c23 */ /* 0x000fca0008010824 */
[----:B------:R-:W-:Y:S08]  /*5af0*/  MUFU.EX2 R14, R14 ;  /* 0x0000000e000e7308 */ /* 0x000ff00000000800 */
[----:B------:R-:W1:Y:S01]  /*5b00*/  MUFU.EX2 R15, R15 ;  /* 0x0000000f000f7308 */ /* 0x000e620000000800 */
[----:B0-----:R-:W-:-:S07]  /*5b10*/  F2FP.BF16.F32.PACK_AB R153, R13, R12 ;  /* 0x0000000c0d99723e */ /* 0x001fce00000010ff */
[----:B------:R-:W-:Y:S08]  /*5b20*/  MUFU.EX2 R20, R20 ;  /* 0x0000001400147308 */ /* 0x000ff00000000800 */
[----:B------:R0:W3:Y:S01]  /*5b30*/  MUFU.EX2 R33, R34 ;  /* 0x0000002200217308 */ /* 0x0000e20000000800 */
[----:B-1----:R-:W-:-:S07]  /*5b40*/  F2FP.BF16.F32.PACK_AB R155, R15, R14 ;  /* 0x0000000e0f9b723e */ /* 0x002fce00000010ff */
[----:B------:R-:W1:Y:S01]  /*5b50*/  MUFU.EX2 R21, R21 ;  /* 0x0000001500157308 */ /* 0x000e620000000800 */
[----:B0-----:R-:W-:Y:S01]  /*5b60*/  FADD.FTZ R34, R154, R49 ;  /* 0x000000319a227221 */ /* 0x001fe20000010000 */
[----:B------:R-:W-:Y:S01]  /*5b70*/  FADD.FTZ R49, R12, R13 ;  /* 0x0000000d0c317221 */ /* 0x000fe20000010000 */
[C---:B------:R-:W-:Y:S02]  /*5b80*/  F2FP.BF16.F32.PACK_AB R154, R37.reuse, R154 ;  /* 0x0000009a259a723e */ /* 0x040fe400000010ff */
[----:B------:R-:W-:Y:S01]  /*5b90*/  FADD.FTZ R51, R37, R34 ;  /* 0x0000002225337221 */ /* 0x000fe20000010000 */
[----:B------:R-:W-:Y:S02]  /*5ba0*/  FADD.FTZ R34, R14, R49 ;  /* 0x000000310e227221 */ /* 0x000fe40000010000 */
[----:B------:R-:W0:Y:S01]  /*5bb0*/  MUFU.EX2 R24, R24 ;  /* 0x0000001800187308 */ /* 0x000e220000000800 */
[----:B------:R-:W-:Y:S01]  /*5bc0*/  FADD.FTZ R48, R38, R51 ;  /* 0x0000003326307221 */ /* 0x000fe20000010000 */
[----:B------:R-:W-:Y:S01]  /*5bd0*/  FADD.FTZ R49, R15, R34 ;  /* 0x000000220f317221 */ /* 0x000fe20000010000 */
[----:B---3--:R-:W-:Y:S01]  /*5be0*/  F2FP.BF16.F32.PACK_AB R166, R33, R32 ;  /* 0x0000002021a6723e */ /* 0x008fe200000010ff */
[----:B------:R3:W-:Y:S01]  /*5bf0*/  STSM.16.M88.4 [R19+0x26800], R152 ;  /* 0x0268009813007844 */ /* 0x0007e20000000200 */
[----:B------:R-:W-:Y:S01]  /*5c00*/  FADD.FTZ R51, R39, R48 ;  /* 0x0000003027337221 */ /* 0x000fe20000010000 */
[----:B------:R-:W-:-:S02]  /*5c10*/  FADD.FTZ R34, R20, R49 ;  /* 0x0000003114227221 */ /* 0x000fc40000010000 */
[----:B------:R-:W4:Y:S01]  /*5c20*/  MUFU.EX2 R25, R25 ;  /* 0x0000001900197308 */ /* 0x000f220000000800 */
[----:B------:R-:W-:Y:S01]  /*5c30*/  FADD.FTZ R36, R40, R51 ;  /* 0x0000003328247221 */ /* 0x000fe20000010000 */
[C---:B-1----:R-:W-:Y:S01]  /*5c40*/  FADD.FTZ R35, R21.reuse, R34 ;  /* 0x0000002215237221 */ /* 0x042fe20000010000 */
[----:B------:R-:W-:Y:S02]  /*5c50*/  F2FP.BF16.F32.PACK_AB R157, R21, R20 ;  /* 0x00000014159d723e */ /* 0x000fe400000010ff */
[----:B------:R-:W-:-:S03]  /*5c60*/  FADD.FTZ R49, R41, R36 ;  /* 0x0000002429317221 */ /* 0x000fc60000010000 */
[----:B------:R-:W1:Y:S01]  /*5c70*/  MUFU.EX2 R26, R26 ;  /* 0x0000001a001a7308 */ /* 0x000e620000000800 */
[----:B0-----:R-:W-:Y:S01]  /*5c80*/  FADD.FTZ R34, R24, R35 ;  /* 0x0000002318227221 */ /* 0x001fe20000010000 */
[----:B------:R-:W-:-:S04]  /*5c90*/  FADD.FTZ R36, R42, R49 ;  /* 0x000000312a247221 */ /* 0x000fc80000010000 */
[----:B------:R-:W-:Y:S02]  /*5ca0*/  FADD.FTZ R37, R43, R36 ;  /* 0x000000242b257221 */ /* 0x000fe40000010000 */
[----:B------:R-:W0:Y:S01]  /*5cb0*/  MUFU.EX2 R27, R27 ;  /* 0x0000001b001b7308 */ /* 0x000e220000000800 */
[C---:B----4-:R-:W-:Y:S01]  /*5cc0*/  FADD.FTZ R35, R25.reuse, R34 ;  /* 0x0000002219237221 */ /* 0x050fe20000010000 */
[----:B------:R-:W-:-:S05]  /*5cd0*/  F2FP.BF16.F32.PACK_AB R159, R25, R24 ;  /* 0x00000018199f723e */ /* 0x000fca00000010ff */
[----:B------:R3:W-:Y:S01]  /*5ce0*/  STSM.16.M88.4 [R184], R156 ;  /* 0x0000009cb8007844 */ /* 0x0007e20000000200 */
[----:B------:R-:W4:Y:S01]  /*5cf0*/  MUFU.EX2 R28, R28 ;  /* 0x0000001c001c7308 */ /* 0x000f220000000800 */
[----:B-1----:R-:W-:-:S07]  /*5d00*/  FADD.FTZ R12, R26, R35 ;  /* 0x000000231a0c7221 */ /* 0x002fce0000010000 */
[----:B------:R-:W1:Y:S01]  /*5d10*/  MUFU.EX2 R29, R29 ;  /* 0x0000001d001d7308 */ /* 0x000e620000000800 */
[C---:B0-----:R-:W-:Y:S01]  /*5d20*/  FADD.FTZ R13, R27.reuse, R12 ;  /* 0x0000000c1b0d7221 */ /* 0x041fe20000010000 */
[----:B------:R-:W-:Y:S01]  /*5d30*/  FADD.FTZ R12, R44, R37 ;  /* 0x000000252c0c7221 */ /* 0x000fe20000010000 */
[----:B------:R-:W-:-:S03]  /*5d40*/  F2FP.BF16.F32.PACK_AB R161, R27, R26 ;  /* 0x0000001a1ba1723e */ /* 0x000fc600000010ff */
[----:B------:R-:W-:Y:S02]  /*5d50*/  FADD.FTZ R45, R45, R12 ;  /* 0x0000000c2d2d7221 */ /* 0x000fe40000010000 */
[----:B------:R-:W-:Y:S01]  /*5d60*/  MUFU.EX2 R5, R5 ;  /* 0x0000000500057308 */ /* 0x000fe20000000800 */
[----:B----4-:R-:W-:Y:S01]  /*5d70*/  FADD.FTZ R14, R28, R13 ;  /* 0x0000000d1c0e7221 */ /* 0x010fe20000010000 */
[----:B------:R-:W-:-:S04]  /*5d80*/  FADD.FTZ R46, R46, R45 ;  /* 0x0000002d2e2e7221 */ /* 0x000fc80000010000 */
[----:B------:R-:W-:Y:S02]  /*5d90*/  FADD.FTZ R47, R47, R46 ;  /* 0x0000002e2f2f7221 */ /* 0x000fe40000010000 */
[----:B------:R-:W0:Y:S01]  /*5da0*/  MUFU.EX2 R30, R30 ;  /* 0x0000001e001e7308 */ /* 0x000e220000000800 */
[C---:B-1----:R-:W-:Y:S01]  /*5db0*/  FADD.FTZ R14, R29.reuse, R14 ;  /* 0x0000000e1d0e7221 */ /* 0x042fe20000010000 */
[----:B------:R-:W-:Y:S01]  /*5dc0*/  F2FP.BF16.F32.PACK_AB R163, R29, R28 ;  /* 0x0000001c1da3723e */ /* 0x000fe200000010ff */
[----:B------:R-:W-:-:S04]  /*5dd0*/  FADD.FTZ R32, R32, R47 ;  /* 0x0000002f20207221 */ /* 0x000fc80000010000 */
[----:B------:R3:W-:Y:S01]  /*5de0*/  STSM.16.M88.4 [R22], R160 ;  /* 0x000000a016007844 */ /* 0x0007e20000000200 */
[----:B------:R-:W1:Y:S08]  /*5df0*/  MUFU.EX2 R4, R4 ;  /* 0x0000000400047308 */ /* 0x000e700000000800 */
[----:B------:R-:W4:Y:S01]  /*5e00*/  MUFU.EX2 R31, R31 ;  /* 0x0000001f001f7308 */ /* 0x000f220000000800 */
[----:B0-----:R-:W-:Y:S01]  /*5e10*/  F2FP.BF16.F32.PACK_AB R165, R30, R5 ;  /* 0x000000051ea5723e */ /* 0x001fe200000010ff */
[----:B------:R-:W-:-:S04]  /*5e20*/  FADD.FTZ R5, R5, R14 ;  /* 0x0000000e05057221 */ /* 0x000fc80000010000 */
[----:B------:R-:W-:-:S04]  /*5e30*/  FADD.FTZ R5, R30, R5 ;  /* 0x000000051e057221 */ /* 0x000fc80000010000 */
[----:B-1----:R-:W-:Y:S01]  /*5e40*/  FADD.FTZ R12, R4, R5 ;  /* 0x00000005040c7221 */ /* 0x002fe20000010000 */
[----:B----4-:R-:W-:Y:S01]  /*5e50*/  F2FP.BF16.F32.PACK_AB R167, R31, R4 ;  /* 0x000000041fa7723e */ /* 0x010fe200000010ff */
[----:B------:R-:W-:Y:S02]  /*5e60*/  FADD.FTZ R4, R33, R32 ;  /* 0x0000002021047221 */ /* 0x000fe40000010000 */
[----:B------:R-:W-:Y:S02]  /*5e70*/  FADD.FTZ R5, R31, R12 ;  /* 0x0000000c1f057221 */ /* 0x000fe40000010000 */
[----:B------:R3:W-:Y:S01]  /*5e80*/  STSM.16.M88.4 [R23], R164 ;  /* 0x000000a417007844 */ /* 0x0007e20000000200 */
[----:B------:R-:W-:Y:S05]  /*5e90*/  @!P4 BRA `(.L_x_4386) ;  /* 0x000000000004c947 */ /* 0x000fea0003800000 */
[----:B------:R-:W-:Y:S01]  /*5ea0*/  BPT.TRAP 0x1 ;  /* 0x000000040000795c */ /* 0x000fe20000300000 */
.L_x_4386:
[----:B------:R0:W1:Y:S01]  /*5eb0*/  SYNCS.PHASECHK.TRANS64.TRYWAIT P0, [R8+URZ+0x28c50], R9 ;  /* 0x028c5009080075a7 */ /* 0x000062000800017f */
[----:B------:R-:W-:Y:S05]  /*5ec0*/  @!P4 BRA `(.L_x_4387) ;  /* 0x000000000004c947 */ /* 0x000fea0003800000 */
[----:B------:R-:W-:Y:S01]  /*5ed0*/  BPT.TRAP 0x1 ;  /* 0x000000040000795c */ /* 0x000fe20000300000 */
.L_x_4387:
[----:B-1----:R-:W-:Y:S05]  /*5ee0*/  @P0 BRA `(.L_x_4388) ;  /* 0x0000000000080947 */ /* 0x002fea0003800000 */
[----:B------:R-:W1:Y:S02]  /*5ef0*/  SYNCS.PHASECHK.TRANS64.TRYWAIT P0, [R8+URZ+0x28c50], R9 ;  /* 0x028c5009080075a7 */ /* 0x000e64000800017f */
[----:B-1----:R-:W-:Y:S05]  /*5f00*/  @!P0 BRA `(.L_x_4389) ;  /* 0x000000f800948947 */ /* 0x002fea0003800000 */
.L_x_4388:
[----:B------:R-:W-:Y:S01]  /*5f10*/  ULEA UR11, UR37, UR45, 0xc ;  /* 0x0000002d250b7291 */ /* 0x000fe2000f8e603f */
[----:B------:R-:W-:Y:S01]  /*5f20*/  WARPGROUP.ARRIVE ;  /* 0x00000000000079c5 */ /* 0x000fe20000000000 */
[----:B------:R-:W-:Y:S01]  /*5f30*/  UMOV UR7, 0x40000040 ;  /* 0x4000004000077882 */ /* 0x000fe20000000000 */
[----:B------:R-:W-:Y:S01]  /*5f40*/  UIADD3 UR23, UR44, -UR40, URZ ;  /* 0x800000282c177290 */ /* 0x000fe2000fffe03f */
[----:B012---:R-:W-:Y:S01]  /*5f50*/  @!P5 IADD3 R8, R8, 0x28c60, RZ ;  /* 0x00028c600808d810 */ /* 0x007fe20007ffe0ff */
[----:B------:R-:W-:Y:S02]  /*5f60*/  UIADD3 UR50, UR50, -0x2, URZ ;  /* 0xfffffffe32327890 */ /* 0x000fe4000fffe03f */
[----:B------:R-:W-:Y:S01]  /*5f70*/  UMOV UR6, UR11 ;  /* 0x0000000b00067c82 */ /* 0x000fe20008000000 */
[----:B------:R-:W-:Y:S01]  /*5f80*/  @!P5 PRMT R8, RZ, 0x654, R8 ;  /* 0x00000654ff08d816 */ /* 0x000fe20000000008 */
[----:B------:R-:W-:Y:S01]  /*5f90*/  HGMMA.64x256x16.F32.BF16 R24, R152, gdesc[UR4].tnspB, RZ, !UPT, gsb0 ;  /* 0x43e0000498187df0 */ /* 0x000fe2000c0018ff */
        /* <DEDUP_REMOVED lines=18> */
[----:B------:R-:W-:-:S06]  /*60c0*/  ULEA UR7, UR47, UR23, 0x6 ;  /* 0x000000172f077291 */ /* 0x000fcc000f8e303f */
[----:B------:R-:W-:Y:S01]  /*60d0*/  VIADD R10, R10, UR7 ;  /* 0x000000070a0a7c36 */ /* 0x000fe20008000000 */
        /* <DEDUP_REMOVED lines=11> */
[----:B------:R-:W-:Y:S01]  /*6190*/  ISETP.LT.AND P0, PT, RZ, UR7, PT ;  /* 0x00000007ff007c0c */ /* 0x000fe2000bf01270 */
[----:B------:R-:W-:-:S06]  /*61a0*/  UIADD3 UR6, UR7, -0x1, URZ ;  /* 0xffffffff07067890 */ /* 0x000fcc000fffe03f */
[----:B0-----:R-:W-:-:S06]  /*61b0*/  IMAD.U32 R8, RZ, RZ, UR6 ;  /* 0x00000006ff087e24 */ /* 0x001fcc000f8e00ff */
[----:B------:R-:W-:Y:S05]  /*61c0*/  @P0 BRA `(.L_x_4391) ;  /* 0x00000000001c0947 */ /* 0x000fea0003800000 */
[----:B------:R-:W-:Y:S01]  /*61d0*/  ISETP.NE.AND P0, PT, R11, 0x1, PT ;  /* 0x000000010b00780c */ /* 0x000fe20003f05270 */
[----:B------:R-:W-:-:S12]  /*61e0*/  IMAD R9, RZ, RZ, -UR7 ;  /* 0x80000007ff097e24 */ /* 0x000fd8000f8e02ff */
[----:B------:R-:W0:Y:S02]  /*61f0*/  @P0 LDC.64 R12, c[0x0][0x9e8] ;  /* 0x00027a00ff0c0b82 */ /* 0x000e240000000a00 */
[----:B0-----:R-:W-:-:S05]  /*6200*/  @P0 IMAD.HI.U32 R8, R9, R12, RZ ;  /* 0x0000000c09080227 */ /* 0x001fca00078e00ff */
[----:B------:R-:W-:-:S04]  /*6210*/  @P0 SHF.R.U32.HI R9, RZ, R13, R8 ;  /* 0x0000000dff090219 */ /* 0x000fc80000011608 */
[----:B------:R-:W-:Y:S01]  /*6220*/  LOP3.LUT R8, RZ, R9, RZ, 0x33, !PT ;  /* 0x00000009ff087212 */ /* 0x000fe200078e33ff */
[----:B------:R-:W-:Y:S06]  /*6230*/  BRA `(.L_x_4392) ;  /* 0x0000000000107947 */ /* 0x000fec0003800000 */
.L_x_4391:
[----:B------:R-:W-:-:S13]  /*6240*/  ISETP.NE.AND P0, PT, R11, 0x1, PT ;  /* 0x000000010b00780c */ /* 0x000fda0003f05270 */
[----:B------:R-:W0:Y:S02]  /*6250*/  @P0 LDC.64 R12, c[0x0][0x9e8] ;  /* 0x00027a00ff0c0b82 */ /* 0x000e240000000a00 */
[----:B0-----:R-:W-:-:S05]  /*6260*/  @P0 IMAD.HI.U32 R12, R8, R12, RZ ;  /* 0x0000000c080c0227 */ /* 0x001fca00078e00ff */
[----:B------:R-:W-:-:S07]  /*6270*/  @P0 SHF.R.U32.HI R8, RZ, R13, R12 ;  /* 0x0000000dff080219 */ /* 0x000fce000001160c */
.L_x_4392:
[----:B------:R-:W-:-:S05]  /*6280*/  IMAD R11, R8, R11, R11 ;  /* 0x0000000b080b7224 */ /* 0x000fca00078e020b */
[----:B------:R-:W-:-:S07]  /*6290*/  VIMNMX R10, R10, R11, PT ;  /* 0x0000000b0a0a7248 */ /* 0x000fce0003fe0100 */
.L_x_4390:
[----:B------:R-:W-:-:S04]  /*62a0*/  SHF.R.S32.HI R9, RZ, 0x1f, R10 ;  /* 0x0000001fff097819 */ /* 0x000fc8000001140a */
[----:B------:R-:W-:-:S04]  /*62b0*/  LEA.HI R9, R9, R10, RZ, 0x6 ;  /* 0x0000000a09097211 */ /* 0x000fc800078f30ff */
[----:B------:R-:W-:-:S04]  /*62c0*/  SHF.R.S32.HI R9, RZ, 0x6, R9 ;  /* 0x00000006ff097819 */ /* 0x000fc80000011409 */
[----:B------:R-:W-:-:S04]  /*62d0*/  VIMNMX R10, R186, R9, !PT ;  /* 0x00000009ba0a7248 */ /* 0x000fc80007fe0100 */
[----:B------:R-:W-:-:S13]  /*62e0*/  ISETP.LE.AND P0, PT, R10, UR50, PT ;  /* 0x000000320a007c0c */ /* 0x000fda000bf03270 */
[----:B------:R-:W-:Y:S05]  /*62f0*/  @!P0 BRA `(.L_x_4393) ;  /* 0x0000002400c48947 */ /* 0x000fea0003800000 */
[----:B------:R-:W-:Y:S01]  /*6300*/  VIADD R13, R3, UR23 ;  /* 0x00000017030d7c36 */ /* 0x000fe20008000000 */
[----:B------:R-:W-:Y:S01]  /*6310*/  ULDC UR24, c[0x0][0x9e4] ;  /* 0x0002790000187ab9 */ /* 0x000fe20000000800 */
[----:B------:R-:W-:Y:S01]  /*6320*/  ULDC UR21, c[0x0][0x988] ;  /* 0x0002620000157ab9 */ /* 0x000fe20000000800 */
[----:B------:R-:W-:Y:S01]  /*6330*/  ULDC UR25, c[0x0][0x9d8] ;  /* 0x0002760000197ab9 */ /* 0x000fe20000000800 */
[----:B------:R-:W-:Y:S01]  /*6340*/  VIADD R11, R13, 0x8 ;  /* 0x000000080d0b7836 */ /* 0x000fe20000000000 */
[----:B------:R-:W-:-:S04]  /*6350*/  ULDC UR26, c[0x0][0x9e0] ;  /* 0x00027800001a7ab9 */ /* 0x000fc80000000800 */
[----:B------:R-:W-:-:S07]  /*6360*/  LOP3.LUT R9, RZ, R11, RZ, 0x33, !PT ;  /* 0x0000000bff097212 */ /* 0x000fce00078e33ff */
.L_x_4410:
[----:B------:R-:W-:-:S04]  /*6370*/  UIADD3 UR22, UR37, 0x1, URZ ;  /* 0x0000000125167890 */ /* 0x000fc8000fffe03f */
[----:B------:R-:W-:-:S04]  /*6380*/  UISETP.NE.AND UP0, UPT, UR22, 0x2, UPT ;  /* 0x000000021600788c */ /* 0x000fc8000bf05270 */
[----:B------:R-:W-:Y:S02]  /*6390*/  USEL UR6, URZ, 0x1, UP0 ;  /* 0x000000013f067887 */ /* 0x000fe40008000000 */
[----:B------:R-:W-:-:S04]  /*63a0*/  USEL UR22, UR22, URZ, UP0 ;  /* 0x0000003f16167287 */ /* 0x000fc80008000000 */
[----:B------:R-:W-:Y:S01]  /*63b0*/  LOP3.LUT R2, R2, UR6, RZ, 0x3c, !PT ;  /* 0x0000000602027c12 */ /* 0x000fe2000f8e3cff */
[----:B-1----:R-:W-:Y:S07]  /*63c0*/  @!P4 BRA `(.L_x_4394) ;  /* 0x000000000004c947 */ /* 0x002fee0003800000 */
[----:B------:R-:W-:Y:S01]  /*63d0*/  BPT.TRAP 0x1 ;  /* 0x000000040000795c */ /* 0x000fe20000300000 */
.L_x_4394:
[----:B------:R-:W-:Y:S01]  /*63e0*/  ULEA UR27, UR22, UR38, 0x3 ;  /* 0x00000026161b7291 */ /* 0x000fe2000f8e183f */
[----:B0-----:R-:W-:-:S08]  /*63f0*/  SHF.L.U32 R8, R2, 0x1f, RZ ;  /* 0x0000001f02087819 */ /* 0x001fd000000006ff */
[----:B------:R0:W1:Y:S01]  /*6400*/  SYNCS.PHASECHK.TRANS64.TRYWAIT P0, [UR27+0x28c30], R8 ;  /* 0x028c3008ff0075a7 */ /* 0x000062000800015b */
[----:B------:R-:W-:Y:S05]  /*6410*/  @!P4 BRA `(.L_x_4395) ;  /* 0x000000000004c947 */ /* 0x000fea0003800000 */
[----:B------:R-:W-:Y:S01]  /*6420*/  BPT.TRAP 0x1 ;  /* 0x000000040000795c */ /* 0x000fe20000300000 */
.L_x_4395:
[----:B-1----:R-:W-:Y:S05]  /*6430*/  @P0 BRA `(.L_x_4396) ;  /* 0x0000000000080947 */ /* 0x002fea0003800000 */
[----:B------:R-:W1:Y:S02]  /*6440*/  SYNCS.PHASECHK.TRANS64.TRYWAIT P0, [UR27+0x28c30], R8 ;  /* 0x028c3008ff0075a7 */ /* 0x000e64000800015b */
[----:B-1----:R-:W-:Y:S05]  /*6450*/  @!P0 BRA `(.L_x_4397) ;  /* 0x000000f400548947 */ /* 0x002fea0003800000 */
.L_x_4396:
[----:B------:R-:W-:Y:S01]  /*6460*/  R2UR UR18, R0 ;  /* 0x00000000001272ca */ /* 0x000fe200000e0000 */
[----:B---3--:R-:W-:Y:S01]  /*6470*/  WARPGROUP.ARRIVE ;  /* 0x00000000000079c5 */ /* 0x008fe20000000000 */
[----:B------:R-:W-:Y:S01]  /*6480*/  UMOV UR19, 0x40000040 ;  /* 0x4000004000137882 */ /* 0x000fe20000000000 */
[----:B------:R-:W-:Y:S01]  /*6490*/  UMOV UR7, 0x40000040 ;  /* 0x4000004000077882 */ /* 0x000fe20000000000 */
[----:B------:R-:W-:Y:S01]  /*64a0*/  UMOV UR11, 0x40000040 ;  /* 0x40000040000b7882 */ /* 0x000fe20000000000 */
[----:B------:R-:W-:Y:S01]  /*64b0*/  UMOV UR15, 0x40000040 ;  /* 0x40000040000f7882 */ /* 0x000fe20000000000 */
[----:B------:R-:W-:Y:S01]  /*64c0*/  MOV R21, UR27 ;  /* 0x0000001b00157c02 */ /* 0x000fe20008000f00 */
[----:B-1----:R-:W-:-:S04]  /*64d0*/  IMAD.U32 R15, RZ, RZ, UR40 ;  /* 0x00000028ff0f7e24 */ /* 0x002fc8000f8e00ff */
        /* <DEDUP_REMOVED lines=9> */
[----:B------:R-:W-:Y:S01]  /*6570*/  HGMMA.64x64x16.F32.BF16 R152, gdesc[UR4], R152, gsb0 ;  /* 0x00e00000049879f0 */ /* 0x000fe20008001898 */
[----:B------:R-:W-:-:S04]  /*6580*/  USHF.L.U32 UR7, UR50, 0x6, URZ ;  /* 0x0000000632077899 */ /* 0x000fc8000800063f */
[----:B------:R-:W-:Y:S01]  /*6590*/  UIADD3 UR6, UR44, 0x1, -UR7 ;  /* 0x000000012c067890 */ /* 0x000fe2000fffe807 */
        /* <DEDUP_REMOVED lines=38> */
[----:B------:R2:W-:Y:S01]  /*6800*/  @!P5 SYNCS.ARRIVE.TRANS64.RED.A1T0 RZ, [R14+URZ], RZ ;  /* 0x000000ff0effd9a7 */ /* 0x0005e2000810043f */
[----:B------:R-:W-:Y:S01]  /*6810*/  FMUL.FTZ R176, R176, UR25 ;  /* 0x00000019b0b07c20 */ /* 0x000fe20008410000 */
[----:B------:R-:W-:-:S05]  /*6820*/  FMUL.FTZ R177, R177, UR25 ;  /* 0x00000019b1b17c20 */ /* 0x000fca0008410000 */
[----:B------:R-:W3:Y:S01]  /*6830*/  MUFU.TANH R194, R194 ;  /* 0x000000c200c27308 */ /* 0x000ee20000002400 */
[----:B--2---:R-:W-:-:S05]  /*6840*/  IADD3 R14, -R16, UR6, -R15 ;  /* 0x00000006100e7c10 */ /* 0x004fca000fffe90f */
[C---:B------:R-:W-:Y:S02]  /*6850*/  VIADD R182, R14.reuse, UR20 ;  /* 0x000000140eb67c36 */ /* 0x040fe40008000000 */
[----:B------:R-:W2:Y:S01]  /*6860*/  MUFU.TANH R12, R12 ;  /* 0x0000000c000c7308 */ /* 0x000ea20000002400 */
[----:B------:R-:W-:-:S07]  /*6870*/  VIADD R178, R14, UR26 ;  /* 0x0000001a0eb27c36 */ /* 0x000fce0008000000 */
        /* <DEDUP_REMOVED lines=29> */
[C---:B-----5:R-:W-:Y:S01]  /*6a50*/  IMAD.IADD R176, R3.reuse, 0x1, R178 ;  /* 0x0000000103b07824 */ /* 0x060fe200078e02b2 */
[----:B-1----:R-:W-:Y:S01]  /*6a60*/  IADD3 R177, R3, R182, RZ ;  /* 0x000000b603b17210 */ /* 0x002fe20007ffe0ff */
[----:B--234-:R-:W-:Y:S06]  /*6a70*/  @!P6 BRA `(.L_x_4398) ;  /* 0x00000000005ce947 */ /* 0x01cfec0003800000 */
[----:B------:R-:W-:Y:S01]  /*6a80*/  ISETP.GT.AND P0, PT, R13, -0x1, PT ;  /* 0xffffffff0d00780c */ /* 0x000fe20003f04270 */
[----:B------:R-:W-:-:S12]  /*6a90*/  BSSY B0, `(.L_x_4399) ;  /* 0x0000011000007945 */ /* 0x000fd80003800000 */
[----:B------:R-:W-:Y:S05]  /*6aa0*/  @P0 BRA `(.L_x_4400) ;  /* 0x0000000000240947 */ /* 0x000fea0003800000 */
[----:B------:R-:W-:Y:S02]  /*6ab0*/  IMAD.U32 R179, RZ, RZ, UR24 ;  /* 0x00000018ffb37e24 */ /* 0x000fe4000f8e00ff */
[----:B------:R-:W-:-:S03]  /*6ac0*/  VIADD R175, R3, UR23 ;  /* 0x0000001703af7c36 */ /* 0x000fc60008000000 */
[----:B------:R-:W-:Y:S02]  /*6ad0*/  ISETP.NE.AND P0, PT, R179, 0x1, PT ;  /* 0x00000001b300780c */ /* 0x000fe40003f05270 */
[----:B------:R-:W-:-:S11]  /*6ae0*/  LOP3.LUT R175, RZ, R175, RZ, 0x33, !PT ;  /* 0x000000afffaf7212 */ /* 0x000fd600078e33ff */
[----:B------:R-:W1:Y:S02]  /*6af0*/  @P0 LDC.64 R14, c[0x0][0x9e8] ;  /* 0x00027a00ff0e0b82 */ /* 0x000e640000000a00 */
[----:B-1----:R-:W-:-:S05]  /*6b00*/  @P0 IMAD.HI.U32 R14, R175, R14, RZ ;  /* 0x0000000eaf0e0227 */ /* 0x002fca00078e00ff */
[----:B------:R-:W-:-:S04]  /*6b10*/  @P0 SHF.R.U32.HI R175, RZ, R15, R14 ;  /* 0x0000000fffaf0219 */ /* 0x000fc8000001160e */
[----:B------:R-:W-:Y:S01]  /*6b20*/  LOP3.LUT R14, RZ, R175, RZ, 0x33, !PT ;  /* 0x000000afff0e7212 */ /* 0x000fe200078e33ff */
[----:B------:R-:W-:Y:S06]  /*6b30*/  BRA `(.L_x_4401) ;  /* 0x0000000000187947 */ /* 0x000fec0003800000 */
.L_x_4400:
[----:B------:R-:W-:-:S05]  /*6b40*/  IMAD.U32 R179, RZ, RZ, UR24 ;  /* 0x00000018ffb37e24 */ /* 0x000fca000f8e00ff */
[----:B------:R-:W-:-:S13]  /*6b50*/  ISETP.NE.AND P0, PT, R179, 0x1, PT ;  /* 0x00000001b300780c */ /* 0x000fda0003f05270 */
[----:B------:R-:W1:Y:S02]  /*6b60*/  @P0 LDC.64 R14, c[0x0][0x9e8] ;  /* 0x00027a00ff0e0b82 */ /* 0x000e640000000a00 */
[----:B-1----:R-:W-:-:S04]  /*6b70*/  @P0 IMAD.HI.U32 R170, R13, R14, RZ ;  /* 0x0000000e0daa0227 */ /* 0x002fc800078e00ff */
[----:B------:R-:W-:Y:S01]  /*6b80*/  IMAD.MOV.U32 R14, RZ, RZ, R13 ;  /* 0x000000ffff0e7224 */ /* 0x000fe200078e000d */
[----:B------:R-:W-:-:S07]  /*6b90*/  @P0 SHF.R.U32.HI R14, RZ, R15, R170 ;  /* 0x0000000fff0e0219 */ /* 0x000fce00000116aa */
.L_x_4401:
[----:B------:R-:W-:Y:S05]  /*6ba0*/  BSYNC B0 ;  /* 0x0000000000007941 */ /* 0x000fea0003800000 */
.L_x_4399:
[----:B------:R-:W-:-:S04]  /*6bb0*/  IMAD R15, R14, R179, -UR7 ;  /* 0x800000070e0f7e24 */ /* 0x000fc8000f8e02b3 */
[----:B------:R-:W-:-:S05]  /*6bc0*/  IMAD.IADD R15, R15, 0x1, -R16 ;  /* 0x000000010f0f7824 */ /* 0x000fca00078e0a10 */
[----:B------:R-:W-:Y:S02]  /*6bd0*/  VIADDMNMX R176, R15, R179, R176, PT ;  /* 0x000000b30fb07246 */ /* 0x000fe400038001b0 */
[----:B------:R-:W-:-:S07]  /*6be0*/  VIMNMX R177, R177, R15, !PT ;  /* 0x0000000fb1b17248 */ /* 0x000fce0007fe0100 */
.L_x_4398:
[----:B------:R-:W-:-:S06]  /*6bf0*/  UISETP.GT.AND UP0, UPT, UR50, -0x1, UPT ;  /* 0xffffffff3200788c */ /* 0x000fcc000bf04270 */
[----:B------:R-:W-:-:S04]  /*6c00*/  PLOP3.LUT P0, PT, PT, PT, UP0, 0x80, 0x0 ;  /* 0x000000000000781c */ /* 0x000fc80003f0f008 */
[C---:B------:R-:W-:Y:S02]  /*6c10*/  ISETP.GT.AND P1, PT, R177.reuse, RZ, P0 ;  /* 0x000000ffb100720c */ /* 0x040fe40000724270 */
[C---:B------:R-:W-:Y:S02]  /*6c20*/  ISETP.GT.AND P3, PT, R177.reuse, 0x1, P0 ;  /* 0x00000001b100780c */ /* 0x040fe40000764270 */
        /* <DEDUP_REMOVED lines=8> */
[----:B0-----:R-:W-:Y:S02]  /*6cb0*/  FSEL R195, R195, -INF , !P1 ;  /* 0xff800000c3c37808 */ /* 0x001fe40004800000 */
        /* <DEDUP_REMOVED lines=40> */
[----:B------:R-:W-:Y:S01]  /*6f40*/  ISETP.GT.AND P1, PT, R11, -0x1, PT ;  /* 0xffffffff0b00780c */ /* 0x000fe20003f24270 */
[----:B------:R-:W-:-:S12]  /*6f50*/  BSSY B0, `(.L_x_4403) ;  /* 0x0000010000007945 */ /* 0x000fd80003800000 */
[----:B------:R-:W-:Y:S05]  /*6f60*/  @P1 BRA `(.L_x_4404) ;  /* 0x0000000000201947 */ /* 0x000fea0003800000 */
[----:B------:R-:W-:-:S04]  /*6f70*/  MOV R179, UR24 ;  /* 0x0000001800b37c02 */ /* 0x000fc80008000f00 */
[----:B------:R-:W-:-:S13]  /*6f80*/  ISETP.NE.AND P1, PT, R179, 0x1, PT ;  /* 0x00000001b300780c */ /* 0x000fda0003f25270 */
[----:B------:R-:W0:Y:S02]  /*6f90*/  @P1 LDC.64 R14, c[0x0][0x9e8] ;  /* 0x00027a00ff0e1b82 */ /* 0x000e240000000a00 */
[----:B0-----:R-:W-:-:S04]  /*6fa0*/  @P1 IMAD.HI.U32 R178, R9, R14, RZ ;  /* 0x0000000e09b21227 */ /* 0x001fc800078e00ff */
[----:B------:R-:W-:Y:S01]  /*6fb0*/  IMAD.MOV.U32 R14, RZ, RZ, R9 ;  /* 0x000000ffff0e7224 */ /* 0x000fe200078e0009 */
[----:B------:R-:W-:-:S04]  /*6fc0*/  @P1 SHF.R.U32.HI R14, RZ, R15, R178 ;  /* 0x0000000fff0e1219 */ /* 0x000fc800000116b2 */
[----:B------:R-:W-:Y:S01]  /*6fd0*/  LOP3.LUT R14, RZ, R14, RZ, 0x33, !PT ;  /* 0x0000000eff0e7212 */ /* 0x000fe200078e33ff */
[----:B------:R-:W-:Y:S06]  /*6fe0*/  BRA `(.L_x_4405) ;  /* 0x0000000000187947 */ /* 0x000fec0003800000 */
.L_x_4404:
[----:B------:R-:W-:-:S05]  /*6ff0*/  IMAD.U32 R179, RZ, RZ, UR24 ;  /* 0x00000018ffb37e24 */ /* 0x000fca000f8e00ff */
[----:B------:R-:W-:-:S13]  /*7000*/  ISETP.NE.AND P1, PT, R179, 0x1, PT ;  /* 0x00000001b300780c */ /* 0x000fda0003f25270 */
[----:B------:R-:W0:Y:S02]  /*7010*/  @P1 LDC.64 R14, c[0x0][0x9e8] ;  /* 0x00027a00ff0e1b82 */ /* 0x000e240000000a00 */
[----:B0-----:R-:W-:-:S04]  /*7020*/  @P1 IMAD.HI.U32 R178, R11, R14, RZ ;  /* 0x0000000e0bb21227 */ /* 0x001fc800078e00ff */
[----:B------:R-:W-:Y:S01]  /*7030*/  IMAD.MOV.U32 R14, RZ, RZ, R11 ;  /* 0x000000ffff0e7224 */ /* 0x000fe200078e000b */
[----:B------:R-:W-:-:S07]  /*7040*/  @P1 SHF.R.U32.HI R14, RZ, R15, R178 ;  /* 0x0000000fff0e1219 */ /* 0x000fce00000116b2 */
.L_x_4405:
[----:B------:R-:W-:Y:S05]  /*7050*/  BSYNC B0 ;  /* 0x0000000000007941 */ /* 0x000fea0003800000 */
.L_x_4403:
[----:B------:R-:W-:-:S04]  /*7060*/  IMAD R15, R14, R179, -UR7 ;  /* 0x800000070e0f7e24 */ /* 0x000fc8000f8e02b3 */
[----:B------:R-:W-:-:S05]  /*7070*/  IMAD.IADD R15, R15, 0x1, -R16 ;  /* 0x000000010f0f7824 */ /* 0x000fca00078e0a10 */
[----:B------:R-:W-:Y:S02]  /*7080*/  VIADDMNMX R176, R15, R179, R176, PT ;  /* 0x000000b30fb07246 */ /* 0x000fe400038001b0 */
[----:B------:R-:W-:-:S07]  /*7090*/  VIMNMX R177, R177, R15, !PT ;  /* 0x0000000fb1b17248 */ /* 0x000fce0007fe0100 */
.L_x_4402:
        /* <DEDUP_REMOVED lines=14> */
[----:B------:R-:W-:Y:S02]  /*7180*/  ISETP.GT.AND P3, PT, R177, 0x9, P0 ;  /* 0x00000009b100780c */ /* 0x000fe40000764270 */
[----:B------:R-:W-:Y:S02]  /*7190*/  FMNMX.FTZ R15, R175, R14, !PT ;  /* 0x0000000eaf0f7209 */ /* 0x000fe40007810000 */
[----:B------:R-:W-:Y:S02]  /*71a0*/  FSEL R12, R12, -INF , !P1 ;  /* 0xff8000000c0c7808 */ /* 0x000fe40004800000 */
[----:B------:R-:W-:Y:S02]  /*71b0*/  FMNMX.FTZ R15, R172, R15, !PT ;  /* 0x0000000fac0f7209 */ /* 0x000fe40007810000 */
[----:B------:R-:W-:-:S02]  /*71c0*/  ISETP.LT.OR P2, PT, R176, 0x9, P2 ;  /* 0x00000009b000780c */ /* 0x000fc40001741670 */
[----:B------:R-:W-:Y:S02]  /*71d0*/  FMNMX.FTZ R14, R174, R15, !PT ;  /* 0x0000000fae0e7209 */ /* 0x000fe40007810000 */
[----:B------:R-:W-:Y:S02]  /*71e0*/  ISETP.LT.OR P3, PT, R176, 0xa, P3 ;  /* 0x0000000ab000780c */ /* 0x000fe40001f61670 */
[----:B------:R-:W-:Y:S02]  /*71f0*/  FMNMX.FTZ R14, R171, R14, !PT ;  /* 0x0000000eab0e7209 */ /* 0x000fe40007810000 */
[----:B------:R-:W-:Y:S02]  /*7200*/  FSEL R153, R153, -INF , !P2 ;  /* 0xff80000099997808 */ /* 0x000fe40005000000 */
[----:B------:R-:W-:Y:S02]  /*7210*/  FMNMX.FTZ R14, R173, R14, !PT ;  /* 0x0000000ead0e7209 */ /* 0x000fe40007810000 */
[----:B------:R-:W-:-:S02]  /*7220*/  ISETP.GT.AND P2, PT, R177, 0x10, P0 ;  /* 0x00000010b100780c */ /* 0x000fc40000744270 */
[----:B------:R-:W-:Y:S02]  /*7230*/  FMNMX.FTZ R14, R165, R14, !PT ;  /* 0x0000000ea50e7209 */ /* 0x000fe40007810000 */
[----:B------:R-:W-:Y:S02]  /*7240*/  FSEL R152, R152, -INF , !P3 ;  /* 0xff80000098987808 */ /* 0x000fe40005800000 */
[----:B------:R-:W-:Y:S02]  /*7250*/  FMNMX.FTZ R15, R169, R14, !PT ;  /* 0x0000000ea90f7209 */ /* 0x000fe40007810000 */
[----:B------:R-:W-:Y:S02]  /*7260*/  ISETP.GT.AND P3, PT, R177, 0x11, P0 ;  /* 0x00000011b100780c */ /* 0x000fe40000764270 */
[----:B------:R-:W-:Y:S02]  /*7270*/  FMNMX.FTZ R15, R168, R15, !PT ;  /* 0x0000000fa80f7209 */ /* 0x000fe40007810000 */
[----:B------:R-:W-:-:S02]  /*7280*/  ISETP.LT.OR P2, PT, R176, 0x11, P2 ;  /* 0x00000011b000780c */ /* 0x000fc40001741670 */
[----:B------:R-:W-:Y:S02]  /*7290*/  FMNMX.FTZ R15, R164, R15, !PT ;  /* 0x0000000fa40f7209 */ /* 0x000fe40007810000 */
[----:B------:R-:W-:Y:S02]  /*72a0*/  ISETP.LT.OR P3, PT, R176, 0x12, P3 ;  /* 0x00000012b000780c */ /* 0x000fe40001f61670 */
[----:B------:R-:W-:Y:S01]  /*72b0*/  FSEL R154, R154, -INF , !P2 ;  /* 0xff8000009a9a7808 */ /* 0x000fe20005000000 */
[----:B------:R-:W0:Y:S01]  /*72c0*/  SHFL.BFLY PT, R14, R15, 0x2, 0x1f ;  /* 0x0c401f000f0e7f89 */ /* 0x000e2200000e0000 */
[----:B------:R-:W-:Y:S02]  /*72d0*/  ISETP.GT.AND P1, PT, R177, 0x18, P0 ;  /* 0x00000018b100780c */ /* 0x000fe40000724270 */
[----:B------:R-:W-:Y:S02]  /*72e0*/  FSEL R155, R155, -INF , !P3 ;  /* 0xff8000009b9b7808 */ /* 0x000fe40005800000 */
[----:B------:R-:W-:-:S02]  /*72f0*/  ISETP.GT.AND P3, PT, R177, 0x20, P0 ;  /* 0x00000020b100780c */ /* 0x000fc40000764270 */
[C---:B------:R-:W-:Y:S02]  /*7300*/  ISETP.GT.AND P2, PT, R177.reuse, 0x19, P0 ;  /* 0x00000019b100780c */ /* 0x040fe40000744270 */
[C---:B------:R-:W-:Y:S02]  /*7310*/  ISETP.LT.OR P1, PT, R176.reuse, 0x19, P1 ;  /* 0x00000019b000780c */ /* 0x040fe40000f21670 */
[C---:B------:R-:W-:Y:S02]  /*7320*/  ISETP.LT.OR P3, PT, R176.reuse, 0x21, P3 ;  /* 0x00000021b000780c */ /* 0x040fe40001f61670 */
[----:B------:R-:W-:Y:S02]  /*7330*/  ISETP.LT.OR P2, PT, R176, 0x1a, P2 ;  /* 0x0000001ab000780c */ /* 0x000fe40001741670 */
[----:B------:R-:W-:Y:S02]  /*7340*/  FSEL R156, R156, -INF , !P1 ;  /* 0xff8000009c9c7808 */ /* 0x000fe40004800000 */
[----:B------:R-:W-:-:S02]  /*7350*/  ISETP.GT.AND P1, PT, R177, 0x21, P0 ;  /* 0x00000021b100780c */ /* 0x000fc40000724270 */
[----:B------:R-:W-:Y:S02]  /*7360*/  FSEL R158, R158, -INF , !P3 ;  /* 0xff8000009e9e7808 */ /* 0x000fe40005800000 */
[----:B------:R-:W-:Y:S02]  /*7370*/  FSEL R157, R157, -INF , !P2 ;  /* 0xff8000009d9d7808 */ /* 0x000fe40005000000 */
[----:B------:R-:W-:Y:S02]  /*7380*/  ISETP.GT.AND P2, PT, R177, 0x28, P0 ;  /* 0x00000028b100780c */ /* 0x000fe40000744270 */
[----:B0-----:R-:W-:Y:S02]  /*7390*/  FMNMX.FTZ R178, R15, R14, !PT ;  /* 0x0000000e0fb27209 */ /* 0x001fe40007810000 */
[----:B------:R-:W-:Y:S02]  /*73a0*/  FMNMX.FTZ R15, R12, R7, !PT ;  /* 0x000000070c0f7209 */ /* 0x000fe40007810000 */
[C---:B------:R-:W-:Y:S01]  /*73b0*/  ISETP.LT.OR P1, PT, R176.reuse, 0x22, P1 ;  /* 0x00000022b000780c */ /* 0x040fe20000f21670 */
[----:B------:R-:W0:Y:S01]  /*73c0*/  SHFL.BFLY PT, R179, R178, 0x1, 0x1f ;  /* 0x0c201f00b2b37f89 */ /* 0x000e2200000e0000 */
[----:B------:R-:W-:-:S02]  /*73d0*/  ISETP.LT.OR P2, PT, R176, 0x29, P2 ;  /* 0x00000029b000780c */ /* 0x000fc40001741670 */
[----:B------:R-:W-:Y:S02]  /*73e0*/  FSEL R159, R159, -INF , !P1 ;  /* 0xff8000009f9f7808 */ /* 0x000fe40004800000 */
[C---:B------:R-:W-:Y:S02]  /*73f0*/  ISETP.GT.AND P1, PT, R177.reuse, 0x29, P0 ;  /* 0x00000029b100780c */ /* 0x040fe40000724270 */
[----:B------:R-:W-:Y:S02]  /*7400*/  FSEL R160, R160, -INF , !P2 ;  /* 0xff800000a0a07808 */ /* 0x000fe40005000000 */
[----:B------:R-:W-:Y:S02]  /*7410*/  ISETP.GT.AND P2, PT, R177, 0x30, P0 ;  /* 0x00000030b100780c */ /* 0x000fe40000744270 */
[C---:B------:R-:W-:Y:S02]  /*7420*/  ISETP.LT.OR P1, PT, R176.reuse, 0x2a, P1 ;  /* 0x0000002ab000780c */ /* 0x040fe40000f21670 */
[----:B------:R-:W-:-:S02]  /*7430*/  ISETP.LT.OR P2, PT, R176, 0x31, P2 ;  /* 0x00000031b000780c */ /* 0x000fc40001741670 */
[----:B------:R-:W-:Y:S02]  /*7440*/  FSEL R161, R161, -INF , !P1 ;  /* 0xff800000a1a17808 */ /* 0x000fe40004800000 */
[C---:B------:R-:W-:Y:S02]  /*7450*/  ISETP.GT.AND P1, PT, R177.reuse, 0x31, P0 ;  /* 0x00000031b100780c */ /* 0x040fe40000724270 */
[----:B------:R-:W-:Y:S02]  /*7460*/  FSEL R162, R162, -INF , !P2 ;  /* 0xff800000a2a27808 */ /* 0x000fe40005000000 */
[----:B------:R-:W-:Y:S02]  /*7470*/  ISETP.GT.AND P2, PT, R177, 0x38, P0 ;  /* 0x00000038b100780c */ /* 0x000fe40000744270 */
[----:B------:R-:W-:Y:S02]  /*7480*/  ISETP.LT.OR P1, PT, R176, 0x32, P1 ;  /* 0x00000032b000780c */ /* 0x000fe40000f21670 */
[----:B0-----:R-:W-:-:S02]  /*7490*/  FMNMX.FTZ R14, R178, R179, !PT ;  /* 0x000000b3b20e7209 */ /* 0x001fc40007810000 */
[----:B------:R-:W-:Y:S02]  /*74a0*/  FMNMX.FTZ R178, R20, R15, !PT ;  /* 0x0000000f14b27209 */ /* 0x000fe40007810000 */
[C---:B------:R-:W-:Y:S01]  /*74b0*/  FSETP.NEU.FTZ.AND P3, PT, R14.reuse, -INF , PT ;  /* 0xff8000000e00780b */ /* 0x040fe20003f7d000 */
[----:B------:R-:W-:Y:S01]  /*74c0*/  FMUL.FTZ R179, R14, UR10 ;  /* 0x0000000a0eb37c20 */ /* 0x000fe20008410000 */
[----:B------:R-:W-:Y:S02]  /*74d0*/  FMNMX.FTZ R15, R153, R178, !PT ;  /* 0x000000b2990f7209 */ /* 0x000fe40007810000 */
[----:B------:R-:W-:Y:S02]  /*74e0*/  ISETP.GT.AND P0, PT, R177, 0x39, P0 ;  /* 0x00000039b100780c */ /* 0x000fe40000704270 */
[----:B------:R-:W-:Y:S02]  /*74f0*/  FMNMX.FTZ R15, R152, R15, !PT ;  /* 0x0000000f980f7209 */ /* 0x000fe40007810000 */
[----:B------:R-:W-:-:S02]  /*7500*/  ISETP.LT.OR P2, PT, R176, 0x39, P2 ;  /* 0x00000039b000780c */ /* 0x000fc40001741670 */
[----:B------:R-:W-:Y:S02]  /*7510*/  FMNMX.FTZ R178, R154, R15, !PT ;  /* 0x0000000f9ab27209 */ /* 0x000fe40007810000 */
[----:B------:R-:W-:Y:S02]  /*7520*/  FSEL R163, R163, -INF , !P1 ;  /* 0xff800000a3a37808 */ /* 0x000fe40004800000 */
        /* <DEDUP_REMOVED lines=11> */
[----:B------:R-:W-:Y:S01]  /*75e0*/  FSEL R167, R167, -INF , !P0 ;  /* 0xff800000a7a77808 */ /* 0x000fe20004000000 */
        /* <DEDUP_REMOVED lines=12> */
[----:B------:R-:W-:Y:S01]  /*76b0*/  FFMA.FTZ R173, R168, UR10, -R178 ;  /* 0x0000000aa8ad7c23 */ /* 0x000fe200080108b2 */
[----:B------:R-:W-:-:S03]  /*76c0*/  FMNMX.FTZ R182, R162, R179, !PT ;  /* 0x000000b3a2b67209 */ /* 0x000fc60007810000 */
[----:B------:R-:W-:Y:S01]  /*76d0*/  MUFU.EX2 R177, R177 ;  /* 0x000000b100b17308 */ /* 0x000fe20000000800 */
[----:B------:R-:W-:-:S04]  /*76e0*/  FMNMX.FTZ R179, R163, R182, !PT ;  /* 0x000000b6a3b37209 */ /* 0x000fc80007810000 */
[----:B------:R-:W-:Y:S01]  /*76f0*/  FMNMX.FTZ R182, R166, R179, !PT ;  /* 0x000000b3a6b67209 */ /* 0x000fe20007810000 */
[--C-:B------:R-:W-:Y:S02]  /*7700*/  FFMA.FTZ R179, R197, UR10, -R178.reuse ;  /* 0x0000000ac5b37c23 */ /* 0x100fe400080108b2 */
[----:B------:R-:W-:Y:S01]  /*7710*/  MUFU.EX2 R176, R176 ;  /* 0x000000b000b07308 */ /* 0x000fe20000000800 */
[----:B------:R-:W-:Y:S01]  /*7720*/  FMNMX.FTZ R183, R167, R182, !PT ;  /* 0x000000b6a7b77209 */ /* 0x000fe20007810000 */
[----:B------:R-:W-:-:S04]  /*7730*/  FFMA.FTZ R182, R198, UR10, -R178 ;  /* 0x0000000ac6b67c23 */ /* 0x000fc800080108b2 */
[----:B0-----:R-:W0:Y:S02]  /*7740*/  SHFL.BFLY PT, R194, R183, 0x2, 0x1f ;  /* 0x0c401f00b7c27f89 */ /* 0x001e2400000e0000 */
[----:B------:R-:W-:Y:S08]  /*7750*/  MUFU.EX2 R179, R179 ;  /* 0x000000b300b37308 */ /* 0x000ff00000000800 */
[----:B------:R-:W-:Y:S08]  /*7760*/  MUFU.EX2 R182, R182 ;  /* 0x000000b600b67308 */ /* 0x000ff00000000800 */
[----:B------:R-:W-:Y:S01]  /*7770*/  MUFU.EX2 R170, R170 ;  /* 0x000000aa00aa7308 */ /* 0x000fe20000000800 */
[----:B0-----:R-:W-:Y:S01]  /*7780*/  FMNMX.FTZ R193, R183, R194, !PT ;  /* 0x000000c2b7c17209 */ /* 0x001fe20007810000 */
[----:B------:R-:W-:Y:S01]  /*7790*/  FFMA.FTZ R194, R169, UR10, -R178 ;  /* 0x0000000aa9c27c23 */ /* 0x000fe200080108b2 */
[----:B------:R-:W-:Y:S01]  /*77a0*/  FSEL R183, R14, RZ, P3 ;  /* 0x000000ff0eb77208 */ /* 0x000fe20001800000 */
[----:B------:R-:W-:-:S02]  /*77b0*/  IMAD.MOV R169, RZ, RZ, -R18 ;  /* 0x000000ffffa97224 */ /* 0x000fc400078e0a12 */
[----:B------:R-:W-:Y:S01]  /*77c0*/  FFMA.FTZ R178, R164, UR10, -R178 ;  /* 0x0000000aa4b27c23 */ /* 0x000fe200080108b2 */
[----:B------:R-:W0:Y:S01]  /*77d0*/  SHFL.BFLY PT, R196, R193, 0x1, 0x1f ;  /* 0x0c201f00c1c47f89 */ /* 0x000e2200000e0000 */
[----:B------:R-:W-:Y:S01]  /*77e0*/  MUFU.EX2 R175, R175 ;  /* 0x000000af00af7308 */ /* 0x000fe20000000800 */
[----:B------:R-:W-:Y:S01]  /*77f0*/  FADD.FTZ R183, -R183, R6 ;  /* 0x00000006b7b77221 */ /* 0x000fe20000010100 */
[----:B------:R-:W-:-:S03]  /*7800*/  ISETP.NE.AND P0, PT, R16, R169, PT ;  /* 0x000000a91000720c */ /* 0x000fc60003f05270 */
[----:B------:R-:W-:-:S03]  /*7810*/  FMUL.FTZ R6, R183, UR10 ;  /* 0x0000000ab7067c20 */ /* 0x000fc60008410000 */
[----:B------:R-:W-:Y:S08]  /*7820*/  MUFU.EX2 R172, R172 ;  /* 0x000000ac00ac7308 */ /* 0x000ff00000000800 */
[----:B------:R-:W1:Y:S01]  /*7830*/  MUFU.EX2 R6, R6 ;  /* 0x0000000600067308 */ /* 0x000e620000000800 */
[----:B0-----:R-:W-:-:S07]  /*7840*/  FMNMX.FTZ R168, R193, R196, !PT ;  /* 0x000000c4c1a87209 */ /* 0x001fce0007810000 */
[----:B------:R-:W0:Y:S01]  /*7850*/  MUFU.EX2 R181, R181 ;  /* 0x000000b500b57308 */ /* 0x000e220000000800 */
[----:B------:R-:W-:Y:S02]  /*7860*/  MOV R196, UR37 ;  /* 0x0000002500c47c02 */ /* 0x000fe40008000f00 */
[----:B------:R-:W-:-:S05]  /*7870*/  FSETP.NEU.FTZ.AND P1, PT, R168, -INF , PT ;  /* 0xff800000a800780b */ /* 0x000fca0003f3d000 */
[----:B------:R-:W2:Y:S01]  /*7880*/  MUFU.EX2 R171, R171 ;  /* 0x000000ab00ab7308 */ /* 0x000ea20000000800 */
[----:B-1----:R-:W-:Y:S01]  /*7890*/  FFMA.FTZ R169, R6, R4, R15 ;  /* 0x0000000406a97223 */ /* 0x002fe2000001000f */
[----:B------:R-:W-:Y:S01]  /*78a0*/  FMUL.FTZ R4, R168, UR10 ;  /* 0x0000000aa8047c20 */ /* 0x000fe20008410000 */
[-C--:B------:R-:W-:Y:S01]  /*78b0*/  FMUL.FTZ R24, R24, R6.reuse ;  /* 0x0000000618187220 */ /* 0x080fe20000410000 */
[-C--:B------:R-:W-:Y:S01]  /*78c0*/  FMUL.FTZ R25, R25, R6.reuse ;  /* 0x0000000619197220 */ /* 0x080fe20000410000 */
[----:B------:R-:W-:Y:S01]  /*78d0*/  FADD.FTZ R164, R180, R169 ;  /* 0x000000a9b4a47221 */ /* 0x000fe20000010000 */
[-C--:B------:R-:W-:Y:S01]  /*78e0*/  FMUL.FTZ R28, R28, R6.reuse ;  /* 0x000000061c1c7220 */ /* 0x080fe20000410000 */
[----:B------:R-:W-:Y:S01]  /*78f0*/  FSEL R183, R4, RZ, P1 ;  /* 0x000000ff04b77208 */ /* 0x000fe20000800000 */
[----:B------:R-:W1:Y:S01]  /*7900*/  MUFU.EX2 R174, R174 ;  /* 0x000000ae00ae7308 */ /* 0x000e620000000800 */
[----:B------:R-:W-:Y:S01]  /*7910*/  FADD.FTZ R169, R177, R164 ;  /* 0x000000a4b1a97221 */ /* 0x000fe20000010000 */
[----:B------:R-:W-:Y:S01]  /*7920*/  FSEL R4, R168, RZ, P1 ;  /* 0x000000ffa8047208 */ /* 0x000fe20000800000 */
[----:B------:R-:W-:Y:S01]  /*7930*/  FMUL.FTZ R29, R29, R6 ;  /* 0x000000061d1d7220 */ /* 0x000fe20000410000 */
[----:B------:R-:W-:Y:S01]  /*7940*/  FFMA.FTZ R12, R12, UR10, -R183 ;  /* 0x0000000a0c0c7c23 */ /* 0x000fe200080108b7 */
[----:B------:R-:W-:Y:S01]  /*7950*/  FADD.FTZ R164, R176, R169 ;  /* 0x000000a9b0a47221 */ /* 0x000fe20000010000 */
[----:B------:R-:W-:Y:S01]  /*7960*/  FFMA.FTZ R169, R20, UR10, -R183 ;  /* 0x0000000a14a97c23 */ /* 0x000fe200080108b7 */
[----:B------:R-:W-:Y:S01]  /*7970*/  FADD.FTZ R4, -R4, R7 ;  /* 0x0000000704047221 */ /* 0x000fe20000010100 */
[----:B------:R-:W3:Y:S01]  /*7980*/  MUFU.EX2 R165, R165 ;  /* 0x000000a500a57308 */ /* 0x000ee20000000800 */
[----:B------:R-:W-:Y:S01]  /*7990*/  FADD.FTZ R193, R179, R164 ;  /* 0x000000a4b3c17221 */ /* 0x000fe20000010000 */
[----:B------:R-:W-:-:S02]  /*79a0*/  @!P0 IMAD R164, R196, 0x40, R17 ;  /* 0x00000040c4a48824 */ /* 0x000fc400078e0211 */
[----:B------:R-:W-:Y:S01]  /*79b0*/  FMUL.FTZ R4, R4, UR10 ;  /* 0x0000000a04047c20 */ /* 0x000fe20008410000 */
[----:B------:R-:W-:Y:S01]  /*79c0*/  FFMA.FTZ R198, R157, UR10, -R183 ;  /* 0x0000000a9dc67c23 */ /* 0x000fe200080108b7 */
[----:B------:R-:W-:Y:S01]  /*79d0*/  FADD.FTZ R193, R182, R193 ;  /* 0x000000c1b6c17221 */ /* 0x000fe20000010000 */
[--C-:B------:R-:W-:Y:S01]  /*79e0*/  FFMA.FTZ R153, R153, UR10, -R183.reuse ;  /* 0x0000000a99997c23 */ /* 0x100fe200080108b7 */
[----:B------:R-:W-:Y:S01]  /*79f0*/  @!P0 LEA R20, R164, UR38, 0x2 ;  /* 0x00000026a4148c11 */ /* 0x000fe2000f8e10ff */
[----:B------:R-:W-:Y:S01]  /*7a00*/  FFMA.FTZ R164, R152, UR10, -R183 ;  /* 0x0000000a98a47c23 */ /* 0x000fe200080108b7 */
[----:B------:R-:W-:Y:S01]  /*7a10*/  FADD.FTZ R196, R170, R193 ;  /* 0x000000c1aac47221 */ /* 0x000fe20000010000 */
[----:B------:R-:W4:Y:S01]  /*7a20*/  MUFU.EX2 R194, R194 ;  /* 0x000000c200c27308 */ /* 0x000f220000000800 */
[--C-:B------:R-:W-:Y:S01]  /*7a30*/  FFMA.FTZ R195, R155, UR10, -R183.reuse ;  /* 0x0000000a9bc37c23 */ /* 0x100fe200080108b7 */
[--C-:B------:R-:W-:Y:S01]  /*7a40*/  FFMA.FTZ R193, R154, UR10, -R183.reuse ;  /* 0x0000000a9ac17c23 */ /* 0x100fe200080108b7 */
[----:B------:R-:W-:Y:S01]  /*7a50*/  FADD.FTZ R199, R175, R196 ;  /* 0x000000c4afc77221 */ /* 0x000fe20000010000 */
[----:B------:R-:W-:Y:S01]  /*7a60*/  @!P0 STS [R20+0x28800], R6 ;  /* 0x0288000614008388 */ /* 0x000fe20000000800 */
[--C-:B------:R-:W-:Y:S01]  /*7a70*/  FFMA.FTZ R197, R156, UR10, -R183.reuse ;  /* 0x0000000a9cc57c23 */ /* 0x100fe200080108b7 */
[----:B------:R-:W-:Y:S01]  /*7a80*/  FFMA.FTZ R200, R159, UR10, -R183 ;  /* 0x0000000a9fc87c23 */ /* 0x000fe200080108b7 */
[----:B------:R-:W-:Y:S01]  /*7a90*/  FADD.FTZ R152, R172, R199 ;  /* 0x000000c7ac987221 */ /* 0x000fe20000010000 */
[----:B------:R-:W-:Y:S01]  /*7aa0*/  MUFU.EX2 R12, R12 ;  /* 0x0000000c000c7308 */ /* 0x000fe20000000800 */
[--C-:B------:R-:W-:Y:S01]  /*7ab0*/  FFMA.FTZ R199, R158, UR10, -R183.reuse ;  /* 0x0000000a9ec77c23 */ /* 0x100fe200080108b7 */
[----:B------:R-:W-:Y:S01]  /*7ac0*/  F2FP.BF16.F32.PACK_AB R158, R175, R170 ;  /* 0x000000aaaf9e723e */ /* 0x000fe200000010ff */
[----:B0-----:R-:W-:Y:S01]  /*7ad0*/  FADD.FTZ R152, R181, R152 ;  /* 0x00000098b5987221 */ /* 0x001fe20000010000 */
[--C-:B------:R-:W-:Y:S01]  /*7ae0*/  FFMA.FTZ R202, R161, UR10, -R183.reuse ;  /* 0x0000000aa1ca7c23 */ /* 0x100fe200080108b7 */
[--C-:B------:R-:W-:Y:S01]  /*7af0*/  FFMA.FTZ R201, R160, UR10, -R183.reuse ;  /* 0x0000000aa0c97c23 */ /* 0x100fe200080108b7 */
[--C-:B------:R-:W-:Y:S01]  /*7b00*/  FFMA.FTZ R204, R163, UR10, -R183.reuse ;  /* 0x0000000aa3cc7c23 */ /* 0x100fe200080108b7 */
[----:B--2---:R-:W-:Y:S01]  /*7b10*/  FADD.FTZ R157, R171, R152 ;  /* 0x00000098ab9d7221 */ /* 0x004fe20000010000 */
[----:B------:R1:W0:Y:S01]  /*7b20*/  MUFU.EX2 R7, R4 ;  /* 0x0000000400077308 */ /* 0x0002220000000800 */
[--C-:B------:R-:W-:Y:S01]  /*7b30*/  FFMA.FTZ R203, R162, UR10, -R183.reuse ;  /* 0x0000000aa2cb7c23 */ /* 0x100fe200080108b7 */
[--C-:B------:R-:W-:Y:S01]  /*7b40*/  FFMA.FTZ R205, R166, UR10, -R183.reuse ;  /* 0x0000000aa6cd7c23 */ /* 0x100fe200080108b7 */
[----:B------:R-:W-:Y:S01]  /*7b50*/  FFMA.FTZ R183, R167, UR10, -R183 ;  /* 0x0000000aa7b77c23 */ /* 0x000fe200080108b7 */
[----:B------:R-:W-:Y:S01]  /*7b60*/  F2FP.BF16.F32.PACK_AB R160, R181, R172 ;  /* 0x000000acb5a0723e */ /* 0x000fe200000010ff */
        /* <DEDUP_REMOVED lines=8> */
[----:B---3--:R-:W-:Y:S01]  /*7bf0*/  FADD.FTZ R157, R165, R4 ;  /* 0x00000004a59d7221 */ /* 0x008fe20000010000 */
[-C--:B------:R-:W-:Y:S01]  /*7c00*/  FMUL.FTZ R44, R44, R6.reuse ;  /* 0x000000062c2c7220 */ /* 0x080fe20000410000 */
[-C--:B------:R-:W-:Y:S01]  /*7c10*/  FMUL.FTZ R45, R45, R6.reuse ;  /* 0x000000062d2d7220 */ /* 0x080fe20000410000 */
[----:B------:R-:W1:Y:S01]  /*7c20*/  MUFU.EX2 R155, R153 ;  /* 0x00000099009b7308 */ /* 0x000e620000000800 */
[----:B----4-:R-:W-:Y:S01]  /*7c30*/  FADD.FTZ R4, R194, R157 ;  /* 0x0000009dc2047221 */ /* 0x010fe20000010000 */
[----:B0-----:R-:W-:Y:S01]  /*7c40*/  FFMA.FTZ R170, R7, R5, R12 ;  /* 0x0000000507aa7223 */ /* 0x001fe2000001000c */
[----:B------:R0:W-:Y:S01]  /*7c50*/  @!P0 STS [R20+0x28820], R7 ;  /* 0x0288200714008388 */ /* 0x0001e20000000800 */
[-C--:B------:R-:W-:Y:S01]  /*7c60*/  FMUL.FTZ R48, R48, R6.reuse ;  /* 0x0000000630307220 */ /* 0x080fe20000410000 */
[-C--:B------:R-:W-:Y:S01]  /*7c70*/  FMUL.FTZ R49, R49, R6.reuse ;  /* 0x0000000631317220 */ /* 0x080fe20000410000 */
[-C--:B------:R-:W-:Y:S01]  /*7c80*/  FMUL.FTZ R52, R52, R6.reuse ;  /* 0x0000000634347220 */ /* 0x080fe20000410000 */
[-C--:B------:R-:W-:Y:S01]  /*7c90*/  FMUL.FTZ R53, R53, R6.reuse ;  /* 0x0000000635357220 */ /* 0x080fe20000410000 */
[----:B------:R3:W4:Y:S01]  /*7ca0*/  MUFU.EX2 R196, R164 ;  /* 0x000000a400c47308 */ /* 0x0007220000000800 */
        /* <DEDUP_REMOVED lines=12> */
[-C--:B------:R-:W-:Y:S01]  /*7d70*/  FMUL.FTZ R72, R72, R6.reuse ;  /* 0x0000000648487220 */ /* 0x080fe20000410000 */
[-C--:B------:R-:W-:Y:S01]  /*7d80*/  FMUL.FTZ R73, R73, R6.reuse ;  /* 0x0000000649497220 */ /* 0x080fe20000410000 */
[-C--:B------:R-:W-:Y:S01]  /*7d90*/  FMUL.FTZ R76, R76, R6.reuse ;  /* 0x000000064c4c7220 */ /* 0x080fe20000410000 */
[----:B0-----:R-:W0:Y:S01]  /*7da0*/  MUFU.EX2 R20, R195 ;  /* 0x000000c300147308 */ /* 0x001e220000000800 */
[----:B----4-:R-:W-:Y:S01]  /*7db0*/  FADD.FTZ R170, R196, R5 ;  /* 0x00000005c4aa7221 */ /* 0x010fe20000010000 */
        /* <DEDUP_REMOVED lines=48> */
[----:B------:R-:W-:Y:S01]  /*80c0*/  FMUL.FTZ R149, R149, R6 ;  /* 0x0000000695957220 */ /* 0x000fe20000410000 */
[----:B------:R-:W-:Y:S01]  /*80d0*/  F2FP.BF16.F32.PACK_AB R152, R180, R15 ;  /* 0x0000000fb498723e */ /* 0x000fe200000010ff */
[----:B------:R-:W-:Y:S01]  /*80e0*/  FMUL.FTZ R26, R26, R7 ;  /* 0x000000071a1a7220 */ /* 0x000fe20000410000 */
[----:B------:R-:W-:Y:S01]  /*80f0*/  F2FP.BF16.F32.PACK_AB R154, R176, R177 ;  /* 0x000000b1b09a723e */ /* 0x000fe200000010ff */
[----:B------:R-:W-:Y:S01]  /*8100*/  FMUL.FTZ R27, R27, R7 ;  /* 0x000000071b1b7220 */ /* 0x000fe20000410000 */
[----:B------:R-:W-:Y:S01]  /*8110*/  F2FP.BF16.F32.PACK_AB R153, R169, R12 ;  /* 0x0000000ca999723e */ /* 0x000fe200000010ff */
[----:B------:R-:W1:Y:S01]  /*8120*/  MUFU.EX2 R165, R203 ;  /* 0x000000cb00a57308 */ /* 0x000e620000000800 */
[----:B--2---:R-:W-:Y:S01]  /*8130*/  FADD.FTZ R5, R163, R170 ;  /* 0x000000aaa3057221 */ /* 0x004fe20000010000 */
[----:B------:R-:W-:Y:S01]  /*8140*/  F2FP.BF16.F32.PACK_AB R155, R196, R155 ;  /* 0x0000009bc49b723e */ /* 0x000fe200000010ff */
[----:B------:R-:W-:Y:S01]  /*8150*/  BAR.SYNC.DEFER_BLOCKING 0xf, 0x100 ;  /* 0x03c4000000007b1d */ /* 0x000fe20000010000 */
[----:B------:R-:W-:Y:S01]  /*8160*/  F2FP.BF16.F32.PACK_AB R156, R182, R179 ;  /* 0x000000b3b69c723e */ /* 0x000fe200000010ff */
[----:B------:R-:W-:Y:S01]  /*8170*/  FMUL.FTZ R30, R30, R7 ;  /* 0x000000071e1e7220 */ /* 0x000fe20000410000 */
[----:B------:R-:W-:Y:S01]  /*8180*/  F2FP.BF16.F32.PACK_AB R157, R20, R157 ;  /* 0x0000009d149d723e */ /* 0x000fe200000010ff */
[----:B------:R-:W-:Y:S01]  /*8190*/  FMUL.FTZ R31, R31, R7 ;  /* 0x000000071f1f7220 */ /* 0x000fe20000410000 */
[----:B------:R-:W-:Y:S01]  /*81a0*/  F2FP.BF16.F32.PACK_AB R159, R198, R159 ;  /* 0x0000009fc69f723e */ /* 0x000fe200000010ff */
[----:B------:R-:W2:Y:S01]  /*81b0*/  MUFU.EX2 R204, R204 ;  /* 0x000000cc00cc7308 */ /* 0x000ea20000000800 */
[----:B0-----:R-:W-:Y:S01]  /*81c0*/  FADD.FTZ R172, R202, R5 ;  /* 0x00000005caac7221 */ /* 0x001fe20000010000 */
[----:B------:R-:W-:Y:S01]  /*81d0*/  F2FP.BF16.F32.PACK_AB R162, R174, R171 ;  /* 0x000000abaea2723e */ /* 0x000fe200000010ff */
[----:B------:R-:W-:Y:S01]  /*81e0*/  FMUL.FTZ R34, R34, R7 ;  /* 0x0000000722227220 */ /* 0x000fe20000410000 */
[----:B------:R-:W-:Y:S01]  /*81f0*/  F2FP.BF16.F32.PACK_AB R161, R200, R161 ;  /* 0x000000a1c8a1723e */ /* 0x000fe200000010ff */
[----:B------:R-:W-:Y:S01]  /*8200*/  FMUL.FTZ R35, R35, R7 ;  /* 0x0000000723237220 */ /* 0x000fe20000410000 */
        /* <DEDUP_REMOVED lines=11> */
[C---:B--2---:R-:W-:Y:S01]  /*82c0*/  FADD.FTZ R6, R204.reuse, R5 ;  /* 0x00000005cc067221 */ /* 0x044fe20000010000 */
[----:B------:R-:W-:Y:S01]  /*82d0*/  F2FP.BF16.F32.PACK_AB R165, R204, R165 ;  /* 0x000000a5cca5723e */ /* 0x000fe200000010ff */
[----:B------:R2:W-:Y:S01]  /*82e0*/  STSM.16.M88.4 [R19+0x26800], R152 ;  /* 0x0268009813007844 */ /* 0x0005e20000000200 */
[-C--:B------:R-:W-:Y:S01]  /*82f0*/  FMUL.FTZ R51, R51, R7.reuse ;  /* 0x0000000733337220 */ /* 0x080fe20000410000 */
[-C--:B------:R-:W-:Y:S01]  /*8300*/  FMUL.FTZ R54, R54, R7.reuse ;  /* 0x0000000736367220 */ /* 0x080fe20000410000 */
[-C--:B------:R-:W-:Y:S01]  /*8310*/  FMUL.FTZ R55, R55, R7.reuse ;  /* 0x0000000737377220 */ /* 0x080fe20000410000 */
[----:B------:R2:W-:Y:S01]  /*8320*/  STSM.16.M88.4 [R184], R156 ;  /* 0x0000009cb8007844 */ /* 0x0005e20000000200 */
[----:B------:R-:W3:Y:S01]  /*8330*/  MUFU.EX2 R178, R178 ;  /* 0x000000b200b27308 */ /* 0x000ee20000000800 */
[----:B0-----:R-:W-:Y:S01]  /*8340*/  FADD.FTZ R5, R167, R6 ;  /* 0x00000006a7057221 */ /* 0x001fe20000010000 */
[-C--:B------:R-:W-:Y:S01]  /*8350*/  FMUL.FTZ R58, R58, R7.reuse ;  /* 0x000000073a3a7220 */ /* 0x080fe20000410000 */
[----:B------:R2:W-:Y:S01]  /*8360*/  STSM.16.M88.4 [R22], R160 ;  /* 0x000000a016007844 */ /* 0x0005e20000000200 */
        /* <DEDUP_REMOVED lines=12> */
[----:B------:R-:W-:Y:S01]  /*8430*/  FMUL.FTZ R79, R79, R7 ;  /* 0x000000074f4f7220 */ /* 0x000fe20000410000 */
[C---:B---3--:R-:W-:Y:S01]  /*8440*/  F2FP.BF16.F32.PACK_AB R166, R178.reuse, R173 ;  /* 0x000000adb2a6723e */ /* 0x048fe200000010ff */
[----:B------:R-:W-:Y:S01]  /*8450*/  FADD.FTZ R4, R178, R15 ;  /* 0x0000000fb2047221 */ /* 0x000fe20000010000 */
[-C--:B------:R-:W-:Y:S01]  /*8460*/  FMUL.FTZ R82, R82, R7.reuse ;  /* 0x0000000752527220 */ /* 0x080fe20000410000 */
[-C--:B------:R-:W-:Y:S01]  /*8470*/  FMUL.FTZ R83, R83, R7.reuse ;  /* 0x0000000753537220 */ /* 0x080fe20000410000 */
[-C--:B------:R-:W-:Y:S01]  /*8480*/  FMUL.FTZ R86, R86, R7.reuse ;  /* 0x0000000756567220 */ /* 0x080fe20000410000 */
[-C--:B------:R-:W-:Y:S01]  /*8490*/  FMUL.FTZ R87, R87, R7.reuse ;  /* 0x0000000757577220 */ /* 0x080fe20000410000 */
[-C--:B------:R-:W-:Y:S01]  /*84a0*/  FMUL.FTZ R90, R90, R7.reuse ;  /* 0x000000075a5a7220 */ /* 0x080fe20000410000 */
[----:B------:R-:W-:Y:S01]  /*84b0*/  FMUL.FTZ R91, R91, R7 ;  /* 0x000000075b5b7220 */ /* 0x000fe20000410000 */
[C---:B0-----:R-:W-:Y:S01]  /*84c0*/  F2FP.BF16.F32.PACK_AB R167, R170.reuse, R167 ;  /* 0x000000a7aaa7723e */ /* 0x041fe200000010ff */
[----:B------:R-:W-:Y:S01]  /*84d0*/  FADD.FTZ R5, R170, R5 ;  /* 0x00000005aa057221 */ /* 0x000fe20000010000 */
[-C--:B------:R-:W-:Y:S01]  /*84e0*/  FMUL.FTZ R94, R94, R7.reuse ;  /* 0x000000075e5e7220 */ /* 0x080fe20000410000 */
[-C--:B------:R-:W-:Y:S01]  /*84f0*/  FMUL.FTZ R95, R95, R7.reuse ;  /* 0x000000075f5f7220 */ /* 0x080fe20000410000 */
[-C--:B------:R-:W-:Y:S01]  /*8500*/  FMUL.FTZ R98, R98, R7.reuse ;  /* 0x0000000762627220 */ /* 0x080fe20000410000 */
[----:B------:R2:W-:Y:S01]  /*8510*/  STSM.16.M88.4 [R23], R164 ;  /* 0x000000a417007844 */ /* 0x0005e20000000200 */
        /* <DEDUP_REMOVED lines=27> */
[----:B--2---:R-:W-:Y:S06]  /*86d0*/  @!P4 BRA `(.L_x_4406) ;  /* 0x000000000004c947 */ /* 0x004fec0003800000 */
[----:B------:R-:W-:Y:S01]  /*86e0*/  BPT.TRAP 0x1 ;  /* 0x000000040000795c */ /* 0x000fe20000300000 */
.L_x_4406:
[----:B------:R0:W1:Y:S01]  /*86f0*/  SYNCS.PHASECHK.TRANS64.TRYWAIT P0, [UR27+0x28c50], R8 ;  /* 0x028c5008ff0075a7 */ /* 0x000062000800015b */
[----:B------:R-:W-:Y:S05]  /*8700*/  @!P4 BRA `(.L_x_4407) ;  /* 0x000000000004c947 */ /* 0x000fea0003800000 */
[----:B------:R-:W-:Y:S01]  /*8710*/  BPT.TRAP 0x1 ;  /* 0x000000040000795c */ /* 0x000fe20000300000 */
.L_x_4407:
[----:B-1----:R-:W-:Y:S05]  /*8720*/  @P0 BRA `(.L_x_4408) ;  /* 0x0000000000080947 */ /* 0x002fea0003800000 */
[----:B------:R-:W1:Y:S02]  /*8730*/  SYNCS.PHASECHK.TRANS64.TRYWAIT P0, [UR27+0x28c50], R8 ;  /* 0x028c5008ff0075a7 */ /* 0x000e64000800015b */
[----:B-1----:R-:W-:Y:S05]  /*8740*/  @!P0 BRA `(.L_x_4409) ;  /* 0x000000d000b08947 */ /* 0x002fea0003800000 */
.L_x_4408:
[----:B------:R-:W-:Y:S01]  /*8750*/  ULEA UR11, UR22, UR45, 0xc ;  /* 0x0000002d160b7291 */ /* 0x000fe2000f8e603f */
[----:B------:R-:W-:Y:S01]  /*8760*/  WARPGROUP.ARRIVE ;  /* 0x00000000000079c5 */ /* 0x000fe20000000000 */
[----:B------:R-:W-:Y:S01]  /*8770*/  UMOV UR7, 0x40000040 ;  /* 0x4000004000077882 */ /* 0x000fe20000000000 */
[----:B------:R-:W-:Y:S01]  /*8780*/  ISETP.LT.AND P0, PT, R10, UR50, PT ;  /* 0x000000320a007c0c */ /* 0x000fe2000bf01270 */
[----:B-1----:R-:W-:Y:S01]  /*8790*/  @!P5 VIADD R21, R21, 0x28c60 ;  /* 0x00028c601515d836 */ /* 0x002fe20000000000 */
[----:B------:R-:W-:Y:S01]  /*87a0*/  UIADD3 UR50, UR50, -0x1, URZ ;  /* 0xffffffff32327890 */ /* 0x000fe2000fffe03f */
[----:B------:R-:W-:Y:S01]  /*87b0*/  IMAD.MOV.U32 R7, RZ, RZ, R168 ;  /* 0x000000ffff077224 */ /* 0x000fe200078e00a8 */
[----:B------:R-:W-:Y:S01]  /*87c0*/  UMOV UR6, UR11 ;  /* 0x0000000b00067c82 */ /* 0x000fe20008000000 */
[----:B------:R-:W-:Y:S01]  /*87d0*/  UMOV UR37, UR22 ;  /* 0x0000001600257c82 */ /* 0x000fe20008000000 */
        /* <DEDUP_REMOVED lines=32> */
[----:B------:R-:W-:Y:S01]  /*89e0*/  IMAD.MOV.U32 R7, RZ, RZ, R168 ;  /* 0x000000ffff077224 */ /* 0x000fe200078e00a8 */
[----:B------:R-:W-:Y:S01]  /*89f0*/  MOV R6, R14 ;  /* 0x0000000e00067202 */ /* 0x000fe20000000f00 */
[----:B------:R-:W-:-:S06]  /*8a00*/  UMOV UR37, UR22 ;  /* 0x0000001600257c82 */ /* 0x000fcc0008000000 */
.L_x_4393:
[----:B------:R-:W2:Y:S01]  /*8a10*/  LDC R12, c[0x0][0x9e4] ;  /* 0x00027900ff0c7b82 */ /* 0x000ea20000000800 */
[----:B------:R-:W-:Y:S01]  /*8a20*/  UIADD3 UR6, UR44, 0x40, -UR40 ;  /* 0x000000402c067890 */ /* 0x000fe2000fffe828 */
[----:B------:R-:W-:-:S03]  /*8a30*/  ULDC UR7, c[0x0][0x9dc] ;  /* 0x0002770000077ab9 */ /* 0x000fc60000000800 */
[----:B------:R-:W-:-:S04]  /*8a40*/  ULEA UR6, UR47, UR6, 0x6 ;  /* 0x000000062f067291 */ /* 0x000fc8000f8e303f */
[----:B------:R-:W-:-:S06]  /*8a50*/  UIADD3 UR7, UR6, -UR7, URZ ;  /* 0x8000000706077290 */ /* 0x000fcc000fffe03f */
[----:B0-----:R-:W-:Y:S01]  /*8a60*/  IMAD.U32 R8, RZ, RZ, UR7 ;  /* 0x00000007ff087e24 */ /* 0x001fe2000f8e00ff */
[----:B--2---:R-:W-:-:S13]  /*8a70*/  ISETP.GE.AND P6, PT, R12, 0x1, PT ;  /* 0x000000010c00780c */ /* 0x004fda0003fc6270 */
[----:B------:R-:W-:Y:S05]  /*8a80*/  @!P6 BRA `(.L_x_4411) ;  /* 0x000000000040e947 */ /* 0x000fea0003800000 */
[----:B------:R-:W-:-:S05]  /*8a90*/  IMAD.U32 R9, RZ, RZ, UR6 ;  /* 0x00000006ff097e24 */ /* 0x000fca000f8e00ff */
        /* <DEDUP_REMOVED lines=9> */
.L_x_4412:
[----:B------:R-:W-:-:S13]  /*8b30*/  ISETP.NE.AND P0, PT, R12, 0x1, PT ;  /* 0x000000010c00780c */ /* 0x000fda0003f05270 */
[----:B------:R-:W0:Y:S02]  /*8b40*/  @P0 LDC.64 R10, c[0x0][0x9e8] ;  /* 0x00027a00ff0a0b82 */ /* 0x000e240000000a00 */
[----:B0-----:R-:W-:-:S05]  /*8b50*/  @P0 IMAD.HI.U32 R10, R9, R10, RZ ;  /* 0x0000000a090a0227 */ /* 0x001fca00078e00ff */
[----:B------:R-:W-:-:S07]  /*8b60*/  @P0 SHF.R.U32.HI R9, RZ, R11, R10 ;  /* 0x0000000bff090219 */ /* 0x000fce000001160a */
.L_x_4413:
[----:B------:R-:W-:-:S05]  /*8b70*/  IMAD R9, R9, R12, RZ ;  /* 0x0000000c09097224 */ /* 0x000fca00078e02ff */
[----:B------:R-:W-:-:S07]  /*8b80*/  VIMNMX R8, R8, R9, !PT ;  /* 0x0000000908087248 */ /* 0x000fce0007fe0100 */
.L_x_4411:
[----:B------:R-:W-:-:S05]  /*8b90*/  VIADD R8, R8, 0x3f ;  /* 0x0000003f08087836 */ /* 0x000fca0000000000 */
[----:B------:R-:W-:-:S04]  /*8ba0*/  SHF.R.S32.HI R9, RZ, 0x1f, R8 ;  /* 0x0000001fff097819 */ /* 0x000fc80000011408 */
[----:B------:R-:W-:-:S04]  /*8bb0*/  LEA.HI R9, R9, R8, RZ, 0x6 ;  /* 0x0000000809097211 */ /* 0x000fc800078f30ff */
[----:B------:R-:W-:-:S04]  /*8bc0*/  SHF.R.S32.HI R9, RZ, 0x6, R9 ;  /* 0x00000006ff097819 */ /* 0x000fc80000011409 */
[----:B------:R-:W-:-:S04]  /*8bd0*/  VIMNMX R8, R186, R9, !PT ;  /* 0x00000009ba087248 */ /* 0x000fc80007fe0100 */
[----:B------:R-:W-:-:S13]  /*8be0*/  ISETP.LE.AND P0, PT, R8, UR50, PT ;  /* 0x0000003208007c0c */ /* 0x000fda000bf03270 */
[----:B------:R-:W-:Y:S05]  /*8bf0*/  @!P0 BRA `(.L_x_4414) ;  /* 0x0000001c00308947 */ /* 0x000fea0003800000 */
[----:B------:R-:W-:Y:S01]  /*8c00*/  IMAD.MOV.U32 R10, RZ, RZ, R7 ;  /* 0x000000ffff0a7224 */ /* 0x000fe200078e0007 */
[----:B------:R-:W-:Y:S01]  /*8c10*/  UMOV UR22, UR37 ;  /* 0x0000002500167c82 */ /* 0x000fe20008000000 */
[----:B------:R-:W-:Y:S01]  /*8c20*/  IMAD.MOV.U32 R15, RZ, RZ, R6 ;  /* 0x000000ffff0f7224 */ /* 0x000fe200078e0006 */
[----:B------:R-:W-:Y:S01]  /*8c30*/  ULDC UR21, c[0x0][0x988] ;  /* 0x0002620000157ab9 */ /* 0x000fe20000000800 */
[----:B------:R-:W-:-:S05]  /*8c40*/  ULDC UR23, c[0x0][0x9d8] ;  /* 0x0002760000177ab9 */ /* 0x000fca0000000800 */
.L_x_4423:
[----:B------:R-:W-:Y:S01]  /*8c50*/  UIADD3 UR37, UR22, 0x1, URZ ;  /* 0x0000000116257890 */ /* 0x000fe2000fffe03f */
[----:B------:R-:W-:Y:S01]  /*8c60*/  MOV R7, UR50 ;  /* 0x0000003200077c02 */ /* 0x000fe20008000f00 */
[----:B------:R-:W-:Y:S02]  /*8c70*/  UIADD3 UR50, UR50, -0x1, URZ ;  /* 0xffffffff32327890 */ /* 0x000fe4000fffe03f */
[----:B------:R-:W-:Y:S01]  /*8c80*/  UISETP.NE.AND UP0, UPT, UR37, 0x2, UPT ;  /* 0x000000022500788c */ /* 0x000fe2000bf05270 */
[----:B------:R-:W-:-:S03]  /*8c90*/  ISETP.GT.AND P0, PT, R7, R8, PT ;  /* 0x000000080700720c */ /* 0x000fc60003f04270 */
[----:B------:R-:W-:Y:S02]  /*8ca0*/  USEL UR6, URZ, 0x1, UP0 ;  /* 0x000000013f067887 */ /* 0x000fe40008000000 */
[----:B------:R-:W-:-:S04]  /*8cb0*/  USEL UR37, UR37, URZ, UP0 ;  /* 0x0000003f25257287 */ /* 0x000fc80008000000 */
[----:B------:R-:W-:Y:S01]  /*8cc0*/  LOP3.LUT R2, R2, UR6, RZ, 0x3c, !PT ;  /* 0x0000000602027c12 */ /* 0x000fe2000f8e3cff */
[----:B012---:R-:W-:Y:S07]  /*8cd0*/  @!P4 BRA `(.L_x_4415) ;  /* 0x000000000004c947 */ /* 0x007fee0003800000 */
[----:B------:R-:W-:Y:S01]  /*8ce0*/  BPT.TRAP 0x1 ;  /* 0x000000040000795c */ /* 0x000fe20000300000 */
.L_x_4415:
[----:B------:R-:W-:Y:S01]  /*8cf0*/  ULEA UR24, UR37, UR38, 0x3 ;  /* 0x0000002625187291 */ /* 0x000fe2000f8e183f */
[----:B------:R-:W-:-:S08]  /*8d00*/  SHF.L.U32 R9, R2, 0x1f, RZ ;  /* 0x0000001f02097819 */ /* 0x000fd000000006ff */
[----:B------:R0:W2:Y:S01]  /*8d10*/  SYNCS.PHASECHK.TRANS64.TRYWAIT P1, [UR24+0x28c30], R9 ;  /* 0x028c3009ff0075a7 */ /* 0x0000a20008020158 */
[----:B------:R-:W-:Y:S05]  /*8d20*/  @!P4 BRA `(.L_x_4416) ;  /* 0x000000000004c947 */ /* 0x000fea0003800000 */
[----:B------:R-:W-:Y:S01]  /*8d30*/  BPT.TRAP 0x1 ;  /* 0x000000040000795c */ /* 0x000fe20000300000 */
.L_x_4416:
[----:B--2---:R-:W-:Y:S05]  /*8d40*/  @P1 BRA `(.L_x_4417) ;  /* 0x0000000000081947 */ /* 0x004fea0003800000 */
[----:B------:R-:W2:Y:S02]  /*8d50*/  SYNCS.PHASECHK.TRANS64.TRYWAIT P1, [UR24+0x28c30], R9 ;  /* 0x028c3009ff0075a7 */ /* 0x000ea40008020158 */
[----:B--2---:R-:W-:Y:S05]  /*8d60*/  @!P1 BRA `(.L_x_4418) ;  /* 0x000000cc003c9947 */ /* 0x004fea0003800000 */
.L_x_4417:
[----:B------:R-:W-:Y:S01]  /*8d70*/  R2UR UR18, R0 ;  /* 0x00000000001272ca */ /* 0x000fe200000e0000 */
[----:B---3--:R-:W-:Y:S01]  /*8d80*/  WARPGROUP.ARRIVE ;  /* 0x00000000000079c5 */ /* 0x008fe20000000000 */
        /* <DEDUP_REMOVED lines=21> */
[----:B------:R-:W-:Y:S01]  /*8ee0*/  FMUL.FTZ R7, R153, UR23 ;  /* 0x0000001799077c20 */ /* 0x000fe20008410000 */
[----:B-1----:R-:W-:Y:S01]  /*8ef0*/  FMUL.FTZ R21, R156, UR23 ;  /* 0x000000179c157c20 */ /* 0x002fe20008410000 */
        /* <DEDUP_REMOVED lines=25> */
[----:B------:R-:W-:-:S02]  /*9090*/  FMUL.FTZ R176, R183, UR23 ;  /* 0x00000017b7b07c20 */ /* 0x000fc40008410000 */
        /* <DEDUP_REMOVED lines=9> */
[----:B---3--:R-:W-:Y:S01]  /*9130*/  FMNMX.FTZ R6, R154, R165, !PT ;  /* 0x000000a59a067209 */ /* 0x008fe20007810000 */
[----:B------:R-:W-:-:S06]  /*9140*/  FMUL.FTZ R165, R180, UR23 ;  /* 0x00000017b4a57c20 */ /* 0x000fcc0008410000 */
        /* <DEDUP_REMOVED lines=19> */
[----:B--2---:R-:W-:Y:S01]  /*9280*/  FMNMX.FTZ R6, R168, R169, !PT ;  /* 0x000000a9a8067209 */ /* 0x004fe20007810000 */
[----:B------:R-:W-:Y:S01]  /*9290*/  FMUL.FTZ R169, R170, UR23 ;  /* 0x00000017aaa97c20 */ /* 0x000fe20008410000 */
[----:B------:R-:W-:Y:S01]  /*92a0*/  FMUL.FTZ R170, R171, UR23 ;  /* 0x00000017abaa7c20 */ /* 0x000fe20008410000 */
[----:B------:R-:W-:Y:S01]  /*92b0*/  FMUL.FTZ R171, R174, UR23 ;  /* 0x00000017aeab7c20 */ /* 0x000fe20008410000 */
[----:B------:R-:W-:Y:S01]  /*92c0*/  FMUL.FTZ R174, R175, UR23 ;  /* 0x00000017afae7c20 */ /* 0x000fe20008410000 */
[----:B------:R-:W2:Y:S02]  /*92d0*/  SHFL.BFLY PT, R173, R6, 0x2, 0x1f ;  /* 0x0c401f0006ad7f89 */ /* 0x000ea400000e0000 */
[----:B------:R-:W4:Y:S01]  /*92e0*/  MUFU.TANH R13, R13 ;  /* 0x0000000d000d7308 */ /* 0x000f220000002400 */
[----:B-1----:R-:W-:-:S07]  /*92f0*/  FMNMX.FTZ R175, R11, R10, !PT ;  /* 0x0000000a0baf7209 */ /* 0x002fce0007810000 */
[----:B------:R-:W1:Y:S08]  /*9300*/  MUFU.TANH R14, R14 ;  /* 0x0000000e000e7308 */ /* 0x000e700000002400 */
[----:B------:R-:W5:Y:S01]  /*9310*/  MUFU.TANH R162, R162 ;  /* 0x000000a200a27308 */ /* 0x000f620000002400 */
[----:B--2---:R-:W-:Y:S01]  /*9320*/  FMNMX.FTZ R180, R6, R173, !PT ;  /* 0x000000ad06b47209 */ /* 0x004fe20007810000 */
[----:B------:R-:W-:-:S06]  /*9330*/  FMUL.FTZ R173, R179, UR23 ;  /* 0x00000017b3ad7c20 */ /* 0x000fcc0008410000 */
[----:B------:R-:W2:Y:S01]  /*9340*/  MUFU.TANH R163, R163 ;  /* 0x000000a300a37308 */ /* 0x000ea20000002400 */
[----:B---3--:R-:W-:Y:S01]  /*9350*/  FMNMX.FTZ R6, R12, R175, !PT ;  /* 0x000000af0c067209 */ /* 0x008fe20007810000 */
[----:B------:R-:W-:Y:S01]  /*9360*/  FMUL.FTZ R175, R182, UR23 ;  /* 0x00000017b6af7c20 */ /* 0x000fe20008410000 */
[----:B------:R-:W3:Y:S02]  /*9370*/  SHFL.BFLY PT, R181, R180, 0x1, 0x1f ;  /* 0x0c201f00b4b57f89 */ /* 0x000ee400000e0000 */
[----:B----4-:R-:W-:-:S03]  /*9380*/  FMNMX.FTZ R177, R13, R6, !PT ;  /* 0x000000060db17209 */ /* 0x010fc60007810000 */
[----:B------:R-:W4:Y:S01]  /*9390*/  MUFU.TANH R166, R166 ;  /* 0x000000a600a67308 */ /* 0x000f220000002400 */
[----:B-1----:R-:W-:-:S04]  /*93a0*/  FMNMX.FTZ R177, R14, R177, !PT ;  /* 0x000000b10eb17209 */ /* 0x002fc80007810000 */
[----:B-----5:R-:W-:-:S03]  /*93b0*/  FMNMX.FTZ R178, R162, R177, !PT ;  /* 0x000000b1a2b27209 */ /* 0x020fc60007810000 */
[----:B------:R-:W1:Y:S01]  /*93c0*/  MUFU.TANH R167, R167 ;  /* 0x000000a700a77308 */ /* 0x000e620000002400 */
[----:B--2---:R-:W-:-:S07]  /*93d0*/  FMNMX.FTZ R177, R163, R178, !PT ;  /* 0x000000b2a3b17209 */ /* 0x004fce0007810000 */
[----:B------:R-:W2:Y:S01]  /*93e0*/  MUFU.TANH R169, R169 ;  /* 0x000000a900a97308 */ /* 0x000ea20000002400 */
[----:B----4-:R-:W-:Y:S02]  /*93f0*/  FMNMX.FTZ R178, R166, R177, !PT ;  /* 0x000000b1a6b27209 */ /* 0x010fe40007810000 */
[----:B---3--:R-:W-:Y:S01]  /*9400*/  FMNMX.FTZ R6, R180, R181, !PT ;  /* 0x000000b5b4067209 */ /* 0x008fe20007810000 */
[----:B------:R-:W-:-:S04]  /*9410*/  IMAD.MOV R181, RZ, RZ, -R18 ;  /* 0x000000ffffb57224 */ /* 0x000fc800078e0a12 */
[----:B------:R-:W3:Y:S01]  /*9420*/  MUFU.TANH R170, R170 ;  /* 0x000000aa00aa7308 */ /* 0x000ee20000002400 */
[----:B-1----:R-:W-:Y:S01]  /*9430*/  FMNMX.FTZ R178, R167, R178, !PT ;  /* 0x000000b2a7b27209 */ /* 0x002fe20007810000 */
[C---:B------:R-:W-:Y:S01]  /*9440*/  FMUL.FTZ R179, R6.reuse, UR10 ;  /* 0x0000000a06b37c20 */ /* 0x040fe20008410000 */
[----:B------:R-:W-:Y:S01]  /*9450*/  FADD.FTZ R15, -R6, R15 ;  /* 0x0000000f060f7221 */ /* 0x000fe20000010100 */
[----:B------:R-:W-:Y:S02]  /*9460*/  ISETP.NE.AND P1, PT, R16, R181, PT ;  /* 0x000000b51000720c */ /* 0x000fe40003f25270 */
[--C-:B------:R-:W-:Y:S01]  /*9470*/  FFMA.FTZ R180, R7, UR10, -R179.reuse ;  /* 0x0000000a07b47c23 */ /* 0x100fe200080108b3 */
[----:B------:R-:W-:Y:S01]  /*9480*/  FMUL.FTZ R15, R15, UR10 ;  /* 0x0000000a0f0f7c20 */ /* 0x000fe20008410000 */
        /* <DEDUP_REMOVED lines=17> */
[----:B-1----:R-:W-:Y:S01]  /*95a0*/  FMNMX.FTZ R177, R171, R178, !PT ;  /* 0x000000b2abb17209 */ /* 0x002fe20007810000 */
[----:B------:R-:W-:-:S06]  /*95b0*/  FFMA.FTZ R168, R168, UR10, -R179 ;  /* 0x0000000aa8a87c23 */ /* 0x000fcc00080108b3 */
[----:B------:R-:W1:Y:S01]  /*95c0*/  MUFU.TANH R173, R173 ;  /* 0x000000ad00ad7308 */ /* 0x000e620000002400 */
[----:B--2---:R-:W-:-:S07]  /*95d0*/  FMNMX.FTZ R7, R174, R177, !PT ;  /* 0x000000b1ae077209 */ /* 0x004fce0007810000 */
[----:B------:R-:W2:Y:S01]  /*95e0*/  MUFU.TANH R175, R175 ;  /* 0x000000af00af7308 */ /* 0x000ea20000002400 */
[----:B---3--:R-:W-:-:S07]  /*95f0*/  FMNMX.FTZ R178, R172, R7, !PT ;  /* 0x00000007acb27209 */ /* 0x008fce0007810000 */
[----:B------:R-:W3:Y:S01]  /*9600*/  MUFU.TANH R176, R176 ;  /* 0x000000b000b07308 */ /* 0x000ee20000002400 */
[----:B-1----:R-:W-:-:S07]  /*9610*/  FMNMX.FTZ R178, R173, R178, !PT ;  /* 0x000000b2adb27209 */ /* 0x002fce0007810000 */
[----:B------:R-:W1:Y:S01]  /*9620*/  MUFU.EX2 R15, R15 ;  /* 0x0000000f000f7308 */ /* 0x000e620000000800 */
[----:B--2---:R-:W-:Y:S01]  /*9630*/  FMNMX.FTZ R7, R175, R178, !PT ;  /* 0x000000b2af077209 */ /* 0x004fe20007810000 */
[----:B------:R-:W-:-:S06]  /*9640*/  FFMA.FTZ R178, R152, UR10, -R179 ;  /* 0x0000000a98b27c23 */ /* 0x000fcc00080108b3 */
[----:B------:R-:W2:Y:S01]  /*9650*/  MUFU.EX2 R20, R20 ;  /* 0x0000001400147308 */ /* 0x000ea20000000800 */
[----:B---3--:R-:W-:-:S05]  /*9660*/  FMNMX.FTZ R7, R176, R7, !PT ;  /* 0x00000007b0077209 */ /* 0x008fca0007810000 */
[----:B------:R-:W3:Y:S02]  /*9670*/  SHFL.BFLY PT, R152, R7, 0x2, 0x1f ;  /* 0x0c401f0007987f89 */ /* 0x000ee400000e0000 */
[----:B------:R4:W5:Y:S01]  /*9680*/  MUFU.EX2 R177, R180 ;  /* 0x000000b400b17308 */ /* 0x0009620000000800 */
[-C--:B-1----:R-:W-:Y:S01]  /*9690*/  FMUL.FTZ R24, R24, R15.reuse ;  /* 0x0000000f18187220 */ /* 0x082fe20000410000 */
[-C--:B------:R-:W-:Y:S01]  /*96a0*/  FMUL.FTZ R25, R25, R15.reuse ;  /* 0x0000000f19197220 */ /* 0x080fe20000410000 */
[-C--:B------:R-:W-:Y:S01]  /*96b0*/  FMUL.FTZ R28, R28, R15.reuse ;  /* 0x0000000f1c1c7220 */ /* 0x080fe20000410000 */
[-C--:B------:R-:W-:Y:S01]  /*96c0*/  FMUL.FTZ R29, R29, R15.reuse ;  /* 0x0000000f1d1d7220 */ /* 0x080fe20000410000 */
[-C--:B------:R-:W-:Y:S01]  /*96d0*/  FMUL.FTZ R32, R32, R15.reuse ;  /* 0x0000000f20207220 */ /* 0x080fe20000410000 */
[-C--:B------:R-:W-:Y:S01]  /*96e0*/  FMUL.FTZ R33, R33, R15.reuse ;  /* 0x0000000f21217220 */ /* 0x080fe20000410000 */
[----:B------:R-:W-:Y:S01]  /*96f0*/  FMUL.FTZ R36, R36, R15 ;  /* 0x0000000f24247220 */ /* 0x000fe20000410000 */
[----:B------:R-:W-:Y:S01]  /*9700*/  MUFU.EX2 R21, R21 ;  /* 0x0000001500157308 */ /* 0x000fe20000000800 */
[----:B----4-:R-:W-:Y:S01]  /*9710*/  FFMA.FTZ R180, R154, UR10, -R179 ;  /* 0x0000000a9ab47c23 */ /* 0x010fe200080108b3 */
[----:B--2---:R-:W-:Y:S01]  /*9720*/  FFMA.FTZ R4, R15, R4, R20 ;  /* 0x000000040f047223 */ /* 0x004fe20000010014 */
[----:B------:R-:W-:-:S02]  /*9730*/  IMAD.U32 R154, RZ, RZ, UR22 ;  /* 0x00000016ff9a7e24 */ /* 0x000fc4000f8e00ff */
[-C--:B------:R-:W-:Y:S01]  /*9740*/  FMUL.FTZ R37, R37, R15.reuse ;  /* 0x0000000f25257220 */ /* 0x080fe20000410000 */
[-C--:B------:R-:W-:Y:S01]  /*9750*/  FMUL.FTZ R40, R40, R15.reuse ;  /* 0x0000000f28287220 */ /* 0x080fe20000410000 */
[-C--:B------:R-:W-:Y:S01]  /*9760*/  FMUL.FTZ R41, R41, R15.reuse ;  /* 0x0000000f29297220 */ /* 0x080fe20000410000 */
[----:B------:R-:W-:Y:S01]  /*9770*/  @!P1 IMAD R154, R154, 0x40, R17 ;  /* 0x000000409a9a9824 */ /* 0x000fe200078e0211 */
[----:B------:R-:W-:Y:S01]  /*9780*/  MUFU.EX2 R178, R178 ;  /* 0x000000b200b27308 */ /* 0x000fe20000000800 */
[----:B-----5:R-:W-:Y:S01]  /*9790*/  FADD.FTZ R4, R177, R4 ;  /* 0x00000004b1047221 */ /* 0x020fe20000010000 */
[-C--:B------:R-:W-:Y:S01]  /*97a0*/  FMUL.FTZ R44, R44, R15.reuse ;  /* 0x0000000f2c2c7220 */ /* 0x080fe20000410000 */
[-C--:B------:R-:W-:Y:S01]  /*97b0*/  FMUL.FTZ R45, R45, R15.reuse ;  /* 0x0000000f2d2d7220 */ /* 0x080fe20000410000 */
[----:B------:R-:W-:Y:S01]  /*97c0*/  @!P1 LEA R154, R154, UR38, 0x2 ;  /* 0x000000269a9a9c11 */ /* 0x000fe2000f8e10ff */
[-C--:B------:R-:W-:Y:S01]  /*97d0*/  FMUL.FTZ R48, R48, R15.reuse ;  /* 0x0000000f30307220 */ /* 0x080fe20000410000 */
[----:B---3--:R-:W-:Y:S01]  /*97e0*/  FMNMX.FTZ R152, R7, R152, !PT ;  /* 0x0000009807987209 */ /* 0x008fe20007810000 */
        /* <DEDUP_REMOVED lines=42> */
[--C-:B------:R-:W-:Y:S01]  /*9a90*/  FFMA.FTZ R202, R170, UR10, -R156.reuse ;  /* 0x0000000aaaca7c23 */ /* 0x100fe2000801089c */
[----:B------:R-:W1:Y:S01]  /*9aa0*/  MUFU.EX2 R10, R10 ;  /* 0x0000000a000a7308 */ /* 0x000e620000000800 */
[----:B------:R-:W-:Y:S01]  /*9ab0*/  FFMA.FTZ R179, R162, UR10, -R156 ;  /* 0x0000000aa2b37c23 */ /* 0x000fe2000801089c */
[----:B------:R-:W-:-:S02]  /*9ac0*/  IMAD.U32 R170, RZ, RZ, UR24 ;  /* 0x00000018ffaa7e24 */ /* 0x000fc4000f8e00ff */
[--C-:B------:R-:W-:Y:S01]  /*9ad0*/  FFMA.FTZ R198, R163, UR10, -R156.reuse ;  /* 0x0000000aa3c67c23 */ /* 0x100fe2000801089c */
[--C-:B------:R-:W-:Y:S01]  /*9ae0*/  FFMA.FTZ R200, R167, UR10, -R156.reuse ;  /* 0x0000000aa7c87c23 */ /* 0x100fe2000801089c */
[--C-:B------:R-:W-:Y:S01]  /*9af0*/  FFMA.FTZ R173, R173, UR10, -R156.reuse ;  /* 0x0000000aadad7c23 */ /* 0x100fe2000801089c */
[----:B------:R-:W-:Y:S02]  /*9b00*/  @!P5 VIADD R152, R170, 0x28c40 ;  /* 0x00028c40aa98d836 */ /* 0x000fe40000000000 */
[--C-:B------:R-:W-:Y:S01]  /*9b10*/  FFMA.FTZ R167, R169, UR10, -R156.reuse ;  /* 0x0000000aa9a77c23 */ /* 0x100fe2000801089c */
[----:B------:R-:W2:Y:S01]  /*9b20*/  MUFU.EX2 R11, R11 ;  /* 0x0000000b000b7308 */ /* 0x000ea20000000800 */
[--C-:B------:R-:W-:Y:S01]  /*9b30*/  FFMA.FTZ R169, R171, UR10, -R156.reuse ;  /* 0x0000000aaba97c23 */ /* 0x100fe2000801089c */
[--C-:B------:R-:W-:Y:S01]  /*9b40*/  FFMA.FTZ R163, R166, UR10, -R156.reuse ;  /* 0x0000000aa6a37c23 */ /* 0x100fe2000801089c */
[----:B------:R-:W-:Y:S01]  /*9b50*/  FFMA.FTZ R171, R172, UR10, -R156 ;  /* 0x0000000aacab7c23 */ /* 0x000fe2000801089c */
[----:B------:R-:W-:Y:S01]  /*9b60*/  @!P5 PRMT R152, RZ, 0x654, R152 ;  /* 0x00000654ff98d816 */ /* 0x000fe20000000098 */
[--C-:B------:R-:W-:Y:S01]  /*9b70*/  FFMA.FTZ R174, R174, UR10, -R156.reuse ;  /* 0x0000000aaeae7c23 */ /* 0x100fe2000801089c */
[--C-:B------:R-:W-:Y:S01]  /*9b80*/  FFMA.FTZ R175, R175, UR10, -R156.reuse ;  /* 0x0000000aafaf7c23 */ /* 0x100fe2000801089c */
[----:B------:R-:W-:Y:S01]  /*9b90*/  FFMA.FTZ R176, R176, UR10, -R156 ;  /* 0x0000000ab0b07c23 */ /* 0x000fe2000801089c */
[----:B------:R-:W3:Y:S01]  /*9ba0*/  MUFU.EX2 R12, R12 ;  /* 0x0000000c000c7308 */ /* 0x000ee20000000800 */
[----:B------:R4:W-:Y:S01]  /*9bb0*/  @!P5 SYNCS.ARRIVE.TRANS64.RED.A1T0 RZ, [R152+URZ], RZ ;  /* 0x000000ff98ffd9a7 */ /* 0x0009e2000810043f */
[----:B------:R-:W-:Y:S01]  /*9bc0*/  @!P1 STS [R154+0x28800], R15 ;  /* 0x0288000f9a009388 */ /* 0x000fe20000000800 */
[-C--:B------:R-:W-:Y:S01]  /*9bd0*/  FMUL.FTZ R105, R105, R15.reuse ;  /* 0x0000000f69697220 */ /* 0x080fe20000410000 */
[-C--:B------:R-:W-:Y:S01]  /*9be0*/  FMUL.FTZ R108, R108, R15.reuse ;  /* 0x0000000f6c6c7220 */ /* 0x080fe20000410000 */
[-C--:B------:R-:W-:Y:S01]  /*9bf0*/  FMUL.FTZ R109, R109, R15.reuse ;  /* 0x0000000f6d6d7220 */ /* 0x080fe20000410000 */
[----:B-1----:R1:W-:Y:S01]  /*9c00*/  @!P1 STS [R154+0x28820], R10 ;  /* 0x0288200a9a009388 */ /* 0x0023e20000000800 */
[----:B------:R-:W-:Y:S01]  /*9c10*/  FMUL.FTZ R112, R112, R15 ;  /* 0x0000000f70707220 */ /* 0x000fe20000410000 */
[----:B------:R-:W5:Y:S01]  /*9c20*/  MUFU.EX2 R13, R13 ;  /* 0x0000000d000d7308 */ /* 0x000f620000000800 */
[----:B--2---:R-:W-:Y:S01]  /*9c30*/  FFMA.FTZ R5, R10, R5, R11 ;  /* 0x000000050a057223 */ /* 0x004fe2000001000b */
        /* <DEDUP_REMOVED lines=20> */
[----:B------:R-:W-:Y:S01]  /*9d80*/  FMUL.FTZ R149, R149, R15 ;  /* 0x0000000f95957220 */ /* 0x000fe20000410000 */
[----:B------:R-:W-:Y:S01]  /*9d90*/  F2FP.BF16.F32.PACK_AB R156, R180, R153 ;  /* 0x00000099b49c723e */ /* 0x000fe200000010ff */
[----:B------:R4:W-:Y:S01]  /*9da0*/  MUFU.EX2 R172, R173 ;  /* 0x000000ad00ac7308 */ /* 0x0009e20000000800 */
[----:B------:R-:W-:Y:S01]  /*9db0*/  F2FP.BF16.F32.PACK_AB R158, R182, R155 ;  /* 0x0000009bb69e723e */ /* 0x000fe200000010ff */
[-C--:B------:R-:W-:Y:S01]  /*9dc0*/  FMUL.FTZ R26, R26, R10.reuse ;  /* 0x0000000a1a1a7220 */ /* 0x080fe20000410000 */
[----:B-1----:R-:W-:Y:S01]  /*9dd0*/  F2FP.BF16.F32.PACK_AB R154, R178, R21 ;  /* 0x00000015b29a723e */ /* 0x002fe200000010ff */
[-C--:B------:R-:W-:Y:S01]  /*9de0*/  FMUL.FTZ R27, R27, R10.reuse ;  /* 0x0000000a1b1b7220 */ /* 0x080fe20000410000 */
[-C--:B------:R-:W-:Y:S01]  /*9df0*/  FMUL.FTZ R30, R30, R10.reuse ;  /* 0x0000000a1e1e7220 */ /* 0x080fe20000410000 */
[-C--:B------:R-:W-:Y:S01]  /*9e00*/  FMUL.FTZ R31, R31, R10.reuse ;  /* 0x0000000a1f1f7220 */ /* 0x080fe20000410000 */
[-C--:B------:R-:W-:Y:S01]  /*9e10*/  FMUL.FTZ R34, R34, R10.reuse ;  /* 0x0000000a22227220 */ /* 0x080fe20000410000 */
[----:B------:R-:W1:Y:S01]  /*9e20*/  MUFU.EX2 R198, R198 ;  /* 0x000000c600c67308 */ /* 0x000e620000000800 */
[----:B----4-:R-:W-:Y:S01]  /*9e30*/  FADD.FTZ R173, R21, R4 ;  /* 0x0000000415ad7221 */ /* 0x010fe20000010000 */
[----:B---3--:R-:W-:Y:S01]  /*9e40*/  FADD.FTZ R4, R12, R5 ;  /* 0x000000050c047221 */ /* 0x008fe20000010000 */
[-C--:B------:R-:W-:Y:S01]  /*9e50*/  FMUL.FTZ R35, R35, R10.reuse ;  /* 0x0000000a23237220 */ /* 0x080fe20000410000 */
[-C--:B------:R-:W-:Y:S01]  /*9e60*/  FMUL.FTZ R38, R38, R10.reuse ;  /* 0x0000000a26267220 */ /* 0x080fe20000410000 */
[----:B------:R-:W-:Y:S01]  /*9e70*/  FADD.FTZ R152, R178, R173 ;  /* 0x000000adb2987221 */ /* 0x000fe20000010000 */
[----:B-----5:R-:W-:Y:S01]  /*9e80*/  FADD.FTZ R5, R13, R4 ;  /* 0x000000040d057221 */ /* 0x020fe20000010000 */
[-C--:B------:R-:W-:Y:S01]  /*9e90*/  FMUL.FTZ R39, R39, R10.reuse ;  /* 0x0000000a27277220 */ /* 0x080fe20000410000 */
[----:B------:R-:W3:Y:S01]  /*9ea0*/  MUFU.EX2 R163, R163 ;  /* 0x000000a300a37308 */ /* 0x000ee20000000800 */
[----:B------:R-:W-:Y:S01]  /*9eb0*/  FADD.FTZ R173, R153, R152 ;  /* 0x0000009899ad7221 */ /* 0x000fe20000010000 */
[----:B--2---:R-:W-:Y:S01]  /*9ec0*/  FADD.FTZ R4, R14, R5 ;  /* 0x000000050e047221 */ /* 0x004fe20000010000 */
[----:B------:R-:W-:Y:S01]  /*9ed0*/  F2FP.BF16.F32.PACK_AB R153, R12, R11 ;  /* 0x0000000b0c99723e */ /* 0x000fe200000010ff */
[-C--:B------:R-:W-:Y:S01]  /*9ee0*/  FMUL.FTZ R42, R42, R10.reuse ;  /* 0x0000000a2a2a7220 */ /* 0x080fe20000410000 */
[----:B------:R-:W-:Y:S01]  /*9ef0*/  FADD.FTZ R152, R180, R173 ;  /* 0x000000adb4987221 */ /* 0x000fe20000010000 */
[----:B0-----:R-:W-:Y:S01]  /*9f00*/  FADD.FTZ R5, R179, R4 ;  /* 0x00000004b3057221 */ /* 0x001fe20000010000 */
[-C--:B------:R-:W-:Y:S01]  /*9f10*/  FMUL.FTZ R43, R43, R10.reuse ;  /* 0x0000000a2b2b7220 */ /* 0x080fe20000410000 */
[----:B------:R-:W0:Y:S01]  /*9f20*/  MUFU.EX2 R200, R200 ;  /* 0x000000c800c87308 */ /* 0x000e220000000800 */
[----:B------:R-:W-:Y:S01]  /*9f30*/  FADD.FTZ R173, R155, R152 ;  /* 0x000000989bad7221 */ /* 0x000fe20000010000 */
[----:B-1----:R-:W-:Y:S01]  /*9f40*/  FADD.FTZ R4, R198, R5 ;  /* 0x00000005c6047221 */ /* 0x002fe20000010000 */
[----:B------:R-:W-:Y:S01]  /*9f50*/  F2FP.BF16.F32.PACK_AB R155, R14, R13 ;  /* 0x0000000d0e9b723e */ /* 0x000fe200000010ff */
[-C--:B------:R-:W-:Y:S01]  /*9f60*/  FMUL.FTZ R46, R46, R10.reuse ;  /* 0x0000000a2e2e7220 */ /* 0x080fe20000410000 */
[----:B------:R-:W-:Y:S01]  /*9f70*/  FADD.FTZ R152, R182, R173 ;  /* 0x000000adb6987221 */ /* 0x000fe20000010000 */
[-C--:B------:R-:W-:Y:S01]  /*9f80*/  FMUL.FTZ R47, R47, R10.reuse ;  /* 0x0000000a2f2f7220 */ /* 0x080fe20000410000 */
[-C--:B------:R-:W-:Y:S01]  /*9f90*/  FMUL.FTZ R50, R50, R10.reuse ;  /* 0x0000000a32327220 */ /* 0x080fe20000410000 */
[----:B------:R-:W1:Y:S01]  /*9fa0*/  MUFU.EX2 R194, R194 ;  /* 0x000000c200c27308 */ /* 0x000e620000000800 */
[----:B---3--:R-:W-:Y:S01]  /*9fb0*/  FADD.FTZ R5, R163, R4 ;  /* 0x00000004a3057221 */ /* 0x008fe20000010000 */
[----:B------:R-:W-:Y:S01]  /*9fc0*/  FADD.FTZ R173, R157, R152 ;  /* 0x000000989dad7221 */ /* 0x000fe20000010000 */
        /* <DEDUP_REMOVED lines=32> */
[----:B------:R-:W-:Y:S01]  /*a1d0*/  BAR.SYNC.DEFER_BLOCKING 0xf, 0x100 ;  /* 0x03c4000000007b1d */ /* 0x000fe20000010000 */
        /* <DEDUP_REMOVED lines=16> */
[-C--:B------:R-:W-:Y:S01]  /*a2e0*/  FMUL.FTZ R115, R115, R10.reuse ;  /* 0x0000000a73737220 */ /* 0x080fe20000410000 */
[----:B------:R-:W-:Y:S01]  /*a2f0*/  F2FP.BF16.F32.PACK_AB R159, R200, R163 ;  /* 0x000000a3c89f723e */ /* 0x000fe200000010ff */
[-C--:B------:R-:W-:Y:S01]  /*a300*/  FMUL.FTZ R118, R118, R10.reuse ;  /* 0x0000000a76767220 */ /* 0x080fe20000410000 */
[-C--:B------:R-:W-:Y:S01]  /*a310*/  FMUL.FTZ R119, R119, R10.reuse ;  /* 0x0000000a77777220 */ /* 0x080fe20000410000 */
[-C--:B------:R-:W-:Y:S01]  /*a320*/  FMUL.FTZ R122, R122, R10.reuse ;  /* 0x0000000a7a7a7220 */ /* 0x080fe20000410000 */
[----:B------:R-:W2:Y:S01]  /*a330*/  MUFU.EX2 R174, R174 ;  /* 0x000000ae00ae7308 */ /* 0x000ea20000000800 */
[----:B0-----:R-:W-:Y:S01]  /*a340*/  FADD.FTZ R5, R169, R4 ;  /* 0x00000004a9057221 */ /* 0x001fe20000010000 */
[----:B------:R0:W-:Y:S01]  /*a350*/  STSM.16.M88.4 [R19+0x26800], R152 ;  /* 0x0268009813007844 */ /* 0x0001e20000000200 */
[-C--:B------:R-:W-:Y:S01]  /*a360*/  FMUL.FTZ R123, R123, R10.reuse ;  /* 0x0000000a7b7b7220 */ /* 0x080fe20000410000 */
[-C--:B------:R-:W-:Y:S01]  /*a370*/  FMUL.FTZ R126, R126, R10.reuse ;  /* 0x0000000a7e7e7220 */ /* 0x080fe20000410000 */
[-C--:B------:R-:W-:Y:S01]  /*a380*/  FMUL.FTZ R127, R127, R10.reuse ;  /* 0x0000000a7f7f7220 */ /* 0x080fe20000410000 */
[----:B------:R0:W-:Y:S01]  /*a390*/  STSM.16.M88.4 [R184], R156 ;  /* 0x0000009cb8007844 */ /* 0x0001e20000000200 */
        /* <DEDUP_REMOVED lines=13> */
[-C--:B------:R-:W-:Y:S01]  /*a470*/  FMUL.FTZ R146, R146, R10.reuse ;  /* 0x0000000a92927220 */ /* 0x080fe20000410000 */
[-C--:B------:R-:W-:Y:S01]  /*a480*/  FMUL.FTZ R147, R147, R10.reuse ;  /* 0x0000000a93937220 */ /* 0x080fe20000410000 */
[-C--:B------:R-:W-:Y:S01]  /*a490*/  FMUL.FTZ R150, R150, R10.reuse ;  /* 0x0000000a96967220 */ /* 0x080fe20000410000 */
[----:B------:R-:W-:Y:S01]  /*a4a0*/  FMUL.FTZ R151, R151, R10 ;  /* 0x0000000a97977220 */ /* 0x000fe20000410000 */
[----:B------:R-:W2:Y:S01]  /*a4b0*/  MUFU.EX2 R165, R165 ;  /* 0x000000a500a57308 */ /* 0x000ea20000000800 */
[C---:B---3--:R-:W-:Y:S01]  /*a4c0*/  FADD.FTZ R20, R164.reuse, R15 ;  /* 0x0000000fa4147221 */ /* 0x048fe20000010000 */
[----:B------:R-:W-:-:S02]  /*a4d0*/  F2FP.BF16.F32.PACK_AB R164, R164, R161 ;  /* 0x000000a1a4a4723e */ /* 0x000fc400000010ff */
[----:B------:R-:W-:-:S04]  /*a4e0*/  F2FP.BF16.F32.PACK_AB R161, R202, R167 ;  /* 0x000000a7caa1723e */ /* 0x000fc800000010ff */
[----:B------:R-:W3:Y:S01]  /*a4f0*/  MUFU.EX2 R168, R168 ;  /* 0x000000a800a87308 */ /* 0x000ee20000000800 */
[----:B-1----:R-:W-:Y:S01]  /*a500*/  FADD.FTZ R5, R171, R4 ;  /* 0x00000004ab057221 */ /* 0x002fe20000010000 */
[----:B------:R0:W-:Y:S03]  /*a510*/  STSM.16.M88.4 [R22], R160 ;  /* 0x000000a016007844 */ /* 0x0001e60000000200 */
[----:B------:R-:W-:-:S03]  /*a520*/  FADD.FTZ R12, R172, R5 ;  /* 0x00000005ac0c7221 */ /* 0x000fc60000010000 */
[----:B------:R-:W1:Y:S01]  /*a530*/  MUFU.EX2 R175, R175 ;  /* 0x000000af00af7308 */ /* 0x000e620000000800 */
[----:B--2---:R-:W-:-:S07]  /*a540*/  FADD.FTZ R15, R165, R20 ;  /* 0x00000014a50f7221 */ /* 0x004fce0000010000 */
[----:B------:R-:W2:Y:S01]  /*a550*/  MUFU.EX2 R176, R176 ;  /* 0x000000b000b07308 */ /* 0x000ea20000000800 */
[C---:B---3--:R-:W-:Y:S01]  /*a560*/  F2FP.BF16.F32.PACK_AB R166, R168.reuse, R165 ;  /* 0x000000a5a8a6723e */ /* 0x048fe200000010ff */
[----:B------:R-:W-:Y:S01]  /*a570*/  FADD.FTZ R4, R168, R15 ;  /* 0x0000000fa8047221 */ /* 0x000fe20000010000 */
[----:B------:R-:W-:Y:S01]  /*a580*/  F2FP.BF16.F32.PACK_AB R165, R172, R171 ;  /* 0x000000abaca5723e */ /* 0x000fe200000010ff */
[----:B-1----:R-:W-:Y:S01]  /*a590*/  FADD.FTZ R5, R175, R12 ;  /* 0x0000000caf057221 */ /* 0x002fe20000010000 */
[----:B--2---:R-:W-:-:S03]  /*a5a0*/  F2FP.BF16.F32.PACK_AB R167, R176, R175 ;  /* 0x000000afb0a7723e */ /* 0x004fc600000010ff */
[----:B------:R-:W-:Y:S02]  /*a5b0*/  FADD.FTZ R5, R176, R5 ;  /* 0x00000005b0057221 */ /* 0x000fe40000010000 */
[----:B------:R0:W-:Y:S01]  /*a5c0*/  STSM.16.M88.4 [R23], R164 ;  /* 0x000000a417007844 */ /* 0x0001e20000000200 */
[----:B------:R-:W-:Y:S05]  /*a5d0*/  @!P4 BRA `(.L_x_4419) ;  /* 0x000000000004c947 */ /* 0x000fea0003800000 */
[----:B------:R-:W-:Y:S01]  /*a5e0*/  BPT.TRAP 0x1 ;  /* 0x000000040000795c */ /* 0x000fe20000300000 */
.L_x_4419:
[----:B------:R1:W2:Y:S01]  /*a5f0*/  SYNCS.PHASECHK.TRANS64.TRYWAIT P1, [UR24+0x28c50], R9 ;  /* 0x028c5009ff0075a7 */ /* 0x0002a20008020158 */
[----:B------:R-:W-:Y:S05]  /*a600*/  @!P4 BRA `(.L_x_4420) ;  /* 0x000000000004c947 */ /* 0x000fea0003800000 */
[----:B------:R-:W-:Y:S01]  /*a610*/  BPT.TRAP 0x1 ;  /* 0x000000040000795c */ /* 0x000fe20000300000 */
.L_x_4420:
[----:B--2---:R-:W-:Y:S05]  /*a620*/  @P1 BRA `(.L_x_4421) ;  /* 0x0000000000081947 */ /* 0x004fea0003800000 */
[----:B------:R-:W2:Y:S02]  /*a630*/  SYNCS.PHASECHK.TRANS64.TRYWAIT P1, [UR24+0x28c50], R9 ;  /* 0x028c5009ff0075a7 */ /* 0x000ea40008020158 */
[----:B--2---:R-:W-:Y:S05]  /*a640*/  @!P1 BRA `(.L_x_4422) ;  /* 0x000000b4001c9947 */ /* 0x004fea0003800000 */
.L_x_4421:
[----:B------:R-:W-:Y:S01]  /*a650*/  ULEA UR11, UR37, UR45, 0xc ;  /* 0x0000002d250b7291 */ /* 0x000fe2000f8e603f */
[----:B------:R-:W-:Y:S01]  /*a660*/  WARPGROUP.ARRIVE ;  /* 0x00000000000079c5 */ /* 0x000fe20000000000 */
[----:B------:R-:W-:Y:S01]  /*a670*/  UMOV UR7, 0x40000040 ;  /* 0x4000004000077882 */ /* 0x000fe20000000000 */
[----:B--2---:R-:W-:Y:S01]  /*a680*/  @!P5 IADD3 R170, R170, 0x28c60, RZ ;  /* 0x00028c60aaaad810 */ /* 0x004fe20007ffe0ff */
        /* <DEDUP_REMOVED lines=35> */
.L_x_4414:
[----:B------:R-:W-:-:S13]  /*a8c0*/  ISETP.LE.AND P0, PT, R186, UR50, PT ;  /* 0x00000032ba007c0c */ /* 0x000fda000bf03270 */
[----:B------:R-:W-:Y:S05]  /*a8d0*/  @!P0 BRA `(.L_x_4424) ;  /* 0x0000002400d08947 */ /* 0x000fea0003800000 */
[----:B------:R-:W-:Y:S01]  /*a8e0*/  UIADD3 UR6, UR44, -UR40, URZ ;  /* 0x800000282c067290 */ /* 0x000fe2000fffe03f */
[----:B------:R-:W-:Y:S01]  /*a8f0*/  IMAD.MOV.U32 R12, RZ, RZ, R7 ;  /* 0x000000ffff0c7224 */ /* 0x000fe200078e0007 */
[----:B------:R-:W-:Y:S01]  /*a900*/  UMOV UR22, UR37 ;  /* 0x0000002500167c82 */ /* 0x000fe20008000000 */
[----:B------:R-:W-:Y:S01]  /*a910*/  IMAD.MOV.U32 R10, RZ, RZ, R6 ;  /* 0x000000ffff0a7224 */ /* 0x000fe200078e0006 */
[----:B------:R-:W-:Y:S01]  /*a920*/  ULDC UR23, c[0x0][0x9e4] ;  /* 0x0002790000177ab9 */ /* 0x000fe20000000800 */
[----:B------:R-:W-:Y:S01]  /*a930*/  ULDC UR21, c[0x0][0x988] ;  /* 0x0002620000157ab9 */ /* 0x000fe20000000800 */
[----:B------:R-:W-:Y:S01]  /*a940*/  IMAD.U32 R8, RZ, RZ, UR6 ;  /* 0x00000006ff087e24 */ /* 0x000fe2000f8e00ff */
[----:B------:R-:W-:Y:S01]  /*a950*/  IADD3 R11, R3, UR6, RZ ;  /* 0x00000006030b7c10 */ /* 0x000fe2000fffe0ff */
[----:B------:R-:W-:Y:S01]  /*a960*/  ULDC UR24, c[0x0][0x9d8] ;  /* 0x0002760000187ab9 */ /* 0x000fe20000000800 */
[----:B------:R-:W-:Y:S02]  /*a970*/  ULDC UR25, c[0x0][0x9e0] ;  /* 0x0002780000197ab9 */ /* 0x000fe40000000800 */
[----:B------:R-:W-:-:S04]  /*a980*/  IADD3 R13, R8, 0x8, R3 ;  /* 0x00000008080d7810 */ /* 0x000fc80007ffe003 */
[----:B-1----:R-:W-:-:S07]  /*a990*/  LOP3.LUT R9, RZ, R13, RZ, 0x33, !PT ;  /* 0x0000000dff097212 */ /* 0x002fce00078e33ff */
.L_x_4441:
[----:B------:R-:W-:-:S04]  /*a9a0*/  UIADD3 UR37, UR22, 0x1, URZ ;  /* 0x0000000116257890 */ /* 0x000fc8000fffe03f */
[----:B------:R-:W-:-:S04]  /*a9b0*/  UISETP.NE.AND UP0, UPT, UR37, 0x2, UPT ;  /* 0x000000022500788c */ /* 0x000fc8000bf05270 */
[----:B------:R-:W-:Y:S02]  /*a9c0*/  USEL UR6, URZ, 0x1, UP0 ;  /* 0x000000013f067887 */ /* 0x000fe40008000000 */
[----:B------:R-:W-:-:S04]  /*a9d0*/  USEL UR37, UR37, URZ, UP0 ;  /* 0x0000003f25257287 */ /* 0x000fc80008000000 */
[----:B------:R-:W-:Y:S01]  /*a9e0*/  LOP3.LUT R2, R2, UR6, RZ, 0x3c, !PT ;  /* 0x0000000602027c12 */ /* 0x000fe2000f8e3cff */
[----:B-1--4-:R-:W-:Y:S07]  /*a9f0*/  @!P4 BRA `(.L_x_4425) ;  /* 0x000000000004c947 */ /* 0x012fee0003800000 */
[----:B------:R-:W-:Y:S01]  /*aa00*/  BPT.TRAP 0x1 ;  /* 0x000000040000795c */ /* 0x000fe20000300000 */
.L_x_4425:
[----:B------:R-:W-:Y:S01]  /*aa10*/  ULEA UR26, UR37, UR38, 0x3 ;  /* 0x00000026251a7291 */ /* 0x000fe2000f8e183f */
[----:B------:R-:W-:-:S08]  /*aa20*/  SHF.L.U32 R8, R2, 0x1f, RZ ;  /* 0x0000001f02087819 */ /* 0x000fd000000006ff */
[----:B------:R1:W4:Y:S01]  /*aa30*/  SYNCS.PHASECHK.TRANS64.TRYWAIT P0, [UR26+0x28c30], R8 ;  /* 0x028c3008ff0075a7 */ /* 0x000322000800015a */
[----:B------:R-:W-:Y:S05]  /*aa40*/  @!P4 BRA `(.L_x_4426) ;  /* 0x000000000004c947 */ /* 0x000fea0003800000 */
[----:B------:R-:W-:Y:S01]  /*aa50*/  BPT.TRAP 0x1 ;  /* 0x000000040000795c */ /* 0x000fe20000300000 */
.L_x_4426:
[----:B----4-:R-:W-:Y:S05]  /*aa60*/  @P0 BRA `(.L_x_4427) ;  /* 0x0000000000080947 */ /* 0x010fea0003800000 */
[----:B------:R-:W4:Y:S02]  /*aa70*/  SYNCS.PHASECHK.TRANS64.TRYWAIT P0, [UR26+0x28c30], R8 ;  /* 0x028c3008ff0075a7 */ /* 0x000f24000800015a */
[----:B----4-:R-:W-:Y:S05]  /*aa80*/  @!P0 BRA `(.L_x_4428) ;  /* 0x000000b000208947 */ /* 0x010fea0003800000 */
.L_x_4427:
[----:B------:R-:W-:Y:S01]  /*aa90*/  R2UR UR18, R0 ;  /* 0x00000000001272ca */ /* 0x000fe200000e0000 */
[----:B0-23--:R-:W-:Y:S01]  /*aaa0*/  WARPGROUP.ARRIVE ;  /* 0x00000000000079c5 */ /* 0x00dfe20000000000 */
[----:B------:R-:W-:Y:S01]  /*aab0*/  UMOV UR19, 0x40000040 ;  /* 0x4000004000137882 */ /* 0x000fe20000000000 */
[----:B------:R-:W-:Y:S01]  /*aac0*/  UMOV UR7, 0x40000040 ;  /* 0x4000004000077882 */ /* 0x000fe20000000000 */
[----:B------:R-:W-:Y:S01]  /*aad0*/  UMOV UR11, 0x40000040 ;  /* 0x40000040000b7882 */ /* 0x000fe20000000000 */
[----:B------:R-:W-:Y:S01]  /*aae0*/  UMOV UR15, 0x40000040 ;  /* 0x40000040000f7882 */ /* 0x000fe20000000000 */
[----:B------:R-:W-:Y:S02]  /*aaf0*/  IMAD.U32 R15, RZ, RZ, UR26 ;  /* 0x0000001aff0f7e24 */ /* 0x000fe4000f8e00ff */
[----:B----4-:R-:W-:Y:S02]  /*ab00*/  IMAD.U32 R7, RZ, RZ, UR40 ;  /* 0x00000028ff077e24 */ /* 0x010fe4000f8e00ff */
[----:B------:R-:W-:-:S03]  /*ab10*/  @!P5 VIADD R6, R15, 0x28c40 ;  /* 0x00028c400f06d836 */ /* 0x000fc60000000000 */
[----:B------:R-:W-:Y:S02]  /*ab20*/  ULEA UR18, UR37, UR18, 0x9 ;  /* 0x0000001225127291 */ /* 0x000fe4000f8e483f */
[----:B------:R-:W-:Y:S02]  /*ab30*/  @!P5 PRMT R6, RZ, 0x654, R6 ;  /* 0x00000654ff06d816 */ /* 0x000fe40000000006 */
        /* <DEDUP_REMOVED lines=84> */
[C---:B-----5:R-:W-:Y:S01]  /*b080*/  IADD3 R176, R3.reuse, R178, RZ ;  /* 0x000000b203b07210 */ /* 0x060fe20007ffe0ff */
[----:B-1----:R-:W-:Y:S01]  /*b090*/  IMAD.IADD R177, R3, 0x1, R182 ;  /* 0x0000000103b17824 */ /* 0x002fe200078e02b6 */
[----:B--234-:R-:W-:Y:S06]  /*b0a0*/  @!P6 BRA `(.L_x_4429) ;  /* 0x000000000060e947 */ /* 0x01cfec0003800000 */
[----:B------:R-:W-:Y:S01]  /*b0b0*/  ISETP.GT.AND P0, PT, R11, -0x1, PT ;  /* 0xffffffff0b00780c */ /* 0x000fe20003f04270 */
[----:B------:R-:W-:-:S12]  /*b0c0*/  BSSY B0, `(.L_x_4430) ;  /* 0x0000012000007945 */ /* 0x000fd80003800000 */
[----:B------:R-:W-:Y:S05]  /*b0d0*/  @P0 BRA `(.L_x_4431) ;  /* 0x0000000000280947 */ /* 0x000fea0003800000 */
[----:B------:R-:W-:Y:S02]  /*b0e0*/  IMAD.U32 R171, RZ, RZ, UR23 ;  /* 0x00000017ffab7e24 */ /* 0x000fe4000f8e00ff */
[----:B------:R-:W-:-:S03]  /*b0f0*/  IMAD.U32 R174, RZ, RZ, UR40 ;  /* 0x00000028ffae7e24 */ /* 0x000fc6000f8e00ff */
[----:B------:R-:W-:Y:S02]  /*b100*/  ISETP.NE.AND P0, PT, R171, 0x1, PT ;  /* 0x00000001ab00780c */ /* 0x000fe40003f05270 */
[----:B------:R-:W-:-:S04]  /*b110*/  IADD3 R169, R3, UR44, -R174 ;  /* 0x0000002c03a97c10 */ /* 0x000fc8000fffe8ae */
[----:B------:R-:W-:-:S07]  /*b120*/  LOP3.LUT R169, RZ, R169, RZ, 0x33, !PT ;  /* 0x000000a9ffa97212 */ /* 0x000fce00078e33ff */
[----:B------:R-:W1:Y:S02]  /*b130*/  @P0 LDC.64 R6, c[0x0][0x9e8] ;  /* 0x00027a00ff060b82 */ /* 0x000e640000000a00 */
[----:B-1----:R-:W-:-:S05]  /*b140*/  @P0 IMAD.HI.U32 R6, R169, R6, RZ ;  /* 0x00000006a9060227 */ /* 0x002fca00078e00ff */
[----:B------:R-:W-:-:S04]  /*b150*/  @P0 SHF.R.U32.HI R169, RZ, R7, R6 ;  /* 0x00000007ffa90219 */ /* 0x000fc80000011606 */
[----:B------:R-:W-:Y:S01]  /*b160*/  LOP3.LUT R6, RZ, R169, RZ, 0x33, !PT ;  /* 0x000000a9ff067212 */ /* 0x000fe200078e33ff */
[----:B------:R-:W-:Y:S06]  /*b170*/  BRA `(.L_x_4432) ;  /* 0x0000000000187947 */ /* 0x000fec0003800000 */
.L_x_4431:
[----:B------:R-:W-:-:S05]  /*b180*/  IMAD.U32 R171, RZ, RZ, UR23 ;  /* 0x00000017ffab7e24 */ /* 0x000fca000f8e00ff */
[----:B------:R-:W-:-:S13]  /*b190*/  ISETP.NE.AND P0, PT, R171, 0x1, PT ;  /* 0x00000001ab00780c */ /* 0x000fda0003f05270 */
[----:B------:R-:W1:Y:S02]  /*b1a0*/  @P0 LDC.64 R6, c[0x0][0x9e8] ;  /* 0x00027a00ff060b82 */ /* 0x000e640000000a00 */
[----:B-1----:R-:W-:-:S04]  /*b1b0*/  @P0 IMAD.HI.U32 R174, R11, R6, RZ ;  /* 0x000000060bae0227 */ /* 0x002fc800078e00ff */
[----:B------:R-:W-:Y:S01]  /*b1c0*/  IMAD.MOV.U32 R6, RZ, RZ, R11 ;  /* 0x000000ffff067224 */ /* 0x000fe200078e000b */
[----:B------:R-:W-:-:S07]  /*b1d0*/  @P0 SHF.R.U32.HI R6, RZ, R7, R174 ;  /* 0x00000007ff060219 */ /* 0x000fce00000116ae */
.L_x_4432:
[----:B------:R-:W-:Y:S05]  /*b1e0*/  BSYNC B0 ;  /* 0x0000000000007941 */ /* 0x000fea0003800000 */
.L_x_4430:
[----:B------:R-:W-:-:S05]  /*b1f0*/  IMAD R7, R6, R171, -UR7 ;  /* 0x8000000706077e24 */ /* 0x000fca000f8e02ab */
[----:B------:R-:W-:-:S04]  /*b200*/  IADD3 R7, -R16, R7, RZ ;  /* 0x0000000710077210 */ /* 0x000fc80007ffe1ff */
[----:B------:R-:W-:Y:S02]  /*b210*/  VIADDMNMX R176, R7, R171, R176, PT ;  /* 0x000000ab07b07246 */ /* 0x000fe400038001b0 */
[----:B------:R-:W-:-:S07]  /*b220*/  VIMNMX R177, R177, R7, !PT ;  /* 0x00000007b1b17248 */ /* 0x000fce0007fe0100 */
.L_x_4429:
[----:B------:R-:W-:-:S06]  /*b230*/  UISETP.GT.AND UP0, UPT, UR50, -0x1, UPT ;  /* 0xffffffff3200788c */ /* 0x000fcc000bf04270 */
[----:B------:R-:W-:-:S04]  /*b240*/  PLOP3.LUT P0, PT, PT, PT, UP0, 0x80, 0x0 ;  /* 0x000000000000781c */ /* 0x000fc80003f0f008 */
[C---:B------:R-:W-:Y:S02]  /*b250*/  ISETP.GT.AND P1, PT, R177.reuse, RZ, P0 ;  /* 0x000000ffb100720c */ /* 0x040fe40000724270 */
[C---:B------:R-:W-:Y:S02]  /*b260*/  ISETP.GT.AND P3, PT, R177.reuse, 0x1, P0 ;  /* 0x00000001b100780c */ /* 0x040fe40000764270 */
[----:B------:R-:W-:Y:S02]  /*b270*/  ISETP.LT.OR P2, PT, R176, 0x1, P1 ;  /* 0x00000001b000780c */ /* 0x000fe40000f41670 */
[----:B------:R-:W-:Y:S02]  /*b280*/  ISETP.GT.AND P1, PT, R177, 0x8, P0 ;  /* 0x00000008b100780c */ /* 0x000fe40000724270 */
[----:B0-----:R-:W-:Y:S02]  /*b290*/  FSEL R193, R193, -INF , !P2 ;  /* 0xff800000c1c17808 */ /* 0x001fe40005000000 */
        /* <DEDUP_REMOVED lines=49> */
[----:B------:R-:W-:-:S05]  /*b5b0*/  IMAD.U32 R179, RZ, RZ, UR23 ;  /* 0x00000017ffb37e24 */ /* 0x000fca000f8e00ff */
[----:B------:R-:W-:-:S13]  /*b5c0*/  ISETP.NE.AND P1, PT, R179, 0x1, PT ;  /* 0x00000001b300780c */ /* 0x000fda0003f25270 */
[----:B------:R-:W0:Y:S02]  /*b5d0*/  @P1 LDC.64 R6, c[0x0][0x9e8] ;  /* 0x00027a00ff061b82 */ /* 0x000e240000000a00 */
[----:B0-----:R-:W-:-:S04]  /*b5e0*/  @P1 IMAD.HI.U32 R178, R9, R6, RZ ;  /* 0x0000000609b21227 */ /* 0x001fc800078e00ff */
[----:B------:R-:W-:Y:S01]  /*b5f0*/  IMAD.MOV.U32 R6, RZ, RZ, R9 ;  /* 0x000000ffff067224 */ /* 0x000fe200078e0009 */
[----:B------:R-:W-:-:S04]  /*b600*/  @P1 SHF.R.U32.HI R6, RZ, R7, R178 ;  /* 0x00000007ff061219 */ /* 0x000fc800000116b2 */
[----:B------:R-:W-:Y:S01]  /*b610*/  LOP3.LUT R6, RZ, R6, RZ, 0x33, !PT ;  /* 0x00000006ff067212 */ /* 0x000fe200078e33ff */
[----:B------:R-:W-:Y:S06]  /*b620*/  BRA `(.L_x_4436) ;  /* 0x0000000000187947 */ /* 0x000fec0003800000 */
.L_x_4435:
[----:B------:R-:W-:-:S05]  /*b630*/  IMAD.U32 R179, RZ, RZ, UR23 ;  /* 0x00000017ffb37e24 */ /* 0x000fca000f8e00ff */
[----:B------:R-:W-:-:S13]  /*b640*/  ISETP.NE.AND P1, PT, R179, 0x1, PT ;  /* 0x00000001b300780c */ /* 0x000fda0003f25270 */
[----:B------:R-:W0:Y:S02]  /*b650*/  @P1 LDC.64 R6, c[0x0][0x9e8] ;  /* 0x00027a00ff061b82 */ /* 0x000e240000000a00 */
[----:B0-----:R-:W-:-:S04]  /*b660*/  @P1 IMAD.HI.U32 R178, R13, R6, RZ ;  /* 0x000000060db21227 */ /* 0x001fc800078e00ff */
[----:B------:R-:W-:Y:S01]  /*b670*/  IMAD.MOV.U32 R6, RZ, RZ, R13 ;  /* 0x000000ffff067224 */ /* 0x000fe200078e000d */
[----:B------:R-:W-:-:S07]  /*b680*/  @P1 SHF.R.U32.HI R6, RZ, R7, R178 ;  /* 0x00000007ff061219 */ /* 0x000fce00000116b2 */
.L_x_4436:
[----:B------:R-:W-:Y:S05]  /*b690*/  BSYNC B0 ;  /* 0x0000000000007941 */ /* 0x000fea0003800000 */
.L_x_4434:
[----:B------:R-:W-:-:S04]  /*b6a0*/  IMAD R7, R6, R179, -UR7 ;  /* 0x8000000706077e24 */ /* 0x000fc8000f8e02b3 */
[----:B------:R-:W-:-:S05]  /*b6b0*/  IMAD.IADD R7, R7, 0x1, -R16 ;  /* 0x0000000107077824 */ /* 0x000fca00078e0a10 */
[----:B------:R-:W-:Y:S02]  /*b6c0*/  VIADDMNMX R176, R7, R179, R176, PT ;  /* 0x000000b307b07246 */ /* 0x000fe400038001b0 */
[----:B------:R-:W-:-:S07]  /*b6d0*/  VIMNMX R177, R177, R7, !PT ;  /* 0x00000007b1b17248 */ /* 0x000fce0007fe0100 */
.L_x_4433:
        /* <DEDUP_REMOVED lines=33> */
[C---:B------:R-:W-:Y:S01]  /*b8f0*/  ISETP.GT.AND P2, PT, R177.reuse, 0x19, P0 ;  /* 0x00000019b100780c */ /* 0x040fe20000744270 */
[----:B------:R-:W0:Y:S01]  /*b900*/  SHFL.BFLY PT, R6, R7, 0x2, 0x1f ;  /* 0x0c401f0007067f89 */ /* 0x000e2200000e0000 */
[----:B------:R-:W-:Y:S02]  /*b910*/  FSEL R154, R154, -INF , !P3 ;  /* 0xff8000009a9a7808 */ /* 0x000fe40005800000 */
[----:B------:R-:W-:Y:S02]  /*b920*/  ISETP.GT.AND P3, PT, R177, 0x20, P0 ;  /* 0x00000020b100780c */ /* 0x000fe40000764270 */
[----:B------:R-:W-:-:S02]  /*b930*/  ISETP.LT.OR P2, PT, R176, 0x1a, P2 ;  /* 0x0000001ab000780c */ /* 0x000fc40001741670 */
[----:B------:R-:W-:Y:S02]  /*b940*/  ISETP.LT.OR P3, PT, R176, 0x21, P3 ;  /* 0x00000021b000780c */ /* 0x000fe40001f61670 */
[----:B------:R-:W-:Y:S02]  /*b950*/  FSEL R156, R156, -INF , !P2 ;  /* 0xff8000009c9c7808 */ /* 0x000fe40005000000 */
[----:B------:R-:W-:Y:S02]  /*b960*/  ISETP.GT.AND P2, PT, R177, 0x28, P0 ;  /* 0x00000028b100780c */ /* 0x000fe40000744270 */
[----:B------:R-:W-:Y:S02]  /*b970*/  FSEL R157, R157, -INF , !P3 ;  /* 0xff8000009d9d7808 */ /* 0x000fe40005800000 */
[----:B------:R-:W-:Y:S02]  /*b980*/  ISETP.LT.OR P2, PT, R176, 0x29, P2 ;  /* 0x00000029b000780c */ /* 0x000fe40001741670 */
[----:B------:R-:W-:-:S02]  /*b990*/  IADD3 R183, -R18, RZ, RZ ;  /* 0x000000ff12b77210 */ /* 0x000fc40007ffe1ff */
[----:B------:R-:W-:Y:S02]  /*b9a0*/  FSEL R159, R159, -INF , !P2 ;  /* 0xff8000009f9f7808 */ /* 0x000fe40005000000 */
[----:B------:R-:W-:Y:S02]  /*b9b0*/  ISETP.GT.AND P2, PT, R177, 0x30, P0 ;  /* 0x00000030b100780c */ /* 0x000fe40000744270 */
[----:B0-----:R-:W-:Y:S02]  /*b9c0*/  FMNMX.FTZ R178, R7, R6, !PT ;  /* 0x0000000607b27209 */ /* 0x001fe40007810000 */
[----:B------:R-:W-:-:S03]  /*b9d0*/  ISETP.LT.OR P2, PT, R176, 0x31, P2 ;  /* 0x00000031b000780c */ /* 0x000fc60001741670 */
[----:B------:R-:W0:Y:S01]  /*b9e0*/  SHFL.BFLY PT, R179, R178, 0x1, 0x1f ;  /* 0x0c201f00b2b37f89 */ /* 0x000e2200000e0000 */
[----:B------:R-:W-:Y:S02]  /*b9f0*/  FSEL R162, R162, -INF , !P2 ;  /* 0xff800000a2a27808 */ /* 0x000fe40005000000 */
[----:B------:R-:W-:-:S04]  /*ba00*/  ISETP.GT.AND P2, PT, R177, 0x38, P0 ;  /* 0x00000038b100780c */ /* 0x000fc80000744270 */
[----:B------:R-:W-:-:S04]  /*ba10*/  ISETP.LT.OR P2, PT, R176, 0x39, P2 ;  /* 0x00000039b000780c */ /* 0x000fc80001741670 */
[----:B------:R-:W-:Y:S02]  /*ba20*/  FSEL R166, R166, -INF , !P2 ;  /* 0xff800000a6a67808 */ /* 0x000fe40005000000 */
[----:B0-----:R-:W-:Y:S02]  /*ba30*/  FMNMX.FTZ R6, R178, R179, !PT ;  /* 0x000000b3b2067209 */ /* 0x001fe40007810000 */
[----:B------:R-:W-:Y:S02]  /*ba40*/  FSEL R179, R14, -INF , !P1 ;  /* 0xff8000000eb37808 */ /* 0x000fe40004800000 */
[----:B------:R-:W-:Y:S02]  /*ba50*/  ISETP.GT.AND P1, PT, R177, 0x18, P0 ;  /* 0x00000018b100780c */ /* 0x000fe40000724270 */
        /* <DEDUP_REMOVED lines=8> */
[----:B------:R-:W-:Y:S01]  /*bae0*/  FMNMX.FTZ R7, R153, R14, !PT ;  /* 0x0000000e99077209 */ /* 0x000fe20007810000 */
[----:B------:R-:W-:Y:S01]  /*baf0*/  FMUL.FTZ R14, R6, UR10 ;  /* 0x0000000a060e7c20 */ /* 0x000fe20008410000 */
[----:B------:R-:W-:Y:S02]  /*bb00*/  FSEL R158, R158, -INF , !P1 ;  /* 0xff8000009e9e7808 */ /* 0x000fe40004800000 */
[----:B------:R-:W-:Y:S02]  /*bb10*/  FMNMX.FTZ R178, R154, R7, !PT ;  /* 0x000000079ab27209 */ /* 0x000fe40007810000 */
        /* <DEDUP_REMOVED lines=16> */
[----:B------:R-:W-:Y:S02]  /*bc20*/  FSETP.NEU.FTZ.AND P3, PT, R6, -INF , PT ;  /* 0xff8000000600780b */ /* 0x000fe40003f7d000 */
[----:B------:R-:W-:Y:S02]  /*bc30*/  FSEL R167, R167, -INF , !P0 ;  /* 0xff800000a7a77808 */ /* 0x000fe40004000000 */
[----:B------:R-:W-:Y:S02]  /*bc40*/  FMNMX.FTZ R180, R166, R7, !PT ;  /* 0x00000007a6b47209 */ /* 0x000fe40007810000 */
[----:B------:R-:W-:Y:S02]  /*bc50*/  FSEL R14, R14, RZ, P3 ;  /* 0x000000ff0e0e7208 */ /* 0x000fe40001800000 */
[----:B------:R-:W-:-:S02]  /*bc60*/  FMNMX.FTZ R7, R167, R180, !PT ;  /* 0x000000b4a7077209 */ /* 0x000fc40007810000 */
[----:B------:R-:W-:Y:S01]  /*bc70*/  ISETP.NE.AND P1, PT, R16, R183, PT ;  /* 0x000000b71000720c */ /* 0x000fe20003f25270 */
[--C-:B------:R-:W-:Y:S01]  /*bc80*/  FFMA.FTZ R178, R194, UR10, -R14.reuse ;  /* 0x0000000ac2b27c23 */ /* 0x100fe2000801080e */
[--C-:B------:R-:W-:Y:S01]  /*bc90*/  FFMA.FTZ R182, R173, UR10, -R14.reuse ;  /* 0x0000000aadb67c23 */ /* 0x100fe2000801080e */
[----:B------:R-:W0:Y:S01]  /*bca0*/  SHFL.BFLY PT, R194, R7, 0x2, 0x1f ;  /* 0x0c401f0007c27f89 */ /* 0x000e2200000e0000 */
[----:B------:R-:W-:Y:S01]  /*bcb0*/  FSEL R173, R6, RZ, P3 ;  /* 0x000000ff06ad7208 */ /* 0x000fe20001800000 */
[--C-:B------:R-:W-:Y:S01]  /*bcc0*/  FFMA.FTZ R181, R193, UR10, -R14.reuse ;  /* 0x0000000ac1b57c23 */ /* 0x100fe2000801080e */
[--C-:B------:R-:W-:Y:S01]  /*bcd0*/  FFMA.FTZ R177, R195, UR10, -R14.reuse ;  /* 0x0000000ac3b17c23 */ /* 0x100fe2000801080e */
[----:B------:R-:W-:Y:S01]  /*bce0*/  MUFU.EX2 R178, R178 ;  /* 0x000000b200b27308 */ /* 0x000fe20000000800 */
[----:B------:R-:W-:Y:S01]  /*bcf0*/  FFMA.FTZ R176, R196, UR10, -R14 ;  /* 0x0000000ac4b07c23 */ /* 0x000fe2000801080e */
[----:B------:R-:W-:Y:S01]  /*bd00*/  FADD.FTZ R10, -R173, R10 ;  /* 0x0000000aad0a7221 */ /* 0x000fe20000010100 */
[--C-:B------:R-:W-:Y:S01]  /*bd10*/  FFMA.FTZ R197, R197, UR10, -R14.reuse ;  /* 0x0000000ac5c57c23 */ /* 0x100fe2000801080e */
[--C-:B------:R-:W-:Y:S01]  /*bd20*/  FFMA.FTZ R175, R175, UR10, -R14.reuse ;  /* 0x0000000aafaf7c23 */ /* 0x100fe2000801080e */
[--C-:B------:R-:W-:Y:S01]  /*bd30*/  FFMA.FTZ R169, R169, UR10, -R14.reuse ;  /* 0x0000000aa9a97c23 */ /* 0x100fe2000801080e */
[----:B------:R-:W-:Y:S01]  /*bd40*/  FMUL.FTZ R10, R10, UR10 ;  /* 0x0000000a0a0a7c20 */ /* 0x000fe20008410000 */
        /* <DEDUP_REMOVED lines=9> */
[----:B------:R-:W1:Y:S01]  /*bde0*/  MUFU.EX2 R10, R10 ;  /* 0x0000000a000a7308 */ /* 0x000e620000000800 */
[----:B0-----:R-:W-:-:S07]  /*bdf0*/  FMNMX.FTZ R194, R7, R194, !PT ;  /* 0x000000c207c27209 */ /* 0x001fce0007810000 */
[----:B------:R-:W0:Y:S01]  /*be00*/  MUFU.EX2 R177, R177 ;  /* 0x000000b100b17308 */ /* 0x000e220000000800 */
[----:B------:R-:W2:Y:S07]  /*be10*/  SHFL.BFLY PT, R7, R194, 0x1, 0x1f ;  /* 0x0c201f00c2077f89 */ /* 0x000eae00000e0000 */
[----:B------:R-:W3:Y:S01]  /*be20*/  MUFU.EX2 R176, R176 ;  /* 0x000000b000b07308 */ /* 0x000ee20000000800 */
[----:B-1----:R-:W-:Y:S01]  /*be30*/  FFMA.FTZ R193, R10, R4, R181 ;  /* 0x000000040ac17223 */ /* 0x002fe200000100b5 */
[-C--:B------:R-:W-:Y:S01]  /*be40*/  FMUL.FTZ R24, R24, R10.reuse ;  /* 0x0000000a18187220 */ /* 0x080fe20000410000 */
[-C--:B------:R-:W-:Y:S01]  /*be50*/  FMUL.FTZ R25, R25, R10.reuse ;  /* 0x0000000a19197220 */ /* 0x080fe20000410000 */
[-C--:B------:R-:W-:Y:S01]  /*be60*/  FMUL.FTZ R28, R28, R10.reuse ;  /* 0x0000000a1c1c7220 */ /* 0x080fe20000410000 */
[----:B------:R-:W-:Y:S01]  /*be70*/  FADD.FTZ R4, R178, R193 ;  /* 0x000000c1b2047221 */ /* 0x000fe20000010000 */
        /* <DEDUP_REMOVED lines=11> */
[----:B--2---:R-:W-:Y:S01]  /*bf30*/  FMNMX.FTZ R7, R194, R7, !PT ;  /* 0x00000007c2077209 */ /* 0x004fe20007810000 */
[-C--:B------:R-:W-:Y:S01]  /*bf40*/  FMUL.FTZ R45, R45, R10.reuse ;  /* 0x0000000a2d2d7220 */ /* 0x080fe20000410000 */
[-C--:B------:R-:W-:Y:S01]  /*bf50*/  FMUL.FTZ R48, R48, R10.reuse ;  /* 0x0000000a30307220 */ /* 0x080fe20000410000 */
[-C--:B------:R-:W-:Y:S01]  /*bf60*/  FMUL.FTZ R49, R49, R10.reuse ;  /* 0x0000000a31317220 */ /* 0x080fe20000410000 */
[C---:B------:R-:W-:Y:S01]  /*bf70*/  FSETP.NEU.FTZ.AND P0, PT, R7.reuse, -INF , PT ;  /* 0xff8000000700780b */ /* 0x040fe20003f1d000 */
[----:B------:R-:W-:Y:S01]  /*bf80*/  FMUL.FTZ R194, R7, UR10 ;  /* 0x0000000a07c27c20 */ /* 0x000fe20008410000 */
[-C--:B------:R-:W-:Y:S01]  /*bf90*/  FMUL.FTZ R52, R52, R10.reuse ;  /* 0x0000000a34347220 */ /* 0x080fe20000410000 */
[----:B------:R-:W2:Y:S01]  /*bfa0*/  MUFU.EX2 R169, R169 ;  /* 0x000000a900a97308 */ /* 0x000ea20000000800 */
[-C--:B------:R-:W-:Y:S01]  /*bfb0*/  FMUL.FTZ R53, R53, R10.reuse ;  /* 0x0000000a35357220 */ /* 0x080fe20000410000 */
[-C--:B------:R-:W-:Y:S01]  /*bfc0*/  FMUL.FTZ R56, R56, R10.reuse ;  /* 0x0000000a38387220 */ /* 0x080fe20000410000 */
[----:B------:R-:W-:Y:S01]  /*bfd0*/  FSEL R193, R194, RZ, P0 ;  /* 0x000000ffc2c17208 */ /* 0x000fe20000000000 */
[-C--:B------:R-:W-:Y:S01]  /*bfe0*/  FMUL.FTZ R57, R57, R10.reuse ;  /* 0x0000000a39397220 */ /* 0x080fe20000410000 */
[-C--:B------:R-:W-:Y:S01]  /*bff0*/  FMUL.FTZ R60, R60, R10.reuse ;  /* 0x0000000a3c3c7220 */ /* 0x080fe20000410000 */
[-C--:B------:R-:W-:Y:S01]  /*c000*/  FMUL.FTZ R61, R61, R10.reuse ;  /* 0x0000000a3d3d7220 */ /* 0x080fe20000410000 */
[-C--:B------:R-:W-:Y:S01]  /*c010*/  FMUL.FTZ R64, R64, R10.reuse ;  /* 0x0000000a40407220 */ /* 0x080fe20000410000 */
[----:B------:R-:W4:Y:S01]  /*c020*/  MUFU.EX2 R174, R174 ;  /* 0x000000ae00ae7308 */ /* 0x000f220000000800 */
[----:B------:R-:W-:Y:S01]  /*c030*/  FFMA.FTZ R14, R179, UR10, -R193 ;  /* 0x0000000ab30e7c23 */ /* 0x000fe200080108c1 */
[----:B---3--:R-:W-:Y:S01]  /*c040*/  FADD.FTZ R179, R176, R161 ;  /* 0x000000a1b0b37221 */ /* 0x008fe20000010000 */
[----:B------:R-:W-:Y:S01]  /*c050*/  FSEL R161, R7, RZ, P0 ;  /* 0x000000ff07a17208 */ /* 0x000fe20000000000 */
[--C-:B------:R-:W-:Y:S01]  /*c060*/  FFMA.FTZ R195, R155, UR10, -R193.reuse ;  /* 0x0000000a9bc37c23 */ /* 0x100fe200080108c1 */
[----:B------:R-:W-:Y:S01]  /*c070*/  FFMA.FTZ R20, R20, UR10, -R193 ;  /* 0x0000000a14147c23 */ /* 0x000fe200080108c1 */
[----:B-1----:R-:W-:Y:S01]  /*c080*/  FADD.FTZ R194, R180, R179 ;  /* 0x000000b3b4c27221 */ /* 0x002fe20000010000 */
[--C-:B------:R-:W-:Y:S01]  /*c090*/  FFMA.FTZ R179, R152, UR10, -R193.reuse ;  /* 0x0000000a98b37c23 */ /* 0x100fe200080108c1 */
[----:B------:R-:W-:Y:S01]  /*c0a0*/  MUFU.EX2 R173, R172 ;  /* 0x000000ac00ad7308 */ /* 0x000fe20000000800 */
[----:B------:R-:W-:Y:S01]  /*c0b0*/  FADD.FTZ R4, -R161, R12 ;  /* 0x0000000ca1047221 */ /* 0x000fe20000010100 */
[----:B0-----:R-:W-:Y:S01]  /*c0c0*/  FADD.FTZ R194, R175, R194 ;  /* 0x000000c2afc27221 */ /* 0x001fe20000010000 */
[--C-:B------:R-:W-:Y:S01]  /*c0d0*/  FFMA.FTZ R197, R157, UR10, -R193.reuse ;  /* 0x0000000a9dc57c23 */ /* 0x100fe200080108c1 */
[--C-:B------:R-:W-:Y:S01]  /*c0e0*/  FFMA.FTZ R153, R153, UR10, -R193.reuse ;  /* 0x0000000a99997c23 */ /* 0x100fe200080108c1 */
[----:B------:R-:W-:Y:S01]  /*c0f0*/  FMUL.FTZ R4, R4, UR10 ;  /* 0x0000000a04047c20 */ /* 0x000fe20008410000 */
[--C-:B------:R-:W-:Y:S01]  /*c100*/  FFMA.FTZ R199, R159, UR10, -R193.reuse ;  /* 0x0000000a9fc77c23 */ /* 0x100fe200080108c1 */
[--C-:B------:R-:W-:Y:S01]  /*c110*/  FFMA.FTZ R196, R156, UR10, -R193.reuse ;  /* 0x0000000a9cc47c23 */ /* 0x100fe200080108c1 */
[----:B------:R0:W-:Y:S01]  /*c120*/  MUFU.EX2 R172, R164 ;  /* 0x000000a400ac7308 */ /* 0x0001e20000000800 */
[--C-:B------:R-:W-:Y:S01]  /*c130*/  FFMA.FTZ R198, R158, UR10, -R193.reuse ;  /* 0x0000000a9ec67c23 */ /* 0x100fe200080108c1 */
[--C-:B------:R-:W-:Y:S01]  /*c140*/  FFMA.FTZ R200, R160, UR10, -R193.reuse ;  /* 0x0000000aa0c87c23 */ /* 0x100fe200080108c1 */
[--C-:B------:R-:W-:Y:S01]  /*c150*/  FFMA.FTZ R202, R163, UR10, -R193.reuse ;  /* 0x0000000aa3ca7c23 */ /* 0x100fe200080108c1 */
[--C-:B------:R-:W-:Y:S01]  /*c160*/  FFMA.FTZ R201, R162, UR10, -R193.reuse ;  /* 0x0000000aa2c97c23 */ /* 0x100fe200080108c1 */
[----:B------:R-:W-:Y:S01]  /*c170*/  FFMA.FTZ R203, R166, UR10, -R193 ;  /* 0x0000000aa6cb7c23 */ /* 0x000fe200080108c1 */
[-C--:B------:R-:W-:Y:S01]  /*c180*/  FMUL.FTZ R65, R65, R10.reuse ;  /* 0x0000000a41417220 */ /* 0x080fe20000410000 */
[----:B------:R-:W-:Y:S01]  /*c190*/  FMUL.FTZ R68, R68, R10 ;  /* 0x0000000a44447220 */ /* 0x000fe20000410000 */
[----:B------:R-:W1:Y:S01]  /*c1a0*/  MUFU.EX2 R171, R171 ;  /* 0x000000ab00ab7308 */ /* 0x000e620000000800 */
[----:B0-----:R-:W-:-:S02]  /*c1b0*/  IMAD.U32 R164, RZ, RZ, UR22 ;  /* 0x00000016ffa47e24 */ /* 0x001fc4000f8e00ff */
[-C--:B------:R-:W-:Y:S01]  /*c1c0*/  FMUL.FTZ R69, R69, R10.reuse ;  /* 0x0000000a45457220 */ /* 0x080fe20000410000 */
[-C--:B------:R-:W-:Y:S01]  /*c1d0*/  FMUL.FTZ R72, R72, R10.reuse ;  /* 0x0000000a48487220 */ /* 0x080fe20000410000 */
[-C--:B------:R-:W-:Y:S01]  /*c1e0*/  FMUL.FTZ R73, R73, R10.reuse ;  /* 0x0000000a49497220 */ /* 0x080fe20000410000 */
[----:B------:R-:W-:Y:S02]  /*c1f0*/  @!P1 IMAD R164, R164, 0x40, R17 ;  /* 0x00000040a4a49824 */ /* 0x000fe400078e0211 */
[-C--:B------:R-:W-:Y:S01]  /*c200*/  FMUL.FTZ R76, R76, R10.reuse ;  /* 0x0000000a4c4c7220 */ /* 0x080fe20000410000 */
[-C--:B------:R-:W-:Y:S01]  /*c210*/  FMUL.FTZ R77, R77, R10.reuse ;  /* 0x0000000a4d4d7220 */ /* 0x080fe20000410000 */
[----:B------:R-:W0:Y:S01]  /*c220*/  MUFU.EX2 R182, R182 ;  /* 0x000000b600b67308 */ /* 0x000e220000000800 */
[-C--:B------:R-:W-:Y:S01]  /*c230*/  FMUL.FTZ R80, R80, R10.reuse ;  /* 0x0000000a50507220 */ /* 0x080fe20000410000 */
[----:B------:R-:W-:Y:S01]  /*c240*/  @!P1 LEA R12, R164, UR38, 0x2 ;  /* 0x00000026a40c9c11 */ /* 0x000fe2000f8e10ff */
[--C-:B------:R-:W-:Y:S01]  /*c250*/  FFMA.FTZ R164, R21, UR10, -R193.reuse ;  /* 0x0000000a15a47c23 */ /* 0x100fe200080108c1 */
[----:B--2---:R-:W-:Y:S01]  /*c260*/  FADD.FTZ R21, R169, R194 ;  /* 0x000000c2a9157221 */ /* 0x004fe20000010000 */
[--C-:B------:R-:W-:Y:S01]  /*c270*/  FFMA.FTZ R194, R154, UR10, -R193.reuse ;  /* 0x0000000a9ac27c23 */ /* 0x100fe200080108c1 */
[----:B------:R-:W-:Y:S01]  /*c280*/  FFMA.FTZ R193, R167, UR10, -R193 ;  /* 0x0000000aa7c17c23 */ /* 0x000fe200080108c1 */
[----:B------:R-:W-:Y:S01]  /*c290*/  @!P1 STS [R12+0x28800], R10 ;  /* 0x0288000a0c009388 */ /* 0x000fe20000000800 */
[----:B------:R-:W-:Y:S01]  /*c2a0*/  MUFU.EX2 R170, R170 ;  /* 0x000000aa00aa7308 */ /* 0x000fe20000000800 */
[----:B----4-:R-:W-:Y:S01]  /*c2b0*/  FADD.FTZ R152, R174, R21 ;  /* 0x00000015ae987221 */ /* 0x010fe20000010000 */
[-C--:B------:R-:W-:Y:S01]  /*c2c0*/  FMUL.FTZ R81, R81, R10.reuse ;  /* 0x0000000a51517220 */ /* 0x080fe20000410000 */
[-C--:B------:R-:W-:Y:S01]  /*c2d0*/  FMUL.FTZ R84, R84, R10.reuse ;  /* 0x0000000a54547220 */ /* 0x080fe20000410000 */
[-C--:B------:R-:W-:Y:S01]  /*c2e0*/  FMUL.FTZ R85, R85, R10.reuse ;  /* 0x0000000a55557220 */ /* 0x080fe20000410000 */
[----:B-1----:R-:W-:Y:S01]  /*c2f0*/  FADD.FTZ R155, R171, R152 ;  /* 0x00000098ab9b7221 */ /* 0x002fe20000010000 */
[-C--:B------:R-:W-:Y:S01]  /*c300*/  FMUL.FTZ R88, R88, R10.reuse ;  /* 0x0000000a58587220 */ /* 0x080fe20000410000 */
[-C--:B------:R-:W-:Y:S01]  /*c310*/  FMUL.FTZ R89, R89, R10.reuse ;  /* 0x0000000a59597220 */ /* 0x080fe20000410000 */
[----:B------:R-:W-:Y:S01]  /*c320*/  MUFU.EX2 R165, R165 ;  /* 0x000000a500a57308 */ /* 0x000fe20000000800 */
[----:B0-----:R-:W-:Y:S01]  /*c330*/  FADD.FTZ R157, R182, R155 ;  /* 0x0000009bb69d7221 */ /* 0x001fe20000010000 */
        /* <DEDUP_REMOVED lines=30> */
[----:B------:R2:W3:Y:S01]  /*c520*/  MUFU.EX2 R161, R20 ;  /* 0x0000001400a17308 */ /* 0x0004e20000000800 */
[----:B0-----:R1:W-:Y:S01]  /*c530*/  @!P1 STS [R12+0x28820], R21 ;  /* 0x028820150c009388 */ /* 0x0013e20000000800 */
[-C--:B------:R-:W-:Y:S01]  /*c540*/  FMUL.FTZ R145, R145, R10.reuse ;  /* 0x0000000a91917220 */ /* 0x080fe20000410000 */
[-C--:B------:R-:W-:Y:S01]  /*c550*/  FMUL.FTZ R148, R148, R10.reuse ;  /* 0x0000000a94947220 */ /* 0x080fe20000410000 */
[----:B------:R-:W-:Y:S01]  /*c560*/  FMUL.FTZ R149, R149, R10 ;  /* 0x0000000a95957220 */ /* 0x000fe20000410000 */
[----:B------:R-:W-:Y:S01]  /*c570*/  F2FP.BF16.F32.PACK_AB R152, R178, R181 ;  /* 0x000000b5b298723e */ /* 0x000fe200000010ff */
[----:B------:R-:W-:Y:S01]  /*c580*/  FMUL.FTZ R26, R26, R21 ;  /* 0x000000151a1a7220 */ /* 0x000fe20000410000 */
[----:B------:R-:W-:Y:S01]  /*c590*/  F2FP.BF16.F32.PACK_AB R154, R176, R177 ;  /* 0x000000b1b09a723e */ /* 0x000fe200000010ff */
[----:B------:R0:W4:Y:S01]  /*c5a0*/  MUFU.EX2 R155, R164 ;  /* 0x000000a4009b7308 */ /* 0x0001220000000800 */
[----:B--2---:R-:W-:Y:S01]  /*c5b0*/  FADD.FTZ R20, R170, R157 ;  /* 0x0000009daa147221 */ /* 0x004fe20000010000 */
[----:B------:R-:W-:Y:S01]  /*c5c0*/  F2FP.BF16.F32.PACK_AB R156, R175, R180 ;  /* 0x000000b4af9c723e */ /* 0x000fe200000010ff */
[----:B-1----:R-:W-:Y:S01]  /*c5d0*/  FFMA.FTZ R12, R21, R5, R14 ;  /* 0x00000005150c7223 */ /* 0x002fe2000001000e */
[----:B------:R-:W-:Y:S01]  /*c5e0*/  F2FP.BF16.F32.PACK_AB R158, R174, R169 ;  /* 0x000000a9ae9e723e */ /* 0x000fe200000010ff */
[----:B------:R-:W-:Y:S01]  /*c5f0*/  FADD.FTZ R4, R173, R20 ;  /* 0x00000014ad047221 */ /* 0x000fe20000010000 */
[----:B------:R-:W-:Y:S01]  /*c600*/  F2FP.BF16.F32.PACK_AB R160, R182, R171 ;  /* 0x000000abb6a0723e */ /* 0x000fe200000010ff */
[----:B------:R-:W-:Y:S01]  /*c610*/  FMUL.FTZ R27, R27, R21 ;  /* 0x000000151b1b7220 */ /* 0x000fe20000410000 */
[----:B------:R-:W1:Y:S01]  /*c620*/  MUFU.EX2 R20, R179 ;  /* 0x000000b300147308 */ /* 0x000e620000000800 */
[----:B------:R-:W-:Y:S01]  /*c630*/  FADD.FTZ R157, R165, R4 ;  /* 0x00000004a59d7221 */ /* 0x000fe20000010000 */
[----:B---3--:R-:W-:Y:S01]  /*c640*/  FADD.FTZ R12, R161, R12 ;  /* 0x0000000ca10c7221 */ /* 0x008fe20000010000 */
[----:B0-----:R-:W-:Y:S01]  /*c650*/  F2FP.BF16.F32.PACK_AB R164, R168, R165 ;  /* 0x000000a5a8a4723e */ /* 0x001fe200000010ff */
[-C--:B------:R-:W-:Y:S01]  /*c660*/  FMUL.FTZ R30, R30, R21.reuse ;  /* 0x000000151e1e7220 */ /* 0x080fe20000410000 */
[----:B------:R-:W-:Y:S01]  /*c670*/  FADD.FTZ R159, R168, R157 ;  /* 0x0000009da89f7221 */ /* 0x000fe20000010000 */
[----:B------:R-:W-:Y:S01]  /*c680*/  F2FP.BF16.F32.PACK_AB R162, R173, R170 ;  /* 0x000000aaada2723e */ /* 0x000fe200000010ff */
[-C--:B------:R-:W-:Y:S01]  /*c690*/  FMUL.FTZ R31, R31, R21.reuse ;  /* 0x000000151f1f7220 */ /* 0x080fe20000410000 */
[----:B------:R0:W2:Y:S01]  /*c6a0*/  MUFU.EX2 R157, R153 ;  /* 0x00000099009d7308 */ /* 0x0000a20000000800 */
[----:B------:R-:W-:Y:S01]  /*c6b0*/  FADD.FTZ R4, R172, R159 ;  /* 0x0000009fac047221 */ /* 0x000fe20000010000 */
[----:B----4-:R-:W-:Y:S01]  /*c6c0*/  FADD.FTZ R5, R155, R12 ;  /* 0x0000000c9b057221 */ /* 0x010fe20000010000 */
[-C--:B------:R-:W-:Y:S01]  /*c6d0*/  FMUL.FTZ R34, R34, R21.reuse ;  /* 0x0000001522227220 */ /* 0x080fe20000410000 */
[-C--:B------:R-:W-:Y:S01]  /*c6e0*/  FMUL.FTZ R35, R35, R21.reuse ;  /* 0x0000001523237220 */ /* 0x080fe20000410000 */
[-C--:B------:R-:W-:Y:S01]  /*c6f0*/  FMUL.FTZ R38, R38, R21.reuse ;  /* 0x0000001526267220 */ /* 0x080fe20000410000 */
[-C--:B------:R-:W-:Y:S01]  /*c700*/  FMUL.FTZ R39, R39, R21.reuse ;  /* 0x0000001527277220 */ /* 0x080fe20000410000 */
[-C--:B------:R-:W-:Y:S01]  /*c710*/  FMUL.FTZ R42, R42, R21.reuse ;  /* 0x000000152a2a7220 */ /* 0x080fe20000410000 */
[----:B------:R-:W3:Y:S01]  /*c720*/  MUFU.EX2 R194, R194 ;  /* 0x000000c200c27308 */ /* 0x000ee20000000800 */
[C---:B-1----:R-:W-:Y:S01]  /*c730*/  FADD.FTZ R12, R20.reuse, R5 ;  /* 0x00000005140c7221 */ /* 0x042fe20000010000 */
[----:B0-----:R-:W-:Y:S01]  /*c740*/  F2FP.BF16.F32.PACK_AB R153, R161, R14 ;  /* 0x0000000ea199723e */ /* 0x001fe200000010ff */
[----:B------:R-:W-:Y:S01]  /*c750*/  FMUL.FTZ R43, R43, R21 ;  /* 0x000000152b2b7220 */ /* 0x000fe20000410000 */
[----:B------:R-:W-:Y:S01]  /*c760*/  F2FP.BF16.F32.PACK_AB R155, R20, R155 ;  /* 0x0000009b149b723e */ /* 0x000fe200000010ff */
[----:B------:R-:W-:Y:S01]  /*c770*/  BAR.SYNC.DEFER_BLOCKING 0xf, 0x100 ;  /* 0x03c4000000007b1d */ /* 0x000fe20000010000 */
[-C--:B------:R-:W-:Y:S01]  /*c780*/  FMUL.FTZ R46, R46, R21.reuse ;  /* 0x000000152e2e7220 */ /* 0x080fe20000410000 */
[-C--:B------:R-:W-:Y:S01]  /*c790*/  FMUL.FTZ R47, R47, R21.reuse ;  /* 0x000000152f2f7220 */ /* 0x080fe20000410000 */
[-C--:B------:R-:W-:Y:S01]  /*c7a0*/  FMUL.FTZ R50, R50, R21.reuse ;  /* 0x0000001532327220 */ /* 0x080fe20000410000 */
[----:B--2---:R-:W-:Y:S01]  /*c7b0*/  FADD.FTZ R5, R157, R12 ;  /* 0x0000000c9d057221 */ /* 0x004fe20000010000 */
[-C--:B------:R-:W-:Y:S01]  /*c7c0*/  FMUL.FTZ R51, R51, R21.reuse ;  /* 0x0000001533337220 */ /* 0x080fe20000410000 */
[----:B------:R-:W0:Y:S01]  /*c7d0*/  MUFU.EX2 R159, R195 ;  /* 0x000000c3009f7308 */ /* 0x000e220000000800 */
[-C--:B------:R-:W-:Y:S01]  /*c7e0*/  FMUL.FTZ R54, R54, R21.reuse ;  /* 0x0000001536367220 */ /* 0x080fe20000410000 */
[-C--:B------:R-:W-:Y:S01]  /*c7f0*/  FMUL.FTZ R55, R55, R21.reuse ;  /* 0x0000001537377220 */ /* 0x080fe20000410000 */
[-C--:B------:R-:W-:Y:S01]  /*c800*/  FMUL.FTZ R58, R58, R21.reuse ;  /* 0x000000153a3a7220 */ /* 0x080fe20000410000 */
[-C--:B------:R-:W-:Y:S01]  /*c810*/  FMUL.FTZ R59, R59, R21.reuse ;  /* 0x000000153b3b7220 */ /* 0x080fe20000410000 */
[----:B------:R-:W-:Y:S01]  /*c820*/  FMUL.FTZ R62, R62, R21 ;  /* 0x000000153e3e7220 */ /* 0x000fe20000410000 */
[C---:B---3--:R-:W-:Y:S01]  /*c830*/  FADD.FTZ R12, R194.reuse, R5 ;  /* 0x00000005c20c7221 */ /* 0x048fe20000010000 */
        /* <DEDUP_REMOVED lines=15> */
[-C--:B------:R-:W-:Y:S01]  /*c930*/  FMUL.FTZ R83, R83, R21.reuse ;  /* 0x0000001553537220 */ /* 0x080fe20000410000 */
[----:B------:R-:W-:Y:S01]  /*c940*/  FMUL.FTZ R86, R86, R21 ;  /* 0x0000001556567220 */ /* 0x000fe20000410000 */
[----:B------:R-:W3:Y:S01]  /*c950*/  MUFU.EX2 R198, R198 ;  /* 0x000000c600c67308 */ /* 0x000ee20000000800 */
        /* <DEDUP_REMOVED lines=34> */
[-C--:B------:R-:W-:Y:S01]  /*cb80*/  FMUL.FTZ R130, R130, R21.reuse ;  /* 0x0000001582827220 */ /* 0x080fe20000410000 */
[-C--:B------:R-:W-:Y:S01]  /*cb90*/  FMUL.FTZ R131, R131, R21.reuse ;  /* 0x0000001583837220 */ /* 0x080fe20000410000 */
[-C--:B------:R-:W-:Y:S01]  /*cba0*/  FMUL.FTZ R134, R134, R21.reuse ;  /* 0x0000001586867220 */ /* 0x080fe20000410000 */
[-C--:B------:R-:W-:Y:S01]  /*cbb0*/  FMUL.FTZ R135, R135, R21.reuse ;  /* 0x0000001587877220 */ /* 0x080fe20000410000 */
[----:B------:R0:W-:Y:S01]  /*cbc0*/  STSM.16.M88.4 [R22], R160 ;  /* 0x000000a016007844 */ /* 0x0001e20000000200 */
        /* <DEDUP_REMOVED lines=12> */
[----:B------:R-:W-:-:S04]  /*cc90*/  FMUL.FTZ R151, R151, R21 ;  /* 0x0000001597977220 */ /* 0x000fc80000410000 */
[----:B------:R-:W1:Y:S01]  /*cca0*/  MUFU.EX2 R12, R193 ;  /* 0x000000c1000c7308 */ /* 0x000e620000000800 */
[----:B--2---:R-:W-:Y:S01]  /*ccb0*/  FADD.FTZ R5, R167, R10 ;  /* 0x0000000aa7057221 */ /* 0x004fe20000010000 */
[C---:B---3--:R-:W-:Y:S01]  /*ccc0*/  F2FP.BF16.F32.PACK_AB R166, R183.reuse, R172 ;  /* 0x000000acb7a6723e */ /* 0x048fe200000010ff */
[----:B------:R-:W-:Y:S01]  /*ccd0*/  FADD.FTZ R4, R183, R4 ;  /* 0x00000004b7047221 */ /* 0x000fe20000010000 */
[C---:B-1----:R-:W-:Y:S01]  /*cce0*/  F2FP.BF16.F32.PACK_AB R167, R12.reuse, R167 ;  /* 0x000000a70ca7723e */ /* 0x042fe200000010ff */
[----:B------:R-:W-:-:S04]  /*ccf0*/  FADD.FTZ R5, R12, R5 ;  /* 0x000000050c057221 */ /* 0x000fc80000010000 */
[----:B------:R0:W-:Y:S01]  /*cd00*/  STSM.16.M88.4 [R23], R164 ;  /* 0x000000a417007844 */ /* 0x0001e20000000200 */
[----:B------:R-:W-:Y:S05]  /*cd10*/  @!P4 BRA `(.L_x_4437) ;  /* 0x000000000004c947 */ /* 0x000fea0003800000 */
[----:B------:R-:W-:Y:S01]  /*cd20*/  BPT.TRAP 0x1 ;  /* 0x000000040000795c */ /* 0x000fe20000300000 */
.L_x_4437:
[----:B------:R1:W2:Y:S01]  /*cd30*/  SYNCS.PHASECHK.TRANS64.TRYWAIT P0, [UR26+0x28c50], R8 ;  /* 0x028c5008ff0075a7 */ /* 0x0002a2000800015a */
[----:B------:R-:W-:Y:S05]  /*cd40*/  @!P4 BRA `(.L_x_4438) ;  /* 0x000000000004c947 */ /* 0x000fea0003800000 */
[----:B------:R-:W-:Y:S01]  /*cd50*/  BPT.TRAP 0x1 ;  /* 0x000000040000795c */ /* 0x000fe20000300000 */
.L_x_4438:
[----:B--2---:R-:W-:Y:S05]  /*cd60*/  @P0 BRA `(.L_x_4439) ;  /* 0x0000000000080947 */ /* 0x004fea0003800000 */
[----:B------:R-:W2:Y:S02]  /*cd70*/  SYNCS.PHASECHK.TRANS64.TRYWAIT P0, [UR26+0x28c50], R8 ;  /* 0x028c5008ff0075a7 */ /* 0x000ea4000800015a */
[----:B--2---:R-:W-:Y:S05]  /*cd80*/  @!P0 BRA `(.L_x_4440) ;  /* 0x0000008c00788947 */ /* 0x004fea0003800000 */
.L_x_4439:
[----:B------:R-:W-:Y:S01]  /*cd90*/  ULEA UR11, UR37, UR45, 0xc ;  /* 0x0000002d250b7291 */ /* 0x000fe2000f8e603f */
[----:B------:R-:W-:Y:S01]  /*cda0*/  WARPGROUP.ARRIVE ;  /* 0x00000000000079c5 */ /* 0x000fe20000000000 */
[----:B------:R-:W-:Y:S01]  /*cdb0*/  UMOV UR7, 0x40000040 ;  /* 0x4000004000077882 */ /* 0x000fe20000000000 */
[----:B------:R-:W-:Y:S01]  /*cdc0*/  ISETP.LT.AND P0, PT, R186, UR50, PT ;  /* 0x00000032ba007c0c */ /* 0x000fe2000bf01270 */
[----:B--2---:R-:W-:Y:S01]  /*cdd0*/  @!P5 VIADD R15, R15, 0x28c60 ;  /* 0x00028c600f0fd836 */ /* 0x004fe20000000000 */
        /* <DEDUP_REMOVED lines=36> */
.L_x_4424:
[----:B------:R-:W5:Y:S01]  /*d020*/  SHFL.BFLY PT, R3, R4, 0x2, 0x1f ;  /* 0x0c401f0004037f89 */ /* 0x000f6200000e0000 */
[----:B------:R-:W-:Y:S01]  /*d030*/  IADD3 R11, -R18, RZ, RZ ;  /* 0x000000ff120b7210 */ /* 0x000fe20007ffe1ff */
[----:B------:R-:W-:Y:S02]  /*d040*/  IMAD.MOV.U32 R10, RZ, RZ, RZ ;  /* 0x000000ffff0a7224 */ /* 0x000fe400078e00ff */
[----:B-1----:R-:W1:Y:S01]  /*d050*/  SHFL.BFLY PT, R8, R5, 0x2, 0x1f ;  /* 0x0c401f0005087f89 */ /* 0x002e6200000e0000 */
[----:B------:R-:W-:Y:S08]  /*d060*/  BAR.ARV 0x8, 0xa0 ;  /* 0x0202800000007b1d */ /* 0x000ff00000002000 */
[----:B------:R-:W-:Y:S01]  /*d070*/  BAR.SYNC.DEFER_BLOCKING 0xf, 0x100 ;  /* 0x03c4000000007b1d */ /* 0x000fe20000010000 */
[----:B------:R-:W-:Y:S01]  /*d080*/  ISETP.NE.AND P0, PT, R16, R11, PT ;  /* 0x0000000b1000720c */ /* 0x000fe20003f05270 */
[----:B----4-:R-:W-:-:S02]  /*d090*/  IMAD.U32 R15, RZ, RZ, UR10 ;  /* 0x0000000aff0f7e24 */ /* 0x010fc4000f8e00ff */
[----:B------:R-:W-:Y:S02]  /*d0a0*/  VIADD R187, R187, 0x1 ;  /* 0x00000001bbbb7836 */ /* 0x000fe40000000000 */
[----:B-----5:R-:W-:Y:S01]  /*d0b0*/  FADD.FTZ R3, R3, R4 ;  /* 0x0000000403037221 */ /* 0x020fe20000010000 */
[----:B------:R-:W-:Y:S02]  /*d0c0*/  IMAD.MOV.U32 R4, RZ, RZ, RZ ;  /* 0x000000ffff047224 */ /* 0x000fe400078e00ff */
[----:B-1----:R-:W-:Y:S02]  /*d0d0*/  FADD.FTZ R8, R8, R5 ;  /* 0x0000000508087221 */ /* 0x002fe40000010000 */
[----:B------:R-:W1:Y:S01]  /*d0e0*/  SHFL.BFLY PT, R0, R3, 0x1, 0x1f ;  /* 0x0c201f0003007f89 */ /* 0x000e6200000e0000 */
[----:B------:R-:W-:-:S03]  /*d0f0*/  IMAD.U32 R5, RZ, RZ, UR10 ;  /* 0x0000000aff057e24 */ /* 0x000fc6000f8e00ff */
[----:B------:R-:W4:Y:S01]  /*d100*/  SHFL.BFLY PT, R9, R8, 0x1, 0x1f ;  /* 0x0c201f0008097f89 */ /* 0x000f2200000e0000 */
[----:B-1----:R-:W-:Y:S01]  /*d110*/  FADD.FTZ R12, R3, R0 ;  /* 0x00000000030c7221 */ /* 0x002fe20000010000 */
[----:B------:R-:W-:Y:S01]  /*d120*/  IMAD.U32 R0, RZ, RZ, UR37 ;  /* 0x00000025ff007e24 */ /* 0x000fe2000f8e00ff */
[----:B------:R-:W-:Y:S01]  /*d130*/  UIADD3 UR37, UR37, 0x1, URZ ;  /* 0x0000000125257890 */ /* 0x000fe2000fffe03f */
[----:B------:R-:W-:Y:S02]  /*d140*/  IMAD.MOV.U32 R3, RZ, RZ, -0x800000 ;  /* 0xff800000ff037424 */ /* 0x000fe400078e00ff */
[----:B----4-:R-:W-:Y:S01]  /*d150*/  FADD.FTZ R13, R8, R9 ;  /* 0x00000009080d7221 */ /* 0x010fe20000010000 */
[----:B------:R-:W-:Y:S01]  /*d160*/  FSETP.NE.FTZ.AND P1, PT, R12, RZ, PT ;  /* 0x000000ff0c00720b */ /* 0x000fe20003f35000 */
[----:B------:R-:W-:Y:S01]  /*d170*/  @!P0 IMAD R0, R0, 0x40, R17 ;  /* 0x0000004000008824 */ /* 0x000fe200078e0211 */
[----:B------:R-:W-:Y:S02]  /*d180*/  UISETP.NE.AND UP0, UPT, UR37, 0x2, UPT ;  /* 0x000000022500788c */ /* 0x000fe4000bf05270 */
[----:B------:R-:W-:-:S02]  /*d190*/  FSETP.NE.FTZ.AND P2, PT, R13, RZ, PT ;  /* 0x000000ff0d00720b */ /* 0x000fc40003f55000 */
[----:B------:R-:W-:Y:S01]  /*d1a0*/  @!P0 LEA R11, R0, UR38, 0x2 ;  /* 0x00000026000b8c11 */ /* 0x000fe2000f8e10ff */
[----:B------:R-:W-:Y:S01]  /*d1b0*/  USEL UR4, URZ, 0x1, UP0 ;  /* 0x000000013f047887 */ /* 0x000fe20008000000 */
[----:B------:R-:W-:Y:S01]  /*d1c0*/  MOV R0, 0xff800000 ;  /* 0xff80000000007802 */ /* 0x000fe20000000f00 */
[----:B------:R-:W-:-:S04]  /*d1d0*/  USEL UR37, UR37, URZ, UP0 ;  /* 0x0000003f25257287 */ /* 0x000fc80008000000 */
[----:B------:R-:W1:Y:S01]  /*d1e0*/  @P1 MUFU.RCP R10, R12 ;  /* 0x0000000c000a1308 */ /* 0x000e620000001000 */
[----:B------:R-:W-:Y:S01]  /*d1f0*/  @P1 FMUL.FTZ R5, R5, 0.69314718246459960938 ;  /* 0x3f31721805051820 */ /* 0x000fe20000410000 */
[----:B------:R-:W-:Y:S02]  /*d200*/  LOP3.LUT R2, R2, UR4, RZ, 0x3c, !PT ;  /* 0x0000000402027c12 */ /* 0x000fe4000f8e3cff */
[----:B------:R-:W-:-:S04]  /*d210*/  @P2 FMUL.FTZ R15, R15, 0.69314718246459960938 ;  /* 0x3f3172180f0f2820 */ /* 0x000fc80000410000 */
[----:B------:R-:W4:Y:S08]  /*d220*/  @P2 MUFU.RCP R4, R13 ;  /* 0x0000000d00042308 */ /* 0x000f300000001000 */
[----:B------:R-:W5:Y:S01]  /*d230*/  @P1 MUFU.LG2 R9, R12 ;  /* 0x0000000c00091308 */ /* 0x000f620000000c00 */
[----:B-1----:R-:W-:Y:S01]  /*d240*/  @!P0 STS [R11+0x28800], R10 ;  /* 0x0288000a0b008388 */ /* 0x002fe20000000800 */
[-C--:B------:R-:W-:Y:S01]  /*d250*/  FMUL.FTZ R169, R24, R10.reuse ;  /* 0x0000000a18a97220 */ /* 0x080fe20000410000 */
[-C--:B0--3--:R-:W-:Y:S01]  /*d260*/  FMUL.FTZ R165, R25, R10.reuse ;  /* 0x0000000a19a57220 */ /* 0x089fe20000410000 */
[-C--:B------:R-:W-:Y:S01]  /*d270*/  FMUL.FTZ R167, R28, R10.reuse ;  /* 0x0000000a1ca77220 */ /* 0x080fe20000410000 */
[-C--:B------:R-:W-:Y:S01]  /*d280*/  FMUL.FTZ R8, R29, R10.reuse ;  /* 0x0000000a1d087220 */ /* 0x080fe20000410000 */
[-C--:B------:R-:W-:Y:S01]  /*d290*/  FMUL.FTZ R159, R32, R10.reuse ;  /* 0x0000000a209f7220 */ /* 0x080fe20000410000 */
[-C--:B------:R-:W-:Y:S01]  /*d2a0*/  FMUL.FTZ R33, R33, R10.reuse ;  /* 0x0000000a21217220 */ /* 0x080fe20000410000 */
[-C--:B------:R-:W-:Y:S01]  /*d2b0*/  FMUL.FTZ R36, R36, R10.reuse ;  /* 0x0000000a24247220 */ /* 0x080fe20000410000 */
[----:B----4-:R0:W-:Y:S01]  /*d2c0*/  @!P0 STS [R11+0x28820], R4 ;  /* 0x028820040b008388 */ /* 0x0101e20000000800 */
        /* <DEDUP_REMOVED lines=9> */
[----:B0-----:R-:W0:Y:S01]  /*d360*/  @P2 MUFU.LG2 R11, R13 ;  /* 0x0000000d000b2308 */ /* 0x001e220000000c00 */
        /* <DEDUP_REMOVED lines=48> */
[----:B-----5:R-:W-:Y:S01]  /*d670*/  @P1 FMUL.FTZ R10, R9, 0.69314718246459960938 ;  /* 0x3f317218090a1820 */ /* 0x020fe20000410000 */
[----:B0-----:R-:W-:Y:S01]  /*d680*/  @P2 FMUL.FTZ R12, R11, 0.69314718246459960938 ;  /* 0x3f3172180b0c2820 */ /* 0x001fe20000410000 */
        /* <DEDUP_REMOVED lines=68> */
.L_x_4357:
[----:B------:R-:W0:Y:S08]  /*dad0*/  S2UR UR4, SR_CgaCtaId ;  /* 0x00000000000479c3 */ /* 0x000e300000008800 */
[----:B------:R-:W-:Y:S06]  /*dae0*/  BAR.SYNC.DEFER_BLOCKING 0x5, 0x120 ;  /* 0x0144800000007b1d */ /* 0x000fec0000010000 */
[----:B------:R-:W-:Y:S01]  /*daf0*/  UMOV UR38, 0x400 ;  /* 0x0000040000267882 */ /* 0x000fe20000000000 */
[----:B------:R-:W-:Y:S01]  /*db00*/  BSSY B0, `(.L_x_4442) ;  /* 0x0000290000007945 */ /* 0x000fe20003800000 */
[----:B0-----:R-:W-:-:S09]  /*db10*/  ULEA UR38, UR4, UR38, 0x18 ;  /* 0x0000002604267291 */ /* 0x001fd2000f8ec03f */
[----:B------:R-:W0:Y:S02]  /*db20*/  LDS.128 R4, [UR38+0x28cd0] ;  /* 0x028cd026ff047984 */ /* 0x000e240008000c00 */
[----:B0-----:R-:W-:Y:S02]  /*db30*/  R2UR UR47, R5 ;  /* 0x00000000052f72ca */ /* 0x001fe400000e0000 */
[----:B------:R-:W-:Y:S02]  /*db40*/  R2UR UR6, R6 ;  /* 0x00000000060672ca */ /* 0x000fe400000e0000 */
[----:B------:R-:W-:Y:S01]  /*db50*/  R2UR UR5, R7 ;  /* 0x00000000070572ca */ /* 0x000fe200000e0000 */
[----:B------:R-:W-:Y:S06]  /*db60*/  BAR.ARV 0x4, 0x120 ;  /* 0x0104800000007b1d */ /* 0x000fec0000002000 */
[----:B------:R-:W-:Y:S08]  /*db70*/  @P0 BRA `(.L_x_4443) ;  /* 0x0000001c00580947 */ /* 0x000ff00003800000 */
[----:B------:R-:W0:Y:S08]  /*db80*/  S2UR UR4, SR_SWINHI ;  /* 0x00000000000479c3 */ /* 0x000e300000002f00 */
[----:B------:R-:W-:Y:S01]  /*db90*/  BAR.SYNC.DEFER_BLOCKING 0x1, 0x100 ;  /* 0x0044000000007b1d */ /* 0x000fe20000010000 */
[----:B------:R-:W-:Y:S02]  /*dba0*/  F2FP.BF16.F32.PACK_AB R40, R41, R40 ;  /* 0x000000282928723e */ /* 0x000fe400000010ff */
[----:B------:R-:W-:-:S02]  /*dbb0*/  F2FP.BF16.F32.PACK_AB R41, R43, R42 ;  /* 0x0000002a2b29723e */ /* 0x000fc400000010ff */
[----:B------:R-:W-:Y:S01]  /*dbc0*/  F2FP.BF16.F32.PACK_AB R48, R49, R48 ;  /* 0x000000303130723e */ /* 0x000fe200000010ff */
[----:B------:R-:W-:Y:S01]  /*dbd0*/  ULDC.64 UR10, c[0x0][0xbe0] ;  /* 0x0002f800000a7ab9 */ /* 0x000fe20000000a00 */
[----:B------:R-:W-:Y:S01]  /*dbe0*/  F2FP.BF16.F32.PACK_AB R42, R45, R44 ;  /* 0x0000002c2d2a723e */ /* 0x000fe200000010ff */
[----:B------:R-:W-:Y:S01]  /*dbf0*/  UISETP.NE.U32.AND UP1, UPT, UR10, URZ, UPT ;  /* 0x0000003f0a00728c */ /* 0x000fe2000bf25070 */
[----:B------:R-:W-:Y:S02]  /*dc00*/  F2FP.BF16.F32.PACK_AB R43, R47, R46 ;  /* 0x0000002e2f2b723e */ /* 0x000fe400000010ff */
[----:B------:R-:W-:Y:S01]  /*dc10*/  F2FP.BF16.F32.PACK_AB R49, R51, R50 ;  /* 0x000000323331723e */ /* 0x000fe200000010ff */
[----:B------:R-:W-:Y:S01]  /*dc20*/  UISETP.NE.AND.EX UP1, UPT, UR11, URZ, UPT, UP1 ;  /* 0x0000003f0b00728c */ /* 0x000fe2000bf25310 */
[----:B------:R-:W-:Y:S02]  /*dc30*/  F2FP.BF16.F32.PACK_AB R56, R57, R56 ;  /* 0x000000383938723e */ /* 0x000fe400000010ff */
[----:B------:R-:W-:Y:S01]  /*dc40*/  F2FP.BF16.F32.PACK_AB R50, R53, R52 ;  /* 0x000000343532723e */ /* 0x000fe200000010ff */
[----:B------:R-:W-:Y:S01]  /*dc50*/  ULDC.64 UR10, c[0x0][0xbd8] ;  /* 0x0002f600000a7ab9 */ /* 0x000fe20000000a00 */
[----:B------:R-:W-:Y:S01]  /*dc60*/  F2FP.BF16.F32.PACK_AB R51, R55, R54 ;  /* 0x000000363733723e */ /* 0x000fe200000010ff */
[----:B------:R-:W-:Y:S01]  /*dc70*/  UIMAD.WIDE UR10, UR43, 0x4, UR10 ;  /* 0x000000042b0a78a5 */ /* 0x000fe2000f8e020a */
[----:B------:R-:W-:-:S02]  /*dc80*/  F2FP.BF16.F32.PACK_AB R57, R59, R58 ;  /* 0x0000003a3b39723e */ /* 0x000fc400000010ff */
[----:B------:R-:W-:Y:S01]  /*dc90*/  F2FP.BF16.F32.PACK_AB R64, R65, R64 ;  /* 0x000000404140723e */ /* 0x000fe200000010ff */
[----:B------:R-:W-:Y:S01]  /*dca0*/  UMOV UR8, UR38 ;  /* 0x0000002600087c82 */ /* 0x000fe20008000000 */
[----:B0-----:R-:W-:Y:S01]  /*dcb0*/  UMOV UR9, UR4 ;  /* 0x0000000400097c82 */ /* 0x001fe20008000000 */
[----:B------:R-:W-:Y:S01]  /*dcc0*/  F2FP.BF16.F32.PACK_AB R58, R61, R60 ;  /* 0x0000003c3d3a723e */ /* 0x000fe200000010ff */
[----:B------:R-:W-:Y:S01]  /*dcd0*/  IMAD.U32 R134, RZ, RZ, UR8 ;  /* 0x00000008ff867e24 */ /* 0x000fe2000f8e00ff */
[----:B------:R-:W-:Y:S01]  /*dce0*/  F2FP.BF16.F32.PACK_AB R59, R63, R62 ;  /* 0x0000003e3f3b723e */ /* 0x000fe200000010ff */
[----:B------:R-:W-:Y:S01]  /*dcf0*/  IMAD.U32 R135, RZ, RZ, UR9 ;  /* 0x00000009ff877e24 */ /* 0x000fe2000f8e00ff */
[----:B------:R-:W-:Y:S01]  /*dd00*/  F2FP.BF16.F32.PACK_AB R65, R67, R66 ;  /* 0x000000424341723e */ /* 0x000fe200000010ff */
[----:B------:R-:W-:Y:S01]  /*dd10*/  ULDC.64 UR8, c[0x0][0xbd8] ;  /* 0x0002f60000087ab9 */ /* 0x000fe20000000a00 */
[----:B------:R-:W-:Y:S01]  /*dd20*/  F2FP.BF16.F32.PACK_AB R72, R73, R72 ;  /* 0x000000484948723e */ /* 0x000fe200000010ff */
[----:B------:R-:W-:Y:S01]  /*dd30*/  IMAD.WIDE R4, R191, 0x2, R134 ;  /* 0x00000002bf047825 */ /* 0x000fe200078e0286 */
[----:B------:R-:W-:Y:S01]  /*dd40*/  F2FP.BF16.F32.PACK_AB R66, R69, R68 ;  /* 0x000000444542723e */ /* 0x000fe200000010ff */
[----:B------:R-:W-:Y:S01]  /*dd50*/  UISETP.NE.U32.AND UP0, UPT, UR8, URZ, UPT ;  /* 0x0000003f0800728c */ /* 0x000fe2000bf05070 */
[----:B------:R-:W-:-:S02]  /*dd60*/  F2FP.BF16.F32.PACK_AB R67, R71, R70 ;  /* 0x000000464743723e */ /* 0x000fc400000010ff */
[C---:B------:R-:W-:Y:S01]  /*dd70*/  IADD3 R173, P1, R4.reuse, 0x20, RZ ;  /* 0x0000002004ad7810 */ /* 0x040fe20007f3e0ff */
[----:B------:R-:W-:Y:S01]  /*dd80*/  UISETP.NE.AND.EX UP0, UPT, UR9, URZ, UPT, UP0 ;  /* 0x0000003f0900728c */ /* 0x000fe2000bf05300 */
[C---:B------:R-:W-:Y:S02]  /*dd90*/  LOP3.LUT R7, R4.reuse, 0x380, RZ, 0xc0, !PT ;  /* 0x0000038004077812 */ /* 0x040fe400078ec0ff */
[-C--:B------:R-:W-:Y:S01]  /*dda0*/  IADD3.X R11, RZ, R5.reuse, RZ, P1, !PT ;  /* 0x00000005ff0b7210 */ /* 0x080fe20000ffe4ff */
[----:B------:R-:W-:Y:S01]  /*ddb0*/  @UP1 ULDC.64 UR8, c[0x0][0xbe0] ;  /* 0x0002f80000081ab9 */ /* 0x000fe20000000a00 */
[C---:B------:R-:W-:Y:S01]  /*ddc0*/  IADD3 R12, P0, R4.reuse, 0x40, RZ ;  /* 0x00000040040c7810 */ /* 0x040fe20007f1e0ff */
[----:B------:R-:W-:Y:S01]  /*ddd0*/  @UP1 UIMAD.WIDE UR8, UR43, 0x4, UR8 ;  /* 0x000000042b0818a5 */ /* 0x000fe2000f8e0208 */
        /* <DEDUP_REMOVED lines=14> */
[C---:B------:R-:W-:Y:S02]  /*dec0*/  IADD3 R193, P0, R4.reuse, 0x4020, RZ ;  /* 0x0000402004c17810 */ /* 0x040fe40007f1e0ff */
        /* <DEDUP_REMOVED lines=10> */
[----:B------:R-:W-:Y:S01]  /*df70*/  LOP3.LUT R4, R7, R4, RZ, 0x3c, !PT ;  /* 0x0000000407047212 */ /* 0x000fe200078e3cff */
[--C-:B------:R-:W-:Y:S01]  /*df80*/  IMAD.X R119, RZ, RZ, R5.reuse, P2 ;  /* 0x000000ffff777224 */ /* 0x100fe200010e0605 */
[----:B------:R-:W-:Y:S01]  /*df90*/  LOP3.LUT R7, R12, 0x380, RZ, 0xc0, !PT ;  /* 0x000003800c077812 */ /* 0x000fe200078ec0ff */
[----:B------:R-:W-:Y:S01]  /*dfa0*/  IMAD.X R9, RZ, RZ, R5, P1 ;  /* 0x000000ffff097224 */ /* 0x000fe200008e0605 */
[----:B------:R-:W-:Y:S02]  /*dfb0*/  LOP3.LUT R6, R173, 0x380, RZ, 0xc0, !PT ;  /* 0x00000380ad067812 */ /* 0x000fe400078ec0ff */
[----:B------:R-:W-:Y:S02]  /*dfc0*/  SHF.R.U64 R7, R7, 0x3, RZ ;  /* 0x0000000307077819 */ /* 0x000fe400000012ff */
[----:B------:R-:W-:Y:S02]  /*dfd0*/  SHF.R.U64 R6, R6, 0x3, RZ ;  /* 0x0000000306067819 */ /* 0x000fe400000012ff */
[----:B------:R-:W-:-:S02]  /*dfe0*/  LOP3.LUT R12, R7, R12, RZ, 0x3c, !PT ;  /* 0x0000000c070c7212 */ /* 0x000fc400078e3cff */
[----:B------:R-:W-:Y:S02]  /*dff0*/  LOP3.LUT R7, R28, 0x380, RZ, 0xc0, !PT ;  /* 0x000003801c077812 */ /* 0x000fe400078ec0ff */
[----:B------:R-:W-:Y:S02]  /*e000*/  LOP3.LUT R10, R6, R173, RZ, 0x3c, !PT ;  /* 0x000000ad060a7212 */ /* 0x000fe400078e3cff */
        /* <DEDUP_REMOVED lines=10> */
[-C--:B------:R-:W-:Y:S02]  /*e0b0*/  IADD3.X R115, RZ, R5.reuse, RZ, P5, !PT ;  /* 0x00000005ff737210 */ /* 0x080fe40002ffe4ff */
[----:B------:R-:W-:Y:S02]  /*e0c0*/  MOV R173, R4 ;  /* 0x0000000400ad7202 */ /* 0x000fe40000000f00 */
[----:B------:R-:W-:Y:S02]  /*e0d0*/  LOP3.LUT R7, R199, 0x380, RZ, 0xc0, !PT ;  /* 0x00000380c7077812 */ /* 0x000fe400078ec0ff */
[----:B------:R-:W-:Y:S02]  /*e0e0*/  LOP3.LUT R14, R175, 0x380, RZ, 0xc0, !PT ;  /* 0x00000380af0e7812 */ /* 0x000fe400078ec0ff */
[----:B------:R-:W-:Y:S02]  /*e0f0*/  F2FP.BF16.F32.PACK_AB R5, R27, R26 ;  /* 0x0000001a1b05723e */ /* 0x000fe400000010ff */
[----:B------:R-:W-:-:S02]  /*e100*/  LOP3.LUT R20, R177, 0x380, RZ, 0xc0, !PT ;  /* 0x00000380b1147812 */ /* 0x000fc400078ec0ff */
[----:B------:R-:W-:Y:S02]  /*e110*/  LOP3.LUT R98, R6, R193, RZ, 0x3c, !PT ;  /* 0x000000c106627212 */ /* 0x000fe400078e3cff */
[----:B------:R-:W-:Y:S02]  /*e120*/  LOP3.LUT R27, R174, 0x380, RZ, 0xc0, !PT ;  /* 0x00000380ae1b7812 */ /* 0x000fe400078ec0ff */
[----:B------:R-:W-:Y:S02]  /*e130*/  LOP3.LUT R26, R201, 0x380, RZ, 0xc0, !PT ;  /* 0x00000380c91a7812 */ /* 0x000fe400078ec0ff */
[----:B------:R-:W-:Y:S02]  /*e140*/  F2FP.BF16.F32.PACK_AB R6, R8, R167 ;  /* 0x000000a70806723e */ /* 0x000fe400000010ff */
[----:B------:R-:W-:Y:S02]  /*e150*/  SHF.R.U64 R8, R7, 0x3, RZ ;  /* 0x0000000307087819 */ /* 0x000fe400000012ff */
[----:B------:R-:W-:-:S02]  /*e160*/  SHF.R.U64 R14, R14, 0x3, RZ ;  /* 0x000000030e0e7819 */ /* 0x000fc400000012ff */
[----:B------:R-:W-:Y:S02]  /*e170*/  LOP3.LUT R90, R181, 0x380, RZ, 0xc0, !PT ;  /* 0x00000380b55a7812 */ /* 0x000fe400078ec0ff */
[----:B------:R-:W-:Y:S02]  /*e180*/  F2FP.BF16.F32.PACK_AB R4, R165, R169 ;  /* 0x000000a9a504723e */ /* 0x000fe400000010ff */
[----:B------:R-:W-:Y:S02]  /*e190*/  F2FP.BF16.F32.PACK_AB R7, R31, R30 ;  /* 0x0000001e1f07723e */ /* 0x000fe400000010ff */
[----:B------:R-:W-:Y:S02]  /*e1a0*/  SHF.R.U64 R20, R20, 0x3, RZ ;  /* 0x0000000314147819 */ /* 0x000fe400000012ff */
[----:B------:R-:W-:Y:S01]  /*e1b0*/  LOP3.LUT R94, R183, 0x380, RZ, 0xc0, !PT ;  /* 0x00000380b75e7812 */ /* 0x000fe200078ec0ff */
[----:B------:R0:W-:Y:S01]  /*e1c0*/  STSM.16.M88.4 [R173], R4 ;  /* 0x00000004ad007844 */ /* 0x0001e20000000200 */
[----:B------:R-:W-:-:S02]  /*e1d0*/  SHF.R.U64 R27, R27, 0x3, RZ ;  /* 0x000000031b1b7819 */ /* 0x000fc400000012ff */
[----:B------:R-:W-:Y:S02]  /*e1e0*/  LOP3.LUT R106, R195, 0x380, RZ, 0xc0, !PT ;  /* 0x00000380c36a7812 */ /* 0x000fe400078ec0ff */
[----:B------:R-:W-:Y:S02]  /*e1f0*/  SHF.R.U64 R26, R26, 0x3, RZ ;  /* 0x000000031a1a7819 */ /* 0x000fe400000012ff */
[----:B------:R-:W-:Y:S02]  /*e200*/  LOP3.LUT R14, R14, R175, RZ, 0x3c, !PT ;  /* 0x000000af0e0e7212 */ /* 0x000fe400078e3cff */
[----:B------:R-:W-:Y:S02]  /*e210*/  SHF.R.U64 R90, R90, 0x3, RZ ;  /* 0x000000035a5a7819 */ /* 0x000fe400000012ff */
[----:B------:R-:W-:Y:S02]  /*e220*/  LOP3.LUT R114, R8, R199, RZ, 0x3c, !PT ;  /* 0x000000c708727212 */ /* 0x000fe400078e3cff */
[----:B------:R-:W-:-:S02]  /*e230*/  LOP3.LUT R20, R20, R177, RZ, 0x3c, !PT ;  /* 0x000000b114147212 */ /* 0x000fc400078e3cff */
[----:B------:R-:W-:Y:S02]  /*e240*/  SHF.R.U64 R94, R94, 0x3, RZ ;  /* 0x000000035e5e7819 */ /* 0x000fe400000012ff */
[----:B------:R-:W-:Y:S02]  /*e250*/  LOP3.LUT R110, R197, 0x380, RZ, 0xc0, !PT ;  /* 0x00000380c56e7812 */ /* 0x000fe400078ec0ff */
[----:B------:R-:W-:Y:S02]  /*e260*/  LOP3.LUT R8, R27, R174, RZ, 0x3c, !PT ;  /* 0x000000ae1b087212 */ /* 0x000fe400078e3cff */
[----:B------:R-:W-:Y:S02]  /*e270*/  SHF.R.U64 R106, R106, 0x3, RZ ;  /* 0x000000036a6a7819 */ /* 0x000fe400000012ff */
[----:B------:R-:W-:Y:S02]  /*e280*/  LOP3.LUT R118, R26, R201, RZ, 0x3c, !PT ;  /* 0x000000c91a767212 */ /* 0x000fe400078e3cff */
[----:B------:R-:W-:-:S02]  /*e290*/  MOV R27, R10 ;  /* 0x0000000a001b7202 */ /* 0x000fc40000000f00 */
[----:B0-----:R-:W-:Y:S02]  /*e2a0*/  F2FP.BF16.F32.PACK_AB R4, R33, R159 ;  /* 0x0000009f2104723e */ /* 0x001fe400000010ff */
[----:B------:R-:W-:Y:S02]  /*e2b0*/  F2FP.BF16.F32.PACK_AB R5, R35, R34 ;  /* 0x000000222305723e */ /* 0x000fe400000010ff */
[----:B------:R-:W-:Y:S02]  /*e2c0*/  F2FP.BF16.F32.PACK_AB R6, R37, R36 ;  /* 0x000000242506723e */ /* 0x000fe400000010ff */
[----:B------:R-:W-:Y:S02]  /*e2d0*/  F2FP.BF16.F32.PACK_AB R7, R39, R38 ;  /* 0x000000262707723e */ /* 0x000fe400000010ff */
[----:B------:R-:W-:Y:S02]  /*e2e0*/  MOV R26, R12 ;  /* 0x0000000c001a7202 */ /* 0x000fe40000000f00 */
[----:B------:R-:W-:Y:S01]  /*e2f0*/  LOP3.LUT R90, R90, R181, RZ, 0x3c, !PT ;  /* 0x000000b55a5a7212 */ /* 0x000fe200078e3cff */
[----:B------:R0:W-:Y:S01]  /*e300*/  STSM.16.M88.4 [R27], R4 ;  /* 0x000000041b007844 */ /* 0x0001e20000000200 */
[----:B------:R-:W-:-:S02]  /*e310*/  MOV R15, R14 ;  /* 0x0000000e000f7202 */ /* 0x000fc40000000f00 */
[----:B------:R-:W-:Y:S01]  /*e320*/  LOP3.LUT R94, R94, R183, RZ, 0x3c, !PT ;  /* 0x000000b75e5e7212 */ /* 0x000fe200078e3cff */
[----:B------:R-:W-:Y:S01]  /*e330*/  STSM.16.M88.4 [R26], R40 ;  /* 0x000000281a007844 */ /* 0x000fe20000000200 */
[----:B------:R-:W-:Y:S02]  /*e340*/  SHF.R.U64 R110, R110, 0x3, RZ ;  /* 0x000000036e6e7819 */ /* 0x000fe400000012ff */
[----:B------:R-:W-:Y:S01]  /*e350*/  MOV R20, R20 ;  /* 0x0000001400147202 */ /* 0x000fe20000000f00 */
[----:B------:R-:W-:Y:S01]  /*e360*/  STSM.16.M88.4 [R15], R48 ;  /* 0x000000300f007844 */ /* 0x000fe20000000200 */
[----:B------:R-:W-:Y:S02]  /*e370*/  LOP3.LUT R106, R106, R195, RZ, 0x3c, !PT ;  /* 0x000000c36a6a7212 */ /* 0x000fe400078e3cff */
[----:B------:R-:W-:Y:S01]  /*e380*/  MOV R24, R24 ;  /* 0x0000001800187202 */ /* 0x000fe20000000f00 */
[----:B------:R-:W-:Y:S01]  /*e390*/  STSM.16.M88.4 [R20], R56 ;  /* 0x0000003814007844 */ /* 0x000fe20000000200 */
[----:B------:R-:W-:-:S02]  /*e3a0*/  F2FP.BF16.F32.PACK_AB R73, R75, R74 ;  /* 0x0000004a4b49723e */ /* 0x000fc400000010ff */
[----:B------:R-:W-:Y:S01]  /*e3b0*/  F2FP.BF16.F32.PACK_AB R80, R81, R80 ;  /* 0x000000505150723e */ /* 0x000fe200000010ff */
[----:B------:R-:W-:Y:S01]  /*e3c0*/  STSM.16.M88.4 [R24], R64 ;  /* 0x0000004018007844 */ /* 0x000fe20000000200 */
[----:B------:R-:W-:Y:S01]  /*e3d0*/  MOV R28, R28 ;  /* 0x0000001c001c7202 */ /* 0x000fe20000000f00 */
[----:B0-----:R-:W-:Y:S01]  /*e3e0*/  IMAD.U32 R6, RZ, RZ, UR10 ;  /* 0x0000000aff067e24 */ /* 0x001fe2000f8e00ff */
[----:B------:R-:W-:Y:S02]  /*e3f0*/  F2FP.BF16.F32.PACK_AB R74, R77, R76 ;  /* 0x0000004c4d4a723e */ /* 0x000fe400000010ff */
[----:B------:R-:W-:Y:S02]  /*e400*/  F2FP.BF16.F32.PACK_AB R75, R79, R78 ;  /* 0x0000004e4f4b723e */ /* 0x000fe400000010ff */
[----:B------:R-:W-:Y:S02]  /*e410*/  F2FP.BF16.F32.PACK_AB R81, R83, R82 ;  /* 0x000000525351723e */ /* 0x000fe400000010ff */
[----:B------:R-:W-:Y:S01]  /*e420*/  MOV R14, R90 ;  /* 0x0000005a000e7202 */ /* 0x000fe20000000f00 */
[----:B------:R-:W-:Y:S01]  /*e430*/  STSM.16.M88.4 [R28], R72 ;  /* 0x000000481c007844 */ /* 0x000fe20000000200 */
[----:B------:R-:W-:-:S02]  /*e440*/  F2FP.BF16.F32.PACK_AB R82, R85, R84 ;  /* 0x000000545552723e */ /* 0x000fc400000010ff */
[----:B------:R-:W-:Y:S02]  /*e450*/  F2FP.BF16.F32.PACK_AB R83, R87, R86 ;  /* 0x000000565753723e */ /* 0x000fe400000010ff */
[----:B------:R-:W-:Y:S02]  /*e460*/  F2FP.BF16.F32.PACK_AB R88, R89, R88 ;  /* 0x000000585958723e */ /* 0x000fe400000010ff */
[----:B------:R-:W-:Y:S01]  /*e470*/  LOP3.LUT R110, R110, R197, RZ, 0x3c, !PT ;  /* 0x000000c56e6e7212 */ /* 0x000fe200078e3cff */
[----:B------:R-:W-:Y:S01]  /*e480*/  STSM.16.M88.4 [R14], R80 ;  /* 0x000000500e007844 */ /* 0x000fe20000000200 */
        /* <DEDUP_REMOVED lines=13> */
[----:B------:R-:W-:Y:S01]  /*e560*/  STSM.16.M88.4 [R13], R96 ;  /* 0x000000600d007844 */ /* 0x000fe20000000200 */
[----:B------:R-:W-:Y:S02]  /*e570*/  MOV R12, R114 ;  /* 0x00000072000c7202 */ /* 0x000fe40000000f00 */
[----:B------:R-:W-:Y:S02]  /*e580*/  F2FP.BF16.F32.PACK_AB R105, R161, R160 ;  /* 0x000000a0a169723e */ /* 0x000fe400000010ff */
[----:B------:R-:W-:-:S02]  /*e590*/  F2FP.BF16.F32.PACK_AB R106, R109, R108 ;  /* 0x0000006c6d6a723e */ /* 0x000fc400000010ff */
[----:B------:R-:W-:Y:S02]  /*e5a0*/  F2FP.BF16.F32.PACK_AB R107, R163, R162 ;  /* 0x000000a2a36b723e */ /* 0x000fe400000010ff */
        /* <DEDUP_REMOVED lines=24> */
[----:B------:R-:W-:Y:S01]  /*e730*/  MOV R10, R8 ;  /* 0x00000008000a7202 */ /* 0x000fe20000000f00 */
[----:B------:R2:W-:Y:S01]  /*e740*/  STSM.16.M88.4 [R118], R136 ;  /* 0x0000008876007844 */ /* 0x0005e20000000200 */
[----:B------:R-:W-:Y:S01]  /*e750*/  F2FP.BF16.F32.PACK_AB R146, R149, R148 ;  /* 0x000000949592723e */ /* 0x000fe200000010ff */
[----:B------:R-:W-:Y:S01]  /*e760*/  IMAD.U32 R8, RZ, RZ, UR8 ;  /* 0x00000008ff087e24 */ /* 0x000fe2000f8e00ff */
[----:B------:R-:W-:Y:S01]  /*e770*/  F2FP.BF16.F32.PACK_AB R147, R151, R150 ;  /* 0x000000969793723e */ /* 0x000fe200000010ff */
[----:B------:R-:W-:Y:S01]  /*e780*/  IMAD.U32 R9, RZ, RZ, UR9 ;  /* 0x00000009ff097e24 */ /* 0x000fe2000f8e00ff */
[----:B------:R-:W-:-:S02]  /*e790*/  PLOP3.LUT P6, PT, PT, PT, UP1, 0x80, 0x0 ;  /* 0x000000000000781c */ /* 0x000fc40003fcf018 */
[----:B------:R-:W-:Y:S01]  /*e7a0*/  PLOP3.LUT P0, PT, PT, PT, UP0, 0x80, 0x0 ;  /* 0x000000000000781c */ /* 0x000fe20003f0f008 */
[----:B------:R2:W-:Y:S01]  /*e7b0*/  STSM.16.M88.4 [R10], R144 ;  /* 0x000000900a007844 */ /* 0x0005e20000000200 */
[----:B------:R-:W-:Y:S01]  /*e7c0*/  MOV R7, UR11 ;  /* 0x0000000b00077c02 */ /* 0x000fe20008000f00 */
[----:B------:R-:W-:Y:S08]  /*e7d0*/  BAR.SYNC.DEFER_BLOCKING 0x1, 0x100 ;  /* 0x0044000000007b1d */ /* 0x000ff00000010000 */
[----:B------:R3:W4:Y:S04]  /*e7e0*/  @P6 LDG.E R8, desc[UR48][R8.64] ;  /* 0x0000003008086981 */ /* 0x000728000c1e1900 */
[----:B------:R-:W5:Y:S01]  /*e7f0*/  @P0 LDG.E R5, desc[UR48][R6.64] ;  /* 0x0000003006050981 */ /* 0x000f62000c1e1900 */
[----:B0-----:R-:W-:Y:S01]  /*e800*/  IMAD R11, R188, 0x40, R185 ;  /* 0x00000040bc0b7824 */ /* 0x001fe200078e02b9 */
[----:B------:R-:W-:Y:S01]  /*e810*/  ULDC UR7, c[0x0][0xa88] ;  /* 0x0002a20000077ab9 */ /* 0x000fe20000000800 */
[----:B------:R-:W-:-:S02]  /*e820*/  UMOV UR4, URZ ;  /* 0x0000003f00047c82 */ /* 0x000fc40008000000 */
[----:B------:R-:W-:-:S03]  /*e830*/  IMAD.WIDE R134, R11, 0x2, R134 ;  /* 0x000000020b867825 */ /* 0x000fc600078e0286 */
[C---:B------:R-:W-:Y:S02]  /*e840*/  IADD3 R11, P2, R134.reuse, 0x1000, RZ ;  /* 0x00001000860b7810 */ /* 0x040fe40007f5e0ff */
[C---:B------:R-:W-:Y:S02]  /*e850*/  IADD3 R29, P1, R134.reuse, 0x2000, RZ ;  /* 0x00002000861d7810 */ /* 0x040fe40007f3e0ff */
[----:B---3--:R-:W-:Y:S02]  /*e860*/  P2R R9, PR, RZ, 0x4 ;  /* 0x00000004ff097803 */ /* 0x008fe40000000000 */
[C---:B------:R-:W-:Y:S02]  /*e870*/  IADD3 R13, P2, R134.reuse, 0x3000, RZ ;  /* 0x00003000860d7810 */ /* 0x040fe40007f5e0ff */
[C---:B------:R-:W-:Y:S02]  /*e880*/  IADD3 R37, P3, R134.reuse, 0x4000, RZ ;  /* 0x0000400086257810 */ /* 0x040fe40007f7e0ff */
[----:B------:R-:W-:-:S02]  /*e890*/  IADD3 R25, P4, R134, 0x5000, RZ ;  /* 0x0000500086197810 */ /* 0x000fc40007f9e0ff */
[----:B------:R-:W-:Y:S02]  /*e8a0*/  IADD3 R41, P5, R134, 0x6000, RZ ;  /* 0x0000600086297810 */ /* 0x000fe40007fbe0ff */
[----:B------:R-:W-:Y:S02]  /*e8b0*/  LOP3.LUT R4, R11, 0x380, RZ, 0xc0, !PT ;  /* 0x000003800b047812 */ /* 0x000fe400078ec0ff */
[----:B------:R-:W-:Y:S02]  /*e8c0*/  LOP3.LUT R28, R29, 0x380, RZ, 0xc0, !PT ;  /* 0x000003801d1c7812 */ /* 0x000fe400078ec0ff */
[----:B-1----:R-:W-:Y:S02]  /*e8d0*/  LOP3.LUT R12, R13, 0x380, RZ, 0xc0, !PT ;  /* 0x000003800d0c7812 */ /* 0x002fe400078ec0ff */
        /* <DEDUP_REMOVED lines=14> */
[----:B------:R-:W-:Y:S02]  /*e9c0*/  LOP3.LUT R40, R40, R41, RZ, 0x3c, !PT ;  /* 0x0000002928287212 */ /* 0x000fe400078e3cff */
[----:B----4-:R-:W-:Y:S02]  /*e9d0*/  @P6 R2UR UR7, R8 ;  /* 0x00000000080762ca */ /* 0x010fe400000e0000 */
[----:B-----5:R-:W-:Y:S01]  /*e9e0*/  @P0 R2UR UR4, R5 ;  /* 0x00000000050402ca */ /* 0x020fe200000e0000 */
[----:B--2---:R-:W-:-:S14]  /*e9f0*/  @P6 BRA `(.L_x_4444) ;  /* 0x0000000000186947 */ /* 0x004fdc0003800000 */
[----:B------:R-:W-:Y:S05]  /*ea00*/  @!P0 BRA `(.L_x_4444) ;  /* 0x0000000000148947 */ /* 0x000fea0003800000 */
[----:B------:R-:W2:Y:S04]  /*ea10*/  LDG.E R10, desc[UR48][R6.64] ;  /* 0x00000030060a7981 */ /* 0x000ea8000c1e1900 */
[----:B------:R-:W3:Y:S01]  /*ea20*/  LDG.E R8, desc[UR48][R6.64+0x4] ;  /* 0x0000043006087981 */ /* 0x000ee2000c1e1900 */
[----:B--2---:R-:W-:Y:S02]  /*ea30*/  R2UR UR8, R10 ;  /* 0x000000000a0872ca */ /* 0x004fe400000e0000 */
[----:B---3--:R-:W-:-:S13]  /*ea40*/  R2UR UR7, R8 ;  /* 0x00000000080772ca */ /* 0x008fda00000e0000 */
[----:B------:R-:W-:-:S12]  /*ea50*/  UIADD3 UR7, -UR8, UR7, URZ ;  /* 0x0000000708077290 */ /* 0x000fd8000fffe13f */
.L_x_4444:
        /* <DEDUP_REMOVED lines=10> */
[--C-:B------:R-:W-:Y:S01]  /*eb00*/  IMAD.X R41, RZ, RZ, R135.reuse, P5 ;  /* 0x000000ffff297224 */ /* 0x100fe200028e0687 */
[----:B------:R-:W-:Y:S01]  /*eb10*/  LOP3.LUT R48, R49, 0x380, RZ, 0xc0, !PT ;  /* 0x0000038031307812 */ /* 0x000fe200078ec0ff */
[----:B------:R-:W-:Y:S01]  /*eb20*/  USHF.R.S32.HI UR8, URZ, 0x1f, UR43 ;  /* 0x0000001f3f087899 */ /* 0x000fe2000801142b */
[----:B------:R-:W-:Y:S01]  /*eb30*/  LOP3.LUT R44, R45, 0x380, RZ, 0xc0, !PT ;  /* 0x000003802d2c7812 */ /* 0x000fe200078ec0ff */
[----:B------:R-:W-:Y:S01]  /*eb40*/  USHF.R.S32.HI UR11, URZ, 0x1f, UR4 ;  /* 0x0000001f3f0b7899 */ /* 0x000fe20008011404 */
[----:B------:R-:W-:Y:S01]  /*eb50*/  SHF.R.U64 R48, R48, 0x3, RZ ;  /* 0x0000000330307819 */ /* 0x000fe200000012ff */
[----:B------:R-:W-:Y:S01]  /*eb60*/  USHF.R.S32.HI UR14, URZ, 0x1f, UR41 ;  /* 0x0000001f3f0e7899 */ /* 0x000fe20008011429 */
[----:B------:R-:W-:Y:S01]  /*eb70*/  SHF.R.U64 R32, R32, 0x3, RZ ;  /* 0x0000000320207819 */ /* 0x000fe200000012ff */
[----:B------:R-:W-:Y:S01]  /*eb80*/  USEL UR15, UR43, URZ, !UP0 ;  /* 0x0000003f2b0f7287 */ /* 0x000fe2000c000000 */
[----:B------:R-:W-:Y:S01]  /*eb90*/  SHF.R.U64 R44, R44, 0x3, RZ ;  /* 0x000000032c2c7819 */ /* 0x000fe200000012ff */
[----:B------:R-:W-:Y:S01]  /*eba0*/  USEL UR16, UR8, URZ, !UP0 ;  /* 0x0000003f08107287 */ /* 0x000fe2000c000000 */
[----:B------:R-:W-:Y:S01]  /*ebb0*/  LOP3.LUT R48, R48, R49, RZ, 0x3c, !PT ;  /* 0x0000003130307212 */ /* 0x000fe200078e3cff */
[--C-:B------:R-:W-:Y:S01]  /*ebc0*/  IMAD.X R49, RZ, RZ, R135.reuse, P6 ;  /* 0x000000ffff317224 */ /* 0x100fe200030e0687 */
[----:B------:R-:W-:Y:S01]  /*ebd0*/  LOP3.LUT R32, R32, R33, RZ, 0x3c, !PT ;  /* 0x0000002120207212 */ /* 0x000fe200078e3cff */
[----:B------:R-:W-:Y:S01]  /*ebe0*/  IMAD.X R33, RZ, RZ, R135, P0 ;  /* 0x000000ffff217224 */ /* 0x000fe200000e0687 */
[----:B0-----:R-:W-:-:S02]  /*ebf0*/  ISETP.NE.AND P6, PT, R6, RZ, PT ;  /* 0x000000ff0600720c */ /* 0x001fc40003fc5270 */
[----:B------:R-:W-:Y:S01]  /*ec00*/  LOP3.LUT R44, R44, R45, RZ, 0x3c, !PT ;  /* 0x0000002d2c2c7212 */ /* 0x000fe200078e3cff */
[----:B------:R-:W-:Y:S01]  /*ec10*/  IMAD.X R45, RZ, RZ, R135, P1 ;  /* 0x000000ffff2d7224 */ /* 0x000fe200008e0687 */
[----:B------:R-:W-:Y:S02]  /*ec20*/  IADD3.X R25, RZ, R135, RZ, P4, !PT ;  /* 0x00000087ff197210 */ /* 0x000fe400027fe4ff */
[C---:B------:R-:W-:Y:S02]  /*ec30*/  IADD3 R57, P2, R134.reuse, 0xa000, RZ ;  /* 0x0000a00086397810 */ /* 0x040fe40007f5e0ff */
[C---:B------:R-:W-:Y:S02]  /*ec40*/  IADD3 R53, P3, R134.reuse, 0xb000, RZ ;  /* 0x0000b00086357810 */ /* 0x040fe40007f7e0ff */
[C---:B------:R-:W-:Y:S02]  /*ec50*/  IADD3 R65, P4, R134.reuse, 0xc000, RZ ;  /* 0x0000c00086417810 */ /* 0x040fe40007f9e0ff */
[----:B------:R-:W-:-:S02]  /*ec60*/  IADD3 R61, P5, R134, 0xd000, RZ ;  /* 0x0000d000863d7810 */ /* 0x000fc40007fbe0ff */
[C---:B------:R-:W-:Y:S02]  /*ec70*/  IADD3 R73, P0, R134.reuse, 0xe000, RZ ;  /* 0x0000e00086497810 */ /* 0x040fe40007f1e0ff */
[----:B------:R-:W-:Y:S02]  /*ec80*/  IADD3 R7, P1, R134, 0xf000, RZ ;  /* 0x0000f00086077810 */ /* 0x000fe40007f3e0ff */
[----:B------:R-:W-:Y:S02]  /*ec90*/  LOP3.LUT R56, R57, 0x380, RZ, 0xc0, !PT ;  /* 0x0000038039387812 */ /* 0x000fe400078ec0ff */
[----:B------:R-:W-:Y:S01]  /*eca0*/  LOP3.LUT R52, R53, 0x380, RZ, 0xc0, !PT ;  /* 0x0000038035347812 */ /* 0x000fe200078ec0ff */
[----:B------:R-:W-:Y:S01]  /*ecb0*/  IMAD.X R69, RZ, RZ, R135, P1 ;  /* 0x000000ffff457224 */ /* 0x000fe200008e0687 */
[----:B------:R-:W-:Y:S02]  /*ecc0*/  LOP3.LUT R64, R65, 0x380, RZ, 0xc0, !PT ;  /* 0x0000038041407812 */ /* 0x000fe400078ec0ff */
[----:B------:R-:W-:-:S02]  /*ecd0*/  LOP3.LUT R60, R61, 0x380, RZ, 0xc0, !PT ;  /* 0x000003803d3c7812 */ /* 0x000fc400078ec0ff */
[----:B------:R-:W-:Y:S02]  /*ece0*/  LOP3.LUT R72, R73, 0x380, RZ, 0xc0, !PT ;  /* 0x0000038049487812 */ /* 0x000fe400078ec0ff */
[----:B------:R-:W-:Y:S02]  /*ecf0*/  LOP3.LUT R9, R134, 0x380, RZ, 0xc0, !PT ;  /* 0x0000038086097812 */ /* 0x000fe400078ec0ff */
[----:B------:R-:W-:Y:S02]  /*ed00*/  LOP3.LUT R6, R7, 0x380, RZ, 0xc0, !PT ;  /* 0x0000038007067812 */ /* 0x000fe400078ec0ff */
[----:B------:R-:W-:Y:S02]  /*ed10*/  SHF.R.U64 R56, R56, 0x3, RZ ;  /* 0x0000000338387819 */ /* 0x000fe400000012ff */
[----:B------:R-:W-:Y:S02]  /*ed20*/  SHF.R.U64 R52, R52, 0x3, RZ ;  /* 0x0000000334347819 */ /* 0x000fe400000012ff */
[----:B------:R-:W-:-:S02]  /*ed30*/  SHF.R.U64 R64, R64, 0x3, RZ ;  /* 0x0000000340407819 */ /* 0x000fc400000012ff */
[----:B------:R-:W-:Y:S02]  /*ed40*/  SHF.R.U64 R60, R60, 0x3, RZ ;  /* 0x000000033c3c7819 */ /* 0x000fe400000012ff */
[----:B------:R-:W-:Y:S02]  /*ed50*/  SHF.R.U64 R72, R72, 0x3, RZ ;  /* 0x0000000348487819 */ /* 0x000fe400000012ff */
[----:B------:R-:W-:Y:S02]  /*ed60*/  SHF.R.U64 R9, R9, 0x3, RZ ;  /* 0x0000000309097819 */ /* 0x000fe400000012ff */
[----:B------:R-:W-:Y:S02]  /*ed70*/  SHF.R.U64 R6, R6, 0x3, RZ ;  /* 0x0000000306067819 */ /* 0x000fe400000012ff */
[----:B------:R-:W-:Y:S01]  /*ed80*/  LOP3.LUT R56, R56, R57, RZ, 0x3c, !PT ;  /* 0x0000003938387212 */ /* 0x000fe200078e3cff */
[----:B------:R-:W-:Y:S01]  /*ed90*/  IMAD.X R57, RZ, RZ, R135, P2 ;  /* 0x000000ffff397224 */ /* 0x000fe200010e0687 */
[----:B------:R-:W-:-:S02]  /*eda0*/  LOP3.LUT R52, R52, R53, RZ, 0x3c, !PT ;  /* 0x0000003534347212 */ /* 0x000fc400078e3cff */
[----:B------:R-:W-:Y:S01]  /*edb0*/  LOP3.LUT R64, R64, R65, RZ, 0x3c, !PT ;  /* 0x0000004140407212 */ /* 0x000fe200078e3cff */
[--C-:B------:R-:W-:Y:S01]  /*edc0*/  IMAD.X R65, RZ, RZ, R135.reuse, P4 ;  /* 0x000000ffff417224 */ /* 0x100fe200020e0687 */
[----:B------:R-:W-:Y:S01]  /*edd0*/  LOP3.LUT R60, R60, R61, RZ, 0x3c, !PT ;  /* 0x0000003d3c3c7212 */ /* 0x000fe200078e3cff */
[--C-:B------:R-:W-:Y:S01]  /*ede0*/  IMAD.X R61, RZ, RZ, R135.reuse, P5 ;  /* 0x000000ffff3d7224 */ /* 0x100fe200028e0687 */
[----:B------:R-:W-:Y:S01]  /*edf0*/  LOP3.LUT R72, R72, R73, RZ, 0x3c, !PT ;  /* 0x0000004948487212 */ /* 0x000fe200078e3cff */
[----:B------:R-:W-:Y:S01]  /*ee00*/  IMAD.X R73, RZ, RZ, R135, P0 ;  /* 0x000000ffff497224 */ /* 0x000fe200000e0687 */
[----:B------:R-:W-:Y:S02]  /*ee10*/  IADD3.X R53, RZ, R135, RZ, P3, !PT ;  /* 0x00000087ff357210 */ /* 0x000fe40001ffe4ff */
[----:B------:R-:W-:Y:S02]  /*ee20*/  LOP3.LUT R134, R9, R134, RZ, 0x3c, !PT ;  /* 0x0000008609867212 */ /* 0x000fe400078e3cff */
[----:B------:R-:W-:Y:S01]  /*ee30*/  LOP3.LUT R68, R6, R7, RZ, 0x3c, !PT ;  /* 0x0000000706447212 */ /* 0x000fe200078e3cff */
[----:B------:R-:W-:Y:S06]  /*ee40*/  @P6 BRA `(.L_x_4445) ;  /* 0x00000000006c6947 */ /* 0x000fec0003800000 */
[----:B------:R-:W-:Y:S01]  /*ee50*/  ULDC.64 UR12, c[0x0][0xb70] ;  /* 0x0002dc00000c7ab9 */ /* 0x000fe20000000a00 */
[----:B------:R-:W-:Y:S01]  /*ee60*/  UMOV UR8, UR4 ;  /* 0x0000000400087c82 */ /* 0x000fe20008000000 */
[----:B------:R-:W-:Y:S01]  /*ee70*/  UIMAD UR10, UR14, UR12, URZ ;  /* 0x0000000c0e0a72a4 */ /* 0x000fe2000f8e023f */
[----:B------:R-:W-:Y:S01]  /*ee80*/  IMAD.U32 R8, RZ, RZ, UR42 ;  /* 0x0000002aff087e24 */ /* 0x000fe2000f8e00ff */
[----:B------:R-:W-:Y:S01]  /*ee90*/  UMOV UR9, UR11 ;  /* 0x0000000b00097c82 */ /* 0x000fe20008000000 */
[----:B------:R-:W-:Y:S01]  /*eea0*/  IADD3 R7, -R18, RZ, RZ ;  /* 0x000000ff12077210 */ /* 0x000fe20007ffe1ff */
[----:B------:R-:W-:Y:S01]  /*eeb0*/  UIMAD.WIDE.U32 UR8, UR41, UR12, UR8 ;  /* 0x0000000c290872a5 */ /* 0x000fe2000f8e0008 */
[----:B------:R-:W-:Y:S01]  /*eec0*/  IMAD R8, R8, 0x40, R17 ;  /* 0x0000004008087824 */ /* 0x000fe200078e0211 */
[----:B------:R-:W-:Y:S01]  /*eed0*/  UIMAD UR10, UR41, UR13, UR10 ;  /* 0x0000000d290a72a4 */ /* 0x000fe2000f8e020a */
[----:B------:R-:W-:Y:S02]  /*eee0*/  ISETP.NE.AND P0, PT, R16, R7, PT ;  /* 0x000000071000720c */ /* 0x000fe40003f05270 */
[----:B------:R-:W-:Y:S01]  /*eef0*/  ULDC.64 UR12, c[0x0][0xb78] ;  /* 0x0002de00000c7ab9 */ /* 0x000fe20000000a00 */
[----:B------:R-:W-:Y:S01]  /*ef00*/  UIADD3 UR9, UR9, UR10, URZ ;  /* 0x0000000a09097290 */ /* 0x000fe2000fffe03f */
[C---:B------:R-:W-:Y:S01]  /*ef10*/  VIADD R10, R8.reuse, 0x8 ;  /* 0x00000008080a7836 */ /* 0x040fe20000000000 */
[----:B------:R-:W-:Y:S01]  /*ef20*/  UIMAD UR10, UR16, UR12, URZ ;  /* 0x0000000c100a72a4 */ /* 0x000fe2000f8e023f */
[----:B------:R-:W-:Y:S01]  /*ef30*/  SHF.R.S32.HI R6, RZ, 0x1f, R8 ;  /* 0x0000001fff067819 */ /* 0x000fe20000011408 */
[----:B------:R-:W-:Y:S01]  /*ef40*/  UIMAD.WIDE.U32 UR8, UR15, UR12, UR8 ;  /* 0x0000000c0f0872a5 */ /* 0x000fe2000f8e0008 */
[----:B------:R-:W-:Y:S01]  /*ef50*/  ISETP.GE.OR P1, PT, R8, UR7, P0 ;  /* 0x0000000708007c0c */ /* 0x000fe20008726670 */
[----:B------:R-:W-:Y:S01]  /*ef60*/  UIMAD UR10, UR15, UR13, UR10 ;  /* 0x0000000d0f0a72a4 */ /* 0x000fe2000f8e020a */
[----:B------:R-:W-:-:S02]  /*ef70*/  ISETP.GE.OR P0, PT, R10, UR7, P0 ;  /* 0x000000070a007c0c */ /* 0x000fc40008706670 */
        /* <DEDUP_REMOVED lines=8> */
.L_x_4445:
[C---:B0-----:R-:W-:Y:S01]  /*f000*/  VIADD R3, R185.reuse, 0x40 ;  /* 0x00000040b9037836 */ /* 0x041fe20000000000 */
[----:B------:R-:W-:Y:S01]  /*f010*/  ULDC UR12, c[0x0][0xa8c] ;  /* 0x0002a300000c7ab9 */ /* 0x000fe20000000800 */
[C---:B------:R-:W-:Y:S01]  /*f020*/  VIADD R82, R185.reuse, 0x80 ;  /* 0x00000080b9527836 */ /* 0x040fe20000000000 */
[----:B------:R-:W-:Y:S01]  /*f030*/  IADD3 R83, R185, 0xc0, RZ ;  /* 0x000000c0b9537810 */ /* 0x000fe20007ffe0ff */
[----:B------:R-:W-:Y:S01]  /*f040*/  ULDC.64 UR18, c[0x0][0xaa0] ;  /* 0x0002a80000127ab9 */ /* 0x000fe20000000a00 */
[----:B------:R-:W-:Y:S01]  /*f050*/  ISETP.GE.AND P1, PT, R3, UR12, PT ;  /* 0x0000000c03007c0c */ /* 0x000fe2000bf26270 */
[----:B------:R0:W5:Y:S01]  /*f060*/  LD.E.128 R8, desc[UR48][R134.64] ;  /* 0x0000003086087980 */ /* 0x000162000c101d00 */
[----:B------:R-:W-:Y:S02]  /*f070*/  ISETP.GE.AND P0, PT, R185, UR12, PT ;  /* 0x0000000cb9007c0c */ /* 0x000fe4000bf06270 */
[----:B------:R-:W-:Y:S01]  /*f080*/  SEL R20, RZ, 0xffffffff, P1 ;  /* 0xffffffffff147807 */ /* 0x000fe20000800000 */
        /* <DEDUP_REMOVED lines=10> */
[----:B------:R-:W-:Y:S01]  /*f130*/  UIMAD UR8, UR11, UR18, URZ ;  /* 0x000000120b0872a4 */ /* 0x000fe2000f8e023f */
[----:B------:R-:W5:Y:S02]  /*f140*/  LD.E.128 R36, desc[UR48][R36.64] ;  /* 0x0000003024247980 */ /* 0x000f64000c101d00 */
[----:B------:R-:W-:Y:S01]  /*f150*/  LOP3.LUT R0, R20, R0, R21, 0xfe, !PT ;  /* 0x0000000014007212 */ /* 0x000fe200078efe15 */
[C---:B------:R-:W-:Y:S01]  /*f160*/  VIADD R86, R185.reuse, 0x100 ;  /* 0x00000100b9567836 */ /* 0x040fe20000000000 */
[----:B------:R-:W5:Y:S01]  /*f170*/  LD.E.128 R24, desc[UR48][R24.64] ;  /* 0x0000003018187980 */ /* 0x000f62000c101d00 */
[----:B------:R-:W-:Y:S01]  /*f180*/  SHF.R.S32.HI R21, RZ, 0x1f, R185 ;  /* 0x0000001fff157819 */ /* 0x000fe200000114b9 */
[----:B------:R-:W-:Y:S01]  /*f190*/  VIADD R87, R185, 0x140 ;  /* 0x00000140b9577836 */ /* 0x000fe20000000000 */
[----:B------:R-:W-:Y:S01]  /*f1a0*/  ULDC.64 UR10, c[0x0][0xae0] ;  /* 0x0002b800000a7ab9 */ /* 0x000fe20000000a00 */
[----:B------:R-:W5:Y:S01]  /*f1b0*/  LD.E.128 R40, desc[UR48][R40.64] ;  /* 0x0000003028287980 */ /* 0x000f62000c101d00 */
[----:B------:R-:W-:-:S02]  /*f1c0*/  IMAD.U32 R77, RZ, RZ, UR18 ;  /* 0x00000012ff4d7e24 */ /* 0x000fc4000f8e00ff */
[----:B------:R-:W-:Y:S01]  /*f1d0*/  IMAD.MOV.U32 R20, RZ, RZ, R185 ;  /* 0x000000ffff147224 */ /* 0x000fe200078e00b9 */
[----:B------:R-:W5:Y:S01]  /*f1e0*/  LD.E.128 R32, desc[UR48][R32.64] ;  /* 0x0000003020207980 */ /* 0x000f62000c101d00 */
[----:B------:R-:W-:-:S03]  /*f1f0*/  UIMAD UR8, UR4, UR19, UR8 ;  /* 0x00000013040872a4 */ /* 0x000fc6000f8e0208 */
[----:B------:R-:W5:Y:S04]  /*f200*/  LD.E.128 R48, desc[UR48][R48.64] ;  /* 0x0000003030307980 */ /* 0x000f68000c101d00 */
[----:B------:R-:W5:Y:S04]  /*f210*/  LD.E.128 R44, desc[UR48][R44.64] ;  /* 0x000000302c2c7980 */ /* 0x000f68000c101d00 */
[----:B------:R-:W5:Y:S04]  /*f220*/  LD.E.128 R56, desc[UR48][R56.64] ;  /* 0x0000003038387980 */ /* 0x000f68000c101d00 */
[----:B------:R-:W5:Y:S04]  /*f230*/  LD.E.128 R52, desc[UR48][R52.64] ;  /* 0x0000003034347980 */ /* 0x000f68000c101d00 */
[----:B------:R-:W5:Y:S04]  /*f240*/  LD.E.128 R64, desc[UR48][R64.64] ;  /* 0x0000003040407980 */ /* 0x000f68000c101d00 */
[----:B------:R-:W5:Y:S04]  /*f250*/  LD.E.128 R60, desc[UR48][R60.64] ;  /* 0x000000303c3c7980 */ /* 0x000f68000c101d00 */
[----:B------:R-:W5:Y:S04]  /*f260*/  LD.E.128 R72, desc[UR48][R72.64] ;  /* 0x0000003048487980 */ /* 0x000f68000c101d00 */
[----:B------:R-:W5:Y:S01]  /*f270*/  LD.E.128 R68, desc[UR48][R68.64] ;  /* 0x0000003044447980 */ /* 0x000f62000c101d00 */
[----:B------:R-:W-:Y:S01]  /*f280*/  IMAD.WIDE.U32 R20, R77, UR4, R20 ;  /* 0x000000044d147c25 */ /* 0x000fe2000f8e0014 */
[----:B------:R-:W-:Y:S01]  /*f290*/  ISETP.GE.AND P0, PT, R86, UR12, PT ;  /* 0x0000000c56007c0c */ /* 0x000fe2000bf06270 */
[----:B------:R-:W-:Y:S01]  /*f2a0*/  UIMAD UR4, UR14, UR10, URZ ;  /* 0x0000000a0e0472a4 */ /* 0x000fe2000f8e023f */
[----:B------:R-:W-:Y:S01]  /*f2b0*/  @!PT LDS RZ, [RZ] ;  /* 0x00000000fffff984 */ /* 0x000fe20000000800 */
[----:B------:R-:W-:Y:S01]  /*f2c0*/  @!PT LDS RZ, [RZ] ;  /* 0x00000000fffff984 */ /* 0x000fe20000000800 */
[----:B------:R-:W-:Y:S01]  /*f2d0*/  @!PT LDS RZ, [RZ] ;  /* 0x00000000fffff984 */ /* 0x000fe20000000800 */
[----:B------:R-:W-:Y:S01]  /*f2e0*/  @!PT LDS RZ, [RZ] ;  /* 0x00000000fffff984 */ /* 0x000fe20000000800 */
[----:B------:R1:W-:Y:S06]  /*f2f0*/  MEMBAR.ALL.CTA ;  /* 0x0000000000007992 */ /* 0x0003ec0000008000 */
[----:B-1----:R-:W1:Y:S01]  /*f300*/  FENCE.VIEW.ASYNC.S ;  /* 0x00000000000073c6 */ /* 0x002e620000000000 */
[----:B------:R-:W-:Y:S01]  /*f310*/  ISETP.GE.AND P1, PT, R87, UR12, PT ;  /* 0x0000000c57007c0c */ /* 0x000fe2000bf26270 */
[----:B------:R-:W-:Y:S01]  /*f320*/  UIMAD UR9, UR42, -0x40, UR7 ;  /* 0xffffffc02a0978a4 */ /* 0x000fe2000f8e0207 */
[----:B------:R-:W-:Y:S01]  /*f330*/  VIADD R21, R21, UR8 ;  /* 0x0000000815157c36 */ /* 0x000fe20008000000 */
[----:B------:R-:W-:Y:S01]  /*f340*/  IADD3 R78, R185, 0x180, RZ ;  /* 0x00000180b94e7810 */ /* 0x000fe20007ffe0ff */
[----:B------:R-:W-:Y:S01]  /*f350*/  IMAD.U32 R79, RZ, RZ, UR10 ;  /* 0x0000000aff4f7e24 */ /* 0x000fe2000f8e00ff */
[----:B------:R-:W-:Y:S01]  /*f360*/  SEL R77, RZ, 0x10, P0 ;  /* 0x00000010ff4d7807 */ /* 0x000fe20000000000 */
[----:B------:R-:W-:Y:S01]  /*f370*/  UIMAD UR8, UR41, UR11, UR4 ;  /* 0x0000000b290872a4 */ /* 0x000fe2000f8e0204 */
[----:B------:R-:W-:Y:S01]  /*f380*/  SEL R76, RZ, 0x20, P1 ;  /* 0x00000020ff4c7807 */ /* 0x000fe20000800000 */
[----:B------:R-:W-:Y:S01]  /*f390*/  UIADD3 UR4, UR38, 0x28c20, URZ ;  /* 0x00028c2026047890 */ /* 0x000fe2000fffe03f */
[----:B------:R-:W-:Y:S01]  /*f3a0*/  IMAD.WIDE.U32 R20, R79, UR41, R20 ;  /* 0x000000294f147c25 */ /* 0x000fe2000f8e0014 */
[----:B------:R-:W-:Y:S01]  /*f3b0*/  ULDC.64 UR10, c[0x0][0xae8] ;  /* 0x0002ba00000a7ab9 */ /* 0x000fe20000000a00 */
[----:B------:R-:W-:Y:S01]  /*f3c0*/  ISETP.GE.AND P2, PT, R188, UR9, PT ;  /* 0x00000009bc007c0c */ /* 0x000fe2000bf46270 */
[----:B------:R-:W-:Y:S01]  /*f3d0*/  UIMAD UR7, UR16, UR10, URZ ;  /* 0x0000000a100772a4 */ /* 0x000fe2000f8e023f */
[----:B------:R-:W-:Y:S01]  /*f3e0*/  ISETP.GE.AND P0, PT, R78, UR12, PT ;  /* 0x0000000c4e007c0c */ /* 0x000fe2000bf06270 */
[----:B------:R-:W-:Y:S01]  /*f3f0*/  VIADD R78, R188, 0x20 ;  /* 0x00000020bc4e7836 */ /* 0x000fe20000000000 */
[----:B------:R-:W-:Y:S01]  /*f400*/  LOP3.LUT R77, R76, R0, R77, 0xfe, !PT ;  /* 0x000000004c4d7212 */ /* 0x000fe200078efe4d */
[----:B------:R-:W-:Y:S01]  /*f410*/  VIADD R76, R185, 0x1c0 ;  /* 0x000001c0b94c7836 */ /* 0x000fe20000000000 */
[----:B------:R-:W-:Y:S01]  /*f420*/  UPRMT UR4, URZ, 0x654, UR4 ;  /* 0x000006543f047896 */ /* 0x000fe20008000004 */
[----:B------:R-:W-:Y:S01]  /*f430*/  MOV R79, UR10 ;  /* 0x0000000a004f7c02 */ /* 0x000fe20008000f00 */
[----:B------:R-:W-:Y:S01]  /*f440*/  VIADD R21, R21, UR8 ;  /* 0x0000000815157c36 */ /* 0x000fe20008000000 */
[----:B------:R-:W-:Y:S01]  /*f450*/  SEL R0, RZ, 0x40, P0 ;  /* 0x00000040ff007807 */ /* 0x000fe20000000000 */
[----:B------:R-:W-:Y:S01]  /*f460*/  UIMAD UR7, UR15, UR11, UR7 ;  /* 0x0000000b0f0772a4 */ /* 0x000fe2000f8e0207 */
[----:B------:R-:W-:Y:S01]  /*f470*/  ISETP.GE.AND P1, PT, R76, UR12, PT ;  /* 0x0000000c4c007c0c */ /* 0x000fe2000bf26270 */
[----:B------:R-:W-:Y:S01]  /*f480*/  BSSY B1, `(.L_x_4446) ;  /* 0x0000026000017945 */ /* 0x000fe20003800000 */
[----:B------:R-:W-:Y:S01]  /*f490*/  ISETP.GE.AND P0, PT, R78, UR9, PT ;  /* 0x000000094e007c0c */ /* 0x000fe2000bf06270 */
[----:B------:R-:W-:Y:S01]  /*f4a0*/  IMAD.WIDE.U32 R78, R79, UR15, R20 ;  /* 0x0000000f4f4e7c25 */ /* 0x000fe2000f8e0014 */
[----:B------:R-:W-:Y:S01]  /*f4b0*/  LOP3.LUT R0, R77, R0, RZ, 0xfc, !PT ;  /* 0x000000004d007212 */ /* 0x000fe200078efcff */
[----:B-1----:R-:W-:Y:S01]  /*f4c0*/  SYNCS.ARRIVE.TRANS64.RED.A1T0 RZ, [UR4], RZ ;  /* 0x000000ffffff79a7 */ /* 0x002fe20008100404 */
[----:B------:R-:W-:Y:S01]  /*f4d0*/  SHF.R.S32.HI R189, RZ, 0x1f, R188 ;  /* 0x0000001fffbd7819 */ /* 0x000fe200000114bc */
[----:B------:R-:W-:Y:S01]  /*f4e0*/  IMAD.U32 R77, RZ, RZ, UR42 ;  /* 0x0000002aff4d7e24 */ /* 0x000fe2000f8e00ff */
[----:B------:R-:W-:Y:S01]  /*f4f0*/  SEL R21, RZ, 0x80, P1 ;  /* 0x00000080ff157807 */ /* 0x000fe20000800000 */
[----:B------:R-:W-:-:S02]  /*f500*/  VIADD R85, R79, UR7 ;  /* 0x000000074f557c36 */ /* 0x000fc40008000000 */
[----:B------:R-:W-:Y:S01]  /*f510*/  IMAD.WIDE R76, R77, 0x40, R188 ;  /* 0x000000404d4c7825 */ /* 0x000fe200078e02bc */
[----:B------:R-:W-:Y:S01]  /*f520*/  LOP3.LUT R84, R0, R21, RZ, 0xfc, !PT ;  /* 0x0000001500547212 */ /* 0x000fe200078efcff */
[----:B0-----:R-:W-:Y:S06]  /*f530*/  @P2 BRA `(.L_x_4447) ;  /* 0x0000000000682947 */ /* 0x001fec0003800000 */
        /* <DEDUP_REMOVED lines=16> */
[----:B-----5:R0:W-:Y:S01]  /*f640*/  @!P2 STG.E.128 desc[UR48][R80.64], R8 ;  /* 0x000000085000a986 */ /* 0x0201e2000c101d30 */
        /* <DEDUP_REMOVED lines=9> */
.L_x_4447:
[----:B------:R-:W-:Y:S05]  /*f6e0*/  BSYNC B1 ;  /* 0x0000000000017941 */ /* 0x000fea0003800000 */
.L_x_4446:
[----:B------:R-:W-:Y:S05]  /*f6f0*/  @P0 BRA `(.L_x_4448) ;  /* 0x0000000c00400947 */ /* 0x000fea0003800000 */
[----:B0----5:R-:W-:Y:S01]  /*f700*/  IADD3 R11, P0, R76, 0x20, RZ ;  /* 0x000000204c0b7810 */ /* 0x021fe20007f1e0ff */
        /* <DEDUP_REMOVED lines=29> */
.L_x_4443:
[----:B------:R-:W-:Y:S01]  /*f8e0*/  ULDC.64 UR8, c[0x0][0xbe0] ;  /* 0x0002f80000087ab9 */ /* 0x000fe20000000a00 */
[----:B------:R-:W-:Y:S01]  /*f8f0*/  MOV R3, RZ ;  /* 0x000000ff00037202 */ /* 0x000fe20000000f00 */
[----:B------:R-:W-:Y:S01]  /*f900*/  UISETP.NE.U32.AND UP0, UPT, UR8, URZ, UPT ;  /* 0x0000003f0800728c */ /* 0x000fe2000bf05070 */
[----:B------:R-:W-:Y:S01]  /*f910*/  VIADD R12, R185, 0x40 ;  /* 0x00000040b90c7836 */ /* 0x000fe20000000000 */
[----:B------:R-:W-:Y:S02]  /*f920*/  ULDC UR14, c[0x0][0xa8c] ;  /* 0x0002a300000e7ab9 */ /* 0x000fe40000000800 */
[----:B------:R-:W-:-:S03]  /*f930*/  UISETP.NE.AND.EX UP1, UPT, UR9, URZ, UPT, UP0 ;  /* 0x0000003f0900728c */ /* 0x000fc6000bf25300 */
[----:B------:R-:W-:Y:S02]  /*f940*/  ULDC.64 UR8, c[0x0][0xbd8] ;  /* 0x0002f60000087ab9 */ /* 0x000fe40000000a00 */
[----:B------:R-:W-:Y:S01]  /*f950*/  UISETP.NE.U32.AND UP0, UPT, UR8, URZ, UPT ;  /* 0x0000003f0800728c */ /* 0x000fe2000bf05070 */
[----:B------:R-:W-:-:S03]  /*f960*/  PLOP3.LUT P3, PT, PT, PT, UP1, 0x80, 0x0 ;  /* 0x000000000000781c */ /* 0x000fc60003f6f018 */
[----:B------:R-:W-:-:S03]  /*f970*/  UISETP.NE.AND.EX UP0, UPT, UR9, URZ, UPT, UP0 ;  /* 0x0000003f0900728c */ /* 0x000fc6000bf05300 */
[----:B------:R-:W-:Y:S02]  /*f980*/  @UP1 ULDC.64 UR8, c[0x0][0xbe0] ;  /* 0x0002f80000081ab9 */ /* 0x000fe40000000a00 */
[----:B------:R-:W-:Y:S01]  /*f990*/  @UP1 UIMAD.WIDE UR10, UR43, 0x4, UR8 ;  /* 0x000000042b0a18a5 */ /* 0x000fe2000f8e0208 */
[----:B------:R-:W-:Y:S02]  /*f9a0*/  PLOP3.LUT P2, PT, PT, PT, UP0, 0x80, 0x0 ;  /* 0x000000000000781c */ /* 0x000fe40003f4f008 */
[----:B------:R-:W-:Y:S02]  /*f9b0*/  ULDC.64 UR8, c[0x0][0xbd8] ;  /* 0x0002f60000087ab9 */ /* 0x000fe40000000a00 */
[----:B------:R-:W-:Y:S01]  /*f9c0*/  UIMAD.WIDE UR8, UR43, 0x4, UR8 ;  /* 0x000000042b0878a5 */ /* 0x000fe2000f8e0208 */
[----:B------:R-:W-:Y:S02]  /*f9d0*/  IMAD.U32 R6, RZ, RZ, UR10 ;  /* 0x0000000aff067e24 */ /* 0x000fe4000f8e00ff */
[----:B------:R-:W-:-:S03]  /*f9e0*/  IMAD.U32 R7, RZ, RZ, UR11 ;  /* 0x0000000bff077e24 */ /* 0x000fc6000f8e00ff */
[----:B------:R-:W-:Y:S02]  /*f9f0*/  IMAD.U32 R4, RZ, RZ, UR8 ;  /* 0x00000008ff047e24 */ /* 0x000fe4000f8e00ff */
[----:B------:R0:W2:Y:S01]  /*fa00*/  @P3 LDG.E R6, desc[UR48][R6.64] ;  /* 0x0000003006063981 */ /* 0x0000a2000c1e1900 */
[----:B------:R-:W-:-:S05]  /*fa10*/  IMAD.U32 R5, RZ, RZ, UR9 ;  /* 0x00000009ff057e24 */ /* 0x000fca000f8e00ff */
[----:B------:R1:W5:Y:S01]  /*fa20*/  @P2 LDG.E R3, desc[UR48][R4.64] ;  /* 0x0000003004032981 */ /* 0x000362000c1e1900 */
[----:B------:R-:W-:Y:S01]  /*fa30*/  ISETP.GE.AND P1, PT, R12, UR14, PT ;  /* 0x0000000e0c007c0c */ /* 0x000fe2000bf26270 */
[C---:B------:R-:W-:Y:S01]  /*fa40*/  VIADD R13, R185.reuse, 0x80 ;  /* 0x00000080b90d7836 */ /* 0x040fe20000000000 */
[C---:B------:R-:W-:Y:S01]  /*fa50*/  ISETP.GE.AND P0, PT, R185.reuse, UR14, PT ;  /* 0x0000000eb9007c0c */ /* 0x040fe2000bf06270 */
[----:B------:R-:W-:Y:S01]  /*fa60*/  VIADD R14, R185, 0xc0 ;  /* 0x000000c0b90e7836 */ /* 0x000fe20000000000 */
[----:B------:R-:W-:Y:S01]  /*fa70*/  SEL R8, RZ, 0xffffffff, P1 ;  /* 0xffffffffff087807 */ /* 0x000fe20000800000 */
[----:B------:R-:W-:Y:S01]  /*fa80*/  ULDC UR4, c[0x0][0xa88] ;  /* 0x0002a20000047ab9 */ /* 0x000fe20000000800 */
[----:B------:R-:W-:Y:S02]  /*fa90*/  SEL R0, RZ, 0x1, P0 ;  /* 0x00000001ff007807 */ /* 0x000fe40000000000 */
[----:B0-----:R-:W-:Y:S02]  /*faa0*/  SHF.L.U32 R7, R8, 0x1, RZ ;  /* 0x0000000108077819 */ /* 0x001fe400000006ff */
[----:B------:R-:W-:-:S02]  /*fab0*/  ISETP.GE.AND P0, PT, R13, UR14, PT ;  /* 0x0000000e0d007c0c */ /* 0x000fc4000bf06270 */
[----:B------:R-:W-:Y:S02]  /*fac0*/  ISETP.GE.AND P1, PT, R14, UR14, PT ;  /* 0x0000000e0e007c0c */ /* 0x000fe4000bf26270 */
[----:B------:R-:W-:Y:S02]  /*fad0*/  LOP3.LUT R0, R7, 0x2, R0, 0xe2, !PT ;  /* 0x0000000207007812 */ /* 0x000fe400078ee200 */
[----:B------:R-:W-:Y:S02]  /*fae0*/  SEL R7, RZ, 0x4, P0 ;  /* 0x00000004ff077807 */ /* 0x000fe40000000000 */
[----:B------:R-:W-:-:S04]  /*faf0*/  SEL R8, RZ, 0x8, P1 ;  /* 0x00000008ff087807 */ /* 0x000fc80000800000 */
[----:B------:R-:W-:Y:S02]  /*fb00*/  LOP3.LUT R9, R8, R0, R7, 0xfe, !PT ;  /* 0x0000000008097212 */ /* 0x000fe400078efe07 */
[----:B--2---:R-:W-:Y:S01]  /*fb10*/  @P3 R2UR UR4, R6 ;  /* 0x00000000060432ca */ /* 0x004fe200000e0000 */
[----:B-1----:R-:W-:-:S14]  /*fb20*/  @P3 BRA `(.L_x_4449) ;  /* 0x0000000000183947 */ /* 0x002fdc0003800000 */
[----:B------:R-:W-:Y:S05]  /*fb30*/  @!P2 BRA `(.L_x_4449) ;  /* 0x000000000014a947 */ /* 0x000fea0003800000 */
[----:B------:R-:W2:Y:S04]  /*fb40*/  LDG.E R6, desc[UR48][R4.64] ;  /* 0x0000003004067981 */ /* 0x000ea8000c1e1900 */
[----:B------:R-:W3:Y:S01]  /*fb50*/  LDG.E R0, desc[UR48][R4.64+0x4] ;  /* 0x0000043004007981 */ /* 0x000ee2000c1e1900 */
[----:B--2---:R-:W-:Y:S02]  /*fb60*/  R2UR UR7, R6 ;  /* 0x00000000060772ca */ /* 0x004fe400000e0000 */
[----:B---3--:R-:W-:-:S13]  /*fb70*/  R2UR UR4, R0 ;  /* 0x00000000000472ca */ /* 0x008fda00000e0000 */
[----:B------:R-:W-:-:S12]  /*fb80*/  UIADD3 UR4, -UR7, UR4, URZ ;  /* 0x0000000407047290 */ /* 0x000fd8000fffe13f */
.L_x_4449:
[----:B------:R-:W-:Y:S01]  /*fb90*/  ISETP.GT.AND P0, PT, R192, 0x3f, PT ;  /* 0x0000003fc000780c */ /* 0x000fe20003f04270 */
[----:B------:R-:W-:Y:S01]  /*fba0*/  USHF.R.S32.HI UR7, URZ, 0x1f, UR43 ;  /* 0x0000001f3f077899 */ /* 0x000fe2000801142b */
[----:B------:R-:W-:Y:S01]  /*fbb0*/  BSSY B1, `(.L_x_4450) ;  /* 0x0000022000017945 */ /* 0x000fe20003800000 */
[----:B------:R-:W-:Y:S01]  /*fbc0*/  USHF.R.S32.HI UR9, URZ, 0x1f, UR41 ;  /* 0x0000001f3f097899 */ /* 0x000fe20008011429 */
[C---:B------:R-:W-:Y:S01]  /*fbd0*/  VIADD R24, R185.reuse, 0x100 ;  /* 0x00000100b9187836 */ /* 0x040fe20000000000 */
[----:B------:R-:W-:Y:S01]  /*fbe0*/  USEL UR10, UR43, URZ, !UP0 ;  /* 0x0000003f2b0a7287 */ /* 0x000fe2000c000000 */
[----:B------:R-:W-:Y:S01]  /*fbf0*/  VIADD R25, R185, 0x140 ;  /* 0x00000140b9197836 */ /* 0x000fe20000000000 */
[----:B------:R-:W-:Y:S01]  /*fc00*/  USEL UR11, UR7, URZ, !UP0 ;  /* 0x0000003f070b7287 */ /* 0x000fe2000c000000 */
[----:B------:R-:W-:Y:S02]  /*fc10*/  SHF.R.S32.HI R10, RZ, 0x1f, R185 ;  /* 0x0000001fff0a7819 */ /* 0x000fe400000114b9 */
[----:B-----5:R-:W-:-:S03]  /*fc20*/  SHF.R.S32.HI R8, RZ, 0x1f, R3 ;  /* 0x0000001fff087819 */ /* 0x020fc60000011403 */
[----:B------:R-:W-:Y:S06]  /*fc30*/  @P0 BRA `(.L_x_4451) ;  /* 0x0000000000640947 */ /* 0x000fec0003800000 */
[----:B------:R-:W0:Y:S01]  /*fc40*/  S2R R0, SR_TID.X ;  /* 0x0000000000007919 */ /* 0x000e220000002100 */
[----:B------:R-:W-:-:S04]  /*fc50*/  IMAD.U32 R5, RZ, RZ, UR42 ;  /* 0x0000002aff057e24 */ /* 0x000fc8000f8e00ff */
[----:B0-----:R-:W-:-:S04]  /*fc60*/  IMAD R0, R5, 0x40, R0 ;  /* 0x0000004005007824 */ /* 0x001fc800078e0200 */
[----:B------:R-:W-:-:S05]  /*fc70*/  VIADD R0, R0, 0xffffff80 ;  /* 0xffffff8000007836 */ /* 0x000fca0000000000 */
[----:B------:R-:W-:-:S13]  /*fc80*/  ISETP.GE.AND P0, PT, R0, UR4, PT ;  /* 0x0000000400007c0c */ /* 0x000fda000bf06270 */
[----:B------:R-:W-:Y:S05]  /*fc90*/  @P0 BRA `(.L_x_4451) ;  /* 0x00000000004c0947 */ /* 0x000fea0003800000 */
[C---:B------:R-:W-:Y:S01]  /*fca0*/  IADD3 R4, P0, R0.reuse, R3, RZ ;  /* 0x0000000300047210 */ /* 0x040fe20007f1e0ff */
[----:B------:R-:W-:Y:S02]  /*fcb0*/  ULDC.64 UR12, c[0x0][0xb70] ;  /* 0x0002dc00000c7ab9 */ /* 0x000fe40000000a00 */
[----:B------:R-:W-:Y:S01]  /*fcc0*/  UIMAD UR7, UR9, UR12, URZ ;  /* 0x0000000c090772a4 */ /* 0x000fe2000f8e023f */
[----:B------:R-:W-:Y:S02]  /*fcd0*/  LEA.HI.X.SX32 R5, R0, R8, 0x1, P0 ;  /* 0x0000000800057211 */ /* 0x000fe400000f0eff */
[----:B------:R-:W-:Y:S01]  /*fce0*/  MOV R7, UR12 ;  /* 0x0000000c00077c02 */ /* 0x000fe20008000f00 */
[----:B------:R-:W-:-:S03]  /*fcf0*/  UIMAD UR7, UR41, UR13, UR7 ;  /* 0x0000000d290772a4 */ /* 0x000fc6000f8e0207 */
[----:B------:R-:W-:Y:S01]  /*fd00*/  ULDC.64 UR12, c[0x0][0xb78] ;  /* 0x0002de00000c7ab9 */ /* 0x000fe20000000a00 */
[----:B------:R-:W-:Y:S01]  /*fd10*/  IMAD.WIDE.U32 R4, R7, UR41, R4 ;  /* 0x0000002907047c25 */ /* 0x000fe2000f8e0004 */
[----:B------:R-:W-:-:S03]  /*fd20*/  UIMAD UR8, UR11, UR12, URZ ;  /* 0x0000000c0b0872a4 */ /* 0x000fc6000f8e023f */
[----:B------:R-:W-:Y:S01]  /*fd30*/  VIADD R5, R5, UR7 ;  /* 0x0000000705057c36 */ /* 0x000fe20008000000 */
[----:B------:R-:W-:Y:S01]  /*fd40*/  UIMAD UR8, UR10, UR13, UR8 ;  /* 0x0000000d0a0872a4 */ /* 0x000fe2000f8e0208 */
[----:B------:R-:W-:Y:S02]  /*fd50*/  IMAD.U32 R7, RZ, RZ, UR12 ;  /* 0x0000000cff077e24 */ /* 0x000fe4000f8e00ff */
[----:B------:R-:W-:Y:S02]  /*fd60*/  ULDC.64 UR12, c[0x0][0xb40] ;  /* 0x0002d000000c7ab9 */ /* 0x000fe40000000a00 */
[----:B------:R-:W-:-:S04]  /*fd70*/  IMAD.WIDE.U32 R4, R7, UR10, R4 ;  /* 0x0000000a07047c25 */ /* 0x000fc8000f8e0004 */
[----:B------:R-:W-:Y:S01]  /*fd80*/  VIADD R5, R5, UR8 ;  /* 0x0000000805057c36 */ /* 0x000fe20008000000 */
[----:B------:R-:W-:-:S04]  /*fd90*/  LEA R6, P0, R4, UR12, 0x2 ;  /* 0x0000000c04067c11 */ /* 0x000fc8000f8010ff */
[----:B------:R-:W-:Y:S01]  /*fda0*/  LEA.HI.X R7, R4, UR13, R5, 0x2, P0 ;  /* 0x0000000d04077c11 */ /* 0x000fe200080f1405 */
[----:B------:R-:W-:-:S05]  /*fdb0*/  IMAD.MOV.U32 R5, RZ, RZ, -0x800000 ;  /* 0xff800000ff057424 */ /* 0x000fca00078e00ff */
[----:B------:R0:W-:Y:S03]  /*fdc0*/  STG.E desc[UR48][R6.64], R5 ;  /* 0x0000000506007986 */ /* 0x0001e6000c101930 */
.L_x_4451:
[----:B------:R-:W-:Y:S05]  /*fdd0*/  BSYNC B1 ;  /* 0x0000000000017941 */ /* 0x000fea0003800000 */
.L_x_4450:
[----:B------:R-:W-:Y:S01]  /*fde0*/  ULDC.64 UR12, c[0x0][0xaa0] ;  /* 0x0002a800000c7ab9 */ /* 0x000fe20000000a00 */
[----:B0-----:R-:W-:Y:S01]  /*fdf0*/  MOV R5, R10 ;  /* 0x0000000a00057202 */ /* 0x001fe20000000f00 */
[----:B------:R-:W-:Y:S01]  /*fe00*/  IMAD.MOV.U32 R4, RZ, RZ, R185 ;  /* 0x000000ffff047224 */ /* 0x000fe200078e00b9 */
[----:B------:R-:W-:Y:S01]  /*fe10*/  ISETP.GE.AND P0, PT, R24, UR14, PT ;  /* 0x0000000e18007c0c */ /* 0x000fe2000bf06270 */
[----:B------:R-:W-:Y:S01]  /*fe20*/  IMAD R0, R8, UR12, RZ ;  /* 0x0000000c08007c24 */ /* 0x000fe2000f8e02ff */
[----:B------:R-:W-:Y:S01]  /*fe30*/  ISETP.GE.AND P1, PT, R25, UR14, PT ;  /* 0x0000000e19007c0c */ /* 0x000fe2000bf26270 */
[C---:B------:R-:W-:Y:S01]  /*fe40*/  IMAD.WIDE.U32 R4, R3.reuse, UR12, R4 ;  /* 0x0000000c03047c25 */ /* 0x040fe2000f8e0004 */
[----:B------:R-:W-:Y:S01]  /*fe50*/  UIMAD UR8, UR42, -0x40, UR4 ;  /* 0xffffffc02a0878a4 */ /* 0x000fe2000f8e0204 */
[----:B------:R-:W-:Y:S01]  /*fe60*/  BSSY B1, `(.L_x_4452) ;  /* 0x000003c000017945 */ /* 0x000fe20003800000 */
[----:B------:R-:W-:Y:S01]  /*fe70*/  SEL R6, RZ, 0x20, P1 ;  /* 0x00000020ff067807 */ /* 0x000fe20000800000 */
[----:B------:R-:W-:Y:S01]  /*fe80*/  IMAD R3, R3, UR13, R0 ;  /* 0x0000000d03037c24 */ /* 0x000fe2000f8e0200 */
[----:B------:R-:W-:Y:S01]  /*fe90*/  ULDC.64 UR12, c[0x0][0xae0] ;  /* 0x0002b800000c7ab9 */ /* 0x000fe20000000a00 */
[----:B------:R-:W-:Y:S01]  /*fea0*/  VIADD R7, R185, 0x180 ;  /* 0x00000180b9077836 */ /* 0x000fe20000000000 */
[----:B------:R-:W-:Y:S01]  /*feb0*/  UIMAD UR7, UR9, UR12, URZ ;  /* 0x0000000c090772a4 */ /* 0x000fe2000f8e023f */
[----:B------:R-:W-:Y:S01]  /*fec0*/  IMAD.IADD R5, R5, 0x1, R3 ;  /* 0x0000000105057824 */ /* 0x000fe200078e0203 */
[----:B------:R-:W-:Y:S01]  /*fed0*/  SEL R0, RZ, 0x10, P0 ;  /* 0x00000010ff007807 */ /* 0x000fe20000000000 */
[----:B------:R-:W-:Y:S01]  /*fee0*/  IMAD.U32 R3, RZ, RZ, UR12 ;  /* 0x0000000cff037e24 */ /* 0x000fe2000f8e00ff */
[----:B------:R-:W-:Y:S01]  /*fef0*/  UIMAD UR7, UR41, UR13, UR7 ;  /* 0x0000000d290772a4 */ /* 0x000fe2000f8e0207 */
[----:B------:R-:W-:-:S02]  /*ff00*/  ISETP.GE.AND P1, PT, R188, UR8, PT ;  /* 0x00000008bc007c0c */ /* 0x000fc4000bf26270 */
[----:B------:R-:W-:Y:S01]  /*ff10*/  IMAD.WIDE.U32 R4, R3, UR41, R4 ;  /* 0x0000002903047c25 */ /* 0x000fe2000f8e0004 */
[----:B------:R-:W-:Y:S01]  /*ff20*/  ULDC.64 UR12, c[0x0][0xae8] ;  /* 0x0002ba00000c7ab9 */ /* 0x000fe20000000a00 */
[----:B------:R-:W-:Y:S01]  /*ff30*/  LOP3.LUT R9, R6, R9, R0, 0xfe, !PT ;  /* 0x0000000906097212 */ /* 0x000fe200078efe00 */
[----:B------:R-:W-:Y:S01]  /*ff40*/  UIMAD UR4, UR11, UR12, URZ ;  /* 0x0000000c0b0472a4 */ /* 0x000fe2000f8e023f */
[----:B------:R-:W-:Y:S01]  /*ff50*/  ISETP.GE.AND P0, PT, R7, UR14, PT ;  /* 0x0000000e07007c0c */ /* 0x000fe2000bf06270 */
[----:B------:R-:W-:Y:S01]  /*ff60*/  VIADD R3, R185, 0x1c0 ;  /* 0x000001c0b9037836 */ /* 0x000fe20000000000 */
[----:B------:R-:W-:Y:S01]  /*ff70*/  IADD3 R5, R5, UR7, RZ ;  /* 0x0000000705057c10 */ /* 0x000fe2000fffe0ff */
[----:B------:R-:W-:Y:S01]  /*ff80*/  VIADD R6, R188, 0x20 ;  /* 0x00000020bc067836 */ /* 0x000fe20000000000 */
[----:B------:R-:W-:Y:S01]  /*ff90*/  SEL R0, RZ, 0x40, P0 ;  /* 0x00000040ff007807 */ /* 0x000fe20000000000 */
[----:B------:R-:W-:Y:S01]  /*ffa0*/  IMAD.U32 R7, RZ, RZ, UR12 ;  /* 0x0000000cff077e24 */ /* 0x000fe2000f8e00ff */
[----:B------:R-:W-:Y:S01]  /*ffb0*/  UIMAD UR4, UR10, UR13, UR4 ;  /* 0x0000000d0a0472a4 */ /* 0x000fe2000f8e0204 */
[----:B------:R-:W-:-:S02]  /*ffc0*/  ISETP.GE.AND P2, PT, R3, UR14, PT ;  /* 0x0000000e03007c0c */ /* 0x000fc4000bf46270 */
[----:B------:R-:W-:Y:S01]  /*ffd0*/  ISETP.GE.AND P0, PT, R6, UR8, PT ;  /* 0x0000000806007c0c */ /* 0x000fe2000bf06270 */
[----:B------:R-:W-:Y:S01]  /*ffe0*/  IMAD.WIDE.U32 R6, R7, UR10, R4 ;  /* 0x0000000a07067c25 */ /* 0x000fe2000f8e0004 */
[----:B------:R-:W-:Y:S02]  /*fff0*/  LOP3.LUT R15, R9, R0, RZ, 0xfc, !PT ;  /* 0x00000000090f7212 */ /* 0x000fe400078efcff */
[--C-:B------:R-:W-:Y:S01]  /*10000*/  SHF.R.S32.HI R5, RZ, 0x1f, R188.reuse ;  /* 0x0000001fff057819 */ /* 0x100fe200000114bc */
[----:B------:R-:W-:Y:S01]  /*10010*/  IMAD.U32 R9, RZ, RZ, UR42 ;  /* 0x0000002aff097e24 */ /* 0x000fe2000f8e00ff */
[----:B------:R-:W-:Y:S01]  /*10020*/  SEL R0, RZ, 0x80, P2 ;  /* 0x00000080ff007807 */ /* 0x000fe20001000000 */
[----:B------:R-:W-:Y:S02]  /*10030*/  IMAD.MOV.U32 R4, RZ, RZ, R188 ;  /* 0x000000ffff047224 */ /* 0x000fe400078e00bc */
[----:B------:R-:W-:Y:S01]  /*10040*/  VIADD R11, R7, UR4 ;  /* 0x00000004070b7c36 */ /* 0x000fe20008000000 */
[----:B------:R-:W-:Y:S01]  /*10050*/  LOP3.LUT R0, R15, R0, RZ, 0xfc, !PT ;  /* 0x000000000f007212 */ /* 0x000fe200078efcff */
[----:B------:R-:W-:Y:S01]  /*10060*/  IMAD.WIDE R8, R9, 0x40, R4 ;  /* 0x0000004009087825 */ /* 0x000fe200078e0204 */
[----:B------:R-:W-:Y:S06]  /*10070*/  @P1 BRA `(.L_x_4453) ;  /* 0x0000000000681947 */ /* 0x000fec0003800000 */
[----:B------:R-:W-:Y:S01]  /*10080*/  ULDC.64 UR10, c[0x0][0xad8] ;  /* 0x0002b600000a7ab9 */ /* 0x000fe20000000a00 */
[----:B------:R-:W-:Y:S01]  /*10090*/  MOV R5, R11 ;  /* 0x0000000b00057202 */ /* 0x000fe20000000f00 */
        /* <DEDUP_REMOVED lines=10> */
[C---:B------:R-:W-:Y:S02]  /*10140*/  LEA R20, P1, R4.reuse, UR10, 0x1 ;  /* 0x0000000a04147c11 */ /* 0x040fe4000f8208ff */
[----:B------:R-:W-:Y:S02]  /*10150*/  ISETP.GE.AND P2, PT, R25, UR14, PT ;  /* 0x0000000e19007c0c */ /* 0x000fe4000bf46270 */
        /* <DEDUP_REMOVED lines=12> */
.L_x_4453:
[----:B------:R-:W-:Y:S05]  /*10220*/  BSYNC B1 ;  /* 0x0000000000017941 */ /* 0x000fea0003800000 */
.L_x_4452:
[----:B------:R-:W-:Y:S05]  /*10230*/  @P0 BRA `(.L_x_4448) ;  /* 0x0000000000700947 */ /* 0x000fea0003800000 */
[----:B------:R-:W-:Y:S01]  /*10240*/  IADD3 R3, P0, R8, 0x20, RZ ;  /* 0x0000002008037810 */ /* 0x000fe20007f1e0ff */
[----:B------:R-:W-:Y:S01]  /*10250*/  ULDC.64 UR8, c[0x0][0xad8] ;  /* 0x0002b60000087ab9 */ /* 0x000fe20000000a00 */
[----:B------:R-:W-:Y:S01]  /*10260*/  IMAD.MOV.U32 R4, RZ, RZ, R6 ;  /* 0x000000ffff047224 */ /* 0x000fe200078e0006 */
[----:B------:R-:W-:Y:S01]  /*10270*/  ISETP.GE.AND P1, PT, R13, UR14, PT ;  /* 0x0000000e0d007c0c */ /* 0x000fe2000bf26270 */
        /* <DEDUP_REMOVED lines=8> */
[----:B------:R-:W-:-:S03]  /*10300*/  LOP3.LUT P4, RZ, R15, 0x40, RZ, 0xc0, !PT ;  /* 0x000000400fff7812 */ /* 0x000fc6000788c0ff */
        /* <DEDUP_REMOVED lines=15> */
.L_x_4448:
[----:B------:R-:W-:Y:S05]  /*10400*/  BSYNC B0 ;  /* 0x0000000000007941 */ /* 0x000fea0003800000 */
.L_x_4442:
[----:B------:R-:W-:Y:S02]  /*10410*/  ULDC UR4, c[0x0][0xc14] ;  /* 0x0003050000047ab9 */ /* 0x000fe40000000800 */
[----:B------:R-:W-:-:S06]  /*10420*/  UISETP.GE.AND UP0, UPT, UR5, UR4, UPT ;  /* 0x000000040500728c */ /* 0x000fcc000bf06270 */
[----:B------:R-:W-:-:S13]  /*10430*/  PLOP3.LUT P0, PT, PT, PT, UP0, 0x80, 0x0 ;  /* 0x000000000000781c */ /* 0x000fda0003f0f008 */
[----:B------:R-:W-:Y:S05]  /*10440*/  @!P0 BRA `(.L_x_4454) ;  /* 0xffffff0800b48947 */ /* 0x000fea000383ffff */
[----:B------:R-:W-:Y:S05]  /*10450*/  EXIT ;  /* 0x000000000000794d */ /* 0x000fea0003800000 */
.L_x_4345:
[----:B------:R-:W-:-:S08]  /*10460*/  NOP ;  /* 0x0000000000007918 */ /* 0x000fd00000000000 */
[----:B------:R-:W0:-:S00]  /*10470*/  USETMAXREG.DEALLOC.CTAPOOL 0x18 ;  /* 0x00000018000079c8 */ /* 0x000e0000080e0500 */
[----:B0-----:R-:W-:-:S06]  /*10480*/  LOP3.LUT R0, R0, 0x3, RZ, 0xc0, !PT ;  /* 0x0000000300007812 */ /* 0x001fcc00078ec0ff */
[----:B------:R-:W0:Y:S02]  /*10490*/  SHFL.IDX PT, R0, R0, RZ, 0x1f ;  /* 0x00001fff00007589 */ /* 0x000e2400000e0000 */
[----:B0-----:R-:W-:-:S13]  /*104a0*/  ISETP.NE.AND P0, PT, R0, RZ, PT ;  /* 0x000000ff0000720c */ /* 0x001fda0003f05270 */
[----:B------:R-:W-:Y:S05]  /*104b0*/  @P0 EXIT ;  /* 0x000000000000094d */ /* 0x000fea0003800000 */
[----:B------:R-:W-:Y:S01]  /*104c0*/  LOP3.LUT R7, R4, 0x1f, RZ, 0xc0, !PT ;  /* 0x0000001f04077812 */ /* 0x000fe200078ec0ff */
[----:B------:R-:W-:Y:S01]  /*104d0*/  ULDC UR5, c[0x0][0xc14] ;  /* 0x0003050000057ab9 */ /* 0x000fe20000000800 */
[----:B------:R-:W-:Y:S02]  /*104e0*/  LOP3.LUT R0, R0, 0xffffffdf, RZ, 0xc0, !PT ;  /* 0xffffffdf00007812 */ /* 0x000fe400078ec0ff */
[----:B------:R-:W-:Y:S01]  /*104f0*/  MOV R8, RZ ;  /* 0x000000ff00087202 */ /* 0x000fe20000000f00 */
[----:B------:R-:W0:Y:S01]  /*10500*/  S2UR UR6, SR_CTAID.X ;  /* 0x00000000000679c3 */ /* 0x000e220000002500 */
[----:B------:R-:W-:Y:S01]  /*10510*/  ISETP.NE.AND P0, PT, R7, 0x1f, PT ;  /* 0x0000001f0700780c */ /* 0x000fe20003f05270 */
[----:B------:R-:W-:-:S12]  /*10520*/  ULDC UR4, c[0x0][0xc10] ;  /* 0x0003040000047ab9 */ /* 0x000fd80000000800 */
[----:B------:R-:W-:Y:S02]  /*10530*/  @P0 LOP3.LUT R0, R0, 0x20, RZ, 0xfc, !PT ;  /* 0x0000002000000812 */ /* 0x000fe400078efcff */
[----:B------:R-:W-:-:S13]  /*10540*/  ISETP.GE.OR P0, PT, R7, UR5, !P0 ;  /* 0x0000000507007c0c */ /* 0x000fda000c706670 */
[----:B------:R-:W1:Y:S02]  /*10550*/  @!P0 LDC.64 R2, c[0x0][0xc58] ;  /* 0x00031600ff028b82 */ /* 0x000e640000000a00 */
[----:B-1----:R-:W-:-:S05]  /*10560*/  @!P0 IMAD.WIDE.U32 R2, R7, 0x4, R2 ;  /* 0x0000000407028825 */ /* 0x002fca00078e0002 */
[----:B------:R-:W2:Y:S01]  /*10570*/  @!P0 LDG.E R8, desc[UR48][R2.64] ;  /* 0x0000003002088981 */ /* 0x000ea2000c1e1900 */
[C---:B------:R-:W-:Y:S02]  /*10580*/  ISETP.NE.AND P1, PT, R7.reuse, RZ, PT ;  /* 0x000000ff0700720c */ /* 0x040fe40003f25270 */
[----:B------:R-:W-:Y:S02]  /*10590*/  ISETP.GE.U32.AND P0, PT, R7, 0x2, PT ;  /* 0x000000020700780c */ /* 0x000fe40003f06070 */
        /* <DEDUP_REMOVED lines=40> */
.L_x_4459:
[----:B------:R-:W-:Y:S01]  /*10820*/  VIADD R6, R6, 0x1f ;  /* 0x0000001f06067836 */ /* 0x000fe20000000000 */
[----:B------:R-:W-:-:S04]  /*10830*/  MOV R19, UR7 ;  /* 0x0000000700137c02 */ /* 0x000fc80008000f00 */
        /* <DEDUP_REMOVED lines=13> */
.L_x_4458:
[----:B------:R-:W-:Y:S05]  /*10910*/  BSYNC B0 ;  /* 0x0000000000007941 */ /* 0x000fea0003800000 */
.L_x_4457:
        /* <DEDUP_REMOVED lines=25> */
.L_x_4455:
        /* <DEDUP_REMOVED lines=18> */
[----:B------:R-:W-:-:S05]  /*10bd0*/  IADD3 R5, R5, -0x1, RZ ;  /* 0xffffffff05057810 */ /* 0x000fca0007ffe0ff */
[----:B------:R2:W3:Y:S02]  /*10be0*/  SHFL.IDX PT, R16, R4, R5, 0x1f ;  /* 0x00001f0504107589 */ /* 0x0004e400000e0000 */
.L_x_4460:
[----:B-1----:R-:W-:Y:S01]  /*10bf0*/  IMAD.MOV R2, RZ, RZ, -R3 ;  /* 0x000000ffff027224 */ /* 0x002fe200078e0a03 */
[----:B--2---:R-:W-:Y:S01]  /*10c00*/  IABS R4, R6 ;  /* 0x0000000600047213 */ /* 0x004fe20000000000 */
[----:B---3--:R-:W-:Y:S02]  /*10c10*/  IMAD R16, R16, UR4, R7 ;  /* 0x0000000410107c24 */ /* 0x008fe4000f8e0207 */
[----:B------:R-:W-:Y:S02]  /*10c20*/  IMAD R5, R2, R11, RZ ;  /* 0x0000000b02057224 */ /* 0x000fe400078e02ff */
[----:B------:R-:W-:Y:S02]  /*10c30*/  IMAD.MOV.U32 R2, RZ, RZ, RZ ;  /* 0x000000ffff027224 */ /* 0x000fe400078e00ff */
[----:B------:R-:W-:Y:S02]  /*10c40*/  IMAD.MOV R4, RZ, RZ, -R4 ;  /* 0x000000ffff047224 */ /* 0x000fe400078e0a04 */
[----:B------:R-:W-:Y:S01]  /*10c50*/  IMAD.HI.U32 R2, R3, R5, R2 ;  /* 0x0000000503027227 */ /* 0x000fe200078e0002 */
[----:B------:R-:W-:-:S04]  /*10c60*/  IADD3 R5, -R16, UR6, RZ ;  /* 0x0000000610057c10 */ /* 0x000fc8000fffe1ff */
        /* <DEDUP_REMOVED lines=17> */
[----:B------:R-:W-:-:S04]  /*10d80*/  VIADDMNMX R10, R3, UR4, R10, PT ;  /* 0x00000004030a7c46 */ /* 0x000fc8000b80010a */
[-C--:B------:R-:W-:Y:S02]  /*10d90*/  IABS R7, R10.reuse ;  /* 0x0000000a00077213 */ /* 0x080fe40000000000 */
[----:B------:R-:W-:Y:S02]  /*10da0*/  IABS R6, R10 ;  /* 0x0000000a00067213 */ /* 0x000fe40000000000 */
[----:B------:R-:W1:Y:S03]  /*10db0*/  I2F.RP R8, R7 ;  /* 0x0000000700087306 */ /* 0x000e660000209400 */
[----:B------:R-:W-:-:S05]  /*10dc0*/  IMAD.MOV R6, RZ, RZ, -R6 ;  /* 0x000000ffff067224 */ /* 0x000fca00078e0a06 */
[----:B-1----:R-:W1:Y:S02]  /*10dd0*/  MUFU.RCP R8, R8 ;  /* 0x0000000800087308 */ /* 0x002e640000001000 */
[----:B-1----:R-:W-:-:S06]  /*10de0*/  VIADD R3, R8, 0xffffffe ;  /* 0x0ffffffe08037836 */ /* 0x002fcc0000000000 */
[----:B------:R-:W1:Y:S02]  /*10df0*/  F2I.FTZ.U32.TRUNC.NTZ R3, R3 ;  /* 0x0000000300037305 */ /* 0x000e64000021f000 */
[----:B-1----:R-:W-:-:S04]  /*10e00*/  IMAD.MOV R2, RZ, RZ, -R3 ;  /* 0x000000ffff027224 */ /* 0x002fc800078e0a03 */
[----:B------:R-:W-:Y:S01]  /*10e10*/  IMAD R9, R2, R7, RZ ;  /* 0x0000000702097224 */ /* 0x000fe200078e02ff */
[----:B------:R-:W-:-:S05]  /*10e20*/  MOV R2, RZ ;  /* 0x000000ff00027202 */ /* 0x000fca0000000f00 */
[----:B------:R-:W-:Y:S01]  /*10e30*/  IMAD.HI.U32 R2, R3, R9, R2 ;  /* 0x0000000903027227 */ /* 0x000fe200078e0002 */
[----:B------:R-:W-:Y:S02]  /*10e40*/  IABS R9, R5 ;  /* 0x0000000500097213 */ /* 0x000fe40000000000 */
[C---:B------:R-:W-:Y:S02]  /*10e50*/  LOP3.LUT R3, R5.reuse, R10, RZ, 0x3c, !PT ;  /* 0x0000000a05037212 */ /* 0x040fe400078e3cff */
[----:B------:R-:W-:Y:S01]  /*10e60*/  IADD3 R5, R5, R4, RZ ;  /* 0x0000000405057210 */ /* 0x000fe20007ffe0ff */
        /* <DEDUP_REMOVED lines=16> */
.L_x_4456:
[----:B------:R-:W-:Y:S02]  /*10f70*/  IMAD.MOV.U32 R17, RZ, RZ, RZ ;  /* 0x000000ffff117224 */ /* 0x000fe400078e00ff */
[----:B------:R-:W-:Y:S02]  /*10f80*/  IMAD.U32 R16, RZ, RZ, UR6 ;  /* 0x00000006ff107e24 */ /* 0x000fe4000f8e00ff */
[----:B------:R-:W-:-:S07]  /*10f90*/  IMAD.MOV.U32 R18, RZ, RZ, RZ ;  /* 0x000000ffff127224 */ /* 0x000fce00078e00ff */
.L_x_4461:
        /* <DEDUP_REMOVED lines=9> */
[----:B------:R-:W-:Y:S02]  /*11030*/  ISETP.GE.AND P0, PT, R19, UR5, PT ;  /* 0x0000000513007c0c */ /* 0x000fe4000bf06270 */
[----:B-1----:R-:W-:-:S05]  /*11040*/  MOV R0, 0x1 ;  /* 0x0000000100007802 */ /* 0x002fca0000000f00 */
[----:B------:R1:W-:Y:S04]  /*11050*/  STL [R1+0x4], R0 ;  /* 0x0000040001007387 */ /* 0x0003e80000100800 */
[----:B------:R1:W-:Y:S02]  /*11060*/  STL [R1+0x18], RZ ;  /* 0x000018ff01007387 */ /* 0x0003e40000100800 */
[----:B------:R-:W-:Y:S05]  /*11070*/  @P0 BRA `(.L_x_4462) ;  /* 0x0000004000e80947 */ /* 0x000fea0003800000 */
[----:B-1----:R-:W-:Y:S01]  /*11080*/  IMAD.MOV.U32 R0, RZ, RZ, 0x1 ;  /* 0x00000001ff007424 */ /* 0x002fe200078e00ff */
[----:B------:R1:W-:Y:S01]  /*11090*/  STL [R1+0x18], RZ ;  /* 0x000018ff01007387 */ /* 0x0003e20000100800 */
[----:B------:R-:W-:Y:S01]  /*110a0*/  ULDC UR37, c[0x0][0xc] ;  /* 0x0000030000257ab9 */ /* 0x000fe20000000800 */
[----:B------:R-:W-:Y:S02]  /*110b0*/  ULDC.64 UR38, c[0x0][0x198] ;  /* 0x0000660000267ab9 */ /* 0x000fe40000000a00 */
[----:B------:R1:W-:Y:S04]  /*110c0*/  STL [R1+0x4], R0 ;  /* 0x0000040001007387 */ /* 0x0003e80000100800 */
[----:B------:R1:W-:Y:S02]  /*110d0*/  STL [R1], RZ ;  /* 0x000000ff01007387 */ /* 0x0003e40000100800 */
.L_x_4535:
[----:B------:R-:W-:Y:S05]  /*110e0*/  YIELD ;  /* 0x0000000000007946 */ /* 0x000fea0003800000 */
[----:B------:R-:W-:Y:S01]  /*110f0*/  ULDC.64 UR4, c[0x0][0xa28] ;  /* 0x00028a0000047ab9 */ /* 0x000fe20000000a00 */
[----:B------:R-:W-:Y:S01]  /*11100*/  IMAD.MOV.U32 R4, RZ, RZ, RZ ;  /* 0x000000ffff047224 */ /* 0x000fe200078e00ff */
[----:B------:R-:W-:Y:S01]  /*11110*/  ISETP.NE.U32.AND P0, PT, RZ, UR4, PT ;  /* 0x00000004ff007c0c */ /* 0x000fe2000bf05070 */
[----:B-1----:R-:W-:Y:S01]  /*11120*/  IMAD.MOV.U32 R0, RZ, RZ, RZ ;  /* 0x000000ffff007224 */ /* 0x002fe200078e00ff */
[----:B------:R-:W-:Y:S02]  /*11130*/  ULDC.64 UR6, c[0x0][0xa08] ;  /* 0x0002820000067ab9 */ /* 0x000fe40000000a00 */
[----:B------:R-:W-:Y:S01]  /*11140*/  ISETP.NE.AND.EX P0, PT, RZ, UR5, PT, P0 ;  /* 0x00000005ff007c0c */ /* 0x000fe2000bf05300 */
[----:B------:R-:W-:-:S12]  /*11150*/  ULDC.64 UR4, c[0x0][0xa00] ;  /* 0x0002800000047ab9 */ /* 0x000fd80000000a00 */
        /* <DEDUP_REMOVED lines=16> */
[----:B------:R-:W-:-:S05]  /*11260*/  ULDC.64 UR4, c[0x0][0x3f8] ;  /* 0x0000fe0000047ab9 */ /* 0x000fca0000000a00 */
[----:B------:R1:W5:Y:S01]  /*11270*/  @P1 LDG.E R0, desc[UR48][R6.64] ;  /* 0x0000003006001981 */ /* 0x000362000c1e1900 */
[----:B------:R-:W-:Y:S01]  /*11280*/  UISETP.NE.U32.AND UP0, UPT, UR4, URZ, UPT ;  /* 0x0000003f0400728c */ /* 0x000fe2000bf05070 */
[----:B------:R-:W-:Y:S02]  /*11290*/  ISETP.NE.U32.AND P0, PT, RZ, UR6, PT ;  /* 0x00000006ff007c0c */ /* 0x000fe4000bf05070 */
[----:B------:R-:W-:Y:S01]  /*112a0*/  ULDC UR4, c[0x0][0x404] ;  /* 0x0001010000047ab9 */ /* 0x000fe20000000800 */
[----:B------:R-:W-:Y:S01]  /*112b0*/  UISETP.NE.AND.EX UP0, UPT, UR5, URZ, UPT, UP0 ;  /* 0x0000003f0500728c */ /* 0x000fe2000bf05300 */
[----:B------:R-:W-:Y:S02]  /*112c0*/  ISETP.NE.AND.EX P0, PT, RZ, UR7, PT, P0 ;  /* 0x00000007ff007c0c */ /* 0x000fe4000bf05300 */
[----:B------:R-:W-:Y:S01]  /*112d0*/  ULDC UR5, c[0x0][0x2e0] ;  /* 0x0000b80000057ab9 */ /* 0x000fe20000000800 */
[----:B------:R-:W-:-:S04]  /*112e0*/  USEL UR4, UR4, 0x1, UP0 ;  /* 0x0000000104047887 */ /* 0x000fc80008000000 */
[----:B------:R-:W-:-:S06]  /*112f0*/  UIMAD UR4, UR4, UR5, URZ ;  /* 0x00000005040472a4 */ /* 0x000fcc000f8e023f */
[----:B------:R-:W-:Y:S01]  /*11300*/  IMAD.U32 R5, RZ, RZ, UR4 ;  /* 0x00000004ff057e24 */ /* 0x000fe2000f8e00ff */
[----:B-1----:R-:W-:Y:S06]  /*11310*/  @P1 BRA `(.L_x_4463) ;  /* 0x0000000000101947 */ /* 0x002fec0003800000 */
[----:B------:R-:W-:Y:S05]  /*11320*/  @!P2 BRA `(.L_x_4463) ;  /* 0x00000000000ca947 */ /* 0x000fea0003800000 */
[----:B------:R-:W2:Y:S04]  /*11330*/  LDG.E R7, desc[UR48][R2.64] ;  /* 0x0000003002077981 */ /* 0x000ea8000c1e1900 */
[----:B-----5:R-:W2:Y:S02]  /*11340*/  LDG.E R0, desc[UR48][R2.64+0x4] ;  /* 0x0000043002007981 */ /* 0x020ea4000c1e1900 */
[----:B--2---:R-:W-:-:S07]  /*11350*/  IADD3 R0, -R7, R0, RZ ;  /* 0x0000000007007210 */ /* 0x004fce0007ffe1ff */
.L_x_4463:
[----:B------:R-:W1:Y:S01]  /*11360*/  LDC.64 R2, c[0x0][0xa08] ;  /* 0x00028200ff027b82 */ /* 0x000e620000000a00 */
[----:B------:R-:W-:Y:S01]  /*11370*/  IMAD.MOV.U32 R7, RZ, RZ, RZ ;  /* 0x000000ffff077224 */ /* 0x000fe200078e00ff */
[----:B------:R-:W-:Y:S01]  /*11380*/  ULDC.64 UR4, c[0x0][0xa20] ;  /* 0x0002880000047ab9 */ /* 0x000fe20000000a00 */
[----:B-1----:R-:W-:-:S05]  /*11390*/  IMAD.WIDE R2, R19, 0x4, R2 ;  /* 0x0000000413027825 */ /* 0x002fca00078e0202 */
[----:B------:R-:W2:Y:S01]  /*113a0*/  @P0 LDG.E R7, desc[UR48][R2.64] ;  /* 0x0000003002070981 */ /* 0x000ea2000c1e1900 */
[----:B------:R-:W-:-:S04]  /*113b0*/  ISETP.NE.U32.AND P1, PT, RZ, UR4, PT ;  /* 0x00000004ff007c0c */ /* 0x000fc8000bf25070 */
[----:B------:R-:W-:Y:S01]  /*113c0*/  ISETP.NE.AND.EX P1, PT, RZ, UR5, PT, P1 ;  /* 0x00000005ff007c0c */ /* 0x000fe2000bf25310 */
[----:B--2--5:R-:W-:-:S05]  /*113d0*/  IMAD.IADD R6, R7, 0x1, R4 ;  /* 0x0000000107067824 */ /* 0x024fca00078e0204 */
[----:B------:R1:W-:Y:S07]  /*113e0*/  STL [R1+0x8], R6 ;  /* 0x0000080601007387 */ /* 0x0003ee0000100800 */
[----:B------:R-:W-:Y:S05]  /*113f0*/  @!P1 BRA `(.L_x_4464) ;  /* 0x0000000000109947 */ /* 0x000fea0003800000 */
[----:B------:R-:W2:Y:S02]  /*11400*/  LDC.64 R2, c[0x0][0xa20] ;  /* 0x00028800ff027b82 */ /* 0x000ea40000000a00 */
[----:B--2---:R-:W-:-:S05]  /*11410*/  IMAD.WIDE R2, R19, 0x4, R2 ;  /* 0x0000000413027825 */ /* 0x004fca00078e0202 */
[----:B------:R2:W5:Y:S01]  /*11420*/  LDG.E R5, desc[UR48][R2.64] ;  /* 0x0000003002057981 */ /* 0x000562000c1e1900 */
[----:B------:R-:W-:Y:S05]  /*11430*/  BRA `(.L_x_4465) ;  /* 0x0000000000107947 */ /* 0x000fea0003800000 */
.L_x_4464:
[----:B------:R-:W-:Y:S05]  /*11440*/  @!P0 BRA `(.L_x_4465) ;  /* 0x00000000000c8947 */ /* 0x000fea0003800000 */
[----:B-1----:R-:W2:Y:S04]  /*11450*/  LDG.E R6, desc[UR48][R2.64] ;  /* 0x0000003002067981 */ /* 0x002ea8000c1e1900 */
[----:B------:R-:W2:Y:S02]  /*11460*/  LDG.E R5, desc[UR48][R2.64+0x4] ;  /* 0x0000043002057981 */ /* 0x000ea4000c1e1900 */
[----:B--2---:R-:W-:-:S07]  /*11470*/  IMAD.IADD R5, R5, 0x1, -R6 ;  /* 0x0000000105057824 */ /* 0x004fce00078e0a06 */
.L_x_4465:
        /* <DEDUP_REMOVED lines=9> */
[----:B-1----:R-:W-:-:S11]  /*11510*/  IADD3 R6, R9, -0x1, RZ ;  /* 0xffffffff09067810 */ /* 0x002fd60007ffe0ff */
        /* <DEDUP_REMOVED lines=8> */
.L_x_4468:
[----:B------:R-:W-:-:S13]  /*115a0*/  ISETP.NE.AND P1, PT, R3, 0x1, PT ;  /* 0x000000010300780c */ /* 0x000fda0003f25270 */
[----:B------:R-:W1:Y:S02]  /*115b0*/  @P1 LDC.64 R4, c[0x0][0x9e8] ;  /* 0x00027a00ff041b82 */ /* 0x000e640000000a00 */
[----:B-1----:R-:W-:-:S05]  /*115c0*/  @P1 IMAD.HI.U32 R4, R6, R4, RZ ;  /* 0x0000000406041227 */ /* 0x002fca00078e00ff */
[----:B------:R-:W-:-:S07]  /*115d0*/  @P1 SHF.R.U32.HI R6, RZ, R5, R4 ;  /* 0x00000005ff061219 */ /* 0x000fce0000011604 */
.L_x_4469:
[----:B------:R-:W-:Y:S05]  /*115e0*/  BSYNC B0 ;  /* 0x0000000000007941 */ /* 0x000fea0003800000 */
.L_x_4467:
[----:B------:R-:W-:-:S05]  /*115f0*/  IMAD R5, R6, R3, R3 ;  /* 0x0000000306057224 */ /* 0x000fca00078e0203 */
[----:B------:R-:W-:-:S07]  /*11600*/  VIMNMX R2, R2, R5, PT ;  /* 0x0000000502027248 */ /* 0x000fce0003fe0100 */
.L_x_4466:
[----:B------:R-:W-:Y:S01]  /*11610*/  VIADD R2, R2, 0x3f ;  /* 0x0000003f02027836 */ /* 0x000fe20000000000 */
[----:B------:R-:W-:Y:S01]  /*11620*/  ULDC UR4, c[0x0][0x9dc] ;  /* 0x0002770000047ab9 */ /* 0x000fe20000000800 */
[----:B------:R-:W-:-:S03]  /*11630*/  IMAD R0, R17, 0x40, -R0 ;  /* 0x0000004011007824 */ /* 0x000fc600078e0a00 */
[----:B------:R-:W-:-:S04]  /*11640*/  SHF.R.S32.HI R5, RZ, 0x1f, R2 ;  /* 0x0000001fff057819 */ /* 0x000fc80000011402 */
[----:B------:R-:W-:Y:S01]  /*11650*/  LEA.HI R4, R5, R2, RZ, 0x6 ;  /* 0x0000000205047211 */ /* 0x000fe200078f30ff */
[C---:B------:R-:W-:Y:S02]  /*11660*/  VIADD R2, R7.reuse, 0x3f ;  /* 0x0000003f07027836 */ /* 0x040fe40000000000 */
[----:B------:R-:W-:Y:S01]  /*11670*/  IMAD.IADD R7, R7, 0x1, R0 ;  /* 0x0000000107077824 */ /* 0x000fe200078e0200 */
[----:B------:R-:W-:Y:S02]  /*11680*/  SHF.R.S32.HI R4, RZ, 0x6, R4 ;  /* 0x00000006ff047819 */ /* 0x000fe40000011404 */
[----:B------:R-:W-:Y:S02]  /*11690*/  SHF.R.S32.HI R5, RZ, 0x1f, R2 ;  /* 0x0000001fff057819 */ /* 0x000fe40000011402 */
[----:B------:R-:W-:Y:S02]  /*116a0*/  IADD3 R0, R7, -UR4, RZ ;  /* 0x8000000407007c10 */ /* 0x000fe4000fffe0ff */
[----:B------:R-:W-:-:S04]  /*116b0*/  LEA.HI R5, R5, R2, RZ, 0x6 ;  /* 0x0000000205057211 */ /* 0x000fc800078f30ff */
[----:B------:R-:W-:-:S04]  /*116c0*/  SHF.R.S32.HI R5, RZ, 0x6, R5 ;  /* 0x00000006ff057819 */ /* 0x000fc80000011405 */
        /* <DEDUP_REMOVED lines=13> */
.L_x_4472:
[----:B------:R-:W-:-:S13]  /*117a0*/  ISETP.NE.AND P0, PT, R3, 0x1, PT ;  /* 0x000000010300780c */ /* 0x000fda0003f05270 */
[----:B------:R-:W2:Y:S02]  /*117b0*/  @P0 LDC.64 R4, c[0x0][0x9e8] ;  /* 0x00027a00ff040b82 */ /* 0x000ea40000000a00 */
[----:B--2---:R-:W-:-:S05]  /*117c0*/  @P0 IMAD.HI.U32 R4, R7, R4, RZ ;  /* 0x0000000407040227 */ /* 0x004fca00078e00ff */
[----:B------:R-:W-:-:S07]  /*117d0*/  @P0 SHF.R.U32.HI R7, RZ, R5, R4 ;  /* 0x00000005ff070219 */ /* 0x000fce0000011604 */
.L_x_4473:
[----:B------:R-:W-:Y:S05]  /*117e0*/  BSYNC B0 ;  /* 0x0000000000007941 */ /* 0x000fea0003800000 */
.L_x_4471:
[----:B------:R-:W-:-:S05]  /*117f0*/  IMAD R3, R7, R3, RZ ;  /* 0x0000000307037224 */ /* 0x000fca00078e02ff */
[----:B------:R-:W-:-:S07]  /*11800*/  VIMNMX R0, R0, R3, !PT ;  /* 0x0000000300007248 */ /* 0x000fce0007fe0100 */
.L_x_4470:
[----:B------:R-:W-:Y:S01]  /*11810*/  SHF.R.S32.HI R3, RZ, 0x1f, R0 ;  /* 0x0000001fff037819 */ /* 0x000fe20000011400 */
[----:B------:R-:W-:Y:S03]  /*11820*/  BSSY B6, `(.L_x_4474) ;  /* 0x00002fe000067945 */ /* 0x000fe60003800000 */
[----:B------:R-:W-:-:S04]  /*11830*/  LEA.HI R3, R3, R0, RZ, 0x6 ;  /* 0x0000000003037211 */ /* 0x000fc800078f30ff */
[----:B------:R-:W-:-:S04]  /*11840*/  SHF.R.S32.HI R3, RZ, 0x6, R3 ;  /* 0x00000006ff037819 */ /* 0x000fc80000011403 */
        /* <DEDUP_REMOVED lines=11> */
[----:B------:R-:W2:Y:S08]  /*11900*/  FLO.U32 R0, UR4 ;  /* 0x0000000400007d00 */ /* 0x000eb000080e0000 */
        /* <DEDUP_REMOVED lines=9> */
.L_x_4475:
        /* <DEDUP_REMOVED lines=11> */
[----:B------:R-:W-:Y:S01]  /*11a50*/  IMAD.U32 R4, RZ, RZ, UR6 ;  /* 0x00000006ff047e24 */ /* 0x000fe2000f8e00ff */
[----:B------:R-:W-:Y:S01]  /*11a60*/  MOV R10, UR4 ;  /* 0x00000004000a7c02 */ /* 0x000fe20008000f00 */
[----:B------:R-:W2:Y:S01]  /*11a70*/  LDC.64 R2, c[0x4][R2] ;  /* 0x0100000002027b82 */ /* 0x000ea20000000a00 */
[----:B------:R-:W-:Y:S02]  /*11a80*/  IMAD.U32 R5, RZ, RZ, UR7 ;  /* 0x00000007ff057e24 */ /* 0x000fe4000f8e00ff */
[----:B-1----:R-:W-:Y:S02]  /*11a90*/  IMAD.U32 R6, RZ, RZ, UR8 ;  /* 0x00000008ff067e24 */ /* 0x002fe4000f8e00ff */
[----:B------:R-:W-:-:S02]  /*11aa0*/  IMAD.U32 R7, RZ, RZ, UR9 ;  /* 0x00000009ff077e24 */ /* 0x000fc4000f8e00ff */
[----:B------:R-:W-:Y:S02]  /*11ab0*/  IMAD.U32 R11, RZ, RZ, UR5 ;  /* 0x00000005ff0b7e24 */ /* 0x000fe4000f8e00ff */
[----:B------:R-:W-:Y:S02]  /*11ac0*/  IMAD.MOV.U32 R8, RZ, RZ, 0x70 ;  /* 0x00000070ff087424 */ /* 0x000fe400078e00ff */
[----:B------:R-:W-:Y:S02]  /*11ad0*/  IMAD.MOV.U32 R12, RZ, RZ, 0x1 ;  /* 0x00000001ff0c7424 */ /* 0x000fe400078e00ff */
[----:B0-----:R-:W-:-:S07]  /*11ae0*/  IMAD.MOV.U32 R13, RZ, RZ, RZ ;  /* 0x000000ffff0d7224 */ /* 0x001fce00078e00ff */
[----:B------:R-:W-:-:S07]  /*11af0*/  LEPC R20, `(.L_x_4477) ;  /* 0x000000001014794e */ /* 0x000fce0000000000 */
[----:B--2---:R-:W-:Y:S05]  /*11b00*/  CALL.ABS.NOINC R2 ;  /* 0x0000000002007343 */ /* 0x004fea0003c00000 */
.L_x_4477:
        /* <DEDUP_REMOVED lines=9> */
[----:B------:R-:W-:Y:S01]  /*11ba0*/  MOV R4, UR6 ;  /* 0x0000000600047c02 */ /* 0x000fe20008000f00 */
[----:B------:R-:W-:Y:S01]  /*11bb0*/  IMAD.U32 R5, RZ, RZ, UR7 ;  /* 0x00000007ff057e24 */ /* 0x000fe2000f8e00ff */
[----:B------:R-:W-:Y:S01]  /*11bc0*/  MOV R8, 0x70 ;  /* 0x0000007000087802 */ /* 0x000fe20000000f00 */
[----:B-1----:R-:W-:Y:S02]  /*11bd0*/  IMAD.U32 R6, RZ, RZ, UR8 ;  /* 0x00000008ff067e24 */ /* 0x002fe4000f8e00ff */
[----:B------:R-:W-:-:S02]  /*11be0*/  IMAD.U32 R7, RZ, RZ, UR9 ;  /* 0x00000009ff077e24 */ /* 0x000fc4000f8e00ff */
[----:B------:R-:W-:Y:S02]  /*11bf0*/  IMAD.U32 R10, RZ, RZ, UR4 ;  /* 0x00000004ff0a7e24 */ /* 0x000fe4000f8e00ff */
[----:B------:R-:W-:Y:S02]  /*11c00*/  IMAD.U32 R11, RZ, RZ, UR5 ;  /* 0x00000005ff0b7e24 */ /* 0x000fe4000f8e00ff */
[----:B------:R-:W-:Y:S02]  /*11c10*/  IMAD.MOV.U32 R12, RZ, RZ, 0x1 ;  /* 0x00000001ff0c7424 */ /* 0x000fe400078e00ff */
[----:B0-2---:R-:W-:-:S07]  /*11c20*/  IMAD.MOV.U32 R13, RZ, RZ, RZ ;  /* 0x000000ffff0d7224 */ /* 0x005fce00078e00ff */
[----:B------:R-:W-:-:S07]  /*11c30*/  LEPC R20, `(.L_x_4479) ;  /* 0x000000001014794e */ /* 0x000fce0000000000 */
[----:B---3--:R-:W-:Y:S05]  /*11c40*/  CALL.ABS.NOINC R2 ;  /* 0x0000000002007343 */ /* 0x008fea0003c00000 */
.L_x_4479:
        /* <DEDUP_REMOVED lines=16> */
.L_x_4478:
[----:B------:R-:W2:Y:S01]  /*11d50*/  LDL.LU R7, [R1+0x1c] ;  /* 0x00001c0001077983 */ /* 0x000ea20000300800 */
[----:B------:R-:W3:Y:S01]  /*11d60*/  LDC R0, c[0x0][0x428] ;  /* 0x00010a00ff007b82 */ /* 0x000ee20000000800 */
[----:B------:R-:W-:Y:S01]  /*11d70*/  ULDC.64 UR4, c[0x0][0x9f8] ;  /* 0x00027e0000047ab9 */ /* 0x000fe20000000a00 */
[----:B------:R-:W-:Y:S01]  /*11d80*/  IMAD.MOV.U32 R4, RZ, RZ, R19 ;  /* 0x000000ffff047224 */ /* 0x000fe200078e0013 */
[----:B-1----:R-:W1:Y:S01]  /*11d90*/  S2R R6, SR_TID.X ;  /* 0x0000000000067919 */ /* 0x002e620000002100 */
[----:B---3--:R-:W-:Y:S02]  /*11da0*/  ISETP.NE.AND P0, PT, R0, 0x1, PT ;  /* 0x000000010000780c */ /* 0x008fe40003f05270 */
[----:B------:R-:W-:Y:S02]  /*11db0*/  MOV R0, R18 ;  /* 0x0000001200007202 */ /* 0x000fe40000000f00 */
[----:B-1----:R-:W-:-:S09]  /*11dc0*/  LOP3.LUT R6, R6, 0x1f, RZ, 0xc0, !PT ;  /* 0x0000001f06067812 */ /* 0x002fd200078ec0ff */
[----:B------:R-:W1:Y:S08]  /*11dd0*/  @P0 LDC R3, c[0x0][0x42c] ;  /* 0x00010b00ff030b82 */ /* 0x000e700000000800 */
[----:B------:R-:W3:Y:S01]  /*11de0*/  @P0 LDC R5, c[0x0][0x430] ;  /* 0x00010c00ff050b82 */ /* 0x000ee20000000800 */
[----:B-1----:R-:W-:-:S05]  /*11df0*/  @P0 IMAD.HI.U32 R2, R18, R3, RZ ;  /* 0x0000000312020227 */ /* 0x002fca00078e00ff */
[----:B---3--:R-:W-:Y:S02]  /*11e00*/  @P0 SHF.R.U32.HI R0, RZ, R5, R2 ;  /* 0x00000005ff000219 */ /* 0x008fe40000011602 */
        /* <DEDUP_REMOVED lines=16> */
.L_x_4480:
        /* <DEDUP_REMOVED lines=19> */
.L_x_4552:
[----:B------:R-:W-:Y:S01]  /*12040*/  UMOV UR4, 0xffffffff ;  /* 0xffffffff00047882 */ /* 0x000fe20000000000 */
[----:B------:R-:W-:Y:S02]  /*12050*/  SHF.R.S32.HI R5, RZ, 0x1f, R4 ;  /* 0x0000001fff057819 */ /* 0x000fe40000011404 */
[----:B------:R-:W-:Y:S05]  /*12060*/  BRA.DIV UR4, `(.L_x_4482) ;  /* 0x0000003e04087947 */ /* 0x000fea000b800000 */
[----:B------:R-:W-:-:S13]  /*12070*/  ELECT P6, URZ, PT ;  /* 0x00000000003f782f */ /* 0x000fda00038c0000 */
.L_x_4555:
        /* <DEDUP_REMOVED lines=20> */
[----:B0-----:R-:W-:-:S05]  /*121c0*/  LEA.HI.X R13, R10, R3, R7, 0x2, P0 ;  /* 0x000000030a0d7211 */ /* 0x001fca00000f1407 */
[----:B------:R1:W5:Y:S02]  /*121d0*/  LDG.E R7, desc[UR48][R12.64] ;  /* 0x000000300c077981 */ /* 0x000364000c1e1900 */
.L_x_4484:
[----:B------:R-:W2:Y:S01]  /*121e0*/  LDL R9, [R1] ;  /* 0x0000000001097983 */ /* 0x000ea20000100800 */
[----:B------:R-:W-:-:S03]  /*121f0*/  MOV R11, 0x400 ;  /* 0x00000400000b7802 */ /* 0x000fc60000000f00 */
[----:B------:R-:W3:Y:S01]  /*12200*/  LDL R10, [R1+0x4] ;  /* 0x00000400010a7983 */ /* 0x000ee20000100800 */
[----:B-1----:R-:W1:Y:S02]  /*12210*/  S2R R12, SR_CgaCtaId ;  /* 0x00000000000c7919 */ /* 0x002e640000008800 */
[----:B-1----:R-:W-:-:S05]  /*12220*/  LEA R11, R12, R11, 0x18 ;  /* 0x0000000b0c0b7211 */ /* 0x002fca00078ec0ff */
[----:B--2---:R-:W-:Y:S01]  /*12230*/  IMAD R9, R9, 0x8, R11 ;  /* 0x0000000809097824 */ /* 0x004fe200078e020b */
[----:B---3--:R-:W-:-:S04]  /*12240*/  SHF.L.U32 R10, R10, 0x1f, RZ ;  /* 0x0000001f0a0a7819 */ /* 0x008fc800000006ff */
[----:B------:R-:W1:Y:S02]  /*12250*/  SYNCS.PHASECHK.TRANS64.TRYWAIT P0, [R9+URZ+0x28c40], R10 ;  /* 0x028c400a090075a7 */ /* 0x000e64000800017f */
[----:B-1----:R-:W-:Y:S05]  /*12260*/  @!P0 BRA `(.L_x_4485) ;  /* 0x0000003800a88947 */ /* 0x002fea0003800000 */
.L_x_4556:
        /* <DEDUP_REMOVED lines=11> */
.L_x_4486:
[----:B------:R-:W2:Y:S01]  /*12320*/  LDL R11, [R1] ;  /* 0x00000000010b7983 */ /* 0x000ea20000100800 */
[----:B------:R-:W-:-:S03]  /*12330*/  MOV R12, 0x400 ;  /* 0x00000400000c7802 */ /* 0x000fc60000000f00 */
[----:B-1----:R-:W3:Y:S01]  /*12340*/  LDL R10, [R1+0x8] ;  /* 0x00000800010a7983 */ /* 0x002ee20000100800 */
[----:B0-----:R-:W0:Y:S01]  /*12350*/  S2R R13, SR_CgaCtaId ;  /* 0x00000000000d7919 */ /* 0x001e220000008800 */
[----:B------:R-:W-:Y:S02]  /*12360*/  R2UR UR9, R9 ;  /* 0x00000000090972ca */ /* 0x000fe400000e0000 */
[----:B------:R-:W-:Y:S01]  /*12370*/  R2UR UR11, R8 ;  /* 0x00000000080b72ca */ /* 0x000fe200000e0000 */
[----:B------:R-:W-:Y:S01]  /*12380*/  UIADD3 UR6, UP0, UR38, 0x370, URZ ;  /* 0x0000037026067890 */ /* 0x000fe2000ff1e03f */
[----:B------:R-:W-:Y:S02]  /*12390*/  R2UR UR12, R0 ;  /* 0x00000000000c72ca */ /* 0x000fe400000e0000 */
[----:B-----5:R-:W-:Y:S01]  /*123a0*/  R2UR UR13, R7 ;  /* 0x00000000070d72ca */ /* 0x020fe200000e0000 */
[----:B------:R-:W-:Y:S01]  /*123b0*/  UIADD3.X UR7, URZ, UR39, URZ, UP0, !UPT ;  /* 0x000000273f077290 */ /* 0x000fe200087fe43f */
[----:B0-----:R-:W-:-:S05]  /*123c0*/  LEA R12, R13, R12, 0x18 ;  /* 0x0000000c0d0c7211 */ /* 0x001fca00078ec0ff */
[----:B------:R-:W-:Y:S01]  /*123d0*/  UIADD3 UR9, UR9, 0x28c30, URZ ;  /* 0x00028c3009097890 */ /* 0x000fe2000fffe03f */
[----:B------:R-:W-:Y:S01]  /*123e0*/  UMOV UR5, 0x14f00000 ;  /* 0x14f0000000057882 */ /* 0x000fe20000000000 */
[----:B------:R-:W-:Y:S01]  /*123f0*/  UMOV UR10, URZ ;  /* 0x0000003f000a7c82 */ /* 0x000fe20008000000 */
[----:B--2---:R-:W-:Y:S01]  /*12400*/  IMAD R9, R11, 0x2000, R12 ;  /* 0x000020000b097824 */ /* 0x004fe200078e020c */
[----:B---3--:R-:W-:-:S04]  /*12410*/  R2UR UR4, R10 ;  /* 0x000000000a0472ca */ /* 0x008fc800000e0000 */
[----:B------:R-:W-:-:S09]  /*12420*/  R2UR UR8, R9 ;  /* 0x00000000090872ca */ /* 0x000fd200000e0000 */
[----:B------:R-:W-:-:S04]  /*12430*/  ULEA UR11, UR11, UR4, 0x6 ;  /* 0x000000040b0b7291 */ /* 0x000fc8000f8e303f */
[----:B------:R-:W-:Y:S01]  /*12440*/  UIADD3 UR8, UR8, 0x22400, URZ ;  /* 0x0002240008087890 */ /* 0x000fe2000fffe03f */
[----:B------:R-:W-:-:S08]  /*12450*/  UMOV UR4, 0x0 ;  /* 0x0000000000047882 */ /* 0x000fd00000000000 */
[----:B------:R1:W-:Y:S02]  /*12460*/  UTMALDG.4D [UR8], [UR6], desc[UR4] ;  /* 0x00000408060075b4 */ /* 0x0003e40008019000 */
[----:B-1----:R-:W-:Y:S01]  /*12470*/  NOP ;  /* 0x0000000000007918 */ /* 0x002fe20000000000 */
.L_x_4483:
[----:B------:R-:W2:Y:S01]  /*12480*/  LDL.LU R12, [R1+0x18] ;  /* 0x00001800010c7983 */ /* 0x000ea20000300800 */
[----:B------:R-:W-:Y:S01]  /*12490*/  MOV R10, 0x400 ;  /* 0x00000400000a7802 */ /* 0x000fe20000000f00 */
[----:B------:R-:W-:Y:S05]  /*124a0*/  WARPSYNC.ALL ;  /* 0x0000000000007948 */ /* 0x000fea0003800000 */
[----:B------:R-:W1:Y:S01]  /*124b0*/  S2R R11, SR_CgaCtaId ;  /* 0x00000000000b7919 */ /* 0x000e620000008800 */
        /* <DEDUP_REMOVED lines=11> */
[----:B-1----:R-:W-:Y:S01]  /*12570*/  LEA R10, R11, R10, 0x18 ;  /* 0x0000000a0b0a7211 */ /* 0x002fe200078ec0ff */
[----:B------:R-:W-:Y:S03]  /*12580*/  BAR.SYNC.DEFER_BLOCKING 0x8, 0xa0 ;  /* 0x0202800000007b1d */ /* 0x000fe60000010000 */
[----:B------:R-:W-:-:S13]  /*12590*/  R2UR UR9, R10 ;  /* 0x000000000a0972ca */ /* 0x000fda00000e0000 */
[----:B------:R-:W-:Y:S02]  /*125a0*/  UIADD3 UR8, UR9, 0x20400, URZ ;  /* 0x0002040009087890 */ /* 0x000fe4000fffe03f */
[----:B------:R-:W-:Y:S01]  /*125b0*/  UIADD3 UR9, UR9, 0x28c00, URZ ;  /* 0x00028c0009097890 */ /* 0x000fe2000fffe03f */
[----:B------:R1:W-:Y:S08]  /*125c0*/  @P0 SYNCS.ARRIVE.TRANS64 RZ, [R10+URZ+0x28c00], R9 ;  /* 0x028c00090aff09a7 */ /* 0x0003f0000800003f */
[----:B------:R1:W-:Y:S01]  /*125d0*/  UTMALDG.4D [UR8], [UR4], desc[UR6] ;  /* 0x00000608040075b4 */ /* 0x0003e20008019000 */
[----:B--2---:R-:W-:-:S04]  /*125e0*/  IADD3 R12, R12, 0x1, RZ ;  /* 0x000000010c0c7810 */ /* 0x004fc80007ffe0ff */
[----:B------:R-:W-:Y:S01]  /*125f0*/  LEA.HI R6, R12, R12, RZ, 0x1 ;  /* 0x0000000c0c067211 */ /* 0x000fe200078f08ff */
[----:B------:R1:W-:Y:S03]  /*12600*/  STL [R1+0x18], R12 ;  /* 0x0000180c01007387 */ /* 0x0003e60000100800 */
[----:B------:R-:W-:-:S05]  /*12610*/  LOP3.LUT R6, R6, 0xfffffffe, RZ, 0xc0, !PT ;  /* 0xfffffffe06067812 */ /* 0x000fca00078ec0ff */
[----:B------:R-:W-:-:S05]  /*12620*/  IMAD.IADD R6, R12, 0x1, -R6 ;  /* 0x000000010c067824 */ /* 0x000fca00078e0a06 */
[----:B------:R-:W-:-:S04]  /*12630*/  SHF.L.U32 R6, R6, 0x1f, RZ ;  /* 0x0000001f06067819 */ /* 0x000fc800000006ff */
[----:B------:R-:W2:Y:S02]  /*12640*/  SYNCS.PHASECHK.TRANS64.TRYWAIT P0, [R10+URZ+0x28c20], R6 ;  /* 0x028c20060a0075a7 */ /* 0x000ea4000800017f */
[----:B-12---:R-:W-:Y:S05]  /*12650*/  @!P0 BRA `(.L_x_4488) ;  /* 0x0000003400c08947 */ /* 0x006fea0003800000 */
.L_x_4557:
[----:B------:R-:W-:Y:S05]  /*12660*/  BSYNC B0 ;  /* 0x0000000000007941 */ /* 0x000fea0003800000 */
.L_x_4487:
[----:B------:R-:W-:Y:S04]  /*12670*/  BSSY B0, `(.L_x_4489) ;  /* 0x000004f000007945 */ /* 0x000fe80003800000 */
[----:B------:R-:W-:Y:S05]  /*12680*/  @!P6 BRA `(.L_x_4490) ;  /* 0x000000040034e947 */ /* 0x000fea0003800000 */
[----:B------:R-:W2:Y:S01]  /*12690*/  LDL R10, [R1] ;  /* 0x00000000010a7983 */ /* 0x000ea20000100800 */
[----:B------:R-:W-:-:S03]  /*126a0*/  MOV R11, 0x400 ;  /* 0x00000400000b7802 */ /* 0x000fc60000000f00 */
[----:B-1----:R-:W3:Y:S01]  /*126b0*/  LDL R9, [R1+0x4] ;  /* 0x0000040001097983 */ /* 0x002ee20000100800 */
[----:B------:R-:W1:Y:S02]  /*126c0*/  S2R R12, SR_CgaCtaId ;  /* 0x00000000000c7919 */ /* 0x000e640000008800 */
[----:B-1----:R-:W-:-:S05]  /*126d0*/  LEA R11, R12, R11, 0x18 ;  /* 0x0000000b0c0b7211 */ /* 0x002fca00078ec0ff */
[----:B--2---:R-:W-:Y:S01]  /*126e0*/  IMAD R6, R10, 0x8, R11 ;  /* 0x000000080a067824 */ /* 0x004fe200078e020b */
[----:B---3--:R-:W-:-:S04]  /*126f0*/  SHF.L.U32 R9, R9, 0x1f, RZ ;  /* 0x0000001f09097819 */ /* 0x008fc800000006ff */
[----:B------:R-:W1:Y:S02]  /*12700*/  SYNCS.PHASECHK.TRANS64.TRYWAIT P0, [R6+URZ+0x28c60], R9 ;  /* 0x028c6009060075a7 */ /* 0x000e64000800017f */
[----:B-1----:R-:W-:Y:S05]  /*12710*/  @!P0 BRA `(.L_x_4491) ;  /* 0x0000003400b08947 */ /* 0x002fea0003800000 */
.L_x_4558:
        /* <DEDUP_REMOVED lines=11> */
.L_x_4492:
[----:B------:R-:W2:Y:S01]  /*127d0*/  LDL R10, [R1] ;  /* 0x00000000010a7983 */ /* 0x000ea20000100800 */
[----:B------:R-:W-:-:S03]  /*127e0*/  MOV R11, 0x400 ;  /* 0x00000400000b7802 */ /* 0x000fc60000000f00 */
[----:B-1----:R-:W3:Y:S01]  /*127f0*/  LDL R9, [R1+0x8] ;  /* 0x0000080001097983 */ /* 0x002ee20000100800 */
[----:B------:R-:W1:Y:S01]  /*12800*/  S2R R12, SR_CgaCtaId ;  /* 0x00000000000c7919 */ /* 0x000e620000008800 */
[----:B------:R-:W-:Y:S02]  /*12810*/  R2UR UR9, R6 ;  /* 0x00000000060972ca */ /* 0x000fe400000e0000 */
[----:B------:R-:W-:Y:S01]  /*12820*/  R2UR UR11, R8 ;  /* 0x00000000080b72ca */ /* 0x000fe200000e0000 */
[----:B------:R-:W-:Y:S01]  /*12830*/  UIADD3 UR4, UP0, UR38, 0x470, URZ ;  /* 0x0000047026047890 */ /* 0x000fe2000ff1e03f */
[----:B------:R-:W-:Y:S02]  /*12840*/  R2UR UR12, R0 ;  /* 0x00000000000c72ca */ /* 0x000fe400000e0000 */
[----:B------:R-:W-:Y:S02]  /*12850*/  R2UR UR13, R7 ;  /* 0x00000000070d72ca */ /* 0x000fe400000e0000 */
        /* <DEDUP_REMOVED lines=48> */
.L_x_4490:
[----:B------:R-:W-:Y:S05]  /*12b60*/  BSYNC B0 ;  /* 0x0000000000007941 */ /* 0x000fea0003800000 */
.L_x_4489:
[----:B-1----:R-:W2:Y:S04]  /*12b70*/  LDL R6, [R1+0x14] ;  /* 0x0000140001067983 */ /* 0x002ea80000100800 */
[----:B------:R-:W3:Y:S01]  /*12b80*/  LDL R9, [R1+0xc] ;  /* 0x00000c0001097983 */ /* 0x000ee20000100800 */
[----:B------:R-:W-:Y:S01]  /*12b90*/  BSSY B0, `(.L_x_4493) ;  /* 0x00001ab000007945 */ /* 0x000fe20003800000 */
[----:B--2---:R-:W-:-:S05]  /*12ba0*/  VIADD R8, R6, 0xfffffffe ;  /* 0xfffffffe06087836 */ /* 0x004fca0000000000 */
[----:B---3--:R-:W-:-:S13]  /*12bb0*/  ISETP.GE.AND P0, PT, R8, R9, PT ;  /* 0x000000090800720c */ /* 0x008fda0003f06270 */
[----:B------:R-:W-:Y:S05]  /*12bc0*/  @!P0 BRA `(.L_x_4494) ;  /* 0x00000018009c8947 */ /* 0x000fea0003800000 */
[----:B------:R-:W-:Y:S01]  /*12bd0*/  LOP3.LUT R10, RZ, R9, RZ, 0x33, !PT ;  /* 0x00000009ff0a7212 */ /* 0x000fe200078e33ff */
[----:B------:R-:W-:Y:S01]  /*12be0*/  BSSY B1, `(.L_x_4495) ;  /* 0x0000090000017945 */ /* 0x000fe20003800000 */
[----:B------:R-:W-:-:S04]  /*12bf0*/  IADD3 R9, -R6, RZ, RZ ;  /* 0x000000ff06097210 */ /* 0x000fc80007ffe1ff */
[----:B------:R-:W-:-:S05]  /*12c00*/  VIADDMNMX R10, R9, 0x1, R10, !PT ;  /* 0x00000001090a7846 */ /* 0x000fca000780010a */
[----:B------:R-:W-:-:S05]  /*12c10*/  IMAD.IADD R6, R6, 0x1, R10 ;  /* 0x0000000106067824 */ /* 0x000fca00078e020a */
[----:B------:R-:W-:-:S04]  /*12c20*/  LOP3.LUT R6, R6, 0x1, RZ, 0xc0, !PT ;  /* 0x0000000106067812 */ /* 0x000fc800078ec0ff */
[----:B------:R-:W-:-:S13]  /*12c30*/  ISETP.NE.U32.AND P0, PT, R6, 0x1, PT ;  /* 0x000000010600780c */ /* 0x000fda0003f05070 */
[----:B------:R-:W-:Y:S05]  /*12c40*/  @P0 BRA `(.L_x_4496) ;  /* 0x0000000800240947 */ /* 0x000fea0003800000 */
[----:B------:R-:W2:Y:S04]  /*12c50*/  LDL.LU R11, [R1] ;  /* 0x00000000010b7983 */ /* 0x000ea80000300800 */
[----:B0-----:R-:W3:Y:S01]  /*12c60*/  LDL.LU R13, [R1+0x4] ;  /* 0x00000400010d7983 */ /* 0x001ee20000300800 */
        /* <DEDUP_REMOVED lines=25> */
[C---:B------:R-:W-:Y:S02]  /*12e00*/  LEA R2, P0, R6.reuse, R2, 0x2 ;  /* 0x0000000206027211 */ /* 0x040fe400078010ff */
[----:B------:R-:W-:Y:S02]  /*12e10*/  IADD3 R7, -R9, RZ, RZ ;  /* 0x000000ff09077210 */ /* 0x000fe40007ffe1ff */
[----:B------:R-:W-:-:S03]  /*12e20*/  LEA.HI.X R3, R6, R3, R11, 0x2, P0 ;  /* 0x0000000306037211 */ /* 0x000fc600000f140b */
[----:B------:R-:W-:Y:S02]  /*12e30*/  IMAD R8, R12, R7, R8 ;  /* 0x000000070c087224 */ /* 0x000fe400078e0208 */
[----:B------:R1:W5:Y:S05]  /*12e40*/  LDG.E R7, desc[UR48][R2.64] ;  /* 0x0000003002077981 */ /* 0x00036a000c1e1900 */
.L_x_4499:
[----:B-1----:R-:W1:Y:S01]  /*12e50*/  S2R R3, SR_CgaCtaId ;  /* 0x0000000000037919 */ /* 0x002e620000008800 */
[----:B------:R-:W-:-:S04]  /*12e60*/  MOV R2, 0x400 ;  /* 0x0000040000027802 */ /* 0x000fc80000000f00 */
[----:B-1----:R-:W-:Y:S02]  /*12e70*/  LEA R2, R3, R2, 0x18 ;  /* 0x0000000203027211 */ /* 0x002fe400078ec0ff */
[----:B------:R-:W-:-:S03]  /*12e80*/  SHF.L.U32 R3, R13, 0x1f, RZ ;  /* 0x0000001f0d037819 */ /* 0x000fc600000006ff */
[----:B------:R-:W-:-:S04]  /*12e90*/  IMAD R2, R14, 0x8, R2 ;  /* 0x000000080e027824 */ /* 0x000fc800078e0202 */
[----:B------:R-:W1:Y:S02]  /*12ea0*/  SYNCS.PHASECHK.TRANS64.TRYWAIT P0, [R2+URZ+0x28c40], R3 ;  /* 0x028c4003020075a7 */ /* 0x000e64000800017f */
[----:B-1----:R-:W-:Y:S05]  /*12eb0*/  @!P0 BRA `(.L_x_4500) ;  /* 0x0000002c00dc8947 */ /* 0x002fea0003800000 */
.L_x_4559:
[----:B------:R-:W2:Y:S02]  /*12ec0*/  S2R R6, SR_TID.X ;  /* 0x0000000000067919 */ /* 0x000ea40000002100 */
[----:B--2---:R-:W-:-:S04]  /*12ed0*/  LOP3.LUT R6, R6, 0x7f, RZ, 0xc0, !PT ;  /* 0x0000007f06067812 */ /* 0x004fc800078ec0ff */
[----:B------:R-:W-:-:S13]  /*12ee0*/  ISETP.NE.AND P1, PT, R6, RZ, PT ;  /* 0x000000ff0600720c */ /* 0x000fda0003f25270 */
        /* <DEDUP_REMOVED lines=8> */
.L_x_4501:
[----:B------:R-:W2:Y:S01]  /*12f70*/  LDL R6, [R1] ;  /* 0x0000000001067983 */ /* 0x000ea20000100800 */
        /* <DEDUP_REMOVED lines=21> */
.L_x_4560:
        /* <DEDUP_REMOVED lines=8> */
.L_x_4503:
        /* <DEDUP_REMOVED lines=54> */
.L_x_4498:
[----:B------:R-:W-:Y:S05]  /*134b0*/  BSYNC B2 ;  /* 0x0000000000027941 */ /* 0x000fea0003800000 */
.L_x_4497:
[----:B------:R-:W2:Y:S02]  /*134c0*/  LDL R2, [R1+0x14] ;  /* 0x0000140001027983 */ /* 0x000ea40000100800 */
[----:B--2---:R-:W-:-:S07]  /*134d0*/  VIADD R8, R2, 0xfffffffd ;  /* 0xfffffffd02087836 */ /* 0x004fce0000000000 */
.L_x_4496:
[----:B------:R-:W-:Y:S05]  /*134e0*/  BSYNC B1 ;  /* 0x0000000000017941 */ /* 0x000fea0003800000 */
.L_x_4495:
[----:B------:R-:W2:Y:S01]  /*134f0*/  LDL.LU R2, [R1+0x14] ;  /* 0x0000140001027983 */ /* 0x000ea20000300800 */
[----:B------:R-:W-:Y:S01]  /*13500*/  VIADD R10, R10, 0xfffffffe ;  /* 0xfffffffe0a0a7836 */ /* 0x000fe20000000000 */
[----:B--2---:R-:W-:-:S04]  /*13510*/  LOP3.LUT R3, RZ, R2, RZ, 0x33, !PT ;  /* 0x00000002ff037212 */ /* 0x004fc800078e33ff */
[----:B------:R-:W-:-:S13]  /*13520*/  ISETP.NE.AND P0, PT, R10, R3, PT ;  /* 0x000000030a00720c */ /* 0x000fda0003f05270 */
[----:B------:R-:W-:Y:S05]  /*13530*/  @!P0 BRA `(.L_x_4494) ;  /* 0x0000001000408947 */ /* 0x000fea0003800000 */
.L_x_4518:
        /* <DEDUP_REMOVED lines=11> */
[----:B------:R-:W-:Y:S02]  /*135f0*/  MOV R11, R8 ;  /* 0x00000008000b7202 */ /* 0x000fe40000000f00 */
        /* <DEDUP_REMOVED lines=20> */
.L_x_4506:
[----:B------:R-:W2:Y:S01]  /*13740*/  S2R R3, SR_CgaCtaId ;  /* 0x0000000000037919 */ /* 0x000ea20000008800 */
[----:B------:R-:W-:-:S04]  /*13750*/  MOV R2, 0x400 ;  /* 0x0000040000027802 */ /* 0x000fc80000000f00 */
[----:B--2---:R-:W-:Y:S02]  /*13760*/  LEA R2, R3, R2, 0x18 ;  /* 0x0000000203027211 */ /* 0x004fe400078ec0ff */
[----:B------:R-:W-:-:S03]  /*13770*/  SHF.L.U32 R3, R10, 0x1f, RZ ;  /* 0x0000001f0a037819 */ /* 0x000fc600000006ff */
[----:B------:R-:W-:-:S04]  /*13780*/  IMAD R2, R9, 0x8, R2 ;  /* 0x0000000809027824 */ /* 0x000fc800078e0202 */
[----:B------:R-:W2:Y:S02]  /*13790*/  SYNCS.PHASECHK.TRANS64.TRYWAIT P0, [R2+URZ+0x28c40], R3 ;  /* 0x028c4003020075a7 */ /* 0x000ea4000800017f */
[----:B--2---:R-:W-:Y:S05]  /*137a0*/  @!P0 BRA `(.L_x_4507) ;  /* 0x0000002400c88947 */ /* 0x004fea0003800000 */
.L_x_4561:
[----:B-1----:R-:W1:Y:S02]  /*137b0*/  S2R R6, SR_TID.X ;  /* 0x0000000000067919 */ /* 0x002e640000002100 */
        /* <DEDUP_REMOVED lines=8> */
[----:B---3--:R-:W-:Y:S05]  /*13840*/  @!P1 BRA `(.L_x_4508) ;  /* 0x0000000000049947 */ /* 0x008fea0003800000 */
[----:B------:R-:W-:Y:S01]  /*13850*/  BPT.TRAP 0x1 ;  /* 0x000000040000795c */ /* 0x000fe20000300000 */
.L_x_4508:
[----:B------:R-:W3:Y:S01]  /*13860*/  LDL R12, [R1+0x8] ;  /* 0x00000800010c7983 */ /* 0x000ee20000100800 */
[----:B------:R-:W-:Y:S01]  /*13870*/  MOV R6, 0x400 ;  /* 0x0000040000067802 */ /* 0x000fe20000000f00 */
[----:B0-----:R-:W0:Y:S01]  /*13880*/  S2R R13, SR_CgaCtaId ;  /* 0x00000000000d7919 */ /* 0x001e220000008800 */
[----:B------:R-:W-:Y:S01]  /*13890*/  R2UR UR9, R2 ;  /* 0x00000000020972ca */ /* 0x000fe200000e0000 */
[----:B------:R-:W-:Y:S01]  /*138a0*/  UIADD3 UR4, UP0, UR38, 0x370, URZ ;  /* 0x0000037026047890 */ /* 0x000fe2000ff1e03f */
[----:B------:R-:W-:Y:S02]  /*138b0*/  R2UR UR12, R0 ;  /* 0x00000000000c72ca */ /* 0x000fe400000e0000 */
[----:B-----5:R-:W-:Y:S01]  /*138c0*/  R2UR UR13, R7 ;  /* 0x00000000070d72ca */ /* 0x020fe200000e0000 */
[----:B------:R-:W-:Y:S01]  /*138d0*/  UIADD3.X UR5, URZ, UR39, URZ, UP0, !UPT ;  /* 0x000000273f057290 */ /* 0x000fe200087fe43f */
[----:B0-----:R-:W-:-:S05]  /*138e0*/  LEA R6, R13, R6, 0x18 ;  /* 0x000000060d067211 */ /* 0x001fca00078ec0ff */
        /* <DEDUP_REMOVED lines=10> */
[----:B------:R-:W1:Y:S02]  /*13990*/  SYNCS.PHASECHK.TRANS64.TRYWAIT P1, [R2+URZ+0x28c60], R3 ;  /* 0x028c6003020075a7 */ /* 0x000e64000802017f */
[----:B01----:R-:W-:Y:S05]  /*139a0*/  @!P1 BRA `(.L_x_4509) ;  /* 0x00000024005c9947 */ /* 0x003fea0003800000 */
.L_x_4562:
[----:B------:R-:W-:Y:S05]  /*139b0*/  @P0 BRA `(.L_x_4510) ;  /* 0x00000000001c0947 */ /* 0x000fea0003800000 */
[----:B------:R-:W1:Y:S01]  /*139c0*/  S2R R11, SR_TID.X ;  /* 0x00000000000b7919 */ /* 0x000e620000002100 */
[----:B0-2---:R-:W-:-:S04]  /*139d0*/  IMAD.MOV.U32 R3, RZ, RZ, 0x10000 ;  /* 0x00010000ff037424 */ /* 0x005fc800078e00ff */
[----:B------:R3:W-:Y:S01]  /*139e0*/  SYNCS.ARRIVE.TRANS64 RZ, [R2+URZ+0x28c50], R3 ;  /* 0x028c500302ff79a7 */ /* 0x0007e2000800003f */
[----:B-1----:R-:W-:-:S04]  /*139f0*/  LOP3.LUT R11, R11, 0x1f, RZ, 0xc0, !PT ;  /* 0x0000001f0b0b7812 */ /* 0x002fc800078ec0ff */
[----:B------:R-:W-:-:S13]  /*13a00*/  ISETP.NE.AND P1, PT, R11, RZ, PT ;  /* 0x000000ff0b00720c */ /* 0x000fda0003f25270 */
[----:B---3--:R-:W-:Y:S05]  /*13a10*/  @!P1 BRA `(.L_x_4510) ;  /* 0x0000000000049947 */ /* 0x008fea0003800000 */
[----:B------:R-:W-:Y:S01]  /*13a20*/  BPT.TRAP 0x1 ;  /* 0x000000040000795c */ /* 0x000fe20000300000 */
.L_x_4510:
[----:B------:R-:W1:Y:S01]  /*13a30*/  S2R R11, SR_CgaCtaId ;  /* 0x00000000000b7919 */ /* 0x000e620000008800 */
[----:B0-2---:R-:W-:Y:S01]  /*13a40*/  MOV R3, 0x400 ;  /* 0x0000040000037802 */ /* 0x005fe20000000f00 */
        /* <DEDUP_REMOVED lines=15> */
[----:B-1----:R-:W-:-:S05]  /*13b40*/  LEA R3, R11, R3, 0x18 ;  /* 0x000000030b037211 */ /* 0x002fca00078ec0ff */
        /* <DEDUP_REMOVED lines=34> */
[----:B-1----:R-:W-:Y:S01]  /*13d70*/  NOP ;  /* 0x0000000000007918 */ /* 0x002fe20000000000 */
.L_x_4505:
[----:B------:R-:W-:Y:S05]  /*13d80*/  BSYNC B1 ;  /* 0x0000000000017941 */ /* 0x000fea0003800000 */
.L_x_4504:
[----:B------:R-:W-:Y:S01]  /*13d90*/  IADD3 R9, R9, 0x1, RZ ;  /* 0x0000000109097810 */ /* 0x000fe20007ffe0ff */
[----:B------:R-:W-:Y:S03]  /*13da0*/  BSSY B1, `(.L_x_4511) ;  /* 0x0000085000017945 */ /* 0x000fe60003800000 */
[----:B------:R-:W-:-:S04]  /*13db0*/  ISETP.NE.AND P0, PT, R9, 0x2, PT ;  /* 0x000000020900780c */ /* 0x000fc80003f05270 */
[----:B------:R-:W-:Y:S02]  /*13dc0*/  SEL R3, RZ, 0x1, P0 ;  /* 0x00000001ff037807 */ /* 0x000fe40000000000 */
[----:B------:R-:W-:Y:S01]  /*13dd0*/  SEL R12, R9, RZ, P0 ;  /* 0x000000ff090c7207 */ /* 0x000fe20000000000 */
[----:B------:R-:W-:Y:S01]  /*13de0*/  VIADD R9, R8, 0xffffffff ;  /* 0xffffffff08097836 */ /* 0x000fe20000000000 */
        /* <DEDUP_REMOVED lines=15> */
[----:B------:R-:W-:-:S05]  /*13ee0*/  @P0 SHF.R.U32.HI R2, RZ, R3, R6 ;  /* 0x00000003ff020219 */ /* 0x000fca0000011606 */
[----:B------:R-:W-:-:S04]  /*13ef0*/  IMAD.MOV R3, RZ, RZ, -R2 ;  /* 0x000000ffff037224 */ /* 0x000fc800078e0a02 */
[----:B------:R-:W-:Y:S01]  /*13f00*/  IMAD R10, R7, R3, R10 ;  /* 0x00000003070a7224 */ /* 0x000fe200078e020a */
[----:B------:R-:W-:Y:S01]  /*13f10*/  SHF.R.S32.HI R3, RZ, 0x1f, R2 ;  /* 0x0000001fff037819 */ /* 0x000fe20000011402 */
[----:B------:R-:W-:-:S04]  /*13f20*/  IMAD R7, R5, UR6, RZ ;  /* 0x0000000605077c24 */ /* 0x000fc8000f8e02ff */
[C---:B------:R-:W-:Y:S02]  /*13f30*/  IMAD R6, R4.reuse, UR7, R7 ;  /* 0x0000000704067c24 */ /* 0x040fe4000f8e0207 */
[----:B------:R-:W-:-:S05]  /*13f40*/  IMAD.WIDE.U32 R2, R4, UR6, R2 ;  /* 0x0000000604027c25 */ /* 0x000fca000f8e0002 */
[----:B------:R-:W-:Y:S02]  /*13f50*/  IADD3 R3, R6, R3, RZ ;  /* 0x0000000306037210 */ /* 0x000fe40007ffe0ff */
[----:B------:R-:W-:-:S04]  /*13f60*/  LEA R6, P0, R2, UR4, 0x2 ;  /* 0x0000000402067c11 */ /* 0x000fc8000f8010ff */
[----:B------:R-:W-:-:S06]  /*13f70*/  LEA.HI.X R7, R2, UR5, R3, 0x2, P0 ;  /* 0x0000000502077c11 */ /* 0x000fcc00080f1403 */
[----:B------:R2:W5:Y:S03]  /*13f80*/  LDG.E R7, desc[UR48][R6.64] ;  /* 0x0000003006077981 */ /* 0x000566000c1e1900 */
.L_x_4513:
[----:B------:R-:W3:Y:S01]  /*13f90*/  S2R R3, SR_CgaCtaId ;  /* 0x0000000000037919 */ /* 0x000ee20000008800 */
[----:B------:R-:W-:-:S04]  /*13fa0*/  MOV R2, 0x400 ;  /* 0x0000040000027802 */ /* 0x000fc80000000f00 */
[----:B---3--:R-:W-:Y:S02]  /*13fb0*/  LEA R2, R3, R2, 0x18 ;  /* 0x0000000203027211 */ /* 0x008fe400078ec0ff */
[----:B------:R-:W-:-:S03]  /*13fc0*/  SHF.L.U32 R3, R11, 0x1f, RZ ;  /* 0x0000001f0b037819 */ /* 0x000fc600000006ff */
[----:B------:R-:W-:-:S04]  /*13fd0*/  IMAD R2, R12, 0x8, R2 ;  /* 0x000000080c027824 */ /* 0x000fc800078e0202 */
[----:B------:R-:W3:Y:S02]  /*13fe0*/  SYNCS.PHASECHK.TRANS64.TRYWAIT P0, [R2+URZ+0x28c40], R3 ;  /* 0x028c4003020075a7 */ /* 0x000ee4000800017f */
[----:B---3--:R-:W-:Y:S05]  /*13ff0*/  @!P0 BRA `(.L_x_4514) ;  /* 0x0000001c00dc8947 */ /* 0x008fea0003800000 */
.L_x_4563:
        /* <DEDUP_REMOVED lines=11> */
.L_x_4515:
[----:B------:R-:W2:Y:S01]  /*140b0*/  LDL R6, [R1] ;  /* 0x0000000001067983 */ /* 0x000ea20000100800 */
[----:B-1----:R-:W-:-:S03]  /*140c0*/  MOV R12, 0x400 ;  /* 0x00000400000c7802 */ /* 0x002fc60000000f00 */
[----:B------:R-:W4:Y:S01]  /*140d0*/  LDL R11, [R1+0x8] ;  /* 0x00000800010b7983 */ /* 0x000f220000100800 */
        /* <DEDUP_REMOVED lines=17> */
[----:B------:R-:W1:Y:S02]  /*141f0*/  SYNCS.PHASECHK.TRANS64.TRYWAIT P1, [R2+URZ+0x28c60], R3 ;  /* 0x028c6003020075a7 */ /* 0x000e64000802017f */
[----:B01----:R-:W-:Y:S05]  /*14200*/  @!P1 BRA `(.L_x_4516) ;  /* 0x0000001c006c9947 */ /* 0x003fea0003800000 */
.L_x_4564:
[----:B------:R-:W-:Y:S05]  /*14210*/  @P0 BRA `(.L_x_4517) ;  /* 0x00000000001c0947 */ /* 0x000fea0003800000 */
[----:B------:R-:W1:Y:S01]  /*14220*/  S2R R10, SR_TID.X ;  /* 0x00000000000a7919 */ /* 0x000e620000002100 */
[----:B0--3--:R-:W-:-:S04]  /*14230*/  MOV R3, 0x10000 ;  /* 0x0001000000037802 */ /* 0x009fc80000000f00 */
[----:B------:R2:W-:Y:S01]  /*14240*/  SYNCS.ARRIVE.TRANS64 RZ, [R2+URZ+0x28c50], R3 ;  /* 0x028c500302ff79a7 */ /* 0x0005e2000800003f */
[----:B-1----:R-:W-:-:S04]  /*14250*/  LOP3.LUT R10, R10, 0x1f, RZ, 0xc0, !PT ;  /* 0x0000001f0a0a7812 */ /* 0x002fc800078ec0ff */
[----:B------:R-:W-:-:S13]  /*14260*/  ISETP.NE.AND P1, PT, R10, RZ, PT ;  /* 0x000000ff0a00720c */ /* 0x000fda0003f25270 */
[----:B--2---:R-:W-:Y:S05]  /*14270*/  @!P1 BRA `(.L_x_4517) ;  /* 0x0000000000049947 */ /* 0x004fea0003800000 */
[----:B------:R-:W-:Y:S01]  /*14280*/  BPT.TRAP 0x1 ;  /* 0x000000040000795c */ /* 0x000fe20000300000 */
.L_x_4517:
[----:B0--3--:R-:W2:Y:S01]  /*14290*/  LDL R3, [R1] ;  /* 0x0000000001037983 */ /* 0x009ea20000100800 */
        /* <DEDUP_REMOVED lines=53> */
.L_x_4512:
[----:B------:R-:W-:Y:S05]  /*145f0*/  BSYNC B1 ;  /* 0x0000000000017941 */ /* 0x000fea0003800000 */
.L_x_4511:
[----:B------:R-:W2:Y:S01]  /*14600*/  LDL R2, [R1+0xc] ;  /* 0x00000c0001027983 */ /* 0x000ea20000100800 */
[----:B------:R-:W-:Y:S01]  /*14610*/  VIADD R8, R8, 0xfffffffe ;  /* 0xfffffffe08087836 */ /* 0x000fe20000000000 */
[----:B--2---:R-:W-:-:S13]  /*14620*/  ISETP.GT.AND P0, PT, R9, R2, PT ;  /* 0x000000020900720c */ /* 0x004fda0003f04270 */
[----:B------:R-:W-:Y:S05]  /*14630*/  @P0 BRA `(.L_x_4518) ;  /* 0xffffffec00c00947 */ /* 0x000fea000383ffff */
.L_x_4494:
[----:B------:R-:W-:Y:S05]  /*14640*/  BSYNC B0 ;  /* 0x0000000000007941 */ /* 0x000fea0003800000 */
.L_x_4493:
        /* <DEDUP_REMOVED lines=23> */
.L_x_4520:
[----:B------:R-:W-:Y:S05]  /*147c0*/  BSYNC B0 ;  /* 0x0000000000007941 */ /* 0x000fea0003800000 */
.L_x_4519:
[----:B--2---:R-:W2:Y:S02]  /*147d0*/  LDL.LU R2, [R1+0x4] ;  /* 0x0000040001027983 */ /* 0x004ea40000300800 */
[----:B--2---:R-:W-:-:S05]  /*147e0*/  LOP3.LUT R2, R2, R0, RZ, 0x3c, !PT ;  /* 0x0000000002027212 */ /* 0x004fca00078e3cff */
[----:B------:R2:W-:Y:S02]  /*147f0*/  STL [R1+0x4], R2 ;  /* 0x0000040201007387 */ /* 0x0005e40000100800 */
.L_x_4476:
[----:B------:R-:W-:Y:S05]  /*14800*/  BSYNC B6 ;  /* 0x0000000000067941 */ /* 0x000fea0003800000 */
.L_x_4474:
[----:B------:R-:W-:-:S03]  /*14810*/  UMOV UR4, 0xffffffff ;  /* 0xffffffff00047882 */ /* 0x000fc60000000000 */
[----:B------:R-:W-:Y:S05]  /*14820*/  BRA.DIV UR4, `(.L_x_4521) ;  /* 0x0000001604f87947 */ /* 0x000fea000b800000 */
[----:B------:R3:W4:Y:S04]  /*14830*/  SHFL.IDX PT, R4, R16, RZ, 0x1f ;  /* 0x00001fff10047589 */ /* 0x00072800000e0000 */
[----:B------:R3:W0:Y:S02]  /*14840*/  SHFL.IDX PT, R7, R16, 0x1, 0x1f ;  /* 0x00201f0010077f89 */ /* 0x00062400000e0000 */
.L_x_4568:
[----:B-1----:R-:W1:Y:S01]  /*14850*/  S2R R6, SR_TID.X ;  /* 0x0000000000067919 */ /* 0x002e620000002100 */
[----:B------:R-:W-:Y:S01]  /*14860*/  ULDC UR4, c[0x0][0xc14] ;  /* 0x0003050000047ab9 */ /* 0x000fe20000000800 */
[----:B------:R-:W-:Y:S01]  /*14870*/  BSSY B0, `(.L_x_4522) ;  /* 0x000000b000007945 */ /* 0x000fe20003800000 */
[----:B------:R-:W-:Y:S01]  /*14880*/  MOV R0, UR4 ;  /* 0x0000000400007c02 */ /* 0x000fe20008000f00 */
[----:B------:R-:W-:Y:S01]  /*14890*/  IMAD.MOV.U32 R17, RZ, RZ, RZ ;  /* 0x000000ffff117224 */ /* 0x000fe200078e00ff */
[----:B-1----:R-:W-:-:S04]  /*148a0*/  LOP3.LUT R6, R6, 0x1f, RZ, 0xc0, !PT ;  /* 0x0000001f06067812 */ /* 0x002fc800078ec0ff */
[C---:B------:R-:W-:Y:S01]  /*148b0*/  ISETP.NE.AND P0, PT, R6.reuse, 0x1f, PT ;  /* 0x0000001f0600780c */ /* 0x040fe20003f05270 */
[----:B------:R-:W-:-:S05]  /*148c0*/  IMAD.IADD R5, R6, 0x1, R19 ;  /* 0x0000000106057824 */ /* 0x000fca00078e0213 */
[----:B------:R-:W-:-:S13]  /*148d0*/  ISETP.GE.OR P0, PT, R5, R0, !P0 ;  /* 0x000000000500720c */ /* 0x000fda0004706670 */
[----:B------:R-:W-:Y:S05]  /*148e0*/  @P0 BRA `(.L_x_4523) ;  /* 0x00000000000c0947 */ /* 0x000fea0003800000 */
[----:B--2---:R-:W1:Y:S02]  /*148f0*/  LDC.64 R2, c[0x0][0xc58] ;  /* 0x00031600ff027b82 */ /* 0x004e640000000a00 */
[----:B-1----:R-:W-:-:S05]  /*14900*/  IMAD.WIDE R2, R5, 0x4, R2 ;  /* 0x0000000405027825 */ /* 0x002fca00078e0202 */
[----:B------:R1:W5:Y:S02]  /*14910*/  LDG.E R17, desc[UR48][R2.64] ;  /* 0x0000003002117981 */ /* 0x000364000c1e1900 */
.L_x_4523:
[----:B------:R-:W-:Y:S05]  /*14920*/  BSYNC B0 ;  /* 0x0000000000007941 */ /* 0x000fea0003800000 */
.L_x_4522:
        /* <DEDUP_REMOVED lines=9> */
[----:B-12---:R-:W-:Y:S02]  /*149c0*/  SEL R2, R14, RZ, P1 ;  /* 0x000000ff0e027207 */ /* 0x006fe40000800000 */
        /* <DEDUP_REMOVED lines=13> */
.L_x_4576:
[----:B------:R-:W-:Y:S02]  /*14aa0*/  ULDC UR4, c[0x0][0xc10] ;  /* 0x0003040000047ab9 */ /* 0x000fe40000000800 */
[----:B------:R-:W-:-:S04]  /*14ab0*/  IMAD.U32 R5, RZ, RZ, UR4 ;  /* 0x00000004ff057e24 */ /* 0x000fc8000f8e00ff */
[----:B-1----:R-:W-:-:S04]  /*14ac0*/  IMAD R14, R14, R5, RZ ;  /* 0x000000050e0e7224 */ /* 0x002fc800078e02ff */
[----:B------:R-:W-:-:S05]  /*14ad0*/  IMAD.IADD R7, R7, 0x1, R14 ;  /* 0x0000000107077824 */ /* 0x000fca00078e020e */
[----:B----4-:R-:W-:-:S13]  /*14ae0*/  ISETP.GT.AND P0, PT, R7, R4, PT ;  /* 0x000000040700720c */ /* 0x010fda0003f04270 */
[----:B------:R-:W-:Y:S05]  /*14af0*/  @P0 BRA `(.L_x_4525) ;  /* 0x0000000000b40947 */ /* 0x000fea0003800000 */
[----:B------:R-:W1:Y:S02]  /*14b00*/  LDC R0, c[0x0][0xc14] ;  /* 0x00030500ff007b82 */ /* 0x000e640000000800 */
.L_x_4530:
[----:B------:R-:W-:-:S05]  /*14b10*/  VIADD R19, R19, 0x1f ;  /* 0x0000001f13137836 */ /* 0x000fca0000000000 */
[----:B-1----:R-:W-:-:S13]  /*14b20*/  ISETP.GE.AND P0, PT, R19, R0, PT ;  /* 0x000000001300720c */ /* 0x002fda0003f06270 */
[----:B------:R-:W-:Y:S05]  /*14b30*/  @P0 BRA `(.L_x_4526) ;  /* 0x0000000400ec0947 */ /* 0x000fea0003800000 */
[----:B------:R-:W1:Y:S01]  /*14b40*/  S2R R6, SR_TID.X ;  /* 0x0000000000067919 */ /* 0x000e620000002100 */
[----:B------:R-:W-:Y:S01]  /*14b50*/  BSSY B0, `(.L_x_4527) ;  /* 0x000000a000007945 */ /* 0x000fe20003800000 */
[----:B------:R-:W-:Y:S01]  /*14b60*/  IMAD.MOV.U32 R17, RZ, RZ, RZ ;  /* 0x000000ffff117224 */ /* 0x000fe200078e00ff */
[----:B-1----:R-:W-:-:S04]  /*14b70*/  LOP3.LUT R6, R6, 0x1f, RZ, 0xc0, !PT ;  /* 0x0000001f06067812 */ /* 0x002fc800078ec0ff */
[C---:B------:R-:W-:Y:S02]  /*14b80*/  ISETP.NE.AND P1, PT, R6.reuse, 0x1f, PT ;  /* 0x0000001f0600780c */ /* 0x040fe40003f25270 */
[----:B------:R-:W-:-:S04]  /*14b90*/  IADD3 R5, R6, R19, RZ ;  /* 0x0000001306057210 */ /* 0x000fc80007ffe0ff */
[----:B------:R-:W-:-:S13]  /*14ba0*/  ISETP.GE.OR P0, PT, R5, R0, !P1 ;  /* 0x000000000500720c */ /* 0x000fda0004f06670 */
[----:B------:R-:W-:Y:S05]  /*14bb0*/  @P0 BRA `(.L_x_4528) ;  /* 0x00000000000c0947 */ /* 0x000fea0003800000 */
[----:B0-----:R-:W0:Y:S02]  /*14bc0*/  LDC.64 R2, c[0x0][0xc58] ;  /* 0x00031600ff027b82 */ /* 0x001e240000000a00 */
[----:B0-----:R-:W-:-:S05]  /*14bd0*/  IMAD.WIDE R2, R5, 0x4, R2 ;  /* 0x0000000405027825 */ /* 0x001fca00078e0202 */
[----:B------:R1:W5:Y:S02]  /*14be0*/  LDG.E R17, desc[UR48][R2.64] ;  /* 0x0000003002117981 */ /* 0x000364000c1e1900 */
.L_x_4528:
[----:B------:R-:W-:Y:S05]  /*14bf0*/  BSYNC B0 ;  /* 0x0000000000007941 */ /* 0x000fea0003800000 */
.L_x_4527:
        /* <DEDUP_REMOVED lines=9> */
[----:B01----:R-:W-:Y:S02]  /*14c90*/  SEL R2, R14, RZ, P1 ;  /* 0x000000ff0e027207 */ /* 0x003fe40000800000 */
        /* <DEDUP_REMOVED lines=13> */
.L_x_4584:
[----:B------:R-:W-:Y:S02]  /*14d70*/  ULDC UR4, c[0x0][0xc10] ;  /* 0x0003040000047ab9 */ /* 0x000fe40000000800 */
[----:B------:R-:W-:-:S04]  /*14d80*/  IMAD.U32 R5, RZ, RZ, UR4 ;  /* 0x00000004ff057e24 */ /* 0x000fc8000f8e00ff */
[----:B-1----:R-:W-:-:S04]  /*14d90*/  IMAD R14, R14, R5, RZ ;  /* 0x000000050e0e7224 */ /* 0x002fc800078e02ff */
[----:B------:R-:W-:-:S05]  /*14da0*/  IMAD.IADD R7, R14, 0x1, R7 ;  /* 0x000000010e077824 */ /* 0x000fca00078e0207 */
[----:B------:R-:W-:-:S13]  /*14db0*/  ISETP.GT.AND P0, PT, R7, R4, PT ;  /* 0x000000040700720c */ /* 0x000fda0003f04270 */
[----:B------:R-:W-:Y:S05]  /*14dc0*/  @!P0 BRA `(.L_x_4530) ;  /* 0xfffffffc00508947 */ /* 0x000fea000383ffff */
.L_x_4525:
[----:B---3--:R-:W-:Y:S01]  /*14dd0*/  IMAD.IADD R16, R7, 0x1, -R14 ;  /* 0x0000000107107824 */ /* 0x008fe200078e0a0e */
[----:B------:R-:W-:-:S03]  /*14de0*/  UMOV UR4, 0xffffffff ;  /* 0xffffffff00047882 */ /* 0x000fc60000000000 */
[----:B------:R-:W-:-:S05]  /*14df0*/  IMAD R3, R2, R5, R16 ;  /* 0x0000000502037224 */ /* 0x000fca00078e0210 */
[----:B------:R-:W-:Y:S01]  /*14e00*/  ISETP.GT.AND P6, PT, R3, R4, PT ;  /* 0x000000040300720c */ /* 0x000fe20003fc4270 */
[----:B------:R-:W-:-:S12]  /*14e10*/  BRA.DIV UR4, `(.L_x_4531) ;  /* 0x0000001a04687947 */ /* 0x000fd8000b800000 */
[----:B------:R-:W-:-:S04]  /*14e20*/  VOTE.ANY R3, PT, !P6 ;  /* 0x0000000000037806 */ /* 0x000fc800070e0100 */
[----:B------:R-:W1:Y:S02]  /*14e30*/  POPC R6, R3 ;  /* 0x0000000300067309 */ /* 0x000e640000000000 */
[----:B-1----:R1:W2:Y:S02]  /*14e40*/  SHFL.IDX PT, R17, R17, R6, 0x1f ;  /* 0x00001f0611117589 */ /* 0x0022a400000e0000 */
.L_x_4588:
[----:B------:R-:W-:Y:S02]  /*14e50*/  ISETP.NE.AND P0, PT, R3, RZ, PT ;  /* 0x000000ff0300720c */ /* 0x000fe40003f05270 */
[----:B------:R-:W-:-:S11]  /*14e60*/  MOV R7, RZ ;  /* 0x000000ff00077202 */ /* 0x000fd60000000f00 */
[----:B------:R-:W-:Y:S05]  /*14e70*/  @!P0 BRA `(.L_x_4532) ;  /* 0x0000000000108947 */ /* 0x000fea0003800000 */
[----:B------:R-:W-:Y:S01]  /*14e80*/  UMOV UR4, 0xffffffff ;  /* 0xffffffff00047882 */ /* 0x000fe20000000000 */
[----:B------:R-:W-:Y:S02]  /*14e90*/  VIADD R12, R6, 0xffffffff ;  /* 0xffffffff060c7836 */ /* 0x000fe40000000000 */
[----:B------:R-:W-:Y:S05]  /*14ea0*/  BRA.DIV UR4, `(.L_x_4533) ;  /* 0x0000001a048c7947 */ /* 0x000fea000b800000 */
[----:B------:R3:W4:Y:S02]  /*14eb0*/  SHFL.IDX PT, R7, R2, R12, 0x1f ;  /* 0x00001f0c02077589 */ /* 0x00072400000e0000 */
.L_x_4532:
[----:B0--3--:R-:W0:Y:S01]  /*14ec0*/  LDC.64 R2, c[0x0][0xc68] ;  /* 0x00031a00ff027b82 */ /* 0x009e220000000a00 */
[----:B------:R-:W-:-:S04]  /*14ed0*/  IMAD.IADD R19, R6, 0x1, R19 ;  /* 0x0000000106137824 */ /* 0x000fc800078e0213 */
[----:B0-----:R-:W-:-:S05]  /*14ee0*/  IMAD.WIDE R2, R19, 0x4, R2 ;  /* 0x0000000413027825 */ /* 0x001fca00078e0202 */
[----:B------:R0:W1:Y:S01]  /*14ef0*/  LDG.E R8, desc[UR48][R2.64] ;  /* 0x0000003002087981 */ /* 0x000062000c1e1900 */
[----:B----4-:R-:W-:-:S04]  /*14f00*/  IMAD R16, R7, R5, R16 ;  /* 0x0000000507107224 */ /* 0x010fc800078e0210 */
[----:B------:R-:W-:Y:S01]  /*14f10*/  IMAD.IADD R7, R4, 0x1, -R16 ;  /* 0x0000000104077824 */ /* 0x000fe200078e0a10 */
[----:B0-----:R-:W-:Y:S01]  /*14f20*/  MOV R2, RZ ;  /* 0x000000ff00027202 */ /* 0x001fe20000000f00 */
        /* <DEDUP_REMOVED lines=57> */
[----:B------:R-:W-:-:S03]  /*152c0*/  IMAD R18, R3, R8, R4 ;  /* 0x0000000803127224 */ /* 0x000fc600078e0204 */
[----:B------:R-:W-:Y:S01]  /*152d0*/  IADD3 R17, R17, R2, RZ ;  /* 0x0000000211117210 */ /* 0x000fe20007ffe0ff */
[----:B------:R-:W-:Y:S06]  /*152e0*/  BRA `(.L_x_4534) ;  /* 0x00000000001c7947 */ /* 0x000fec0003800000 */
.L_x_4526:
[----:B------:R-:W-:Y:S01]  /*152f0*/  UMOV UR4, URZ ;  /* 0x0000003f00047c82 */ /* 0x000fe20008000000 */
[----:B------:R-:W-:Y:S01]  /*15300*/  UMOV UR5, URZ ;  /* 0x0000003f00057c82 */ /* 0x000fe20008000000 */
[----:B------:R-:W-:Y:S01]  /*15310*/  ULDC UR6, c[0x0][0xc14] ;  /* 0x0003050000067ab9 */ /* 0x000fe20000000800 */
[----:B---3--:R-:W-:Y:S02]  /*15320*/  IMAD.MOV.U32 R16, RZ, RZ, R4 ;  /* 0x000000ffff107224 */ /* 0x008fe400078e0004 */
[----:B------:R-:W-:Y:S02]  /*15330*/  IMAD.U32 R17, RZ, RZ, UR4 ;  /* 0x00000004ff117e24 */ /* 0x000fe4000f8e00ff */
[----:B------:R-:W-:Y:S02]  /*15340*/  IMAD.U32 R18, RZ, RZ, UR5 ;  /* 0x00000005ff127e24 */ /* 0x000fe4000f8e00ff */
[----:B------:R-:W-:-:S07]  /*15350*/  IMAD.U32 R19, RZ, RZ, UR6 ;  /* 0x00000006ff137e24 */ /* 0x000fce000f8e00ff */
.L_x_4534:
        /* <DEDUP_REMOVED lines=12> */
.L_x_4462:
[----:B-1----:R-:W3:Y:S01]  /*15420*/  LDL.LU R0, [R1+0x18] ;  /* 0x0000180001007983 */ /* 0x002ee20000300800 */
[----:B------:R-:W-:Y:S01]  /*15430*/  BSSY B0, `(.L_x_4536) ;  /* 0x000000b000007945 */ /* 0x000fe20003800000 */
[----:B------:R-:W1:Y:S01]  /*15440*/  S2R R5, SR_CgaCtaId ;  /* 0x0000000000057919 */ /* 0x000e620000008800 */
[----:B---3--:R-:W-:-:S04]  /*15450*/  IADD3 R0, R0, 0x1, RZ ;  /* 0x0000000100007810 */ /* 0x008fc80007ffe0ff */
        /* <DEDUP_REMOVED lines=8> */
.L_x_4591:
[----:B------:R-:W-:Y:S05]  /*154e0*/  BSYNC B0 ;  /* 0x0000000000007941 */ /* 0x000fea0003800000 */
.L_x_4536:
[----:B------:R-:W-:-:S03]  /*154f0*/  UMOV UR4, 0xffffffff ;  /* 0xffffffff00047882 */ /* 0x000fc60000000000 */
[----:B------:R-:W-:Y:S05]  /*15500*/  BRA.DIV UR4, `(.L_x_4538) ;  /* 0x0000001604307947 */ /* 0x000fea000b800000 */
[----:B------:R-:W2:Y:S02]  /*15510*/  S2R R2, SR_TID.X ;  /* 0x0000000000027919 */ /* 0x000ea40000002100 */
[----:B--2---:R-:W-:-:S04]  /*15520*/  SHF.R.U32.HI R2, RZ, 0x5, R2 ;  /* 0x00000005ff027819 */ /* 0x004fc80000011602 */
[----:B------:R-:W-:-:S05]  /*15530*/  LOP3.LUT R2, R2, 0x3, RZ, 0xc0, !PT ;  /* 0x0000000302027812 */ /* 0x000fca00078ec0ff */
[----:B------:R2:W3:Y:S02]  /*15540*/  SHFL.IDX PT, R14, R2, RZ, 0x1f ;  /* 0x00001fff020e7589 */ /* 0x0004e400000e0000 */
.L_x_4594:
[----:B---3--:R-:W-:Y:S01]  /*15550*/  ISETP.NE.AND P0, PT, R14, RZ, PT ;  /* 0x000000ff0e00720c */ /* 0x008fe20003f05270 */
[----:B------:R-:W-:-:S12]  /*15560*/  BSSY B0, `(.L_x_4539) ;  /* 0x0000027000007945 */ /* 0x000fd80003800000 */
[----:B------:R-:W-:Y:S05]  /*15570*/  @P0 BRA `(.L_x_4540) ;  /* 0x0000000000940947 */ /* 0x000fea0003800000 */
[----:B------:R-:W-:-:S03]  /*15580*/  UMOV UR4, 0xffffffff ;  /* 0xffffffff00047882 */ /* 0x000fc60000000000 */
[----:B------:R-:W-:Y:S05]  /*15590*/  BRA.DIV UR4, `(.L_x_4541) ;  /* 0x0000001604407947 */ /* 0x000fea000b800000 */
[----:B------:R-:W-:-:S13]  /*155a0*/  ELECT P6, URZ, PT ;  /* 0x00000000003f782f */ /* 0x000fda00038c0000 */
.L_x_4597:
[----:B------:R-:W-:Y:S05]  /*155b0*/  @!P6 BRA `(.L_x_4540) ;  /* 0x000000000084e947 */ /* 0x000fea0003800000 */
[----:B------:R-:W-:-:S06]  /*155c0*/  ULOP3.LUT UR4, UR36, 0x2, URZ, 0xfc, !UPT ;  /* 0x0000000224047892 */ /* 0x000fcc000f8efc3f */
[----:B--2---:R-:W-:-:S05]  /*155d0*/  IMAD.U32 R2, RZ, RZ, UR4 ;  /* 0x00000004ff027e24 */ /* 0x004fca000f8e00ff */
[----:B------:R-:W-:-:S13]  /*155e0*/  ISETP.NE.AND P2, PT, R2, 0x3, PT ;  /* 0x000000030200780c */ /* 0x000fda0003f45270 */
[----:B------:R-:W-:Y:S05]  /*155f0*/  @!P2 BRA `(.L_x_4542) ;  /* 0x000000000004a947 */ /* 0x000fea0003800000 */
[----:B------:R-:W-:Y:S01]  /*15600*/  BPT.TRAP 0x1 ;  /* 0x000000040000795c */ /* 0x000fe20000300000 */
.L_x_4542:
[----:B-1----:R-:W2:Y:S04]  /*15610*/  LDL R3, [R1] ;  /* 0x0000000001037983 */ /* 0x002ea80000100800 */
[----:B------:R-:W3:Y:S01]  /*15620*/  LDL.LU R7, [R1+0x4] ;  /* 0x0000040001077983 */ /* 0x000ee20000300800 */
[----:B------:R-:W-:-:S04]  /*15630*/  VIADD R2, R0, 0x28c40 ;  /* 0x00028c4000027836 */ /* 0x000fc80000000000 */
[C---:B--2---:R-:W-:Y:S01]  /*15640*/  IMAD R6, R3.reuse, 0x8, R2 ;  /* 0x0000000803067824 */ /* 0x044fe200078e0202 */
[----:B------:R-:W-:Y:S02]  /*15650*/  IADD3 R3, R3, 0x1, RZ ;  /* 0x0000000103037810 */ /* 0x000fe40007ffe0ff */
[----:B---3--:R-:W-:Y:S02]  /*15660*/  SHF.L.U32 R5, R7, 0x1f, RZ ;  /* 0x0000001f07057819 */ /* 0x008fe400000006ff */
[C---:B------:R-:W-:Y:S02]  /*15670*/  ISETP.NE.AND P1, PT, R3.reuse, 0x2, PT ;  /* 0x000000020300780c */ /* 0x040fe40003f25270 */
[----:B------:R-:W1:Y:S02]  /*15680*/  SYNCS.PHASECHK.TRANS64.TRYWAIT P0, [R6+URZ], R5 ;  /* 0x00000005060075a7 */ /* 0x000e64000800017f */
[----:B------:R-:W-:Y:S02]  /*15690*/  SEL R4, RZ, 0x1, P1 ;  /* 0x00000001ff047807 */ /* 0x000fe40000800000 */
[----:B------:R-:W-:-:S02]  /*156a0*/  SEL R3, R3, RZ, P1 ;  /* 0x000000ff03037207 */ /* 0x000fc40000800000 */
[----:B------:R-:W-:-:S03]  /*156b0*/  LOP3.LUT R4, R7, R4, RZ, 0x3c, !PT ;  /* 0x0000000407047212 */ /* 0x000fc600078e3cff */
[----:B------:R-:W-:Y:S01]  /*156c0*/  IMAD R7, R3, 0x8, R2 ;  /* 0x0000000803077824 */ /* 0x000fe200078e0202 */
[----:B------:R-:W-:Y:S01]  /*156d0*/  SHF.L.U32 R2, R4, 0x1f, RZ ;  /* 0x0000001f04027819 */ /* 0x000fe200000006ff */
[----:B-1----:R-:W-:Y:S06]  /*156e0*/  @!P0 BRA `(.L_x_4543) ;  /* 0x00000014000c8947 */ /* 0x002fec0003800000 */
.L_x_4598:
[----:B------:R-:W2:Y:S02]  /*156f0*/  SYNCS.PHASECHK.TRANS64.TRYWAIT P0, [R7+URZ], R2 ;  /* 0x00000002070075a7 */ /* 0x000ea4000800017f */
[----:B--2---:R-:W-:Y:S05]  /*15700*/  @!P0 BRA `(.L_x_4544) ;  /* 0x0000001400188947 */ /* 0x004fea0003800000 */
.L_x_4599:
[----:B------:R-:W-:Y:S05]  /*15710*/  @!P2 BRA `(.L_x_4545) ;  /* 0x000000000004a947 */ /* 0x000fea0003800000 */
[----:B------:R-:W-:Y:S01]  /*15720*/  BPT.TRAP 0x1 ;  /* 0x000000040000795c */ /* 0x000fe20000300000 */
.L_x_4545:
[----:B------:R-:W3:Y:S01]  /*15730*/  LDL.LU R4, [R1] ;  /* 0x0000000001047983 */ /* 0x000ee20000300800 */
[----:B------:R-:W-:-:S04]  /*15740*/  VIADD R0, R0, 0x28c60 ;  /* 0x00028c6000007836 */ /* 0x000fc80000000000 */
[----:B---3--:R-:W-:-:S04]  /*15750*/  IMAD R4, R4, 0x8, R0 ;  /* 0x0000000804047824 */ /* 0x008fc800078e0200 */
[----:B------:R-:W3:Y:S02]  /*15760*/  SYNCS.PHASECHK.TRANS64.TRYWAIT P0, [R4+URZ], R5 ;  /* 0x00000005040075a7 */ /* 0x000ee4000800017f */
[----:B---3--:R-:W-:Y:S05]  /*15770*/  @!P0 BRA `(.L_x_4546) ;  /* 0x0000001400108947 */ /* 0x008fea0003800000 */
.L_x_4600:
[----:B------:R-:W-:-:S07]  /*15780*/  IMAD R3, R3, 0x8, R0 ;  /* 0x0000000803037824 */ /* 0x000fce00078e0200 */
.L_x_4547:
[----:B----4-:R4:W0:Y:S02]  /*15790*/  SYNCS.PHASECHK.TRANS64.TRYWAIT P0, [R3+URZ], R2 ;  /* 0x00000002030075a7 */ /* 0x010824000800017f */
[----:B0-----:R-:W-:Y:S05]  /*157a0*/  @!P0 NANOSLEEP.SYNCS 0x989680 ;  /* 0x009896800000895d */ /* 0x001fea0003900000 */
[----:B------:R-:W0:Y:S02]  /*157b0*/  @!P0 SYNCS.PHASECHK.TRANS64 P0, [R3+URZ], R2 ;  /* 0x00000002030085a7 */ /* 0x000e24000800007f */
[----:B0-----:R-:W-:Y:S05]  /*157c0*/  @!P0 BRA `(.L_x_4547) ;  /* 0xfffffffc00f08947 */ /* 0x001fea000383ffff */
.L_x_4540:
[----:B------:R-:W-:Y:S05]  /*157d0*/  BSYNC B0 ;  /* 0x0000000000007941 */ /* 0x000fea0003800000 */
.L_x_4539:
[----:B------:R-:W-:Y:S05]  /*157e0*/  EXIT ;  /* 0x000000000000794d */ /* 0x000fea0003800000 */
.L_x_4359:
[----:B0-----:R-:W-:-:S04]  /*157f0*/  MOV R3, UR22 ;  /* 0x0000001600037c02 */ /* 0x001fc80008000f00 */
[----:B------:R0:W1:Y:S03]  /*15800*/  SYNCS.PHASECHK.TRANS64.TRYWAIT P1, [R3+URZ+0x28c50], R0 ;  /* 0x028c5000030075a7 */ /* 0x000066000802017f */
[----:B-1----:R-:W-:Y:S05]  /*15810*/  @!P1 NANOSLEEP.SYNCS 0x989680 ;  /* 0x009896800000995d */ /* 0x002fea0003900000 */
[----:B------:R-:W1:Y:S02]  /*15820*/  @!P1 SYNCS.PHASECHK.TRANS64 P1, [R3+URZ+0x28c50], R0 ;  /* 0x028c5000030095a7 */ /* 0x000e64000802007f */
[----:B-1----:R-:W-:Y:S05]  /*15830*/  @!P1 BRA `(.L_x_4359) ;  /* 0xfffffffc00ec9947 */ /* 0x002fea000383ffff */
[----:B------:R-:W-:Y:S05]  /*15840*/  BRA `(.L_x_4548) ;  /* 0xfffffec400307947 */ /* 0x000fea000383ffff */
.L_x_4364:
[----:B-1----:R-:W-:-:S04]  /*15850*/  IMAD.U32 R6, RZ, RZ, UR20 ;  /* 0x00000014ff067e24 */ /* 0x002fc8000f8e00ff */
[----:B------:R1:W2:Y:S03]  /*15860*/  SYNCS.PHASECHK.TRANS64.TRYWAIT P1, [R6+URZ+0x28c50], R3 ;  /* 0x028c5003060075a7 */ /* 0x0002a6000802017f */
[----:B--2---:R-:W-:Y:S05]  /*15870*/  @!P1 NANOSLEEP.SYNCS 0x989680 ;  /* 0x009896800000995d */ /* 0x004fea0003900000 */
[----:B------:R-:W2:Y:S02]  /*15880*/  @!P1 SYNCS.PHASECHK.TRANS64 P1, [R6+URZ+0x28c50], R3 ;  /* 0x028c5003060095a7 */ /* 0x000ea4000802007f */
[----:B--2---:R-:W-:Y:S05]  /*15890*/  @!P1 BRA `(.L_x_4364) ;  /* 0xfffffffc00ec9947 */ /* 0x004fea000383ffff */
[----:B------:R-:W-:Y:S05]  /*158a0*/  BRA `(.L_x_4363) ;  /* 0xfffffed0002c7947 */ /* 0x000fea000383ffff */
.L_x_4373:
[----:B0-----:R-:W-:-:S04]  /*158b0*/  IMAD.U32 R3, RZ, RZ, UR38 ;  /* 0x00000026ff037e24 */ /* 0x001fc8000f8e00ff */
[----:B------:R0:W1:Y:S03]  /*158c0*/  SYNCS.PHASECHK.TRANS64.TRYWAIT P0, [R3+URZ+0x28c00], R0 ;  /* 0x028c0000030075a7 */ /* 0x000066000800017f */
[----:B-1----:R-:W-:Y:S05]  /*158d0*/  @!P0 NANOSLEEP.SYNCS 0x989680 ;  /* 0x009896800000895d */ /* 0x002fea0003900000 */
[----:B------:R-:W1:Y:S02]  /*158e0*/  @!P0 SYNCS.PHASECHK.TRANS64 P0, [R3+URZ+0x28c00], R0 ;  /* 0x028c0000030085a7 */ /* 0x000e64000800007f */
[----:B-1----:R-:W-:Y:S05]  /*158f0*/  @!P0 BRA `(.L_x_4373) ;  /* 0xfffffffc00ec8947 */ /* 0x002fea000383ffff */
[----:B------:R-:W-:Y:S05]  /*15900*/  BRA `(.L_x_4549) ;  /* 0xfffffee4004c7947 */ /* 0x000fea000383ffff */
.L_x_4377:
[----:B--2---:R2:W3:Y:S02]  /*15910*/  SYNCS.PHASECHK.TRANS64.TRYWAIT P0, [R8+URZ+0x28c30], R9 ;  /* 0x028c3009080075a7 */ /* 0x0044e4000800017f */
[----:B---3--:R-:W-:Y:S05]  /*15920*/  @!P0 NANOSLEEP.SYNCS 0x989680 ;  /* 0x009896800000895d */ /* 0x008fea0003900000 */
[----:B------:R-:W3:Y:S02]  /*15930*/  @!P0 SYNCS.PHASECHK.TRANS64 P0, [R8+URZ+0x28c30], R9 ;  /* 0x028c3009080085a7 */ /* 0x000ee4000800007f */
[----:B---3--:R-:W-:Y:S05]  /*15940*/  @!P0 BRA `(.L_x_4377) ;  /* 0xfffffffc00f08947 */ /* 0x008fea000383ffff */
[----:B------:R-:W-:Y:S05]  /*15950*/  BRA `(.L_x_4376) ;  /* 0xfffffee400647947 */ /* 0x000fea000383ffff */
.L_x_4389:
[----:B-1----:R1:W4:Y:S02]  /*15960*/  SYNCS.PHASECHK.TRANS64.TRYWAIT P0, [R8+URZ+0x28c50], R9 ;  /* 0x028c5009080075a7 */ /* 0x002324000800017f */
[----:B----4-:R-:W-:Y:S05]  /*15970*/  @!P0 NANOSLEEP.SYNCS 0x989680 ;  /* 0x009896800000895d */ /* 0x010fea0003900000 */
[----:B------:R-:W4:Y:S02]  /*15980*/  @!P0 SYNCS.PHASECHK.TRANS64 P0, [R8+URZ+0x28c50], R9 ;  /* 0x028c5009080085a7 */ /* 0x000f24000800007f */
[----:B----4-:R-:W-:Y:S05]  /*15990*/  @!P0 BRA `(.L_x_4389) ;  /* 0xfffffffc00f08947 */ /* 0x010fea000383ffff */
[----:B------:R-:W-:Y:S05]  /*159a0*/  BRA `(.L_x_4388) ;  /* 0xffffff0400587947 */ /* 0x000fea000383ffff */
.L_x_4397:
[----:B-1----:R-:W-:-:S04]  /*159b0*/  IMAD.U32 R15, RZ, RZ, UR27 ;  /* 0x0000001bff0f7e24 */ /* 0x002fc8000f8e00ff */
[----:B------:R1:W2:Y:S03]  /*159c0*/  SYNCS.PHASECHK.TRANS64.TRYWAIT P0, [R15+URZ+0x28c30], R8 ;  /* 0x028c30080f0075a7 */ /* 0x0002a6000800017f */
[----:B--2---:R-:W-:Y:S05]  /*159d0*/  @!P0 NANOSLEEP.SYNCS 0x989680 ;  /* 0x009896800000895d */ /* 0x004fea0003900000 */
[----:B------:R-:W2:Y:S02]  /*159e0*/  @!P0 SYNCS.PHASECHK.TRANS64 P0, [R15+URZ+0x28c30], R8 ;  /* 0x028c30080f0085a7 */ /* 0x000ea4000800007f */
[----:B--2---:R-:W-:Y:S05]  /*159f0*/  @!P0 BRA `(.L_x_4397) ;  /* 0xfffffffc00ec8947 */ /* 0x004fea000383ffff */
[----:B------:R-:W-:Y:S05]  /*15a00*/  BRA `(.L_x_4396) ;  /* 0xffffff0800947947 */ /* 0x000fea000383ffff */
.L_x_4409:
[----:B-1----:R1:W2:Y:S02]  /*15a10*/  SYNCS.PHASECHK.TRANS64.TRYWAIT P0, [R21+URZ+0x28c50], R8 ;  /* 0x028c5008150075a7 */ /* 0x0022a4000800017f */
[----:B--2---:R-:W-:Y:S05]  /*15a20*/  @!P0 NANOSLEEP.SYNCS 0x989680 ;  /* 0x009896800000895d */ /* 0x004fea0003900000 */
[----:B------:R-:W2:Y:S02]  /*15a30*/  @!P0 SYNCS.PHASECHK.TRANS64 P0, [R21+URZ+0x28c50], R8 ;  /* 0x028c5008150085a7 */ /* 0x000ea4000800007f */
[----:B--2---:R-:W-:Y:S05]  /*15a40*/  @!P0 BRA `(.L_x_4409) ;  /* 0xfffffffc00f08947 */ /* 0x004fea000383ffff */
[----:B------:R-:W-:Y:S05]  /*15a50*/  BRA `(.L_x_4408) ;  /* 0xffffff2c003c7947 */ /* 0x000fea000383ffff */
.L_x_4418:
[----:B--2---:R-:W-:-:S04]  /*15a60*/  IMAD.U32 R6, RZ, RZ, UR24 ;  /* 0x00000018ff067e24 */ /* 0x004fc8000f8e00ff */
[----:B------:R2:W4:Y:S03]  /*15a70*/  SYNCS.PHASECHK.TRANS64.TRYWAIT P1, [R6+URZ+0x28c30], R9 ;  /* 0x028c3009060075a7 */ /* 0x000526000802017f */
[----:B----4-:R-:W-:Y:S05]  /*15a80*/  @!P1 NANOSLEEP.SYNCS 0x989680 ;  /* 0x009896800000995d */ /* 0x010fea0003900000 */
[----:B------:R-:W4:Y:S02]  /*15a90*/  @!P1 SYNCS.PHASECHK.TRANS64 P1, [R6+URZ+0x28c30], R9 ;  /* 0x028c3009060095a7 */ /* 0x000f24000802007f */
[----:B----4-:R-:W-:Y:S05]  /*15aa0*/  @!P1 BRA `(.L_x_4418) ;  /* 0xfffffffc00ec9947 */ /* 0x010fea000383ffff */
[----:B------:R-:W-:Y:S05]  /*15ab0*/  BRA `(.L_x_4417) ;  /* 0xffffff3000ac7947 */ /* 0x000fea000383ffff */
.L_x_4422:
[----:B--2---:R2:W3:Y:S02]  /*15ac0*/  SYNCS.PHASECHK.TRANS64.TRYWAIT P1, [R170+URZ+0x28c50], R9 ;  /* 0x028c5009aa0075a7 */ /* 0x0044e4000802017f */
[----:B---3--:R-:W-:Y:S05]  /*15ad0*/  @!P1 NANOSLEEP.SYNCS 0x989680 ;  /* 0x009896800000995d */ /* 0x008fea0003900000 */
[----:B------:R-:W3:Y:S02]  /*15ae0*/  @!P1 SYNCS.PHASECHK.TRANS64 P1, [R170+URZ+0x28c50], R9 ;  /* 0x028c5009aa0095a7 */ /* 0x000ee4000802007f */
[----:B---3--:R-:W-:Y:S05]  /*15af0*/  @!P1 BRA `(.L_x_4422) ;  /* 0xfffffffc00f09947 */ /* 0x008fea000383ffff */
[----:B------:R-:W-:Y:S05]  /*15b00*/  BRA `(.L_x_4421) ;  /* 0xffffff4800d07947 */ /* 0x000fea000383ffff */
.L_x_4428:
[----:B----4-:R-:W-:-:S04]  /*15b10*/  MOV R7, UR26 ;  /* 0x0000001a00077c02 */ /* 0x010fc80008000f00 */
[----:B------:R4:W0:Y:S03]  /*15b20*/  SYNCS.PHASECHK.TRANS64.TRYWAIT P0, [R7+URZ+0x28c30], R8 ;  /* 0x028c3008070075a7 */ /* 0x000826000800017f */
[----:B0-----:R-:W-:Y:S05]  /*15b30*/  @!P0 NANOSLEEP.SYNCS 0x989680 ;  /* 0x009896800000895d */ /* 0x001fea0003900000 */
[----:B------:R-:W0:Y:S02]  /*15b40*/  @!P0 SYNCS.PHASECHK.TRANS64 P0, [R7+URZ+0x28c30], R8 ;  /* 0x028c3008070085a7 */ /* 0x000e24000800007f */
[----:B0-----:R-:W-:Y:S05]  /*15b50*/  @!P0 BRA `(.L_x_4428) ;  /* 0xfffffffc00ec8947 */ /* 0x001fea000383ffff */
[----:B------:R-:W-:Y:S05]  /*15b60*/  BRA `(.L_x_4427) ;  /* 0xffffff4c00c87947 */ /* 0x000fea000383ffff */
.L_x_4440:
[----:B--2---:R2:W3:Y:S02]  /*15b70*/  SYNCS.PHASECHK.TRANS64.TRYWAIT P0, [R15+URZ+0x28c50], R8 ;  /* 0x028c50080f0075a7 */ /* 0x0044e4000800017f */
[----:B---3--:R-:W-:Y:S05]  /*15b80*/  @!P0 NANOSLEEP.SYNCS 0x989680 ;  /* 0x009896800000895d */ /* 0x008fea0003900000 */
[----:B------:R-:W3:Y:S02]  /*15b90*/  @!P0 SYNCS.PHASECHK.TRANS64 P0, [R15+URZ+0x28c50], R8 ;  /* 0x028c50080f0085a7 */ /* 0x000ee4000800007f */
[----:B---3--:R-:W-:Y:S05]  /*15ba0*/  @!P0 BRA `(.L_x_4440) ;  /* 0xfffffffc00f08947 */ /* 0x008fea000383ffff */
[----:B------:R-:W-:Y:S05]  /*15bb0*/  BRA `(.L_x_4439) ;  /* 0xffffff7000747947 */ /* 0x000fea000383ffff */
.L_x_4481:
        /* <DEDUP_REMOVED lines=11> */
.L_x_4551:
[----:B------:R-:W-:Y:S05]  /*15c70*/  BSYNC B0 ;  /* 0x0000000000007941 */ /* 0x000fea0003800000 */
.L_x_4550:
[----:B------:R-:W-:Y:S05]  /*15c80*/  BRA `(.L_x_4552) ;  /* 0xffffffc000ec7947 */ /* 0x000fea000383ffff */
.L_x_4482:
[----:B------:R-:W-:Y:S01]  /*15c90*/  BSSY B0, `(.L_x_4553) ;  /* 0x0000006000007945 */ /* 0x000fe20003800000 */
[----:B------:R-:W-:-:S07]  /*15ca0*/  MOV R15, 0xffffffff ;  /* 0xffffffff000f7802 */ /* 0x000fce0000000f00 */
[----:B0-----:R-:W-:Y:S05]  /*15cb0*/  WARPSYNC.COLLECTIVE R15, `(.L_x_4554) ;  /* 0x000000000f0c7348 */ /* 0x001fea0003c00000 */
[----:B------:R-:W-:Y:S02]  /*15cc0*/  ELECT P6, UR62, PT ;  /* 0x00000000003e782f */ /* 0x000fe400038c0000 */
[----:B------:R-:W-:Y:S01]  /*15cd0*/  MOV R14, UR62 ;  /* 0x0000003e000e7c02 */ /* 0x000fe20008000f00 */
[----:B0-----:R-:W-:Y:S10]  /*15ce0*/  ENDCOLLECTIVE ;  /* 0x000000000000791b */ /* 0x001ff40003800000 */
.L_x_4554:
[----:B------:R-:W-:Y:S05]  /*15cf0*/  BSYNC B0 ;  /* 0x0000000000007941 */ /* 0x000fea0003800000 */
.L_x_4553:
[----:B------:R-:W-:Y:S05]  /*15d00*/  BRA `(.L_x_4555) ;  /* 0xffffffc000dc7947 */ /* 0x000fea000383ffff */
.L_x_4485:
[----:B-1----:R1:W2:Y:S02]  /*15d10*/  SYNCS.PHASECHK.TRANS64.TRYWAIT P0, [R9+URZ+0x28c40], R10 ;  /* 0x028c400a090075a7 */ /* 0x0022a4000800017f */
[----:B--2---:R-:W-:Y:S05]  /*15d20*/  @!P0 NANOSLEEP.SYNCS 0x989680 ;  /* 0x009896800000895d */ /* 0x004fea0003900000 */
[----:B------:R-:W2:Y:S02]  /*15d30*/  @!P0 SYNCS.PHASECHK.TRANS64 P0, [R9+URZ+0x28c40], R10 ;  /* 0x028c400a090085a7 */ /* 0x000ea4000800007f */
[----:B--2---:R-:W-:Y:S05]  /*15d40*/  @!P0 BRA `(.L_x_4485) ;  /* 0xfffffffc00f08947 */ /* 0x004fea000383ffff */
[----:B------:R-:W-:Y:S05]  /*15d50*/  BRA `(.L_x_4556) ;  /* 0xffffffc400447947 */ /* 0x000fea000383ffff */
.L_x_4488:
        /* <DEDUP_REMOVED lines=8> */
.L_x_4491:
[----:B-1----:R1:W2:Y:S02]  /*15de0*/  SYNCS.PHASECHK.TRANS64.TRYWAIT P0, [R6+URZ+0x28c60], R9 ;  /* 0x028c6009060075a7 */ /* 0x0022a4000800017f */
[----:B--2---:R-:W-:Y:S05]  /*15df0*/  @!P0 NANOSLEEP.SYNCS 0x989680 ;  /* 0x009896800000895d */ /* 0x004fea0003900000 */
[----:B------:R-:W2:Y:S02]  /*15e00*/  @!P0 SYNCS.PHASECHK.TRANS64 P0, [R6+URZ+0x28c60], R9 ;  /* 0x028c6009060085a7 */ /* 0x000ea4000800007f */
[----:B--2---:R-:W-:Y:S05]  /*15e10*/  @!P0 BRA `(.L_x_4491) ;  /* 0xfffffffc00f08947 */ /* 0x004fea000383ffff */
[----:B------:R-:W-:Y:S05]  /*15e20*/  BRA `(.L_x_4558) ;  /* 0xffffffc8003c7947 */ /* 0x000fea000383ffff */
.L_x_4500:
[----:B-1----:R1:W2:Y:S02]  /*15e30*/  SYNCS.PHASECHK.TRANS64.TRYWAIT P0, [R2+URZ+0x28c40], R3 ;  /* 0x028c4003020075a7 */ /* 0x0022a4000800017f */
[----:B--2---:R-:W-:Y:S05]  /*15e40*/  @!P0 NANOSLEEP.SYNCS 0x989680 ;  /* 0x009896800000895d */ /* 0x004fea0003900000 */
[----:B------:R-:W2:Y:S02]  /*15e50*/  @!P0 SYNCS.PHASECHK.TRANS64 P0, [R2+URZ+0x28c40], R3 ;  /* 0x028c4003020085a7 */ /* 0x000ea4000800007f */
[----:B--2---:R-:W-:Y:S05]  /*15e60*/  @!P0 BRA `(.L_x_4500) ;  /* 0xfffffffc00f08947 */ /* 0x004fea000383ffff */
[----:B------:R-:W-:Y:S05]  /*15e70*/  BRA `(.L_x_4559) ;  /* 0xffffffd000107947 */ /* 0x000fea000383ffff */
.L_x_4502:
[----:B--2---:R2:W3:Y:S02]  /*15e80*/  SYNCS.PHASECHK.TRANS64.TRYWAIT P0, [R2+URZ+0x28c60], R3 ;  /* 0x028c6003020075a7 */ /* 0x0044e4000800017f */
[----:B---3--:R-:W-:Y:S05]  /*15e90*/  @!P0 NANOSLEEP.SYNCS 0x989680 ;  /* 0x009896800000895d */ /* 0x008fea0003900000 */
[----:B------:R-:W3:Y:S02]  /*15ea0*/  @!P0 SYNCS.PHASECHK.TRANS64 P0, [R2+URZ+0x28c60], R3 ;  /* 0x028c6003020085a7 */ /* 0x000ee4000800007f */
[----:B---3--:R-:W-:Y:S05]  /*15eb0*/  @!P0 BRA `(.L_x_4502) ;  /* 0xfffffffc00f08947 */ /* 0x008fea000383ffff */
[----:B------:R-:W-:Y:S05]  /*15ec0*/  BRA `(.L_x_4560) ;  /* 0xffffffd000807947 */ /* 0x000fea000383ffff */
.L_x_4507:
[----:B--2---:R2:W3:Y:S02]  /*15ed0*/  SYNCS.PHASECHK.TRANS64.TRYWAIT P0, [R2+URZ+0x28c40], R3 ;  /* 0x028c4003020075a7 */ /* 0x0044e4000800017f */
[----:B---3--:R-:W-:Y:S05]  /*15ee0*/  @!P0 NANOSLEEP.SYNCS 0x989680 ;  /* 0x009896800000895d */ /* 0x008fea0003900000 */
[----:B------:R-:W3:Y:S02]  /*15ef0*/  @!P0 SYNCS.PHASECHK.TRANS64 P0, [R2+URZ+0x28c40], R3 ;  /* 0x028c4003020085a7 */ /* 0x000ee4000800007f */
[----:B---3--:R-:W-:Y:S05]  /*15f00*/  @!P0 BRA `(.L_x_4507) ;  /* 0xfffffffc00f08947 */ /* 0x008fea000383ffff */
[----:B------:R-:W-:Y:S05]  /*15f10*/  BRA `(.L_x_4561) ;  /* 0xffffffd800247947 */ /* 0x000fea000383ffff */
.L_x_4509:
[----:B0-----:R0:W1:Y:S02]  /*15f20*/  SYNCS.PHASECHK.TRANS64.TRYWAIT P1, [R2+URZ+0x28c60], R3 ;  /* 0x028c6003020075a7 */ /* 0x001064000802017f */
[----:B-1----:R-:W-:Y:S05]  /*15f30*/  @!P1 NANOSLEEP.SYNCS 0x989680 ;  /* 0x009896800000995d */ /* 0x002fea0003900000 */
[----:B------:R-:W1:Y:S02]  /*15f40*/  @!P1 SYNCS.PHASECHK.TRANS64 P1, [R2+URZ+0x28c60], R3 ;  /* 0x028c6003020095a7 */ /* 0x000e64000802007f */
[----:B-1----:R-:W-:Y:S05]  /*15f50*/  @!P1 BRA `(.L_x_4509) ;  /* 0xfffffffc00f09947 */ /* 0x002fea000383ffff */
[----:B------:R-:W-:Y:S05]  /*15f60*/  BRA `(.L_x_4562) ;  /* 0xffffffd800907947 */ /* 0x000fea000383ffff */
.L_x_4514:
[----:B---3--:R3:W4:Y:S02]  /*15f70*/  SYNCS.PHASECHK.TRANS64.TRYWAIT P0, [R2+URZ+0x28c40], R3 ;  /* 0x028c4003020075a7 */ /* 0x008724000800017f */
[----:B----4-:R-:W-:Y:S05]  /*15f80*/  @!P0 NANOSLEEP.SYNCS 0x989680 ;  /* 0x009896800000895d */ /* 0x010fea0003900000 */
[----:B------:R-:W4:Y:S02]  /*15f90*/  @!P0 SYNCS.PHASECHK.TRANS64 P0, [R2+URZ+0x28c40], R3 ;  /* 0x028c4003020085a7 */ /* 0x000f24000800007f */
[----:B----4-:R-:W-:Y:S05]  /*15fa0*/  @!P0 BRA `(.L_x_4514) ;  /* 0xfffffffc00f08947 */ /* 0x010fea000383ffff */
[----:B------:R-:W-:Y:S05]  /*15fb0*/  BRA `(.L_x_4563) ;  /* 0xffffffe000107947 */ /* 0x000fea000383ffff */
.L_x_4516:
[----:B0-----:R0:W1:Y:S02]  /*15fc0*/  SYNCS.PHASECHK.TRANS64.TRYWAIT P1, [R2+URZ+0x28c60], R3 ;  /* 0x028c6003020075a7 */ /* 0x001064000802017f */
[----:B-1----:R-:W-:Y:S05]  /*15fd0*/  @!P1 NANOSLEEP.SYNCS 0x989680 ;  /* 0x009896800000995d */ /* 0x002fea0003900000 */
[----:B------:R-:W1:Y:S02]  /*15fe0*/  @!P1 SYNCS.PHASECHK.TRANS64 P1, [R2+URZ+0x28c60], R3 ;  /* 0x028c6003020095a7 */ /* 0x000e64000802007f */
[----:B-1----:R-:W-:Y:S05]  /*15ff0*/  @!P1 BRA `(.L_x_4516) ;  /* 0xfffffffc00f09947 */ /* 0x002fea000383ffff */
[----:B------:R-:W-:Y:S05]  /*16000*/  BRA `(.L_x_4564) ;  /* 0xffffffe000807947 */ /* 0x000fea000383ffff */
.L_x_4521:
[----:B------:R-:W-:Y:S01]  /*16010*/  BSSY B0, `(.L_x_4565) ;  /* 0x0000008000007945 */ /* 0x000fe20003800000 */
[----:B0-----:R-:W-:Y:S02]  /*16020*/  IMAD.MOV.U32 R13, RZ, RZ, R16 ;  /* 0x000000ffff0d7224 */ /* 0x001fe400078e0010 */
[----:B-1----:R-:W-:Y:S02]  /*16030*/  IMAD.MOV.U32 R12, RZ, RZ, RZ ;  /* 0x000000ffff0c7224 */ /* 0x002fe400078e00ff */
[----:B------:R-:W-:Y:S02]  /*16040*/  IMAD.MOV.U32 R11, RZ, RZ, 0x1f ;  /* 0x0000001fff0b7424 */ /* 0x000fe400078e00ff */
[----:B------:R-:W-:-:S07]  /*16050*/  IMAD.MOV.U32 R15, RZ, RZ, -0x1 ;  /* 0xffffffffff0f7424 */ /* 0x000fce00078e00ff */
[----:B--2---:R-:W-:Y:S05]  /*16060*/  WARPSYNC.COLLECTIVE R15, `(.L_x_4566) ;  /* 0x000000000f087348 */ /* 0x004fea0003c00000 */
[----:B------:R0:W1:Y:S02]  /*16070*/  SHFL.IDX P6, R14, R13, R12, R11 ;  /* 0x0000000c0d0e7389 */ /* 0x00006400000c000b */
[----:B012---:R-:W-:Y:S01]  /*16080*/  ENDCOLLECTIVE ;  /* 0x000000000000791b */ /* 0x007fe20003800000 */
.L_x_4566:
[----:B------:R-:W-:Y:S05]  /*16090*/  BSYNC B0 ;  /* 0x0000000000007941 */ /* 0x000fea0003800000 */
.L_x_4565:
        /* <DEDUP_REMOVED lines=8> */
.L_x_4567:
[----:B------:R-:W-:Y:S01]  /*16120*/  MOV R7, R14 ;  /* 0x0000000e00077202 */ /* 0x000fe20000000f00 */
[----:B------:R-:W-:Y:S06]  /*16130*/  BRA `(.L_x_4568) ;  /* 0xffffffe400c47947 */ /* 0x000fec000383ffff */
.L_x_4524:
[----:B------:R-:W-:Y:S01]  /*16140*/  BSSY B0, `(.L_x_4569) ;  /* 0x0000008000007945 */ /* 0x000fe20003800000 */
[----:B0----5:R-:W-:Y:S02]  /*16150*/  IMAD.MOV.U32 R13, RZ, RZ, R17 ;  /* 0x000000ffff0d7224 */ /* 0x021fe400078e0011 */
[----:B------:R-:W-:Y:S02]  /*16160*/  IMAD.MOV.U32 R12, RZ, RZ, 0x1 ;  /* 0x00000001ff0c7424 */ /* 0x000fe400078e00ff */
[----:B------:R-:W-:Y:S02]  /*16170*/  IMAD.MOV.U32 R11, RZ, RZ, RZ ;  /* 0x000000ffff0b7224 */ /* 0x000fe400078e00ff */
[----:B------:R-:W-:-:S07]  /*16180*/  IMAD.MOV.U32 R15, RZ, RZ, -0x1 ;  /* 0xffffffffff0f7424 */ /* 0x000fce00078e00ff */
[----:B-1234-:R-:W-:Y:S05]  /*16190*/  WARPSYNC.COLLECTIVE R15, `(.L_x_4570) ;  /* 0x000000000f087348 */ /* 0x01efea0003c00000 */
[----:B------:R0:W0:Y:S02]  /*161a0*/  SHFL.UP P6, R14, R13, R12, R11 ;  /* 0x0400000c0d0e7389 */ /* 0x00002400000c000b */
[----:B01234-:R-:W-:Y:S01]  /*161b0*/  ENDCOLLECTIVE ;  /* 0x000000000000791b */ /* 0x01ffe20003800000 */
.L_x_4570:
[----:B------:R-:W-:Y:S05]  /*161c0*/  BSYNC B0 ;  /* 0x0000000000007941 */ /* 0x000fea0003800000 */
.L_x_4569:
        /* <DEDUP_REMOVED lines=10> */
.L_x_4571:
        /* <DEDUP_REMOVED lines=8> */
.L_x_4572:
        /* <DEDUP_REMOVED lines=8> */
.L_x_4573:
        /* <DEDUP_REMOVED lines=8> */
.L_x_4574:
        /* <DEDUP_REMOVED lines=8> */
.L_x_4575:
[----:B------:R-:W-:Y:S05]  /*16470*/  BRA `(.L_x_4576) ;  /* 0xffffffe400887947 */ /* 0x000fea000383ffff */
.L_x_4529:
[----:B------:R-:W-:Y:S01]  /*16480*/  BSSY B0, `(.L_x_4577) ;  /* 0x0000008000007945 */ /* 0x000fe20003800000 */
[----:B-----5:R-:W-:Y:S01]  /*16490*/  IMAD.MOV.U32 R13, RZ, RZ, R17 ;  /* 0x000000ffff0d7224 */ /* 0x020fe200078e0011 */
[----:B------:R-:W-:Y:S01]  /*164a0*/  MOV R15, 0xffffffff ;  /* 0xffffffff000f7802 */ /* 0x000fe20000000f00 */
[----:B------:R-:W-:Y:S02]  /*164b0*/  IMAD.MOV.U32 R12, RZ, RZ, 0x1 ;  /* 0x00000001ff0c7424 */ /* 0x000fe400078e00ff */
[----:B------:R-:W-:-:S07]  /*164c0*/  IMAD.MOV.U32 R11, RZ, RZ, RZ ;  /* 0x000000ffff0b7224 */ /* 0x000fce00078e00ff */
[----:B01-3--:R-:W-:Y:S05]  /*164d0*/  WARPSYNC.COLLECTIVE R15, `(.L_x_4578) ;  /* 0x000000000f087348 */ /* 0x00bfea0003c00000 */
[----:B------:R2:W4:Y:S02]  /*164e0*/  SHFL.UP P6, R14, R13, R12, R11 ;  /* 0x0400000c0d0e7389 */ /* 0x00052400000c000b */
[----:B01234-:R-:W-:Y:S01]  /*164f0*/  ENDCOLLECTIVE ;  /* 0x000000000000791b */ /* 0x01ffe20003800000 */
.L_x_4578:
[----:B------:R-:W-:Y:S05]  /*16500*/  BSYNC B0 ;  /* 0x0000000000007941 */ /* 0x000fea0003800000 */
.L_x_4577:
        /* <DEDUP_REMOVED lines=10> */
.L_x_4579:
        /* <DEDUP_REMOVED lines=8> */
.L_x_4580:
        /* <DEDUP_REMOVED lines=8> */
.L_x_4581:
        /* <DEDUP_REMOVED lines=8> */
.L_x_4582:
        /* <DEDUP_REMOVED lines=8> */
.L_x_4583:
[----:B------:R-:W-:Y:S05]  /*167b0*/  BRA `(.L_x_4584) ;  /* 0xffffffe4006c7947 */ /* 0x000fea000383ffff */
.L_x_4531:
[----:B------:R-:W-:Y:S01]  /*167c0*/  BSSY B0, `(.L_x_4585) ;  /* 0x0000006000007945 */ /* 0x000fe20003800000 */
[----:B------:R-:W-:Y:S01]  /*167d0*/  PLOP3.LUT P6, PT, P6, PT, PT, 0x8, 0x0 ;  /* 0x000000000000781c */ /* 0x000fe200037ce170 */
[----:B------:R-:W-:-:S12]  /*167e0*/  IMAD.MOV.U32 R15, RZ, RZ, -0x1 ;  /* 0xffffffffff0f7424 */ /* 0x000fd800078e00ff */
[----:B0-----:R-:W-:Y:S05]  /*167f0*/  WARPSYNC.COLLECTIVE R15, `(.L_x_4586) ;  /* 0x000000000f087348 */ /* 0x001fea0003c00000 */
[----:B------:R-:W-:Y:S01]  /*16800*/  VOTE.ANY R14, PT, P6 ;  /* 0x00000000000e7806 */ /* 0x000fe200030e0100 */
[----:B0-----:R-:W-:Y:S06]  /*16810*/  ENDCOLLECTIVE ;  /* 0x000000000000791b */ /* 0x001fec0003800000 */
.L_x_4586:
[----:B------:R-:W-:Y:S05]  /*16820*/  BSYNC B0 ;  /* 0x0000000000007941 */ /* 0x000fea0003800000 */
.L_x_4585:
        /* <DEDUP_REMOVED lines=9> */
.L_x_4587:
[----:B------:R-:W-:Y:S01]  /*168c0*/  IMAD.MOV.U32 R17, RZ, RZ, R14 ;  /* 0x000000ffff117224 */ /* 0x000fe200078e000e */
[----:B------:R-:W-:Y:S06]  /*168d0*/  BRA `(.L_x_4588) ;  /* 0xffffffe4005c7947 */ /* 0x000fec000383ffff */
.L_x_4533:
[----:B------:R-:W-:Y:S01]  /*168e0*/  BSSY B0, `(.L_x_4589) ;  /* 0x0000007000007945 */ /* 0x000fe20003800000 */
[----:B------:R-:W-:Y:S01]  /*168f0*/  MOV R13, R2 ;  /* 0x00000002000d7202 */ /* 0x000fe20000000f00 */
[----:B------:R-:W-:Y:S02]  /*16900*/  IMAD.MOV.U32 R11, RZ, RZ, 0x1f ;  /* 0x0000001fff0b7424 */ /* 0x000fe400078e00ff */
[----:B------:R-:W-:-:S07]  /*16910*/  IMAD.MOV.U32 R15, RZ, RZ, -0x1 ;  /* 0xffffffffff0f7424 */ /* 0x000fce00078e00ff */
[----:B012---:R-:W-:Y:S05]  /*16920*/  WARPSYNC.COLLECTIVE R15, `(.L_x_4590) ;  /* 0x000000000f087348 */ /* 0x007fea0003c00000 */
[----:B------:R3:W4:Y:S02]  /*16930*/  SHFL.IDX P6, R14, R13, R12, R11 ;  /* 0x0000000c0d0e7389 */ /* 0x00072400000c000b */
[----:B01234-:R-:W-:Y:S01]  /*16940*/  ENDCOLLECTIVE ;  /* 0x000000000000791b */ /* 0x01ffe20003800000 */
.L_x_4590:
[----:B------:R-:W-:Y:S05]  /*16950*/  BSYNC B0 ;  /* 0x0000000000007941 */ /* 0x000fea0003800000 */
.L_x_4589:
[----:B------:R-:W-:Y:S01]  /*16960*/  IMAD.MOV.U32 R7, RZ, RZ, R14 ;  /* 0x000000ffff077224 */ /* 0x000fe200078e000e */
[----:B------:R-:W-:Y:S06]  /*16970*/  BRA `(.L_x_4532) ;  /* 0xffffffe400507947 */ /* 0x000fec000383ffff */
.L_x_4537:
[----:B-1----:R1:W2:Y:S02]  /*16980*/  SYNCS.PHASECHK.TRANS64.TRYWAIT P0, [R0+URZ+0x28c20], R3 ;  /* 0x028c2003000075a7 */ /* 0x0022a4000800017f */
[----:B--2---:R-:W-:Y:S05]  /*16990*/  @!P0 NANOSLEEP.SYNCS 0x989680 ;  /* 0x009896800000895d */ /* 0x004fea0003900000 */
[----:B------:R-:W2:Y:S02]  /*169a0*/  @!P0 SYNCS.PHASECHK.TRANS64 P0, [R0+URZ+0x28c20], R3 ;  /* 0x028c2003000085a7 */ /* 0x000ea4000800007f */
[----:B--2---:R-:W-:Y:S05]  /*169b0*/  @!P0 BRA `(.L_x_4537) ;  /* 0xfffffffc00f08947 */ /* 0x004fea000383ffff */
[----:B------:R-:W-:Y:S05]  /*169c0*/  BRA `(.L_x_4591) ;  /* 0xffffffe800c47947 */ /* 0x000fea000383ffff */
.L_x_4538:
[----:B------:R-:W2:Y:S01]  /*169d0*/  S2R R2, SR_TID.X ;  /* 0x0000000000027919 */ /* 0x000ea20000002100 */
[----:B------:R-:W-:Y:S01]  /*169e0*/  BSSY B0, `(.L_x_4592) ;  /* 0x000000a000007945 */ /* 0x000fe20003800000 */
[----:B------:R-:W-:Y:S01]  /*169f0*/  MOV R12, RZ ;  /* 0x000000ff000c7202 */ /* 0x000fe20000000f00 */
        /* <DEDUP_REMOVED lines=8> */
.L_x_4593:
[----:B------:R-:W-:Y:S05]  /*16a80*/  BSYNC B0 ;  /* 0x0000000000007941 */ /* 0x000fea0003800000 */
.L_x_4592:
[----:B------:R-:W-:Y:S05]  /*16a90*/  BRA `(.L_x_4594) ;  /* 0xffffffe800ac7947 */ /* 0x000fea000383ffff */
.L_x_4541:
[----:B------:R-:W-:Y:S01]  /*16aa0*/  BSSY B1, `(.L_x_4595) ;  /* 0x0000006000017945 */ /* 0x000fe20003800000 */
[----:B------:R-:W-:-:S07]  /*16ab0*/  IMAD.MOV.U32 R15, RZ, RZ, -0x1 ;  /* 0xffffffffff0f7424 */ /* 0x000fce00078e00ff */
[----:B012---:R-:W-:Y:S05]  /*16ac0*/  WARPSYNC.COLLECTIVE R15, `(.L_x_4596) ;  /* 0x000000000f0c7348 */ /* 0x007fea0003c00000 */
[----:B------:R-:W-:Y:S02]  /*16ad0*/  ELECT P6, UR62, PT ;  /* 0x00000000003e782f */ /* 0x000fe400038c0000 */
[----:B------:R-:W-:Y:S01]  /*16ae0*/  MOV R14, UR62 ;  /* 0x0000003e000e7c02 */ /* 0x000fe20008000f00 */
[----:B012---:R-:W-:Y:S10]  /*16af0*/  ENDCOLLECTIVE ;  /* 0x000000000000791b */ /* 0x007ff40003800000 */
.L_x_4596:
[----:B------:R-:W-:Y:S05]  /*16b00*/  BSYNC B1 ;  /* 0x0000000000017941 */ /* 0x000fea0003800000 */
.L_x_4595:
[----:B------:R-:W-:Y:S05]  /*16b10*/  BRA `(.L_x_4597) ;  /* 0xffffffe800a47947 */ /* 0x000fea000383ffff */
.L_x_4543:
[----:B-1----:R1:W2:Y:S02]  /*16b20*/  SYNCS.PHASECHK.TRANS64.TRYWAIT P0, [R6+URZ], R5 ;  /* 0x00000005060075a7 */ /* 0x0022a4000800017f */
[----:B--2---:R-:W-:Y:S05]  /*16b30*/  @!P0 NANOSLEEP.SYNCS 0x989680 ;  /* 0x009896800000895d */ /* 0x004fea0003900000 */
[----:B------:R-:W2:Y:S02]  /*16b40*/  @!P0 SYNCS.PHASECHK.TRANS64 P0, [R6+URZ], R5 ;  /* 0x00000005060085a7 */ /* 0x000ea4000800007f */
[----:B--2---:R-:W-:Y:S05]  /*16b50*/  @!P0 BRA `(.L_x_4543) ;  /* 0xfffffffc00f08947 */ /* 0x004fea000383ffff */
[----:B------:R-:W-:Y:S05]  /*16b60*/  BRA `(.L_x_4598) ;  /* 0xffffffe800e07947 */ /* 0x000fea000383ffff */
.L_x_4544:
[----:B--2---:R2:W3:Y:S02]  /*16b70*/  SYNCS.PHASECHK.TRANS64.TRYWAIT P0, [R7+URZ], R2 ;  /* 0x00000002070075a7 */ /* 0x0044e4000800017f */
[----:B---3--:R-:W-:Y:S05]  /*16b80*/  @!P0 NANOSLEEP.SYNCS 0x989680 ;  /* 0x009896800000895d */ /* 0x008fea0003900000 */
[----:B------:R-:W3:Y:S02]  /*16b90*/  @!P0 SYNCS.PHASECHK.TRANS64 P0, [R7+URZ], R2 ;  /* 0x00000002070085a7 */ /* 0x000ee4000800007f */
[----:B---3--:R-:W-:Y:S05]  /*16ba0*/  @!P0 BRA `(.L_x_4544) ;  /* 0xfffffffc00f08947 */ /* 0x008fea000383ffff */
[----:B------:R-:W-:Y:S05]  /*16bb0*/  BRA `(.L_x_4599) ;  /* 0xffffffe800d47947 */ /* 0x000fea000383ffff */
.L_x_4546:
[----:B---3--:R3:W4:Y:S02]  /*16bc0*/  SYNCS.PHASECHK.TRANS64.TRYWAIT P0, [R4+URZ], R5 ;  /* 0x00000005040075a7 */ /* 0x008724000800017f */
[----:B----4-:R-:W-:Y:S05]  /*16bd0*/  @!P0 NANOSLEEP.SYNCS 0x989680 ;  /* 0x009896800000895d */ /* 0x010fea0003900000 */
[----:B------:R-:W4:Y:S02]  /*16be0*/  @!P0 SYNCS.PHASECHK.TRANS64 P0, [R4+URZ], R5 ;  /* 0x00000005040085a7 */ /* 0x000f24000800007f */
[----:B----4-:R-:W-:Y:S05]  /*16bf0*/  @!P0 BRA `(.L_x_4546) ;  /* 0xfffffffc00f08947 */ /* 0x010fea000383ffff */
[----:B------:R-:W-:Y:S05]  /*16c00*/  BRA `(.L_x_4600) ;  /* 0xffffffe800dc7947 */ /* 0x000fea000383ffff */
.L_x_4601:
        /* <DEDUP_REMOVED lines=15> */
.L_x_11949:


//--------------------- .text._ZN7cutlass13device_kernelIN5flash11enable_sm90INS1_16FlashAttnFwdSm90INS1_25CollectiveMainloopFwdSm90ILi2EN4cute5tupleIJNS5_1CILi1EEES8_S8_EEENS6_IJNS7_ILi64EEESA_SA_EEELi512ENS_10bfloat16_tEfNS_4arch4Sm90ELb0ELb1ELb1ELb1ELb0ELb1ELb0ELb0ELb0ELb0ELb0ELb0EEENS1_21CollectiveEpilogueFwdINS6_IJSA_NS7_ILi512EEESA_EEES9_SC_SE_Li256ELb1ELb0ELb0ELb0EEENS1_36VarlenDynamicPersistentTileSchedulerILi64ELi64ELi256ELi32ELb0ELb0ELb1ELb1ELb0ELb1EEEEEEEEEvNT_6ParamsE --------------------------
	.section	.text._ZN7cutlass13device_kernelIN5flash11enable_sm90INS1_16FlashAttnFwdSm90INS1_25CollectiveMainloopFwdSm90ILi2EN4cute5tupleIJNS5_1CILi1EEES8_S8_EEENS6_IJNS7_ILi64EEESA_SA_EEELi512ENS_10bfloat16_tEfNS_4arch4Sm90ELb0ELb1ELb1ELb1ELb0ELb1ELb0ELb0ELb0ELb0ELb0ELb0EEENS1_21CollectiveEpilogueFwdINS6_IJSA_NS7_ILi512EEESA_EEES9_SC_SE_Li256ELb1ELb0ELb0ELb0EEENS1_36VarlenDynamicPersistentTileSchedulerILi64ELi64ELi256ELi32ELb0ELb0ELb1ELb1ELb0ELb1EEEEEEEEEvNT_6ParamsE,"ax",@progbits
	.align	128
.text._ZN7cutlass13device_kernelIN5flash11enable_sm90INS1_16FlashAttnFwdSm90INS1_25CollectiveMainloopFwdSm90ILi2EN4cute5tupleIJNS5_1CILi1EEES8_S8_EEENS6_IJNS7_ILi64EEESA_SA_EEELi512ENS_10bfloat16_tEfNS_4arch4Sm90ELb0ELb1ELb1ELb1ELb0ELb1ELb0ELb0ELb0ELb0ELb0ELb0EEENS1_21CollectiveEpilogueFwdINS6_IJSA_NS7_ILi512EEESA_EEES9_SC_SE_Li256ELb1ELb0ELb0ELb0EEENS1_36VarlenDynamicPersistentTileSchedulerILi64ELi64ELi256ELi32ELb0ELb0ELb1ELb1ELb0ELb1EEEEEEEEEvNT_6ParamsE:
        .type           _ZN7cutlass13device_kernelIN5flash11enable_sm90INS1_16FlashAttnFwdSm90INS1_25CollectiveMainloopFwdSm90ILi2EN4cute5tupleIJNS5_1CILi1EEES8_S8_EEENS6_IJNS7_ILi64EEESA_SA_EEELi512ENS_10bfloat16_tEfNS_4arch4Sm90ELb0ELb1ELb1ELb1ELb0ELb1ELb0ELb0ELb0ELb0ELb0ELb0EEENS1_21CollectiveEpilogueFwdINS6_IJSA_NS7_ILi512EEESA_EEES9_SC_SE_Li256ELb1ELb0ELb0ELb0EEENS1_36VarlenDynamicPersistentTileSchedulerILi64ELi64ELi256ELi32ELb0ELb0ELb1ELb1ELb0ELb1EEEEEEEEEvNT_6ParamsE,@function
        .size           _ZN7cutlass13device_kernelIN5flash11enable_sm90INS1_16FlashAttnFwdSm90INS1_25CollectiveMainloopFwdSm90ILi2EN4cute5tupleIJNS5_1CILi1EEES8_S8_EEENS6_IJNS7_ILi64EEESA_SA_EEELi512ENS_10bfloat16_tEfNS_4arch4Sm90ELb0ELb1ELb1ELb1ELb0ELb1ELb0ELb0ELb0ELb0ELb0ELb0EEENS1_21CollectiveEpilogueFwdINS6_IJSA_NS7_ILi512EEESA_EEES9_SC_SE_Li256ELb1ELb0ELb0ELb0EEENS1_36VarlenDynamicPersistentTileSchedulerILi64ELi64ELi256ELi32ELb0ELb0ELb1ELb1ELb0ELb1EEEEEEEEEvNT_6ParamsE,(.L_x_11950 - _ZN7cutlass13device_kernelIN5flash11enable_sm90INS1_16FlashAttnFwdSm90INS1_25CollectiveMainloopFwdSm90ILi2EN4cute5tupleIJNS5_1CILi1EEES8_S8_EEENS6_IJNS7_ILi64EEESA_SA_EEELi512ENS_10bfloat16_tEfNS_4arch4Sm90ELb0ELb1ELb1ELb1ELb0ELb1ELb0ELb0ELb0ELb0ELb0ELb0EEENS1_21CollectiveEpilogueFwdINS6_IJSA_NS7_ILi512EEESA_EEES9_SC_SE_Li256ELb1ELb0ELb0ELb0EEENS1_36VarlenDynamicPersistentTileSchedulerILi64ELi64ELi256ELi32ELb0ELb0ELb1ELb1ELb0ELb1EEEEEEEEEvNT_6ParamsE)
        .other          _ZN7cutlass13device_kernelIN5flash11enable_sm90INS1_16FlashAttnFwdSm90INS1_25CollectiveMainloopFwdSm90ILi2EN4cute5tupleIJNS5_1CILi1EEES8_S8_EEENS6_IJNS7_ILi64EEESA_SA_EEELi512ENS_10bfloat16_tEfNS_4arch4Sm90ELb0ELb1ELb1ELb1ELb0ELb1ELb0ELb0ELb0ELb0ELb0ELb0EEENS1_21CollectiveEpilogueFwdINS6_IJSA_NS7_ILi512EEESA_EEES9_SC_SE_Li256ELb1ELb0ELb0ELb0EEENS1_36VarlenDynamicPersistentTileSchedulerILi64ELi64ELi256ELi32ELb0ELb0ELb1ELb1ELb0ELb1EEEEEEEEEvNT_6ParamsE,@"STO_CUDA_ENTRY STV_DEFAULT"
_ZN7cutlass13device_kernelIN5flash11enable_sm90INS1_16FlashAttnFwdSm90INS1_25CollectiveMainloopFwdSm90ILi2EN4cute5tupleIJNS5_1CILi1EEES8_S8_EEENS6_IJNS7_ILi64EEESA_SA_EEELi512ENS_10bfloat16_tEfNS_4arch4Sm90ELb0ELb1ELb1ELb1ELb0ELb1ELb0ELb0ELb0ELb0ELb0ELb0EEENS1_21CollectiveEpilogueFwdINS6_IJSA_NS7_ILi512EEESA_EEES9_SC_SE_Li256ELb1ELb0ELb0ELb0EEENS1_36VarlenDynamicPersistentTileSchedulerILi64ELi64ELi256ELi32ELb0ELb0ELb1ELb1ELb0ELb1EEEEEEEEEvNT_6ParamsE:
        /* <DEDUP_REMOVED lines=27> */
.L_x_4603:
[----:B------:R-:W-:Y:S05]  /*01b0*/  BSYNC B0 ;  /* 0x0000000000007941 */ /* 0x000fea0003800000 */
.L_x_4602:
        /* <DEDUP_REMOVED lines=37> */
.L_x_4604:
        /* <DEDUP_REMOVED lines=22> */
.L_x_4605:
        /* <DEDUP_REMOVED lines=18> */
.L_x_4606:
        /* <DEDUP_REMOVED lines=22> */
.L_x_4607:
        /* <DEDUP_REMOVED lines=22> */
.L_x_4608:
[----:B------:R-:W-:Y:S01]  /*0950*/  PLOP3.LUT P0, PT, PT, PT, UP0, 0x80, 0x0 ;  /* 0x000000000000781c */ /* 0x000fe20003f0f008 */
[----:B------:R-:W-:Y:S01]  /*0960*/  UMOV UR36, 0x1 ;  /* 0x0000000100247882 */ /* 0x000fe20000000000 */
[----:B------:R-:W-:Y:S01]  /*0970*/  NOP ;  /* 0x0000000000007918 */ /* 0x000fe20000000000 */
[----:B------:R-:W-:Y:S01]  /*0980*/  USEL UR36, UR36, 0x2, !UP0 ;  /* 0x0000000224247887 */ /* 0x000fe2000c000000 */
[----:B------:R-:W-:Y:S01]  /*0990*/  BSSY B8, `(.L_x_4609) ;  /* 0x0001c9c000087945 */ /* 0x000fe20003800000 */
[----:B------:R-:W-:Y:S01]  /*09a0*/  ULDC.64 UR42, c[0x0][0x208] ;  /* 0x00008200002a7ab9 */ /* 0x000fe20000000a00 */
[----:B012-4-:R-:W-:Y:S07]  /*09b0*/  BAR.SYNC.DEFER_BLOCKING 0x0 ;  /* 0x0000000000007b1d */ /* 0x017fee0000010000 */
[----:B------:R-:W-:Y:S05]  /*09c0*/  @!P0 BRA `(.L_x_4610) ;  /* 0x0000016000508947 */ /* 0x000fea0003800000 */
.L_x_4611:
[----:B------:R-:W-:-:S08]  /*09d0*/  NOP ;  /* 0x0000000000007918 */ /* 0x000fd00000000000 */
[----:B------:R-:W0:Y:S02]  /*09e0*/  USETMAXREG.TRY_ALLOC.CTAPOOL UP0, 0xf0 ;  /* 0x000000f0000079c8 */ /* 0x000e240008000600 */
[----:B0-----:R-:W-:-:S13]  /*09f0*/  PLOP3.LUT P0, PT, PT, PT, UP0, 0x80, 0x0 ;  /* 0x000000000000781c */ /* 0x001fda0003f0f008 */
[----:B------:R-:W-:Y:S05]  /*0a00*/  @!P0 BRA `(.L_x_4611) ;  /* 0xfffffffc00f08947 */ /* 0x000fea000383ffff */
[----:B------:R-:W-:Y:S01]  /*0a10*/  ISETP.NE.AND P0, PT, R2, 0x1, PT ;  /* 0x000000010200780c */ /* 0x000fe20003f05270 */
[----:B------:R-:W0:Y:S01]  /*0a20*/  S2UR UR5, SR_CgaCtaId ;  /* 0x00000000000579c3 */ /* 0x000e220000008800 */
[----:B------:R-:W-:-:S11]  /*0a30*/  UMOV UR4, 0x400 ;  /* 0x0000040000047882 */ /* 0x000fd60000000000 */
[----:B------:R-:W-:Y:S06]  /*0a40*/  @!P0 BAR.ARV 0x8, 0xa0 ;  /* 0x0202800000008b1d */ /* 0x000fec0000002000 */
[----:B------:R-:W-:Y:S01]  /*0a50*/  ISETP.GE.U32.AND P0, PT, R4, 0x100, PT ;  /* 0x000001000400780c */ /* 0x000fe20003f06070 */
[----:B0-----:R-:W-:-:S06]  /*0a60*/  ULEA UR4, UR5, UR4, 0x18 ;  /* 0x0000000405047291 */ /* 0x001fcc000f8ec03f */
[----:B------:R-:W-:-:S06]  /*0a70*/  IMAD.U32 R2, RZ, RZ, UR4 ;  /* 0x00000004ff027e24 */ /* 0x000fcc000f8e00ff */
[----:B------:R-:W-:Y:S06]  /*0a80*/  @P0 BAR.ARV 0xf, 0x100 ;  /* 0x03c4000000000b1d */ /* 0x000fec0000002000 */
[----:B------:R-:W-:Y:S02]  /*0a90*/  ULDC UR4, c[0x0][0xc14] ;  /* 0x0003050000047ab9 */ /* 0x000fe40000000800 */
[----:B------:R-:W-:Y:S06]  /*0aa0*/  BAR.SYNC.DEFER_BLOCKING 0x5, 0x120 ;  /* 0x0144800000007b1d */ /* 0x000fec0000010000 */
[----:B------:R-:W0:Y:S02]  /*0ab0*/  LDS.128 R188, [R2+0x28cd0] ;  /* 0x028cd00002bc7984 */ /* 0x000e240000000c00 */
[----:B------:R-:W-:Y:S06]  /*0ac0*/  BAR.ARV 0x4, 0x120 ;  /* 0x0104800000007b1d */ /* 0x000fec0000002000 */
[----:B0-----:R-:W-:-:S13]  /*0ad0*/  ISETP.GE.AND P0, PT, R191, UR4, PT ;  /* 0x00000004bf007c0c */ /* 0x001fda000bf06270 */
[----:B------:R-:W-:Y:S05]  /*0ae0*/  @P0 BRA `(.L_x_4612) ;  /* 0x000001c800180947 */ /* 0x000fea0003800000 */
[----:B------:R-:W-:Y:S01]  /*0af0*/  VIADD R224, R4, 0xffffff80 ;  /* 0xffffff8004e07836 */ /* 0x000fe20000000000 */
[----:B------:R-:W-:Y:S01]  /*0b00*/  MOV R23, RZ ;  /* 0x000000ff00177202 */ /* 0x000fe20000000f00 */
[----:B------:R-:W-:Y:S01]  /*0b10*/  IMAD.MOV.U32 R197, RZ, RZ, 0x20 ;  /* 0x00000020ffc57424 */ /* 0x000fe200078e00ff */
[----:B------:R-:W-:Y:S01]  /*0b20*/  CS2R R18, SRZ ;  /* 0x0000000000127805 */ /* 0x000fe2000001ff00 */
[----:B------:R-:W-:Y:S01]  /*0b30*/  IMAD.MOV.U32 R205, RZ, RZ, RZ ;  /* 0x000000ffffcd7224 */ /* 0x000fe200078e00ff */
[----:B------:R-:W-:Y:S01]  /*0b40*/  SHF.R.S32.HI R3, RZ, 0x1f, R224 ;  /* 0x0000001fff037819 */ /* 0x000fe200000114e0 */
[----:B------:R-:W-:Y:S01]  /*0b50*/  IMAD.MOV.U32 R187, RZ, RZ, RZ ;  /* 0x000000ffffbb7224 */ /* 0x000fe200078e00ff */
[----:B------:R-:W-:Y:S02]  /*0b60*/  ULOP3.LUT UR39, UR36, 0x1, URZ, 0xfc, !UPT ;  /* 0x0000000124277892 */ /* 0x000fe4000f8efc3f */
[CC--:B------:R-:W-:Y:S02]  /*0b70*/  LEA.HI R0, R3.reuse, R224.reuse, RZ, 0x4 ;  /* 0x000000e003007211 */ /* 0x0c0fe400078f20ff */
[----:B------:R-:W-:-:S02]  /*0b80*/  LEA.HI R5, R3, R224, RZ, 0x7 ;  /* 0x000000e003057211 */ /* 0x000fc400078f38ff */
[----:B------:R-:W-:Y:S02]  /*0b90*/  LOP3.LUT R7, R0, 0xfffffff0, RZ, 0xc0, !PT ;  /* 0xfffffff000077812 */ /* 0x000fe400078ec0ff */
[----:B------:R-:W-:Y:S02]  /*0ba0*/  LEA.HI R4, R3, R224, RZ, 0x5 ;  /* 0x000000e003047211 */ /* 0x000fe400078f28ff */
[----:B------:R-:W-:Y:S01]  /*0bb0*/  LOP3.LUT R9, R5, 0xffffff80, RZ, 0xc0, !PT ;  /* 0xffffff8005097812 */ /* 0x000fe200078ec0ff */
[C---:B------:R-:W-:Y:S01]  /*0bc0*/  IMAD.IADD R7, R224.reuse, 0x1, -R7 ;  /* 0x00000001e0077824 */ /* 0x040fe200078e0a07 */
[--C-:B------:R-:W-:Y:S02]  /*0bd0*/  SHF.R.S32.HI R200, RZ, 0x5, R4.reuse ;  /* 0x00000005ffc87819 */ /* 0x100fe40000011404 */
[----:B------:R-:W-:Y:S01]  /*0be0*/  SHF.R.S32.HI R11, RZ, 0x1f, R4 ;  /* 0x0000001fff0b7819 */ /* 0x000fe20000011404 */
[----:B------:R-:W-:Y:S01]  /*0bf0*/  IMAD.IADD R6, R224, 0x1, -R9 ;  /* 0x00000001e0067824 */ /* 0x000fe200078e0a09 */
[----:B------:R-:W-:-:S02]  /*0c00*/  SHF.R.S32.HI R4, RZ, 0x1f, R7 ;  /* 0x0000001fff047819 */ /* 0x000fc40000011407 */
[----:B------:R-:W-:Y:S02]  /*0c10*/  SHF.R.S32.HI R9, RZ, 0x4, R0 ;  /* 0x00000004ff097819 */ /* 0x000fe40000011400 */
[----:B------:R-:W-:Y:S02]  /*0c20*/  LEA.HI R10, R4, R7, RZ, 0x3 ;  /* 0x00000007040a7211 */ /* 0x000fe400078f18ff */
[----:B------:R-:W-:Y:S02]  /*0c30*/  LEA.HI R11, R11, R200, RZ, 0x2 ;  /* 0x000000c80b0b7211 */ /* 0x000fe400078f10ff */
[----:B------:R-:W-:Y:S02]  /*0c40*/  LEA.HI R0, R0, R9, RZ, 0x1 ;  /* 0x0000000900007211 */ /* 0x000fe400078f08ff */
[C---:B------:R-:W-:Y:S01]  /*0c50*/  LOP3.LUT R12, R10.reuse, 0xfffffff8, RZ, 0xc0, !PT ;  /* 0xfffffff80a0c7812 */ /* 0x040fe200078ec0ff */
[----:B------:R-:W-:Y:S01]  /*0c60*/  IMAD.SHL.U32 R10, R10, 0x40, RZ ;  /* 0x000000400a0a7824 */ /* 0x000fe200078e00ff */
[----:B------:R-:W-:-:S02]  /*0c70*/  SHF.R.S32.HI R218, RZ, 0x7, R5 ;  /* 0x00000007ffda7819 */ /* 0x000fc40000011405 */
[----:B------:R-:W-:Y:S01]  /*0c80*/  LOP3.LUT R11, R11, 0x3ffffc, RZ, 0xc0, !PT ;  /* 0x003ffffc0b0b7812 */ /* 0x000fe200078ec0ff */
[----:B------:R-:W-:Y:S01]  /*0c90*/  IMAD.IADD R12, R7, 0x1, -R12 ;  /* 0x00000001070c7824 */ /* 0x000fe200078e0a0c */
[----:B------:R-:W-:Y:S01]  /*0ca0*/  LOP3.LUT R0, R0, 0x1ffffffe, RZ, 0xc0, !PT ;  /* 0x1ffffffe00007812 */ /* 0x000fe200078ec0ff */
[----:B------:R-:W-:Y:S01]  /*0cb0*/  IMAD R14, R218, 0x100, R7 ;  /* 0x00000100da0e7824 */ /* 0x000fe200078e0207 */
[----:B------:R-:W-:Y:S01]  /*0cc0*/  SHF.R.S32.HI R13, RZ, 0x1f, R6 ;  /* 0x0000001fff0d7819 */ /* 0x000fe20000011406 */
[----:B------:R-:W-:Y:S01]  /*0cd0*/  IMAD.IADD R11, R200, 0x1, -R11 ;  /* 0x00000001c80b7824 */ /* 0x000fe200078e0a0b */
[C---:B------:R-:W-:Y:S01]  /*0ce0*/  R2P PR, R12.reuse, 0x6 ;  /* 0x000000060c007804 */ /* 0x040fe20000000000 */
[----:B------:R-:W-:Y:S01]  /*0cf0*/  IMAD.IADD R0, R9, 0x1, -R0 ;  /* 0x0000000109007824 */ /* 0x000fe200078e0a00 */
[----:B------:R-:W-:Y:S01]  /*0d00*/  LEA.HI R4, R13, R6, RZ, 0x2 ;  /* 0x000000060d047211 */ /* 0x000fe200078f10ff */
[----:B------:R-:W-:Y:S01]  /*0d10*/  IMAD.SHL.U32 R7, R12, 0x40, RZ ;  /* 0x000000400c077824 */ /* 0x000fe200078e00ff */
[----:B------:R-:W-:Y:S01]  /*0d20*/  LEA R11, R11, R14, 0x4 ;  /* 0x0000000e0b0b7211 */ /* 0x000fe200078e20ff */
[----:B------:R-:W-:Y:S01]  /*0d30*/  IMAD.SHL.U32 R0, R0, 0x8, RZ ;  /* 0x0000000800007824 */ /* 0x000fe200078e00ff */
[----:B------:R-:W-:-:S02]  /*0d40*/  SHF.R.S32.HI R8, RZ, 0x2, R4 ;  /* 0x00000002ff087819 */ /* 0x000fc40000011404 */
[----:B------:R-:W-:Y:S01]  /*0d50*/  LOP3.LUT R7, R7, 0x1c0, RZ, 0xc0, !PT ;  /* 0x000001c007077812 */ /* 0x000fe200078ec0ff */
[----:B------:R-:W-:Y:S01]  /*0d60*/  IMAD.U32 R223, R11, 0x40, R0 ;  /* 0x000000400bdf7824 */ /* 0x000fe200078e0000 */
[----:B------:R-:W-:Y:S02]  /*0d70*/  SHF.R.S32.HI R15, RZ, 0x1f, R4 ;  /* 0x0000001fff0f7819 */ /* 0x000fe40000011404 */
[----:B------:R-:W-:Y:S02]  /*0d80*/  LOP3.LUT R0, R7, 0x8, R0, 0xf8, !PT ;  /* 0x0000000807007812 */ /* 0x000fe400078ef800 */
[----:B------:R-:W-:Y:S02]  /*0d90*/  SHF.R.U32.HI R9, RZ, 0x3, R7 ;  /* 0x00000003ff097819 */ /* 0x000fe40000011607 */
[----:B------:R-:W-:Y:S02]  /*0da0*/  LOP3.LUT R7, R10, 0x7ffffe00, RZ, 0xc0, !PT ;  /* 0x7ffffe000a077812 */ /* 0x000fe400078ec0ff */
[----:B------:R-:W-:-:S02]  /*0db0*/  LOP3.LUT R11, R4, 0x7ffffffc, RZ, 0xc0, !PT ;  /* 0x7ffffffc040b7812 */ /* 0x000fc400078ec0ff */
[-C--:B------:R-:W-:Y:S01]  /*0dc0*/  LEA.HI R4, R3, R224.reuse, RZ, 0x2 ;  /* 0x000000e003047211 */ /* 0x080fe200078f10ff */
[----:B------:R-:W-:Y:S01]  /*0dd0*/  IMAD R7, R200, 0x400, R7 ;  /* 0x00000400c8077824 */ /* 0x000fe200078e0207 */
[----:B------:R-:W-:Y:S01]  /*0de0*/  LOP3.LUT R0, R0, R9, RZ, 0x3c, !PT ;  /* 0x0000000900007212 */ /* 0x000fe200078e3cff */
[----:B------:R-:W-:Y:S01]  /*0df0*/  IMAD.IADD R11, R6, 0x1, -R11 ;  /* 0x00000001060b7824 */ /* 0x000fe200078e0a0b */
[----:B------:R-:W-:Y:S02]  /*0e00*/  SHF.R.S32.HI R186, RZ, 0x2, R4 ;  /* 0x00000002ffba7819 */ /* 0x000fe40000011404 */
[----:B------:R-:W-:Y:S01]  /*0e10*/  LOP3.LUT R211, R4, 0xfffffffc, RZ, 0xc0, !PT ;  /* 0xfffffffc04d37812 */ /* 0x000fe200078ec0ff */
[----:B------:R-:W-:Y:S01]  /*0e20*/  IMAD.IADD R7, R7, 0x1, R0 ;  /* 0x0000000107077824 */ /* 0x000fe200078e0200 */
[----:B------:R-:W-:Y:S01]  /*0e30*/  LEA.HI R0, R3, R224, RZ, 0x3 ;  /* 0x000000e003007211 */ /* 0x000fe200078f18ff */
[----:B------:R-:W-:Y:S01]  /*0e40*/  VIADD R225, R186, 0x20 ;  /* 0x00000020bae17836 */ /* 0x000fe20000000000 */
[----:B------:R-:W-:Y:S01]  /*0e50*/  LEA.HI R15, R15, R8, RZ, 0x3 ;  /* 0x000000080f0f7211 */ /* 0x000fe200078f18ff */
[----:B------:R-:W-:Y:S01]  /*0e60*/  IMAD.IADD R211, R224, 0x1, -R211 ;  /* 0x00000001e0d37824 */ /* 0x000fe200078e0ad3 */
[----:B------:R-:W-:Y:S01]  /*0e70*/  SHF.R.S32.HI R202, RZ, 0x3, R0 ;  /* 0x00000003ffca7819 */ /* 0x000fe20000011400 */
[----:B------:R-:W-:Y:S01]  /*0e80*/  IMAD.SHL.U32 R221, R225, 0x40, RZ ;  /* 0x00000040e1dd7824 */ /* 0x000fe200078e00ff */
[----:B------:R-:W-:Y:S01]  /*0e90*/  LOP3.LUT R3, R0, 0x1ffffff8, RZ, 0xc0, !PT ;  /* 0x1ffffff800037812 */ /* 0x000fe200078ec0ff */
[----:B------:R-:W-:Y:S01]  /*0ea0*/  IMAD.SHL.U32 R16, R211, 0x8, RZ ;  /* 0x00000008d3107824 */ /* 0x000fe200078e00ff */
[----:B------:R-:W-:Y:S01]  /*0eb0*/  SHF.R.S32.HI R0, RZ, 0x1f, R225 ;  /* 0x0000001fff007819 */ /* 0x000fe200000114e1 */
[----:B------:R-:W-:Y:S01]  /*0ec0*/  IMAD.SHL.U32 R22, R11, 0x2, RZ ;  /* 0x000000020b167824 */ /* 0x000fe200078e00ff */
[----:B------:R-:W-:Y:S01]  /*0ed0*/  SHF.R.S32.HI R9, RZ, 0x1f, R4 ;  /* 0x0000001fff097819 */ /* 0x000fe20000011404 */
[----:B------:R-:W-:Y:S01]  /*0ee0*/  IMAD.IADD R3, R224, 0x1, -R3 ;  /* 0x00000001e0037824 */ /* 0x000fe200078e0a03 */
[----:B------:R-:W-:-:S02]  /*0ef0*/  LEA.HI R0, R0, R225, RZ, 0x3 ;  /* 0x000000e100007211 */ /* 0x000fc400078f18ff */
[----:B------:R-:W-:Y:S01]  /*0f00*/  LEA.HI R5, R5, R218, RZ, 0x1 ;  /* 0x000000da05057211 */ /* 0x000fe200078f08ff */
[----:B------:R-:W-:Y:S01]  /*0f10*/  IMAD.SHL.U32 R199, R3, 0x8, RZ ;  /* 0x0000000803c77824 */ /* 0x000fe200078e00ff */
[----:B------:R-:W-:Y:S01]  /*0f20*/  LOP3.LUT R221, R221, 0x1c0, RZ, 0xc0, !PT ;  /* 0x000001c0dddd7812 */ /* 0x000fe200078ec0ff */
[----:B------:R-:W-:Y:S01]  /*0f30*/  IMAD.SHL.U32 R0, R0, 0x40, RZ ;  /* 0x0000004000007824 */ /* 0x000fe200078e00ff */
[----:B------:R-:W-:Y:S02]  /*0f40*/  LEA R195, R7, R2, 0x1 ;  /* 0x0000000207c37211 */ /* 0x000fe400078e08ff */
[----:B------:R-:W-:Y:S02]  /*0f50*/  LOP3.LUT R15, R15, 0xfffffff8, RZ, 0xc0, !PT ;  /* 0xfffffff80f0f7812 */ /* 0x000fe400078ec0ff */
[----:B------:R-:W-:Y:S01]  /*0f60*/  LEA.HI R13, R13, R6, RZ, 0x5 ;  /* 0x000000060d0d7211 */ /* 0x000fe200078f28ff */
[----:B------:R-:W-:Y:S01]  /*0f70*/  VIADD R198, R195, 0x26800 ;  /* 0x00026800c3c67836 */ /* 0x000fe20000000000 */
[----:B------:R-:W-:Y:S01]  /*0f80*/  LEA.HI R9, R9, R186, RZ, 0x3 ;  /* 0x000000ba09097211 */ /* 0x000fe200078f18ff */
[----:B------:R-:W-:Y:S01]  /*0f90*/  VIADD R196, R195, 0x26840 ;  /* 0x00026840c3c47836 */ /* 0x000fe20000000000 */
[----:B------:R-:W-:Y:S01]  /*0fa0*/  LOP3.LUT R5, R5, 0xfffffe, RZ, 0xc0, !PT ;  /* 0x00fffffe05057812 */ /* 0x000fe200078ec0ff */
[----:B------:R-:W-:Y:S01]  /*0fb0*/  IMAD.IADD R192, R8, 0x1, -R15 ;  /* 0x0000000108c07824 */ /* 0x000fe200078e0a0f */
[----:B------:R-:W-:Y:S01]  /*0fc0*/  LOP3.LUT R3, R221, 0x38, R16, 0xf8, !PT ;  /* 0x00000038dd037812 */ /* 0x000fe200078ef810 */
[----:B------:R-:W-:Y:S01]  /*0fd0*/  @P2 VIADD R196, R198, 0xffffffc0 ;  /* 0xffffffc0c6c42836 */ /* 0x000fe20000000000 */
[----:B------:R-:W-:Y:S01]  /*0fe0*/  SHF.R.U32.HI R226, RZ, 0x3, R221 ;  /* 0x00000003ffe27819 */ /* 0x000fe200000116dd */
[----:B------:R-:W-:Y:S01]  /*0ff0*/  IMAD.IADD R5, R218, 0x1, -R5 ;  /* 0x00000001da057824 */ /* 0x000fe200078e0a05 */
[----:B------:R-:W-:-:S02]  /*1000*/  LOP3.LUT R222, R0, 0xfffffe00, RZ, 0xc0, !PT ;  /* 0xfffffe0000de7812 */ /* 0x000fc400078ec0ff */
[----:B------:R-:W-:Y:S01]  /*1010*/  SEL R197, R197, 0xffffffe0, !P1 ;  /* 0xffffffe0c5c57807 */ /* 0x000fe20004800000 */
[----:B------:R-:W-:Y:S01]  /*1020*/  IMAD.SHL.U32 R194, R5, 0x100, RZ ;  /* 0x0000010005c27824 */ /* 0x000fe200078e00ff */
[----:B------:R-:W-:Y:S02]  /*1030*/  SHF.R.S32.HI R13, RZ, 0x5, R13 ;  /* 0x00000005ff0d7819 */ /* 0x000fe4000001140d */
[----:B------:R-:W-:Y:S01]  /*1040*/  LOP3.LUT R9, R9, 0xfffffff8, RZ, 0xc0, !PT ;  /* 0xfffffff809097812 */ /* 0x000fe200078ec0ff */
[----:B------:R-:W-:Y:S01]  /*1050*/  IMAD.IADD R198, R198, 0x1, R197 ;  /* 0x00000001c6c67824 */ /* 0x000fe200078e02c5 */
[----:B------:R-:W-:Y:S01]  /*1060*/  LOP3.LUT R3, R222, R3, R226, 0xf6, !PT ;  /* 0x00000003de037212 */ /* 0x000fe200078ef6e2 */
[----:B------:R-:W-:Y:S01]  /*1070*/  IMAD R192, R13, 0x10, R192 ;  /* 0x000000100dc07824 */ /* 0x000fe200078e02c0 */
[----:B------:R-:W-:Y:S01]  /*1080*/  SHF.R.S32.HI R219, RZ, 0x1f, R186 ;  /* 0x0000001fffdb7819 */ /* 0x000fe200000114ba */
[----:B------:R-:W-:Y:S01]  /*1090*/  IMAD.IADD R193, R186, 0x1, -R9 ;  /* 0x00000001bac17824 */ /* 0x000fe200078e0a09 */
[----:B------:R-:W-:Y:S01]  /*10a0*/  SHF.R.S32.HI R17, RZ, 0x1f, R16 ;  /* 0x0000001fff117819 */ /* 0x000fe20000011410 */
[----:B------:R-:W-:-:S02]  /*10b0*/  IMAD R220, R3, 0x2, R2 ;  /* 0x0000000203dc7824 */ /* 0x000fc400078e0202 */
[----:B------:R-:W-:-:S07]  /*10c0*/  IMAD.IADD R197, R197, 0x1, R196 ;  /* 0x00000001c5c57824 */ /* 0x000fce00078e02c4 */
.L_x_4829:
[----:B------:R-:W-:Y:S01]  /*10d0*/  ULDC.64 UR4, c[0x0][0xa28] ;  /* 0x00028a0000047ab9 */ /* 0x000fe20000000a00 */
[----:B0--345:R-:W0:Y:S01]  /*10e0*/  LDC.64 R6, c[0x0][0xa08] ;  /* 0x00028200ff067b82 */ /* 0x039e220000000a00 */
[----:B------:R-:W-:Y:S01]  /*10f0*/  ISETP.NE.U32.AND P0, PT, RZ, UR4, PT ;  /* 0x00000004ff007c0c */ /* 0x000fe2000bf05070 */
[----:B------:R-:W-:Y:S01]  /*1100*/  IMAD.MOV.U32 R3, RZ, RZ, RZ ;  /* 0x000000ffff037224 */ /* 0x000fe200078e00ff */
[----:B------:R-:W-:Y:S01]  /*1110*/  ULDC.64 UR6, c[0x0][0xa20] ;  /* 0x0002880000067ab9 */ /* 0x000fe20000000a00 */
[----:B------:R-:W-:Y:S01]  /*1120*/  IMAD.MOV.U32 R25, RZ, RZ, RZ ;  /* 0x000000ffff197224 */ /* 0x000fe200078e00ff */
[----:B------:R-:W-:Y:S01]  /*1130*/  ISETP.NE.AND.EX P0, PT, RZ, UR5, PT, P0 ;  /* 0x00000005ff007c0c */ /* 0x000fe2000bf05300 */
[----:B------:R-:W-:Y:S02]  /*1140*/  ULDC.64 UR4, c[0x0][0xa18] ;  /* 0x0002860000047ab9 */ /* 0x000fe40000000a00 */
[----:B------:R-:W-:-:S04]  /*1150*/  ISETP.NE.U32.AND P1, PT, RZ, UR4, PT ;  /* 0x00000004ff007c0c */ /* 0x000fc8000bf25070 */
[----:B------:R-:W-:Y:S01]  /*1160*/  ISETP.NE.AND.EX P1, PT, RZ, UR5, PT, P1 ;  /* 0x00000005ff007c0c */ /* 0x000fe2000bf25310 */
[----:B------:R-:W-:Y:S02]  /*1170*/  ULDC.64 UR4, c[0x0][0xa08] ;  /* 0x0002820000047ab9 */ /* 0x000fe40000000a00 */
[----:B------:R-:W-:-:S03]  /*1180*/  ISETP.NE.U32.AND P3, PT, RZ, UR4, PT ;  /* 0x00000004ff007c0c */ /* 0x000fc6000bf65070 */
[----:B-1----:R-:W1:Y:S01]  /*1190*/  @P0 LDC.64 R4, c[0x0][0xa28] ;  /* 0x00028a00ff040b82 */ /* 0x002e620000000a00 */
[----:B------:R-:W-:Y:S01]  /*11a0*/  ISETP.NE.AND.EX P3, PT, RZ, UR5, PT, P3 ;  /* 0x00000005ff007c0c */ /* 0x000fe2000bf65330 */
[----:B0-----:R-:W-:-:S06]  /*11b0*/  IMAD.WIDE R10, R191, 0x4, R6 ;  /* 0x00000004bf0a7825 */ /* 0x001fcc00078e0206 */
[----:B------:R-:W0:Y:S01]  /*11c0*/  @P1 LDC.64 R8, c[0x0][0xa18] ;  /* 0x00028600ff081b82 */ /* 0x000e220000000a00 */
[----:B------:R-:W-:Y:S02]  /*11d0*/  ULDC UR4, c[0x0][0x288] ;  /* 0x0000a20000047ab9 */ /* 0x000fe40000000800 */
[----:B------:R-:W-:Y:S01]  /*11e0*/  MOV R185, UR4 ;  /* 0x0000000400b97c02 */ /* 0x000fe20008000f00 */
[----:B------:R-:W-:Y:S02]  /*11f0*/  ULDC.64 UR4, c[0x0][0x3f8] ;  /* 0x0000fe0000047ab9 */ /* 0x000fe40000000a00 */
[----:B------:R2:W5:Y:S01]  /*1200*/  @P3 LDG.E R25, desc[UR42][R10.64] ;  /* 0x0000002a0a193981 */ /* 0x000562000c1e1900 */
[----:B-1----:R-:W-:-:S05]  /*1210*/  @P0 IMAD.WIDE R4, R191, 0x4, R4 ;  /* 0x00000004bf040825 */ /* 0x002fca00078e0204 */
[----:B------:R2:W5:Y:S01]  /*1220*/  @P0 LDG.E R3, desc[UR42][R4.64] ;  /* 0x0000002a04030981 */ /* 0x000562000c1e1900 */
[----:B0-----:R-:W-:-:S05]  /*1230*/  @P1 IMAD.WIDE R6, R191, 0x4, R8 ;  /* 0x00000004bf061825 */ /* 0x001fca00078e0208 */
        /* <DEDUP_REMOVED lines=13> */
[----:B--2---:R-:W-:Y:S06]  /*1310*/  @P1 BRA `(.L_x_4613) ;  /* 0x0000000000241947 */ /* 0x004fec0003800000 */
        /* <DEDUP_REMOVED lines=9> */
.L_x_4613:
[----:B------:R-:W-:Y:S02]  /*13b0*/  IMAD.U32 R32, RZ, RZ, UR5 ;  /* 0x00000005ff207e24 */ /* 0x000fe4000f8e00ff */
[----:B------:R-:W-:Y:S01]  /*13c0*/  IMAD.U32 R24, RZ, RZ, UR4 ;  /* 0x00000004ff187e24 */ /* 0x000fe2000f8e00ff */
[----:B------:R-:W-:Y:S06]  /*13d0*/  @!P2 BRA `(.L_x_4614) ;  /* 0x000000000010a947 */ /* 0x000fec0003800000 */
[----:B------:R-:W0:Y:S02]  /*13e0*/  LDC.64 R4, c[0x0][0xa20] ;  /* 0x00028800ff047b82 */ /* 0x000e240000000a00 */
[----:B0-----:R-:W-:-:S05]  /*13f0*/  IMAD.WIDE R4, R191, 0x4, R4 ;  /* 0x00000004bf047825 */ /* 0x001fca00078e0204 */
[----:B------:R0:W5:Y:S01]  /*1400*/  LDG.E R24, desc[UR42][R4.64] ;  /* 0x0000002a04187981 */ /* 0x000162000c1e1900 */
[----:B------:R-:W-:Y:S05]  /*1410*/  BRA `(.L_x_4615) ;  /* 0x0000000000107947 */ /* 0x000fea0003800000 */
.L_x_4614:
[----:B------:R-:W-:Y:S05]  /*1420*/  @!P3 BRA `(.L_x_4615) ;  /* 0x00000000000cb947 */ /* 0x000fea0003800000 */
[----:B------:R-:W2:Y:S04]  /*1430*/  LDG.E R5, desc[UR42][R10.64] ;  /* 0x0000002a0a057981 */ /* 0x000ea8000c1e1900 */
[----:B------:R-:W2:Y:S02]  /*1440*/  LDG.E R24, desc[UR42][R10.64+0x4] ;  /* 0x0000042a0a187981 */ /* 0x000ea4000c1e1900 */
[----:B--2---:R-:W-:-:S07]  /*1450*/  IMAD.IADD R24, R24, 0x1, -R5 ;  /* 0x0000000118187824 */ /* 0x004fce00078e0a05 */
.L_x_4615:
[----:B------:R-:W-:Y:S01]  /*1460*/  ULDC.64 UR4, c[0x0][0xa10] ;  /* 0x0002840000047ab9 */ /* 0x000fe20000000a00 */
[----:B------:R-:W1:Y:S01]  /*1470*/  LDC.64 R10, c[0x0][0x9e0] ;  /* 0x00027800ff0a7b82 */ /* 0x000e620000000a00 */
[----:B------:R-:W-:-:S04]  /*1480*/  ISETP.NE.U32.AND P0, PT, RZ, UR4, PT ;  /* 0x00000004ff007c0c */ /* 0x000fc8000bf05070 */
        /* <DEDUP_REMOVED lines=10> */
[----:B--2---:R-:W-:-:S05]  /*1530*/  @P1 IMAD.WIDE R6, R191, 0x4, R6 ;  /* 0x00000004bf061825 */ /* 0x004fca00078e0206 */
[----:B------:R0:W5:Y:S01]  /*1540*/  @P1 LDG.E R33, desc[UR42][R6.64] ;  /* 0x0000002a06211981 */ /* 0x000162000c1e1900 */
[----:B-1----:R-:W-:Y:S02]  /*1550*/  ISETP.GE.AND P1, PT, R11, 0x1, PT ;  /* 0x000000010b00780c */ /* 0x002fe40003f26270 */
[----:B------:R-:W-:Y:S01]  /*1560*/  LEA R49, R189, 0x40, 0x6 ;  /* 0x00000040bd317811 */ /* 0x000fe200078e30ff */
[----:B---3--:R-:W-:Y:S02]  /*1570*/  @P0 IMAD.IADD R32, R9, 0x1, -R0 ;  /* 0x0000000109200824 */ /* 0x008fe400078e0a00 */
[----:B------:R-:W-:-:S05]  /*1580*/  IMAD.IADD R9, R24, 0x1, -R3 ;  /* 0x0000000118097824 */ /* 0x000fca00078e0a03 */
[----:B------:R-:W-:-:S04]  /*1590*/  IADD3 R184, R9, R32, RZ ;  /* 0x0000002009b87210 */ /* 0x000fc80007ffe0ff */
[C---:B------:R-:W-:Y:S01]  /*15a0*/  IADD3 R49, R184.reuse, R49, -R185 ;  /* 0x00000031b8317210 */ /* 0x040fe20007ffe8b9 */
[----:B------:R-:W-:-:S05]  /*15b0*/  VIADD R0, R184, 0x3f ;  /* 0x0000003fb8007836 */ /* 0x000fca0000000000 */
[----:B------:R-:W-:-:S04]  /*15c0*/  SHF.R.S32.HI R3, RZ, 0x1f, R0 ;  /* 0x0000001fff037819 */ /* 0x000fc80000011400 */
[----:B------:R-:W-:Y:S01]  /*15d0*/  LEA.HI R3, R3, R0, RZ, 0x6 ;  /* 0x0000000003037211 */ /* 0x000fe200078f30ff */
[----:B------:R-:W-:-:S03]  /*15e0*/  IMAD.IADD R0, R49, 0x1, R10 ;  /* 0x0000000131007824 */ /* 0x000fc600078e020a */
[----:B------:R-:W-:Y:S01]  /*15f0*/  SHF.R.S32.HI R168, RZ, 0x6, R3 ;  /* 0x00000006ffa87819 */ /* 0x000fe20000011403 */
        /* <DEDUP_REMOVED lines=12> */
.L_x_4618:
[----:B------:R-:W-:-:S13]  /*16c0*/  ISETP.NE.AND P0, PT, R11, 0x1, PT ;  /* 0x000000010b00780c */ /* 0x000fda0003f05270 */
[----:B------:R-:W0:Y:S02]  /*16d0*/  @P0 LDC.64 R4, c[0x0][0x9e8] ;  /* 0x00027a00ff040b82 */ /* 0x000e240000000a00 */
[----:B0-----:R-:W-:-:S05]  /*16e0*/  @P0 IMAD.HI.U32 R4, R3, R4, RZ ;  /* 0x0000000403040227 */ /* 0x001fca00078e00ff */
[----:B------:R-:W-:-:S07]  /*16f0*/  @P0 SHF.R.U32.HI R3, RZ, R5, R4 ;  /* 0x00000005ff030219 */ /* 0x000fce0000011604 */
.L_x_4619:
[----:B------:R-:W-:Y:S05]  /*1700*/  BSYNC B0 ;  /* 0x0000000000007941 */ /* 0x000fea0003800000 */
.L_x_4617:
[----:B------:R-:W-:-:S05]  /*1710*/  IMAD R3, R3, R11, R11 ;  /* 0x0000000b03037224 */ /* 0x000fca00078e020b */
[----:B------:R-:W-:-:S07]  /*1720*/  VIMNMX R0, R0, R3, PT ;  /* 0x0000000300007248 */ /* 0x000fce0003fe0100 */
.L_x_4616:
        /* <DEDUP_REMOVED lines=15> */
.L_x_4622:
[----:B------:R-:W-:Y:S01]  /*1820*/  ISETP.NE.AND P0, PT, R11, 0x1, PT ;  /* 0x000000010b00780c */ /* 0x000fe20003f05270 */
[----:B------:R-:W-:-:S12]  /*1830*/  IMAD.MOV.U32 R4, RZ, RZ, R47 ;  /* 0x000000ffff047224 */ /* 0x000fd800078e002f */
[----:B------:R-:W0:Y:S02]  /*1840*/  @P0 LDC.64 R6, c[0x0][0x9e8] ;  /* 0x00027a00ff060b82 */ /* 0x000e240000000a00 */
[----:B0-----:R-:W-:-:S05]  /*1850*/  @P0 IMAD.HI.U32 R6, R47, R6, RZ ;  /* 0x000000062f060227 */ /* 0x001fca00078e00ff */
[----:B------:R-:W-:-:S07]  /*1860*/  @P0 SHF.R.U32.HI R4, RZ, R7, R6 ;  /* 0x00000007ff040219 */ /* 0x000fce0000011606 */
.L_x_4623:
[----:B------:R-:W-:Y:S05]  /*1870*/  BSYNC B0 ;  /* 0x0000000000007941 */ /* 0x000fea0003800000 */
.L_x_4621:
[----:B------:R-:W-:-:S05]  /*1880*/  IMAD R4, R4, R11, RZ ;  /* 0x0000000b04047224 */ /* 0x000fca00078e02ff */
[----:B------:R-:W-:-:S07]  /*1890*/  VIMNMX R3, R3, R4, !PT ;  /* 0x0000000403037248 */ /* 0x000fce0007fe0100 */
.L_x_4620:
[----:B------:R-:W-:Y:S01]  /*18a0*/  VIADD R0, R0, 0x3f ;  /* 0x0000003f00007836 */ /* 0x000fe20000000000 */
[----:B------:R-:W-:-:S04]  /*18b0*/  SHF.R.S32.HI R4, RZ, 0x1f, R3 ;  /* 0x0000001fff047819 */ /* 0x000fc80000011403 */
[----:B------:R-:W-:Y:S02]  /*18c0*/  SHF.R.S32.HI R5, RZ, 0x1f, R0 ;  /* 0x0000001fff057819 */ /* 0x000fe40000011400 */
[----:B------:R-:W-:Y:S02]  /*18d0*/  LEA.HI R4, R4, R3, RZ, 0x6 ;  /* 0x0000000304047211 */ /* 0x000fe400078f30ff */
[----:B------:R-:W-:Y:S02]  /*18e0*/  LEA.HI R5, R5, R0, RZ, 0x6 ;  /* 0x0000000005057211 */ /* 0x000fe400078f30ff */
[----:B------:R-:W-:Y:S02]  /*18f0*/  SHF.R.S32.HI R4, RZ, 0x6, R4 ;  /* 0x00000006ff047819 */ /* 0x000fe40000011404 */
[----:B------:R-:W-:Y:S02]  /*1900*/  SHF.R.S32.HI R5, RZ, 0x6, R5 ;  /* 0x00000006ff057819 */ /* 0x000fe40000011405 */
[----:B------:R-:W-:-:S02]  /*1910*/  VIMNMX R4, RZ, R4, !PT ;  /* 0x00000004ff047248 */ /* 0x000fc40007fe0100 */
[----:B------:R-:W-:-:S03]  /*1920*/  VIMNMX R5, R168, R5, PT ;  /* 0x00000005a8057248 */ /* 0x000fc60003fe0100 */
[----:B------:R-:W-:Y:S01]  /*1930*/  IMAD R4, R4, 0x40, -R9 ;  /* 0x0000004004047824 */ /* 0x000fe200078e0a09 */
[----:B------:R-:W-:-:S04]  /*1940*/  LEA R5, R5, -R9, 0x6 ;  /* 0x8000000905057211 */ /* 0x000fc800078e30ff */
[----:B------:R-:W-:Y:S02]  /*1950*/  VIMNMX R4, RZ, R4, !PT ;  /* 0x00000004ff047248 */ /* 0x000fe40007fe0100 */
[----:B------:R-:W-:Y:S02]  /*1960*/  VIMNMX R5, R5, R32, PT ;  /* 0x0000002005057248 */ /* 0x000fe40003fe0100 */
[----:B------:R-:W-:Y:S02]  /*1970*/  SHF.R.U32.HI R46, RZ, 0x6, R4 ;  /* 0x00000006ff2e7819 */ /* 0x000fe40000011604 */
[----:B------:R-:W-:-:S03]  /*1980*/  ISETP.GT.AND P0, PT, R5, R4, PT ;  /* 0x000000040500720c */ /* 0x000fc60003f04270 */
[----:B------:R-:W-:-:S10]  /*1990*/  IMAD.MOV.U32 R51, RZ, RZ, R46 ;  /* 0x000000ffff337224 */ /* 0x000fd400078e002e */
[----:B------:R-:W-:-:S05]  /*19a0*/  @P0 VIADD R0, R5, 0x3f ;  /* 0x0000003f05000836 */ /* 0x000fca0000000000 */
[----:B------:R-:W-:-:S04]  /*19b0*/  @P0 SHF.R.S32.HI R3, RZ, 0x1f, R0 ;  /* 0x0000001fff030819 */ /* 0x000fc80000011400 */
[----:B------:R-:W-:-:S04]  /*19c0*/  @P0 LEA.HI R3, R3, R0, RZ, 0x6 ;  /* 0x0000000003030211 */ /* 0x000fc800078f30ff */
[----:B------:R-:W-:Y:S02]  /*19d0*/  @P0 SHF.R.S32.HI R51, RZ, 0x6, R3 ;  /* 0x00000006ff330819 */ /* 0x000fe40000011403 */
        /* <DEDUP_REMOVED lines=23> */
.L_x_4626:
[----:B------:R-:W-:Y:S05]  /*1b50*/  BSYNC B6 ;  /* 0x0000000000067941 */ /* 0x000fea0003800000 */
.L_x_4625:
        /* <DEDUP_REMOVED lines=20> */
.L_x_4628:
[----:B------:R-:W-:Y:S05]  /*1ca0*/  BSYNC B6 ;  /* 0x0000000000067941 */ /* 0x000fea0003800000 */
.L_x_4627:
[----:B------:R-:W-:Y:S01]  /*1cb0*/  ULDC.64 UR4, c[0x0][0x9f8] ;  /* 0x00027e0000047ab9 */ /* 0x000fe20000000a00 */
[----:B------:R-:W0:Y:S01]  /*1cc0*/  LDC R0, c[0x0][0x428] ;  /* 0x00010a00ff007b82 */ /* 0x000e220000000800 */
[----:B------:R-:W-:-:S07]  /*1cd0*/  ISETP.NE.U32.AND P0, PT, RZ, UR4, PT ;  /* 0x00000004ff007c0c */ /* 0x000fce000bf05070 */
[----:B------:R-:W1:Y:S01]  /*1ce0*/  LDC.64 R52, c[0x0][0x2f0] ;  /* 0x0000bc00ff347b82 */ /* 0x000e620000000a00 */
[----:B------:R-:W-:Y:S01]  /*1cf0*/  ISETP.NE.AND.EX P0, PT, RZ, UR5, PT, P0 ;  /* 0x00000005ff007c0c */ /* 0x000fe2000bf05300 */
[----:B------:R-:W-:Y:S01]  /*1d00*/  IMAD.IADD R25, R25, 0x1, R24 ;  /* 0x0000000119197824 */ /* 0x000fe200078e0218 */
[----:B------:R-:W-:Y:S01]  /*1d10*/  ULDC.64 UR4, c[0x0][0xa08] ;  /* 0x0002820000047ab9 */ /* 0x000fe20000000a00 */
[----:B------:R-:W-:-:S04]  /*1d20*/  ULDC.64 UR6, c[0x0][0x320] ;  /* 0x0000c80000067ab9 */ /* 0x000fc80000000a00 */
[----:B------:R-:W2:Y:S08]  /*1d30*/  LDC.64 R26, c[0x0][0x3d8] ;  /* 0x0000f600ff1a7b82 */ /* 0x000eb00000000a00 */
[----:B------:R-:W3:Y:S08]  /*1d40*/  @P0 LDC.64 R4, c[0x0][0x9f8] ;  /* 0x00027e00ff040b82 */ /* 0x000ef00000000a00 */
[----:B------:R-:W4:Y:S08]  /*1d50*/  LDC R21, c[0x0][0x3d4] ;  /* 0x0000f500ff157b82 */ /* 0x000f300000000800 */
[----:B------:R-:W2:Y:S01]  /*1d60*/  LDC.64 R28, c[0x0][0x3e8] ;  /* 0x0000fa00ff1c7b82 */ /* 0x000ea20000000a00 */
[----:B---3--:R-:W-:-:S04]  /*1d70*/  @P0 IMAD.WIDE R4, R191, 0x4, R4 ;  /* 0x00000004bf040825 */ /* 0x008fc800078e0204 */
[----:B------:R-:W-:Y:S01]  /*1d80*/  IMAD.SHL.U32 R42, R211, 0x4, RZ ;  /* 0x00000004d32a7824 */ /* 0x000fe200078e00ff */
[----:B------:R3:W3:Y:S01]  /*1d90*/  @P0 LDG.E R191, desc[UR42][R4.64] ;  /* 0x0000002a04bf0981 */ /* 0x0006e2000c1e1900 */
[----:B0-----:R-:W-:Y:S01]  /*1da0*/  ISETP.NE.AND P0, PT, R0, 0x1, PT ;  /* 0x000000010000780c */ /* 0x001fe20003f05270 */
[-C--:B-1----:R-:W-:Y:S01]  /*1db0*/  IMAD.WIDE.U32 R6, R25, R52.reuse, RZ ;  /* 0x0000003419067225 */ /* 0x082fe200078e00ff */
[----:B------:R-:W-:Y:S01]  /*1dc0*/  SHF.R.S32.HI R10, RZ, 0x1f, R25 ;  /* 0x0000001fff0a7819 */ /* 0x000fe20000011419 */
[----:B------:R-:W0:Y:S01]  /*1dd0*/  S2R R60, SR_TID.X ;  /* 0x00000000003c7919 */ /* 0x000e220000002100 */
[----:B------:R-:W-:Y:S01]  /*1de0*/  SHF.R.S32.HI R43, RZ, 0x1f, R42 ;  /* 0x0000001fff2b7819 */ /* 0x000fe2000001142a */
[-C--:B------:R-:W-:Y:S01]  /*1df0*/  IMAD R12, R219, R52.reuse, RZ ;  /* 0x00000034db0c7224 */ /* 0x080fe200078e02ff */
[----:B----4-:R-:W-:Y:S01]  /*1e00*/  ISETP.GE.AND P1, PT, R16, R21, PT ;  /* 0x000000151000720c */ /* 0x010fe20003f26270 */
[----:B------:R-:W-:Y:S01]  /*1e10*/  IMAD R0, R10, R52, RZ ;  /* 0x000000340a007224 */ /* 0x000fe200078e02ff */
[----:B------:R-:W1:Y:S01]  /*1e20*/  LDC R61, c[0x0][0x3d4] ;  /* 0x0000f500ff3d7b82 */ /* 0x000e620000000800 */
[----:B------:R-:W-:Y:S01]  /*1e30*/  IMAD.SHL.U32 R59, R193, 0x40, RZ ;  /* 0x00000040c13b7824 */ /* 0x000fe200078e00ff */
[C---:B--2---:R-:W-:Y:S01]  /*1e40*/  SHF.L.U64.HI R56, R28.reuse, 0x6, R29 ;  /* 0x000000061c387819 */ /* 0x044fe2000001021d */
[----:B------:R-:W-:Y:S01]  /*1e50*/  IMAD R3, R25, R53, R0 ;  /* 0x0000003519037224 */ /* 0x000fe200078e0200 */
[----:B------:R-:W-:Y:S01]  /*1e60*/  P2R R72, PR, RZ, 0x2 ;  /* 0x00000002ff487803 */ /* 0x000fe20000000000 */
[----:B------:R-:W-:Y:S01]  /*1e70*/  IMAD.SHL.U32 R57, R28, 0x40, RZ ;  /* 0x000000401c397824 */ /* 0x000fe200078e00ff */
[----:B------:R-:W-:Y:S01]  /*1e80*/  LOP3.LUT R59, R59, 0x1c0, RZ, 0xc0, !PT ;  /* 0x000001c03b3b7812 */ /* 0x000fe200078ec0ff */
[----:B------:R-:W-:Y:S01]  /*1e90*/  IMAD.IADD R7, R7, 0x1, R3 ;  /* 0x0000000107077824 */ /* 0x000fe200078e0203 */
[----:B------:R-:W2:Y:S01]  /*1ea0*/  @P0 LDC R9, c[0x0][0x42c] ;  /* 0x00010b00ff090b82 */ /* 0x000ea20000000800 */
[----:B------:R-:W-:Y:S01]  /*1eb0*/  VIADD R82, R16, 0x20 ;  /* 0x0000002010527836 */ /* 0x000fe20000000000 */
[----:B------:R-:W-:Y:S01]  /*1ec0*/  SHF.R.U32.HI R58, RZ, 0x3, R59 ;  /* 0x00000003ff3a7819 */ /* 0x000fe2000001163b */
[----:B------:R-:W-:Y:S01]  /*1ed0*/  IMAD.SHL.U32 R62, R21, 0x2, RZ ;  /* 0x00000002153e7824 */ /* 0x000fe200078e00ff */
[C---:B------:R-:W-:Y:S01]  /*1ee0*/  SHF.L.U64.HI R50, R26.reuse, 0x6, R27 ;  /* 0x000000061a327819 */ /* 0x040fe2000001021b */
[----:B------:R-:W-:-:S03]  /*1ef0*/  IMAD.SHL.U32 R55, R26, 0x40, RZ ;  /* 0x000000401a377824 */ /* 0x000fc600078e00ff */
[----:B------:R-:W4:Y:S08]  /*1f00*/  @P0 LDC R11, c[0x0][0x430] ;  /* 0x00010c00ff0b0b82 */ /* 0x000f300000000800 */
[----:B------:R-:W1:Y:S01]  /*1f10*/  LDC R63, c[0x0][0x2e4] ;  /* 0x0000b900ff3f7b82 */ /* 0x000e620000000800 */
[----:B0-----:R-:W-:Y:S01]  /*1f20*/  LEA.HI R60, R60, 0x8, RZ, 0x19 ;  /* 0x000000083c3c7811 */ /* 0x001fe200078fc8ff */
[----:B--2---:R-:W-:-:S05]  /*1f30*/  @P0 IMAD.HI.U32 R0, R190, R9, RZ ;  /* 0x00000009be000227 */ /* 0x004fca00078e00ff */
[----:B----4-:R-:W-:Y:S02]  /*1f40*/  @P0 SHF.R.U32.HI R190, RZ, R11, R0 ;  /* 0x0000000bffbe0219 */ /* 0x010fe40000011600 */
[----:B------:R-:W-:Y:S02]  /*1f50*/  ISETP.NE.U32.AND P0, PT, RZ, UR4, PT ;  /* 0x00000004ff007c0c */ /* 0x000fe4000bf05070 */
[----:B------:R-:W-:Y:S01]  /*1f60*/  SHF.R.S32.HI R0, RZ, 0x1f, R190 ;  /* 0x0000001fff007819 */ /* 0x000fe200000114be */
[----:B------:R-:W-:Y:S01]  /*1f70*/  IMAD.WIDE.U32 R8, R190, UR6, R16 ;  /* 0x00000006be087c25 */ /* 0x000fe2000f8e0010 */
[----:B------:R-:W-:Y:S01]  /*1f80*/  ISETP.NE.AND.EX P0, PT, RZ, UR5, PT, P0 ;  /* 0x00000005ff007c0c */ /* 0x000fe2000bf05300 */
[----:B------:R-:W-:Y:S02]  /*1f90*/  ULDC.64 UR4, c[0x0][0x2f8] ;  /* 0x0000be0000047ab9 */ /* 0x000fe40000000a00 */
[C---:B---3--:R-:W-:Y:S02]  /*1fa0*/  IMAD R5, R0.reuse, UR6, RZ ;  /* 0x0000000600057c24 */ /* 0x048fe4000f8e02ff */
[----:B------:R-:W-:-:S02]  /*1fb0*/  IMAD R3, R0, UR4, RZ ;  /* 0x0000000400037c24 */ /* 0x000fc4000f8e02ff */
[C---:B------:R-:W-:Y:S02]  /*1fc0*/  IMAD R11, R190.reuse, UR7, R5 ;  /* 0x00000007be0b7c24 */ /* 0x040fe4000f8e0205 */
[C---:B------:R-:W-:Y:S02]  /*1fd0*/  IMAD R3, R190.reuse, UR5, R3 ;  /* 0x00000005be037c24 */ /* 0x040fe4000f8e0203 */
[----:B------:R-:W-:Y:S01]  /*1fe0*/  IMAD.WIDE.U32 R4, R190, UR4, R6 ;  /* 0x00000004be047c25 */ /* 0x000fe2000f8e0006 */
[----:B------:R-:W-:-:S03]  /*1ff0*/  ULDC.64 UR4, c[0x0][0x300] ;  /* 0x0000c00000047ab9 */ /* 0x000fc60000000a00 */
[----:B------:R-:W-:Y:S02]  /*2000*/  IMAD.IADD R9, R9, 0x1, R11 ;  /* 0x0000000109097824 */ /* 0x000fe400078e020b */
[----:B------:R-:W-:Y:S02]  /*2010*/  IMAD.IADD R5, R5, 0x1, R3 ;  /* 0x0000000105057824 */ /* 0x000fe400078e0203 */
[----:B------:R-:W-:-:S04]  /*2020*/  IMAD R11, R219, R26, RZ ;  /* 0x0000001adb0b7224 */ /* 0x000fc800078e02ff */
[C---:B------:R-:W-:Y:S02]  /*2030*/  IMAD R13, R186.reuse, R27, R11 ;  /* 0x0000001bba0d7224 */ /* 0x040fe400078e020b */
[----:B------:R-:W-:Y:S01]  /*2040*/  IMAD R11, R186, R53, R12 ;  /* 0x00000035ba0b7224 */ /* 0x000fe200078e020c */
[----:B------:R-:W-:Y:S02]  /*2050*/  SHF.L.U64.HI R53, R52, 0x6, R53 ;  /* 0x0000000634357819 */ /* 0x000fe40000010235 */
        /* <DEDUP_REMOVED lines=8> */
[----:B------:R-:W-:-:S04]  /*20e0*/  IMAD.WIDE.U32 R6, R186, R52, R16 ;  /* 0x00000034ba067225 */ /* 0x000fc800078e0010 */
[----:B------:R-:W-:Y:S02]  /*20f0*/  IMAD R12, R0, UR4, RZ ;  /* 0x00000004000c7c24 */ /* 0x000fe4000f8e02ff */
[----:B------:R-:W-:Y:S01]  /*2100*/  IMAD.IADD R0, R45, 0x1, R3 ;  /* 0x000000012d007824 */ /* 0x000fe200078e0203 */
[----:B------:R-:W-:Y:S01]  /*2110*/  IADD3 R3, P0, R44, R6, RZ ;  /* 0x000000062c037210 */ /* 0x000fe20007f1e0ff */
[----:B------:R-:W-:Y:S02]  /*2120*/  IMAD.IADD R39, R13, 0x1, R5 ;  /* 0x000000010d277824 */ /* 0x000fe400078e0205 */
[----:B------:R-:W-:Y:S01]  /*2130*/  IMAD.MOV.U32 R38, RZ, RZ, R4 ;  /* 0x000000ffff267224 */ /* 0x000fe200078e0004 */
[----:B------:R-:W-:Y:S01]  /*2140*/  IADD3.X R48, R0, R7, R11, P0, !PT ;  /* 0x0000000700307210 */ /* 0x000fe200007fe40b */
[C---:B------:R-:W-:Y:S01]  /*2150*/  IMAD.WIDE.U32 R4, R186.reuse, R26, R42 ;  /* 0x0000001aba047225 */ /* 0x040fe200078e002a */
[----:B------:R-:W-:Y:S02]  /*2160*/  SEL R11, R21, RZ, P1 ;  /* 0x000000ff150b7207 */ /* 0x000fe40000800000 */
[----:B------:R-:W-:Y:S01]  /*2170*/  IADD3 R20, P0, R186, R25, RZ ;  /* 0x00000019ba147210 */ /* 0x000fe20007f1e0ff */
[----:B------:R-:W-:Y:S01]  /*2180*/  IMAD.IADD R5, R5, 0x1, R13 ;  /* 0x0000000105057824 */ /* 0x000fe200078e020d */
[----:B------:R-:W-:Y:S01]  /*2190*/  IADD3 R11, R16, R11, RZ ;  /* 0x0000000b100b7210 */ /* 0x000fe20007ffe0ff */
[----:B------:R-:W-:Y:S01]  /*21a0*/  IMAD R6, R219, R28, RZ ;  /* 0x0000001cdb067224 */ /* 0x000fe200078e02ff */
[----:B-----5:R-:W-:Y:S01]  /*21b0*/  SHF.R.S32.HI R13, RZ, 0x1f, R33 ;  /* 0x0000001fff0d7819 */ /* 0x020fe20000011421 */
[C---:B------:R-:W-:Y:S01]  /*21c0*/  IMAD R75, R41.reuse, UR5, R12 ;  /* 0x00000005294b7c24 */ /* 0x040fe2000f8e020c */
[----:B------:R-:W-:Y:S01]  /*21d0*/  SHF.R.S32.HI R54, RZ, 0x1f, R11 ;  /* 0x0000001fff367819 */ /* 0x000fe2000001140b */
[----:B------:R-:W-:Y:S01]  /*21e0*/  IMAD.WIDE.U32 R40, R41, UR4, R8 ;  /* 0x0000000429287c25 */ /* 0x000fe2000f8e0008 */
[----:B------:R-:W-:-:S02]  /*21f0*/  ULDC UR4, c[0x0][0x2e4] ;  /* 0x0000b90000047ab9 */ /* 0x000fc40000000800 */
[----:B------:R-:W-:Y:S01]  /*2200*/  LEA.HI R54, R54, R11, RZ, 0x3 ;  /* 0x0000000b36367211 */ /* 0x000fe200078f18ff */
[----:B------:R-:W-:Y:S01]  /*2210*/  IMAD R15, R186, R29, R6 ;  /* 0x0000001dba0f7224 */ /* 0x000fe200078e0206 */
[----:B------:R-:W-:Y:S01]  /*2220*/  ISETP.GE.AND P4, PT, R16, UR4, PT ;  /* 0x0000000410007c0c */ /* 0x000fe2000bf86270 */
[----:B------:R-:W-:Y:S01]  /*2230*/  IMAD R12, R13, R26, RZ ;  /* 0x0000001a0d0c7224 */ /* 0x000fe200078e02ff */
[----:B------:R-:W-:Y:S01]  /*2240*/  LOP3.LUT R69, R54, 0xfffffff8, RZ, 0xc0, !PT ;  /* 0xfffffff836457812 */ /* 0x000fe200078ec0ff */
[-C--:B------:R-:W-:Y:S01]  /*2250*/  IMAD.WIDE.U32 R8, R186, R28.reuse, R16 ;  /* 0x0000001cba087225 */ /* 0x080fe200078e0010 */
[----:B------:R-:W-:Y:S02]  /*2260*/  ISETP.GE.AND P3, PT, R82, UR4, PT ;  /* 0x0000000452007c0c */ /* 0x000fe4000bf66270 */
[----:B------:R-:W-:Y:S01]  /*2270*/  SHF.R.S32.HI R73, RZ, 0x1f, R69 ;  /* 0x0000001fff497819 */ /* 0x000fe20000011445 */
[----:B------:R-:W-:-:S04]  /*2280*/  IMAD.WIDE.U32 R6, R186, R28, R42 ;  /* 0x0000001cba067225 */ /* 0x000fc800078e002a */
[----:B------:R-:W-:Y:S02]  /*2290*/  IMAD R11, R33, R27, R12 ;  /* 0x0000001b210b7224 */ /* 0x000fe400078e020c */
[----:B------:R-:W-:Y:S02]  /*22a0*/  IMAD.IADD R9, R15, 0x1, R9 ;  /* 0x000000010f097824 */ /* 0x000fe400078e0209 */
[----:B------:R-:W-:Y:S02]  /*22b0*/  IMAD.IADD R7, R7, 0x1, R15 ;  /* 0x0000000107077824 */ /* 0x000fe400078e020f */
[-C--:B------:R-:W-:Y:S02]  /*22c0*/  IMAD R12, R13, R28.reuse, RZ ;  /* 0x0000001c0d0c7224 */ /* 0x080fe400078e02ff */
[----:B------:R-:W-:-:S04]  /*22d0*/  IMAD.WIDE.U32 R34, R33, R28, R8 ;  /* 0x0000001c21227225 */ /* 0x000fc800078e0008 */
[C---:B------:R-:W-:Y:S02]  /*22e0*/  IMAD R71, R33.reuse, R29, R12 ;  /* 0x0000001d21477224 */ /* 0x040fe400078e020c */
[----:B------:R-:W-:Y:S02]  /*22f0*/  IMAD.WIDE.U32 R30, R33, R28, R6 ;  /* 0x0000001c211e7225 */ /* 0x000fe400078e0006 */
[----:B------:R-:W0:Y:S01]  /*2300*/  LDC.64 R28, c[0x0][0x2d8] ;  /* 0x0000b600ff1c7b82 */ /* 0x000e220000000a00 */
[----:B------:R-:W-:Y:S01]  /*2310*/  IADD3 R67, R71, R35, RZ ;  /* 0x0000002347437210 */ /* 0x000fe20007ffe0ff */
[----:B------:R-:W-:Y:S01]  /*2320*/  IMAD.WIDE.U32 R36, R33, R26, R4 ;  /* 0x0000001a21247225 */ /* 0x000fe200078e0004 */
[----:B------:R-:W-:-:S03]  /*2330*/  LOP3.LUT R5, R59, 0x18, R16, 0xf8, !PT ;  /* 0x000000183b057812 */ /* 0x000fc600078ef810 */
[----:B------:R-:W-:Y:S01]  /*2340*/  IMAD.WIDE.U32 R38, R33, R26, R38 ;  /* 0x0000001a21267225 */ /* 0x000fe200078e0026 */
[----:B------:R-:W-:-:S03]  /*2350*/  LOP3.LUT R5, R5, R58, RZ, 0x3c, !PT ;  /* 0x0000003a05057212 */ /* 0x000fc600078e3cff */
[----:B------:R-:W-:Y:S02]  /*2360*/  IMAD.SHL.U32 R52, R52, 0x40, RZ ;  /* 0x0000004034347824 */ /* 0x000fe400078e00ff */
[----:B------:R-:W-:Y:S01]  /*2370*/  IMAD R64, R200, 0x200, R5 ;  /* 0x00000200c8407824 */ /* 0x000fe200078e0205 */
[----:B------:R-:W-:Y:S01]  /*2380*/  LOP3.LUT R5, R59, 0x38, R54, 0xf8, !PT ;  /* 0x000000383b057812 */ /* 0x000fe200078ef836 */
[----:B------:R-:W-:Y:S02]  /*2390*/  IMAD.X R21, R219, 0x1, R10, P0 ;  /* 0x00000001db157824 */ /* 0x000fe400000e060a */
[----:B------:R-:W-:Y:S01]  /*23a0*/  IMAD.IADD R65, R11, 0x1, R39 ;  /* 0x000000010b417824 */ /* 0x000fe200078e0227 */
[----:B------:R-:W-:Y:S01]  /*23b0*/  LOP3.LUT R5, R5, R58, RZ, 0x3c, !PT ;  /* 0x0000003a05057212 */ /* 0x000fe200078e3cff */
[----:B------:R-:W-:Y:S02]  /*23c0*/  IMAD.IADD R66, R37, 0x1, R11 ;  /* 0x0000000125427824 */ /* 0x000fe400078e020b */
[----:B------:R-:W-:-:S02]  /*23d0*/  IMAD.IADD R71, R31, 0x1, R71 ;  /* 0x000000011f477824 */ /* 0x000fc400078e0247 */
[----:B------:R-:W-:Y:S02]  /*23e0*/  IMAD R68, R200, 0x200, R5 ;  /* 0x00000200c8447824 */ /* 0x000fe400078e0205 */
[----:B-1----:R-:W-:-:S07]  /*23f0*/  IMAD.IADD R75, R41, 0x1, R75 ;  /* 0x00000001294b7824 */ /* 0x002fce00078e024b */
.L_x_4658:
[----:B------:R-:W-:Y:S01]  /*2400*/  VIADD R51, R51, 0xffffffff ;  /* 0xffffffff33337836 */ /* 0x000fe20000000000 */
[----:B------:R-:W-:Y:S05]  /*2410*/  YIELD ;  /* 0x0000000000007946 */ /* 0x000fea0003800000 */
[----:B------:R-:W-:Y:S01]  /*2420*/  SHF.R.S32.HI R74, RZ, 0x1f, R51 ;  /* 0x0000001fff4a7819 */ /* 0x000fe20000011433 */
[-C--:B------:R-:W-:Y:S01]  /*2430*/  IMAD R5, R53, R51.reuse, RZ ;  /* 0x0000003335057224 */ /* 0x080fe200078e02ff */
[----:B------:R-:W-:Y:S01]  /*2440*/  BSSY B0, `(.L_x_4629) ;  /* 0x0000194000007945 */ /* 0x000fe20003800000 */
[----:B----4-:R-:W-:Y:S01]  /*2450*/  IMAD.WIDE.U32 R24, R52, R51, RZ ;  /* 0x0000003334187225 */ /* 0x010fe200078e00ff */
[----:B------:R-:W-:-:S03]  /*2460*/  ISETP.GT.AND P2, PT, R51, R46, PT ;  /* 0x0000002e3300720c */ /* 0x000fc60003f44270 */
[----:B------:R-:W-:Y:S01]  /*2470*/  IMAD R5, R74, R52, R5 ;  /* 0x000000344a057224 */ /* 0x000fe200078e0205 */
[----:B------:R-:W-:Y:S01]  /*2480*/  IADD3 R4, P0, R3, R24, RZ ;  /* 0x0000001803047210 */ /* 0x000fe20007f1e0ff */
[----:B---3--:R-:W-:Y:S02]  /*2490*/  IMAD.SHL.U32 R15, R23, 0x1000, RZ ;  /* 0x00001000170f7824 */ /* 0x008fe400078e00ff */
[----:B------:R-:W-:Y:S01]  /*24a0*/  IMAD.IADD R79, R25, 0x1, R5 ;  /* 0x00000001194f7824 */ /* 0x000fe200078e0205 */
[----:B0-----:R-:W-:Y:S01]  /*24b0*/  LEA R12, P1, R4, R28, 0x1 ;  /* 0x0000001c040c7211 */ /* 0x001fe200078208ff */
[----:B------:R-:W-:Y:S02]  /*24c0*/  IMAD.IADD R5, R64, 0x1, R15 ;  /* 0x0000000140057824 */ /* 0x000fe400078e020f */
[----:B------:R-:W-:Y:S01]  /*24d0*/  IMAD.X R6, R79, 0x1, R48, P0 ;  /* 0x000000014f067824 */ /* 0x000fe200000e0630 */
[----:B------:R-:W-:Y:S01]  /*24e0*/  ISETP.GE.AND P0, PT, R61, 0x1, PT ;  /* 0x000000013d00780c */ /* 0x000fe20003f06270 */
[----:B------:R-:W-:-:S03]  /*24f0*/  IMAD R14, R5, 0x2, R2 ;  /* 0x00000002050e7824 */ /* 0x000fc600078e0202 */
[----:B------:R-:W-:-:S09]  /*2500*/  LEA.HI.X R13, R4, R29, R6, 0x1, P1 ;  /* 0x0000001d040d7211 */ /* 0x000fd200008f0c06 */
[----:B-1----:R-:W-:Y:S05]  /*2510*/  @!P0 BRA `(.L_x_4630) ;  /* 0x0000001400b48947 */ /* 0x002fea0003800000 */
[----:B------:R-:W-:Y:S01]  /*2520*/  ULDC.U8 UR4, c[0x0][0x3f0] ;  /* 0x0000fc0000047ab9 */ /* 0x000fe20000000000 */
[-C--:B------:R-:W-:Y:S01]  /*2530*/  IMAD R6, R50, R51.reuse, RZ ;  /* 0x0000003332067224 */ /* 0x080fe200078e02ff */
[----:B------:R-:W-:Y:S01]  /*2540*/  ISETP.NE.AND P0, PT, RZ, UR4, PT ;  /* 0x00000004ff007c0c */ /* 0x000fe2000bf05270 */
[----:B------:R-:W-:-:S04]  /*2550*/  IMAD.WIDE.U32 R4, R55, R51, RZ ;  /* 0x0000003337047225 */ /* 0x000fc800078e00ff */
[----:B------:R-:W-:-:S05]  /*2560*/  IMAD R7, R74, R55, R6 ;  /* 0x000000374a077224 */ /* 0x000fca00078e0206 */
[----:B------:R-:W-:-:S03]  /*2570*/  IADD3 R76, R5, R7, RZ ;  /* 0x00000007054c7210 */ /* 0x000fc60007ffe0ff */
        /* <DEDUP_REMOVED lines=10> */
[----:B------:R-:W-:Y:S01]  /*2620*/  IMAD R6, R56, R51, RZ ;  /* 0x0000003338067224 */ /* 0x000fe200078e02ff */
[----:B------:R-:W-:Y:S01]  /*2630*/  IADD3 R7, P0, R36, R4, RZ ;  /* 0x0000000424077210 */ /* 0x000fe20007f1e0ff */
[----:B------:R-:W-:Y:S01]  /*2640*/  IMAD.MOV.U32 R70, RZ, RZ, R30 ;  /* 0x000000ffff467224 */ /* 0x000fe200078e001e */
[----:B------:R-:W-:Y:S01]  /*2650*/  ULDC.64 UR4, c[0x0][0x3c8] ;  /* 0x0000f20000047ab9 */ /* 0x000fe20000000a00 */
[-C--:B------:R-:W-:Y:S01]  /*2660*/  IMAD R9, R74, R57.reuse, R6 ;  /* 0x000000394a097224 */ /* 0x080fe200078e0206 */
[----:B------:R-:W-:Y:S01]  /*2670*/  ULDC.64 UR6, c[0x0][0x3e0] ;  /* 0x0000f80000067ab9 */ /* 0x000fe20000000a00 */
        /* <DEDUP_REMOVED lines=16> */
.L_x_4633:
[----:B------:R-:W-:Y:S05]  /*2780*/  BSYNC B1 ;  /* 0x0000000000017941 */ /* 0x000fea0003800000 */
.L_x_4632:
[----:B------:R-:W-:Y:S01]  /*2790*/  UISETP.NE.AND UP0, UPT, UR39, 0x3, UPT ;  /* 0x000000032700788c */ /* 0x000fe2000bf05270 */
[----:B-----5:R-:W-:Y:S02]  /*27a0*/  IMAD.MOV.U32 R4, RZ, RZ, R8 ;  /* 0x000000ffff047224 */ /* 0x020fe400078e0008 */
[----:B------:R-:W-:Y:S02]  /*27b0*/  IMAD.MOV.U32 R5, RZ, RZ, R9 ;  /* 0x000000ffff057224 */ /* 0x000fe400078e0009 */
[----:B0-----:R-:W-:Y:S01]  /*27c0*/  IMAD.MOV.U32 R6, RZ, RZ, R26 ;  /* 0x000000ffff067224 */ /* 0x001fe200078e001a */
[----:B------:R-:W-:Y:S01]  /*27d0*/  PLOP3.LUT P0, PT, PT, PT, UP0, 0x80, 0x0 ;  /* 0x000000000000781c */ /* 0x000fe20003f0f008 */
        /* <DEDUP_REMOVED lines=8> */
[----:B------:R-:W-:Y:S02]  /*2860*/  MOV R6, R24 ;  /* 0x0000001800067202 */ /* 0x000fe40000000f00 */
[----:B------:R-:W-:Y:S02]  /*2870*/  PRMT R89, R89, 0x5410, R5 ;  /* 0x0000541059597816 */ /* 0x000fe40000000005 */
[----:B------:R-:W-:Y:S02]  /*2880*/  PRMT R88, R88, 0x5410, R4 ;  /* 0x0000541058587816 */ /* 0x000fe40000000004 */
[----:B------:R-:W-:Y:S02]  /*2890*/  PRMT R83, R83, 0x5410, R6 ;  /* 0x0000541053537816 */ /* 0x000fe40000000006 */
[----:B------:R-:W-:Y:S01]  /*28a0*/  PRMT R79, R7, 0x7610, R79 ;  /* 0x00007610074f7816 */ /* 0x000fe2000000004f */
[----:B------:R-:W-:Y:S06]  /*28b0*/  @!P0 BRA `(.L_x_4634) ;  /* 0x0000000000048947 */ /* 0x000fec0003800000 */
[----:B------:R-:W-:Y:S01]  /*28c0*/  BPT.TRAP 0x1 ;  /* 0x000000040000795c */ /* 0x000fe20000300000 */
.L_x_4634:
[----:B------:R-:W-:Y:S01]  /*28d0*/  IMAD R70, R23, 0x8, R2 ;  /* 0x0000000817467824 */ /* 0x000fe200078e0202 */
[----:B------:R-:W-:Y:S01]  /*28e0*/  SHF.L.U32 R77, R187, 0x1f, RZ ;  /* 0x0000001fbb4d7819 */ /* 0x000fe200000006ff */
[----:B------:R-:W-:Y:S03]  /*28f0*/  BSSY B1, `(.L_x_4635) ;  /* 0x0000003000017945 */ /* 0x000fe60003800000 */
[----:B------:R-:W0:Y:S02]  /*2900*/  SYNCS.PHASECHK.TRANS64.TRYWAIT P5, [R70+URZ+0x28c90], R77 ;  /* 0x028c904d460075a7 */ /* 0x000e2400080a017f */
[----:B0-----:R-:W-:Y:S05]  /*2910*/  @!P5 BRA `(.L_x_4636) ;  /* 0x000001a80094d947 */ /* 0x001fea0003800000 */
.L_x_4948:
[----:B------:R-:W-:Y:S05]  /*2920*/  BSYNC B1 ;  /* 0x0000000000017941 */ /* 0x000fea0003800000 */
.L_x_4635:
        /* <DEDUP_REMOVED lines=9> */
[--C-:B------:R-:W-:Y:S02]  /*29c0*/  SHF.R.U64 R74, R26, 0x10, R27.reuse ;  /* 0x000000101a4a7819 */ /* 0x100fe4000000121b */
[----:B------:R-:W-:Y:S02]  /*29d0*/  SHF.R.U32.HI R76, RZ, 0x10, R27 ;  /* 0x00000010ff4c7819 */ /* 0x000fe4000001161b */
[----:B------:R-:W-:Y:S02]  /*29e0*/  PRMT R78, R83, 0x5432, R78 ;  /* 0x00005432534e7816 */ /* 0x000fe4000000004e */
[----:B------:R-:W-:Y:S01]  /*29f0*/  SHF.R.U32.HI R81, RZ, 0x10, R25 ;  /* 0x00000010ff517819 */ /* 0x000fe20000011619 */
[----:B------:R-:W-:Y:S01]  /*2a00*/  IMAD.U32 R25, R7, 0x10000, RZ ;  /* 0x0001000007197824 */ /* 0x000fe200078e00ff */
[----:B------:R-:W-:-:S02]  /*2a10*/  PRMT R27, R79, 0x5432, R74 ;  /* 0x000054324f1b7816 */ /* 0x000fc4000000004a */
[----:B------:R-:W-:Y:S02]  /*2a20*/  LOP3.LUT R26, R7, 0xffff0000, RZ, 0xc0, !PT ;  /* 0xffff0000071a7812 */ /* 0x000fe400078ec0ff */
        /* <DEDUP_REMOVED lines=12> */
[----:B------:R-:W-:Y:S01]  /*2af0*/  FMUL.FTZ R7, R7, R74 ;  /* 0x0000004a07077220 */ /* 0x000fe20000410000 */
[----:B------:R-:W-:Y:S01]  /*2b00*/  LOP3.LUT R81, R81, 0xffff0000, RZ, 0xc0, !PT ;  /* 0xffff000051517812 */ /* 0x000fe200078ec0ff */
[----:B------:R-:W-:Y:S02]  /*2b10*/  IMAD.U32 R5, R4, 0x10000, RZ ;  /* 0x0001000004057824 */ /* 0x000fe400078e00ff */
[----:B------:R-:W-:Y:S01]  /*2b20*/  FMUL.FTZ R87, R24, R83 ;  /* 0x0000005318577220 */ /* 0x000fe20000410000 */
[----:B------:R-:W-:Y:S01]  /*2b30*/  FFMA.FTZ R80, R6, R80, R7 ;  /* 0x0000005006507223 */ /* 0x000fe20000010007 */
[----:B------:R-:W-:Y:S01]  /*2b40*/  FMUL.FTZ R7, R24, R79 ;  /* 0x0000004f18077220 */ /* 0x000fe20000410000 */
[----:B------:R-:W-:Y:S01]  /*2b50*/  LOP3.LUT R4, R4, 0xffff0000, RZ, 0xc0, !PT ;  /* 0xffff000004047812 */ /* 0x000fe200078ec0ff */
[C---:B------:R-:W-:Y:S01]  /*2b60*/  FMUL.FTZ R24, R26.reuse, R81 ;  /* 0x000000511a187220 */ /* 0x040fe20000410000 */
[----:B------:R-:W-:Y:S02]  /*2b70*/  IMAD.U32 R27, R27, 0x10000, RZ ;  /* 0x000100001b1b7824 */ /* 0x000fe400078e00ff */
[----:B------:R-:W-:Y:S01]  /*2b80*/  FMUL.FTZ R26, R26, R76 ;  /* 0x0000004c1a1a7220 */ /* 0x000fe20000410000 */
[----:B------:R-:W-:Y:S01]  /*2b90*/  FFMA.FTZ R87, R14, R79, -R87 ;  /* 0x0000004f0e577223 */ /* 0x000fe20000010857 */
[----:B------:R-:W-:Y:S01]  /*2ba0*/  FFMA.FTZ R85, R6, R74, -R85 ;  /* 0x0000004a06557223 */ /* 0x000fe20000010855 */
[----:B------:R-:W-:Y:S01]  /*2bb0*/  FFMA.FTZ R14, R14, R83, R7 ;  /* 0x000000530e0e7223 */ /* 0x000fe20000010007 */
[C---:B------:R-:W-:Y:S01]  /*2bc0*/  FFMA.FTZ R24, R25.reuse, R76, -R24 ;  /* 0x0000004c19187223 */ /* 0x040fe20000010818 */
[CC--:B------:R-:W-:Y:S01]  /*2bd0*/  FMUL.FTZ R6, R4.reuse, R78.reuse ;  /* 0x0000004e04067220 */ /* 0x0c0fe20000410000 */
[----:B------:R-:W-:Y:S01]  /*2be0*/  FMUL.FTZ R7, R4, R27 ;  /* 0x0000001b04077220 */ /* 0x000fe20000410000 */
[----:B------:R-:W-:Y:S01]  /*2bf0*/  FFMA.FTZ R25, R25, R81, R26 ;  /* 0x0000005119197223 */ /* 0x000fe2000001001a */
[----:B------:R-:W-:Y:S01]  /*2c00*/  F2FP.BF16.F32.PACK_AB R87, R14, R87 ;  /* 0x000000570e57723e */ /* 0x000fe200000010ff */
[C---:B------:R-:W-:Y:S01]  /*2c10*/  FFMA.FTZ R6, R5.reuse, R27, -R6 ;  /* 0x0000001b05067223 */ /* 0x040fe20000010806 */
[----:B------:R-:W-:Y:S01]  /*2c20*/  FFMA.FTZ R7, R5, R78, R7 ;  /* 0x0000004e05077223 */ /* 0x000fe20000010007 */
[----:B------:R-:W-:-:S02]  /*2c30*/  F2FP.BF16.F32.PACK_AB R5, R80, R85 ;  /* 0x000000555005723e */ /* 0x000fc400000010ff */
[----:B------:R-:W-:Y:S02]  /*2c40*/  F2FP.BF16.F32.PACK_AB R24, R25, R24 ;  /* 0x000000181918723e */ /* 0x000fe400000010ff */
[----:B------:R-:W-:Y:S02]  /*2c50*/  F2FP.BF16.F32.PACK_AB R4, R7, R6 ;  /* 0x000000060704723e */ /* 0x000fe400000010ff */
[----:B------:R-:W-:Y:S01]  /*2c60*/  MOV R6, R87 ;  /* 0x0000005700067202 */ /* 0x000fe20000000f00 */
[----:B------:R-:W-:-:S07]  /*2c70*/  IMAD.MOV.U32 R7, RZ, RZ, R24 ;  /* 0x000000ffff077224 */ /* 0x000fce00078e0018 */
.L_x_4641:
[----:B------:R-:W-:Y:S05]  /*2c80*/  BSYNC B2 ;  /* 0x0000000000027941 */ /* 0x000fea0003800000 */
.L_x_4640:
[----:B--2---:R1:W-:Y:S02]  /*2c90*/  STG.E.128 desc[UR42][R12.64], R4 ;  /* 0x000000040c007986 */ /* 0x0043e4000c101d2a */
.L_x_4639:
[----:B------:R-:W-:Y:S05]  /*2ca0*/  BSYNC B1 ;  /* 0x0000000000017941 */ /* 0x000fea0003800000 */
.L_x_4638:
        /* <DEDUP_REMOVED lines=57> */
.L_x_4643:
[----:B------:R-:W-:Y:S05]  /*3040*/  BSYNC B1 ;  /* 0x0000000000017941 */ /* 0x000fea0003800000 */
.L_x_4642:
[----:B-1----:R2:W-:Y:S01]  /*3050*/  STG.E.128 desc[UR42][R12.64+0x40], R4 ;  /* 0x000040040c007986 */ /* 0x0025e2000c101d2a */
[----:B------:R-:W-:Y:S05]  /*3060*/  BRA `(.L_x_4637) ;  /* 0x0000000c00447947 */ /* 0x000fea0003800000 */
.L_x_4631:
        /* <DEDUP_REMOVED lines=24> */
[----:B------:R-:W-:Y:S01]  /*31f0*/  UISETP.NE.AND UP0, UPT, UR39, 0x3, UPT ;  /* 0x000000032700788c */ /* 0x000fe2000bf05270 */
[----:B------:R-:W-:-:S05]  /*3200*/  ISETP.GE.AND P5, PT, R16, R61, PT ;  /* 0x0000003d1000720c */ /* 0x000fca0003fa6270 */
[----:B------:R-:W-:Y:S02]  /*3210*/  PLOP3.LUT P0, PT, PT, PT, UP0, 0x80, 0x0 ;  /* 0x000000000000781c */ /* 0x000fe40003f0f008 */
        /* <DEDUP_REMOVED lines=12> */
[----:B------:R-:W-:Y:S02]  /*32e0*/  PRMT R84, R12, 0x5410, R13 ;  /* 0x000054100c547816 */ /* 0x000fe4000000000d */
[----:B------:R-:W-:Y:S02]  /*32f0*/  PRMT R92, R14, 0x7610, R92 ;  /* 0x000076100e5c7816 */ /* 0x000fe4000000005c */
[----:B------:R-:W-:Y:S01]  /*3300*/  PRMT R93, R26, 0x7610, R93 ;  /* 0x000076101a5d7816 */ /* 0x000fe2000000005d */
[----:B------:R-:W-:Y:S06]  /*3310*/  @!P0 BRA `(.L_x_4644) ;  /* 0x0000000000048947 */ /* 0x000fec0003800000 */
[----:B------:R-:W-:Y:S01]  /*3320*/  BPT.TRAP 0x1 ;  /* 0x000000040000795c */ /* 0x000fe20000300000 */
.L_x_4644:
[----:B------:R-:W-:Y:S01]  /*3330*/  IMAD R70, R23, 0x8, R2 ;  /* 0x0000000817467824 */ /* 0x000fe200078e0202 */
[----:B------:R-:W-:Y:S01]  /*3340*/  SHF.L.U32 R77, R187, 0x1f, RZ ;  /* 0x0000001fbb4d7819 */ /* 0x000fe200000006ff */
[----:B------:R-:W-:Y:S03]  /*3350*/  BSSY B1, `(.L_x_4645) ;  /* 0x0000003000017945 */ /* 0x000fe60003800000 */
[----:B------:R-:W0:Y:S02]  /*3360*/  SYNCS.PHASECHK.TRANS64.TRYWAIT P5, [R70+URZ+0x28c90], R77 ;  /* 0x028c904d460075a7 */ /* 0x000e2400080a017f */
[----:B0-----:R-:W-:Y:S05]  /*3370*/  @!P5 BRA `(.L_x_4646) ;  /* 0x000001a00010d947 */ /* 0x001fea0003800000 */
.L_x_4949:
[----:B------:R-:W-:Y:S05]  /*3380*/  BSYNC B1 ;  /* 0x0000000000017941 */ /* 0x000fea0003800000 */
.L_x_4645:
        /* <DEDUP_REMOVED lines=23> */
[----:B------:R-:W-:-:S05]  /*3500*/  LOP3.LUT R13, R13, R58, RZ, 0x3c, !PT ;  /* 0x0000003a0d0d7212 */ /* 0x000fca00078e3cff */
[----:B------:R-:W-:Y:S01]  /*3510*/  IMAD R12, R200, 0x200, R13 ;  /* 0x00000200c80c7824 */ /* 0x000fe200078e020d */
[----:B------:R-:W-:-:S03]  /*3520*/  IADD3 R13, R68, R15, RZ ;  /* 0x0000000f440d7210 */ /* 0x000fc60007ffe0ff */
[----:B------:R-:W-:Y:S02]  /*3530*/  IMAD.IADD R15, R15, 0x1, R12 ;  /* 0x000000010f0f7824 */ /* 0x000fe400078e020c */
[--C-:B------:R-:W-:Y:S02]  /*3540*/  IMAD R13, R13, 0x2, R2.reuse ;  /* 0x000000020d0d7824 */ /* 0x100fe400078e0202 */
[----:B------:R-:W-:-:S04]  /*3550*/  IMAD R24, R15, 0x2, R2 ;  /* 0x000000020f187824 */ /* 0x000fc800078e0202 */
[----:B------:R-:W1:Y:S04]  /*3560*/  LDS.128 R12, [R13+0x22400] ;  /* 0x022400000d0c7984 */ /* 0x000e680000000c00 */
        /* <DEDUP_REMOVED lines=8> */
[----:B------:R-:W-:Y:S01]  /*35f0*/  PRMT R83, R90, 0x5410, R83 ;  /* 0x000054105a537816 */ /* 0x000fe20000000053 */
[----:B------:R-:W-:Y:S01]  /*3600*/  IMAD.U32 R4, R12, 0x10000, RZ ;  /* 0x000100000c047824 */ /* 0x000fe200078e00ff */
[----:B------:R-:W-:-:S02]  /*3610*/  PRMT R88, R84, 0x5432, R88 ;  /* 0x0000543254587816 */ /* 0x000fc40000000058 */
[----:B------:R-:W-:Y:S02]  /*3620*/  SHF.R.U32.HI R91, RZ, 0x10, R11 ;  /* 0x00000010ff5b7819 */ /* 0x000fe4000001160b */
[--C-:B------:R-:W-:Y:S02]  /*3630*/  SHF.R.U64 R85, R6, 0x10, R7.reuse ;  /* 0x0000001006557819 */ /* 0x100fe40000001207 */
[----:B------:R-:W-:Y:S01]  /*3640*/  SHF.R.U32.HI R86, RZ, 0x10, R7 ;  /* 0x00000010ff567819 */ /* 0x000fe20000011607 */
[----:B------:R-:W-:Y:S01]  /*3650*/  IMAD.U32 R7, R14, 0x10000, RZ ;  /* 0x000100000e077824 */ /* 0x000fe200078e00ff */
[----:B------:R-:W-:Y:S01]  /*3660*/  SHF.R.U64 R89, R10, 0x10, R11 ;  /* 0x000000100a597819 */ /* 0x000fe2000000120b */
[----:B--2---:R-:W-:Y:S01]  /*3670*/  IMAD.U32 R11, R25, 0x10000, RZ ;  /* 0x00010000190b7824 */ /* 0x004fe200078e00ff */
[----:B------:R-:W-:Y:S01]  /*3680*/  PRMT R76, R90, 0x5432, R76 ;  /* 0x000054325a4c7816 */ /* 0x000fe2000000004c */
[----:B------:R-:W-:Y:S01]  /*3690*/  IMAD.U32 R90, R88, 0x10000, RZ ;  /* 0x00010000585a7824 */ /* 0x000fe200078e00ff */
[----:B------:R-:W-:Y:S01]  /*36a0*/  PRMT R87, R84, 0x5410, R87 ;  /* 0x0000541054577816 */ /* 0x000fe20000000057 */
[----:B------:R-:W-:Y:S01]  /*36b0*/  IMAD.U32 R84, R83, 0x10000, RZ ;  /* 0x0001000053547824 */ /* 0x000fe200078e00ff */
[----:B------:R-:W-:Y:S01]  /*36c0*/  PRMT R91, R93, 0x5410, R91 ;  /* 0x000054105d5b7816 */ /* 0x000fe2000000005b */
[----:B------:R-:W-:Y:S01]  /*36d0*/  IMAD.U32 R10, R24, 0x10000, RZ ;  /* 0x00010000180a7824 */ /* 0x000fe200078e00ff */
[----:B------:R-:W-:-:S02]  /*36e0*/  LOP3.LUT R6, R13, 0xffff0000, RZ, 0xc0, !PT ;  /* 0xffff00000d067812 */ /* 0x000fc400078ec0ff */
[----:B------:R-:W-:Y:S01]  /*36f0*/  LOP3.LUT R13, R25, 0xffff0000, RZ, 0xc0, !PT ;  /* 0xffff0000190d7812 */ /* 0x000fe200078ec0ff */
[----:B------:R-:W-:Y:S01]  /*3700*/  IMAD.U32 R25, R27, 0x10000, RZ ;  /* 0x000100001b197824 */ /* 0x000fe200078e00ff */
[----:B------:R-:W-:Y:S02]  /*3710*/  LOP3.LUT R88, R88, 0xffff0000, RZ, 0xc0, !PT ;  /* 0xffff000058587812 */ /* 0x000fe400078ec0ff */
[----:B------:R-:W-:Y:S01]  /*3720*/  PRMT R85, R94, 0x5410, R85 ;  /* 0x000054105e557816 */ /* 0x000fe20000000055 */
[----:B------:R-:W-:Y:S01]  /*3730*/  FMUL.FTZ R94, R11, R84 ;  /* 0x000000540b5e7220 */ /* 0x000fe20000410000 */
[C---:B------:R-:W-:Y:S01]  /*3740*/  PRMT R86, R92.reuse, 0x5432, R86 ;  /* 0x000054325c567816 */ /* 0x040fe20000000056 */
[----:B------:R-:W-:Y:S01]  /*3750*/  FMUL.FTZ R93, R13, R88 ;  /* 0x000000580d5d7220 */ /* 0x000fe20000410000 */
[----:B------:R-:W-:Y:S01]  /*3760*/  PRMT R89, R92, 0x5410, R89 ;  /* 0x000054105c597816 */ /* 0x000fe20000000059 */
[----:B------:R-:W-:Y:S01]  /*3770*/  FMUL.FTZ R92, R11, R90 ;  /* 0x0000005a0b5c7220 */ /* 0x000fe20000410000 */
[----:B------:R-:W-:Y:S01]  /*3780*/  LOP3.LUT R83, R83, 0xffff0000, RZ, 0xc0, !PT ;  /* 0xffff000053537812 */ /* 0x000fe200078ec0ff */
[----:B------:R-:W-:-:S02]  /*3790*/  IMAD.U32 R11, R91, 0x10000, RZ ;  /* 0x000100005b0b7824 */ /* 0x000fc400078e00ff */
[C---:B------:R-:W-:Y:S01]  /*37a0*/  FFMA.FTZ R94, R5.reuse, R90, R94 ;  /* 0x0000005a055e7223 */ /* 0x040fe2000001005e */
[----:B------:R-:W-:Y:S01]  /*37b0*/  FFMA.FTZ R92, R5, R84, -R92 ;  /* 0x00000054055c7223 */ /* 0x000fe2000001085c */
[----:B------:R-:W-:Y:S02]  /*37c0*/  IMAD.U32 R5, R86, 0x10000, RZ ;  /* 0x0001000056057824 */ /* 0x000fe400078e00ff */
[----:B------:R-:W-:Y:S01]  /*37d0*/  FMUL.FTZ R13, R13, R83 ;  /* 0x000000530d0d7220 */ /* 0x000fe20000410000 */
[----:B------:R-:W-:Y:S01]  /*37e0*/  FMUL.FTZ R95, R25, R11 ;  /* 0x0000000b195f7220 */ /* 0x000fe20000410000 */
[C---:B------:R-:W-:Y:S01]  /*37f0*/  FFMA.FTZ R93, R6.reuse, R83, -R93 ;  /* 0x00000053065d7223 */ /* 0x040fe2000001085d */
[----:B------:R-:W-:Y:S01]  /*3800*/  LOP3.LUT R27, R27, 0xffff0000, RZ, 0xc0, !PT ;  /* 0xffff00001b1b7812 */ /* 0x000fe200078ec0ff */
[----:B------:R-:W-:Y:S01]  /*3810*/  FFMA.FTZ R83, R6, R88, R13 ;  /* 0x0000005806537223 */ /* 0x000fe2000001000d */
[----:B------:R-:W-:Y:S01]  /*3820*/  LOP3.LUT R84, R91, 0xffff0000, RZ, 0xc0, !PT ;  /* 0xffff00005b547812 */ /* 0x000fe200078ec0ff */
[-C--:B------:R-:W-:Y:S01]  /*3830*/  FMUL.FTZ R90, R25, R5.reuse ;  /* 0x00000005195a7220 */ /* 0x080fe20000410000 */
[----:B------:R-:W-:Y:S01]  /*3840*/  FFMA.FTZ R95, R8, R5, -R95 ;  /* 0x00000005085f7223 */ /* 0x000fe2000001085f */
[----:B------:R-:W-:Y:S01]  /*3850*/  LOP3.LUT R86, R86, 0xffff0000, RZ, 0xc0, !PT ;  /* 0xffff000056567812 */ /* 0x000fe200078ec0ff */
[----:B------:R-:W-:Y:S01]  /*3860*/  IMAD.U32 R13, R87, 0x10000, RZ ;  /* 0x00010000570d7824 */ /* 0x000fe200078e00ff */
[----:B------:R-:W-:Y:S01]  /*3870*/  LOP3.LUT R9, R15, 0xffff0000, RZ, 0xc0, !PT ;  /* 0xffff00000f097812 */ /* 0x000fe200078ec0ff */
[----:B------:R-:W-:-:S02]  /*3880*/  IMAD.U32 R5, R76, 0x10000, RZ ;  /* 0x000100004c057824 */ /* 0x000fc400078e00ff */
[----:B------:R-:W-:Y:S01]  /*3890*/  FFMA.FTZ R90, R8, R11, R90 ;  /* 0x0000000b085a7223 */ /* 0x000fe2000001005a */
        /* <DEDUP_REMOVED lines=9> */
[----:B------:R-:W-:Y:S01]  /*3930*/  FFMA.FTZ R27, R9, R84, R8 ;  /* 0x00000054091b7223 */ /* 0x000fe20000010008 */
[----:B------:R-:W-:Y:S01]  /*3940*/  SHF.L.U32 R15, R26, 0x10, RZ ;  /* 0x000000101a0f7819 */ /* 0x000fe200000006ff */
        /* <DEDUP_REMOVED lines=29> */
[----:B------:R-:W-:Y:S02]  /*3b20*/  F2FP.BF16.F32.PACK_AB R24, R5, R10 ;  /* 0x0000000a0518723e */ /* 0x000fe400000010ff */
[----:B------:R-:W-:-:S07]  /*3b30*/  MOV R15, R86 ;  /* 0x00000056000f7202 */ /* 0x000fce0000000f00 */
.L_x_4648:
[----:B------:R-:W-:Y:S05]  /*3b40*/  BSYNC B1 ;  /* 0x0000000000017941 */ /* 0x000fea0003800000 */
.L_x_4647:
        /* <DEDUP_REMOVED lines=10> */
.L_x_4630:
[----:B------:R-:W-:-:S06]  /*3bf0*/  UISETP.NE.AND UP0, UPT, UR39, 0x3, UPT ;  /* 0x000000032700788c */ /* 0x000fcc000bf05270 */
[----:B------:R-:W-:-:S13]  /*3c00*/  PLOP3.LUT P0, PT, PT, PT, UP0, 0x80, 0x0 ;  /* 0x000000000000781c */ /* 0x000fda0003f0f008 */
[----:B------:R-:W-:Y:S05]  /*3c10*/  @!P0 BRA `(.L_x_4649) ;  /* 0x0000000000048947 */ /* 0x000fea0003800000 */
[----:B------:R-:W-:Y:S01]  /*3c20*/  BPT.TRAP 0x1 ;  /* 0x000000040000795c */ /* 0x000fe20000300000 */
.L_x_4649:
        /* <DEDUP_REMOVED lines=8> */
.L_x_4950:
[----:B------:R-:W-:Y:S05]  /*3cb0*/  BSYNC B1 ;  /* 0x0000000000017941 */ /* 0x000fea0003800000 */
.L_x_4650:
        /* <DEDUP_REMOVED lines=12> */
.L_x_4637:
[----:B------:R-:W-:Y:S05]  /*3d80*/  BSYNC B0 ;  /* 0x0000000000007941 */ /* 0x000fea0003800000 */
.L_x_4629:
[----:B-12-4-:R-:W1:Y:S01]  /*3d90*/  S2R R4, SR_TID.X ;  /* 0x0000000000047919 */ /* 0x016e620000002100 */
        /* <DEDUP_REMOVED lines=16> */
.L_x_4653:
[----:B------:R-:W-:Y:S05]  /*3ea0*/  BSYNC B0 ;  /* 0x0000000000007941 */ /* 0x000fea0003800000 */
.L_x_4652:
[----:B------:R-:W2:Y:S01]  /*3eb0*/  SYNCS.PHASECHK.TRANS64.TRYWAIT P0, [R70+URZ+0x28cb0], R77 ;  /* 0x028cb04d460075a7 */ /* 0x000ea2000800017f */
[----:B------:R-:W-:Y:S04]  /*3ec0*/  BSSY B0, `(.L_x_4654) ;  /* 0x0000002000007945 */ /* 0x000fe80003800000 */
[----:B--2---:R-:W-:Y:S05]  /*3ed0*/  @!P0 BRA `(.L_x_4655) ;  /* 0x0000019400608947 */ /* 0x004fea0003800000 */
.L_x_4951:
[----:B------:R-:W-:Y:S05]  /*3ee0*/  BSYNC B0 ;  /* 0x0000000000007941 */ /* 0x000fea0003800000 */
.L_x_4654:
[----:B------:R-:W-:Y:S04]  /*3ef0*/  BSSY B0, `(.L_x_4656) ;  /* 0x0000051000007945 */ /* 0x000fe80003800000 */
[----:B------:R-:W-:Y:S05]  /*3f00*/  @P1 BRA `(.L_x_4657) ;  /* 0x00000004003c1947 */ /* 0x000fea0003800000 */
[----:B-1----:R-:W-:Y:S01]  /*3f10*/  IMAD.WIDE R4, R51, 0x40, R20 ;  /* 0x0000004033047825 */ /* 0x002fe200078e0214 */
[----:B------:R-:W-:Y:S01]  /*3f20*/  ULDC.64 UR4, c[0x0][0x318] ;  /* 0x0000c60000047ab9 */ /* 0x000fe20000000a00 */
[----:B------:R-:W-:Y:S02]  /*3f30*/  LOP3.LUT P0, RZ, R193, 0x4, RZ, 0xc0, !PT ;  /* 0x00000004c1ff7812 */ /* 0x000fe4000780c0ff */
[----:B------:R-:W-:Y:S02]  /*3f40*/  IMAD R5, R5, UR4, RZ ;  /* 0x0000000405057c24 */ /* 0x000fe4000f8e02ff */
[----:B------:R-:W-:Y:S02]  /*3f50*/  IMAD.MOV.U32 R74, RZ, RZ, R40 ;  /* 0x000000ffff4a7224 */ /* 0x000fe400078e0028 */
[C---:B------:R-:W-:Y:S02]  /*3f60*/  IMAD R5, R4.reuse, UR5, R5 ;  /* 0x0000000504057c24 */ /* 0x040fe4000f8e0205 */
[----:B------:R-:W-:Y:S01]  /*3f70*/  IMAD.WIDE.U32 R6, R4, UR4, R74 ;  /* 0x0000000404067c25 */ /* 0x000fe2000f8e004a */
[----:B------:R-:W-:Y:S01]  /*3f80*/  ULDC.64 UR4, c[0x0][0x308] ;  /* 0x0000c20000047ab9 */ /* 0x000fe20000000a00 */
[----:B------:R-:W-:-:S02]  /*3f90*/  IADD3 R4, R16, 0x40, RZ ;  /* 0x0000004010047810 */ /* 0x000fc40007ffe0ff */
[----:B------:R-:W-:Y:S01]  /*3fa0*/  IMAD R9, R23, 0x8000, R64 ;  /* 0x0000800017097824 */ /* 0x000fe200078e0240 */
[C---:B------:R-:W-:Y:S01]  /*3fb0*/  LEA R76, P1, R6.reuse, UR4, 0x1 ;  /* 0x00000004064c7c11 */ /* 0x040fe2000f8208ff */
[----:B------:R-:W-:Y:S01]  /*3fc0*/  IMAD.IADD R5, R7, 0x1, R5 ;  /* 0x0000000107057824 */ /* 0x000fe200078e0205 */
[----:B------:R-:W-:Y:S01]  /*3fd0*/  ULDC UR4, c[0x0][0x310] ;  /* 0x0000c40000047ab9 */ /* 0x000fe20000000800 */
[C---:B------:R-:W-:Y:S02]  /*3fe0*/  VIADD R79, R9.reuse, 0x20 ;  /* 0x00000020094f7836 */ /* 0x040fe40000000000 */
[C---:B------:R-:W-:Y:S01]  /*3ff0*/  @P0 VIADD R79, R9.reuse, 0xffffffe0 ;  /* 0xffffffe0094f0836 */ /* 0x040fe20000000000 */
[----:B0-2---:R-:W-:Y:S01]  /*4000*/  LEA.HI.X R77, R6, UR5, R5, 0x1, P1 ;  /* 0x00000005064d7c11 */ /* 0x005fe200088f0c05 */
[----:B---3--:R-:W-:Y:S01]  /*4010*/  IMAD R80, R9, 0x2, R2 ;  /* 0x0000000209507824 */ /* 0x008fe200078e0202 */
[C---:B------:R-:W-:Y:S01]  /*4020*/  ISETP.GE.AND P1, PT, R16.reuse, UR4, PT ;  /* 0x0000000410007c0c */ /* 0x040fe2000bf26270 */
[----:B------:R-:W-:Y:S01]  /*4030*/  VIADD R12, R16, 0x80 ;  /* 0x00000080100c7836 */ /* 0x000fe20000000000 */
[----:B------:R-:W-:Y:S01]  /*4040*/  ISETP.GE.AND P0, PT, R4, UR4, PT ;  /* 0x0000000404007c0c */ /* 0x000fe2000bf06270 */
[----:B------:R-:W-:-:S02]  /*4050*/  VIADD R13, R16, 0xc0 ;  /* 0x000000c0100d7836 */ /* 0x000fc40000000000 */
[C---:B------:R-:W-:Y:S02]  /*4060*/  VIADD R74, R16.reuse, 0x100 ;  /* 0x00000100104a7836 */ /* 0x040fe40000000000 */
[----:B------:R-:W-:Y:S02]  /*4070*/  VIADD R78, R16, 0x140 ;  /* 0x00000140104e7836 */ /* 0x000fe40000000000 */
[----:B------:R-:W-:-:S04]  /*4080*/  IMAD R79, R79, 0x2, R2 ;  /* 0x000000024f4f7824 */ /* 0x000fc800078e0202 */
        /* <DEDUP_REMOVED lines=55> */
.L_x_4657:
[----:B------:R-:W-:Y:S05]  /*4400*/  BSYNC B0 ;  /* 0x0000000000007941 */ /* 0x000fea0003800000 */
.L_x_4656:
        /* <DEDUP_REMOVED lines=8> */
[----:B0-2---:R-:W-:-:S03]  /*4490*/  @!P5 VIADD R70, R70, 0x28cc0 ;  /* 0x00028cc04646d836 */ /* 0x005fc60000000000 */
        /* <DEDUP_REMOVED lines=8> */
.L_x_4624:
[----:B------:R-:W-:Y:S04]  /*4520*/  BSSY B0, `(.L_x_4659) ;  /* 0x0000004000007945 */ /* 0x000fe80003800000 */
[----:B------:R-:W-:Y:S05]  /*4530*/  @P0 BRA `(.L_x_4660) ;  /* 0x0000000000080947 */ /* 0x000fea0003800000 */
[----:B------:R-:W0:Y:S02]  /*4540*/  FENCE.VIEW.ASYNC.G ;  /* 0x00000000000073c6 */ /* 0x000e240000000100 */
[----:B0-----:R-:W-:Y:S06]  /*4550*/  BAR.ARV 0xc, 0x120 ;  /* 0x0304800000007b1d */ /* 0x001fec0000002000 */
.L_x_4660:
[----:B------:R-:W-:Y:S05]  /*4560*/  BSYNC B0 ;  /* 0x0000000000007941 */ /* 0x000fea0003800000 */
.L_x_4659:
[----:B------:R-:W-:Y:S01]  /*4570*/  UISETP.NE.AND UP0, UPT, UR38, 0x1, UPT ;  /* 0x000000012600788c */ /* 0x000fe2000bf05270 */
[----:B------:R-:W-:Y:S01]  /*4580*/  BSSY B7, `(.L_x_4661) ;  /* 0x0000fe3000077945 */ /* 0x000fe20003800000 */
[----:B------:R-:W-:Y:S02]  /*4590*/  ULDC UR4, c[0x0][0x9e0] ;  /* 0x0002780000047ab9 */ /* 0x000fe40000000800 */
[----:B------:R-:W-:Y:S02]  /*45a0*/  VIADD R0, R49, UR4 ;  /* 0x0000000431007c36 */ /* 0x000fe40008000000 */
[----:B------:R-:W-:-:S13]  /*45b0*/  PLOP3.LUT P0, PT, PT, PT, UP0, 0x80, 0x0 ;  /* 0x000000000000781c */ /* 0x000fda0003f0f008 */
[----:B------:R-:W-:Y:S05]  /*45c0*/  @!P0 BRA `(.L_x_4662) ;  /* 0x0000002000708947 */ /* 0x000fea0003800000 */
[----:B------:R-:W0:Y:S02]  /*45d0*/  LDC R6, c[0x0][0x9e4] ;  /* 0x00027900ff067b82 */ /* 0x000e240000000800 */
[----:B0-----:R-:W-:-:S13]  /*45e0*/  ISETP.GE.AND P0, PT, R6, 0x1, PT ;  /* 0x000000010600780c */ /* 0x001fda0003f06270 */
[----:B------:R-:W-:Y:S05]  /*45f0*/  @!P0 BRA `(.L_x_4663) ;  /* 0x0000000000488947 */ /* 0x000fea0003800000 */
        /* <DEDUP_REMOVED lines=11> */
.L_x_4665:
[----:B------:R-:W-:-:S13]  /*46b0*/  ISETP.NE.AND P1, PT, R6, 0x1, PT ;  /* 0x000000010600780c */ /* 0x000fda0003f25270 */
[----:B------:R-:W0:Y:S02]  /*46c0*/  @P1 LDC.64 R4, c[0x0][0x9e8] ;  /* 0x00027a00ff041b82 */ /* 0x000e240000000a00 */
[----:B0-----:R-:W-:-:S05]  /*46d0*/  @P1 IMAD.HI.U32 R4, R3, R4, RZ ;  /* 0x0000000403041227 */ /* 0x001fca00078e00ff */
[----:B------:R-:W-:-:S07]  /*46e0*/  @P1 SHF.R.U32.HI R3, RZ, R5, R4 ;  /* 0x00000005ff031219 */ /* 0x000fce0000011604 */
.L_x_4666:
[----:B------:R-:W-:Y:S05]  /*46f0*/  BSYNC B0 ;  /* 0x0000000000007941 */ /* 0x000fea0003800000 */
.L_x_4664:
[----:B------:R-:W-:-:S05]  /*4700*/  IMAD R3, R3, R6, R6 ;  /* 0x0000000603037224 */ /* 0x000fca00078e0206 */
[----:B------:R-:W-:-:S07]  /*4710*/  VIMNMX R0, R0, R3, PT ;  /* 0x0000000300007248 */ /* 0x000fce0003fe0100 */
.L_x_4663:
[----:B------:R-:W-:Y:S01]  /*4720*/  IADD3 R0, R0, 0x3f, RZ ;  /* 0x0000003f00007810 */ /* 0x000fe20007ffe0ff */
[----:B------:R-:W-:Y:S02]  /*4730*/  ULDC UR4, c[0x0][0x9dc] ;  /* 0x0002770000047ab9 */ /* 0x000fe40000000800 */
[----:B------:R-:W-:Y:S01]  /*4740*/  VIADD R4, R47, -UR4 ;  /* 0x800000042f047c36 */ /* 0x000fe20008000000 */
[----:B------:R-:W-:-:S04]  /*4750*/  SHF.R.S32.HI R3, RZ, 0x1f, R0 ;  /* 0x0000001fff037819 */ /* 0x000fc80000011400 */
[----:B------:R-:W-:-:S04]  /*4760*/  LEA.HI R3, R3, R0, RZ, 0x6 ;  /* 0x0000000003037211 */ /* 0x000fc800078f30ff */
[----:B------:R-:W-:-:S04]  /*4770*/  SHF.R.S32.HI R3, RZ, 0x6, R3 ;  /* 0x00000006ff037819 */ /* 0x000fc80000011403 */
[----:B---34-:R-:W-:Y:S01]  /*4780*/  VIMNMX R14, R168, R3, PT ;  /* 0x00000003a80e7248 */ /* 0x018fe20003fe0100 */
        /* <DEDUP_REMOVED lines=11> */
.L_x_4669:
[----:B------:R-:W-:-:S13]  /*4840*/  ISETP.NE.AND P0, PT, R6, 0x1, PT ;  /* 0x000000010600780c */ /* 0x000fda0003f05270 */
[----:B------:R-:W0:Y:S02]  /*4850*/  @P0 LDC.64 R8, c[0x0][0x9e8] ;  /* 0x00027a00ff080b82 */ /* 0x000e240000000a00 */
[----:B0-----:R-:W-:-:S05]  /*4860*/  @P0 IMAD.HI.U32 R8, R47, R8, RZ ;  /* 0x000000082f080227 */ /* 0x001fca00078e00ff */
[----:B------:R-:W-:-:S07]  /*4870*/  @P0 SHF.R.U32.HI R47, RZ, R9, R8 ;  /* 0x00000009ff2f0219 */ /* 0x000fce0000011608 */
.L_x_4670:
[----:B------:R-:W-:Y:S05]  /*4880*/  BSYNC B0 ;  /* 0x0000000000007941 */ /* 0x000fea0003800000 */
.L_x_4668:
[----:B------:R-:W-:-:S05]  /*4890*/  IMAD R47, R47, R6, RZ ;  /* 0x000000062f2f7224 */ /* 0x000fca00078e02ff */
[----:B------:R-:W-:-:S07]  /*48a0*/  VIMNMX R4, R4, R47, !PT ;  /* 0x0000002f04047248 */ /* 0x000fce0007fe0100 */
.L_x_4667:
        /* <DEDUP_REMOVED lines=14> */
[----:B------:R-:W-:Y:S02]  /*4990*/  CS2R R136, SRZ ;  /* 0x0000000000887805 */ /* 0x000fe4000001ff00 */
[----:B------:R-:W-:Y:S02]  /*49a0*/  CS2R R134, SRZ ;  /* 0x0000000000867805 */ /* 0x000fe4000001ff00 */
[----:B------:R-:W-:Y:S02]  /*49b0*/  ISETP.GT.AND P1, PT, R14, R4, PT ;  /* 0x000000040e00720c */ /* 0x000fe40003f24270 */
        /* <DEDUP_REMOVED lines=35> */
[----:B-1----:R-:W-:Y:S02]  /*4bf0*/  CS2R R70, SRZ ;  /* 0x0000000000467805 */ /* 0x002fe4000001ff00 */
        /* <DEDUP_REMOVED lines=12> */
[----:B------:R-:W-:Y:S02]  /*4cc0*/  CS2R R38, SRZ ;  /* 0x0000000000267805 */ /* 0x000fe4000001ff00 */
[----:B------:R-:W-:Y:S02]  /*4cd0*/  CS2R R170, SRZ ;  /* 0x0000000000aa7805 */ /* 0x000fe4000001ff00 */
[----:B------:R-:W-:Y:S02]  /*4ce0*/  CS2R R34, SRZ ;  /* 0x0000000000227805 */ /* 0x000fe4000001ff00 */
[----:B------:R-:W-:Y:S01]  /*4cf0*/  CS2R R172, SRZ ;  /* 0x0000000000ac7805 */ /* 0x000fe2000001ff00 */
[----:B------:R-:W-:Y:S01]  /*4d00*/  IMAD.MOV.U32 R31, RZ, RZ, RZ ;  /* 0x000000ffff1f7224 */ /* 0x000fe200078e00ff */
[----:B------:R-:W-:-:S02]  /*4d10*/  CS2R R6, SRZ ;  /* 0x0000000000067805 */ /* 0x000fc4000001ff00 */
[----:B------:R-:W-:Y:S01]  /*4d20*/  CS2R R174, SRZ ;  /* 0x0000000000ae7805 */ /* 0x000fe2000001ff00 */
[----:B------:R-:W-:Y:S02]  /*4d30*/  IMAD.MOV.U32 R27, RZ, RZ, RZ ;  /* 0x000000ffff1b7224 */ /* 0x000fe400078e00ff */
[----:B------:R-:W-:Y:S01]  /*4d40*/  IMAD.MOV.U32 R5, RZ, RZ, RZ ;  /* 0x000000ffff057224 */ /* 0x000fe200078e00ff */
[----:B------:R-:W-:Y:S06]  /*4d50*/  @!P1 BRA `(.L_x_4671) ;  /* 0x000000f400949947 */ /* 0x000fec0003800000 */
[----:B------:R-:W0:Y:S02]  /*4d60*/  SHFL.IDX PT, R0, R218, RZ, 0x1f ;  /* 0x00001fffda007589 */ /* 0x000e2400000e0000 */
[----:B0-----:R-:W-:-:S04]  /*4d70*/  LEA.HI R3, R0, R0, RZ, 0x1 ;  /* 0x0000000000037211 */ /* 0x001fc800078f08ff */
[----:B------:R-:W-:-:S05]  /*4d80*/  LOP3.LUT R3, R3, 0x1fffe, RZ, 0xc0, !PT ;  /* 0x0001fffe03037812 */ /* 0x000fca00078ec0ff */
[----:B------:R-:W-:Y:S01]  /*4d90*/  IMAD.IADD R3, R0, 0x1, -R3 ;  /* 0x0000000100037824 */ /* 0x000fe200078e0a03 */
[----:B------:R-:W-:-:S03]  /*4da0*/  MOV R0, UR39 ;  /* 0x0000002700007c02 */ /* 0x000fc60008000f00 */
[----:B------:R-:W-:Y:S01]  /*4db0*/  IMAD R3, R3, 0x8000, R2 ;  /* 0x0000800003037824 */ /* 0x000fe200078e0202 */
[----:B------:R-:W-:-:S03]  /*4dc0*/  ISETP.NE.AND P0, PT, R0, 0x3, PT ;  /* 0x000000030000780c */ /* 0x000fc60003f05270 */
[----:B------:R-:W-:-:S05]  /*4dd0*/  VIADD R3, R3, 0x400 ;  /* 0x0000040003037836 */ /* 0x000fca0000000000 */
[----:B------:R-:W-:-:S04]  /*4de0*/  SHF.R.U32.HI R3, RZ, 0x4, R3 ;  /* 0x00000004ff037819 */ /* 0x000fc80000011603 */
[----:B------:R-:W-:-:S04]  /*4df0*/  LOP3.LUT R3, R3, 0x3fff, RZ, 0xc0, !PT ;  /* 0x00003fff03037812 */ /* 0x000fc800078ec0ff */
[----:B------:R-:W-:Y:S01]  /*4e00*/  LOP3.LUT R15, R3, 0x2000000, RZ, 0xfc, !PT ;  /* 0x02000000030f7812 */ /* 0x000fe200078efcff */
[----:B------:R-:W-:Y:S06]  /*4e10*/  @!P0 BRA `(.L_x_4672) ;  /* 0x0000000000048947 */ /* 0x000fec0003800000 */
[----:B------:R-:W-:Y:S01]  /*4e20*/  BPT.TRAP 0x1 ;  /* 0x000000040000795c */ /* 0x000fe20000300000 */
.L_x_4672:
[----:B------:R-:W-:Y:S01]  /*4e30*/  IMAD R152, R18, 0x8, R2 ;  /* 0x0000000812987824 */ /* 0x000fe200078e0202 */
[----:B------:R-:W-:Y:S01]  /*4e40*/  SHF.L.U32 R3, R19, 0x1f, RZ ;  /* 0x0000001f13037819 */ /* 0x000fe200000006ff */
[----:B------:R-:W-:Y:S01]  /*4e50*/  VIADD R0, R2, 0x26800 ;  /* 0x0002680002007836 */ /* 0x000fe20000000000 */
[----:B------:R-:W-:Y:S01]  /*4e60*/  BSSY B0, `(.L_x_4673) ;  /* 0x0000008000007945 */ /* 0x000fe20003800000 */
[----:B------:R-:W-:Y:S01]  /*4e70*/  IMAD R8, R18, 0x1000, R15 ;  /* 0x0000100012087824 */ /* 0x000fe200078e020f */
[----:B------:R-:W0:Y:S01]  /*4e80*/  SYNCS.PHASECHK.TRANS64.TRYWAIT P1, [R152+URZ+0x28c50], R3 ;  /* 0x028c5003980075a7 */ /* 0x000e22000802017f */
[----:B------:R-:W-:Y:S01]  /*4e90*/  IMAD.MOV.U32 R9, RZ, RZ, 0x40000040 ;  /* 0x40000040ff097424 */ /* 0x000fe200078e00ff */
[----:B------:R-:W-:-:S04]  /*4ea0*/  SHF.R.U32.HI R0, RZ, 0x4, R0 ;  /* 0x00000004ff007819 */ /* 0x000fc80000011600 */
[----:B------:R-:W-:-:S04]  /*4eb0*/  LOP3.LUT R0, R0, 0x3fff, RZ, 0xc0, !PT ;  /* 0x00003fff00007812 */ /* 0x000fc800078ec0ff */
[----:B------:R-:W-:Y:S01]  /*4ec0*/  LOP3.LUT R6, R0, 0x10000, RZ, 0xfc, !PT ;  /* 0x0001000000067812 */ /* 0x000fe200078efcff */
[----:B0-----:R-:W-:Y:S06]  /*4ed0*/  @!P1 BRA `(.L_x_4674) ;  /* 0x0000018400749947 */ /* 0x001fec0003800000 */
.L_x_4952:
[----:B------:R-:W-:Y:S05]  /*4ee0*/  BSYNC B0 ;  /* 0x0000000000007941 */ /* 0x000fea0003800000 */
.L_x_4673:
[----:B------:R-:W-:Y:S01]  /*4ef0*/  BAR.SYNC.DEFER_BLOCKING 0xe, 0x100 ;  /* 0x0384000000007b1d */ /* 0x000fe20000010000 */
[----:B------:R-:W-:Y:S01]  /*4f00*/  IMAD.MOV.U32 R7, RZ, RZ, 0x40000040 ;  /* 0x40000040ff077424 */ /* 0x000fe200078e00ff */
[C---:B------:R-:W-:Y:S01]  /*4f10*/  R2UR UR6, R8.reuse ;  /* 0x00000000080672ca */ /* 0x040fe200000e0000 */
[----:B------:R-:W-:Y:S01]  /*4f20*/  VIADD R10, R8, 0x80 ;  /* 0x00000080080a7836 */ /* 0x000fe20000000000 */
[----:B------:R-:W-:Y:S01]  /*4f30*/  R2UR UR7, R9 ;  /* 0x00000000090772ca */ /* 0x000fe200000e0000 */
[C---:B------:R-:W-:Y:S01]  /*4f40*/  VIADD R12, R6.reuse, 0x2 ;  /* 0x00000002060c7836 */ /* 0x040fe20000000000 */
[----:B------:R-:W-:Y:S01]  /*4f50*/  R2UR UR4, R6 ;  /* 0x00000000060472ca */ /* 0x000fe200000e0000 */
[----:B------:R-:W-:Y:S01]  /*4f60*/  IMAD.MOV.U32 R11, RZ, RZ, 0x40000040 ;  /* 0x40000040ff0b7424 */ /* 0x000fe200078e00ff */
[----:B------:R-:W-:Y:S01]  /*4f70*/  R2UR UR5, R7 ;  /* 0x00000000070572ca */ /* 0x000fe200000e0000 */
[----:B------:R-:W-:Y:S01]  /*4f80*/  IMAD.MOV.U32 R13, RZ, RZ, 0x40000040 ;  /* 0x40000040ff0d7424 */ /* 0x000fe200078e00ff */
[----:B------:R-:W1:Y:S01]  /*4f90*/  S2R R0, SR_TID.X ;  /* 0x0000000000007919 */ /* 0x000e620000002100 */
[----:B------:R-:W-:Y:S01]  /*4fa0*/  VIADD R20, R8, 0x100 ;  /* 0x0000010008147836 */ /* 0x000fe20000000000 */
[----:B------:R-:W-:Y:S01]  /*4fb0*/  BSSY B0, `(.L_x_4675) ;  /* 0x00000ee000007945 */ /* 0x000fe20003800000 */
[----:B------:R-:W-:-:S02]  /*4fc0*/  IMAD.MOV.U32 R21, RZ, RZ, 0x40000040 ;  /* 0x40000040ff157424 */ /* 0x000fc400078e00ff */
[----:B------:R-:W-:Y:S02]  /*4fd0*/  VIADD R8, R8, 0x180 ;  /* 0x0000018008087836 */ /* 0x000fe40000000000 */
[----:B------:R-:W-:Y:S02]  /*4fe0*/  IMAD.MOV.U32 R9, RZ, RZ, 0x40000040 ;  /* 0x40000040ff097424 */ /* 0x000fe400078e00ff */
[----:B0-----:R-:W-:Y:S01]  /*4ff0*/  VIADD R3, R14, 0xfffffffe ;  /* 0xfffffffe0e037836 */ /* 0x001fe20000000000 */
[----:B-----5:R-:W-:-:S04]  /*5000*/  WARPGROUP.ARRIVE ;  /* 0x00000000000079c5 */ /* 0x020fc80000000000 */
[----:B------:R-:W-:Y:S02]  /*5010*/  ISETP.GE.AND P2, PT, R3, R4, PT ;  /* 0x000000040300720c */ /* 0x000fe40003f46270 */
[----:B------:R-:W-:Y:S01]  /*5020*/  HGMMA.64x256x16.F32.BF16 R24, gdesc[UR4].tnspB, RZ, !UPT, gsb0 ;  /* 0x43e00000041879f0 */ /* 0x000fe2000c0018ff */
[----:B------:R-:W-:Y:S02]  /*5030*/  R2UR UR6, R10 ;  /* 0x000000000a0672ca */ /* 0x000fe400000e0000 */
[----:B------:R-:W-:Y:S01]  /*5040*/  R2UR UR7, R11 ;  /* 0x000000000b0772ca */ /* 0x000fe200000e0000 */
[----:B------:R-:W-:Y:S01]  /*5050*/  IMAD.MOV.U32 R11, RZ, RZ, 0x40000040 ;  /* 0x40000040ff0b7424 */ /* 0x000fe200078e00ff */
[----:B------:R-:W-:Y:S02]  /*5060*/  R2UR UR4, R12 ;  /* 0x000000000c0472ca */ /* 0x000fe400000e0000 */
[----:B------:R-:W-:Y:S02]  /*5070*/  R2UR UR5, R13 ;  /* 0x000000000d0572ca */ /* 0x000fe400000e0000 */
[----:B------:R-:W-:-:S02]  /*5080*/  IADD3 R10, R6, 0x4, RZ ;  /* 0x00000004060a7810 */ /* 0x000fc40007ffe0ff */
[----:B-1----:R-:W-:-:S04]  /*5090*/  LOP3.LUT R0, R0, 0x7f, RZ, 0xc0, !PT ;  /* 0x0000007f00007812 */ /* 0x002fc800078ec0ff */
[----:B------:R-:W-:-:S13]  /*50a0*/  ISETP.NE.AND P1, PT, R0, RZ, PT ;  /* 0x000000ff0000720c */ /* 0x000fda0003f25270 */
[----:B------:R-:W-:-:S05]  /*50b0*/  @!P1 VIADD R0, R152, 0x28c60 ;  /* 0x00028c6098009836 */ /* 0x000fca0000000000 */
[----:B------:R-:W-:Y:S01]  /*50c0*/  @!P1 PRMT R0, RZ, 0x654, R0 ;  /* 0x00000654ff009816 */ /* 0x000fe20000000000 */
[----:B------:R-:W-:Y:S02]  /*50d0*/  WARPGROUP.DEPBAR.LE gsb0, 0x0 ;  /* 0x00008000000079c5 */ /* 0x000fe40000010000 */
[----:B------:R-:W-:-:S06]  /*50e0*/  WARPGROUP.ARRIVE ;  /* 0x00000000000079c5 */ /* 0x000fcc0000000000 */
[----:B------:R-:W-:Y:S01]  /*50f0*/  HGMMA.64x256x16.F32.BF16 R24, gdesc[UR4].tnspB, R24, gsb0 ;  /* 0x43e00000041879f0 */ /* 0x000fe20008001818 */
[----:B------:R-:W-:Y:S01]  /*5100*/  R2UR UR6, R20 ;  /* 0x00000000140672ca */ /* 0x000fe200000e0000 */
[----:B------:R-:W-:Y:S01]  /*5110*/  VIADD R20, R6, 0x6 ;  /* 0x0000000606147836 */ /* 0x000fe20000000000 */
[----:B------:R-:W-:Y:S01]  /*5120*/  R2UR UR7, R21 ;  /* 0x00000000150772ca */ /* 0x000fe200000e0000 */
[----:B------:R-:W-:Y:S01]  /*5130*/  IMAD.MOV.U32 R21, RZ, RZ, 0x40000040 ;  /* 0x40000040ff157424 */ /* 0x000fe200078e00ff */
        /* <DEDUP_REMOVED lines=18> */
.L_x_4682:
[----:B------:R-:W-:Y:S01]  /*5260*/  BAR.SYNC.DEFER_BLOCKING 0xe, 0x100 ;  /* 0x0384000000007b1d */ /* 0x000fe20000010000 */
[C---:B------:R-:W-:Y:S01]  /*5270*/  IMAD R5, R18.reuse, 0x40, R192 ;  /* 0x0000004012057824 */ /* 0x040fe200078e02c0 */
[----:B------:R-:W-:Y:S02]  /*5280*/  IADD3 R18, R18, 0x1, RZ ;  /* 0x0000000112127810 */ /* 0x000fe40007ffe0ff */
[----:B------:R-:W-:Y:S01]  /*5290*/  ISETP.GT.AND P3, PT, R3, R4, PT ;  /* 0x000000040300720c */ /* 0x000fe20003f64270 */
[----:B------:R-:W-:Y:S01]  /*52a0*/  IMAD R5, R5, 0x4, R2 ;  /* 0x0000000405057824 */ /* 0x000fe200078e0202 */
[----:B------:R-:W-:Y:S01]  /*52b0*/  ISETP.NE.AND P2, PT, R18, 0x2, PT ;  /* 0x000000021200780c */ /* 0x000fe20003f45270 */
[----:B------:R-:W-:-:S03]  /*52c0*/  VIADD R3, R3, 0xffffffff ;  /* 0xffffffff03037836 */ /* 0x000fc60000000000 */
[----:B------:R-:W-:Y:S02]  /*52d0*/  SEL R8, RZ, 0x1, P2 ;  /* 0x00000001ff087807 */ /* 0x000fe40001000000 */
[----:B------:R-:W-:Y:S02]  /*52e0*/  SEL R18, R18, RZ, P2 ;  /* 0x000000ff12127207 */ /* 0x000fe40001000000 */
[----:B------:R-:W-:Y:S01]  /*52f0*/  LOP3.LUT R19, R19, R8, RZ, 0x3c, !PT ;  /* 0x0000000813137212 */ /* 0x000fe200078e3cff */
[----:B01----:R-:W0:Y:S04]  /*5300*/  LDS R0, [R5+0x28800] ;  /* 0x0288000005007984 */ /* 0x003e280000000800 */
        /* <DEDUP_REMOVED lines=131> */
.L_x_4677:
[----:B------:R-:W-:Y:S01]  /*5b40*/  IMAD R0, R18, 0x8, R2 ;  /* 0x0000000812007824 */ /* 0x000fe200078e0202 */
[----:B------:R-:W-:-:S04]  /*5b50*/  SHF.L.U32 R5, R19, 0x1f, RZ ;  /* 0x0000001f13057819 */ /* 0x000fc800000006ff */
[----:B------:R0:W1:Y:S01]  /*5b60*/  SYNCS.PHASECHK.TRANS64.TRYWAIT P2, [R0+URZ+0x28c50], R5 ;  /* 0x028c5005000075a7 */ /* 0x000062000804017f */
[----:B------:R-:W-:Y:S05]  /*5b70*/  @!P0 BRA `(.L_x_4678) ;  /* 0x0000000000048947 */ /* 0x000fea0003800000 */
[----:B------:R-:W-:Y:S01]  /*5b80*/  BPT.TRAP 0x1 ;  /* 0x000000040000795c */ /* 0x000fe20000300000 */
.L_x_4678:
[----:B------:R-:W-:Y:S04]  /*5b90*/  BSSY B1, `(.L_x_4679) ;  /* 0x0000004000017945 */ /* 0x000fe80003800000 */
[----:B-1----:R-:W-:Y:S05]  /*5ba0*/  @P2 BRA `(.L_x_4680) ;  /* 0x0000000000082947 */ /* 0x002fea0003800000 */
[----:B------:R-:W1:Y:S02]  /*5bb0*/  SYNCS.PHASECHK.TRANS64.TRYWAIT P2, [R0+URZ+0x28c50], R5 ;  /* 0x028c5005000075a7 */ /* 0x000e64000804017f */
[----:B-1----:R-:W-:Y:S05]  /*5bc0*/  @!P2 BRA `(.L_x_4681) ;  /* 0x00000178004ca947 */ /* 0x002fea0003800000 */
.L_x_4680:
[----:B------:R-:W-:Y:S05]  /*5bd0*/  BSYNC B1 ;  /* 0x0000000000017941 */ /* 0x000fea0003800000 */
.L_x_4679:
[----:B------:R-:W-:Y:S01]  /*5be0*/  IMAD R8, R18, 0x1000, R15 ;  /* 0x0000100012087824 */ /* 0x000fe200078e020f */
[----:B------:R-:W-:Y:S01]  /*5bf0*/  R2UR UR4, R6 ;  /* 0x00000000060472ca */ /* 0x000fe200000e0000 */
[----:B------:R-:W-:Y:S01]  /*5c00*/  IMAD.MOV.U32 R9, RZ, RZ, 0x40000040 ;  /* 0x40000040ff097424 */ /* 0x000fe200078e00ff */
[----:B------:R-:W-:Y:S01]  /*5c10*/  R2UR UR5, R7 ;  /* 0x00000000070572ca */ /* 0x000fe200000e0000 */
[----:B------:R-:W-:Y:S01]  /*5c20*/  WARPGROUP.ARRIVE ;  /* 0x00000000000079c5 */ /* 0x000fe20000000000 */
[C---:B------:R-:W-:Y:S01]  /*5c30*/  R2UR UR6, R8.reuse ;  /* 0x00000000080672ca */ /* 0x040fe200000e0000 */
[----:B------:R-:W-:Y:S01]  /*5c40*/  VIADD R152, R8, 0x80 ;  /* 0x0000008008987836 */ /* 0x000fe20000000000 */
[----:B------:R-:W-:Y:S01]  /*5c50*/  R2UR UR7, R9 ;  /* 0x00000000090772ca */ /* 0x000fe200000e0000 */
[----:B------:R-:W-:Y:S01]  /*5c60*/  IMAD.MOV.U32 R153, RZ, RZ, 0x40000040 ;  /* 0x40000040ff997424 */ /* 0x000fe200078e00ff */
[----:B01----:R-:W-:Y:S01]  /*5c70*/  @!P1 IADD3 R0, R0, 0x28c60, RZ ;  /* 0x00028c6000009810 */ /* 0x003fe20007ffe0ff */
[----:B------:R-:W-:-:S03]  /*5c80*/  IMAD.MOV.U32 R9, RZ, RZ, 0x40000040 ;  /* 0x40000040ff097424 */ /* 0x000fc600078e00ff */
[----:B------:R-:W-:-:S07]  /*5c90*/  @!P1 PRMT R0, RZ, 0x654, R0 ;  /* 0x00000654ff009816 */ /* 0x000fce0000000000 */
[----:B------:R-:W-:Y:S01]  /*5ca0*/  HGMMA.64x256x16.F32.BF16 R24, gdesc[UR4].tnspB, R24, gsb0 ;  /* 0x43e00000041879f0 */ /* 0x000fe20008001818 */
        /* <DEDUP_REMOVED lines=30> */
.L_x_4676:
[----:B------:R-:W-:Y:S05]  /*5e90*/  BSYNC B0 ;  /* 0x0000000000007941 */ /* 0x000fea0003800000 */
.L_x_4675:
        /* <DEDUP_REMOVED lines=9> */
[----:B------:R-:W2:Y:S04]  /*5f30*/  LDS R2, [R3+0x28800] ;  /* 0x0288000003027984 */ /* 0x000ea80000000800 */
[----:B01----:R0:W1:Y:S02]  /*5f40*/  LDS R0, [R3+0x28820] ;  /* 0x0288200003007984 */ /* 0x0030640000000800 */
[----:B0-----:R-:W-:-:S02]  /*5f50*/  IMAD.MOV.U32 R3, RZ, RZ, RZ ;  /* 0x000000ffff037224 */ /* 0x001fc400078e00ff */
[-C--:B--2---:R-:W-:Y:S01]  /*5f60*/  FMUL.FTZ R173, R25, R2.reuse ;  /* 0x0000000219ad7220 */ /* 0x084fe20000410000 */
[-C--:B------:R-:W-:Y:S01]  /*5f70*/  FMUL.FTZ R6, R29, R2.reuse ;  /* 0x000000021d067220 */ /* 0x080fe20000410000 */
[-C--:B------:R-:W-:Y:S01]  /*5f80*/  FMUL.FTZ R156, R68, R2.reuse ;  /* 0x00000002449c7220 */ /* 0x080fe20000410000 */
[----:B------:R-:W-:Y:S01]  /*5f90*/  FMUL.FTZ R175, R24, R2 ;  /* 0x0000000218af7220 */ /* 0x000fe20000410000 */
[-C--:B-1----:R-:W-:Y:S01]  /*5fa0*/  FMUL.FTZ R9, R42, R0.reuse ;  /* 0x000000002a097220 */ /* 0x082fe20000410000 */
[-C--:B------:R-:W-:Y:S01]  /*5fb0*/  FMUL.FTZ R11, R46, R0.reuse ;  /* 0x000000002e0b7220 */ /* 0x080fe20000410000 */
[-C--:B------:R-:W-:Y:S01]  /*5fc0*/  FMUL.FTZ R13, R50, R0.reuse ;  /* 0x00000000320d7220 */ /* 0x080fe20000410000 */
[-C--:B------:R-:W-:Y:S01]  /*5fd0*/  FMUL.FTZ R25, R58, R0.reuse ;  /* 0x000000003a197220 */ /* 0x080fe20000410000 */
[----:B------:R-:W-:Y:S01]  /*5fe0*/  FMUL.FTZ R29, R66, R0 ;  /* 0x00000000421d7220 */ /* 0x000fe20000410000 */
        /* <DEDUP_REMOVED lines=122> */
.L_x_4662:
        /* <DEDUP_REMOVED lines=14> */
.L_x_4685:
[----:B------:R-:W-:-:S13]  /*6870*/  ISETP.NE.AND P1, PT, R6, 0x1, PT ;  /* 0x000000010600780c */ /* 0x000fda0003f25270 */
[----:B------:R-:W0:Y:S02]  /*6880*/  @P1 LDC.64 R4, c[0x0][0x9e8] ;  /* 0x00027a00ff041b82 */ /* 0x000e240000000a00 */
[----:B0-----:R-:W-:-:S05]  /*6890*/  @P1 IMAD.HI.U32 R4, R3, R4, RZ ;  /* 0x0000000403041227 */ /* 0x001fca00078e00ff */
[----:B------:R-:W-:-:S07]  /*68a0*/  @P1 SHF.R.U32.HI R3, RZ, R5, R4 ;  /* 0x00000005ff031219 */ /* 0x000fce0000011604 */
.L_x_4686:
[----:B------:R-:W-:Y:S05]  /*68b0*/  BSYNC B0 ;  /* 0x0000000000007941 */ /* 0x000fea0003800000 */
.L_x_4684:
[----:B------:R-:W-:-:S05]  /*68c0*/  IMAD R3, R3, R6, R6 ;  /* 0x0000000603037224 */ /* 0x000fca00078e0206 */
[----:B------:R-:W-:-:S07]  /*68d0*/  VIMNMX R0, R0, R3, PT ;  /* 0x0000000300007248 */ /* 0x000fce0003fe0100 */
.L_x_4683:
[----:B------:R-:W-:Y:S01]  /*68e0*/  VIADD R0, R0, 0x3f ;  /* 0x0000003f00007836 */ /* 0x000fe20000000000 */
[----:B------:R-:W-:-:S04]  /*68f0*/  ULDC UR4, c[0x0][0x9dc] ;  /* 0x0002770000047ab9 */ /* 0x000fc80000000800 */
[----:B------:R-:W-:-:S04]  /*6900*/  SHF.R.S32.HI R3, RZ, 0x1f, R0 ;  /* 0x0000001fff037819 */ /* 0x000fc80000011400 */
[----:B------:R-:W-:-:S04]  /*6910*/  LEA.HI R3, R3, R0, RZ, 0x6 ;  /* 0x0000000003037211 */ /* 0x000fc800078f30ff */
[----:B------:R-:W-:Y:S01]  /*6920*/  SHF.R.S32.HI R5, RZ, 0x6, R3 ;  /* 0x00000006ff057819 */ /* 0x000fe20000011403 */
        /* <DEDUP_REMOVED lines=13> */
.L_x_4689:
[----:B------:R-:W-:-:S13]  /*6a00*/  ISETP.NE.AND P0, PT, R6, 0x1, PT ;  /* 0x000000010600780c */ /* 0x000fda0003f05270 */
[----:B------:R-:W0:Y:S02]  /*6a10*/  @P0 LDC.64 R4, c[0x0][0x9e8] ;  /* 0x00027a00ff040b82 */ /* 0x000e240000000a00 */
[----:B0-----:R-:W-:-:S05]  /*6a20*/  @P0 IMAD.HI.U32 R4, R47, R4, RZ ;  /* 0x000000042f040227 */ /* 0x001fca00078e00ff */
[----:B------:R-:W-:-:S07]  /*6a30*/  @P0 SHF.R.U32.HI R47, RZ, R5, R4 ;  /* 0x00000005ff2f0219 */ /* 0x000fce0000011604 */
.L_x_4690:
[----:B------:R-:W-:Y:S05]  /*6a40*/  BSYNC B0 ;  /* 0x0000000000007941 */ /* 0x000fea0003800000 */
.L_x_4688:
[----:B------:R-:W-:-:S05]  /*6a50*/  IMAD R6, R47, R6, RZ ;  /* 0x000000062f067224 */ /* 0x000fca00078e02ff */
[----:B------:R-:W-:-:S07]  /*6a60*/  VIMNMX R3, R3, R6, !PT ;  /* 0x0000000603037248 */ /* 0x000fce0007fe0100 */
.L_x_4687:
        /* <DEDUP_REMOVED lines=47> */
[----:B---3--:R-:W-:Y:S02]  /*6d60*/  CS2R R80, SRZ ;  /* 0x0000000000507805 */ /* 0x008fe4000001ff00 */
[----:B------:R-:W-:-:S02]  /*6d70*/  CS2R R78, SRZ ;  /* 0x00000000004e7805 */ /* 0x000fc4000001ff00 */
[----:B----4-:R-:W-:Y:S02]  /*6d80*/  CS2R R76, SRZ ;  /* 0x00000000004c7805 */ /* 0x010fe4000001ff00 */
[----:B------:R-:W-:Y:S02]  /*6d90*/  CS2R R74, SRZ ;  /* 0x00000000004a7805 */ /* 0x000fe4000001ff00 */
[----:B------:R-:W-:Y:S02]  /*6da0*/  CS2R R72, SRZ ;  /* 0x0000000000487805 */ /* 0x000fe4000001ff00 */
[----:B-1----:R-:W-:Y:S02]  /*6db0*/  CS2R R70, SRZ ;  /* 0x0000000000467805 */ /* 0x002fe4000001ff00 */
        /* <DEDUP_REMOVED lines=15> */
[----:B------:R-:W-:Y:S01]  /*6eb0*/  CS2R R172, SRZ ;  /* 0x0000000000ac7805 */ /* 0x000fe2000001ff00 */
[----:B------:R-:W-:Y:S01]  /*6ec0*/  IMAD.MOV.U32 R31, RZ, RZ, RZ ;  /* 0x000000ffff1f7224 */ /* 0x000fe200078e00ff */
[----:B------:R-:W-:Y:S02]  /*6ed0*/  CS2R R6, SRZ ;  /* 0x0000000000067805 */ /* 0x000fe4000001ff00 */
[----:B------:R-:W-:Y:S01]  /*6ee0*/  CS2R R174, SRZ ;  /* 0x0000000000ae7805 */ /* 0x000fe2000001ff00 */
[----:B------:R-:W-:Y:S02]  /*6ef0*/  IMAD.MOV.U32 R27, RZ, RZ, RZ ;  /* 0x000000ffff1b7224 */ /* 0x000fe400078e00ff */
[----:B------:R-:W-:Y:S01]  /*6f00*/  IMAD.MOV.U32 R5, RZ, RZ, RZ ;  /* 0x000000ffff057224 */ /* 0x000fe200078e00ff */
[----:B------:R-:W-:Y:S06]  /*6f10*/  @!P1 BRA `(.L_x_4671) ;  /* 0x000000d400249947 */ /* 0x000fec0003800000 */
        /* <DEDUP_REMOVED lines=29> */
.L_x_4692:
[----:B------:R-:W-:Y:S05]  /*70f0*/  BSYNC B6 ;  /* 0x0000000000067941 */ /* 0x000fea0003800000 */
.L_x_4691:
        /* <DEDUP_REMOVED lines=12> */
.L_x_4696:
[----:B-1----:R1:W2:Y:S02]  /*71c0*/  SYNCS.PHASECHK.TRANS64.TRYWAIT P0, [R2+URZ+0x28c00], R3 ;  /* 0x028c0003020075a7 */ /* 0x0022a4000800017f */
[----:B--2---:R-:W-:Y:S05]  /*71d0*/  @!P0 NANOSLEEP.SYNCS 0x989680 ;  /* 0x009896800000895d */ /* 0x004fea0003900000 */
[----:B------:R-:W2:Y:S02]  /*71e0*/  @!P0 SYNCS.PHASECHK.TRANS64 P0, [R2+URZ+0x28c00], R3 ;  /* 0x028c0003020085a7 */ /* 0x000ea4000800007f */
[----:B--2---:R-:W-:Y:S05]  /*71f0*/  @!P0 BRA `(.L_x_4696) ;  /* 0xfffffffc00f08947 */ /* 0x004fea000383ffff */
.L_x_4695:
[----:B------:R-:W-:Y:S05]  /*7200*/  BSYNC B0 ;  /* 0x0000000000007941 */ /* 0x000fea0003800000 */
.L_x_4694:
[----:B------:R-:W-:Y:S05]  /*7210*/  BRA `(.L_x_4697) ;  /* 0x0000002c00fc7947 */ /* 0x000fea0003800000 */
.L_x_4693:
[----:B------:R-:W0:Y:S01]  /*7220*/  LDC.64 R46, c[0x0][0x3d8] ;  /* 0x0000f600ff2e7b82 */ /* 0x000e220000000a00 */
[----:B------:R-:W-:Y:S01]  /*7230*/  VIADD R0, R2, 0x20400 ;  /* 0x0002040002007836 */ /* 0x000fe20000000000 */
[----:B-----5:R-:W-:Y:S01]  /*7240*/  SHF.R.S32.HI R3, RZ, 0x1f, R33 ;  /* 0x0000001fff037819 */ /* 0x020fe20000011421 */
[----:B------:R-:W-:Y:S01]  /*7250*/  IMAD.SHL.U32 R24, R211, 0x4, RZ ;  /* 0x00000004d3187824 */ /* 0x000fe200078e00ff */
[----:B------:R-:W-:Y:S01]  /*7260*/  MOV R5, R17 ;  /* 0x0000001100057202 */ /* 0x000fe20000000f00 */
[----:B------:R-:W-:Y:S01]  /*7270*/  IMAD.MOV.U32 R4, RZ, RZ, R16 ;  /* 0x000000ffff047224 */ /* 0x000fe200078e0010 */
[----:B------:R-:W-:Y:S01]  /*7280*/  LOP3.LUT P0, RZ, R0, 0x3ff, RZ, 0xc0, !PT ;  /* 0x000003ff00ff7812 */ /* 0x000fe2000780c0ff */
[----:B------:R-:W-:Y:S01]  /*7290*/  BSSY B6, `(.L_x_4698) ;  /* 0x0000030000067945 */ /* 0x000fe20003800000 */
[----:B------:R-:W1:Y:S01]  /*72a0*/  LDC.64 R44, c[0x0][0x3e8] ;  /* 0x0000fa00ff2c7b82 */ /* 0x000e620000000a00 */
[----:B------:R-:W-:Y:S01]  /*72b0*/  SHF.R.S32.HI R25, RZ, 0x1f, R24 ;  /* 0x0000001fff197819 */ /* 0x000fe20000011418 */
[----:B0-----:R-:W-:-:S02]  /*72c0*/  IMAD R0, R3, R46, RZ ;  /* 0x0000002e03007224 */ /* 0x001fc400078e02ff */
[-C--:B------:R-:W-:Y:S02]  /*72d0*/  IMAD R7, R219, R46.reuse, RZ ;  /* 0x0000002edb077224 */ /* 0x080fe400078e02ff */
[----:B------:R-:W-:-:S04]  /*72e0*/  IMAD.WIDE.U32 R42, R33, R46, RZ ;  /* 0x0000002e212a7225 */ /* 0x000fc800078e00ff */
[----:B-1----:R-:W-:Y:S02]  /*72f0*/  IMAD R6, R3, R44, RZ ;  /* 0x0000002c03067224 */ /* 0x002fe400078e02ff */
[----:B------:R-:W-:-:S04]  /*7300*/  IMAD.WIDE.U32 R8, R186, R46, R4 ;  /* 0x0000002eba087225 */ /* 0x000fc800078e0004 */
[----:B------:R-:W-:Y:S01]  /*7310*/  IMAD.WIDE.U32 R10, R186, R44, R4 ;  /* 0x0000002cba0a7225 */ /* 0x000fe200078e0004 */
[----:B------:R-:W-:-:S03]  /*7320*/  IADD3 R27, P3, R8, R42, RZ ;  /* 0x0000002a081b7210 */ /* 0x000fc60007f7e0ff */
[C---:B------:R-:W-:Y:S02]  /*7330*/  IMAD R49, R33.reuse, R47, R0 ;  /* 0x0000002f21317224 */ /* 0x040fe400078e0200 */
[----:B------:R-:W-:Y:S02]  /*7340*/  IMAD R51, R33, R45, R6 ;  /* 0x0000002d21337224 */ /* 0x000fe400078e0206 */
[----:B------:R-:W-:Y:S01]  /*7350*/  IMAD R48, R186, R47, R7 ;  /* 0x0000002fba307224 */ /* 0x000fe200078e0207 */
[----:B------:R-:W-:Y:S01]  /*7360*/  SHF.L.U64.HI R47, R46, 0x5, R47 ;  /* 0x000000052e2f7819 */ /* 0x000fe2000001022f */
[-C--:B------:R-:W-:Y:S02]  /*7370*/  IMAD R3, R219, R44.reuse, RZ ;  /* 0x0000002cdb037224 */ /* 0x080fe400078e02ff */
[----:B------:R-:W-:-:S04]  /*7380*/  IMAD.WIDE.U32 R40, R33, R44, RZ ;  /* 0x0000002c21287225 */ /* 0x000fc800078e00ff */
[----:B------:R-:W-:Y:S01]  /*7390*/  IMAD.WIDE.U32 R4, R186, R46, R24 ;  /* 0x0000002eba047225 */ /* 0x000fe200078e0018 */
[----:B------:R-:W-:-:S03]  /*73a0*/  IADD3 R29, P4, R10, R40, RZ ;  /* 0x000000280a1d7210 */ /* 0x000fc60007f9e0ff */
[----:B------:R-:W-:Y:S01]  /*73b0*/  IMAD.WIDE.U32 R6, R186, R44, R24 ;  /* 0x0000002cba067225 */ /* 0x000fe200078e0018 */
[----:B------:R-:W-:-:S03]  /*73c0*/  IADD3 R53, P1, R4, R42, RZ ;  /* 0x0000002a04357210 */ /* 0x000fc60007f3e0ff */
[----:B------:R-:W-:Y:S01]  /*73d0*/  IMAD.IADD R49, R49, 0x1, R43 ;  /* 0x0000000131317824 */ /* 0x000fe200078e022b */
[----:B------:R-:W-:Y:S01]  /*73e0*/  IADD3 R55, P2, R6, R40, RZ ;  /* 0x0000002806377210 */ /* 0x000fe20007f5e0ff */
[----:B------:R-:W-:Y:S01]  /*73f0*/  IMAD R3, R186, R45, R3 ;  /* 0x0000002dba037224 */ /* 0x000fe200078e0203 */
[----:B------:R-:W-:Y:S01]  /*7400*/  SHF.L.U64.HI R45, R44, 0x5, R45 ;  /* 0x000000052c2d7819 */ /* 0x000fe2000001022d */
[----:B------:R-:W-:Y:S01]  /*7410*/  IMAD.IADD R51, R51, 0x1, R41 ;  /* 0x0000000133337824 */ /* 0x000fe200078e0229 */
[C---:B------:R-:W-:Y:S01]  /*7420*/  IADD3.X R26, R49.reuse, R48, R9, P3, !PT ;  /* 0x00000030311a7210 */ /* 0x040fe20001ffe409 */
[----:B------:R-:W-:Y:S01]  /*7430*/  IMAD.SHL.U32 R46, R46, 0x20, RZ ;  /* 0x000000202e2e7824 */ /* 0x000fe200078e00ff */
[----:B------:R-:W-:Y:S01]  /*7440*/  IADD3.X R48, R49, R5, R48, P1, !PT ;  /* 0x0000000531307210 */ /* 0x000fe20000ffe430 */
[----:B------:R-:W-:Y:S01]  /*7450*/  IMAD.SHL.U32 R44, R44, 0x20, RZ ;  /* 0x000000202c2c7824 */ /* 0x000fe200078e00ff */
[C---:B------:R-:W-:Y:S02]  /*7460*/  IADD3.X R28, R51.reuse, R3, R11, P4, !PT ;  /* 0x00000003331c7210 */ /* 0x040fe400027fe40b */
[----:B------:R-:W-:Y:S01]  /*7470*/  IADD3.X R50, R51, R7, R3, P2, !PT ;  /* 0x0000000733327210 */ /* 0x000fe200017fe403 */
        /* <DEDUP_REMOVED lines=17> */
.L_x_4699:
[----:B------:R-:W-:Y:S05]  /*7590*/  BSYNC B6 ;  /* 0x0000000000067941 */ /* 0x000fea0003800000 */
.L_x_4698:
        /* <DEDUP_REMOVED lines=22> */
[-C--:B------:R-:W-:Y:S01]  /*7700*/  ISETP.GE.AND P0, PT, R186, R56.reuse, PT ;  /* 0x00000038ba00720c */ /* 0x080fe20003f06270 */
[----:B------:R-:W-:Y:S01]  /*7710*/  BSSY B1, `(.L_x_4702) ;  /* 0x000002d000017945 */ /* 0x000fe20003800000 */
[----:B------:R-:W-:Y:S01]  /*7720*/  ISETP.GE.AND P1, PT, R225, R56, PT ;  /* 0x00000038e100720c */ /* 0x000fe20003f26270 */
[----:B------:R-:W-:Y:S01]  /*7730*/  IMAD.MOV.U32 R10, RZ, RZ, R42 ;  /* 0x000000ffff0a7224 */ /* 0x000fe200078e002a */
[----:B------:R-:W-:Y:S01]  /*7740*/  MOV R12, R40 ;  /* 0x00000028000c7202 */ /* 0x000fe20000000f00 */
[----:B------:R-:W-:Y:S01]  /*7750*/  IMAD.MOV.U32 R11, RZ, RZ, R49 ;  /* 0x000000ffff0b7224 */ /* 0x000fe200078e0031 */
[----:B------:R-:W-:Y:S01]  /*7760*/  CS2R R32, SRZ ;  /* 0x0000000000207805 */ /* 0x000fe2000001ff00 */
[----:B------:R-:W-:Y:S01]  /*7770*/  IMAD.MOV.U32 R13, RZ, RZ, R51 ;  /* 0x000000ffff0d7224 */ /* 0x000fe200078e0033 */
[----:B------:R-:W-:Y:S02]  /*7780*/  CS2R R36, SRZ ;  /* 0x0000000000247805 */ /* 0x000fe4000001ff00 */
[----:B------:R-:W-:-:S02]  /*7790*/  CS2R R30, SRZ ;  /* 0x00000000001e7805 */ /* 0x000fc4000001ff00 */
[----:B------:R-:W-:Y:S02]  /*77a0*/  CS2R R26, SRZ ;  /* 0x00000000001a7805 */ /* 0x000fe4000001ff00 */
[----:B------:R-:W-:Y:S02]  /*77b0*/  CS2R R20, SRZ ;  /* 0x0000000000147805 */ /* 0x000fe4000001ff00 */
[----:B------:R-:W-:Y:S02]  /*77c0*/  CS2R R28, SRZ ;  /* 0x00000000001c7805 */ /* 0x000fe4000001ff00 */
[----:B------:R-:W-:Y:S02]  /*77d0*/  CS2R R34, SRZ ;  /* 0x0000000000227805 */ /* 0x000fe4000001ff00 */
[----:B0-----:R-:W-:Y:S01]  /*77e0*/  ISETP.NE.AND P2, PT, R0, 0x1, PT ;  /* 0x000000010000780c */ /* 0x001fe20003f45270 */
[----:B------:R-:W-:-:S04]  /*77f0*/  IMAD R0, R189, 0x40, R186 ;  /* 0x00000040bd007824 */ /* 0x000fc800078e02ba */
[----:B------:R-:W-:-:S08]  /*7800*/  IMAD R3, R211, 0x20, R0 ;  /* 0x00000020d3037824 */ /* 0x000fd000078e0200 */
[----:B------:R-:W0:Y:S08]  /*7810*/  @P2 LDC R8, c[0x0][0x42c] ;  /* 0x00010b00ff082b82 */ /* 0x000e300000000800 */
[----:B------:R-:W1:Y:S01]  /*7820*/  @P2 LDC R9, c[0x0][0x430] ;  /* 0x00010c00ff092b82 */ /* 0x000e620000000800 */
[----:B0-----:R-:W-:-:S05]  /*7830*/  @P2 IMAD.HI.U32 R0, R3, R8, RZ ;  /* 0x0000000803002227 */ /* 0x001fca00078e00ff */
[----:B-1----:R-:W-:Y:S02]  /*7840*/  @P2 SHF.R.U32.HI R3, RZ, R9, R0 ;  /* 0x00000009ff032219 */ /* 0x002fe40000011600 */
[----:B------:R-:W-:Y:S02]  /*7850*/  CS2R R8, SRZ ;  /* 0x0000000000087805 */ /* 0x000fe4000001ff00 */
[----:B------:R-:W-:Y:S01]  /*7860*/  SHF.R.S32.HI R41, RZ, 0x1f, R3 ;  /* 0x0000001fff297819 */ /* 0x000fe20000011403 */
[----:B------:R-:W-:Y:S06]  /*7870*/  @P0 BRA `(.L_x_4703) ;  /* 0x0000000000580947 */ /* 0x000fec0003800000 */
[----:B------:R-:W-:Y:S01]  /*7880*/  VIADD R14, R24, 0x10 ;  /* 0x00000010180e7836 */ /* 0x000fe20000000000 */
[----:B------:R-:W-:Y:S01]  /*7890*/  IADD3 R15, P4, R52, R53, RZ ;  /* 0x00000035340f7210 */ /* 0x000fe20007f9e0ff */
[----:B------:R-:W-:Y:S01]  /*78a0*/  ULDC UR4, c[0x0][0x3d4] ;  /* 0x0000f50000047ab9 */ /* 0x000fe20000000800 */
[----:B------:R-:W-:Y:S01]  /*78b0*/  IADD3 R0, P5, R54, R55, RZ ;  /* 0x0000003736007210 */ /* 0x000fe20007fbe0ff */
[----:B------:R-:W-:Y:S01]  /*78c0*/  ULDC.64 UR6, c[0x0][0x3c8] ;  /* 0x0000f20000067ab9 */ /* 0x000fe20000000a00 */
[----:B------:R-:W-:Y:S01]  /*78d0*/  ISETP.GE.AND P2, PT, R14, UR4, PT ;  /* 0x000000040e007c0c */ /* 0x000fe2000bf46270 */
[----:B------:R-:W-:Y:S01]  /*78e0*/  ULDC.64 UR8, c[0x0][0x3e0] ;  /* 0x0000f80000087ab9 */ /* 0x000fe20000000a00 */
[----:B------:R-:W-:Y:S01]  /*78f0*/  ISETP.GE.AND P3, PT, R24, UR4, PT ;  /* 0x0000000418007c0c */ /* 0x000fe2000bf66270 */
[----:B------:R-:W-:Y:S01]  /*7900*/  IMAD.X R30, R57, 0x1, R48, P4 ;  /* 0x00000001391e7824 */ /* 0x000fe200020e0630 */
[----:B------:R-:W-:Y:S01]  /*7910*/  LEA R14, P4, R15, UR6, 0x1 ;  /* 0x000000060f0e7c11 */ /* 0x000fe2000f8808ff */
[----:B------:R-:W-:Y:S01]  /*7920*/  IMAD.X R31, R59, 0x1, R50, P5 ;  /* 0x000000013b1f7824 */ /* 0x000fe200028e0632 */
[----:B------:R-:W-:-:S02]  /*7930*/  LEA R38, P5, R0, UR8, 0x1 ;  /* 0x0000000800267c11 */ /* 0x000fc4000f8a08ff */
[----:B------:R-:W-:Y:S02]  /*7940*/  CS2R R36, SRZ ;  /* 0x0000000000247805 */ /* 0x000fe4000001ff00 */
[----:B------:R-:W-:Y:S02]  /*7950*/  LEA.HI.X R15, R15, UR7, R30, 0x1, P4 ;  /* 0x000000070f0f7c11 */ /* 0x000fe4000a0f0c1e */
[----:B------:R-:W-:Y:S02]  /*7960*/  CS2R R32, SRZ ;  /* 0x0000000000207805 */ /* 0x000fe4000001ff00 */
[----:B------:R-:W-:Y:S02]  /*7970*/  LEA.HI.X R39, R0, UR9, R31, 0x1, P5 ;  /* 0x0000000900277c11 */ /* 0x000fe4000a8f0c1f */
[----:B------:R-:W-:Y:S02]  /*7980*/  CS2R R34, SRZ ;  /* 0x0000000000227805 */ /* 0x000fe4000001ff00 */
[----:B------:R-:W-:Y:S01]  /*7990*/  CS2R R30, SRZ ;  /* 0x00000000001e7805 */ /* 0x000fe2000001ff00 */
[----:B------:R0:W5:Y:S04]  /*79a0*/  @!P3 LDG.E.64 R36, desc[UR42][R14.64] ;  /* 0x0000002a0e24b981 */ /* 0x000168000c1e1b00 */
[----:B------:R0:W5:Y:S04]  /*79b0*/  @!P2 LDG.E.64 R32, desc[UR42][R14.64+0x20] ;  /* 0x0000202a0e20a981 */ /* 0x000168000c1e1b00 */
[----:B------:R0:W5:Y:S04]  /*79c0*/  @!P3 LDG.E.64 R34, desc[UR42][R38.64] ;  /* 0x0000002a2622b981 */ /* 0x000168000c1e1b00 */
[----:B------:R0:W5:Y:S02]  /*79d0*/  @!P2 LDG.E.64 R30, desc[UR42][R38.64+0x20] ;  /* 0x0000202a261ea981 */ /* 0x000164000c1e1b00 */
.L_x_4703:
[----:B------:R-:W-:Y:S05]  /*79e0*/  BSYNC B1 ;  /* 0x0000000000017941 */ /* 0x000fea0003800000 */
.L_x_4702:
[----:B------:R-:W-:Y:S04]  /*79f0*/  BSSY B1, `(.L_x_4704) ;  /* 0x0000018000017945 */ /* 0x000fe80003800000 */
[----:B------:R-:W-:Y:S05]  /*7a00*/  @P1 BRA `(.L_x_4705) ;  /* 0x0000000000581947 */ /* 0x000fea0003800000 */
[----:B------:R-:W-:Y:S01]  /*7a10*/  IADD3 R0, P4, P5, R55, R44, R54 ;  /* 0x0000002c37007210 */ /* 0x000fe20007d9e036 */
[----:B0-----:R-:W-:Y:S01]  /*7a20*/  VIADD R14, R24, 0x10 ;  /* 0x00000010180e7836 */ /* 0x001fe20000000000 */
[----:B------:R-:W-:Y:S01]  /*7a30*/  IADD3 R8, P2, P3, R53, R46, R52 ;  /* 0x0000002e35087210 */ /* 0x000fe20007b5e034 */
[----:B------:R-:W-:Y:S01]  /*7a40*/  ULDC UR4, c[0x0][0x3d4] ;  /* 0x0000f50000047ab9 */ /* 0x000fe20000000800 */
[----:B------:R-:W-:Y:S01]  /*7a50*/  IADD3.X R9, R50, R45, R59, P4, P5 ;  /* 0x0000002d32097210 */ /* 0x000fe200027ea43b */
[----:B------:R-:W-:Y:S01]  /*7a60*/  ULDC.64 UR6, c[0x0][0x3c8] ;  /* 0x0000f20000067ab9 */ /* 0x000fe20000000a00 */
[----:B------:R-:W-:Y:S02]  /*7a70*/  ISETP.GE.AND P5, PT, R14, UR4, PT ;  /* 0x000000040e007c0c */ /* 0x000fe4000bfa6270 */
[----:B------:R-:W-:Y:S02]  /*7a80*/  CS2R R26, SRZ ;  /* 0x00000000001a7805 */ /* 0x000fe4000001ff00 */
[----:B------:R-:W-:Y:S01]  /*7a90*/  ISETP.GE.AND P4, PT, R24, UR4, PT ;  /* 0x0000000418007c0c */ /* 0x000fe2000bf86270 */
[----:B------:R-:W-:Y:S01]  /*7aa0*/  ULDC.64 UR4, c[0x0][0x3e0] ;  /* 0x0000f80000047ab9 */ /* 0x000fe20000000a00 */
[----:B------:R-:W-:-:S02]  /*7ab0*/  IADD3.X R15, R48, R47, R57, P2, P3 ;  /* 0x0000002f300f7210 */ /* 0x000fc400017e6439 */
[----:B------:R-:W-:Y:S02]  /*7ac0*/  CS2R R28, SRZ ;  /* 0x00000000001c7805 */ /* 0x000fe4000001ff00 */
[----:B------:R-:W-:Y:S02]  /*7ad0*/  LEA R14, P2, R8, UR6, 0x1 ;  /* 0x00000006080e7c11 */ /* 0x000fe4000f8408ff */
[----:B------:R-:W-:Y:S02]  /*7ae0*/  CS2R R20, SRZ ;  /* 0x0000000000147805 */ /* 0x000fe4000001ff00 */
[----:B------:R-:W-:Y:S02]  /*7af0*/  LEA R38, P3, R0, UR4, 0x1 ;  /* 0x0000000400267c11 */ /* 0x000fe4000f8608ff */
[----:B------:R-:W-:Y:S02]  /*7b00*/  LEA.HI.X R15, R8, UR7, R15, 0x1, P2 ;  /* 0x00000007080f7c11 */ /* 0x000fe400090f0c0f */
[----:B------:R-:W-:-:S02]  /*7b10*/  LEA.HI.X R39, R0, UR5, R9, 0x1, P3 ;  /* 0x0000000500277c11 */ /* 0x000fc400098f0c09 */
[----:B------:R-:W-:Y:S01]  /*7b20*/  CS2R R8, SRZ ;  /* 0x0000000000087805 */ /* 0x000fe2000001ff00 */
[----:B------:R1:W5:Y:S05]  /*7b30*/  @!P4 LDG.E.64 R26, desc[UR42][R14.64] ;  /* 0x0000002a0e1ac981 */ /* 0x00036a000c1e1b00 */
[----:B------:R1:W5:Y:S04]  /*7b40*/  @!P5 LDG.E.64 R8, desc[UR42][R14.64+0x20] ;  /* 0x0000202a0e08d981 */ /* 0x000368000c1e1b00 */
[----:B------:R1:W5:Y:S04]  /*7b50*/  @!P4 LDG.E.64 R28, desc[UR42][R38.64] ;  /* 0x0000002a261cc981 */ /* 0x000368000c1e1b00 */
[----:B------:R1:W5:Y:S02]  /*7b60*/  @!P5 LDG.E.64 R20, desc[UR42][R38.64+0x20] ;  /* 0x0000202a2614d981 */ /* 0x000364000c1e1b00 */
.L_x_4705:
[----:B------:R-:W-:Y:S05]  /*7b70*/  BSYNC B1 ;  /* 0x0000000000017941 */ /* 0x000fea0003800000 */
.L_x_4704:
[----:B------:R-:W-:Y:S01]  /*7b80*/  IMAD.WIDE.U32 R10, R3, R6, R10 ;  /* 0x00000006030a7225 */ /* 0x000fe200078e000a */
[----:B------:R-:W-:Y:S01]  /*7b90*/  LEA.HI R0, R205, R205, RZ, 0x1 ;  /* 0x000000cdcd007211 */ /* 0x000fe200078f08ff */
[----:B------:R-:W-:Y:S01]  /*7ba0*/  ULDC.64 UR4, c[0x0][0x3c8] ;  /* 0x0000f20000047ab9 */ /* 0x000fe20000000a00 */
[----:B------:R-:W-:Y:S01]  /*7bb0*/  ULDC.64 UR6, c[0x0][0x3e0] ;  /* 0x0000f80000067ab9 */ /* 0x000fe20000000a00 */
[----:B------:R-:W-:-:S04]  /*7bc0*/  IMAD.WIDE.U32 R12, R3, R4, R12 ;  /* 0x00000004030c7225 */ /* 0x000fc800078e000c */
[C---:B------:R-:W-:Y:S02]  /*7bd0*/  IMAD R6, R41.reuse, R6, RZ ;  /* 0x0000000629067224 */ /* 0x040fe400078e02ff */
[----:B------:R-:W-:Y:S02]  /*7be0*/  IMAD R4, R41, R4, RZ ;  /* 0x0000000429047224 */ /* 0x000fe400078e02ff */
[----:B01----:R-:W-:Y:S02]  /*7bf0*/  IMAD.SHL.U32 R14, R193, 0x40, RZ ;  /* 0x00000040c10e7824 */ /* 0x003fe400078e00ff */
[C---:B------:R-:W-:Y:S01]  /*7c00*/  IMAD R7, R3.reuse, R7, R6 ;  /* 0x0000000703077224 */ /* 0x040fe200078e0206 */
[----:B------:R-:W-:Y:S01]  /*7c10*/  LOP3.LUT R6, R0, 0xfffffffe, RZ, 0xc0, !PT ;  /* 0xfffffffe00067812 */ /* 0x000fe200078ec0ff */
[----:B------:R-:W-:Y:S01]  /*7c20*/  IMAD R3, R3, R5, R4 ;  /* 0x0000000503037224 */ /* 0x000fe200078e0204 */
[----:B------:R-:W-:Y:S01]  /*7c30*/  LOP3.LUT R15, R14, 0x1c0, RZ, 0xc0, !PT ;  /* 0x000001c00e0f7812 */ /* 0x000fe200078ec0ff */
[----:B------:R-:W-:Y:S01]  /*7c40*/  IMAD.IADD R5, R11, 0x1, R7 ;  /* 0x000000010b057824 */ /* 0x000fe200078e0207 */
[----:B------:R-:W-:Y:S01]  /*7c50*/  LEA R4, P2, R10, UR4, 0x1 ;  /* 0x000000040a047c11 */ /* 0x000fe2000f8408ff */
[----:B------:R-:W-:Y:S01]  /*7c60*/  IMAD.IADD R3, R13, 0x1, R3 ;  /* 0x000000010d037824 */ /* 0x000fe200078e0203 */
[----:B------:R-:W-:Y:S01]  /*7c70*/  LEA R0, P3, R12, UR6, 0x1 ;  /* 0x000000060c007c11 */ /* 0x000fe2000f8608ff */
[----:B------:R-:W-:Y:S01]  /*7c80*/  IMAD.IADD R6, R205, 0x1, -R6 ;  /* 0x00000001cd067824 */ /* 0x000fe200078e0a06 */
[----:B------:R-:W-:Y:S01]  /*7c90*/  LOP3.LUT R14, R15, 0x18, R16, 0xf8, !PT ;  /* 0x000000180f0e7812 */ /* 0x000fe200078ef810 */
[----:B------:R-:W-:Y:S01]  /*7ca0*/  UMOV UR4, 0xffffffff ;  /* 0xffffffff00047882 */ /* 0x000fe20000000000 */
[----:B------:R-:W-:-:S02]  /*7cb0*/  SHF.R.U32.HI R15, RZ, 0x3, R15 ;  /* 0x00000003ff0f7819 */ /* 0x000fc4000001160f */
[----:B------:R-:W-:Y:S02]  /*7cc0*/  LEA.HI.X R5, R10, UR5, R5, 0x1, P2 ;  /* 0x000000050a057c11 */ /* 0x000fe400090f0c05 */
[----:B------:R-:W-:Y:S02]  /*7cd0*/  LEA.HI.X R3, R12, UR7, R3, 0x1, P3 ;  /* 0x000000070c037c11 */ /* 0x000fe400098f0c03 */
[----:B------:R-:W-:Y:S02]  /*7ce0*/  LOP3.LUT R39, R14, R15, RZ, 0x3c, !PT ;  /* 0x0000000f0e277212 */ /* 0x000fe400078e3cff */
[----:B------:R-:W-:Y:S01]  /*7cf0*/  SHF.L.U32 R7, R6, 0x1f, RZ ;  /* 0x0000001f06077819 */ /* 0x000fe200000006ff */
[----:B------:R-:W-:Y:S06]  /*7d00*/  BRA.DIV UR4, `(.L_x_4706) ;  /* 0x0000015a04107947 */ /* 0x000fec000b800000 */
.L_x_4955:
[----:B------:R-:W-:-:S03]  /*7d10*/  UMOV UR4, 0xffffffff ;  /* 0xffffffff00047882 */ /* 0x000fc60000000000 */
[----:B------:R-:W-:Y:S05]  /*7d20*/  BRA.DIV UR4, `(.L_x_4707) ;  /* 0x0000015a04307947 */ /* 0x000fea000b800000 */
.L_x_4958:
[----:B------:R-:W-:-:S03]  /*7d30*/  UMOV UR4, 0xffffffff ;  /* 0xffffffff00047882 */ /* 0x000fc60000000000 */
[----:B------:R-:W-:Y:S05]  /*7d40*/  BRA.DIV UR4, `(.L_x_4708) ;  /* 0x0000015a04507947 */ /* 0x000fea000b800000 */
.L_x_4961:
[----:B------:R-:W-:-:S03]  /*7d50*/  UMOV UR4, 0xffffffff ;  /* 0xffffffff00047882 */ /* 0x000fc60000000000 */
[----:B------:R-:W-:Y:S05]  /*7d60*/  BRA.DIV UR4, `(.L_x_4709) ;  /* 0x0000015a04707947 */ /* 0x000fea000b800000 */
.L_x_4964:
[----:B------:R-:W-:-:S03]  /*7d70*/  UMOV UR4, 0xffffffff ;  /* 0xffffffff00047882 */ /* 0x000fc60000000000 */
[----:B------:R-:W-:Y:S05]  /*7d80*/  BRA.DIV UR4, `(.L_x_4710) ;  /* 0x0000015a04907947 */ /* 0x000fea000b800000 */
.L_x_4967:
[----:B------:R-:W-:-:S03]  /*7d90*/  UMOV UR4, 0xffffffff ;  /* 0xffffffff00047882 */ /* 0x000fc60000000000 */
[----:B------:R-:W-:Y:S05]  /*7da0*/  BRA.DIV UR4, `(.L_x_4711) ;  /* 0x0000015a04b07947 */ /* 0x000fea000b800000 */
.L_x_4970:
[----:B------:R-:W-:-:S03]  /*7db0*/  UMOV UR4, 0xffffffff ;  /* 0xffffffff00047882 */ /* 0x000fc60000000000 */
[----:B------:R-:W-:Y:S05]  /*7dc0*/  BRA.DIV UR4, `(.L_x_4712) ;  /* 0x0000015a04d07947 */ /* 0x000fea000b800000 */
.L_x_4973:
[----:B------:R-:W-:-:S03]  /*7dd0*/  UMOV UR4, 0xffffffff ;  /* 0xffffffff00047882 */ /* 0x000fc60000000000 */
[----:B------:R-:W-:Y:S05]  /*7de0*/  BRA.DIV UR4, `(.L_x_4713) ;  /* 0x0000015a04f07947 */ /* 0x000fea000b800000 */
.L_x_4976:
[----:B------:R-:W0:Y:S01]  /*7df0*/  SYNCS.PHASECHK.TRANS64.TRYWAIT P2, [R2+URZ+0x28c00], R7 ;  /* 0x028c0007020075a7 */ /* 0x000e22000804017f */
[----:B-----5:R-:W-:Y:S01]  /*7e00*/  IMAD.MOV.U32 R0, RZ, RZ, R32 ;  /* 0x000000ffff007224 */ /* 0x020fe200078e0020 */
[----:B------:R-:W-:Y:S01]  /*7e10*/  MOV R3, R33 ;  /* 0x0000002100037202 */ /* 0x000fe20000000f00 */
[----:B------:R-:W-:Y:S01]  /*7e20*/  IMAD.MOV.U32 R4, RZ, RZ, R36 ;  /* 0x000000ffff047224 */ /* 0x000fe200078e0024 */
[----:B------:R-:W-:Y:S01]  /*7e30*/  LOP3.LUT P3, RZ, R193, 0x4, RZ, 0xc0, !PT ;  /* 0x00000004c1ff7812 */ /* 0x000fe2000786c0ff */
[----:B------:R-:W-:Y:S01]  /*7e40*/  IMAD.MOV.U32 R5, RZ, RZ, R37 ;  /* 0x000000ffff057224 */ /* 0x000fe200078e0025 */
[----:B------:R-:W-:Y:S01]  /*7e50*/  PRMT R40, R3, 0x5410, R0 ;  /* 0x0000541003287816 */ /* 0x000fe20000000000 */
[----:B------:R-:W-:Y:S01]  /*7e60*/  IMAD R3, R200, 0x200, R39 ;  /* 0x00000200c8037824 */ /* 0x000fe200078e0227 */
[----:B------:R-:W-:Y:S01]  /*7e70*/  MOV R6, R8 ;  /* 0x0000000800067202 */ /* 0x000fe20000000f00 */
[----:B------:R-:W-:Y:S01]  /*7e80*/  IMAD.MOV.U32 R0, RZ, RZ, R30 ;  /* 0x000000ffff007224 */ /* 0x000fe200078e001e */
[----:B------:R-:W-:Y:S01]  /*7e90*/  PRMT R11, R5, 0x5410, R4 ;  /* 0x00005410050b7816 */ /* 0x000fe20000000004 */
[----:B------:R-:W-:Y:S01]  /*7ea0*/  IMAD.MOV.U32 R5, RZ, RZ, R34 ;  /* 0x000000ffff057224 */ /* 0x000fe200078e0022 */
[----:B------:R-:W-:Y:S01]  /*7eb0*/  BSSY B1, `(.L_x_4714) ;  /* 0x0000019000017945 */ /* 0x000fe20003800000 */
[----:B------:R-:W-:Y:S01]  /*7ec0*/  IMAD.MOV.U32 R4, RZ, RZ, R31 ;  /* 0x000000ffff047224 */ /* 0x000fe200078e001f */
[----:B------:R-:W-:Y:S01]  /*7ed0*/  PRMT R42, R42, 0x5410, R0 ;  /* 0x000054102a2a7816 */ /* 0x000fe20000000000 */
[----:B------:R-:W-:Y:S01]  /*7ee0*/  IMAD R3, R3, 0x2, R2 ;  /* 0x0000000203037824 */ /* 0x000fe200078e0202 */
[----:B------:R-:W-:Y:S01]  /*7ef0*/  PRMT R12, R12, 0x5410, R5 ;  /* 0x000054100c0c7816 */ /* 0x000fe20000000005 */
[----:B------:R-:W-:Y:S01]  /*7f00*/  IMAD.MOV.U32 R5, RZ, RZ, R35 ;  /* 0x000000ffff057224 */ /* 0x000fe200078e0023 */
[----:B------:R-:W-:Y:S01]  /*7f10*/  PRMT R43, R43, 0x5410, R4 ;  /* 0x000054102b2b7816 */ /* 0x000fe20000000004 */
[----:B------:R-:W-:Y:S01]  /*7f20*/  VIADD R4, R3, 0x20400 ;  /* 0x0002040003047836 */ /* 0x000fe20000000000 */
[----:B------:R-:W-:Y:S01]  /*7f30*/  PRMT R42, R6, 0x7610, R42 ;  /* 0x00007610062a7816 */ /* 0x000fe2000000002a */
[----:B------:R-:W-:Y:S01]  /*7f40*/  IMAD.MOV.U32 R10, RZ, RZ, R9 ;  /* 0x000000ffff0a7224 */ /* 0x000fe200078e0009 */
[----:B------:R-:W-:Y:S01]  /*7f50*/  PRMT R13, R13, 0x5410, R5 ;  /* 0x000054100d0d7816 */ /* 0x000fe20000000005 */
[----:B------:R-:W-:-:S02]  /*7f60*/  VIADD R0, R3, 0x20440 ;  /* 0x0002044003007836 */ /* 0x000fc40000000000 */
[----:B------:R-:W-:Y:S01]  /*7f70*/  @P3 VIADD R0, R4, 0xffffffc0 ;  /* 0xffffffc004003836 */ /* 0x000fe20000000000 */
[----:B------:R-:W-:Y:S01]  /*7f80*/  PRMT R44, R44, 0x5410, R10 ;  /* 0x000054102c2c7816 */ /* 0x000fe2000000000a */
[----:B------:R-:W-:Y:S02]  /*7f90*/  IMAD.MOV.U32 R4, RZ, RZ, R26 ;  /* 0x000000ffff047224 */ /* 0x000fe400078e001a */
        /* <DEDUP_REMOVED lines=10> */
.L_x_4977:
[----:B------:R-:W-:Y:S05]  /*8040*/  BSYNC B1 ;  /* 0x0000000000017941 */ /* 0x000fea0003800000 */
.L_x_4714:
[----:B------:R-:W-:Y:S01]  /*8050*/  BSSY B1, `(.L_x_4716) ;  /* 0x0000068000017945 */ /* 0x000fe20003800000 */
[----:B------:R-:W-:Y:S02]  /*8060*/  PRMT R45, R4, 0x7610, R45 ;  /* 0x00007610042d7816 */ /* 0x000fe4000000002d */
[----:B------:R-:W-:Y:S01]  /*8070*/  PRMT R47, R47, 0x5410, R5 ;  /* 0x000054102f2f7816 */ /* 0x000fe20000000005 */
[----:B------:R-:W-:Y:S06]  /*8080*/  @P0 BRA `(.L_x_4717) ;  /* 0x0000000400900947 */ /* 0x000fec0003800000 */
[----:B------:R-:W1:Y:S01]  /*8090*/  LDC R5, c[0x0][0x3d4] ;  /* 0x0000f500ff057b82 */ /* 0x000e620000000800 */
[C---:B------:R-:W-:Y:S01]  /*80a0*/  VIADD R4, R24.reuse, 0x10 ;  /* 0x0000001018047836 */ /* 0x040fe20000000000 */
[----:B------:R-:W-:Y:S01]  /*80b0*/  BSSY B2, `(.L_x_4718) ;  /* 0x0000032000027945 */ /* 0x000fe20003800000 */
[----:B-1----:R-:W-:-:S03]  /*80c0*/  ISETP.GE.AND P0, PT, R24, R5, PT ;  /* 0x000000051800720c */ /* 0x002fc60003f06270 */
[----:B------:R-:W-:-:S10]  /*80d0*/  ISETP.GE.AND P2, PT, R4, R5, PT ;  /* 0x000000050400720c */ /* 0x000fd40003f46270 */
[----:B------:R-:W-:Y:S05]  /*80e0*/  @P0 BRA `(.L_x_4719) ;  /* 0x0000000000b80947 */ /* 0x000fea0003800000 */
[----:B0-----:R-:W0:Y:S01]  /*80f0*/  LDS.128 R4, [R3+0x20400] ;  /* 0x0204000003047984 */ /* 0x001e220000000c00 */
[----:B------:R-:W-:Y:S02]  /*8100*/  SHF.R.U64 R14, R36, 0x10, R37 ;  /* 0x00000010240e7819 */ /* 0x000fe40000001225 */
[----:B------:R-:W-:Y:S02]  /*8110*/  SHF.R.U32.HI R36, RZ, 0x10, R35 ;  /* 0x00000010ff247819 */ /* 0x000fe40000011623 */
[----:B------:R-:W-:Y:S02]  /*8120*/  SHF.R.U32.HI R15, RZ, 0x10, R37 ;  /* 0x00000010ff0f7819 */ /* 0x000fe40000011625 */
[----:B------:R-:W-:Y:S02]  /*8130*/  PRMT R36, R13, 0x5432, R36 ;  /* 0x000054320d247816 */ /* 0x000fe40000000024 */
[C---:B------:R-:W-:Y:S02]  /*8140*/  PRMT R15, R11.reuse, 0x5410, R15 ;  /* 0x000054100b0f7816 */ /* 0x040fe4000000000f */
[----:B------:R-:W-:Y:S01]  /*8150*/  PRMT R14, R11, 0x5432, R14 ;  /* 0x000054320b0e7816 */ /* 0x000fe2000000000e */
[----:B------:R-:W-:Y:S01]  /*8160*/  IMAD.U32 R37, R36, 0x10000, RZ ;  /* 0x0001000024257824 */ /* 0x000fe200078e00ff */
[----:B------:R-:W-:Y:S01]  /*8170*/  SHF.R.U64 R10, R34, 0x10, R35 ;  /* 0x00000010220a7819 */ /* 0x000fe20000001223 */
[----:B------:R-:W-:Y:S01]  /*8180*/  IMAD.U32 R34, R15, 0x10000, RZ ;  /* 0x000100000f227824 */ /* 0x000fe200078e00ff */
[----:B------:R-:W-:-:S02]  /*8190*/  LOP3.LUT R36, R36, 0xffff0000, RZ, 0xc0, !PT ;  /* 0xffff000024247812 */ /* 0x000fc400078ec0ff */
[----:B------:R-:W-:Y:S02]  /*81a0*/  PRMT R35, R12, 0x5432, R10 ;  /* 0x000054320c237816 */ /* 0x000fe4000000000a */
[----:B------:R-:W-:Y:S02]  /*81b0*/  LOP3.LUT R15, R15, 0xffff0000, RZ, 0xc0, !PT ;  /* 0xffff00000f0f7812 */ /* 0x000fe400078ec0ff */
[C---:B0-----:R-:W-:Y:S01]  /*81c0*/  LOP3.LUT R11, R6.reuse, 0xffff0000, RZ, 0xc0, !PT ;  /* 0xffff0000060b7812 */ /* 0x041fe200078ec0ff */
[----:B------:R-:W-:Y:S01]  /*81d0*/  IMAD.U32 R10, R6, 0x10000, RZ ;  /* 0x00010000060a7824 */ /* 0x000fe200078e00ff */
[C---:B------:R-:W-:Y:S01]  /*81e0*/  LOP3.LUT R13, R7.reuse, 0xffff0000, RZ, 0xc0, !PT ;  /* 0xffff0000070d7812 */ /* 0x040fe200078ec0ff */
[----:B------:R-:W-:Y:S01]  /*81f0*/  IMAD.U32 R6, R4, 0x10000, RZ ;  /* 0x0001000004067824 */ /* 0x000fe200078e00ff */
[----:B------:R-:W-:Y:S01]  /*8200*/  SHF.L.U32 R12, R7, 0x10, RZ ;  /* 0x00000010070c7819 */ /* 0x000fe200000006ff */
[C---:B------:R-:W-:Y:S01]  /*8210*/  FMUL.FTZ R39, R11.reuse, R37 ;  /* 0x000000250b277220 */ /* 0x040fe20000410000 */
[----:B------:R-:W-:Y:S01]  /*8220*/  FMUL.FTZ R38, R11, R34 ;  /* 0x000000220b267220 */ /* 0x000fe20000410000 */
[----:B------:R-:W-:Y:S01]  /*8230*/  FMUL.FTZ R11, R13, R36 ;  /* 0x000000240d0b7220 */ /* 0x000fe20000410000 */
[----:B------:R-:W-:-:S02]  /*8240*/  IMAD.U32 R7, R5, 0x10000, RZ ;  /* 0x0001000005077824 */ /* 0x000fc400078e00ff */
[C---:B------:R-:W-:Y:S01]  /*8250*/  FFMA.FTZ R39, R10.reuse, R34, -R39 ;  /* 0x000000220a277223 */ /* 0x040fe20000010827 */
[----:B------:R-:W-:Y:S01]  /*8260*/  FFMA.FTZ R38, R10, R37, R38 ;  /* 0x000000250a267223 */ /* 0x000fe20000010026 */
[-C--:B------:R-:W-:Y:S01]  /*8270*/  FFMA.FTZ R37, R12, R15.reuse, -R11 ;  /* 0x0000000f0c257223 */ /* 0x080fe2000001080b */
[----:B------:R-:W-:Y:S01]  /*8280*/  IMAD.U32 R11, R14, 0x10000, RZ ;  /* 0x000100000e0b7824 */ /* 0x000fe200078e00ff */
[----:B------:R-:W-:Y:S01]  /*8290*/  LOP3.LUT R4, R4, 0xffff0000, RZ, 0xc0, !PT ;  /* 0xffff000004047812 */ /* 0x000fe200078ec0ff */
[----:B------:R-:W-:Y:S01]  /*82a0*/  FMUL.FTZ R41, R13, R15 ;  /* 0x0000000f0d297220 */ /* 0x000fe20000410000 */
        /* <DEDUP_REMOVED lines=18> */
.L_x_4719:
[----:B------:R-:W-:Y:S05]  /*83d0*/  BSYNC B2 ;  /* 0x0000000000027941 */ /* 0x000fea0003800000 */
.L_x_4718:
[----:B------:R-:W-:Y:S05]  /*83e0*/  @P2 BRA `(.L_x_4717) ;  /* 0x0000000000b82947 */ /* 0x000fea0003800000 */
[----:B01----:R-:W0:Y:S01]  /*83f0*/  LDS.128 R4, [R0] ;  /* 0x0000000000047984 */ /* 0x003e220000000c00 */
[----:B------:R-:W-:Y:S02]  /*8400*/  SHF.R.U64 R14, R32, 0x10, R33 ;  /* 0x00000010200e7819 */ /* 0x000fe40000001221 */
[----:B------:R-:W-:Y:S02]  /*8410*/  SHF.R.U32.HI R32, RZ, 0x10, R31 ;  /* 0x00000010ff207819 */ /* 0x000fe4000001161f */
[----:B------:R-:W-:Y:S02]  /*8420*/  SHF.R.U32.HI R15, RZ, 0x10, R33 ;  /* 0x00000010ff0f7819 */ /* 0x000fe40000011621 */
[----:B------:R-:W-:Y:S02]  /*8430*/  PRMT R32, R43, 0x5432, R32 ;  /* 0x000054322b207816 */ /* 0x000fe40000000020 */
[----:B------:R-:W-:Y:S02]  /*8440*/  PRMT R15, R40, 0x5410, R15 ;  /* 0x00005410280f7816 */ /* 0x000fe4000000000f */
[----:B------:R-:W-:Y:S01]  /*8450*/  SHF.R.U64 R10, R30, 0x10, R31 ;  /* 0x000000101e0a7819 */ /* 0x000fe2000000121f */
[----:B------:R-:W-:Y:S01]  /*8460*/  IMAD.U32 R33, R32, 0x10000, RZ ;  /* 0x0001000020217824 */ /* 0x000fe200078e00ff */
[----:B------:R-:W-:-:S02]  /*8470*/  SHF.L.U32 R30, R15, 0x10, RZ ;  /* 0x000000100f1e7819 */ /* 0x000fc400000006ff */
[----:B------:R-:W-:Y:S02]  /*8480*/  LOP3.LUT R32, R32, 0xffff0000, RZ, 0xc0, !PT ;  /* 0xffff000020207812 */ /* 0x000fe400078ec0ff */
[----:B------:R-:W-:Y:S02]  /*8490*/  PRMT R31, R42, 0x5432, R10 ;  /* 0x000054322a1f7816 */ /* 0x000fe4000000000a */
        /* <DEDUP_REMOVED lines=10> */
[C---:B------:R-:W-:Y:S01]  /*8540*/  FFMA.FTZ R35, R10.reuse, R30, -R35 ;  /* 0x0000001e0a237223 */ /* 0x040fe20000010823 */
[----:B------:R-:W-:Y:S01]  /*8550*/  FFMA.FTZ R34, R10, R33, R34 ;  /* 0x000000210a227223 */ /* 0x000fe20000010022 */
[-C--:B------:R-:W-:Y:S01]  /*8560*/  FFMA.FTZ R33, R12, R15.reuse, -R11 ;  /* 0x0000000f0c217223 */ /* 0x080fe2000001080b */
[C---:B------:R-:W-:Y:S01]  /*8570*/  IMAD.U32 R7, R5.reuse, 0x10000, RZ ;  /* 0x0001000005077824 */ /* 0x040fe200078e00ff */
[----:B------:R-:W-:Y:S01]  /*8580*/  LOP3.LUT R4, R4, 0xffff0000, RZ, 0xc0, !PT ;  /* 0xffff000004047812 */ /* 0x000fe200078ec0ff */
[C---:B------:R-:W-:Y:S01]  /*8590*/  IMAD.U32 R11, R14.reuse, 0x10000, RZ ;  /* 0x000100000e0b7824 */ /* 0x040fe200078e00ff */
[----:B------:R-:W-:Y:S01]  /*85a0*/  LOP3.LUT R5, R5, 0xffff0000, RZ, 0xc0, !PT ;  /* 0xffff000005057812 */ /* 0x000fe200078ec0ff */
[----:B------:R-:W-:Y:S01]  /*85b0*/  FMUL.FTZ R37, R13, R15 ;  /* 0x0000000f0d257220 */ /* 0x000fe20000410000 */
[C---:B------:R-:W-:Y:S01]  /*85c0*/  LOP3.LUT R10, R31.reuse, 0xffff0000, RZ, 0xc0, !PT ;  /* 0xffff00001f0a7812 */ /* 0x040fe200078ec0ff */
[----:B------:R-:W-:Y:S01]  /*85d0*/  IMAD.U32 R13, R31, 0x10000, RZ ;  /* 0x000100001f0d7824 */ /* 0x000fe200078e00ff */
[----:B------:R-:W-:Y:S01]  /*85e0*/  LOP3.LUT R14, R14, 0xffff0000, RZ, 0xc0, !PT ;  /* 0xffff00000e0e7812 */ /* 0x000fe200078ec0ff */
[----:B------:R-:W-:Y:S01]  /*85f0*/  FFMA.FTZ R32, R12, R32, R37 ;  /* 0x000000200c207223 */ /* 0x000fe20000010025 */
[C---:B------:R-:W-:Y:S01]  /*8600*/  FMUL.FTZ R12, R4.reuse, R11 ;  /* 0x0000000b040c7220 */ /* 0x040fe20000410000 */
[-C--:B------:R-:W-:Y:S01]  /*8610*/  FMUL.FTZ R15, R4, R13.reuse ;  /* 0x0000000d040f7220 */ /* 0x080fe20000410000 */
[C---:B------:R-:W-:Y:S01]  /*8620*/  FMUL.FTZ R30, R5.reuse, R10 ;  /* 0x0000000a051e7220 */ /* 0x040fe20000410000 */
[-C--:B------:R-:W-:Y:S01]  /*8630*/  FMUL.FTZ R31, R5, R14.reuse ;  /* 0x0000000e051f7220 */ /* 0x080fe20000410000 */
[C---:B------:R-:W-:Y:S01]  /*8640*/  FFMA.FTZ R13, R6.reuse, R13, R12 ;  /* 0x0000000d060d7223 */ /* 0x040fe2000001000c */
[----:B------:R-:W-:Y:S01]  /*8650*/  FFMA.FTZ R4, R6, R11, -R15 ;  /* 0x0000000b06047223 */ /* 0x000fe2000001080f */
[C---:B------:R-:W-:Y:S01]  /*8660*/  FFMA.FTZ R5, R7.reuse, R14, -R30 ;  /* 0x0000000e07057223 */ /* 0x040fe2000001081e */
[----:B------:R-:W-:Y:S01]  /*8670*/  FFMA.FTZ R10, R7, R10, R31 ;  /* 0x0000000a070a7223 */ /* 0x000fe2000001001f */
[----:B------:R-:W-:-:S02]  /*8680*/  F2FP.BF16.F32.PACK_AB R6, R34, R35 ;  /* 0x000000232206723e */ /* 0x000fc400000010ff */
[----:B------:R-:W-:Y:S02]  /*8690*/  F2FP.BF16.F32.PACK_AB R7, R32, R33 ;  /* 0x000000212007723e */ /* 0x000fe400000010ff */
[----:B------:R-:W-:Y:S02]  /*86a0*/  F2FP.BF16.F32.PACK_AB R4, R13, R4 ;  /* 0x000000040d04723e */ /* 0x000fe400000010ff */
[----:B------:R-:W-:-:S05]  /*86b0*/  F2FP.BF16.F32.PACK_AB R5, R10, R5 ;  /* 0x000000050a05723e */ /* 0x000fca00000010ff */
[----:B------:R2:W-:Y:S02]  /*86c0*/  STS.128 [R0], R4 ;  /* 0x0000000400007388 */ /* 0x0005e40000000c00 */
.L_x_4717:
[----:B------:R-:W-:Y:S05]  /*86d0*/  BSYNC B1 ;  /* 0x0000000000017941 */ /* 0x000fea0003800000 */
.L_x_4716:
        /* <DEDUP_REMOVED lines=12> */
[----:B------:R-:W-:Y:S02]  /*87a0*/  PRMT R15, R43, 0x5410, R15 ;  /* 0x000054102b0f7816 */ /* 0x000fe4000000000f */
[----:B------:R-:W-:Y:S01]  /*87b0*/  SHF.R.U64 R25, R28, 0x10, R29 ;  /* 0x000000101c197819 */ /* 0x000fe2000000121d */
[C---:B------:R-:W-:Y:S01]  /*87c0*/  IMAD.U32 R27, R26.reuse, 0x10000, RZ ;  /* 0x000100001a1b7824 */ /* 0x040fe200078e00ff */
[----:B------:R-:W-:Y:S01]  /*87d0*/  LOP3.LUT R26, R26, 0xffff0000, RZ, 0xc0, !PT ;  /* 0xffff00001a1a7812 */ /* 0x000fe200078ec0ff */
[C---:B------:R-:W-:Y:S01]  /*87e0*/  IMAD.U32 R24, R15.reuse, 0x10000, RZ ;  /* 0x000100000f187824 */ /* 0x040fe200078e00ff */
[----:B------:R-:W-:-:S02]  /*87f0*/  LOP3.LUT R15, R15, 0xffff0000, RZ, 0xc0, !PT ;  /* 0xffff00000f0f7812 */ /* 0x000fc400078ec0ff */
[C---:B------:R-:W-:Y:S02]  /*8800*/  PRMT R14, R45.reuse, 0x5432, R14 ;  /* 0x000054322d0e7816 */ /* 0x040fe4000000000e */
[----:B------:R-:W-:Y:S02]  /*8810*/  PRMT R25, R45, 0x5410, R25 ;  /* 0x000054102d197816 */ /* 0x000fe40000000019 */
[C---:B0-----:R-:W-:Y:S01]  /*8820*/  LOP3.LUT R11, R6.reuse, 0xffff0000, RZ, 0xc0, !PT ;  /* 0xffff0000060b7812 */ /* 0x041fe200078ec0ff */
[----:B------:R-:W-:Y:S01]  /*8830*/  IMAD.U32 R10, R6, 0x10000, RZ ;  /* 0x00010000060a7824 */ /* 0x000fe200078e00ff */
[C---:B------:R-:W-:Y:S01]  /*8840*/  LOP3.LUT R13, R7.reuse, 0xffff0000, RZ, 0xc0, !PT ;  /* 0xffff0000070d7812 */ /* 0x040fe200078ec0ff */
[----:B------:R-:W-:Y:S02]  /*8850*/  IMAD.U32 R12, R7, 0x10000, RZ ;  /* 0x00010000070c7824 */ /* 0x000fe400078e00ff */
[C---:B------:R-:W-:Y:S01]  /*8860*/  FMUL.FTZ R29, R11.reuse, R27 ;  /* 0x0000001b0b1d7220 */ /* 0x040fe20000410000 */
[----:B------:R-:W-:Y:S01]  /*8870*/  FMUL.FTZ R28, R11, R24 ;  /* 0x000000180b1c7220 */ /* 0x000fe20000410000 */
[----:B------:R-:W-:Y:S01]  /*8880*/  FMUL.FTZ R11, R13, R26 ;  /* 0x0000001a0d0b7220 */ /* 0x000fe20000410000 */
[----:B------:R-:W-:-:S02]  /*8890*/  IMAD.U32 R6, R4, 0x10000, RZ ;  /* 0x0001000004067824 */ /* 0x000fc400078e00ff */
[C---:B------:R-:W-:Y:S01]  /*88a0*/  FFMA.FTZ R29, R10.reuse, R24, -R29 ;  /* 0x000000180a1d7223 */ /* 0x040fe2000001081d */
[----:B------:R-:W-:Y:S01]  /*88b0*/  FFMA.FTZ R28, R10, R27, R28 ;  /* 0x0000001b0a1c7223 */ /* 0x000fe2000001001c */
[----:B------:R-:W-:Y:S02]  /*88c0*/  IMAD.U32 R7, R5, 0x10000, RZ ;  /* 0x0001000005077824 */ /* 0x000fe400078e00ff */
[-C--:B------:R-:W-:Y:S01]  /*88d0*/  FMUL.FTZ R27, R13, R15.reuse ;  /* 0x0000000f0d1b7220 */ /* 0x080fe20000410000 */
[----:B------:R-:W-:Y:S01]  /*88e0*/  FFMA.FTZ R24, R12, R15, -R11 ;  /* 0x0000000f0c187223 */ /* 0x000fe2000001080b */
[----:B------:R-:W-:Y:S01]  /*88f0*/  LOP3.LUT R4, R4, 0xffff0000, RZ, 0xc0, !PT ;  /* 0xffff000004047812 */ /* 0x000fe200078ec0ff */
[----:B------:R-:W-:Y:S01]  /*8900*/  IMAD.U32 R11, R14, 0x10000, RZ ;  /* 0x000100000e0b7824 */ /* 0x000fe200078e00ff */
[----:B------:R-:W-:Y:S01]  /*8910*/  LOP3.LUT R5, R5, 0xffff0000, RZ, 0xc0, !PT ;  /* 0xffff000005057812 */ /* 0x000fe200078ec0ff */
[----:B------:R-:W-:Y:S01]  /*8920*/  FFMA.FTZ R27, R12, R26, R27 ;  /* 0x0000001a0c1b7223 */ /* 0x000fe2000001001b */
[----:B------:R-:W-:-:S02]  /*8930*/  SHF.L.U32 R13, R25, 0x10, RZ ;  /* 0x00000010190d7819 */ /* 0x000fc400000006ff */
[----:B------:R-:W-:Y:S02]  /*8940*/  LOP3.LUT R10, R25, 0xffff0000, RZ, 0xc0, !PT ;  /* 0xffff0000190a7812 */ /* 0x000fe400078ec0ff */
[----:B------:R-:W-:Y:S01]  /*8950*/  LOP3.LUT R14, R14, 0xffff0000, RZ, 0xc0, !PT ;  /* 0xffff00000e0e7812 */ /* 0x000fe200078ec0ff */
[C---:B------:R-:W-:Y:S01]  /*8960*/  FMUL.FTZ R15, R4.reuse, R13 ;  /* 0x0000000d040f7220 */ /* 0x040fe20000410000 */
[-C--:B------:R-:W-:Y:S01]  /*8970*/  FMUL.FTZ R4, R4, R11.reuse ;  /* 0x0000000b04047220 */ /* 0x080fe20000410000 */
[C---:B------:R-:W-:Y:S02]  /*8980*/  FMUL.FTZ R12, R5.reuse, R10 ;  /* 0x0000000a050c7220 */ /* 0x040fe40000410000 */
        /* <DEDUP_REMOVED lines=10> */
.L_x_4722:
[----:B------:R-:W-:Y:S05]  /*8a30*/  BSYNC B1 ;  /* 0x0000000000017941 */ /* 0x000fea0003800000 */
.L_x_4721:
[----:B------:R-:W-:Y:S05]  /*8a40*/  @P1 BRA `(.L_x_4720) ;  /* 0x0000001400cc1947 */ /* 0x000fea0003800000 */
[----:B01----:R-:W0:Y:S01]  /*8a50*/  LDS.128 R4, [R0+0x1000] ;  /* 0x0010000000047984 */ /* 0x003e220000000c00 */
[----:B------:R-:W-:Y:S02]  /*8a60*/  SHF.R.U32.HI R15, RZ, 0x10, R21 ;  /* 0x00000010ff0f7819 */ /* 0x000fe40000011615 */
[----:B------:R-:W-:Y:S02]  /*8a70*/  SHF.R.U32.HI R12, RZ, 0x10, R9 ;  /* 0x00000010ff0c7819 */ /* 0x000fe40000011609 */
[C---:B------:R-:W-:Y:S02]  /*8a80*/  PRMT R15, R44.reuse, 0x5410, R15 ;  /* 0x000054102c0f7816 */ /* 0x040fe4000000000f */
[----:B------:R-:W-:Y:S02]  /*8a90*/  PRMT R12, R44, 0x5432, R12 ;  /* 0x000054322c0c7816 */ /* 0x000fe4000000000c */
[----:B------:R-:W-:Y:S02]  /*8aa0*/  SHF.R.U64 R11, R8, 0x10, R9 ;  /* 0x00000010080b7819 */ /* 0x000fe40000001209 */
[----:B------:R-:W-:Y:S01]  /*8ab0*/  SHF.R.U64 R14, R20, 0x10, R21 ;  /* 0x00000010140e7819 */ /* 0x000fe20000001215 */
[C---:B------:R-:W-:Y:S01]  /*8ac0*/  IMAD.U32 R20, R15.reuse, 0x10000, RZ ;  /* 0x000100000f147824 */ /* 0x040fe200078e00ff */
[----:B------:R-:W-:Y:S01]  /*8ad0*/  LOP3.LUT R15, R15, 0xffff0000, RZ, 0xc0, !PT ;  /* 0xffff00000f0f7812 */ /* 0x000fe200078ec0ff */
[----:B------:R-:W-:Y:S01]  /*8ae0*/  IMAD.U32 R13, R12, 0x10000, RZ ;  /* 0x000100000c0d7824 */ /* 0x000fe200078e00ff */
[----:B------:R-:W-:-:S02]  /*8af0*/  PRMT R14, R46, 0x5432, R14 ;  /* 0x000054322e0e7816 */ /* 0x000fc4000000000e */
[----:B------:R-:W-:Y:S02]  /*8b00*/  LOP3.LUT R12, R12, 0xffff0000, RZ, 0xc0, !PT ;  /* 0xffff00000c0c7812 */ /* 0x000fe400078ec0ff */
[----:B------:R-:W-:Y:S02]  /*8b10*/  PRMT R11, R42, 0x5410, R11 ;  /* 0x000054102a0b7816 */ /* 0x000fe4000000000b */
[C---:B0-----:R-:W-:Y:S01]  /*8b20*/  LOP3.LUT R9, R6.reuse, 0xffff0000, RZ, 0xc0, !PT ;  /* 0xffff000006097812 */ /* 0x041fe200078ec0ff */
[C---:B------:R-:W-:Y:S01]  /*8b30*/  IMAD.U32 R10, R7.reuse, 0x10000, RZ ;  /* 0x00010000070a7824 */ /* 0x040fe200078e00ff */
[----:B------:R-:W-:Y:S01]  /*8b40*/  LOP3.LUT R7, R7, 0xffff0000, RZ, 0xc0, !PT ;  /* 0xffff000007077812 */ /* 0x000fe200078ec0ff */
[----:B------:R-:W-:Y:S02]  /*8b50*/  IMAD.U32 R8, R6, 0x10000, RZ ;  /* 0x0001000006087824 */ /* 0x000fe400078e00ff */
[C---:B------:R-:W-:Y:S01]  /*8b60*/  FMUL.FTZ R21, R9.reuse, R20 ;  /* 0x0000001409157220 */ /* 0x040fe20000410000 */
[----:B------:R-:W-:Y:S01]  /*8b70*/  FMUL.FTZ R9, R9, R13 ;  /* 0x0000000d09097220 */ /* 0x000fe20000410000 */
[----:B------:R-:W-:-:S02]  /*8b80*/  IMAD.U32 R6, R5, 0x10000, RZ ;  /* 0x0001000005067824 */ /* 0x000fc400078e00ff */
[C---:B------:R-:W-:Y:S01]  /*8b90*/  FMUL.FTZ R25, R7.reuse, R15 ;  /* 0x0000000f07197220 */ /* 0x040fe20000410000 */
[C---:B------:R-:W-:Y:S01]  /*8ba0*/  FFMA.FTZ R21, R8.reuse, R13, -R21 ;  /* 0x0000000d08157223 */ /* 0x040fe20000010815 */
[----:B------:R-:W-:Y:S01]  /*8bb0*/  FFMA.FTZ R20, R8, R20, R9 ;  /* 0x0000001408147223 */ /* 0x000fe20000010009 */
[-C--:B------:R-:W-:Y:S01]  /*8bc0*/  FMUL.FTZ R9, R7, R12.reuse ;  /* 0x0000000c07097220 */ /* 0x080fe20000410000 */
[----:B------:R-:W-:Y:S01]  /*8bd0*/  IMAD.U32 R8, R14, 0x10000, RZ ;  /* 0x000100000e087824 */ /* 0x000fe200078e00ff */
[----:B------:R-:W-:Y:S01]  /*8be0*/  LOP3.LUT R5, R5, 0xffff0000, RZ, 0xc0, !PT ;  /* 0xffff000005057812 */ /* 0x000fe200078ec0ff */
[----:B------:R-:W-:Y:S01]  /*8bf0*/  IMAD.U32 R3, R4, 0x10000, RZ ;  /* 0x0001000004037824 */ /* 0x000fe200078e00ff */
[----:B------:R-:W-:Y:S01]  /*8c00*/  LOP3.LUT R14, R14, 0xffff0000, RZ, 0xc0, !PT ;  /* 0xffff00000e0e7812 */ /* 0x000fe200078ec0ff */
[C---:B------:R-:W-:Y:S01]  /*8c10*/  IMAD.U32 R7, R11.reuse, 0x10000, RZ ;  /* 0x000100000b077824 */ /* 0x040fe200078e00ff */
[----:B------:R-:W-:Y:S01]  /*8c20*/  LOP3.LUT R4, R4, 0xffff0000, RZ, 0xc0, !PT ;  /* 0xffff000004047812 */ /* 0x000fe200078ec0ff */
[C---:B------:R-:W-:Y:S01]  /*8c30*/  FFMA.FTZ R25, R10.reuse, R12, -R25 ;  /* 0x0000000c0a197223 */ /* 0x040fe20000010819 */
[----:B------:R-:W-:Y:S01]  /*8c40*/  LOP3.LUT R11, R11, 0xffff0000, RZ, 0xc0, !PT ;  /* 0xffff00000b0b7812 */ /* 0x000fe200078ec0ff */
[----:B------:R-:W-:Y:S01]  /*8c50*/  FFMA.FTZ R12, R10, R15, R9 ;  /* 0x0000000f0a0c7223 */ /* 0x000fe20000010009 */
[C---:B------:R-:W-:Y:S01]  /*8c60*/  FMUL.FTZ R13, R5.reuse, R14 ;  /* 0x0000000e050d7220 */ /* 0x040fe20000410000 */
        /* <DEDUP_REMOVED lines=13> */
.L_x_4701:
[----:B------:R-:W0:Y:S01]  /*8d40*/  LDC R21, c[0x0][0x3d4] ;  /* 0x0000f500ff157b82 */ /* 0x000e220000000800 */
[-C--:B------:R-:W-:Y:S01]  /*8d50*/  ISETP.GE.AND P0, PT, R225, R56.reuse, PT ;  /* 0x00000038e100720c */ /* 0x080fe20003f06270 */
[----:B------:R-:W-:Y:S01]  /*8d60*/  ULDC.64 UR4, c[0x0][0x3c8] ;  /* 0x0000f20000047ab9 */ /* 0x000fe20000000a00 */
[----:B------:R-:W-:Y:S01]  /*8d70*/  ISETP.GE.AND P1, PT, R186, R56, PT ;  /* 0x00000038ba00720c */ /* 0x000fe20003f26270 */
[----:B------:R-:W-:Y:S01]  /*8d80*/  ULDC.64 UR6, c[0x0][0x3e0] ;  /* 0x0000f80000067ab9 */ /* 0x000fe20000000a00 */
[----:B------:R-:W-:Y:S02]  /*8d90*/  CS2R R32, SRZ ;  /* 0x0000000000207805 */ /* 0x000fe4000001ff00 */
[----:B------:R-:W-:Y:S02]  /*8da0*/  CS2R R34, SRZ ;  /* 0x0000000000227805 */ /* 0x000fe4000001ff00 */
[CC--:B0-----:R-:W-:Y:S02]  /*8db0*/  ISETP.GE.OR P0, PT, R16.reuse, R21.reuse, P0 ;  /* 0x000000151000720c */ /* 0x0c1fe40000706670 */
[----:B------:R-:W-:-:S11]  /*8dc0*/  ISETP.GE.OR P1, PT, R16, R21, P1 ;  /* 0x000000151000720c */ /* 0x000fd60000f26670 */
[----:B------:R-:W0:Y:S01]  /*8dd0*/  @!P0 LDC.64 R14, c[0x0][0x3c8] ;  /* 0x0000f200ff0e8b82 */ /* 0x000e220000000a00 */
[----:B------:R-:W-:Y:S02]  /*8de0*/  @!P0 IADD3 R0, P2, P3, R29, R44, R54 ;  /* 0x0000002c1d008210 */ /* 0x000fe40007b5e036 */
[----:B------:R-:W-:Y:S02]  /*8df0*/  @!P1 IADD3 R9, P4, R52, R27, RZ ;  /* 0x0000001b34099210 */ /* 0x000fe40007f9e0ff */
[----:B------:R-:W-:Y:S02]  /*8e00*/  @!P0 IADD3 R13, P5, P6, R27, R46, R52 ;  /* 0x0000002e1b0d8210 */ /* 0x000fe40007ebe034 */
[----:B------:R-:W-:Y:S01]  /*8e10*/  @!P0 IADD3.X R3, R28, R45, R59, P2, P3 ;  /* 0x0000002d1c038210 */ /* 0x000fe200017e643b */
[----:B------:R-:W1:Y:S01]  /*8e20*/  @!P0 LDC.64 R30, c[0x0][0x3e0] ;  /* 0x0000f800ff1e8b82 */ /* 0x000e620000000a00 */
[----:B------:R-:W-:Y:S01]  /*8e30*/  @!P1 IMAD.X R10, R57, 0x1, R26, P4 ;  /* 0x00000001390a9824 */ /* 0x000fe200020e061a */
[----:B------:R-:W-:-:S02]  /*8e40*/  @!P1 LEA R8, P4, R9, UR4, 0x1 ;  /* 0x0000000409089c11 */ /* 0x000fc4000f8808ff */
[----:B------:R-:W-:Y:S02]  /*8e50*/  @!P0 IADD3.X R20, R26, R47, R57, P5, P6 ;  /* 0x0000002f1a148210 */ /* 0x000fe40002fec439 */
[----:B------:R-:W-:Y:S02]  /*8e60*/  @!P1 LEA.HI.X R9, R9, UR5, R10, 0x1, P4 ;  /* 0x0000000509099c11 */ /* 0x000fe4000a0f0c0a */
[----:B------:R-:W-:Y:S02]  /*8e70*/  @!P1 IADD3 R11, P5, R54, R29, RZ ;  /* 0x0000001d360b9210 */ /* 0x000fe40007fbe0ff */
[----:B0-----:R-:W-:Y:S02]  /*8e80*/  @!P0 LEA R12, P3, R13, R14, 0x1 ;  /* 0x0000000e0d0c8211 */ /* 0x001fe400078608ff */
[----:B------:R-:W-:Y:S02]  /*8e90*/  CS2R R26, SRZ ;  /* 0x00000000001a7805 */ /* 0x000fe4000001ff00 */
[----:B------:R-:W-:Y:S01]  /*8ea0*/  @!P1 IADD3.X R24, R59, R28, RZ, P5, !PT ;  /* 0x0000001c3b189210 */ /* 0x000fe20002ffe4ff */
[----:B------:R0:W5:Y:S01]  /*8eb0*/  @!P1 LDG.E.128 R32, desc[UR42][R8.64] ;  /* 0x0000002a08209981 */ /* 0x000162000c1e1d00 */
[----:B------:R-:W-:-:S02]  /*8ec0*/  @!P0 LEA.HI.X R13, R13, R15, R20, 0x1, P3 ;  /* 0x0000000f0d0d8211 */ /* 0x000fc400018f0c14 */
[C---:B------:R-:W-:Y:S02]  /*8ed0*/  @!P1 LEA R10, P2, R11.reuse, UR6, 0x1 ;  /* 0x000000060b0a9c11 */ /* 0x040fe4000f8408ff */
[C---:B-1----:R-:W-:Y:S02]  /*8ee0*/  @!P0 LEA R14, P4, R0.reuse, R30, 0x1 ;  /* 0x0000001e000e8211 */ /* 0x042fe400078808ff */
[----:B------:R-:W-:Y:S02]  /*8ef0*/  CS2R R28, SRZ ;  /* 0x00000000001c7805 */ /* 0x000fe4000001ff00 */
[----:B------:R-:W-:Y:S02]  /*8f00*/  @!P1 LEA.HI.X R11, R11, UR7, R24, 0x1, P2 ;  /* 0x000000070b0b9c11 */ /* 0x000fe400090f0c18 */
[----:B------:R-:W-:Y:S02]  /*8f10*/  @!P0 LEA.HI.X R15, R0, R31, R3, 0x1, P4 ;  /* 0x0000001f000f8211 */ /* 0x000fe400020f0c03 */
[----:B------:R-:W1:Y:S01]  /*8f20*/  LDC R0, c[0x0][0x428] ;  /* 0x00010a00ff007b82 */ /* 0x000e620000000800 */
[----:B------:R-:W-:-:S02]  /*8f30*/  CS2R R24, SRZ ;  /* 0x0000000000187805 */ /* 0x000fc4000001ff00 */
[----:B------:R-:W-:-:S04]  /*8f40*/  CS2R R30, SRZ ;  /* 0x00000000001e7805 */ /* 0x000fc8000001ff00 */
[----:B------:R-:W5:Y:S04]  /*8f50*/  @!P0 LDG.E.128 R24, desc[UR42][R12.64] ;  /* 0x0000002a0c188981 */ /* 0x000f68000c1e1d00 */
[----:B------:R-:W5:Y:S01]  /*8f60*/  @!P0 LDG.E.128 R28, desc[UR42][R14.64] ;  /* 0x0000002a0e1c8981 */ /* 0x000f62000c1e1d00 */
[----:B-1----:R-:W-:-:S13]  /*8f70*/  ISETP.NE.AND P0, PT, R0, 0x1, PT ;  /* 0x000000010000780c */ /* 0x002fda0003f05270 */
[----:B0-----:R-:W0:Y:S08]  /*8f80*/  @P0 LDC R8, c[0x0][0x42c] ;  /* 0x00010b00ff080b82 */ /* 0x001e300000000800 */
[----:B------:R-:W1:Y:S01]  /*8f90*/  @P0 LDC R9, c[0x0][0x430] ;  /* 0x00010c00ff090b82 */ /* 0x000e620000000800 */
[----:B------:R-:W-:-:S04]  /*8fa0*/  IMAD R0, R189, 0x40, R186 ;  /* 0x00000040bd007824 */ /* 0x000fc800078e02ba */
[----:B------:R-:W-:Y:S01]  /*8fb0*/  IMAD R3, R211, 0x20, R0 ;  /* 0x00000020d3037824 */ /* 0x000fe200078e0200 */
[----:B------:R-:W-:Y:S02]  /*8fc0*/  CS2R R38, SRZ ;  /* 0x0000000000267805 */ /* 0x000fe4000001ff00 */
[----:B------:R-:W-:-:S06]  /*8fd0*/  CS2R R36, SRZ ;  /* 0x0000000000247805 */ /* 0x000fcc000001ff00 */
[----:B------:R2:W5:Y:S01]  /*8fe0*/  @!P1 LDG.E.128 R36, desc[UR42][R10.64] ;  /* 0x0000002a0a249981 */ /* 0x000562000c1e1d00 */
[----:B0-----:R-:W-:-:S05]  /*8ff0*/  @P0 IMAD.HI.U32 R0, R3, R8, RZ ;  /* 0x0000000803000227 */ /* 0x001fca00078e00ff */
[----:B-1----:R-:W-:-:S04]  /*9000*/  @P0 SHF.R.U32.HI R3, RZ, R9, R0 ;  /* 0x00000009ff030219 */ /* 0x002fc80000011600 */
[----:B------:R-:W-:Y:S01]  /*9010*/  SHF.R.S32.HI R41, RZ, 0x1f, R3 ;  /* 0x0000001fff297819 */ /* 0x000fe20000011403 */
[----:B------:R-:W-:Y:S02]  /*9020*/  IMAD.MOV.U32 R8, RZ, RZ, R42 ;  /* 0x000000ffff087224 */ /* 0x000fe400078e002a */
[----:B------:R-:W-:Y:S02]  /*9030*/  IMAD.MOV.U32 R9, RZ, RZ, R49 ;  /* 0x000000ffff097224 */ /* 0x000fe400078e0031 */
[----:B--2---:R-:W-:Y:S02]  /*9040*/  IMAD.MOV.U32 R10, RZ, RZ, R40 ;  /* 0x000000ffff0a7224 */ /* 0x004fe400078e0028 */
[----:B------:R-:W-:Y:S02]  /*9050*/  IMAD.MOV.U32 R11, RZ, RZ, R51 ;  /* 0x000000ffff0b7224 */ /* 0x000fe400078e0033 */
[C---:B------:R-:W-:Y:S02]  /*9060*/  IMAD R0, R41.reuse, R6, RZ ;  /* 0x0000000629007224 */ /* 0x040fe400078e02ff */
[----:B------:R-:W-:-:S02]  /*9070*/  IMAD R12, R41, R4, RZ ;  /* 0x00000004290c7224 */ /* 0x000fc400078e02ff */
[----:B------:R-:W-:-:S04]  /*9080*/  IMAD.WIDE.U32 R8, R3, R6, R8 ;  /* 0x0000000603087225 */ /* 0x000fc800078e0008 */
[----:B------:R-:W-:-:S04]  /*9090*/  IMAD.WIDE.U32 R10, R3, R4, R10 ;  /* 0x00000004030a7225 */ /* 0x000fc800078e000a */
[C---:B------:R-:W-:Y:S02]  /*90a0*/  IMAD R7, R3.reuse, R7, R0 ;  /* 0x0000000703077224 */ /* 0x040fe400078e0200 */
[----:B------:R-:W-:Y:S01]  /*90b0*/  IMAD R3, R3, R5, R12 ;  /* 0x0000000503037224 */ /* 0x000fe200078e020c */
[----:B------:R-:W-:Y:S01]  /*90c0*/  LEA R4, P0, R8, UR4, 0x1 ;  /* 0x0000000408047c11 */ /* 0x000fe2000f8008ff */
[----:B------:R-:W-:Y:S01]  /*90d0*/  IMAD.IADD R5, R9, 0x1, R7 ;  /* 0x0000000109057824 */ /* 0x000fe200078e0207 */
[----:B------:R-:W-:Y:S01]  /*90e0*/  LEA R0, P1, R10, UR6, 0x1 ;  /* 0x000000060a007c11 */ /* 0x000fe2000f8208ff */
[----:B------:R-:W-:Y:S01]  /*90f0*/  IMAD.IADD R3, R11, 0x1, R3 ;  /* 0x000000010b037824 */ /* 0x000fe200078e0203 */
[----:B------:R-:W-:Y:S02]  /*9100*/  UMOV UR4, 0xffffffff ;  /* 0xffffffff00047882 */ /* 0x000fe40000000000 */
[----:B------:R-:W-:Y:S02]  /*9110*/  LEA.HI.X R5, R8, UR5, R5, 0x1, P0 ;  /* 0x0000000508057c11 */ /* 0x000fe400080f0c05 */
[----:B------:R-:W-:-:S02]  /*9120*/  LEA.HI.X R3, R10, UR7, R3, 0x1, P1 ;  /* 0x000000070a037c11 */ /* 0x000fc400088f0c03 */
[----:B------:R-:W-:Y:S01]  /*9130*/  LEA.HI R6, R205, R205, RZ, 0x1 ;  /* 0x000000cdcd067211 */ /* 0x000fe200078f08ff */
[----:B------:R-:W-:Y:S06]  /*9140*/  BRA.DIV UR4, `(.L_x_4723) ;  /* 0x0000014a04547947 */ /* 0x000fec000b800000 */
.L_x_4980:
[----:B------:R-:W-:-:S03]  /*9150*/  UMOV UR4, 0xffffffff ;  /* 0xffffffff00047882 */ /* 0x000fc60000000000 */
[----:B------:R-:W-:Y:S05]  /*9160*/  BRA.DIV UR4, `(.L_x_4724) ;  /* 0x0000014a04747947 */ /* 0x000fea000b800000 */
.L_x_4983:
[----:B------:R-:W-:-:S03]  /*9170*/  UMOV UR4, 0xffffffff ;  /* 0xffffffff00047882 */ /* 0x000fc60000000000 */
[----:B------:R-:W-:Y:S05]  /*9180*/  BRA.DIV UR4, `(.L_x_4725) ;  /* 0x0000014a04947947 */ /* 0x000fea000b800000 */
.L_x_4986:
[----:B------:R-:W-:-:S03]  /*9190*/  UMOV UR4, 0xffffffff ;  /* 0xffffffff00047882 */ /* 0x000fc60000000000 */
[----:B------:R-:W-:Y:S05]  /*91a0*/  BRA.DIV UR4, `(.L_x_4726) ;  /* 0x0000014a04b47947 */ /* 0x000fea000b800000 */
.L_x_4989:
[----:B------:R-:W-:-:S03]  /*91b0*/  UMOV UR4, 0xffffffff ;  /* 0xffffffff00047882 */ /* 0x000fc60000000000 */
[----:B------:R-:W-:Y:S05]  /*91c0*/  BRA.DIV UR4, `(.L_x_4727) ;  /* 0x0000014a04d47947 */ /* 0x000fea000b800000 */
.L_x_4992:
[----:B------:R-:W-:Y:S01]  /*91d0*/  UMOV UR4, 0xffffffff ;  /* 0xffffffff00047882 */ /* 0x000fe20000000000 */
[----:B------:R-:W-:Y:S02]  /*91e0*/  LOP3.LUT R6, R6, 0xfffffffe, RZ, 0xc0, !PT ;  /* 0xfffffffe06067812 */ /* 0x000fe400078ec0ff */
[----:B------:R-:W-:Y:S05]  /*91f0*/  BRA.DIV UR4, `(.L_x_4728) ;  /* 0x0000014a04f07947 */ /* 0x000fea000b800000 */
.L_x_4995:
[----:B------:R-:W-:Y:S01]  /*9200*/  UMOV UR4, 0xffffffff ;  /* 0xffffffff00047882 */ /* 0x000fe20000000000 */
[----:B------:R-:W-:Y:S02]  /*9210*/  IMAD.IADD R6, R205, 0x1, -R6 ;  /* 0x00000001cd067824 */ /* 0x000fe400078e0a06 */
[----:B------:R-:W-:Y:S05]  /*9220*/  BRA.DIV UR4, `(.L_x_4729) ;  /* 0x0000014e040c7947 */ /* 0x000fea000b800000 */
.L_x_4998:
[----:B------:R-:W-:Y:S01]  /*9230*/  UMOV UR4, 0xffffffff ;  /* 0xffffffff00047882 */ /* 0x000fe20000000000 */
[----:B------:R-:W-:Y:S02]  /*9240*/  SHF.L.U32 R3, R6, 0x1f, RZ ;  /* 0x0000001f06037819 */ /* 0x000fe400000006ff */
[----:B------:R-:W-:Y:S05]  /*9250*/  BRA.DIV UR4, `(.L_x_4730) ;  /* 0x0000014e04287947 */ /* 0x000fea000b800000 */
.L_x_5001:
[----:B------:R-:W0:Y:S01]  /*9260*/  SYNCS.PHASECHK.TRANS64.TRYWAIT P1, [R2+URZ+0x28c00], R3 ;  /* 0x028c0003020075a7 */ /* 0x000e22000802017f */
[----:B-----5:R-:W-:Y:S01]  /*9270*/  IMAD.MOV.U32 R4, RZ, RZ, R33 ;  /* 0x000000ffff047224 */ /* 0x020fe200078e0021 */
[----:B------:R-:W-:Y:S01]  /*9280*/  MOV R0, R32 ;  /* 0x0000002000007202 */ /* 0x000fe20000000f00 */
[----:B------:R-:W-:Y:S01]  /*9290*/  IMAD.MOV.U32 R6, RZ, RZ, R35 ;  /* 0x000000ffff067224 */ /* 0x000fe200078e0023 */
[----:B------:R-:W-:Y:S01]  /*92a0*/  ISETP.GE.AND P0, PT, R16, R21, PT ;  /* 0x000000151000720c */ /* 0x000fe20003f06270 */
        /* <DEDUP_REMOVED lines=19> */
[----:B------:R-:W-:Y:S01]  /*93e0*/  MOV R5, R26 ;  /* 0x0000001a00057202 */ /* 0x000fe20000000f00 */
[----:B------:R-:W-:Y:S01]  /*93f0*/  BSSY B1, `(.L_x_4731) ;  /* 0x000000a000017945 */ /* 0x000fe20003800000 */
[-C--:B------:R-:W-:Y:S01]  /*9400*/  ISETP.GE.OR P2, PT, R186, R56.reuse, P0 ;  /* 0x00000038ba00720c */ /* 0x080fe20000746670 */
[----:B------:R-:W-:Y:S01]  /*9410*/  IMAD.MOV.U32 R54, RZ, RZ, R30 ;  /* 0x000000ffff367224 */ /* 0x000fe200078e001e */
[----:B------:R-:W-:Y:S01]  /*9420*/  ISETP.GE.OR P0, PT, R225, R56, P0 ;  /* 0x00000038e100720c */ /* 0x000fe20000706670 */
[----:B------:R-:W-:Y:S01]  /*9430*/  IMAD.MOV.U32 R55, RZ, RZ, R31 ;  /* 0x000000ffff377224 */ /* 0x000fe200078e001f */
[----:B------:R-:W-:-:S02]  /*9440*/  PRMT R52, R52, 0x5410, R5 ;  /* 0x0000541034347816 */ /* 0x000fc40000000005 */
[----:B------:R-:W-:Y:S02]  /*9450*/  PRMT R53, R53, 0x5410, R6 ;  /* 0x0000541035357816 */ /* 0x000fe40000000006 */
[----:B------:R-:W-:Y:S02]  /*9460*/  PRMT R49, R49, 0x5410, R0 ;  /* 0x0000541031317816 */ /* 0x000fe40000000000 */
[----:B------:R-:W-:Y:S01]  /*9470*/  PRMT R50, R50, 0x5410, R4 ;  /* 0x0000541032327816 */ /* 0x000fe20000000004 */
[----:B0-----:R-:W-:Y:S06]  /*9480*/  @!P1 BRA `(.L_x_4732) ;  /* 0x0000014800c49947 */ /* 0x001fec0003800000 */
.L_x_5002:
[----:B------:R-:W-:Y:S05]  /*9490*/  BSYNC B1 ;  /* 0x0000000000017941 */ /* 0x000fea0003800000 */
.L_x_4731:
[----:B------:R-:W-:Y:S04]  /*94a0*/  BSSY B1, `(.L_x_4733) ;  /* 0x000006a000017945 */ /* 0x000fe80003800000 */
[----:B------:R-:W-:Y:S05]  /*94b0*/  @P2 BRA `(.L_x_4734) ;  /* 0x0000000400a02947 */ /* 0x000fea0003800000 */
[----:B------:R-:W-:Y:S01]  /*94c0*/  IMAD.SHL.U32 R0, R193, 0x40, RZ ;  /* 0x00000040c1007824 */ /* 0x000fe200078e00ff */
[----:B------:R-:W-:Y:S01]  /*94d0*/  SHF.R.U64 R12, R32, 0x10, R33 ;  /* 0x00000010200c7819 */ /* 0x000fe20000001221 */
[----:B------:R-:W-:Y:S01]  /*94e0*/  IMAD.IADD R4, R16, 0x1, R21 ;  /* 0x0000000110047824 */ /* 0x000fe200078e0215 */
[----:B------:R-:W-:Y:S02]  /*94f0*/  SHF.R.U32.HI R32, RZ, 0x10, R33 ;  /* 0x00000010ff207819 */ /* 0x000fe40000011621 */
[----:B------:R-:W-:Y:S02]  /*9500*/  LOP3.LUT R5, R0, 0x1c0, RZ, 0xc0, !PT ;  /* 0x000001c000057812 */ /* 0x000fe400078ec0ff */
[----:B------:R-:W-:Y:S02]  /*9510*/  SHF.R.U64 R41, R38, 0x10, R39 ;  /* 0x0000001026297819 */ /* 0x000fe40000001227 */
[----:B------:R-:W-:Y:S02]  /*9520*/  SHF.R.U32.HI R7, RZ, 0x3, R5 ;  /* 0x00000003ff077819 */ /* 0x000fe40000011605 */
[----:B------:R-:W-:-:S02]  /*9530*/  LOP3.LUT R4, R5, 0x38, R4, 0xf8, !PT ;  /* 0x0000003805047812 */ /* 0x000fc400078ef804 */
[----:B------:R-:W-:Y:S02]  /*9540*/  LOP3.LUT R0, R5, 0x38, R16, 0xf8, !PT ;  /* 0x0000003805007812 */ /* 0x000fe400078ef810 */
[-C--:B------:R-:W-:Y:S02]  /*9550*/  LOP3.LUT R5, R4, R7.reuse, RZ, 0x3c, !PT ;  /* 0x0000000704057212 */ /* 0x080fe400078e3cff */
[----:B0-----:R-:W-:Y:S02]  /*9560*/  LOP3.LUT R3, R0, R7, RZ, 0x3c, !PT ;  /* 0x0000000700037212 */ /* 0x001fe400078e3cff */
[----:B------:R-:W-:Y:S02]  /*9570*/  LEA R5, R200, R5, 0x9 ;  /* 0x00000005c8057211 */ /* 0x000fe400078e48ff */
[----:B------:R-:W-:Y:S01]  /*9580*/  SHF.R.U64 R0, R36, 0x10, R37 ;  /* 0x0000001024007819 */ /* 0x000fe20000001225 */
[----:B------:R-:W-:Y:S01]  /*9590*/  IMAD R3, R200, 0x200, R3 ;  /* 0x00000200c8037824 */ /* 0x000fe200078e0203 */
[----:B------:R-:W-:Y:S01]  /*95a0*/  PRMT R33, R20, 0x5432, R12 ;  /* 0x0000543214217816 */ /* 0x000fe2000000000c */
[----:B------:R-:W-:Y:S01]  /*95b0*/  IMAD R48, R5, 0x2, R2 ;  /* 0x0000000205307824 */ /* 0x000fe200078e0202 */
[----:B------:R-:W-:Y:S01]  /*95c0*/  PRMT R38, R14, 0x5432, R0 ;  /* 0x000054320e267816 */ /* 0x000fe20000000000 */
[----:B------:R-:W-:Y:S01]  /*95d0*/  IMAD R47, R3, 0x2, R2 ;  /* 0x00000002032f7824 */ /* 0x000fe200078e0202 */
[----:B------:R-:W-:-:S02]  /*95e0*/  SHF.R.U64 R3, R34, 0x10, R35 ;  /* 0x0000001022037819 */ /* 0x000fc40000001223 */
[----:B------:R-:W0:Y:S01]  /*95f0*/  LDS.128 R4, [R48+0x20400] ;  /* 0x0204000030047984 */ /* 0x000e220000000c00 */
[----:B------:R-:W-:Y:S02]  /*9600*/  SHF.R.U32.HI R35, RZ, 0x10, R35 ;  /* 0x00000010ff237819 */ /* 0x000fe40000011623 */
[----:B------:R-:W-:Y:S01]  /*9610*/  SHF.R.U32.HI R40, RZ, 0x10, R37 ;  /* 0x00000010ff287819 */ /* 0x000fe20000011625 */
[----:B------:R-:W1:Y:S01]  /*9620*/  LDS.128 R8, [R47+0x20400] ;  /* 0x020400002f087984 */ /* 0x000e620000000c00 */
[----:B------:R-:W-:Y:S01]  /*9630*/  SHF.R.U32.HI R42, RZ, 0x10, R39 ;  /* 0x00000010ff2a7819 */ /* 0x000fe20000011627 */
[----:B------:R-:W-:Y:S01]  /*9640*/  IMAD.U32 R39, R38, 0x10000, RZ ;  /* 0x0001000026277824 */ /* 0x000fe200078e00ff */
[----:B------:R-:W-:Y:S02]  /*9650*/  PRMT R36, R14, 0x5410, R3 ;  /* 0x000054100e247816 */ /* 0x000fe40000000003 */
[----:B------:R-:W-:Y:S01]  /*9660*/  PRMT R37, R15, 0x5410, R35 ;  /* 0x000054100f257816 */ /* 0x000fe20000000023 */
[----:B------:R-:W-:Y:S01]  /*9670*/  IMAD.U32 R35, R33, 0x10000, RZ ;  /* 0x0001000021237824 */ /* 0x000fe200078e00ff */
[----:B------:R-:W-:-:S02]  /*9680*/  LOP3.LUT R38, R38, 0xffff0000, RZ, 0xc0, !PT ;  /* 0xffff000026267812 */ /* 0x000fc400078ec0ff */
[----:B------:R-:W-:Y:S02]  /*9690*/  PRMT R34, R43, 0x5432, R32 ;  /* 0x000054322b227816 */ /* 0x000fe40000000020 */
[----:B------:R-:W-:Y:S02]  /*96a0*/  PRMT R40, R15, 0x5432, R40 ;  /* 0x000054320f287816 */ /* 0x000fe40000000028 */
[----:B------:R-:W-:Y:S02]  /*96b0*/  LOP3.LUT R33, R33, 0xffff0000, RZ, 0xc0, !PT ;  /* 0xffff000021217812 */ /* 0x000fe400078ec0ff */
[C---:B------:R-:W-:Y:S02]  /*96c0*/  PRMT R41, R13.reuse, 0x5410, R41 ;  /* 0x000054100d297816 */ /* 0x040fe40000000029 */
[----:B------:R-:W-:Y:S01]  /*96d0*/  PRMT R42, R13, 0x5432, R42 ;  /* 0x000054320d2a7816 */ /* 0x000fe2000000002a */
[C---:B0-----:R-:W-:Y:S01]  /*96e0*/  IMAD.U32 R14, R4.reuse, 0x10000, RZ ;  /* 0x00010000040e7824 */ /* 0x041fe200078e00ff */
[----:B------:R-:W-:Y:S01]  /*96f0*/  LOP3.LUT R4, R4, 0xffff0000, RZ, 0xc0, !PT ;  /* 0xffff000004047812 */ /* 0x000fe200078ec0ff */
[C---:B------:R-:W-:Y:S01]  /*9700*/  IMAD.U32 R15, R5.reuse, 0x10000, RZ ;  /* 0x00010000050f7824 */ /* 0x040fe200078e00ff */
[----:B------:R-:W-:Y:S01]  /*9710*/  LOP3.LUT R5, R5, 0xffff0000, RZ, 0xc0, !PT ;  /* 0xffff000005057812 */ /* 0x000fe200078ec0ff */
[----:B-1----:R-:W-:-:S02]  /*9720*/  IMAD.U32 R0, R8, 0x10000, RZ ;  /* 0x0001000008007824 */ /* 0x002fc400078e00ff */
[C---:B------:R-:W-:Y:S01]  /*9730*/  FMUL.FTZ R43, R14.reuse, R39 ;  /* 0x000000270e2b7220 */ /* 0x040fe20000410000 */
[-C--:B------:R-:W-:Y:S01]  /*9740*/  FMUL.FTZ R45, R14, R35.reuse ;  /* 0x000000230e2d7220 */ /* 0x080fe20000410000 */
[----:B------:R-:W-:Y:S01]  /*9750*/  LOP3.LUT R3, R8, 0xffff0000, RZ, 0xc0, !PT ;  /* 0xffff000008037812 */ /* 0x000fe200078ec0ff */
[----:B------:R-:W-:Y:S01]  /*9760*/  FMUL.FTZ R44, R4, R38 ;  /* 0x00000026042c7220 */ /* 0x000fe20000410000 */
[----:B------:R-:W-:Y:S01]  /*9770*/  FFMA.FTZ R43, R0, R35, -R43 ;  /* 0x00000023002b7223 */ /* 0x000fe2000001082b */
[----:B------:R-:W-:Y:S02]  /*9780*/  IMAD.U32 R14, R40, 0x10000, RZ ;  /* 0x00010000280e7824 */ /* 0x000fe400078e00ff */
[----:B------:R-:W-:Y:S01]  /*9790*/  FFMA.FTZ R45, R0, R39, R45 ;  /* 0x00000027002d7223 */ /* 0x000fe2000001002d */
[----:B------:R-:W-:Y:S02]  /*97a0*/  IMAD.U32 R0, R34, 0x10000, RZ ;  /* 0x0001000022007824 */ /* 0x000fe400078e00ff */
[-C--:B------:R-:W-:Y:S01]  /*97b0*/  FMUL.FTZ R4, R4, R33.reuse ;  /* 0x0000002104047220 */ /* 0x080fe20000410000 */
[----:B------:R-:W-:Y:S01]  /*97c0*/  FFMA.FTZ R44, R3, R33, -R44 ;  /* 0x00000021032c7223 */ /* 0x000fe2000001082c */
[----:B------:R-:W-:-:S02]  /*97d0*/  IMAD.U32 R8, R9, 0x10000, RZ ;  /* 0x0001000009087824 */ /* 0x000fc400078e00ff */
[C---:B------:R-:W-:Y:S01]  /*97e0*/  FMUL.FTZ R33, R15.reuse, R14 ;  /* 0x0000000e0f217220 */ /* 0x040fe20000410000 */
[----:B------:R-:W-:Y:S01]  /*97f0*/  LOP3.LUT R40, R40, 0xffff0000, RZ, 0xc0, !PT ;  /* 0xffff000028287812 */ /* 0x000fe200078ec0ff */
[-C--:B------:R-:W-:Y:S01]  /*9800*/  FMUL.FTZ R15, R15, R0.reuse ;  /* 0x000000000f0f7220 */ /* 0x080fe20000410000 */
[----:B------:R-:W-:Y:S01]  /*9810*/  LOP3.LUT R34, R34, 0xffff0000, RZ, 0xc0, !PT ;  /* 0xffff000022227812 */ /* 0x000fe200078ec0ff */
[----:B------:R-:W-:Y:S01]  /*9820*/  FFMA.FTZ R33, R8, R0, -R33 ;  /* 0x0000000008217223 */ /* 0x000fe20000010821 */
[----:B------:R-:W-:Y:S01]  /*9830*/  LOP3.LUT R9, R9, 0xffff0000, RZ, 0xc0, !PT ;  /* 0xffff000009097812 */ /* 0x000fe200078ec0ff */
[----:B------:R-:W-:Y:S01]  /*9840*/  FFMA.FTZ R38, R3, R38, R4 ;  /* 0x0000002603267223 */ /* 0x000fe20000010004 */
[----:B------:R-:W-:Y:S01]  /*9850*/  SHF.L.U32 R20, R6, 0x10, RZ ;  /* 0x0000001006147819 */ /* 0x000fe200000006ff */
[----:B------:R-:W-:Y:S01]  /*9860*/  FFMA.FTZ R14, R8, R14, R15 ;  /* 0x0000000e080e7223 */ /* 0x000fe2000001000f */
[----:B------:R-:W-:Y:S01]  /*9870*/  FMUL.FTZ R0, R5, R40 ;  /* 0x0000002805007220 */ /* 0x000fe20000410000 */
[----:B------:R-:W-:-:S02]  /*9880*/  IMAD.U32 R3, R36, 0x10000, RZ ;  /* 0x0001000024037824 */ /* 0x000fc400078e00ff */
[-C--:B------:R-:W-:Y:S01]  /*9890*/  FMUL.FTZ R8, R5, R34.reuse ;  /* 0x0000002205087220 */ /* 0x080fe20000410000 */
[----:B------:R-:W-:Y:S02]  /*98a0*/  IMAD.U32 R15, R41, 0x10000, RZ ;  /* 0x00010000290f7824 */ /* 0x000fe400078e00ff */
[----:B------:R-:W-:Y:S01]  /*98b0*/  FFMA.FTZ R34, R9, R34, -R0 ;  /* 0x0000002209227223 */ /* 0x000fe20000010800 */
[----:B------:R-:W-:Y:S02]  /*98c0*/  IMAD.U32 R32, R7, 0x10000, RZ ;  /* 0x0001000007207824 */ /* 0x000fe400078e00ff */
[----:B------:R-:W-:Y:S01]  /*98d0*/  FMUL.FTZ R46, R20, R3 ;  /* 0x00000003142e7220 */ /* 0x000fe20000410000 */
[----:B------:R-:W-:Y:S02]  /*98e0*/  IMAD.U32 R4, R42, 0x10000, RZ ;  /* 0x000100002a047824 */ /* 0x000fe400078e00ff */
[----:B------:R-:W-:Y:S01]  /*98f0*/  FMUL.FTZ R5, R20, R15 ;  /* 0x0000000f14057220 */ /* 0x000fe20000410000 */
[----:B------:R-:W-:-:S02]  /*9900*/  IMAD.U32 R12, R10, 0x10000, RZ ;  /* 0x000100000a0c7824 */ /* 0x000fc400078e00ff */
[----:B------:R-:W-:Y:S01]  /*9910*/  FFMA.FTZ R9, R9, R40, R8 ;  /* 0x0000002809097223 */ /* 0x000fe20000010008 */
[----:B------:R-:W-:Y:S02]  /*9920*/  IMAD.U32 R13, R11, 0x10000, RZ ;  /* 0x000100000b0d7824 */ /* 0x000fe400078e00ff */
[----:B------:R-:W-:Y:S01]  /*9930*/  FMUL.FTZ R8, R32, R4 ;  /* 0x0000000420087220 */ /* 0x000fe20000410000 */
[----:B------:R-:W-:Y:S02]  /*9940*/  IMAD.U32 R0, R37, 0x10000, RZ ;  /* 0x0001000025007824 */ /* 0x000fe400078e00ff */
[C---:B------:R-:W-:Y:S01]  /*9950*/  FFMA.FTZ R20, R12.reuse, R3, -R5 ;  /* 0x000000030c147223 */ /* 0x040fe20000010805 */
[----:B------:R-:W-:Y:S01]  /*9960*/  FFMA.FTZ R46, R12, R15, R46 ;  /* 0x0000000f0c2e7223 */ /* 0x000fe2000001002e */
[----:B------:R-:W-:Y:S01]  /*9970*/  LOP3.LUT R6, R6, 0xffff0000, RZ, 0xc0, !PT ;  /* 0xffff000006067812 */ /* 0x000fe200078ec0ff */
[-C--:B------:R-:W-:Y:S01]  /*9980*/  FMUL.FTZ R32, R32, R0.reuse ;  /* 0x0000000020207220 */ /* 0x080fe20000410000 */
[----:B------:R-:W-:Y:S01]  /*9990*/  LOP3.LUT R7, R7, 0xffff0000, RZ, 0xc0, !PT ;  /* 0xffff000007077812 */ /* 0x000fe200078ec0ff */
[----:B------:R-:W-:Y:S01]  /*99a0*/  FFMA.FTZ R12, R13, R0, -R8 ;  /* 0x000000000d0c7223 */ /* 0x000fe20000010808 */
[----:B------:R-:W-:Y:S01]  /*99b0*/  LOP3.LUT R41, R41, 0xffff0000, RZ, 0xc0, !PT ;  /* 0xffff000029297812 */ /* 0x000fe200078ec0ff */
[----:B------:R-:W-:Y:S01]  /*99c0*/  FFMA.FTZ R32, R13, R4, R32 ;  /* 0x000000040d207223 */ /* 0x000fe20000010020 */
[----:B------:R-:W-:-:S02]  /*99d0*/  LOP3.LUT R42, R42, 0xffff0000, RZ, 0xc0, !PT ;  /* 0xffff00002a2a7812 */ /* 0x000fc400078ec0ff */
[----:B------:R-:W-:Y:S01]  /*99e0*/  LOP3.LUT R3, R36, 0xffff0000, RZ, 0xc0, !PT ;  /* 0xffff000024037812 */ /* 0x000fe200078ec0ff */
[----:B------:R-:W-:Y:S01]  /*99f0*/  FMUL.FTZ R5, R6, R41 ;  /* 0x0000002906057220 */ /* 0x000fe20000410000 */
[----:B------:R-:W-:Y:S01]  /*9a00*/  LOP3.LUT R0, R37, 0xffff0000, RZ, 0xc0, !PT ;  /* 0xffff000025007812 */ /* 0x000fe200078ec0ff */
[----:B------:R-:W-:Y:S01]  /*9a10*/  FMUL.FTZ R4, R7, R42 ;  /* 0x0000002a07047220 */ /* 0x000fe20000410000 */
[----:B------:R-:W-:Y:S01]  /*9a20*/  LOP3.LUT R10, R10, 0xffff0000, RZ, 0xc0, !PT ;  /* 0xffff00000a0a7812 */ /* 0x000fe200078ec0ff */
[----:B------:R-:W-:Y:S01]  /*9a30*/  FMUL.FTZ R6, R6, R3 ;  /* 0x0000000306067220 */ /* 0x000fe20000410000 */
[----:B------:R-:W-:Y:S01]  /*9a40*/  LOP3.LUT R11, R11, 0xffff0000, RZ, 0xc0, !PT ;  /* 0xffff00000b0b7812 */ /* 0x000fe200078ec0ff */
        /* <DEDUP_REMOVED lines=15> */
.L_x_4734:
[----:B------:R-:W-:Y:S05]  /*9b40*/  BSYNC B1 ;  /* 0x0000000000017941 */ /* 0x000fea0003800000 */
.L_x_4733:
[----:B------:R-:W-:Y:S01]  /*9b50*/  PRMT R14, R55, 0x5410, R54 ;  /* 0x00005410370e7816 */ /* 0x000fe20000000036 */
[----:B------:R-:W-:Y:S06]  /*9b60*/  @P0 BRA `(.L_x_4720) ;  /* 0x0000000400840947 */ /* 0x000fec0003800000 */
[----:B------:R-:W-:Y:S01]  /*9b70*/  IMAD.IADD R0, R16, 0x1, R21 ;  /* 0x0000000110007824 */ /* 0x000fe200078e0215 */
[----:B-1----:R-:W1:Y:S01]  /*9b80*/  LDS.128 R8, [R220+0x20400] ;  /* 0x02040000dc087984 */ /* 0x002e620000000c00 */
[----:B------:R-:W-:Y:S02]  /*9b90*/  SHF.R.U64 R13, R24, 0x10, R25 ;  /* 0x00000010180d7819 */ /* 0x000fe40000001219 */
[----:B------:R-:W-:Y:S02]  /*9ba0*/  SHF.R.U64 R34, R30, 0x10, R31 ;  /* 0x000000101e227819 */ /* 0x000fe4000000121f */
[----:B0-----:R-:W-:Y:S02]  /*9bb0*/  LOP3.LUT R3, R221, 0x38, R0, 0xf8, !PT ;  /* 0x00000038dd037812 */ /* 0x001fe400078ef800 */
[----:B------:R-:W-:Y:S02]  /*9bc0*/  SHF.R.U64 R0, R28, 0x10, R29 ;  /* 0x000000101c007819 */ /* 0x000fe4000000121d */
[----:B------:R-:W-:-:S02]  /*9bd0*/  LOP3.LUT R3, R3, R226, RZ, 0x3c, !PT ;  /* 0x000000e203037212 */ /* 0x000fc400078e3cff */
[----:B------:R-:W-:Y:S02]  /*9be0*/  SHF.R.U32.HI R24, RZ, 0x10, R25 ;  /* 0x00000010ff187819 */ /* 0x000fe40000011619 */
[----:B------:R-:W-:Y:S01]  /*9bf0*/  SHF.R.U64 R12, R26, 0x10, R27 ;  /* 0x000000101a0c7819 */ /* 0x000fe2000000121b */
[----:B------:R-:W-:Y:S01]  /*9c00*/  IMAD.IADD R3, R222, 0x1, R3 ;  /* 0x00000001de037824 */ /* 0x000fe200078e0203 */
[----:B------:R-:W-:Y:S02]  /*9c10*/  PRMT R30, R49, 0x5432, R0 ;  /* 0x00005432311e7816 */ /* 0x000fe40000000000 */
[----:B------:R-:W-:Y:S02]  /*9c20*/  SHF.R.U32.HI R26, RZ, 0x10, R27 ;  /* 0x00000010ff1a7819 */ /* 0x000fe4000001161b */
[----:B------:R-:W-:Y:S02]  /*9c30*/  LEA R3, R3, R2, 0x1 ;  /* 0x0000000203037211 */ /* 0x000fe400078e08ff */
[----:B------:R-:W-:-:S02]  /*9c40*/  SHF.R.U32.HI R32, RZ, 0x10, R29 ;  /* 0x00000010ff207819 */ /* 0x000fc4000001161d */
[----:B------:R-:W-:Y:S01]  /*9c50*/  PRMT R25, R49, 0x5410, R13 ;  /* 0x0000541031197816 */ /* 0x000fe2000000000d */
[----:B------:R-:W0:Y:S01]  /*9c60*/  LDS.128 R4, [R3+0x20400] ;  /* 0x0204000003047984 */ /* 0x000e220000000c00 */
[----:B------:R-:W-:Y:S01]  /*9c70*/  SHF.R.U32.HI R35, RZ, 0x10, R31 ;  /* 0x00000010ff237819 */ /* 0x000fe2000001161f */
[----:B------:R-:W-:Y:S01]  /*9c80*/  IMAD.U32 R31, R30, 0x10000, RZ ;  /* 0x000100001e1f7824 */ /* 0x000fe200078e00ff */
[----:B------:R-:W-:Y:S01]  /*9c90*/  PRMT R29, R53, 0x5432, R26 ;  /* 0x00005432351d7816 */ /* 0x000fe2000000001a */
[----:B------:R-:W-:Y:S01]  /*9ca0*/  IMAD.U32 R26, R25, 0x10000, RZ ;  /* 0x00010000191a7824 */ /* 0x000fe200078e00ff */
[----:B------:R-:W-:Y:S02]  /*9cb0*/  PRMT R32, R50, 0x5432, R32 ;  /* 0x0000543232207816 */ /* 0x000fe40000000020 */
[----:B------:R-:W-:Y:S02]  /*9cc0*/  PRMT R27, R51, 0x5432, R24 ;  /* 0x00005432331b7816 */ /* 0x000fe40000000018 */
[----:B------:R-:W-:Y:S01]  /*9cd0*/  PRMT R35, R14, 0x5410, R35 ;  /* 0x000054100e237816 */ /* 0x000fe20000000023 */
[----:B------:R-:W-:Y:S01]  /*9ce0*/  IMAD.U32 R33, R32, 0x10000, RZ ;  /* 0x0001000020217824 */ /* 0x000fe200078e00ff */
[----:B------:R-:W-:-:S02]  /*9cf0*/  PRMT R28, R52, 0x5432, R12 ;  /* 0x00005432341c7816 */ /* 0x000fc4000000000c */
[----:B------:R-:W-:Y:S02]  /*9d00*/  PRMT R34, R14, 0x5432, R34 ;  /* 0x000054320e227816 */ /* 0x000fe40000000022 */
[----:B------:R-:W-:Y:S01]  /*9d10*/  LOP3.LUT R25, R25, 0xffff0000, RZ, 0xc0, !PT ;  /* 0xffff000019197812 */ /* 0x000fe200078ec0ff */
[----:B-1----:R-:W-:Y:S01]  /*9d20*/  IMAD.U32 R0, R8, 0x10000, RZ ;  /* 0x0001000008007824 */ /* 0x002fe200078e00ff */
[----:B------:R-:W-:Y:S01]  /*9d30*/  LOP3.LUT R32, R32, 0xffff0000, RZ, 0xc0, !PT ;  /* 0xffff000020207812 */ /* 0x000fe200078ec0ff */
[C---:B------:R-:W-:Y:S01]  /*9d40*/  IMAD.U32 R12, R9.reuse, 0x10000, RZ ;  /* 0x00010000090c7824 */ /* 0x040fe200078e00ff */
[----:B------:R-:W-:Y:S01]  /*9d50*/  LOP3.LUT R9, R9, 0xffff0000, RZ, 0xc0, !PT ;  /* 0xffff000009097812 */ /* 0x000fe200078ec0ff */
[----:B------:R-:W-:Y:S01]  /*9d60*/  IMAD.U32 R14, R11, 0x10000, RZ ;  /* 0x000100000b0e7824 */ /* 0x000fe200078e00ff */
[----:B------:R-:W-:Y:S01]  /*9d70*/  LOP3.LUT R8, R8, 0xffff0000, RZ, 0xc0, !PT ;  /* 0xffff000008087812 */ /* 0x000fe200078ec0ff */
[C---:B------:R-:W-:Y:S01]  /*9d80*/  IMAD.U32 R13, R10.reuse, 0x10000, RZ ;  /* 0x000100000a0d7824 */ /* 0x040fe200078e00ff */
[----:B------:R-:W-:-:S02]  /*9d90*/  LOP3.LUT R10, R10, 0xffff0000, RZ, 0xc0, !PT ;  /* 0xffff00000a0a7812 */ /* 0x000fc400078ec0ff */
[----:B------:R-:W-:Y:S01]  /*9da0*/  LOP3.LUT R11, R11, 0xffff0000, RZ, 0xc0, !PT ;  /* 0xffff00000b0b7812 */ /* 0x000fe200078ec0ff */
[C---:B0-----:R-:W-:Y:S01]  /*9db0*/  IMAD.U32 R15, R4.reuse, 0x10000, RZ ;  /* 0x00010000040f7824 */ /* 0x041fe200078e00ff */
[----:B------:R-:W-:Y:S01]  /*9dc0*/  LOP3.LUT R4, R4, 0xffff0000, RZ, 0xc0, !PT ;  /* 0xffff000004047812 */ /* 0x000fe200078ec0ff */
[C---:B------:R-:W-:Y:S01]  /*9dd0*/  IMAD.U32 R20, R5.reuse, 0x10000, RZ ;  /* 0x0001000005147824 */ /* 0x040fe200078e00ff */
[----:B------:R-:W-:Y:S01]  /*9de0*/  LOP3.LUT R5, R5, 0xffff0000, RZ, 0xc0, !PT ;  /* 0xffff000005057812 */ /* 0x000fe200078ec0ff */
[C---:B------:R-:W-:Y:S01]  /*9df0*/  FMUL.FTZ R37, R15.reuse, R31 ;  /* 0x0000001f0f257220 */ /* 0x040fe20000410000 */
[-C--:B------:R-:W-:Y:S01]  /*9e00*/  FMUL.FTZ R39, R15, R26.reuse ;  /* 0x0000001a0f277220 */ /* 0x080fe20000410000 */
[----:B------:R-:W-:Y:S02]  /*9e10*/  IMAD.U32 R15, R27, 0x10000, RZ ;  /* 0x000100001b0f7824 */ /* 0x000fe400078e00ff */
[----:B------:R-:W-:Y:S01]  /*9e20*/  FMUL.FTZ R41, R20, R33 ;  /* 0x0000002114297220 */ /* 0x000fe20000410000 */
[----:B------:R-:W-:Y:S01]  /*9e30*/  FFMA.FTZ R26, R0, R26, -R37 ;  /* 0x0000001a001a7223 */ /* 0x000fe20000010825 */
[----:B------:R-:W-:-:S02]  /*9e40*/  IMAD.U32 R24, R7, 0x10000, RZ ;  /* 0x0001000007187824 */ /* 0x000fc400078e00ff */
[----:B------:R-:W-:Y:S01]  /*9e50*/  FFMA.FTZ R39, R0, R31, R39 ;  /* 0x0000001f00277223 */ /* 0x000fe20000010027 */
[----:B------:R-:W-:Y:S02]  /*9e60*/  IMAD.U32 R37, R35, 0x10000, RZ ;  /* 0x0001000023257824 */ /* 0x000fe400078e00ff */
[-C--:B------:R-:W-:Y:S01]  /*9e70*/  FMUL.FTZ R43, R20, R15.reuse ;  /* 0x0000000f142b7220 */ /* 0x080fe20000410000 */
[----:B------:R-:W-:Y:S02]  /*9e80*/  IMAD.U32 R31, R29, 0x10000, RZ ;  /* 0x000100001d1f7824 */ /* 0x000fe400078e00ff */
[----:B------:R-:W-:Y:S01]  /*9e90*/  FFMA.FTZ R41, R12, R15, -R41 ;  /* 0x0000000f0c297223 */ /* 0x000fe20000010829 */
[----:B------:R-:W-:Y:S01]  /*9ea0*/  FMUL.FTZ R45, R24, R37 ;  /* 0x00000025182d7220 */ /* 0x000fe20000410000 */
[----:B------:R-:W-:Y:S01]  /*9eb0*/  LOP3.LUT R15, R30, 0xffff0000, RZ, 0xc0, !PT ;  /* 0xffff00001e0f7812 */ /* 0x000fe200078ec0ff */
[----:B------:R-:W-:Y:S01]  /*9ec0*/  FMUL.FTZ R24, R24, R31 ;  /* 0x0000001f18187220 */ /* 0x000fe20000410000 */
[----:B------:R-:W-:Y:S01]  /*9ed0*/  SHF.L.U32 R21, R6, 0x10, RZ ;  /* 0x0000001006157819 */ /* 0x000fe200000006ff */
[----:B------:R-:W-:Y:S01]  /*9ee0*/  FFMA.FTZ R43, R12, R33, R43 ;  /* 0x000000210c2b7223 */ /* 0x000fe2000001002b */
[----:B------:R-:W-:Y:S01]  /*9ef0*/  LOP3.LUT R0, R27, 0xffff0000, RZ, 0xc0, !PT ;  /* 0xffff00001b007812 */ /* 0x000fe200078ec0ff */
[----:B------:R-:W-:-:S02]  /*9f00*/  IMAD.U32 R12, R34, 0x10000, RZ ;  /* 0x00010000220c7824 */ /* 0x000fc400078e00ff */
[C---:B------:R-:W-:Y:S01]  /*9f10*/  FFMA.FTZ R45, R14.reuse, R31, -R45 ;  /* 0x0000001f0e2d7223 */ /* 0x040fe2000001082d */
[----:B------:R-:W-:Y:S01]  /*9f20*/  FFMA.FTZ R37, R14, R37, R24 ;  /* 0x000000250e257223 */ /* 0x000fe20000010018 */
[C---:B------:R-:W-:Y:S01]  /*9f30*/  FMUL.FTZ R31, R4.reuse, R15 ;  /* 0x0000000f041f7220 */ /* 0x040fe20000410000 */
[-C--:B------:R-:W-:Y:S01]  /*9f40*/  FMUL.FTZ R27, R4, R25.reuse ;  /* 0x00000019041b7220 */ /* 0x080fe20000410000 */
[C---:B------:R-:W-:Y:S01]  /*9f50*/  FMUL.FTZ R14, R5.reuse, R32 ;  /* 0x00000020050e7220 */ /* 0x040fe20000410000 */
[----:B------:R-:W-:Y:S02]  /*9f60*/  IMAD.U32 R4, R28, 0x10000, RZ ;  /* 0x000100001c047824 */ /* 0x000fe400078e00ff */
[----:B------:R-:W-:Y:S01]  /*9f70*/  FMUL.FTZ R5, R5, R0 ;  /* 0x0000000005057220 */ /* 0x000fe20000410000 */
[----:B------:R-:W-:Y:S01]  /*9f80*/  FMUL.FTZ R20, R21, R12 ;  /* 0x0000000c15147220 */ /* 0x000fe20000410000 */
[----:B------:R-:W-:Y:S01]  /*9f90*/  FFMA.FTZ R14, R9, R0, -R14 ;  /* 0x00000000090e7223 */ /* 0x000fe2000001080e */
[----:B------:R-:W-:Y:S01]  /*9fa0*/  FMUL.FTZ R24, R21, R4 ;  /* 0x0000000415187220 */ /* 0x000fe20000410000 */
[----:B------:R-:W-:Y:S01]  /*9fb0*/  FFMA.FTZ R32, R9, R32, R5 ;  /* 0x0000002009207223 */ /* 0x000fe20000010005 */
[C---:B------:R-:W-:Y:S01]  /*9fc0*/  FFMA.FTZ R20, R13.reuse, R4, -R20 ;  /* 0x000000040d147223 */ /* 0x040fe20000010814 */
[----:B------:R-:W-:Y:S01]  /*9fd0*/  LOP3.LUT R6, R6, 0xffff0000, RZ, 0xc0, !PT ;  /* 0xffff000006067812 */ /* 0x000fe200078ec0ff */
[----:B------:R-:W-:Y:S01]  /*9fe0*/  FFMA.FTZ R24, R13, R12, R24 ;  /* 0x0000000c0d187223 */ /* 0x000fe20000010018 */
        /* <DEDUP_REMOVED lines=22> */
[----:B------:R2:W-:Y:S01]  /*a150*/  STS.128 [R220+0x20400], R40 ;  /* 0x02040028dc007388 */ /* 0x0005e20000000c00 */
[----:B------:R-:W-:-:S05]  /*a160*/  F2FP.BF16.F32.PACK_AB R31, R4, R37 ;  /* 0x00000025041f723e */ /* 0x000fca00000010ff */
[----:B------:R2:W-:Y:S02]  /*a170*/  STS.128 [R3+0x20400], R28 ;  /* 0x0204001c03007388 */ /* 0x0005e40000000c00 */
.L_x_4720:
[----:B------:R-:W-:Y:S05]  /*a180*/  BSYNC B0 ;  /* 0x0000000000007941 */ /* 0x000fea0003800000 */
.L_x_4700:
[----:B------:R-:W-:Y:S01]  /*a190*/  @!PT LDS RZ, [RZ] ;  /* 0x00000000fffff984 */ /* 0x000fe20000000800 */
[----:B------:R-:W-:Y:S01]  /*a1a0*/  @!PT LDS RZ, [RZ] ;  /* 0x00000000fffff984 */ /* 0x000fe20000000800 */
[----:B------:R-:W-:Y:S01]  /*a1b0*/  @!PT LDS RZ, [RZ] ;  /* 0x00000000fffff984 */ /* 0x000fe20000000800 */
[----:B------:R-:W-:Y:S01]  /*a1c0*/  @!PT LDS RZ, [RZ] ;  /* 0x00000000fffff984 */ /* 0x000fe20000000800 */
[----:B------:R4:W-:Y:S06]  /*a1d0*/  MEMBAR.ALL.CTA ;  /* 0x0000000000007992 */ /* 0x0009ec0000008000 */
[----:B----4-:R-:W4:Y:S01]  /*a1e0*/  FENCE.VIEW.ASYNC.S ;  /* 0x00000000000073c6 */ /* 0x010f220000000000 */
[----:B------:R-:W-:Y:S05]  /*a1f0*/  WARPSYNC.ALL ;  /* 0x0000000000007948 */ /* 0x000fea0003800000 */
[----:B----4-:R-:W-:Y:S06]  /*a200*/  BAR.SYNC.DEFER_BLOCKING 0xd, 0x80 ;  /* 0x0342000000007b1d */ /* 0x010fec0000010000 */
.L_x_4697:
[----:B--23--:R-:W-:-:S05]  /*a210*/  IMAD.U32 R0, RZ, RZ, UR39 ;  /* 0x00000027ff007e24 */ /* 0x00cfca000f8e00ff */
[----:B------:R-:W-:-:S13]  /*a220*/  ISETP.NE.AND P0, PT, R0, 0x3, PT ;  /* 0x000000030000780c */ /* 0x000fda0003f05270 */
[----:B------:R-:W-:Y:S05]  /*a230*/  @!P0 BRA `(.L_x_4735) ;  /* 0x0000000000048947 */ /* 0x000fea0003800000 */
[----:B------:R-:W-:Y:S01]  /*a240*/  BPT.TRAP 0x1 ;  /* 0x000000040000795c */ /* 0x000fe20000300000 */
.L_x_4735:
[----:B-1----:R-:W-:Y:S01]  /*a250*/  IMAD R9, R18, 0x8, R2 ;  /* 0x0000000812097824 */ /* 0x002fe200078e0202 */
[----:B------:R-:W-:-:S04]  /*a260*/  SHF.L.U32 R56, R19, 0x1f, RZ ;  /* 0x0000001f13387819 */ /* 0x000fc800000006ff */
[----:B------:R1:W2:Y:S01]  /*a270*/  SYNCS.PHASECHK.TRANS64.TRYWAIT P2, [R9+URZ+0x28c30], R56 ;  /* 0x028c3038090075a7 */ /* 0x0002a2000804017f */
[----:B------:R-:W-:Y:S05]  /*a280*/  @!P0 BRA `(.L_x_4736) ;  /* 0x0000000000048947 */ /* 0x000fea0003800000 */
[----:B------:R-:W-:Y:S01]  /*a290*/  BPT.TRAP 0x1 ;  /* 0x000000040000795c */ /* 0x000fe20000300000 */
.L_x_4736:
[----:B------:R-:W3:Y:S02]  /*a2a0*/  S2R R0, SR_TID.X ;  /* 0x0000000000007919 */ /* 0x000ee40000002100 */
[----:B---3--:R-:W-:-:S04]  /*a2b0*/  LOP3.LUT R0, R0, 0x7f, RZ, 0xc0, !PT ;  /* 0x0000007f00007812 */ /* 0x008fc800078ec0ff */
[----:B------:R-:W-:Y:S01]  /*a2c0*/  ISETP.NE.AND P1, PT, R0, RZ, PT ;  /* 0x000000ff0000720c */ /* 0x000fe20003f25270 */
[----:B------:R-:W-:-:S05]  /*a2d0*/  VIADD R0, R2, 0x22400 ;  /* 0x0002240002007836 */ /* 0x000fca0000000000 */
[----:B------:R-:W-:Y:S01]  /*a2e0*/  SHF.R.U32.HI R0, RZ, 0x4, R0 ;  /* 0x00000004ff007819 */ /* 0x000fe20000011600 */
[----:B--2---:R-:W-:Y:S06]  /*a2f0*/  @P2 BRA `(.L_x_4737) ;  /* 0x0000000000082947 */ /* 0x004fec0003800000 */
[----:B------:R-:W2:Y:S02]  /*a300*/  SYNCS.PHASECHK.TRANS64.TRYWAIT P2, [R9+URZ+0x28c30], R56 ;  /* 0x028c3038090075a7 */ /* 0x000ea4000804017f */
[----:B--2---:R-:W-:Y:S05]  /*a310*/  @!P2 BRA `(.L_x_4738) ;  /* 0x0000013c0034a947 */ /* 0x004fea0003800000 */
.L_x_4737:
[----:B------:R-:W-:Y:S01]  /*a320*/  LOP3.LUT R0, R0, 0x3fff, RZ, 0xc0, !PT ;  /* 0x00003fff00007812 */ /* 0x000fe200078ec0ff */
[----:B------:R-:W-:Y:S05]  /*a330*/  WARPSYNC.ALL ;  /* 0x0000000000007948 */ /* 0x000fea0003800000 */
[----:B------:R-:W-:Y:S02]  /*a340*/  LOP3.LUT R14, R0, 0x10000, RZ, 0xfc, !PT ;  /* 0x00010000000e7812 */ /* 0x000fe400078efcff */
[----:B------:R-:W-:-:S03]  /*a350*/  IADD3 R0, R2, 0x20400, RZ ;  /* 0x0002040002007810 */ /* 0x000fc60007ffe0ff */
[----:B------:R-:W-:Y:S01]  /*a360*/  IMAD R6, R18, 0x200, R14 ;  /* 0x0000020012067824 */ /* 0x000fe200078e020e */
[----:B-----5:R-:W-:Y:S01]  /*a370*/  WARPGROUP.ARRIVE ;  /* 0x00000000000079c5 */ /* 0x020fe20000000000 */
[----:B0-----:R-:W-:Y:S01]  /*a380*/  IMAD.MOV.U32 R7, RZ, RZ, 0x40000040 ;  /* 0x40000040ff077424 */ /* 0x001fe200078e00ff */
[----:B------:R-:W-:Y:S01]  /*a390*/  SHF.R.U32.HI R0, RZ, 0x4, R0 ;  /* 0x00000004ff007819 */ /* 0x000fe20000011600 */
[----:B------:R-:W-:Y:S01]  /*a3a0*/  IMAD.MOV.U32 R5, RZ, RZ, 0x40000040 ;  /* 0x40000040ff057424 */ /* 0x000fe200078e00ff */
[C---:B------:R-:W-:Y:S01]  /*a3b0*/  R2UR UR6, R6.reuse ;  /* 0x00000000060672ca */ /* 0x040fe200000e0000 */
[----:B------:R-:W-:Y:S01]  /*a3c0*/  VIADD R10, R6, 0x2 ;  /* 0x00000002060a7836 */ /* 0x000fe20000000000 */
[----:B------:R-:W-:Y:S01]  /*a3d0*/  LOP3.LUT R0, R0, 0x3fff, RZ, 0xc0, !PT ;  /* 0x00003fff00007812 */ /* 0x000fe200078ec0ff */
[----:B------:R-:W-:Y:S01]  /*a3e0*/  IMAD.MOV.U32 R11, RZ, RZ, 0x40000040 ;  /* 0x40000040ff0b7424 */ /* 0x000fe200078e00ff */
[----:B------:R-:W-:Y:S01]  /*a3f0*/  R2UR UR7, R7 ;  /* 0x00000000070772ca */ /* 0x000fe200000e0000 */
[----:B------:R-:W-:Y:S01]  /*a400*/  IMAD.MOV.U32 R13, RZ, RZ, 0x40000040 ;  /* 0x40000040ff0d7424 */ /* 0x000fe200078e00ff */
[----:B------:R-:W-:Y:S01]  /*a410*/  LOP3.LUT R4, R0, 0x10000, RZ, 0xfc, !PT ;  /* 0x0001000000047812 */ /* 0x000fe200078efcff */
[----:B------:R-:W-:Y:S01]  /*a420*/  VIADD R20, R6, 0x4 ;  /* 0x0000000406147836 */ /* 0x000fe20000000000 */
[----:B------:R-:W-:Y:S01]  /*a430*/  R2UR UR5, R5 ;  /* 0x00000000050572ca */ /* 0x000fe200000e0000 */
[----:B------:R-:W-:Y:S01]  /*a440*/  IMAD.MOV.U32 R7, RZ, RZ, 0x40000040 ;  /* 0x40000040ff077424 */ /* 0x000fe200078e00ff */
[C---:B------:R-:W-:Y:S01]  /*a450*/  R2UR UR4, R4.reuse ;  /* 0x00000000040472ca */ /* 0x040fe200000e0000 */
[----:B------:R-:W-:Y:S01]  /*a460*/  VIADD R12, R4, 0x2 ;  /* 0x00000002040c7836 */ /* 0x000fe20000000000 */
[----:B------:R-:W-:Y:S01]  /*a470*/  MOV R21, 0x40000040 ;  /* 0x4000004000157802 */ /* 0x000fe20000000f00 */
[----:B------:R-:W-:Y:S01]  /*a480*/  IMAD.MOV.U32 R3, RZ, RZ, -0x40 ;  /* 0xffffffc0ff037424 */ /* 0x000fe200078e00ff */
[----:B------:R-:W-:Y:S01]  /*a490*/  ULDC.64 UR40, c[0x0][0x9e0] ;  /* 0x0002780000287ab9 */ /* 0x000fe20000000a00 */
[----:B------:R-:W-:Y:S01]  /*a4a0*/  @!P1 VIADD R0, R9, 0x28c40 ;  /* 0x00028c4009009836 */ /* 0x000fe20000000000 */
[----:B------:R-:W-:Y:S01]  /*a4b0*/  UISETP.GE.AND UP0, UPT, UR41, 0x1, UPT ;  /* 0x000000012900788c */ /* 0x000fe2000bf06270 */
[----:B------:R-:W-:-:S03]  /*a4c0*/  IMAD R3, R168, R3, 0x41 ;  /* 0x00000041a8037424 */ /* 0x000fc600078e0203 */
[----:B------:R-:W-:Y:S01]  /*a4d0*/  @!P1 PRMT R0, RZ, 0x654, R0 ;  /* 0x00000654ff009816 */ /* 0x000fe20000000000 */
[----:B------:R-:W-:Y:S01]  /*a4e0*/  UP2UR UR48, UPR, URZ, 0x1 ;  /* 0x000000013f307883 */ /* 0x000fe20008000000 */
[----:B------:R-:W-:Y:S01]  /*a4f0*/  PLOP3.LUT P2, PT, PT, PT, UP0, 0x40, 0x0 ;  /* 0x000000000000781c */ /* 0x000fe20003f4e808 */
[----:B------:R-:W-:Y:S01]  /*a500*/  HGMMA.64x64x16.F32.BF16 R24, gdesc[UR4], RZ, !UPT, gsb0 ;  /* 0x00e00000041879f0 */ /* 0x000fe2000c0018ff */
[----:B------:R-:W-:Y:S01]  /*a510*/  R2UR UR6, R10 ;  /* 0x000000000a0672ca */ /* 0x000fe200000e0000 */
[----:B------:R-:W-:Y:S01]  /*a520*/  VIADD R10, R4, 0x4 ;  /* 0x00000004040a7836 */ /* 0x000fe20000000000 */
[----:B------:R-:W-:Y:S01]  /*a530*/  R2UR UR7, R11 ;  /* 0x000000000b0772ca */ /* 0x000fe200000e0000 */
[----:B------:R-:W-:Y:S01]  /*a540*/  IMAD.MOV.U32 R11, RZ, RZ, 0x40000040 ;  /* 0x40000040ff0b7424 */ /* 0x000fe200078e00ff */
[----:B------:R-:W-:Y:S01]  /*a550*/  R2UR UR4, R12 ;  /* 0x000000000c0472ca */ /* 0x000fe200000e0000 */
[----:B------:R-:W-:Y:S01]  /*a560*/  VIADD R58, R3, 0xffffffff ;  /* 0xffffffff033a7836 */ /* 0x000fe20000000000 */
[----:B------:R-:W-:-:S02]  /*a570*/  R2UR UR5, R13 ;  /* 0x000000000d0572ca */ /* 0x000fc400000e0000 */
[----:B------:R-:W-:-:S05]  /*a580*/  IADD3 R15, -R185, R3, R184 ;  /* 0x00000003b90f7210 */ /* 0x000fca0007ffe1b8 */
[----:B------:R-:W-:-:S05]  /*a590*/  IMAD.IADD R15, R15, 0x1, -R22 ;  /* 0x000000010f0f7824 */ /* 0x000fca00078e0a16 */
[----:B------:R-:W-:Y:S01]  /*a5a0*/  IADD3 R57, R15, UR40, RZ ;  /* 0x000000280f397c10 */ /* 0x000fe2000fffe0ff */
[----:B------:R-:W-:Y:S02]  /*a5b0*/  WARPGROUP.DEPBAR.LE gsb0, 0x0 ;  /* 0x00008000000079c5 */ /* 0x000fe40000010000 */
[----:B------:R-:W-:-:S06]  /*a5c0*/  WARPGROUP.ARRIVE ;  /* 0x00000000000079c5 */ /* 0x000fcc0000000000 */
[----:B------:R-:W-:Y:S01]  /*a5d0*/  HGMMA.64x64x16.F32.BF16 R24, gdesc[UR4], R24, gsb0 ;  /* 0x00e00000041879f0 */ /* 0x000fe20008001818 */
[----:B------:R-:W-:Y:S01]  /*a5e0*/  R2UR UR6, R20 ;  /* 0x00000000140672ca */ /* 0x000fe200000e0000 */
[----:B------:R-:W-:Y:S01]  /*a5f0*/  VIADD R20, R6, 0x6 ;  /* 0x0000000606147836 */ /* 0x000fe20000000000 */
[----:B------:R-:W-:Y:S01]  /*a600*/  R2UR UR7, R21 ;  /* 0x00000000150772ca */ /* 0x000fe200000e0000 */
[----:B------:R-:W-:Y:S01]  /*a610*/  VIADD R6, R4, 0x6 ;  /* 0x0000000604067836 */ /* 0x000fe20000000000 */
[----:B------:R-:W-:Y:S01]  /*a620*/  R2UR UR4, R10 ;  /* 0x000000000a0472ca */ /* 0x000fe200000e0000 */
[----:B------:R-:W-:Y:S01]  /*a630*/  IMAD.MOV.U32 R21, RZ, RZ, 0x40000040 ;  /* 0x40000040ff157424 */ /* 0x000fe200078e00ff */
[----:B------:R-:W-:Y:S01]  /*a640*/  R2UR UR5, R11 ;  /* 0x000000000b0572ca */ /* 0x000fe200000e0000 */
[----:B------:R-:W-:Y:S02]  /*a650*/  WARPGROUP.DEPBAR.LE gsb0, 0x0 ;  /* 0x00008000000079c5 */ /* 0x000fe40000010000 */
[----:B------:R-:W-:-:S10]  /*a660*/  WARPGROUP.ARRIVE ;  /* 0x00000000000079c5 */ /* 0x000fd40000000000 */
[----:B------:R-:W-:Y:S01]  /*a670*/  HGMMA.64x64x16.F32.BF16 R24, gdesc[UR4], R24, gsb0 ;  /* 0x00e00000041879f0 */ /* 0x000fe20008001818 */
[----:B------:R-:W-:Y:S02]  /*a680*/  R2UR UR6, R20 ;  /* 0x00000000140672ca */ /* 0x000fe400000e0000 */
[----:B------:R-:W-:Y:S02]  /*a690*/  R2UR UR7, R21 ;  /* 0x00000000150772ca */ /* 0x000fe400000e0000 */
[----:B------:R-:W-:Y:S02]  /*a6a0*/  R2UR UR4, R6 ;  /* 0x00000000060472ca */ /* 0x000fe400000e0000 */
[----:B------:R-:W-:Y:S02]  /*a6b0*/  R2UR UR5, R7 ;  /* 0x00000000070572ca */ /* 0x000fe400000e0000 */
[----:B------:R-:W-:Y:S01]  /*a6c0*/  LEA R21, R168, 0xffffffc0, 0x6 ;  /* 0xffffffc0a8157811 */ /* 0x000fe200078e30ff */
[----:B------:R-:W-:-:S02]  /*a6d0*/  WARPGROUP.DEPBAR.LE gsb0, 0x0 ;  /* 0x00008000000079c5 */ /* 0x000fc40000010000 */
[----:B------:R-:W-:-:S08]  /*a6e0*/  WARPGROUP.ARRIVE ;  /* 0x00000000000079c5 */ /* 0x000fd00000000000 */
[----:B------:R-:W-:Y:S01]  /*a6f0*/  HGMMA.64x64x16.F32.BF16 R24, gdesc[UR4], R24, gsb0 ;  /* 0x00e00000041879f0 */ /* 0x000fe20008001818 */
[----:B------:R-:W-:Y:S02]  /*a700*/  ULDC.64 UR4, c[0x0][0x9d8] ;  /* 0x0002760000047ab9 */ /* 0x000fe40000000a00 */
[----:B------:R-:W-:-:S06]  /*a710*/  ULOP3.LUT UR37, URZ, UR5, URZ, 0x33, !UPT ;  /* 0x000000053f257292 */ /* 0x000fcc000f8e333f */
[----:B------:R-:W-:Y:S01]  /*a720*/  VIADD R59, R15, UR37 ;  /* 0x000000250f3b7c36 */ /* 0x000fe20008000000 */
        /* <DEDUP_REMOVED lines=34> */
[----:B------:R3:W-:Y:S06]  /*a950*/  @!P1 SYNCS.ARRIVE.TRANS64.RED.A1T0 RZ, [R0+URZ], RZ ;  /* 0x000000ff00ff99a7 */ /* 0x0007ec000810043f */
[----:B------:R-:W4:Y:S01]  /*a960*/  MUFU.TANH R25, R25 ;  /* 0x0000001900197308 */ /* 0x000f220000002400 */
[----:B---3--:R-:W-:-:S04]  /*a970*/  IMAD R0, R189, 0x40, R192 ;  /* 0x00000040bd007824 */ /* 0x008fc800078e02c0 */
[----:B------:R-:W-:-:S03]  /*a980*/  IMAD.IADD R8, R59, 0x1, R0 ;  /* 0x000000013b087824 */ /* 0x000fc600078e0200 */
        /* <DEDUP_REMOVED lines=30> */
[----:B-1----:R-:W-:-:S04]  /*ab70*/  IADD3 R26, -R22, R184, -R21 ;  /* 0x000000b8161a7210 */ /* 0x002fc80007ffe915 */
[----:B------:R-:W-:Y:S01]  /*ab80*/  VIADDMNMX R3, R0, R57, R26, PT ;  /* 0x0000003900037246 */ /* 0x000fe2000380011a */
[----:B---34-:R-:W-:Y:S06]  /*ab90*/  @P2 BRA `(.L_x_4739) ;  /* 0x0000000000582947 */ /* 0x018fec0003800000 */
[----:B------:R-:W-:Y:S01]  /*aba0*/  IADD3 R15, R0, R184, -R185 ;  /* 0x000000b8000f7210 */ /* 0x000fe20007ffe8b9 */
[----:B------:R-:W-:Y:S03]  /*abb0*/  BSSY B0, `(.L_x_4740) ;  /* 0x0000010000007945 */ /* 0x000fe60003800000 */
[----:B------:R-:W-:-:S13]  /*abc0*/  ISETP.GT.AND P2, PT, R15, -0x1, PT ;  /* 0xffffffff0f00780c */ /* 0x000fda0003f44270 */
[----:B------:R-:W-:Y:S05]  /*abd0*/  @P2 BRA `(.L_x_4741) ;  /* 0x0000000000202947 */ /* 0x000fea0003800000 */
[----:B------:R-:W-:Y:S01]  /*abe0*/  UISETP.NE.AND UP0, UPT, UR41, 0x1, UPT ;  /* 0x000000012900788c */ /* 0x000fe2000bf05270 */
[----:B------:R-:W-:-:S05]  /*abf0*/  LOP3.LUT R15, RZ, R15, RZ, 0x33, !PT ;  /* 0x0000000fff0f7212 */ /* 0x000fca00078e33ff */
[----:B------:R-:W-:-:S05]  /*ac00*/  PLOP3.LUT P2, PT, PT, PT, UP0, 0x80, 0x0 ;  /* 0x000000000000781c */ /* 0x000fca0003f4f008 */
[----:B------:R-:W-:-:S08]  /*ac10*/  @UP0 ULDC.64 UR4, c[0x0][0x9e8] ;  /* 0x00027a0000040ab9 */ /* 0x000fd00000000a00 */
[----:B------:R-:W-:-:S05]  /*ac20*/  @P2 IMAD.HI.U32 R60, R15, UR4, RZ ;  /* 0x000000040f3c2c27 */ /* 0x000fca000f8e00ff */
[----:B------:R-:W-:-:S04]  /*ac30*/  @P2 SHF.R.U32.HI R15, RZ, UR5, R60 ;  /* 0x00000005ff0f2c19 */ /* 0x000fc8000801163c */
[----:B------:R-:W-:Y:S01]  /*ac40*/  LOP3.LUT R15, RZ, R15, RZ, 0x33, !PT ;  /* 0x0000000fff0f7212 */ /* 0x000fe200078e33ff */
[----:B------:R-:W-:Y:S06]  /*ac50*/  BRA `(.L_x_4742) ;  /* 0x0000000000147947 */ /* 0x000fec0003800000 */
.L_x_4741:
[----:B------:R-:W-:-:S06]  /*ac60*/  UISETP.NE.AND UP0, UPT, UR41, 0x1, UPT ;  /* 0x000000012900788c */ /* 0x000fcc000bf05270 */
[----:B------:R-:W-:-:S05]  /*ac70*/  PLOP3.LUT P2, PT, PT, PT, UP0, 0x80, 0x0 ;  /* 0x000000000000781c */ /* 0x000fca0003f4f008 */
[----:B------:R-:W-:-:S08]  /*ac80*/  @UP0 ULDC.64 UR4, c[0x0][0x9e8] ;  /* 0x00027a0000040ab9 */ /* 0x000fd00000000a00 */
[----:B------:R-:W-:-:S05]  /*ac90*/  @P2 IMAD.HI.U32 R60, R15, UR4, RZ ;  /* 0x000000040f3c2c27 */ /* 0x000fca000f8e00ff */
[----:B------:R-:W-:-:S07]  /*aca0*/  @P2 SHF.R.U32.HI R15, RZ, UR5, R60 ;  /* 0x00000005ff0f2c19 */ /* 0x000fce000801163c */
.L_x_4742:
[----:B------:R-:W-:Y:S05]  /*acb0*/  BSYNC B0 ;  /* 0x0000000000007941 */ /* 0x000fea0003800000 */
.L_x_4740:
[----:B------:R-:W-:-:S04]  /*acc0*/  IMAD R15, R15, UR41, -R21 ;  /* 0x000000290f0f7c24 */ /* 0x000fc8000f8e0a15 */
[----:B------:R-:W-:-:S05]  /*acd0*/  IMAD.IADD R15, R15, 0x1, -R22 ;  /* 0x000000010f0f7824 */ /* 0x000fca00078e0a16 */
[----:B------:R-:W-:Y:S02]  /*ace0*/  VIMNMX R8, R8, R15, !PT ;  /* 0x0000000f08087248 */ /* 0x000fe40007fe0100 */
[----:B------:R-:W-:-:S07]  /*acf0*/  VIADDMNMX R3, R15, UR41, R3, PT ;  /* 0x000000290f037c46 */ /* 0x000fce000b800103 */
.L_x_4739:
[C---:B------:R-:W-:Y:S01]  /*ad00*/  ISETP.GE.AND P2, PT, R58.reuse, 0x2, PT ;  /* 0x000000023a00780c */ /* 0x040fe20003f46270 */
[----:B------:R-:W-:Y:S01]  /*ad10*/  UISETP.NE.AND UP0, UPT, UR48, URZ, UPT ;  /* 0x0000003f3000728c */ /* 0x000fe2000bf05270 */
[----:B------:R-:W-:Y:S02]  /*ad20*/  ISETP.GE.AND P6, PT, R58, 0xa, PT ;  /* 0x0000000a3a00780c */ /* 0x000fe40003fc6270 */
[----:B------:R-:W-:Y:S02]  /*ad30*/  ISETP.GT.AND P4, PT, R8, 0x1, !P2 ;  /* 0x000000010800780c */ /* 0x000fe40005784270 */
[----:B------:R-:W-:Y:S02]  /*ad40*/  ISETP.GE.AND P3, PT, R58, 0x9, PT ;  /* 0x000000093a00780c */ /* 0x000fe40003f66270 */
[----:B------:R-:W-:Y:S02]  /*ad50*/  ISETP.LT.OR P4, PT, R3, 0x2, P4 ;  /* 0x000000020300780c */ /* 0x000fe40002781670 */
[----:B------:R-:W-:-:S02]  /*ad60*/  P2R R60, PR, RZ, 0x40 ;  /* 0x00000040ff3c7803 */ /* 0x000fc40000000000 */
[----:B------:R-:W-:Y:S02]  /*ad70*/  FSEL R61, R25, -INF , !P4 ;  /* 0xff800000193d7808 */ /* 0x000fe40006000000 */
[C---:B------:R-:W-:Y:S02]  /*ad80*/  ISETP.GT.AND P4, PT, R8.reuse, 0x9, !P6 ;  /* 0x000000090800780c */ /* 0x040fe40007784270 */
[----:B------:R-:W-:Y:S02]  /*ad90*/  ISETP.GT.AND P5, PT, R8, 0x8, !P3 ;  /* 0x000000080800780c */ /* 0x000fe40005fa4270 */
[----:B------:R-:W-:Y:S02]  /*ada0*/  ISETP.LT.OR P4, PT, R3, 0xa, P4 ;  /* 0x0000000a0300780c */ /* 0x000fe40002781670 */
[----:B------:R-:W-:Y:S02]  /*adb0*/  ISETP.GE.AND P6, PT, R58, 0x11, PT ;  /* 0x000000113a00780c */ /* 0x000fe40003fc6270 */
[----:B0-----:R-:W-:-:S02]  /*adc0*/  FSEL R65, R29, -INF , !P4 ;  /* 0xff8000001d417808 */ /* 0x001fc40006000000 */
[C---:B------:R-:W-:Y:S02]  /*add0*/  ISETP.LT.OR P5, PT, R3.reuse, 0x9, P5 ;  /* 0x000000090300780c */ /* 0x040fe40002fa1670 */
[----:B------:R-:W-:Y:S02]  /*ade0*/  ISETP.GT.AND P4, PT, R8, 0x10, !P6 ;  /* 0x000000100800780c */ /* 0x000fe40007784270 */
[----:B------:R-:W-:Y:S02]  /*adf0*/  FSEL R63, R28, -INF , !P5 ;  /* 0xff8000001c3f7808 */ /* 0x000fe40006800000 */
        /* <DEDUP_REMOVED lines=59> */
[----:B------:R-:W-:Y:S02]  /*b1b0*/  IADD3 R8, R59, 0x8, R0 ;  /* 0x000000083b087810 */ /* 0x000fe40007ffe000 */
[----:B------:R-:W-:Y:S01]  /*b1c0*/  ISETP.LT.OR P6, PT, R3, 0x3a, P6 ;  /* 0x0000003a0300780c */ /* 0x000fe200037c1670 */
[----:B------:R-:W-:-:S03]  /*b1d0*/  VIADD R3, R0, 0x8 ;  /* 0x0000000800037836 */ /* 0x000fc60000000000 */
[----:B------:R-:W-:Y:S02]  /*b1e0*/  FSEL R53, R53, -INF , !P6 ;  /* 0xff80000035357808 */ /* 0x000fe40007000000 */
[----:B------:R-:W-:Y:S02]  /*b1f0*/  PLOP3.LUT P6, PT, PT, PT, UP0, 0x40, 0x0 ;  /* 0x000000000000781c */ /* 0x000fe40003fce808 */
[----:B------:R-:W-:-:S11]  /*b200*/  VIADDMNMX R3, R3, R57, R26, PT ;  /* 0x0000003903037246 */ /* 0x000fd6000380011a */
[----:B------:R-:W-:Y:S05]  /*b210*/  @P6 BRA `(.L_x_4743) ;  /* 0x0000000000646947 */ /* 0x000fea0003800000 */
[----:B------:R-:W-:Y:S01]  /*b220*/  IADD3 R15, R0, R184, -R185 ;  /* 0x000000b8000f7210 */ /* 0x000fe20007ffe8b9 */
[----:B------:R-:W-:Y:S04]  /*b230*/  BSSY B0, `(.L_x_4744) ;  /* 0x0000013000007945 */ /* 0x000fe80003800000 */
[----:B------:R-:W-:-:S05]  /*b240*/  VIADD R15, R15, 0x8 ;  /* 0x000000080f0f7836 */ /* 0x000fca0000000000 */
[----:B------:R-:W-:-:S13]  /*b250*/  ISETP.GT.AND P6, PT, R15, -0x1, PT ;  /* 0xffffffff0f00780c */ /* 0x000fda0003fc4270 */
[----:B------:R-:W-:Y:S05]  /*b260*/  @P6 BRA `(.L_x_4745) ;  /* 0x0000000000246947 */ /* 0x000fea0003800000 */
[----:B------:R-:W-:Y:S01]  /*b270*/  UISETP.NE.AND UP0, UPT, UR41, 0x1, UPT ;  /* 0x000000012900788c */ /* 0x000fe2000bf05270 */
[----:B------:R-:W-:-:S05]  /*b280*/  LOP3.LUT R15, RZ, R15, RZ, 0x33, !PT ;  /* 0x0000000fff0f7212 */ /* 0x000fca00078e33ff */
[----:B------:R-:W-:-:S05]  /*b290*/  PLOP3.LUT P6, PT, PT, PT, UP0, 0x80, 0x0 ;  /* 0x000000000000781c */ /* 0x000fca0003fcf008 */
[----:B------:R-:W-:-:S08]  /*b2a0*/  @UP0 ULDC.64 UR4, c[0x0][0x9e8] ;  /* 0x00027a0000040ab9 */ /* 0x000fd00000000a00 */
[----:B------:R-:W-:Y:S01]  /*b2b0*/  @P6 IMAD.HI.U32 R26, R15, UR4, RZ ;  /* 0x000000040f1a6c27 */ /* 0x000fe2000f8e00ff */
[----:B------:R-:W-:-:S13]  /*b2c0*/  PLOP3.LUT P6, PT, PT, PT, UP0, 0x80, 0x0 ;  /* 0x000000000000781c */ /* 0x000fda0003fcf008 */
[----:B------:R-:W-:-:S04]  /*b2d0*/  @P6 SHF.R.U32.HI R15, RZ, UR5, R26 ;  /* 0x00000005ff0f6c19 */ /* 0x000fc8000801161a */
[----:B------:R-:W-:Y:S01]  /*b2e0*/  LOP3.LUT R15, RZ, R15, RZ, 0x33, !PT ;  /* 0x0000000fff0f7212 */ /* 0x000fe200078e33ff */
[----:B------:R-:W-:Y:S06]  /*b2f0*/  BRA `(.L_x_4746) ;  /* 0x0000000000187947 */ /* 0x000fec0003800000 */
.L_x_4745:
[----:B------:R-:W-:-:S06]  /*b300*/  UISETP.NE.AND UP0, UPT, UR41, 0x1, UPT ;  /* 0x000000012900788c */ /* 0x000fcc000bf05270 */
[----:B------:R-:W-:-:S05]  /*b310*/  PLOP3.LUT P6, PT, PT, PT, UP0, 0x80, 0x0 ;  /* 0x000000000000781c */ /* 0x000fca0003fcf008 */
[----:B------:R-:W-:-:S08]  /*b320*/  @UP0 ULDC.64 UR4, c[0x0][0x9e8] ;  /* 0x00027a0000040ab9 */ /* 0x000fd00000000a00 */
[----:B------:R-:W-:Y:S01]  /*b330*/  @P6 IMAD.HI.U32 R26, R15, UR4, RZ ;  /* 0x000000040f1a6c27 */ /* 0x000fe2000f8e00ff */
[----:B------:R-:W-:-:S13]  /*b340*/  PLOP3.LUT P6, PT, PT, PT, UP0, 0x80, 0x0 ;  /* 0x000000000000781c */ /* 0x000fda0003fcf008 */
[----:B------:R-:W-:-:S07]  /*b350*/  @P6 SHF.R.U32.HI R15, RZ, UR5, R26 ;  /* 0x00000005ff0f6c19 */ /* 0x000fce000801161a */
.L_x_4746:
[----:B------:R-:W-:Y:S05]  /*b360*/  BSYNC B0 ;  /* 0x0000000000007941 */ /* 0x000fea0003800000 */
.L_x_4744:
[----:B------:R-:W-:-:S04]  /*b370*/  IMAD R15, R15, UR41, -R21 ;  /* 0x000000290f0f7c24 */ /* 0x000fc8000f8e0a15 */
[----:B------:R-:W-:-:S05]  /*b380*/  IMAD.IADD R15, R15, 0x1, -R22 ;  /* 0x000000010f0f7824 */ /* 0x000fca00078e0a16 */
[----:B------:R-:W-:Y:S02]  /*b390*/  VIMNMX R8, R8, R15, !PT ;  /* 0x0000000f08087248 */ /* 0x000fe40007fe0100 */
[----:B------:R-:W-:-:S07]  /*b3a0*/  VIADDMNMX R3, R15, UR41, R3, PT ;  /* 0x000000290f037c46 */ /* 0x000fce000b800103 */
.L_x_4743:
[----:B------:R-:W-:Y:S01]  /*b3b0*/  BAR.SYNC.DEFER_BLOCKING 0xf, 0x100 ;  /* 0x03c4000000007b1d */ /* 0x000fe20000010000 */
[C---:B------:R-:W-:Y:S02]  /*b3c0*/  ISETP.GT.AND P2, PT, R8.reuse, 0x1, !P2 ;  /* 0x000000010800780c */ /* 0x040fe40005744270 */
[----:B------:R-:W-:Y:S02]  /*b3d0*/  ISETP.NE.AND P6, PT, R25, RZ, PT ;  /* 0x000000ff1900720c */ /* 0x000fe40003fc5270 */
[----:B------:R-:W-:Y:S01]  /*b3e0*/  ISETP.LT.OR P2, PT, R3, 0x2, P2 ;  /* 0x000000020300780c */ /* 0x000fe20001741670 */
[----:B------:R-:W-:Y:S01]  /*b3f0*/  ULDC UR4, c[0x0][0x988] ;  /* 0x0002620000047ab9 */ /* 0x000fe20000000800 */
        /* <DEDUP_REMOVED lines=39> */
[C---:B------:R-:W-:Y:S02]  /*b670*/  ISETP.GT.AND P2, PT, R8.reuse, 0x20, !P2 ;  /* 0x000000200800780c */ /* 0x040fe40005744270 */
[----:B------:R-:W-:Y:S02]  /*b680*/  FMNMX.FTZ R15, R83, R15, !PT ;  /* 0x0000000f530f7209 */ /* 0x000fe40007810000 */
[----:B------:R-:W-:Y:S02]  /*b690*/  ISETP.LT.OR P2, PT, R3, 0x21, P2 ;  /* 0x000000210300780c */ /* 0x000fe40001741670 */
[----:B------:R-:W-:Y:S02]  /*b6a0*/  ISETP.GT.AND P4, PT, R8, 0x31, !P4 ;  /* 0x000000310800780c */ /* 0x000fe40006784270 */
[----:B------:R-:W-:Y:S02]  /*b6b0*/  FSEL R38, R42, -INF , !P2 ;  /* 0xff8000002a267808 */ /* 0x000fe40005000000 */
[----:B------:R-:W-:-:S02]  /*b6c0*/  ISETP.NE.AND P2, PT, R40, RZ, PT ;  /* 0x000000ff2800720c */ /* 0x000fc40003f45270 */
[C---:B------:R-:W-:Y:S02]  /*b6d0*/  ISETP.GT.AND P5, PT, R8.reuse, 0x38, !P5 ;  /* 0x000000380800780c */ /* 0x040fe40006fa4270 */
[----:B------:R-:W-:Y:S02]  /*b6e0*/  ISETP.GT.AND P2, PT, R8, 0x21, !P2 ;  /* 0x000000210800780c */ /* 0x000fe40005744270 */
[C---:B------:R-:W-:Y:S02]  /*b6f0*/  ISETP.LT.OR P4, PT, R3.reuse, 0x32, P4 ;  /* 0x000000320300780c */ /* 0x040fe40002781670 */
[C---:B------:R-:W-:Y:S02]  /*b700*/  ISETP.LT.OR P2, PT, R3.reuse, 0x22, P2 ;  /* 0x000000220300780c */ /* 0x040fe40001741670 */
[----:B------:R-:W-:Y:S02]  /*b710*/  ISETP.LT.OR P5, PT, R3, 0x39, P5 ;  /* 0x000000390300780c */ /* 0x000fe40002fa1670 */
[----:B------:R-:W-:-:S02]  /*b720*/  FSEL R40, R43, -INF , !P2 ;  /* 0xff8000002b287808 */ /* 0x000fc40005000000 */
[----:B------:R-:W-:Y:S02]  /*b730*/  ISETP.GT.AND P2, PT, R8, 0x28, !P3 ;  /* 0x000000280800780c */ /* 0x000fe40005f44270 */
[----:B------:R-:W-:Y:S02]  /*b740*/  ISETP.NE.AND P3, PT, R44, RZ, PT ;  /* 0x000000ff2c00720c */ /* 0x000fe40003f65270 */
[----:B------:R-:W-:Y:S02]  /*b750*/  ISETP.LT.OR P2, PT, R3, 0x29, P2 ;  /* 0x000000290300780c */ /* 0x000fe40001741670 */
[----:B------:R-:W-:Y:S02]  /*b760*/  ISETP.GT.AND P3, PT, R8, 0x30, !P3 ;  /* 0x000000300800780c */ /* 0x000fe40005f64270 */
[----:B------:R-:W-:Y:S02]  /*b770*/  FSEL R42, R46, -INF , !P2 ;  /* 0xff8000002e2a7808 */ /* 0x000fe40005000000 */
[----:B------:R-:W-:-:S02]  /*b780*/  ISETP.GT.AND P2, PT, R8, RZ, !P6 ;  /* 0x000000ff0800720c */ /* 0x000fc40007744270 */
[----:B------:R-:W-:Y:S02]  /*b790*/  ISETP.NE.AND P6, PT, R24, RZ, PT ;  /* 0x000000ff1800720c */ /* 0x000fe40003fc5270 */
[C---:B------:R-:W-:Y:S02]  /*b7a0*/  ISETP.LT.OR P2, PT, R3.reuse, 0x1, P2 ;  /* 0x000000010300780c */ /* 0x040fe40001741670 */
[----:B------:R-:W-:Y:S02]  /*b7b0*/  ISETP.LT.OR P3, PT, R3, 0x31, P3 ;  /* 0x000000310300780c */ /* 0x000fe40001f61670 */
[----:B------:R-:W-:Y:S02]  /*b7c0*/  FSEL R24, R20, -INF , !P2 ;  /* 0xff80000014187808 */ /* 0x000fe40005000000 */
[----:B------:R-:W-:Y:S02]  /*b7d0*/  FMNMX.FTZ R20, R53, R15, !PT ;  /* 0x0000000f35147209 */ /* 0x000fe40007810000 */
[----:B------:R-:W-:-:S02]  /*b7e0*/  ISETP.NE.AND P2, PT, R41, RZ, PT ;  /* 0x000000ff2900720c */ /* 0x000fc40003f45270 */
[----:B------:R-:W-:Y:S01]  /*b7f0*/  FSEL R46, R51, -INF , !P4 ;  /* 0xff800000332e7808 */ /* 0x000fe20006000000 */
[----:B------:R-:W0:Y:S01]  /*b800*/  SHFL.BFLY PT, R15, R20, 0x2, 0x1f ;  /* 0x0c401f00140f7f89 */ /* 0x000e2200000e0000 */
[----:B------:R-:W-:Y:S02]  /*b810*/  ISETP.GT.AND P2, PT, R8, 0x29, !P2 ;  /* 0x000000290800780c */ /* 0x000fe40005744270 */
[----:B------:R-:W-:Y:S02]  /*b820*/  FSEL R48, R54, -INF , !P5 ;  /* 0xff80000036307808 */ /* 0x000fe40006800000 */
[----:B------:R-:W-:Y:S02]  /*b830*/  ISETP.LT.OR P2, PT, R3, 0x2a, P2 ;  /* 0x0000002a0300780c */ /* 0x000fe40001741670 */
[----:B0-----:R-:W-:Y:S02]  /*b840*/  FMNMX.FTZ R29, R20, R15, !PT ;  /* 0x0000000f141d7209 */ /* 0x001fe40007810000 */
[----:B------:R-:W-:-:S03]  /*b850*/  FMNMX.FTZ R15, R24, R25, !PT ;  /* 0x00000019180f7209 */ /* 0x000fc60007810000 */
[----:B------:R-:W0:Y:S01]  /*b860*/  SHFL.BFLY PT, R44, R29, 0x1, 0x1f ;  /* 0x0c201f001d2c7f89 */ /* 0x000e2200000e0000 */
[----:B------:R-:W-:-:S04]  /*b870*/  FMNMX.FTZ R15, R26, R15, !PT ;  /* 0x0000000f1a0f7209 */ /* 0x000fc80007810000 */
[----:B------:R-:W-:-:S04]  /*b880*/  FMNMX.FTZ R15, R28, R15, !PT ;  /* 0x0000000f1c0f7209 */ /* 0x000fc80007810000 */
[----:B------:R-:W-:-:S04]  /*b890*/  FMNMX.FTZ R21, R30, R15, !PT ;  /* 0x0000000f1e157209 */ /* 0x000fc80007810000 */
[----:B------:R-:W-:Y:S01]  /*b8a0*/  FMNMX.FTZ R27, R32, R21, !PT ;  /* 0x00000015201b7209 */ /* 0x000fe20007810000 */
[----:B------:R-:W-:-:S03]  /*b8b0*/  IMAD.U32 R21, RZ, RZ, UR4 ;  /* 0x00000004ff157e24 */ /* 0x000fc6000f8e00ff */
[----:B------:R-:W-:-:S04]  /*b8c0*/  FMNMX.FTZ R27, R34, R27, !PT ;  /* 0x0000001b221b7209 */ /* 0x000fc80007810000 */
[----:B------:R-:W-:Y:S02]  /*b8d0*/  FMNMX.FTZ R27, R36, R27, !PT ;  /* 0x0000001b241b7209 */ /* 0x000fe40007810000 */
[----:B0-----:R-:W-:Y:S02]  /*b8e0*/  FMNMX.FTZ R15, R29, R44, !PT ;  /* 0x0000002c1d0f7209 */ /* 0x001fe40007810000 */
[----:B------:R-:W-:Y:S02]  /*b8f0*/  FMNMX.FTZ R27, R38, R27, !PT ;  /* 0x0000001b261b7209 */ /* 0x000fe40007810000 */
[----:B------:R-:W-:Y:S01]  /*b900*/  FSEL R44, R47, -INF , !P2 ;  /* 0xff8000002f2c7808 */ /* 0x000fe20005000000 */
[C---:B------:R-:W-:Y:S01]  /*b910*/  FMUL.FTZ R20, R15.reuse, R21 ;  /* 0x000000150f147220 */ /* 0x040fe20000410000 */
[----:B------:R-:W-:Y:S02]  /*b920*/  FMNMX.FTZ R27, R40, R27, !PT ;  /* 0x0000001b281b7209 */ /* 0x000fe40007810000 */
[----:B------:R-:W-:-:S02]  /*b930*/  FSETP.NEU.FTZ.AND P2, PT, R15, -INF , PT ;  /* 0xff8000000f00780b */ /* 0x000fc40003f5d000 */
[----:B------:R-:W-:Y:S02]  /*b940*/  FMNMX.FTZ R27, R42, R27, !PT ;  /* 0x0000001b2a1b7209 */ /* 0x000fe40007810000 */
[----:B------:R-:W-:Y:S02]  /*b950*/  FSEL R52, R20, RZ, P2 ;  /* 0x000000ff14347208 */ /* 0x000fe40001000000 */
[----:B------:R-:W-:Y:S02]  /*b960*/  ISETP.GT.AND P2, PT, R8, 0x39, !P6 ;  /* 0x000000390800780c */ /* 0x000fe40007744270 */
[----:B------:R-:W-:Y:S01]  /*b970*/  FSEL R8, R50, -INF , !P3 ;  /* 0xff80000032087808 */ /* 0x000fe20005800000 */
[--C-:B------:R-:W-:Y:S01]  /*b980*/  FFMA.FTZ R20, R33, R21, -R52.reuse ;  /* 0x0000001521147223 */ /* 0x100fe20000010834 */
[----:B------:R-:W-:Y:S01]  /*b990*/  FMNMX.FTZ R27, R44, R27, !PT ;  /* 0x0000001b2c1b7209 */ /* 0x000fe20007810000 */
[--C-:B------:R-:W-:Y:S01]  /*b9a0*/  FFMA.FTZ R29, R61, R21, -R52.reuse ;  /* 0x000000153d1d7223 */ /* 0x100fe20000010834 */
[----:B------:R-:W-:Y:S01]  /*b9b0*/  ISETP.LT.OR P2, PT, R3, 0x3a, P2 ;  /* 0x0000003a0300780c */ /* 0x000fe20001741670 */
[----:B------:R0:W-:Y:S01]  /*b9c0*/  MUFU.EX2 R164, R20 ;  /* 0x0000001400a47308 */ /* 0x0001e20000000800 */
        /* <DEDUP_REMOVED lines=14> */
[-CC-:B------:R-:W-:Y:S01]  /*bab0*/  FFMA.FTZ R41, R75, R21.reuse, -R52.reuse ;  /* 0x000000154b297223 */ /* 0x180fe20000010834 */
[----:B------:R-:W1:Y:S02]  /*bac0*/  MUFU.EX2 R29, R29 ;  /* 0x0000001d001d7308 */ /* 0x000e640000000800 */
[----:B0-----:R-:W0:Y:S06]  /*bad0*/  SHFL.BFLY PT, R20, R27, 0x2, 0x1f ;  /* 0x0c401f001b147f89 */ /* 0x001e2c00000e0000 */
[----:B------:R-:W-:Y:S08]  /*bae0*/  MUFU.EX2 R31, R31 ;  /* 0x0000001f001f7308 */ /* 0x000ff00000000800 */
[----:B------:R1:W-:Y:S08]  /*baf0*/  MUFU.EX2 R58, R45 ;  /* 0x0000002d003a7308 */ /* 0x0003f00000000800 */
[----:B------:R-:W-:Y:S01]  /*bb00*/  MUFU.EX2 R33, R33 ;  /* 0x0000002100217308 */ /* 0x000fe20000000800 */
[----:B-1----:R-:W-:Y:S01]  /*bb10*/  FADD.FTZ R45, R164, R29 ;  /* 0x0000001da42d7221 */ /* 0x002fe20000010000 */
[----:B0-----:R-:W-:Y:S01]  /*bb20*/  FMNMX.FTZ R3, R27, R20, !PT ;  /* 0x000000141b037209 */ /* 0x001fe20007810000 */
[----:B------:R-:W-:Y:S01]  /*bb30*/  FFMA.FTZ R27, R77, R21, -R52 ;  /* 0x000000154d1b7223 */ /* 0x000fe20000010834 */
[----:B------:R-:W-:-:S03]  /*bb40*/  F2FP.BF16.F32.PACK_AB R164, R29, R164 ;  /* 0x000000a41da4723e */ /* 0x000fc600000010ff */
[----:B------:R-:W0:Y:S01]  /*bb50*/  SHFL.BFLY PT, R20, R3, 0x1, 0x1f ;  /* 0x0c201f0003147f89 */ /* 0x000e2200000e0000 */
[----:B------:R-:W-:Y:S08]  /*bb60*/  MUFU.EX2 R156, R27 ;  /* 0x0000001b009c7308 */ /* 0x000ff00000000800 */
[----:B------:R1:W-:Y:S08]  /*bb70*/  MUFU.EX2 R160, R35 ;  /* 0x0000002300a07308 */ /* 0x0003f00000000800 */
[----:B------:R-:W-:Y:S01]  /*bb80*/  MUFU.EX2 R37, R37 ;  /* 0x0000002500257308 */ /* 0x000fe20000000800 */
[----:B-1----:R-:W-:Y:S01]  /*bb90*/  FFMA.FTZ R35, R79, R21, -R52 ;  /* 0x000000154f237223 */ /* 0x002fe20000010834 */
[----:B0-----:R-:W-:-:S06]  /*bba0*/  FMNMX.FTZ R20, R3, R20, !PT ;  /* 0x0000001403147209 */ /* 0x001fcc0007810000 */
[----:B------:R0:W-:Y:S01]  /*bbb0*/  MUFU.EX2 R162, R39 ;  /* 0x0000002700a27308 */ /* 0x0001e20000000800 */
[-C--:B------:R-:W-:Y:S01]  /*bbc0*/  FFMA.FTZ R3, R83, R21.reuse, -R52 ;  /* 0x0000001553037223 */ /* 0x080fe20000010834 */
[C---:B------:R-:W-:Y:S01]  /*bbd0*/  FSETP.NEU.FTZ.AND P2, PT, R20.reuse, -INF , PT ;  /* 0xff8000001400780b */ /* 0x040fe20003f5d000 */
[----:B------:R-:W-:-:S05]  /*bbe0*/  FMUL.FTZ R27, R20, R21 ;  /* 0x00000015141b7220 */ /* 0x000fca0000410000 */
[----:B------:R-:W-:Y:S01]  /*bbf0*/  MUFU.EX2 R41, R41 ;  /* 0x0000002900297308 */ /* 0x000fe20000000800 */
[----:B------:R-:W-:Y:S01]  /*bc00*/  FSEL R27, R27, RZ, P2 ;  /* 0x000000ff1b1b7208 */ /* 0x000fe20001000000 */
[-CC-:B0-----:R-:W-:Y:S01]  /*bc10*/  FFMA.FTZ R39, R81, R21.reuse, -R52.reuse ;  /* 0x0000001551277223 */ /* 0x181fe20000010834 */
[----:B------:R-:W-:-:S03]  /*bc20*/  FFMA.FTZ R52, R53, R21, -R52 ;  /* 0x0000001535347223 */ /* 0x000fc60000010834 */
        /* <DEDUP_REMOVED lines=17> */
[----:B------:R-:W-:-:S05]  /*bd40*/  FFMA.FTZ R27, R50, R21, -R27 ;  /* 0x00000015321b7223 */ /* 0x000fca000001081b */
[----:B------:R-:W1:Y:S08]  /*bd50*/  MUFU.EX2 R26, R26 ;  /* 0x0000001a001a7308 */ /* 0x000e700000000800 */
[----:B------:R3:W4:Y:S01]  /*bd60*/  MUFU.EX2 R167, R28 ;  /* 0x0000001c00a77308 */ /* 0x0007220000000800 */
[----:B0-----:R-:W-:-:S07]  /*bd70*/  F2FP.BF16.F32.PACK_AB R165, R25, R24 ;  /* 0x0000001819a5723e */ /* 0x001fce00000010ff */
[----:B------:R-:W0:Y:S01]  /*bd80*/  MUFU.EX2 R30, R30 ;  /* 0x0000001e001e7308 */ /* 0x000e220000000800 */
[----:B---3--:R-:W-:Y:S01]  /*bd90*/  FADD.FTZ R28, R166, R45 ;  /* 0x0000002da61c7221 */ /* 0x008fe20000010000 */
[----:B------:R-:W-:Y:S01]  /*bda0*/  FADD.FTZ R45, R24, R25 ;  /* 0x00000019182d7221 */ /* 0x000fe20000010000 */
[----:B------:R-:W-:-:S05]  /*bdb0*/  F2FP.BF16.F32.PACK_AB R166, R31, R166 ;  /* 0x000000a61fa6723e */ /* 0x000fca00000010ff */
[----:B------:R3:W5:Y:S08]  /*bdc0*/  MUFU.EX2 R161, R32 ;  /* 0x0000002000a17308 */ /* 0x0007700000000800 */
[----:B------:R-:W2:Y:S01]  /*bdd0*/  MUFU.EX2 R34, R34 ;  /* 0x0000002200227308 */ /* 0x000ea20000000800 */
[----:B---3--:R-:W-:Y:S01]  /*bde0*/  FADD.FTZ R32, R31, R28 ;  /* 0x0000001c1f207221 */ /* 0x008fe20000010000 */
[----:B-1----:R-:W-:-:S03]  /*bdf0*/  FADD.FTZ R28, R26, R45 ;  /* 0x0000002d1a1c7221 */ /* 0x002fc60000010000 */
[----:B------:R-:W-:Y:S01]  /*be00*/  FADD.FTZ R49, R33, R32 ;  /* 0x0000002021317221 */ /* 0x000fe20000010000 */
[C---:B----4-:R-:W-:Y:S01]  /*be10*/  FADD.FTZ R47, R167.reuse, R28 ;  /* 0x0000001ca72f7221 */ /* 0x050fe20000010000 */
[----:B------:R-:W-:Y:S01]  /*be20*/  F2FP.BF16.F32.PACK_AB R167, R167, R26 ;  /* 0x0000001aa7a7723e */ /* 0x000fe200000010ff */
[----:B------:R-:W1:Y:S01]  /*be30*/  MUFU.EX2 R163, R36 ;  /* 0x0000002400a37308 */ /* 0x000e620000000800 */
[----:B------:R-:W-:Y:S01]  /*be40*/  FADD.FTZ R32, R160, R49 ;  /* 0x00000031a0207221 */ /* 0x000fe20000010000 */
[----:B0-----:R-:W-:Y:S01]  /*be50*/  FADD.FTZ R28, R30, R47 ;  /* 0x0000002f1e1c7221 */ /* 0x001fe20000010000 */
[----:B------:R-:W-:Y:S01]  /*be60*/  F2FP.BF16.F32.PACK_AB R160, R160, R33 ;  /* 0x00000021a0a0723e */ /* 0x000fe200000010ff */
[----:B------:R0:W-:Y:S01]  /*be70*/  STSM.16.M88.4 [R195+0x26800], R164 ;  /* 0x026800a4c3007844 */ /* 0x0001e20000000200 */
[----:B------:R-:W-:Y:S01]  /*be80*/  FADD.FTZ R47, R37, R32 ;  /* 0x00000020252f7221 */ /* 0x000fe20000010000 */
[C---:B-----5:R-:W-:Y:S01]  /*be90*/  FADD.FTZ R29, R161.reuse, R28 ;  /* 0x0000001ca11d7221 */ /* 0x060fe20000010000 */
[----:B------:R-:W-:Y:S01]  /*bea0*/  F2FP.BF16.F32.PACK_AB R161, R161, R30 ;  /* 0x0000001ea1a1723e */ /* 0x000fe200000010ff */
[----:B------:R-:W3:Y:S01]  /*beb0*/  MUFU.EX2 R38, R38 ;  /* 0x0000002600267308 */ /* 0x000ee20000000800 */
[----:B------:R-:W-:Y:S01]  /*bec0*/  FADD.FTZ R32, R162, R47 ;  /* 0x0000002fa2207221 */ /* 0x000fe20000010000 */
[----:B--2---:R-:W-:Y:S01]  /*bed0*/  FADD.FTZ R28, R34, R29 ;  /* 0x0000001d221c7221 */ /* 0x004fe20000010000 */
[----:B------:R-:W-:-:S02]  /*bee0*/  F2FP.BF16.F32.PACK_AB R162, R162, R37 ;  /* 0x00000025a2a2723e */ /* 0x000fc400000010ff */
[----:B------:R-:W-:-:S03]  /*bef0*/  FADD.FTZ R31, R41, R32 ;  /* 0x00000020291f7221 */ /* 0x000fc60000010000 */
[----:B------:R-:W2:Y:S01]  /*bf00*/  MUFU.EX2 R157, R40 ;  /* 0x00000028009d7308 */ /* 0x000ea20000000800 */
[C---:B-1----:R-:W-:Y:S01]  /*bf10*/  FADD.FTZ R29, R163.reuse, R28 ;  /* 0x0000001ca31d7221 */ /* 0x042fe20000010000 */
[C---:B------:R-:W-:Y:S01]  /*bf20*/  FADD.FTZ R28, R156.reuse, R31 ;  /* 0x0000001f9c1c7221 */ /* 0x040fe20000010000 */
[----:B------:R-:W-:Y:S02]  /*bf30*/  F2FP.BF16.F32.PACK_AB R163, R163, R34 ;  /* 0x00000022a3a3723e */ /* 0x000fe400000010ff */
[----:B------:R-:W-:-:S03]  /*bf40*/  F2FP.BF16.F32.PACK_AB R156, R156, R41 ;  /* 0x000000299c9c723e */ /* 0x000fc600000010ff */
[----:B------:R-:W1:Y:S01]  /*bf50*/  MUFU.EX2 R35, R35 ;  /* 0x0000002300237308 */ /* 0x000e620000000800 */
[----:B---3--:R-:W-:Y:S01]  /*bf60*/  FADD.FTZ R24, R38, R29 ;  /* 0x0000001d26187221 */ /* 0x008fe20000010000 */
[----:B------:R0:W-:Y:S06]  /*bf70*/  STSM.16.M88.4 [R198], R160 ;  /* 0x000000a0c6007844 */ /* 0x0001ec0000000200 */
        /* <DEDUP_REMOVED lines=8> */
[C---:B--2---:R-:W-:Y:S01]  /*c000*/  F2FP.BF16.F32.PACK_AB R158, R54.reuse, R35 ;  /* 0x00000023369e723e */ /* 0x044fe200000010ff */
[----:B------:R-:W-:-:S06]  /*c010*/  FADD.FTZ R54, R54, R29 ;  /* 0x0000001d36367221 */ /* 0x000fcc0000010000 */
[----:B------:R-:W-:Y:S01]  /*c020*/  MUFU.EX2 R8, R8 ;  /* 0x0000000800087308 */ /* 0x000fe20000000800 */
[C---:B-1----:R-:W-:Y:S01]  /*c030*/  F2FP.BF16.F32.PACK_AB R159, R43.reuse, R42 ;  /* 0x0000002a2b9f723e */ /* 0x042fe200000010ff */
[----:B------:R-:W-:-:S04]  /*c040*/  FADD.FTZ R43, R43, R24 ;  /* 0x000000182b2b7221 */ /* 0x000fc80000010000 */
[----:B------:R0:W-:Y:S02]  /*c050*/  STSM.16.M88.4 [R196], R156 ;  /* 0x0000009cc4007844 */ /* 0x0001e40000000200 */
[----:B------:R-:W1:Y:S01]  /*c060*/  MUFU.EX2 R45, R46 ;  /* 0x0000002e002d7308 */ /* 0x000e620000000800 */
[----:B---3--:R-:W-:Y:S01]  /*c070*/  F2FP.BF16.F32.PACK_AB R152, R58, R39 ;  /* 0x000000273a98723e */ /* 0x008fe200000010ff */
[----:B------:R-:W-:-:S04]  /*c080*/  FADD.FTZ R39, R39, R54 ;  /* 0x0000003627277221 */ /* 0x000fc80000010000 */
[----:B------:R-:W-:Y:S02]  /*c090*/  FADD.FTZ R58, R58, R39 ;  /* 0x000000273a3a7221 */ /* 0x000fe40000010000 */
[----:B------:R-:W-:Y:S08]  /*c0a0*/  MUFU.EX2 R3, R3 ;  /* 0x0000000300037308 */ /* 0x000ff00000000800 */
[----:B------:R-:W2:Y:S01]  /*c0b0*/  MUFU.EX2 R52, R52 ;  /* 0x0000003400347308 */ /* 0x000ea20000000800 */
[----:B-1----:R-:W-:Y:S01]  /*c0c0*/  F2FP.BF16.F32.PACK_AB R153, R45, R8 ;  /* 0x000000082d99723e */ /* 0x002fe200000010ff */
[----:B------:R-:W-:-:S04]  /*c0d0*/  FADD.FTZ R8, R8, R43 ;  /* 0x0000002b08087221 */ /* 0x000fc80000010000 */
[----:B------:R-:W-:Y:S02]  /*c0e0*/  FADD.FTZ R45, R45, R8 ;  /* 0x000000082d2d7221 */ /* 0x000fe40000010000 */
[----:B------:R-:W1:Y:S08]  /*c0f0*/  MUFU.EX2 R48, R48 ;  /* 0x0000003000307308 */ /* 0x000e700000000800 */
[----:B------:R-:W3:Y:S01]  /*c100*/  MUFU.EX2 R27, R27 ;  /* 0x0000001b001b7308 */ /* 0x000ee20000000800 */
[----:B--2---:R-:W-:Y:S01]  /*c110*/  F2FP.BF16.F32.PACK_AB R154, R52, R3 ;  /* 0x00000003349a723e */ /* 0x004fe200000010ff */
[----:B------:R-:W-:-:S04]  /*c120*/  FADD.FTZ R3, R3, R58 ;  /* 0x0000003a03037221 */ /* 0x000fc80000010000 */
[----:B------:R-:W-:Y:S01]  /*c130*/  FADD.FTZ R3, R52, R3 ;  /* 0x0000000334037221 */ /* 0x000fe20000010000 */
[----:B-1----:R-:W-:Y:S01]  /*c140*/  FADD.FTZ R8, R48, R45 ;  /* 0x0000002d30087221 */ /* 0x002fe20000010000 */
[----:B---3--:R-:W-:-:S03]  /*c150*/  F2FP.BF16.F32.PACK_AB R155, R27, R48 ;  /* 0x000000301b9b723e */ /* 0x008fc600000010ff */
[----:B------:R-:W-:Y:S02]  /*c160*/  FADD.FTZ R8, R27, R8 ;  /* 0x000000081b087221 */ /* 0x000fe40000010000 */
[----:B------:R0:W-:Y:S01]  /*c170*/  STSM.16.M88.4 [R197], R152 ;  /* 0x00000098c5007844 */ /* 0x0001e20000000200 */
[----:B------:R-:W-:Y:S05]  /*c180*/  @!P0 BRA `(.L_x_4747) ;  /* 0x0000000000048947 */ /* 0x000fea0003800000 */
[----:B------:R-:W-:Y:S01]  /*c190*/  BPT.TRAP 0x1 ;  /* 0x000000040000795c */ /* 0x000fe20000300000 */
.L_x_4747:
[----:B------:R1:W2:Y:S01]  /*c1a0*/  SYNCS.PHASECHK.TRANS64.TRYWAIT P2, [R9+URZ+0x28c50], R56 ;  /* 0x028c5038090075a7 */ /* 0x0002a2000804017f */
[----:B------:R-:W-:Y:S05]  /*c1b0*/  @!P0 BRA `(.L_x_4748) ;  /* 0x0000000000048947 */ /* 0x000fea0003800000 */
[----:B------:R-:W-:Y:S01]  /*c1c0*/  BPT.TRAP 0x1 ;  /* 0x000000040000795c */ /* 0x000fe20000300000 */
.L_x_4748:
[----:B------:R-:W-:Y:S01]  /*c1d0*/  ULDC UR45, c[0x0][0x9e4] ;  /* 0x00027900002d7ab9 */ /* 0x000fe20000000800 */
[----:B------:R-:W-:Y:S01]  /*c1e0*/  ULDC UR44, c[0x0][0x988] ;  /* 0x00026200002c7ab9 */ /* 0x000fe20000000800 */
[----:B------:R-:W-:Y:S01]  /*c1f0*/  ULDC UR47, c[0x0][0x9d8] ;  /* 0x00027600002f7ab9 */ /* 0x000fe20000000800 */
[----:B------:R-:W-:Y:S01]  /*c200*/  ULDC UR46, c[0x0][0x9e0] ;  /* 0x00027800002e7ab9 */ /* 0x000fe20000000800 */
[----:B------:R-:W-:Y:S01]  /*c210*/  BSSY B0, `(.L_x_4749) ;  /* 0x0000006000007945 */ /* 0x000fe20003800000 */
[----:B------:R-:W-:Y:S01]  /*c220*/  IMAD R170, R18, 0x1000, R188 ;  /* 0x0000100012aa7824 */ /* 0x000fe200078e02bc */
[----:B------:R-:W-:Y:S02]  /*c230*/  MOV R171, 0x40000040 ;  /* 0x4000004000ab7802 */ /* 0x000fe40000000f00 */
[----:B--2---:R-:W-:Y:S05]  /*c240*/  @P2 BRA `(.L_x_4750) ;  /* 0x0000000000082947 */ /* 0x004fea0003800000 */
[----:B------:R-:W2:Y:S02]  /*c250*/  SYNCS.PHASECHK.TRANS64.TRYWAIT P2, [R9+URZ+0x28c50], R56 ;  /* 0x028c5038090075a7 */ /* 0x000ea4000804017f */
[----:B--2---:R-:W-:Y:S05]  /*c260*/  @!P2 BRA `(.L_x_4751) ;  /* 0x0000011c0074a947 */ /* 0x004fea0003800000 */
.L_x_4750:
[----:B------:R-:W-:Y:S05]  /*c270*/  BSYNC B0 ;  /* 0x0000000000007941 */ /* 0x000fea0003800000 */
.L_x_4749:
[----:B------:R-:W-:Y:S01]  /*c280*/  R2UR UR6, R170 ;  /* 0x00000000aa0672ca */ /* 0x000fe200000e0000 */
[----:B-12---:R-:W-:Y:S01]  /*c290*/  WARPGROUP.ARRIVE ;  /* 0x00000000000079c5 */ /* 0x006fe20000000000 */
[----:B------:R-:W-:Y:S01]  /*c2a0*/  R2UR UR7, R171 ;  /* 0x00000000ab0772ca */ /* 0x000fe200000e0000 */
[----:B------:R-:W-:Y:S01]  /*c2b0*/  IMAD.MOV.U32 R171, RZ, RZ, 0x40000040 ;  /* 0x40000040ffab7424 */ /* 0x000fe200078e00ff */
[----:B------:R-:W-:Y:S01]  /*c2c0*/  UISETP.NE.AND UP0, UPT, UR48, URZ, UPT ;  /* 0x0000003f3000728c */ /* 0x000fe2000bf05270 */
[----:B------:R-:W-:Y:S02]  /*c2d0*/  @!P1 VIADD R9, R9, 0x28c60 ;  /* 0x00028c6009099836 */ /* 0x000fe40000000000 */
[----:B------:R-:W-:-:S03]  /*c2e0*/  IMAD.IADD R191, R184, 0x1, -R185 ;  /* 0x00000001b8bf7824 */ /* 0x000fc600078e0ab9 */
[----:B------:R-:W-:Y:S02]  /*c2f0*/  PLOP3.LUT P2, PT, PT, PT, UP0, 0x40, 0x0 ;  /* 0x000000000000781c */ /* 0x000fe40003f4e808 */
[----:B------:R-:W-:-:S03]  /*c300*/  @!P1 PRMT R9, RZ, 0x654, R9 ;  /* 0x00000654ff099816 */ /* 0x000fc60000000009 */
[----:B------:R-:W-:Y:S03]  /*c310*/  HGMMA.64x256x16.F32.BF16 R24, R164, gdesc[UR4].tnspB, RZ, !UPT, gsb0 ;  /* 0x43e00004a4187df0 */ /* 0x000fe6000c0018ff */
[----:B------:R-:W-:Y:S02]  /*c320*/  WARPGROUP.DEPBAR.LE gsb0, 0x0 ;  /* 0x00008000000079c5 */ /* 0x000fe40000010000 */
[----:B0-----:R-:W-:Y:S01]  /*c330*/  VIADD R164, R170, 0x80 ;  /* 0x00000080aaa47836 */ /* 0x001fe20000000000 */
[----:B------:R-:W-:Y:S01]  /*c340*/  WARPGROUP.ARRIVE ;  /* 0x00000000000079c5 */ /* 0x000fe20000000000 */
[----:B------:R-:W-:-:S03]  /*c350*/  IMAD.MOV.U32 R165, RZ, RZ, 0x40000040 ;  /* 0x40000040ffa57424 */ /* 0x000fc600078e00ff */
[----:B------:R-:W-:Y:S02]  /*c360*/  R2UR UR6, R164 ;  /* 0x00000000a40672ca */ /* 0x000fe400000e0000 */
[----:B------:R-:W-:-:S15]  /*c370*/  R2UR UR7, R165 ;  /* 0x00000000a50772ca */ /* 0x000fde00000e0000 */
[----:B------:R-:W-:-:S01]  /*c380*/  NOP ;  /* 0x0000000000007918 */ /* 0x000fc20000000000 */
[----:B------:R-:W-:Y:S03]  /*c390*/  HGMMA.64x256x16.F32.BF16 R24, R160, gdesc[UR4].tnspB, R24, gsb0 ;  /* 0x43e00004a0187df0 */ /* 0x000fe60008001818 */
[----:B------:R-:W-:Y:S02]  /*c3a0*/  WARPGROUP.DEPBAR.LE gsb0, 0x0 ;  /* 0x00008000000079c5 */ /* 0x000fe40000010000 */
[C---:B------:R-:W-:Y:S01]  /*c3b0*/  VIADD R160, R170.reuse, 0x100 ;  /* 0x00000100aaa07836 */ /* 0x040fe20000000000 */
[----:B------:R-:W-:Y:S01]  /*c3c0*/  WARPGROUP.ARRIVE ;  /* 0x00000000000079c5 */ /* 0x000fe20000000000 */
[----:B------:R-:W-:Y:S02]  /*c3d0*/  IMAD.MOV.U32 R161, RZ, RZ, 0x40000040 ;  /* 0x40000040ffa17424 */ /* 0x000fe400078e00ff */
[----:B------:R-:W-:Y:S01]  /*c3e0*/  VIADD R170, R170, 0x180 ;  /* 0x00000180aaaa7836 */ /* 0x000fe20000000000 */
[----:B------:R-:W-:-:S02]  /*c3f0*/  R2UR UR6, R160 ;  /* 0x00000000a00672ca */ /* 0x000fc400000e0000 */
[----:B------:R-:W-:-:S15]  /*c400*/  R2UR UR7, R161 ;  /* 0x00000000a10772ca */ /* 0x000fde00000e0000 */
[----:B------:R-:W-:-:S01]  /*c410*/  NOP ;  /* 0x0000000000007918 */ /* 0x000fc20000000000 */
        /* <DEDUP_REMOVED lines=13> */
[----:B0-----:R-:W0:Y:S01]  /*c4f0*/  FENCE.VIEW.ASYNC.S ;  /* 0x00000000000073c6 */ /* 0x001e220000000000 */
[----:B------:R-:W-:-:S04]  /*c500*/  IMAD R154, R189, 0x40, R191 ;  /* 0x00000040bd9a7824 */ /* 0x000fc800078e02bf */
[----:B------:R-:W-:Y:S01]  /*c510*/  VIADD R152, R154, UR40 ;  /* 0x000000289a987c36 */ /* 0x000fe20008000000 */
[----:B0-----:R-:W-:Y:S01]  /*c520*/  NOP ;  /* 0x0000000000007918 */ /* 0x001fe20000000000 */
[----:B------:R-:W-:Y:S06]  /*c530*/  BAR.ARV 0xe, 0x100 ;  /* 0x0384000000007b1d */ /* 0x000fec0000002000 */
[----:B------:R0:W-:Y:S02]  /*c540*/  @!P1 SYNCS.ARRIVE.TRANS64.RED.A1T0 RZ, [R9+URZ], RZ ;  /* 0x000000ff09ff99a7 */ /* 0x0001e4000810043f */
[----:B0-----:R-:W-:Y:S01]  /*c550*/  IADD3 R9, R168, -0x2, RZ ;  /* 0xfffffffea8097810 */ /* 0x001fe20007ffe0ff */
[----:B------:R-:W-:Y:S06]  /*c560*/  @P2 BRA `(.L_x_4752) ;  /* 0x0000000000542947 */ /* 0x000fec0003800000 */
[C---:B------:R-:W-:Y:S01]  /*c570*/  ISETP.GT.AND P2, PT, R154.reuse, RZ, PT ;  /* 0x000000ff9a00720c */ /* 0x040fe20003f44270 */
[----:B------:R-:W-:Y:S01]  /*c580*/  BSSY B0, `(.L_x_4753) ;  /* 0x0000010000007945 */ /* 0x000fe20003800000 */
[----:B------:R-:W-:-:S11]  /*c590*/  VIADD R153, R154, 0xffffffff ;  /* 0xffffffff9a997836 */ /* 0x000fd60000000000 */
[----:B------:R-:W-:Y:S05]  /*c5a0*/  @P2 BRA `(.L_x_4754) ;  /* 0x0000000000202947 */ /* 0x000fea0003800000 */
[----:B------:R-:W-:Y:S01]  /*c5b0*/  UISETP.NE.AND UP0, UPT, UR41, 0x1, UPT ;  /* 0x000000012900788c */ /* 0x000fe2000bf05270 */
[----:B------:R-:W-:-:S05]  /*c5c0*/  IMAD.MOV R153, RZ, RZ, -R154 ;  /* 0x000000ffff997224 */ /* 0x000fca00078e0a9a */
[----:B------:R-:W-:-:S05]  /*c5d0*/  PLOP3.LUT P2, PT, PT, PT, UP0, 0x80, 0x0 ;  /* 0x000000000000781c */ /* 0x000fca0003f4f008 */
[----:B------:R-:W-:-:S08]  /*c5e0*/  @UP0 ULDC.64 UR4, c[0x0][0x9e8] ;  /* 0x00027a0000040ab9 */ /* 0x000fd00000000a00 */
[----:B------:R-:W-:-:S05]  /*c5f0*/  @P2 IMAD.HI.U32 R154, R153, UR4, RZ ;  /* 0x00000004999a2c27 */ /* 0x000fca000f8e00ff */
[----:B------:R-:W-:-:S04]  /*c600*/  @P2 SHF.R.U32.HI R153, RZ, UR5, R154 ;  /* 0x00000005ff992c19 */ /* 0x000fc8000801169a */
[----:B------:R-:W-:Y:S01]  /*c610*/  LOP3.LUT R153, RZ, R153, RZ, 0x33, !PT ;  /* 0x00000099ff997212 */ /* 0x000fe200078e33ff */
[----:B------:R-:W-:Y:S06]  /*c620*/  BRA `(.L_x_4755) ;  /* 0x0000000000147947 */ /* 0x000fec0003800000 */
.L_x_4754:
[----:B------:R-:W-:-:S06]  /*c630*/  UISETP.NE.AND UP0, UPT, UR41, 0x1, UPT ;  /* 0x000000012900788c */ /* 0x000fcc000bf05270 */
[----:B------:R-:W-:-:S05]  /*c640*/  PLOP3.LUT P2, PT, PT, PT, UP0, 0x80, 0x0 ;  /* 0x000000000000781c */ /* 0x000fca0003f4f008 */
[----:B------:R-:W-:-:S08]  /*c650*/  @UP0 ULDC.64 UR4, c[0x0][0x9e8] ;  /* 0x00027a0000040ab9 */ /* 0x000fd00000000a00 */
[----:B------:R-:W-:-:S05]  /*c660*/  @P2 IMAD.HI.U32 R154, R153, UR4, RZ ;  /* 0x00000004999a2c27 */ /* 0x000fca000f8e00ff */
[----:B------:R-:W-:-:S07]  /*c670*/  @P2 SHF.R.U32.HI R153, RZ, UR5, R154 ;  /* 0x00000005ff992c19 */ /* 0x000fce000801169a */
.L_x_4755:
[----:B------:R-:W-:Y:S05]  /*c680*/  BSYNC B0 ;  /* 0x0000000000007941 */ /* 0x000fea0003800000 */
.L_x_4753:
[----:B------:R-:W-:-:S04]  /*c690*/  IMAD.U32 R154, RZ, RZ, UR41 ;  /* 0x00000029ff9a7e24 */ /* 0x000fc8000f8e00ff */
[----:B------:R-:W-:-:S05]  /*c6a0*/  IMAD R153, R153, R154, UR41 ;  /* 0x0000002999997e24 */ /* 0x000fca000f8e029a */
[----:B------:R-:W-:-:S07]  /*c6b0*/  VIMNMX R152, R152, R153, PT ;  /* 0x0000009998987248 */ /* 0x000fce0003fe0100 */
.L_x_4752:
[----:B------:R-:W-:Y:S01]  /*c6c0*/  SHF.R.S32.HI R153, RZ, 0x1f, R152 ;  /* 0x0000001fff997819 */ /* 0x000fe20000011498 */
[----:B------:R-:W-:Y:S03]  /*c6d0*/  BSSY B1, `(.L_x_4756) ;  /* 0x000028e000017945 */ /* 0x000fe60003800000 */
[----:B------:R-:W-:-:S04]  /*c6e0*/  LEA.HI R153, R153, R152, RZ, 0x6 ;  /* 0x0000009899997211 */ /* 0x000fc800078f30ff */
[----:B------:R-:W-:-:S04]  /*c6f0*/  SHF.R.S32.HI R153, RZ, 0x6, R153 ;  /* 0x00000006ff997819 */ /* 0x000fc80000011499 */
[----:B------:R-:W-:-:S04]  /*c700*/  VIMNMX R212, R190, R153, !PT ;  /* 0x00000099bed47248 */ /* 0x000fc80007fe0100 */
[----:B------:R-:W-:-:S13]  /*c710*/  ISETP.GE.AND P2, PT, R9, R212, PT ;  /* 0x000000d40900720c */ /* 0x000fda0003f46270 */
[----:B------:R-:W-:Y:S05]  /*c720*/  @!P2 BRA `(.L_x_4757) ;  /* 0x000000280020a947 */ /* 0x000fea0003800000 */
[----:B------:R-:W-:Y:S01]  /*c730*/  IMAD.IADD R213, R0, 0x1, R191 ;  /* 0x0000000100d57824 */ /* 0x000fe200078e02bf */
[----:B------:R-:W-:Y:S03]  /*c740*/  BSSY B0, `(.L_x_4758) ;  /* 0x0000283000007945 */ /* 0x000fe60003800000 */
[----:B------:R-:W-:-:S07]  /*c750*/  VIADD R214, R213, 0x8 ;  /* 0x00000008d5d67836 */ /* 0x000fce0000000000 */
.L_x_4777:
[----:B------:R-:W-:-:S05]  /*c760*/  VIADD R215, R18, 0x1 ;  /* 0x0000000112d77836 */ /* 0x000fca0000000000 */
[----:B------:R-:W-:-:S04]  /*c770*/  ISETP.NE.AND P2, PT, R215, 0x2, PT ;  /* 0x00000002d700780c */ /* 0x000fc80003f45270 */
[----:B------:R-:W-:Y:S02]  /*c780*/  SEL R152, RZ, 0x1, P2 ;  /* 0x00000001ff987807 */ /* 0x000fe40001000000 */
[----:B------:R-:W-:Y:S02]  /*c790*/  SEL R215, R215, RZ, P2 ;  /* 0x000000ffd7d77207 */ /* 0x000fe40001000000 */
[----:B------:R-:W-:Y:S01]  /*c7a0*/  LOP3.LUT R19, R19, R152, RZ, 0x3c, !PT ;  /* 0x0000009813137212 */ /* 0x000fe200078e3cff */
[----:B0-----:R-:W-:Y:S06]  /*c7b0*/  @!P0 BRA `(.L_x_4759) ;  /* 0x0000000000048947 */ /* 0x001fec0003800000 */
[----:B------:R-:W-:Y:S01]  /*c7c0*/  BPT.TRAP 0x1 ;  /* 0x000000040000795c */ /* 0x000fe20000300000 */
.L_x_4759:
[----:B------:R-:W-:Y:S01]  /*c7d0*/  IMAD R216, R215, 0x8, R2 ;  /* 0x00000008d7d87824 */ /* 0x000fe200078e0202 */
[----:B------:R-:W-:-:S04]  /*c7e0*/  SHF.L.U32 R217, R19, 0x1f, RZ ;  /* 0x0000001f13d97819 */ /* 0x000fc800000006ff */
[----:B------:R0:W1:Y:S01]  /*c7f0*/  SYNCS.PHASECHK.TRANS64.TRYWAIT P2, [R216+URZ+0x28c30], R217 ;  /* 0x028c30d9d80075a7 */ /* 0x000062000804017f */
[----:B------:R-:W-:Y:S05]  /*c800*/  @!P0 BRA `(.L_x_4760) ;  /* 0x0000000000048947 */ /* 0x000fea0003800000 */
[----:B------:R-:W-:Y:S01]  /*c810*/  BPT.TRAP 0x1 ;  /* 0x000000040000795c */ /* 0x000fe20000300000 */
.L_x_4760:
[----:B------:R-:W-:Y:S01]  /*c820*/  BSSY B2, `(.L_x_4761) ;  /* 0x0000006000027945 */ /* 0x000fe20003800000 */
[----:B------:R-:W-:Y:S01]  /*c830*/  IMAD R206, R215, 0x200, R14 ;  /* 0x00000200d7ce7824 */ /* 0x000fe200078e020e */
[----:B------:R-:W-:Y:S02]  /*c840*/  MOV R207, 0x40000040 ;  /* 0x4000004000cf7802 */ /* 0x000fe40000000f00 */
[----:B-1----:R-:W-:Y:S05]  /*c850*/  @P2 BRA `(.L_x_4762) ;  /* 0x0000000000082947 */ /* 0x002fea0003800000 */
[----:B------:R-:W1:Y:S02]  /*c860*/  SYNCS.PHASECHK.TRANS64.TRYWAIT P2, [R216+URZ+0x28c30], R217 ;  /* 0x028c30d9d80075a7 */ /* 0x000e64000804017f */
[----:B-1----:R-:W-:Y:S05]  /*c870*/  @!P2 BRA `(.L_x_4763) ;  /* 0x000001180004a947 */ /* 0x002fea0003800000 */
.L_x_4762:
[----:B------:R-:W-:Y:S05]  /*c880*/  BSYNC B2 ;  /* 0x0000000000027941 */ /* 0x000fea0003800000 */
.L_x_4761:
[C---:B------:R-:W-:Y:S01]  /*c890*/  R2UR UR6, R206.reuse ;  /* 0x00000000ce0672ca */ /* 0x040fe200000e0000 */
[----:B------:R-:W-:Y:S01]  /*c8a0*/  WARPGROUP.ARRIVE ;  /* 0x00000000000079c5 */ /* 0x000fe20000000000 */
[----:B------:R-:W-:Y:S01]  /*c8b0*/  R2UR UR7, R207 ;  /* 0x00000000cf0772ca */ /* 0x000fe200000e0000 */
[----:B------:R-:W-:Y:S01]  /*c8c0*/  VIADD R208, R206, 0x2 ;  /* 0x00000002ced07836 */ /* 0x000fe20000000000 */
[----:B------:R-:W-:Y:S01]  /*c8d0*/  R2UR UR4, R4 ;  /* 0x00000000040472ca */ /* 0x000fe200000e0000 */
[----:B------:R-:W-:Y:S01]  /*c8e0*/  IMAD.MOV.U32 R209, RZ, RZ, 0x40000040 ;  /* 0x40000040ffd17424 */ /* 0x000fe200078e00ff */
[----:B------:R-:W-:Y:S01]  /*c8f0*/  R2UR UR5, R5 ;  /* 0x00000000050572ca */ /* 0x000fe200000e0000 */
[----:B------:R-:W-:Y:S01]  /*c900*/  IMAD.MOV.U32 R207, RZ, RZ, 0x40000040 ;  /* 0x40000040ffcf7424 */ /* 0x000fe200078e00ff */
[----:B------:R-:W-:-:S06]  /*c910*/  UISETP.NE.AND UP0, UPT, UR48, URZ, UPT ;  /* 0x0000003f3000728c */ /* 0x000fcc000bf05270 */
[----:B------:R-:W-:-:S05]  /*c920*/  PLOP3.LUT P2, PT, PT, PT, UP0, 0x40, 0x0 ;  /* 0x000000000000781c */ /* 0x000fca0003f4e808 */
[----:B------:R-:W-:Y:S01]  /*c930*/  HGMMA.64x64x16.F32.BF16 R152, gdesc[UR4], RZ, !UPT, gsb0 ;  /* 0x00e00000049879f0 */ /* 0x000fe2000c0018ff */
[----:B------:R-:W-:Y:S01]  /*c940*/  R2UR UR6, R208 ;  /* 0x00000000d00672ca */ /* 0x000fe200000e0000 */
[----:B------:R-:W-:Y:S01]  /*c950*/  VIADD R208, R206, 0x4 ;  /* 0x00000004ced07836 */ /* 0x000fe20000000000 */
[----:B------:R-:W-:Y:S01]  /*c960*/  R2UR UR7, R209 ;  /* 0x00000000d10772ca */ /* 0x000fe200000e0000 */
[----:B------:R-:W-:Y:S01]  /*c970*/  IMAD.MOV.U32 R209, RZ, RZ, 0x40000040 ;  /* 0x40000040ffd17424 */ /* 0x000fe200078e00ff */
[----:B------:R-:W-:Y:S01]  /*c980*/  R2UR UR4, R12 ;  /* 0x000000000c0472ca */ /* 0x000fe200000e0000 */
[----:B------:R-:W-:Y:S01]  /*c990*/  VIADD R206, R206, 0x6 ;  /* 0x00000006cece7836 */ /* 0x000fe20000000000 */
        /* <DEDUP_REMOVED lines=51> */
[----:B------:R-:W-:Y:S01]  /*ccd0*/  FMUL.FTZ R176, R182, UR47 ;  /* 0x0000002fb6b07c20 */ /* 0x000fe20008410000 */
[----:B------:R-:W-:-:S02]  /*cce0*/  IMAD.SHL.U32 R179, R9, 0x40, RZ ;  /* 0x0000004009b37824 */ /* 0x000fc400078e00ff */
[----:B------:R-:W-:Y:S01]  /*ccf0*/  FMUL.FTZ R178, R183, UR47 ;  /* 0x0000002fb7b27c20 */ /* 0x000fe20008410000 */
[----:B------:R2:W-:Y:S01]  /*cd00*/  @!P1 SYNCS.ARRIVE.TRANS64.RED.A1T0 RZ, [R152+URZ], RZ ;  /* 0x000000ff98ff99a7 */ /* 0x0005e2000810043f */
[----:B------:R-:W3:Y:S01]  /*cd10*/  MUFU.TANH R206, R206 ;  /* 0x000000ce00ce7308 */ /* 0x000ee20000002400 */
[----:B--2---:R-:W-:-:S07]  /*cd20*/  IADD3 R152, R184, 0x1, -R179 ;  /* 0x00000001b8987810 */ /* 0x004fce0007ffe8b3 */
[----:B------:R-:W2:Y:S01]  /*cd30*/  MUFU.TANH R207, R207 ;  /* 0x000000cf00cf7308 */ /* 0x000ea20000002400 */
[----:B------:R-:W-:-:S04]  /*cd40*/  IADD3 R152, -R22, R152, -R185 ;  /* 0x0000009816987210 */ /* 0x000fc80007ffe9b9 */
[----:B------:R-:W-:-:S03]  /*cd50*/  IADD3 R227, R152, UR37, RZ ;  /* 0x0000002598e37c10 */ /* 0x000fc6000fffe0ff */
[----:B------:R-:W4:Y:S01]  /*cd60*/  MUFU.TANH R21, R21 ;  /* 0x0000001500157308 */ /* 0x000f220000002400 */
[----:B------:R-:W-:Y:S02]  /*cd70*/  VIADD R229, R152, UR46 ;  /* 0x0000002e98e57c36 */ /* 0x000fe40008000000 */
[C---:B------:R-:W-:Y:S02]  /*cd80*/  IMAD.IADD R182, R0.reuse, 0x1, R227 ;  /* 0x0000000100b67824 */ /* 0x040fe400078e02e3 */
[----:B------:R-:W-:-:S03]  /*cd90*/  IMAD.IADD R183, R0, 0x1, R229 ;  /* 0x0000000100b77824 */ /* 0x000fc600078e02e5 */
        /* <DEDUP_REMOVED lines=29> */
[----:B--234-:R-:W-:Y:S05]  /*cf70*/  @P2 BRA `(.L_x_4764) ;  /* 0x00000000005c2947 */ /* 0x01cfea0003800000 */
        /* <DEDUP_REMOVED lines=12> */
.L_x_4766:
[----:B------:R-:W-:-:S05]  /*d040*/  IMAD.U32 R228, RZ, RZ, UR45 ;  /* 0x0000002dffe47e24 */ /* 0x000fca000f8e00ff */
[----:B------:R-:W-:-:S13]  /*d050*/  ISETP.NE.AND P2, PT, R228, 0x1, PT ;  /* 0x00000001e400780c */ /* 0x000fda0003f45270 */
[----:B------:R-:W2:Y:S02]  /*d060*/  @P2 LDC.64 R152, c[0x0][0x9e8] ;  /* 0x00027a00ff982b82 */ /* 0x000ea40000000a00 */
[----:B--2---:R-:W-:-:S04]  /*d070*/  @P2 IMAD.HI.U32 R230, R231, R152, RZ ;  /* 0x00000098e7e62227 */ /* 0x004fc800078e00ff */
[----:B------:R-:W-:Y:S01]  /*d080*/  IMAD.MOV.U32 R152, RZ, RZ, R231 ;  /* 0x000000ffff987224 */ /* 0x000fe200078e00e7 */
[----:B------:R-:W-:-:S07]  /*d090*/  @P2 SHF.R.U32.HI R152, RZ, R153, R230 ;  /* 0x00000099ff982219 */ /* 0x000fce00000116e6 */
.L_x_4767:
[----:B------:R-:W-:Y:S05]  /*d0a0*/  BSYNC B2 ;  /* 0x0000000000027941 */ /* 0x000fea0003800000 */
.L_x_4765:
[----:B------:R-:W-:-:S04]  /*d0b0*/  IMAD R153, R152, R228, -R179 ;  /* 0x000000e498997224 */ /* 0x000fc800078e0ab3 */
[----:B------:R-:W-:-:S05]  /*d0c0*/  IMAD.IADD R153, R153, 0x1, -R22 ;  /* 0x0000000199997824 */ /* 0x000fca00078e0a16 */
[----:B------:R-:W-:Y:S02]  /*d0d0*/  VIADDMNMX R183, R153, R228, R183, PT ;  /* 0x000000e499b77246 */ /* 0x000fe400038001b7 */
[----:B------:R-:W-:-:S07]  /*d0e0*/  VIMNMX R182, R182, R153, !PT ;  /* 0x00000099b6b67248 */ /* 0x000fce0007fe0100 */
.L_x_4764:
[----:B------:R-:W-:Y:S01]  /*d0f0*/  ISETP.GT.AND P2, PT, R9, -0x1, PT ;  /* 0xffffffff0900780c */ /* 0x000fe20003f44270 */
[----:B------:R-:W-:Y:S01]  /*d100*/  UISETP.NE.AND UP0, UPT, UR48, URZ, UPT ;  /* 0x0000003f3000728c */ /* 0x000fe2000bf05270 */
[----:B------:R-:W-:Y:S02]  /*d110*/  IADD3 R229, R229, 0x8, R0 ;  /* 0x00000008e5e57810 */ /* 0x000fe40007ffe000 */
[C---:B------:R-:W-:Y:S02]  /*d120*/  ISETP.GT.AND P5, PT, R182.reuse, RZ, P2 ;  /* 0x000000ffb600720c */ /* 0x040fe400017a4270 */
[C---:B------:R-:W-:Y:S02]  /*d130*/  ISETP.GT.AND P4, PT, R182.reuse, 0x1, P2 ;  /* 0x00000001b600780c */ /* 0x040fe40001784270 */
[----:B------:R-:W-:Y:S02]  /*d140*/  ISETP.LT.OR P5, PT, R183, 0x1, P5 ;  /* 0x00000001b700780c */ /* 0x000fe40002fa1670 */
[----:B------:R-:W-:-:S02]  /*d150*/  ISETP.GT.AND P6, PT, R182, 0x8, P2 ;  /* 0x00000008b600780c */ /* 0x000fc400017c4270 */
[----:B------:R-:W-:Y:S02]  /*d160*/  ISETP.GT.AND P3, PT, R182, 0x9, P2 ;  /* 0x00000009b600780c */ /* 0x000fe40001764270 */
[----:B------:R-:W-:Y:S02]  /*d170*/  FSEL R206, R206, -INF , !P5 ;  /* 0xff800000cece7808 */ /* 0x000fe40006800000 */
[----:B------:R-:W-:Y:S02]  /*d180*/  ISETP.GT.AND P5, PT, R182, 0x10, P2 ;  /* 0x00000010b600780c */ /* 0x000fe400017a4270 */
[C---:B------:R-:W-:Y:S02]  /*d190*/  ISETP.LT.OR P4, PT, R183.reuse, 0x2, P4 ;  /* 0x00000002b700780c */ /* 0x040fe40002781670 */
[C---:B------:R-:W-:Y:S02]  /*d1a0*/  ISETP.LT.OR P6, PT, R183.reuse, 0x9, P6 ;  /* 0x00000009b700780c */ /* 0x040fe400037c1670 */
[----:B------:R-:W-:-:S02]  /*d1b0*/  ISETP.LT.OR P3, PT, R183, 0xa, P3 ;  /* 0x0000000ab700780c */ /* 0x000fc40001f61670 */
[----:B------:R-:W-:Y:S02]  /*d1c0*/  ISETP.LT.OR P5, PT, R183, 0x11, P5 ;  /* 0x00000011b700780c */ /* 0x000fe40002fa1670 */
[----:B------:R-:W-:Y:S02]  /*d1d0*/  FSEL R228, R207, -INF , !P4 ;  /* 0xff800000cfe47808 */ /* 0x000fe40006000000 */
[----:B0-----:R-:W-:Y:S02]  /*d1e0*/  FSEL R208, R208, -INF , !P6 ;  /* 0xff800000d0d07808 */ /* 0x001fe40007000000 */
[----:B------:R-:W-:Y:S02]  /*d1f0*/  FSEL R230, R157, -INF , !P3 ;  /* 0xff8000009de67808 */ /* 0x000fe40005800000 */
[C---:B------:R-:W-:Y:S02]  /*d200*/  ISETP.GT.AND P4, PT, R182.reuse, 0x11, P2 ;  /* 0x00000011b600780c */ /* 0x040fe40001784270 */
        /* <DEDUP_REMOVED lines=27> */
[----:B------:R-:W-:Y:S02]  /*d3c0*/  PLOP3.LUT P5, PT, PT, PT, UP0, 0x40, 0x0 ;  /* 0x000000000000781c */ /* 0x000fe40003fae808 */
[C---:B------:R-:W-:Y:S02]  /*d3d0*/  ISETP.LT.OR P4, PT, R183.reuse, 0x32, P4 ;  /* 0x00000032b700780c */ /* 0x040fe40002781670 */
[C---:B------:R-:W-:Y:S02]  /*d3e0*/  ISETP.LT.OR P6, PT, R183.reuse, 0x39, P6 ;  /* 0x00000039b700780c */ /* 0x040fe400037c1670 */
[----:B------:R-:W-:-:S02]  /*d3f0*/  ISETP.LT.OR P3, PT, R183, 0x3a, P3 ;  /* 0x0000003ab700780c */ /* 0x000fc40001f61670 */
[----:B------:R-:W-:Y:S02]  /*d400*/  IADD3 R227, R227, 0x8, R0 ;  /* 0x00000008e3e37810 */ /* 0x000fe40007ffe000 */
[----:B------:R-:W-:Y:S02]  /*d410*/  FSEL R177, R177, -INF , !P4 ;  /* 0xff800000b1b17808 */ /* 0x000fe40006000000 */
[----:B------:R-:W-:Y:S02]  /*d420*/  FSEL R157, R180, -INF , !P6 ;  /* 0xff800000b49d7808 */ /* 0x000fe40007000000 */
[----:B------:R-:W-:Y:S01]  /*d430*/  FSEL R181, R181, -INF , !P3 ;  /* 0xff800000b5b57808 */ /* 0x000fe20005800000 */
[----:B------:R-:W-:Y:S06]  /*d440*/  @P5 BRA `(.L_x_4768) ;  /* 0x00000000005c5947 */ /* 0x000fec0003800000 */
        /* <DEDUP_REMOVED lines=12> */
.L_x_4770:
[----:B------:R-:W-:-:S04]  /*d510*/  MOV R180, UR45 ;  /* 0x0000002d00b47c02 */ /* 0x000fc80008000f00 */
[----:B------:R-:W-:-:S13]  /*d520*/  ISETP.NE.AND P3, PT, R180, 0x1, PT ;  /* 0x00000001b400780c */ /* 0x000fda0003f65270 */
[----:B------:R-:W0:Y:S02]  /*d530*/  @P3 LDC.64 R152, c[0x0][0x9e8] ;  /* 0x00027a00ff983b82 */ /* 0x000e240000000a00 */
[----:B0-----:R-:W-:-:S04]  /*d540*/  @P3 IMAD.HI.U32 R161, R214, R152, RZ ;  /* 0x00000098d6a13227 */ /* 0x001fc800078e00ff */
[----:B------:R-:W-:Y:S01]  /*d550*/  IMAD.MOV.U32 R152, RZ, RZ, R214 ;  /* 0x000000ffff987224 */ /* 0x000fe200078e00d6 */
[----:B------:R-:W-:-:S07]  /*d560*/  @P3 SHF.R.U32.HI R152, RZ, R153, R161 ;  /* 0x00000099ff983219 */ /* 0x000fce00000116a1 */
.L_x_4771:
[----:B------:R-:W-:Y:S05]  /*d570*/  BSYNC B2 ;  /* 0x0000000000027941 */ /* 0x000fea0003800000 */
.L_x_4769:
[----:B------:R-:W-:-:S04]  /*d580*/  IMAD R179, R152, R180, -R179 ;  /* 0x000000b498b37224 */ /* 0x000fc800078e0ab3 */
[----:B------:R-:W-:-:S05]  /*d590*/  IMAD.IADD R152, R179, 0x1, -R22 ;  /* 0x00000001b3987824 */ /* 0x000fca00078e0a16 */
[----:B------:R-:W-:Y:S02]  /*d5a0*/  VIADDMNMX R229, R152, R180, R229, PT ;  /* 0x000000b498e57246 */ /* 0x000fe400038001e5 */
[----:B------:R-:W-:-:S07]  /*d5b0*/  VIMNMX R227, R227, R152, !PT ;  /* 0x00000098e3e37248 */ /* 0x000fce0007fe0100 */
.L_x_4768:
[----:B------:R-:W-:Y:S02]  /*d5c0*/  FMNMX.FTZ R153, R206, R15, !PT ;  /* 0x0000000fce997209 */ /* 0x000fe40007810000 */
[----:B------:R-:W-:Y:S02]  /*d5d0*/  ISETP.GT.AND P4, PT, R227, 0x9, P2 ;  /* 0x00000009e300780c */ /* 0x000fe40001784270 */
[----:B------:R-:W-:Y:S02]  /*d5e0*/  FMNMX.FTZ R153, R228, R153, !PT ;  /* 0x00000099e4997209 */ /* 0x000fe40007810000 */
[----:B------:R-:W-:Y:S02]  /*d5f0*/  ISETP.LT.OR P4, PT, R229, 0xa, P4 ;  /* 0x0000000ae500780c */ /* 0x000fe40002781670 */
[----:B------:R-:W-:Y:S02]  /*d600*/  FMNMX.FTZ R153, R208, R153, !PT ;  /* 0x00000099d0997209 */ /* 0x000fe40007810000 */
[----:B------:R-:W-:-:S02]  /*d610*/  FSEL R156, R156, -INF , !P4 ;  /* 0xff8000009c9c7808 */ /* 0x000fc40006000000 */
[----:B------:R-:W-:Y:S02]  /*d620*/  FMNMX.FTZ R153, R230, R153, !PT ;  /* 0x00000099e6997209 */ /* 0x000fe40007810000 */
[----:B------:R-:W-:Y:S02]  /*d630*/  ISETP.GT.AND P4, PT, R227, 0x19, P2 ;  /* 0x00000019e300780c */ /* 0x000fe40001784270 */
        /* <DEDUP_REMOVED lines=9> */
[----:B------:R-:W-:-:S02]  /*d6d0*/  ISETP.GT.AND P4, PT, R227, RZ, P2 ;  /* 0x000000ffe300720c */ /* 0x000fc40001784270 */
[----:B------:R-:W-:Y:S02]  /*d6e0*/  FMNMX.FTZ R153, R236, R153, !PT ;  /* 0x00000099ec997209 */ /* 0x000fe40007810000 */
[----:B------:R-:W-:Y:S02]  /*d6f0*/  ISETP.GT.AND P3, PT, R227, 0x1, P2 ;  /* 0x00000001e300780c */ /* 0x000fe40001764270 */
[----:B------:R-:W-:Y:S02]  /*d700*/  FMNMX.FTZ R152, R172, R153, !PT ;  /* 0x00000099ac987209 */ /* 0x000fe40007810000 */
[----:B------:R-:W-:Y:S02]  /*d710*/  ISETP.LT.OR P4, PT, R229, 0x1, P4 ;  /* 0x00000001e500780c */ /* 0x000fe40002781670 */
        /* <DEDUP_REMOVED lines=9> */
[----:B------:R-:W-:Y:S02]  /*d7b0*/  FSEL R158, R158, -INF , !P5 ;  /* 0xff8000009e9e7808 */ /* 0x000fe40006800000 */
[C---:B------:R-:W-:Y:S01]  /*d7c0*/  ISETP.GT.AND P5, PT, R227.reuse, 0x20, P2 ;  /* 0x00000020e300780c */ /* 0x040fe200017a4270 */
[----:B------:R-:W0:Y:S01]  /*d7d0*/  SHFL.BFLY PT, R153, R152, 0x2, 0x1f ;  /* 0x0c401f0098997f89 */ /* 0x000e2200000e0000 */
[----:B------:R-:W-:Y:S02]  /*d7e0*/  ISETP.GT.AND P3, PT, R227, 0x11, P2 ;  /* 0x00000011e300780c */ /* 0x000fe40001764270 */
[C---:B------:R-:W-:Y:S02]  /*d7f0*/  ISETP.LT.OR P5, PT, R229.reuse, 0x21, P5 ;  /* 0x00000021e500780c */ /* 0x040fe40002fa1670 */
[----:B------:R-:W-:-:S02]  /*d800*/  ISETP.LT.OR P3, PT, R229, 0x12, P3 ;  /* 0x00000012e500780c */ /* 0x000fc40001f61670 */
[----:B------:R-:W-:Y:S02]  /*d810*/  FSEL R166, R166, -INF , !P5 ;  /* 0xff800000a6a67808 */ /* 0x000fe40006800000 */
[----:B------:R-:W-:Y:S02]  /*d820*/  ISETP.GT.AND P5, PT, R227, 0x29, P2 ;  /* 0x00000029e300780c */ /* 0x000fe400017a4270 */
[----:B------:R-:W-:Y:S02]  /*d830*/  FSEL R159, R159, -INF , !P3 ;  /* 0xff8000009f9f7808 */ /* 0x000fe40005800000 */
[----:B------:R-:W-:Y:S02]  /*d840*/  ISETP.LT.OR P5, PT, R229, 0x2a, P5 ;  /* 0x0000002ae500780c */ /* 0x000fe40002fa1670 */
[----:B------:R-:W-:-:S04]  /*d850*/  ISETP.GT.AND P3, PT, R227, 0x21, P2 ;  /* 0x00000021e300780c */ /* 0x000fc80001764270 */
[----:B------:R-:W-:-:S04]  /*d860*/  ISETP.LT.OR P3, PT, R229, 0x22, P3 ;  /* 0x00000022e500780c */ /* 0x000fc80001f61670 */
[----:B------:R-:W-:Y:S02]  /*d870*/  FSEL R167, R167, -INF , !P3 ;  /* 0xff800000a7a77808 */ /* 0x000fe40005800000 */
[----:B0-----:R-:W-:Y:S02]  /*d880*/  FMNMX.FTZ R180, R152, R153, !PT ;  /* 0x0000009998b47209 */ /* 0x001fe40007810000 */
[----:B------:R-:W-:Y:S02]  /*d890*/  FSEL R152, R155, -INF , !P6 ;  /* 0xff8000009b987808 */ /* 0x000fe40007000000 */
[----:B------:R-:W-:Y:S01]  /*d8a0*/  FSEL R153, R21, -INF , !P4 ;  /* 0xff80000015997808 */ /* 0x000fe20006000000 */
[----:B------:R-:W0:Y:S01]  /*d8b0*/  SHFL.BFLY PT, R155, R180, 0x1, 0x1f ;  /* 0x0c201f00b49b7f89 */ /* 0x000e2200000e0000 */
[----:B------:R-:W-:Y:S02]  /*d8c0*/  ISETP.GT.AND P6, PT, R227, 0x18, P2 ;  /* 0x00000018e300780c */ /* 0x000fe400017c4270 */
[----:B------:R-:W-:-:S02]  /*d8d0*/  FMNMX.FTZ R21, R153, R20, !PT ;  /* 0x0000001499157209 */ /* 0x000fc40007810000 */
[----:B------:R-:W-:Y:S02]  /*d8e0*/  ISETP.LT.OR P6, PT, R229, 0x19, P6 ;  /* 0x00000019e500780c */ /* 0x000fe400037c1670 */
[----:B------:R-:W-:Y:S02]  /*d8f0*/  FMNMX.FTZ R21, R154, R21, !PT ;  /* 0x000000159a157209 */ /* 0x000fe40007810000 */
[----:B------:R-:W-:Y:S02]  /*d900*/  FSEL R162, R162, -INF , !P6 ;  /* 0xff800000a2a27808 */ /* 0x000fe40007000000 */
[----:B------:R-:W-:Y:S02]  /*d910*/  FMNMX.FTZ R21, R152, R21, !PT ;  /* 0x0000001598157209 */ /* 0x000fe40007810000 */
[----:B------:R-:W-:Y:S02]  /*d920*/  ISETP.GT.AND P6, PT, R227, 0x28, P2 ;  /* 0x00000028e300780c */ /* 0x000fe400017c4270 */
[----:B------:R-:W-:-:S02]  /*d930*/  FMNMX.FTZ R21, R156, R21, !PT ;  /* 0x000000159c157209 */ /* 0x000fc40007810000 */
[----:B------:R-:W-:Y:S02]  /*d940*/  ISETP.LT.OR P6, PT, R229, 0x29, P6 ;  /* 0x00000029e500780c */ /* 0x000fe400037c1670 */
[----:B------:R-:W-:Y:S01]  /*d950*/  FMNMX.FTZ R161, R158, R21, !PT ;  /* 0x000000159ea17209 */ /* 0x000fe20007810000 */
[----:B------:R-:W-:Y:S01]  /*d960*/  IMAD.U32 R21, RZ, RZ, UR44 ;  /* 0x0000002cff157e24 */ /* 0x000fe2000f8e00ff */
[----:B------:R-:W-:Y:S02]  /*d970*/  ISETP.GT.AND P3, PT, R227, 0x30, P2 ;  /* 0x00000030e300780c */ /* 0x000fe40001764270 */
[----:B------:R-:W-:Y:S02]  /*d980*/  FMNMX.FTZ R161, R159, R161, !PT ;  /* 0x000000a19fa17209 */ /* 0x000fe40007810000 */
[----:B0-----:R-:W-:Y:S02]  /*d990*/  FMNMX.FTZ R180, R180, R155, !PT ;  /* 0x0000009bb4b47209 */ /* 0x001fe40007810000 */
[----:B------:R-:W-:-:S02]  /*d9a0*/  FSEL R155, R170, -INF , !P5 ;  /* 0xff800000aa9b7808 */ /* 0x000fc40006800000 */
[C---:B------:R-:W-:Y:S01]  /*d9b0*/  FSETP.NEU.FTZ.AND P5, PT, R180.reuse, -INF , PT ;  /* 0xff800000b400780b */ /* 0x040fe20003fbd000 */
[----:B------:R-:W-:Y:S01]  /*d9c0*/  FMUL.FTZ R165, R180, R21 ;  /* 0x00000015b4a57220 */ /* 0x000fe20000410000 */
[----:B------:R-:W-:Y:S02]  /*d9d0*/  FMNMX.FTZ R170, R162, R161, !PT ;  /* 0x000000a1a2aa7209 */ /* 0x000fe40007810000 */
[----:B------:R-:W-:Y:S02]  /*d9e0*/  FSEL R171, R171, -INF , !P6 ;  /* 0xff800000abab7808 */ /* 0x000fe40007000000 */
[----:B------:R-:W-:Y:S02]  /*d9f0*/  FSEL R161, R165, RZ, P5 ;  /* 0x000000ffa5a17208 */ /* 0x000fe40002800000 */
[----:B------:R-:W-:Y:S02]  /*da00*/  FMNMX.FTZ R165, R163, R170, !PT ;  /* 0x000000aaa3a57209 */ /* 0x000fe40007810000 */
[----:B------:R-:W-:Y:S01]  /*da10*/  ISETP.GT.AND P4, PT, R227, 0x31, P2 ;  /* 0x00000031e300780c */ /* 0x000fe20001784270 */
[--C-:B------:R-:W-:Y:S01]  /*da20*/  FFMA.FTZ R175, R208, R21, -R161.reuse ;  /* 0x00000015d0af7223 */ /* 0x100fe200000108a1 */
[----:B------:R-:W-:Y:S01]  /*da30*/  FMNMX.FTZ R170, R166, R165, !PT ;  /* 0x000000a5a6aa7209 */ /* 0x000fe20007810000 */
[-CC-:B------:R-:W-:Y:S01]  /*da40*/  FFMA.FTZ R165, R228, R21.reuse, -R161.reuse ;  /* 0x00000015e4a57223 */ /* 0x180fe200000108a1 */
[----:B------:R-:W-:Y:S01]  /*da50*/  ISETP.LT.OR P3, PT, R229, 0x31, P3 ;  /* 0x00000031e500780c */ /* 0x000fe20001f61670 */
[-CC-:B------:R-:W-:Y:S01]  /*da60*/  FFMA.FTZ R208, R230, R21.reuse, -R161.reuse ;  /* 0x00000015e6d07223 */ /* 0x180fe200000108a1 */
[----:B------:R-:W-:Y:S01]  /*da70*/  FMNMX.FTZ R170, R167, R170, !PT ;  /* 0x000000aaa7aa7209 */ /* 0x000fe20007810000 */
[-CC-:B------:R-:W-:Y:S01]  /*da80*/  FFMA.FTZ R206, R206, R21.reuse, -R161.reuse ;  /* 0x00000015cece7223 */ /* 0x180fe200000108a1 */
[----:B------:R-:W-:Y:S01]  /*da90*/  ISETP.GT.AND P6, PT, R227, 0x38, P2 ;  /* 0x00000038e300780c */ /* 0x000fe200017c4270 */
[----:B------:R-:W-:Y:S01]  /*daa0*/  MUFU.EX2 R165, R165 ;  /* 0x000000a500a57308 */ /* 0x000fe20000000800 */
[----:B------:R-:W-:Y:S01]  /*dab0*/  FMNMX.FTZ R170, R171, R170, !PT ;  /* 0x000000aaabaa7209 */ /* 0x000fe20007810000 */
[-CC-:B------:R-:W-:Y:S01]  /*dac0*/  FFMA.FTZ R160, R160, R21.reuse, -R161.reuse ;  /* 0x00000015a0a07223 */ /* 0x180fe200000108a1 */
[----:B------:R-:W-:Y:S01]  /*dad0*/  ISETP.LT.OR P4, PT, R229, 0x32, P4 ;  /* 0x00000032e500780c */ /* 0x000fe20002781670 */
[-CC-:B------:R-:W-:Y:S01]  /*dae0*/  FFMA.FTZ R164, R164, R21.reuse, -R161.reuse ;  /* 0x00000015a4a47223 */ /* 0x180fe200000108a1 */
[----:B------:R-:W-:Y:S01]  /*daf0*/  FSEL R228, R173, -INF , !P3 ;  /* 0xff800000ade47808 */ /* 0x000fe20005800000 */
[-CC-:B------:R-:W-:Y:S01]  /*db00*/  FFMA.FTZ R183, R209, R21.reuse, -R161.reuse ;  /* 0x00000015d1b77223 */ /* 0x180fe200000108a1 */
[----:B------:R-:W-:Y:S01]  /*db10*/  FMNMX.FTZ R169, R155, R170, !PT ;  /* 0x000000aa9ba97209 */ /* 0x000fe20007810000 */
[----:B------:R-:W-:Y:S01]  /*db20*/  MUFU.EX2 R206, R206 ;  /* 0x000000ce00ce7308 */ /* 0x000fe20000000800 */
[----:B------:R-:W-:Y:S01]  /*db30*/  ISETP.GT.AND P2, PT, R227, 0x39, P2 ;  /* 0x00000039e300780c */ /* 0x000fe20001744270 */
[-CC-:B------:R-:W-:Y:S01]  /*db40*/  FFMA.FTZ R168, R168, R21.reuse, -R161.reuse ;  /* 0x00000015a8a87223 */ /* 0x180fe200000108a1 */
[C---:B------:R-:W-:Y:S01]  /*db50*/  ISETP.LT.OR P6, PT, R229.reuse, 0x39, P6 ;  /* 0x00000039e500780c */ /* 0x040fe200037c1670 */
[-CC-:B------:R-:W-:Y:S01]  /*db60*/  FFMA.FTZ R236, R236, R21.reuse, -R161.reuse ;  /* 0x00000015ecec7223 */ /* 0x180fe200000108a1 */
[----:B------:R-:W-:Y:S01]  /*db70*/  FSEL R174, R174, -INF , !P4 ;  /* 0xff800000aeae7808 */ /* 0x000fe20006000000 */
[--C-:B------:R-:W-:Y:S01]  /*db80*/  FFMA.FTZ R172, R172, R21, -R161.reuse ;  /* 0x00000015acac7223 */ /* 0x100fe200000108a1 */
[----:B------:R-:W-:Y:S01]  /*db90*/  FMNMX.FTZ R173, R228, R169, !PT ;  /* 0x000000a9e4ad7209 */ /* 0x000fe20007810000 */
[----:B------:R-:W-:Y:S01]  /*dba0*/  MUFU.EX2 R208, R208 ;  /* 0x000000d000d07308 */ /* 0x000fe20000000800 */
[----:B------:R-:W-:Y:S01]  /*dbb0*/  ISETP.LT.OR P2, PT, R229, 0x3a, P2 ;  /* 0x0000003ae500780c */ /* 0x000fe20001741670 */
[-CC-:B------:R-:W-:Y:S01]  /*dbc0*/  FFMA.FTZ R182, R182, R21.reuse, -R161.reuse ;  /* 0x00000015b6b67223 */ /* 0x180fe200000108a1 */
[----:B------:R-:W-:Y:S01]  /*dbd0*/  FSEL R176, R176, -INF , !P6 ;  /* 0xff800000b0b07808 */ /* 0x000fe20007000000 */
[--C-:B------:R-:W-:Y:S01]  /*dbe0*/  FFMA.FTZ R209, R177, R21, -R161.reuse ;  /* 0x00000015b1d17223 */ /* 0x100fe200000108a1 */
[----:B------:R-:W-:Y:S01]  /*dbf0*/  FMNMX.FTZ R173, R174, R173, !PT ;  /* 0x000000adaead7209 */ /* 0x000fe20007810000 */
[----:B------:R-:W-:Y:S01]  /*dc00*/  FFMA.FTZ R231, R157, R21, -R161 ;  /* 0x000000159de77223 */ /* 0x000fe200000108a1 */
[----:B------:R-:W-:Y:S01]  /*dc10*/  FSEL R178, R178, -INF , !P2 ;  /* 0xff800000b2b27808 */ /* 0x000fe20005000000 */
[----:B------:R0:W-:Y:S01]  /*dc20*/  MUFU.EX2 R169, R175 ;  /* 0x000000af00a97308 */ /* 0x0001e20000000800 */
[----:B------:R-:W-:-:S02]  /*dc30*/  FMNMX.FTZ R173, R176, R173, !PT ;  /* 0x000000adb0ad7209 */ /* 0x000fc40007810000 */
[----:B------:R-:W-:Y:S02]  /*dc40*/  FSEL R230, R180, RZ, P5 ;  /* 0x000000ffb4e67208 */ /* 0x000fe40002800000 */
[----:B------:R-:W-:Y:S01]  /*dc50*/  FMNMX.FTZ R179, R178, R173, !PT ;  /* 0x000000adb2b37209 */ /* 0x000fe20007810000 */
[-C--:B------:R-:W-:Y:S02]  /*dc60*/  FFMA.FTZ R173, R232, R21.reuse, -R161 ;  /* 0x00000015e8ad7223 */ /* 0x080fe400000108a1 */
[----:B------:R-:W-:Y:S01]  /*dc70*/  FADD.FTZ R230, -R230, R15 ;  /* 0x0000000fe6e67221 */ /* 0x000fe20000010100 */
[----:B------:R-:W-:Y:S01]  /*dc80*/  MUFU.EX2 R160, R160 ;  /* 0x000000a000a07308 */ /* 0x000fe20000000800 */
[----:B------:R-:W2:Y:S01]  /*dc90*/  SHFL.BFLY PT, R170, R179, 0x2, 0x1f ;  /* 0x0c401f00b3aa7f89 */ /* 0x000ea200000e0000 */
[-CC-:B0-----:R-:W-:Y:S01]  /*dca0*/  FFMA.FTZ R175, R234, R21.reuse, -R161.reuse ;  /* 0x00000015eaaf7223 */ /* 0x181fe200000108a1 */
[-C--:B------:R-:W-:Y:S01]  /*dcb0*/  FMUL.FTZ R15, R230, R21.reuse ;  /* 0x00000015e60f7220 */ /* 0x080fe20000410000 */
[----:B------:R-:W-:Y:S01]  /*dcc0*/  FFMA.FTZ R161, R181, R21, -R161 ;  /* 0x00000015b5a17223 */ /* 0x000fe200000108a1 */
[----:B------:R-:W-:-:S03]  /*dcd0*/  IMAD.MOV R181, RZ, RZ, -R194 ;  /* 0x000000ffffb57224 */ /* 0x000fc600078e0ac2 */
[----:B------:R-:W-:Y:S08]  /*dce0*/  MUFU.EX2 R173, R173 ;  /* 0x000000ad00ad7308 */ /* 0x000ff00000000800 */
[----:B------:R-:W0:Y:S08]  /*dcf0*/  MUFU.EX2 R15, R15 ;  /* 0x0000000f000f7308 */ /* 0x000e300000000800 */
[----:B------:R-:W-:Y:S01]  /*dd00*/  MUFU.EX2 R164, R164 ;  /* 0x000000a400a47308 */ /* 0x000fe20000000800 */
[----:B--2---:R-:W-:-:S05]  /*dd10*/  FMNMX.FTZ R170, R179, R170, !PT ;  /* 0x000000aab3aa7209 */ /* 0x004fca0007810000 */
[----:B------:R-:W2:Y:S02]  /*dd20*/  SHFL.BFLY PT, R207, R170, 0x1, 0x1f ;  /* 0x0c201f00aacf7f89 */ /* 0x000ea400000e0000 */
[----:B------:R-:W-:Y:S01]  /*dd30*/  MUFU.EX2 R175, R175 ;  /* 0x000000af00af7308 */ /* 0x000fe20000000800 */
[-C--:B0-----:R-:W-:Y:S01]  /*dd40*/  FMUL.FTZ R24, R24, R15.reuse ;  /* 0x0000000f18187220 */ /* 0x081fe20000410000 */
        /* <DEDUP_REMOVED lines=20> */
[----:B--2---:R-:W-:Y:S01]  /*de90*/  FMNMX.FTZ R170, R170, R207, !PT ;  /* 0x000000cfaaaa7209 */ /* 0x004fe20007810000 */
[-C--:B------:R-:W-:Y:S01]  /*dea0*/  FMUL.FTZ R61, R61, R15.reuse ;  /* 0x0000000f3d3d7220 */ /* 0x080fe20000410000 */
[----:B------:R-:W-:Y:S01]  /*deb0*/  MUFU.EX2 R172, R172 ;  /* 0x000000ac00ac7308 */ /* 0x000fe20000000800 */
[----:B------:R-:W-:Y:S01]  /*dec0*/  FMUL.FTZ R64, R64, R15 ;  /* 0x0000000f40407220 */ /* 0x000fe20000410000 */
[C---:B------:R-:W-:Y:S01]  /*ded0*/  FSETP.NEU.FTZ.AND P2, PT, R170.reuse, -INF , PT ;  /* 0xff800000aa00780b */ /* 0x040fe20003f5d000 */
[----:B------:R-:W-:Y:S01]  /*dee0*/  FMUL.FTZ R230, R170, R21 ;  /* 0x00000015aae67220 */ /* 0x000fe20000410000 */
[-C--:B------:R-:W-:Y:S01]  /*def0*/  FMUL.FTZ R65, R65, R15.reuse ;  /* 0x0000000f41417220 */ /* 0x080fe20000410000 */
[-C--:B------:R-:W-:Y:S01]  /*df00*/  FMUL.FTZ R68, R68, R15.reuse ;  /* 0x0000000f44447220 */ /* 0x080fe20000410000 */
[----:B------:R-:W-:Y:S01]  /*df10*/  FSEL R177, R170, RZ, P2 ;  /* 0x000000ffaab17208 */ /* 0x000fe20001000000 */
[----:B------:R-:W-:Y:S01]  /*df20*/  FMUL.FTZ R69, R69, R15 ;  /* 0x0000000f45457220 */ /* 0x000fe20000410000 */
[----:B------:R-:W-:Y:S01]  /*df30*/  FSEL R230, R230, RZ, P2 ;  /* 0x000000ffe6e67208 */ /* 0x000fe20001000000 */
[----:B------:R-:W0:Y:S01]  /*df40*/  MUFU.EX2 R183, R183 ;  /* 0x000000b700b77308 */ /* 0x000e220000000800 */
[----:B------:R-:W-:Y:S01]  /*df50*/  ISETP.NE.AND P2, PT, R22, R181, PT ;  /* 0x000000b51600720c */ /* 0x000fe20003f45270 */
[----:B------:R-:W-:Y:S01]  /*df60*/  FADD.FTZ R232, -R177, R20 ;  /* 0x00000014b1e87221 */ /* 0x000fe20000010100 */
[----:B------:R-:W-:Y:S01]  /*df70*/  FMUL.FTZ R72, R72, R15 ;  /* 0x0000000f48487220 */ /* 0x000fe20000410000 */
[----:B------:R-:W-:Y:S01]  /*df80*/  FFMA.FTZ R229, R152, R21, -R230 ;  /* 0x0000001598e57223 */ /* 0x000fe200000108e6 */
[----:B------:R-:W-:Y:S01]  /*df90*/  FFMA.FTZ R152, R15, R3, R206 ;  /* 0x000000030f987223 */ /* 0x000fe200000100ce */
[-CC-:B------:R-:W-:Y:S01]  /*dfa0*/  FFMA.FTZ R227, R156, R21.reuse, -R230.reuse ;  /* 0x000000159ce37223 */ /* 0x180fe200000108e6 */
[-C--:B------:R-:W-:Y:S01]  /*dfb0*/  FFMA.FTZ R207, R153, R21.reuse, -R230 ;  /* 0x0000001599cf7223 */ /* 0x080fe200000108e6 */
[----:B------:R2:W-:Y:S01]  /*dfc0*/  MUFU.EX2 R157, R209 ;  /* 0x000000d1009d7308 */ /* 0x0005e20000000800 */
[----:B------:R-:W-:Y:S01]  /*dfd0*/  FADD.FTZ R152, R165, R152 ;  /* 0x00000098a5987221 */ /* 0x000fe20000010000 */
[-CC-:B------:R-:W-:Y:S01]  /*dfe0*/  FFMA.FTZ R181, R158, R21.reuse, -R230.reuse ;  /* 0x000000159eb57223 */ /* 0x180fe200000108e6 */
[-CC-:B------:R-:W-:Y:S01]  /*dff0*/  FFMA.FTZ R177, R166, R21.reuse, -R230.reuse ;  /* 0x00000015a6b17223 */ /* 0x180fe200000108e6 */
[-C--:B------:R-:W-:Y:S01]  /*e000*/  FFMA.FTZ R159, R159, R21.reuse, -R230 ;  /* 0x000000159f9f7223 */ /* 0x080fe200000108e6 */
[----:B------:R-:W-:Y:S01]  /*e010*/  FADD.FTZ R3, R169, R152 ;  /* 0x00000098a9037221 */ /* 0x000fe20000010000 */
[-CC-:B------:R-:W-:Y:S01]  /*e020*/  FFMA.FTZ R153, R162, R21.reuse, -R230.reuse ;  /* 0x00000015a2997223 */ /* 0x180fe200000108e6 */
[-CC-:B------:R-:W-:Y:S01]  /*e030*/  FFMA.FTZ R163, R163, R21.reuse, -R230.reuse ;  /* 0x00000015a3a37223 */ /* 0x180fe200000108e6 */
[----:B------:R-:W3:Y:S01]  /*e040*/  MUFU.EX2 R182, R182 ;  /* 0x000000b600b67308 */ /* 0x000ee20000000800 */
[----:B------:R-:W-:Y:S01]  /*e050*/  FADD.FTZ R3, R208, R3 ;  /* 0x00000003d0037221 */ /* 0x000fe20000010000 */
[-CC-:B--2---:R-:W-:Y:S01]  /*e060*/  FFMA.FTZ R209, R154, R21.reuse, -R230.reuse ;  /* 0x000000159ad17223 */ /* 0x184fe200000108e6 */
[----:B------:R-:W-:Y:S01]  /*e070*/  FFMA.FTZ R167, R167, R21, -R230 ;  /* 0x00000015a7a77223 */ /* 0x000fe200000108e6 */
[----:B0-----:R-:W-:Y:S01]  /*e080*/  F2FP.BF16.F32.PACK_AB R162, R183, R172 ;  /* 0x000000acb7a2723e */ /* 0x001fe200000010ff */
[----:B------:R-:W-:Y:S01]  /*e090*/  FADD.FTZ R152, R160, R3 ;  /* 0x00000003a0987221 */ /* 0x000fe20000010000 */
[----:B------:R-:W-:-:S02]  /*e0a0*/  @!P2 IMAD R3, R18, 0x40, R192 ;  /* 0x000000401203a824 */ /* 0x000fc400078e02c0 */
[-C--:B------:R-:W-:Y:S01]  /*e0b0*/  FFMA.FTZ R155, R155, R21.reuse, -R230 ;  /* 0x000000159b9b7223 */ /* 0x080fe200000108e6 */
[----:B------:R0:W2:Y:S01]  /*e0c0*/  MUFU.EX2 R20, R231 ;  /* 0x000000e700147308 */ /* 0x0000a20000000800 */
[----:B------:R-:W-:Y:S01]  /*e0d0*/  FADD.FTZ R233, R173, R152 ;  /* 0x00000098ade97221 */ /* 0x000fe20000010000 */
[----:B------:R-:W-:Y:S02]  /*e0e0*/  @!P2 IMAD R156, R3, 0x4, R2 ;  /* 0x00000004039ca824 */ /* 0x000fe400078e0202 */
[-CC-:B------:R-:W-:Y:S01]  /*e0f0*/  FFMA.FTZ R228, R228, R21.reuse, -R230.reuse ;  /* 0x00000015e4e47223 */ /* 0x180fe200000108e6 */
[-CC-:B------:R-:W-:Y:S01]  /*e100*/  FFMA.FTZ R174, R174, R21.reuse, -R230.reuse ;  /* 0x00000015aeae7223 */ /* 0x180fe200000108e6 */
[----:B------:R-:W-:Y:S01]  /*e110*/  FADD.FTZ R152, R164, R233 ;  /* 0x000000e9a4987221 */ /* 0x000fe20000010000 */
[-C--:B------:R-:W-:Y:S01]  /*e120*/  FFMA.FTZ R178, R178, R21.reuse, -R230 ;  /* 0x00000015b2b27223 */ /* 0x080fe200000108e6 */
[----:B------:R-:W-:Y:S01]  /*e130*/  @!P2 STS [R156+0x28800], R15 ;  /* 0x0288000f9c00a388 */ /* 0x000fe20000000800 */
[----:B------:R-:W-:Y:S01]  /*e140*/  MUFU.EX2 R18, R207 ;  /* 0x000000cf00127308 */ /* 0x000fe20000000800 */
[----:B------:R-:W-:Y:S01]  /*e150*/  FADD.FTZ R3, R175, R152 ;  /* 0x00000098af037221 */ /* 0x000fe20000010000 */
[-CC-:B0-----:R-:W-:Y:S01]  /*e160*/  FFMA.FTZ R231, R171, R21.reuse, -R230.reuse ;  /* 0x00000015abe77223 */ /* 0x181fe200000108e6 */
[-C--:B------:R-:W-:Y:S01]  /*e170*/  FMUL.FTZ R171, R232, R21.reuse ;  /* 0x00000015e8ab7220 */ /* 0x080fe20000410000 */
[----:B------:R-:W-:Y:S01]  /*e180*/  F2FP.BF16.F32.PACK_AB R152, R165, R206 ;  /* 0x000000cea598723e */ /* 0x000fe200000010ff */
[----:B------:R-:W-:Y:S01]  /*e190*/  FADD.FTZ R154, R168, R3 ;  /* 0x00000003a89a7221 */ /* 0x000fe20000010000 */
[----:B------:R-:W-:Y:S01]  /*e1a0*/  FFMA.FTZ R176, R176, R21, -R230 ;  /* 0x00000015b0b07223 */ /* 0x000fe200000108e6 */
[----:B------:R-:W-:Y:S01]  /*e1b0*/  FMUL.FTZ R73, R73, R15 ;  /* 0x0000000f49497220 */ /* 0x000fe20000410000 */
[----:B------:R-:W-:Y:S01]  /*e1c0*/  MUFU.EX2 R161, R161 ;  /* 0x000000a100a17308 */ /* 0x000fe20000000800 */
[----:B------:R-:W-:Y:S01]  /*e1d0*/  FADD.FTZ R3, R179, R154 ;  /* 0x0000009ab3037221 */ /* 0x000fe20000010000 */
[----:B------:R-:W-:Y:S01]  /*e1e0*/  F2FP.BF16.F32.PACK_AB R154, R208, R169 ;  /* 0x000000a9d09a723e */ /* 0x000fe200000010ff */
[-C--:B------:R-:W-:Y:S01]  /*e1f0*/  FMUL.FTZ R76, R76, R15.reuse ;  /* 0x0000000f4c4c7220 */ /* 0x080fe20000410000 */
[-C--:B------:R-:W-:Y:S01]  /*e200*/  FMUL.FTZ R77, R77, R15.reuse ;  /* 0x0000000f4d4d7220 */ /* 0x080fe20000410000 */
[----:B------:R-:W-:Y:S01]  /*e210*/  FADD.FTZ R158, R172, R3 ;  /* 0x00000003ac9e7221 */ /* 0x000fe20000010000 */
[-C--:B------:R-:W-:Y:S01]  /*e220*/  FMUL.FTZ R80, R80, R15.reuse ;  /* 0x0000000f50507220 */ /* 0x080fe20000410000 */
[-C--:B------:R-:W-:Y:S01]  /*e230*/  FMUL.FTZ R81, R81, R15.reuse ;  /* 0x0000000f51517220 */ /* 0x080fe20000410000 */
[----:B------:R-:W0:Y:S01]  /*e240*/  MUFU.EX2 R171, R171 ;  /* 0x000000ab00ab7308 */ /* 0x000e220000000800 */
[----:B------:R-:W-:Y:S01]  /*e250*/  FADD.FTZ R3, R183, R158 ;  /* 0x0000009eb7037221 */ /* 0x000fe20000010000 */
[-C--:B------:R-:W-:Y:S01]  /*e260*/  FMUL.FTZ R84, R84, R15.reuse ;  /* 0x0000000f54547220 */ /* 0x080fe20000410000 */
[-C--:B------:R-:W-:Y:S01]  /*e270*/  FMUL.FTZ R85, R85, R15.reuse ;  /* 0x0000000f55557220 */ /* 0x080fe20000410000 */
[-C--:B------:R-:W-:Y:S01]  /*e280*/  FMUL.FTZ R88, R88, R15.reuse ;  /* 0x0000000f58587220 */ /* 0x080fe20000410000 */
[----:B---3--:R-:W-:Y:S01]  /*e290*/  FADD.FTZ R158, R182, R3 ;  /* 0x00000003b69e7221 */ /* 0x008fe20000010000 */
[-C--:B------:R-:W-:Y:S01]  /*e2a0*/  FMUL.FTZ R89, R89, R15.reuse ;  /* 0x0000000f59597220 */ /* 0x080fe20000410000 */
[-C--:B------:R-:W-:Y:S01]  /*e2b0*/  FMUL.FTZ R92, R92, R15.reuse ;  /* 0x0000000f5c5c7220 */ /* 0x080fe20000410000 */
[----:B------:R-:W3:Y:S01]  /*e2c0*/  MUFU.EX2 R209, R209 ;  /* 0x000000d100d17308 */ /* 0x000ee20000000800 */
[----:B------:R-:W-:Y:S01]  /*e2d0*/  FADD.FTZ R3, R157, R158 ;  /* 0x0000009e9d037221 */ /* 0x000fe20000010000 */
[----:B------:R-:W-:Y:S01]  /*e2e0*/  F2FP.BF16.F32.PACK_AB R158, R175, R164 ;  /* 0x000000a4af9e723e */ /* 0x000fe200000010ff */
[-C--:B------:R-:W-:Y:S01]  /*e2f0*/  FMUL.FTZ R93, R93, R15.reuse ;  /* 0x0000000f5d5d7220 */ /* 0x080fe20000410000 */
[----:B------:R-:W-:Y:S01]  /*e300*/  F2FP.BF16.F32.PACK_AB R164, R157, R182 ;  /* 0x000000b69da4723e */ /* 0x000fe200000010ff */
[----:B--2---:R-:W-:Y:S01]  /*e310*/  FADD.FTZ R166, R20, R3 ;  /* 0x0000000314a67221 */ /* 0x004fe20000010000 */
[-C--:B------:R-:W-:Y:S01]  /*e320*/  FMUL.FTZ R96, R96, R15.reuse ;  /* 0x0000000f60607220 */ /* 0x080fe20000410000 */
[-C--:B------:R-:W-:Y:S01]  /*e330*/  FMUL.FTZ R97, R97, R15.reuse ;  /* 0x0000000f61617220 */ /* 0x080fe20000410000 */
[----:B------:R-:W2:Y:S01]  /*e340*/  MUFU.EX2 R229, R229 ;  /* 0x000000e500e57308 */ /* 0x000ea20000000800 */
[----:B0-----:R-:W-:Y:S01]  /*e350*/  FFMA.FTZ R8, R171, R8, R18 ;  /* 0x00000008ab087223 */ /* 0x001fe20000010012 */
[C---:B------:R-:W-:Y:S01]  /*e360*/  FADD.FTZ R3, R161.reuse, R166 ;  /* 0x000000a6a1037221 */ /* 0x040fe20000010000 */
[----:B------:R-:W-:Y:S01]  /*e370*/  F2FP.BF16.F32.PACK_AB R166, R161, R20 ;  /* 0x00000014a1a6723e */ /* 0x000fe200000010ff */
[----:B------:R0:W-:Y:S01]  /*e380*/  @!P2 STS [R156+0x28820], R171 ;  /* 0x028820ab9c00a388 */ /* 0x0001e20000000800 */
[-C--:B------:R-:W-:Y:S01]  /*e390*/  FMUL.FTZ R100, R100, R15.reuse ;  /* 0x0000000f64647220 */ /* 0x080fe20000410000 */
[-C--:B------:R-:W-:Y:S01]  /*e3a0*/  FMUL.FTZ R101, R101, R15.reuse ;  /* 0x0000000f65657220 */ /* 0x080fe20000410000 */
[-C--:B------:R-:W-:Y:S01]  /*e3b0*/  FMUL.FTZ R104, R104, R15.reuse ;  /* 0x0000000f68687220 */ /* 0x080fe20000410000 */
[----:B------:R-:W-:Y:S01]  /*e3c0*/  MUFU.EX2 R206, R227 ;  /* 0x000000e300ce7308 */ /* 0x000fe20000000800 */
[----:B---3--:R-:W-:Y:S01]  /*e3d0*/  FADD.FTZ R8, R209, R8 ;  /* 0x00000008d1087221 */ /* 0x008fe20000010000 */
[-C--:B------:R-:W-:Y:S01]  /*e3e0*/  FMUL.FTZ R105, R105, R15.reuse ;  /* 0x0000000f69697220 */ /* 0x080fe20000410000 */
[-C--:B------:R-:W-:Y:S01]  /*e3f0*/  FMUL.FTZ R108, R108, R15.reuse ;  /* 0x0000000f6c6c7220 */ /* 0x080fe20000410000 */
[-C--:B------:R-:W-:Y:S01]  /*e400*/  FMUL.FTZ R109, R109, R15.reuse ;  /* 0x0000000f6d6d7220 */ /* 0x080fe20000410000 */
[-C--:B------:R-:W-:Y:S01]  /*e410*/  FMUL.FTZ R112, R112, R15.reuse ;  /* 0x0000000f70707220 */ /* 0x080fe20000410000 */
[----:B0-----:R-:W-:Y:S01]  /*e420*/  F2FP.BF16.F32.PACK_AB R156, R173, R160 ;  /* 0x000000a0ad9c723e */ /* 0x001fe200000010ff */
[-C--:B------:R-:W-:Y:S01]  /*e430*/  FMUL.FTZ R113, R113, R15.reuse ;  /* 0x0000000f71717220 */ /* 0x080fe20000410000 */
[----:B------:R-:W-:Y:S01]  /*e440*/  MUFU.EX2 R181, R181 ;  /* 0x000000b500b57308 */ /* 0x000fe20000000800 */
[----:B------:R-:W-:Y:S01]  /*e450*/  F2FP.BF16.F32.PACK_AB R160, R179, R168 ;  /* 0x000000a8b3a0723e */ /* 0x000fe200000010ff */
        /* <DEDUP_REMOVED lines=15> */
[-C--:B------:R-:W-:Y:S01]  /*e550*/  FMUL.FTZ R141, R141, R15.reuse ;  /* 0x0000000f8d8d7220 */ /* 0x080fe20000410000 */
[-C--:B------:R-:W-:Y:S01]  /*e560*/  FMUL.FTZ R144, R144, R15.reuse ;  /* 0x0000000f90907220 */ /* 0x080fe20000410000 */
[-C--:B------:R-:W-:Y:S01]  /*e570*/  FMUL.FTZ R145, R145, R15.reuse ;  /* 0x0000000f91917220 */ /* 0x080fe20000410000 */
[-C--:B------:R-:W-:Y:S01]  /*e580*/  FMUL.FTZ R148, R148, R15.reuse ;  /* 0x0000000f94947220 */ /* 0x080fe20000410000 */
[----:B------:R-:W-:Y:S01]  /*e590*/  FMUL.FTZ R149, R149, R15 ;  /* 0x0000000f95957220 */ /* 0x000fe20000410000 */
[-C--:B------:R-:W-:Y:S01]  /*e5a0*/  FMUL.FTZ R26, R26, R171.reuse ;  /* 0x000000ab1a1a7220 */ /* 0x080fe20000410000 */
[----:B------:R-:W-:Y:S01]  /*e5b0*/  FMUL.FTZ R27, R27, R171 ;  /* 0x000000ab1b1b7220 */ /* 0x000fe20000410000 */
[----:B------:R-:W4:Y:S01]  /*e5c0*/  MUFU.EX2 R168, R163 ;  /* 0x000000a300a87308 */ /* 0x000f220000000800 */
[----:B--2---:R-:W-:Y:S01]  /*e5d0*/  FADD.FTZ R153, R229, R8 ;  /* 0x00000008e5997221 */ /* 0x004fe20000010000 */
[----:B0-----:R-:W-:Y:S01]  /*e5e0*/  F2FP.BF16.F32.PACK_AB R157, R20, R181 ;  /* 0x000000b5149d723e */ /* 0x001fe200000010ff */
        /* <DEDUP_REMOVED lines=10> */
[----:B------:R-:W-:Y:S01]  /*e690*/  FADD.FTZ R182, R20, R153 ;  /* 0x0000009914b67221 */ /* 0x000fe20000010000 */
[-C--:B------:R-:W-:Y:S01]  /*e6a0*/  FMUL.FTZ R43, R43, R171.reuse ;  /* 0x000000ab2b2b7220 */ /* 0x080fe20000410000 */
[----:B------:R-:W-:Y:S01]  /*e6b0*/  FMUL.FTZ R46, R46, R171 ;  /* 0x000000ab2e2e7220 */ /* 0x000fe20000410000 */
[----:B------:R-:W2:Y:S01]  /*e6c0*/  MUFU.EX2 R172, R167 ;  /* 0x000000a700ac7308 */ /* 0x000ea20000000800 */
[----:B---3--:R-:W-:Y:S01]  /*e6d0*/  FADD.FTZ R153, R161, R182 ;  /* 0x000000b6a1997221 */ /* 0x008fe20000010000 */
[----:B----4-:R-:W-:Y:S01]  /*e6e0*/  F2FP.BF16.F32.PACK_AB R159, R168, R161 ;  /* 0x000000a1a89f723e */ /* 0x010fe200000010ff */
[-C--:B------:R-:W-:Y:S01]  /*e6f0*/  FMUL.FTZ R47, R47, R171.reuse ;  /* 0x000000ab2f2f7220 */ /* 0x080fe20000410000 */
[-C--:B------:R-:W-:Y:S01]  /*e700*/  FMUL.FTZ R50, R50, R171.reuse ;  /* 0x000000ab32327220 */ /* 0x080fe20000410000 */
[----:B------:R-:W-:Y:S01]  /*e710*/  FADD.FTZ R182, R168, R153 ;  /* 0x00000099a8b67221 */ /* 0x000fe20000010000 */
[-C--:B------:R-:W-:Y:S01]  /*e720*/  FMUL.FTZ R51, R51, R171.reuse ;  /* 0x000000ab33337220 */ /* 0x080fe20000410000 */
        /* <DEDUP_REMOVED lines=10> */
[C---:B--2---:R-:W-:Y:S01]  /*e7d0*/  FADD.FTZ R182, R172.reuse, R153 ;  /* 0x00000099acb67221 */ /* 0x044fe20000010000 */
[----:B------:R-:W-:Y:S01]  /*e7e0*/  F2FP.BF16.F32.PACK_AB R161, R172, R177 ;  /* 0x000000b1aca1723e */ /* 0x000fe200000010ff */
        /* <DEDUP_REMOVED lines=14> */
[----:B0-----:R-:W-:Y:S01]  /*e8d0*/  FADD.FTZ R182, R8, R153 ;  /* 0x0000009908b67221 */ /* 0x001fe20000010000 */
[----:B------:R-:W-:Y:S01]  /*e8e0*/  F2FP.BF16.F32.PACK_AB R153, R209, R18 ;  /* 0x00000012d199723e */ /* 0x000fe200000010ff */
[----:B------:R-:W-:Y:S01]  /*e8f0*/  FMUL.FTZ R90, R90, R171 ;  /* 0x000000ab5a5a7220 */ /* 0x000fe20000410000 */
[----:B------:R-:W-:Y:S01]  /*e900*/  F2FP.BF16.F32.PACK_AB R163, R8, R163 ;  /* 0x000000a308a3723e */ /* 0x000fe200000010ff */
        /* <DEDUP_REMOVED lines=12> */
[----:B---3--:R-:W-:Y:S01]  /*e9d0*/  FADD.FTZ R18, R174, R155 ;  /* 0x0000009bae127221 */ /* 0x008fe20000010000 */
[----:B------:R-:W-:Y:S01]  /*e9e0*/  F2FP.BF16.F32.PACK_AB R155, R206, R229 ;  /* 0x000000e5ce9b723e */ /* 0x000fe200000010ff */
[----:B------:R-:W-:Y:S01]  /*e9f0*/  BAR.SYNC.DEFER_BLOCKING 0xf, 0x100 ;  /* 0x03c4000000007b1d */ /* 0x000fe20000010000 */
[----:B------:R-:W-:Y:S01]  /*ea00*/  F2FP.BF16.F32.PACK_AB R165, R174, R165 ;  /* 0x000000a5aea5723e */ /* 0x000fe200000010ff */
[-C--:B------:R-:W-:Y:S01]  /*ea10*/  FMUL.FTZ R110, R110, R171.reuse ;  /* 0x000000ab6e6e7220 */ /* 0x080fe20000410000 */
[-C--:B------:R-:W-:Y:S01]  /*ea20*/  FMUL.FTZ R111, R111, R171.reuse ;  /* 0x000000ab6f6f7220 */ /* 0x080fe20000410000 */
[-C--:B------:R-:W-:Y:S01]  /*ea30*/  FMUL.FTZ R114, R114, R171.reuse ;  /* 0x000000ab72727220 */ /* 0x080fe20000410000 */
[-C--:B------:R-:W-:Y:S01]  /*ea40*/  FMUL.FTZ R115, R115, R171.reuse ;  /* 0x000000ab73737220 */ /* 0x080fe20000410000 */
[----:B0-----:R-:W-:Y:S01]  /*ea50*/  FADD.FTZ R15, R167, R18 ;  /* 0x00000012a70f7221 */ /* 0x001fe20000010000 */
[-C--:B------:R-:W-:Y:S01]  /*ea60*/  FMUL.FTZ R118, R118, R171.reuse ;  /* 0x000000ab76767220 */ /* 0x080fe20000410000 */
[-C--:B------:R-:W-:Y:S01]  /*ea70*/  FMUL.FTZ R119, R119, R171.reuse ;  /* 0x000000ab77777220 */ /* 0x080fe20000410000 */
[-C--:B------:R-:W-:Y:S01]  /*ea80*/  FMUL.FTZ R122, R122, R171.reuse ;  /* 0x000000ab7a7a7220 */ /* 0x080fe20000410000 */
[-C--:B------:R-:W-:Y:S01]  /*ea90*/  FMUL.FTZ R123, R123, R171.reuse ;  /* 0x000000ab7b7b7220 */ /* 0x080fe20000410000 */
[-C--:B------:R-:W-:Y:S01]  /*eaa0*/  FMUL.FTZ R126, R126, R171.reuse ;  /* 0x000000ab7e7e7220 */ /* 0x080fe20000410000 */
[-C--:B------:R-:W-:Y:S01]  /*eab0*/  FMUL.FTZ R127, R127, R171.reuse ;  /* 0x000000ab7f7f7220 */ /* 0x080fe20000410000 */
[----:B------:R-:W-:Y:S01]  /*eac0*/  FMUL.FTZ R130, R130, R171 ;  /* 0x000000ab82827220 */ /* 0x000fe20000410000 */
[C---:B--2---:R-:W-:Y:S01]  /*ead0*/  F2FP.BF16.F32.PACK_AB R167, R178.reuse, R167 ;  /* 0x000000a7b2a7723e */ /* 0x044fe200000010ff */
[----:B------:R-:W-:Y:S01]  /*eae0*/  FADD.FTZ R8, R178, R15 ;  /* 0x0000000fb2087221 */ /* 0x000fe20000010000 */
        /* <DEDUP_REMOVED lines=8> */
[----:B------:R0:W-:Y:S01]  /*eb70*/  STSM.16.M88.4 [R195+0x26800], R152 ;  /* 0x02680098c3007844 */ /* 0x0001e20000000200 */
[-C--:B------:R-:W-:Y:S01]  /*eb80*/  FMUL.FTZ R147, R147, R171.reuse ;  /* 0x000000ab93937220 */ /* 0x080fe20000410000 */
[-C--:B------:R-:W-:Y:S01]  /*eb90*/  FMUL.FTZ R150, R150, R171.reuse ;  /* 0x000000ab96967220 */ /* 0x080fe20000410000 */
[----:B------:R-:W-:Y:S01]  /*eba0*/  FMUL.FTZ R151, R151, R171 ;  /* 0x000000ab97977220 */ /* 0x000fe20000410000 */
[----:B------:R0:W-:Y:S04]  /*ebb0*/  STSM.16.M88.4 [R198], R156 ;  /* 0x0000009cc6007844 */ /* 0x0001e80000000200 */
[----:B------:R0:W-:Y:S04]  /*ebc0*/  STSM.16.M88.4 [R196], R160 ;  /* 0x000000a0c4007844 */ /* 0x0001e80000000200 */
[----:B------:R0:W-:Y:S01]  /*ebd0*/  STSM.16.M88.4 [R197], R164 ;  /* 0x000000a4c5007844 */ /* 0x0001e20000000200 */
[----:B------:R-:W-:Y:S05]  /*ebe0*/  @!P0 BRA `(.L_x_4772) ;  /* 0x0000000000048947 */ /* 0x000fea0003800000 */
[----:B------:R-:W-:Y:S01]  /*ebf0*/  BPT.TRAP 0x1 ;  /* 0x000000040000795c */ /* 0x000fe20000300000 */
.L_x_4772:
[----:B------:R2:W3:Y:S01]  /*ec00*/  SYNCS.PHASECHK.TRANS64.TRYWAIT P2, [R216+URZ+0x28c50], R217 ;  /* 0x028c50d9d80075a7 */ /* 0x0004e2000804017f */
[----:B------:R-:W-:Y:S05]  /*ec10*/  @!P0 BRA `(.L_x_4773) ;  /* 0x0000000000048947 */ /* 0x000fea0003800000 */
[----:B------:R-:W-:Y:S01]  /*ec20*/  BPT.TRAP 0x1 ;  /* 0x000000040000795c */ /* 0x000fe20000300000 */
.L_x_4773:
[----:B------:R-:W-:Y:S04]  /*ec30*/  BSSY B2, `(.L_x_4774) ;  /* 0x0000004000027945 */ /* 0x000fe80003800000 */
[----:B---3--:R-:W-:Y:S05]  /*ec40*/  @P2 BRA `(.L_x_4775) ;  /* 0x0000000000082947 */ /* 0x008fea0003800000 */
[----:B------:R-:W3:Y:S02]  /*ec50*/  SYNCS.PHASECHK.TRANS64.TRYWAIT P2, [R216+URZ+0x28c50], R217 ;  /* 0x028c50d9d80075a7 */ /* 0x000ee4000804017f */
[----:B---3--:R-:W-:Y:S05]  /*ec60*/  @!P2 BRA `(.L_x_4776) ;  /* 0x000000f4001ca947 */ /* 0x008fea0003800000 */
.L_x_4775:
[----:B------:R-:W-:Y:S05]  /*ec70*/  BSYNC B2 ;  /* 0x0000000000027941 */ /* 0x000fea0003800000 */
.L_x_4774:
[----:B------:R-:W-:Y:S01]  /*ec80*/  IMAD R168, R215, 0x1000, R188 ;  /* 0x00001000d7a87824 */ /* 0x000fe200078e02bc */
[----:B------:R-:W-:Y:S01]  /*ec90*/  WARPGROUP.ARRIVE ;  /* 0x00000000000079c5 */ /* 0x000fe20000000000 */
[----:B------:R-:W-:Y:S01]  /*eca0*/  IMAD.MOV.U32 R169, RZ, RZ, 0x40000040 ;  /* 0x40000040ffa97424 */ /* 0x000fe200078e00ff */
[C---:B------:R-:W-:Y:S01]  /*ecb0*/  ISETP.GT.AND P2, PT, R9.reuse, R212, PT ;  /* 0x000000d40900720c */ /* 0x040fe20003f44270 */
[----:B-123--:R-:W-:Y:S01]  /*ecc0*/  @!P1 VIADD R216, R216, 0x28c60 ;  /* 0x00028c60d8d89836 */ /* 0x00efe20000000000 */
[----:B------:R-:W-:Y:S01]  /*ecd0*/  R2UR UR6, R168 ;  /* 0x00000000a80672ca */ /* 0x000fe200000e0000 */
[----:B------:R-:W-:Y:S01]  /*ece0*/  VIADD R9, R9, 0xffffffff ;  /* 0xffffffff09097836 */ /* 0x000fe20000000000 */
[----:B------:R-:W-:Y:S01]  /*ecf0*/  R2UR UR7, R169 ;  /* 0x00000000a90772ca */ /* 0x000fe200000e0000 */
[----:B------:R-:W-:Y:S01]  /*ed00*/  IMAD.MOV.U32 R169, RZ, RZ, 0x40000040 ;  /* 0x40000040ffa97424 */ /* 0x000fe200078e00ff */
[----:B------:R-:W-:Y:S01]  /*ed10*/  @!P1 PRMT R216, RZ, 0x654, R216 ;  /* 0x00000654ffd89816 */ /* 0x000fe200000000d8 */
[----:B------:R-:W-:-:S02]  /*ed20*/  IMAD.MOV.U32 R20, RZ, RZ, R170 ;  /* 0x000000ffff147224 */ /* 0x000fc400078e00aa */
[----:B------:R-:W-:Y:S02]  /*ed30*/  IMAD.MOV.U32 R15, RZ, RZ, R180 ;  /* 0x000000ffff0f7224 */ /* 0x000fe400078e00b4 */
[----:B------:R-:W-:-:S06]  /*ed40*/  IMAD.MOV.U32 R18, RZ, RZ, R215 ;  /* 0x000000ffff127224 */ /* 0x000fcc00078e00d7 */
[----:B------:R-:W-:Y:S03]  /*ed50*/  HGMMA.64x256x16.F32.BF16 R24, R152, gdesc[UR4].tnspB, R24, gsb0 ;  /* 0x43e0000498187df0 */ /* 0x000fe60008001818 */
[----:B------:R-:W-:Y:S02]  /*ed60*/  WARPGROUP.DEPBAR.LE gsb0, 0x0 ;  /* 0x00008000000079c5 */ /* 0x000fe40000010000 */
[----:B0-----:R-:W-:Y:S01]  /*ed70*/  VIADD R152, R168, 0x80 ;  /* 0x00000080a8987836 */ /* 0x001fe20000000000 */
[----:B------:R-:W-:Y:S01]  /*ed80*/  MOV R153, 0x40000040 ;  /* 0x4000004000997802 */ /* 0x000fe20000000f00 */
[----:B------:R-:W-:-:S03]  /*ed90*/  WARPGROUP.ARRIVE ;  /* 0x00000000000079c5 */ /* 0x000fc60000000000 */
        /* <DEDUP_REMOVED lines=29> */
[----:B------:R-:W-:Y:S05]  /*ef70*/  BSYNC B0 ;  /* 0x0000000000007941 */ /* 0x000fea0003800000 */
.L_x_4758:
[----:B------:R-:W-:Y:S01]  /*ef80*/  MOV R20, R170 ;  /* 0x000000aa00147202 */ /* 0x000fe20000000f00 */
[----:B------:R-:W-:Y:S02]  /*ef90*/  IMAD.MOV.U32 R15, RZ, RZ, R180 ;  /* 0x000000ffff0f7224 */ /* 0x000fe400078e00b4 */
[----:B------:R-:W-:-:S07]  /*efa0*/  IMAD.MOV.U32 R18, RZ, RZ, R215 ;  /* 0x000000ffff127224 */ /* 0x000fce00078e00d7 */
.L_x_4757:
[----:B------:R-:W-:Y:S05]  /*efb0*/  BSYNC B1 ;  /* 0x0000000000017941 */ /* 0x000fea0003800000 */
.L_x_4756:
[----:B------:R-:W1:Y:S01]  /*efc0*/  LDC R156, c[0x0][0x9e4] ;  /* 0x00027900ff9c7b82 */ /* 0x000e620000000800 */
[----:B------:R-:W-:Y:S01]  /*efd0*/  IADD3 R152, R184, 0x40, -R185 ;  /* 0x00000040b8987810 */ /* 0x000fe20007ffe8b9 */
[----:B------:R-:W-:-:S04]  /*efe0*/  ULDC UR4, c[0x0][0x9dc] ;  /* 0x0002770000047ab9 */ /* 0x000fc80000000800 */
[----:B------:R-:W-:-:S04]  /*eff0*/  IMAD R152, R189, 0x40, R152 ;  /* 0x00000040bd987824 */ /* 0x000fc800078e0298 */
[----:B------:R-:W-:Y:S01]  /*f000*/  VIADD R154, R152, -UR4 ;  /* 0x80000004989a7c36 */ /* 0x000fe20008000000 */
[----:B-1----:R-:W-:-:S13]  /*f010*/  ISETP.GE.AND P6, PT, R156, 0x1, PT ;  /* 0x000000019c00780c */ /* 0x002fda0003fc6270 */
[----:B------:R-:W-:Y:S05]  /*f020*/  @!P6 BRA `(.L_x_4778) ;  /* 0x000000000048e947 */ /* 0x000fea0003800000 */
[----:B------:R-:W-:Y:S01]  /*f030*/  IMAD.MOV.U32 R155, RZ, RZ, R152 ;  /* 0x000000ffff9b7224 */ /* 0x000fe200078e0098 */
[----:B------:R-:W-:Y:S04]  /*f040*/  BSSY B0, `(.L_x_4779) ;  /* 0x000000e000007945 */ /* 0x000fe80003800000 */
        /* <DEDUP_REMOVED lines=9> */
.L_x_4780:
[----:B------:R-:W-:-:S13]  /*f0e0*/  ISETP.NE.AND P2, PT, R156, 0x1, PT ;  /* 0x000000019c00780c */ /* 0x000fda0003f45270 */
[----:B------:R-:W1:Y:S02]  /*f0f0*/  @P2 LDC.64 R152, c[0x0][0x9e8] ;  /* 0x00027a00ff982b82 */ /* 0x000e640000000a00 */
[----:B-1----:R-:W-:-:S05]  /*f100*/  @P2 IMAD.HI.U32 R152, R155, R152, RZ ;  /* 0x000000989b982227 */ /* 0x002fca00078e00ff */
[----:B------:R-:W-:-:S07]  /*f110*/  @P2 SHF.R.U32.HI R155, RZ, R153, R152 ;  /* 0x00000099ff9b2219 */ /* 0x000fce0000011698 */
.L_x_4781:
[----:B------:R-:W-:Y:S05]  /*f120*/  BSYNC B0 ;  /* 0x0000000000007941 */ /* 0x000fea0003800000 */
.L_x_4779:
[----:B------:R-:W-:-:S05]  /*f130*/  IMAD R155, R155, R156, RZ ;  /* 0x0000009c9b9b7224 */ /* 0x000fca00078e02ff */
[----:B------:R-:W-:-:S07]  /*f140*/  VIMNMX R154, R154, R155, !PT ;  /* 0x0000009b9a9a7248 */ /* 0x000fce0007fe0100 */
.L_x_4778:
[----:B------:R-:W-:Y:S01]  /*f150*/  VIADD R154, R154, 0x3f ;  /* 0x0000003f9a9a7836 */ /* 0x000fe20000000000 */
[----:B------:R-:W-:Y:S04]  /*f160*/  BSSY B1, `(.L_x_4782) ;  /* 0x00001ee000017945 */ /* 0x000fe80003800000 */
[----:B------:R-:W-:-:S04]  /*f170*/  SHF.R.S32.HI R153, RZ, 0x1f, R154 ;  /* 0x0000001fff997819 */ /* 0x000fc8000001149a */
[----:B------:R-:W-:-:S04]  /*f180*/  LEA.HI R153, R153, R154, RZ, 0x6 ;  /* 0x0000009a99997211 */ /* 0x000fc800078f30ff */
[----:B------:R-:W-:-:S04]  /*f190*/  SHF.R.S32.HI R153, RZ, 0x6, R153 ;  /* 0x00000006ff997819 */ /* 0x000fc80000011499 */
[----:B------:R-:W-:-:S04]  /*f1a0*/  VIMNMX R189, R190, R153, !PT ;  /* 0x00000099bebd7248 */ /* 0x000fc80007fe0100 */
[----:B------:R-:W-:-:S13]  /*f1b0*/  ISETP.GE.AND P2, PT, R9, R189, PT ;  /* 0x000000bd0900720c */ /* 0x000fda0003f46270 */
[----:B------:R-:W-:Y:S05]  /*f1c0*/  @!P2 BRA `(.L_x_4783) ;  /* 0x0000001c009ca947 */ /* 0x000fea0003800000 */
[----:B------:R-:W-:Y:S01]  /*f1d0*/  BSSY B0, `(.L_x_4784) ;  /* 0x00001e5000007945 */ /* 0x000fe20003800000 */
[----:B------:R-:W-:Y:S01]  /*f1e0*/  IMAD.MOV.U32 R209, RZ, RZ, R20 ;  /* 0x000000ffffd17224 */ /* 0x000fe200078e0014 */
[----:B------:R-:W-:Y:S01]  /*f1f0*/  MOV R213, R18 ;  /* 0x0000001200d57202 */ /* 0x000fe20000000f00 */
[----:B------:R-:W-:Y:S02]  /*f200*/  IMAD.MOV.U32 R212, RZ, RZ, R15 ;  /* 0x000000ffffd47224 */ /* 0x000fe400078e000f */
[----:B------:R-:W-:-:S07]  /*f210*/  IMAD.MOV.U32 R191, RZ, RZ, R9 ;  /* 0x000000ffffbf7224 */ /* 0x000fce00078e0009 */
.L_x_4795:
[----:B------:R-:W-:Y:S02]  /*f220*/  VIADD R18, R213, 0x1 ;  /* 0x00000001d5127836 */ /* 0x000fe40000000000 */
[----:B------:R-:W-:Y:S02]  /*f230*/  IMAD.MOV.U32 R20, RZ, RZ, R191 ;  /* 0x000000ffff147224 */ /* 0x000fe400078e00bf */
[----:B------:R-:W-:Y:S01]  /*f240*/  VIADD R191, R191, 0xffffffff ;  /* 0xffffffffbfbf7836 */ /* 0x000fe20000000000 */
[----:B------:R-:W-:Y:S02]  /*f250*/  ISETP.NE.AND P3, PT, R18, 0x2, PT ;  /* 0x000000021200780c */ /* 0x000fe40003f65270 */
[----:B------:R-:W-:Y:S02]  /*f260*/  ISETP.GT.AND P2, PT, R20, R189, PT ;  /* 0x000000bd1400720c */ /* 0x000fe40003f44270 */
[----:B------:R-:W-:Y:S02]  /*f270*/  SEL R20, RZ, 0x1, P3 ;  /* 0x00000001ff147807 */ /* 0x000fe40001800000 */
[----:B------:R-:W-:-:S02]  /*f280*/  SEL R18, R18, RZ, P3 ;  /* 0x000000ff12127207 */ /* 0x000fc40001800000 */
[----:B------:R-:W-:Y:S01]  /*f290*/  LOP3.LUT R19, R19, R20, RZ, 0x3c, !PT ;  /* 0x0000001413137212 */ /* 0x000fe200078e3cff */
[----:B-1----:R-:W-:Y:S06]  /*f2a0*/  @!P0 BRA `(.L_x_4785) ;  /* 0x0000000000048947 */ /* 0x002fec0003800000 */
[----:B------:R-:W-:Y:S01]  /*f2b0*/  BPT.TRAP 0x1 ;  /* 0x000000040000795c */ /* 0x000fe20000300000 */
.L_x_4785:
[----:B------:R-:W-:Y:S01]  /*f2c0*/  IMAD R9, R18, 0x8, R2 ;  /* 0x0000000812097824 */ /* 0x000fe200078e0202 */
[----:B------:R-:W-:-:S04]  /*f2d0*/  SHF.L.U32 R208, R19, 0x1f, RZ ;  /* 0x0000001f13d07819 */ /* 0x000fc800000006ff */
[----:B------:R1:W2:Y:S01]  /*f2e0*/  SYNCS.PHASECHK.TRANS64.TRYWAIT P3, [R9+URZ+0x28c30], R208 ;  /* 0x028c30d0090075a7 */ /* 0x0002a2000806017f */
[----:B------:R-:W-:Y:S05]  /*f2f0*/  @!P0 BRA `(.L_x_4786) ;  /* 0x0000000000048947 */ /* 0x000fea0003800000 */
[----:B------:R-:W-:Y:S01]  /*f300*/  BPT.TRAP 0x1 ;  /* 0x000000040000795c */ /* 0x000fe20000300000 */
.L_x_4786:
[----:B------:R-:W-:Y:S01]  /*f310*/  BSSY B2, `(.L_x_4787) ;  /* 0x0000006000027945 */ /* 0x000fe20003800000 */
[----:B------:R-:W-:Y:S02]  /*f320*/  IMAD R20, R18, 0x200, R14 ;  /* 0x0000020012147824 */ /* 0x000fe400078e020e */
[----:B------:R-:W-:Y:S01]  /*f330*/  IMAD.MOV.U32 R21, RZ, RZ, 0x40000040 ;  /* 0x40000040ff157424 */ /* 0x000fe200078e00ff */
[----:B--2---:R-:W-:Y:S06]  /*f340*/  @P3 BRA `(.L_x_4788) ;  /* 0x0000000000083947 */ /* 0x004fec0003800000 */
[----:B------:R-:W2:Y:S02]  /*f350*/  SYNCS.PHASECHK.TRANS64.TRYWAIT P3, [R9+URZ+0x28c30], R208 ;  /* 0x028c30d0090075a7 */ /* 0x000ea4000806017f */
[----:B--2---:R-:W-:Y:S05]  /*f360*/  @!P3 BRA `(.L_x_4789) ;  /* 0x000000ec0070b947 */ /* 0x004fea0003800000 */
.L_x_4788:
[----:B------:R-:W-:Y:S05]  /*f370*/  BSYNC B2 ;  /* 0x0000000000027941 */ /* 0x000fea0003800000 */
.L_x_4787:
[C---:B------:R-:W-:Y:S01]  /*f380*/  R2UR UR6, R20.reuse ;  /* 0x00000000140672ca */ /* 0x040fe200000e0000 */
[----:B------:R-:W-:Y:S01]  /*f390*/  WARPGROUP.ARRIVE ;  /* 0x00000000000079c5 */ /* 0x000fe20000000000 */
[----:B------:R-:W-:Y:S01]  /*f3a0*/  R2UR UR7, R21 ;  /* 0x00000000150772ca */ /* 0x000fe200000e0000 */
[----:B------:R-:W-:Y:S01]  /*f3b0*/  VIADD R206, R20, 0x2 ;  /* 0x0000000214ce7836 */ /* 0x000fe20000000000 */
[----:B------:R-:W-:Y:S01]  /*f3c0*/  R2UR UR4, R4 ;  /* 0x00000000040472ca */ /* 0x000fe200000e0000 */
[----:B------:R-:W-:Y:S01]  /*f3d0*/  IMAD.MOV.U32 R207, RZ, RZ, 0x40000040 ;  /* 0x40000040ffcf7424 */ /* 0x000fe200078e00ff */
[----:B------:R-:W-:Y:S01]  /*f3e0*/  R2UR UR5, R5 ;  /* 0x00000000050572ca */ /* 0x000fe200000e0000 */
[----:B------:R-:W-:-:S12]  /*f3f0*/  IMAD.MOV.U32 R21, RZ, RZ, 0x40000040 ;  /* 0x40000040ff157424 */ /* 0x000fd800078e00ff */
        /* <DEDUP_REMOVED lines=48> */
[----:B0-----:R-:W-:Y:S01]  /*f700*/  FMUL.FTZ R216, R159, UR4 ;  /* 0x000000049fd87c20 */ /* 0x001fe20008410000 */
[----:B------:R-:W0:Y:S01]  /*f710*/  MUFU.TANH R156, R156 ;  /* 0x0000009c009c7308 */ /* 0x000e220000002400 */
        /* <DEDUP_REMOVED lines=8> */
[----:B----4-:R-:W-:Y:S01]  /*f7a0*/  FMNMX.FTZ R15, R206, R15, !PT ;  /* 0x0000000fce0f7209 */ /* 0x010fe20007810000 */
[----:B------:R-:W-:Y:S01]  /*f7b0*/  FMUL.FTZ R174, R174, UR4 ;  /* 0x00000004aeae7c20 */ /* 0x000fe20008410000 */
[----:B------:R-:W-:Y:S01]  /*f7c0*/  FMUL.FTZ R161, R175, UR4 ;  /* 0x00000004afa17c20 */ /* 0x000fe20008410000 */
[----:B------:R-:W-:Y:S01]  /*f7d0*/  FMUL.FTZ R178, R178, UR4 ;  /* 0x00000004b2b27c20 */ /* 0x000fe20008410000 */
[----:B------:R-:W-:Y:S01]  /*f7e0*/  FMUL.FTZ R163, R179, UR4 ;  /* 0x00000004b3a37c20 */ /* 0x000fe20008410000 */
[----:B------:R-:W-:-:S02]  /*f7f0*/  FMUL.FTZ R182, R182, UR4 ;  /* 0x00000004b6b67c20 */ /* 0x000fc40008410000 */
[----:B------:R-:W4:Y:S01]  /*f800*/  MUFU.TANH R160, R160 ;  /* 0x000000a000a07308 */ /* 0x000f220000002400 */
[----:B0-----:R-:W-:-:S07]  /*f810*/  FMNMX.FTZ R15, R156, R15, !PT ;  /* 0x0000000f9c0f7209 */ /* 0x001fce0007810000 */
[----:B------:R-:W0:Y:S01]  /*f820*/  MUFU.TANH R228, R228 ;  /* 0x000000e400e47308 */ /* 0x000e220000002400 */
[----:B---3--:R-:W-:-:S07]  /*f830*/  FMNMX.FTZ R15, R214, R15, !PT ;  /* 0x0000000fd60f7209 */ /* 0x008fce0007810000 */
[----:B------:R-:W3:Y:S01]  /*f840*/  MUFU.TANH R164, R164 ;  /* 0x000000a400a47308 */ /* 0x000ee20000002400 */
[----:B----4-:R-:W-:-:S07]  /*f850*/  FMNMX.FTZ R15, R160, R15, !PT ;  /* 0x0000000fa00f7209 */ /* 0x010fce0007810000 */
        /* <DEDUP_REMOVED lines=21> */
[----:B---3--:R-:W-:-:S05]  /*f9b0*/  FMNMX.FTZ R15, R153, R15, !PT ;  /* 0x0000000f990f7209 */ /* 0x008fca0007810000 */
[----:B------:R-:W3:Y:S02]  /*f9c0*/  SHFL.BFLY PT, R21, R15, 0x2, 0x1f ;  /* 0x0c401f000f157f89 */ /* 0x000ee400000e0000 */
[----:B------:R-:W5:Y:S08]  /*f9d0*/  MUFU.TANH R158, R158 ;  /* 0x0000009e009e7308 */ /* 0x000f700000002400 */
[----:B------:R-:W1:Y:S08]  /*f9e0*/  MUFU.TANH R216, R216 ;  /* 0x000000d800d87308 */ /* 0x000e700000002400 */
[----:B------:R-:W2:Y:S01]  /*f9f0*/  MUFU.TANH R162, R162 ;  /* 0x000000a200a27308 */ /* 0x000ea20000002400 */
[----:B---3--:R-:W-:-:S02]  /*fa00*/  FMNMX.FTZ R165, R15, R21, !PT ;  /* 0x000000150fa57209 */ /* 0x008fc40007810000 */
[----:B----4-:R-:W-:-:S05]  /*fa10*/  FMNMX.FTZ R15, R152, R209, !PT ;  /* 0x000000d1980f7209 */ /* 0x010fca0007810000 */
[----:B------:R-:W3:Y:S01]  /*fa20*/  MUFU.TANH R155, R155 ;  /* 0x0000009b009b7308 */ /* 0x000ee20000002400 */
[----:B------:R-:W4:Y:S01]  /*fa30*/  SHFL.BFLY PT, R167, R165, 0x1, 0x1f ;  /* 0x0c201f00a5a77f89 */ /* 0x000f2200000e0000 */
[----:B0-----:R-:W-:-:S04]  /*fa40*/  FMNMX.FTZ R15, R154, R15, !PT ;  /* 0x0000000f9a0f7209 */ /* 0x001fc80007810000 */
[----:B-----5:R-:W-:Y:S02]  /*fa50*/  FMNMX.FTZ R15, R158, R15, !PT ;  /* 0x0000000f9e0f7209 */ /* 0x020fe40007810000 */
[----:B------:R-:W0:Y:S02]  /*fa60*/  MUFU.TANH R166, R166 ;  /* 0x000000a600a67308 */ /* 0x000e240000002400 */
[----:B-1----:R-:W-:-:S04]  /*fa70*/  FMNMX.FTZ R21, R216, R15, !PT ;  /* 0x0000000fd8157209 */ /* 0x002fc80007810000 */
[----:B--2---:R-:W-:Y:S02]  /*fa80*/  FMNMX.FTZ R21, R162, R21, !PT ;  /* 0x00000015a2157209 */ /* 0x004fe40007810000 */
[----:B------:R-:W1:Y:S08]  /*fa90*/  MUFU.TANH R157, R157 ;  /* 0x0000009d009d7308 */ /* 0x000e700000002400 */
[----:B------:R-:W2:Y:S01]  /*faa0*/  MUFU.TANH R170, R170 ;  /* 0x000000aa00aa7308 */ /* 0x000ea20000002400 */
[----:B----4-:R-:W-:Y:S01]  /*fab0*/  FMNMX.FTZ R15, R165, R167, !PT ;  /* 0x000000a7a50f7209 */ /* 0x010fe20007810000 */
[----:B------:R-:W-:Y:S01]  /*fac0*/  FMUL.FTZ R165, R183, UR4 ;  /* 0x00000004b7a57c20 */ /* 0x000fe20008410000 */
[----:B------:R-:W-:Y:S01]  /*fad0*/  ULDC UR4, c[0x0][0x988] ;  /* 0x0002620000047ab9 */ /* 0x000fe20000000800 */
[----:B---3--:R-:W-:Y:S01]  /*fae0*/  FMNMX.FTZ R167, R155, R21, !PT ;  /* 0x000000159ba77209 */ /* 0x008fe20007810000 */
[----:B------:R-:W-:-:S02]  /*faf0*/  IMAD.U32 R21, RZ, RZ, UR4 ;  /* 0x00000004ff157e24 */ /* 0x000fc4000f8e00ff */
[----:B------:R-:W-:Y:S01]  /*fb00*/  FADD.FTZ R169, -R15, R212 ;  /* 0x000000d40fa97221 */ /* 0x000fe20000010100 */
[----:B------:R-:W3:Y:S01]  /*fb10*/  MUFU.TANH R159, R159 ;  /* 0x0000009f009f7308 */ /* 0x000ee20000002400 */
[----:B0-----:R-:W-:Y:S02]  /*fb20*/  FMNMX.FTZ R212, R166, R167, !PT ;  /* 0x000000a7a6d47209 */ /* 0x001fe40007810000 */
[-C--:B------:R-:W-:Y:S01]  /*fb30*/  FMUL.FTZ R173, R169, R21.reuse ;  /* 0x00000015a9ad7220 */ /* 0x080fe20000410000 */
[----:B------:R-:W-:Y:S01]  /*fb40*/  FMUL.FTZ R169, R15, R21 ;  /* 0x000000150fa97220 */ /* 0x000fe20000410000 */
[----:B-1----:R-:W-:-:S03]  /*fb50*/  FMNMX.FTZ R167, R157, R212, !PT ;  /* 0x000000d49da77209 */ /* 0x002fc60007810000 */
[----:B------:R-:W0:Y:S01]  /*fb60*/  MUFU.TANH R174, R174 ;  /* 0x000000ae00ae7308 */ /* 0x000e220000002400 */
[--C-:B------:R-:W-:Y:S01]  /*fb70*/  FFMA.FTZ R175, R20, R21, -R169.reuse ;  /* 0x0000001514af7223 */ /* 0x100fe200000108a9 */
[----:B--2---:R-:W-:Y:S01]  /*fb80*/  FMNMX.FTZ R20, R170, R167, !PT ;  /* 0x000000a7aa147209 */ /* 0x004fe20007810000 */
[-CC-:B------:R-:W-:Y:S01]  /*fb90*/  FFMA.FTZ R214, R214, R21.reuse, -R169.reuse ;  /* 0x00000015d6d67223 */ /* 0x180fe200000108a9 */
[-CC-:B------:R-:W-:Y:S01]  /*fba0*/  FFMA.FTZ R206, R206, R21.reuse, -R169.reuse ;  /* 0x00000015cece7223 */ /* 0x180fe200000108a9 */
[-CC-:B------:R-:W-:Y:S01]  /*fbb0*/  FFMA.FTZ R156, R156, R21.reuse, -R169.reuse ;  /* 0x000000159c9c7223 */ /* 0x180fe200000108a9 */
[-CC-:B------:R-:W-:Y:S01]  /*fbc0*/  FFMA.FTZ R160, R160, R21.reuse, -R169.reuse ;  /* 0x00000015a0a07223 */ /* 0x180fe200000108a9 */
[-CC-:B------:R-:W-:Y:S01]  /*fbd0*/  FFMA.FTZ R164, R164, R21.reuse, -R169.reuse ;  /* 0x00000015a4a47223 */ /* 0x180fe200000108a9 */
[----:B------:R-:W1:Y:S01]  /*fbe0*/  MUFU.TANH R161, R161 ;  /* 0x000000a100a17308 */ /* 0x000e620000002400 */
[----:B---3--:R-:W-:Y:S01]  /*fbf0*/  FMNMX.FTZ R171, R159, R20, !PT ;  /* 0x000000149fab7209 */ /* 0x008fe20007810000 */
[-CC-:B------:R-:W-:Y:S01]  /*fc00*/  FFMA.FTZ R168, R168, R21.reuse, -R169.reuse ;  /* 0x00000015a8a87223 */ /* 0x180fe200000108a9 */
[-CC-:B------:R-:W-:Y:S01]  /*fc10*/  FFMA.FTZ R172, R172, R21.reuse, -R169.reuse ;  /* 0x00000015acac7223 */ /* 0x180fe200000108a9 */
[-CC-:B------:R-:W-:Y:S01]  /*fc20*/  FFMA.FTZ R179, R234, R21.reuse, -R169.reuse ;  /* 0x00000015eab37223 */ /* 0x180fe200000108a9 */
[-CC-:B------:R-:W-:Y:S01]  /*fc30*/  FFMA.FTZ R176, R176, R21.reuse, -R169.reuse ;  /* 0x00000015b0b07223 */ /* 0x180fe200000108a9 */
[-CC-:B------:R-:W-:Y:S01]  /*fc40*/  FFMA.FTZ R181, R236, R21.reuse, -R169.reuse ;  /* 0x00000015ecb57223 */ /* 0x180fe200000108a9 */
[--C-:B------:R-:W-:Y:S01]  /*fc50*/  FFMA.FTZ R180, R180, R21, -R169.reuse ;  /* 0x00000015b4b47223 */ /* 0x100fe200000108a9 */
[----:B------:R-:W2:Y:S01]  /*fc60*/  MUFU.TANH R178, R178 ;  /* 0x000000b200b27308 */ /* 0x000ea20000002400 */
[----:B0-----:R-:W-:Y:S01]  /*fc70*/  FMNMX.FTZ R20, R174, R171, !PT ;  /* 0x000000abae147209 */ /* 0x001fe20007810000 */
[----:B------:R-:W-:-:S06]  /*fc80*/  FFMA.FTZ R153, R153, R21, -R169 ;  /* 0x0000001599997223 */ /* 0x000fcc00000108a9 */
[----:B------:R-:W0:Y:S01]  /*fc90*/  MUFU.TANH R163, R163 ;  /* 0x000000a300a37308 */ /* 0x000e220000002400 */
[----:B-1----:R-:W-:-:S07]  /*fca0*/  FMNMX.FTZ R171, R161, R20, !PT ;  /* 0x00000014a1ab7209 */ /* 0x002fce0007810000 */
[----:B------:R-:W1:Y:S01]  /*fcb0*/  MUFU.TANH R182, R182 ;  /* 0x000000b600b67308 */ /* 0x000e620000002400 */
[----:B--2---:R-:W-:-:S07]  /*fcc0*/  FMNMX.FTZ R20, R178, R171, !PT ;  /* 0x000000abb2147209 */ /* 0x004fce0007810000 */
[----:B------:R-:W2:Y:S01]  /*fcd0*/  MUFU.TANH R165, R165 ;  /* 0x000000a500a57308 */ /* 0x000ea20000002400 */
[----:B0-----:R-:W-:-:S07]  /*fce0*/  FMNMX.FTZ R171, R163, R20, !PT ;  /* 0x00000014a3ab7209 */ /* 0x001fce0007810000 */
[----:B------:R0:W3:Y:S01]  /*fcf0*/  MUFU.EX2 R212, R173 ;  /* 0x000000ad00d47308 */ /* 0x0000e20000000800 */
[----:B-1----:R-:W-:-:S07]  /*fd00*/  FMNMX.FTZ R20, R182, R171, !PT ;  /* 0x000000abb6147209 */ /* 0x002fce0007810000 */
[----:B------:R-:W-:Y:S01]  /*fd10*/  MUFU.EX2 R171, R214 ;  /* 0x000000d600ab7308 */ /* 0x000fe20000000800 */
[----:B--2---:R-:W-:Y:S01]  /*fd20*/  FMNMX.FTZ R20, R165, R20, !PT ;  /* 0x00000014a5147209 */ /* 0x004fe20007810000 */
[----:B0-----:R-:W-:-:S04]  /*fd30*/  FFMA.FTZ R173, R228, R21, -R169 ;  /* 0x00000015e4ad7223 */ /* 0x001fc800000108a9 */
[----:B------:R-:W0:Y:S02]  /*fd40*/  SHFL.BFLY PT, R177, R20, 0x2, 0x1f ;  /* 0x0c401f0014b17f89 */ /* 0x000e2400000e0000 */
[----:B------:R1:W2:Y:S01]  /*fd50*/  MUFU.EX2 R167, R175 ;  /* 0x000000af00a77308 */ /* 0x0002a20000000800 */
        /* <DEDUP_REMOVED lines=8> */
[----:B-1----:R-:W-:Y:S01]  /*fde0*/  FFMA.FTZ R175, R230, R21, -R169 ;  /* 0x00000015e6af7223 */ /* 0x002fe200000108a9 */
[-C--:B------:R-:W-:Y:S01]  /*fdf0*/  FMUL.FTZ R37, R37, R212.reuse ;  /* 0x000000d425257220 */ /* 0x080fe20000410000 */
[-C--:B------:R-:W-:Y:S01]  /*fe00*/  FMUL.FTZ R40, R40, R212.reuse ;  /* 0x000000d428287220 */ /* 0x080fe20000410000 */
[-C--:B------:R-:W-:Y:S01]  /*fe10*/  FMUL.FTZ R41, R41, R212.reuse ;  /* 0x000000d429297220 */ /* 0x080fe20000410000 */
[-C--:B------:R-:W-:Y:S01]  /*fe20*/  FMUL.FTZ R44, R44, R212.reuse ;  /* 0x000000d42c2c7220 */ /* 0x080fe20000410000 */
[-C--:B------:R-:W-:Y:S01]  /*fe30*/  FMUL.FTZ R45, R45, R212.reuse ;  /* 0x000000d42d2d7220 */ /* 0x080fe20000410000 */
[-C--:B------:R-:W-:Y:S01]  /*fe40*/  FMUL.FTZ R48, R48, R212.reuse ;  /* 0x000000d430307220 */ /* 0x080fe20000410000 */
[----:B------:R-:W1:Y:S01]  /*fe50*/  MUFU.EX2 R156, R156 ;  /* 0x0000009c009c7308 */ /* 0x000e620000000800 */
[----:B--2---:R-:W-:Y:S01]  /*fe60*/  FFMA.FTZ R3, R212, R3, R167 ;  /* 0x00000003d4037223 */ /* 0x004fe200000100a7 */
[-C--:B------:R-:W-:Y:S01]  /*fe70*/  FMUL.FTZ R49, R49, R212.reuse ;  /* 0x000000d431317220 */ /* 0x080fe20000410000 */
[-C--:B------:R-:W-:Y:S01]  /*fe80*/  FMUL.FTZ R52, R52, R212.reuse ;  /* 0x000000d434347220 */ /* 0x080fe20000410000 */
[-C--:B------:R-:W-:Y:S01]  /*fe90*/  FMUL.FTZ R53, R53, R212.reuse ;  /* 0x000000d435357220 */ /* 0x080fe20000410000 */
[-C--:B------:R-:W-:Y:S01]  /*fea0*/  FMUL.FTZ R56, R56, R212.reuse ;  /* 0x000000d438387220 */ /* 0x080fe20000410000 */
[----:B0-----:R-:W-:Y:S01]  /*feb0*/  FMNMX.FTZ R183, R20, R177, !PT ;  /* 0x000000b114b77209 */ /* 0x001fe20007810000 */
[-C--:B------:R-:W-:Y:S01]  /*fec0*/  FFMA.FTZ R177, R232, R21.reuse, -R169 ;  /* 0x00000015e8b17223 */ /* 0x080fe200000108a9 */
[----:B------:R-:W-:Y:S01]  /*fed0*/  MUFU.EX2 R160, R160 ;  /* 0x000000a000a07308 */ /* 0x000fe20000000800 */
[----:B---3--:R-:W-:Y:S01]  /*fee0*/  FADD.FTZ R3, R206, R3 ;  /* 0x00000003ce037221 */ /* 0x008fe20000010000 */
[-C--:B------:R-:W-:Y:S01]  /*fef0*/  FMUL.FTZ R57, R57, R212.reuse ;  /* 0x000000d439397220 */ /* 0x080fe20000410000 */
[----:B------:R-:W0:Y:S01]  /*ff00*/  SHFL.BFLY PT, R20, R183, 0x1, 0x1f ;  /* 0x0c201f00b7147f89 */ /* 0x000e2200000e0000 */
        /* <DEDUP_REMOVED lines=33> */
[-CC-:B------:R-:W-:Y:S01]  /*10120*/  FFMA.FTZ R214, R152, R21.reuse, -R232.reuse ;  /* 0x0000001598d67223 */ /* 0x180fe200000108e8 */
[-CC-:B------:R-:W-:Y:S01]  /*10130*/  FFMA.FTZ R183, R154, R21.reuse, -R232.reuse ;  /* 0x000000159ab77223 */ /* 0x180fe200000108e8 */
[----:B------:R-:W-:Y:S01]  /*10140*/  FFMA.FTZ R228, R155, R21, -R232 ;  /* 0x000000159be47223 */ /* 0x000fe200000108e8 */
[----:B------:R-:W-:-:S02]  /*10150*/  IMAD.MOV R155, RZ, RZ, -R194 ;  /* 0x000000ffff9b7224 */ /* 0x000fc400078e0ac2 */
[-CC-:B------:R-:W-:Y:S01]  /*10160*/  FFMA.FTZ R207, R158, R21.reuse, -R232.reuse ;  /* 0x000000159ecf7223 */ /* 0x180fe200000108e8 */
[----:B------:R-:W-:Y:S01]  /*10170*/  MUFU.EX2 R169, R169 ;  /* 0x000000a900a97308 */ /* 0x000fe20000000800 */
[--C-:B------:R-:W-:Y:S01]  /*10180*/  FFMA.FTZ R216, R216, R21, -R232.reuse ;  /* 0x00000015d8d87223 */ /* 0x100fe200000108e8 */
[----:B------:R-:W-:Y:S01]  /*10190*/  @!P1 VIADD R152, R9, 0x28c40 ;  /* 0x00028c4009989836 */ /* 0x000fe20000000000 */
[----:B------:R-:W-:Y:S01]  /*101a0*/  ISETP.NE.AND P3, PT, R22, R155, PT ;  /* 0x0000009b1600720c */ /* 0x000fe20003f65270 */
[-CC-:B------:R-:W-:Y:S01]  /*101b0*/  FFMA.FTZ R209, R162, R21.reuse, -R232.reuse ;  /* 0x00000015a2d17223 */ /* 0x180fe200000108e8 */
[-CC-:B------:R-:W-:Y:S01]  /*101c0*/  FFMA.FTZ R215, R166, R21.reuse, -R232.reuse ;  /* 0x00000015a6d77223 */ /* 0x180fe200000108e8 */
[-C--:B------:R-:W-:Y:S01]  /*101d0*/  FFMA.FTZ R230, R157, R21.reuse, -R232 ;  /* 0x000000159de67223 */ /* 0x080fe200000108e8 */
[----:B------:R-:W-:Y:S01]  /*101e0*/  @!P1 PRMT R152, RZ, 0x654, R152 ;  /* 0x00000654ff989816 */ /* 0x000fe20000000098 */
[----:B------:R-:W0:Y:S01]  /*101f0*/  MUFU.EX2 R214, R214 ;  /* 0x000000d600d67308 */ /* 0x000e220000000800 */
[-CC-:B------:R-:W-:Y:S01]  /*10200*/  FFMA.FTZ R170, R170, R21.reuse, -R232.reuse ;  /* 0x00000015aaaa7223 */ /* 0x180fe200000108e8 */
[-CC-:B------:R-:W-:Y:S01]  /*10210*/  FFMA.FTZ R217, R159, R21.reuse, -R232.reuse ;  /* 0x000000159fd97223 */ /* 0x180fe200000108e8 */
[----:B------:R1:W-:Y:S01]  /*10220*/  @!P1 SYNCS.ARRIVE.TRANS64.RED.A1T0 RZ, [R152+URZ], RZ ;  /* 0x000000ff98ff99a7 */ /* 0x0003e2000810043f */
[-CC-:B------:R-:W-:Y:S01]  /*10230*/  FFMA.FTZ R174, R174, R21.reuse, -R232.reuse ;  /* 0x00000015aeae7223 */ /* 0x180fe200000108e8 */
[-CC-:B------:R-:W-:Y:S01]  /*10240*/  FFMA.FTZ R161, R161, R21.reuse, -R232.reuse ;  /* 0x00000015a1a17223 */ /* 0x180fe200000108e8 */
[-CC-:B------:R-:W-:Y:S01]  /*10250*/  FFMA.FTZ R178, R178, R21.reuse, -R232.reuse ;  /* 0x00000015b2b27223 */ /* 0x180fe200000108e8 */
[----:B------:R-:W-:Y:S01]  /*10260*/  FFMA.FTZ R163, R163, R21, -R232 ;  /* 0x00000015a3a37223 */ /* 0x000fe200000108e8 */
[----:B------:R-:W2:Y:S01]  /*10270*/  MUFU.EX2 R183, R183 ;  /* 0x000000b700b77308 */ /* 0x000ea20000000800 */
[----:B------:R-:W-:-:S02]  /*10280*/  @!P3 IMAD R155, R213, 0x40, R192 ;  /* 0x00000040d59bb824 */ /* 0x000fc400078e02c0 */
[-CC-:B------:R-:W-:Y:S01]  /*10290*/  FFMA.FTZ R182, R182, R21.reuse, -R232.reuse ;  /* 0x00000015b6b67223 */ /* 0x180fe200000108e8 */
[----:B-1----:R-:W-:Y:S01]  /*102a0*/  FADD.FTZ R152, R156, R3 ;  /* 0x000000039c987221 */ /* 0x002fe20000010000 */
[----:B------:R-:W-:Y:S01]  /*102b0*/  FFMA.FTZ R232, R165, R21, -R232 ;  /* 0x00000015a5e87223 */ /* 0x000fe200000108e8 */
[----:B------:R-:W-:Y:S02]  /*102c0*/  @!P3 IMAD R155, R155, 0x4, R2 ;  /* 0x000000049b9bb824 */ /* 0x000fe400078e0202 */
[----:B------:R-:W-:Y:S01]  /*102d0*/  FMUL.FTZ R109, R109, R212 ;  /* 0x000000d46d6d7220 */ /* 0x000fe20000410000 */
[----:B------:R-:W-:Y:S01]  /*102e0*/  FADD.FTZ R3, R171, R152 ;  /* 0x00000098ab037221 */ /* 0x000fe20000010000 */
[----:B------:R-:W1:Y:S01]  /*102f0*/  MUFU.EX2 R207, R207 ;  /* 0x000000cf00cf7308 */ /* 0x000e620000000800 */
[----:B0-----:R-:W-:Y:S01]  /*10300*/  FFMA.FTZ R8, R169, R8, R214 ;  /* 0x00000008a9087223 */ /* 0x001fe200000100d6 */
[----:B------:R-:W-:Y:S01]  /*10310*/  @!P3 STS [R155+0x28800], R212 ;  /* 0x028800d49b00b388 */ /* 0x000fe20000000800 */
[----:B------:R-:W-:Y:S01]  /*10320*/  FADD.FTZ R152, R160, R3 ;  /* 0x00000003a0987221 */ /* 0x000fe20000010000 */
[-C--:B------:R-:W-:Y:S01]  /*10330*/  FMUL.FTZ R112, R112, R212.reuse ;  /* 0x000000d470707220 */ /* 0x080fe20000410000 */
[-C--:B------:R-:W-:Y:S01]  /*10340*/  FMUL.FTZ R113, R113, R212.reuse ;  /* 0x000000d471717220 */ /* 0x080fe20000410000 */
[----:B------:R0:W-:Y:S01]  /*10350*/  @!P3 STS [R155+0x28820], R169 ;  /* 0x028820a99b00b388 */ /* 0x0001e20000000800 */
[-C--:B------:R-:W-:Y:S01]  /*10360*/  FMUL.FTZ R116, R116, R212.reuse ;  /* 0x000000d474747220 */ /* 0x080fe20000410000 */
[----:B------:R-:W3:Y:S01]  /*10370*/  MUFU.EX2 R216, R216 ;  /* 0x000000d800d87308 */ /* 0x000ee20000000800 */
        /* <DEDUP_REMOVED lines=9> */
[----:B0-----:R-:W-:Y:S01]  /*10410*/  FADD.FTZ R155, R173, R152 ;  /* 0x00000098ad9b7221 */ /* 0x001fe20000010000 */
[-C--:B------:R-:W-:Y:S01]  /*10420*/  FMUL.FTZ R129, R129, R212.reuse ;  /* 0x000000d481817220 */ /* 0x080fe20000410000 */
[-C--:B------:R-:W-:Y:S01]  /*10430*/  FMUL.FTZ R132, R132, R212.reuse ;  /* 0x000000d484847220 */ /* 0x080fe20000410000 */
[-C--:B------:R-:W-:Y:S01]  /*10440*/  FMUL.FTZ R133, R133, R212.reuse ;  /* 0x000000d485857220 */ /* 0x080fe20000410000 */
[----:B------:R-:W-:Y:S01]  /*10450*/  FADD.FTZ R152, R164, R155 ;  /* 0x0000009ba4987221 */ /* 0x000fe20000010000 */
[-C--:B------:R-:W-:Y:S01]  /*10460*/  FMUL.FTZ R136, R136, R212.reuse ;  /* 0x000000d488887220 */ /* 0x080fe20000410000 */
[----:B------:R-:W0:Y:S01]  /*10470*/  MUFU.EX2 R228, R228 ;  /* 0x000000e400e47308 */ /* 0x000e220000000800 */
[----:B---3--:R-:W-:Y:S01]  /*10480*/  FADD.FTZ R8, R216, R3 ;  /* 0x00000003d8087221 */ /* 0x008fe20000010000 */
[----:B------:R-:W-:Y:S01]  /*10490*/  FADD.FTZ R155, R175, R152 ;  /* 0x00000098af9b7221 */ /* 0x000fe20000010000 */
[-C--:B------:R-:W-:Y:S01]  /*104a0*/  FMUL.FTZ R137, R137, R212.reuse ;  /* 0x000000d489897220 */ /* 0x080fe20000410000 */
[-C--:B------:R-:W-:Y:S01]  /*104b0*/  FMUL.FTZ R140, R140, R212.reuse ;  /* 0x000000d48c8c7220 */ /* 0x080fe20000410000 */
[-C--:B------:R-:W-:Y:S01]  /*104c0*/  FMUL.FTZ R141, R141, R212.reuse ;  /* 0x000000d48d8d7220 */ /* 0x080fe20000410000 */
[----:B------:R-:W-:Y:S01]  /*104d0*/  FADD.FTZ R152, R168, R155 ;  /* 0x0000009ba8987221 */ /* 0x000fe20000010000 */
[-C--:B------:R-:W-:Y:S01]  /*104e0*/  FMUL.FTZ R144, R144, R212.reuse ;  /* 0x000000d490907220 */ /* 0x080fe20000410000 */
[----:B------:R-:W1:Y:S01]  /*104f0*/  MUFU.EX2 R215, R215 ;  /* 0x000000d700d77308 */ /* 0x000e620000000800 */
[----:B--2---:R-:W-:Y:S01]  /*10500*/  FADD.FTZ R3, R209, R8 ;  /* 0x00000008d1037221 */ /* 0x004fe20000010000 */
[-C--:B------:R-:W-:Y:S01]  /*10510*/  FMUL.FTZ R145, R145, R212.reuse ;  /* 0x000000d491917220 */ /* 0x080fe20000410000 */
[-C--:B------:R-:W-:Y:S01]  /*10520*/  FMUL.FTZ R148, R148, R212.reuse ;  /* 0x000000d494947220 */ /* 0x080fe20000410000 */
[----:B------:R-:W-:Y:S01]  /*10530*/  FMUL.FTZ R149, R149, R212 ;  /* 0x000000d495957220 */ /* 0x000fe20000410000 */
[-C--:B------:R-:W-:Y:S01]  /*10540*/  FMUL.FTZ R26, R26, R169.reuse ;  /* 0x000000a91a1a7220 */ /* 0x080fe20000410000 */
[-C--:B------:R-:W-:Y:S01]  /*10550*/  FMUL.FTZ R27, R27, R169.reuse ;  /* 0x000000a91b1b7220 */ /* 0x080fe20000410000 */
[----:B------:R-:W-:Y:S01]  /*10560*/  FMUL.FTZ R30, R30, R169 ;  /* 0x000000a91e1e7220 */ /* 0x000fe20000410000 */
[----:B------:R-:W2:Y:S01]  /*10570*/  MUFU.EX2 R177, R177 ;  /* 0x000000b100b17308 */ /* 0x000ea20000000800 */
[C---:B0-----:R-:W-:Y:S01]  /*10580*/  FADD.FTZ R8, R228.reuse, R3 ;  /* 0x00000003e4087221 */ /* 0x041fe20000010000 */
[----:B------:R-:W-:Y:S01]  /*10590*/  F2FP.BF16.F32.PACK_AB R157, R228, R209 ;  /* 0x000000d1e49d723e */ /* 0x000fe200000010ff */
        /* <DEDUP_REMOVED lines=16> */
[-C--:B------:R-:W-:Y:S01]  /*106a0*/  FMUL.FTZ R54, R54, R169.reuse ;  /* 0x000000a936367220 */ /* 0x080fe20000410000 */
[-C--:B------:R-:W-:Y:S01]  /*106b0*/  FMUL.FTZ R55, R55, R169.reuse ;  /* 0x000000a937377220 */ /* 0x080fe20000410000 */
        /* <DEDUP_REMOVED lines=29> */
[----:B------:R-:W-:Y:S01]  /*10890*/  F2FP.BF16.F32.PACK_AB R154, R171, R156 ;  /* 0x0000009cab9a723e */ /* 0x000fe200000010ff */
[-C--:B------:R-:W-:Y:S01]  /*108a0*/  FMUL.FTZ R98, R98, R169.reuse ;  /* 0x000000a962627220 */ /* 0x080fe20000410000 */
[----:B------:R-:W-:Y:S01]  /*108b0*/  F2FP.BF16.F32.PACK_AB R156, R173, R160 ;  /* 0x000000a0ad9c723e */ /* 0x000fe200000010ff */
[-C--:B------:R-:W-:Y:S01]  /*108c0*/  FMUL.FTZ R99, R99, R169.reuse ;  /* 0x000000a963637220 */ /* 0x080fe20000410000 */
[----:B------:R-:W-:Y:S01]  /*108d0*/  F2FP.BF16.F32.PACK_AB R160, R177, R168 ;  /* 0x000000a8b1a0723e */ /* 0x000fe200000010ff */
[-C--:B------:R-:W-:Y:S01]  /*108e0*/  FMUL.FTZ R102, R102, R169.reuse ;  /* 0x000000a966667220 */ /* 0x080fe20000410000 */
[----:B------:R-:W0:Y:S01]  /*108f0*/  MUFU.EX2 R174, R174 ;  /* 0x000000ae00ae7308 */ /* 0x000e220000000800 */
[----:B-1----:R-:W-:Y:S01]  /*10900*/  FADD.FTZ R3, R217, R158 ;  /* 0x0000009ed9037221 */ /* 0x002fe20000010000 */
[----:B------:R-:W-:Y:S01]  /*10910*/  F2FP.BF16.F32.PACK_AB R158, R175, R164 ;  /* 0x000000a4af9e723e */ /* 0x000fe200000010ff */
        /* <DEDUP_REMOVED lines=13> */
[----:B------:R2:W3:Y:S01]  /*109f0*/  MUFU.EX2 R213, R161 ;  /* 0x000000a100d57308 */ /* 0x0004e20000000800 */
        /* <DEDUP_REMOVED lines=9> */
[----:B--2---:R-:W-:Y:S01]  /*10a90*/  F2FP.BF16.F32.PACK_AB R161, R217, R170 ;  /* 0x000000aad9a1723e */ /* 0x004fe200000010ff */
[-C--:B------:R-:W-:Y:S01]  /*10aa0*/  FMUL.FTZ R138, R138, R169.reuse ;  /* 0x000000a98a8a7220 */ /* 0x080fe20000410000 */
[----:B------:R-:W-:Y:S01]  /*10ab0*/  F2FP.BF16.F32.PACK_AB R164, R181, R176 ;  /* 0x000000b0b5a4723e */ /* 0x000fe200000010ff */
[-C--:B------:R-:W-:Y:S01]  /*10ac0*/  FMUL.FTZ R139, R139, R169.reuse ;  /* 0x000000a98b8b7220 */ /* 0x080fe20000410000 */
[-C--:B------:R-:W-:Y:S01]  /*10ad0*/  FMUL.FTZ R142, R142, R169.reuse ;  /* 0x000000a98e8e7220 */ /* 0x080fe20000410000 */
[-C--:B------:R-:W-:Y:S01]  /*10ae0*/  FMUL.FTZ R143, R143, R169.reuse ;  /* 0x000000a98f8f7220 */ /* 0x080fe20000410000 */
[----:B------:R-:W1:Y:S01]  /*10af0*/  MUFU.EX2 R165, R178 ;  /* 0x000000b200a57308 */ /* 0x000e620000000800 */
[----:B---3--:R-:W-:Y:S01]  /*10b00*/  FADD.FTZ R166, R213, R162 ;  /* 0x000000a2d5a67221 */ /* 0x008fe20000010000 */
[----:B------:R-:W-:Y:S01]  /*10b10*/  F2FP.BF16.F32.PACK_AB R162, R179, R172 ;  /* 0x000000acb3a2723e */ /* 0x000fe200000010ff */
[-C--:B------:R-:W-:Y:S01]  /*10b20*/  FMUL.FTZ R146, R146, R169.reuse ;  /* 0x000000a992927220 */ /* 0x080fe20000410000 */
[-C--:B------:R-:W-:Y:S01]  /*10b30*/  FMUL.FTZ R147, R147, R169.reuse ;  /* 0x000000a993937220 */ /* 0x080fe20000410000 */
[-C--:B------:R-:W-:Y:S01]  /*10b40*/  FMUL.FTZ R150, R150, R169.reuse ;  /* 0x000000a996967220 */ /* 0x080fe20000410000 */
[----:B------:R-:W-:-:S02]  /*10b50*/  FMUL.FTZ R151, R151, R169 ;  /* 0x000000a997977220 */ /* 0x000fc40000410000 */
[----:B------:R-:W2:Y:S01]  /*10b60*/  MUFU.EX2 R153, R153 ;  /* 0x0000009900997308 */ /* 0x000ea20000000800 */
[----:B0-----:R-:W-:-:S07]  /*10b70*/  FADD.FTZ R168, R180, R3 ;  /* 0x00000003b4a87221 */ /* 0x001fce0000010000 */
[----:B------:R0:W3:Y:S01]  /*10b80*/  MUFU.EX2 R8, R163 ;  /* 0x000000a300087308 */ /* 0x0000e20000000800 */
[----:B-1----:R-:W-:-:S07]  /*10b90*/  FADD.FTZ R155, R165, R166 ;  /* 0x000000a6a59b7221 */ /* 0x002fce0000010000 */
[----:B------:R-:W1:Y:S01]  /*10ba0*/  MUFU.EX2 R167, R182 ;  /* 0x000000b600a77308 */ /* 0x000e620000000800 */
[C---:B--2---:R-:W-:Y:S01]  /*10bb0*/  FADD.FTZ R3, R153.reuse, R168 ;  /* 0x000000a899037221 */ /* 0x044fe20000010000 */
[----:B------:R-:W-:Y:S02]  /*10bc0*/  F2FP.BF16.F32.PACK_AB R166, R153, R180 ;  /* 0x000000b499a6723e */ /* 0x000fe400000010ff */
[----:B------:R-:W-:Y:S02]  /*10bd0*/  F2FP.BF16.F32.PACK_AB R153, R183, R214 ;  /* 0x000000d6b799723e */ /* 0x000fe400000010ff */
[----:B0-----:R-:W-:Y:S02]  /*10be0*/  F2FP.BF16.F32.PACK_AB R163, R213, R174 ;  /* 0x000000aed5a3723e */ /* 0x001fe400000010ff */
[----:B------:R-:W0:Y:S01]  /*10bf0*/  MUFU.EX2 R232, R232 ;  /* 0x000000e800e87308 */ /* 0x000e220000000800 */
[----:B---3--:R-:W-:Y:S01]  /*10c00*/  FADD.FTZ R168, R8, R155 ;  /* 0x0000009b08a87221 */ /* 0x008fe20000010000 */
[----:B------:R-:W-:Y:S01]  /*10c10*/  F2FP.BF16.F32.PACK_AB R155, R216, R207 ;  /* 0x000000cfd89b723e */ /* 0x000fe200000010ff */
[----:B------:R-:W-:Y:S01]  /*10c20*/  BAR.SYNC.DEFER_BLOCKING 0xf, 0x100 ;  /* 0x03c4000000007b1d */ /* 0x000fe20000010000 */
[----:B------:R-:W-:Y:S01]  /*10c30*/  F2FP.BF16.F32.PACK_AB R165, R8, R165 ;  /* 0x000000a508a5723e */ /* 0x000fe200000010ff */
[----:B-1----:R-:W-:Y:S01]  /*10c40*/  FADD.FTZ R171, R167, R168 ;  /* 0x000000a8a7ab7221 */ /* 0x002fe20000010000 */
[----:B0-----:R-:W-:-:S03]  /*10c50*/  F2FP.BF16.F32.PACK_AB R167, R232, R167 ;  /* 0x000000a7e8a7723e */ /* 0x001fc600000010ff */
[----:B------:R-:W-:Y:S01]  /*10c60*/  FADD.FTZ R8, R232, R171 ;  /* 0x000000abe8087221 */ /* 0x000fe20000010000 */
[----:B------:R0:W-:Y:S04]  /*10c70*/  STSM.16.M88.4 [R195+0x26800], R152 ;  /* 0x02680098c3007844 */ /* 0x0001e80000000200 */
[----:B------:R0:W-:Y:S04]  /*10c80*/  STSM.16.M88.4 [R198], R156 ;  /* 0x0000009cc6007844 */ /* 0x0001e80000000200 */
[----:B------:R0:W-:Y:S04]  /*10c90*/  STSM.16.M88.4 [R196], R160 ;  /* 0x000000a0c4007844 */ /* 0x0001e80000000200 */
[----:B------:R0:W-:Y:S01]  /*10ca0*/  STSM.16.M88.4 [R197], R164 ;  /* 0x000000a4c5007844 */ /* 0x0001e20000000200 */
[----:B------:R-:W-:Y:S05]  /*10cb0*/  @!P0 BRA `(.L_x_4790) ;  /* 0x0000000000048947 */ /* 0x000fea0003800000 */
[----:B------:R-:W-:Y:S01]  /*10cc0*/  BPT.TRAP 0x1 ;  /* 0x000000040000795c */ /* 0x000fe20000300000 */
.L_x_4790:
[----:B------:R1:W2:Y:S01]  /*10cd0*/  SYNCS.PHASECHK.TRANS64.TRYWAIT P3, [R9+URZ+0x28c50], R208 ;  /* 0x028c50d0090075a7 */ /* 0x0002a2000806017f */
[----:B------:R-:W-:Y:S05]  /*10ce0*/  @!P0 BRA `(.L_x_4791) ;  /* 0x0000000000048947 */ /* 0x000fea0003800000 */
[----:B------:R-:W-:Y:S01]  /*10cf0*/  BPT.TRAP 0x1 ;  /* 0x000000040000795c */ /* 0x000fe20000300000 */
.L_x_4791:
[----:B------:R-:W-:Y:S04]  /*10d00*/  BSSY B2, `(.L_x_4792) ;  /* 0x0000004000027945 */ /* 0x000fe80003800000 */
[----:B--2---:R-:W-:Y:S05]  /*10d10*/  @P3 BRA `(.L_x_4793) ;  /* 0x0000000000083947 */ /* 0x004fea0003800000 */
[----:B------:R-:W2:Y:S02]  /*10d20*/  SYNCS.PHASECHK.TRANS64.TRYWAIT P3, [R9+URZ+0x28c50], R208 ;  /* 0x028c50d0090075a7 */ /* 0x000ea4000806017f */
[----:B--2---:R-:W-:Y:S05]  /*10d30*/  @!P3 BRA `(.L_x_4794) ;  /* 0x000000d40010b947 */ /* 0x004fea0003800000 */
.L_x_4793:
[----:B------:R-:W-:Y:S05]  /*10d40*/  BSYNC B2 ;  /* 0x0000000000027941 */ /* 0x000fea0003800000 */
.L_x_4792:
[----:B------:R-:W-:Y:S01]  /*10d50*/  IMAD R168, R18, 0x1000, R188 ;  /* 0x0000100012a87824 */ /* 0x000fe200078e02bc */
[----:B------:R-:W-:Y:S01]  /*10d60*/  WARPGROUP.ARRIVE ;  /* 0x00000000000079c5 */ /* 0x000fe20000000000 */
[----:B------:R-:W-:Y:S02]  /*10d70*/  IMAD.MOV.U32 R169, RZ, RZ, 0x40000040 ;  /* 0x40000040ffa97424 */ /* 0x000fe400078e00ff */
[----:B-12---:R-:W-:Y:S01]  /*10d80*/  @!P1 VIADD R9, R9, 0x28c60 ;  /* 0x00028c6009099836 */ /* 0x006fe20000000000 */
        /* <DEDUP_REMOVED lines=9> */
[----:B0-----:R-:W-:Y:S01]  /*10e20*/  IMAD.MOV.U32 R153, RZ, RZ, 0x40000040 ;  /* 0x40000040ff997424 */ /* 0x001fe200078e00ff */
[----:B------:R-:W-:Y:S01]  /*10e30*/  IADD3 R152, R168, 0x80, RZ ;  /* 0x00000080a8987810 */ /* 0x000fe20007ffe0ff */
        /* <DEDUP_REMOVED lines=31> */
.L_x_4784:
[----:B-1----:R-:W-:-:S07]  /*11030*/  MOV R9, R191 ;  /* 0x000000bf00097202 */ /* 0x002fce0000000f00 */
.L_x_4783:
[----:B------:R-:W-:Y:S05]  /*11040*/  BSYNC B1 ;  /* 0x0000000000017941 */ /* 0x000fea0003800000 */
.L_x_4782:
[----:B------:R-:W-:Y:S01]  /*11050*/  ISETP.GE.AND P2, PT, R9, R190, PT ;  /* 0x000000be0900720c */ /* 0x000fe20003f46270 */
[----:B------:R-:W-:-:S12]  /*11060*/  BSSY B0, `(.L_x_4796) ;  /* 0x000028c000007945 */ /* 0x000fd80003800000 */
[----:B------:R-:W-:Y:S05]  /*11070*/  @!P2 BRA `(.L_x_4797) ;  /* 0x000000280028a947 */ /* 0x000fea0003800000 */
[----:B------:R-:W-:Y:S02]  /*11080*/  VIADD R189, R0, 0x8 ;  /* 0x0000000800bd7836 */ /* 0x000fe40000000000 */
[----:B------:R-:W-:Y:S02]  /*11090*/  IMAD.MOV.U32 R213, RZ, RZ, R20 ;  /* 0x000000ffffd57224 */ /* 0x000fe400078e0014 */
[----:B------:R-:W-:Y:S01]  /*110a0*/  IMAD.MOV.U32 R212, RZ, RZ, R15 ;  /* 0x000000ffffd47224 */ /* 0x000fe200078e000f */
[----:B------:R-:W-:Y:S01]  /*110b0*/  IADD3 R189, R189, R184, -R185 ;  /* 0x000000b8bdbd7210 */ /* 0x000fe20007ffe8b9 */
[----:B------:R-:W-:-:S07]  /*110c0*/  IMAD.MOV.U32 R209, RZ, RZ, R18 ;  /* 0x000000ffffd17224 */ /* 0x000fce00078e0012 */
.L_x_4816:
[----:B------:R-:W-:-:S05]  /*110d0*/  VIADD R18, R209, 0x1 ;  /* 0x00000001d1127836 */ /* 0x000fca0000000000 */
[----:B------:R-:W-:-:S04]  /*110e0*/  ISETP.NE.AND P2, PT, R18, 0x2, PT ;  /* 0x000000021200780c */ /* 0x000fc80003f45270 */
[----:B------:R-:W-:Y:S02]  /*110f0*/  SEL R20, RZ, 0x1, P2 ;  /* 0x00000001ff147807 */ /* 0x000fe40001000000 */
[----:B------:R-:W-:Y:S02]  /*11100*/  SEL R18, R18, RZ, P2 ;  /* 0x000000ff12127207 */ /* 0x000fe40001000000 */
[----:B------:R-:W-:Y:S01]  /*11110*/  LOP3.LUT R19, R19, R20, RZ, 0x3c, !PT ;  /* 0x0000001413137212 */ /* 0x000fe200078e3cff */
[----:B-1----:R-:W-:Y:S06]  /*11120*/  @!P0 BRA `(.L_x_4798) ;  /* 0x0000000000048947 */ /* 0x002fec0003800000 */
[----:B------:R-:W-:Y:S01]  /*11130*/  BPT.TRAP 0x1 ;  /* 0x000000040000795c */ /* 0x000fe20000300000 */
.L_x_4798:
[----:B------:R-:W-:Y:S01]  /*11140*/  IMAD R191, R18, 0x8, R2 ;  /* 0x0000000812bf7824 */ /* 0x000fe200078e0202 */
[----:B------:R-:W-:-:S04]  /*11150*/  SHF.L.U32 R208, R19, 0x1f, RZ ;  /* 0x0000001f13d07819 */ /* 0x000fc800000006ff */
[----:B------:R1:W2:Y:S01]  /*11160*/  SYNCS.PHASECHK.TRANS64.TRYWAIT P2, [R191+URZ+0x28c30], R208 ;  /* 0x028c30d0bf0075a7 */ /* 0x0002a2000804017f */
[----:B------:R-:W-:Y:S05]  /*11170*/  @!P0 BRA `(.L_x_4799) ;  /* 0x0000000000048947 */ /* 0x000fea0003800000 */
[----:B------:R-:W-:Y:S01]  /*11180*/  BPT.TRAP 0x1 ;  /* 0x000000040000795c */ /* 0x000fe20000300000 */
.L_x_4799:
[----:B------:R-:W-:Y:S01]  /*11190*/  BSSY B1, `(.L_x_4800) ;  /* 0x0000006000017945 */ /* 0x000fe20003800000 */
[----:B------:R-:W-:Y:S02]  /*111a0*/  IMAD R20, R18, 0x200, R14 ;  /* 0x0000020012147824 */ /* 0x000fe400078e020e */
[----:B------:R-:W-:Y:S01]  /*111b0*/  IMAD.MOV.U32 R21, RZ, RZ, 0x40000040 ;  /* 0x40000040ff157424 */ /* 0x000fe200078e00ff */
[----:B--2---:R-:W-:Y:S06]  /*111c0*/  @P2 BRA `(.L_x_4801) ;  /* 0x0000000000082947 */ /* 0x004fec0003800000 */
[----:B------:R-:W2:Y:S02]  /*111d0*/  SYNCS.PHASECHK.TRANS64.TRYWAIT P2, [R191+URZ+0x28c30], R208 ;  /* 0x028c30d0bf0075a7 */ /* 0x000ea4000804017f */
[----:B--2---:R-:W-:Y:S05]  /*111e0*/  @!P2 BRA `(.L_x_4802) ;  /* 0x000000cc00f8a947 */ /* 0x004fea0003800000 */
.L_x_4801:
[----:B------:R-:W-:Y:S05]  /*111f0*/  BSYNC B1 ;  /* 0x0000000000017941 */ /* 0x000fea0003800000 */
.L_x_4800:
[C---:B------:R-:W-:Y:S01]  /*11200*/  R2UR UR6, R20.reuse ;  /* 0x00000000140672ca */ /* 0x040fe200000e0000 */
[----:B------:R-:W-:Y:S01]  /*11210*/  WARPGROUP.ARRIVE ;  /* 0x00000000000079c5 */ /* 0x000fe20000000000 */
[----:B------:R-:W-:Y:S01]  /*11220*/  R2UR UR7, R21 ;  /* 0x00000000150772ca */ /* 0x000fe200000e0000 */
[----:B------:R-:W-:Y:S01]  /*11230*/  VIADD R206, R20, 0x2 ;  /* 0x0000000214ce7836 */ /* 0x000fe20000000000 */
[----:B------:R-:W-:Y:S01]  /*11240*/  R2UR UR4, R4 ;  /* 0x00000000040472ca */ /* 0x000fe200000e0000 */
[----:B------:R-:W-:Y:S01]  /*11250*/  IMAD.MOV.U32 R21, RZ, RZ, 0x40000040 ;  /* 0x40000040ff157424 */ /* 0x000fe200078e00ff */
[----:B------:R-:W-:Y:S02]  /*11260*/  R2UR UR5, R5 ;  /* 0x00000000050572ca */ /* 0x000fe400000e0000 */
[----:B------:R-:W-:-:S11]  /*11270*/  MOV R207, 0x40000040 ;  /* 0x4000004000cf7802 */ /* 0x000fd60000000f00 */
        /* <DEDUP_REMOVED lines=18> */
[----:B------:R-:W-:Y:S01]  /*113a0*/  R2UR UR6, R20 ;  /* 0x00000000140672ca */ /* 0x000fe200000e0000 */
[----:B------:R-:W-:Y:S01]  /*113b0*/  @!P1 VIADD R20, R191, 0x28c40 ;  /* 0x00028c40bf149836 */ /* 0x000fe20000000000 */
[----:B------:R-:W-:Y:S02]  /*113c0*/  R2UR UR7, R21 ;  /* 0x00000000150772ca */ /* 0x000fe400000e0000 */
[----:B------:R-:W-:Y:S02]  /*113d0*/  R2UR UR4, R6 ;  /* 0x00000000060472ca */ /* 0x000fe400000e0000 */
[----:B------:R-:W-:Y:S02]  /*113e0*/  R2UR UR5, R7 ;  /* 0x00000000070572ca */ /* 0x000fe400000e0000 */
[----:B------:R-:W-:Y:S01]  /*113f0*/  @!P1 PRMT R20, RZ, 0x654, R20 ;  /* 0x00000654ff149816 */ /* 0x000fe20000000014 */
[----:B------:R-:W-:-:S02]  /*11400*/  WARPGROUP.DEPBAR.LE gsb0, 0x0 ;  /* 0x00008000000079c5 */ /* 0x000fc40000010000 */
[----:B------:R-:W-:-:S08]  /*11410*/  WARPGROUP.ARRIVE ;  /* 0x00000000000079c5 */ /* 0x000fd00000000000 */
        /* <DEDUP_REMOVED lines=37> */
[----:B------:R-:W4:Y:S01]  /*11670*/  MUFU.TANH R206, R206 ;  /* 0x000000ce00ce7308 */ /* 0x000f220000002400 */
[----:B------:R-:W-:Y:S01]  /*11680*/  ULDC UR4, c[0x0][0x9e0] ;  /* 0x0002780000047ab9 */ /* 0x000fe20000000800 */
[----:B---3--:R-:W-:-:S06]  /*11690*/  IADD3 R20, R184, 0x1, -R179 ;  /* 0x00000001b8147810 */ /* 0x008fcc0007ffe8b3 */
[----:B------:R-:W3:Y:S01]  /*116a0*/  MUFU.TANH R153, R153 ;  /* 0x0000009900997308 */ /* 0x000ee20000002400 */
[----:B------:R-:W-:-:S07]  /*116b0*/  IADD3 R20, -R22, R20, -R185 ;  /* 0x0000001416147210 */ /* 0x000fce0007ffe9b9 */
[----:B------:R-:W0:Y:S01]  /*116c0*/  MUFU.TANH R15, R15 ;  /* 0x0000000f000f7308 */ /* 0x000e220000002400 */
[C---:B------:R-:W-:Y:S02]  /*116d0*/  VIADD R215, R20.reuse, UR4 ;  /* 0x0000000414d77c36 */ /* 0x040fe40008000000 */
[----:B------:R-:W-:-:S03]  /*116e0*/  VIADD R217, R20, UR37 ;  /* 0x0000002514d97c36 */ /* 0x000fc60008000000 */
[C---:B------:R-:W-:Y:S01]  /*116f0*/  IADD3 R181, R0.reuse, R215, RZ ;  /* 0x000000d700b57210 */ /* 0x040fe20007ffe0ff */
[----:B------:R-:W-:Y:S01]  /*11700*/  IMAD.IADD R183, R0, 0x1, R217 ;  /* 0x0000000100b77824 */ /* 0x000fe200078e02d9 */
        /* <DEDUP_REMOVED lines=29> */
[----:B---34-:R-:W-:Y:S05]  /*118e0*/  @!P6 BRA `(.L_x_4803) ;  /* 0x000000000064e947 */ /* 0x018fea0003800000 */
[----:B------:R-:W-:Y:S01]  /*118f0*/  IADD3 R227, R0, R184, -R185 ;  /* 0x000000b800e37210 */ /* 0x000fe20007ffe8b9 */
[----:B------:R-:W-:Y:S03]  /*11900*/  BSSY B1, `(.L_x_4804) ;  /* 0x0000013000017945 */ /* 0x000fe60003800000 */
[----:B------:R-:W-:-:S13]  /*11910*/  ISETP.GT.AND P2, PT, R227, -0x1, PT ;  /* 0xffffffffe300780c */ /* 0x000fda0003f44270 */
[----:B------:R-:W-:Y:S05]  /*11920*/  @P2 BRA `(.L_x_4805) ;  /* 0x0000000000242947 */ /* 0x000fea0003800000 */
[----:B------:R-:W-:Y:S01]  /*11930*/  ULDC UR4, c[0x0][0x9e4] ;  /* 0x0002790000047ab9 */ /* 0x000fe20000000800 */
[----:B------:R-:W-:Y:S01]  /*11940*/  LOP3.LUT R227, RZ, R227, RZ, 0x33, !PT ;  /* 0x000000e3ffe37212 */ /* 0x000fe200078e33ff */
[----:B0-----:R-:W-:-:S05]  /*11950*/  IMAD.U32 R216, RZ, RZ, UR4 ;  /* 0x00000004ffd87e24 */ /* 0x001fca000f8e00ff */
[----:B------:R-:W-:-:S13]  /*11960*/  ISETP.NE.AND P2, PT, R216, 0x1, PT ;  /* 0x00000001d800780c */ /* 0x000fda0003f45270 */
[----:B------:R-:W0:Y:S02]  /*11970*/  @P2 LDC.64 R20, c[0x0][0x9e8] ;  /* 0x00027a00ff142b82 */ /* 0x000e240000000a00 */
[----:B0-----:R-:W-:-:S05]  /*11980*/  @P2 IMAD.HI.U32 R20, R227, R20, RZ ;  /* 0x00000014e3142227 */ /* 0x001fca00078e00ff */
[----:B------:R-:W-:-:S04]  /*11990*/  @P2 SHF.R.U32.HI R227, RZ, R21, R20 ;  /* 0x00000015ffe32219 */ /* 0x000fc80000011614 */
[----:B------:R-:W-:Y:S01]  /*119a0*/  LOP3.LUT R20, RZ, R227, RZ, 0x33, !PT ;  /* 0x000000e3ff147212 */ /* 0x000fe200078e33ff */
[----:B------:R-:W-:Y:S06]  /*119b0*/  BRA `(.L_x_4806) ;  /* 0x00000000001c7947 */ /* 0x000fec0003800000 */
.L_x_4805:
[----:B------:R-:W-:Y:S02]  /*119c0*/  ULDC UR4, c[0x0][0x9e4] ;  /* 0x0002790000047ab9 */ /* 0x000fe40000000800 */
[----:B0-----:R-:W-:-:S05]  /*119d0*/  IMAD.U32 R216, RZ, RZ, UR4 ;  /* 0x00000004ffd87e24 */ /* 0x001fca000f8e00ff */
[----:B------:R-:W-:-:S13]  /*119e0*/  ISETP.NE.AND P2, PT, R216, 0x1, PT ;  /* 0x00000001d800780c */ /* 0x000fda0003f45270 */
[----:B------:R-:W0:Y:S02]  /*119f0*/  @P2 LDC.64 R20, c[0x0][0x9e8] ;  /* 0x00027a00ff142b82 */ /* 0x000e240000000a00 */
[----:B0-----:R-:W-:-:S04]  /*11a00*/  @P2 IMAD.HI.U32 R182, R227, R20, RZ ;  /* 0x00000014e3b62227 */ /* 0x001fc800078e00ff */
[----:B------:R-:W-:Y:S01]  /*11a10*/  IMAD.MOV.U32 R20, RZ, RZ, R227 ;  /* 0x000000ffff147224 */ /* 0x000fe200078e00e3 */
[----:B------:R-:W-:-:S07]  /*11a20*/  @P2 SHF.R.U32.HI R20, RZ, R21, R182 ;  /* 0x00000015ff142219 */ /* 0x000fce00000116b6 */
.L_x_4806:
[----:B------:R-:W-:Y:S05]  /*11a30*/  BSYNC B1 ;  /* 0x0000000000017941 */ /* 0x000fea0003800000 */
.L_x_4804:
[----:B------:R-:W-:-:S04]  /*11a40*/  IMAD R21, R20, R216, -R179 ;  /* 0x000000d814157224 */ /* 0x000fc800078e0ab3 */
[----:B------:R-:W-:-:S05]  /*11a50*/  IMAD.IADD R20, R21, 0x1, -R22 ;  /* 0x0000000115147824 */ /* 0x000fca00078e0a16 */
[----:B------:R-:W-:Y:S02]  /*11a60*/  VIADDMNMX R181, R20, R216, R181, PT ;  /* 0x000000d814b57246 */ /* 0x000fe400038001b5 */
[----:B------:R-:W-:-:S07]  /*11a70*/  VIMNMX R183, R183, R20, !PT ;  /* 0x00000014b7b77248 */ /* 0x000fce0007fe0100 */
.L_x_4803:
[----:B------:R-:W-:Y:S02]  /*11a80*/  ISETP.GT.AND P2, PT, R9, -0x1, PT ;  /* 0xffffffff0900780c */ /* 0x000fe40003f44270 */
[----:B------:R-:W-:Y:S02]  /*11a90*/  IADD3 R215, R215, 0x8, R0 ;  /* 0x00000008d7d77810 */ /* 0x000fe40007ffe000 */
[C---:B------:R-:W-:Y:S02]  /*11aa0*/  ISETP.GT.AND P3, PT, R183.reuse, RZ, P2 ;  /* 0x000000ffb700720c */ /* 0x040fe40001764270 */
[----:B------:R-:W-:Y:S02]  /*11ab0*/  ISETP.GT.AND P5, PT, R183, 0x1, P2 ;  /* 0x00000001b700780c */ /* 0x000fe400017a4270 */
        /* <DEDUP_REMOVED lines=8> */
[----:B0-----:R-:W-:Y:S02]  /*11b40*/  FSEL R156, R156, -INF , !P3 ;  /* 0xff8000009c9c7808 */ /* 0x001fe40005800000 */
        /* <DEDUP_REMOVED lines=35> */
[----:B------:R-:W-:Y:S02]  /*11d80*/  FSEL R177, R177, -INF , !P5 ;  /* 0xff800000b1b17808 */ /* 0x000fe40006800000 */
[----:B------:R-:W-:Y:S02]  /*11d90*/  FSEL R178, R178, -INF , !P3 ;  /* 0xff800000b2b27808 */ /* 0x000fe40005800000 */
[----:B------:R-:W-:Y:S01]  /*11da0*/  FSEL R180, R180, -INF , !P4 ;  /* 0xff800000b4b47808 */ /* 0x000fe20006000000 */
[----:B------:R-:W-:Y:S06]  /*11db0*/  @!P6 BRA `(.L_x_4807) ;  /* 0x000000000068e947 */ /* 0x000fec0003800000 */
[----:B------:R-:W-:Y:S01]  /*11dc0*/  ISETP.GT.AND P3, PT, R189, -0x1, PT ;  /* 0xffffffffbd00780c */ /* 0x000fe20003f64270 */
[----:B------:R-:W-:-:S12]  /*11dd0*/  BSSY B1, `(.L_x_4808) ;  /* 0x0000014000017945 */ /* 0x000fd80003800000 */
[----:B------:R-:W-:Y:S05]  /*11de0*/  @P3 BRA `(.L_x_4809) ;  /* 0x00000000002c3947 */ /* 0x000fea0003800000 */
[----:B------:R-:W-:Y:S01]  /*11df0*/  ULDC UR4, c[0x0][0x9e4] ;  /* 0x0002790000047ab9 */ /* 0x000fe20000000800 */
[----:B------:R-:W-:Y:S02]  /*11e00*/  VIADD R153, R0, 0x8 ;  /* 0x0000000800997836 */ /* 0x000fe40000000000 */
[----:B------:R-:W-:-:S03]  /*11e10*/  IMAD.U32 R157, RZ, RZ, UR4 ;  /* 0x00000004ff9d7e24 */ /* 0x000fc6000f8e00ff */
[----:B------:R-:W-:Y:S02]  /*11e20*/  IADD3 R153, R153, R184, -R185 ;  /* 0x000000b899997210 */ /* 0x000fe40007ffe8b9 */
[----:B------:R-:W-:Y:S02]  /*11e30*/  ISETP.NE.AND P3, PT, R157, 0x1, PT ;  /* 0x000000019d00780c */ /* 0x000fe40003f65270 */
[----:B------:R-:W-:-:S11]  /*11e40*/  LOP3.LUT R153, RZ, R153, RZ, 0x33, !PT ;  /* 0x00000099ff997212 */ /* 0x000fd600078e33ff */
[----:B------:R-:W0:Y:S02]  /*11e50*/  @P3 LDC.64 R20, c[0x0][0x9e8] ;  /* 0x00027a00ff143b82 */ /* 0x000e240000000a00 */
[----:B0-----:R-:W-:-:S05]  /*11e60*/  @P3 IMAD.HI.U32 R20, R153, R20, RZ ;  /* 0x0000001499143227 */ /* 0x001fca00078e00ff */
[----:B------:R-:W-:-:S04]  /*11e70*/  @P3 SHF.R.U32.HI R153, RZ, R21, R20 ;  /* 0x00000015ff993219 */ /* 0x000fc80000011614 */
[----:B------:R-:W-:Y:S01]  /*11e80*/  LOP3.LUT R20, RZ, R153, RZ, 0x33, !PT ;  /* 0x00000099ff147212 */ /* 0x000fe200078e33ff */
[----:B------:R-:W-:Y:S06]  /*11e90*/  BRA `(.L_x_4810) ;  /* 0x00000000001c7947 */ /* 0x000fec0003800000 */
.L_x_4809:
[----:B------:R-:W-:Y:S02]  /*11ea0*/  ULDC UR4, c[0x0][0x9e4] ;  /* 0x0002790000047ab9 */ /* 0x000fe40000000800 */
[----:B------:R-:W-:-:S05]  /*11eb0*/  IMAD.U32 R157, RZ, RZ, UR4 ;  /* 0x00000004ff9d7e24 */ /* 0x000fca000f8e00ff */
[----:B------:R-:W-:-:S13]  /*11ec0*/  ISETP.NE.AND P3, PT, R157, 0x1, PT ;  /* 0x000000019d00780c */ /* 0x000fda0003f65270 */
[----:B------:R-:W0:Y:S02]  /*11ed0*/  @P3 LDC.64 R20, c[0x0][0x9e8] ;  /* 0x00027a00ff143b82 */ /* 0x000e240000000a00 */
[----:B0-----:R-:W-:-:S04]  /*11ee0*/  @P3 IMAD.HI.U32 R153, R189, R20, RZ ;  /* 0x00000014bd993227 */ /* 0x001fc800078e00ff */
[----:B------:R-:W-:Y:S01]  /*11ef0*/  IMAD.MOV.U32 R20, RZ, RZ, R189 ;  /* 0x000000ffff147224 */ /* 0x000fe200078e00bd */
[----:B------:R-:W-:-:S07]  /*11f00*/  @P3 SHF.R.U32.HI R20, RZ, R21, R153 ;  /* 0x00000015ff143219 */ /* 0x000fce0000011699 */
.L_x_4810:
[----:B------:R-:W-:Y:S05]  /*11f10*/  BSYNC B1 ;  /* 0x0000000000017941 */ /* 0x000fea0003800000 */
.L_x_4808:
[----:B------:R-:W-:-:S04]  /*11f20*/  IMAD R179, R20, R157, -R179 ;  /* 0x0000009d14b37224 */ /* 0x000fc800078e0ab3 */
[----:B------:R-:W-:-:S05]  /*11f30*/  IMAD.IADD R20, R179, 0x1, -R22 ;  /* 0x00000001b3147824 */ /* 0x000fca00078e0a16 */
[----:B------:R-:W-:Y:S02]  /*11f40*/  VIADDMNMX R215, R20, R157, R215, PT ;  /* 0x0000009d14d77246 */ /* 0x000fe400038001d7 */
[----:B------:R-:W-:-:S07]  /*11f50*/  VIMNMX R217, R217, R20, !PT ;  /* 0x00000014d9d97248 */ /* 0x000fce0007fe0100 */
.L_x_4807:
[----:B------:R-:W-:Y:S01]  /*11f60*/  FMNMX.FTZ R21, R206, R212, !PT ;  /* 0x000000d4ce157209 */ /* 0x000fe20007810000 */
[----:B------:R-:W-:Y:S01]  /*11f70*/  ULDC UR4, c[0x0][0x988] ;  /* 0x0002620000047ab9 */ /* 0x000fe20000000800 */
[----:B------:R-:W-:Y:S02]  /*11f80*/  ISETP.GT.AND P5, PT, R217, 0x9, P2 ;  /* 0x00000009d900780c */ /* 0x000fe400017a4270 */
[----:B------:R-:W-:Y:S02]  /*11f90*/  FMNMX.FTZ R21, R182, R21, !PT ;  /* 0x00000015b6157209 */ /* 0x000fe40007810000 */
[----:B------:R-:W-:Y:S02]  /*11fa0*/  ISETP.LT.OR P5, PT, R215, 0xa, P5 ;  /* 0x0000000ad700780c */ /* 0x000fe40002fa1670 */
[----:B------:R-:W-:Y:S02]  /*11fb0*/  FMNMX.FTZ R21, R156, R21, !PT ;  /* 0x000000159c157209 */ /* 0x000fe40007810000 */
[----:B------:R-:W-:-:S02]  /*11fc0*/  FSEL R155, R155, -INF , !P5 ;  /* 0xff8000009b9b7808 */ /* 0x000fc40006800000 */
[----:B------:R-:W-:Y:S02]  /*11fd0*/  FMNMX.FTZ R21, R216, R21, !PT ;  /* 0x00000015d8157209 */ /* 0x000fe40007810000 */
[C---:B------:R-:W-:Y:S02]  /*11fe0*/  ISETP.GT.AND P3, PT, R217.reuse, 0x1, P2 ;  /* 0x00000001d900780c */ /* 0x040fe40001764270 */
[----:B------:R-:W-:Y:S02]  /*11ff0*/  FMNMX.FTZ R21, R160, R21, !PT ;  /* 0x00000015a0157209 */ /* 0x000fe40007810000 */
[----:B------:R-:W-:Y:S02]  /*12000*/  ISETP.GT.AND P5, PT, R217, 0x18, P2 ;  /* 0x00000018d900780c */ /* 0x000fe400017a4270 */
[----:B------:R-:W-:Y:S02]  /*12010*/  FMNMX.FTZ R21, R228, R21, !PT ;  /* 0x00000015e4157209 */ /* 0x000fe40007810000 */
[----:B------:R-:W-:-:S02]  /*12020*/  ISETP.LT.OR P3, PT, R215, 0x2, P3 ;  /* 0x00000002d700780c */ /* 0x000fc40001f61670 */
[----:B------:R-:W-:Y:S02]  /*12030*/  FMNMX.FTZ R21, R164, R21, !PT ;  /* 0x00000015a4157209 */ /* 0x000fe40007810000 */
[----:B------:R-:W-:Y:S02]  /*12040*/  ISETP.LT.OR P5, PT, R215, 0x19, P5 ;  /* 0x00000019d700780c */ /* 0x000fe40002fa1670 */
[----:B------:R-:W-:Y:S02]  /*12050*/  FMNMX.FTZ R21, R230, R21, !PT ;  /* 0x00000015e6157209 */ /* 0x000fe40007810000 */
[----:B------:R-:W-:Y:S02]  /*12060*/  FSEL R152, R152, -INF , !P3 ;  /* 0xff80000098987808 */ /* 0x000fe40005800000 */
        /* <DEDUP_REMOVED lines=16> */
[----:B------:R-:W-:Y:S01]  /*12170*/  ISETP.GT.AND P5, PT, R217, RZ, P2 ;  /* 0x000000ffd900720c */ /* 0x000fe200017a4270 */
[----:B------:R-:W0:Y:S01]  /*12180*/  SHFL.BFLY PT, R20, R21, 0x2, 0x1f ;  /* 0x0c401f0015147f89 */ /* 0x000e2200000e0000 */
[C---:B------:R-:W-:Y:S02]  /*12190*/  ISETP.LT.OR P3, PT, R215.reuse, 0x1a, P3 ;  /* 0x0000001ad700780c */ /* 0x040fe40001f61670 */
[----:B------:R-:W-:Y:S02]  /*121a0*/  ISETP.LT.OR P5, PT, R215, 0x1, P5 ;  /* 0x00000001d700780c */ /* 0x000fe40002fa1670 */
[----:B------:R-:W-:-:S02]  /*121b0*/  ISETP.GT.AND P4, PT, R217, 0x8, P2 ;  /* 0x00000008d900780c */ /* 0x000fc40001784270 */
[----:B------:R-:W-:Y:S02]  /*121c0*/  FSEL R163, R163, -INF , !P3 ;  /* 0xff800000a3a37808 */ /* 0x000fe40005800000 */
[----:B------:R-:W-:Y:S02]  /*121d0*/  FSEL R153, R15, -INF , !P5 ;  /* 0xff8000000f997808 */ /* 0x000fe40006800000 */
[----:B------:R-:W-:Y:S02]  /*121e0*/  ISETP.GT.AND P3, PT, R217, 0x28, P2 ;  /* 0x00000028d900780c */ /* 0x000fe40001764270 */
[----:B------:R-:W-:Y:S02]  /*121f0*/  ISETP.LT.OR P4, PT, R215, 0x9, P4 ;  /* 0x00000009d700780c */ /* 0x000fe40002781670 */
[----:B------:R-:W-:Y:S02]  /*12200*/  FMNMX.FTZ R15, R153, R213, !PT ;  /* 0x000000d5990f7209 */ /* 0x000fe40007810000 */
[----:B------:R-:W-:-:S02]  /*12210*/  ISETP.LT.OR P3, PT, R215, 0x29, P3 ;  /* 0x00000029d700780c */ /* 0x000fc40001f61670 */
[----:B------:R-:W-:Y:S02]  /*12220*/  FSEL R154, R154, -INF , !P4 ;  /* 0xff8000009a9a7808 */ /* 0x000fe40006000000 */
[----:B------:R-:W-:Y:S02]  /*12230*/  FSEL R170, R170, -INF , !P3 ;  /* 0xff800000aaaa7808 */ /* 0x000fe40005800000 */
[----:B------:R-:W-:Y:S02]  /*12240*/  ISETP.GT.AND P3, PT, R217, 0x30, P2 ;  /* 0x00000030d900780c */ /* 0x000fe40001764270 */
[----:B0-----:R-:W-:Y:S02]  /*12250*/  FMNMX.FTZ R20, R21, R20, !PT ;  /* 0x0000001415147209 */ /* 0x001fe40007810000 */
[----:B------:R-:W-:Y:S02]  /*12260*/  FMNMX.FTZ R21, R152, R15, !PT ;  /* 0x0000000f98157209 */ /* 0x000fe40007810000 */
[----:B------:R-:W-:Y:S01]  /*12270*/  ISETP.GT.AND P4, PT, R217, 0x11, P2 ;  /* 0x00000011d900780c */ /* 0x000fe20001784270 */
[----:B------:R-:W0:Y:S01]  /*12280*/  SHFL.BFLY PT, R157, R20, 0x1, 0x1f ;  /* 0x0c201f00149d7f89 */ /* 0x000e2200000e0000 */
[----:B------:R-:W-:-:S02]  /*12290*/  ISETP.LT.OR P3, PT, R215, 0x31, P3 ;  /* 0x00000031d700780c */ /* 0x000fc40001f61670 */
[----:B------:R-:W-:Y:S02]  /*122a0*/  ISETP.LT.OR P4, PT, R215, 0x12, P4 ;  /* 0x00000012d700780c */ /* 0x000fe40002781670 */
[----:B------:R-:W-:Y:S02]  /*122b0*/  FSEL R172, R172, -INF , !P3 ;  /* 0xff800000acac7808 */ /* 0x000fe40005800000 */
[----:B------:R-:W-:Y:S02]  /*122c0*/  FSEL R159, R159, -INF , !P4 ;  /* 0xff8000009f9f7808 */ /* 0x000fe40006000000 */
[C---:B------:R-:W-:Y:S02]  /*122d0*/  ISETP.GT.AND P4, PT, R217.reuse, 0x20, P2 ;  /* 0x00000020d900780c */ /* 0x040fe40001784270 */
[----:B------:R-:W-:Y:S02]  /*122e0*/  ISETP.GT.AND P5, PT, R217, 0x38, P2 ;  /* 0x00000038d900780c */ /* 0x000fe400017a4270 */
[----:B------:R-:W-:-:S02]  /*122f0*/  ISETP.LT.OR P4, PT, R215, 0x21, P4 ;  /* 0x00000021d700780c */ /* 0x000fc40002781670 */
[----:B------:R-:W-:Y:S02]  /*12300*/  ISETP.LT.OR P5, PT, R215, 0x39, P5 ;  /* 0x00000039d700780c */ /* 0x000fe40002fa1670 */
[----:B------:R-:W-:Y:S02]  /*12310*/  FSEL R166, R166, -INF , !P4 ;  /* 0xff800000a6a67808 */ /* 0x000fe40006000000 */
[----:B------:R-:W-:Y:S02]  /*12320*/  ISETP.GT.AND P4, PT, R217, 0x29, P2 ;  /* 0x00000029d900780c */ /* 0x000fe40001784270 */
[----:B------:R-:W-:Y:S02]  /*12330*/  FSEL R174, R174, -INF , !P5 ;  /* 0xff800000aeae7808 */ /* 0x000fe40006800000 */
[----:B------:R-:W-:Y:S02]  /*12340*/  ISETP.LT.OR P4, PT, R215, 0x2a, P4 ;  /* 0x0000002ad700780c */ /* 0x000fe40002781670 */
[----:B0-----:R-:W-:-:S02]  /*12350*/  FMNMX.FTZ R15, R20, R157, !PT ;  /* 0x0000009d140f7209 */ /* 0x001fc40007810000 */
[----:B------:R-:W-:Y:S02]  /*12360*/  FMNMX.FTZ R20, R154, R21, !PT ;  /* 0x000000159a147209 */ /* 0x000fe40007810000 */
[----:B------:R-:W-:Y:S02]  /*12370*/  MOV R21, UR4 ;  /* 0x0000000400157c02 */ /* 0x000fe40008000f00 */
[----:B------:R-:W-:Y:S02]  /*12380*/  FMNMX.FTZ R157, R155, R20, !PT ;  /* 0x000000149b9d7209 */ /* 0x000fe40007810000 */
[C---:B------:R-:W-:Y:S01]  /*12390*/  FSETP.NEU.FTZ.AND P3, PT, R15.reuse, -INF , PT ;  /* 0xff8000000f00780b */ /* 0x040fe20003f7d000 */
[----:B------:R-:W-:Y:S01]  /*123a0*/  FMUL.FTZ R161, R15, R21 ;  /* 0x000000150fa17220 */ /* 0x000fe20000410000 */
[----:B------:R-:W-:Y:S02]  /*123b0*/  FMNMX.FTZ R20, R158, R157, !PT ;  /* 0x0000009d9e147209 */ /* 0x000fe40007810000 */
[----:B------:R-:W-:-:S02]  /*123c0*/  FSEL R171, R171, -INF , !P4 ;  /* 0xff800000abab7808 */ /* 0x000fc40006000000 */
        /* <DEDUP_REMOVED lines=9> */
[--C-:B------:R-:W-:Y:S01]  /*12460*/  FFMA.FTZ R216, R216, R21, -R157.reuse ;  /* 0x00000015d8d87223 */ /* 0x100fe2000001089d */
[----:B------:R-:W-:Y:S01]  /*12470*/  ISETP.GT.AND P2, PT, R217, 0x39, P2 ;  /* 0x00000039d900780c */ /* 0x000fe20001744270 */
[----:B------:R-:W-:Y:S01]  /*12480*/  MUFU.EX2 R206, R206 ;  /* 0x000000ce00ce7308 */ /* 0x000fe20000000800 */
[----:B------:R-:W-:Y:S01]  /*12490*/  FMNMX.FTZ R20, R166, R161, !PT ;  /* 0x000000a1a6147209 */ /* 0x000fe20007810000 */
[-CC-:B------:R-:W-:Y:S01]  /*124a0*/  FFMA.FTZ R160, R160, R21.reuse, -R157.reuse ;  /* 0x00000015a0a07223 */ /* 0x180fe2000001089d */
[----:B------:R-:W-:Y:S01]  /*124b0*/  FSEL R182, R173, -INF , !P4 ;  /* 0xff800000adb67808 */ /* 0x000fe20006000000 */
[-CC-:B------:R-:W-:Y:S01]  /*124c0*/  FFMA.FTZ R164, R164, R21.reuse, -R157.reuse ;  /* 0x00000015a4a47223 */ /* 0x180fe2000001089d */
[----:B------:R-:W-:Y:S01]  /*124d0*/  FMNMX.FTZ R165, R167, R20, !PT ;  /* 0x00000014a7a57209 */ /* 0x000fe20007810000 */
[--C-:B------:R-:W-:Y:S01]  /*124e0*/  FFMA.FTZ R173, R230, R21, -R157.reuse ;  /* 0x00000015e6ad7223 */ /* 0x100fe2000001089d */
[----:B------:R-:W-:Y:S01]  /*124f0*/  ISETP.LT.OR P2, PT, R215, 0x3a, P2 ;  /* 0x0000003ad700780c */ /* 0x000fe20001741670 */
[----:B------:R0:W-:Y:S01]  /*12500*/  MUFU.EX2 R161, R175 ;  /* 0x000000af00a17308 */ /* 0x0001e20000000800 */
[----:B------:R-:W-:Y:S01]  /*12510*/  FMNMX.FTZ R20, R170, R165, !PT ;  /* 0x000000a5aa147209 */ /* 0x000fe20007810000 */
[-CC-:B------:R-:W-:Y:S01]  /*12520*/  FFMA.FTZ R168, R168, R21.reuse, -R157.reuse ;  /* 0x00000015a8a87223 */ /* 0x180fe2000001089d */
[----:B------:R-:W-:Y:S01]  /*12530*/  FSEL R176, R176, -INF , !P2 ;  /* 0xff800000b0b07808 */ /* 0x000fe20005000000 */
[-CC-:B------:R-:W-:Y:S01]  /*12540*/  FFMA.FTZ R179, R232, R21.reuse, -R157.reuse ;  /* 0x00000015e8b37223 */ /* 0x180fe2000001089d */
[----:B------:R-:W-:Y:S01]  /*12550*/  FMNMX.FTZ R165, R171, R20, !PT ;  /* 0x00000014aba57209 */ /* 0x000fe20007810000 */
[-CC-:B------:R-:W-:Y:S01]  /*12560*/  FFMA.FTZ R181, R234, R21.reuse, -R157.reuse ;  /* 0x00000015eab57223 */ /* 0x180fe2000001089d */
[--C-:B------:R-:W-:Y:S01]  /*12570*/  FFMA.FTZ R214, R214, R21, -R157.reuse ;  /* 0x00000015d6d67223 */ /* 0x100fe2000001089d */
[----:B------:R-:W-:Y:S01]  /*12580*/  MUFU.EX2 R156, R156 ;  /* 0x0000009c009c7308 */ /* 0x000fe20000000800 */
[----:B------:R-:W-:Y:S01]  /*12590*/  FMNMX.FTZ R169, R172, R165, !PT ;  /* 0x000000a5aca97209 */ /* 0x000fe20007810000 */
[-CC-:B------:R-:W-:Y:S01]  /*125a0*/  FFMA.FTZ R177, R177, R21.reuse, -R157.reuse ;  /* 0x00000015b1b17223 */ /* 0x180fe2000001089d */
[-CC-:B------:R-:W-:Y:S01]  /*125b0*/  FFMA.FTZ R183, R236, R21.reuse, -R157.reuse ;  /* 0x00000015ecb77223 */ /* 0x180fe2000001089d */
[----:B------:R-:W-:Y:S01]  /*125c0*/  FFMA.FTZ R178, R178, R21, -R157 ;  /* 0x00000015b2b27223 */ /* 0x000fe2000001089d */
[----:B------:R-:W-:-:S03]  /*125d0*/  FMNMX.FTZ R169, R182, R169, !PT ;  /* 0x000000a9b6a97209 */ /* 0x000fc60007810000 */
[----:B------:R3:W-:Y:S01]  /*125e0*/  MUFU.EX2 R165, R216 ;  /* 0x000000d800a57308 */ /* 0x0007e20000000800 */
[----:B------:R-:W-:-:S04]  /*125f0*/  FMNMX.FTZ R169, R174, R169, !PT ;  /* 0x000000a9aea97209 */ /* 0x000fc80007810000 */
[----:B------:R-:W-:Y:S01]  /*12600*/  FMNMX.FTZ R20, R176, R169, !PT ;  /* 0x000000a9b0147209 */ /* 0x000fe20007810000 */
[-CC-:B------:R-:W-:Y:S01]  /*12610*/  FFMA.FTZ R169, R228, R21.reuse, -R157.reuse ;  /* 0x00000015e4a97223 */ /* 0x180fe2000001089d */
[----:B------:R-:W-:Y:S01]  /*12620*/  FFMA.FTZ R157, R180, R21, -R157 ;  /* 0x00000015b49d7223 */ /* 0x000fe2000001089d */
[----:B------:R-:W-:Y:S02]  /*12630*/  MUFU.EX2 R160, R160 ;  /* 0x000000a000a07308 */ /* 0x000fe40000000800 */
[----:B0-----:R-:W0:Y:S06]  /*12640*/  SHFL.BFLY PT, R175, R20, 0x2, 0x1f ;  /* 0x0c401f0014af7f89 */ /* 0x001e2c00000e0000 */
[----:B------:R-:W-:Y:S08]  /*12650*/  MUFU.EX2 R169, R169 ;  /* 0x000000a900a97308 */ /* 0x000ff00000000800 */
[----:B------:R-:W-:Y:S08]  /*12660*/  MUFU.EX2 R164, R164 ;  /* 0x000000a400a47308 */ /* 0x000ff00000000800 */
[----:B------:R-:W-:Y:S01]  /*12670*/  MUFU.EX2 R173, R173 ;  /* 0x000000ad00ad7308 */ /* 0x000fe20000000800 */
[----:B0-----:R-:W-:-:S02]  /*12680*/  FMNMX.FTZ R207, R20, R175, !PT ;  /* 0x000000af14cf7209 */ /* 0x001fc40007810000 */
[----:B------:R-:W-:-:S03]  /*12690*/  FSEL R175, R15, RZ, P3 ;  /* 0x000000ff0faf7208 */ /* 0x000fc60001800000 */
[----:B------:R-:W0:Y:S02]  /*126a0*/  SHFL.BFLY PT, R20, R207, 0x1, 0x1f ;  /* 0x0c201f00cf147f89 */ /* 0x000e2400000e0000 */
[----:B------:R-:W-:Y:S01]  /*126b0*/  MUFU.EX2 R168, R168 ;  /* 0x000000a800a87308 */ /* 0x000fe20000000800 */
[----:B------:R-:W-:-:S04]  /*126c0*/  FADD.FTZ R212, -R175, R212 ;  /* 0x000000d4afd47221 */ /* 0x000fc80000010100 */
[----:B------:R-:W-:-:S03]  /*126d0*/  FMUL.FTZ R175, R212, R21 ;  /* 0x00000015d4af7220 */ /* 0x000fc60000410000 */
[----:B------:R-:W-:Y:S08]  /*126e0*/  MUFU.EX2 R179, R179 ;  /* 0x000000b300b37308 */ /* 0x000ff00000000800 */
[----:B------:R-:W4:Y:S01]  /*126f0*/  MUFU.EX2 R175, R175 ;  /* 0x000000af00af7308 */ /* 0x000f220000000800 */
[----:B0-----:R-:W-:Y:S01]  /*12700*/  FMNMX.FTZ R20, R207, R20, !PT ;  /* 0x00000014cf147209 */ /* 0x001fe20007810000 */
[----:B------:R-:W-:-:S06]  /*12710*/  IMAD.MOV R207, RZ, RZ, -R194 ;  /* 0x000000ffffcf7224 */ /* 0x000fcc00078e0ac2 */
[----:B------:R-:W0:Y:S01]  /*12720*/  MUFU.EX2 R181, R181 ;  /* 0x000000b500b57308 */ /* 0x000e220000000800 */
[C---:B------:R-:W-:Y:S01]  /*12730*/  FSETP.NEU.FTZ.AND P2, PT, R20.reuse, -INF , PT ;  /* 0xff8000001400780b */ /* 0x040fe20003f5d000 */
[----:B---3--:R-:W-:Y:S01]  /*12740*/  FMUL.FTZ R216, R20, R21 ;  /* 0x0000001514d87220 */ /* 0x008fe20000410000 */
[----:B------:R-:W-:Y:S01]  /*12750*/  ISETP.NE.AND P3, PT, R22, R207, PT ;  /* 0x000000cf1600720c */ /* 0x000fe20003f65270 */
[----:B----4-:R-:W-:-:S03]  /*12760*/  FFMA.FTZ R212, R175, R3, R206 ;  /* 0x00000003afd47223 */ /* 0x010fc600000100ce */
[----:B------:R-:W-:Y:S01]  /*12770*/  FSEL R216, R216, RZ, P2 ;  /* 0x000000ffd8d87208 */ /* 0x000fe20001000000 */
[----:B------:R-:W-:Y:S01]  /*12780*/  MUFU.EX2 R214, R214 ;  /* 0x000000d600d67308 */ /* 0x000fe20000000800 */
[----:B------:R-:W-:Y:S01]  /*12790*/  FMUL.FTZ R24, R24, R175 ;  /* 0x000000af18187220 */ /* 0x000fe20000410000 */
[----:B------:R-:W-:Y:S01]  /*127a0*/  FADD.FTZ R3, R161, R212 ;  /* 0x000000d4a1037221 */ /* 0x000fe20000010000 */
[----:B------:R-:W-:Y:S01]  /*127b0*/  FSEL R212, R20, RZ, P2 ;  /* 0x000000ff14d47208 */ /* 0x000fe20001000000 */
[-CC-:B------:R-:W-:Y:S01]  /*127c0*/  FFMA.FTZ R152, R152, R21.reuse, -R216.reuse ;  /* 0x0000001598987223 */ /* 0x180fe200000108d8 */
[-C--:B------:R-:W-:Y:S01]  /*127d0*/  FFMA.FTZ R159, R159, R21.reuse, -R216 ;  /* 0x000000159f9f7223 */ /* 0x080fe200000108d8 */
[----:B------:R-:W-:Y:S02]  /*127e0*/  FADD.FTZ R228, R156, R3 ;  /* 0x000000039ce47221 */ /* 0x000fe40000010000 */
[----:B------:R-:W-:Y:S02]  /*127f0*/  @!P3 IMAD R3, R209, 0x40, R192 ;  /* 0x00000040d103b824 */ /* 0x000fe400078e02c0 */
[----:B------:R-:W-:Y:S01]  /*12800*/  FADD.FTZ R230, -R212, R213 ;  /* 0x000000d5d4e67221 */ /* 0x000fe20000010100 */
[----:B------:R-:W-:Y:S01]  /*12810*/  FFMA.FTZ R212, R153, R21, -R216 ;  /* 0x0000001599d47223 */ /* 0x000fe200000108d8 */
[----:B------:R-:W-:Y:S01]  /*12820*/  FADD.FTZ R153, R165, R228 ;  /* 0x000000e4a5997221 */ /* 0x000fe20000010000 */
[----:B------:R-:W-:-:S02]  /*12830*/  @!P3 IMAD R228, R3, 0x4, R2 ;  /* 0x0000000403e4b824 */ /* 0x000fc400078e0202 */
[-CC-:B------:R-:W-:Y:S01]  /*12840*/  FFMA.FTZ R209, R154, R21.reuse, -R216.reuse ;  /* 0x000000159ad17223 */ /* 0x180fe200000108d8 */
        /* <DEDUP_REMOVED lines=8> */
[----:B------:R-:W4:Y:S01]  /*128d0*/  MUFU.EX2 R183, R183 ;  /* 0x000000b700b77308 */ /* 0x000f220000000800 */
[----:B------:R-:W-:Y:S01]  /*128e0*/  FADD.FTZ R154, R164, R3 ;  /* 0x00000003a49a7221 */ /* 0x000fe20000010000 */
[-C--:B---3--:R-:W-:Y:S01]  /*128f0*/  FMUL.FTZ R177, R230, R21.reuse ;  /* 0x00000015e6b17220 */ /* 0x088fe20000410000 */
[-CC-:B------:R-:W-:Y:S01]  /*12900*/  FFMA.FTZ R3, R155, R21.reuse, -R216.reuse ;  /* 0x000000159b037223 */ /* 0x180fe200000108d8 */
[-C--:B------:R-:W-:Y:S01]  /*12910*/  FFMA.FTZ R171, R171, R21.reuse, -R216 ;  /* 0x00000015abab7223 */ /* 0x080fe200000108d8 */
[----:B------:R-:W-:Y:S01]  /*12920*/  FADD.FTZ R207, R173, R154 ;  /* 0x0000009aadcf7221 */ /* 0x000fe20000010000 */
[-CC-:B------:R-:W-:Y:S01]  /*12930*/  FFMA.FTZ R172, R172, R21.reuse, -R216.reuse ;  /* 0x00000015acac7223 */ /* 0x180fe200000108d8 */
[-CC-:B------:R-:W-:Y:S01]  /*12940*/  FFMA.FTZ R182, R182, R21.reuse, -R216.reuse ;  /* 0x00000015b6b67223 */ /* 0x180fe200000108d8 */
[----:B------:R-:W-:Y:S01]  /*12950*/  MUFU.EX2 R212, R212 ;  /* 0x000000d400d47308 */ /* 0x000fe20000000800 */
[----:B------:R-:W-:Y:S01]  /*12960*/  FADD.FTZ R154, R168, R207 ;  /* 0x000000cfa89a7221 */ /* 0x000fe20000010000 */
[-CC-:B------:R-:W-:Y:S01]  /*12970*/  FFMA.FTZ R207, R166, R21.reuse, -R216.reuse ;  /* 0x00000015a6cf7223 */ /* 0x180fe200000108d8 */
[-CC-:B------:R-:W-:Y:S01]  /*12980*/  FFMA.FTZ R174, R174, R21.reuse, -R216.reuse ;  /* 0x00000015aeae7223 */ /* 0x180fe200000108d8 */
[----:B------:R-:W-:Y:S01]  /*12990*/  FFMA.FTZ R176, R176, R21, -R216 ;  /* 0x00000015b0b07223 */ /* 0x000fe200000108d8 */
[----:B------:R-:W-:Y:S01]  /*129a0*/  FADD.FTZ R154, R179, R154 ;  /* 0x0000009ab39a7221 */ /* 0x000fe20000010000 */
[----:B------:R-:W-:Y:S01]  /*129b0*/  F2FP.BF16.F32.PACK_AB R158, R173, R164 ;  /* 0x000000a4ad9e723e */ /* 0x000fe200000010ff */
[----:B------:R3:W-:Y:S01]  /*129c0*/  @!P3 STS [R228+0x28800], R175 ;  /* 0x028800afe400b388 */ /* 0x0007e20000000800 */
[----:B------:R-:W5:Y:S01]  /*129d0*/  MUFU.EX2 R177, R177 ;  /* 0x000000b100b17308 */ /* 0x000f620000000800 */
[----:B0-----:R-:W-:Y:S01]  /*129e0*/  FADD.FTZ R215, R181, R154 ;  /* 0x0000009ab5d77221 */ /* 0x001fe20000010000 */
[----:B------:R-:W-:Y:S01]  /*129f0*/  F2FP.BF16.F32.PACK_AB R154, R165, R156 ;  /* 0x0000009ca59a723e */ /* 0x000fe200000010ff */
[-C--:B------:R-:W-:Y:S01]  /*12a00*/  FMUL.FTZ R25, R25, R175.reuse ;  /* 0x000000af19197220 */ /* 0x080fe20000410000 */
[----:B------:R-:W-:Y:S01]  /*12a10*/  F2FP.BF16.F32.PACK_AB R156, R169, R160 ;  /* 0x000000a0a99c723e */ /* 0x000fe200000010ff */
[-C--:B------:R-:W-:Y:S01]  /*12a20*/  FMUL.FTZ R28, R28, R175.reuse ;  /* 0x000000af1c1c7220 */ /* 0x080fe20000410000 */
[----:B------:R-:W-:Y:S01]  /*12a30*/  F2FP.BF16.F32.PACK_AB R160, R179, R168 ;  /* 0x000000a8b3a0723e */ /* 0x000fe200000010ff */
[----:B------:R-:W-:Y:S01]  /*12a40*/  FMUL.FTZ R29, R29, R175 ;  /* 0x000000af1d1d7220 */ /* 0x000fe20000410000 */
[----:B------:R0:W1:Y:S01]  /*12a50*/  MUFU.EX2 R155, R152 ;  /* 0x00000098009b7308 */ /* 0x0000620000000800 */
[----:B----4-:R-:W-:Y:S01]  /*12a60*/  F2FP.BF16.F32.PACK_AB R164, R180, R183 ;  /* 0x000000b7b4a4723e */ /* 0x010fe200000010ff */
[----:B------:R-:W-:Y:S01]  /*12a70*/  FMUL.FTZ R32, R32, R175 ;  /* 0x000000af20207220 */ /* 0x000fe20000410000 */
[----:B------:R-:W-:Y:S01]  /*12a80*/  F2FP.BF16.F32.PACK_AB R162, R214, R181 ;  /* 0x000000b5d6a2723e */ /* 0x000fe200000010ff */
[-C--:B------:R-:W-:Y:S01]  /*12a90*/  FMUL.FTZ R33, R33, R175.reuse ;  /* 0x000000af21217220 */ /* 0x080fe20000410000 */
[-C--:B------:R-:W-:Y:S01]  /*12aa0*/  FMUL.FTZ R36, R36, R175.reuse ;  /* 0x000000af24247220 */ /* 0x080fe20000410000 */
[-C--:B------:R-:W-:Y:S01]  /*12ab0*/  FMUL.FTZ R37, R37, R175.reuse ;  /* 0x000000af25257220 */ /* 0x080fe20000410000 */
[-C--:B------:R-:W-:Y:S01]  /*12ac0*/  FMUL.FTZ R40, R40, R175.reuse ;  /* 0x000000af28287220 */ /* 0x080fe20000410000 */
[----:B------:R-:W4:Y:S01]  /*12ad0*/  MUFU.EX2 R178, R178 ;  /* 0x000000b200b27308 */ /* 0x000f220000000800 */
[----:B0-----:R-:W-:Y:S01]  /*12ae0*/  FADD.FTZ R152, R214, R215 ;  /* 0x000000d7d6987221 */ /* 0x001fe20000010000 */
[----:B-----5:R-:W-:Y:S01]  /*12af0*/  FFMA.FTZ R8, R177, R8, R212 ;  /* 0x00000008b1087223 */ /* 0x020fe200000100d4 */
[----:B------:R3:W-:Y:S01]  /*12b00*/  @!P3 STS [R228+0x28820], R177 ;  /* 0x028820b1e400b388 */ /* 0x0007e20000000800 */
[-C--:B------:R-:W-:Y:S01]  /*12b10*/  FMUL.FTZ R41, R41, R175.reuse ;  /* 0x000000af29297220 */ /* 0x080fe20000410000 */
[----:B------:R-:W-:Y:S01]  /*12b20*/  FADD.FTZ R215, R183, R152 ;  /* 0x00000098b7d77221 */ /* 0x000fe20000010000 */
[----:B------:R-:W-:Y:S01]  /*12b30*/  F2FP.BF16.F32.PACK_AB R152, R161, R206 ;  /* 0x000000cea198723e */ /* 0x000fe200000010ff */
[-C--:B------:R-:W-:Y:S01]  /*12b40*/  FMUL.FTZ R44, R44, R175.reuse ;  /* 0x000000af2c2c7220 */ /* 0x080fe20000410000 */
[----:B------:R-:W-:Y:S01]  /*12b50*/  MUFU.EX2 R209, R209 ;  /* 0x000000d100d17308 */ /* 0x000fe20000000800 */
[----:B------:R-:W-:Y:S01]  /*12b60*/  FADD.FTZ R215, R180, R215 ;  /* 0x000000d7b4d77221 */ /* 0x000fe20000010000 */
[----:B-1----:R-:W-:Y:S01]  /*12b70*/  FADD.FTZ R8, R155, R8 ;  /* 0x000000089b087221 */ /* 0x002fe20000010000 */
[-C--:B------:R-:W-:Y:S01]  /*12b80*/  FMUL.FTZ R45, R45, R175.reuse ;  /* 0x000000af2d2d7220 */ /* 0x080fe20000410000 */
[-C--:B------:R-:W-:Y:S01]  /*12b90*/  FMUL.FTZ R48, R48, R175.reuse ;  /* 0x000000af30307220 */ /* 0x080fe20000410000 */
[-C--:B------:R-:W-:Y:S01]  /*12ba0*/  FMUL.FTZ R49, R49, R175.reuse ;  /* 0x000000af31317220 */ /* 0x080fe20000410000 */
[-C--:B------:R-:W-:Y:S01]  /*12bb0*/  FMUL.FTZ R52, R52, R175.reuse ;  /* 0x000000af34347220 */ /* 0x080fe20000410000 */
[-C--:B------:R-:W-:Y:S01]  /*12bc0*/  FMUL.FTZ R53, R53, R175.reuse ;  /* 0x000000af35357220 */ /* 0x080fe20000410000 */
[----:B------:R-:W0:Y:S01]  /*12bd0*/  MUFU.EX2 R157, R157 ;  /* 0x0000009d009d7308 */ /* 0x000e220000000800 */
[----:B----4-:R-:W-:Y:S01]  /*12be0*/  FADD.FTZ R166, R178, R215 ;  /* 0x000000d7b2a67221 */ /* 0x010fe20000010000 */
[-C--:B------:R-:W-:Y:S01]  /*12bf0*/  FMUL.FTZ R56, R56, R175.reuse ;  /* 0x000000af38387220 */ /* 0x080fe20000410000 */
[-C--:B------:R-:W-:Y:S01]  /*12c00*/  FMUL.FTZ R57, R57, R175.reuse ;  /* 0x000000af39397220 */ /* 0x080fe20000410000 */
[-C--:B------:R-:W-:Y:S01]  /*12c10*/  FMUL.FTZ R60, R60, R175.reuse ;  /* 0x000000af3c3c7220 */ /* 0x080fe20000410000 */
[-C--:B------:R-:W-:Y:S01]  /*12c20*/  FMUL.FTZ R61, R61, R175.reuse ;  /* 0x000000af3d3d7220 */ /* 0x080fe20000410000 */
[-C--:B------:R-:W-:Y:S01]  /*12c30*/  FMUL.FTZ R64, R64, R175.reuse ;  /* 0x000000af40407220 */ /* 0x080fe20000410000 */
[-C--:B------:R-:W-:Y:S01]  /*12c40*/  FMUL.FTZ R65, R65, R175.reuse ;  /* 0x000000af41417220 */ /* 0x080fe20000410000 */
[----:B------:R0:W1:Y:S01]  /*12c50*/  MUFU.EX2 R216, R3 ;  /* 0x0000000300d87308 */ /* 0x0000620000000800 */
        /* <DEDUP_REMOVED lines=8> */
[C---:B0-----:R-:W-:Y:S01]  /*12ce0*/  FADD.FTZ R3, R157.reuse, R166 ;  /* 0x000000a69d037221 */ /* 0x041fe20000010000 */
[----:B------:R-:W-:Y:S01]  /*12cf0*/  F2FP.BF16.F32.PACK_AB R166, R157, R178 ;  /* 0x000000b29da6723e */ /* 0x000fe200000010ff */
        /* <DEDUP_REMOVED lines=22> */
[----:B0-----:R-:W-:Y:S01]  /*12e60*/  FADD.FTZ R153, R209, R8 ;  /* 0x00000008d1997221 */ /* 0x001fe20000010000 */
[-C--:B------:R-:W-:Y:S01]  /*12e70*/  FMUL.FTZ R120, R120, R175.reuse ;  /* 0x000000af78787220 */ /* 0x080fe20000410000 */
[-C--:B------:R-:W-:Y:S01]  /*12e80*/  FMUL.FTZ R121, R121, R175.reuse ;  /* 0x000000af79797220 */ /* 0x080fe20000410000 */
[-C--:B------:R-:W-:Y:S01]  /*12e90*/  FMUL.FTZ R124, R124, R175.reuse ;  /* 0x000000af7c7c7220 */ /* 0x080fe20000410000 */
[----:B-1----:R-:W-:Y:S01]  /*12ea0*/  FADD.FTZ R206, R216, R153 ;  /* 0x00000099d8ce7221 */ /* 0x002fe20000010000 */
[-C--:B------:R-:W-:Y:S01]  /*12eb0*/  FMUL.FTZ R125, R125, R175.reuse ;  /* 0x000000af7d7d7220 */ /* 0x080fe20000410000 */
[-C--:B------:R-:W-:Y:S01]  /*12ec0*/  FMUL.FTZ R128, R128, R175.reuse ;  /* 0x000000af80807220 */ /* 0x080fe20000410000 */
[----:B------:R-:W-:Y:S01]  /*12ed0*/  MUFU.EX2 R207, R207 ;  /* 0x000000cf00cf7308 */ /* 0x000fe20000000800 */
[----:B----4-:R-:W-:Y:S01]  /*12ee0*/  FADD.FTZ R153, R213, R206 ;  /* 0x000000ced5997221 */ /* 0x010fe20000010000 */
[-C--:B------:R-:W-:Y:S01]  /*12ef0*/  FMUL.FTZ R129, R129, R175.reuse ;  /* 0x000000af81817220 */ /* 0x080fe20000410000 */
[-C--:B------:R-:W-:Y:S01]  /*12f00*/  FMUL.FTZ R132, R132, R175.reuse ;  /* 0x000000af84847220 */ /* 0x080fe20000410000 */
[-C--:B------:R-:W-:Y:S01]  /*12f10*/  FMUL.FTZ R133, R133, R175.reuse ;  /* 0x000000af85857220 */ /* 0x080fe20000410000 */
[-C--:B------:R-:W-:Y:S01]  /*12f20*/  FMUL.FTZ R136, R136, R175.reuse ;  /* 0x000000af88887220 */ /* 0x080fe20000410000 */
[-C--:B------:R-:W-:Y:S01]  /*12f30*/  FMUL.FTZ R137, R137, R175.reuse ;  /* 0x000000af89897220 */ /* 0x080fe20000410000 */
[----:B------:R-:W-:Y:S01]  /*12f40*/  FMUL.FTZ R140, R140, R175 ;  /* 0x000000af8c8c7220 */ /* 0x000fe20000410000 */
[----:B------:R-:W0:Y:S01]  /*12f50*/  MUFU.EX2 R180, R167 ;  /* 0x000000a700b47308 */ /* 0x000e220000000800 */
[----:B-----5:R-:W-:Y:S01]  /*12f60*/  F2FP.BF16.F32.PACK_AB R159, R178, R161 ;  /* 0x000000a1b29f723e */ /* 0x020fe200000010ff */
[-C--:B------:R-:W-:Y:S01]  /*12f70*/  FMUL.FTZ R141, R141, R175.reuse ;  /* 0x000000af8d8d7220 */ /* 0x080fe20000410000 */
[-C--:B------:R-:W-:Y:S01]  /*12f80*/  FMUL.FTZ R144, R144, R175.reuse ;  /* 0x000000af90907220 */ /* 0x080fe20000410000 */
[-C--:B------:R-:W-:Y:S01]  /*12f90*/  FMUL.FTZ R145, R145, R175.reuse ;  /* 0x000000af91917220 */ /* 0x080fe20000410000 */
[-C--:B------:R-:W-:Y:S01]  /*12fa0*/  FMUL.FTZ R148, R148, R175.reuse ;  /* 0x000000af94947220 */ /* 0x080fe20000410000 */
[----:B------:R-:W-:Y:S01]  /*12fb0*/  FMUL.FTZ R149, R149, R175 ;  /* 0x000000af95957220 */ /* 0x000fe20000410000 */
        /* <DEDUP_REMOVED lines=11> */
[-C--:B------:R-:W-:Y:S01]  /*13070*/  FMUL.FTZ R42, R42, R177.reuse ;  /* 0x000000b12a2a7220 */ /* 0x080fe20000410000 */
[-C--:B------:R-:W-:Y:S01]  /*13080*/  FMUL.FTZ R43, R43, R177.reuse ;  /* 0x000000b12b2b7220 */ /* 0x080fe20000410000 */
[----:B------:R-:W-:Y:S01]  /*13090*/  FMUL.FTZ R46, R46, R177 ;  /* 0x000000b12e2e7220 */ /* 0x000fe20000410000 */
[----:B------:R-:W-:Y:S01]  /*130a0*/  FADD.FTZ R153, R161, R170 ;  /* 0x000000aaa1997221 */ /* 0x000fe20000010000 */
[----:B0-----:R-:W-:Y:S01]  /*130b0*/  F2FP.BF16.F32.PACK_AB R161, R180, R207 ;  /* 0x000000cfb4a1723e */ /* 0x001fe200000010ff */
        /* <DEDUP_REMOVED lines=13> */
[----:B------:R-:W-:Y:S01]  /*13190*/  FMUL.FTZ R63, R63, R177 ;  /* 0x000000b13f3f7220 */ /* 0x000fe20000410000 */
[----:B----4-:R-:W-:Y:S01]  /*131a0*/  FADD.FTZ R153, R163, R170 ;  /* 0x000000aaa3997221 */ /* 0x010fe20000010000 */
[----:B-----5:R-:W-:Y:S01]  /*131b0*/  F2FP.BF16.F32.PACK_AB R163, R8, R163 ;  /* 0x000000a308a3723e */ /* 0x020fe200000010ff */
[-C--:B------:R-:W-:Y:S01]  /*131c0*/  FMUL.FTZ R66, R66, R177.reuse ;  /* 0x000000b142427220 */ /* 0x080fe20000410000 */
[----:B------:R-:W4:Y:S01]  /*131d0*/  MUFU.EX2 R167, R174 ;  /* 0x000000ae00a77308 */ /* 0x000f220000000800 */
[----:B------:R-:W-:Y:S01]  /*131e0*/  FADD.FTZ R170, R8, R153 ;  /* 0x0000009908aa7221 */ /* 0x000fe20000010000 */
[----:B------:R-:W-:Y:S01]  /*131f0*/  F2FP.BF16.F32.PACK_AB R153, R155, R212 ;  /* 0x000000d49b99723e */ /* 0x000fe200000010ff */
[----:B------:R-:W-:Y:S01]  /*13200*/  FMUL.FTZ R67, R67, R177 ;  /* 0x000000b143437220 */ /* 0x000fe20000410000 */
[----:B------:R-:W-:Y:S01]  /*13210*/  F2FP.BF16.F32.PACK_AB R155, R216, R209 ;  /* 0x000000d1d89b723e */ /* 0x000fe200000010ff */
[----:B------:R-:W-:Y:S01]  /*13220*/  BAR.SYNC.DEFER_BLOCKING 0xf, 0x100 ;  /* 0x03c4000000007b1d */ /* 0x000fe20000010000 */
[----:B0-----:R-:W-:Y:S01]  /*13230*/  FADD.FTZ R157, R165, R170 ;  /* 0x000000aaa59d7221 */ /* 0x001fe20000010000 */
[-C--:B------:R-:W-:Y:S01]  /*13240*/  FMUL.FTZ R70, R70, R177.reuse ;  /* 0x000000b146467220 */ /* 0x080fe20000410000 */
[----:B------:R-:W-:Y:S01]  /*13250*/  FMUL.FTZ R71, R71, R177 ;  /* 0x000000b147477220 */ /* 0x000fe20000410000 */
[C---:B-1----:R-:W-:Y:S01]  /*13260*/  F2FP.BF16.F32.PACK_AB R165, R182.reuse, R165 ;  /* 0x000000a5b6a5723e */ /* 0x042fe200000010ff */
[----:B------:R-:W-:Y:S01]  /*13270*/  FADD.FTZ R170, R182, R157 ;  /* 0x0000009db6aa7221 */ /* 0x000fe20000010000 */
[----:B------:R-:W0:Y:S01]  /*13280*/  MUFU.EX2 R176, R176 ;  /* 0x000000b000b07308 */ /* 0x000e220000000800 */
[----:B------:R-:W-:Y:S01]  /*13290*/  F2FP.BF16.F32.PACK_AB R157, R168, R213 ;  /* 0x000000d5a89d723e */ /* 0x000fe200000010ff */
[-C--:B------:R-:W-:Y:S01]  /*132a0*/  FMUL.FTZ R74, R74, R177.reuse ;  /* 0x000000b14a4a7220 */ /* 0x080fe20000410000 */
[-C--:B------:R-:W-:Y:S01]  /*132b0*/  FMUL.FTZ R75, R75, R177.reuse ;  /* 0x000000b14b4b7220 */ /* 0x080fe20000410000 */
[-C--:B------:R-:W-:Y:S01]  /*132c0*/  FMUL.FTZ R78, R78, R177.reuse ;  /* 0x000000b14e4e7220 */ /* 0x080fe20000410000 */
[-C--:B------:R-:W-:Y:S01]  /*132d0*/  FMUL.FTZ R79, R79, R177.reuse ;  /* 0x000000b14f4f7220 */ /* 0x080fe20000410000 */
[----:B----4-:R-:W-:Y:S01]  /*132e0*/  FADD.FTZ R169, R167, R170 ;  /* 0x000000aaa7a97221 */ /* 0x010fe20000010000 */
        /* <DEDUP_REMOVED lines=10> */
[C---:B0-----:R-:W-:Y:S01]  /*13390*/  F2FP.BF16.F32.PACK_AB R167, R176.reuse, R167 ;  /* 0x000000a7b0a7723e */ /* 0x041fe200000010ff */
[----:B------:R3:W-:Y:S01]  /*133a0*/  STSM.16.M88.4 [R195+0x26800], R152 ;  /* 0x02680098c3007844 */ /* 0x0007e20000000200 */
[----:B------:R-:W-:Y:S01]  /*133b0*/  FADD.FTZ R8, R176, R169 ;  /* 0x000000a9b0087221 */ /* 0x000fe20000010000 */
[-C--:B------:R-:W-:Y:S01]  /*133c0*/  FMUL.FTZ R102, R102, R177.reuse ;  /* 0x000000b166667220 */ /* 0x080fe20000410000 */
[-C--:B------:R-:W-:Y:S01]  /*133d0*/  FMUL.FTZ R103, R103, R177.reuse ;  /* 0x000000b167677220 */ /* 0x080fe20000410000 */
[----:B------:R3:W-:Y:S01]  /*133e0*/  STSM.16.M88.4 [R198], R156 ;  /* 0x0000009cc6007844 */ /* 0x0007e20000000200 */
[-C--:B------:R-:W-:Y:S01]  /*133f0*/  FMUL.FTZ R106, R106, R177.reuse ;  /* 0x000000b16a6a7220 */ /* 0x080fe20000410000 */
        /* <DEDUP_REMOVED lines=25> */
[----:B---3--:R-:W-:Y:S06]  /*13590*/  @!P0 BRA `(.L_x_4811) ;  /* 0x0000000000048947 */ /* 0x008fec0003800000 */
[----:B------:R-:W-:Y:S01]  /*135a0*/  BPT.TRAP 0x1 ;  /* 0x000000040000795c */ /* 0x000fe20000300000 */
.L_x_4811:
[----:B------:R0:W1:Y:S01]  /*135b0*/  SYNCS.PHASECHK.TRANS64.TRYWAIT P2, [R191+URZ+0x28c50], R208 ;  /* 0x028c50d0bf0075a7 */ /* 0x000062000804017f */
[----:B------:R-:W-:Y:S05]  /*135c0*/  @!P0 BRA `(.L_x_4812) ;  /* 0x0000000000048947 */ /* 0x000fea0003800000 */
[----:B------:R-:W-:Y:S01]  /*135d0*/  BPT.TRAP 0x1 ;  /* 0x000000040000795c */ /* 0x000fe20000300000 */
.L_x_4812:
[----:B------:R-:W-:Y:S04]  /*135e0*/  BSSY B1, `(.L_x_4813) ;  /* 0x0000004000017945 */ /* 0x000fe80003800000 */
[----:B-1----:R-:W-:Y:S05]  /*135f0*/  @P2 BRA `(.L_x_4814) ;  /* 0x0000000000082947 */ /* 0x002fea0003800000 */
[----:B------:R-:W1:Y:S02]  /*13600*/  SYNCS.PHASECHK.TRANS64.TRYWAIT P2, [R191+URZ+0x28c50], R208 ;  /* 0x028c50d0bf0075a7 */ /* 0x000e64000804017f */
[----:B-1----:R-:W-:Y:S05]  /*13610*/  @!P2 BRA `(.L_x_4815) ;  /* 0x000000ac0000a947 */ /* 0x002fea0003800000 */
.L_x_4814:
[----:B------:R-:W-:Y:S05]  /*13620*/  BSYNC B1 ;  /* 0x0000000000017941 */ /* 0x000fea0003800000 */
.L_x_4813:
[----:B------:R-:W-:Y:S01]  /*13630*/  IMAD R168, R18, 0x1000, R188 ;  /* 0x0000100012a87824 */ /* 0x000fe200078e02bc */
[----:B------:R-:W-:Y:S01]  /*13640*/  WARPGROUP.ARRIVE ;  /* 0x00000000000079c5 */ /* 0x000fe20000000000 */
[----:B------:R-:W-:Y:S01]  /*13650*/  IMAD.MOV.U32 R169, RZ, RZ, 0x40000040 ;  /* 0x40000040ffa97424 */ /* 0x000fe200078e00ff */
[----:B------:R-:W-:Y:S01]  /*13660*/  ISETP.GT.AND P2, PT, R9, R190, PT ;  /* 0x000000be0900720c */ /* 0x000fe20003f44270 */
[----:B012---:R-:W-:Y:S01]  /*13670*/  @!P1 VIADD R191, R191, 0x28c60 ;  /* 0x00028c60bfbf9836 */ /* 0x007fe20000000000 */
        /* <DEDUP_REMOVED lines=10> */
[----:B------:R-:W-:Y:S01]  /*13720*/  VIADD R152, R168, 0x80 ;  /* 0x00000080a8987836 */ /* 0x000fe20000000000 */
[----:B------:R-:W-:Y:S01]  /*13730*/  WARPGROUP.ARRIVE ;  /* 0x00000000000079c5 */ /* 0x000fe20000000000 */
[----:B------:R-:W-:-:S03]  /*13740*/  IMAD.MOV.U32 R153, RZ, RZ, 0x40000040 ;  /* 0x40000040ff997424 */ /* 0x000fc600078e00ff */
[----:B------:R-:W-:Y:S01]  /*13750*/  R2UR UR6, R152 ;  /* 0x00000000980672ca */ /* 0x000fe200000e0000 */
[C---:B------:R-:W-:Y:S01]  /*13760*/  VIADD R152, R168.reuse, 0x100 ;  /* 0x00000100a8987836 */ /* 0x040fe20000000000 */
[----:B------:R-:W-:Y:S01]  /*13770*/  R2UR UR7, R153 ;  /* 0x00000000990772ca */ /* 0x000fe200000e0000 */
[----:B------:R-:W-:Y:S01]  /*13780*/  IMAD.MOV.U32 R153, RZ, RZ, 0x40000040 ;  /* 0x40000040ff997424 */ /* 0x000fe200078e00ff */
[----:B------:R-:W-:-:S14]  /*13790*/  IADD3 R168, R168, 0x180, RZ ;  /* 0x00000180a8a87810 */ /* 0x000fdc0007ffe0ff */
        /* <DEDUP_REMOVED lines=24> */
.L_x_4797:
[----:B------:R-:W-:Y:S05]  /*13920*/  BSYNC B0 ;  /* 0x0000000000007941 */ /* 0x000fea0003800000 */
.L_x_4796:
[----:B------:R-:W2:Y:S01]  /*13930*/  SHFL.BFLY PT, R0, R3, 0x2, 0x1f ;  /* 0x0c401f0003007f89 */ /* 0x000ea200000e0000 */
[----:B------:R-:W-:Y:S02]  /*13940*/  IMAD.MOV R9, RZ, RZ, -R194 ;  /* 0x000000ffff097224 */ /* 0x000fe400078e0ac2 */
[----:B------:R-:W-:Y:S01]  /*13950*/  VIADD R14, R18, 0x1 ;  /* 0x00000001120e7836 */ /* 0x000fe20000000000 */
[----:B------:R-:W3:Y:S01]  /*13960*/  SHFL.BFLY PT, R7, R8, 0x2, 0x1f ;  /* 0x0c401f0008077f89 */ /* 0x000ee200000e0000 */
[----:B------:R-:W-:Y:S01]  /*13970*/  VIADD R205, R205, 0x1 ;  /* 0x00000001cdcd7836 */ /* 0x000fe20000000000 */
[----:B------:R-:W-:Y:S08]  /*13980*/  BAR.ARV 0x8, 0xa0 ;  /* 0x0202800000007b1d */ /* 0x000ff00000002000 */
[----:B------:R-:W-:Y:S01]  /*13990*/  BAR.SYNC.DEFER_BLOCKING 0xf, 0x100 ;  /* 0x03c4000000007b1d */ /* 0x000fe20000010000 */
[----:B------:R-:W-:-:S02]  /*139a0*/  ISETP.NE.AND P0, PT, R22, R9, PT ;  /* 0x000000091600720c */ /* 0x000fc40003f05270 */
[----:B------:R-:W-:-:S04]  /*139b0*/  ISETP.NE.AND P1, PT, R14, 0x2, PT ;  /* 0x000000020e00780c */ /* 0x000fc80003f25270 */
[----:B------:R-:W-:Y:S01]  /*139c0*/  SEL R6, RZ, 0x1, P1 ;  /* 0x00000001ff067807 */ /* 0x000fe20000800000 */
[----:B--2---:R-:W-:-:S03]  /*139d0*/  FADD.FTZ R4, R0, R3 ;  /* 0x0000000300047221 */ /* 0x004fc60000010000 */
[----:B------:R-:W-:Y:S01]  /*139e0*/  LOP3.LUT R19, R19, R6, RZ, 0x3c, !PT ;  /* 0x0000000613137212 */ /* 0x000fe200078e3cff */
[----:B---3--:R-:W-:Y:S01]  /*139f0*/  FADD.FTZ R7, R7, R8 ;  /* 0x0000000807077221 */ /* 0x008fe20000010000 */
[----:B------:R-:W2:Y:S01]  /*13a00*/  SHFL.BFLY PT, R5, R4, 0x1, 0x1f ;  /* 0x0c201f0004057f89 */ /* 0x000ea200000e0000 */
[----:B------:R-:W-:-:S03]  /*13a10*/  @!P0 IMAD R3, R18, 0x40, R192 ;  /* 0x0000004012038824 */ /* 0x000fc600078e02c0 */
[----:B------:R-:W3:Y:S01]  /*13a20*/  SHFL.BFLY PT, R0, R7, 0x1, 0x1f ;  /* 0x0c201f0007007f89 */ /* 0x000ee200000e0000 */
[----:B------:R-:W-:Y:S02]  /*13a30*/  @!P0 IMAD R3, R3, 0x4, R2 ;  /* 0x0000000403038824 */ /* 0x000fe400078e0202 */
[----:B--2---:R-:W-:Y:S01]  /*13a40*/  FADD.FTZ R5, R4, R5 ;  /* 0x0000000504057221 */ /* 0x004fe20000010000 */
[----:B------:R-:W-:Y:S01]  /*13a50*/  MOV R4, RZ ;  /* 0x000000ff00047202 */ /* 0x000fe20000000f00 */
[----:B---3--:R-:W-:-:S03]  /*13a60*/  FADD.FTZ R11, R7, R0 ;  /* 0x00000000070b7221 */ /* 0x008fc60000010000 */
[----:B------:R-:W-:Y:S01]  /*13a70*/  FSETP.NE.FTZ.AND P2, PT, R5, RZ, PT ;  /* 0x000000ff0500720b */ /* 0x000fe20003f55000 */
[----:B------:R-:W-:Y:S01]  /*13a80*/  IMAD.MOV.U32 R0, RZ, RZ, RZ ;  /* 0x000000ffff007224 */ /* 0x000fe200078e00ff */
[----:B------:R-:W-:-:S11]  /*13a90*/  FSETP.NE.FTZ.AND P3, PT, R11, RZ, PT ;  /* 0x000000ff0b00720b */ /* 0x000fd60003f75000 */
[----:B------:R-:W2:Y:S01]  /*13aa0*/  @P2 MUFU.RCP R0, R5 ;  /* 0x0000000500002308 */ /* 0x000ea20000001000 */
[C---:B------:R-:W-:Y:S01]  /*13ab0*/  @P2 FMUL.FTZ R18, R21.reuse, 0.69314718246459960938 ;  /* 0x3f31721815122820 */ /* 0x040fe20000410000 */
[----:B------:R-:W-:-:S06]  /*13ac0*/  @P3 FMUL.FTZ R21, R21, 0.69314718246459960938 ;  /* 0x3f31721815153820 */ /* 0x000fcc0000410000 */
[----:B------:R-:W3:Y:S08]  /*13ad0*/  @P3 MUFU.RCP R4, R11 ;  /* 0x0000000b00043308 */ /* 0x000ef00000001000 */
[----:B------:R-:W4:Y:S01]  /*13ae0*/  @P2 MUFU.LG2 R2, R5 ;  /* 0x0000000500022308 */ /* 0x000f220000000c00 */
[-C--:B--2---:R-:W-:Y:S01]  /*13af0*/  FMUL.FTZ R172, R32, R0.reuse ;  /* 0x0000000020ac7220 */ /* 0x084fe20000410000 */
[----:B------:R-:W-:Y:S01]  /*13b00*/  @!P0 STS [R3+0x28800], R0 ;  /* 0x0288000003008388 */ /* 0x000fe20000000800 */
[-C--:B------:R-:W-:Y:S01]  /*13b10*/  FMUL.FTZ R170, R33, R0.reuse ;  /* 0x0000000021aa7220 */ /* 0x080fe20000410000 */
[-C--:B------:R-:W-:Y:S01]  /*13b20*/  FMUL.FTZ R175, R24, R0.reuse ;  /* 0x0000000018af7220 */ /* 0x080fe20000410000 */
[-C--:B------:R-:W-:Y:S01]  /*13b30*/  FMUL.FTZ R174, R28, R0.reuse ;  /* 0x000000001cae7220 */ /* 0x080fe20000410000 */
[-C--:B------:R-:W-:Y:S01]  /*13b40*/  FMUL.FTZ R173, R25, R0.reuse ;  /* 0x0000000019ad7220 */ /* 0x080fe20000410000 */
[-C--:B------:R-:W-:Y:S01]  /*13b50*/  FMUL.FTZ R6, R29, R0.reuse ;  /* 0x000000001d067220 */ /* 0x080fe20000410000 */
[----:B------:R-:W2:Y:S01]  /*13b60*/  @P3 MUFU.LG2 R32, R11 ;  /* 0x0000000b00203308 */ /* 0x000ea20000000c00 */
        /* <DEDUP_REMOVED lines=61> */
[----:B---3--:R-:W-:-:S02]  /*13f40*/  IMAD.MOV.U32 R3, RZ, RZ, -0x800000 ;  /* 0xff800000ff037424 */ /* 0x008fc400078e00ff */
[-C--:B------:R-:W-:Y:S01]  /*13f50*/  FMUL.FTZ R9, R42, R4.reuse ;  /* 0x000000042a097220 */ /* 0x080fe20000410000 */
[----:B------:R-:W-:Y:S02]  /*13f60*/  IMAD.MOV.U32 R0, RZ, RZ, -0x800000 ;  /* 0xff800000ff007424 */ /* 0x000fe400078e00ff */
[-C--:B------:R-:W-:Y:S01]  /*13f70*/  FMUL.FTZ R11, R46, R4.reuse ;  /* 0x000000042e0b7220 */ /* 0x080fe20000410000 */
[-C--:B------:R-:W-:Y:S01]  /*13f80*/  FMUL.FTZ R13, R50, R4.reuse ;  /* 0x00000004320d7220 */ /* 0x080fe20000410000 */
[-C--:B------:R-:W-:Y:S01]  /*13f90*/  FMUL.FTZ R25, R58, R4.reuse ;  /* 0x000000043a197220 */ /* 0x080fe20000410000 */
[-C--:B------:R-:W-:Y:S01]  /*13fa0*/  FMUL.FTZ R29, R66, R4.reuse ;  /* 0x00000004421d7220 */ /* 0x080fe20000410000 */
        /* <DEDUP_REMOVED lines=64> */
.L_x_4671:
[----:B------:R-:W-:Y:S05]  /*143b0*/  BSYNC B7 ;  /* 0x0000000000077941 */ /* 0x000fea0003800000 */
.L_x_4661:
[----:B------:R-:W2:Y:S08]  /*143c0*/  S2UR UR5, SR_CgaCtaId ;  /* 0x00000000000579c3 */ /* 0x000eb00000008800 */
[----:B------:R-:W-:Y:S06]  /*143d0*/  BAR.SYNC.DEFER_BLOCKING 0x5, 0x120 ;  /* 0x0144800000007b1d */ /* 0x000fec0000010000 */
[----:B------:R-:W-:Y:S01]  /*143e0*/  UMOV UR4, 0x400 ;  /* 0x0000040000047882 */ /* 0x000fe20000000000 */
[----:B------:R-:W-:Y:S01]  /*143f0*/  BSSY B0, `(.L_x_4817) ;  /* 0x000026d000007945 */ /* 0x000fe20003800000 */
[----:B--2---:R-:W-:-:S06]  /*14400*/  ULEA UR4, UR5, UR4, 0x18 ;  /* 0x0000000405047291 */ /* 0x004fcc000f8ec03f */
[----:B------:R-:W-:-:S05]  /*14410*/  IMAD.U32 R2, RZ, RZ, UR4 ;  /* 0x00000004ff027e24 */ /* 0x000fca000f8e00ff */
[----:B-1----:R1:W2:Y:S01]  /*14420*/  LDS.128 R188, [R2+0x28cd0] ;  /* 0x028cd00002bc7984 */ /* 0x0022a20000000c00 */
[----:B------:R-:W-:Y:S06]  /*14430*/  BAR.ARV 0x4, 0x120 ;  /* 0x0104800000007b1d */ /* 0x000fec0000002000 */
[----:B------:R-:W-:Y:S05]  /*14440*/  @P0 BRA `(.L_x_4818) ;  /* 0x0000001c000c0947 */ /* 0x000fea0003800000 */
[----:B------:R-:W3:Y:S01]  /*14450*/  S2R R15, SR_SWINHI ;  /* 0x00000000000f7919 */ /* 0x000ee20000002f00 */
        /* <DEDUP_REMOVED lines=18> */
[----:B---3--:R-:W-:-:S02]  /*14580*/  MOV R21, R15 ;  /* 0x0000000f00157202 */ /* 0x008fc40000000f00 */
        /* <DEDUP_REMOVED lines=9> */
[C---:B-----5:R-:W-:Y:S01]  /*14620*/  LOP3.LUT R33, R118.reuse, 0x380, RZ, 0xc0, !PT ;  /* 0x0000038076217812 */ /* 0x060fe200078ec0ff */
[--C-:B------:R-:W-:Y:S01]  /*14630*/  IMAD.X R37, RZ, RZ, R119.reuse, P0 ;  /* 0x000000ffff257224 */ /* 0x100fe200000e0677 */
        /* <DEDUP_REMOVED lines=12> */
[----:B------:R-:W-:-:S02]  /*14700*/  IADD3 R4, P0, R118, 0x4020, RZ ;  /* 0x0000402076047810 */ /* 0x000fc40007f1e0ff */
[----:B------:R-:W-:Y:S02]  /*14710*/  SHF.R.U64 R33, R33, 0x3, RZ ;  /* 0x0000000321217819 */ /* 0x000fe400000012ff */
[----:B------:R-:W-:Y:S01]  /*14720*/  IADD3.X R45, RZ, R119, RZ, P3, !PT ;  /* 0x00000077ff2d7210 */ /* 0x000fe20001ffe4ff */
[--C-:B------:R-:W-:Y:S01]  /*14730*/  IMAD.X R65, RZ, RZ, R119.reuse, P0 ;  /* 0x000000ffff417224 */ /* 0x100fe200000e0677 */
[----:B------:R-:W-:Y:S02]  /*14740*/  LOP3.LUT R14, R14, R177, RZ, 0x3c, !PT ;  /* 0x000000b10e0e7212 */ /* 0x000fe400078e3cff */
        /* <DEDUP_REMOVED lines=9> */
[----:B------:R-:W-:Y:S01]  /*147e0*/  IMAD.X R111, RZ, RZ, R119, P5 ;  /* 0x000000ffff6f7224 */ /* 0x000fe200028e0677 */
[----:B------:R-:W-:-:S02]  /*147f0*/  LOP3.LUT R177, R4, 0x380, RZ, 0xc0, !PT ;  /* 0x0000038004b17812 */ /* 0x000fc400078ec0ff */
[----:B------:R-:W-:Y:S01]  /*14800*/  LOP3.LUT R118, R33, R118, RZ, 0x3c, !PT ;  /* 0x0000007621767212 */ /* 0x000fe200078e3cff */
[----:B------:R-:W-:Y:S01]  /*14810*/  IMAD.X R33, RZ, RZ, R119, P1 ;  /* 0x000000ffff217224 */ /* 0x000fe200008e0677 */
[----:B------:R-:W-:Y:S02]  /*14820*/  SHF.R.U64 R177, R177, 0x3, RZ ;  /* 0x00000003b1b17819 */ /* 0x000fe400000012ff */
[-C--:B------:R-:W-:Y:S02]  /*14830*/  IADD3.X R115, RZ, R119.reuse, RZ, P2, !PT ;  /* 0x00000077ff737210 */ /* 0x080fe400017fe4ff */
[----:B------:R-:W-:Y:S02]  /*14840*/  LOP3.LUT R36, R179, 0x380, RZ, 0xc0, !PT ;  /* 0x00000380b3247812 */ /* 0x000fe400078ec0ff */
[----:B------:R-:W-:Y:S02]  /*14850*/  MOV R168, R118 ;  /* 0x0000007600a87202 */ /* 0x000fe40000000f00 */
[----:B------:R-:W-:-:S02]  /*14860*/  LOP3.LUT R40, R181, 0x380, RZ, 0xc0, !PT ;  /* 0x00000380b5287812 */ /* 0x000fc400078ec0ff */
[----:B------:R-:W-:Y:S02]  /*14870*/  LOP3.LUT R119, R32, 0x380, RZ, 0xc0, !PT ;  /* 0x0000038020777812 */ /* 0x000fe400078ec0ff */
[----:B------:R-:W-:Y:S02]  /*14880*/  LOP3.LUT R44, R183, 0x380, RZ, 0xc0, !PT ;  /* 0x00000380b72c7812 */ /* 0x000fe400078ec0ff */
[----:B------:R-:W-:Y:S02]  /*14890*/  LOP3.LUT R48, R185, 0x380, RZ, 0xc0, !PT ;  /* 0x00000380b9307812 */ /* 0x000fe400078ec0ff */
[----:B------:R-:W-:Y:S02]  /*148a0*/  LOP3.LUT R64, R177, R4, RZ, 0x3c, !PT ;  /* 0x00000004b1407212 */ /* 0x000fe400078e3cff */
[----:B------:R-:W-:Y:S02]  /*148b0*/  SHF.R.U64 R36, R36, 0x3, RZ ;  /* 0x0000000324247819 */ /* 0x000fe400000012ff */
[----:B------:R-:W-:-:S02]  /*148c0*/  LOP3.LUT R52, R207, 0x380, RZ, 0xc0, !PT ;  /* 0x00000380cf347812 */ /* 0x000fc400078ec0ff */
[----:B------:R-:W-:Y:S01]  /*148d0*/  F2FP.BF16.F32.PACK_AB R4, R173, R175 ;  /* 0x000000afad04723e */ /* 0x000fe200000010ff */
[----:B------:R-:W-:Y:S01]  /*148e0*/  BAR.SYNC.DEFER_BLOCKING 0x1, 0x100 ;  /* 0x0044000000007b1d */ /* 0x000fe20000010000 */
[----:B------:R-:W-:Y:S02]  /*148f0*/  SHF.R.U64 R40, R40, 0x3, RZ ;  /* 0x0000000328287819 */ /* 0x000fe400000012ff */
[----:B------:R-:W-:Y:S02]  /*14900*/  LOP3.LUT R27, R26, 0x380, RZ, 0xc0, !PT ;  /* 0x000003801a1b7812 */ /* 0x000fe400078ec0ff */
[----:B------:R-:W-:Y:S02]  /*14910*/  SHF.R.U64 R119, R119, 0x3, RZ ;  /* 0x0000000377777819 */ /* 0x000fe400000012ff */
[----:B------:R-:W-:Y:S02]  /*14920*/  SHF.R.U64 R44, R44, 0x3, RZ ;  /* 0x000000032c2c7819 */ /* 0x000fe400000012ff */
[----:B------:R-:W-:-:S02]  /*14930*/  LOP3.LUT R173, R30, 0x380, RZ, 0xc0, !PT ;  /* 0x000003801ead7812 */ /* 0x000fc400078ec0ff */
[----:B------:R-:W-:Y:S02]  /*14940*/  SHF.R.U64 R48, R48, 0x3, RZ ;  /* 0x0000000330307819 */ /* 0x000fe400000012ff */
[----:B------:R-:W-:Y:S02]  /*14950*/  LOP3.LUT R36, R36, R179, RZ, 0x3c, !PT ;  /* 0x000000b324247212 */ /* 0x000fe400078e3cff */
[----:B------:R-:W-:Y:S02]  /*14960*/  SHF.R.U64 R52, R52, 0x3, RZ ;  /* 0x0000000334347819 */ /* 0x000fe400000012ff */
[----:B------:R-:W-:Y:S02]  /*14970*/  LOP3.LUT R40, R40, R181, RZ, 0x3c, !PT ;  /* 0x000000b528287212 */ /* 0x000fe400078e3cff */
[----:B------:R-:W-:Y:S02]  /*14980*/  SHF.R.U64 R27, R27, 0x3, RZ ;  /* 0x000000031b1b7819 */ /* 0x000fe400000012ff */
[----:B------:R-:W-:-:S02]  /*14990*/  LOP3.LUT R114, R119, R32, RZ, 0x3c, !PT ;  /* 0x0000002077727212 */ /* 0x000fc400078e3cff */
[----:B------:R-:W-:Y:S01]  /*149a0*/  LOP3.LUT R44, R44, R183, RZ, 0x3c, !PT ;  /* 0x000000b72c2c7212 */ /* 0x000fe200078e3cff */
[----:B------:R3:W-:Y:S01]  /*149b0*/  STSM.16.M88.4 [R168], R4 ;  /* 0x00000004a8007844 */ /* 0x0007e20000000200 */
[----:B------:R-:W-:Y:S02]  /*149c0*/  SHF.R.U64 R173, R173, 0x3, RZ ;  /* 0x00000003adad7819 */ /* 0x000fe400000012ff */
[----:B------:R-:W-:Y:S02]  /*149d0*/  MOV R119, R14 ;  /* 0x0000000e00777202 */ /* 0x000fe40000000f00 */
[----:B------:R-:W-:Y:S02]  /*149e0*/  LOP3.LUT R48, R48, R185, RZ, 0x3c, !PT ;  /* 0x000000b930307212 */ /* 0x000fe400078e3cff */
[----:B------:R-:W-:Y:S02]  /*149f0*/  LOP3.LUT R52, R52, R207, RZ, 0x3c, !PT ;  /* 0x000000cf34347212 */ /* 0x000fe400078e3cff */
[----:B------:R-:W-:-:S02]  /*14a00*/  MOV R118, R36 ;  /* 0x0000002400767202 */ /* 0x000fc40000000f00 */
[----:B------:R-:W-:Y:S02]  /*14a10*/  LOP3.LUT R110, R27, R26, RZ, 0x3c, !PT ;  /* 0x0000001a1b6e7212 */ /* 0x000fe400078e3cff */
[----:B------:R-:W-:Y:S02]  /*14a20*/  MOV R41, R40 ;  /* 0x0000002800297202 */ /* 0x000fe40000000f00 */
[----:B------:R-:W-:Y:S02]  /*14a30*/  F2FP.BF16.F32.PACK_AB R14, R162, R164 ;  /* 0x000000a4a20e723e */ /* 0x000fe400000010ff */
[----:B---3--:R-:W-:Y:S02]  /*14a40*/  F2FP.BF16.F32.PACK_AB R4, R170, R172 ;  /* 0x000000acaa04723e */ /* 0x008fe400000010ff */
[----:B------:R-:W-:Y:S02]  /*14a50*/  F2FP.BF16.F32.PACK_AB R5, R35, R34 ;  /* 0x000000222305723e */ /* 0x000fe400000010ff */
[----:B------:R-:W-:-:S02]  /*14a60*/  F2FP.BF16.F32.PACK_AB R6, R167, R171 ;  /* 0x000000aba706723e */ /* 0x000fc400000010ff */
[----:B------:R-:W-:Y:S02]  /*14a70*/  F2FP.BF16.F32.PACK_AB R7, R39, R38 ;  /* 0x000000262707723e */ /* 0x000fe400000010ff */
[----:B------:R-:W-:Y:S02]  /*14a80*/  F2FP.BF16.F32.PACK_AB R15, R55, R54 ;  /* 0x00000036370f723e */ /* 0x000fe400000010ff */
[----:B------:R-:W-:Y:S01]  /*14a90*/  LOP3.LUT R32, R173, R30, RZ, 0x3c, !PT ;  /* 0x0000001ead207212 */ /* 0x000fe200078e3cff */
[----:B------:R3:W-:Y:S01]  /*14aa0*/  STSM.16.M88.4 [R119], R4 ;  /* 0x0000000477007844 */ /* 0x0007e20000000200 */
[----:B------:R-:W-:Y:S02]  /*14ab0*/  MOV R44, R44 ;  /* 0x0000002c002c7202 */ /* 0x000fe40000000f00 */
[----:B------:R-:W-:Y:S01]  /*14ac0*/  F2FP.BF16.F32.PACK_AB R26, R159, R161 ;  /* 0x000000a19f1a723e */ /* 0x000fe200000010ff */
[----:B------:R-:W-:Y:S01]  /*14ad0*/  STSM.16.M88.4 [R118], R8 ;  /* 0x0000000876007844 */ /* 0x000fe20000000200 */
[----:B------:R-:W-:-:S02]  /*14ae0*/  F2FP.BF16.F32.PACK_AB R27, R63, R62 ;  /* 0x0000003e3f1b723e */ /* 0x000fc400000010ff */
[----:B------:R-:W-:Y:S01]  /*14af0*/  MOV R48, R48 ;  /* 0x0000003000307202 */ /* 0x000fe20000000f00 */
[----:B------:R-:W-:Y:S01]  /*14b00*/  STSM.16.M88.4 [R41], R12 ;  /* 0x0000000c29007844 */ /* 0x000fe20000000200 */
[----:B------:R-:W-:Y:S02]  /*14b10*/  F2FP.BF16.F32.PACK_AB R30, R69, R156 ;  /* 0x0000009c451e723e */ /* 0x000fe400000010ff */
[----:B------:R-:W-:Y:S01]  /*14b20*/  MOV R52, R52 ;  /* 0x0000003400347202 */ /* 0x000fe20000000f00 */
[----:B------:R-:W-:Y:S01]  /*14b30*/  STSM.16.M88.4 [R44], R24 ;  /* 0x000000182c007844 */ /* 0x000fe20000000200 */
[----:B------:R-:W-:Y:S02]  /*14b40*/  ISETP.NE.U32.AND P0, PT, RZ, UR4, PT ;  /* 0x00000004ff007c0c */ /* 0x000fe4000bf05070 */
[----:B------:R-:W-:Y:S01]  /*14b50*/  LOP3.LUT R56, R209, 0x380, RZ, 0xc0, !PT ;  /* 0x00000380d1387812 */ /* 0x000fe200078ec0ff */
[----:B------:R-:W-:Y:S01]  /*14b60*/  STSM.16.M88.4 [R48], R28 ;  /* 0x0000001c30007844 */ /* 0x000fe20000000200 */
[----:B---3--:R-:W-:-:S02]  /*14b70*/  F2FP.BF16.F32.PACK_AB R4, R73, R72 ;  /* 0x000000484904723e */ /* 0x008fc400000010ff */
[----:B------:R-:W-:Y:S02]  /*14b80*/  F2FP.BF16.F32.PACK_AB R5, R75, R74 ;  /* 0x0000004a4b05723e */ /* 0x000fe400000010ff */
[----:B------:R-:W-:Y:S01]  /*14b90*/  F2FP.BF16.F32.PACK_AB R6, R77, R76 ;  /* 0x0000004c4d06723e */ /* 0x000fe200000010ff */
[----:B------:R-:W-:Y:S01]  /*14ba0*/  IMAD.MOV.U32 R76, RZ, RZ, RZ ;  /* 0x000000ffff4c7224 */ /* 0x000fe200078e00ff */
[----:B------:R-:W-:Y:S02]  /*14bb0*/  F2FP.BF16.F32.PACK_AB R7, R79, R78 ;  /* 0x0000004e4f07723e */ /* 0x000fe400000010ff */
[----:B------:R-:W-:Y:S02]  /*14bc0*/  LOP3.LUT R60, R213, 0x380, RZ, 0xc0, !PT ;  /* 0x00000380d53c7812 */ /* 0x000fe400078ec0ff */
[----:B------:R-:W-:Y:S01]  /*14bd0*/  LOP3.LUT R179, R98, 0x380, RZ, 0xc0, !PT ;  /* 0x0000038062b37812 */ /* 0x000fe200078ec0ff */
[----:B------:R3:W-:Y:S01]  /*14be0*/  STSM.16.M88.4 [R52], R4 ;  /* 0x0000000434007844 */ /* 0x0007e20000000200 */
[----:B------:R-:W-:Y:S01]  /*14bf0*/  ISETP.NE.AND.EX P0, PT, RZ, UR5, PT, P0 ;  /* 0x00000005ff007c0c */ /* 0x000fe2000bf05300 */
[----:B------:R-:W-:Y:S01]  /*14c00*/  ULDC.64 UR4, c[0x0][0xbe0] ;  /* 0x0002f80000047ab9 */ /* 0x000fe20000000a00 */
[----:B------:R-:W-:-:S02]  /*14c10*/  LOP3.LUT R183, R106, 0x380, RZ, 0xc0, !PT ;  /* 0x000003806ab77812 */ /* 0x000fc400078ec0ff */
[----:B------:R-:W-:Y:S02]  /*14c20*/  SHF.R.U64 R56, R56, 0x3, RZ ;  /* 0x0000000338387819 */ /* 0x000fe400000012ff */
[----:B------:R-:W-:Y:S02]  /*14c30*/  LOP3.LUT R181, R102, 0x380, RZ, 0xc0, !PT ;  /* 0x0000038066b57812 */ /* 0x000fe400078ec0ff */
[----:B------:R-:W-:Y:S02]  /*14c40*/  SHF.R.U64 R60, R60, 0x3, RZ ;  /* 0x000000033c3c7819 */ /* 0x000fe400000012ff */
[----:B------:R-:W-:Y:S02]  /*14c50*/  SHF.R.U64 R179, R179, 0x3, RZ ;  /* 0x00000003b3b37819 */ /* 0x000fe400000012ff */
[----:B------:R-:W-:Y:S02]  /*14c60*/  F2FP.BF16.F32.PACK_AB R90, R93, R92 ;  /* 0x0000005c5d5a723e */ /* 0x000fe400000010ff */
[----:B------:R-:W-:Y:S01]  /*14c70*/  F2FP.BF16.F32.PACK_AB R91, R95, R94 ;  /* 0x0000005e5f5b723e */ /* 0x000fe200000010ff */
[----:B---3--:R-:W3:Y:S01]  /*14c80*/  LDC.64 R4, c[0x0][0xbd8] ;  /* 0x0002f600ff047b82 */ /* 0x008ee20000000a00 */
[----:B------:R-:W-:-:S02]  /*14c90*/  ISETP.NE.U32.AND P6, PT, RZ, UR4, PT ;  /* 0x00000004ff007c0c */ /* 0x000fc4000bfc5070 */
[----:B------:R-:W-:Y:S02]  /*14ca0*/  SHF.R.U64 R183, R183, 0x3, RZ ;  /* 0x00000003b7b77819 */ /* 0x000fe400000012ff */
[----:B------:R-:W-:Y:S02]  /*14cb0*/  LOP3.LUT R56, R56, R209, RZ, 0x3c, !PT ;  /* 0x000000d138387212 */ /* 0x000fe400078e3cff */
[----:B------:R-:W-:Y:S02]  /*14cc0*/  SHF.R.U64 R181, R181, 0x3, RZ ;  /* 0x00000003b5b57819 */ /* 0x000fe400000012ff */
[----:B------:R-:W-:Y:S02]  /*14cd0*/  ISETP.NE.AND.EX P6, PT, RZ, UR5, PT, P6 ;  /* 0x00000005ff007c0c */ /* 0x000fe4000bfc5360 */
[----:B------:R-:W-:Y:S02]  /*14ce0*/  LOP3.LUT R60, R60, R213, RZ, 0x3c, !PT ;  /* 0x000000d53c3c7212 */ /* 0x000fe400078e3cff */
[----:B------:R-:W-:-:S02]  /*14cf0*/  LOP3.LUT R98, R179, R98, RZ, 0x3c, !PT ;  /* 0x00000062b3627212 */ /* 0x000fc400078e3cff */
[----:B------:R-:W-:Y:S02]  /*14d00*/  LOP3.LUT R106, R183, R106, RZ, 0x3c, !PT ;  /* 0x0000006ab76a7212 */ /* 0x000fe400078e3cff */
[----:B------:R-:W-:Y:S02]  /*14d10*/  LOP3.LUT R102, R181, R102, RZ, 0x3c, !PT ;  /* 0x00000066b5667212 */ /* 0x000fe400078e3cff */
[----:B------:R-:W-:Y:S02]  /*14d20*/  MOV R56, R56 ;  /* 0x0000003800387202 */ /* 0x000fe40000000f00 */
[----:B------:R-:W-:Y:S02]  /*14d30*/  MOV R60, R60 ;  /* 0x0000003c003c7202 */ /* 0x000fe40000000f00 */
[----:B------:R-:W-:Y:S01]  /*14d40*/  MOV R40, R98 ;  /* 0x0000006200287202 */ /* 0x000fe20000000f00 */
[----:B---3--:R-:W-:Y:S01]  /*14d50*/  IMAD.WIDE R6, R204, 0x4, R4 ;  /* 0x00000004cc067825 */ /* 0x008fe200078e0204 */
[----:B------:R-:W-:Y:S01]  /*14d60*/  F2FP.BF16.F32.PACK_AB R96, R97, R96 ;  /* 0x000000606160723e */ /* 0x000fe200000010ff */
[----:B------:R-:W-:Y:S01]  /*14d70*/  STSM.16.M88.4 [R56], R80 ;  /* 0x0000005038007844 */ /* 0x000fe20000000200 */
[----:B------:R-:W-:Y:S01]  /*14d80*/  MOV R64, R64 ;  /* 0x0000004000407202 */ /* 0x000fe20000000f00 */
[----:B------:R-:W-:Y:S01]  /*14d90*/  IMAD R5, R202, 0x40, R199 ;  /* 0x00000040ca057824 */ /* 0x000fe200078e02c7 */
[----:B------:R-:W-:Y:S01]  /*14da0*/  MOV R37, R106 ;  /* 0x0000006a00257202 */ /* 0x000fe20000000f00 */
[----:B------:R-:W-:Y:S01]  /*14db0*/  STSM.16.M88.4 [R60], R88 ;  /* 0x000000583c007844 */ /* 0x000fe20000000200 */
        /* <DEDUP_REMOVED lines=10> */
[----:B------:R-:W-:Y:S01]  /*14e60*/  F2FP.BF16.F32.PACK_AB R120, R121, R120 ;  /* 0x000000787978723e */ /* 0x000fe200000010ff */
[----:B------:R-:W-:Y:S01]  /*14e70*/  STSM.16.M88.4 [R40], R104 ;  /* 0x0000006828007844 */ /* 0x000fe20000000200 */
[----:B------:R-:W-:Y:S02]  /*14e80*/  MOV R102, R102 ;  /* 0x0000006600667202 */ /* 0x000fe40000000f00 */
[----:B------:R-:W-:Y:S02]  /*14e90*/  F2FP.BF16.F32.PACK_AB R113, R155, R154 ;  /* 0x0000009a9b71723e */ /* 0x000fe400000010ff */
[----:B------:R-:W-:-:S02]  /*14ea0*/  F2FP.BF16.F32.PACK_AB R114, R117, R116 ;  /* 0x000000747572723e */ /* 0x000fc400000010ff */
[----:B------:R-:W-:Y:S02]  /*14eb0*/  F2FP.BF16.F32.PACK_AB R115, R158, R157 ;  /* 0x0000009d9e73723e */ /* 0x000fe400000010ff */
[----:B------:R-:W-:Y:S02]  /*14ec0*/  F2FP.BF16.F32.PACK_AB R121, R123, R122 ;  /* 0x0000007a7b79723e */ /* 0x000fe400000010ff */
[----:B------:R-:W-:Y:S02]  /*14ed0*/  F2FP.BF16.F32.PACK_AB R128, R129, R128 ;  /* 0x000000808180723e */ /* 0x000fe400000010ff */
[----:B------:R-:W-:Y:S02]  /*14ee0*/  F2FP.BF16.F32.PACK_AB R136, R137, R136 ;  /* 0x000000888988723e */ /* 0x000fe400000010ff */
[----:B------:R-:W-:Y:S02]  /*14ef0*/  MOV R110, R110 ;  /* 0x0000006e006e7202 */ /* 0x000fe40000000f00 */
[----:B------:R-:W-:Y:S01]  /*14f00*/  F2FP.BF16.F32.PACK_AB R144, R145, R144 ;  /* 0x000000909190723e */ /* 0x000fe200000010ff */
[----:B------:R-:W-:Y:S01]  /*14f10*/  IMAD.WIDE R20, R5, 0x2, R20 ;  /* 0x0000000205147825 */ /* 0x000fe200078e0214 */
[----:B------:R-:W-:Y:S01]  /*14f20*/  F2FP.BF16.F32.PACK_AB R122, R125, R124 ;  /* 0x0000007c7d7a723e */ /* 0x000fe200000010ff */
[----:B------:R-:W-:Y:S01]  /*14f30*/  STSM.16.M88.4 [R102], R112 ;  /* 0x0000007066007844 */ /* 0x000fe20000000200 */
[----:B------:R-:W-:Y:S01]  /*14f40*/  F2FP.BF16.F32.PACK_AB R123, R127, R126 ;  /* 0x0000007e7f7b723e */ /* 0x000fe200000010ff */
[----:B------:R-:W3:Y:S01]  /*14f50*/  @P6 LDC.64 R4, c[0x0][0xbe0] ;  /* 0x0002f800ff046b82 */ /* 0x000ee20000000a00 */
[----:B------:R-:W-:-:S02]  /*14f60*/  F2FP.BF16.F32.PACK_AB R129, R131, R130 ;  /* 0x000000828381723e */ /* 0x000fc400000010ff */
[----:B------:R-:W-:Y:S01]  /*14f70*/  F2FP.BF16.F32.PACK_AB R130, R133, R132 ;  /* 0x000000848582723e */ /* 0x000fe200000010ff */
[----:B------:R4:W-:Y:S01]  /*14f80*/  STSM.16.M88.4 [R37], R120 ;  /* 0x0000007825007844 */ /* 0x0009e20000000200 */
[----:B------:R-:W-:Y:S02]  /*14f90*/  F2FP.BF16.F32.PACK_AB R131, R135, R134 ;  /* 0x000000868783723e */ /* 0x000fe400000010ff */
[----:B------:R-:W-:Y:S02]  /*14fa0*/  F2FP.BF16.F32.PACK_AB R137, R139, R138 ;  /* 0x0000008a8b89723e */ /* 0x000fe400000010ff */
[----:B------:R-:W-:Y:S01]  /*14fb0*/  F2FP.BF16.F32.PACK_AB R138, R141, R140 ;  /* 0x0000008c8d8a723e */ /* 0x000fe200000010ff */
[----:B------:R-:W-:Y:S01]  /*14fc0*/  STSM.16.M88.4 [R110], R128 ;  /* 0x000000806e007844 */ /* 0x000fe20000000200 */
[----:B------:R-:W-:Y:S02]  /*14fd0*/  F2FP.BF16.F32.PACK_AB R139, R143, R142 ;  /* 0x0000008e8f8b723e */ /* 0x000fe400000010ff */
[----:B------:R-:W-:-:S02]  /*14fe0*/  F2FP.BF16.F32.PACK_AB R145, R147, R146 ;  /* 0x000000929391723e */ /* 0x000fc400000010ff */
[----:B------:R-:W-:Y:S01]  /*14ff0*/  MOV R32, R32 ;  /* 0x0000002000207202 */ /* 0x000fe20000000f00 */
[----:B------:R-:W-:Y:S01]  /*15000*/  STSM.16.M88.4 [R36], R136 ;  /* 0x0000008824007844 */ /* 0x000fe20000000200 */
[----:B------:R-:W-:Y:S02]  /*15010*/  F2FP.BF16.F32.PACK_AB R146, R149, R148 ;  /* 0x000000949592723e */ /* 0x000fe400000010ff */
[----:B------:R-:W-:-:S05]  /*15020*/  F2FP.BF16.F32.PACK_AB R147, R151, R150 ;  /* 0x000000969793723e */ /* 0x000fca00000010ff */
[----:B------:R0:W-:Y:S01]  /*15030*/  STSM.16.M88.4 [R32], R144 ;  /* 0x0000009020007844 */ /* 0x0001e20000000200 */
[----:B------:R-:W-:Y:S01]  /*15040*/  BAR.SYNC.DEFER_BLOCKING 0x1, 0x100 ;  /* 0x0044000000007b1d */ /* 0x000fe20000010000 */
[----:B---3--:R-:W-:-:S05]  /*15050*/  @P6 IMAD.WIDE R4, R204, 0x4, R4 ;  /* 0x00000004cc046825 */ /* 0x008fca00078e0204 */
[----:B------:R-:W-:Y:S02]  /*15060*/  ULDC UR4, c[0x0][0xa88] ;  /* 0x0002a20000047ab9 */ /* 0x000fe40000000800 */
[----:B------:R-:W-:Y:S01]  /*15070*/  IMAD.U32 R79, RZ, RZ, UR4 ;  /* 0x00000004ff4f7e24 */ /* 0x000fe2000f8e00ff */
[----:B------:R3:W5:Y:S01]  /*15080*/  @P0 LDG.E R76, desc[UR42][R6.64] ;  /* 0x0000002a064c0981 */ /* 0x000762000c1e1900 */
[C---:B------:R-:W-:Y:S02]  /*15090*/  IADD3 R9, P1, R20.reuse, 0x1000, RZ ;  /* 0x0000100014097810 */ /* 0x040fe40007f3e0ff */
[C---:B------:R-:W-:Y:S02]  /*150a0*/  IADD3 R13, P2, R20.reuse, 0x2000, RZ ;  /* 0x00002000140d7810 */ /* 0x040fe40007f5e0ff */
[----:B------:R3:W5:Y:S01]  /*150b0*/  @P6 LDG.E R79, desc[UR42][R4.64] ;  /* 0x0000002a044f6981 */ /* 0x000762000c1e1900 */
[C---:B------:R-:W-:Y:S02]  /*150c0*/  IADD3 R25, P3, R20.reuse, 0x3000, RZ ;  /* 0x0000300014197810 */ /* 0x040fe40007f7e0ff */
[----:B------:R-:W-:-:S02]  /*150d0*/  IADD3 R29, P4, R20, 0x4000, RZ ;  /* 0x00004000141d7810 */ /* 0x000fc40007f9e0ff */
[----:B------:R-:W-:Y:S02]  /*150e0*/  LOP3.LUT R8, R9, 0x380, RZ, 0xc0, !PT ;  /* 0x0000038009087812 */ /* 0x000fe400078ec0ff */
[----:B------:R-:W-:Y:S02]  /*150f0*/  LOP3.LUT R12, R13, 0x380, RZ, 0xc0, !PT ;  /* 0x000003800d0c7812 */ /* 0x000fe400078ec0ff */
[----:B------:R-:W-:Y:S02]  /*15100*/  LOP3.LUT R24, R25, 0x380, RZ, 0xc0, !PT ;  /* 0x0000038019187812 */ /* 0x000fe400078ec0ff */
[----:B------:R-:W-:Y:S02]  /*15110*/  LOP3.LUT R28, R29, 0x380, RZ, 0xc0, !PT ;  /* 0x000003801d1c7812 */ /* 0x000fe400078ec0ff */
        /* <DEDUP_REMOVED lines=12> */
[----:B------:R-:W-:-:S02]  /*151e0*/  IADD3 R33, P5, R20, 0x5000, RZ ;  /* 0x0000500014217810 */ /* 0x000fc40007fbe0ff */
[C---:B----4-:R-:W-:Y:S02]  /*151f0*/  IADD3 R37, P1, R20.reuse, 0x6000, RZ ;  /* 0x0000600014257810 */ /* 0x050fe40007f3e0ff */
[C---:B------:R-:W-:Y:S02]  /*15200*/  IADD3 R41, P2, R20.reuse, 0x7000, RZ ;  /* 0x0000700014297810 */ /* 0x040fe40007f5e0ff */
[C---:B------:R-:W-:Y:S02]  /*15210*/  IADD3 R45, P3, R20.reuse, 0x8000, RZ ;  /* 0x00008000142d7810 */ /* 0x040fe40007f7e0ff */
[----:B------:R-:W-:Y:S02]  /*15220*/  IADD3 R49, P4, R20, 0x9000, RZ ;  /* 0x0000900014317810 */ /* 0x000fe40007f9e0ff */
[----:B------:R-:W-:Y:S02]  /*15230*/  P2R R10, PR, RZ, 0x20 ;  /* 0x00000020ff0a7803 */ /* 0x000fe40000000000 */
[----:B0-----:R-:W-:-:S02]  /*15240*/  LOP3.LUT R32, R33, 0x380, RZ, 0xc0, !PT ;  /* 0x0000038021207812 */ /* 0x001fc400078ec0ff */
[----:B------:R-:W-:Y:S02]  /*15250*/  LOP3.LUT R36, R37, 0x380, RZ, 0xc0, !PT ;  /* 0x0000038025247812 */ /* 0x000fe400078ec0ff */
[----:B------:R-:W-:Y:S02]  /*15260*/  LOP3.LUT R40, R41, 0x380, RZ, 0xc0, !PT ;  /* 0x0000038029287812 */ /* 0x000fe400078ec0ff */
[----:B------:R-:W-:Y:S02]  /*15270*/  LOP3.LUT R44, R45, 0x380, RZ, 0xc0, !PT ;  /* 0x000003802d2c7812 */ /* 0x000fe400078ec0ff */
[----:B------:R-:W-:Y:S02]  /*15280*/  LOP3.LUT R48, R49, 0x380, RZ, 0xc0, !PT ;  /* 0x0000038031307812 */ /* 0x000fe400078ec0ff */
[----:B------:R-:W-:Y:S02]  /*15290*/  IADD3 R53, P5, R20, 0xa000, RZ ;  /* 0x0000a00014357810 */ /* 0x000fe40007fbe0ff */
[----:B------:R-:W-:-:S02]  /*152a0*/  SHF.R.U64 R32, R32, 0x3, RZ ;  /* 0x0000000320207819 */ /* 0x000fc400000012ff */
[----:B------:R-:W-:Y:S02]  /*152b0*/  SHF.R.U64 R36, R36, 0x3, RZ ;  /* 0x0000000324247819 */ /* 0x000fe400000012ff */
[----:B------:R-:W-:Y:S02]  /*152c0*/  LOP3.LUT R52, R53, 0x380, RZ, 0xc0, !PT ;  /* 0x0000038035347812 */ /* 0x000fe400078ec0ff */
[----:B------:R-:W-:Y:S02]  /*152d0*/  SHF.R.U64 R40, R40, 0x3, RZ ;  /* 0x0000000328287819 */ /* 0x000fe400000012ff */
[----:B------:R-:W-:Y:S02]  /*152e0*/  SHF.R.U64 R44, R44, 0x3, RZ ;  /* 0x000000032c2c7819 */ /* 0x000fe400000012ff */
[----:B------:R-:W-:Y:S02]  /*152f0*/  SHF.R.U64 R48, R48, 0x3, RZ ;  /* 0x0000000330307819 */ /* 0x000fe400000012ff */
[----:B------:R-:W-:-:S02]  /*15300*/  LOP3.LUT R32, R32, R33, RZ, 0x3c, !PT ;  /* 0x0000002120207212 */ /* 0x000fc400078e3cff */
[----:B------:R-:W-:Y:S02]  /*15310*/  LOP3.LUT R36, R36, R37, RZ, 0x3c, !PT ;  /* 0x0000002524247212 */ /* 0x000fe400078e3cff */
[----:B------:R-:W-:Y:S02]  /*15320*/  LOP3.LUT R40, R40, R41, RZ, 0x3c, !PT ;  /* 0x0000002928287212 */ /* 0x000fe400078e3cff */
[----:B------:R-:W-:Y:S02]  /*15330*/  LOP3.LUT R44, R44, R45, RZ, 0x3c, !PT ;  /* 0x0000002d2c2c7212 */ /* 0x000fe400078e3cff */
[----:B------:R-:W-:Y:S02]  /*15340*/  LOP3.LUT R48, R48, R49, RZ, 0x3c, !PT ;  /* 0x0000003130307212 */ /* 0x000fe400078e3cff */
[----:B------:R-:W-:Y:S01]  /*15350*/  SHF.R.U64 R52, R52, 0x3, RZ ;  /* 0x0000000334347819 */ /* 0x000fe200000012ff */
[----:B---3--:R-:W-:Y:S06]  /*15360*/  @P6 BRA `(.L_x_4819) ;  /* 0x0000000000106947 */ /* 0x008fec0003800000 */
[----:B------:R-:W-:Y:S05]  /*15370*/  @!P0 BRA `(.L_x_4819) ;  /* 0x00000000000c8947 */ /* 0x000fea0003800000 */
[----:B------:R-:W3:Y:S04]  /*15380*/  LDG.E R4, desc[UR42][R6.64] ;  /* 0x0000002a06047981 */ /* 0x000ee8000c1e1900 */
[----:B-----5:R-:W3:Y:S02]  /*15390*/  LDG.E R79, desc[UR42][R6.64+0x4] ;  /* 0x0000042a064f7981 */ /* 0x020ee4000c1e1900 */
[----:B---3--:R-:W-:-:S07]  /*153a0*/  IMAD.IADD R79, R79, 0x1, -R4 ;  /* 0x000000014f4f7824 */ /* 0x008fce00078e0a04 */
.L_x_4819:
[----:B------:R-:W0:Y:S01]  /*153b0*/  SHFL.IDX PT, R4, R218, RZ, 0x1f ;  /* 0x00001fffda047589 */ /* 0x000e2200000e0000 */
[----:B------:R-:W-:Y:S01]  /*153c0*/  ISETP.NE.AND P6, PT, R10, RZ, PT ;  /* 0x000000ff0a00720c */ /* 0x000fe20003fc5270 */
[--C-:B------:R-:W-:Y:S01]  /*153d0*/  IMAD.X R49, RZ, RZ, R21.reuse, P4 ;  /* 0x000000ffff317224 */ /* 0x100fe200020e0615 */
[----:B------:R-:W-:Y:S01]  /*153e0*/  LOP3.LUT R52, R52, R53, RZ, 0x3c, !PT ;  /* 0x0000003534347212 */ /* 0x000fe200078e3cff */
[--C-:B------:R-:W-:Y:S01]  /*153f0*/  IMAD.X R37, RZ, RZ, R21.reuse, P1 ;  /* 0x000000ffff257224 */ /* 0x100fe200008e0615 */
[----:B------:R-:W-:Y:S01]  /*15400*/  IADD3.X R33, RZ, R21, RZ, P6, !PT ;  /* 0x00000015ff217210 */ /* 0x000fe200037fe4ff */
[--C-:B------:R-:W-:Y:S01]  /*15410*/  IMAD.X R41, RZ, RZ, R21.reuse, P2 ;  /* 0x000000ffff297224 */ /* 0x100fe200010e0615 */
[C---:B------:R-:W-:Y:S01]  /*15420*/  IADD3 R57, P6, R20.reuse, 0xb000, RZ ;  /* 0x0000b00014397810 */ /* 0x040fe20007fde0ff */
[--C-:B------:R-:W-:Y:S01]  /*15430*/  IMAD.X R45, RZ, RZ, R21.reuse, P3 ;  /* 0x000000ffff2d7224 */ /* 0x100fe200018e0615 */
[C---:B------:R-:W-:Y:S01]  /*15440*/  IADD3 R61, P1, R20.reuse, 0xc000, RZ ;  /* 0x0000c000143d7810 */ /* 0x040fe20007f3e0ff */
[----:B------:R-:W-:Y:S01]  /*15450*/  IMAD.X R53, RZ, RZ, R21, P5 ;  /* 0x000000ffff357224 */ /* 0x000fe200028e0615 */
[----:B------:R-:W-:-:S02]  /*15460*/  IADD3 R65, P2, R20, 0xd000, RZ ;  /* 0x0000d00014417810 */ /* 0x000fc40007f5e0ff */
[C---:B------:R-:W-:Y:S02]  /*15470*/  IADD3 R73, P3, R20.reuse, 0xe000, RZ ;  /* 0x0000e00014497810 */ /* 0x040fe40007f7e0ff */
[----:B------:R-:W-:Y:S02]  /*15480*/  IADD3 R6, P5, R20, 0xf000, RZ ;  /* 0x0000f00014067810 */ /* 0x000fe40007fbe0ff */
[----:B------:R-:W-:Y:S02]  /*15490*/  LOP3.LUT R56, R57, 0x380, RZ, 0xc0, !PT ;  /* 0x0000038039387812 */ /* 0x000fe400078ec0ff */
[----:B------:R-:W-:Y:S02]  /*154a0*/  LOP3.LUT R60, R61, 0x380, RZ, 0xc0, !PT ;  /* 0x000003803d3c7812 */ /* 0x000fe400078ec0ff */
[----:B------:R-:W-:Y:S02]  /*154b0*/  LOP3.LUT R64, R65, 0x380, RZ, 0xc0, !PT ;  /* 0x0000038041407812 */ /* 0x000fe400078ec0ff */
[----:B------:R-:W-:-:S02]  /*154c0*/  LOP3.LUT R72, R73, 0x380, RZ, 0xc0, !PT ;  /* 0x0000038049487812 */ /* 0x000fc400078ec0ff */
[----:B0-----:R-:W-:Y:S02]  /*154d0*/  ISETP.NE.AND P4, PT, R4, RZ, PT ;  /* 0x000000ff0400720c */ /* 0x001fe40003f85270 */
        /* <DEDUP_REMOVED lines=8> */
[----:B------:R-:W-:Y:S02]  /*15560*/  SHF.R.S32.HI R4, RZ, 0x1f, R204 ;  /* 0x0000001fff047819 */ /* 0x000fe400000114cc */
        /* <DEDUP_REMOVED lines=11> */
[----:B------:R-:W-:Y:S02]  /*15620*/  SHF.R.S32.HI R78, RZ, 0x1f, R201 ;  /* 0x0000001fff4e7819 */ /* 0x000fe400000114c9 */
[----:B------:R-:W-:Y:S02]  /*15630*/  SEL R87, R204, RZ, !P0 ;  /* 0x000000ffcc577207 */ /* 0x000fe40004000000 */
[----:B------:R-:W-:Y:S02]  /*15640*/  SEL R80, R4, RZ, !P0 ;  /* 0x000000ff04507207 */ /* 0x000fe40004000000 */
[----:B-----5:R-:W-:Y:S01]  /*15650*/  SHF.R.S32.HI R77, RZ, 0x1f, R76 ;  /* 0x0000001fff4d7819 */ /* 0x020fe2000001144c */
[----:B------:R-:W-:Y:S06]  /*15660*/  @P4 BRA `(.L_x_4820) ;  /* 0x00000000005c4947 */ /* 0x000fec0003800000 */
[----:B------:R-:W-:Y:S01]  /*15670*/  ULDC.64 UR4, c[0x0][0xb70] ;  /* 0x0002dc0000047ab9 */ /* 0x000fe20000000a00 */
[----:B------:R-:W-:Y:S02]  /*15680*/  IMAD R14, R210, 0x40, R192 ;  /* 0x00000040d20e7824 */ /* 0x000fe400078e02c0 */
[----:B------:R-:W-:Y:S02]  /*15690*/  IMAD R6, R78, UR4, RZ ;  /* 0x000000044e067c24 */ /* 0x000fe4000f8e02ff */
[----:B------:R-:W-:-:S04]  /*156a0*/  IMAD.WIDE.U32 R4, R201, UR4, R76 ;  /* 0x00000004c9047c25 */ /* 0x000fc8000f8e004c */
[----:B------:R-:W-:Y:S01]  /*156b0*/  IMAD R7, R201, UR5, R6 ;  /* 0x00000005c9077c24 */ /* 0x000fe2000f8e0206 */
[----:B------:R-:W-:Y:S02]  /*156c0*/  ULDC.64 UR4, c[0x0][0xb78] ;  /* 0x0002de0000047ab9 */ /* 0x000fe40000000a00 */
[----:B------:R-:W-:Y:S02]  /*156d0*/  IMAD R6, R80, UR4, RZ ;  /* 0x0000000450067c24 */ /* 0x000fe4000f8e02ff */
[----:B------:R-:W-:Y:S02]  /*156e0*/  IMAD.IADD R5, R5, 0x1, R7 ;  /* 0x0000000105057824 */ /* 0x000fe400078e0207 */
[----:B------:R-:W-:Y:S02]  /*156f0*/  IMAD.MOV R7, RZ, RZ, -R194 ;  /* 0x000000ffff077224 */ /* 0x000fe400078e0ac2 */
[----:B------:R-:W-:-:S03]  /*15700*/  IMAD.WIDE.U32 R4, R87, UR4, R4 ;  /* 0x0000000457047c25 */ /* 0x000fc6000f8e0004 */
[----:B------:R-:W-:Y:S01]  /*15710*/  ISETP.NE.AND P0, PT, R22, R7, PT ;  /* 0x000000071600720c */ /* 0x000fe20003f05270 */
[----:B------:R-:W-:Y:S01]  /*15720*/  IMAD R11, R87, UR5, R6 ;  /* 0x00000005570b7c24 */ /* 0x000fe2000f8e0206 */
[----:B------:R-:W-:Y:S01]  /*15730*/  SHF.R.S32.HI R7, RZ, 0x1f, R14 ;  /* 0x0000001fff077819 */ /* 0x000fe2000001140e */
[C---:B------:R-:W-:Y:S01]  /*15740*/  VIADD R6, R14.reuse, 0x8 ;  /* 0x000000080e067836 */ /* 0x040fe20000000000 */
[C---:B------:R-:W-:Y:S01]  /*15750*/  IADD3 R10, P2, R14.reuse, R4, RZ ;  /* 0x000000040e0a7210 */ /* 0x040fe20007f5e0ff */
[----:B------:R-:W-:Y:S01]  /*15760*/  ULDC.64 UR4, c[0x0][0xb40] ;  /* 0x0002d00000047ab9 */ /* 0x000fe20000000a00 */
[-C--:B------:R-:W-:Y:S02]  /*15770*/  ISETP.GE.OR P1, PT, R14, R79.reuse, P0 ;  /* 0x0000004f0e00720c */ /* 0x080fe40000726670 */
[----:B------:R-:W-:Y:S02]  /*15780*/  ISETP.GE.OR P0, PT, R6, R79, P0 ;  /* 0x0000004f0600720c */ /* 0x000fe40000706670 */
[----:B------:R-:W-:-:S02]  /*15790*/  IADD3.X R7, R7, R5, R11, P2, !PT ;  /* 0x0000000507077210 */ /* 0x000fc400017fe40b */
[----:B------:R-:W-:-:S04]  /*157a0*/  LEA R4, P2, R10, UR4, 0x2 ;  /* 0x000000040a047c11 */ /* 0x000fc8000f8410ff */
[----:B------:R-:W-:-:S05]  /*157b0*/  LEA.HI.X R5, R10, UR5, R7, 0x2, P2 ;  /* 0x000000050a057c11 */ /* 0x000fca00090f1407 */
[----:B------:R0:W-:Y:S04]  /*157c0*/  @!P1 STG.E desc[UR42][R4.64], R3 ;  /* 0x0000000304009986 */ /* 0x0001e8000c10192a */
[----:B------:R0:W-:Y:S02]  /*157d0*/  @!P0 STG.E desc[UR42][R4.64+0x20], R0 ;  /* 0x0000200004008986 */ /* 0x0001e4000c10192a */
.L_x_4820:
[----:B------:R-:W3:Y:S01]  /*157e0*/  LDC R88, c[0x0][0xa8c] ;  /* 0x0002a300ff587b82 */ /* 0x000ee20000000800 */
[----:B0-----:R0:W5:Y:S01]  /*157f0*/  LD.E.128 R4, desc[UR42][R20.64] ;  /* 0x0000002a14047980 */ /* 0x001162000c101d00 */
[----:B------:R-:W-:Y:S02]  /*15800*/  ULDC.64 UR4, c[0x0][0xaa0] ;  /* 0x0002a80000047ab9 */ /* 0x000fe40000000a00 */
[----:B------:R-:W-:Y:S01]  /*15810*/  IMAD R3, R77, UR4, RZ ;  /* 0x000000044d037c24 */ /* 0x000fe2000f8e02ff */
[----:B------:R-:W5:Y:S04]  /*15820*/  LD.E.128 R8, desc[UR42][R8.64] ;  /* 0x0000002a08087980 */ /* 0x000f68000c101d00 */
[----:B------:R-:W5:Y:S01]  /*15830*/  LD.E.128 R12, desc[UR42][R12.64] ;  /* 0x0000002a0c0c7980 */ /* 0x000f62000c101d00 */
[--C-:B0-----:R-:W-:Y:S01]  /*15840*/  SHF.R.S32.HI R21, RZ, 0x1f, R199.reuse ;  /* 0x0000001fff157819 */ /* 0x101fe200000114c7 */
[----:B------:R-:W-:-:S02]  /*15850*/  IMAD.MOV.U32 R20, RZ, RZ, R199 ;  /* 0x000000ffff147224 */ /* 0x000fc400078e00c7 */
[----:B------:R-:W5:Y:S01]  /*15860*/  LD.E.128 R24, desc[UR42][R24.64] ;  /* 0x0000002a18187980 */ /* 0x000f62000c101d00 */
[C---:B------:R-:W-:Y:S02]  /*15870*/  IMAD R3, R76.reuse, UR5, R3 ;  /* 0x000000054c037c24 */ /* 0x040fe4000f8e0203 */
[----:B------:R-:W-:Y:S01]  /*15880*/  IMAD.WIDE.U32 R20, R76, UR4, R20 ;  /* 0x000000044c147c25 */ /* 0x000fe2000f8e0014 */
[----:B------:R-:W-:Y:S01]  /*15890*/  ULDC.64 UR4, c[0x0][0xae0] ;  /* 0x0002b80000047ab9 */ /* 0x000fe20000000a00 */
[----:B------:R-:W5:Y:S02]  /*158a0*/  LD.E.128 R28, desc[UR42][R28.64] ;  /* 0x0000002a1c1c7980 */ /* 0x000f64000c101d00 */
[----:B------:R-:W-:Y:S02]  /*158b0*/  IMAD.IADD R21, R21, 0x1, R3 ;  /* 0x0000000115157824 */ /* 0x000fe400078e0203 */
[----:B------:R-:W-:Y:S01]  /*158c0*/  VIADD R3, R199, 0x40 ;  /* 0x00000040c7037836 */ /* 0x000fe20000000000 */
[----:B------:R-:W5:Y:S01]  /*158d0*/  LD.E.128 R32, desc[UR42][R32.64] ;  /* 0x0000002a20207980 */ /* 0x000f62000c101d00 */
[----:B------:R-:W-:-:S03]  /*158e0*/  IMAD R76, R78, UR4, RZ ;  /* 0x000000044e4c7c24 */ /* 0x000fc6000f8e02ff */
[-C--:B---3--:R-:W-:Y:S01]  /*158f0*/  ISETP.GE.AND P3, PT, R3, R88.reuse, PT ;  /* 0x000000580300720c */ /* 0x088fe20003f66270 */
[C---:B------:R-:W-:Y:S01]  /*15900*/  IMAD R77, R201.reuse, UR5, R76 ;  /* 0x00000005c94d7c24 */ /* 0x040fe2000f8e024c */
[----:B------:R-:W5:Y:S01]  /*15910*/  LD.E.128 R36, desc[UR42][R36.64] ;  /* 0x0000002a24247980 */ /* 0x000f62000c101d00 */
[----:B------:R-:W-:Y:S01]  /*15920*/  IMAD R79, R210, -0x40, R79 ;  /* 0xffffffc0d24f7824 */ /* 0x000fe200078e024f */
[----:B------:R-:W-:Y:S01]  /*15930*/  SEL R76, RZ, 0xffffffff, P3 ;  /* 0xffffffffff4c7807 */ /* 0x000fe20001800000 */
[----:B------:R-:W-:Y:S01]  /*15940*/  VIADD R0, R202, 0x20 ;  /* 0x00000020ca007836 */ /* 0x000fe20000000000 */
[----:B------:R-:W5:Y:S01]  /*15950*/  LD.E.128 R40, desc[UR42][R40.64] ;  /* 0x0000002a28287980 */ /* 0x000f62000c101d00 */
[----:B------:R-:W-:Y:S01]  /*15960*/  IMAD.WIDE.U32 R20, R201, UR4, R20 ;  /* 0x00000004c9147c25 */ /* 0x000fe2000f8e0014 */
[C---:B------:R-:W-:Y:S01]  /*15970*/  ISETP.GE.AND P2, PT, R199.reuse, R88, PT ;  /* 0x00000058c700720c */ /* 0x040fe20003f46270 */
[----:B------:R-:W-:Y:S01]  /*15980*/  ULDC.64 UR4, c[0x0][0xae8] ;  /* 0x0002ba0000047ab9 */ /* 0x000fe20000000a00 */
[----:B------:R-:W5:Y:S01]  /*15990*/  LD.E.128 R44, desc[UR42][R44.64] ;  /* 0x0000002a2c2c7980 */ /* 0x000f62000c101d00 */
[----:B------:R-:W-:-:S03]  /*159a0*/  VIADD R83, R199, 0xc0 ;  /* 0x000000c0c7537836 */ /* 0x000fc60000000000 */
[----:B------:R-:W5:Y:S01]  /*159b0*/  LD.E.128 R48, desc[UR42][R48.64] ;  /* 0x0000002a30307980 */ /* 0x000f62000c101d00 */
[----:B------:R-:W-:-:S03]  /*159c0*/  IADD3 R82, R199, 0x80, RZ ;  /* 0x00000080c7527810 */ /* 0x000fc60007ffe0ff */
[----:B------:R-:W5:Y:S04]  /*159d0*/  LD.E.128 R52, desc[UR42][R52.64] ;  /* 0x0000002a34347980 */ /* 0x000f68000c101d00 */
        /* <DEDUP_REMOVED lines=13> */
[----:B0-----:R-:W0:Y:S01]  /*15ab0*/  FENCE.VIEW.ASYNC.S ;  /* 0x00000000000073c6 */ /* 0x001e220000000000 */
[----:B------:R-:W-:Y:S01]  /*15ac0*/  SEL R0, RZ, 0x1, P2 ;  /* 0x00000001ff007807 */ /* 0x000fe20001000000 */
[C---:B------:R-:W-:Y:S01]  /*15ad0*/  VIADD R84, R199.reuse, 0x100 ;  /* 0x00000100c7547836 */ /* 0x040fe20000000000 */
[-C--:B------:R-:W-:Y:S01]  /*15ae0*/  ISETP.GE.AND P2, PT, R82, R88.reuse, PT ;  /* 0x000000585200720c */ /* 0x080fe20003f46270 */
[----:B------:R-:W-:Y:S01]  /*15af0*/  VIADD R85, R199, 0x140 ;  /* 0x00000140c7557836 */ /* 0x000fe20000000000 */
[----:B------:R-:W-:Y:S01]  /*15b00*/  ISETP.GE.AND P3, PT, R83, R88, PT ;  /* 0x000000585300720c */ /* 0x000fe20003f66270 */
[----:B------:R-:W-:Y:S01]  /*15b10*/  VIADD R78, R199, 0x180 ;  /* 0x00000180c74e7836 */ /* 0x000fe20000000000 */
[----:B------:R-:W-:Y:S01]  /*15b20*/  LOP3.LUT R0, R77, 0x2, R0, 0xe2, !PT ;  /* 0x000000024d007812 */ /* 0x000fe200078ee200 */
[----:B------:R-:W-:Y:S01]  /*15b30*/  BSSY B1, `(.L_x_4821) ;  /* 0x0000035000017945 */ /* 0x000fe20003800000 */
[----:B------:R-:W-:-:S02]  /*15b40*/  SEL R77, RZ, 0x4, P2 ;  /* 0x00000004ff4d7807 */ /* 0x000fc40001000000 */
[----:B------:R-:W-:Y:S02]  /*15b50*/  SEL R76, RZ, 0x8, P3 ;  /* 0x00000008ff4c7807 */ /* 0x000fe40001800000 */
[----:B------:R-:W-:Y:S02]  /*15b60*/  ISETP.GE.AND P2, PT, R84, R88, PT ;  /* 0x000000585400720c */ /* 0x000fe40003f46270 */
[----:B------:R-:W-:Y:S01]  /*15b70*/  LOP3.LUT R76, R76, R0, R77, 0xfe, !PT ;  /* 0x000000004c4c7212 */ /* 0x000fe200078efe4d */
[----:B------:R-:W-:Y:S01]  /*15b80*/  VIADD R0, R2, 0x28c20 ;  /* 0x00028c2002007836 */ /* 0x000fe20000000000 */
[-C--:B------:R-:W-:Y:S02]  /*15b90*/  ISETP.GE.AND P3, PT, R85, R88.reuse, PT ;  /* 0x000000585500720c */ /* 0x080fe40003f66270 */
[----:B------:R-:W-:Y:S01]  /*15ba0*/  ISETP.GE.AND P1, PT, R202, R79, PT ;  /* 0x0000004fca00720c */ /* 0x000fe20003f26270 */
[----:B------:R-:W-:Y:S01]  /*15bb0*/  VIADD R79, R199, 0x1c0 ;  /* 0x000001c0c74f7836 */ /* 0x000fe20000000000 */
[----:B------:R-:W-:-:S02]  /*15bc0*/  ISETP.GE.AND P4, PT, R78, R88, PT ;  /* 0x000000584e00720c */ /* 0x000fc40003f86270 */
[----:B------:R-:W-:Y:S02]  /*15bd0*/  SEL R77, RZ, 0x10, P2 ;  /* 0x00000010ff4d7807 */ /* 0x000fe40001000000 */
[----:B------:R-:W-:Y:S02]  /*15be0*/  SEL R78, RZ, 0x20, P3 ;  /* 0x00000020ff4e7807 */ /* 0x000fe40001800000 */
[----:B------:R-:W-:Y:S02]  /*15bf0*/  PRMT R0, RZ, 0x654, R0 ;  /* 0x00000654ff007816 */ /* 0x000fe40000000000 */
[----:B------:R-:W-:Y:S01]  /*15c00*/  LOP3.LUT R77, R78, R76, R77, 0xfe, !PT ;  /* 0x0000004c4e4d7212 */ /* 0x000fe200078efe4d */
[----:B------:R-:W-:Y:S01]  /*15c10*/  IMAD R76, R80, UR4, RZ ;  /* 0x00000004504c7c24 */ /* 0x000fe2000f8e02ff */
[----:B0-----:R0:W-:Y:S01]  /*15c20*/  SYNCS.ARRIVE.TRANS64.RED.A1T0 RZ, [R0+URZ], RZ ;  /* 0x000000ff00ff79a7 */ /* 0x0011e2000810043f */
[----:B------:R-:W-:Y:S01]  /*15c30*/  ISETP.GE.AND P2, PT, R79, R88, PT ;  /* 0x000000584f00720c */ /* 0x000fe20003f46270 */
[----:B------:R-:W-:Y:S01]  /*15c40*/  IMAD.WIDE.U32 R78, R87, UR4, R20 ;  /* 0x00000004574e7c25 */ /* 0x000fe2000f8e0014 */
[----:B------:R-:W-:-:S02]  /*15c50*/  SHF.R.S32.HI R203, RZ, 0x1f, R202 ;  /* 0x0000001fffcb7819 */ /* 0x000fc400000114ca */
[----:B------:R-:W-:Y:S01]  /*15c60*/  SEL R21, RZ, 0x80, P2 ;  /* 0x00000080ff157807 */ /* 0x000fe20001000000 */
[----:B------:R-:W-:Y:S01]  /*15c70*/  IMAD R81, R87, UR5, R76 ;  /* 0x0000000557517c24 */ /* 0x000fe2000f8e024c */
[----:B0-----:R-:W-:-:S03]  /*15c80*/  SEL R0, RZ, 0x40, P4 ;  /* 0x00000040ff007807 */ /* 0x001fc60002000000 */
[----:B------:R-:W-:Y:S01]  /*15c90*/  IMAD.IADD R87, R79, 0x1, R81 ;  /* 0x000000014f577824 */ /* 0x000fe200078e0251 */
[----:B------:R-:W-:Y:S01]  /*15ca0*/  LOP3.LUT R0, R77, R0, RZ, 0xfc, !PT ;  /* 0x000000004d007212 */ /* 0x000fe200078efcff */
[----:B------:R-:W-:-:S03]  /*15cb0*/  IMAD.WIDE R76, R210, 0x40, R202 ;  /* 0x00000040d24c7825 */ /* 0x000fc600078e02ca */
        /* <DEDUP_REMOVED lines=9> */
[----:B------:R-:W-:Y:S01]  /*15d50*/  ISETP.GE.AND P4, PT, R85, R88, PT ;  /* 0x000000585500720c */ /* 0x000fe20003f86270 */
[----:B------:R-:W-:Y:S01]  /*15d60*/  IMAD.WIDE.U32 R20, R76, UR4, R20 ;  /* 0x000000044c147c25 */ /* 0x000fe2000f8e0014 */
[----:B------:R-:W-:Y:S01]  /*15d70*/  ULDC.64 UR4, c[0x0][0xa80] ;  /* 0x0002a00000047ab9 */ /* 0x000fe20000000a00 */
[----:B------:R-:W-:-:S02]  /*15d80*/  LOP3.LUT P5, RZ, R0, 0x40, RZ, 0xc0, !PT ;  /* 0x0000004000ff7812 */ /* 0x000fc400078ac0ff */
[----:B------:R-:W-:Y:S01]  /*15d90*/  IMAD.IADD R21, R21, 0x1, R81 ;  /* 0x0000000115157824 */ /* 0x000fe200078e0251 */
[----:B------:R-:W-:Y:S02]  /*15da0*/  LEA R80, P1, R20, UR4, 0x1 ;  /* 0x0000000414507c11 */ /* 0x000fe4000f8208ff */
[----:B------:R-:W-:Y:S02]  /*15db0*/  LOP3.LUT P6, RZ, R86, 0x80, RZ, 0xc0, !PT ;  /* 0x0000008056ff7812 */ /* 0x000fe400078cc0ff */
        /* <DEDUP_REMOVED lines=12> */
.L_x_4822:
[----:B------:R-:W-:Y:S05]  /*15e80*/  BSYNC B1 ;  /* 0x0000000000017941 */ /* 0x000fea0003800000 */
.L_x_4821:
[----:B------:R-:W-:Y:S05]  /*15e90*/  @P0 BRA `(.L_x_4823) ;  /* 0x0000000c00080947 */ /* 0x000fea0003800000 */
[----:B0----5:R-:W-:Y:S01]  /*15ea0*/  IADD3 R7, P0, R76, 0x20, RZ ;  /* 0x000000204c077810 */ /* 0x021fe20007f1e0ff */
        /* <DEDUP_REMOVED lines=29> */
.L_x_4818:
[----:B------:R-:W-:Y:S01]  /*16080*/  ULDC.64 UR4, c[0x0][0xbd8] ;  /* 0x0002f60000047ab9 */ /* 0x000fe20000000a00 */
[----:B------:R-:W3:Y:S01]  /*16090*/  LDC.64 R4, c[0x0][0xbd8] ;  /* 0x0002f600ff047b82 */ /* 0x000ee20000000a00 */
[----:B------:R-:W-:Y:S01]  /*160a0*/  ISETP.NE.U32.AND P0, PT, RZ, UR4, PT ;  /* 0x00000004ff007c0c */ /* 0x000fe2000bf05070 */
[----:B------:R-:W-:-:S03]  /*160b0*/  IMAD.MOV.U32 R9, RZ, RZ, RZ ;  /* 0x000000ffff097224 */ /* 0x000fc600078e00ff */
[----:B------:R-:W-:Y:S01]  /*160c0*/  ISETP.NE.AND.EX P0, PT, RZ, UR5, PT, P0 ;  /* 0x00000005ff007c0c */ /* 0x000fe2000bf05300 */
[----:B------:R-:W-:Y:S02]  /*160d0*/  ULDC.64 UR4, c[0x0][0xbe0] ;  /* 0x0002f80000047ab9 */ /* 0x000fe40000000a00 */
[----:B------:R-:W-:Y:S01]  /*160e0*/  ISETP.NE.U32.AND P1, PT, RZ, UR4, PT ;  /* 0x00000004ff007c0c */ /* 0x000fe2000bf25070 */
[----:B------:R-:W4:Y:S03]  /*160f0*/  LDC R20, c[0x0][0xa8c] ;  /* 0x0002a300ff147b82 */ /* 0x000f260000000800 */
[----:B------:R-:W-:Y:S01]  /*16100*/  ISETP.NE.AND.EX P1, PT, RZ, UR5, PT, P1 ;  /* 0x00000005ff007c0c */ /* 0x000fe2000bf25310 */
[----:B---3--:R-:W-:-:S12]  /*16110*/  IMAD.WIDE R4, R204, 0x4, R4 ;  /* 0x00000004cc047825 */ /* 0x008fd800078e0204 */
[----:B------:R-:W3:Y:S01]  /*16120*/  @P1 LDC.64 R6, c[0x0][0xbe0] ;  /* 0x0002f800ff061b82 */ /* 0x000ee20000000a00 */
[----:B------:R-:W-:Y:S02]  /*16130*/  ULDC UR4, c[0x0][0xa88] ;  /* 0x0002a20000047ab9 */ /* 0x000fe40000000800 */
[----:B------:R-:W-:Y:S01]  /*16140*/  IMAD.U32 R3, RZ, RZ, UR4 ;  /* 0x00000004ff037e24 */ /* 0x000fe2000f8e00ff */
[----:B------:R0:W5:Y:S01]  /*16150*/  @P0 LDG.E R9, desc[UR42][R4.64] ;  /* 0x0000002a04090981 */ /* 0x000162000c1e1900 */
[----:B---3--:R-:W-:-:S05]  /*16160*/  @P1 IMAD.WIDE R6, R204, 0x4, R6 ;  /* 0x00000004cc061825 */ /* 0x008fca00078e0206 */
[----:B------:R0:W5:Y:S01]  /*16170*/  @P1 LDG.E R3, desc[UR42][R6.64] ;  /* 0x0000002a06031981 */ /* 0x000162000c1e1900 */
[----:B------:R-:W-:Y:S01]  /*16180*/  ISETP.GT.AND P2, PT, R224, 0x3f, PT ;  /* 0x0000003fe000780c */ /* 0x000fe20003f44270 */
[----:B----4-:R-:W-:-:S12]  /*16190*/  @P1 BRA `(.L_x_4824) ;  /* 0x0000000000101947 */ /* 0x010fd80003800000 */
[----:B------:R-:W-:Y:S05]  /*161a0*/  @!P0 BRA `(.L_x_4824) ;  /* 0x00000000000c8947 */ /* 0x000fea0003800000 */
[----:B------:R-:W3:Y:S04]  /*161b0*/  LDG.E R0, desc[UR42][R4.64] ;  /* 0x0000002a04007981 */ /* 0x000ee8000c1e1900 */
[----:B-----5:R-:W3:Y:S02]  /*161c0*/  LDG.E R3, desc[UR42][R4.64+0x4] ;  /* 0x0000042a04037981 */ /* 0x020ee4000c1e1900 */
[----:B---3--:R-:W-:-:S07]  /*161d0*/  IMAD.IADD R3, R3, 0x1, -R0 ;  /* 0x0000000103037824 */ /* 0x008fce00078e0a00 */
.L_x_4824:
        /* <DEDUP_REMOVED lines=8> */
[----:B0-----:R-:W0:Y:S02]  /*16260*/  S2R R5, SR_TID.X ;  /* 0x0000000000057919 */ /* 0x001e240000002100 */
[----:B0-----:R-:W-:-:S05]  /*16270*/  IMAD R0, R210, 0x40, R5 ;  /* 0x00000040d2007824 */ /* 0x001fca00078e0205 */
[----:B------:R-:W-:-:S04]  /*16280*/  IADD3 R0, R0, -0x80, RZ ;  /* 0xffffff8000007810 */ /* 0x000fc80007ffe0ff */
[----:B------:R-:W-:-:S13]  /*16290*/  ISETP.GE.AND P0, PT, R0, R3, PT ;  /* 0x000000030000720c */ /* 0x000fda0003f06270 */
[----:B------:R-:W-:Y:S05]  /*162a0*/  @P0 BRA `(.L_x_4826) ;  /* 0x0000000000440947 */ /* 0x000fea0003800000 */
[----:B------:R-:W-:Y:S01]  /*162b0*/  IADD3 R4, P0, R0, R9, RZ ;  /* 0x0000000900047210 */ /* 0x000fe20007f1e0ff */
[----:B------:R-:W-:-:S03]  /*162c0*/  ULDC.64 UR4, c[0x0][0xb70] ;  /* 0x0002dc0000047ab9 */ /* 0x000fc60000000a00 */
[----:B------:R-:W-:Y:S01]  /*162d0*/  LEA.HI.X.SX32 R5, R0, R8, 0x1, P0 ;  /* 0x0000000800057211 */ /* 0x000fe200000f0eff */
[----:B------:R-:W-:-:S04]  /*162e0*/  IMAD R0, R10, UR4, RZ ;  /* 0x000000040a007c24 */ /* 0x000fc8000f8e02ff */
        /* <DEDUP_REMOVED lines=13> */
.L_x_4826:
[----:B------:R-:W-:Y:S05]  /*163c0*/  BSYNC B1 ;  /* 0x0000000000017941 */ /* 0x000fea0003800000 */
.L_x_4825:
[----:B------:R-:W-:Y:S01]  /*163d0*/  ULDC.64 UR4, c[0x0][0xaa0] ;  /* 0x0002a80000047ab9 */ /* 0x000fe20000000a00 */
[----:B0-----:R-:W-:Y:S01]  /*163e0*/  IMAD.MOV.U32 R4, RZ, RZ, R199 ;  /* 0x000000ffff047224 */ /* 0x001fe200078e00c7 */
[----:B------:R-:W-:Y:S01]  /*163f0*/  ISETP.GE.AND P2, PT, R199, R20, PT ;  /* 0x00000014c700720c */ /* 0x000fe20003f46270 */
[----:B---3--:R-:W-:Y:S01]  /*16400*/  IMAD.MOV.U32 R5, RZ, RZ, R14 ;  /* 0x000000ffff057224 */ /* 0x008fe200078e000e */
[----:B------:R-:W-:Y:S01]  /*16410*/  BSSY B1, `(.L_x_4827) ;  /* 0x000004d000017945 */ /* 0x000fe20003800000 */
[----:B------:R-:W-:Y:S02]  /*16420*/  IMAD R0, R8, UR4, RZ ;  /* 0x0000000408007c24 */ /* 0x000fe4000f8e02ff */
[----:B------:R-:W-:-:S04]  /*16430*/  IMAD.WIDE.U32 R4, R9, UR4, R4 ;  /* 0x0000000409047c25 */ /* 0x000fc8000f8e0004 */
[----:B------:R-:W-:Y:S01]  /*16440*/  IMAD R9, R9, UR5, R0 ;  /* 0x0000000509097c24 */ /* 0x000fe2000f8e0200 */
[----:B------:R-:W-:Y:S01]  /*16450*/  ULDC.64 UR4, c[0x0][0xae0] ;  /* 0x0002b80000047ab9 */ /* 0x000fe20000000a00 */
[----:B------:R-:W-:Y:S02]  /*16460*/  VIADD R13, R199, 0x40 ;  /* 0x00000040c70d7836 */ /* 0x000fe40000000000 */
[----:B------:R-:W-:Y:S02]  /*16470*/  IMAD R0, R10, UR4, RZ ;  /* 0x000000040a007c24 */ /* 0x000fe4000f8e02ff */
[----:B------:R-:W-:Y:S01]  /*16480*/  IMAD R3, R210, -0x40, R3 ;  /* 0xffffffc0d2037824 */ /* 0x000fe200078e0203 */
[-C--:B------:R-:W-:Y:S01]  /*16490*/  ISETP.GE.AND P0, PT, R13, R20.reuse, PT ;  /* 0x000000140d00720c */ /* 0x080fe20003f06270 */
[----:B------:R-:W-:Y:S02]  /*164a0*/  IMAD R7, R201, UR5, R0 ;  /* 0x00000005c9077c24 */ /* 0x000fe4000f8e0200 */
[C---:B------:R-:W-:Y:S01]  /*164b0*/  VIADD R0, R202.reuse, 0x20 ;  /* 0x00000020ca007836 */ /* 0x040fe20000000000 */
[----:B------:R-:W-:Y:S01]  /*164c0*/  SEL R6, RZ, 0xffffffff, P0 ;  /* 0xffffffffff067807 */ /* 0x000fe20000000000 */
[----:B------:R-:W-:Y:S01]  /*164d0*/  IMAD.IADD R5, R5, 0x1, R9 ;  /* 0x0000000105057824 */ /* 0x000fe200078e0209 */
[-C--:B------:R-:W-:Y:S01]  /*164e0*/  ISETP.GE.AND P1, PT, R202, R3.reuse, PT ;  /* 0x00000003ca00720c */ /* 0x080fe20003f26270 */
[C---:B------:R-:W-:Y:S01]  /*164f0*/  VIADD R15, R199.reuse, 0x80 ;  /* 0x00000080c70f7836 */ /* 0x040fe20000000000 */
[----:B------:R-:W-:Y:S01]  /*16500*/  ISETP.GE.AND P0, PT, R0, R3, PT ;  /* 0x000000030000720c */ /* 0x000fe20003f06270 */
[----:B------:R-:W-:Y:S01]  /*16510*/  VIADD R21, R199, 0xc0 ;  /* 0x000000c0c7157836 */ /* 0x000fe20000000000 */
[----:B------:R-:W-:Y:S01]  /*16520*/  SEL R0, RZ, 0x1, P2 ;  /* 0x00000001ff007807 */ /* 0x000fe20001000000 */
[----:B------:R-:W-:Y:S01]  /*16530*/  IMAD.WIDE.U32 R4, R201, UR4, R4 ;  /* 0x00000004c9047c25 */ /* 0x000fe2000f8e0004 */
[----:B------:R-:W-:Y:S01]  /*16540*/  SHF.L.U32 R3, R6, 0x1, RZ ;  /* 0x0000000106037819 */ /* 0x000fe200000006ff */
[----:B------:R-:W-:Y:S01]  /*16550*/  ULDC.64 UR4, c[0x0][0xae8] ;  /* 0x0002ba0000047ab9 */ /* 0x000fe20000000a00 */
[-C--:B------:R-:W-:Y:S01]  /*16560*/  ISETP.GE.AND P2, PT, R15, R20.reuse, PT ;  /* 0x000000140f00720c */ /* 0x080fe20003f46270 */
[----:B------:R-:W-:Y:S01]  /*16570*/  VIADD R25, R199, 0x100 ;  /* 0x00000100c7197836 */ /* 0x000fe20000000000 */
[-C--:B------:R-:W-:Y:S01]  /*16580*/  ISETP.GE.AND P3, PT, R21, R20.reuse, PT ;  /* 0x000000141500720c */ /* 0x080fe20003f66270 */
[----:B------:R-:W-:Y:S01]  /*16590*/  VIADD R27, R199, 0x140 ;  /* 0x00000140c71b7836 */ /* 0x000fe20000000000 */
[----:B------:R-:W-:Y:S01]  /*165a0*/  LOP3.LUT R0, R3, 0x2, R0, 0xe2, !PT ;  /* 0x0000000203007812 */ /* 0x000fe200078ee200 */
[----:B------:R-:W-:Y:S01]  /*165b0*/  IMAD.IADD R5, R5, 0x1, R7 ;  /* 0x0000000105057824 */ /* 0x000fe200078e0207 */
[----:B------:R-:W-:Y:S01]  /*165c0*/  SEL R3, RZ, 0x4, P2 ;  /* 0x00000004ff037807 */ /* 0x000fe20001000000 */
        /* <DEDUP_REMOVED lines=49> */
.L_x_4828:
[----:B------:R-:W-:Y:S05]  /*168e0*/  BSYNC B1 ;  /* 0x0000000000017941 */ /* 0x000fea0003800000 */
.L_x_4827:
        /* <DEDUP_REMOVED lines=29> */
.L_x_4823:
[----:B------:R-:W-:Y:S05]  /*16ac0*/  BSYNC B0 ;  /* 0x0000000000007941 */ /* 0x000fea0003800000 */
.L_x_4817:
[----:B------:R-:W-:Y:S02]  /*16ad0*/  ULDC UR4, c[0x0][0xc14] ;  /* 0x0003050000047ab9 */ /* 0x000fe40000000800 */
[----:B--2---:R-:W-:-:S13]  /*16ae0*/  ISETP.GE.AND P0, PT, R191, UR4, PT ;  /* 0x00000004bf007c0c */ /* 0x004fda000bf06270 */
[----:B------:R-:W-:Y:S05]  /*16af0*/  @!P0 BRA `(.L_x_4829) ;  /* 0xfffffea400748947 */ /* 0x000fea000383ffff */
[----:B------:R-:W-:Y:S05]  /*16b00*/  BRA `(.L_x_4612) ;  /* 0x0000006800107947 */ /* 0x000fea0003800000 */
.L_x_4610:
[----:B------:R-:W-:-:S08]  /*16b10*/  NOP ;  /* 0x0000000000007918 */ /* 0x000fd00000000000 */
[----:B------:R-:W0:-:S00]  /*16b20*/  USETMAXREG.DEALLOC.CTAPOOL 0x18 ;  /* 0x00000018000079c8 */ /* 0x000e0000080e0500 */
[----:B0-----:R-:W-:-:S06]  /*16b30*/  LOP3.LUT R0, R0, 0x3, RZ, 0xc0, !PT ;  /* 0x0000000300007812 */ /* 0x001fcc00078ec0ff */
[----:B------:R-:W0:Y:S02]  /*16b40*/  SHFL.IDX PT, R0, R0, RZ, 0x1f ;  /* 0x00001fff00007589 */ /* 0x000e2400000e0000 */
[----:B0-----:R-:W-:-:S13]  /*16b50*/  ISETP.NE.AND P0, PT, R0, RZ, PT ;  /* 0x000000ff0000720c */ /* 0x001fda0003f05270 */
[----:B------:R-:W-:Y:S05]  /*16b60*/  @P0 BRA `(.L_x_4612) ;  /* 0x0000006400f80947 */ /* 0x000fea0003800000 */
[----:B------:R-:W-:Y:S01]  /*16b70*/  LOP3.LUT R7, R4, 0x1f, RZ, 0xc0, !PT ;  /* 0x0000001f04077812 */ /* 0x000fe200078ec0ff */
[----:B------:R-:W-:Y:S01]  /*16b80*/  ULDC UR5, c[0x0][0xc14] ;  /* 0x0003050000057ab9 */ /* 0x000fe20000000800 */
[----:B------:R-:W-:Y:S01]  /*16b90*/  LOP3.LUT R0, R0, 0xffffffdf, RZ, 0xc0, !PT ;  /* 0xffffffdf00007812 */ /* 0x000fe200078ec0ff */
[----:B------:R-:W-:Y:S01]  /*16ba0*/  IMAD.MOV.U32 R8, RZ, RZ, RZ ;  /* 0x000000ffff087224 */ /* 0x000fe200078e00ff */
[----:B------:R-:W-:Y:S01]  /*16bb0*/  ISETP.NE.AND P0, PT, R7, 0x1f, PT ;  /* 0x0000001f0700780c */ /* 0x000fe20003f05270 */
[----:B------:R-:W0:Y:S01]  /*16bc0*/  S2UR UR6, SR_CTAID.X ;  /* 0x00000000000679c3 */ /* 0x000e220000002500 */
[----:B------:R-:W-:-:S11]  /*16bd0*/  ULDC UR4, c[0x0][0xc10] ;  /* 0x0003040000047ab9 */ /* 0x000fd60000000800 */
        /* <DEDUP_REMOVED lines=47> */
.L_x_4834:
[----:B------:R-:W-:Y:S02]  /*16ed0*/  VIADD R6, R6, 0x1f ;  /* 0x0000001f06067836 */ /* 0x000fe40000000000 */
[----:B------:R-:W-:-:S03]  /*16ee0*/  IMAD.U32 R19, RZ, RZ, UR7 ;  /* 0x00000007ff137e24 */ /* 0x000fc6000f8e00ff */
[----:B------:R-:W-:-:S13]  /*16ef0*/  ISETP.GE.AND P0, PT, R6, UR5, PT ;  /* 0x0000000506007c0c */ /* 0x000fda000bf06270 */
[----:B------:R-:W-:Y:S05]  /*16f00*/  @P0 BRA `(.L_x_4831) ;  /* 0x0000000400c40947 */ /* 0x000fea0003800000 */
[----:B------:R-:W0:Y:S01]  /*16f10*/  S2R R9, SR_TID.X ;  /* 0x0000000000097919 */ /* 0x000e220000002100 */
[----:B------:R-:W-:Y:S01]  /*16f20*/  BSSY B0, `(.L_x_4832) ;  /* 0x000000a000007945 */ /* 0x000fe20003800000 */
[----:B------:R-:W-:Y:S02]  /*16f30*/  MOV R8, RZ ;  /* 0x000000ff00087202 */ /* 0x000fe40000000f00 */
        /* <DEDUP_REMOVED lines=8> */
.L_x_4833:
[----:B------:R-:W-:Y:S05]  /*16fc0*/  BSYNC B0 ;  /* 0x0000000000007941 */ /* 0x000fea0003800000 */
.L_x_4832:
        /* <DEDUP_REMOVED lines=25> */
.L_x_4830:
        /* <DEDUP_REMOVED lines=20> */
.L_x_4835:
        /* <DEDUP_REMOVED lines=21> */
[----:B------:R-:W-:Y:S01]  /*173f0*/  IMAD R4, R10, R2, RZ ;  /* 0x000000020a047224 */ /* 0x000fe200078e02ff */
[----:B------:R-:W-:-:S03]  /*17400*/  IADD3 R2, -R2, RZ, RZ ;  /* 0x000000ff02027210 */ /* 0x000fc60007ffe1ff */
        /* <DEDUP_REMOVED lines=11> */
[----:B------:R-:W-:Y:S02]  /*174c0*/  IMAD R9, R2, R7, RZ ;  /* 0x0000000702097224 */ /* 0x000fe400078e02ff */
[----:B------:R-:W-:-:S04]  /*174d0*/  IMAD.MOV.U32 R2, RZ, RZ, RZ ;  /* 0x000000ffff027224 */ /* 0x000fc800078e00ff */
[----:B------:R-:W-:Y:S01]  /*174e0*/  IMAD.HI.U32 R2, R3, R9, R2 ;  /* 0x0000000903027227 */ /* 0x000fe200078e0002 */
[----:B------:R-:W-:Y:S02]  /*174f0*/  IABS R9, R5 ;  /* 0x0000000500097213 */ /* 0x000fe40000000000 */
[C---:B------:R-:W-:Y:S01]  /*17500*/  LOP3.LUT R3, R5.reuse, R10, RZ, 0x3c, !PT ;  /* 0x0000000a05037212 */ /* 0x040fe200078e3cff */
[----:B------:R-:W-:Y:S02]  /*17510*/  IMAD.IADD R5, R5, 0x1, R4 ;  /* 0x0000000105057824 */ /* 0x000fe400078e0204 */
        /* <DEDUP_REMOVED lines=13> */
[----:B------:R-:W-:-:S04]  /*175f0*/  LOP3.LUT R2, RZ, R2, RZ, 0x33, !PT ;  /* 0x00000002ff027212 */ /* 0x000fc800078e33ff */
[----:B------:R-:W-:Y:S01]  /*17600*/  IADD3 R17, R17, R2, RZ ;  /* 0x0000000211117210 */ /* 0x000fe20007ffe0ff */
[----:B------:R-:W-:Y:S06]  /*17610*/  BRA `(.L_x_4836) ;  /* 0x00000000000c7947 */ /* 0x000fec0003800000 */
.L_x_4831:
[----:B------:R-:W-:Y:S02]  /*17620*/  IMAD.MOV.U32 R17, RZ, RZ, RZ ;  /* 0x000000ffff117224 */ /* 0x000fe400078e00ff */
[----:B------:R-:W-:Y:S02]  /*17630*/  IMAD.U32 R16, RZ, RZ, UR6 ;  /* 0x00000006ff107e24 */ /* 0x000fe4000f8e00ff */
[----:B------:R-:W-:-:S07]  /*17640*/  IMAD.MOV.U32 R18, RZ, RZ, RZ ;  /* 0x000000ffff127224 */ /* 0x000fce00078e00ff */
.L_x_4836:
        /* <DEDUP_REMOVED lines=16> */
[----:B------:R-:W-:Y:S01]  /*17750*/  ULDC.64 UR40, c[0x0][0x198] ;  /* 0x0000660000287ab9 */ /* 0x000fe20000000a00 */
[----:B------:R-:W-:Y:S02]  /*17760*/  ULDC UR37, c[0x0][0xc] ;  /* 0x0000030000257ab9 */ /* 0x000fe40000000800 */
[----:B------:R1:W-:Y:S04]  /*17770*/  STL [R1+0xc], R0 ;  /* 0x00000c0001007387 */ /* 0x0003e80000100800 */
[----:B------:R1:W-:Y:S04]  /*17780*/  STL [R1+0x4], RZ ;  /* 0x000004ff01007387 */ /* 0x0003e80000100800 */
[----:B------:R1:W-:Y:S04]  /*17790*/  STL [R1], RZ ;  /* 0x000000ff01007387 */ /* 0x0003e80000100800 */
[----:B------:R1:W-:Y:S02]  /*177a0*/  STL [R1+0x8], R0 ;  /* 0x0000080001007387 */ /* 0x0003e40000100800 */
.L_x_4937:
[----:B------:R-:W-:Y:S05]  /*177b0*/  YIELD ;  /* 0x0000000000007946 */ /* 0x000fea0003800000 */
[----:B------:R-:W-:Y:S01]  /*177c0*/  ULDC.64 UR4, c[0x0][0xa28] ;  /* 0x00028a0000047ab9 */ /* 0x000fe20000000a00 */
[----:B------:R-:W-:Y:S01]  /*177d0*/  IMAD.MOV.U32 R6, RZ, RZ, RZ ;  /* 0x000000ffff067224 */ /* 0x000fe200078e00ff */
[----:B------:R-:W-:Y:S01]  /*177e0*/  ISETP.NE.U32.AND P0, PT, RZ, UR4, PT ;  /* 0x00000004ff007c0c */ /* 0x000fe2000bf05070 */
[----:B-1----:R-:W-:Y:S01]  /*177f0*/  IMAD.MOV.U32 R0, RZ, RZ, RZ ;  /* 0x000000ffff007224 */ /* 0x002fe200078e00ff */
[----:B------:R-:W-:Y:S01]  /*17800*/  ULDC.64 UR8, c[0x0][0xa08] ;  /* 0x0002820000087ab9 */ /* 0x000fe20000000a00 */
[----:B------:R-:W-:Y:S01]  /*17810*/  ULDC.64 UR10, c[0x0][0xa10] ;  /* 0x00028400000a7ab9 */ /* 0x000fe20000000a00 */
        /* <DEDUP_REMOVED lines=21> */
[----:B------:R-:W-:Y:S01]  /*17970*/  ISETP.NE.U32.AND P1, PT, RZ, UR8, PT ;  /* 0x00000008ff007c0c */ /* 0x000fe2000bf25070 */
[----:B------:R-:W-:Y:S01]  /*17980*/  ULDC UR6, c[0x0][0x338] ;  /* 0x0000ce0000067ab9 */ /* 0x000fe20000000800 */
[----:B------:R-:W-:Y:S01]  /*17990*/  ULDC UR4, c[0x0][0x404] ;  /* 0x0001010000047ab9 */ /* 0x000fe20000000800 */
[----:B------:R-:W-:Y:S01]  /*179a0*/  UISETP.NE.AND.EX UP0, UPT, UR5, URZ, UPT, UP0 ;  /* 0x0000003f0500728c */ /* 0x000fe2000bf05300 */
[----:B------:R-:W-:Y:S01]  /*179b0*/  ISETP.NE.AND.EX P3, PT, RZ, UR9, PT, P1 ;  /* 0x00000009ff007c0c */ /* 0x000fe2000bf65310 */
[----:B------:R-:W-:Y:S01]  /*179c0*/  IMAD.U32 R9, RZ, RZ, UR6 ;  /* 0x00000006ff097e24 */ /* 0x000fe2000f8e00ff */
[----:B------:R-:W-:Y:S01]  /*179d0*/  ULDC UR5, c[0x0][0x2e0] ;  /* 0x0000b80000057ab9 */ /* 0x000fe20000000800 */
[----:B------:R-:W-:Y:S01]  /*179e0*/  USEL UR4, UR4, 0x1, UP0 ;  /* 0x0000000104047887 */ /* 0x000fe20008000000 */
[----:B------:R-:W-:-:S03]  /*179f0*/  ISETP.NE.U32.AND P1, PT, RZ, UR10, PT ;  /* 0x0000000aff007c0c */ /* 0x000fc6000bf25070 */
[----:B------:R-:W-:Y:S01]  /*17a00*/  UIMAD UR4, UR4, UR5, URZ ;  /* 0x00000005040472a4 */ /* 0x000fe2000f8e023f */
[----:B------:R-:W-:-:S05]  /*17a10*/  ISETP.NE.AND.EX P1, PT, RZ, UR11, PT, P1 ;  /* 0x0000000bff007c0c */ /* 0x000fca000bf25310 */
[----:B------:R-:W-:Y:S01]  /*17a20*/  MOV R7, UR4 ;  /* 0x0000000400077c02 */ /* 0x000fe20008000f00 */
[----:B-1----:R-:W-:Y:S07]  /*17a30*/  @P0 BRA `(.L_x_4838) ;  /* 0x0000000000100947 */ /* 0x002fee0003800000 */
[----:B------:R-:W-:Y:S05]  /*17a40*/  @!P2 BRA `(.L_x_4838) ;  /* 0x00000000000ca947 */ /* 0x000fea0003800000 */
[----:B------:R-:W2:Y:S04]  /*17a50*/  LDG.E R5, desc[UR42][R2.64] ;  /* 0x0000002a02057981 */ /* 0x000ea8000c1e1900 */
[----:B-----5:R-:W2:Y:S02]  /*17a60*/  LDG.E R0, desc[UR42][R2.64+0x4] ;  /* 0x0000042a02007981 */ /* 0x020ea4000c1e1900 */
[----:B--2---:R-:W-:-:S07]  /*17a70*/  IMAD.IADD R0, R0, 0x1, -R5 ;  /* 0x0000000100007824 */ /* 0x004fce00078e0a05 */
.L_x_4838:
[----:B------:R-:W1:Y:S01]  /*17a80*/  LDC.64 R4, c[0x0][0xa08] ;  /* 0x00028200ff047b82 */ /* 0x000e620000000a00 */
[----:B------:R-:W-:Y:S01]  /*17a90*/  IMAD.MOV.U32 R8, RZ, RZ, RZ ;  /* 0x000000ffff087224 */ /* 0x000fe200078e00ff */
[----:B------:R-:W-:-:S06]  /*17aa0*/  ULDC.64 UR4, c[0x0][0xa20] ;  /* 0x0002880000047ab9 */ /* 0x000fcc0000000a00 */
[----:B------:R-:W2:Y:S01]  /*17ab0*/  LDC.64 R2, c[0x0][0xa10] ;  /* 0x00028400ff027b82 */ /* 0x000ea20000000a00 */
[----:B-1----:R-:W-:-:S05]  /*17ac0*/  IMAD.WIDE R4, R19, 0x4, R4 ;  /* 0x0000000413047825 */ /* 0x002fca00078e0204 */
[----:B------:R-:W3:Y:S01]  /*17ad0*/  @P3 LDG.E R8, desc[UR42][R4.64] ;  /* 0x0000002a04083981 */ /* 0x000ee2000c1e1900 */
[----:B------:R-:W-:Y:S02]  /*17ae0*/  IMAD.MOV.U32 R10, RZ, RZ, RZ ;  /* 0x000000ffff0a7224 */ /* 0x000fe400078e00ff */
[----:B--2---:R-:W-:-:S05]  /*17af0*/  IMAD.WIDE R2, R19, 0x4, R2 ;  /* 0x0000000413027825 */ /* 0x004fca00078e0202 */
[----:B------:R1:W5:Y:S01]  /*17b00*/  @P1 LDG.E R10, desc[UR42][R2.64] ;  /* 0x0000002a020a1981 */ /* 0x000362000c1e1900 */
[----:B------:R-:W-:-:S04]  /*17b10*/  ISETP.NE.U32.AND P0, PT, RZ, UR4, PT ;  /* 0x00000004ff007c0c */ /* 0x000fc8000bf05070 */
[----:B------:R-:W-:Y:S01]  /*17b20*/  ISETP.NE.AND.EX P0, PT, RZ, UR5, PT, P0 ;  /* 0x00000005ff007c0c */ /* 0x000fe2000bf05300 */
[----:B---3-5:R-:W-:-:S05]  /*17b30*/  IMAD.IADD R8, R8, 0x1, R6 ;  /* 0x0000000108087824 */ /* 0x028fca00078e0206 */
[----:B------:R1:W-:Y:S07]  /*17b40*/  STL [R1+0x10], R8 ;  /* 0x0000100801007387 */ /* 0x0003ee0000100800 */
[----:B------:R-:W-:Y:S05]  /*17b50*/  @!P0 BRA `(.L_x_4839) ;  /* 0x0000000000108947 */ /* 0x000fea0003800000 */
[----:B------:R-:W2:Y:S02]  /*17b60*/  LDC.64 R4, c[0x0][0xa20] ;  /* 0x00028800ff047b82 */ /* 0x000ea40000000a00 */
[----:B--2---:R-:W-:-:S05]  /*17b70*/  IMAD.WIDE R4, R19, 0x4, R4 ;  /* 0x0000000413047825 */ /* 0x004fca00078e0204 */
[----:B------:R2:W5:Y:S01]  /*17b80*/  LDG.E R7, desc[UR42][R4.64] ;  /* 0x0000002a04077981 */ /* 0x000562000c1e1900 */
[----:B------:R-:W-:Y:S05]  /*17b90*/  BRA `(.L_x_4840) ;  /* 0x0000000000107947 */ /* 0x000fea0003800000 */
.L_x_4839:
[----:B------:R-:W-:Y:S05]  /*17ba0*/  @!P3 BRA `(.L_x_4840) ;  /* 0x00000000000cb947 */ /* 0x000fea0003800000 */
[----:B------:R-:W2:Y:S04]  /*17bb0*/  LDG.E R7, desc[UR42][R4.64] ;  /* 0x0000002a04077981 */ /* 0x000ea8000c1e1900 */
[----:B------:R-:W2:Y:S02]  /*17bc0*/  LDG.E R4, desc[UR42][R4.64+0x4] ;  /* 0x0000042a04047981 */ /* 0x000ea4000c1e1900 */
[----:B--2---:R-:W-:-:S07]  /*17bd0*/  IMAD.IADD R7, R4, 0x1, -R7 ;  /* 0x0000000104077824 */ /* 0x004fce00078e0a07 */
.L_x_4840:
[----:B--2---:R-:W2:Y:S04]  /*17be0*/  @P1 LDG.E R4, desc[UR42][R2.64] ;  /* 0x0000002a02041981 */ /* 0x004ea8000c1e1900 */
[----:B------:R1:W2:Y:S02]  /*17bf0*/  @P1 LDG.E R5, desc[UR42][R2.64+0x4] ;  /* 0x0000042a02051981 */ /* 0x0002a4000c1e1900 */
[----:B-1----:R-:W1:Y:S02]  /*17c00*/  LDC.64 R2, c[0x0][0x9e0] ;  /* 0x00027800ff027b82 */ /* 0x002e640000000a00 */
[----:B-1----:R-:W-:Y:S01]  /*17c10*/  ISETP.GE.AND P2, PT, R3, 0x1, PT ;  /* 0x000000010300780c */ /* 0x002fe20003f46270 */
[----:B--2---:R-:W-:Y:S01]  /*17c20*/  @P1 IMAD.IADD R9, R5, 0x1, -R4 ;  /* 0x0000000105091824 */ /* 0x004fe200078e0a04 */
[----:B------:R-:W-:Y:S01]  /*17c30*/  LEA R4, R17, 0x40, 0x6 ;  /* 0x0000004011047811 */ /* 0x000fe200078e30ff */
[----:B-----5:R-:W-:-:S04]  /*17c40*/  IMAD.IADD R5, R7, 0x1, -R6 ;  /* 0x0000000107057824 */ /* 0x020fc800078e0a06 */
[----:B------:R-:W-:-:S04]  /*17c50*/  IMAD.IADD R8, R5, 0x1, R9 ;  /* 0x0000000105087824 */ /* 0x000fc800078e0209 */
[C---:B------:R-:W-:Y:S01]  /*17c60*/  VIADD R20, R8.reuse, 0x3f ;  /* 0x0000003f08147836 */ /* 0x040fe20000000000 */
[----:B------:R-:W-:-:S04]  /*17c70*/  IADD3 R4, R8, R4, -R0 ;  /* 0x0000000408047210 */ /* 0x000fc80007ffe800 */
[----:B------:R-:W-:Y:S02]  /*17c80*/  SHF.R.S32.HI R7, RZ, 0x1f, R20 ;  /* 0x0000001fff077819 */ /* 0x000fe40000011414 */
[----:B------:R-:W-:Y:S02]  /*17c90*/  IADD3 R2, R4, R2, RZ ;  /* 0x0000000204027210 */ /* 0x000fe40007ffe0ff */
[----:B------:R-:W-:-:S04]  /*17ca0*/  LEA.HI R20, R7, R20, RZ, 0x6 ;  /* 0x0000001407147211 */ /* 0x000fc800078f30ff */
[----:B------:R-:W-:Y:S01]  /*17cb0*/  SHF.R.S32.HI R20, RZ, 0x6, R20 ;  /* 0x00000006ff147819 */ /* 0x000fe20000011414 */
[----:B------:R-:W-:Y:S06]  /*17cc0*/  @!P2 BRA `(.L_x_4841) ;  /* 0x000000000048a947 */ /* 0x000fec0003800000 */
[C---:B------:R-:W-:Y:S01]  /*17cd0*/  ISETP.GT.AND P0, PT, R4.reuse, RZ, PT ;  /* 0x000000ff0400720c */ /* 0x040fe20003f04270 */
[----:B------:R-:W-:Y:S01]  /*17ce0*/  BSSY B0, `(.L_x_4842) ;  /* 0x000000e000007945 */ /* 0x000fe20003800000 */
[----:B------:R-:W-:-:S11]  /*17cf0*/  VIADD R11, R4, 0xffffffff ;  /* 0xffffffff040b7836 */ /* 0x000fd60000000000 */
        /* <DEDUP_REMOVED lines=8> */
.L_x_4843:
[----:B------:R-:W-:-:S13]  /*17d80*/  ISETP.NE.AND P0, PT, R3, 0x1, PT ;  /* 0x000000010300780c */ /* 0x000fda0003f05270 */
[----:B------:R-:W1:Y:S02]  /*17d90*/  @P0 LDC.64 R6, c[0x0][0x9e8] ;  /* 0x00027a00ff060b82 */ /* 0x000e640000000a00 */
[----:B-1----:R-:W-:-:S05]  /*17da0*/  @P0 IMAD.HI.U32 R6, R11, R6, RZ ;  /* 0x000000060b060227 */ /* 0x002fca00078e00ff */
[----:B------:R-:W-:-:S07]  /*17db0*/  @P0 SHF.R.U32.HI R11, RZ, R7, R6 ;  /* 0x00000007ff0b0219 */ /* 0x000fce0000011606 */
.L_x_4844:
[----:B------:R-:W-:Y:S05]  /*17dc0*/  BSYNC B0 ;  /* 0x0000000000007941 */ /* 0x000fea0003800000 */
.L_x_4842:
[----:B------:R-:W-:-:S05]  /*17dd0*/  IMAD R11, R11, R3, R3 ;  /* 0x000000030b0b7224 */ /* 0x000fca00078e0203 */
[----:B------:R-:W-:-:S07]  /*17de0*/  VIMNMX R2, R2, R11, PT ;  /* 0x0000000b02027248 */ /* 0x000fce0003fe0100 */
.L_x_4841:
        /* <DEDUP_REMOVED lines=15> */
.L_x_4847:
[----:B------:R-:W-:Y:S01]  /*17ee0*/  ISETP.NE.AND P0, PT, R3, 0x1, PT ;  /* 0x000000010300780c */ /* 0x000fe20003f05270 */
[----:B------:R-:W-:-:S12]  /*17ef0*/  IMAD.MOV.U32 R11, RZ, RZ, R0 ;  /* 0x000000ffff0b7224 */ /* 0x000fd800078e0000 */
[----:B------:R-:W1:Y:S02]  /*17f00*/  @P0 LDC.64 R6, c[0x0][0x9e8] ;  /* 0x00027a00ff060b82 */ /* 0x000e640000000a00 */
[----:B-1----:R-:W-:-:S05]  /*17f10*/  @P0 IMAD.HI.U32 R6, R0, R6, RZ ;  /* 0x0000000600060227 */ /* 0x002fca00078e00ff */
[----:B------:R-:W-:-:S07]  /*17f20*/  @P0 SHF.R.U32.HI R11, RZ, R7, R6 ;  /* 0x00000007ff0b0219 */ /* 0x000fce0000011606 */
.L_x_4848:
[----:B------:R-:W-:Y:S05]  /*17f30*/  BSYNC B0 ;  /* 0x0000000000007941 */ /* 0x000fea0003800000 */
.L_x_4846:
[----:B------:R-:W-:-:S05]  /*17f40*/  IMAD R3, R11, R3, RZ ;  /* 0x000000030b037224 */ /* 0x000fca00078e02ff */
[----:B------:R-:W-:-:S07]  /*17f50*/  VIMNMX R8, R8, R3, !PT ;  /* 0x0000000308087248 */ /* 0x000fce0007fe0100 */
.L_x_4845:
[----:B------:R-:W-:Y:S01]  /*17f60*/  VIADD R2, R2, 0x3f ;  /* 0x0000003f02027836 */ /* 0x000fe20000000000 */
[----:B------:R-:W-:Y:S01]  /*17f70*/  BSSY B0, `(.L_x_4849) ;  /* 0x0000111000007945 */ /* 0x000fe20003800000 */
[----:B------:R-:W-:-:S03]  /*17f80*/  PLOP3.LUT P2, PT, PT, PT, PT, 0x80, 0x0 ;  /* 0x000000000000781c */ /* 0x000fc60003f4f070 */
[----:B------:R-:W-:-:S04]  /*17f90*/  SHF.R.S32.HI R3, RZ, 0x1f, R2 ;  /* 0x0000001fff037819 */ /* 0x000fc80000011402 */
[----:B------:R-:W-:Y:S02]  /*17fa0*/  LEA.HI R3, R3, R2, RZ, 0x6 ;  /* 0x0000000203037211 */ /* 0x000fe400078f30ff */
[----:B------:R-:W-:Y:S02]  /*17fb0*/  SHF.R.S32.HI R2, RZ, 0x1f, R8 ;  /* 0x0000001fff027819 */ /* 0x000fe40000011408 */
[----:B------:R-:W-:Y:S02]  /*17fc0*/  SHF.R.S32.HI R3, RZ, 0x6, R3 ;  /* 0x00000006ff037819 */ /* 0x000fe40000011403 */
[----:B------:R-:W-:Y:S02]  /*17fd0*/  LEA.HI R2, R2, R8, RZ, 0x6 ;  /* 0x0000000802027211 */ /* 0x000fe400078f30ff */
[----:B------:R-:W-:Y:S02]  /*17fe0*/  VIMNMX R3, R20, R3, PT ;  /* 0x0000000314037248 */ /* 0x000fe40003fe0100 */
[----:B------:R-:W-:-:S03]  /*17ff0*/  SHF.R.S32.HI R2, RZ, 0x6, R2 ;  /* 0x00000006ff027819 */ /* 0x000fc60000011402 */
[----:B------:R-:W-:Y:S01]  /*18000*/  IMAD R6, R3, 0x40, -R5 ;  /* 0x0000004003067824 */ /* 0x000fe200078e0a05 */
[----:B------:R-:W-:-:S04]  /*18010*/  VIMNMX R2, RZ, R2, !PT ;  /* 0x00000002ff027248 */ /* 0x000fc80007fe0100 */
[----:B------:R-:W-:Y:S01]  /*18020*/  VIMNMX R3, R6, R9, PT ;  /* 0x0000000906037248 */ /* 0x000fe20003fe0100 */
[----:B------:R-:W-:-:S05]  /*18030*/  IMAD R2, R2, 0x40, -R5 ;  /* 0x0000004002027824 */ /* 0x000fca00078e0a05 */
[----:B------:R-:W-:-:S04]  /*18040*/  VIMNMX R2, RZ, R2, !PT ;  /* 0x00000002ff027248 */ /* 0x000fc80007fe0100 */
[----:B------:R-:W-:Y:S02]  /*18050*/  ISETP.GT.AND P0, PT, R3, R2, PT ;  /* 0x000000020300720c */ /* 0x000fe40003f04270 */
[----:B------:R-:W-:-:S11]  /*18060*/  SHF.R.U32.HI R2, RZ, 0x6, R2 ;  /* 0x00000006ff027819 */ /* 0x000fd60000011602 */
[----:B------:R-:W-:-:S04]  /*18070*/  @P0 IADD3 R3, R3, 0x3f, RZ ;  /* 0x0000003f03030810 */ /* 0x000fc80007ffe0ff */
[----:B------:R-:W-:-:S04]  /*18080*/  @P0 SHF.R.S32.HI R6, RZ, 0x1f, R3 ;  /* 0x0000001fff060819 */ /* 0x000fc80000011403 */
[----:B------:R-:W-:Y:S01]  /*18090*/  @P0 LEA.HI R6, R6, R3, RZ, 0x6 ;  /* 0x0000000306060211 */ /* 0x000fe200078f30ff */
[----:B------:R-:W-:-:S03]  /*180a0*/  IMAD.MOV.U32 R3, RZ, RZ, R2 ;  /* 0x000000ffff037224 */ /* 0x000fc600078e0002 */
[----:B------:R-:W-:-:S04]  /*180b0*/  @P0 SHF.R.S32.HI R3, RZ, 0x6, R6 ;  /* 0x00000006ff030819 */ /* 0x000fc80000011406 */
[----:B------:R-:W-:-:S13]  /*180c0*/  ISETP.GT.AND P0, PT, R3, R2, PT ;  /* 0x000000020300720c */ /* 0x000fda0003f04270 */
[----:B------:R-:W-:Y:S05]  /*180d0*/  @!P0 BRA `(.L_x_4850) ;  /* 0x0000000c00e88947 */ /* 0x000fea0003800000 */
[----:B------:R-:W1:Y:S01]  /*180e0*/  LDC R5, c[0x0][0x428] ;  /* 0x00010a00ff057b82 */ /* 0x000e620000000800 */
[----:B------:R-:W-:Y:S01]  /*180f0*/  UMOV UR4, 0xffffffff ;  /* 0xffffffff00047882 */ /* 0x000fe20000000000 */
[----:B-1----:R-:W-:Y:S01]  /*18100*/  ISETP.NE.AND P0, PT, R5, 0x1, PT ;  /* 0x000000010500780c */ /* 0x002fe20003f05270 */
[----:B------:R-:W-:-:S12]  /*18110*/  IMAD.MOV.U32 R5, RZ, RZ, R18 ;  /* 0x000000ffff057224 */ /* 0x000fd800078e0012 */
[----:B------:R-:W1:Y:S08]  /*18120*/  @P0 LDC R7, c[0x0][0x42c] ;  /* 0x00010b00ff070b82 */ /* 0x000e700000000800 */
[----:B------:R-:W2:Y:S01]  /*18130*/  @P0 LDC R6, c[0x0][0x430] ;  /* 0x00010c00ff060b82 */ /* 0x000ea20000000800 */
[----:B-1----:R-:W-:-:S05]  /*18140*/  @P0 IMAD.HI.U32 R7, R18, R7, RZ ;  /* 0x0000000712070227 */ /* 0x002fca00078e00ff */
[----:B--2---:R-:W-:Y:S02]  /*18150*/  @P0 SHF.R.U32.HI R5, RZ, R6, R7 ;  /* 0x00000006ff050219 */ /* 0x004fe40000011607 */
[----:B------:R-:W-:Y:S01]  /*18160*/  SEL R6, R19, RZ, !P1 ;  /* 0x000000ff13067207 */ /* 0x000fe20004800000 */
[----:B------:R-:W-:Y:S06]  /*18170*/  BRA.DIV UR4, `(.L_x_4851) ;  /* 0x00000062043c7947 */ /* 0x000fec000b800000 */
.L_x_5005:
[----:B------:R-:W-:-:S03]  /*18180*/  UMOV UR4, 0xffffffff ;  /* 0xffffffff00047882 */ /* 0x000fc60000000000 */
[----:B------:R-:W-:Y:S05]  /*18190*/  BRA.DIV UR4, `(.L_x_4852) ;  /* 0x0000006204687947 */ /* 0x000fea000b800000 */
[----:B------:R-:W-:-:S13]  /*181a0*/  ELECT P6, URZ, PT ;  /* 0x00000000003f782f */ /* 0x000fda00038c0000 */
.L_x_5008:
[----:B------:R-:W2:Y:S01]  /*181b0*/  LDL R7, [R1+0x20] ;  /* 0x0000200001077983 */ /* 0x000ea20000100800 */
[----:B------:R-:W-:Y:S01]  /*181c0*/  MOV R9, 0x400 ;  /* 0x0000040000097802 */ /* 0x000fe20000000f00 */
[----:B------:R-:W-:Y:S01]  /*181d0*/  BSSY B1, `(.L_x_4853) ;  /* 0x000000a000017945 */ /* 0x000fe20003800000 */
[----:B--2---:R-:W-:-:S05]  /*181e0*/  VIADD R8, R7, 0x1 ;  /* 0x0000000107087836 */ /* 0x004fca0000000000 */
[----:B------:R-:W-:-:S04]  /*181f0*/  LEA.HI R7, R8, R8, RZ, 0x1 ;  /* 0x0000000808077211 */ /* 0x000fc800078f08ff */
[----:B------:R-:W-:-:S05]  /*18200*/  LOP3.LUT R7, R7, 0xfffffffe, RZ, 0xc0, !PT ;  /* 0xfffffffe07077812 */ /* 0x000fca00078ec0ff */
[----:B------:R-:W-:Y:S02]  /*18210*/  IMAD.IADD R8, R8, 0x1, -R7 ;  /* 0x0000000108087824 */ /* 0x000fe400078e0a07 */
[----:B------:R-:W1:Y:S03]  /*18220*/  S2R R7, SR_CgaCtaId ;  /* 0x0000000000077919 */ /* 0x000e660000008800 */
[----:B------:R-:W-:Y:S02]  /*18230*/  SHF.L.U32 R8, R8, 0x1f, RZ ;  /* 0x0000001f08087819 */ /* 0x000fe400000006ff */
[----:B-1----:R-:W-:-:S04]  /*18240*/  LEA R7, R7, R9, 0x18 ;  /* 0x0000000907077211 */ /* 0x002fc800078ec0ff */
[----:B------:R-:W1:Y:S02]  /*18250*/  SYNCS.PHASECHK.TRANS64.TRYWAIT P0, [R7+URZ+0x28c20], R8 ;  /* 0x028c2008070075a7 */ /* 0x000e64000800017f */
[----:B-1----:R-:W-:Y:S05]  /*18260*/  @!P0 BRA `(.L_x_4854) ;  /* 0x0000006000548947 */ /* 0x002fea0003800000 */
.L_x_5009:
[----:B------:R-:W-:Y:S05]  /*18270*/  BSYNC B1 ;  /* 0x0000000000017941 */ /* 0x000fea0003800000 */
.L_x_4853:
[----:B------:R-:W-:Y:S04]  /*18280*/  BSSY B1, `(.L_x_4855) ;  /* 0x0000061000017945 */ /* 0x000fe80003800000 */
[----:B------:R-:W-:Y:S05]  /*18290*/  @!P6 BRA `(.L_x_4856) ;  /* 0x00000004007ce947 */ /* 0x000fea0003800000 */
[----:B------:R-:W1:Y:S04]  /*182a0*/  LDL R11, [R1+0x4] ;  /* 0x00000400010b7983 */ /* 0x000e680000100800 */
[----:B------:R-:W2:Y:S01]  /*182b0*/  LDL R9, [R1+0xc] ;  /* 0x00000c0001097983 */ /* 0x000ea20000100800 */
[----:B-1----:R-:W-:Y:S01]  /*182c0*/  IMAD R8, R11, 0x8, R7 ;  /* 0x000000080b087824 */ /* 0x002fe200078e0207 */
[----:B--2---:R-:W-:-:S04]  /*182d0*/  SHF.L.U32 R11, R9, 0x1f, RZ ;  /* 0x0000001f090b7819 */ /* 0x004fc800000006ff */
[----:B------:R-:W1:Y:S02]  /*182e0*/  SYNCS.PHASECHK.TRANS64.TRYWAIT P0, [R8+URZ+0x28ca0], R11 ;  /* 0x028ca00b080075a7 */ /* 0x000e64000800017f */
[----:B-1----:R-:W-:Y:S05]  /*182f0*/  @!P0 BRA `(.L_x_4857) ;  /* 0x0000006000448947 */ /* 0x002fea0003800000 */
.L_x_5010:
        /* <DEDUP_REMOVED lines=11> */
.L_x_4858:
[----:B--2---:R-:W2:Y:S01]  /*183b0*/  LDL R9, [R1+0x4] ;  /* 0x0000040001097983 */ /* 0x004ea20000100800 */
        /* <DEDUP_REMOVED lines=11> */
[----:B------:R-:W-:-:S04]  /*18470*/  IMAD R9, R3, 0x40, R10 ;  /* 0x0000004003097824 */ /* 0x000fc800078e020a */
[----:B------:R-:W-:-:S05]  /*18480*/  VIADD R9, R9, 0xffffffc0 ;  /* 0xffffffc009097836 */ /* 0x000fca0000000000 */
[----:B------:R-:W-:-:S03]  /*18490*/  R2UR UR11, R9 ;  /* 0x00000000090b72ca */ /* 0x000fc600000e0000 */
[----:B------:R-:W-:-:S10]  /*184a0*/  UIADD3 UR8, UR8, 0x22400, URZ ;  /* 0x0002240008087890 */ /* 0x000fd4000fffe03f */
[----:B------:R2:W-:Y:S01]  /*184b0*/  UTMALDG.4D [UR8], [UR4], desc[UR6] ;  /* 0x00000608040075b4 */ /* 0x0005e20008019000 */
[----:B------:R-:W3:Y:S02]  /*184c0*/  SYNCS.PHASECHK.TRANS64.TRYWAIT P0, [R8+URZ+0x28cc0], R11 ;  /* 0x028cc00b080075a7 */ /* 0x000ee4000800017f */
[----:B--23--:R-:W-:Y:S05]  /*184d0*/  @!P0 BRA `(.L_x_4859) ;  /* 0x0000005c00e08947 */ /* 0x00cfea0003800000 */
.L_x_5011:
        /* <DEDUP_REMOVED lines=8> */
.L_x_4860:
[----:B-12---:R-:W2:Y:S01]  /*18560*/  LDL R11, [R1+0x4] ;  /* 0x00000400010b7983 */ /* 0x006ea20000100800 */
        /* <DEDUP_REMOVED lines=50> */
.L_x_4856:
[----:B------:R-:W-:Y:S05]  /*18890*/  BSYNC B1 ;  /* 0x0000000000017941 */ /* 0x000fea0003800000 */
.L_x_4855:
[----:B-1----:R-:W2:Y:S04]  /*188a0*/  LDL.LU R8, [R1+0x4] ;  /* 0x0000040001087983 */ /* 0x002ea80000300800 */
        /* <DEDUP_REMOVED lines=12> */
[C---:B------:R-:W-:Y:S02]  /*18970*/  IMAD R8, R3.reuse, 0x40, R10 ;  /* 0x0000004003087824 */ /* 0x040fe400078e020a */
[----:B------:R-:W-:Y:S02]  /*18980*/  VIADD R3, R3, 0xffffffff ;  /* 0xffffffff03037836 */ /* 0x000fe40000000000 */
[----:B------:R-:W-:-:S07]  /*18990*/  VIADD R8, R8, 0xffffff80 ;  /* 0xffffff8008087836 */ /* 0x000fce0000000000 */
.L_x_4867:
[----:B------:R-:W-:Y:S05]  /*189a0*/  YIELD ;  /* 0x0000000000007946 */ /* 0x000fea0003800000 */
[----:B------:R-:W-:Y:S04]  /*189b0*/  BSSY B1, `(.L_x_4861) ;  /* 0x000005f000017945 */ /* 0x000fe80003800000 */
[----:B-1----:R-:W-:Y:S05]  /*189c0*/  @!P6 BRA `(.L_x_4862) ;  /* 0x000000040074e947 */ /* 0x002fea0003800000 */
[----:B------:R-:W2:Y:S04]  /*189d0*/  LDL R9, [R1+0x4] ;  /* 0x0000040001097983 */ /* 0x000ea80000100800 */
[----:B------:R-:W3:Y:S01]  /*189e0*/  LDL R10, [R1+0xc] ;  /* 0x00000c00010a7983 */ /* 0x000ee20000100800 */
[----:B--2---:R-:W-:Y:S01]  /*189f0*/  IMAD R9, R9, 0x8, R7 ;  /* 0x0000000809097824 */ /* 0x004fe200078e0207 */
[----:B---3--:R-:W-:-:S04]  /*18a00*/  SHF.L.U32 R10, R10, 0x1f, RZ ;  /* 0x0000001f0a0a7819 */ /* 0x008fc800000006ff */
[----:B------:R-:W1:Y:S02]  /*18a10*/  SYNCS.PHASECHK.TRANS64.TRYWAIT P0, [R9+URZ+0x28ca0], R10 ;  /* 0x028ca00a090075a7 */ /* 0x000e64000800017f */
[----:B-1----:R-:W-:Y:S05]  /*18a20*/  @!P0 BRA `(.L_x_4863) ;  /* 0x0000005800a08947 */ /* 0x002fea0003800000 */
.L_x_5012:
        /* <DEDUP_REMOVED lines=11> */
.L_x_4864:
[----:B--2---:R-:W2:Y:S01]  /*18ae0*/  LDL R11, [R1+0x4] ;  /* 0x00000400010b7983 */ /* 0x004ea20000100800 */
        /* <DEDUP_REMOVED lines=14> */
[----:B------:R-:W3:Y:S02]  /*18bd0*/  SYNCS.PHASECHK.TRANS64.TRYWAIT P1, [R9+URZ+0x28cc0], R10 ;  /* 0x028cc00a090075a7 */ /* 0x000ee4000802017f */
[----:B--23--:R-:W-:Y:S05]  /*18be0*/  @!P1 BRA `(.L_x_4865) ;  /* 0x0000005800449947 */ /* 0x00cfea0003800000 */
.L_x_5013:
        /* <DEDUP_REMOVED lines=8> */
.L_x_4866:
        /* <DEDUP_REMOVED lines=51> */
.L_x_4862:
[----:B------:R-:W-:Y:S05]  /*18fa0*/  BSYNC B1 ;  /* 0x0000000000017941 */ /* 0x000fea0003800000 */
.L_x_4861:
        /* <DEDUP_REMOVED lines=13> */
.L_x_4850:
[----:B------:R-:W-:Y:S05]  /*19080*/  BSYNC B0 ;  /* 0x0000000000007941 */ /* 0x000fea0003800000 */
.L_x_4849:
        /* <DEDUP_REMOVED lines=17> */
.L_x_4870:
[----:B------:R-:W-:-:S13]  /*191a0*/  ISETP.NE.AND P1, PT, R3, 0x1, PT ;  /* 0x000000010300780c */ /* 0x000fda0003f25270 */
[----:B------:R-:W2:Y:S02]  /*191b0*/  @P1 LDC.64 R4, c[0x0][0x9e8] ;  /* 0x00027a00ff041b82 */ /* 0x000ea40000000a00 */
[----:B--2---:R-:W-:-:S05]  /*191c0*/  @P1 IMAD.HI.U32 R4, R6, R4, RZ ;  /* 0x0000000406041227 */ /* 0x004fca00078e00ff */
[----:B------:R-:W-:-:S07]  /*191d0*/  @P1 SHF.R.U32.HI R6, RZ, R5, R4 ;  /* 0x00000005ff061219 */ /* 0x000fce0000011604 */
.L_x_4871:
[----:B------:R-:W-:Y:S05]  /*191e0*/  BSYNC B0 ;  /* 0x0000000000007941 */ /* 0x000fea0003800000 */
.L_x_4869:
[----:B------:R-:W-:-:S05]  /*191f0*/  IMAD R5, R6, R3, R3 ;  /* 0x0000000306057224 */ /* 0x000fca00078e0203 */
[----:B------:R-:W-:-:S07]  /*19200*/  VIMNMX R2, R2, R5, PT ;  /* 0x0000000502027248 */ /* 0x000fce0003fe0100 */
.L_x_4868:
[----:B------:R-:W-:Y:S01]  /*19210*/  VIADD R2, R2, 0x3f ;  /* 0x0000003f02027836 */ /* 0x000fe20000000000 */
[----:B------:R-:W-:-:S04]  /*19220*/  ULDC UR4, c[0x0][0x9dc] ;  /* 0x0002770000047ab9 */ /* 0x000fc80000000800 */
[----:B------:R-:W-:-:S04]  /*19230*/  SHF.R.S32.HI R5, RZ, 0x1f, R2 ;  /* 0x0000001fff057819 */ /* 0x000fc80000011402 */
[----:B------:R-:W-:Y:S01]  /*19240*/  LEA.HI R5, R5, R2, RZ, 0x6 ;  /* 0x0000000205057211 */ /* 0x000fe200078f30ff */
[----:B------:R-:W-:-:S03]  /*19250*/  VIADD R2, R0, -UR4 ;  /* 0x8000000400027c36 */ /* 0x000fc60008000000 */
[----:B------:R-:W-:-:S04]  /*19260*/  SHF.R.S32.HI R5, RZ, 0x6, R5 ;  /* 0x00000006ff057819 */ /* 0x000fc80000011405 */
        /* <DEDUP_REMOVED lines=13> */
.L_x_4874:
[----:B------:R-:W-:-:S13]  /*19340*/  ISETP.NE.AND P0, PT, R3, 0x1, PT ;  /* 0x000000010300780c */ /* 0x000fda0003f05270 */
[----:B------:R-:W3:Y:S02]  /*19350*/  @P0 LDC.64 R4, c[0x0][0x9e8] ;  /* 0x00027a00ff040b82 */ /* 0x000ee40000000a00 */
[----:B---3--:R-:W-:-:S05]  /*19360*/  @P0 IMAD.HI.U32 R4, R0, R4, RZ ;  /* 0x0000000400040227 */ /* 0x008fca00078e00ff */
[----:B------:R-:W-:-:S07]  /*19370*/  @P0 SHF.R.U32.HI R0, RZ, R5, R4 ;  /* 0x00000005ff000219 */ /* 0x000fce0000011604 */
.L_x_4875:
[----:B------:R-:W-:Y:S05]  /*19380*/  BSYNC B0 ;  /* 0x0000000000007941 */ /* 0x000fea0003800000 */
.L_x_4873:
[----:B------:R-:W-:-:S05]  /*19390*/  IMAD R3, R0, R3, RZ ;  /* 0x0000000300037224 */ /* 0x000fca00078e02ff */
[----:B------:R-:W-:-:S07]  /*193a0*/  VIMNMX R2, R2, R3, !PT ;  /* 0x0000000302027248 */ /* 0x000fce0007fe0100 */
.L_x_4872:
[----:B------:R-:W-:Y:S01]  /*193b0*/  SHF.R.S32.HI R3, RZ, 0x1f, R2 ;  /* 0x0000001fff037819 */ /* 0x000fe20000011402 */
[----:B------:R-:W-:Y:S03]  /*193c0*/  BSSY B6, `(.L_x_4876) ;  /* 0x00002fd000067945 */ /* 0x000fe60003800000 */
[----:B------:R-:W-:-:S04]  /*193d0*/  LEA.HI R3, R3, R2, RZ, 0x6 ;  /* 0x0000000203037211 */ /* 0x000fc800078f30ff */
[----:B------:R-:W-:-:S04]  /*193e0*/  SHF.R.S32.HI R3, RZ, 0x6, R3 ;  /* 0x00000006ff037819 */ /* 0x000fc80000011403 */
        /* <DEDUP_REMOVED lines=11> */
[----:B------:R-:W3:Y:S08]  /*194a0*/  FLO.U32 R0, UR4 ;  /* 0x0000000400007d00 */ /* 0x000ef000080e0000 */
        /* <DEDUP_REMOVED lines=9> */
.L_x_4877:
[----:B------:R-:W3:Y:S01]  /*19540*/  S2R R3, SR_CgaCtaId ;  /* 0x0000000000037919 */ /* 0x000ee20000008800 */
[----:B------:R-:W-:-:S04]  /*19550*/  MOV R0, 0x400 ;  /* 0x0000040000007802 */ /* 0x000fc80000000f00 */
[----:B---3--:R-:W-:-:S04]  /*19560*/  LEA R2, R3, R0, 0x18 ;  /* 0x0000000003027211 */ /* 0x008fc800078ec0ff */
[----:B------:R-:W-:Y:S01]  /*19570*/  IADD3 R0, R2, 0x22400, RZ ;  /* 0x0002240002007810 */ /* 0x000fe20007ffe0ff */
[----:B------:R3:W-:Y:S03]  /*19580*/  STL [R1+0x18], R2 ;  /* 0x0000180201007387 */ /* 0x0007e60000100800 */
        /* <DEDUP_REMOVED lines=11> */
[----:B------:R-:W-:Y:S02]  /*19640*/  IMAD.U32 R10, RZ, RZ, UR4 ;  /* 0x00000004ff0a7e24 */ /* 0x000fe4000f8e00ff */
[----:B-1----:R-:W-:Y:S02]  /*19650*/  IMAD.U32 R11, RZ, RZ, UR5 ;  /* 0x00000005ff0b7e24 */ /* 0x002fe4000f8e00ff */
[----:B------:R-:W-:Y:S02]  /*19660*/  IMAD.MOV.U32 R8, RZ, RZ, 0x70 ;  /* 0x00000070ff087424 */ /* 0x000fe400078e00ff */
[----:B------:R-:W-:Y:S02]  /*19670*/  IMAD.MOV.U32 R12, RZ, RZ, 0x1 ;  /* 0x00000001ff0c7424 */ /* 0x000fe400078e00ff */
[----:B0-----:R-:W-:-:S07]  /*19680*/  IMAD.MOV.U32 R13, RZ, RZ, RZ ;  /* 0x000000ffff0d7224 */ /* 0x001fce00078e00ff */
[----:B------:R-:W-:-:S07]  /*19690*/  LEPC R20, `(.L_x_4879) ;  /* 0x000000001014794e */ /* 0x000fce0000000000 */
[----:B---3--:R-:W-:Y:S05]  /*196a0*/  CALL.ABS.NOINC R2 ;  /* 0x0000000002007343 */ /* 0x008fea0003c00000 */
.L_x_4879:
[----:B------:R-:W3:Y:S02]  /*196b0*/  LDL R2, [R1+0x18] ;  /* 0x0000180001027983 */ /* 0x000ee40000100800 */
[----:B---3--:R-:W-:-:S04]  /*196c0*/  IADD3 R0, R2, 0x400, RZ ;  /* 0x0000040002007810 */ /* 0x008fc80007ffe0ff */
        /* <DEDUP_REMOVED lines=11> */
[----:B------:R-:W-:Y:S02]  /*19780*/  IMAD.U32 R10, RZ, RZ, UR4 ;  /* 0x00000004ff0a7e24 */ /* 0x000fe4000f8e00ff */
[----:B-1----:R-:W-:Y:S02]  /*19790*/  IMAD.U32 R11, RZ, RZ, UR5 ;  /* 0x00000005ff0b7e24 */ /* 0x002fe4000f8e00ff */
[----:B------:R-:W-:Y:S02]  /*197a0*/  IMAD.MOV.U32 R8, RZ, RZ, 0x70 ;  /* 0x00000070ff087424 */ /* 0x000fe400078e00ff */
[----:B------:R-:W-:Y:S02]  /*197b0*/  IMAD.MOV.U32 R12, RZ, RZ, 0x1 ;  /* 0x00000001ff0c7424 */ /* 0x000fe400078e00ff */
[----:B0--3--:R-:W-:-:S07]  /*197c0*/  IMAD.MOV.U32 R13, RZ, RZ, RZ ;  /* 0x000000ffff0d7224 */ /* 0x009fce00078e00ff */
[----:B------:R-:W-:-:S07]  /*197d0*/  LEPC R20, `(.L_x_4881) ;  /* 0x000000001014794e */ /* 0x000fce0000000000 */
[----:B----4-:R-:W-:Y:S05]  /*197e0*/  CALL.ABS.NOINC R2 ;  /* 0x0000000002007343 */ /* 0x010fea0003c00000 */
.L_x_4881:
[----:B------:R-:W-:Y:S01]  /*197f0*/  MOV R2, 0x0 ;  /* 0x0000000000027802 */ /* 0x000fe20000000f00 */
[----:B------:R-:W-:Y:S01]  /*19800*/  ULDC.64 UR4, c[0x4][0x108] ;  /* 0x0100420000047ab9 */ /* 0x000fe20000000a00 */
[----:B------:R-:W-:Y:S01]  /*19810*/  ULDC.64 UR6, c[0x4][0x110] ;  /* 0x0100440000067ab9 */ /* 0x000fe20000000a00 */
[----:B------:R-:W-:Y:S01]  /*19820*/  ULDC.64 UR8, c[0x4][0x48] ;  /* 0x0100120000087ab9 */ /* 0x000fe20000000a00 */
[----:B------:R-:W-:Y:S01]  /*19830*/  MOV R4, UR4 ;  /* 0x0000000400047c02 */ /* 0x000fe20008000f00 */
[----:B------:R-:W-:Y:S01]  /*19840*/  IMAD.U32 R5, RZ, RZ, UR5 ;  /* 0x00000005ff057e24 */ /* 0x000fe2000f8e00ff */
        /* <DEDUP_REMOVED lines=10> */
.L_x_4880:
[----:B------:R-:W3:Y:S01]  /*198f0*/  LDL.LU R4, [R1+0x24] ;  /* 0x0000240001047983 */ /* 0x000ee20000300800 */
[----:B------:R-:W4:Y:S01]  /*19900*/  LDC R0, c[0x0][0x428] ;  /* 0x00010a00ff007b82 */ /* 0x000f220000000800 */
        /* <DEDUP_REMOVED lines=12> */
[----:B------:R-:W0:Y:S01]  /*199d0*/  @P0 LDC.64 R2, c[0x0][0x9f8] ;  /* 0x00027e00ff020b82 */ /* 0x000e220000000a00 */
[----:B------:R-:W-:-:S04]  /*199e0*/  ISETP.NE.AND P6, PT, R5, RZ, PT ;  /* 0x000000ff0500720c */ /* 0x000fc80003fc5270 */
[----:B------:R-:W-:-:S09]  /*199f0*/  PLOP3.LUT P1, PT, P6, PT, PT, 0x8, 0x0 ;  /* 0x000000000000781c */ /* 0x000fd2000372e170 */
[----:B------:R-:W-:Y:S01]  /*19a00*/  VOTEU.ALL UP1, P6 ;  /* 0x00000000003f7886 */ /* 0x000fe20003020000 */
[----:B0-----:R-:W-:-:S04]  /*19a10*/  @P0 IMAD.WIDE R2, R19, 0x4, R2 ;  /* 0x0000000413020825 */ /* 0x001fc800078e0202 */
[----:B------:R-:W-:-:S04]  /*19a20*/  @!UP1 UIADD3 UR8, UP0, UR40, 0x270, URZ ;  /* 0x0000027028089890 */ /* 0x000fc8000ff1e03f */
[----:B------:R-:W-:-:S03]  /*19a30*/  @!UP1 UIADD3.X UR9, URZ, UR41, URZ, UP0, !UPT ;  /* 0x000000293f099290 */ /* 0x000fc600087fe43f */
[----:B------:R-:W-:Y:S01]  /*19a40*/  VOTEU.ALL UP0, P6 ;  /* 0x00000000003f7886 */ /* 0x000fe20003000000 */
[----:B---3--:R-:W-:Y:S01]  /*19a50*/  LEA R17, R17, R4, 0x6 ;  /* 0x0000000411117211 */ /* 0x008fe200078e30ff */
[----:B------:R-:W-:-:S06]  /*19a60*/  IMAD.MOV.U32 R4, RZ, RZ, R19 ;  /* 0x000000ffff047224 */ /* 0x000fcc00078e0013 */
[----:B------:R0:W5:Y:S01]  /*19a70*/  @P0 LDG.E R4, desc[UR42][R2.64] ;  /* 0x0000002a02040981 */ /* 0x000162000c1e1900 */
[----:B------:R-:W-:-:S04]  /*19a80*/  ISETP.NE.U32.AND P0, PT, RZ, UR4, PT ;  /* 0x00000004ff007c0c */ /* 0x000fc8000bf05070 */
[----:B------:R-:W-:-:S04]  /*19a90*/  ISETP.NE.AND.EX P0, PT, RZ, UR5, PT, P0 ;  /* 0x00000005ff007c0c */ /* 0x000fc8000bf05300 */
[----:B0-----:R-:W-:-:S09]  /*19aa0*/  SEL R2, R19, RZ, !P0 ;  /* 0x000000ff13027207 */ /* 0x001fd20004000000 */
.L_x_4882:
        /* <DEDUP_REMOVED lines=10> */
[----:B------:R-:W3:Y:S01]  /*19b50*/  LDL R3, [R1+0x1c] ;  /* 0x00001c0001037983 */ /* 0x000ee20000100800 */
[----:B------:R-:W0:Y:S01]  /*19b60*/  LDC.64 R20, c[0x0][0x3f8] ;  /* 0x0000fe00ff147b82 */ /* 0x000e220000000a00 */
[----:B------:R-:W-:Y:S02]  /*19b70*/  ULDC.64 UR4, c[0x0][0xa08] ;  /* 0x0002820000047ab9 */ /* 0x000fe40000000a00 */
[----:B0-----:R-:W-:Y:S01]  /*19b80*/  LOP3.LUT P0, RZ, R20, UR4, RZ, 0xfc, !PT ;  /* 0x0000000414ff7c12 */ /* 0x001fe2000f80fcff */
[----:B------:R-:W-:-:S03]  /*19b90*/  UMOV UR4, 0xffffffff ;  /* 0xffffffff00047882 */ /* 0x000fc60000000000 */
[----:B------:R-:W-:-:S04]  /*19ba0*/  LOP3.LUT P0, RZ, R21, UR5, RZ, 0xfc, P0 ;  /* 0x0000000515ff7c12 */ /* 0x000fc8000800fcff */
[----:B--2--5:R-:W-:Y:S01]  /*19bb0*/  SEL R6, R4, RZ, !P0 ;  /* 0x000000ff04067207 */ /* 0x024fe20004000000 */
[----:B---3--:R-:W-:Y:S01]  /*19bc0*/  VIADD R3, R3, 0xffffffff ;  /* 0xffffffff03037836 */ /* 0x008fe20000000000 */
[----:B------:R-:W-:Y:S07]  /*19bd0*/  BRA.DIV UR4, `(.L_x_4883) ;  /* 0x0000004a045c7947 */ /* 0x000fee000b800000 */
.L_x_5016:
[----:B------:R-:W-:Y:S01]  /*19be0*/  UMOV UR4, 0xffffffff ;  /* 0xffffffff00047882 */ /* 0x000fe20000000000 */
[----:B------:R-:W-:Y:S02]  /*19bf0*/  SHF.R.S32.HI R8, RZ, 0x1f, R4 ;  /* 0x0000001fff087819 */ /* 0x000fe40000011404 */
[----:B------:R-:W-:Y:S05]  /*19c00*/  BRA.DIV UR4, `(.L_x_4884) ;  /* 0x0000004a04847947 */ /* 0x000fea000b800000 */
[----:B------:R-:W-:-:S13]  /*19c10*/  ELECT P6, URZ, PT ;  /* 0x00000000003f782f */ /* 0x000fda00038c0000 */
.L_x_5019:
[----:B------:R-:W-:Y:S05]  /*19c20*/  @!P6 BRA `(.L_x_4885) ;  /* 0x0000000000fce947 */ /* 0x000fea0003800000 */
[----:B------:R-:W-:-:S04]  /*19c30*/  ISETP.NE.U32.AND P0, PT, R20, RZ, PT ;  /* 0x000000ff1400720c */ /* 0x000fc80003f05070 */
[----:B------:R-:W-:-:S13]  /*19c40*/  ISETP.NE.AND.EX P0, PT, R21, RZ, PT, P0 ;  /* 0x000000ff1500720c */ /* 0x000fda0003f05300 */
[----:B------:R-:W-:Y:S05]  /*19c50*/  @!P0 BRA `(.L_x_4886) ;  /* 0x0000000000488947 */ /* 0x000fea0003800000 */
[----:B-1----:R-:W0:Y:S01]  /*19c60*/  LDC R9, c[0x0][0x41c] ;  /* 0x00010700ff097b82 */ /* 0x002e220000000800 */
[----:B------:R-:W-:Y:S01]  /*19c70*/  IMAD.MOV.U32 R5, RZ, RZ, R3 ;  /* 0x000000ffff057224 */ /* 0x000fe200078e0003 */
        /* <DEDUP_REMOVED lines=9> */
[----:B------:R-:W-:Y:S02]  /*19d10*/  IMAD R9, R4, UR5, R6 ;  /* 0x0000000504097c24 */ /* 0x000fe4000f8e0206 */
[----:B------:R-:W-:-:S04]  /*19d20*/  IMAD.MOV.U32 R6, RZ, RZ, R5 ;  /* 0x000000ffff067224 */ /* 0x000fc800078e0005 */
[----:B------:R-:W-:-:S04]  /*19d30*/  IMAD.WIDE.U32 R6, R4, UR4, R6 ;  /* 0x0000000404067c25 */ /* 0x000fc8000f8e0006 */
[----:B------:R-:W-:Y:S01]  /*19d40*/  IMAD.IADD R5, R7, 0x1, R9 ;  /* 0x0000000107057824 */ /* 0x000fe200078e0209 */
[----:B------:R-:W-:-:S04]  /*19d50*/  LEA R10, P0, R6, R20, 0x2 ;  /* 0x00000014060a7211 */ /* 0x000fc800078010ff */
[----:B------:R-:W-:-:S05]  /*19d60*/  LEA.HI.X R11, R6, R21, R5, 0x2, P0 ;  /* 0x00000015060b7211 */ /* 0x000fca00000f1405 */
[----:B------:R0:W5:Y:S04]  /*19d70*/  LDG.E R6, desc[UR42][R10.64] ;  /* 0x0000002a0a067981 */ /* 0x000168000c1e1900 */
.L_x_4886:
[----:B------:R-:W2:Y:S01]  /*19d80*/  LDL R5, [R1] ;  /* 0x0000000001057983 */ /* 0x000ea20000100800 */
[----:B-1----:R-:W-:-:S03]  /*19d90*/  MOV R9, 0x400 ;  /* 0x0000040000097802 */ /* 0x002fc60000000f00 */
[----:B------:R-:W3:Y:S01]  /*19da0*/  LDL R7, [R1+0x8] ;  /* 0x0000080001077983 */ /* 0x000ee20000100800 */
[----:B0-----:R-:W0:Y:S02]  /*19db0*/  S2R R10, SR_CgaCtaId ;  /* 0x00000000000a7919 */ /* 0x001e240000008800 */
[----:B0-----:R-:W-:-:S05]  /*19dc0*/  LEA R9, R10, R9, 0x18 ;  /* 0x000000090a097211 */ /* 0x001fca00078ec0ff */
[----:B--2---:R-:W-:Y:S01]  /*19dd0*/  IMAD R5, R5, 0x8, R9 ;  /* 0x0000000805057824 */ /* 0x004fe200078e0209 */
[----:B---3--:R-:W-:-:S04]  /*19de0*/  SHF.L.U32 R7, R7, 0x1f, RZ ;  /* 0x0000001f07077819 */ /* 0x008fc800000006ff */
[----:B------:R-:W0:Y:S02]  /*19df0*/  SYNCS.PHASECHK.TRANS64.TRYWAIT P0, [R5+URZ+0x28c40], R7 ;  /* 0x028c4007050075a7 */ /* 0x000e24000800017f */
[----:B0-----:R-:W-:Y:S05]  /*19e00*/  @!P0 BRA `(.L_x_4887) ;  /* 0x0000004800248947 */ /* 0x001fea0003800000 */
.L_x_5020:
        /* <DEDUP_REMOVED lines=11> */
.L_x_4888:
        /* <DEDUP_REMOVED lines=21> */
[----:B0-----:R-:W-:Y:S01]  /*1a010*/  NOP ;  /* 0x0000000000007918 */ /* 0x001fe20000000000 */
.L_x_4885:
[----:B------:R-:W2:Y:S01]  /*1a020*/  LDL.LU R10, [R1+0x20] ;  /* 0x00002000010a7983 */ /* 0x000ea20000300800 */
[----:B------:R-:W-:Y:S01]  /*1a030*/  MOV R7, 0x400 ;  /* 0x0000040000077802 */ /* 0x000fe20000000f00 */
[----:B------:R-:W-:Y:S05]  /*1a040*/  WARPSYNC.ALL ;  /* 0x0000000000007948 */ /* 0x000fea0003800000 */
[----:B-1----:R-:W0:Y:S01]  /*1a050*/  S2R R9, SR_CgaCtaId ;  /* 0x0000000000097919 */ /* 0x002e220000008800 */
        /* <DEDUP_REMOVED lines=10> */
[----:B------:R-:W-:Y:S02]  /*1a100*/  @P0 MOV R5, 0x2000 ;  /* 0x0000200000050802 */ /* 0x000fe40000000f00 */
        /* <DEDUP_REMOVED lines=15> */
.L_x_5021:
[----:B------:R-:W-:Y:S05]  /*1a200*/  BSYNC B0 ;  /* 0x0000000000007941 */ /* 0x000fea0003800000 */
.L_x_4889:
        /* <DEDUP_REMOVED lines=11> */
.L_x_5022:
        /* <DEDUP_REMOVED lines=11> */
.L_x_4894:
        /* <DEDUP_REMOVED lines=8> */
[----:B------:R-:W-:Y:S02]  /*1a3f0*/  R2UR UR13, R6 ;  /* 0x00000000060d72ca */ /* 0x000fe400000e0000 */
        /* <DEDUP_REMOVED lines=48> */
.L_x_4892:
[----:B------:R-:W-:Y:S05]  /*1a700*/  BSYNC B0 ;  /* 0x0000000000007941 */ /* 0x000fea0003800000 */
.L_x_4891:
        /* <DEDUP_REMOVED lines=29> */
[----:B------:R-:W-:Y:S01]  /*1a8e0*/  ULDC.64 UR4, c[0x0][0x408] ;  /* 0x0001020000047ab9 */ /* 0x000fe20000000a00 */
[----:B-1----:R-:W-:-:S13]  /*1a8f0*/  ISETP.NE.AND P0, PT, R11, 0x1, PT ;  /* 0x000000010b00780c */ /* 0x002fda0003f05270 */
[----:B------:R-:W1:Y:S02]  /*1a900*/  @P0 LDC.64 R2, c[0x0][0x420] ;  /* 0x00010800ff020b82 */ /* 0x000e640000000a00 */
[----:B-1----:R-:W-:Y:S01]  /*1a910*/  @P0 IMAD.HI.U32 R6, R5, R2, RZ ;  /* 0x0000000205060227 */ /* 0x002fe200078e00ff */
[----:B------:R-:W-:-:S04]  /*1a920*/  MOV R2, R5 ;  /* 0x0000000500027202 */ /* 0x000fc80000000f00 */
        /* <DEDUP_REMOVED lines=11> */
.L_x_4901:
[----:B------:R-:W2:Y:S01]  /*1a9e0*/  S2R R3, SR_CgaCtaId ;  /* 0x0000000000037919 */ /* 0x000ea20000008800 */
[----:B------:R-:W-:-:S04]  /*1a9f0*/  MOV R2, 0x400 ;  /* 0x0000040000027802 */ /* 0x000fc80000000f00 */
[----:B--2---:R-:W-:Y:S02]  /*1aa00*/  LEA R2, R3, R2, 0x18 ;  /* 0x0000000203027211 */ /* 0x004fe400078ec0ff */
[----:B------:R-:W-:-:S03]  /*1aa10*/  SHF.L.U32 R3, R12, 0x1f, RZ ;  /* 0x0000001f0c037819 */ /* 0x000fc600000006ff */
[----:B------:R-:W-:-:S04]  /*1aa20*/  IMAD R2, R13, 0x8, R2 ;  /* 0x000000080d027824 */ /* 0x000fc800078e0202 */
[----:B------:R-:W2:Y:S02]  /*1aa30*/  SYNCS.PHASECHK.TRANS64.TRYWAIT P0, [R2+URZ+0x28c40], R3 ;  /* 0x028c4003020075a7 */ /* 0x000ea4000800017f */
[----:B--2---:R-:W-:Y:S05]  /*1aa40*/  @!P0 BRA `(.L_x_4902) ;  /* 0x0000003c005c8947 */ /* 0x004fea0003800000 */
.L_x_5023:
[----:B------:R-:W3:Y:S02]  /*1aa50*/  S2R R7, SR_TID.X ;  /* 0x0000000000077919 */ /* 0x000ee40000002100 */
        /* <DEDUP_REMOVED lines=10> */
.L_x_4903:
[----:B---3--:R-:W3:Y:S01]  /*1ab00*/  LDL R7, [R1] ;  /* 0x0000000001077983 */ /* 0x008ee20000100800 */
[----:B------:R-:W-:-:S03]  /*1ab10*/  MOV R11, 0x400 ;  /* 0x00000400000b7802 */ /* 0x000fc60000000f00 */
        /* <DEDUP_REMOVED lines=20> */
.L_x_5024:
        /* <DEDUP_REMOVED lines=8> */
.L_x_4905:
        /* <DEDUP_REMOVED lines=54> */
.L_x_4900:
[----:B------:R-:W-:Y:S05]  /*1b040*/  BSYNC B2 ;  /* 0x0000000000027941 */ /* 0x000fea0003800000 */
.L_x_4899:
[----:B------:R-:W2:Y:S02]  /*1b050*/  LDL R2, [R1+0x1c] ;  /* 0x00001c0001027983 */ /* 0x000ea40000100800 */
[----:B--2---:R-:W-:-:S07]  /*1b060*/  VIADD R5, R2, 0xfffffffd ;  /* 0xfffffffd02057836 */ /* 0x004fce0000000000 */
.L_x_4898:
[----:B------:R-:W-:Y:S05]  /*1b070*/  BSYNC B1 ;  /* 0x0000000000017941 */ /* 0x000fea0003800000 */
.L_x_4897:
[----:B------:R-:W2:Y:S01]  /*1b080*/  LDL.LU R2, [R1+0x1c] ;  /* 0x00001c0001027983 */ /* 0x000ea20000300800 */
[----:B------:R-:W-:Y:S02]  /*1b090*/  IADD3 R9, R9, -0x2, RZ ;  /* 0xfffffffe09097810 */ /* 0x000fe40007ffe0ff */
[----:B--2---:R-:W-:-:S04]  /*1b0a0*/  LOP3.LUT R2, RZ, R2, RZ, 0x33, !PT ;  /* 0x00000002ff027212 */ /* 0x004fc800078e33ff */
[----:B------:R-:W-:-:S13]  /*1b0b0*/  ISETP.NE.AND P0, PT, R9, R2, PT ;  /* 0x000000020900720c */ /* 0x000fda0003f05270 */
[----:B------:R-:W-:Y:S05]  /*1b0c0*/  @!P0 BRA `(.L_x_4896) ;  /* 0x0000001000408947 */ /* 0x000fea0003800000 */
.L_x_4920:
        /* <DEDUP_REMOVED lines=32> */
.L_x_4908:
[----:B------:R-:W3:Y:S01]  /*1b2d0*/  S2R R3, SR_CgaCtaId ;  /* 0x0000000000037919 */ /* 0x000ee20000008800 */
[----:B------:R-:W-:-:S04]  /*1b2e0*/  MOV R2, 0x400 ;  /* 0x0000040000027802 */ /* 0x000fc80000000f00 */
[----:B---3--:R-:W-:Y:S02]  /*1b2f0*/  LEA R2, R3, R2, 0x18 ;  /* 0x0000000203027211 */ /* 0x008fe400078ec0ff */
[----:B------:R-:W-:-:S03]  /*1b300*/  SHF.L.U32 R3, R9, 0x1f, RZ ;  /* 0x0000001f09037819 */ /* 0x000fc600000006ff */
[----:B------:R-:W-:-:S04]  /*1b310*/  IMAD R2, R10, 0x8, R2 ;  /* 0x000000080a027824 */ /* 0x000fc800078e0202 */
[----:B------:R-:W3:Y:S02]  /*1b320*/  SYNCS.PHASECHK.TRANS64.TRYWAIT P0, [R2+URZ+0x28c40], R3 ;  /* 0x028c4003020075a7 */ /* 0x000ee4000800017f */
[----:B---3--:R-:W-:Y:S05]  /*1b330*/  @!P0 BRA `(.L_x_4909) ;  /* 0x0000003400488947 */ /* 0x008fea0003800000 */
.L_x_5025:
        /* <DEDUP_REMOVED lines=11> */
.L_x_4910:
        /* <DEDUP_REMOVED lines=21> */
.L_x_5026:
[----:B------:R-:W-:Y:S05]  /*1b540*/  @P0 BRA `(.L_x_4912) ;  /* 0x00000000001c0947 */ /* 0x000fea0003800000 */
[----:B------:R-:W2:Y:S01]  /*1b550*/  S2R R11, SR_TID.X ;  /* 0x00000000000b7919 */ /* 0x000ea20000002100 */
[----:B0--3--:R-:W-:-:S04]  /*1b560*/  MOV R3, 0x10000 ;  /* 0x0001000000037802 */ /* 0x009fc80000000f00 */
[----:B------:R4:W-:Y:S01]  /*1b570*/  SYNCS.ARRIVE.TRANS64 RZ, [R2+URZ+0x28c50], R3 ;  /* 0x028c500302ff79a7 */ /* 0x0009e2000800003f */
[----:B--2---:R-:W-:-:S04]  /*1b580*/  LOP3.LUT R11, R11, 0x1f, RZ, 0xc0, !PT ;  /* 0x0000001f0b0b7812 */ /* 0x004fc800078ec0ff */
[----:B------:R-:W-:-:S13]  /*1b590*/  ISETP.NE.AND P1, PT, R11, RZ, PT ;  /* 0x000000ff0b00720c */ /* 0x000fda0003f25270 */
[----:B----4-:R-:W-:Y:S05]  /*1b5a0*/  @!P1 BRA `(.L_x_4912) ;  /* 0x0000000000049947 */ /* 0x010fea0003800000 */
[----:B------:R-:W-:Y:S01]  /*1b5b0*/  BPT.TRAP 0x1 ;  /* 0x000000040000795c */ /* 0x000fe20000300000 */
.L_x_4912:
        /* <DEDUP_REMOVED lines=53> */
.L_x_4907:
[----:B------:R-:W-:Y:S05]  /*1b910*/  BSYNC B1 ;  /* 0x0000000000017941 */ /* 0x000fea0003800000 */
.L_x_4906:
[----:B------:R-:W-:Y:S01]  /*1b920*/  VIADD R10, R10, 0x1 ;  /* 0x000000010a0a7836 */ /* 0x000fe20000000000 */
[----:B------:R-:W-:Y:S04]  /*1b930*/  BSSY B1, `(.L_x_4913) ;  /* 0x0000085000017945 */ /* 0x000fe80003800000 */
[----:B------:R-:W-:-:S04]  /*1b940*/  ISETP.NE.AND P0, PT, R10, 0x2, PT ;  /* 0x000000020a00780c */ /* 0x000fc80003f05270 */
[----:B------:R-:W-:Y:S02]  /*1b950*/  SEL R2, RZ, 0x1, P0 ;  /* 0x00000001ff027807 */ /* 0x000fe40000000000 */
[----:B0-----:R-:W-:Y:S02]  /*1b960*/  SEL R12, R10, RZ, P0 ;  /* 0x000000ff0a0c7207 */ /* 0x001fe40000000000 */
[----:B------:R-:W-:Y:S01]  /*1b970*/  LOP3.LUT R11, R9, R2, RZ, 0x3c, !PT ;  /* 0x00000002090b7212 */ /* 0x000fe200078e3cff */
[----:B------:R-:W-:-:S04]  /*1b980*/  VIADD R9, R5, 0xffffffff ;  /* 0xffffffff05097836 */ /* 0x000fc80000000000 */
        /* <DEDUP_REMOVED lines=25> */
.L_x_4915:
[----:B------:R-:W3:Y:S01]  /*1bb20*/  S2R R3, SR_CgaCtaId ;  /* 0x0000000000037919 */ /* 0x000ee20000008800 */
[----:B------:R-:W-:-:S04]  /*1bb30*/  MOV R2, 0x400 ;  /* 0x0000040000027802 */ /* 0x000fc80000000f00 */
[----:B---3--:R-:W-:Y:S02]  /*1bb40*/  LEA R2, R3, R2, 0x18 ;  /* 0x0000000203027211 */ /* 0x008fe400078ec0ff */
[----:B------:R-:W-:-:S03]  /*1bb50*/  SHF.L.U32 R3, R11, 0x1f, RZ ;  /* 0x0000001f0b037819 */ /* 0x000fc600000006ff */
[----:B------:R-:W-:-:S04]  /*1bb60*/  IMAD R2, R12, 0x8, R2 ;  /* 0x000000080c027824 */ /* 0x000fc800078e0202 */
[----:B------:R-:W3:Y:S02]  /*1bb70*/  SYNCS.PHASECHK.TRANS64.TRYWAIT P0, [R2+URZ+0x28c40], R3 ;  /* 0x028c4003020075a7 */ /* 0x000ee4000800017f */
[----:B---3--:R-:W-:Y:S05]  /*1bb80*/  @!P0 BRA `(.L_x_4916) ;  /* 0x0000002c005c8947 */ /* 0x008fea0003800000 */
.L_x_5027:
        /* <DEDUP_REMOVED lines=11> */
.L_x_4917:
[----:B--2---:R-:W2:Y:S01]  /*1bc40*/  LDL R7, [R1] ;  /* 0x0000000001077983 */ /* 0x004ea20000100800 */
        /* <DEDUP_REMOVED lines=13> */
[----:B--2---:R-:W-:-:S04]  /*1bd20*/  LEA R7, R7, R12, 0xd ;  /* 0x0000000c07077211 */ /* 0x004fc800078e68ff */
[----:B------:R-:W-:Y:S01]  /*1bd30*/  R2UR UR8, R7 ;  /* 0x00000000070872ca */ /* 0x000fe200000e0000 */
[----:B----4-:R-:W-:-:S05]  /*1bd40*/  IMAD R7, R10, 0x40, R11 ;  /* 0x000000400a077824 */ /* 0x010fca00078e020b */
[----:B------:R-:W-:-:S07]  /*1bd50*/  R2UR UR11, R7 ;  /* 0x00000000070b72ca */ /* 0x000fce00000e0000 */
[----:B------:R-:W-:-:S09]  /*1bd60*/  UIADD3 UR8, UR8, 0x22400, URZ ;  /* 0x0002240008087890 */ /* 0x000fd2000fffe03f */
[----:B------:R0:W-:Y:S01]  /*1bd70*/  UTMALDG.4D [UR8], [UR4], desc[UR6] ;  /* 0x00000608040075b4 */ /* 0x0001e20008019000 */
[----:B------:R-:W2:Y:S02]  /*1bd80*/  SYNCS.PHASECHK.TRANS64.TRYWAIT P1, [R2+URZ+0x28c60], R3 ;  /* 0x028c6003020075a7 */ /* 0x000ea4000802017f */
[----:B0-2---:R-:W-:Y:S05]  /*1bd90*/  @!P1 BRA `(.L_x_4918) ;  /* 0x0000002800ec9947 */ /* 0x005fea0003800000 */
.L_x_5028:
        /* <DEDUP_REMOVED lines=8> */
.L_x_4919:
        /* <DEDUP_REMOVED lines=54> */
.L_x_4914:
[----:B------:R-:W-:Y:S05]  /*1c180*/  BSYNC B1 ;  /* 0x0000000000017941 */ /* 0x000fea0003800000 */
.L_x_4913:
[----:B------:R-:W2:Y:S01]  /*1c190*/  LDL R2, [R1+0x14] ;  /* 0x0000140001027983 */ /* 0x000ea20000100800 */
[----:B------:R-:W-:Y:S01]  /*1c1a0*/  VIADD R5, R5, 0xfffffffe ;  /* 0xfffffffe05057836 */ /* 0x000fe20000000000 */
[----:B--2---:R-:W-:-:S13]  /*1c1b0*/  ISETP.GT.AND P0, PT, R9, R2, PT ;  /* 0x000000020900720c */ /* 0x004fda0003f04270 */
[----:B------:R-:W-:Y:S05]  /*1c1c0*/  @P0 BRA `(.L_x_4920) ;  /* 0xffffffec00c00947 */ /* 0x000fea000383ffff */
.L_x_4896:
[----:B------:R-:W-:Y:S05]  /*1c1d0*/  BSYNC B0 ;  /* 0x0000000000007941 */ /* 0x000fea0003800000 */
.L_x_4895:
        /* <DEDUP_REMOVED lines=23> */
.L_x_4922:
[----:B------:R-:W-:Y:S05]  /*1c350*/  BSYNC B0 ;  /* 0x0000000000007941 */ /* 0x000fea0003800000 */
.L_x_4921:
[----:B--2---:R-:W2:Y:S02]  /*1c360*/  LDL.LU R2, [R1+0x8] ;  /* 0x0000080001027983 */ /* 0x004ea40000300800 */
[----:B--2---:R-:W-:-:S05]  /*1c370*/  LOP3.LUT R2, R2, R0, RZ, 0x3c, !PT ;  /* 0x0000000002027212 */ /* 0x004fca00078e3cff */
[----:B------:R2:W-:Y:S02]  /*1c380*/  STL [R1+0x8], R2 ;  /* 0x0000080201007387 */ /* 0x0005e40000100800 */
.L_x_4878:
[----:B------:R-:W-:Y:S05]  /*1c390*/  BSYNC B6 ;  /* 0x0000000000067941 */ /* 0x000fea0003800000 */
.L_x_4876:
[----:B------:R-:W-:-:S03]  /*1c3a0*/  UMOV UR4, 0xffffffff ;  /* 0xffffffff00047882 */ /* 0x000fc60000000000 */
[----:B------:R-:W-:Y:S05]  /*1c3b0*/  BRA.DIV UR4, `(.L_x_4923) ;  /* 0x0000002604787947 */ /* 0x000fea000b800000 */
[----:B------:R3:W4:Y:S04]  /*1c3c0*/  SHFL.IDX PT, R4, R16, RZ, 0x1f ;  /* 0x00001fff10047589 */ /* 0x00072800000e0000 */
[----:B------:R-:W0:Y:S02]  /*1c3d0*/  SHFL.IDX PT, R16, R16, 0x1, 0x1f ;  /* 0x00201f0010107f89 */ /* 0x000e2400000e0000 */
.L_x_5032:
[----:B------:R-:W5:Y:S01]  /*1c3e0*/  S2R R7, SR_TID.X ;  /* 0x0000000000077919 */ /* 0x000f620000002100 */
[----:B------:R-:W-:Y:S01]  /*1c3f0*/  ULDC UR4, c[0x0][0xc14] ;  /* 0x0003050000047ab9 */ /* 0x000fe20000000800 */
[----:B------:R-:W-:Y:S01]  /*1c400*/  BSSY B0, `(.L_x_4924) ;  /* 0x000000b000007945 */ /* 0x000fe20003800000 */
[----:B------:R-:W-:Y:S02]  /*1c410*/  IMAD.U32 R0, RZ, RZ, UR4 ;  /* 0x00000004ff007e24 */ /* 0x000fe4000f8e00ff */
[----:B------:R-:W-:Y:S01]  /*1c420*/  IMAD.MOV.U32 R17, RZ, RZ, RZ ;  /* 0x000000ffff117224 */ /* 0x000fe200078e00ff */
[----:B-----5:R-:W-:-:S04]  /*1c430*/  LOP3.LUT R7, R7, 0x1f, RZ, 0xc0, !PT ;  /* 0x0000001f07077812 */ /* 0x020fc800078ec0ff */
[C---:B------:R-:W-:Y:S01]  /*1c440*/  ISETP.NE.AND P0, PT, R7.reuse, 0x1f, PT ;  /* 0x0000001f0700780c */ /* 0x040fe20003f05270 */
[----:B------:R-:W-:-:S05]  /*1c450*/  IMAD.IADD R5, R7, 0x1, R19 ;  /* 0x0000000107057824 */ /* 0x000fca00078e0213 */
[----:B------:R-:W-:-:S13]  /*1c460*/  ISETP.GE.OR P0, PT, R5, R0, !P0 ;  /* 0x000000000500720c */ /* 0x000fda0004706670 */
[----:B------:R-:W-:Y:S05]  /*1c470*/  @P0 BRA `(.L_x_4925) ;  /* 0x00000000000c0947 */ /* 0x000fea0003800000 */
[----:B--2---:R-:W2:Y:S02]  /*1c480*/  LDC.64 R2, c[0x0][0xc58] ;  /* 0x00031600ff027b82 */ /* 0x004ea40000000a00 */
[----:B--2---:R-:W-:-:S05]  /*1c490*/  IMAD.WIDE R2, R5, 0x4, R2 ;  /* 0x0000000405027825 */ /* 0x004fca00078e0202 */
[----:B------:R2:W5:Y:S02]  /*1c4a0*/  LDG.E R17, desc[UR42][R2.64] ;  /* 0x0000002a02117981 */ /* 0x000564000c1e1900 */
.L_x_4925:
[----:B------:R-:W-:Y:S05]  /*1c4b0*/  BSYNC B0 ;  /* 0x0000000000007941 */ /* 0x000fea0003800000 */
.L_x_4924:
        /* <DEDUP_REMOVED lines=10> */
[----:B------:R-:W-:Y:S02]  /*1c560*/  ISETP.GE.U32.AND P1, PT, R7, 0x8, PT ;  /* 0x000000080700780c */ /* 0x000fe40003f26070 */
[----:B--2---:R-:W-:-:S05]  /*1c570*/  IADD3 R3, R13, R14, RZ ;  /* 0x0000000e0d037210 */ /* 0x004fca0007ffe0ff */
        /* <DEDUP_REMOVED lines=11> */
.L_x_5040:
[----:B------:R-:W-:Y:S02]  /*1c630*/  ULDC UR4, c[0x0][0xc10] ;  /* 0x0003040000047ab9 */ /* 0x000fe40000000800 */
[----:B------:R-:W-:-:S04]  /*1c640*/  IMAD.U32 R5, RZ, RZ, UR4 ;  /* 0x00000004ff057e24 */ /* 0x000fc8000f8e00ff */
[----:B--2---:R-:W-:-:S04]  /*1c650*/  IMAD R3, R14, R5, RZ ;  /* 0x000000050e037224 */ /* 0x004fc800078e02ff */
[----:B---3--:R-:W-:-:S05]  /*1c660*/  IMAD.IADD R16, R16, 0x1, R3 ;  /* 0x0000000110107824 */ /* 0x008fca00078e0203 */
[----:B----4-:R-:W-:-:S13]  /*1c670*/  ISETP.GT.AND P0, PT, R16, R4, PT ;  /* 0x000000041000720c */ /* 0x010fda0003f04270 */
[----:B------:R-:W-:Y:S05]  /*1c680*/  @P0 BRA `(.L_x_4927) ;  /* 0x0000000000b40947 */ /* 0x000fea0003800000 */
[----:B------:R-:W2:Y:S02]  /*1c690*/  LDC R0, c[0x0][0xc14] ;  /* 0x00030500ff007b82 */ /* 0x000ea40000000800 */
.L_x_4932:
[----:B------:R-:W-:-:S05]  /*1c6a0*/  VIADD R19, R19, 0x1f ;  /* 0x0000001f13137836 */ /* 0x000fca0000000000 */
[----:B--2---:R-:W-:-:S13]  /*1c6b0*/  ISETP.GE.AND P0, PT, R19, R0, PT ;  /* 0x000000001300720c */ /* 0x004fda0003f06270 */
[----:B------:R-:W-:Y:S05]  /*1c6c0*/  @P0 BRA `(.L_x_4928) ;  /* 0x0000000400ec0947 */ /* 0x000fea0003800000 */
[----:B------:R-:W2:Y:S01]  /*1c6d0*/  S2R R6, SR_TID.X ;  /* 0x0000000000067919 */ /* 0x000ea20000002100 */
[----:B------:R-:W-:Y:S01]  /*1c6e0*/  BSSY B0, `(.L_x_4929) ;  /* 0x000000a000007945 */ /* 0x000fe20003800000 */
[----:B------:R-:W-:Y:S01]  /*1c6f0*/  IMAD.MOV.U32 R17, RZ, RZ, RZ ;  /* 0x000000ffff117224 */ /* 0x000fe200078e00ff */
[----:B--2---:R-:W-:-:S04]  /*1c700*/  LOP3.LUT R6, R6, 0x1f, RZ, 0xc0, !PT ;  /* 0x0000001f06067812 */ /* 0x004fc800078ec0ff */
[C---:B------:R-:W-:Y:S01]  /*1c710*/  ISETP.NE.AND P1, PT, R6.reuse, 0x1f, PT ;  /* 0x0000001f0600780c */ /* 0x040fe20003f25270 */
[----:B------:R-:W-:-:S05]  /*1c720*/  IMAD.IADD R5, R6, 0x1, R19 ;  /* 0x0000000106057824 */ /* 0x000fca00078e0213 */
[----:B------:R-:W-:-:S13]  /*1c730*/  ISETP.GE.OR P0, PT, R5, R0, !P1 ;  /* 0x000000000500720c */ /* 0x000fda0004f06670 */
[----:B------:R-:W-:Y:S05]  /*1c740*/  @P0 BRA `(.L_x_4930) ;  /* 0x00000000000c0947 */ /* 0x000fea0003800000 */
[----:B0-----:R-:W0:Y:S02]  /*1c750*/  LDC.64 R2, c[0x0][0xc58] ;  /* 0x00031600ff027b82 */ /* 0x001e240000000a00 */
[----:B0-----:R-:W-:-:S05]  /*1c760*/  IMAD.WIDE R2, R5, 0x4, R2 ;  /* 0x0000000405027825 */ /* 0x001fca00078e0202 */
[----:B------:R2:W5:Y:S02]  /*1c770*/  LDG.E R17, desc[UR42][R2.64] ;  /* 0x0000002a02117981 */ /* 0x000564000c1e1900 */
.L_x_4930:
[----:B------:R-:W-:Y:S05]  /*1c780*/  BSYNC B0 ;  /* 0x0000000000007941 */ /* 0x000fea0003800000 */
.L_x_4929:
        /* <DEDUP_REMOVED lines=8> */
[----:B------:R-:W0:Y:S02]  /*1c810*/  SHFL.UP PT, R14, R13, 0x2, RZ ;  /* 0x044000000d0e7989 */ /* 0x000e2400000e00ff */
[----:B0-2---:R-:W-:Y:S02]  /*1c820*/  SEL R2, R14, RZ, P1 ;  /* 0x000000ff0e027207 */ /* 0x005fe40000800000 */
        /* <DEDUP_REMOVED lines=13> */
.L_x_5048:
[----:B------:R-:W-:Y:S02]  /*1c900*/  ULDC UR4, c[0x0][0xc10] ;  /* 0x0003040000047ab9 */ /* 0x000fe40000000800 */
[----:B------:R-:W-:-:S04]  /*1c910*/  IMAD.U32 R5, RZ, RZ, UR4 ;  /* 0x00000004ff057e24 */ /* 0x000fc8000f8e00ff */
[----:B--2---:R-:W-:-:S04]  /*1c920*/  IMAD R3, R14, R5, RZ ;  /* 0x000000050e037224 */ /* 0x004fc800078e02ff */
[----:B------:R-:W-:-:S05]  /*1c930*/  IMAD.IADD R16, R3, 0x1, R16 ;  /* 0x0000000103107824 */ /* 0x000fca00078e0210 */
[----:B------:R-:W-:-:S13]  /*1c940*/  ISETP.GT.AND P0, PT, R16, R4, PT ;  /* 0x000000041000720c */ /* 0x000fda0003f04270 */
[----:B------:R-:W-:Y:S05]  /*1c950*/  @!P0 BRA `(.L_x_4932) ;  /* 0xfffffffc00508947 */ /* 0x000fea000383ffff */
.L_x_4927:
        /* <DEDUP_REMOVED lines=8> */
.L_x_5052:
[----:B------:R-:W-:Y:S01]  /*1c9e0*/  ISETP.NE.AND P0, PT, R3, RZ, PT ;  /* 0x000000ff0300720c */ /* 0x000fe20003f05270 */
[----:B------:R-:W-:-:S12]  /*1c9f0*/  IMAD.MOV.U32 R7, RZ, RZ, RZ ;  /* 0x000000ffff077224 */ /* 0x000fd800078e00ff */
[----:B------:R-:W-:Y:S05]  /*1ca00*/  @!P0 BRA `(.L_x_4934) ;  /* 0x0000000000108947 */ /* 0x000fea0003800000 */
[----:B------:R-:W-:Y:S01]  /*1ca10*/  UMOV UR4, 0xffffffff ;  /* 0xffffffff00047882 */ /* 0x000fe20000000000 */
[----:B------:R-:W-:Y:S02]  /*1ca20*/  VIADD R12, R6, 0xffffffff ;  /* 0xffffffff060c7836 */ /* 0x000fe40000000000 */
[----:B------:R-:W-:Y:S05]  /*1ca30*/  BRA.DIV UR4, `(.L_x_4935) ;  /* 0x0000002a040c7947 */ /* 0x000fea000b800000 */
[----:B------:R4:W0:Y:S02]  /*1ca40*/  SHFL.IDX PT, R7, R2, R12, 0x1f ;  /* 0x00001f0c02077589 */ /* 0x00082400000e0000 */
.L_x_4934:
[----:B0---4-:R-:W0:Y:S01]  /*1ca50*/  LDC.64 R2, c[0x0][0xc68] ;  /* 0x00031a00ff027b82 */ /* 0x011e220000000a00 */
[----:B------:R-:W-:-:S04]  /*1ca60*/  IMAD.IADD R19, R6, 0x1, R19 ;  /* 0x0000000106137824 */ /* 0x000fc800078e0213 */
[----:B0-----:R-:W-:-:S05]  /*1ca70*/  IMAD.WIDE R2, R19, 0x4, R2 ;  /* 0x0000000413027825 */ /* 0x001fca00078e0202 */
[----:B------:R0:W2:Y:S01]  /*1ca80*/  LDG.E R8, desc[UR42][R2.64] ;  /* 0x0000002a02087981 */ /* 0x0000a2000c1e1900 */
[----:B------:R-:W-:-:S04]  /*1ca90*/  IMAD R16, R7, R5, R16 ;  /* 0x0000000507107224 */ /* 0x000fc800078e0210 */
[----:B------:R-:W-:Y:S02]  /*1caa0*/  IMAD.IADD R7, R4, 0x1, -R16 ;  /* 0x0000000104077824 */ /* 0x000fe400078e0a10 */
[----:B0-----:R-:W-:Y:S02]  /*1cab0*/  IMAD.MOV.U32 R2, RZ, RZ, RZ ;  /* 0x000000ffff027224 */ /* 0x001fe400078e00ff */
[----:B--23--:R-:W-:-:S05]  /*1cac0*/  IMAD R6, R17, R8, RZ ;  /* 0x0000000811067224 */ /* 0x00cfca00078e02ff */
[-C--:B-1----:R-:W-:Y:S02]  /*1cad0*/  IABS R9, R6.reuse ;  /* 0x0000000600097213 */ /* 0x082fe40000000000 */
[----:B------:R-:W-:Y:S02]  /*1cae0*/  IABS R4, R6 ;  /* 0x0000000600047213 */ /* 0x000fe40000000000 */
[----:B------:R-:W0:Y:S03]  /*1caf0*/  I2F.RP R10, R9 ;  /* 0x00000009000a7306 */ /* 0x000e260000209400 */
[----:B------:R-:W-:-:S05]  /*1cb00*/  IMAD.MOV R4, RZ, RZ, -R4 ;  /* 0x000000ffff047224 */ /* 0x000fca00078e0a04 */
[----:B0-----:R-:W0:Y:S02]  /*1cb10*/  MUFU.RCP R10, R10 ;  /* 0x0000000a000a7308 */ /* 0x001e240000001000 */
[----:B0-----:R-:W-:-:S06]  /*1cb20*/  IADD3 R11, R10, 0xffffffe, RZ ;  /* 0x0ffffffe0a0b7810 */ /* 0x001fcc0007ffe0ff */
        /* <DEDUP_REMOVED lines=19> */
[----:B------:R-:W-:-:S03]  /*1cc60*/  IMAD.MOV R9, RZ, RZ, -R9 ;  /* 0x000000ffff097224 */ /* 0x000fc600078e0a09 */
[----:B------:R-:W-:Y:S01]  /*1cc70*/  IADD3 R2, -R4, RZ, RZ ;  /* 0x000000ff04027210 */ /* 0x000fe20007ffe1ff */
[----:B------:R-:W-:-:S03]  /*1cc80*/  IMAD R6, R6, R9, R7 ;  /* 0x0000000906067224 */ /* 0x000fc600078e0207 */
[----:B------:R-:W-:Y:S01]  /*1cc90*/  VIADDMNMX R5, R2, R5, R8, PT ;  /* 0x0000000502057246 */ /* 0x000fe20003800108 */
[----:B------:R-:W-:Y:S01]  /*1cca0*/  IMAD.MOV.U32 R2, RZ, RZ, RZ ;  /* 0x000000ffff027224 */ /* 0x000fe200078e00ff */
[----:B------:R-:W-:Y:S02]  /*1ccb0*/  IADD3 R4, R6, R4, RZ ;  /* 0x0000000406047210 */ /* 0x000fe40007ffe0ff */
[----:B------:R-:W-:-:S04]  /*1ccc0*/  IABS R8, R5 ;  /* 0x0000000500087213 */ /* 0x000fc80000000000 */
[----:B------:R-:W0:Y:S08]  /*1ccd0*/  I2F.RP R10, R8 ;  /* 0x00000008000a7306 */ /* 0x000e300000209400 */
[----:B0-----:R-:W0:Y:S02]  /*1cce0*/  MUFU.RCP R10, R10 ;  /* 0x0000000a000a7308 */ /* 0x001e240000001000 */
[----:B0-----:R-:W-:-:S06]  /*1ccf0*/  VIADD R11, R10, 0xffffffe ;  /* 0x0ffffffe0a0b7836 */ /* 0x001fcc0000000000 */
[----:B------:R-:W0:Y:S02]  /*1cd00*/  F2I.FTZ.U32.TRUNC.NTZ R3, R11 ;  /* 0x0000000b00037305 */ /* 0x000e24000021f000 */
[----:B0-----:R-:W-:-:S04]  /*1cd10*/  IMAD.MOV R7, RZ, RZ, -R3 ;  /* 0x000000ffff077224 */ /* 0x001fc800078e0a03 */
[----:B------:R-:W-:-:S04]  /*1cd20*/  IMAD R7, R7, R8, RZ ;  /* 0x0000000807077224 */ /* 0x000fc800078e02ff */
        /* <DEDUP_REMOVED lines=21> */
.L_x_4928:
[----:B------:R-:W-:Y:S01]  /*1ce80*/  UMOV UR4, URZ ;  /* 0x0000003f00047c82 */ /* 0x000fe20008000000 */
[----:B------:R-:W-:Y:S01]  /*1ce90*/  UMOV UR5, URZ ;  /* 0x0000003f00057c82 */ /* 0x000fe20008000000 */
[----:B------:R-:W-:Y:S01]  /*1cea0*/  ULDC UR6, c[0x0][0xc14] ;  /* 0x0003050000067ab9 */ /* 0x000fe20000000800 */
[----:B------:R-:W-:Y:S02]  /*1ceb0*/  IMAD.MOV.U32 R16, RZ, RZ, R4 ;  /* 0x000000ffff107224 */ /* 0x000fe400078e0004 */
[----:B------:R-:W-:Y:S02]  /*1cec0*/  IMAD.U32 R17, RZ, RZ, UR4 ;  /* 0x00000004ff117e24 */ /* 0x000fe4000f8e00ff */
[----:B------:R-:W-:Y:S02]  /*1ced0*/  IMAD.U32 R18, RZ, RZ, UR5 ;  /* 0x00000005ff127e24 */ /* 0x000fe4000f8e00ff */
[----:B------:R-:W-:-:S07]  /*1cee0*/  IMAD.U32 R19, RZ, RZ, UR6 ;  /* 0x00000006ff137e24 */ /* 0x000fce000f8e00ff */
.L_x_4936:
        /* <DEDUP_REMOVED lines=12> */
.L_x_4837:
        /* <DEDUP_REMOVED lines=12> */
.L_x_5055:
[----:B------:R-:W-:Y:S05]  /*1d070*/  BSYNC B0 ;  /* 0x0000000000007941 */ /* 0x000fea0003800000 */
.L_x_4938:
[----:B------:R-:W-:-:S03]  /*1d080*/  UMOV UR4, 0xffffffff ;  /* 0xffffffff00047882 */ /* 0x000fc60000000000 */
[----:B------:R-:W-:Y:S05]  /*1d090*/  BRA.DIV UR4, `(.L_x_4940) ;  /* 0x0000002204b07947 */ /* 0x000fea000b800000 */
[----:B------:R-:W2:Y:S02]  /*1d0a0*/  S2R R2, SR_TID.X ;  /* 0x0000000000027919 */ /* 0x000ea40000002100 */
[----:B--2---:R-:W-:-:S04]  /*1d0b0*/  SHF.R.U32.HI R2, RZ, 0x5, R2 ;  /* 0x00000005ff027819 */ /* 0x004fc80000011602 */
[----:B------:R-:W-:-:S05]  /*1d0c0*/  LOP3.LUT R2, R2, 0x3, RZ, 0xc0, !PT ;  /* 0x0000000302027812 */ /* 0x000fca00078ec0ff */
[----:B------:R2:W3:Y:S02]  /*1d0d0*/  SHFL.IDX PT, R14, R2, RZ, 0x1f ;  /* 0x00001fff020e7589 */ /* 0x0004e400000e0000 */
.L_x_5058:
[----:B---3--:R-:W-:-:S13]  /*1d0e0*/  ISETP.NE.AND P0, PT, R14, RZ, PT ;  /* 0x000000ff0e00720c */ /* 0x008fda0003f05270 */
[----:B------:R-:W-:Y:S05]  /*1d0f0*/  @P0 BRA `(.L_x_4612) ;  /* 0x0000000000940947 */ /* 0x000fea0003800000 */
[----:B------:R-:W-:-:S03]  /*1d100*/  UMOV UR4, 0xffffffff ;  /* 0xffffffff00047882 */ /* 0x000fc60000000000 */
[----:B------:R-:W-:Y:S05]  /*1d110*/  BRA.DIV UR4, `(.L_x_4941) ;  /* 0x0000002204c47947 */ /* 0x000fea000b800000 */
[----:B------:R-:W-:-:S13]  /*1d120*/  ELECT P6, URZ, PT ;  /* 0x00000000003f782f */ /* 0x000fda00038c0000 */
.L_x_5061:
[----:B------:R-:W-:Y:S05]  /*1d130*/  @!P6 BRA `(.L_x_4612) ;  /* 0x000000000084e947 */ /* 0x000fea0003800000 */
[----:B------:R-:W-:-:S06]  /*1d140*/  ULOP3.LUT UR4, UR36, 0x2, URZ, 0xfc, !UPT ;  /* 0x0000000224047892 */ /* 0x000fcc000f8efc3f */
[----:B--2---:R-:W-:-:S05]  /*1d150*/  IMAD.U32 R2, RZ, RZ, UR4 ;  /* 0x00000004ff027e24 */ /* 0x004fca000f8e00ff */
[----:B------:R-:W-:-:S13]  /*1d160*/  ISETP.NE.AND P2, PT, R2, 0x3, PT ;  /* 0x000000030200780c */ /* 0x000fda0003f45270 */
[----:B------:R-:W-:Y:S05]  /*1d170*/  @!P2 BRA `(.L_x_4942) ;  /* 0x000000000004a947 */ /* 0x000fea0003800000 */
[----:B------:R-:W-:Y:S01]  /*1d180*/  BPT.TRAP 0x1 ;  /* 0x000000040000795c */ /* 0x000fe20000300000 */
.L_x_4942:
[----:B-1----:R-:W2:Y:S04]  /*1d190*/  LDL R3, [R1] ;  /* 0x0000000001037983 */ /* 0x002ea80000100800 */
[----:B------:R-:W3:Y:S01]  /*1d1a0*/  LDL.LU R7, [R1+0x8] ;  /* 0x0000080001077983 */ /* 0x000ee20000300800 */
[----:B------:R-:W-:-:S05]  /*1d1b0*/  IADD3 R2, R0, 0x28c40, RZ ;  /* 0x00028c4000027810 */ /* 0x000fca0007ffe0ff */
        /* <DEDUP_REMOVED lines=11> */
.L_x_5062:
[----:B------:R-:W2:Y:S02]  /*1d270*/  SYNCS.PHASECHK.TRANS64.TRYWAIT P0, [R7+URZ], R2 ;  /* 0x00000002070075a7 */ /* 0x000ea4000800017f */
[----:B--2---:R-:W-:Y:S05]  /*1d280*/  @!P0 BRA `(.L_x_4944) ;  /* 0x00000020009c8947 */ /* 0x004fea0003800000 */
.L_x_5063:
[----:B------:R-:W-:Y:S05]  /*1d290*/  @!P2 BRA `(.L_x_4945) ;  /* 0x000000000004a947 */ /* 0x000fea0003800000 */
[----:B------:R-:W-:Y:S01]  /*1d2a0*/  BPT.TRAP 0x1 ;  /* 0x000000040000795c */ /* 0x000fe20000300000 */
.L_x_4945:
[----:B------:R-:W3:Y:S01]  /*1d2b0*/  LDL.LU R4, [R1] ;  /* 0x0000000001047983 */ /* 0x000ee20000300800 */
[----:B------:R-:W-:-:S04]  /*1d2c0*/  VIADD R0, R0, 0x28c60 ;  /* 0x00028c6000007836 */ /* 0x000fc80000000000 */
[----:B---3--:R-:W-:-:S04]  /*1d2d0*/  IMAD R4, R4, 0x8, R0 ;  /* 0x0000000804047824 */ /* 0x008fc800078e0200 */
[----:B------:R-:W3:Y:S02]  /*1d2e0*/  SYNCS.PHASECHK.TRANS64.TRYWAIT P0, [R4+URZ], R5 ;  /* 0x00000005040075a7 */ /* 0x000ee4000800017f */
[----:B---3--:R-:W-:Y:S05]  /*1d2f0*/  @!P0 BRA `(.L_x_4946) ;  /* 0x0000002000948947 */ /* 0x008fea0003800000 */
.L_x_5064:
[----:B------:R-:W-:-:S07]  /*1d300*/  IMAD R3, R3, 0x8, R0 ;  /* 0x0000000803037824 */ /* 0x000fce00078e0200 */
.L_x_4947:
[----:B----4-:R4:W0:Y:S02]  /*1d310*/  SYNCS.PHASECHK.TRANS64.TRYWAIT P0, [R3+URZ], R2 ;  /* 0x00000002030075a7 */ /* 0x010824000800017f */
[----:B0-----:R-:W-:Y:S05]  /*1d320*/  @!P0 NANOSLEEP.SYNCS 0x989680 ;  /* 0x009896800000895d */ /* 0x001fea0003900000 */
[----:B------:R-:W0:Y:S02]  /*1d330*/  @!P0 SYNCS.PHASECHK.TRANS64 P0, [R3+URZ], R2 ;  /* 0x00000002030085a7 */ /* 0x000e24000800007f */
[----:B0-----:R-:W-:Y:S05]  /*1d340*/  @!P0 BRA `(.L_x_4947) ;  /* 0xfffffffc00f08947 */ /* 0x001fea000383ffff */
.L_x_4612:
[----:B------:R-:W-:Y:S05]  /*1d350*/  BSYNC B8 ;  /* 0x0000000000087941 */ /* 0x000fea0003800000 */
.L_x_4609:
[----:B------:R-:W-:Y:S05]  /*1d360*/  EXIT ;  /* 0x000000000000794d */ /* 0x000fea0003800000 */
.L_x_4636:
[----:B0-----:R0:W1:Y:S02]  /*1d370*/  SYNCS.PHASECHK.TRANS64.TRYWAIT P5, [R70+URZ+0x28c90], R77 ;  /* 0x028c904d460075a7 */ /* 0x00106400080a017f */
[----:B-1----:R-:W-:Y:S05]  /*1d380*/  @!P5 NANOSLEEP.SYNCS 0x989680 ;  /* 0x009896800000d95d */ /* 0x002fea0003900000 */
[----:B------:R-:W1:Y:S02]  /*1d390*/  @!P5 SYNCS.PHASECHK.TRANS64 P5, [R70+URZ+0x28c90], R77 ;  /* 0x028c904d4600d5a7 */ /* 0x000e6400080a007f */
[----:B-1----:R-:W-:Y:S05]  /*1d3a0*/  @!P5 BRA `(.L_x_4636) ;  /* 0xfffffffc00f0d947 */ /* 0x002fea000383ffff */
[----:B------:R-:W-:Y:S05]  /*1d3b0*/  BRA `(.L_x_4948) ;  /* 0xfffffe5400587947 */ /* 0x000fea000383ffff */
.L_x_4646:
[----:B0-----:R0:W1:Y:S02]  /*1d3c0*/  SYNCS.PHASECHK.TRANS64.TRYWAIT P5, [R70+URZ+0x28c90], R77 ;  /* 0x028c904d460075a7 */ /* 0x00106400080a017f */
[----:B-1----:R-:W-:Y:S05]  /*1d3d0*/  @!P5 NANOSLEEP.SYNCS 0x989680 ;  /* 0x009896800000d95d */ /* 0x002fea0003900000 */
[----:B------:R-:W1:Y:S02]  /*1d3e0*/  @!P5 SYNCS.PHASECHK.TRANS64 P5, [R70+URZ+0x28c90], R77 ;  /* 0x028c904d4600d5a7 */ /* 0x000e6400080a007f */
[----:B-1----:R-:W-:Y:S05]  /*1d3f0*/  @!P5 BRA `(.L_x_4646) ;  /* 0xfffffffc00f0d947 */ /* 0x002fea000383ffff */
[----:B------:R-:W-:Y:S05]  /*1d400*/  BRA `(.L_x_4949) ;  /* 0xfffffe5c00dc7947 */ /* 0x000fea000383ffff */
.L_x_4651:
[----:B0-----:R0:W1:Y:S02]  /*1d410*/  SYNCS.PHASECHK.TRANS64.TRYWAIT P5, [R70+URZ+0x28c90], R77 ;  /* 0x028c904d460075a7 */ /* 0x00106400080a017f */
[----:B-1----:R-:W-:Y:S05]  /*1d420*/  @!P5 NANOSLEEP.SYNCS 0x989680 ;  /* 0x009896800000d95d */ /* 0x002fea0003900000 */
[----:B------:R-:W1:Y:S02]  /*1d430*/  @!P5 SYNCS.PHASECHK.TRANS64 P5, [R70+URZ+0x28c90], R77 ;  /* 0x028c904d4600d5a7 */ /* 0x000e6400080a007f */
[----:B-1----:R-:W-:Y:S05]  /*1d440*/  @!P5 BRA `(.L_x_4651) ;  /* 0xfffffffc00f0d947 */ /* 0x002fea000383ffff */
[----:B------:R-:W-:Y:S05]  /*1d450*/  BRA `(.L_x_4950) ;  /* 0xfffffe6800147947 */ /* 0x000fea000383ffff */
.L_x_4655:
[----:B--2---:R2:W4:Y:S02]  /*1d460*/  SYNCS.PHASECHK.TRANS64.TRYWAIT P0, [R70+URZ+0x28cb0], R77 ;  /* 0x028cb04d460075a7 */ /* 0x004524000800017f */
[----:B----4-:R-:W-:Y:S05]  /*1d470*/  @!P0 NANOSLEEP.SYNCS 0x989680 ;  /* 0x009896800000895d */ /* 0x010fea0003900000 */
[----:B------:R-:W4:Y:S02]  /*1d480*/  @!P0 SYNCS.PHASECHK.TRANS64 P0, [R70+URZ+0x28cb0], R77 ;  /* 0x028cb04d460085a7 */ /* 0x000f24000800007f */
[----:B----4-:R-:W-:Y:S05]  /*1d490*/  @!P0 BRA `(.L_x_4655) ;  /* 0xfffffffc00f08947 */ /* 0x010fea000383ffff */
[----:B------:R-:W-:Y:S05]  /*1d4a0*/  BRA `(.L_x_4951) ;  /* 0xfffffe68008c7947 */ /* 0x000fea000383ffff */
.L_x_4674:
[----:B0-----:R0:W1:Y:S02]  /*1d4b0*/  SYNCS.PHASECHK.TRANS64.TRYWAIT P1, [R152+URZ+0x28c50], R3 ;  /* 0x028c5003980075a7 */ /* 0x001064000802017f */
[----:B-1----:R-:W-:Y:S05]  /*1d4c0*/  @!P1 NANOSLEEP.SYNCS 0x989680 ;  /* 0x009896800000995d */ /* 0x002fea0003900000 */
[----:B------:R-:W1:Y:S02]  /*1d4d0*/  @!P1 SYNCS.PHASECHK.TRANS64 P1, [R152+URZ+0x28c50], R3 ;  /* 0x028c5003980095a7 */ /* 0x000e64000802007f */
[----:B-1----:R-:W-:Y:S05]  /*1d4e0*/  @!P1 BRA `(.L_x_4674) ;  /* 0xfffffffc00f09947 */ /* 0x002fea000383ffff */
[----:B------:R-:W-:Y:S05]  /*1d4f0*/  BRA `(.L_x_4952) ;  /* 0xfffffe7800787947 */ /* 0x000fea000383ffff */
.L_x_4681:
[----:B-1----:R1:W2:Y:S02]  /*1d500*/  SYNCS.PHASECHK.TRANS64.TRYWAIT P2, [R0+URZ+0x28c50], R5 ;  /* 0x028c5005000075a7 */ /* 0x0022a4000804017f */
[----:B--2---:R-:W-:Y:S05]  /*1d510*/  @!P2 NANOSLEEP.SYNCS 0x989680 ;  /* 0x009896800000a95d */ /* 0x004fea0003900000 */
[----:B------:R-:W2:Y:S02]  /*1d520*/  @!P2 SYNCS.PHASECHK.TRANS64 P2, [R0+URZ+0x28c50], R5 ;  /* 0x028c50050000a5a7 */ /* 0x000ea4000804007f */
[----:B--2---:R-:W-:Y:S05]  /*1d530*/  @!P2 BRA `(.L_x_4681) ;  /* 0xfffffffc00f0a947 */ /* 0x004fea000383ffff */
[----:B------:R-:W-:Y:S05]  /*1d540*/  BRA `(.L_x_4680) ;  /* 0xfffffe8400a07947 */ /* 0x000fea000383ffff */
.L_x_4706:
[----:B------:R-:W-:Y:S01]  /*1d550*/  BSSY B1, `(.L_x_4953) ;  /* 0x0000008000017945 */ /* 0x000fe20003800000 */
[----:B------:R-:W-:Y:S01]  /*1d560*/  IMAD.MOV.U32 R13, RZ, RZ, R5 ;  /* 0x000000ffff0d7224 */ /* 0x000fe200078e0005 */
[----:B------:R-:W-:Y:S01]  /*1d570*/  MOV R15, 0xffffffff ;  /* 0xffffffff000f7802 */ /* 0x000fe20000000f00 */
[----:B------:R-:W-:Y:S02]  /*1d580*/  IMAD.MOV.U32 R12, RZ, RZ, RZ ;  /* 0x000000ffff0c7224 */ /* 0x000fe400078e00ff */
[----:B------:R-:W-:-:S07]  /*1d590*/  IMAD.MOV.U32 R11, RZ, RZ, 0x1c1f ;  /* 0x00001c1fff0b7424 */ /* 0x000fce00078e00ff */
[----:B-----5:R-:W-:Y:S05]  /*1d5a0*/  WARPSYNC.COLLECTIVE R15, `(.L_x_4954) ;  /* 0x000000000f087348 */ /* 0x020fea0003c00000 */
[----:B------:R0:W1:Y:S02]  /*1d5b0*/  SHFL.IDX P6, R14, R13, R12, R11 ;  /* 0x0000000c0d0e7389 */ /* 0x00006400000c000b */
[----:B01---5:R-:W-:Y:S01]  /*1d5c0*/  ENDCOLLECTIVE ;  /* 0x000000000000791b */ /* 0x023fe20003800000 */
.L_x_4954:
[----:B------:R-:W-:Y:S05]  /*1d5d0*/  BSYNC B1 ;  /* 0x0000000000017941 */ /* 0x000fea0003800000 */
.L_x_4953:
[----:B------:R-:W-:Y:S05]  /*1d5e0*/  BRA `(.L_x_4955) ;  /* 0xfffffea400c87947 */ /* 0x000fea000383ffff */
.L_x_4707:
[----:B------:R-:W-:Y:S01]  /*1d5f0*/  BSSY B1, `(.L_x_4956) ;  /* 0x0000008000017945 */ /* 0x000fe20003800000 */
[----:B------:R-:W-:Y:S02]  /*1d600*/  IMAD.MOV.U32 R13, RZ, RZ, R4 ;  /* 0x000000ffff0d7224 */ /* 0x000fe400078e0004 */
[----:B------:R-:W-:Y:S02]  /*1d610*/  IMAD.MOV.U32 R12, RZ, RZ, RZ ;  /* 0x000000ffff0c7224 */ /* 0x000fe400078e00ff */
[----:B------:R-:W-:Y:S02]  /*1d620*/  IMAD.MOV.U32 R11, RZ, RZ, 0x1c1f ;  /* 0x00001c1fff0b7424 */ /* 0x000fe400078e00ff */
[----:B------:R-:W-:-:S07]  /*1d630*/  IMAD.MOV.U32 R15, RZ, RZ, -0x1 ;  /* 0xffffffffff0f7424 */ /* 0x000fce00078e00ff */
[----:B-----5:R-:W-:Y:S05]  /*1d640*/  WARPSYNC.COLLECTIVE R15, `(.L_x_4957) ;  /* 0x000000000f087348 */ /* 0x020fea0003c00000 */
[----:B------:R0:W1:Y:S02]  /*1d650*/  SHFL.IDX P6, R14, R13, R12, R11 ;  /* 0x0000000c0d0e7389 */ /* 0x00006400000c000b */
[----:B01---5:R-:W-:Y:S01]  /*1d660*/  ENDCOLLECTIVE ;  /* 0x000000000000791b */ /* 0x023fe20003800000 */
.L_x_4957:
[----:B------:R-:W-:Y:S05]  /*1d670*/  BSYNC B1 ;  /* 0x0000000000017941 */ /* 0x000fea0003800000 */
.L_x_4956:
[----:B------:R-:W-:Y:S05]  /*1d680*/  BRA `(.L_x_4958) ;  /* 0xfffffea400a87947 */ /* 0x000fea000383ffff */
.L_x_4708:
        /* <DEDUP_REMOVED lines=8> */
.L_x_4960:
[----:B------:R-:W-:Y:S05]  /*1d710*/  BSYNC B1 ;  /* 0x0000000000017941 */ /* 0x000fea0003800000 */
.L_x_4959:
[----:B------:R-:W-:Y:S05]  /*1d720*/  BRA `(.L_x_4961) ;  /* 0xfffffea400887947 */ /* 0x000fea000383ffff */
.L_x_4709:
[----:B------:R-:W-:Y:S01]  /*1d730*/  BSSY B1, `(.L_x_4962) ;  /* 0x0000008000017945 */ /* 0x000fe20003800000 */
[----:B------:R-:W-:Y:S01]  /*1d740*/  IMAD.MOV.U32 R13, RZ, RZ, R0 ;  /* 0x000000ffff0d7224 */ /* 0x000fe200078e0000 */
[----:B------:R-:W-:Y:S01]  /*1d750*/  MOV R12, RZ ;  /* 0x000000ff000c7202 */ /* 0x000fe20000000f00 */
[----:B------:R-:W-:Y:S02]  /*1d760*/  IMAD.MOV.U32 R11, RZ, RZ, 0x1c1f ;  /* 0x00001c1fff0b7424 */ /* 0x000fe400078e00ff */
[----:B------:R-:W-:-:S07]  /*1d770*/  IMAD.MOV.U32 R15, RZ, RZ, -0x1 ;  /* 0xffffffffff0f7424 */ /* 0x000fce00078e00ff */
[----:B-----5:R-:W-:Y:S05]  /*1d780*/  WARPSYNC.COLLECTIVE R15, `(.L_x_4963) ;  /* 0x000000000f087348 */ /* 0x020fea0003c00000 */
[----:B------:R0:W1:Y:S02]  /*1d790*/  SHFL.IDX P6, R14, R13, R12, R11 ;  /* 0x0000000c0d0e7389 */ /* 0x00006400000c000b */
[----:B01---5:R-:W-:Y:S01]  /*1d7a0*/  ENDCOLLECTIVE ;  /* 0x000000000000791b */ /* 0x023fe20003800000 */
.L_x_4963:
[----:B------:R-:W-:Y:S05]  /*1d7b0*/  BSYNC B1 ;  /* 0x0000000000017941 */ /* 0x000fea0003800000 */
.L_x_4962:
[----:B------:R-:W-:Y:S05]  /*1d7c0*/  BRA `(.L_x_4964) ;  /* 0xfffffea400687947 */ /* 0x000fea000383ffff */
.L_x_4710:
[----:B------:R-:W-:Y:S01]  /*1d7d0*/  BSSY B1, `(.L_x_4965) ;  /* 0x0000008000017945 */ /* 0x000fe20003800000 */
[----:B------:R-:W-:Y:S02]  /*1d7e0*/  IMAD.MOV.U32 R13, RZ, RZ, R5 ;  /* 0x000000ffff0d7224 */ /* 0x000fe400078e0005 */
[----:B------:R-:W-:Y:S02]  /*1d7f0*/  IMAD.MOV.U32 R12, RZ, RZ, 0x1 ;  /* 0x00000001ff0c7424 */ /* 0x000fe400078e00ff */
[----:B------:R-:W-:Y:S02]  /*1d800*/  IMAD.MOV.U32 R11, RZ, RZ, 0x1c1f ;  /* 0x00001c1fff0b7424 */ /* 0x000fe400078e00ff */
[----:B------:R-:W-:-:S07]  /*1d810*/  IMAD.MOV.U32 R15, RZ, RZ, -0x1 ;  /* 0xffffffffff0f7424 */ /* 0x000fce00078e00ff */
[----:B-----5:R-:W-:Y:S05]  /*1d820*/  WARPSYNC.COLLECTIVE R15, `(.L_x_4966) ;  /* 0x000000000f087348 */ /* 0x020fea0003c00000 */
[----:B------:R0:W1:Y:S02]  /*1d830*/  SHFL.IDX P6, R14, R13, R12, R11 ;  /* 0x0000000c0d0e7389 */ /* 0x00006400000c000b */
[----:B01---5:R-:W-:Y:S01]  /*1d840*/  ENDCOLLECTIVE ;  /* 0x000000000000791b */ /* 0x023fe20003800000 */
.L_x_4966:
[----:B------:R-:W-:Y:S05]  /*1d850*/  BSYNC B1 ;  /* 0x0000000000017941 */ /* 0x000fea0003800000 */
.L_x_4965:
[----:B------:R-:W-:Y:S05]  /*1d860*/  BRA `(.L_x_4967) ;  /* 0xfffffea400487947 */ /* 0x000fea000383ffff */
.L_x_4711:
[----:B------:R-:W-:Y:S01]  /*1d870*/  BSSY B1, `(.L_x_4968) ;  /* 0x0000008000017945 */ /* 0x000fe20003800000 */
[----:B------:R-:W-:Y:S01]  /*1d880*/  IMAD.MOV.U32 R13, RZ, RZ, R4 ;  /* 0x000000ffff0d7224 */ /* 0x000fe200078e0004 */
[----:B------:R-:W-:Y:S01]  /*1d890*/  MOV R15, 0xffffffff ;  /* 0xffffffff000f7802 */ /* 0x000fe20000000f00 */
[----:B------:R-:W-:Y:S02]  /*1d8a0*/  IMAD.MOV.U32 R12, RZ, RZ, 0x1 ;  /* 0x00000001ff0c7424 */ /* 0x000fe400078e00ff */
[----:B------:R-:W-:-:S07]  /*1d8b0*/  IMAD.MOV.U32 R11, RZ, RZ, 0x1c1f ;  /* 0x00001c1fff0b7424 */ /* 0x000fce00078e00ff */
[----:B-----5:R-:W-:Y:S05]  /*1d8c0*/  WARPSYNC.COLLECTIVE R15, `(.L_x_4969) ;  /* 0x000000000f087348 */ /* 0x020fea0003c00000 */
[----:B------:R0:W1:Y:S02]  /*1d8d0*/  SHFL.IDX P6, R14, R13, R12, R11 ;  /* 0x0000000c0d0e7389 */ /* 0x00006400000c000b */
[----:B01---5:R-:W-:Y:S01]  /*1d8e0*/  ENDCOLLECTIVE ;  /* 0x000000000000791b */ /* 0x023fe20003800000 */
.L_x_4969:
[----:B------:R-:W-:Y:S05]  /*1d8f0*/  BSYNC B1 ;  /* 0x0000000000017941 */ /* 0x000fea0003800000 */
.L_x_4968:
[----:B------:R-:W-:Y:S05]  /*1d900*/  BRA `(.L_x_4970) ;  /* 0xfffffea400287947 */ /* 0x000fea000383ffff */
.L_x_4712:
        /* <DEDUP_REMOVED lines=8> */
.L_x_4972:
[----:B------:R-:W-:Y:S05]  /*1d990*/  BSYNC B1 ;  /* 0x0000000000017941 */ /* 0x000fea0003800000 */
.L_x_4971:
[----:B------:R-:W-:Y:S05]  /*1d9a0*/  BRA `(.L_x_4973) ;  /* 0xfffffea400087947 */ /* 0x000fea000383ffff */
.L_x_4713:
        /* <DEDUP_REMOVED lines=8> */
.L_x_4975:
[----:B------:R-:W-:Y:S05]  /*1da30*/  BSYNC B1 ;  /* 0x0000000000017941 */ /* 0x000fea0003800000 */
.L_x_4974:
[----:B------:R-:W-:Y:S05]  /*1da40*/  BRA `(.L_x_4976) ;  /* 0xfffffea000e87947 */ /* 0x000fea000383ffff */
.L_x_4715:
[----:B0-----:R0:W1:Y:S02]  /*1da50*/  SYNCS.PHASECHK.TRANS64.TRYWAIT P2, [R2+URZ+0x28c00], R7 ;  /* 0x028c0007020075a7 */ /* 0x001064000804017f */
[----:B-1----:R-:W-:Y:S05]  /*1da60*/  @!P2 NANOSLEEP.SYNCS 0x989680 ;  /* 0x009896800000a95d */ /* 0x002fea0003900000 */
[----:B------:R-:W1:Y:S02]  /*1da70*/  @!P2 SYNCS.PHASECHK.TRANS64 P2, [R2+URZ+0x28c00], R7 ;  /* 0x028c00070200a5a7 */ /* 0x000e64000804007f */
[----:B-1----:R-:W-:Y:S05]  /*1da80*/  @!P2 BRA `(.L_x_4715) ;  /* 0xfffffffc00f0a947 */ /* 0x002fea000383ffff */
[----:B------:R-:W-:Y:S05]  /*1da90*/  BRA `(.L_x_4977) ;  /* 0xfffffea400687947 */ /* 0x000fea000383ffff */
.L_x_4723:
        /* <DEDUP_REMOVED lines=8> */
.L_x_4979:
[----:B------:R-:W-:Y:S05]  /*1db20*/  BSYNC B1 ;  /* 0x0000000000017941 */ /* 0x000fea0003800000 */
.L_x_4978:
[----:B------:R-:W-:Y:S05]  /*1db30*/  BRA `(.L_x_4980) ;  /* 0xfffffeb400847947 */ /* 0x000fea000383ffff */
.L_x_4724:
        /* <DEDUP_REMOVED lines=8> */
.L_x_4982:
[----:B------:R-:W-:Y:S05]  /*1dbc0*/  BSYNC B1 ;  /* 0x0000000000017941 */ /* 0x000fea0003800000 */
.L_x_4981:
[----:B------:R-:W-:Y:S05]  /*1dbd0*/  BRA `(.L_x_4983) ;  /* 0xfffffeb400647947 */ /* 0x000fea000383ffff */
.L_x_4725:
        /* <DEDUP_REMOVED lines=8> */
.L_x_4985:
[----:B------:R-:W-:Y:S05]  /*1dc60*/  BSYNC B1 ;  /* 0x0000000000017941 */ /* 0x000fea0003800000 */
.L_x_4984:
[----:B------:R-:W-:Y:S05]  /*1dc70*/  BRA `(.L_x_4986) ;  /* 0xfffffeb400447947 */ /* 0x000fea000383ffff */
.L_x_4726:
        /* <DEDUP_REMOVED lines=8> */
.L_x_4988:
[----:B------:R-:W-:Y:S05]  /*1dd00*/  BSYNC B1 ;  /* 0x0000000000017941 */ /* 0x000fea0003800000 */
.L_x_4987:
[----:B------:R-:W-:Y:S05]  /*1dd10*/  BRA `(.L_x_4989) ;  /* 0xfffffeb400247947 */ /* 0x000fea000383ffff */
.L_x_4727:
        /* <DEDUP_REMOVED lines=8> */
.L_x_4991:
[----:B------:R-:W-:Y:S05]  /*1dda0*/  BSYNC B1 ;  /* 0x0000000000017941 */ /* 0x000fea0003800000 */
.L_x_4990:
[----:B------:R-:W-:Y:S05]  /*1ddb0*/  BRA `(.L_x_4992) ;  /* 0xfffffeb400047947 */ /* 0x000fea000383ffff */
.L_x_4728:
[----:B------:R-:W-:Y:S01]  /*1ddc0*/  BSSY B1, `(.L_x_4993) ;  /* 0x0000008000017945 */ /* 0x000fe20003800000 */
[----:B------:R-:W-:Y:S01]  /*1ddd0*/  IMAD.MOV.U32 R13, RZ, RZ, R4 ;  /* 0x000000ffff0d7224 */ /* 0x000fe200078e0004 */
[----:B------:R-:W-:Y:S01]  /*1dde0*/  MOV R12, 0x1 ;  /* 0x00000001000c7802 */ /* 0x000fe20000000f00 */
[----:B------:R-:W-:Y:S02]  /*1ddf0*/  IMAD.MOV.U32 R11, RZ, RZ, 0x1c1f ;  /* 0x00001c1fff0b7424 */ /* 0x000fe400078e00ff */
[----:B------:R-:W-:-:S07]  /*1de00*/  IMAD.MOV.U32 R15, RZ, RZ, -0x1 ;  /* 0xffffffffff0f7424 */ /* 0x000fce00078e00ff */
[----:B-----5:R-:W-:Y:S05]  /*1de10*/  WARPSYNC.COLLECTIVE R15, `(.L_x_4994) ;  /* 0x000000000f087348 */ /* 0x020fea0003c00000 */
[----:B------:R0:W1:Y:S02]  /*1de20*/  SHFL.IDX P6, R14, R13, R12, R11 ;  /* 0x0000000c0d0e7389 */ /* 0x00006400000c000b */
[----:B01---5:R-:W-:Y:S01]  /*1de30*/  ENDCOLLECTIVE ;  /* 0x000000000000791b */ /* 0x023fe20003800000 */
.L_x_4994:
[----:B------:R-:W-:Y:S05]  /*1de40*/  BSYNC B1 ;  /* 0x0000000000017941 */ /* 0x000fea0003800000 */
.L_x_4993:
[----:B------:R-:W-:Y:S05]  /*1de50*/  BRA `(.L_x_4995) ;  /* 0xfffffeb000e87947 */ /* 0x000fea000383ffff */
.L_x_4729:
        /* <DEDUP_REMOVED lines=8> */
.L_x_4997:
[----:B------:R-:W-:Y:S05]  /*1dee0*/  BSYNC B1 ;  /* 0x0000000000017941 */ /* 0x000fea0003800000 */
.L_x_4996:
[----:B------:R-:W-:Y:S05]  /*1def0*/  BRA `(.L_x_4998) ;  /* 0xfffffeb000cc7947 */ /* 0x000fea000383ffff */
.L_x_4730:
        /* <DEDUP_REMOVED lines=8> */
.L_x_5000:
[----:B------:R-:W-:Y:S05]  /*1df80*/  BSYNC B1 ;  /* 0x0000000000017941 */ /* 0x000fea0003800000 */
.L_x_4999:
[----:B------:R-:W-:Y:S05]  /*1df90*/  BRA `(.L_x_5001) ;  /* 0xfffffeb000b07947 */ /* 0x000fea000383ffff */
.L_x_4732:
[----:B0-----:R0:W1:Y:S02]  /*1dfa0*/  SYNCS.PHASECHK.TRANS64.TRYWAIT P1, [R2+URZ+0x28c00], R3 ;  /* 0x028c0003020075a7 */ /* 0x001064000802017f */
[----:B-1----:R-:W-:Y:S05]  /*1dfb0*/  @!P1 NANOSLEEP.SYNCS 0x989680 ;  /* 0x009896800000995d */ /* 0x002fea0003900000 */
[----:B------:R-:W1:Y:S02]  /*1dfc0*/  @!P1 SYNCS.PHASECHK.TRANS64 P1, [R2+URZ+0x28c00], R3 ;  /* 0x028c0003020095a7 */ /* 0x000e64000802007f */
[----:B-1----:R-:W-:Y:S05]  /*1dfd0*/  @!P1 BRA `(.L_x_4732) ;  /* 0xfffffffc00f09947 */ /* 0x002fea000383ffff */
[----:B------:R-:W-:Y:S05]  /*1dfe0*/  BRA `(.L_x_5002) ;  /* 0xfffffeb400287947 */ /* 0x000fea000383ffff */
.L_x_4738:
[----:B--2---:R2:W3:Y:S02]  /*1dff0*/  SYNCS.PHASECHK.TRANS64.TRYWAIT P2, [R9+URZ+0x28c30], R56 ;  /* 0x028c3038090075a7 */ /* 0x0044e4000804017f */
[----:B---3--:R-:W-:Y:S05]  /*1e000*/  @!P2 NANOSLEEP.SYNCS 0x989680 ;  /* 0x009896800000a95d */ /* 0x008fea0003900000 */
[----:B------:R-:W3:Y:S02]  /*1e010*/  @!P2 SYNCS.PHASECHK.TRANS64 P2, [R9+URZ+0x28c30], R56 ;  /* 0x028c30380900a5a7 */ /* 0x000ee4000804007f */
[----:B---3--:R-:W-:Y:S05]  /*1e020*/  @!P2 BRA `(.L_x_4738) ;  /* 0xfffffffc00f0a947 */ /* 0x008fea000383ffff */
[----:B------:R-:W-:Y:S05]  /*1e030*/  BRA `(.L_x_4737) ;  /* 0xfffffec000b87947 */ /* 0x000fea000383ffff */
.L_x_4751:
[----:B--2---:R2:W3:Y:S02]  /*1e040*/  SYNCS.PHASECHK.TRANS64.TRYWAIT P2, [R9+URZ+0x28c50], R56 ;  /* 0x028c5038090075a7 */ /* 0x0044e4000804017f */
[----:B---3--:R-:W-:Y:S05]  /*1e050*/  @!P2 NANOSLEEP.SYNCS 0x989680 ;  /* 0x009896800000a95d */ /* 0x008fea0003900000 */
[----:B------:R-:W3:Y:S02]  /*1e060*/  @!P2 SYNCS.PHASECHK.TRANS64 P2, [R9+URZ+0x28c50], R56 ;  /* 0x028c50380900a5a7 */ /* 0x000ee4000804007f */
[----:B---3--:R-:W-:Y:S05]  /*1e070*/  @!P2 BRA `(.L_x_4751) ;  /* 0xfffffffc00f0a947 */ /* 0x008fea000383ffff */
[----:B------:R-:W-:Y:S05]  /*1e080*/  BRA `(.L_x_4750) ;  /* 0xfffffee000787947 */ /* 0x000fea000383ffff */
.L_x_4763:
[----:B-1----:R1:W2:Y:S02]  /*1e090*/  SYNCS.PHASECHK.TRANS64.TRYWAIT P2, [R216+URZ+0x28c30], R217 ;  /* 0x028c30d9d80075a7 */ /* 0x0022a4000804017f */
[----:B--2---:R-:W-:Y:S05]  /*1e0a0*/  @!P2 NANOSLEEP.SYNCS 0x989680 ;  /* 0x009896800000a95d */ /* 0x004fea0003900000 */
[----:B------:R-:W2:Y:S02]  /*1e0b0*/  @!P2 SYNCS.PHASECHK.TRANS64 P2, [R216+URZ+0x28c30], R217 ;  /* 0x028c30d9d800a5a7 */ /* 0x000ea4000804007f */
[----:B--2---:R-:W-:Y:S05]  /*1e0c0*/  @!P2 BRA `(.L_x_4763) ;  /* 0xfffffffc00f0a947 */ /* 0x004fea000383ffff */
[----:B------:R-:W-:Y:S05]  /*1e0d0*/  BRA `(.L_x_4762) ;  /* 0xfffffee400e87947 */ /* 0x000fea000383ffff */
.L_x_4776:
[----:B---3--:R3:W4:Y:S02]  /*1e0e0*/  SYNCS.PHASECHK.TRANS64.TRYWAIT P2, [R216+URZ+0x28c50], R217 ;  /* 0x028c50d9d80075a7 */ /* 0x008724000804017f */
[----:B----4-:R-:W-:Y:S05]  /*1e0f0*/  @!P2 NANOSLEEP.SYNCS 0x989680 ;  /* 0x009896800000a95d */ /* 0x010fea0003900000 */
[----:B------:R-:W4:Y:S02]  /*1e100*/  @!P2 SYNCS.PHASECHK.TRANS64 P2, [R216+URZ+0x28c50], R217 ;  /* 0x028c50d9d800a5a7 */ /* 0x000f24000804007f */
[----:B----4-:R-:W-:Y:S05]  /*1e110*/  @!P2 BRA `(.L_x_4776) ;  /* 0xfffffffc00f0a947 */ /* 0x010fea000383ffff */
[----:B------:R-:W-:Y:S05]  /*1e120*/  BRA `(.L_x_4775) ;  /* 0xffffff0800d07947 */ /* 0x000fea000383ffff */
.L_x_4789:
[----:B--2---:R2:W3:Y:S02]  /*1e130*/  SYNCS.PHASECHK.TRANS64.TRYWAIT P3, [R9+URZ+0x28c30], R208 ;  /* 0x028c30d0090075a7 */ /* 0x0044e4000806017f */
[----:B---3--:R-:W-:Y:S05]  /*1e140*/  @!P3 NANOSLEEP.SYNCS 0x989680 ;  /* 0x009896800000b95d */ /* 0x008fea0003900000 */
[----:B------:R-:W3:Y:S02]  /*1e150*/  @!P3 SYNCS.PHASECHK.TRANS64 P3, [R9+URZ+0x28c30], R208 ;  /* 0x028c30d00900b5a7 */ /* 0x000ee4000806007f */
[----:B---3--:R-:W-:Y:S05]  /*1e160*/  @!P3 BRA `(.L_x_4789) ;  /* 0xfffffffc00f0b947 */ /* 0x008fea000383ffff */
[----:B------:R-:W-:Y:S05]  /*1e170*/  BRA `(.L_x_4788) ;  /* 0xffffff10007c7947 */ /* 0x000fea000383ffff */
.L_x_4794:
[----:B--2---:R2:W3:Y:S02]  /*1e180*/  SYNCS.PHASECHK.TRANS64.TRYWAIT P3, [R9+URZ+0x28c50], R208 ;  /* 0x028c50d0090075a7 */ /* 0x0044e4000806017f */
[----:B---3--:R-:W-:Y:S05]  /*1e190*/  @!P3 NANOSLEEP.SYNCS 0x989680 ;  /* 0x009896800000b95d */ /* 0x008fea0003900000 */
[----:B------:R-:W3:Y:S02]  /*1e1a0*/  @!P3 SYNCS.PHASECHK.TRANS64 P3, [R9+URZ+0x28c50], R208 ;  /* 0x028c50d00900b5a7 */ /* 0x000ee4000806007f */
[----:B---3--:R-:W-:Y:S05]  /*1e1b0*/  @!P3 BRA `(.L_x_4794) ;  /* 0xfffffffc00f0b947 */ /* 0x008fea000383ffff */
[----:B------:R-:W-:Y:S05]  /*1e1c0*/  BRA `(.L_x_4793) ;  /* 0xffffff2800dc7947 */ /* 0x000fea000383ffff */
.L_x_4802:
[----:B--2---:R2:W3:Y:S02]  /*1e1d0*/  SYNCS.PHASECHK.TRANS64.TRYWAIT P2, [R191+URZ+0x28c30], R208 ;  /* 0x028c30d0bf0075a7 */ /* 0x0044e4000804017f */
[----:B---3--:R-:W-:Y:S05]  /*1e1e0*/  @!P2 NANOSLEEP.SYNCS 0x989680 ;  /* 0x009896800000a95d */ /* 0x008fea0003900000 */
[----:B------:R-:W3:Y:S02]  /*1e1f0*/  @!P2 SYNCS.PHASECHK.TRANS64 P2, [R191+URZ+0x28c30], R208 ;  /* 0x028c30d0bf00a5a7 */ /* 0x000ee4000804007f */
[----:B---3--:R-:W-:Y:S05]  /*1e200*/  @!P2 BRA `(.L_x_4802) ;  /* 0xfffffffc00f0a947 */ /* 0x008fea000383ffff */
[----:B------:R-:W-:Y:S05]  /*1e210*/  BRA `(.L_x_4801) ;  /* 0xffffff2c00f47947 */ /* 0x000fea000383ffff */
.L_x_4815:
[----:B-1----:R1:W3:Y:S02]  /*1e220*/  SYNCS.PHASECHK.TRANS64.TRYWAIT P2, [R191+URZ+0x28c50], R208 ;  /* 0x028c50d0bf0075a7 */ /* 0x0022e4000804017f */
[----:B---3--:R-:W-:Y:S05]  /*1e230*/  @!P2 NANOSLEEP.SYNCS 0x989680 ;  /* 0x009896800000a95d */ /* 0x008fea0003900000 */
[----:B------:R-:W3:Y:S02]  /*1e240*/  @!P2 SYNCS.PHASECHK.TRANS64 P2, [R191+URZ+0x28c50], R208 ;  /* 0x028c50d0bf00a5a7 */ /* 0x000ee4000804007f */
[----:B---3--:R-:W-:Y:S05]  /*1e250*/  @!P2 BRA `(.L_x_4815) ;  /* 0xfffffffc00f0a947 */ /* 0x008fea000383ffff */
[----:B------:R-:W-:Y:S05]  /*1e260*/  BRA `(.L_x_4814) ;  /* 0xffffff5000ec7947 */ /* 0x000fea000383ffff */
.L_x_4851:
[----:B------:R-:W1:Y:S01]  /*1e270*/  S2R R11, SR_TID.X ;  /* 0x00000000000b7919 */ /* 0x000e620000002100 */
[----:B------:R-:W-:Y:S01]  /*1e280*/  BSSY B1, `(.L_x_5003) ;  /* 0x000000a000017945 */ /* 0x000fe20003800000 */
[----:B------:R-:W-:Y:S02]  /*1e290*/  IMAD.MOV.U32 R12, RZ, RZ, RZ ;  /* 0x000000ffff0c7224 */ /* 0x000fe400078e00ff */
[----:B------:R-:W-:Y:S01]  /*1e2a0*/  IMAD.MOV.U32 R15, RZ, RZ, -0x1 ;  /* 0xffffffffff0f7424 */ /* 0x000fe200078e00ff */
[----:B-1----:R-:W-:-:S04]  /*1e2b0*/  SHF.R.U32.HI R11, RZ, 0x5, R11 ;  /* 0x00000005ff0b7819 */ /* 0x002fc8000001160b */
[----:B------:R-:W-:-:S05]  /*1e2c0*/  LOP3.LUT R11, R11, 0x3, RZ, 0xc0, !PT ;  /* 0x000000030b0b7812 */ /* 0x000fca00078ec0ff */
[----:B0-----:R-:W-:Y:S02]  /*1e2d0*/  IMAD.MOV.U32 R13, RZ, RZ, R11 ;  /* 0x000000ffff0d7224 */ /* 0x001fe400078e000b */
[----:B------:R-:W-:-:S07]  /*1e2e0*/  IMAD.MOV.U32 R11, RZ, RZ, 0x1f ;  /* 0x0000001fff0b7424 */ /* 0x000fce00078e00ff */
[----:B------:R-:W-:Y:S05]  /*1e2f0*/  WARPSYNC.COLLECTIVE R15, `(.L_x_5004) ;  /* 0x000000000f087348 */ /* 0x000fea0003c00000 */
[----:B------:R0:W1:Y:S02]  /*1e300*/  SHFL.IDX P6, R14, R13, R12, R11 ;  /* 0x0000000c0d0e7389 */ /* 0x00006400000c000b */
[----:B01----:R-:W-:Y:S01]  /*1e310*/  ENDCOLLECTIVE ;  /* 0x000000000000791b */ /* 0x003fe20003800000 */
.L_x_5004:
[----:B------:R-:W-:Y:S05]  /*1e320*/  BSYNC B1 ;  /* 0x0000000000017941 */ /* 0x000fea0003800000 */
.L_x_5003:
[----:B------:R-:W-:Y:S05]  /*1e330*/  BRA `(.L_x_5005) ;  /* 0xffffff9c00907947 */ /* 0x000fea000383ffff */
.L_x_4852:
[----:B------:R-:W-:Y:S01]  /*1e340*/  BSSY B1, `(.L_x_5006) ;  /* 0x0000006000017945 */ /* 0x000fe20003800000 */
[----:B------:R-:W-:-:S07]  /*1e350*/  IMAD.MOV.U32 R15, RZ, RZ, -0x1 ;  /* 0xffffffffff0f7424 */ /* 0x000fce00078e00ff */
[----:B0-----:R-:W-:Y:S05]  /*1e360*/  WARPSYNC.COLLECTIVE R15, `(.L_x_5007) ;  /* 0x000000000f0c7348 */ /* 0x001fea0003c00000 */
[----:B------:R-:W-:Y:S02]  /*1e370*/  ELECT P6, UR62, PT ;  /* 0x00000000003e782f */ /* 0x000fe400038c0000 */
[----:B------:R-:W-:Y:S01]  /*1e380*/  MOV R14, UR62 ;  /* 0x0000003e000e7c02 */ /* 0x000fe20008000f00 */
[----:B0-----:R-:W-:Y:S10]  /*1e390*/  ENDCOLLECTIVE ;  /* 0x000000000000791b */ /* 0x001ff40003800000 */
.L_x_5007:
[----:B------:R-:W-:Y:S05]  /*1e3a0*/  BSYNC B1 ;  /* 0x0000000000017941 */ /* 0x000fea0003800000 */
.L_x_5006:
[----:B------:R-:W-:Y:S05]  /*1e3b0*/  BRA `(.L_x_5008) ;  /* 0xffffff9c007c7947 */ /* 0x000fea000383ffff */
.L_x_4854:
[----:B-1----:R1:W2:Y:S02]  /*1e3c0*/  SYNCS.PHASECHK.TRANS64.TRYWAIT P0, [R7+URZ+0x28c20], R8 ;  /* 0x028c2008070075a7 */ /* 0x0022a4000800017f */
[----:B--2---:R-:W-:Y:S05]  /*1e3d0*/  @!P0 NANOSLEEP.SYNCS 0x989680 ;  /* 0x009896800000895d */ /* 0x004fea0003900000 */
[----:B------:R-:W2:Y:S02]  /*1e3e0*/  @!P0 SYNCS.PHASECHK.TRANS64 P0, [R7+URZ+0x28c20], R8 ;  /* 0x028c2008070085a7 */ /* 0x000ea4000800007f */
[----:B--2---:R-:W-:Y:S05]  /*1e3f0*/  @!P0 BRA `(.L_x_4854) ;  /* 0xfffffffc00f08947 */ /* 0x004fea000383ffff */
[----:B------:R-:W-:Y:S05]  /*1e400*/  BRA `(.L_x_5009) ;  /* 0xffffff9c00987947 */ /* 0x000fea000383ffff */
.L_x_4857:
[----:B-1----:R1:W2:Y:S02]  /*1e410*/  SYNCS.PHASECHK.TRANS64.TRYWAIT P0, [R8+URZ+0x28ca0], R11 ;  /* 0x028ca00b080075a7 */ /* 0x0022a4000800017f */
[----:B--2---:R-:W-:Y:S05]  /*1e420*/  @!P0 NANOSLEEP.SYNCS 0x989680 ;  /* 0x009896800000895d */ /* 0x004fea0003900000 */
[----:B------:R-:W2:Y:S02]  /*1e430*/  @!P0 SYNCS.PHASECHK.TRANS64 P0, [R8+URZ+0x28ca0], R11 ;  /* 0x028ca00b080085a7 */ /* 0x000ea4000800007f */
[----:B--2---:R-:W-:Y:S05]  /*1e440*/  @!P0 BRA `(.L_x_4857) ;  /* 0xfffffffc00f08947 */ /* 0x004fea000383ffff */
[----:B------:R-:W-:Y:S05]  /*1e450*/  BRA `(.L_x_5010) ;  /* 0xffffff9c00a87947 */ /* 0x000fea000383ffff */
.L_x_4859:
[----:B--2---:R2:W3:Y:S02]  /*1e460*/  SYNCS.PHASECHK.TRANS64.TRYWAIT P0, [R8+URZ+0x28cc0], R11 ;  /* 0x028cc00b080075a7 */ /* 0x0044e4000800017f */
[----:B---3--:R-:W-:Y:S05]  /*1e470*/  @!P0 NANOSLEEP.SYNCS 0x989680 ;  /* 0x009896800000895d */ /* 0x008fea0003900000 */
[----:B------:R-:W3:Y:S02]  /*1e480*/  @!P0 SYNCS.PHASECHK.TRANS64 P0, [R8+URZ+0x28cc0], R11 ;  /* 0x028cc00b080085a7 */ /* 0x000ee4000800007f */
[----:B---3--:R-:W-:Y:S05]  /*1e490*/  @!P0 BRA `(.L_x_4859) ;  /* 0xfffffffc00f08947 */ /* 0x008fea000383ffff */
[----:B------:R-:W-:Y:S05]  /*1e4a0*/  BRA `(.L_x_5011) ;  /* 0xffffffa0000c7947 */ /* 0x000fea000383ffff */
.L_x_4863:
[----:B-1----:R1:W2:Y:S02]  /*1e4b0*/  SYNCS.PHASECHK.TRANS64.TRYWAIT P0, [R9+URZ+0x28ca0], R10 ;  /* 0x028ca00a090075a7 */ /* 0x0022a4000800017f */
[----:B--2---:R-:W-:Y:S05]  /*1e4c0*/  @!P0 NANOSLEEP.SYNCS 0x989680 ;  /* 0x009896800000895d */ /* 0x004fea0003900000 */
[----:B------:R-:W2:Y:S02]  /*1e4d0*/  @!P0 SYNCS.PHASECHK.TRANS64 P0, [R9+URZ+0x28ca0], R10 ;  /* 0x028ca00a090085a7 */ /* 0x000ea4000800007f */
[----:B--2---:R-:W-:Y:S05]  /*1e4e0*/  @!P0 BRA `(.L_x_4863) ;  /* 0xfffffffc00f08947 */ /* 0x004fea000383ffff */
[----:B------:R-:W-:Y:S05]  /*1e4f0*/  BRA `(.L_x_5012) ;  /* 0xffffffa4004c7947 */ /* 0x000fea000383ffff */
.L_x_4865:
[----:B--2---:R2:W3:Y:S02]  /*1e500*/  SYNCS.PHASECHK.TRANS64.TRYWAIT P1, [R9+URZ+0x28cc0], R10 ;  /* 0x028cc00a090075a7 */ /* 0x0044e4000802017f */
[----:B---3--:R-:W-:Y:S05]  /*1e510*/  @!P1 NANOSLEEP.SYNCS 0x989680 ;  /* 0x009896800000995d */ /* 0x008fea0003900000 */
[----:B------:R-:W3:Y:S02]  /*1e520*/  @!P1 SYNCS.PHASECHK.TRANS64 P1, [R9+URZ+0x28cc0], R10 ;  /* 0x028cc00a090095a7 */ /* 0x000ee4000802007f */
[----:B---3--:R-:W-:Y:S05]  /*1e530*/  @!P1 BRA `(.L_x_4865) ;  /* 0xfffffffc00f09947 */ /* 0x008fea000383ffff */
[----:B------:R-:W-:Y:S05]  /*1e540*/  BRA `(.L_x_5013) ;  /* 0xffffffa400a87947 */ /* 0x000fea000383ffff */
.L_x_4883:
[----:B------:R-:W0:Y:S01]  /*1e550*/  S2R R5, SR_TID.X ;  /* 0x0000000000057919 */ /* 0x000e220000002100 */
[----:B------:R-:W-:Y:S01]  /*1e560*/  BSSY B0, `(.L_x_5014) ;  /* 0x000000a000007945 */ /* 0x000fe20003800000 */
[----:B------:R-:W-:Y:S02]  /*1e570*/  IMAD.MOV.U32 R12, RZ, RZ, RZ ;  /* 0x000000ffff0c7224 */ /* 0x000fe400078e00ff */
[----:B-1----:R-:W-:Y:S02]  /*1e580*/  IMAD.MOV.U32 R11, RZ, RZ, 0x1f ;  /* 0x0000001fff0b7424 */ /* 0x002fe400078e00ff */
[----:B------:R-:W-:Y:S01]  /*1e590*/  IMAD.MOV.U32 R15, RZ, RZ, -0x1 ;  /* 0xffffffffff0f7424 */ /* 0x000fe200078e00ff */
[----:B0-----:R-:W-:-:S04]  /*1e5a0*/  SHF.R.U32.HI R5, RZ, 0x5, R5 ;  /* 0x00000005ff057819 */ /* 0x001fc80000011605 */
[----:B------:R-:W-:-:S05]  /*1e5b0*/  LOP3.LUT R5, R5, 0x3, RZ, 0xc0, !PT ;  /* 0x0000000305057812 */ /* 0x000fca00078ec0ff */
[----:B------:R-:W-:-:S07]  /*1e5c0*/  IMAD.MOV.U32 R13, RZ, RZ, R5 ;  /* 0x000000ffff0d7224 */ /* 0x000fce00078e0005 */
[----:B------:R-:W-:Y:S05]  /*1e5d0*/  WARPSYNC.COLLECTIVE R15, `(.L_x_5015) ;  /* 0x000000000f087348 */ /* 0x000fea0003c00000 */
[----:B------:R0:W1:Y:S02]  /*1e5e0*/  SHFL.IDX P6, R14, R13, R12, R11 ;  /* 0x0000000c0d0e7389 */ /* 0x00006400000c000b */
[----:B01----:R-:W-:Y:S01]  /*1e5f0*/  ENDCOLLECTIVE ;  /* 0x000000000000791b */ /* 0x003fe20003800000 */
.L_x_5015:
[----:B------:R-:W-:Y:S05]  /*1e600*/  BSYNC B0 ;  /* 0x0000000000007941 */ /* 0x000fea0003800000 */
.L_x_5014:
[----:B------:R-:W-:Y:S05]  /*1e610*/  BRA `(.L_x_5016) ;  /* 0xffffffb400707947 */ /* 0x000fea000383ffff */
.L_x_4884:
[----:B------:R-:W-:Y:S01]  /*1e620*/  BSSY B0, `(.L_x_5017) ;  /* 0x0000006000007945 */ /* 0x000fe20003800000 */
[----:B------:R-:W-:-:S07]  /*1e630*/  MOV R15, 0xffffffff ;  /* 0xffffffff000f7802 */ /* 0x000fce0000000f00 */
[----:B-1----:R-:W-:Y:S05]  /*1e640*/  WARPSYNC.COLLECTIVE R15, `(.L_x_5018) ;  /* 0x000000000f0c7348 */ /* 0x002fea0003c00000 */
[----:B------:R-:W-:Y:S02]  /*1e650*/  ELECT P6, UR62, PT ;  /* 0x00000000003e782f */ /* 0x000fe400038c0000 */
[----:B------:R-:W-:Y:S01]  /*1e660*/  MOV R14, UR62 ;  /* 0x0000003e000e7c02 */ /* 0x000fe20008000f00 */
[----:B-1----:R-:W-:Y:S10]  /*1e670*/  ENDCOLLECTIVE ;  /* 0x000000000000791b */ /* 0x002ff40003800000 */
.L_x_5018:
[----:B------:R-:W-:Y:S05]  /*1e680*/  BSYNC B0 ;  /* 0x0000000000007941 */ /* 0x000fea0003800000 */
.L_x_5017:
[----:B------:R-:W-:Y:S05]  /*1e690*/  BRA `(.L_x_5019) ;  /* 0xffffffb400607947 */ /* 0x000fea000383ffff */
.L_x_4887:
[----:B0-----:R0:W1:Y:S02]  /*1e6a0*/  SYNCS.PHASECHK.TRANS64.TRYWAIT P0, [R5+URZ+0x28c40], R7 ;  /* 0x028c4007050075a7 */ /* 0x001064000800017f */
[----:B-1----:R-:W-:Y:S05]  /*1e6b0*/  @!P0 NANOSLEEP.SYNCS 0x989680 ;  /* 0x009896800000895d */ /* 0x002fea0003900000 */
[----:B------:R-:W1:Y:S02]  /*1e6c0*/  @!P0 SYNCS.PHASECHK.TRANS64 P0, [R5+URZ+0x28c40], R7 ;  /* 0x028c4007050085a7 */ /* 0x000e64000800007f */
[----:B-1----:R-:W-:Y:S05]  /*1e6d0*/  @!P0 BRA `(.L_x_4887) ;  /* 0xfffffffc00f08947 */ /* 0x002fea000383ffff */
[----:B------:R-:W-:Y:S05]  /*1e6e0*/  BRA `(.L_x_5020) ;  /* 0xffffffb400c87947 */ /* 0x000fea000383ffff */
.L_x_4890:
        /* <DEDUP_REMOVED lines=8> */
.L_x_4893:
[----:B0-----:R0:W1:Y:S02]  /*1e770*/  SYNCS.PHASECHK.TRANS64.TRYWAIT P0, [R2+URZ+0x28c60], R5 ;  /* 0x028c6005020075a7 */ /* 0x001064000800017f */
[----:B-1----:R-:W-:Y:S05]  /*1e780*/  @!P0 NANOSLEEP.SYNCS 0x989680 ;  /* 0x009896800000895d */ /* 0x002fea0003900000 */
[----:B------:R-:W1:Y:S02]  /*1e790*/  @!P0 SYNCS.PHASECHK.TRANS64 P0, [R2+URZ+0x28c60], R5 ;  /* 0x028c6005020085a7 */ /* 0x000e64000800007f */
[----:B-1----:R-:W-:Y:S05]  /*1e7a0*/  @!P0 BRA `(.L_x_4893) ;  /* 0xfffffffc00f08947 */ /* 0x002fea000383ffff */
[----:B------:R-:W-:Y:S05]  /*1e7b0*/  BRA `(.L_x_5022) ;  /* 0xffffffb800c07947 */ /* 0x000fea000383ffff */
.L_x_4902:
[----:B--2---:R2:W3:Y:S02]  /*1e7c0*/  SYNCS.PHASECHK.TRANS64.TRYWAIT P0, [R2+URZ+0x28c40], R3 ;  /* 0x028c4003020075a7 */ /* 0x0044e4000800017f */
[----:B---3--:R-:W-:Y:S05]  /*1e7d0*/  @!P0 NANOSLEEP.SYNCS 0x989680 ;  /* 0x009896800000895d */ /* 0x008fea0003900000 */
[----:B------:R-:W3:Y:S02]  /*1e7e0*/  @!P0 SYNCS.PHASECHK.TRANS64 P0, [R2+URZ+0x28c40], R3 ;  /* 0x028c4003020085a7 */ /* 0x000ee4000800007f */
[----:B---3--:R-:W-:Y:S05]  /*1e7f0*/  @!P0 BRA `(.L_x_4902) ;  /* 0xfffffffc00f08947 */ /* 0x008fea000383ffff */
[----:B------:R-:W-:Y:S05]  /*1e800*/  BRA `(.L_x_5023) ;  /* 0xffffffc000907947 */ /* 0x000fea000383ffff */
.L_x_4904:
[----:B0-----:R0:W3:Y:S02]  /*1e810*/  SYNCS.PHASECHK.TRANS64.TRYWAIT P0, [R2+URZ+0x28c60], R3 ;  /* 0x028c6003020075a7 */ /* 0x0010e4000800017f */
[----:B---3--:R-:W-:Y:S05]  /*1e820*/  @!P0 NANOSLEEP.SYNCS 0x989680 ;  /* 0x009896800000895d */ /* 0x008fea0003900000 */
[----:B------:R-:W3:Y:S02]  /*1e830*/  @!P0 SYNCS.PHASECHK.TRANS64 P0, [R2+URZ+0x28c60], R3 ;  /* 0x028c6003020085a7 */ /* 0x000ee4000800007f */
[----:B---3--:R-:W-:Y:S05]  /*1e840*/  @!P0 BRA `(.L_x_4904) ;  /* 0xfffffffc00f08947 */ /* 0x008fea000383ffff */
[----:B------:R-:W-:Y:S05]  /*1e850*/  BRA `(.L_x_5024) ;  /* 0xffffffc400007947 */ /* 0x000fea000383ffff */
.L_x_4909:
[----:B---3--:R3:W4:Y:S02]  /*1e860*/  SYNCS.PHASECHK.TRANS64.TRYWAIT P0, [R2+URZ+0x28c40], R3 ;  /* 0x028c4003020075a7 */ /* 0x008724000800017f */
[----:B----4-:R-:W-:Y:S05]  /*1e870*/  @!P0 NANOSLEEP.SYNCS 0x989680 ;  /* 0x009896800000895d */ /* 0x010fea0003900000 */
[----:B------:R-:W4:Y:S02]  /*1e880*/  @!P0 SYNCS.PHASECHK.TRANS64 P0, [R2+URZ+0x28c40], R3 ;  /* 0x028c4003020085a7 */ /* 0x000f24000800007f */
[----:B----4-:R-:W-:Y:S05]  /*1e890*/  @!P0 BRA `(.L_x_4909) ;  /* 0xfffffffc00f08947 */ /* 0x010fea000383ffff */
[----:B------:R-:W-:Y:S05]  /*1e8a0*/  BRA `(.L_x_5025) ;  /* 0xffffffc800a47947 */ /* 0x000fea000383ffff */
.L_x_4911:
[----:B0-----:R0:W2:Y:S02]  /*1e8b0*/  SYNCS.PHASECHK.TRANS64.TRYWAIT P1, [R2+URZ+0x28c60], R3 ;  /* 0x028c6003020075a7 */ /* 0x0010a4000802017f */
[----:B--2---:R-:W-:Y:S05]  /*1e8c0*/  @!P1 NANOSLEEP.SYNCS 0x989680 ;  /* 0x009896800000995d */ /* 0x004fea0003900000 */
[----:B------:R-:W2:Y:S02]  /*1e8d0*/  @!P1 SYNCS.PHASECHK.TRANS64 P1, [R2+URZ+0x28c60], R3 ;  /* 0x028c6003020095a7 */ /* 0x000ea4000802007f */
[----:B--2---:R-:W-:Y:S05]  /*1e8e0*/  @!P1 BRA `(.L_x_4911) ;  /* 0xfffffffc00f09947 */ /* 0x004fea000383ffff */
[----:B------:R-:W-:Y:S05]  /*1e8f0*/  BRA `(.L_x_5026) ;  /* 0xffffffcc00107947 */ /* 0x000fea000383ffff */
.L_x_4916:
[----:B---3--:R3:W4:Y:S02]  /*1e900*/  SYNCS.PHASECHK.TRANS64.TRYWAIT P0, [R2+URZ+0x28c40], R3 ;  /* 0x028c4003020075a7 */ /* 0x008724000800017f */
[----:B----4-:R-:W-:Y:S05]  /*1e910*/  @!P0 NANOSLEEP.SYNCS 0x989680 ;  /* 0x009896800000895d */ /* 0x010fea0003900000 */
[----:B------:R-:W4:Y:S02]  /*1e920*/  @!P0 SYNCS.PHASECHK.TRANS64 P0, [R2+URZ+0x28c40], R3 ;  /* 0x028c4003020085a7 */ /* 0x000f24000800007f */
[----:B----4-:R-:W-:Y:S05]  /*1e930*/  @!P0 BRA `(.L_x_4916) ;  /* 0xfffffffc00f08947 */ /* 0x010fea000383ffff */
[----:B------:R-:W-:Y:S05]  /*1e940*/  BRA `(.L_x_5027) ;  /* 0xffffffd000907947 */ /* 0x000fea000383ffff */
.L_x_4918:
[----:B0-----:R0:W2:Y:S02]  /*1e950*/  SYNCS.PHASECHK.TRANS64.TRYWAIT P1, [R2+URZ+0x28c60], R3 ;  /* 0x028c6003020075a7 */ /* 0x0010a4000802017f */
[----:B--2---:R-:W-:Y:S05]  /*1e960*/  @!P1 NANOSLEEP.SYNCS 0x989680 ;  /* 0x009896800000995d */ /* 0x004fea0003900000 */
[----:B------:R-:W2:Y:S02]  /*1e970*/  @!P1 SYNCS.PHASECHK.TRANS64 P1, [R2+URZ+0x28c60], R3 ;  /* 0x028c6003020095a7 */ /* 0x000ea4000802007f */
[----:B--2---:R-:W-:Y:S05]  /*1e980*/  @!P1 BRA `(.L_x_4918) ;  /* 0xfffffffc00f09947 */ /* 0x004fea000383ffff */
[----:B------:R-:W-:Y:S05]  /*1e990*/  BRA `(.L_x_5028) ;  /* 0xffffffd400007947 */ /* 0x000fea000383ffff */
.L_x_4923:
[----:B------:R-:W-:Y:S01]  /*1e9a0*/  BSSY B0, `(.L_x_5029) ;  /* 0x0000008000007945 */ /* 0x000fe20003800000 */
[----:B0-----:R-:W-:Y:S02]  /*1e9b0*/  IMAD.MOV.U32 R13, RZ, RZ, R16 ;  /* 0x000000ffff0d7224 */ /* 0x001fe400078e0010 */
[----:B------:R-:W-:Y:S02]  /*1e9c0*/  IMAD.MOV.U32 R12, RZ, RZ, RZ ;  /* 0x000000ffff0c7224 */ /* 0x000fe400078e00ff */
[----:B-1----:R-:W-:Y:S02]  /*1e9d0*/  IMAD.MOV.U32 R11, RZ, RZ, 0x1f ;  /* 0x0000001fff0b7424 */ /* 0x002fe400078e00ff */
[----:B------:R-:W-:-:S07]  /*1e9e0*/  IMAD.MOV.U32 R15, RZ, RZ, -0x1 ;  /* 0xffffffffff0f7424 */ /* 0x000fce00078e00ff */
[----:B--2---:R-:W-:Y:S05]  /*1e9f0*/  WARPSYNC.COLLECTIVE R15, `(.L_x_5030) ;  /* 0x000000000f087348 */ /* 0x004fea0003c00000 */
[----:B------:R0:W1:Y:S02]  /*1ea00*/  SHFL.IDX P6, R14, R13, R12, R11 ;  /* 0x0000000c0d0e7389 */ /* 0x00006400000c000b */
[----:B012---:R-:W-:Y:S01]  /*1ea10*/  ENDCOLLECTIVE ;  /* 0x000000000000791b */ /* 0x007fe20003800000 */
.L_x_5030:
[----:B------:R-:W-:Y:S05]  /*1ea20*/  BSYNC B0 ;  /* 0x0000000000007941 */ /* 0x000fea0003800000 */
.L_x_5029:
        /* <DEDUP_REMOVED lines=8> */
.L_x_5031:
[----:B------:R-:W-:Y:S01]  /*1eab0*/  MOV R16, R14 ;  /* 0x0000000e00107202 */ /* 0x000fe20000000f00 */
[----:B------:R-:W-:Y:S06]  /*1eac0*/  BRA `(.L_x_5032) ;  /* 0xffffffd800447947 */ /* 0x000fec000383ffff */
.L_x_4926:
[----:B------:R-:W-:Y:S01]  /*1ead0*/  BSSY B0, `(.L_x_5033) ;  /* 0x0000008000007945 */ /* 0x000fe20003800000 */
[----:B0----5:R-:W-:Y:S02]  /*1eae0*/  IMAD.MOV.U32 R13, RZ, RZ, R17 ;  /* 0x000000ffff0d7224 */ /* 0x021fe400078e0011 */
[----:B------:R-:W-:Y:S02]  /*1eaf0*/  IMAD.MOV.U32 R12, RZ, RZ, 0x1 ;  /* 0x00000001ff0c7424 */ /* 0x000fe400078e00ff */
[----:B-1----:R-:W-:Y:S02]  /*1eb00*/  IMAD.MOV.U32 R11, RZ, RZ, RZ ;  /* 0x000000ffff0b7224 */ /* 0x002fe400078e00ff */
[----:B------:R-:W-:-:S07]  /*1eb10*/  IMAD.MOV.U32 R15, RZ, RZ, -0x1 ;  /* 0xffffffffff0f7424 */ /* 0x000fce00078e00ff */
[----:B--234-:R-:W-:Y:S05]  /*1eb20*/  WARPSYNC.COLLECTIVE R15, `(.L_x_5034) ;  /* 0x000000000f087348 */ /* 0x01cfea0003c00000 */
[----:B------:R0:W1:Y:S02]  /*1eb30*/  SHFL.UP P6, R14, R13, R12, R11 ;  /* 0x0400000c0d0e7389 */ /* 0x00006400000c000b */
[----:B01234-:R-:W-:Y:S01]  /*1eb40*/  ENDCOLLECTIVE ;  /* 0x000000000000791b */ /* 0x01ffe20003800000 */
.L_x_5034:
[----:B------:R-:W-:Y:S05]  /*1eb50*/  BSYNC B0 ;  /* 0x0000000000007941 */ /* 0x000fea0003800000 */
.L_x_5033:
        /* <DEDUP_REMOVED lines=10> */
.L_x_5035:
        /* <DEDUP_REMOVED lines=8> */
.L_x_5036:
        /* <DEDUP_REMOVED lines=8> */
.L_x_5037:
        /* <DEDUP_REMOVED lines=8> */
.L_x_5038:
        /* <DEDUP_REMOVED lines=8> */
.L_x_5039:
[----:B------:R-:W-:Y:S05]  /*1ee00*/  BRA `(.L_x_5040) ;  /* 0xffffffd800087947 */ /* 0x000fea000383ffff */
.L_x_4931:
[----:B------:R-:W-:Y:S01]  /*1ee10*/  BSSY B0, `(.L_x_5041) ;  /* 0x0000008000007945 */ /* 0x000fe20003800000 */
[----:B-----5:R-:W-:Y:S02]  /*1ee20*/  IMAD.MOV.U32 R13, RZ, RZ, R17 ;  /* 0x000000ffff0d7224 */ /* 0x020fe400078e0011 */
[----:B------:R-:W-:Y:S02]  /*1ee30*/  IMAD.MOV.U32 R12, RZ, RZ, 0x1 ;  /* 0x00000001ff0c7424 */ /* 0x000fe400078e00ff */
[----:B-1----:R-:W-:Y:S02]  /*1ee40*/  IMAD.MOV.U32 R11, RZ, RZ, RZ ;  /* 0x000000ffff0b7224 */ /* 0x002fe400078e00ff */
[----:B------:R-:W-:-:S07]  /*1ee50*/  IMAD.MOV.U32 R15, RZ, RZ, -0x1 ;  /* 0xffffffffff0f7424 */ /* 0x000fce00078e00ff */
[----:B0-2---:R-:W-:Y:S05]  /*1ee60*/  WARPSYNC.COLLECTIVE R15, `(.L_x_5042) ;  /* 0x000000000f087348 */ /* 0x005fea0003c00000 */
[----:B------:R1:W3:Y:S02]  /*1ee70*/  SHFL.UP P6, R14, R13, R12, R11 ;  /* 0x0400000c0d0e7389 */ /* 0x0002e400000c000b */
[----:B0123--:R-:W-:Y:S01]  /*1ee80*/  ENDCOLLECTIVE ;  /* 0x000000000000791b */ /* 0x00ffe20003800000 */
.L_x_5042:
[----:B------:R-:W-:Y:S05]  /*1ee90*/  BSYNC B0 ;  /* 0x0000000000007941 */ /* 0x000fea0003800000 */
.L_x_5041:
        /* <DEDUP_REMOVED lines=10> */
.L_x_5043:
        /* <DEDUP_REMOVED lines=8> */
.L_x_5044:
        /* <DEDUP_REMOVED lines=8> */
.L_x_5045:
        /* <DEDUP_REMOVED lines=8> */
.L_x_5046:
        /* <DEDUP_REMOVED lines=8> */
.L_x_5047:
[----:B------:R-:W-:Y:S05]  /*1f140*/  BRA `(.L_x_5048) ;  /* 0xffffffd400ec7947 */ /* 0x000fea000383ffff */
.L_x_4933:
[----:B------:R-:W-:Y:S01]  /*1f150*/  BSSY B0, `(.L_x_5049) ;  /* 0x0000006000007945 */ /* 0x000fe20003800000 */
[----:B------:R-:W-:Y:S01]  /*1f160*/  PLOP3.LUT P6, PT, P6, PT, PT, 0x8, 0x0 ;  /* 0x000000000000781c */ /* 0x000fe200037ce170 */
[----:B------:R-:W-:-:S12]  /*1f170*/  IMAD.MOV.U32 R15, RZ, RZ, -0x1 ;  /* 0xffffffffff0f7424 */ /* 0x000fd800078e00ff */
[----:B01----:R-:W-:Y:S05]  /*1f180*/  WARPSYNC.COLLECTIVE R15, `(.L_x_5050) ;  /* 0x000000000f087348 */ /* 0x003fea0003c00000 */
[----:B------:R-:W-:Y:S01]  /*1f190*/  VOTE.ANY R14, PT, P6 ;  /* 0x00000000000e7806 */ /* 0x000fe200030e0100 */
[----:B01----:R-:W-:Y:S06]  /*1f1a0*/  ENDCOLLECTIVE ;  /* 0x000000000000791b */ /* 0x003fec0003800000 */
.L_x_5050:
[----:B------:R-:W-:Y:S05]  /*1f1b0*/  BSYNC B0 ;  /* 0x0000000000007941 */ /* 0x000fea0003800000 */
.L_x_5049:
        /* <DEDUP_REMOVED lines=9> */
.L_x_5051:
[----:B------:R-:W-:Y:S01]  /*1f250*/  IMAD.MOV.U32 R17, RZ, RZ, R14 ;  /* 0x000000ffff117224 */ /* 0x000fe200078e000e */
[----:B------:R-:W-:Y:S06]  /*1f260*/  BRA `(.L_x_5052) ;  /* 0xffffffd400dc7947 */ /* 0x000fec000383ffff */
.L_x_4935:
[----:B------:R-:W-:Y:S01]  /*1f270*/  BSSY B0, `(.L_x_5053) ;  /* 0x0000007000007945 */ /* 0x000fe20003800000 */
[----:B------:R-:W-:Y:S01]  /*1f280*/  MOV R13, R2 ;  /* 0x00000002000d7202 */ /* 0x000fe20000000f00 */
[----:B-1----:R-:W-:Y:S02]  /*1f290*/  IMAD.MOV.U32 R11, RZ, RZ, 0x1f ;  /* 0x0000001fff0b7424 */ /* 0x002fe400078e00ff */
[----:B------:R-:W-:-:S07]  /*1f2a0*/  IMAD.MOV.U32 R15, RZ, RZ, -0x1 ;  /* 0xffffffffff0f7424 */ /* 0x000fce00078e00ff */
[----:B0-23--:R-:W-:Y:S05]  /*1f2b0*/  WARPSYNC.COLLECTIVE R15, `(.L_x_5054) ;  /* 0x000000000f087348 */ /* 0x00dfea0003c00000 */
[----:B------:R1:W4:Y:S02]  /*1f2c0*/  SHFL.IDX P6, R14, R13, R12, R11 ;  /* 0x0000000c0d0e7389 */ /* 0x00032400000c000b */
[----:B01234-:R-:W-:Y:S01]  /*1f2d0*/  ENDCOLLECTIVE ;  /* 0x000000000000791b */ /* 0x01ffe20003800000 */
.L_x_5054:
[----:B------:R-:W-:Y:S05]  /*1f2e0*/  BSYNC B0 ;  /* 0x0000000000007941 */ /* 0x000fea0003800000 */
.L_x_5053:
[----:B------:R-:W-:Y:S01]  /*1f2f0*/  IMAD.MOV.U32 R7, RZ, RZ, R14 ;  /* 0x000000ffff077224 */ /* 0x000fe200078e000e */
[----:B------:R-:W-:Y:S06]  /*1f300*/  BRA `(.L_x_4934) ;  /* 0xffffffd400d07947 */ /* 0x000fec000383ffff */
.L_x_4939:
[----:B-1----:R1:W2:Y:S02]  /*1f310*/  SYNCS.PHASECHK.TRANS64.TRYWAIT P0, [R0+URZ+0x28c20], R3 ;  /* 0x028c2003000075a7 */ /* 0x0022a4000800017f */
[----:B--2---:R-:W-:Y:S05]  /*1f320*/  @!P0 NANOSLEEP.SYNCS 0x989680 ;  /* 0x009896800000895d */ /* 0x004fea0003900000 */
[----:B------:R-:W2:Y:S02]  /*1f330*/  @!P0 SYNCS.PHASECHK.TRANS64 P0, [R0+URZ+0x28c20], R3 ;  /* 0x028c2003000085a7 */ /* 0x000ea4000800007f */
[----:B--2---:R-:W-:Y:S05]  /*1f340*/  @!P0 BRA `(.L_x_4939) ;  /* 0xfffffffc00f08947 */ /* 0x004fea000383ffff */
[----:B------:R-:W-:Y:S05]  /*1f350*/  BRA `(.L_x_5055) ;  /* 0xffffffdc00447947 */ /* 0x000fea000383ffff */
.L_x_4940:
        /* <DEDUP_REMOVED lines=11> */
.L_x_5057:
[----:B------:R-:W-:Y:S05]  /*1f410*/  BSYNC B0 ;  /* 0x0000000000007941 */ /* 0x000fea0003800000 */
.L_x_5056:
[----:B------:R-:W-:Y:S05]  /*1f420*/  BRA `(.L_x_5058) ;  /* 0xffffffdc002c7947 */ /* 0x000fea000383ffff */
.L_x_4941:
[----:B------:R-:W-:Y:S01]  /*1f430*/  BSSY B0, `(.L_x_5059) ;  /* 0x0000006000007945 */ /* 0x000fe20003800000 */
[----:B------:R-:W-:-:S07]  /*1f440*/  IMAD.MOV.U32 R15, RZ, RZ, -0x1 ;  /* 0xffffffffff0f7424 */ /* 0x000fce00078e00ff */
[----:B012---:R-:W-:Y:S05]  /*1f450*/  WARPSYNC.COLLECTIVE R15, `(.L_x_5060) ;  /* 0x000000000f0c7348 */ /* 0x007fea0003c00000 */
[----:B------:R-:W-:Y:S02]  /*1f460*/  ELECT P6, UR62, PT ;  /* 0x00000000003e782f */ /* 0x000fe400038c0000 */
[----:B------:R-:W-:Y:S01]  /*1f470*/  MOV R14, UR62 ;  /* 0x0000003e000e7c02 */ /* 0x000fe20008000f00 */
[----:B012---:R-:W-:Y:S10]  /*1f480*/  ENDCOLLECTIVE ;  /* 0x000000000000791b */ /* 0x007ff40003800000 */
.L_x_5060:
[----:B------:R-:W-:Y:S05]  /*1f490*/  BSYNC B0 ;  /* 0x0000000000007941 */ /* 0x000fea0003800000 */
.L_x_5059:
[----:B------:R-:W-:Y:S05]  /*1f4a0*/  BRA `(.L_x_5061) ;  /* 0xffffffdc00207947 */ /* 0x000fea000383ffff */
.L_x_4943:
[----:B-1----:R1:W2:Y:S02]  /*1f4b0*/  SYNCS.PHASECHK.TRANS64.TRYWAIT P0, [R6+URZ], R5 ;  /* 0x00000005060075a7 */ /* 0x0022a4000800017f */
[----:B--2---:R-:W-:Y:S05]  /*1f4c0*/  @!P0 NANOSLEEP.SYNCS 0x989680 ;  /* 0x009896800000895d */ /* 0x004fea0003900000 */
[----:B------:R-:W2:Y:S02]  /*1f4d0*/  @!P0 SYNCS.PHASECHK.TRANS64 P0, [R6+URZ], R5 ;  /* 0x00000005060085a7 */ /* 0x000ea4000800007f */
[----:B--2---:R-:W-:Y:S05]  /*1f4e0*/  @!P0 BRA `(.L_x_4943) ;  /* 0xfffffffc00f08947 */ /* 0x004fea000383ffff */
[----:B------:R-:W-:Y:S05]  /*1f4f0*/  BRA `(.L_x_5062) ;  /* 0xffffffdc005c7947 */ /* 0x000fea000383ffff */
.L_x_4944:
[----:B--2---:R2:W3:Y:S02]  /*1f500*/  SYNCS.PHASECHK.TRANS64.TRYWAIT P0, [R7+URZ], R2 ;  /* 0x00000002070075a7 */ /* 0x0044e4000800017f */
[----:B---3--:R-:W-:Y:S05]  /*1f510*/  @!P0 NANOSLEEP.SYNCS 0x989680 ;  /* 0x009896800000895d */ /* 0x008fea0003900000 */
[----:B------:R-:W3:Y:S02]  /*1f520*/  @!P0 SYNCS.PHASECHK.TRANS64 P0, [R7+URZ], R2 ;  /* 0x00000002070085a7 */ /* 0x000ee4000800007f */
[----:B---3--:R-:W-:Y:S05]  /*1f530*/  @!P0 BRA `(.L_x_4944) ;  /* 0xfffffffc00f08947 */ /* 0x008fea000383ffff */
[----:B------:R-:W-:Y:S05]  /*1f540*/  BRA `(.L_x_5063) ;  /* 0xffffffdc00507947 */ /* 0x000fea000383ffff */
.L_x_4946:
[----:B---3--:R3:W4:Y:S02]  /*1f550*/  SYNCS.PHASECHK.TRANS64.TRYWAIT P0, [R4+URZ], R5 ;  /* 0x00000005040075a7 */ /* 0x008724000800017f */
[----:B----4-:R-:W-:Y:S05]  /*1f560*/  @!P0 NANOSLEEP.SYNCS 0x989680 ;  /* 0x009896800000895d */ /* 0x010fea0003900000 */
[----:B------:R-:W4:Y:S02]  /*1f570*/  @!P0 SYNCS.PHASECHK.TRANS64 P0, [R4+URZ], R5 ;  /* 0x00000005040085a7 */ /* 0x000f24000800007f */
[----:B----4-:R-:W-:Y:S05]  /*1f580*/  @!P0 BRA `(.L_x_4946) ;  /* 0xfffffffc00f08947 */ /* 0x010fea000383ffff */
[----:B------:R-:W-:Y:S05]  /*1f590*/  BRA `(.L_x_5064) ;  /* 0xffffffdc00587947 */ /* 0x000fea000383ffff */
.L_x_5065:
        /* <DEDUP_REMOVED lines=14> */
.L_x_11950:


//--------------------- .text._ZN7cutlass13device_kernelIN5flash11enable_sm90INS1_16FlashAttnFwdSm90INS1_25CollectiveMainloopFwdSm90ILi2EN4cute5tupleIJNS5_1CILi1EEES8_S8_EEENS6_IJNS7_ILi64EEESA_SA_EEELi512ENS_10bfloat16_tEfNS_4arch4Sm90ELb0ELb1ELb1ELb1ELb0ELb0ELb1ELb0ELb0ELb0ELb0ELb0EEENS1_21CollectiveEpilogueFwdINS6_IJSA_NS7_ILi512EEESA_EEES9_SC_SE_Li256ELb1ELb0ELb0ELb0EEENS1_36VarlenDynamicPersistentTileSchedulerILi64ELi64ELi256ELi32ELb0ELb0ELb1ELb1ELb0ELb1EEEEEEEEEvNT_6ParamsE --------------------------
	.section	.text._ZN7cutlass13device_kernelIN5flash11enable_sm90INS1_16FlashAttnFwdSm90INS1_25CollectiveMainloopFwdSm90ILi2EN4cute5tupleIJNS5_1CILi1EEES8_S8_EEENS6_IJNS7_ILi64EEESA_SA_EEELi512ENS_10bfloat16_tEfNS_4arch4Sm90ELb0ELb1ELb1ELb1ELb0ELb0ELb1ELb0ELb0ELb0ELb0ELb0EEENS1_21CollectiveEpilogueFwdINS6_IJSA_NS7_ILi512EEESA_EEES9_SC_SE_Li256ELb1ELb0ELb0ELb0EEENS1_36VarlenDynamicPersistentTileSchedulerILi64ELi64ELi256ELi32ELb0ELb0ELb1ELb1ELb0ELb1EEEEEEEEEvNT_6ParamsE,"ax",@progbits
	.align	128
.text._ZN7cutlass13device_kernelIN5flash11enable_sm90INS1_16FlashAttnFwdSm90INS1_25CollectiveMainloopFwdSm90ILi2EN4cute5tupleIJNS5_1CILi1EEES8_S8_EEENS6_IJNS7_ILi64EEESA_SA_EEELi512ENS_10bfloat16_tEfNS_4arch4Sm90ELb0ELb1ELb1ELb1ELb0ELb0ELb1ELb0ELb0ELb0ELb0ELb0EEENS1_21CollectiveEpilogueFwdINS6_IJSA_NS7_ILi512EEESA_EEES9_SC_SE_Li256ELb1ELb0ELb0ELb0EEENS1_36VarlenDynamicPersistentTileSchedulerILi64ELi64ELi256ELi32ELb0ELb0ELb1ELb1ELb0ELb1EEEEEEEEEvNT_6ParamsE:
        .type           _ZN7cutlass13device_kernelIN5flash11enable_sm90INS1_16FlashAttnFwdSm90INS1_25CollectiveMainloopFwdSm90ILi2EN4cute5tupleIJNS5_1CILi1EEES8_S8_EEENS6_IJNS7_ILi64EEESA_SA_EEELi512ENS_10bfloat16_tEfNS_4arch4Sm90ELb0ELb1ELb1ELb1ELb0ELb0ELb1ELb0ELb0ELb0ELb0ELb0EEENS1_21CollectiveEpilogueFwdINS6_IJSA_NS7_ILi512EEESA_EEES9_SC_SE_Li256ELb1ELb0ELb0ELb0EEENS1_36VarlenDynamicPersistentTileSchedulerILi64ELi64ELi256ELi32ELb0ELb0ELb1ELb1ELb0ELb1EEEEEEEEEvNT_6ParamsE,@function
        .size           _ZN7cutlass13device_kernelIN5flash11enable_sm90INS1_16FlashAttnFwdSm90INS1_25CollectiveMainloopFwdSm90ILi2EN4cute5tupleIJNS5_1CILi1EEES8_S8_EEENS6_IJNS7_ILi64EEESA_SA_EEELi512ENS_10bfloat16_tEfNS_4arch4Sm90ELb0ELb1ELb1ELb1ELb0ELb0ELb1ELb0ELb0ELb0ELb0ELb0EEENS1_21CollectiveEpilogueFwdINS6_IJSA_NS7_ILi512EEESA_EEES9_SC_SE_Li256ELb1ELb0ELb0ELb0EEENS1_36VarlenDynamicPersistentTileSchedulerILi64ELi64ELi256ELi32ELb0ELb0ELb1ELb1ELb0ELb1EEEEEEEEEvNT_6ParamsE,(.L_x_11951 - _ZN7cutlass13device_kernelIN5flash11enable_sm90INS1_16FlashAttnFwdSm90INS1_25CollectiveMainloopFwdSm90ILi2EN4cute5tupleIJNS5_1CILi1EEES8_S8_EEENS6_IJNS7_ILi64EEESA_SA_EEELi512ENS_10bfloat16_tEfNS_4arch4Sm90ELb0ELb1ELb1ELb1ELb0ELb0ELb1ELb0ELb0ELb0ELb0ELb0EEENS1_21CollectiveEpilogueFwdINS6_IJSA_NS7_ILi512EEESA_EEES9_SC_SE_Li256ELb1ELb0ELb0ELb0EEENS1_36VarlenDynamicPersistentTileSchedulerILi64ELi64ELi256ELi32ELb0ELb0ELb1ELb1ELb0ELb1EEEEEEEEEvNT_6ParamsE)
        .other          _ZN7cutlass13device_kernelIN5flash11enable_sm90INS1_16FlashAttnFwdSm90INS1_25CollectiveMainloopFwdSm90ILi2EN4cute5tupleIJNS5_1CILi1EEES8_S8_EEENS6_IJNS7_ILi64EEESA_SA_EEELi512ENS_10bfloat16_tEfNS_4arch4Sm90ELb0ELb1ELb1ELb1ELb0ELb0ELb1ELb0ELb0ELb0ELb0ELb0EEENS1_21CollectiveEpilogueFwdINS6_IJSA_NS7_ILi512EEESA_EEES9_SC_SE_Li256ELb1ELb0ELb0ELb0EEENS1_36VarlenDynamicPersistentTileSchedulerILi64ELi64ELi256ELi32ELb0ELb0ELb1ELb1ELb0ELb1EEEEEEEEEvNT_6ParamsE,@"STO_CUDA_ENTRY STV_DEFAULT"
_ZN7cutlass13device_kernelIN5flash11enable_sm90INS1_16FlashAttnFwdSm90INS1_25CollectiveMainloopFwdSm90ILi2EN4cute5tupleIJNS5_1CILi1EEES8_S8_EEENS6_IJNS7_ILi64EEESA_SA_EEELi512ENS_10bfloat16_tEfNS_4arch4Sm90ELb0ELb1ELb1ELb1ELb0ELb0ELb1ELb0ELb0ELb0ELb0ELb0EEENS1_21CollectiveEpilogueFwdINS6_IJSA_NS7_ILi512EEESA_EEES9_SC_SE_Li256ELb1ELb0ELb0ELb0EEENS1_36VarlenDynamicPersistentTileSchedulerILi64ELi64ELi256ELi32ELb0ELb0ELb1ELb1ELb0ELb1EEEEEEEEEvNT_6ParamsE:
        /* <DEDUP_REMOVED lines=23> */
.L_x_5067:
[----:B------:R-:W-:Y:S05]  /*0170*/  BSYNC B0 ;  /* 0x0000000000007941 */ /* 0x000fea0003800000 */
.L_x_5066:
        /* <DEDUP_REMOVED lines=39> */
.L_x_5068:
        /* <DEDUP_REMOVED lines=22> */
.L_x_5069:
        /* <DEDUP_REMOVED lines=18> */
.L_x_5070:
        /* <DEDUP_REMOVED lines=22> */
.L_x_5071:
        /* <DEDUP_REMOVED lines=22> */
.L_x_5072:
[----:B------:R-:W-:Y:S01]  /*0930*/  IMAD.MOV.U32 R2, RZ, RZ, 0x1 ;  /* 0x00000001ff027424 */ /* 0x000fe200078e00ff */
[----:B------:R-:W-:Y:S01]  /*0940*/  ISETP.NE.AND P0, PT, R3, RZ, PT ;  /* 0x000000ff0300720c */ /* 0x000fe20003f05270 */
[----:B------:R-:W-:-:S03]  /*0950*/  NOP ;  /* 0x0000000000007918 */ /* 0x000fc60000000000 */
[----:B------:R-:W-:-:S05]  /*0960*/  SEL R2, R2, 0x2, !P0 ;  /* 0x0000000202027807 */ /* 0x000fca0004000000 */
[----:B------:R0:W-:Y:S02]  /*0970*/  STL [R1+0x24], R2 ;  /* 0x0000240201007387 */ /* 0x0001e40000100800 */
[----:B01234-:R-:W-:Y:S06]  /*0980*/  BAR.SYNC.DEFER_BLOCKING 0x0 ;  /* 0x0000000000007b1d */ /* 0x01ffec0000010000 */
[----:B------:R-:W-:Y:S05]  /*0990*/  @!P0 BRA `(.L_x_5073) ;  /* 0x0000013800788947 */ /* 0x000fea0003800000 */
.L_x_5074:
        /* <DEDUP_REMOVED lines=19> */
[----:B------:R-:W2:Y:S01]  /*0ad0*/  LDL.LU R14, [R1+0x24] ;  /* 0x00002400010e7983 */ /* 0x000ea20000300800 */
[----:B------:R-:W-:-:S05]  /*0ae0*/  VIADD R201, R2, 0xffffff80 ;  /* 0xffffff8002c97836 */ /* 0x000fca0000000000 */
[----:B------:R-:W-:-:S04]  /*0af0*/  SHF.R.S32.HI R0, RZ, 0x1f, R201 ;  /* 0x0000001fff007819 */ /* 0x000fc800000114c9 */
[----:B------:R-:W-:-:S04]  /*0b00*/  LEA.HI R2, R0, R201, RZ, 0x4 ;  /* 0x000000c900027211 */ /* 0x000fc800078f20ff */
[----:B------:R-:W-:Y:S02]  /*0b10*/  SHF.R.S32.HI R7, RZ, 0x4, R2 ;  /* 0x00000004ff077819 */ /* 0x000fe40000011402 */
[----:B------:R-:W-:Y:S02]  /*0b20*/  LEA.HI R3, R0, R201, RZ, 0x5 ;  /* 0x000000c900037211 */ /* 0x000fe400078f28ff */
[C---:B------:R-:W-:Y:S02]  /*0b30*/  LEA.HI R5, R2.reuse, R7, RZ, 0x1 ;  /* 0x0000000702057211 */ /* 0x040fe400078f08ff */
[----:B------:R-:W-:Y:S02]  /*0b40*/  LOP3.LUT R2, R2, 0xfffffff0, RZ, 0xc0, !PT ;  /* 0xfffffff002027812 */ /* 0x000fe400078ec0ff */
[----:B------:R-:W-:Y:S02]  /*0b50*/  LOP3.LUT R6, R5, 0x1ffffffe, RZ, 0xc0, !PT ;  /* 0x1ffffffe05067812 */ /* 0x000fe400078ec0ff */
[--C-:B------:R-:W-:Y:S01]  /*0b60*/  SHF.R.S32.HI R5, RZ, 0x5, R3.reuse ;  /* 0x00000005ff057819 */ /* 0x100fe20000011403 */
[----:B------:R-:W-:Y:S01]  /*0b70*/  IMAD.IADD R2, R201, 0x1, -R2 ;  /* 0x00000001c9027824 */ /* 0x000fe200078e0a02 */
[----:B------:R-:W-:-:S02]  /*0b80*/  SHF.R.S32.HI R8, RZ, 0x1f, R3 ;  /* 0x0000001fff087819 */ /* 0x000fc40000011403 */
[----:B------:R-:W-:Y:S02]  /*0b90*/  LEA.HI R4, R0, R201, RZ, 0x7 ;  /* 0x000000c900047211 */ /* 0x000fe400078f38ff */
[----:B------:R-:W-:Y:S02]  /*0ba0*/  LEA.HI R8, R8, R5, RZ, 0x2 ;  /* 0x0000000508087211 */ /* 0x000fe400078f10ff */
[----:B------:R-:W-:Y:S01]  /*0bb0*/  SHF.R.S32.HI R3, RZ, 0x1f, R2 ;  /* 0x0000001fff037819 */ /* 0x000fe20000011402 */
[----:B------:R-:W-:Y:S01]  /*0bc0*/  IMAD.IADD R6, R7, 0x1, -R6 ;  /* 0x0000000107067824 */ /* 0x000fe200078e0a06 */
[----:B------:R-:W-:Y:S02]  /*0bd0*/  SHF.R.S32.HI R199, RZ, 0x7, R4 ;  /* 0x00000007ffc77819 */ /* 0x000fe40000011404 */
[----:B------:R-:W-:Y:S02]  /*0be0*/  LOP3.LUT R8, R8, 0x3ffffc, RZ, 0xc0, !PT ;  /* 0x003ffffc08087812 */ /* 0x000fe400078ec0ff */
[----:B------:R-:W-:-:S02]  /*0bf0*/  LEA.HI R7, R3, R2, RZ, 0x3 ;  /* 0x0000000203077211 */ /* 0x000fc400078f18ff */
[----:B------:R-:W-:Y:S01]  /*0c00*/  LEA R13, R199, R2, 0x8 ;  /* 0x00000002c70d7211 */ /* 0x000fe200078e40ff */
[----:B------:R-:W-:Y:S01]  /*0c10*/  IMAD.IADD R8, R5, 0x1, -R8 ;  /* 0x0000000105087824 */ /* 0x000fe200078e0a08 */
[C---:B------:R-:W-:Y:S01]  /*0c20*/  LOP3.LUT R9, R7.reuse, 0xfffffff8, RZ, 0xc0, !PT ;  /* 0xfffffff807097812 */ /* 0x040fe200078ec0ff */
[----:B------:R-:W-:Y:S02]  /*0c30*/  IMAD.SHL.U32 R11, R7, 0x40, RZ ;  /* 0x00000040070b7824 */ /* 0x000fe400078e00ff */
[----:B------:R-:W-:Y:S02]  /*0c40*/  IMAD R13, R8, 0x10, R13 ;  /* 0x00000010080d7824 */ /* 0x000fe400078e020d */
[----:B------:R-:W-:Y:S01]  /*0c50*/  IMAD.IADD R8, R2, 0x1, -R9 ;  /* 0x0000000102087824 */ /* 0x000fe200078e0a09 */
[----:B------:R-:W-:-:S03]  /*0c60*/  LOP3.LUT R12, R11, 0x7ffffe00, RZ, 0xc0, !PT ;  /* 0x7ffffe000b0c7812 */ /* 0x000fc600078ec0ff */
[----:B------:R-:W-:Y:S01]  /*0c70*/  IMAD.SHL.U32 R11, R8, 0x40, RZ ;  /* 0x00000040080b7824 */ /* 0x000fe200078e00ff */
[----:B------:R-:W-:Y:S02]  /*0c80*/  LOP3.LUT R10, R4, 0xffffff80, RZ, 0xc0, !PT ;  /* 0xffffff80040a7812 */ /* 0x000fe400078ec0ff */
[----:B------:R-:W-:Y:S02]  /*0c90*/  SHF.L.U32 R6, R6, 0x3, RZ ;  /* 0x0000000306067819 */ /* 0x000fe400000006ff */
[----:B------:R-:W-:Y:S01]  /*0ca0*/  LOP3.LUT R11, R11, 0x1c0, RZ, 0xc0, !PT ;  /* 0x000001c00b0b7812 */ /* 0x000fe200078ec0ff */
[----:B------:R-:W-:Y:S02]  /*0cb0*/  IMAD.IADD R10, R201, 0x1, -R10 ;  /* 0x00000001c90a7824 */ /* 0x000fe400078e0a0a */
[--C-:B------:R-:W-:Y:S01]  /*0cc0*/  IMAD.U32 R200, R13, 0x40, R6.reuse ;  /* 0x000000400dc87824 */ /* 0x100fe200078e0006 */
[----:B------:R-:W-:Y:S02]  /*0cd0*/  LOP3.LUT R6, R11, 0x8, R6, 0xf8, !PT ;  /* 0x000000080b067812 */ /* 0x000fe400078ef806 */
[----:B------:R-:W-:-:S02]  /*0ce0*/  SHF.R.U32.HI R11, RZ, 0x3, R11 ;  /* 0x00000003ff0b7819 */ /* 0x000fc4000001160b */
[----:B------:R-:W-:Y:S01]  /*0cf0*/  SHF.R.S32.HI R3, RZ, 0x1f, R10 ;  /* 0x0000001fff037819 */ /* 0x000fe2000001140a */
[----:B------:R-:W-:Y:S01]  /*0d00*/  IMAD R12, R5, 0x400, R12 ;  /* 0x00000400050c7824 */ /* 0x000fe200078e020c */
[----:B------:R-:W-:Y:S02]  /*0d10*/  LOP3.LUT R11, R6, R11, RZ, 0x3c, !PT ;  /* 0x0000000b060b7212 */ /* 0x000fe400078e3cff */
[----:B------:R-:W-:-:S03]  /*0d20*/  LEA.HI R7, R3, R10, RZ, 0x2 ;  /* 0x0000000a03077211 */ /* 0x000fc600078f10ff */
[----:B------:R-:W-:Y:S01]  /*0d30*/  IMAD.IADD R11, R12, 0x1, R11 ;  /* 0x000000010c0b7824 */ /* 0x000fe200078e020b */
[--C-:B------:R-:W-:Y:S02]  /*0d40*/  SHF.R.S32.HI R2, RZ, 0x2, R7.reuse ;  /* 0x00000002ff027819 */ /* 0x100fe40000011407 */
[----:B------:R-:W-:Y:S02]  /*0d50*/  SHF.R.S32.HI R9, RZ, 0x1f, R7 ;  /* 0x0000001fff097819 */ /* 0x000fe40000011407 */
[----:B------:R-:W-:Y:S02]  /*0d60*/  R2P PR, R8, 0x6 ;  /* 0x0000000608007804 */ /* 0x000fe40000000000 */
[----:B------:R-:W-:Y:S02]  /*0d70*/  LEA R23, R11, UR37, 0x1 ;  /* 0x000000250b177c11 */ /* 0x000fe4000f8e08ff */
[----:B------:R-:W-:Y:S02]  /*0d80*/  LEA.HI R9, R9, R2, RZ, 0x3 ;  /* 0x0000000209097211 */ /* 0x000fe400078f18ff */
[----:B------:R-:W-:-:S02]  /*0d90*/  LEA.HI R0, R0, R201, RZ, 0x3 ;  /* 0x000000c900007211 */ /* 0x000fc400078f18ff */
[----:B------:R-:W-:Y:S01]  /*0da0*/  LEA.HI R4, R4, R199, RZ, 0x1 ;  /* 0x000000c704047211 */ /* 0x000fe200078f08ff */
[----:B------:R-:W-:Y:S01]  /*0db0*/  IMAD.MOV.U32 R189, RZ, RZ, 0x20 ;  /* 0x00000020ffbd7424 */ /* 0x000fe200078e00ff */
[----:B------:R-:W-:Y:S01]  /*0dc0*/  LEA.HI R3, R3, R10, RZ, 0x5 ;  /* 0x0000000a03037211 */ /* 0x000fe200078f28ff */
[----:B------:R-:W-:Y:S01]  /*0dd0*/  VIADD R190, R23, 0x36400 ;  /* 0x0003640017be7836 */ /* 0x000fe20000000000 */
[----:B------:R-:W-:Y:S02]  /*0de0*/  LOP3.LUT R9, R9, 0xfffffff8, RZ, 0xc0, !PT ;  /* 0xfffffff809097812 */ /* 0x000fe400078ec0ff */
[----:B------:R-:W-:Y:S02]  /*0df0*/  LOP3.LUT R7, R7, 0x7ffffffc, RZ, 0xc0, !PT ;  /* 0x7ffffffc07077812 */ /* 0x000fe400078ec0ff */
[----:B------:R-:W-:Y:S02]  /*0e00*/  LOP3.LUT R6, R0, 0x1ffffff8, RZ, 0xc0, !PT ;  /* 0x1ffffff800067812 */ /* 0x000fe400078ec0ff */
[----:B------:R-:W-:Y:S01]  /*0e10*/  LOP3.LUT R4, R4, 0xfffffe, RZ, 0xc0, !PT ;  /* 0x00fffffe04047812 */ /* 0x000fe200078ec0ff */
[----:B------:R-:W-:Y:S01]  /*0e20*/  VIADD R188, R23, 0x36440 ;  /* 0x0003644017bc7836 */ /* 0x000fe20000000000 */
[----:B------:R-:W-:Y:S01]  /*0e30*/  SHF.R.S32.HI R3, RZ, 0x5, R3 ;  /* 0x00000005ff037819 */ /* 0x000fe20000011403 */
[----:B------:R-:W-:Y:S01]  /*0e40*/  IMAD.IADD R2, R2, 0x1, -R9 ;  /* 0x0000000102027824 */ /* 0x000fe200078e0a09 */
[----:B------:R-:W-:Y:S01]  /*0e50*/  SEL R189, R189, 0xffffffe0, !P1 ;  /* 0xffffffe0bdbd7807 */ /* 0x000fe20004800000 */
[----:B------:R-:W-:Y:S01]  /*0e60*/  IMAD.IADD R7, R10, 0x1, -R7 ;  /* 0x000000010a077824 */ /* 0x000fe200078e0a07 */
[----:B------:R-:W-:Y:S01]  /*0e70*/  @P2 IADD3 R188, R190, -0x40, RZ ;  /* 0xffffffc0bebc2810 */ /* 0x000fe20007ffe0ff */
[----:B------:R-:W-:-:S02]  /*0e80*/  IMAD.IADD R6, R201, 0x1, -R6 ;  /* 0x00000001c9067824 */ /* 0x000fc400078e0a06 */
[----:B------:R-:W-:Y:S01]  /*0e90*/  IMAD.IADD R4, R199, 0x1, -R4 ;  /* 0x00000001c7047824 */ /* 0x000fe200078e0a04 */
[----:B------:R-:W-:Y:S01]  /*0ea0*/  SHF.R.S32.HI R194, RZ, 0x3, R0 ;  /* 0x00000003ffc27819 */ /* 0x000fe20000011400 */
[----:B------:R-:W-:Y:S01]  /*0eb0*/  IMAD R19, R3, 0x10, R2 ;  /* 0x0000001003137824 */ /* 0x000fe200078e0202 */
[----:B------:R-:W-:Y:S01]  /*0ec0*/  MOV R2, RZ ;  /* 0x000000ff00027202 */ /* 0x000fe20000000f00 */
[----:B------:R-:W-:Y:S02]  /*0ed0*/  IMAD.IADD R190, R190, 0x1, R189 ;  /* 0x00000001bebe7824 */ /* 0x000fe400078e02bd */
[----:B------:R-:W-:Y:S02]  /*0ee0*/  IMAD.MOV.U32 R198, RZ, RZ, RZ ;  /* 0x000000ffffc67224 */ /* 0x000fe400078e00ff */
[----:B------:R-:W-:Y:S02]  /*0ef0*/  IMAD.SHL.U32 R191, R6, 0x8, RZ ;  /* 0x0000000806bf7824 */ /* 0x000fe400078e00ff */
[----:B------:R-:W-:-:S02]  /*0f00*/  IMAD.SHL.U32 R22, R4, 0x100, RZ ;  /* 0x0000010004167824 */ /* 0x000fc400078e00ff */
[----:B------:R-:W-:Y:S02]  /*0f10*/  IMAD.SHL.U32 R16, R7, 0x2, RZ ;  /* 0x0000000207107824 */ /* 0x000fe400078e00ff */
[----:B------:R-:W-:Y:S01]  /*0f20*/  IMAD.IADD R189, R189, 0x1, R188 ;  /* 0x00000001bdbd7824 */ /* 0x000fe200078e02bc */
[----:B------:R-:W-:Y:S01]  /*0f30*/  UMOV UR36, URZ ;  /* 0x0000003f00247c82 */ /* 0x000fe20008000000 */
[----:B--2---:R-:W-:-:S07]  /*0f40*/  LOP3.LUT R192, R14, 0x1, RZ, 0xfc, !PT ;  /* 0x000000010ec07812 */ /* 0x004fce00078efcff */
.L_x_5177:
[----:B-1---5:R-:W0:Y:S01]  /*0f50*/  LDC.64 R4, c[0x0][0xb20] ;  /* 0x0002c800ff047b82 */ /* 0x022e220000000a00 */
[----:B--2---:R-:W-:Y:S01]  /*0f60*/  IMAD.MOV.U32 R8, RZ, RZ, RZ ;  /* 0x000000ffff087224 */ /* 0x004fe200078e00ff */
[----:B------:R-:W-:-:S06]  /*0f70*/  ULDC.64 UR4, c[0x0][0x208] ;  /* 0x0000820000047ab9 */ /* 0x000fcc0000000a00 */
[----:B---34-:R-:W1:Y:S08]  /*0f80*/  LDC.64 R6, c[0x0][0xb10] ;  /* 0x0002c400ff067b82 */ /* 0x018e700000000a00 */
[----:B------:R-:W2:Y:S01]  /*0f90*/  LDC.64 R10, c[0x0][0x3f8] ;  /* 0x0000fe00ff0a7b82 */ /* 0x000ea20000000a00 */
        /* <DEDUP_REMOVED lines=31> */
[----:B--2---:R-:W-:-:S07]  /*1190*/  IADD3 R18, -R18, R3, RZ ;  /* 0x0000000312127210 */ /* 0x004fce0007ffe1ff */
.L_x_5075:
        /* <DEDUP_REMOVED lines=8> */
.L_x_5076:
        /* <DEDUP_REMOVED lines=10> */
.L_x_5077:
[----:B---3--:R-:W2:Y:S01]  /*12c0*/  LDL R6, [R1+0x4] ;  /* 0x0000040001067983 */ /* 0x008ea20000100800 */
[----:B0-----:R-:W0:Y:S01]  /*12d0*/  LDC R5, c[0x0][0xad8] ;  /* 0x0002b600ff057b82 */ /* 0x001e220000000800 */
[----:B-----5:R-:W-:Y:S01]  /*12e0*/  IMAD.IADD R17, R17, 0x1, -R8 ;  /* 0x0000000111117824 */ /* 0x020fe200078e0a08 */
[----:B------:R-:W-:-:S03]  /*12f0*/  LEA R4, R185, 0x40, 0x6 ;  /* 0x00000040b9047811 */ /* 0x000fc600078e30ff */
[C---:B------:R-:W-:Y:S01]  /*1300*/  VIADD R0, R17.reuse, 0x3f ;  /* 0x0000003f11007836 */ /* 0x040fe20000000000 */
[----:B------:R-:W-:-:S04]  /*1310*/  IADD3 R4, R17, R4, -R18 ;  /* 0x0000000411047210 */ /* 0x000fc80007ffe812 */
[----:B------:R-:W-:-:S04]  /*1320*/  SHF.R.S32.HI R3, RZ, 0x1f, R0 ;  /* 0x0000001fff037819 */ /* 0x000fc80000011400 */
[----:B------:R-:W-:-:S04]  /*1330*/  LEA.HI R3, R3, R0, RZ, 0x6 ;  /* 0x0000000003037211 */ /* 0x000fc800078f30ff */
[----:B------:R-:W-:Y:S01]  /*1340*/  SHF.R.S32.HI R168, RZ, 0x6, R3 ;  /* 0x00000006ffa87819 */ /* 0x000fe20000011403 */
[----:B0-----:R-:W-:Y:S01]  /*1350*/  IMAD.IADD R0, R4, 0x1, R5 ;  /* 0x0000000104007824 */ /* 0x001fe200078e0205 */
[----:B--2---:R-:W-:-:S13]  /*1360*/  ISETP.NE.AND P0, PT, R6, 0x1, PT ;  /* 0x000000010600780c */ /* 0x004fda0003f05270 */
[----:B------:R-:W-:Y:S05]  /*1370*/  @!P0 BRA `(.L_x_5078) ;  /* 0x0000001c00ac8947 */ /* 0x000fea0003800000 */
[----:B------:R-:W0:Y:S02]  /*1380*/  LDC R5, c[0x0][0xadc] ;  /* 0x0002b700ff057b82 */ /* 0x000e240000000800 */
[----:B0-----:R-:W-:-:S13]  /*1390*/  ISETP.GE.AND P1, PT, R5, 0x1, PT ;  /* 0x000000010500780c */ /* 0x001fda0003f26270 */
[----:B------:R-:W-:Y:S05]  /*13a0*/  @!P1 BRA `(.L_x_5079) ;  /* 0x0000000000409947 */ /* 0x000fea0003800000 */
[C---:B------:R-:W-:Y:S02]  /*13b0*/  ISETP.GT.AND P0, PT, R4.reuse, RZ, PT ;  /* 0x000000ff0400720c */ /* 0x040fe40003f04270 */
[----:B------:R-:W-:-:S11]  /*13c0*/  IADD3 R3, R4, -0x1, RZ ;  /* 0xffffffff04037810 */ /* 0x000fd60007ffe0ff */
        /* <DEDUP_REMOVED lines=8> */
.L_x_5080:
[----:B------:R-:W-:-:S13]  /*1450*/  ISETP.NE.AND P0, PT, R5, 0x1, PT ;  /* 0x000000010500780c */ /* 0x000fda0003f05270 */
[----:B------:R-:W0:Y:S02]  /*1460*/  @P0 LDC.64 R6, c[0x0][0xae0] ;  /* 0x0002b800ff060b82 */ /* 0x000e240000000a00 */
[----:B0-----:R-:W-:-:S05]  /*1470*/  @P0 IMAD.HI.U32 R4, R3, R6, RZ ;  /* 0x0000000603040227 */ /* 0x001fca00078e00ff */
[----:B------:R-:W-:-:S07]  /*1480*/  @P0 SHF.R.U32.HI R3, RZ, R7, R4 ;  /* 0x00000007ff030219 */ /* 0x000fce0000011604 */
.L_x_5081:
[----:B------:R-:W-:-:S05]  /*1490*/  IMAD R3, R3, R5, R5 ;  /* 0x0000000503037224 */ /* 0x000fca00078e0205 */
[----:B------:R-:W-:-:S07]  /*14a0*/  VIMNMX R0, R0, R3, PT ;  /* 0x0000000300007248 */ /* 0x000fce0003fe0100 */
.L_x_5079:
[----:B------:R-:W-:Y:S01]  /*14b0*/  VIADD R0, R0, 0x3f ;  /* 0x0000003f00007836 */ /* 0x000fe20000000000 */
[----:B------:R-:W-:Y:S01]  /*14c0*/  ULDC UR4, c[0x0][0xad4] ;  /* 0x0002b50000047ab9 */ /* 0x000fe20000000800 */
[----:B------:R-:W-:-:S03]  /*14d0*/  IMAD R18, R185, 0x40, -R18 ;  /* 0x00000040b9127824 */ /* 0x000fc600078e0a12 */
[----:B------:R-:W-:Y:S01]  /*14e0*/  SHF.R.S32.HI R3, RZ, 0x1f, R0 ;  /* 0x0000001fff037819 */ /* 0x000fe20000011400 */
[----:B------:R-:W-:-:S03]  /*14f0*/  IMAD.IADD R18, R17, 0x1, R18 ;  /* 0x0000000111127824 */ /* 0x000fc600078e0212 */
[----:B------:R-:W-:Y:S01]  /*1500*/  LEA.HI R3, R3, R0, RZ, 0x6 ;  /* 0x0000000003037211 */ /* 0x000fe200078f30ff */
[----:B------:R-:W-:-:S03]  /*1510*/  VIADD R4, R18, -UR4 ;  /* 0x8000000412047c36 */ /* 0x000fc60008000000 */
[----:B------:R-:W-:-:S04]  /*1520*/  SHF.R.S32.HI R3, RZ, 0x6, R3 ;  /* 0x00000006ff037819 */ /* 0x000fc80000011403 */
        /* <DEDUP_REMOVED lines=11> */
.L_x_5083:
[----:B------:R-:W-:-:S13]  /*15e0*/  ISETP.NE.AND P0, PT, R5, 0x1, PT ;  /* 0x000000010500780c */ /* 0x000fda0003f05270 */
[----:B------:R-:W0:Y:S02]  /*15f0*/  @P0 LDC.64 R8, c[0x0][0xae0] ;  /* 0x0002b800ff080b82 */ /* 0x000e240000000a00 */
[----:B0-----:R-:W-:-:S05]  /*1600*/  @P0 IMAD.HI.U32 R0, R18, R8, RZ ;  /* 0x0000000812000227 */ /* 0x001fca00078e00ff */
[----:B------:R-:W-:-:S07]  /*1610*/  @P0 SHF.R.U32.HI R18, RZ, R9, R0 ;  /* 0x00000009ff120219 */ /* 0x000fce0000011600 */
.L_x_5084:
[----:B------:R-:W-:-:S05]  /*1620*/  IMAD R3, R18, R5, RZ ;  /* 0x0000000512037224 */ /* 0x000fca00078e02ff */
[----:B------:R-:W-:-:S07]  /*1630*/  VIMNMX R4, R4, R3, !PT ;  /* 0x0000000304047248 */ /* 0x000fce0007fe0100 */
.L_x_5082:
        /* <DEDUP_REMOVED lines=72> */
[----:B------:R-:W-:Y:S02]  /*1ac0*/  IMAD.MOV.U32 R5, RZ, RZ, RZ ;  /* 0x000000ffff057224 */ /* 0x000fe400078e00ff */
[----:B------:R-:W-:Y:S01]  /*1ad0*/  IMAD.MOV.U32 R169, RZ, RZ, RZ ;  /* 0x000000ffffa97224 */ /* 0x000fe200078e00ff */
[----:B------:R-:W-:Y:S06]  /*1ae0*/  @!P1 BRA `(.L_x_5085) ;  /* 0x00000100001c9947 */ /* 0x000fec0003800000 */
[----:B------:R-:W0:Y:S01]  /*1af0*/  SHFL.IDX PT, R0, R199, RZ, 0x1f ;  /* 0x00001fffc7007589 */ /* 0x000e2200000e0000 */
[----:B------:R-:W-:Y:S01]  /*1b00*/  UMOV UR7, 0x40000040 ;  /* 0x4000004000077882 */ /* 0x000fe20000000000 */
[----:B------:R-:W-:Y:S01]  /*1b10*/  UMOV UR9, 0x40000040 ;  /* 0x4000004000097882 */ /* 0x000fe20000000000 */
[----:B------:R-:W-:Y:S01]  /*1b20*/  UMOV UR11, 0x40000040 ;  /* 0x40000040000b7882 */ /* 0x000fe20000000000 */
[----:B------:R-:W-:Y:S01]  /*1b30*/  BAR.SYNC.DEFER_BLOCKING 0xe, 0x100 ;  /* 0x0384000000007b1d */ /* 0x000fe20000010000 */
[----:B------:R-:W-:-:S04]  /*1b40*/  IADD3 R3, R6, -0x2, RZ ;  /* 0xfffffffe06037810 */ /* 0x000fc80007ffe0ff */
[----:B------:R-:W-:Y:S01]  /*1b50*/  ISETP.GE.AND P0, PT, R3, R4, PT ;  /* 0x000000040300720c */ /* 0x000fe20003f06270 */
        /* <DEDUP_REMOVED lines=50> */
.L_x_5087:
[----:B------:R-:W-:Y:S01]  /*1e80*/  BAR.SYNC.DEFER_BLOCKING 0xe, 0x100 ;  /* 0x0384000000007b1d */ /* 0x000fe20000010000 */
[----:B01----:R-:W-:Y:S01]  /*1e90*/  IMAD.U32 R0, RZ, RZ, UR36 ;  /* 0x00000024ff007e24 */ /* 0x003fe2000f8e00ff */
[----:B------:R-:W-:Y:S01]  /*1ea0*/  UIADD3 UR36, UR36, 0x1, URZ ;  /* 0x0000000124247890 */ /* 0x000fe2000fffe03f */
[C---:B------:R-:W-:Y:S02]  /*1eb0*/  ISETP.GT.AND P0, PT, R3.reuse, R4, PT ;  /* 0x000000040300720c */ /* 0x040fe40003f04270 */
[----:B------:R-:W-:Y:S01]  /*1ec0*/  IMAD R0, R0, 0x40, R19 ;  /* 0x0000004000007824 */ /* 0x000fe200078e0213 */
[----:B------:R-:W-:Y:S01]  /*1ed0*/  UISETP.NE.AND UP0, UPT, UR36, 0x2, UPT ;  /* 0x000000022400788c */ /* 0x000fe2000bf05270 */
[----:B------:R-:W-:Y:S01]  /*1ee0*/  IADD3 R3, R3, -0x1, RZ ;  /* 0xffffffff03037810 */ /* 0x000fe20007ffe0ff */
[----:B------:R-:W-:Y:S01]  /*1ef0*/  UMOV UR7, 0x40000040 ;  /* 0x4000004000077882 */ /* 0x000fe20000000000 */
[----:B------:R-:W-:Y:S01]  /*1f00*/  UMOV UR11, 0x40000040 ;  /* 0x40000040000b7882 */ /* 0x000fe20000000000 */
[----:B------:R-:W-:Y:S01]  /*1f10*/  LEA R0, R0, UR37, 0x2 ;  /* 0x0000002500007c11 */ /* 0x000fe2000f8e10ff */
[----:B------:R-:W-:Y:S01]  /*1f20*/  USEL UR36, UR36, URZ, UP0 ;  /* 0x0000003f24247287 */ /* 0x000fe20008000000 */
[----:B------:R-:W-:Y:S01]  /*1f30*/  UMOV UR15, 0x40000040 ;  /* 0x40000040000f7882 */ /* 0x000fe20000000000 */
[----:B------:R-:W-:-:S02]  /*1f40*/  UMOV UR19, 0x40000040 ;  /* 0x4000004000137882 */ /* 0x000fc40000000000 */
[----:B------:R-:W-:-:S04]  /*1f50*/  ULEA UR6, UR36, UR20, 0xc ;  /* 0x0000001424067291 */ /* 0x000fc8000f8e603f */
        /* <DEDUP_REMOVED lines=157> */
.L_x_5086:
[----:B------:R-:W-:Y:S01]  /*2930*/  BAR.SYNC.DEFER_BLOCKING 0xe, 0x100 ;  /* 0x0384000000007b1d */ /* 0x000fe20000010000 */
[----:B01----:R-:W-:Y:S01]  /*2940*/  IMAD.U32 R0, RZ, RZ, UR36 ;  /* 0x00000024ff007e24 */ /* 0x003fe2000f8e00ff */
        /* <DEDUP_REMOVED lines=142> */
.L_x_5078:
[----:B------:R-:W0:Y:S02]  /*3230*/  LDC R6, c[0x0][0xadc] ;  /* 0x0002b700ff067b82 */ /* 0x000e240000000800 */
[----:B0-----:R-:W-:-:S13]  /*3240*/  ISETP.GE.AND P0, PT, R6, 0x1, PT ;  /* 0x000000010600780c */ /* 0x001fda0003f06270 */
[----:B------:R-:W-:Y:S05]  /*3250*/  @!P0 BRA `(.L_x_5088) ;  /* 0x0000000000408947 */ /* 0x000fea0003800000 */
[C---:B------:R-:W-:Y:S01]  /*3260*/  ISETP.GT.AND P1, PT, R4.reuse, RZ, PT ;  /* 0x000000ff0400720c */ /* 0x040fe20003f24270 */
[----:B------:R-:W-:-:S12]  /*3270*/  VIADD R3, R4, 0xffffffff ;  /* 0xffffffff04037836 */ /* 0x000fd80000000000 */
[----:B------:R-:W-:Y:S05]  /*3280*/  @P1 BRA `(.L_x_5089) ;  /* 0x00000000001c1947 */ /* 0x000fea0003800000 */
[----:B------:R-:W-:Y:S02]  /*3290*/  ISETP.NE.AND P1, PT, R6, 0x1, PT ;  /* 0x000000010600780c */ /* 0x000fe40003f25270 */
[----:B------:R-:W-:-:S11]  /*32a0*/  IADD3 R3, -R4, RZ, RZ ;  /* 0x000000ff04037210 */ /* 0x000fd60007ffe1ff */
[----:B------:R-:W0:Y:S02]  /*32b0*/  @P1 LDC.64 R8, c[0x0][0xae0] ;  /* 0x0002b800ff081b82 */ /* 0x000e240000000a00 */
[----:B0-----:R-:W-:-:S05]  /*32c0*/  @P1 IMAD.HI.U32 R4, R3, R8, RZ ;  /* 0x0000000803041227 */ /* 0x001fca00078e00ff */
[----:B------:R-:W-:-:S04]  /*32d0*/  @P1 SHF.R.U32.HI R3, RZ, R9, R4 ;  /* 0x00000009ff031219 */ /* 0x000fc80000011604 */
[----:B------:R-:W-:Y:S01]  /*32e0*/  LOP3.LUT R3, RZ, R3, RZ, 0x33, !PT ;  /* 0x00000003ff037212 */ /* 0x000fe200078e33ff */
[----:B------:R-:W-:Y:S06]  /*32f0*/  BRA `(.L_x_5090) ;  /* 0x0000000000107947 */ /* 0x000fec0003800000 */
.L_x_5089:
[----:B------:R-:W-:-:S13]  /*3300*/  ISETP.NE.AND P1, PT, R6, 0x1, PT ;  /* 0x000000010600780c */ /* 0x000fda0003f25270 */
[----:B------:R-:W0:Y:S02]  /*3310*/  @P1 LDC.64 R4, c[0x0][0xae0] ;  /* 0x0002b800ff041b82 */ /* 0x000e240000000a00 */
[----:B0-----:R-:W-:-:S05]  /*3320*/  @P1 IMAD.HI.U32 R4, R3, R4, RZ ;  /* 0x0000000403041227 */ /* 0x001fca00078e00ff */
[----:B------:R-:W-:-:S07]  /*3330*/  @P1 SHF.R.U32.HI R3, RZ, R5, R4 ;  /* 0x00000005ff031219 */ /* 0x000fce0000011604 */
.L_x_5090:
[----:B------:R-:W-:-:S05]  /*3340*/  IMAD R3, R3, R6, R6 ;  /* 0x0000000603037224 */ /* 0x000fca00078e0206 */
[----:B------:R-:W-:-:S07]  /*3350*/  VIMNMX R0, R0, R3, PT ;  /* 0x0000000300007248 */ /* 0x000fce0003fe0100 */
.L_x_5088:
[----:B------:R-:W-:Y:S01]  /*3360*/  VIADD R0, R0, 0x3f ;  /* 0x0000003f00007836 */ /* 0x000fe20000000000 */
[----:B------:R-:W-:Y:S01]  /*3370*/  ULDC UR4, c[0x0][0xad4] ;  /* 0x0002b50000047ab9 */ /* 0x000fe20000000800 */
[----:B------:R-:W-:-:S03]  /*3380*/  IMAD R4, R185, 0x40, -R18 ;  /* 0x00000040b9047824 */ /* 0x000fc600078e0a12 */
[----:B------:R-:W-:-:S04]  /*3390*/  SHF.R.S32.HI R3, RZ, 0x1f, R0 ;  /* 0x0000001fff037819 */ /* 0x000fc80000011400 */
[----:B------:R-:W-:Y:S01]  /*33a0*/  LEA.HI R3, R3, R0, RZ, 0x6 ;  /* 0x0000000003037211 */ /* 0x000fe200078f30ff */
[----:B------:R-:W-:-:S03]  /*33b0*/  IMAD.IADD R0, R17, 0x1, R4 ;  /* 0x0000000111007824 */ /* 0x000fc600078e0204 */
[----:B------:R-:W-:Y:S01]  /*33c0*/  SHF.R.S32.HI R3, RZ, 0x6, R3 ;  /* 0x00000006ff037819 */ /* 0x000fe20000011403 */
[----:B------:R-:W-:-:S03]  /*33d0*/  VIADD R4, R0, -UR4 ;  /* 0x8000000400047c36 */ /* 0x000fc60008000000 */
[----:B------:R-:W-:Y:S01]  /*33e0*/  VIMNMX R168, R168, R3, PT ;  /* 0x00000003a8a87248 */ /* 0x000fe20003fe0100 */
[----:B------:R-:W-:Y:S06]  /*33f0*/  @!P0 BRA `(.L_x_5091) ;  /* 0x0000000000408947 */ /* 0x000fec0003800000 */
[----:B------:R-:W-:-:S05]  /*3400*/  IMAD.MOV.U32 R3, RZ, RZ, R0 ;  /* 0x000000ffff037224 */ /* 0x000fca00078e0000 */
        /* <DEDUP_REMOVED lines=9> */
.L_x_5092:
[----:B------:R-:W-:-:S13]  /*34a0*/  ISETP.NE.AND P0, PT, R6, 0x1, PT ;  /* 0x000000010600780c */ /* 0x000fda0003f05270 */
[----:B------:R-:W0:Y:S02]  /*34b0*/  @P0 LDC.64 R8, c[0x0][0xae0] ;  /* 0x0002b800ff080b82 */ /* 0x000e240000000a00 */
[----:B0-----:R-:W-:-:S05]  /*34c0*/  @P0 IMAD.HI.U32 R0, R3, R8, RZ ;  /* 0x0000000803000227 */ /* 0x001fca00078e00ff */
[----:B------:R-:W-:-:S07]  /*34d0*/  @P0 SHF.R.U32.HI R3, RZ, R9, R0 ;  /* 0x00000009ff030219 */ /* 0x000fce0000011600 */
.L_x_5093:
[----:B------:R-:W-:-:S05]  /*34e0*/  IMAD R3, R3, R6, RZ ;  /* 0x0000000603037224 */ /* 0x000fca00078e02ff */
[----:B------:R-:W-:-:S07]  /*34f0*/  VIMNMX R4, R4, R3, !PT ;  /* 0x0000000304047248 */ /* 0x000fce0007fe0100 */
.L_x_5091:
        /* <DEDUP_REMOVED lines=105> */
.L_x_5094:
[----:B------:R-:W-:Y:S02]  /*3b90*/  LEA.HI R0, R198, R198, RZ, 0x1 ;  /* 0x000000c6c6007211 */ /* 0x000fe400078f08ff */
[----:B------:R-:W-:Y:S02]  /*3ba0*/  ISETP.NE.AND P0, PT, R192, 0x3, PT ;  /* 0x00000003c000780c */ /* 0x000fe40003f05270 */
[----:B------:R-:W-:-:S05]  /*3bb0*/  LOP3.LUT R3, R0, 0xfffffffe, RZ, 0xc0, !PT ;  /* 0xfffffffe00037812 */ /* 0x000fca00078ec0ff */
[----:B------:R-:W-:-:S05]  /*3bc0*/  IMAD.IADD R3, R198, 0x1, -R3 ;  /* 0x00000001c6037824 */ /* 0x000fca00078e0a03 */
[----:B------:R-:W-:-:S04]  /*3bd0*/  SHF.L.U32 R3, R3, 0x1f, RZ ;  /* 0x0000001f03037819 */ /* 0x000fc800000006ff */
[----:B------:R-:W0:Y:S02]  /*3be0*/  SYNCS.PHASECHK.TRANS64.TRYWAIT P1, [UR37+0x38800], R3 ;  /* 0x03880003ff0075a7 */ /* 0x000e240008020165 */
[----:B0-----:R-:W-:Y:S05]  /*3bf0*/  @!P1 BRA `(.L_x_5095) ;  /* 0x0000016000309947 */ /* 0x001fea0003800000 */
.L_x_5271:
[----:B------:R-:W-:Y:S05]  /*3c00*/  @!P0 BRA `(.L_x_5096) ;  /* 0x0000000000048947 */ /* 0x000fea0003800000 */
[----:B------:R-:W-:Y:S01]  /*3c10*/  BPT.TRAP 0x1 ;  /* 0x000000040000795c */ /* 0x000fe20000300000 */
.L_x_5096:
[----:B------:R-:W-:Y:S01]  /*3c20*/  IMAD.U32 R4, RZ, RZ, UR36 ;  /* 0x00000024ff047e24 */ /* 0x000fe2000f8e00ff */
[----:B------:R-:W-:-:S04]  /*3c30*/  SHF.L.U32 R5, R2, 0x1f, RZ ;  /* 0x0000001f02057819 */ /* 0x000fc800000006ff */
[----:B------:R-:W-:-:S04]  /*3c40*/  LEA R4, R4, UR37, 0x3 ;  /* 0x0000002504047c11 */ /* 0x000fc8000f8e18ff */
[----:B------:R1:W2:Y:S01]  /*3c50*/  SYNCS.PHASECHK.TRANS64.TRYWAIT P1, [R4+URZ+0x38830], R5 ;  /* 0x03883005040075a7 */ /* 0x0002a2000802017f */
[----:B------:R-:W-:Y:S05]  /*3c60*/  @!P0 BRA `(.L_x_5097) ;  /* 0x0000000000048947 */ /* 0x000fea0003800000 */
[----:B------:R-:W-:Y:S01]  /*3c70*/  BPT.TRAP 0x1 ;  /* 0x000000040000795c */ /* 0x000fe20000300000 */
.L_x_5097:
[----:B--2---:R-:W-:Y:S05]  /*3c80*/  @P1 BRA `(.L_x_5098) ;  /* 0x0000000000081947 */ /* 0x004fea0003800000 */
[----:B------:R-:W2:Y:S02]  /*3c90*/  SYNCS.PHASECHK.TRANS64.TRYWAIT P1, [R4+URZ+0x38830], R5 ;  /* 0x03883005040075a7 */ /* 0x000ea4000802017f */
[----:B--2---:R-:W-:Y:S05]  /*3ca0*/  @!P1 BRA `(.L_x_5099) ;  /* 0x00000160001c9947 */ /* 0x004fea0003800000 */
.L_x_5098:
[----:B------:R-:W-:-:S04]  /*3cb0*/  UIADD3 UR4, UR37, 0x22400, URZ ;  /* 0x0002240025047890 */ /* 0x000fc8000fffe03f */
[----:B------:R-:W-:-:S04]  /*3cc0*/  USHF.R.U32.HI UR4, URZ, 0x4, UR4 ;  /* 0x000000043f047899 */ /* 0x000fc80008011604 */
[----:B------:R-:W-:-:S06]  /*3cd0*/  ULOP3.LUT UR4, UR4, 0x3fff, URZ, 0xc0, !UPT ;  /* 0x00003fff04047892 */ /* 0x000fcc000f8ec03f */
[----:B0-----:R-:W-:Y:S01]  /*3ce0*/  IMAD.U32 R0, RZ, RZ, UR4 ;  /* 0x00000004ff007e24 */ /* 0x001fe2000f8e00ff */
        /* <DEDUP_REMOVED lines=34> */
[----:B------:R-:W0:Y:S02]  /*3f10*/  SYNCS.PHASECHK.TRANS64.TRYWAIT P1, [UR37+0x38810], R3 ;  /* 0x03881003ff0075a7 */ /* 0x000e240008020165 */
[----:B0-----:R-:W-:Y:S05]  /*3f20*/  @!P1 BRA `(.L_x_5100) ;  /* 0x0000015c00909947 */ /* 0x001fea0003800000 */
.L_x_5272:
[----:B------:R-:W-:Y:S05]  /*3f30*/  @!P0 BRA `(.L_x_5101) ;  /* 0x0000000000048947 */ /* 0x000fea0003800000 */
[----:B------:R-:W-:Y:S01]  /*3f40*/  BPT.TRAP 0x1 ;  /* 0x000000040000795c */ /* 0x000fe20000300000 */
.L_x_5101:
[----:B------:R3:W4:Y:S01]  /*3f50*/  SYNCS.PHASECHK.TRANS64.TRYWAIT P1, [R4+URZ+0x38850], R5 ;  /* 0x03885005040075a7 */ /* 0x000722000802017f */
[----:B------:R-:W-:Y:S05]  /*3f60*/  @!P0 BRA `(.L_x_5102) ;  /* 0x0000000000048947 */ /* 0x000fea0003800000 */
[----:B------:R-:W-:Y:S01]  /*3f70*/  BPT.TRAP 0x1 ;  /* 0x000000040000795c */ /* 0x000fe20000300000 */
.L_x_5102:
[----:B----4-:R-:W-:Y:S05]  /*3f80*/  @P1 BRA `(.L_x_5103) ;  /* 0x0000000000081947 */ /* 0x010fea0003800000 */
[----:B------:R-:W4:Y:S02]  /*3f90*/  SYNCS.PHASECHK.TRANS64.TRYWAIT P1, [R4+URZ+0x38850], R5 ;  /* 0x03885005040075a7 */ /* 0x000f24000802017f */
[----:B----4-:R-:W-:Y:S05]  /*3fa0*/  @!P1 BRA `(.L_x_5104) ;  /* 0x0000015c00889947 */ /* 0x010fea0003800000 */
.L_x_5103:
[----:B------:R-:W-:Y:S01]  /*3fb0*/  UIADD3 UR4, UR37, 0x400, URZ ;  /* 0x0000040025047890 */ /* 0x000fe2000fffe03f */
[----:B------:R-:W-:Y:S01]  /*3fc0*/  WARPGROUP.ARRIVE ;  /* 0x00000000000079c5 */ /* 0x000fe20000000000 */
[----:B------:R-:W-:-:S05]  /*3fd0*/  UIADD3 UR5, UR37, 0x26400, URZ ;  /* 0x0002640025057890 */ /* 0x000fca000fffe03f */
[----:B0-----:R-:W0:Y:S01]  /*3fe0*/  S2R R3, SR_TID.X ;  /* 0x0000000000037919 */ /* 0x001e220000002100 */
[----:B------:R-:W-:Y:S01]  /*3ff0*/  USHF.R.U32.HI UR4, URZ, 0x4, UR4 ;  /* 0x000000043f047899 */ /* 0x000fe20008011604 */
[----:B------:R-:W-:Y:S01]  /*4000*/  LEA R10, R168, 0xffffffc0, 0x6 ;  /* 0xffffffc0a80a7811 */ /* 0x000fe200078e30ff */
[----:B------:R-:W-:Y:S01]  /*4010*/  USHF.R.U32.HI UR5, URZ, 0x4, UR5 ;  /* 0x000000043f057899 */ /* 0x000fe20008011605 */
[----:B------:R-:W1:Y:S01]  /*4020*/  S2R R6, SR_TID.X ;  /* 0x0000000000067919 */ /* 0x000e620000002100 */
[----:B------:R-:W-:Y:S01]  /*4030*/  ULOP3.LUT UR4, UR4, 0x3fff, URZ, 0xc0, !UPT ;  /* 0x00003fff04047892 */ /* 0x000fe2000f8ec03f */
[----:B------:R-:W-:Y:S01]  /*4040*/  IADD3 R12, -R16, R17, -R10 ;  /* 0x00000011100c7210 */ /* 0x000fe20007ffe90a */
[----:B------:R-:W-:Y:S02]  /*4050*/  ULOP3.LUT UR5, UR5, 0x3fff, URZ, 0xc0, !UPT ;  /* 0x00003fff05057892 */ /* 0x000fe4000f8ec03f */
[----:B------:R-:W-:Y:S02]  /*4060*/  ULOP3.LUT UR4, UR4, 0x10000, URZ, 0xfc, !UPT ;  /* 0x0001000004047892 */ /* 0x000fe4000f8efc3f */
[----:B------:R-:W-:-:S02]  /*4070*/  ULOP3.LUT UR5, UR5, 0x10000, URZ, 0xfc, !UPT ;  /* 0x0001000005057892 */ /* 0x000fc4000f8efc3f */
[----:B------:R-:W-:Y:S01]  /*4080*/  ULEA UR6, UR36, UR4, 0xc ;  /* 0x0000000424067291 */ /* 0x000fe2000f8e603f */
[----:B------:R-:W-:Y:S01]  /*4090*/  UMOV UR25, 0x40000040 ;  /* 0x4000004000197882 */ /* 0x000fe20000000000 */
[----:B------:R-:W-:Y:S01]  /*40a0*/  UMOV UR27, 0x40000040 ;  /* 0x40000040001b7882 */ /* 0x000fe20000000000 */
[----:B------:R-:W-:Y:S02]  /*40b0*/  UIADD3 UR8, UR5, 0x2, URZ ;  /* 0x0000000205087890 */ /* 0x000fe4000fffe03f */
[----:B------:R-:W-:Y:S02]  /*40c0*/  UMOV UR24, UR5 ;  /* 0x0000000500187c82 */ /* 0x000fe40008000000 */
[----:B------:R-:W-:Y:S01]  /*40d0*/  UMOV UR26, UR6 ;  /* 0x00000006001a7c82 */ /* 0x000fe20008000000 */
[----:B------:R-:W-:Y:S01]  /*40e0*/  UIADD3 UR10, UR6, 0x2, URZ ;  /* 0x00000002060a7890 */ /* 0x000fe2000fffe03f */
[----:B------:R-:W-:Y:S01]  /*40f0*/  HGMMA.64x64x16.F32.BF16 R24, gdesc[UR24], R24, gsb0 ;  /* 0x00e00000181879f0 */ /* 0x000fe20008001818 */
[----:B------:R-:W-:Y:S01]  /*4100*/  UMOV UR9, 0x40000040 ;  /* 0x4000004000097882 */ /* 0x000fe20000000000 */
[----:B------:R-:W-:Y:S01]  /*4110*/  UMOV UR11, 0x40000040 ;  /* 0x40000040000b7882 */ /* 0x000fe20000000000 */
[----:B------:R-:W-:-:S02]  /*4120*/  UIADD3 UR14, UR5, 0x800, URZ ;  /* 0x00000800050e7890 */ /* 0x000fc4000fffe03f */
[----:B------:R-:W-:Y:S01]  /*4130*/  UIADD3 UR15, UR6, 0x800, URZ ;  /* 0x00000800060f7890 */ /* 0x000fe2000fffe03f */
[----:B------:R-:W-:Y:S01]  /*4140*/  UMOV UR29, 0x40000040 ;  /* 0x40000040001d7882 */ /* 0x000fe20000000000 */
[----:B------:R-:W-:Y:S01]  /*4150*/  UMOV UR31, 0x40000040 ;  /* 0x40000040001f7882 */ /* 0x000fe20000000000 */
[----:B0-----:R-:W-:Y:S02]  /*4160*/  SHF.R.U32.HI R3, RZ, 0x7, R3 ;  /* 0x00000007ff037819 */ /* 0x001fe40000011603 */
[----:B-1234-:R-:W-:-:S04]  /*4170*/  LOP3.LUT R5, R6, 0x7f, RZ, 0xc0, !PT ;  /* 0x0000007f06057812 */ /* 0x01efc800078ec0ff */
[----:B------:R-:W0:Y:S01]  /*4180*/  SHFL.IDX PT, R3, R3, RZ, 0x1f ;  /* 0x00001fff03037589 */ /* 0x000e2200000e0000 */
[----:B------:R-:W-:Y:S01]  /*4190*/  ISETP.NE.AND P1, PT, R5, RZ, PT ;  /* 0x000000ff0500720c */ /* 0x000fe20003f25270 */
[----:B------:R-:W-:-:S04]  /*41a0*/  IMAD.MOV.U32 R5, RZ, RZ, -0x40 ;  /* 0xffffffc0ff057424 */ /* 0x000fc800078e00ff */
[----:B------:R-:W-:-:S05]  /*41b0*/  IMAD R5, R168, R5, 0x41 ;  /* 0x00000041a8057424 */ /* 0x000fca00078e0205 */
[----:B------:R-:W-:Y:S02]  /*41c0*/  IADD3 R11, R5, -0x1, RZ ;  /* 0xffffffff050b7810 */ /* 0x000fe40007ffe0ff */
[----:B0-----:R-:W-:Y:S02]  /*41d0*/  R2UR UR7, R3 ;  /* 0x00000000030772ca */ /* 0x001fe400000e0000 */
[----:B------:R-:W-:-:S04]  /*41e0*/  @!P1 IADD3 R3, R4, 0x38840, RZ ;  /* 0x0003884004039810 */ /* 0x000fc80007ffe0ff */
[----:B------:R-:W-:-:S07]  /*41f0*/  @!P1 PRMT R3, RZ, 0x654, R3 ;  /* 0x00000654ff039816 */ /* 0x000fce0000000003 */
        /* <DEDUP_REMOVED lines=128> */
[----:B------:R-:W-:Y:S02]  /*4a00*/  ULDC.64 UR14, c[0x0][0xad0] ;  /* 0x0002b400000e7ab9 */ /* 0x000fe40000000a00 */
[----:B------:R-:W-:Y:S01]  /*4a10*/  ULOP3.LUT UR15, URZ, UR15, URZ, 0x33, !UPT ;  /* 0x0000000f3f0f7292 */ /* 0x000fe2000f8e333f */
        /* <DEDUP_REMOVED lines=114> */
[----:B------:R-:W-:-:S05]  /*5140*/  UIADD3 UR6, UR7, UR8, UR6 ;  /* 0x0000000807067290 */ /* 0x000fca000fffe006 */
[----:B------:R-:W-:Y:S02]  /*5150*/  UMOV UR8, UR10 ;  /* 0x0000000a00087c82 */ /* 0x000fe40008000000 */
[----:B------:R-:W-:Y:S01]  /*5160*/  UMOV UR10, UR6 ;  /* 0x00000006000a7c82 */ /* 0x000fe20008000000 */
[----:B------:R-:W-:Y:S02]  /*5170*/  ULDC.64 UR6, c[0x0][0xad8] ;  /* 0x0002b60000067ab9 */ /* 0x000fe40000000a00 */
[----:B------:R-:W-:-:S06]  /*5180*/  UISETP.GE.AND UP0, UPT, UR7, 0x1, UPT ;  /* 0x000000010700788c */ /* 0x000fcc000bf06270 */
[----:B------:R-:W-:Y:S01]  /*5190*/  PLOP3.LUT P2, PT, PT, PT, UP0, 0x40, 0x0 ;  /* 0x000000000000781c */ /* 0x000fe20003f4e808 */
        /* <DEDUP_REMOVED lines=37> */
[----:B------:R-:W1:Y:S01]  /*53f0*/  MUFU.TANH R24, R24 ;  /* 0x0000001800187308 */ /* 0x000e620000002400 */
[----:B0-----:R-:W-:-:S07]  /*5400*/  IADD3 R3, -R18, R5, R17 ;  /* 0x0000000512037210 */ /* 0x001fce0007ffe111 */
[----:B------:R-:W0:Y:S01]  /*5410*/  MUFU.TANH R25, R25 ;  /* 0x0000001900197308 */ /* 0x000e220000002400 */
[----:B------:R-:W-:Y:S02]  /*5420*/  IMAD.IADD R6, R3, 0x1, -R16 ;  /* 0x0000000103067824 */ /* 0x000fe400078e0a10 */
[----:B------:R-:W-:-:S05]  /*5430*/  IMAD R3, R185, 0x40, R19 ;  /* 0x00000040b9037824 */ /* 0x000fca00078e0213 */
[----:B------:R2:W3:Y:S01]  /*5440*/  MUFU.TANH R8, R26 ;  /* 0x0000001a00087308 */ /* 0x0004e20000002400 */
[C---:B------:R-:W-:Y:S02]  /*5450*/  VIADD R9, R6.reuse, UR6 ;  /* 0x0000000606097c36 */ /* 0x040fe40008000000 */
[----:B------:R-:W-:-:S03]  /*5460*/  VIADD R14, R6, UR15 ;  /* 0x0000000f060e7c36 */ /* 0x000fc60008000000 */
[----:B------:R-:W-:Y:S01]  /*5470*/  VIADDMNMX R5, R3, R9, R12, PT ;  /* 0x0000000903057246 */ /* 0x000fe2000380010c */
[----:B------:R-:W-:Y:S01]  /*5480*/  IMAD.IADD R6, R14, 0x1, R3 ;  /* 0x000000010e067824 */ /* 0x000fe200078e0203 */
        /* <DEDUP_REMOVED lines=29> */
[----:B-1234-:R-:W-:Y:S05]  /*5660*/  @P2 BRA `(.L_x_5105) ;  /* 0x0000000000582947 */ /* 0x01efea0003800000 */
        /* <DEDUP_REMOVED lines=12> */
.L_x_5107:
[----:B------:R-:W-:-:S06]  /*5730*/  UISETP.NE.AND UP1, UPT, UR7, 0x1, UPT ;  /* 0x000000010700788c */ /* 0x000fcc000bf25270 */
[----:B------:R-:W-:-:S05]  /*5740*/  PLOP3.LUT P2, PT, PT, PT, UP1, 0x80, 0x0 ;  /* 0x000000000000781c */ /* 0x000fca0003f4f018 */
[----:B------:R-:W-:-:S08]  /*5750*/  @UP1 ULDC.64 UR8, c[0x0][0xae0] ;  /* 0x0002b80000081ab9 */ /* 0x000fd00000000a00 */
[----:B------:R-:W-:-:S05]  /*5760*/  @P2 IMAD.HI.U32 R13, R7, UR8, RZ ;  /* 0x00000008070d2c27 */ /* 0x000fca000f8e00ff */
[----:B------:R-:W-:-:S07]  /*5770*/  @P2 SHF.R.U32.HI R7, RZ, UR9, R13 ;  /* 0x00000009ff072c19 */ /* 0x000fce000801160d */
.L_x_5108:
[----:B------:R-:W-:Y:S05]  /*5780*/  BSYNC B0 ;  /* 0x0000000000007941 */ /* 0x000fea0003800000 */
.L_x_5106:
[----:B------:R-:W-:-:S04]  /*5790*/  IMAD R7, R7, UR7, -R10 ;  /* 0x0000000707077c24 */ /* 0x000fc8000f8e0a0a */
[----:B------:R-:W-:-:S05]  /*57a0*/  IMAD.IADD R7, R7, 0x1, -R16 ;  /* 0x0000000107077824 */ /* 0x000fca00078e0a10 */
[----:B------:R-:W-:Y:S02]  /*57b0*/  VIMNMX R6, R6, R7, !PT ;  /* 0x0000000706067248 */ /* 0x000fe40007fe0100 */
[----:B------:R-:W-:-:S07]  /*57c0*/  VIADDMNMX R5, R7, UR7, R5, PT ;  /* 0x0000000707057c46 */ /* 0x000fce000b800105 */
.L_x_5105:
[C---:B------:R-:W-:Y:S02]  /*57d0*/  ISETP.GE.AND P2, PT, R11.reuse, 0x2, PT ;  /* 0x000000020b00780c */ /* 0x040fe40003f46270 */
[C---:B------:R-:W-:Y:S02]  /*57e0*/  ISETP.GE.AND P6, PT, R11.reuse, 0xa, PT ;  /* 0x0000000a0b00780c */ /* 0x040fe40003fc6270 */
[----:B------:R-:W-:Y:S02]  /*57f0*/  ISETP.GT.AND P4, PT, R6, 0x1, !P2 ;  /* 0x000000010600780c */ /* 0x000fe40005784270 */
[----:B------:R-:W-:Y:S02]  /*5800*/  ISETP.GE.AND P3, PT, R11, 0x9, PT ;  /* 0x000000090b00780c */ /* 0x000fe40003f66270 */
[----:B------:R-:W-:Y:S02]  /*5810*/  ISETP.LT.OR P4, PT, R5, 0x2, P4 ;  /* 0x000000020500780c */ /* 0x000fe40002781670 */
[----:B------:R-:W-:-:S02]  /*5820*/  P2R R26, PR, RZ, 0x40 ;  /* 0x00000040ff1a7803 */ /* 0x000fc40000000000 */
[----:B0-----:R-:W-:Y:S02]  /*5830*/  FSEL R15, R25, -INF , !P4 ;  /* 0xff800000190f7808 */ /* 0x001fe40006000000 */
[C---:B------:R-:W-:Y:S02]  /*5840*/  ISETP.GT.AND P4, PT, R6.reuse, 0x9, !P6 ;  /* 0x000000090600780c */ /* 0x040fe40007784270 */
[----:B------:R-:W-:Y:S02]  /*5850*/  ISETP.GT.AND P5, PT, R6, 0x8, !P3 ;  /* 0x000000080600780c */ /* 0x000fe40005fa4270 */
[----:B------:R-:W-:Y:S02]  /*5860*/  ISETP.LT.OR P4, PT, R5, 0xa, P4 ;  /* 0x0000000a0500780c */ /* 0x000fe40002781670 */
[----:B------:R-:W-:Y:S02]  /*5870*/  ISETP.GE.AND P6, PT, R11, 0x11, PT ;  /* 0x000000110b00780c */ /* 0x000fe40003fc6270 */
[----:B------:R-:W-:-:S02]  /*5880*/  FSEL R57, R29, -INF , !P4 ;  /* 0xff8000001d397808 */ /* 0x000fc40006000000 */
[C---:B------:R-:W-:Y:S02]  /*5890*/  ISETP.LT.OR P5, PT, R5.reuse, 0x9, P5 ;  /* 0x000000090500780c */ /* 0x040fe40002fa1670 */
[----:B------:R-:W-:Y:S02]  /*58a0*/  ISETP.GT.AND P4, PT, R6, 0x10, !P6 ;  /* 0x000000100600780c */ /* 0x000fe40007784270 */
[----:B------:R-:W-:Y:S02]  /*58b0*/  FSEL R21, R28, -INF , !P5 ;  /* 0xff8000001c157808 */ /* 0x000fe40006800000 */
        /* <DEDUP_REMOVED lines=59> */
[----:B------:R-:W-:Y:S01]  /*5c70*/  ISETP.LT.OR P6, PT, R5, 0x3a, P6 ;  /* 0x0000003a0500780c */ /* 0x000fe200037c1670 */
[----:B------:R-:W-:-:S03]  /*5c80*/  VIADD R5, R3, 0x8 ;  /* 0x0000000803057836 */ /* 0x000fc60000000000 */
[----:B------:R-:W-:Y:S02]  /*5c90*/  FSEL R53, R53, -INF , !P6 ;  /* 0xff80000035357808 */ /* 0x000fe40007000000 */
[----:B------:R-:W-:Y:S02]  /*5ca0*/  PLOP3.LUT P6, PT, PT, PT, UP0, 0x40, 0x0 ;  /* 0x000000000000781c */ /* 0x000fe40003fce808 */
[----:B------:R-:W-:Y:S02]  /*5cb0*/  VIADDMNMX R6, R5, R9, R12, PT ;  /* 0x0000000905067246 */ /* 0x000fe4000380010c */
[----:B------:R-:W-:-:S09]  /*5cc0*/  IADD3 R5, R14, 0x8, R3 ;  /* 0x000000080e057810 */ /* 0x000fd20007ffe003 */
        /* <DEDUP_REMOVED lines=15> */
.L_x_5111:
[----:B------:R-:W-:-:S06]  /*5dc0*/  UISETP.NE.AND UP1, UPT, UR7, 0x1, UPT ;  /* 0x000000010700788c */ /* 0x000fcc000bf25270 */
[----:B------:R-:W-:-:S05]  /*5dd0*/  PLOP3.LUT P6, PT, PT, PT, UP1, 0x80, 0x0 ;  /* 0x000000000000781c */ /* 0x000fca0003fcf018 */
[----:B------:R-:W-:-:S08]  /*5de0*/  @UP1 ULDC.64 UR8, c[0x0][0xae0] ;  /* 0x0002b80000081ab9 */ /* 0x000fd00000000a00 */
[----:B------:R-:W-:Y:S01]  /*5df0*/  @P6 IMAD.HI.U32 R9, R7, UR8, RZ ;  /* 0x0000000807096c27 */ /* 0x000fe2000f8e00ff */
[----:B------:R-:W-:-:S13]  /*5e00*/  PLOP3.LUT P6, PT, PT, PT, UP1, 0x80, 0x0 ;  /* 0x000000000000781c */ /* 0x000fda0003fcf018 */
[----:B------:R-:W-:-:S07]  /*5e10*/  @P6 SHF.R.U32.HI R7, RZ, UR9, R9 ;  /* 0x00000009ff076c19 */ /* 0x000fce0008011609 */
.L_x_5112:
[----:B------:R-:W-:Y:S05]  /*5e20*/  BSYNC B0 ;  /* 0x0000000000007941 */ /* 0x000fea0003800000 */
.L_x_5110:
[----:B------:R-:W-:-:S04]  /*5e30*/  IMAD R7, R7, UR7, -R10 ;  /* 0x0000000707077c24 */ /* 0x000fc8000f8e0a0a */
[----:B------:R-:W-:-:S05]  /*5e40*/  IMAD.IADD R7, R7, 0x1, -R16 ;  /* 0x0000000107077824 */ /* 0x000fca00078e0a10 */
[----:B------:R-:W-:Y:S02]  /*5e50*/  VIMNMX R5, R5, R7, !PT ;  /* 0x0000000705057248 */ /* 0x000fe40007fe0100 */
[----:B------:R-:W-:-:S07]  /*5e60*/  VIADDMNMX R6, R7, UR7, R6, PT ;  /* 0x0000000707067c46 */ /* 0x000fce000b800106 */
.L_x_5109:
[----:B------:R-:W-:Y:S01]  /*5e70*/  ISETP.GT.AND P2, PT, R5, 0x1, !P2 ;  /* 0x000000010500780c */ /* 0x000fe20005744270 */
[----:B------:R-:W-:Y:S01]  /*5e80*/  ULDC UR11, c[0x0][0xa80] ;  /* 0x0002a000000b7ab9 */ /* 0x000fe20000000800 */
[----:B------:R-:W-:Y:S01]  /*5e90*/  FMNMX.FTZ R7, R13, R15, !PT ;  /* 0x0000000f0d077209 */ /* 0x000fe20007810000 */
[----:B------:R-:W-:Y:S01]  /*5ea0*/  ULEA UR8, UR36, UR38, 0xc ;  /* 0x0000002624087291 */ /* 0x000fe2000f8e603f */
[----:B------:R-:W-:Y:S01]  /*5eb0*/  ISETP.LT.OR P2, PT, R6, 0x2, P2 ;  /* 0x000000020600780c */ /* 0x000fe20001741670 */
[----:B------:R-:W-:Y:S01]  /*5ec0*/  UMOV UR19, 0x40000040 ;  /* 0x4000004000137882 */ /* 0x000fe20000000000 */
[----:B------:R-:W-:Y:S01]  /*5ed0*/  FMNMX.FTZ R7, R21, R7, !PT ;  /* 0x0000000715077209 */ /* 0x000fe20007810000 */
[----:B------:R-:W-:Y:S01]  /*5ee0*/  UIADD3 UR10, UR8, 0x80, URZ ;  /* 0x00000080080a7890 */ /* 0x000fe2000fffe03f */
[----:B------:R-:W-:Y:S01]  /*5ef0*/  FSEL R25, R27, -INF , !P2 ;  /* 0xff8000001b197808 */ /* 0x000fe20005000000 */
[----:B------:R-:W-:Y:S01]  /*5f00*/  @!P1 VIADD R4, R4, 0x38860 ;  /* 0x0003886004049836 */ /* 0x000fe20000000000 */
[----:B------:R-:W-:Y:S01]  /*5f10*/  ISETP.NE.AND P2, PT, R26, RZ, PT ;  /* 0x000000ff1a00720c */ /* 0x000fe20003f45270 */
[----:B------:R-:W-:Y:S01]  /*5f20*/  UMOV UR18, UR8 ;  /* 0x0000000800127c82 */ /* 0x000fe20008000000 */
[----:B------:R-:W-:Y:S01]  /*5f30*/  FMNMX.FTZ R7, R57, R7, !PT ;  /* 0x0000000739077209 */ /* 0x000fe20007810000 */
[----:B------:R-:W-:Y:S01]  /*5f40*/  BAR.SYNC.DEFER_BLOCKING 0xf, 0x100 ;  /* 0x03c4000000007b1d */ /* 0x000fe20000010000 */
[----:B------:R-:W-:-:S02]  /*5f50*/  ISETP.GT.AND P2, PT, R5, 0x9, !P2 ;  /* 0x000000090500780c */ /* 0x000fc40005744270 */
[----:B------:R-:W-:Y:S02]  /*5f60*/  FMNMX.FTZ R7, R59, R7, !PT ;  /* 0x000000073b077209 */ /* 0x000fe40007810000 */
[----:B------:R-:W-:Y:S02]  /*5f70*/  ISETP.LT.OR P2, PT, R6, 0xa, P2 ;  /* 0x0000000a0600780c */ /* 0x000fe40001741670 */
[----:B------:R-:W-:Y:S02]  /*5f80*/  ISETP.GT.AND P3, PT, R5, 0x8, !P3 ;  /* 0x000000080500780c */ /* 0x000fe40005f64270 */
[----:B------:R-:W-:Y:S02]  /*5f90*/  FSEL R27, R31, -INF , !P2 ;  /* 0xff8000001f1b7808 */ /* 0x000fe40005000000 */
[----:B------:R-:W-:Y:S02]  /*5fa0*/  ISETP.NE.AND P2, PT, R28, RZ, PT ;  /* 0x000000ff1c00720c */ /* 0x000fe40003f45270 */
[----:B------:R-:W-:-:S02]  /*5fb0*/  FMNMX.FTZ R7, R61, R7, !PT ;  /* 0x000000073d077209 */ /* 0x000fc40007810000 */
[----:B------:R-:W-:Y:S02]  /*5fc0*/  ISETP.GT.AND P2, PT, R5, 0x10, !P2 ;  /* 0x000000100500780c */ /* 0x000fe40005744270 */
[C---:B------:R-:W-:Y:S02]  /*5fd0*/  ISETP.LT.OR P3, PT, R6.reuse, 0x9, P3 ;  /* 0x000000090600780c */ /* 0x040fe40001f61670 */
[----:B------:R-:W-:Y:S02]  /*5fe0*/  ISETP.LT.OR P2, PT, R6, 0x11, P2 ;  /* 0x000000110600780c */ /* 0x000fe40001741670 */
[----:B------:R-:W-:Y:S02]  /*5ff0*/  FMNMX.FTZ R7, R63, R7, !PT ;  /* 0x000000073f077209 */ /* 0x000fe40007810000 */
[----:B------:R-:W-:Y:S02]  /*6000*/  FSEL R28, R34, -INF , !P2 ;  /* 0xff800000221c7808 */ /* 0x000fe40005000000 */
[----:B------:R-:W-:-:S02]  /*6010*/  ISETP.NE.AND P2, PT, R29, RZ, PT ;  /* 0x000000ff1d00720c */ /* 0x000fc40003f45270 */
[----:B------:R-:W-:Y:S02]  /*6020*/  FSEL R26, R30, -INF , !P3 ;  /* 0xff8000001e1a7808 */ /* 0x000fe40005800000 */
        /* <DEDUP_REMOVED lines=22> */
[----:B------:R-:W-:Y:S01]  /*6190*/  ISETP.NE.AND P3, PT, R40, RZ, PT ;  /* 0x000000ff2800720c */ /* 0x000fe20003f65270 */
[----:B------:R-:W0:Y:S01]  /*61a0*/  SHFL.BFLY PT, R7, R10, 0x2, 0x1f ;  /* 0x0c401f000a077f89 */ /* 0x000e2200000e0000 */
[----:B------:R-:W-:-:S02]  /*61b0*/  ISETP.LT.OR P2, PT, R6, 0x21, P2 ;  /* 0x000000210600780c */ /* 0x000fc40001741670 */
[----:B------:R-:W-:Y:S02]  /*61c0*/  ISETP.NE.AND P6, PT, R20, RZ, PT ;  /* 0x000000ff1400720c */ /* 0x000fe40003fc5270 */
[----:B------:R-:W-:Y:S02]  /*61d0*/  FSEL R32, R42, -INF , !P2 ;  /* 0xff8000002a207808 */ /* 0x000fe40005000000 */
[----:B------:R-:W-:Y:S02]  /*61e0*/  ISETP.NE.AND P2, PT, R37, RZ, PT ;  /* 0x000000ff2500720c */ /* 0x000fe40003f45270 */
[C---:B------:R-:W-:Y:S02]  /*61f0*/  ISETP.GT.AND P4, PT, R5.reuse, 0x31, !P4 ;  /* 0x000000310500780c */ /* 0x040fe40006784270 */
[C---:B------:R-:W-:Y:S02]  /*6200*/  ISETP.GT.AND P2, PT, R5.reuse, 0x21, !P2 ;  /* 0x000000210500780c */ /* 0x040fe40005744270 */
[----:B------:R-:W-:-:S02]  /*6210*/  ISETP.GT.AND P5, PT, R5, 0x38, !P5 ;  /* 0x000000380500780c */ /* 0x000fc40006fa4270 */
[C---:B------:R-:W-:Y:S02]  /*6220*/  ISETP.LT.OR P2, PT, R6.reuse, 0x22, P2 ;  /* 0x000000220600780c */ /* 0x040fe40001741670 */
[----:B------:R-:W-:Y:S02]  /*6230*/  ISETP.LT.OR P4, PT, R6, 0x32, P4 ;  /* 0x000000320600780c */ /* 0x000fe40002781670 */
[----:B------:R-:W-:Y:S02]  /*6240*/  FSEL R33, R43, -INF , !P2 ;  /* 0xff8000002b217808 */ /* 0x000fe40005000000 */
[----:B------:R-:W-:Y:S02]  /*6250*/  ISETP.GT.AND P2, PT, R5, 0x28, !P3 ;  /* 0x000000280500780c */ /* 0x000fe40005f44270 */
[----:B------:R-:W-:Y:S02]  /*6260*/  ISETP.NE.AND P3, PT, R56, RZ, PT ;  /* 0x000000ff3800720c */ /* 0x000fe40003f65270 */
[----:B------:R-:W-:-:S02]  /*6270*/  ISETP.LT.OR P2, PT, R6, 0x29, P2 ;  /* 0x000000290600780c */ /* 0x000fc40001741670 */
[C---:B------:R-:W-:Y:S02]  /*6280*/  ISETP.GT.AND P3, PT, R5.reuse, 0x30, !P3 ;  /* 0x000000300500780c */ /* 0x040fe40005f64270 */
[----:B------:R-:W-:Y:S02]  /*6290*/  FSEL R34, R46, -INF , !P2 ;  /* 0xff8000002e227808 */ /* 0x000fe40005000000 */
[----:B------:R-:W-:Y:S02]  /*62a0*/  ISETP.GT.AND P2, PT, R5, RZ, !P6 ;  /* 0x000000ff0500720c */ /* 0x000fe40007744270 */
[----:B------:R-:W-:Y:S02]  /*62b0*/  ISETP.NE.AND P6, PT, R11, RZ, PT ;  /* 0x000000ff0b00720c */ /* 0x000fe40003fc5270 */
        /* <DEDUP_REMOVED lines=11> */
[----:B------:R-:W-:Y:S02]  /*6370*/  FMNMX.FTZ R8, R28, R7, !PT ;  /* 0x000000071c087209 */ /* 0x000fe40007810000 */
[----:B------:R-:W-:Y:S02]  /*6380*/  ISETP.LT.OR P3, PT, R6, 0x31, P3 ;  /* 0x000000310600780c */ /* 0x000fe40001f61670 */
[----:B------:R-:W-:Y:S02]  /*6390*/  FMNMX.FTZ R9, R29, R8, !PT ;  /* 0x000000081d097209 */ /* 0x000fe40007810000 */
[----:B------:R-:W-:-:S02]  /*63a0*/  FSEL R36, R50, -INF , !P3 ;  /* 0xff80000032247808 */ /* 0x000fc40005800000 */
[----:B------:R-:W-:Y:S02]  /*63b0*/  FMNMX.FTZ R8, R30, R9, !PT ;  /* 0x000000091e087209 */ /* 0x000fe40007810000 */
[----:B------:R-:W-:Y:S02]  /*63c0*/  ISETP.LT.OR P5, PT, R6, 0x39, P5 ;  /* 0x000000390600780c */ /* 0x000fe40002fa1670 */
[----:B------:R-:W-:Y:S02]  /*63d0*/  FMNMX.FTZ R9, R31, R8, !PT ;  /* 0x000000081f097209 */ /* 0x000fe40007810000 */
[----:B0-----:R-:W-:Y:S02]  /*63e0*/  FMNMX.FTZ R7, R11, R12, !PT ;  /* 0x0000000c0b077209 */ /* 0x001fe40007810000 */
[----:B------:R-:W-:Y:S02]  /*63f0*/  FMNMX.FTZ R8, R32, R9, !PT ;  /* 0x0000000920087209 */ /* 0x000fe40007810000 */
[C---:B------:R-:W-:Y:S01]  /*6400*/  FSETP.NEU.FTZ.AND P2, PT, R7.reuse, -INF , PT ;  /* 0xff8000000700780b */ /* 0x040fe20003f5d000 */
[----:B------:R-:W-:Y:S01]  /*6410*/  FMUL.FTZ R10, R7, UR11 ;  /* 0x0000000b070a7c20 */ /* 0x000fe20008410000 */
[----:B------:R-:W-:-:S02]  /*6420*/  FMNMX.FTZ R9, R33, R8, !PT ;  /* 0x0000000821097209 */ /* 0x000fc40007810000 */
[----:B------:R-:W-:Y:S02]  /*6430*/  FSEL R37, R51, -INF , !P4 ;  /* 0xff80000033257808 */ /* 0x000fe40006000000 */
[----:B------:R-:W-:Y:S02]  /*6440*/  FMNMX.FTZ R8, R34, R9, !PT ;  /* 0x0000000922087209 */ /* 0x000fe40007810000 */
[----:B------:R-:W-:Y:S02]  /*6450*/  FSEL R42, R10, RZ, P2 ;  /* 0x000000ff0a2a7208 */ /* 0x000fe40001000000 */
[----:B------:R-:W-:Y:S02]  /*6460*/  FMNMX.FTZ R9, R35, R8, !PT ;  /* 0x0000000823097209 */ /* 0x000fe40007810000 */
[----:B------:R-:W-:Y:S01]  /*6470*/  ISETP.GT.AND P2, PT, R5, 0x39, !P6 ;  /* 0x000000390500780c */ /* 0x000fe20007744270 */
[--C-:B------:R-:W-:Y:S01]  /*6480*/  FFMA.FTZ R11, R15, UR11, -R42.reuse ;  /* 0x0000000b0f0b7c23 */ /* 0x100fe2000801082a */
[----:B------:R-:W-:Y:S01]  /*6490*/  FMNMX.FTZ R8, R36, R9, !PT ;  /* 0x0000000924087209 */ /* 0x000fe20007810000 */
[--C-:B------:R-:W-:Y:S01]  /*64a0*/  FFMA.FTZ R44, R41, UR11, -R42.reuse ;  /* 0x0000000b292c7c23 */ /* 0x100fe2000801082a */
[----:B------:R-:W-:Y:S01]  /*64b0*/  ISETP.LT.OR P2, PT, R6, 0x3a, P2 ;  /* 0x0000003a0600780c */ /* 0x000fe20001741670 */
[--C-:B------:R-:W-:Y:S01]  /*64c0*/  FFMA.FTZ R14, R21, UR11, -R42.reuse ;  /* 0x0000000b150e7c23 */ /* 0x100fe2000801082a */
[----:B------:R-:W-:Y:S01]  /*64d0*/  FSEL R38, R54, -INF , !P5 ;  /* 0xff80000036267808 */ /* 0x000fe20006800000 */
[--C-:B------:R-:W-:Y:S01]  /*64e0*/  FFMA.FTZ R5, R13, UR11, -R42.reuse ;  /* 0x0000000b0d057c23 */ /* 0x100fe2000801082a */
[----:B------:R-:W-:Y:S01]  /*64f0*/  FMNMX.FTZ R9, R37, R8, !PT ;  /* 0x0000000825097209 */ /* 0x000fe20007810000 */
[--C-:B------:R-:W-:Y:S01]  /*6500*/  FFMA.FTZ R10, R57, UR11, -R42.reuse ;  /* 0x0000000b390a7c23 */ /* 0x100fe2000801082a */
[----:B------:R-:W-:Y:S01]  /*6510*/  FSEL R39, R55, -INF , !P2 ;  /* 0xff80000037277808 */ /* 0x000fe20005000000 */
[--C-:B------:R-:W-:Y:S01]  /*6520*/  FFMA.FTZ R12, R61, UR11, -R42.reuse ;  /* 0x0000000b3d0c7c23 */ /* 0x100fe2000801082a */
[----:B------:R-:W-:Y:S01]  /*6530*/  FMNMX.FTZ R8, R38, R9, !PT ;  /* 0x0000000926087209 */ /* 0x000fe20007810000 */
[--C-:B------:R-:W-:Y:S01]  /*6540*/  FFMA.FTZ R13, R63, UR11, -R42.reuse ;  /* 0x0000000b3f0d7c23 */ /* 0x100fe2000801082a */
[----:B------:R0:W-:Y:S01]  /*6550*/  MUFU.EX2 R9, R14 ;  /* 0x0000000e00097308 */ /* 0x0001e20000000800 */
[--C-:B------:R-:W-:Y:S01]  /*6560*/  FFMA.FTZ R20, R59, UR11, -R42.reuse ;  /* 0x0000000b3b147c23 */ /* 0x100fe2000801082a */
[----:B------:R-:W-:Y:S01]  /*6570*/  FMNMX.FTZ R8, R39, R8, !PT ;  /* 0x0000000827087209 */ /* 0x000fe20007810000 */
[--C-:B------:R-:W-:Y:S01]  /*6580*/  FFMA.FTZ R21, R69, UR11, -R42.reuse ;  /* 0x0000000b45157c23 */ /* 0x100fe2000801082a */
[--C-:B------:R-:W-:Y:S01]  /*6590*/  FFMA.FTZ R170, R45, UR11, -R42.reuse ;  /* 0x0000000b2daa7c23 */ /* 0x100fe2000801082a */
[--C-:B------:R-:W-:Y:S01]  /*65a0*/  FFMA.FTZ R169, R169, UR11, -R42.reuse ;  /* 0x0000000ba9a97c23 */ /* 0x100fe2000801082a */
[--C-:B------:R-:W-:Y:S01]  /*65b0*/  FFMA.FTZ R172, R49, UR11, -R42.reuse ;  /* 0x0000000b31ac7c23 */ /* 0x100fe2000801082a */
[----:B------:R-:W1:Y:S01]  /*65c0*/  SHFL.BFLY PT, R15, R8, 0x2, 0x1f ;  /* 0x0c401f00080f7f89 */ /* 0x000e6200000e0000 */
[--C-:B------:R-:W-:Y:S01]  /*65d0*/  FFMA.FTZ R171, R171, UR11, -R42.reuse ;  /* 0x0000000babab7c23 */ /* 0x100fe2000801082a */
[--C-:B0-----:R-:W-:Y:S01]  /*65e0*/  FFMA.FTZ R14, R65, UR11, -R42.reuse ;  /* 0x0000000b410e7c23 */ /* 0x101fe2000801082a */
[--C-:B------:R-:W-:Y:S01]  /*65f0*/  FFMA.FTZ R174, R53, UR11, -R42.reuse ;  /* 0x0000000b35ae7c23 */ /* 0x100fe2000801082a */
[----:B------:R-:W-:Y:S01]  /*6600*/  FFMA.FTZ R43, R67, UR11, -R42 ;  /* 0x0000000b432b7c23 */ /* 0x000fe2000801082a */
[----:B------:R-:W-:Y:S01]  /*6610*/  MUFU.EX2 R5, R5 ;  /* 0x0000000500057308 */ /* 0x000fe20000000800 */
[----:B------:R-:W-:-:S07]  /*6620*/  @!P1 PRMT R4, RZ, 0x654, R4 ;  /* 0x00000654ff049816 */ /* 0x000fce0000000004 */
[----:B------:R-:W0:Y:S08]  /*6630*/  MUFU.EX2 R6, R11 ;  /* 0x0000000b00067308 */ /* 0x000e300000000800 */
[----:B------:R-:W2:Y:S01]  /*6640*/  MUFU.EX2 R10, R10 ;  /* 0x0000000a000a7308 */ /* 0x000ea20000000800 */
[----:B-1----:R-:W-:-:S05]  /*6650*/  FMNMX.FTZ R40, R8, R15, !PT ;  /* 0x0000000f08287209 */ /* 0x002fca0007810000 */
[----:B------:R-:W1:Y:S02]  /*6660*/  SHFL.BFLY PT, R41, R40, 0x1, 0x1f ;  /* 0x0c201f0028297f89 */ /* 0x000e6400000e0000 */
[----:B------:R-:W-:Y:S01]  /*6670*/  MUFU.EX2 R11, R20 ;  /* 0x00000014000b7308 */ /* 0x000fe20000000800 */
[----:B0-----:R-:W-:Y:S01]  /*6680*/  F2FP.BF16.F32.PACK_AB R152, R6, R5 ;  /* 0x000000050698723e */ /* 0x001fe200000010ff */
[----:B------:R-:W-:-:S06]  /*6690*/  FADD.FTZ R6, R5, R6 ;  /* 0x0000000605067221 */ /* 0x000fcc0000010000 */
[----:B------:R-:W0:Y:S01]  /*66a0*/  MUFU.EX2 R12, R12 ;  /* 0x0000000c000c7308 */ /* 0x000e220000000800 */
[----:B--2---:R-:W-:Y:S01]  /*66b0*/  F2FP.BF16.F32.PACK_AB R154, R10, R9 ;  /* 0x000000090a9a723e */ /* 0x004fe200000010ff */
[----:B------:R-:W-:Y:S01]  /*66c0*/  FADD.FTZ R9, R9, R6 ;  /* 0x0000000609097221 */ /* 0x000fe20000010000 */
[----:B------:R-:W-:-:S03]  /*66d0*/  VIADD R6, R168, 0xfffffffe ;  /* 0xfffffffea8067836 */ /* 0x000fc60000000000 */
[----:B------:R-:W-:Y:S02]  /*66e0*/  FADD.FTZ R10, R10, R9 ;  /* 0x000000090a0a7221 */ /* 0x000fe40000010000 */
[----:B------:R-:W-:Y:S01]  /*66f0*/  MUFU.EX2 R13, R13 ;  /* 0x0000000d000d7308 */ /* 0x000fe20000000800 */
[----:B-1----:R-:W-:-:S07]  /*6700*/  FMNMX.FTZ R8, R40, R41, !PT ;  /* 0x0000002928087209 */ /* 0x002fce0007810000 */
[----:B------:R-:W1:Y:S01]  /*6710*/  MUFU.EX2 R14, R14 ;  /* 0x0000000e000e7308 */ /* 0x000e620000000800 */
[----:B0-----:R-:W-:Y:S01]  /*6720*/  F2FP.BF16.F32.PACK_AB R156, R12, R11 ;  /* 0x0000000b0c9c723e */ /* 0x001fe200000010ff */
[----:B------:R-:W-:Y:S01]  /*6730*/  FADD.FTZ R11, R11, R10 ;  /* 0x0000000a0b0b7221 */ /* 0x000fe20000010000 */
[C---:B------:R-:W-:Y:S01]  /*6740*/  FSETP.NEU.FTZ.AND P2, PT, R8.reuse, -INF , PT ;  /* 0xff8000000800780b */ /* 0x040fe20003f5d000 */
[----:B------:R-:W-:Y:S01]  /*6750*/  FMUL.FTZ R40, R8, UR11 ;  /* 0x0000000b08287c20 */ /* 0x000fe20008410000 */
[----:B------:R-:W-:Y:S01]  /*6760*/  IADD3 R10, R17, -R18, RZ ;  /* 0x80000012110a7210 */ /* 0x000fe20007ffe0ff */
[----:B------:R-:W-:Y:S02]  /*6770*/  FADD.FTZ R12, R12, R11 ;  /* 0x0000000b0c0c7221 */ /* 0x000fe40000010000 */
[----:B------:R-:W-:Y:S01]  /*6780*/  MUFU.EX2 R15, R43 ;  /* 0x0000002b000f7308 */ /* 0x000fe20000000800 */
[----:B------:R-:W-:Y:S01]  /*6790*/  FSEL R40, R40, RZ, P2 ;  /* 0x000000ff28287208 */ /* 0x000fe20001000000 */
[----:B------:R-:W-:Y:S01]  /*67a0*/  IMAD R11, R185, 0x40, R10 ;  /* 0x00000040b90b7824 */ /* 0x000fe200078e020a */
[----:B------:R-:W-:-:S03]  /*67b0*/  PLOP3.LUT P2, PT, PT, PT, UP0, 0x40, 0x0 ;  /* 0x000000000000781c */ /* 0x000fc60003f4e808 */
        /* <DEDUP_REMOVED lines=20> */
[----:B------:R-:W0:Y:S08]  /*6900*/  MUFU.EX2 R176, R176 ;  /* 0x000000b000b07308 */ /* 0x000e300000000800 */
[----:B------:R-:W-:Y:S08]  /*6910*/  MUFU.EX2 R175, R175 ;  /* 0x000000af00af7308 */ /* 0x000ff00000000800 */
[----:B------:R-:W1:Y:S01]  /*6920*/  MUFU.EX2 R178, R178 ;  /* 0x000000b200b27308 */ /* 0x000e620000000800 */
[----:B0-----:R-:W-:Y:S01]  /*6930*/  F2FP.BF16.F32.PACK_AB R153, R176, R173 ;  /* 0x000000adb099723e */ /* 0x001fe200000010ff */
[----:B------:R-:W-:-:S06]  /*6940*/  FADD.FTZ R176, R173, R176 ;  /* 0x000000b0adb07221 */ /* 0x000fcc0000010000 */
[----:B------:R-:W-:Y:S08]  /*6950*/  MUFU.EX2 R177, R177 ;  /* 0x000000b100b17308 */ /* 0x000ff00000000800 */
[----:B------:R-:W0:Y:S01]  /*6960*/  MUFU.EX2 R180, R180 ;  /* 0x000000b400b47308 */ /* 0x000e220000000800 */
[----:B-1----:R-:W-:Y:S01]  /*6970*/  F2FP.BF16.F32.PACK_AB R155, R178, R175 ;  /* 0x000000afb29b723e */ /* 0x002fe200000010ff */
[----:B------:R-:W-:-:S04]  /*6980*/  FADD.FTZ R175, R175, R176 ;  /* 0x000000b0afaf7221 */ /* 0x000fc80000010000 */
[----:B------:R1:W-:Y:S01]  /*6990*/  STSM.16.M88.4 [R23+0x36400], R152 ;  /* 0x0364009817007844 */ /* 0x0003e20000000200 */
[----:B------:R-:W-:Y:S01]  /*69a0*/  FADD.FTZ R178, R178, R175 ;  /* 0x000000afb2b27221 */ /* 0x000fe20000010000 */
[----:B------:R-:W-:Y:S08]  /*69b0*/  MUFU.EX2 R179, R179 ;  /* 0x000000b300b37308 */ /* 0x000ff00000000800 */
[----:B------:R-:W2:Y:S01]  /*69c0*/  MUFU.EX2 R182, R182 ;  /* 0x000000b600b67308 */ /* 0x000ea20000000800 */
[----:B0-----:R-:W-:Y:S01]  /*69d0*/  F2FP.BF16.F32.PACK_AB R157, R180, R177 ;  /* 0x000000b1b49d723e */ /* 0x001fe200000010ff */
[----:B------:R-:W-:-:S04]  /*69e0*/  FADD.FTZ R177, R177, R178 ;  /* 0x000000b2b1b17221 */ /* 0x000fc80000010000 */
[----:B------:R-:W-:Y:S02]  /*69f0*/  FADD.FTZ R180, R180, R177 ;  /* 0x000000b1b4b47221 */ /* 0x000fe40000010000 */
[----:B------:R-:W0:Y:S08]  /*6a00*/  MUFU.EX2 R20, R44 ;  /* 0x0000002c00147308 */ /* 0x000e300000000800 */
[----:B------:R-:W-:Y:S01]  /*6a10*/  MUFU.EX2 R21, R21 ;  /* 0x0000001500157308 */ /* 0x000fe20000000800 */
[----:B--2---:R-:W-:Y:S01]  /*6a20*/  F2FP.BF16.F32.PACK_AB R159, R182, R179 ;  /* 0x000000b3b69f723e */ /* 0x004fe200000010ff */
[----:B------:R-:W-:-:S04]  /*6a30*/  FADD.FTZ R179, R179, R180 ;  /* 0x000000b4b3b37221 */ /* 0x000fc80000010000 */
[----:B------:R1:W-:Y:S01]  /*6a40*/  STSM.16.M88.4 [R190], R156 ;  /* 0x0000009cbe007844 */ /* 0x0003e20000000200 */
[----:B------:R-:W-:Y:S01]  /*6a50*/  FADD.FTZ R182, R182, R179 ;  /* 0x000000b3b6b67221 */ /* 0x000fe20000010000 */
[----:B------:R-:W2:Y:S01]  /*6a60*/  MUFU.EX2 R170, R170 ;  /* 0x000000aa00aa7308 */ /* 0x000ea20000000800 */
[----:B0-----:R-:W-:Y:S01]  /*6a70*/  F2FP.BF16.F32.PACK_AB R160, R20, R15 ;  /* 0x0000000f14a0723e */ /* 0x001fe200000010ff */
[----:B------:R-:W-:-:S04]  /*6a80*/  FADD.FTZ R15, R15, R14 ;  /* 0x0000000e0f0f7221 */ /* 0x000fc80000010000 */
[----:B------:R-:W-:Y:S02]  /*6a90*/  FADD.FTZ R20, R20, R15 ;  /* 0x0000000f14147221 */ /* 0x000fe40000010000 */
[----:B------:R-:W-:Y:S08]  /*6aa0*/  MUFU.EX2 R181, R181 ;  /* 0x000000b500b57308 */ /* 0x000ff00000000800 */
[----:B------:R-:W0:Y:S01]  /*6ab0*/  MUFU.EX2 R186, R186 ;  /* 0x000000ba00ba7308 */ /* 0x000e220000000800 */
[----:B--2---:R-:W-:Y:S01]  /*6ac0*/  F2FP.BF16.F32.PACK_AB R162, R170, R21 ;  /* 0x00000015aaa2723e */ /* 0x004fe200000010ff */
[----:B------:R-:W-:-:S04]  /*6ad0*/  FADD.FTZ R21, R21, R20 ;  /* 0x0000001415157221 */ /* 0x000fc80000010000 */
[----:B------:R-:W-:Y:S02]  /*6ae0*/  FADD.FTZ R170, R170, R21 ;  /* 0x00000015aaaa7221 */ /* 0x000fe40000010000 */
[----:B------:R-:W-:Y:S08]  /*6af0*/  MUFU.EX2 R183, R183 ;  /* 0x000000b700b77308 */ /* 0x000ff00000000800 */
        /* <DEDUP_REMOVED lines=8> */
[----:B------:R1:W-:Y:S01]  /*6b80*/  STSM.16.M88.4 [R188], R160 ;  /* 0x000000a0bc007844 */ /* 0x0003e20000000200 */
[----:B------:R-:W-:Y:S01]  /*6b90*/  FADD.FTZ R202, R202, R183 ;  /* 0x000000b7caca7221 */ /* 0x000fe20000010000 */
        /* <DEDUP_REMOVED lines=8> */
[----:B------:R-:W-:-:S06]  /*6c20*/  FADD.FTZ R171, R171, R172 ;  /* 0x000000acabab7221 */ /* 0x000fcc0000010000 */
[----:B------:R-:W2:Y:S08]  /*6c30*/  MUFU.EX2 R203, R203 ;  /* 0x000000cb00cb7308 */ /* 0x000eb00000000800 */
[----:B------:R-:W3:Y:S01]  /*6c40*/  MUFU.EX2 R206, R206 ;  /* 0x000000ce00ce7308 */ /* 0x000ee20000000800 */
[----:B0-----:R-:W-:Y:S01]  /*6c50*/  F2FP.BF16.F32.PACK_AB R165, R204, R187 ;  /* 0x000000bbcca5723e */ /* 0x001fe200000010ff */
[----:B------:R-:W-:-:S04]  /*6c60*/  FADD.FTZ R187, R187, R202 ;  /* 0x000000cabbbb7221 */ /* 0x000fc80000010000 */
[----:B------:R-:W-:-:S04]  /*6c70*/  FADD.FTZ R204, R204, R187 ;  /* 0x000000bbcccc7221 */ /* 0x000fc80000010000 */
[----:B--2---:R-:W-:Y:S01]  /*6c80*/  FADD.FTZ R5, R203, R204 ;  /* 0x000000cccb057221 */ /* 0x004fe20000010000 */
[----:B---3--:R-:W-:-:S03]  /*6c90*/  F2FP.BF16.F32.PACK_AB R167, R206, R203 ;  /* 0x000000cbcea7723e */ /* 0x008fc600000010ff */
[----:B------:R-:W-:Y:S02]  /*6ca0*/  FADD.FTZ R5, R206, R5 ;  /* 0x00000005ce057221 */ /* 0x000fe40000010000 */
[----:B------:R1:W-:Y:S01]  /*6cb0*/  STSM.16.M88.4 [R189], R164 ;  /* 0x000000a4bd007844 */ /* 0x0003e20000000200 */
[----:B------:R-:W-:-:S06]  /*6cc0*/  WARPGROUP.ARRIVE ;  /* 0x00000000000079c5 */ /* 0x000fcc0000000000 */
[----:B------:R-:W-:Y:S01]  /*6cd0*/  HGMMA.64x256x16.F32.BF16 R24, R152, gdesc[UR16].tnspB, RZ, !UPT, gsb0 ;  /* 0x43e0001098187df0 */ /* 0x000fe2000c0018ff */
[----:B------:R-:W-:Y:S01]  /*6ce0*/  UMOV UR18, UR10 ;  /* 0x0000000a00127c82 */ /* 0x000fe20008000000 */
[----:B------:R-:W-:Y:S01]  /*6cf0*/  UMOV UR19, 0x40000040 ;  /* 0x4000004000137882 */ /* 0x000fe20000000000 */
[----:B------:R-:W-:Y:S02]  /*6d00*/  UIADD3 UR10, UR8, 0x100, URZ ;  /* 0x00000100080a7890 */ /* 0x000fe4000fffe03f */
[----:B------:R-:W-:Y:S01]  /*6d10*/  UIADD3 UR8, UR8, 0x180, URZ ;  /* 0x0000018008087890 */ /* 0x000fe2000fffe03f */
[----:B------:R-:W-:Y:S02]  /*6d20*/  WARPGROUP.DEPBAR.LE gsb0, 0x0 ;  /* 0x00008000000079c5 */ /* 0x000fe40000010000 */
[----:B------:R-:W-:-:S15]  /*6d30*/  WARPGROUP.ARRIVE ;  /* 0x00000000000079c5 */ /* 0x000fde0000000000 */
[----:B------:R-:W-:-:S05]  /*6d40*/  NOP ;  /* 0x0000000000007918 */ /* 0x000fca0000000000 */
[----:B------:R-:W-:Y:S01]  /*6d50*/  HGMMA.64x256x16.F32.BF16 R24, R156, gdesc[UR16].tnspB, R24, gsb0 ;  /* 0x43e000109c187df0 */ /* 0x000fe20008001818 */
[----:B------:R-:W-:Y:S01]  /*6d60*/  UMOV UR18, UR10 ;  /* 0x0000000a00127c82 */ /* 0x000fe20008000000 */
[----:B------:R-:W-:Y:S01]  /*6d70*/  UMOV UR19, 0x40000040 ;  /* 0x4000004000137882 */ /* 0x000fe20000000000 */
[----:B------:R-:W-:Y:S02]  /*6d80*/  WARPGROUP.DEPBAR.LE gsb0, 0x0 ;  /* 0x00008000000079c5 */ /* 0x000fe40000010000 */
[----:B------:R-:W-:-:S15]  /*6d90*/  WARPGROUP.ARRIVE ;  /* 0x00000000000079c5 */ /* 0x000fde0000000000 */
[----:B------:R-:W-:-:S08]  /*6da0*/  NOP ;  /* 0x0000000000007918 */ /* 0x000fd00000000000 */
[----:B------:R-:W-:Y:S01]  /*6db0*/  HGMMA.64x256x16.F32.BF16 R24, R160, gdesc[UR16].tnspB, R24, gsb0 ;  /* 0x43e00010a0187df0 */ /* 0x000fe20008001818 */
[----:B------:R-:W-:Y:S01]  /*6dc0*/  UMOV UR18, UR8 ;  /* 0x0000000800127c82 */ /* 0x000fe20008000000 */
[----:B------:R-:W-:Y:S01]  /*6dd0*/  UMOV UR19, 0x40000040 ;  /* 0x4000004000137882 */ /* 0x000fe20000000000 */
[----:B------:R-:W-:-:S13]  /*6de0*/  R2UR UR8, R11 ;  /* 0x000000000b0872ca */ /* 0x000fda00000e0000 */
[----:B------:R-:W-:Y:S01]  /*6df0*/  UIADD3 UR6, UR8, UR6, URZ ;  /* 0x0000000608067290 */ /* 0x000fe2000fffe03f */
[----:B------:R-:W-:Y:S02]  /*6e00*/  WARPGROUP.DEPBAR.LE gsb0, 0x0 ;  /* 0x00008000000079c5 */ /* 0x000fe40000010000 */
[----:B------:R-:W-:-:S09]  /*6e10*/  WARPGROUP.ARRIVE ;  /* 0x00000000000079c5 */ /* 0x000fd20000000000 */
[----:B------:R-:W-:Y:S03]  /*6e20*/  HGMMA.64x256x16.F32.BF16 R24, R164, gdesc[UR16].tnspB, R24, gsb0 ;  /* 0x43e00010a4187df0 */ /* 0x000fe60008001818 */
[----:B------:R-:W-:Y:S02]  /*6e30*/  WARPGROUP.DEPBAR.LE gsb0, 0x0 ;  /* 0x00008000000079c5 */ /* 0x000fe40000010000 */
[----:B------:R0:W-:Y:S06]  /*6e40*/  MEMBAR.ALL.CTA ;  /* 0x0000000000007992 */ /* 0x0001ec0000008000 */
[----:B0-----:R-:W0:Y:S02]  /*6e50*/  FENCE.VIEW.ASYNC.S ;  /* 0x00000000000073c6 */ /* 0x001e240000000000 */
[----:B0-----:R-:W-:Y:S01]  /*6e60*/  NOP ;  /* 0x0000000000007918 */ /* 0x001fe20000000000 */
[----:B------:R-:W-:Y:S06]  /*6e70*/  BAR.ARV 0xe, 0x100 ;  /* 0x0384000000007b1d */ /* 0x000fec0000002000 */
[----:B------:R0:W-:Y:S02]  /*6e80*/  @!P1 SYNCS.ARRIVE.TRANS64.RED.A1T0 RZ, [R4+URZ], RZ ;  /* 0x000000ff04ff99a7 */ /* 0x0001e4000810043f */
[----:B0-----:R-:W-:Y:S01]  /*6e90*/  FADD.FTZ R4, R174, R171 ;  /* 0x000000abae047221 */ /* 0x001fe20000010000 */
[----:B-1----:R-:W-:Y:S06]  /*6ea0*/  @P2 BRA `(.L_x_5113) ;  /* 0x0000000000482947 */ /* 0x002fec0003800000 */
[C---:B------:R-:W-:Y:S01]  /*6eb0*/  ISETP.GT.AND P2, PT, R11.reuse, RZ, PT ;  /* 0x000000ff0b00720c */ /* 0x040fe20003f44270 */
[----:B------:R-:W-:-:S05]  /*6ec0*/  VIADD R9, R11, 0xffffffff ;  /* 0xffffffff0b097836 */ /* 0x000fca0000000000 */
[----:B------:R-:W-:-:S07]  /*6ed0*/  R2UR UR10, R9 ;  /* 0x00000000090a72ca */ /* 0x000fce00000e0000 */
[----:B------:R-:W-:Y:S08]  /*6ee0*/  @P2 BRA `(.L_x_5114) ;  /* 0x00000000001c2947 */ /* 0x000ff00003800000 */
[----:B------:R-:W-:Y:S02]  /*6ef0*/  UISETP.NE.AND UP1, UPT, UR7, 0x1, UPT ;  /* 0x000000010700788c */ /* 0x000fe4000bf25270 */
[----:B------:R-:W-:-:S09]  /*6f00*/  UIADD3 UR10, -UR8, URZ, URZ ;  /* 0x0000003f080a7290 */ /* 0x000fd2000fffe13f */
[----:B------:R-:W-:Y:S02]  /*6f10*/  @UP1 ULDC.64 UR18, c[0x0][0xae0] ;  /* 0x0002b80000121ab9 */ /* 0x000fe40000000a00 */
[----:B------:R-:W-:-:S04]  /*6f20*/  UIMAD.WIDE.U32 UR8, UR10, UR18, URZ ;  /* 0x000000120a0872a5 */ /* 0x000fc8000f8e003f */
[----:B------:R-:W-:-:S04]  /*6f30*/  @UP1 USHF.R.U32.HI UR10, URZ, UR19, UR9 ;  /* 0x000000133f0a1299 */ /* 0x000fc80008011609 */
[----:B------:R-:W-:Y:S01]  /*6f40*/  ULOP3.LUT UR10, URZ, UR10, URZ, 0x33, !UPT ;  /* 0x0000000a3f0a7292 */ /* 0x000fe2000f8e333f */
[----:B------:R-:W-:Y:S11]  /*6f50*/  BRA `(.L_x_5115) ;  /* 0x0000000000107947 */ /* 0x000ff60003800000 */
.L_x_5114:
[----:B------:R-:W-:-:S11]  /*6f60*/  UISETP.NE.AND UP1, UPT, UR7, 0x1, UPT ;  /* 0x000000010700788c */ /* 0x000fd6000bf25270 */
[----:B------:R-:W-:Y:S02]  /*6f70*/  @UP1 ULDC.64 UR18, c[0x0][0xae0] ;  /* 0x0002b80000121ab9 */ /* 0x000fe40000000a00 */
[----:B------:R-:W-:-:S04]  /*6f80*/  UIMAD.WIDE.U32 UR8, UR10, UR18, URZ ;  /* 0x000000120a0872a5 */ /* 0x000fc8000f8e003f */
[----:B------:R-:W-:-:S12]  /*6f90*/  @UP1 USHF.R.U32.HI UR10, URZ, UR19, UR9 ;  /* 0x000000133f0a1299 */ /* 0x000fd80008011609 */
.L_x_5115:
[----:B------:R-:W-:-:S04]  /*6fa0*/  UIMAD UR7, UR10, UR7, UR7 ;  /* 0x000000070a0772a4 */ /* 0x000fc8000f8e0207 */
[----:B------:R-:W-:-:S04]  /*6fb0*/  UISETP.LT.AND UP1, UPT, UR6, UR7, UPT ;  /* 0x000000070600728c */ /* 0x000fc8000bf21270 */
[----:B------:R-:W-:-:S12]  /*6fc0*/  USEL UR6, UR6, UR7, UP1 ;  /* 0x0000000706067287 */ /* 0x000fd80008800000 */
.L_x_5113:
[----:B------:R-:W-:Y:S01]  /*6fd0*/  R2UR UR14, R184 ;  /* 0x00000000b80e72ca */ /* 0x000fe200000e0000 */
[----:B------:R-:W-:-:S04]  /*6fe0*/  USHF.R.S32.HI UR7, URZ, 0x1f, UR6 ;  /* 0x0000001f3f077899 */ /* 0x000fc80008011406 */
[----:B------:R-:W-:-:S04]  /*6ff0*/  ULEA.HI UR7, UR7, UR6, URZ, 0x6 ;  /* 0x0000000607077291 */ /* 0x000fc8000f8f303f */
[----:B------:R-:W-:-:S04]  /*7000*/  USHF.R.S32.HI UR7, URZ, 0x6, UR7 ;  /* 0x000000063f077899 */ /* 0x000fc80008011407 */
[----:B------:R-:W-:-:S04]  /*7010*/  UISETP.LT.AND UP1, UPT, UR14, UR7, UPT ;  /* 0x000000070e00728c */ /* 0x000fc8000bf21270 */
[----:B------:R-:W-:-:S06]  /*7020*/  USEL UR14, UR14, UR7, !UP1 ;  /* 0x000000070e0e7287 */ /* 0x000fcc000c800000 */
[----:B------:R-:W-:-:S13]  /*7030*/  ISETP.GE.AND P2, PT, R6, UR14, PT ;  /* 0x0000000e06007c0c */ /* 0x000fda000bf46270 */
[----:B------:R-:W-:Y:S05]  /*7040*/  @!P2 BRA `(.L_x_5116) ;  /* 0x000000380014a947 */ /* 0x000fea0003800000 */
[----:B------:R-:W-:-:S05]  /*7050*/  IMAD.IADD R13, R3, 0x1, R10 ;  /* 0x00000001030d7824 */ /* 0x000fca00078e020a */
[----:B------:R-:W-:-:S04]  /*7060*/  IADD3 R11, R13, 0x8, RZ ;  /* 0x000000080d0b7810 */ /* 0x000fc80007ffe0ff */
[----:B------:R-:W-:-:S07]  /*7070*/  LOP3.LUT R9, RZ, R11, RZ, 0x33, !PT ;  /* 0x0000000bff097212 */ /* 0x000fce00078e33ff */
.L_x_5133:
[----:B------:R-:W-:-:S04]  /*7080*/  UIADD3 UR6, UR36, 0x1, URZ ;  /* 0x0000000124067890 */ /* 0x000fc8000fffe03f */
[----:B------:R-:W-:-:S04]  /*7090*/  UISETP.NE.AND UP1, UPT, UR6, 0x2, UPT ;  /* 0x000000020600788c */ /* 0x000fc8000bf25270 */
[----:B------:R-:W-:Y:S02]  /*70a0*/  USEL UR7, URZ, 0x1, UP1 ;  /* 0x000000013f077887 */ /* 0x000fe40008800000 */
[----:B------:R-:W-:-:S04]  /*70b0*/  USEL UR6, UR6, URZ, UP1 ;  /* 0x0000003f06067287 */ /* 0x000fc80008800000 */
[----:B------:R-:W-:Y:S01]  /*70c0*/  LOP3.LUT R2, R2, UR7, RZ, 0x3c, !PT ;  /* 0x0000000702027c12 */ /* 0x000fe2000f8e3cff */
[----:B0-----:R-:W-:Y:S07]  /*70d0*/  @!P0 BRA `(.L_x_5117) ;  /* 0x0000000000048947 */ /* 0x001fee0003800000 */
[----:B------:R-:W-:Y:S01]  /*70e0*/  BPT.TRAP 0x1 ;  /* 0x000000040000795c */ /* 0x000fe20000300000 */
.L_x_5117:
[----:B------:R-:W-:Y:S01]  /*70f0*/  ULEA UR7, UR6, UR37, 0x3 ;  /* 0x0000002506077291 */ /* 0x000fe2000f8e183f */
[----:B------:R-:W-:-:S08]  /*7100*/  SHF.L.U32 R10, R2, 0x1f, RZ ;  /* 0x0000001f020a7819 */ /* 0x000fd000000006ff */
[----:B------:R0:W1:Y:S01]  /*7110*/  SYNCS.PHASECHK.TRANS64.TRYWAIT P2, [UR7+0x38830], R10 ;  /* 0x0388300aff0075a7 */ /* 0x0000620008040147 */
[----:B------:R-:W-:Y:S05]  /*7120*/  @!P0 BRA `(.L_x_5118) ;  /* 0x0000000000048947 */ /* 0x000fea0003800000 */
[----:B------:R-:W-:Y:S01]  /*7130*/  BPT.TRAP 0x1 ;  /* 0x000000040000795c */ /* 0x000fe20000300000 */
.L_x_5118:
[----:B-1----:R-:W-:Y:S05]  /*7140*/  @P2 BRA `(.L_x_5119) ;  /* 0x0000000000082947 */ /* 0x002fea0003800000 */
[----:B------:R-:W1:Y:S02]  /*7150*/  SYNCS.PHASECHK.TRANS64.TRYWAIT P2, [UR7+0x38830], R10 ;  /* 0x0388300aff0075a7 */ /* 0x000e640008040147 */
[----:B-1----:R-:W-:Y:S05]  /*7160*/  @!P2 BRA `(.L_x_5120) ;  /* 0x0000012c002ca947 */ /* 0x002fea0003800000 */
.L_x_5119:
[----:B------:R-:W-:Y:S01]  /*7170*/  R2UR UR18, R0 ;  /* 0x00000000001272ca */ /* 0x000fe200000e0000 */
[----:B------:R-:W-:Y:S01]  /*7180*/  WARPGROUP.ARRIVE ;  /* 0x00000000000079c5 */ /* 0x000fe20000000000 */
[----:B------:R-:W-:Y:S01]  /*7190*/  UMOV UR8, UR32 ;  /* 0x0000002000087c82 */ /* 0x000fe20008000000 */
[----:B------:R-:W-:Y:S01]  /*71a0*/  UMOV UR9, UR33 ;  /* 0x0000002100097c82 */ /* 0x000fe20008000000 */
[----:B------:R-:W-:-:S09]  /*71b0*/  UMOV UR11, 0x40000040 ;  /* 0x40000040000b7882 */ /* 0x000fd20000000000 */
[----:B------:R-:W-:-:S07]  /*71c0*/  ULEA UR18, UR6, UR18, 0x9 ;  /* 0x0000001206127291 */ /* 0x000fce000f8e483f */
[----:B------:R-:W-:Y:S02]  /*71d0*/  UMOV UR10, UR18 ;  /* 0x00000012000a7c82 */ /* 0x000fe40008000000 */
        /* <DEDUP_REMOVED lines=23> */
[----:B------:R-:W-:Y:S05]  /*7350*/  @!P0 BRA `(.L_x_5121) ;  /* 0x0000000000048947 */ /* 0x000fea0003800000 */
[----:B------:R-:W-:Y:S01]  /*7360*/  BPT.TRAP 0x1 ;  /* 0x000000040000795c */ /* 0x000fe20000300000 */
.L_x_5121:
[----:B------:R2:W3:Y:S01]  /*7370*/  SYNCS.PHASECHK.TRANS64.TRYWAIT P2, [UR7+0x38850], R10 ;  /* 0x0388500aff0075a7 */ /* 0x0004e20008040147 */
[----:B------:R-:W-:Y:S05]  /*7380*/  @!P0 BRA `(.L_x_5122) ;  /* 0x0000000000048947 */ /* 0x000fea0003800000 */
[----:B------:R-:W-:Y:S01]  /*7390*/  BPT.TRAP 0x1 ;  /* 0x000000040000795c */ /* 0x000fe20000300000 */
.L_x_5122:
[----:B---3--:R-:W-:Y:S05]  /*73a0*/  @P2 BRA `(.L_x_5123) ;  /* 0x0000000000082947 */ /* 0x008fea0003800000 */
[----:B------:R-:W3:Y:S02]  /*73b0*/  SYNCS.PHASECHK.TRANS64.TRYWAIT P2, [UR7+0x38850], R10 ;  /* 0x0388500aff0075a7 */ /* 0x000ee40008040147 */
[----:B---3--:R-:W-:Y:S05]  /*73c0*/  @!P2 BRA `(.L_x_5124) ;  /* 0x0000012800aca947 */ /* 0x008fea0003800000 */
.L_x_5123:
[----:B------:R-:W-:Y:S01]  /*73d0*/  ULEA UR8, UR6, UR4, 0xc ;  /* 0x0000000406087291 */ /* 0x000fe2000f8e603f */
[----:B------:R-:W-:Y:S01]  /*73e0*/  WARPGROUP.ARRIVE ;  /* 0x00000000000079c5 */ /* 0x000fe20000000000 */
[----:B------:R-:W-:Y:S01]  /*73f0*/  UMOV UR27, 0x40000040 ;  /* 0x40000040001b7882 */ /* 0x000fe20000000000 */
[----:B------:R-:W-:-:S04]  /*7400*/  UIADD3 UR28, UR5, 0x2, URZ ;  /* 0x00000002051c7890 */ /* 0x000fc8000fffe03f */
[----:B------:R-:W3:Y:S01]  /*7410*/  S2R R12, SR_TID.X ;  /* 0x00000000000c7919 */ /* 0x000ee20000002100 */
[----:B------:R-:W-:Y:S01]  /*7420*/  UIADD3 UR30, UR8, 0x2, URZ ;  /* 0x00000002081e7890 */ /* 0x000fe2000fffe03f */
[----:B------:R-:W-:Y:S01]  /*7430*/  PLOP3.LUT P2, PT, PT, PT, UP0, 0x40, 0x0 ;  /* 0x000000000000781c */ /* 0x000fe20003f4e808 */
[----:B------:R-:W-:Y:S01]  /*7440*/  UMOV UR26, UR8 ;  /* 0x00000008001a7c82 */ /* 0x000fe20008000000 */
[----:B------:R-:W-:Y:S01]  /*7450*/  UMOV UR29, 0x40000040 ;  /* 0x40000040001d7882 */ /* 0x000fe20000000000 */
[----:B------:R-:W-:Y:S01]  /*7460*/  HGMMA.64x64x16.F32.BF16 R152, gdesc[UR24], R152, gsb0 ;  /* 0x00e00000189879f0 */ /* 0x000fe20008001898 */
[----:B------:R-:W-:Y:S01]  /*7470*/  UMOV UR31, 0x40000040 ;  /* 0x40000040001f7882 */ /* 0x000fe20000000000 */
[----:B------:R-:W-:Y:S02]  /*7480*/  UIADD3 UR19, UR5, 0x800, URZ ;  /* 0x0000080005137890 */ /* 0x000fe4000fffe03f */
[----:B------:R-:W-:Y:S01]  /*7490*/  UIADD3 UR18, UR8, 0x800, URZ ;  /* 0x0000080008127890 */ /* 0x000fe2000fffe03f */
[----:B------:R-:W-:Y:S01]  /*74a0*/  UMOV UR11, 0x4 ;  /* 0x00000004000b7882 */ /* 0x000fe20000000000 */
[----:B---3--:R-:W-:-:S05]  /*74b0*/  SHF.R.U32.HI R12, RZ, 0x7, R12 ;  /* 0x00000007ff0c7819 */ /* 0x008fca000001160c */
[----:B012---:R-:W0:Y:S02]  /*74c0*/  SHFL.IDX PT, R10, R12, RZ, 0x1f ;  /* 0x00001fff0c0a7589 */ /* 0x007e2400000e0000 */
[----:B0-----:R-:W-:Y:S01]  /*74d0*/  R2UR UR9, R10 ;  /* 0x000000000a0972ca */ /* 0x001fe200000e0000 */
[----:B------:R-:W-:Y:S01]  /*74e0*/  IMAD.U32 R10, RZ, RZ, UR7 ;  /* 0x00000007ff0a7e24 */ /* 0x000fe2000f8e00ff */
[----:B------:R-:W-:-:S03]  /*74f0*/  ULDC UR7, c[0x0][0xad8] ;  /* 0x0002b60000077ab9 */ /* 0x000fc60000000800 */
[----:B------:R-:W-:-:S05]  /*7500*/  @!P1 VIADD R14, R10, 0x38840 ;  /* 0x000388400a0e9836 */ /* 0x000fca0000000000 */
[----:B------:R-:W-:-:S03]  /*7510*/  @!P1 PRMT R14, RZ, 0x654, R14 ;  /* 0x00000654ff0e9816 */ /* 0x000fc6000000000e */
[----:B------:R-:W-:-:S04]  /*7520*/  UISETP.GT.AND UP1, UPT, UR9, 0x7f, UPT ;  /* 0x0000007f0900788c */ /* 0x000fc8000bf24270 */
[----:B------:R-:W-:Y:S02]  /*7530*/  USEL UR9, URZ, 0x2, !UP1 ;  /* 0x000000023f097887 */ /* 0x000fe4000c800000 */
[----:B------:R-:W-:Y:S01]  /*7540*/  USEL UR10, UR11, 0x2, UP1 ;  /* 0x000000020b0a7887 */ /* 0x000fe20008800000 */
[----:B------:R-:W-:Y:S02]  /*7550*/  WARPGROUP.DEPBAR.LE gsb0, 0x0 ;  /* 0x00008000000079c5 */ /* 0x000fe40000010000 */
[----:B------:R-:W-:Y:S01]  /*7560*/  WARPGROUP.ARRIVE ;  /* 0x00000000000079c5 */ /* 0x000fe20000000000 */
[----:B------:R-:W-:-:S05]  /*7570*/  USEL UR11, UR11, 0x6, !UP1 ;  /* 0x000000060b0b7887 */ /* 0x000fca000c800000 */
        /* <DEDUP_REMOVED lines=277> */
[----:B------:R-:W-:Y:S01]  /*86d0*/  IADD3 R15, R17, 0x1, -R180 ;  /* 0x00000001110f7810 */ /* 0x000fe20007ffe8b4 */
[----:B------:R-:W0:Y:S01]  /*86e0*/  MUFU.TANH R186, R186 ;  /* 0x000000ba00ba7308 */ /* 0x000e220000002400 */
[----:B------:R1:W-:Y:S02]  /*86f0*/  @!P1 SYNCS.ARRIVE.TRANS64.RED.A1T0 RZ, [R14+URZ], RZ ;  /* 0x000000ff0eff99a7 */ /* 0x0003e4000810043f */
[----:B------:R-:W-:-:S05]  /*8700*/  IADD3 R15, -R16, R15, -R18 ;  /* 0x0000000f100f7210 */ /* 0x000fca0007ffe912 */
[----:B------:R-:W2:Y:S01]  /*8710*/  MUFU.TANH R187, R187 ;  /* 0x000000bb00bb7308 */ /* 0x000ea20000002400 */
[C---:B------:R-:W-:Y:S02]  /*8720*/  VIADD R212, R15.reuse, UR15 ;  /* 0x0000000f0fd47c36 */ /* 0x040fe40008000000 */
[----:B------:R-:W-:Y:S01]  /*8730*/  VIADD R210, R15, UR7 ;  /* 0x000000070fd27c36 */ /* 0x000fe20008000000 */
[----:B------:R-:W-:Y:S02]  /*8740*/  ULDC UR7, c[0x0][0xadc] ;  /* 0x0002b70000077ab9 */ /* 0x000fe40000000800 */
[C---:B------:R-:W-:Y:S01]  /*8750*/  IADD3 R182, R3.reuse, R212, RZ ;  /* 0x000000d403b67210 */ /* 0x040fe20007ffe0ff */
[----:B------:R-:W-:Y:S01]  /*8760*/  IMAD.IADD R181, R3, 0x1, R210 ;  /* 0x0000000103b57824 */ /* 0x000fe200078e02d2 */
        /* <DEDUP_REMOVED lines=43> */
.L_x_5127:
[----:B------:R-:W-:Y:S02]  /*8a20*/  IMAD.U32 R166, RZ, RZ, UR7 ;  /* 0x00000007ffa67e24 */ /* 0x000fe4000f8e00ff */
[----:B------:R-:W-:-:S03]  /*8a30*/  IMAD.MOV.U32 R167, RZ, RZ, R13 ;  /* 0x000000ffffa77224 */ /* 0x000fc600078e000d */
[----:B------:R-:W-:-:S13]  /*8a40*/  ISETP.NE.AND P2, PT, R166, 0x1, PT ;  /* 0x00000001a600780c */ /* 0x000fda0003f45270 */
[----:B------:R-:W1:Y:S02]  /*8a50*/  @P2 LDC.64 R14, c[0x0][0xae0] ;  /* 0x0002b800ff0e2b82 */ /* 0x000e640000000a00 */
[----:B-1----:R-:W-:-:S05]  /*8a60*/  @P2 IMAD.HI.U32 R14, R13, R14, RZ ;  /* 0x0000000e0d0e2227 */ /* 0x002fca00078e00ff */
[----:B------:R-:W-:-:S07]  /*8a70*/  @P2 SHF.R.U32.HI R167, RZ, R15, R14 ;  /* 0x0000000fffa72219 */ /* 0x000fce000001160e */
.L_x_5128:
[----:B------:R-:W-:Y:S05]  /*8a80*/  BSYNC B0 ;  /* 0x0000000000007941 */ /* 0x000fea0003800000 */
.L_x_5126:
[----:B------:R-:W-:-:S04]  /*8a90*/  IMAD R15, R167, R166, -R180 ;  /* 0x000000a6a70f7224 */ /* 0x000fc800078e0ab4 */
[----:B------:R-:W-:-:S05]  /*8aa0*/  IMAD.IADD R15, R15, 0x1, -R16 ;  /* 0x000000010f0f7824 */ /* 0x000fca00078e0a10 */
[----:B------:R-:W-:Y:S02]  /*8ab0*/  VIADDMNMX R181, R15, R166, R181, PT ;  /* 0x000000a60fb57246 */ /* 0x000fe400038001b5 */
[----:B------:R-:W-:-:S07]  /*8ac0*/  VIMNMX R182, R182, R15, !PT ;  /* 0x0000000fb6b67248 */ /* 0x000fce0007fe0100 */
.L_x_5125:
[----:B------:R-:W-:-:S04]  /*8ad0*/  ISETP.GT.AND P2, PT, R6, -0x1, PT ;  /* 0xffffffff0600780c */ /* 0x000fc80003f44270 */
[C---:B------:R-:W-:Y:S02]  /*8ae0*/  ISETP.GT.AND P5, PT, R182.reuse, RZ, P2 ;  /* 0x000000ffb600720c */ /* 0x040fe400017a4270 */
[C---:B------:R-:W-:Y:S02]  /*8af0*/  ISETP.GT.AND P4, PT, R182.reuse, 0x1, P2 ;  /* 0x00000001b600780c */ /* 0x040fe40001784270 */
[----:B------:R-:W-:Y:S02]  /*8b00*/  ISETP.LT.OR P5, PT, R181, 0x1, P5 ;  /* 0x00000001b500780c */ /* 0x000fe40002fa1670 */
[----:B------:R-:W-:Y:S02]  /*8b10*/  ISETP.GT.AND P6, PT, R182, 0x8, P2 ;  /* 0x00000008b600780c */ /* 0x000fe400017c4270 */
[----:B0-----:R-:W-:Y:S02]  /*8b20*/  FSEL R186, R186, -INF , !P5 ;  /* 0xff800000baba7808 */ /* 0x001fe40006800000 */
[----:B------:R-:W-:-:S02]  /*8b30*/  ISETP.GT.AND P5, PT, R182, 0x10, P2 ;  /* 0x00000010b600780c */ /* 0x000fc400017a4270 */
[----:B------:R-:W-:Y:S02]  /*8b40*/  ISETP.GT.AND P3, PT, R182, 0x9, P2 ;  /* 0x00000009b600780c */ /* 0x000fe40001764270 */
[C---:B------:R-:W-:Y:S02]  /*8b50*/  ISETP.LT.OR P5, PT, R181.reuse, 0x11, P5 ;  /* 0x00000011b500780c */ /* 0x040fe40002fa1670 */
[C---:B------:R-:W-:Y:S02]  /*8b60*/  ISETP.LT.OR P4, PT, R181.reuse, 0x2, P4 ;  /* 0x00000002b500780c */ /* 0x040fe40002781670 */
[----:B------:R-:W-:Y:S02]  /*8b70*/  FSEL R166, R204, -INF , !P5 ;  /* 0xff800000cca67808 */ /* 0x000fe40006800000 */
        /* <DEDUP_REMOVED lines=10> */
[----:B------:R-:W-:Y:S02]  /*8c20*/  FSEL R172, R168, -INF , !P5 ;  /* 0xff800000a8ac7808 */ /* 0x000fe40006800000 */
[----:B------:R-:W-:Y:S02]  /*8c30*/  ISETP.GT.AND P5, PT, R182, 0x30, P2 ;  /* 0x00000030b600780c */ /* 0x000fe400017a4270 */
[C---:B------:R-:W-:Y:S02]  /*8c40*/  ISETP.LT.OR P4, PT, R181.reuse, 0x12, P4 ;  /* 0x00000012b500780c */ /* 0x040fe40002781670 */
        /* <DEDUP_REMOVED lines=10> */
[----:B------:R-:W-:Y:S02]  /*8cf0*/  PLOP3.LUT P5, PT, PT, PT, UP0, 0x40, 0x0 ;  /* 0x000000000000781c */ /* 0x000fe40003fae808 */
        /* <DEDUP_REMOVED lines=17> */
[----:B------:R-:W-:Y:S06]  /*8e10*/  @P5 BRA `(.L_x_5129) ;  /* 0x0000000000585947 */ /* 0x000fec0003800000 */
        /* <DEDUP_REMOVED lines=11> */
.L_x_5131:
[----:B------:R-:W-:Y:S02]  /*8ed0*/  IMAD.U32 R181, RZ, RZ, UR7 ;  /* 0x00000007ffb57e24 */ /* 0x000fe4000f8e00ff */
[----:B------:R-:W-:-:S03]  /*8ee0*/  IMAD.MOV.U32 R179, RZ, RZ, R11 ;  /* 0x000000ffffb37224 */ /* 0x000fc600078e000b */
[----:B------:R-:W-:-:S13]  /*8ef0*/  ISETP.NE.AND P3, PT, R181, 0x1, PT ;  /* 0x00000001b500780c */ /* 0x000fda0003f65270 */
[----:B------:R-:W0:Y:S02]  /*8f00*/  @P3 LDC.64 R14, c[0x0][0xae0] ;  /* 0x0002b800ff0e3b82 */ /* 0x000e240000000a00 */
[----:B0-----:R-:W-:-:S05]  /*8f10*/  @P3 IMAD.HI.U32 R14, R11, R14, RZ ;  /* 0x0000000e0b0e3227 */ /* 0x001fca00078e00ff */
[----:B------:R-:W-:-:S07]  /*8f20*/  @P3 SHF.R.U32.HI R179, RZ, R15, R14 ;  /* 0x0000000fffb33219 */ /* 0x000fce000001160e */
.L_x_5132:
[----:B------:R-:W-:Y:S05]  /*8f30*/  BSYNC B0 ;  /* 0x0000000000007941 */ /* 0x000fea0003800000 */
.L_x_5130:
[----:B------:R-:W-:-:S04]  /*8f40*/  IMAD R15, R179, R181, -R180 ;  /* 0x000000b5b30f7224 */ /* 0x000fc800078e0ab4 */
[----:B------:R-:W-:-:S05]  /*8f50*/  IMAD.IADD R15, R15, 0x1, -R16 ;  /* 0x000000010f0f7824 */ /* 0x000fca00078e0a10 */
[----:B------:R-:W-:Y:S02]  /*8f60*/  VIADDMNMX R168, R15, R181, R168, PT ;  /* 0x000000b50fa87246 */ /* 0x000fe400038001a8 */
[----:B------:R-:W-:-:S07]  /*8f70*/  VIMNMX R169, R169, R15, !PT ;  /* 0x0000000fa9a97248 */ /* 0x000fce0007fe0100 */
.L_x_5129:
[----:B------:R-:W-:Y:S01]  /*8f80*/  FMNMX.FTZ R14, R186, R7, !PT ;  /* 0x00000007ba0e7209 */ /* 0x000fe20007810000 */
[----:B------:R-:W-:Y:S01]  /*8f90*/  ULDC UR11, c[0x0][0xa80] ;  /* 0x0002a000000b7ab9 */ /* 0x000fe20000000800 */
[----:B------:R-:W-:Y:S01]  /*8fa0*/  ISETP.GT.AND P4, PT, R169, RZ, P2 ;  /* 0x000000ffa900720c */ /* 0x000fe20001784270 */
[----:B------:R-:W-:Y:S01]  /*8fb0*/  ULEA UR8, UR6, UR38, 0xc ;  /* 0x0000002606087291 */ /* 0x000fe2000f8e603f */
[----:B------:R-:W-:Y:S01]  /*8fc0*/  FMNMX.FTZ R15, R187, R14, !PT ;  /* 0x0000000ebb0f7209 */ /* 0x000fe20007810000 */
[----:B------:R-:W-:Y:S01]  /*8fd0*/  UMOV UR19, 0x40000040 ;  /* 0x4000004000137882 */ /* 0x000fe20000000000 */
[----:B------:R-:W-:Y:S01]  /*8fe0*/  ISETP.GT.AND P3, PT, R169, 0x1, P2 ;  /* 0x00000001a900780c */ /* 0x000fe20001764270 */
[----:B------:R-:W-:Y:S01]  /*8ff0*/  UIADD3 UR10, UR8, 0x80, URZ ;  /* 0x00000080080a7890 */ /* 0x000fe2000fffe03f */
[----:B------:R-:W-:Y:S01]  /*9000*/  FMNMX.FTZ R14, R202, R15, !PT ;  /* 0x0000000fca0e7209 */ /* 0x000fe20007810000 */
[----:B------:R-:W-:Y:S01]  /*9010*/  @!P1 VIADD R10, R10, 0x38860 ;  /* 0x000388600a0a9836 */ /* 0x000fe20000000000 */
[----:B------:R-:W-:Y:S01]  /*9020*/  ISETP.LT.OR P4, PT, R168, 0x1, P4 ;  /* 0x00000001a800780c */ /* 0x000fe20002781670 */
[----:B------:R-:W-:Y:S01]  /*9030*/  UMOV UR18, UR8 ;  /* 0x0000000800127c82 */ /* 0x000fe20008000000 */
[----:B------:R-:W-:-:S02]  /*9040*/  FMNMX.FTZ R15, R203, R14, !PT ;  /* 0x0000000ecb0f7209 */ /* 0x000fc40007810000 */
[----:B------:R-:W-:Y:S02]  /*9050*/  ISETP.GT.AND P5, PT, R169, 0x8, P2 ;  /* 0x00000008a900780c */ /* 0x000fe400017a4270 */
[----:B------:R-:W-:Y:S02]  /*9060*/  FMNMX.FTZ R14, R166, R15, !PT ;  /* 0x0000000fa60e7209 */ /* 0x000fe40007810000 */
[----:B------:R-:W-:Y:S02]  /*9070*/  ISETP.LT.OR P3, PT, R168, 0x2, P3 ;  /* 0x00000002a800780c */ /* 0x000fe40001f61670 */
[----:B------:R-:W-:Y:S02]  /*9080*/  FMNMX.FTZ R15, R167, R14, !PT ;  /* 0x0000000ea70f7209 */ /* 0x000fe40007810000 */
[----:B------:R-:W-:Y:S02]  /*9090*/  FSEL R181, R12, -INF , !P4 ;  /* 0xff8000000cb57808 */ /* 0x000fe40006000000 */
        /* <DEDUP_REMOVED lines=13> */
[----:B------:R-:W-:Y:S02]  /*9170*/  ISETP.LT.OR P3, PT, R168, 0x11, P3 ;  /* 0x00000011a800780c */ /* 0x000fe40001f61670 */
[----:B------:R-:W-:Y:S02]  /*9180*/  FMNMX.FTZ R15, R177, R14, !PT ;  /* 0x0000000eb10f7209 */ /* 0x000fe40007810000 */
[----:B------:R-:W-:Y:S02]  /*9190*/  ISETP.GT.AND P6, PT, R169, 0x18, P2 ;  /* 0x00000018a900780c */ /* 0x000fe400017c4270 */
[----:B------:R-:W-:Y:S02]  /*91a0*/  FMNMX.FTZ R14, R178, R15, !PT ;  /* 0x0000000fb20e7209 */ /* 0x000fe40007810000 */
[----:B------:R-:W-:Y:S02]  /*91b0*/  FSEL R153, R153, -INF , !P3 ;  /* 0xff80000099997808 */ /* 0x000fe40005800000 */
[----:B------:R-:W-:-:S02]  /*91c0*/  FMNMX.FTZ R15, R165, R14, !PT ;  /* 0x0000000ea50f7209 */ /* 0x000fc40007810000 */
[C---:B------:R-:W-:Y:S02]  /*91d0*/  ISETP.GT.AND P4, PT, R169.reuse, 0x19, P2 ;  /* 0x00000019a900780c */ /* 0x040fe40001784270 */
[C---:B------:R-:W-:Y:S01]  /*91e0*/  ISETP.LT.OR P6, PT, R168.reuse, 0x19, P6 ;  /* 0x00000019a800780c */ /* 0x040fe200037c1670 */
[----:B------:R-:W0:Y:S01]  /*91f0*/  SHFL.BFLY PT, R14, R15, 0x2, 0x1f ;  /* 0x0c401f000f0e7f89 */ /* 0x000e2200000e0000 */
[----:B------:R-:W-:Y:S02]  /*9200*/  ISETP.GT.AND P3, PT, R169, 0x20, P2 ;  /* 0x00000020a900780c */ /* 0x000fe40001764270 */
[----:B------:R-:W-:Y:S02]  /*9210*/  FSEL R155, R155, -INF , !P6 ;  /* 0xff8000009b9b7808 */ /* 0x000fe40007000000 */
[C---:B------:R-:W-:Y:S02]  /*9220*/  ISETP.LT.OR P4, PT, R168.reuse, 0x1a, P4 ;  /* 0x0000001aa800780c */ /* 0x040fe40002781670 */
[----:B------:R-:W-:-:S02]  /*9230*/  ISETP.LT.OR P3, PT, R168, 0x21, P3 ;  /* 0x00000021a800780c */ /* 0x000fc40001f61670 */
[----:B------:R-:W-:Y:S02]  /*9240*/  FSEL R156, R156, -INF , !P4 ;  /* 0xff8000009c9c7808 */ /* 0x000fe40006000000 */
[----:B------:R-:W-:Y:S02]  /*9250*/  ISETP.GT.AND P6, PT, R169, 0x28, P2 ;  /* 0x00000028a900780c */ /* 0x000fe400017c4270 */
[----:B------:R-:W-:Y:S02]  /*9260*/  FSEL R157, R157, -INF , !P3 ;  /* 0xff8000009d9d7808 */ /* 0x000fe40005800000 */
[----:B------:R-:W-:Y:S02]  /*9270*/  ISETP.GT.AND P3, PT, R169, 0x29, P2 ;  /* 0x00000029a900780c */ /* 0x000fe40001764270 */
[C---:B------:R-:W-:Y:S02]  /*9280*/  ISETP.LT.OR P6, PT, R168.reuse, 0x29, P6 ;  /* 0x00000029a800780c */ /* 0x040fe400037c1670 */
[----:B------:R-:W-:-:S02]  /*9290*/  ISETP.LT.OR P3, PT, R168, 0x2a, P3 ;  /* 0x0000002aa800780c */ /* 0x000fc40001f61670 */
[----:B------:R-:W-:Y:S02]  /*92a0*/  FSEL R159, R159, -INF , !P6 ;  /* 0xff8000009f9f7808 */ /* 0x000fe40007000000 */
[----:B------:R-:W-:Y:S02]  /*92b0*/  ISETP.GT.AND P6, PT, R169, 0x31, P2 ;  /* 0x00000031a900780c */ /* 0x000fe400017c4270 */
[----:B0-----:R-:W-:Y:S02]  /*92c0*/  FMNMX.FTZ R179, R15, R14, !PT ;  /* 0x0000000e0fb37209 */ /* 0x001fe40007810000 */
[----:B------:R-:W-:Y:S02]  /*92d0*/  FMNMX.FTZ R15, R181, R8, !PT ;  /* 0x00000008b50f7209 */ /* 0x000fe40007810000 */
[----:B------:R-:W-:Y:S01]  /*92e0*/  FSEL R160, R160, -INF , !P3 ;  /* 0xff800000a0a07808 */ /* 0x000fe20005800000 */
[----:B------:R-:W0:Y:S01]  /*92f0*/  SHFL.BFLY PT, R14, R179, 0x1, 0x1f ;  /* 0x0c201f00b30e7f89 */ /* 0x000e2200000e0000 */
[----:B------:R-:W-:-:S02]  /*9300*/  FMNMX.FTZ R12, R180, R15, !PT ;  /* 0x0000000fb40c7209 */ /* 0x000fc40007810000 */
[----:B------:R-:W-:Y:S02]  /*9310*/  ISETP.GT.AND P3, PT, R169, 0x38, P2 ;  /* 0x00000038a900780c */ /* 0x000fe40001764270 */
[C---:B------:R-:W-:Y:S02]  /*9320*/  ISETP.LT.OR P6, PT, R168.reuse, 0x32, P6 ;  /* 0x00000032a800780c */ /* 0x040fe400037c1670 */
[----:B------:R-:W-:Y:S02]  /*9330*/  ISETP.LT.OR P3, PT, R168, 0x39, P3 ;  /* 0x00000039a800780c */ /* 0x000fe40001f61670 */
[----:B------:R-:W-:Y:S02]  /*9340*/  FSEL R162, R162, -INF , !P6 ;  /* 0xff800000a2a27808 */ /* 0x000fe40007000000 */
[----:B------:R-:W-:Y:S02]  /*9350*/  FSEL R163, R163, -INF , !P3 ;  /* 0xff800000a3a37808 */ /* 0x000fe40005800000 */
[----:B------:R-:W-:-:S02]  /*9360*/  @!P1 PRMT R10, RZ, 0x654, R10 ;  /* 0x00000654ff0a9816 */ /* 0x000fc4000000000a */
[----:B0-----:R-:W-:Y:S02]  /*9370*/  FMNMX.FTZ R14, R179, R14, !PT ;  /* 0x0000000eb30e7209 */ /* 0x001fe40007810000 */
[----:B------:R-:W-:Y:S02]  /*9380*/  FSEL R179, R21, -INF , !P5 ;  /* 0xff80000015b37808 */ /* 0x000fe40006800000 */
[----:B------:R-:W-:Y:S01]  /*9390*/  ISETP.GT.AND P5, PT, R169, 0x11, P2 ;  /* 0x00000011a900780c */ /* 0x000fe200017a4270 */
[----:B------:R-:W-:Y:S01]  /*93a0*/  FMUL.FTZ R182, R14, UR11 ;  /* 0x0000000b0eb67c20 */ /* 0x000fe20008410000 */
[----:B------:R-:W-:Y:S02]  /*93b0*/  FMNMX.FTZ R15, R179, R12, !PT ;  /* 0x0000000cb30f7209 */ /* 0x000fe40007810000 */
[----:B------:R-:W-:Y:S02]  /*93c0*/  ISETP.LT.OR P5, PT, R168, 0x12, P5 ;  /* 0x00000012a800780c */ /* 0x000fe40002fa1670 */
[----:B------:R-:W-:-:S02]  /*93d0*/  FMNMX.FTZ R12, R152, R15, !PT ;  /* 0x0000000f980c7209 */ /* 0x000fc40007810000 */
[----:B------:R-:W-:Y:S02]  /*93e0*/  FSEL R154, R154, -INF , !P5 ;  /* 0xff8000009a9a7808 */ /* 0x000fe40006800000 */
[----:B------:R-:W-:Y:S02]  /*93f0*/  FMNMX.FTZ R15, R153, R12, !PT ;  /* 0x0000000c990f7209 */ /* 0x000fe40007810000 */
[----:B------:R-:W-:Y:S02]  /*9400*/  ISETP.GT.AND P5, PT, R169, 0x21, P2 ;  /* 0x00000021a900780c */ /* 0x000fe400017a4270 */
[----:B------:R-:W-:Y:S02]  /*9410*/  FMNMX.FTZ R12, R154, R15, !PT ;  /* 0x0000000f9a0c7209 */ /* 0x000fe40007810000 */
[----:B------:R-:W-:Y:S02]  /*9420*/  ISETP.LT.OR P5, PT, R168, 0x22, P5 ;  /* 0x00000022a800780c */ /* 0x000fe40002fa1670 */
[----:B------:R-:W-:-:S02]  /*9430*/  FMNMX.FTZ R15, R155, R12, !PT ;  /* 0x0000000c9b0f7209 */ /* 0x000fc40007810000 */
[----:B------:R-:W-:Y:S02]  /*9440*/  FSETP.NEU.FTZ.AND P4, PT, R14, -INF , PT ;  /* 0xff8000000e00780b */ /* 0x000fe40003f9d000 */
[----:B------:R-:W-:Y:S02]  /*9450*/  FMNMX.FTZ R12, R156, R15, !PT ;  /* 0x0000000f9c0c7209 */ /* 0x000fe40007810000 */
[----:B------:R-:W-:Y:S02]  /*9460*/  FSEL R158, R158, -INF , !P5 ;  /* 0xff8000009e9e7808 */ /* 0x000fe40006800000 */
[----:B------:R-:W-:Y:S02]  /*9470*/  FMNMX.FTZ R21, R157, R12, !PT ;  /* 0x0000000c9d157209 */ /* 0x000fe40007810000 */
[----:B------:R-:W-:Y:S02]  /*9480*/  FSEL R182, R182, RZ, P4 ;  /* 0x000000ffb6b67208 */ /* 0x000fe40002000000 */
[----:B------:R-:W-:-:S02]  /*9490*/  ISETP.GT.AND P5, PT, R169, 0x30, P2 ;  /* 0x00000030a900780c */ /* 0x000fc400017a4270 */
[----:B------:R-:W-:Y:S01]  /*94a0*/  FMNMX.FTZ R20, R158, R21, !PT ;  /* 0x000000159e147209 */ /* 0x000fe20007810000 */
[--C-:B------:R-:W-:Y:S01]  /*94b0*/  FFMA.FTZ R186, R186, UR11, -R182.reuse ;  /* 0x0000000bbaba7c23 */ /* 0x100fe200080108b6 */
[----:B------:R-:W-:Y:S01]  /*94c0*/  ISETP.LT.OR P5, PT, R168, 0x31, P5 ;  /* 0x00000031a800780c */ /* 0x000fe20002fa1670 */
[--C-:B------:R-:W-:Y:S01]  /*94d0*/  FFMA.FTZ R12, R187, UR11, -R182.reuse ;  /* 0x0000000bbb0c7c23 */ /* 0x100fe200080108b6 */
[----:B------:R-:W-:Y:S01]  /*94e0*/  FMNMX.FTZ R21, R159, R20, !PT ;  /* 0x000000149f157209 */ /* 0x000fe20007810000 */
[----:B------:R0:W-:Y:S01]  /*94f0*/  MUFU.EX2 R15, R186 ;  /* 0x000000ba000f7308 */ /* 0x0001e20000000800 */
[----:B------:R-:W-:Y:S01]  /*9500*/  FSEL R161, R161, -INF , !P5 ;  /* 0xff800000a1a17808 */ /* 0x000fe20006800000 */
[--C-:B------:R-:W-:Y:S01]  /*9510*/  FFMA.FTZ R20, R202, UR11, -R182.reuse ;  /* 0x0000000bca147c23 */ /* 0x100fe200080108b6 */
[----:B------:R-:W-:Y:S01]  /*9520*/  ISETP.GT.AND P2, PT, R169, 0x39, P2 ;  /* 0x00000039a900780c */ /* 0x000fe20001744270 */
[--C-:B------:R-:W-:Y:S01]  /*9530*/  FFMA.FTZ R203, R203, UR11, -R182.reuse ;  /* 0x0000000bcbcb7c23 */ /* 0x100fe200080108b6 */
[--C-:B------:R-:W-:Y:S01]  /*9540*/  FFMA.FTZ R170, R170, UR11, -R182.reuse ;  /* 0x0000000baaaa7c23 */ /* 0x100fe200080108b6 */
[--C-:B------:R-:W-:Y:S01]  /*9550*/  FFMA.FTZ R171, R171, UR11, -R182.reuse ;  /* 0x0000000babab7c23 */ /* 0x100fe200080108b6 */
[----:B------:R-:W-:Y:S01]  /*9560*/  ISETP.LT.OR P2, PT, R168, 0x3a, P2 ;  /* 0x0000003aa800780c */ /* 0x000fe20001741670 */
[--C-:B------:R-:W-:Y:S01]  /*9570*/  FFMA.FTZ R172, R172, UR11, -R182.reuse ;  /* 0x0000000bacac7c23 */ /* 0x100fe200080108b6 */
[----:B0-----:R-:W-:Y:S01]  /*9580*/  FMNMX.FTZ R186, R160, R21, !PT ;  /* 0x00000015a0ba7209 */ /* 0x001fe20007810000 */
        /* <DEDUP_REMOVED lines=10> */
[----:B------:R-:W-:Y:S01]  /*9630*/  FSEL R186, R14, RZ, P4 ;  /* 0x000000ff0eba7208 */ /* 0x000fe20002000000 */
[----:B------:R-:W-:Y:S01]  /*9640*/  MUFU.EX2 R21, R203 ;  /* 0x000000cb00157308 */ /* 0x000fe20000000800 */
[----:B------:R-:W-:Y:S01]  /*9650*/  FMNMX.FTZ R169, R163, R168, !PT ;  /* 0x000000a8a3a97209 */ /* 0x000fe20007810000 */
[----:B------:R-:W-:-:S02]  /*9660*/  FFMA.FTZ R168, R166, UR11, -R182 ;  /* 0x0000000ba6a87c23 */ /* 0x000fc400080108b6 */
[----:B------:R-:W-:Y:S01]  /*9670*/  FADD.FTZ R186, -R186, R7 ;  /* 0x00000007baba7221 */ /* 0x000fe20000010100 */
[----:B------:R-:W-:Y:S01]  /*9680*/  FMNMX.FTZ R166, R164, R169, !PT ;  /* 0x000000a9a4a67209 */ /* 0x000fe20007810000 */
[----:B------:R-:W-:Y:S02]  /*9690*/  FFMA.FTZ R169, R167, UR11, -R182 ;  /* 0x0000000ba7a97c23 */ /* 0x000fe400080108b6 */
[----:B------:R-:W-:Y:S01]  /*96a0*/  MUFU.EX2 R7, R165 ;  /* 0x000000a500077308 */ /* 0x000fe20000000800 */
[----:B------:R-:W-:Y:S01]  /*96b0*/  FMUL.FTZ R186, R186, UR11 ;  /* 0x0000000bbaba7c20 */ /* 0x000fe20008410000 */
[----:B------:R-:W0:Y:S06]  /*96c0*/  SHFL.BFLY PT, R167, R166, 0x2, 0x1f ;  /* 0x0c401f00a6a77f89 */ /* 0x000e2c00000e0000 */
[----:B------:R-:W1:Y:S08]  /*96d0*/  MUFU.EX2 R186, R186 ;  /* 0x000000ba00ba7308 */ /* 0x000e700000000800 */
[----:B------:R-:W2:Y:S08]  /*96e0*/  MUFU.EX2 R12, R12 ;  /* 0x0000000c000c7308 */ /* 0x000eb00000000800 */
[----:B------:R-:W-:Y:S01]  /*96f0*/  MUFU.EX2 R20, R20 ;  /* 0x0000001400147308 */ /* 0x000fe20000000800 */
[-C--:B-1----:R-:W-:Y:S01]  /*9700*/  FMUL.FTZ R24, R24, R186.reuse ;  /* 0x000000ba18187220 */ /* 0x082fe20000410000 */
[----:B0-----:R-:W-:Y:S01]  /*9710*/  FMNMX.FTZ R167, R166, R167, !PT ;  /* 0x000000a7a6a77209 */ /* 0x001fe20007810000 */
[-C--:B------:R-:W-:Y:S01]  /*9720*/  FMUL.FTZ R25, R25, R186.reuse ;  /* 0x000000ba19197220 */ /* 0x080fe20000410000 */
        /* <DEDUP_REMOVED lines=27> */
[----:B0-----:R-:W-:Y:S01]  /*98e0*/  FMNMX.FTZ R182, R167, R166, !PT ;  /* 0x000000a6a7b67209 */ /* 0x001fe20007810000 */
[----:B------:R-:W-:Y:S01]  /*98f0*/  IMAD.MOV R167, RZ, RZ, -R22 ;  /* 0x000000ffffa77224 */ /* 0x000fe200078e0a16 */
[----:B------:R-:W-:Y:S01]  /*9900*/  MUFU.EX2 R171, R171 ;  /* 0x000000ab00ab7308 */ /* 0x000fe20000000800 */
[-C--:B------:R-:W-:Y:S01]  /*9910*/  FMUL.FTZ R73, R73, R186.reuse ;  /* 0x000000ba49497220 */ /* 0x080fe20000410000 */
[C---:B------:R-:W-:Y:S01]  /*9920*/  FSETP.NEU.FTZ.AND P2, PT, R182.reuse, -INF , PT ;  /* 0xff800000b600780b */ /* 0x040fe20003f5d000 */
[----:B------:R-:W-:Y:S01]  /*9930*/  FMUL.FTZ R166, R182, UR11 ;  /* 0x0000000bb6a67c20 */ /* 0x000fe20008410000 */
[-C--:B------:R-:W-:Y:S01]  /*9940*/  FMUL.FTZ R76, R76, R186.reuse ;  /* 0x000000ba4c4c7220 */ /* 0x080fe20000410000 */
[-C--:B------:R-:W-:Y:S01]  /*9950*/  FMUL.FTZ R77, R77, R186.reuse ;  /* 0x000000ba4d4d7220 */ /* 0x080fe20000410000 */
[----:B------:R-:W-:Y:S01]  /*9960*/  FSEL R165, R182, RZ, P2 ;  /* 0x000000ffb6a57208 */ /* 0x000fe20001000000 */
[-C--:B------:R-:W-:Y:S01]  /*9970*/  FMUL.FTZ R80, R80, R186.reuse ;  /* 0x000000ba50507220 */ /* 0x080fe20000410000 */
[----:B------:R-:W-:Y:S01]  /*9980*/  FSEL R166, R166, RZ, P2 ;  /* 0x000000ffa6a67208 */ /* 0x000fe20001000000 */
[----:B------:R-:W-:Y:S01]  /*9990*/  MUFU.EX2 R172, R172 ;  /* 0x000000ac00ac7308 */ /* 0x000fe20000000800 */
[----:B------:R-:W-:Y:S01]  /*99a0*/  ISETP.NE.AND P2, PT, R16, R167, PT ;  /* 0x000000a71000720c */ /* 0x000fe20003f45270 */
[----:B------:R-:W-:Y:S01]  /*99b0*/  FADD.FTZ R165, -R165, R8 ;  /* 0x00000008a5a57221 */ /* 0x000fe20000010100 */
[----:B------:R-:W-:Y:S01]  /*99c0*/  FMUL.FTZ R81, R81, R186 ;  /* 0x000000ba51517220 */ /* 0x000fe20000410000 */
[--C-:B------:R-:W-:Y:S01]  /*99d0*/  FFMA.FTZ R167, R152, UR11, -R166.reuse ;  /* 0x0000000b98a77c23 */ /* 0x100fe200080108a6 */
[----:B------:R-:W-:Y:S01]  /*99e0*/  MOV R152, UR36 ;  /* 0x0000002400987c02 */ /* 0x000fe20008000f00 */
[----:B------:R-:W-:Y:S01]  /*99f0*/  FMUL.FTZ R165, R165, UR11 ;  /* 0x0000000ba5a57c20 */ /* 0x000fe20008410000 */
[--C-:B------:R-:W-:Y:S01]  /*9a00*/  FFMA.FTZ R202, R181, UR11, -R166.reuse ;  /* 0x0000000bb5ca7c23 */ /* 0x100fe200080108a6 */
[--C-:B------:R-:W-:Y:S01]  /*9a10*/  FFMA.FTZ R181, R180, UR11, -R166.reuse ;  /* 0x0000000bb4b57c23 */ /* 0x100fe200080108a6 */
[--C-:B------:R-:W-:Y:S01]  /*9a20*/  FFMA.FTZ R180, R153, UR11, -R166.reuse ;  /* 0x0000000b99b47c23 */ /* 0x100fe200080108a6 */
[----:B------:R-:W0:Y:S01]  /*9a30*/  MUFU.EX2 R183, R165 ;  /* 0x000000a500b77308 */ /* 0x000e220000000800 */
[--C-:B------:R-:W-:Y:S01]  /*9a40*/  FFMA.FTZ R179, R179, UR11, -R166.reuse ;  /* 0x0000000bb3b37c23 */ /* 0x100fe200080108a6 */
[--C-:B------:R-:W-:Y:S01]  /*9a50*/  FFMA.FTZ R187, R154, UR11, -R166.reuse ;  /* 0x0000000b9abb7c23 */ /* 0x100fe200080108a6 */
[----:B------:R-:W-:Y:S01]  /*9a60*/  FFMA.FTZ R203, R155, UR11, -R166 ;  /* 0x0000000b9bcb7c23 */ /* 0x000fe200080108a6 */
[----:B------:R-:W-:-:S02]  /*9a70*/  @!P2 IMAD R152, R152, 0x40, R19 ;  /* 0x000000409898a824 */ /* 0x000fc400078e0213 */
[--C-:B------:R-:W-:Y:S01]  /*9a80*/  FFMA.FTZ R204, R156, UR11, -R166.reuse ;  /* 0x0000000b9ccc7c23 */ /* 0x100fe200080108a6 */
[--C-:B------:R-:W-:Y:S01]  /*9a90*/  FFMA.FTZ R205, R157, UR11, -R166.reuse ;  /* 0x0000000b9dcd7c23 */ /* 0x100fe200080108a6 */
[--C-:B------:R-:W-:Y:S01]  /*9aa0*/  FFMA.FTZ R206, R158, UR11, -R166.reuse ;  /* 0x0000000b9ece7c23 */ /* 0x100fe200080108a6 */
[--C-:B------:R-:W-:Y:S01]  /*9ab0*/  FFMA.FTZ R207, R159, UR11, -R166.reuse ;  /* 0x0000000b9fcf7c23 */ /* 0x100fe200080108a6 */
[----:B------:R-:W-:Y:S01]  /*9ac0*/  @!P2 LEA R153, R152, UR37, 0x2 ;  /* 0x000000259899ac11 */ /* 0x000fe2000f8e10ff */
[--C-:B------:R-:W-:Y:S01]  /*9ad0*/  FFMA.FTZ R208, R160, UR11, -R166.reuse ;  /* 0x0000000ba0d07c23 */ /* 0x100fe200080108a6 */
[--C-:B------:R-:W-:Y:S01]  /*9ae0*/  FFMA.FTZ R209, R161, UR11, -R166.reuse ;  /* 0x0000000ba1d17c23 */ /* 0x100fe200080108a6 */
[--C-:B------:R-:W-:Y:S01]  /*9af0*/  FFMA.FTZ R210, R162, UR11, -R166.reuse ;  /* 0x0000000ba2d27c23 */ /* 0x100fe200080108a6 */
[--C-:B------:R-:W-:Y:S01]  /*9b00*/  FFMA.FTZ R211, R163, UR11, -R166.reuse ;  /* 0x0000000ba3d37c23 */ /* 0x100fe200080108a6 */
[----:B------:R-:W-:Y:S01]  /*9b10*/  FFMA.FTZ R212, R164, UR11, -R166 ;  /* 0x0000000ba4d47c23 */ /* 0x000fe200080108a6 */
[----:B------:R-:W-:Y:S01]  /*9b20*/  @!P2 STS [R153+0x38400], R186 ;  /* 0x038400ba9900a388 */ /* 0x000fe20000000800 */
[----:B------:R-:W-:Y:S01]  /*9b30*/  MUFU.EX2 R202, R202 ;  /* 0x000000ca00ca7308 */ /* 0x000fe20000000800 */
[----:B--2---:R-:W-:Y:S01]  /*9b40*/  F2FP.BF16.F32.PACK_AB R152, R12, R15 ;  /* 0x0000000f0c98723e */ /* 0x004fe200000010ff */
[----:B------:R-:W-:Y:S01]  /*9b50*/  FMUL.FTZ R84, R84, R186 ;  /* 0x000000ba54547220 */ /* 0x000fe20000410000 */
[----:B0-----:R0:W-:Y:S01]  /*9b60*/  @!P2 STS [R153+0x38420], R183 ;  /* 0x038420b79900a388 */ /* 0x0011e20000000800 */
[----:B------:R-:W-:Y:S01]  /*9b70*/  F2FP.BF16.F32.PACK_AB R154, R21, R20 ;  /* 0x00000014159a723e */ /* 0x000fe200000010ff */
[----:B------:R-:W-:Y:S01]  /*9b80*/  FMUL.FTZ R85, R85, R186 ;  /* 0x000000ba55557220 */ /* 0x000fe20000410000 */
[----:B------:R-:W-:Y:S01]  /*9b90*/  F2FP.BF16.F32.PACK_AB R156, R169, R168 ;  /* 0x000000a8a99c723e */ /* 0x000fe200000010ff */
[----:B------:R-:W-:Y:S01]  /*9ba0*/  FMUL.FTZ R88, R88, R186 ;  /* 0x000000ba58587220 */ /* 0x000fe20000410000 */
[----:B------:R-:W0:Y:S01]  /*9bb0*/  MUFU.EX2 R181, R181 ;  /* 0x000000b500b57308 */ /* 0x000e220000000800 */
[----:B------:R-:W-:Y:S01]  /*9bc0*/  F2FP.BF16.F32.PACK_AB R158, R171, R170 ;  /* 0x000000aaab9e723e */ /* 0x000fe200000010ff */
        /* <DEDUP_REMOVED lines=32> */
[----:B------:R-:W-:Y:S01]  /*9dd0*/  BAR.SYNC.DEFER_BLOCKING 0xf, 0x100 ;  /* 0x03c4000000007b1d */ /* 0x000fe20000010000 */
[-C--:B------:R-:W-:Y:S01]  /*9de0*/  FMUL.FTZ R141, R141, R186.reuse ;  /* 0x000000ba8d8d7220 */ /* 0x080fe20000410000 */
[-C--:B------:R-:W-:Y:S01]  /*9df0*/  FMUL.FTZ R144, R144, R186.reuse ;  /* 0x000000ba90907220 */ /* 0x080fe20000410000 */
[-C--:B------:R-:W-:Y:S01]  /*9e00*/  FMUL.FTZ R145, R145, R186.reuse ;  /* 0x000000ba91917220 */ /* 0x080fe20000410000 */
[-C--:B------:R-:W-:Y:S01]  /*9e10*/  FMUL.FTZ R148, R148, R186.reuse ;  /* 0x000000ba94947220 */ /* 0x080fe20000410000 */
[----:B------:R-:W-:Y:S01]  /*9e20*/  FMUL.FTZ R149, R149, R186 ;  /* 0x000000ba95957220 */ /* 0x000fe20000410000 */
        /* <DEDUP_REMOVED lines=79> */
[----:B------:R0:W-:Y:S01]  /*a320*/  STSM.16.M88.4 [R23+0x36400], R152 ;  /* 0x0364009817007844 */ /* 0x0001e20000000200 */
[----:B------:R-:W2:Y:S01]  /*a330*/  MUFU.EX2 R177, R177 ;  /* 0x000000b100b17308 */ /* 0x000ea20000000800 */
[----:B-1----:R-:W-:Y:S01]  /*a340*/  F2FP.BF16.F32.PACK_AB R163, R208, R207 ;  /* 0x000000cfd0a3723e */ /* 0x002fe200000010ff */
[----:B------:R-:W-:Y:S01]  /*a350*/  FFMA.FTZ R15, R186, R4, R15 ;  /* 0x00000004ba0f7223 */ /* 0x000fe2000001000f */
[----:B------:R0:W-:Y:S01]  /*a360*/  STSM.16.M88.4 [R190], R156 ;  /* 0x0000009cbe007844 */ /* 0x0001e20000000200 */
[----:B------:R-:W-:Y:S01]  /*a370*/  FFMA.FTZ R202, R183, R5, R202 ;  /* 0x00000005b7ca7223 */ /* 0x000fe200000100ca */
[----:B------:R-:W-:Y:S01]  /*a380*/  ISETP.GT.AND P2, PT, R6, UR14, PT ;  /* 0x0000000e06007c0c */ /* 0x000fe2000bf44270 */
[----:B------:R-:W-:Y:S01]  /*a390*/  FADD.FTZ R15, R12, R15 ;  /* 0x0000000f0c0f7221 */ /* 0x000fe20000010000 */
[----:B------:R0:W-:Y:S01]  /*a3a0*/  STSM.16.M88.4 [R188], R160 ;  /* 0x000000a0bc007844 */ /* 0x0001e20000000200 */
[----:B------:R-:W1:Y:S01]  /*a3b0*/  MUFU.EX2 R178, R178 ;  /* 0x000000b200b27308 */ /* 0x000e620000000800 */
[----:B------:R-:W-:Y:S01]  /*a3c0*/  FADD.FTZ R202, R181, R202 ;  /* 0x000000cab5ca7221 */ /* 0x000fe20000010000 */
[----:B------:R-:W-:Y:S01]  /*a3d0*/  FADD.FTZ R20, R20, R15 ;  /* 0x0000000f14147221 */ /* 0x000fe20000010000 */
[----:B------:R-:W-:Y:S01]  /*a3e0*/  UMOV UR36, UR6 ;  /* 0x0000000600247c82 */ /* 0x000fe20008000000 */
[----:B------:R-:W-:-:S02]  /*a3f0*/  VIADD R6, R6, 0xffffffff ;  /* 0xffffffff06067836 */ /* 0x000fc40000000000 */
[----:B------:R-:W-:Y:S01]  /*a400*/  FADD.FTZ R179, R179, R202 ;  /* 0x000000cab3b37221 */ /* 0x000fe20000010000 */
[----:B------:R-:W-:Y:S01]  /*a410*/  FADD.FTZ R21, R21, R20 ;  /* 0x0000001415157221 */ /* 0x000fe20000010000 */
[----:B------:R-:W-:Y:S01]  /*a420*/  MUFU.EX2 R209, R209 ;  /* 0x000000d100d17308 */ /* 0x000fe20000000800 */
[----:B--2---:R-:W-:Y:S01]  /*a430*/  F2FP.BF16.F32.PACK_AB R164, R177, R176 ;  /* 0x000000b0b1a4723e */ /* 0x004fe200000010ff */
[----:B------:R-:W-:Y:S01]  /*a440*/  FADD.FTZ R179, R8, R179 ;  /* 0x000000b308b37221 */ /* 0x000fe20000010000 */
[----:B------:R-:W-:Y:S01]  /*a450*/  FADD.FTZ R168, R168, R21 ;  /* 0x00000015a8a87221 */ /* 0x000fe20000010000 */
[----:B------:R-:W-:Y:S02]  /*a460*/  IMAD.MOV.U32 R8, RZ, RZ, R182 ;  /* 0x000000ffff087224 */ /* 0x000fe400078e00b6 */
[----:B------:R-:W-:Y:S01]  /*a470*/  FADD.FTZ R180, R180, R179 ;  /* 0x000000b3b4b47221 */ /* 0x000fe20000010000 */
[----:B------:R-:W-:Y:S01]  /*a480*/  FADD.FTZ R169, R169, R168 ;  /* 0x000000a8a9a97221 */ /* 0x000fe20000010000 */
[----:B------:R-:W2:Y:S01]  /*a490*/  MUFU.EX2 R210, R210 ;  /* 0x000000d200d27308 */ /* 0x000ea20000000800 */
[----:B-1----:R-:W-:Y:S01]  /*a4a0*/  F2FP.BF16.F32.PACK_AB R166, R7, R178 ;  /* 0x000000b207a6723e */ /* 0x002fe200000010ff */
        /* <DEDUP_REMOVED lines=9> */
[----:B------:R-:W1:Y:S01]  /*a540*/  MUFU.EX2 R212, R212 ;  /* 0x000000d400d47308 */ /* 0x000e620000000800 */
        /* <DEDUP_REMOVED lines=15> */
[----:B------:R-:W-:Y:S01]  /*a640*/  FADD.FTZ R4, R7, R4 ;  /* 0x0000000407047221 */ /* 0x000fe20000010000 */
[----:B------:R-:W-:-:S02]  /*a650*/  IMAD.MOV.U32 R7, RZ, RZ, R14 ;  /* 0x000000ffff077224 */ /* 0x000fc400078e000e */
[----:B------:R-:W-:Y:S01]  /*a660*/  FADD.FTZ R5, R212, R5 ;  /* 0x00000005d4057221 */ /* 0x000fe20000010000 */
[----:B------:R-:W-:Y:S01]  /*a670*/  HGMMA.64x256x16.F32.BF16 R24, R152, gdesc[UR16].tnspB, R24, gsb0 ;  /* 0x43e0001098187df0 */ /* 0x000fe20008001818 */
        /* <DEDUP_REMOVED lines=31> */
[----:B------:R-:W-:Y:S01]  /*a870*/  MOV R8, R182 ;  /* 0x000000b600087202 */ /* 0x000fe20000000f00 */
[----:B------:R-:W-:Y:S01]  /*a880*/  IMAD.MOV.U32 R7, RZ, RZ, R14 ;  /* 0x000000ffff077224 */ /* 0x000fe200078e000e */
[----:B------:R-:W-:-:S06]  /*a890*/  UMOV UR36, UR6 ;  /* 0x0000000600247c82 */ /* 0x000fcc0008000000 */
.L_x_5116:
[----:B------:R-:W1:Y:S01]  /*a8a0*/  LDC R13, c[0x0][0xadc] ;  /* 0x0002b700ff0d7b82 */ /* 0x000e620000000800 */
[----:B0-----:R-:W-:Y:S01]  /*a8b0*/  IADD3 R10, R17, 0x40, -R18 ;  /* 0x00000040110a7810 */ /* 0x001fe20007ffe812 */
[----:B------:R-:W-:-:S04]  /*a8c0*/  ULDC UR6, c[0x0][0xad4] ;  /* 0x0002b50000067ab9 */ /* 0x000fc80000000800 */
[----:B------:R-:W-:-:S04]  /*a8d0*/  IMAD R10, R185, 0x40, R10 ;  /* 0x00000040b90a7824 */ /* 0x000fc800078e020a */
[----:B------:R-:W-:Y:S01]  /*a8e0*/  VIADD R9, R10, -UR6 ;  /* 0x800000060a097c36 */ /* 0x000fe20008000000 */
[----:B-1----:R-:W-:-:S13]  /*a8f0*/  ISETP.GE.AND P6, PT, R13, 0x1, PT ;  /* 0x000000010d00780c */ /* 0x002fda0003fc6270 */
        /* <DEDUP_REMOVED lines=10> */
.L_x_5135:
[----:B------:R-:W-:-:S13]  /*a9a0*/  ISETP.NE.AND P2, PT, R13, 0x1, PT ;  /* 0x000000010d00780c */ /* 0x000fda0003f45270 */
[----:B------:R-:W0:Y:S02]  /*a9b0*/  @P2 LDC.64 R14, c[0x0][0xae0] ;  /* 0x0002b800ff0e2b82 */ /* 0x000e240000000a00 */
[----:B0-----:R-:W-:-:S05]  /*a9c0*/  @P2 IMAD.HI.U32 R12, R10, R14, RZ ;  /* 0x0000000e0a0c2227 */ /* 0x001fca00078e00ff */
[----:B------:R-:W-:-:S07]  /*a9d0*/  @P2 SHF.R.U32.HI R10, RZ, R15, R12 ;  /* 0x0000000fff0a2219 */ /* 0x000fce000001160c */
.L_x_5136:
[----:B------:R-:W-:-:S05]  /*a9e0*/  IMAD R10, R10, R13, RZ ;  /* 0x0000000d0a0a7224 */ /* 0x000fca00078e02ff */
[----:B------:R-:W-:-:S07]  /*a9f0*/  VIMNMX R9, R9, R10, !PT ;  /* 0x0000000a09097248 */ /* 0x000fce0007fe0100 */
.L_x_5134:
[----:B------:R-:W-:-:S05]  /*aa00*/  VIADD R9, R9, 0x3f ;  /* 0x0000003f09097836 */ /* 0x000fca0000000000 */
[----:B------:R-:W-:-:S04]  /*aa10*/  SHF.R.S32.HI R10, RZ, 0x1f, R9 ;  /* 0x0000001fff0a7819 */ /* 0x000fc80000011409 */
[----:B------:R-:W-:-:S04]  /*aa20*/  LEA.HI R10, R10, R9, RZ, 0x6 ;  /* 0x000000090a0a7211 */ /* 0x000fc800078f30ff */
[----:B------:R-:W-:-:S04]  /*aa30*/  SHF.R.S32.HI R9, RZ, 0x6, R10 ;  /* 0x00000006ff097819 */ /* 0x000fc8000001140a */
[----:B------:R-:W-:-:S04]  /*aa40*/  VIMNMX R9, R184, R9, !PT ;  /* 0x00000009b8097248 */ /* 0x000fc80007fe0100 */
[----:B------:R-:W-:-:S13]  /*aa50*/  ISETP.GE.AND P2, PT, R6, R9, PT ;  /* 0x000000090600720c */ /* 0x000fda0003f46270 */
[----:B------:R-:W-:Y:S05]  /*aa60*/  @!P2 BRA `(.L_x_5137) ;  /* 0x0000002c007ca947 */ /* 0x000fea0003800000 */
[----:B------:R-:W-:Y:S01]  /*aa70*/  IMAD.MOV.U32 R11, RZ, RZ, R8 ;  /* 0x000000ffff0b7224 */ /* 0x000fe200078e0008 */
[----:B------:R-:W-:Y:S01]  /*aa80*/  MOV R20, R7 ;  /* 0x0000000700147202 */ /* 0x000fe20000000f00 */
[----:B------:R-:W-:-:S06]  /*aa90*/  UMOV UR7, UR36 ;  /* 0x0000002400077c82 */ /* 0x000fcc0008000000 */
.L_x_5146:
[----:B------:R-:W-:Y:S01]  /*aaa0*/  UIADD3 UR14, UR7, 0x1, URZ ;  /* 0x00000001070e7890 */ /* 0x000fe2000fffe03f */
[----:B------:R-:W-:Y:S02]  /*aab0*/  IMAD.MOV.U32 R8, RZ, RZ, R6 ;  /* 0x000000ffff087224 */ /* 0x000fe400078e0006 */
[----:B------:R-:W-:Y:S01]  /*aac0*/  VIADD R6, R6, 0xffffffff ;  /* 0xffffffff06067836 */ /* 0x000fe20000000000 */
[----:B------:R-:W-:Y:S02]  /*aad0*/  UISETP.NE.AND UP0, UPT, UR14, 0x2, UPT ;  /* 0x000000020e00788c */ /* 0x000fe4000bf05270 */
[----:B------:R-:W-:Y:S02]  /*aae0*/  ISETP.GT.AND P2, PT, R8, R9, PT ;  /* 0x000000090800720c */ /* 0x000fe40003f44270 */
[----:B------:R-:W-:Y:S02]  /*aaf0*/  USEL UR14, UR14, URZ, UP0 ;  /* 0x0000003f0e0e7287 */ /* 0x000fe40008000000 */
[----:B------:R-:W-:-:S05]  /*ab00*/  USEL UR6, URZ, 0x1, UP0 ;  /* 0x000000013f067887 */ /* 0x000fca0008000000 */
[----:B------:R-:W-:Y:S01]  /*ab10*/  UMOV UR36, UR14 ;  /* 0x0000000e00247c82 */ /* 0x000fe20008000000 */
[----:B------:R-:W-:Y:S01]  /*ab20*/  LOP3.LUT R2, R2, UR6, RZ, 0x3c, !PT ;  /* 0x0000000602027c12 */ /* 0x000fe2000f8e3cff */
[----:B0-----:R-:W-:Y:S06]  /*ab30*/  @!P0 BRA `(.L_x_5138) ;  /* 0x0000000000048947 */ /* 0x001fec0003800000 */
[----:B------:R-:W-:Y:S01]  /*ab40*/  BPT.TRAP 0x1 ;  /* 0x000000040000795c */ /* 0x000fe20000300000 */
.L_x_5138:
[----:B------:R-:W-:Y:S01]  /*ab50*/  ULEA UR6, UR36, UR37, 0x3 ;  /* 0x0000002524067291 */ /* 0x000fe2000f8e183f */
[----:B------:R-:W-:-:S08]  /*ab60*/  SHF.L.U32 R7, R2, 0x1f, RZ ;  /* 0x0000001f02077819 */ /* 0x000fd000000006ff */
[----:B------:R0:W1:Y:S01]  /*ab70*/  SYNCS.PHASECHK.TRANS64.TRYWAIT P3, [UR6+0x38830], R7 ;  /* 0x03883007ff0075a7 */ /* 0x0000620008060146 */
[----:B------:R-:W-:Y:S05]  /*ab80*/  @!P0 BRA `(.L_x_5139) ;  /* 0x0000000000048947 */ /* 0x000fea0003800000 */
[----:B------:R-:W-:Y:S01]  /*ab90*/  BPT.TRAP 0x1 ;  /* 0x000000040000795c */ /* 0x000fe20000300000 */
.L_x_5139:
[----:B-1----:R-:W-:Y:S05]  /*aba0*/  @P3 BRA `(.L_x_5140) ;  /* 0x0000000000083947 */ /* 0x002fea0003800000 */
[----:B------:R-:W1:Y:S02]  /*abb0*/  SYNCS.PHASECHK.TRANS64.TRYWAIT P3, [UR6+0x38830], R7 ;  /* 0x03883007ff0075a7 */ /* 0x000e640008060146 */
[----:B-1----:R-:W-:Y:S05]  /*abc0*/  @!P3 BRA `(.L_x_5141) ;  /* 0x000000f000c4b947 */ /* 0x002fea0003800000 */
.L_x_5140:
        /* <DEDUP_REMOVED lines=32> */
.L_x_5142:
[----:B------:R2:W3:Y:S01]  /*add0*/  SYNCS.PHASECHK.TRANS64.TRYWAIT P3, [UR6+0x38850], R7 ;  /* 0x03885007ff0075a7 */ /* 0x0004e20008060146 */
[----:B------:R-:W-:Y:S05]  /*ade0*/  @!P0 BRA `(.L_x_5143) ;  /* 0x0000000000048947 */ /* 0x000fea0003800000 */
[----:B------:R-:W-:Y:S01]  /*adf0*/  BPT.TRAP 0x1 ;  /* 0x000000040000795c */ /* 0x000fe20000300000 */
.L_x_5143:
[----:B---3--:R-:W-:Y:S05]  /*ae00*/  @P3 BRA `(.L_x_5144) ;  /* 0x0000000000083947 */ /* 0x008fea0003800000 */
[----:B------:R-:W3:Y:S02]  /*ae10*/  SYNCS.PHASECHK.TRANS64.TRYWAIT P3, [UR6+0x38850], R7 ;  /* 0x03885007ff0075a7 */ /* 0x000ee40008060146 */
[----:B---3--:R-:W-:Y:S05]  /*ae20*/  @!P3 BRA `(.L_x_5145) ;  /* 0x000000f00044b947 */ /* 0x008fea0003800000 */
.L_x_5144:
[----:B------:R-:W-:Y:S01]  /*ae30*/  ULEA UR8, UR14, UR4, 0xc ;  /* 0x000000040e087291 */ /* 0x000fe2000f8e603f */
[----:B------:R-:W-:Y:S01]  /*ae40*/  WARPGROUP.ARRIVE ;  /* 0x00000000000079c5 */ /* 0x000fe20000000000 */
[----:B------:R-:W-:Y:S01]  /*ae50*/  UMOV UR27, 0x40000040 ;  /* 0x40000040001b7882 */ /* 0x000fe20000000000 */
[----:B------:R-:W-:-:S04]  /*ae60*/  UIADD3 UR28, UR5, 0x2, URZ ;  /* 0x00000002051c7890 */ /* 0x000fc8000fffe03f */
[----:B-1----:R-:W1:Y:S01]  /*ae70*/  S2R R8, SR_TID.X ;  /* 0x0000000000087919 */ /* 0x002e620000002100 */
[----:B------:R-:W-:Y:S02]  /*ae80*/  UIADD3 UR30, UR8, 0x2, URZ ;  /* 0x00000002081e7890 */ /* 0x000fe4000fffe03f */
[----:B------:R-:W-:Y:S01]  /*ae90*/  UMOV UR26, UR8 ;  /* 0x00000008001a7c82 */ /* 0x000fe20008000000 */
[----:B------:R-:W-:Y:S01]  /*aea0*/  UMOV UR29, 0x40000040 ;  /* 0x40000040001d7882 */ /* 0x000fe20000000000 */
[----:B------:R-:W-:Y:S01]  /*aeb0*/  HGMMA.64x64x16.F32.BF16 R152, gdesc[UR24], R152, gsb0 ;  /* 0x00e00000189879f0 */ /* 0x000fe20008001898 */
[----:B------:R-:W-:Y:S01]  /*aec0*/  UMOV UR31, 0x40000040 ;  /* 0x40000040001f7882 */ /* 0x000fe20000000000 */
[----:B------:R-:W-:Y:S02]  /*aed0*/  UIADD3 UR19, UR5, 0x800, URZ ;  /* 0x0000080005137890 */ /* 0x000fe4000fffe03f */
[----:B------:R-:W-:Y:S01]  /*aee0*/  UIADD3 UR18, UR8, 0x800, URZ ;  /* 0x0000080008127890 */ /* 0x000fe2000fffe03f */
[----:B------:R-:W-:Y:S01]  /*aef0*/  UMOV UR11, 0x4 ;  /* 0x00000004000b7882 */ /* 0x000fe20000000000 */
[----:B-1----:R-:W-:-:S05]  /*af00*/  SHF.R.U32.HI R8, RZ, 0x7, R8 ;  /* 0x00000007ff087819 */ /* 0x002fca0000011608 */
[----:B0-2---:R-:W0:Y:S02]  /*af10*/  SHFL.IDX PT, R7, R8, RZ, 0x1f ;  /* 0x00001fff08077589 */ /* 0x005e2400000e0000 */
[----:B0-----:R-:W-:-:S13]  /*af20*/  R2UR UR9, R7 ;  /* 0x00000000070972ca */ /* 0x001fda00000e0000 */
        /* <DEDUP_REMOVED lines=238> */
[----:B------:R-:W-:Y:S01]  /*be10*/  UIADD3 UR10, UR9, UR10, UR8 ;  /* 0x0000000a090a7290 */ /* 0x000fe2000fffe008 */
[----:B------:R-:W-:Y:S02]  /*be20*/  UMOV UR19, 0x40000040 ;  /* 0x4000004000137882 */ /* 0x000fe40000000000 */
[----:B------:R-:W-:-:S02]  /*be30*/  UMOV UR9, 0x40000040 ;  /* 0x4000004000097882 */ /* 0x000fc40000000000 */
        /* <DEDUP_REMOVED lines=65> */
[----:B0-----:R-:W-:Y:S01]  /*c250*/  FMNMX.FTZ R7, R185, R160, !PT ;  /* 0x000000a0b9077209 */ /* 0x001fe20007810000 */
[----:B------:R-:W-:Y:S01]  /*c260*/  FMUL.FTZ R160, R163, UR8 ;  /* 0x00000008a3a07c20 */ /* 0x000fe20008410000 */
[----:B------:R-:W-:Y:S01]  /*c270*/  FMUL.FTZ R163, R167, UR8 ;  /* 0x00000008a7a37c20 */ /* 0x000fe20008410000 */
[----:B------:R-:W-:-:S04]  /*c280*/  FMUL.FTZ R167, R171, UR8 ;  /* 0x00000008aba77c20 */ /* 0x000fc80008410000 */
[----:B------:R-:W0:Y:S01]  /*c290*/  MUFU.TANH R180, R180 ;  /* 0x000000b400b47308 */ /* 0x000e220000002400 */
[----:B-1----:R-:W-:-:S07]  /*c2a0*/  FMNMX.FTZ R162, R186, R7, !PT ;  /* 0x00000007baa27209 */ /* 0x002fce0007810000 */
[----:B------:R-:W1:Y:S01]  /*c2b0*/  MUFU.TANH R10, R10 ;  /* 0x0000000a000a7308 */ /* 0x000e620000002400 */
[----:B--2---:R-:W-:Y:S01]  /*c2c0*/  FMNMX.FTZ R7, R187, R162, !PT ;  /* 0x000000a2bb077209 */ /* 0x004fe20007810000 */
[----:B------:R-:W-:Y:S01]  /*c2d0*/  FMUL.FTZ R162, R166, UR8 ;  /* 0x00000008a6a27c20 */ /* 0x000fe20008410000 */
[----:B------:R-:W-:-:S05]  /*c2e0*/  FMUL.FTZ R166, R170, UR8 ;  /* 0x00000008aaa67c20 */ /* 0x000fca0008410000 */
[----:B------:R-:W2:Y:S01]  /*c2f0*/  MUFU.TANH R12, R12 ;  /* 0x0000000c000c7308 */ /* 0x000ea20000002400 */
[----:B0-----:R-:W-:-:S05]  /*c300*/  FMNMX.FTZ R7, R180, R7, !PT ;  /* 0x00000007b4077209 */ /* 0x001fca0007810000 */
[----:B------:R-:W0:Y:S02]  /*c310*/  SHFL.BFLY PT, R168, R7, 0x2, 0x1f ;  /* 0x0c401f0007a87f89 */ /* 0x000e2400000e0000 */
[----:B------:R-:W3:Y:S08]  /*c320*/  MUFU.TANH R13, R13 ;  /* 0x0000000d000d7308 */ /* 0x000ef00000002400 */
[----:B------:R-:W4:Y:S08]  /*c330*/  MUFU.TANH R14, R14 ;  /* 0x0000000e000e7308 */ /* 0x000f300000002400 */
[----:B------:R-:W5:Y:S01]  /*c340*/  MUFU.TANH R156, R156 ;  /* 0x0000009c009c7308 */ /* 0x000f620000002400 */
[----:B0-----:R-:W-:-:S02]  /*c350*/  FMNMX.FTZ R169, R7, R168, !PT ;  /* 0x000000a807a97209 */ /* 0x001fc40007810000 */
[----:B-1----:R-:W-:-:S05]  /*c360*/  FMNMX.FTZ R7, R10, R11, !PT ;  /* 0x0000000b0a077209 */ /* 0x002fca0007810000 */
[----:B------:R-:W0:Y:S01]  /*c370*/  MUFU.TANH R160, R160 ;  /* 0x000000a000a07308 */ /* 0x000e220000002400 */
[----:B------:R-:W1:Y:S01]  /*c380*/  SHFL.BFLY PT, R170, R169, 0x1, 0x1f ;  /* 0x0c201f00a9aa7f89 */ /* 0x000e6200000e0000 */
[----:B--2---:R-:W-:-:S04]  /*c390*/  FMNMX.FTZ R168, R12, R7, !PT ;  /* 0x000000070ca87209 */ /* 0x004fc80007810000 */
[----:B---3--:R-:W-:Y:S02]  /*c3a0*/  FMNMX.FTZ R7, R13, R168, !PT ;  /* 0x000000a80d077209 */ /* 0x008fe40007810000 */
[----:B------:R-:W2:Y:S02]  /*c3b0*/  MUFU.TANH R162, R162 ;  /* 0x000000a200a27308 */ /* 0x000ea40000002400 */
[----:B----4-:R-:W-:-:S04]  /*c3c0*/  FMNMX.FTZ R7, R14, R7, !PT ;  /* 0x000000070e077209 */ /* 0x010fc80007810000 */
[----:B-----5:R-:W-:Y:S02]  /*c3d0*/  FMNMX.FTZ R15, R156, R7, !PT ;  /* 0x000000079c0f7209 */ /* 0x020fe40007810000 */
[----:B------:R-:W3:Y:S02]  /*c3e0*/  MUFU.TANH R163, R163 ;  /* 0x000000a300a37308 */ /* 0x000ee40000002400 */
[----:B0-----:R-:W-:-:S06]  /*c3f0*/  FMNMX.FTZ R15, R160, R15, !PT ;  /* 0x0000000fa00f7209 */ /* 0x001fcc0007810000 */
[----:B------:R-:W0:Y:S01]  /*c400*/  MUFU.TANH R166, R166 ;  /* 0x000000a600a67308 */ /* 0x000e220000002400 */
[----:B-1----:R-:W-:-:S05]  /*c410*/  FMNMX.FTZ R7, R169, R170, !PT ;  /* 0x000000aaa9077209 */ /* 0x002fca0007810000 */
[C---:B------:R-:W-:Y:S02]  /*c420*/  FADD.FTZ R168, -R7.reuse, R20 ;  /* 0x0000001407a87221 */ /* 0x040fe40000010100 */
[----:B------:R-:W1:Y:S01]  /*c430*/  MUFU.TANH R167, R167 ;  /* 0x000000a700a77308 */ /* 0x000e620000002400 */
[----:B--2---:R-:W-:Y:S01]  /*c440*/  FMNMX.FTZ R20, R162, R15, !PT ;  /* 0x0000000fa2147209 */ /* 0x004fe20007810000 */
[----:B------:R-:W-:Y:S01]  /*c450*/  FMUL.FTZ R204, R7, UR11 ;  /* 0x0000000b07cc7c20 */ /* 0x000fe20008410000 */
[----:B------:R-:W-:Y:S02]  /*c460*/  FMUL.FTZ R15, R168, UR11 ;  /* 0x0000000ba80f7c20 */ /* 0x000fe40008410000 */
[----:B---3--:R-:W-:Y:S01]  /*c470*/  FMNMX.FTZ R169, R163, R20, !PT ;  /* 0x00000014a3a97209 */ /* 0x008fe20007810000 */
[--C-:B------:R-:W-:Y:S01]  /*c480*/  FFMA.FTZ R170, R21, UR11, -R204.reuse ;  /* 0x0000000b15aa7c23 */ /* 0x100fe200080108cc */
[--C-:B------:R-:W-:Y:S01]  /*c490*/  FFMA.FTZ R171, R8, UR11, -R204.reuse ;  /* 0x0000000b08ab7c23 */ /* 0x100fe200080108cc */
[----:B------:R-:W2:Y:S01]  /*c4a0*/  MUFU.TANH R181, R181 ;  /* 0x000000b500b57308 */ /* 0x000ea20000002400 */
        /* <DEDUP_REMOVED lines=8> */
[----:B-1----:R-:W-:Y:S01]  /*c530*/  FMNMX.FTZ R168, R167, R20, !PT ;  /* 0x00000014a7a87209 */ /* 0x002fe20007810000 */
[--C-:B------:R-:W-:Y:S01]  /*c540*/  FFMA.FTZ R185, R185, UR11, -R204.reuse ;  /* 0x0000000bb9b97c23 */ /* 0x100fe200080108cc */
[--C-:B------:R-:W-:Y:S01]  /*c550*/  FFMA.FTZ R186, R186, UR11, -R204.reuse ;  /* 0x0000000bbaba7c23 */ /* 0x100fe200080108cc */
[--C-:B------:R-:W-:Y:S01]  /*c560*/  FFMA.FTZ R187, R187, UR11, -R204.reuse ;  /* 0x0000000bbbbb7c23 */ /* 0x100fe200080108cc */
[----:B------:R-:W-:-:S03]  /*c570*/  FFMA.FTZ R180, R180, UR11, -R204 ;  /* 0x0000000bb4b47c23 */ /* 0x000fc600080108cc */
[----:B------:R-:W1:Y:S01]  /*c580*/  MUFU.TANH R178, R178 ;  /* 0x000000b200b27308 */ /* 0x000e620000002400 */
[----:B--2---:R-:W-:Y:S01]  /*c590*/  FMNMX.FTZ R21, R181, R168, !PT ;  /* 0x000000a8b5157209 */ /* 0x004fe20007810000 */
[----:B------:R-:W-:-:S06]  /*c5a0*/  FFMA.FTZ R168, R152, UR11, -R204 ;  /* 0x0000000b98a87c23 */ /* 0x000fcc00080108cc */
[----:B------:R-:W2:Y:S01]  /*c5b0*/  MUFU.TANH R179, R179 ;  /* 0x000000b300b37308 */ /* 0x000ea20000002400 */
[----:B0-----:R-:W-:-:S07]  /*c5c0*/  FMNMX.FTZ R169, R202, R21, !PT ;  /* 0x00000015caa97209 */ /* 0x001fce0007810000 */
[----:B------:R-:W0:Y:S01]  /*c5d0*/  MUFU.TANH R182, R182 ;  /* 0x000000b600b67308 */ /* 0x000e220000002400 */
[----:B-1----:R-:W-:-:S07]  /*c5e0*/  FMNMX.FTZ R8, R178, R169, !PT ;  /* 0x000000a9b2087209 */ /* 0x002fce0007810000 */
[----:B------:R-:W1:Y:S01]  /*c5f0*/  MUFU.TANH R183, R183 ;  /* 0x000000b700b77308 */ /* 0x000e620000002400 */
[----:B--2---:R-:W-:-:S07]  /*c600*/  FMNMX.FTZ R169, R179, R8, !PT ;  /* 0x00000008b3a97209 */ /* 0x004fce0007810000 */
[----:B------:R2:W-:Y:S01]  /*c610*/  MUFU.EX2 R20, R170 ;  /* 0x000000aa00147308 */ /* 0x0005e20000000800 */
[----:B0-----:R-:W-:Y:S01]  /*c620*/  FMNMX.FTZ R8, R182, R169, !PT ;  /* 0x000000a9b6087209 */ /* 0x001fe20007810000 */
[----:B------:R-:W-:-:S06]  /*c630*/  FFMA.FTZ R169, R153, UR11, -R204 ;  /* 0x0000000b99a97c23 */ /* 0x000fcc00080108cc */
[----:B------:R0:W-:Y:S01]  /*c640*/  MUFU.EX2 R21, R171 ;  /* 0x000000ab00157308 */ /* 0x0001e20000000800 */
[----:B-1----:R-:W-:Y:S01]  /*c650*/  FMNMX.FTZ R8, R183, R8, !PT ;  /* 0x00000008b7087209 */ /* 0x002fe20007810000 */
[--C-:B--2---:R-:W-:Y:S01]  /*c660*/  FFMA.FTZ R170, R154, UR11, -R204.reuse ;  /* 0x0000000b9aaa7c23 */ /* 0x104fe200080108cc */
[----:B------:R-:W-:Y:S01]  /*c670*/  IMAD.U32 R154, RZ, RZ, UR7 ;  /* 0x00000007ff9a7e24 */ /* 0x000fe2000f8e00ff */
[----:B------:R-:W-:Y:S02]  /*c680*/  UMOV UR7, 0x40000040 ;  /* 0x4000004000077882 */ /* 0x000fe40000000000 */
[----:B------:R-:W1:Y:S02]  /*c690*/  SHFL.BFLY PT, R153, R8, 0x2, 0x1f ;  /* 0x0c401f0008997f89 */ /* 0x000e6400000e0000 */
[----:B------:R-:W2:Y:S01]  /*c6a0*/  MUFU.EX2 R15, R15 ;  /* 0x0000000f000f7308 */ /* 0x000ea20000000800 */
[----:B0-----:R-:W-:-:S07]  /*c6b0*/  FFMA.FTZ R171, R155, UR11, -R204 ;  /* 0x0000000b9bab7c23 */ /* 0x001fce00080108cc */
[----:B------:R-:W-:Y:S08]  /*c6c0*/  MUFU.EX2 R168, R168 ;  /* 0x000000a800a87308 */ /* 0x000ff00000000800 */
[----:B------:R-:W0:Y:S01]  /*c6d0*/  MUFU.EX2 R169, R169 ;  /* 0x000000a900a97308 */ /* 0x000e220000000800 */
        /* <DEDUP_REMOVED lines=39> */
[----:B------:R-:W-:Y:S01]  /*c950*/  FADD.FTZ R11, -R8, R11 ;  /* 0x0000000b080b7221 */ /* 0x000fe20000010100 */
[----:B------:R-:W-:Y:S01]  /*c960*/  ISETP.NE.AND P3, PT, R16, R153, PT ;  /* 0x000000991000720c */ /* 0x000fe20003f65270 */
[----:B------:R-:W-:Y:S01]  /*c970*/  FMUL.FTZ R155, R8, UR11 ;  /* 0x0000000b089b7c20 */ /* 0x000fe20008410000 */
[----:B------:R-:W-:Y:S01]  /*c980*/  MUFU.EX2 R174, R174 ;  /* 0x000000ae00ae7308 */ /* 0x000fe20000000800 */
[----:B------:R-:W-:Y:S01]  /*c990*/  FMUL.FTZ R204, R11, UR11 ;  /* 0x0000000b0bcc7c20 */ /* 0x000fe20008410000 */
[----:B------:R-:W-:Y:S01]  /*c9a0*/  FMUL.FTZ R85, R85, R15 ;  /* 0x0000000f55557220 */ /* 0x000fe20000410000 */
[----:B------:R-:W-:Y:S01]  /*c9b0*/  FFMA.FTZ R209, R179, UR11, -R155 ;  /* 0x0000000bb3d17c23 */ /* 0x000fe2000801089b */
[----:B------:R-:W-:-:S02]  /*c9c0*/  IMAD.U32 R179, RZ, RZ, UR6 ;  /* 0x00000006ffb37e24 */ /* 0x000fc4000f8e00ff */
[--C-:B------:R-:W-:Y:S01]  /*c9d0*/  FFMA.FTZ R11, R10, UR11, -R155.reuse ;  /* 0x0000000b0a0b7c23 */ /* 0x100fe2000801089b */
[--C-:B------:R-:W-:Y:S01]  /*c9e0*/  FFMA.FTZ R10, R12, UR11, -R155.reuse ;  /* 0x0000000b0c0a7c23 */ /* 0x100fe2000801089b */
[--C-:B------:R-:W-:Y:S01]  /*c9f0*/  FFMA.FTZ R12, R13, UR11, -R155.reuse ;  /* 0x0000000b0d0c7c23 */ /* 0x100fe2000801089b */
[----:B------:R-:W1:Y:S01]  /*ca00*/  MUFU.EX2 R204, R204 ;  /* 0x000000cc00cc7308 */ /* 0x000e620000000800 */
[----:B------:R-:W-:Y:S01]  /*ca10*/  @!P1 IADD3 R152, R179, 0x38840, RZ ;  /* 0x00038840b3989810 */ /* 0x000fe20007ffe0ff */
[----:B------:R-:W-:Y:S01]  /*ca20*/  FFMA.FTZ R13, R14, UR11, -R155 ;  /* 0x0000000b0e0d7c23 */ /* 0x000fe2000801089b */
[----:B------:R-:W-:Y:S02]  /*ca30*/  @!P3 IMAD R153, R154, 0x40, R19 ;  /* 0x000000409a99b824 */ /* 0x000fe400078e0213 */
[--C-:B------:R-:W-:Y:S01]  /*ca40*/  FFMA.FTZ R14, R156, UR11, -R155.reuse ;  /* 0x0000000b9c0e7c23 */ /* 0x100fe2000801089b */
[----:B------:R-:W-:Y:S01]  /*ca50*/  @!P1 PRMT R152, RZ, 0x654, R152 ;  /* 0x00000654ff989816 */ /* 0x000fe20000000098 */
[--C-:B------:R-:W-:Y:S01]  /*ca60*/  FFMA.FTZ R203, R160, UR11, -R155.reuse ;  /* 0x0000000ba0cb7c23 */ /* 0x100fe2000801089b */
[--C-:B------:R-:W-:Y:S01]  /*ca70*/  FFMA.FTZ R205, R162, UR11, -R155.reuse ;  /* 0x0000000ba2cd7c23 */ /* 0x100fe2000801089b */
[----:B------:R-:W-:Y:S01]  /*ca80*/  @!P3 LEA R153, R153, UR37, 0x2 ;  /* 0x000000259999bc11 */ /* 0x000fe2000f8e10ff */
[--C-:B------:R-:W-:Y:S01]  /*ca90*/  FFMA.FTZ R206, R163, UR11, -R155.reuse ;  /* 0x0000000ba3ce7c23 */ /* 0x100fe2000801089b */
[--C-:B------:R-:W-:Y:S01]  /*caa0*/  FFMA.FTZ R207, R166, UR11, -R155.reuse ;  /* 0x0000000ba6cf7c23 */ /* 0x100fe2000801089b */
[--C-:B------:R-:W-:Y:S01]  /*cab0*/  FFMA.FTZ R208, R167, UR11, -R155.reuse ;  /* 0x0000000ba7d07c23 */ /* 0x100fe2000801089b */
[--C-:B------:R-:W-:Y:S01]  /*cac0*/  FFMA.FTZ R181, R181, UR11, -R155.reuse ;  /* 0x0000000bb5b57c23 */ /* 0x100fe2000801089b */
[--C-:B------:R-:W-:Y:S01]  /*cad0*/  FFMA.FTZ R202, R202, UR11, -R155.reuse ;  /* 0x0000000bcaca7c23 */ /* 0x100fe2000801089b */
[----:B------:R2:W-:Y:S01]  /*cae0*/  @!P1 SYNCS.ARRIVE.TRANS64.RED.A1T0 RZ, [R152+URZ], RZ ;  /* 0x000000ff98ff99a7 */ /* 0x0005e2000810043f */
[--C-:B------:R-:W-:Y:S01]  /*caf0*/  FFMA.FTZ R178, R178, UR11, -R155.reuse ;  /* 0x0000000bb2b27c23 */ /* 0x100fe2000801089b */
[--C-:B------:R-:W-:Y:S01]  /*cb00*/  FFMA.FTZ R182, R182, UR11, -R155.reuse ;  /* 0x0000000bb6b67c23 */ /* 0x100fe2000801089b */
[----:B------:R-:W-:Y:S01]  /*cb10*/  FFMA.FTZ R183, R183, UR11, -R155 ;  /* 0x0000000bb7b77c23 */ /* 0x000fe2000801089b */
[----:B------:R-:W-:Y:S01]  /*cb20*/  @!P3 STS [R153+0x38400], R15 ;  /* 0x0384000f9900b388 */ /* 0x000fe20000000800 */
[----:B------:R-:W-:Y:S01]  /*cb30*/  MUFU.EX2 R11, R11 ;  /* 0x0000000b000b7308 */ /* 0x000fe20000000800 */
[----:B0-----:R-:W-:Y:S01]  /*cb40*/  F2FP.BF16.F32.PACK_AB R154, R169, R168 ;  /* 0x000000a8a99a723e */ /* 0x001fe200000010ff */
[----:B-1----:R-:W-:Y:S01]  /*cb50*/  FMUL.FTZ R26, R26, R204 ;  /* 0x000000cc1a1a7220 */ /* 0x002fe20000410000 */
[----:B------:R0:W-:Y:S01]  /*cb60*/  @!P3 STS [R153+0x38420], R204 ;  /* 0x038420cc9900b388 */ /* 0x0001e20000000800 */
[----:B--2---:R-:W-:Y:S01]  /*cb70*/  F2FP.BF16.F32.PACK_AB R152, R21, R20 ;  /* 0x000000141598723e */ /* 0x004fe200000010ff */
        /* <DEDUP_REMOVED lines=35> */
[----:B------:R-:W0:Y:S01]  /*cdb0*/  MUFU.EX2 R203, R203 ;  /* 0x000000cb00cb7308 */ /* 0x000e220000000800 */
[----:B-1----:R-:W-:Y:S01]  /*cdc0*/  F2FP.BF16.F32.PACK_AB R155, R13, R12 ;  /* 0x0000000c0d9b723e */ /* 0x002fe200000010ff */
        /* <DEDUP_REMOVED lines=83> */
[----:B------:R0:W-:Y:S01]  /*d300*/  STSM.16.M88.4 [R23+0x36400], R152 ;  /* 0x0364009817007844 */ /* 0x0001e20000000200 */
[----:B------:R-:W-:Y:S01]  /*d310*/  ULEA UR6, UR14, UR38, 0xc ;  /* 0x000000260e067291 */ /* 0x000fe2000f8e603f */
[----:B------:R-:W-:Y:S01]  /*d320*/  FFMA.FTZ R4, R15, R4, R20 ;  /* 0x000000040f047223 */ /* 0x000fe20000010014 */
[----:B------:R-:W2:Y:S01]  /*d330*/  MUFU.EX2 R186, R186 ;  /* 0x000000ba00ba7308 */ /* 0x000ea20000000800 */
[----:B-1----:R-:W-:Y:S01]  /*d340*/  F2FP.BF16.F32.PACK_AB R163, R202, R181 ;  /* 0x000000b5caa3723e */ /* 0x002fe200000010ff */
[----:B------:R0:W-:Y:S01]  /*d350*/  STSM.16.M88.4 [R190], R156 ;  /* 0x0000009cbe007844 */ /* 0x0001e20000000200 */
[----:B------:R-:W-:Y:S01]  /*d360*/  UIADD3 UR8, UR6, 0x80, URZ ;  /* 0x0000008006087890 */ /* 0x000fe2000fffe03f */
[----:B------:R-:W-:Y:S01]  /*d370*/  FFMA.FTZ R5, R204, R5, R11 ;  /* 0x00000005cc057223 */ /* 0x000fe2000001000b */
[----:B------:R-:W-:Y:S01]  /*d380*/  FADD.FTZ R21, R21, R4 ;  /* 0x0000000415157221 */ /* 0x000fe20000010000 */
[----:B------:R0:W-:Y:S01]  /*d390*/  STSM.16.M88.4 [R188], R160 ;  /* 0x000000a0bc007844 */ /* 0x0001e20000000200 */
[----:B------:R-:W-:Y:S01]  /*d3a0*/  @!P1 VIADD R179, R179, 0x38860 ;  /* 0x00038860b3b39836 */ /* 0x000fe20000000000 */
[----:B------:R-:W-:Y:S01]  /*d3b0*/  MUFU.EX2 R187, R187 ;  /* 0x000000bb00bb7308 */ /* 0x000fe20000000800 */
[----:B------:R-:W-:Y:S01]  /*d3c0*/  FADD.FTZ R5, R10, R5 ;  /* 0x000000050a057221 */ /* 0x000fe20000010000 */
[----:B------:R-:W-:Y:S01]  /*d3d0*/  UMOV UR18, UR8 ;  /* 0x0000000800127c82 */ /* 0x000fe20008000000 */
[----:B------:R-:W-:Y:S01]  /*d3e0*/  UIADD3 UR8, UR6, 0x100, URZ ;  /* 0x0000010006087890 */ /* 0x000fe2000fffe03f */
[----:B------:R-:W-:Y:S01]  /*d3f0*/  FADD.FTZ R168, R168, R21 ;  /* 0x00000015a8a87221 */ /* 0x000fe20000010000 */
[----:B------:R-:W-:Y:S01]  /*d400*/  FADD.FTZ R12, R12, R5 ;  /* 0x000000050c0c7221 */ /* 0x000fe20000010000 */
[----:B------:R-:W-:Y:S01]  /*d410*/  @!P1 PRMT R179, RZ, 0x654, R179 ;  /* 0x00000654ffb39816 */ /* 0x000fe200000000b3 */
[----:B------:R-:W-:Y:S01]  /*d420*/  IMAD.MOV.U32 R11, RZ, RZ, R8 ;  /* 0x000000ffff0b7224 */ /* 0x000fe200078e0008 */
[----:B------:R-:W1:Y:S01]  /*d430*/  MUFU.EX2 R180, R180 ;  /* 0x000000b400b47308 */ /* 0x000e620000000800 */
[----:B--2---:R-:W-:Y:S01]  /*d440*/  F2FP.BF16.F32.PACK_AB R164, R186, R185 ;  /* 0x000000b9baa4723e */ /* 0x004fe200000010ff */
[----:B------:R-:W-:Y:S01]  /*d450*/  FADD.FTZ R169, R169, R168 ;  /* 0x000000a8a9a97221 */ /* 0x000fe20000010000 */
[----:B------:R-:W-:Y:S01]  /*d460*/  FADD.FTZ R13, R13, R12 ;  /* 0x0000000c0d0d7221 */ /* 0x000fe20000010000 */
[----:B------:R-:W-:-:S02]  /*d470*/  IMAD.MOV.U32 R20, RZ, RZ, R7 ;  /* 0x000000ffff147224 */ /* 0x000fc400078e0007 */
[----:B------:R-:W-:Y:S01]  /*d480*/  FADD.FTZ R170, R170, R169 ;  /* 0x000000a9aaaa7221 */ /* 0x000fe20000010000 */
[----:B------:R-:W-:Y:S01]  /*d490*/  FADD.FTZ R14, R14, R13 ;  /* 0x0000000d0e0e7221 */ /* 0x000fe20000010000 */
[----:B------:R-:W-:Y:S02]  /*d4a0*/  MUFU.EX2 R178, R178 ;  /* 0x000000b200b27308 */ /* 0x000fe40000000800 */
[----:B------:R-:W-:Y:S01]  /*d4b0*/  FADD.FTZ R171, R171, R170 ;  /* 0x000000aaabab7221 */ /* 0x000fe20000010000 */
[----:B------:R-:W-:-:S03]  /*d4c0*/  FADD.FTZ R14, R203, R14 ;  /* 0x0000000ecb0e7221 */ /* 0x000fc60000010000 */
        /* <DEDUP_REMOVED lines=22> */
[C---:B-1----:R-:W-:Y:S01]  /*d630*/  F2FP.BF16.F32.PACK_AB R167, R183.reuse, R182 ;  /* 0x000000b6b7a7723e */ /* 0x042fe200000010ff */
[----:B------:R-:W-:Y:S02]  /*d640*/  FADD.FTZ R182, R182, R209 ;  /* 0x000000d1b6b67221 */ /* 0x000fe40000010000 */
[----:B------:R-:W-:Y:S02]  /*d650*/  FADD.FTZ R4, R180, R187 ;  /* 0x000000bbb4047221 */ /* 0x000fe40000010000 */
[----:B------:R0:W-:Y:S01]  /*d660*/  STSM.16.M88.4 [R189], R164 ;  /* 0x000000a4bd007844 */ /* 0x0001e20000000200 */
[----:B------:R-:W-:Y:S01]  /*d670*/  WARPGROUP.ARRIVE ;  /* 0x00000000000079c5 */ /* 0x000fe20000000000 */
[----:B------:R-:W-:-:S05]  /*d680*/  FADD.FTZ R5, R183, R182 ;  /* 0x000000b6b7057221 */ /* 0x000fca0000010000 */
[----:B------:R-:W-:Y:S01]  /*d690*/  HGMMA.64x256x16.F32.BF16 R24, R152, gdesc[UR4].tnspB, R24, gsb0 ;  /* 0x43e0000498187df0 */ /* 0x000fe20008001818 */
        /* <DEDUP_REMOVED lines=28> */
.L_x_5137:
[----:B------:R-:W-:-:S13]  /*d860*/  ISETP.GE.AND P2, PT, R6, R184, PT ;  /* 0x000000b80600720c */ /* 0x000fda0003f46270 */
[----:B------:R-:W-:Y:S05]  /*d870*/  @!P2 BRA `(.L_x_5147) ;  /* 0x00000038000ca947 */ /* 0x000fea0003800000 */
[----:B------:R-:W-:Y:S01]  /*d880*/  IMAD.IADD R14, R17, 0x1, -R18 ;  /* 0x00000001110e7824 */ /* 0x000fe200078e0a12 */
[----:B------:R-:W-:Y:S01]  /*d890*/  MOV R12, R8 ;  /* 0x00000008000c7202 */ /* 0x000fe20000000f00 */
[----:B------:R-:W-:Y:S01]  /*d8a0*/  IMAD.MOV.U32 R10, RZ, RZ, R7 ;  /* 0x000000ffff0a7224 */ /* 0x000fe200078e0007 */
[----:B------:R-:W-:Y:S01]  /*d8b0*/  UMOV UR6, UR36 ;  /* 0x0000002400067c82 */ /* 0x000fe20008000000 */
[----:B------:R-:W-:Y:S01]  /*d8c0*/  IMAD.IADD R11, R3, 0x1, R14 ;  /* 0x00000001030b7824 */ /* 0x000fe200078e020e */
[----:B------:R-:W-:-:S04]  /*d8d0*/  IADD3 R13, R14, 0x8, R3 ;  /* 0x000000080e0d7810 */ /* 0x000fc80007ffe003 */
[----:B------:R-:W-:-:S07]  /*d8e0*/  LOP3.LUT R9, RZ, R13, RZ, 0x33, !PT ;  /* 0x0000000dff097212 */ /* 0x000fce00078e33ff */
.L_x_5164:
[----:B------:R-:W-:-:S04]  /*d8f0*/  UIADD3 UR14, UR6, 0x1, URZ ;  /* 0x00000001060e7890 */ /* 0x000fc8000fffe03f */
[----:B------:R-:W-:-:S04]  /*d900*/  UISETP.NE.AND UP0, UPT, UR14, 0x2, UPT ;  /* 0x000000020e00788c */ /* 0x000fc8000bf05270 */
[----:B------:R-:W-:Y:S02]  /*d910*/  USEL UR14, UR14, URZ, UP0 ;  /* 0x0000003f0e0e7287 */ /* 0x000fe40008000000 */
[----:B------:R-:W-:-:S05]  /*d920*/  USEL UR7, URZ, 0x1, UP0 ;  /* 0x000000013f077887 */ /* 0x000fca0008000000 */
[----:B------:R-:W-:Y:S01]  /*d930*/  UMOV UR36, UR14 ;  /* 0x0000000e00247c82 */ /* 0x000fe20008000000 */
[----:B------:R-:W-:Y:S01]  /*d940*/  LOP3.LUT R2, R2, UR7, RZ, 0x3c, !PT ;  /* 0x0000000702027c12 */ /* 0x000fe2000f8e3cff */
[----:B--2---:R-:W-:Y:S06]  /*d950*/  @!P0 BRA `(.L_x_5148) ;  /* 0x0000000000048947 */ /* 0x004fec0003800000 */
[----:B------:R-:W-:Y:S01]  /*d960*/  BPT.TRAP 0x1 ;  /* 0x000000040000795c */ /* 0x000fe20000300000 */
.L_x_5148:
[----:B------:R-:W-:Y:S01]  /*d970*/  ULEA UR7, UR36, UR37, 0x3 ;  /* 0x0000002524077291 */ /* 0x000fe2000f8e183f */
[----:B------:R-:W-:-:S08]  /*d980*/  SHF.L.U32 R7, R2, 0x1f, RZ ;  /* 0x0000001f02077819 */ /* 0x000fd000000006ff */
[----:B------:R1:W2:Y:S01]  /*d990*/  SYNCS.PHASECHK.TRANS64.TRYWAIT P2, [UR7+0x38830], R7 ;  /* 0x03883007ff0075a7 */ /* 0x0002a20008040147 */
[----:B------:R-:W-:Y:S05]  /*d9a0*/  @!P0 BRA `(.L_x_5149) ;  /* 0x0000000000048947 */ /* 0x000fea0003800000 */
[----:B------:R-:W-:Y:S01]  /*d9b0*/  BPT.TRAP 0x1 ;  /* 0x000000040000795c */ /* 0x000fe20000300000 */
.L_x_5149:
[----:B--2---:R-:W-:Y:S05]  /*d9c0*/  @P2 BRA `(.L_x_5150) ;  /* 0x0000000000082947 */ /* 0x004fea0003800000 */
[----:B------:R-:W2:Y:S02]  /*d9d0*/  SYNCS.PHASECHK.TRANS64.TRYWAIT P2, [UR7+0x38830], R7 ;  /* 0x03883007ff0075a7 */ /* 0x000ea40008040147 */
[----:B--2---:R-:W-:Y:S05]  /*d9e0*/  @!P2 BRA `(.L_x_5151) ;  /* 0x000000c4006ca947 */ /* 0x004fea0003800000 */
.L_x_5150:
[----:B------:R-:W-:Y:S01]  /*d9f0*/  R2UR UR18, R0 ;  /* 0x00000000001272ca */ /* 0x000fe200000e0000 */
[----:B0-----:R-:W-:Y:S01]  /*da00*/  WARPGROUP.ARRIVE ;  /* 0x00000000000079c5 */ /* 0x001fe20000000000 */
        /* <DEDUP_REMOVED lines=30> */
.L_x_5152:
[----:B------:R0:W3:Y:S01]  /*dbf0*/  SYNCS.PHASECHK.TRANS64.TRYWAIT P2, [UR7+0x38850], R7 ;  /* 0x03885007ff0075a7 */ /* 0x0000e20008040147 */
[----:B------:R-:W-:Y:S05]  /*dc00*/  @!P0 BRA `(.L_x_5153) ;  /* 0x0000000000048947 */ /* 0x000fea0003800000 */
[----:B------:R-:W-:Y:S01]  /*dc10*/  BPT.TRAP 0x1 ;  /* 0x000000040000795c */ /* 0x000fe20000300000 */
.L_x_5153:
[----:B---3--:R-:W-:Y:S05]  /*dc20*/  @P2 BRA `(.L_x_5154) ;  /* 0x0000000000082947 */ /* 0x008fea0003800000 */
[----:B------:R-:W3:Y:S02]  /*dc30*/  SYNCS.PHASECHK.TRANS64.TRYWAIT P2, [UR7+0x38850], R7 ;  /* 0x03885007ff0075a7 */ /* 0x000ee40008040147 */
[----:B---3--:R-:W-:Y:S05]  /*dc40*/  @!P2 BRA `(.L_x_5155) ;  /* 0x000000c000eca947 */ /* 0x008fea0003800000 */
.L_x_5154:
[----:B------:R-:W-:Y:S01]  /*dc50*/  ULEA UR8, UR14, UR4, 0xc ;  /* 0x000000040e087291 */ /* 0x000fe2000f8e603f */
[----:B------:R-:W-:Y:S01]  /*dc60*/  WARPGROUP.ARRIVE ;  /* 0x00000000000079c5 */ /* 0x000fe20000000000 */
[----:B------:R-:W-:Y:S01]  /*dc70*/  UMOV UR27, 0x40000040 ;  /* 0x40000040001b7882 */ /* 0x000fe20000000000 */
[----:B------:R-:W-:-:S04]  /*dc80*/  UIADD3 UR28, UR5, 0x2, URZ ;  /* 0x00000002051c7890 */ /* 0x000fc8000fffe03f */
[----:B--2---:R-:W2:Y:S01]  /*dc90*/  S2R R8, SR_TID.X ;  /* 0x0000000000087919 */ /* 0x004ea20000002100 */
[----:B------:R-:W-:Y:S01]  /*dca0*/  UIADD3 UR30, UR8, 0x2, URZ ;  /* 0x00000002081e7890 */ /* 0x000fe2000fffe03f */
[----:B------:R-:W-:Y:S01]  /*dcb0*/  IMAD.U32 R20, RZ, RZ, UR7 ;  /* 0x00000007ff147e24 */ /* 0x000fe2000f8e00ff */
[----:B------:R-:W-:Y:S01]  /*dcc0*/  UMOV UR26, UR8 ;  /* 0x00000008001a7c82 */ /* 0x000fe20008000000 */
[----:B------:R-:W-:Y:S01]  /*dcd0*/  UMOV UR29, 0x40000040 ;  /* 0x40000040001d7882 */ /* 0x000fe20000000000 */
[----:B------:R-:W-:Y:S01]  /*dce0*/  HGMMA.64x64x16.F32.BF16 R152, gdesc[UR24], R152, gsb0 ;  /* 0x00e00000189879f0 */ /* 0x000fe20008001898 */
[----:B------:R-:W-:Y:S01]  /*dcf0*/  UMOV UR31, 0x40000040 ;  /* 0x40000040001f7882 */ /* 0x000fe20000000000 */
[----:B------:R-:W-:Y:S01]  /*dd00*/  UIADD3 UR19, UR5, 0x800, URZ ;  /* 0x0000080005137890 */ /* 0x000fe2000fffe03f */
[----:B------:R-:W-:Y:S01]  /*dd10*/  @!P1 VIADD R14, R20, 0x38840 ;  /* 0x00038840140e9836 */ /* 0x000fe20000000000 */
[----:B------:R-:W-:Y:S01]  /*dd20*/  UIADD3 UR18, UR8, 0x800, URZ ;  /* 0x0000080008127890 */ /* 0x000fe2000fffe03f */
[----:B------:R-:W-:Y:S01]  /*dd30*/  UMOV UR11, 0x4 ;  /* 0x00000004000b7882 */ /* 0x000fe20000000000 */
[----:B------:R-:W-:-:S02]  /*dd40*/  ULDC UR7, c[0x0][0xad8] ;  /* 0x0002b60000077ab9 */ /* 0x000fc40000000800 */
[----:B------:R-:W-:Y:S02]  /*dd50*/  @!P1 PRMT R14, RZ, 0x654, R14 ;  /* 0x00000654ff0e9816 */ /* 0x000fe4000000000e */
[----:B--2---:R-:W-:-:S05]  /*dd60*/  SHF.R.U32.HI R8, RZ, 0x7, R8 ;  /* 0x00000007ff087819 */ /* 0x004fca0000011608 */
[----:B01----:R-:W0:Y:S02]  /*dd70*/  SHFL.IDX PT, R7, R8, RZ, 0x1f ;  /* 0x00001fff08077589 */ /* 0x003e2400000e0000 */
        /* <DEDUP_REMOVED lines=284> */
[----:B------:R-:W0:Y:S01]  /*ef40*/  MUFU.TANH R7, R7 ;  /* 0x0000000700077308 */ /* 0x000e220000002400 */
[----:B------:R1:W-:Y:S01]  /*ef50*/  @!P1 SYNCS.ARRIVE.TRANS64.RED.A1T0 RZ, [R14+URZ], RZ ;  /* 0x000000ff0eff99a7 */ /* 0x0003e2000810043f */
[----:B------:R-:W-:-:S04]  /*ef60*/  IADD3 R15, R17, 0x1, -R172 ;  /* 0x00000001110f7810 */ /* 0x000fc80007ffe8ac */
[----:B------:R-:W-:Y:S02]  /*ef70*/  IADD3 R15, -R16, R15, -R18 ;  /* 0x0000000f100f7210 */ /* 0x000fe40007ffe912 */
[----:B------:R-:W2:Y:S02]  /*ef80*/  MUFU.TANH R185, R185 ;  /* 0x000000b900b97308 */ /* 0x000ea40000002400 */
[C---:B------:R-:W-:Y:S01]  /*ef90*/  IADD3 R206, R15.reuse, UR15, RZ ;  /* 0x0000000f0fce7c10 */ /* 0x040fe2000fffe0ff */
[----:B------:R-:W-:Y:S01]  /*efa0*/  VIADD R182, R15, UR7 ;  /* 0x000000070fb67c36 */ /* 0x000fe20008000000 */
[----:B------:R-:W-:-:S04]  /*efb0*/  ULDC UR7, c[0x0][0xadc] ;  /* 0x0002b70000077ab9 */ /* 0x000fc80000000800 */
[----:B------:R-:W3:Y:S01]  /*efc0*/  MUFU.TANH R8, R8 ;  /* 0x0000000800087308 */ /* 0x000ee20000002400 */
[C---:B------:R-:W-:Y:S02]  /*efd0*/  IMAD.IADD R180, R3.reuse, 0x1, R206 ;  /* 0x0000000103b47824 */ /* 0x040fe400078e02ce */
[----:B------:R-:W-:-:S05]  /*efe0*/  IMAD.IADD R174, R3, 0x1, R182 ;  /* 0x0000000103ae7824 */ /* 0x000fca00078e02b6 */
        /* <DEDUP_REMOVED lines=42> */
.L_x_5158:
[----:B------:R-:W-:Y:S01]  /*f290*/  IMAD.U32 R175, RZ, RZ, UR7 ;  /* 0x00000007ffaf7e24 */ /* 0x000fe2000f8e00ff */
[----:B------:R-:W-:-:S04]  /*f2a0*/  MOV R173, R11 ;  /* 0x0000000b00ad7202 */ /* 0x000fc80000000f00 */
[----:B------:R-:W-:-:S13]  /*f2b0*/  ISETP.NE.AND P2, PT, R175, 0x1, PT ;  /* 0x00000001af00780c */ /* 0x000fda0003f45270 */
[----:B------:R-:W1:Y:S02]  /*f2c0*/  @P2 LDC.64 R14, c[0x0][0xae0] ;  /* 0x0002b800ff0e2b82 */ /* 0x000e640000000a00 */
[----:B-1----:R-:W-:-:S05]  /*f2d0*/  @P2 IMAD.HI.U32 R14, R11, R14, RZ ;  /* 0x0000000e0b0e2227 */ /* 0x002fca00078e00ff */
[----:B------:R-:W-:-:S07]  /*f2e0*/  @P2 SHF.R.U32.HI R173, RZ, R15, R14 ;  /* 0x0000000fffad2219 */ /* 0x000fce000001160e */
.L_x_5159:
[----:B------:R-:W-:Y:S05]  /*f2f0*/  BSYNC B0 ;  /* 0x0000000000007941 */ /* 0x000fea0003800000 */
.L_x_5157:
[----:B------:R-:W-:-:S04]  /*f300*/  IMAD R15, R173, R175, -R172 ;  /* 0x000000afad0f7224 */ /* 0x000fc800078e0aac */
[----:B------:R-:W-:-:S05]  /*f310*/  IMAD.IADD R15, R15, 0x1, -R16 ;  /* 0x000000010f0f7824 */ /* 0x000fca00078e0a10 */
[----:B------:R-:W-:Y:S02]  /*f320*/  VIADDMNMX R174, R15, R175, R174, PT ;  /* 0x000000af0fae7246 */ /* 0x000fe400038001ae */
[----:B------:R-:W-:-:S07]  /*f330*/  VIMNMX R180, R180, R15, !PT ;  /* 0x0000000fb4b47248 */ /* 0x000fce0007fe0100 */
.L_x_5156:
[----:B------:R-:W-:-:S04]  /*f340*/  ISETP.GT.AND P2, PT, R6, -0x1, PT ;  /* 0xffffffff0600780c */ /* 0x000fc80003f44270 */
[C---:B------:R-:W-:Y:S02]  /*f350*/  ISETP.GT.AND P3, PT, R180.reuse, RZ, P2 ;  /* 0x000000ffb400720c */ /* 0x040fe40001764270 */
[----:B------:R-:W-:Y:S02]  /*f360*/  ISETP.GT.AND P5, PT, R180, 0x1, P2 ;  /* 0x00000001b400780c */ /* 0x000fe400017a4270 */
[----:B------:R-:W-:Y:S02]  /*f370*/  ISETP.LT.OR P4, PT, R174, 0x1, P3 ;  /* 0x00000001ae00780c */ /* 0x000fe40001f81670 */
[C---:B------:R-:W-:Y:S02]  /*f380*/  ISETP.GT.AND P3, PT, R180.reuse, 0x8, P2 ;  /* 0x00000008b400780c */ /* 0x040fe40001764270 */
        /* <DEDUP_REMOVED lines=58> */
.L_x_5162:
[----:B------:R-:W-:Y:S02]  /*f730*/  IMAD.U32 R170, RZ, RZ, UR7 ;  /* 0x00000007ffaa7e24 */ /* 0x000fe4000f8e00ff */
[----:B------:R-:W-:-:S03]  /*f740*/  IMAD.MOV.U32 R7, RZ, RZ, R13 ;  /* 0x000000ffff077224 */ /* 0x000fc600078e000d */
[----:B------:R-:W-:-:S13]  /*f750*/  ISETP.NE.AND P3, PT, R170, 0x1, PT ;  /* 0x00000001aa00780c */ /* 0x000fda0003f65270 */
[----:B------:R-:W0:Y:S02]  /*f760*/  @P3 LDC.64 R14, c[0x0][0xae0] ;  /* 0x0002b800ff0e3b82 */ /* 0x000e240000000a00 */
[----:B0-----:R-:W-:-:S05]  /*f770*/  @P3 IMAD.HI.U32 R14, R13, R14, RZ ;  /* 0x0000000e0d0e3227 */ /* 0x001fca00078e00ff */
[----:B------:R-:W-:-:S07]  /*f780*/  @P3 SHF.R.U32.HI R7, RZ, R15, R14 ;  /* 0x0000000fff073219 */ /* 0x000fce000001160e */
.L_x_5163:
[----:B------:R-:W-:Y:S05]  /*f790*/  BSYNC B0 ;  /* 0x0000000000007941 */ /* 0x000fea0003800000 */
.L_x_5161:
[----:B------:R-:W-:-:S05]  /*f7a0*/  IMAD R7, R7, R170, -R172 ;  /* 0x000000aa07077224 */ /* 0x000fca00078e0aac */
[----:B------:R-:W-:-:S04]  /*f7b0*/  IADD3 R7, -R16, R7, RZ ;  /* 0x0000000710077210 */ /* 0x000fc80007ffe1ff */
[----:B------:R-:W-:Y:S02]  /*f7c0*/  VIADDMNMX R168, R7, R170, R168, PT ;  /* 0x000000aa07a87246 */ /* 0x000fe400038001a8 */
[----:B------:R-:W-:-:S07]  /*f7d0*/  VIMNMX R169, R169, R7, !PT ;  /* 0x00000007a9a97248 */ /* 0x000fce0007fe0100 */
.L_x_5160:
[----:B------:R-:W-:Y:S01]  /*f7e0*/  FMNMX.FTZ R14, R173, R10, !PT ;  /* 0x0000000aad0e7209 */ /* 0x000fe20007810000 */
[----:B------:R-:W-:Y:S01]  /*f7f0*/  ULDC UR11, c[0x0][0xa80] ;  /* 0x0002a000000b7ab9 */ /* 0x000fe20000000800 */
[----:B------:R-:W-:Y:S01]  /*f800*/  ISETP.GT.AND P3, PT, R169, 0x1, P2 ;  /* 0x00000001a900780c */ /* 0x000fe20001764270 */
[----:B------:R-:W-:Y:S01]  /*f810*/  UMOV UR7, 0x40000040 ;  /* 0x4000004000077882 */ /* 0x000fe20000000000 */
[----:B------:R-:W-:Y:S01]  /*f820*/  FMNMX.FTZ R7, R185, R14, !PT ;  /* 0x0000000eb9077209 */ /* 0x000fe20007810000 */
[----:B------:R-:W-:Y:S01]  /*f830*/  UMOV UR19, 0x40000040 ;  /* 0x4000004000137882 */ /* 0x000fe20000000000 */
[----:B------:R-:W-:Y:S01]  /*f840*/  ISETP.LT.OR P3, PT, R168, 0x2, P3 ;  /* 0x00000002a800780c */ /* 0x000fe20001f61670 */
[----:B------:R-:W-:Y:S01]  /*f850*/  @!P1 VIADD R20, R20, 0x38860 ;  /* 0x0003886014149836 */ /* 0x000fe20000000000 */
[----:B------:R-:W-:Y:S02]  /*f860*/  FMNMX.FTZ R14, R186, R7, !PT ;  /* 0x00000007ba0e7209 */ /* 0x000fe40007810000 */
[----:B------:R-:W-:-:S02]  /*f870*/  FSEL R181, R21, -INF , !P3 ;  /* 0xff80000015b57808 */ /* 0x000fc40005800000 */
[----:B------:R-:W-:Y:S02]  /*f880*/  FMNMX.FTZ R7, R187, R14, !PT ;  /* 0x0000000ebb077209 */ /* 0x000fe40007810000 */
[C---:B------:R-:W-:Y:S02]  /*f890*/  ISETP.GT.AND P3, PT, R169.reuse, RZ, P2 ;  /* 0x000000ffa900720c */ /* 0x040fe40001764270 */
[----:B------:R-:W-:Y:S02]  /*f8a0*/  FMNMX.FTZ R14, R202, R7, !PT ;  /* 0x00000007ca0e7209 */ /* 0x000fe40007810000 */
[----:B------:R-:W-:Y:S02]  /*f8b0*/  ISETP.GT.AND P5, PT, R169, 0x9, P2 ;  /* 0x00000009a900780c */ /* 0x000fe400017a4270 */
[----:B------:R-:W-:Y:S02]  /*f8c0*/  FMNMX.FTZ R7, R203, R14, !PT ;  /* 0x0000000ecb077209 */ /* 0x000fe40007810000 */
[----:B------:R-:W-:-:S02]  /*f8d0*/  ISETP.LT.OR P3, PT, R168, 0x1, P3 ;  /* 0x00000001a800780c */ /* 0x000fc40001f61670 */
[----:B------:R-:W-:Y:S02]  /*f8e0*/  FMNMX.FTZ R14, R204, R7, !PT ;  /* 0x00000007cc0e7209 */ /* 0x000fe40007810000 */
[----:B------:R-:W-:Y:S02]  /*f8f0*/  ISETP.GT.AND P4, PT, R169, 0x8, P2 ;  /* 0x00000008a900780c */ /* 0x000fe40001784270 */
[----:B------:R-:W-:Y:S02]  /*f900*/  FMNMX.FTZ R7, R205, R14, !PT ;  /* 0x0000000ecd077209 */ /* 0x000fe40007810000 */
[----:B------:R-:W-:Y:S02]  /*f910*/  ISETP.LT.OR P5, PT, R168, 0xa, P5 ;  /* 0x0000000aa800780c */ /* 0x000fe40002fa1670 */
[----:B------:R-:W-:Y:S02]  /*f920*/  FMNMX.FTZ R14, R166, R7, !PT ;  /* 0x00000007a60e7209 */ /* 0x000fe40007810000 */
[----:B------:R-:W-:-:S02]  /*f930*/  FSEL R183, R8, -INF , !P3 ;  /* 0xff80000008b77808 */ /* 0x000fc40005800000 */
[----:B------:R-:W-:Y:S02]  /*f940*/  FMNMX.FTZ R14, R167, R14, !PT ;  /* 0x0000000ea70e7209 */ /* 0x000fe40007810000 */
[----:B------:R-:W-:Y:S02]  /*f950*/  ISETP.LT.OR P4, PT, R168, 0x9, P4 ;  /* 0x00000009a800780c */ /* 0x000fe40002781670 */
[----:B------:R-:W-:Y:S02]  /*f960*/  FMNMX.FTZ R7, R175, R14, !PT ;  /* 0x0000000eaf077209 */ /* 0x000fe40007810000 */
[----:B------:R-:W-:Y:S02]  /*f970*/  FSEL R153, R153, -INF , !P5 ;  /* 0xff80000099997808 */ /* 0x000fe40006800000 */
[----:B------:R-:W-:Y:S02]  /*f980*/  FMNMX.FTZ R14, R176, R7, !PT ;  /* 0x00000007b00e7209 */ /* 0x000fe40007810000 */
[----:B------:R-:W-:-:S02]  /*f990*/  FMNMX.FTZ R8, R183, R12, !PT ;  /* 0x0000000cb7087209 */ /* 0x000fc40007810000 */
[----:B------:R-:W-:Y:S02]  /*f9a0*/  FMNMX.FTZ R7, R177, R14, !PT ;  /* 0x0000000eb1077209 */ /* 0x000fe40007810000 */
[----:B------:R-:W-:Y:S02]  /*f9b0*/  ISETP.GT.AND P5, PT, R169, 0x11, P2 ;  /* 0x00000011a900780c */ /* 0x000fe400017a4270 */
[----:B------:R-:W-:Y:S02]  /*f9c0*/  FMNMX.FTZ R14, R180, R7, !PT ;  /* 0x00000007b40e7209 */ /* 0x000fe40007810000 */
[----:B------:R-:W-:Y:S02]  /*f9d0*/  FSEL R152, R152, -INF , !P4 ;  /* 0xff80000098987808 */ /* 0x000fe40006000000 */
[----:B------:R-:W-:Y:S02]  /*f9e0*/  FMNMX.FTZ R7, R179, R14, !PT ;  /* 0x0000000eb3077209 */ /* 0x000fe40007810000 */
[----:B------:R-:W-:-:S02]  /*f9f0*/  ISETP.GT.AND P4, PT, R169, 0x10, P2 ;  /* 0x00000010a900780c */ /* 0x000fc40001784270 */
[----:B------:R-:W-:Y:S02]  /*fa00*/  FMNMX.FTZ R14, R178, R7, !PT ;  /* 0x00000007b20e7209 */ /* 0x000fe40007810000 */
[C---:B------:R-:W-:Y:S02]  /*fa10*/  ISETP.LT.OR P5, PT, R168.reuse, 0x12, P5 ;  /* 0x00000012a800780c */ /* 0x040fe40002fa1670 */
[----:B------:R-:W-:Y:S01]  /*fa20*/  ISETP.LT.OR P4, PT, R168, 0x11, P4 ;  /* 0x00000011a800780c */ /* 0x000fe20002781670 */
[----:B------:R-:W0:Y:S01]  /*fa30*/  SHFL.BFLY PT, R7, R14, 0x2, 0x1f ;  /* 0x0c401f000e077f89 */ /* 0x000e2200000e0000 */
[----:B------:R-:W-:Y:S02]  /*fa40*/  FSEL R155, R155, -INF , !P5 ;  /* 0xff8000009b9b7808 */ /* 0x000fe40006800000 */
[----:B------:R-:W-:Y:S02]  /*fa50*/  ISETP.GT.AND P5, PT, R169, 0x20, P2 ;  /* 0x00000020a900780c */ /* 0x000fe400017a4270 */
[----:B------:R-:W-:-:S02]  /*fa60*/  FSEL R154, R154, -INF , !P4 ;  /* 0xff8000009a9a7808 */ /* 0x000fc40006000000 */
[C---:B------:R-:W-:Y:S02]  /*fa70*/  ISETP.GT.AND P3, PT, R169.reuse, 0x18, P2 ;  /* 0x00000018a900780c */ /* 0x040fe40001764270 */
[C---:B------:R-:W-:Y:S02]  /*fa80*/  ISETP.LT.OR P5, PT, R168.reuse, 0x21, P5 ;  /* 0x00000021a800780c */ /* 0x040fe40002fa1670 */
[----:B------:R-:W-:Y:S02]  /*fa90*/  ISETP.GT.AND P4, PT, R169, 0x19, P2 ;  /* 0x00000019a900780c */ /* 0x000fe40001784270 */
[----:B------:R-:W-:Y:S02]  /*faa0*/  ISETP.LT.OR P3, PT, R168, 0x19, P3 ;  /* 0x00000019a800780c */ /* 0x000fe40001f61670 */
[----:B------:R-:W-:Y:S02]  /*fab0*/  FSEL R158, R158, -INF , !P5 ;  /* 0xff8000009e9e7808 */ /* 0x000fe40006800000 */
[----:B------:R-:W-:-:S02]  /*fac0*/  ISETP.LT.OR P4, PT, R168, 0x1a, P4 ;  /* 0x0000001aa800780c */ /* 0x000fc40002781670 */
[----:B------:R-:W-:Y:S02]  /*fad0*/  FSEL R156, R156, -INF , !P3 ;  /* 0xff8000009c9c7808 */ /* 0x000fe40005800000 */
[----:B------:R-:W-:Y:S02]  /*fae0*/  ISETP.GT.AND P3, PT, R169, 0x21, P2 ;  /* 0x00000021a900780c */ /* 0x000fe40001764270 */
[----:B------:R-:W-:Y:S02]  /*faf0*/  FSEL R157, R157, -INF , !P4 ;  /* 0xff8000009d9d7808 */ /* 0x000fe40006000000 */
[----:B0-----:R-:W-:Y:S02]  /*fb00*/  FMNMX.FTZ R15, R14, R7, !PT ;  /* 0x000000070e0f7209 */ /* 0x001fe40007810000 */
[----:B------:R-:W-:Y:S02]  /*fb10*/  ISETP.GT.AND P4, PT, R169, 0x28, P2 ;  /* 0x00000028a900780c */ /* 0x000fe40001784270 */
        /* <DEDUP_REMOVED lines=12> */
[C---:B------:R-:W-:Y:S02]  /*fbe0*/  ISETP.GT.AND P4, PT, R169.reuse, 0x38, P2 ;  /* 0x00000038a900780c */ /* 0x040fe40001784270 */
[----:B------:R-:W-:Y:S02]  /*fbf0*/  ISETP.GT.AND P2, PT, R169, 0x39, P2 ;  /* 0x00000039a900780c */ /* 0x000fe40001744270 */
[----:B0-----:R-:W-:-:S02]  /*fc00*/  FMNMX.FTZ R7, R15, R170, !PT ;  /* 0x000000aa0f077209 */ /* 0x001fc40007810000 */
[----:B------:R-:W-:Y:S02]  /*fc10*/  FMNMX.FTZ R15, R181, R8, !PT ;  /* 0x00000008b50f7209 */ /* 0x000fe40007810000 */
[C---:B------:R-:W-:Y:S01]  /*fc20*/  FSETP.NEU.FTZ.AND P5, PT, R7.reuse, -INF , PT ;  /* 0xff8000000700780b */ /* 0x040fe20003fbd000 */
[----:B------:R-:W-:Y:S01]  /*fc30*/  FMUL.FTZ R14, R7, UR11 ;  /* 0x0000000b070e7c20 */ /* 0x000fe20008410000 */
[----:B------:R-:W-:Y:S02]  /*fc40*/  FMNMX.FTZ R8, R152, R15, !PT ;  /* 0x0000000f98087209 */ /* 0x000fe40007810000 */
[C---:B------:R-:W-:Y:S02]  /*fc50*/  ISETP.LT.OR P3, PT, R168.reuse, 0x32, P3 ;  /* 0x00000032a800780c */ /* 0x040fe40001f61670 */
        /* <DEDUP_REMOVED lines=30> */
[----:B------:R-:W-:Y:S01]  /*fe40*/  FFMA.FTZ R186, R178, UR11, -R8 ;  /* 0x0000000bb2ba7c23 */ /* 0x000fe20008010808 */
[----:B------:R-:W-:Y:S01]  /*fe50*/  FSEL R167, R7, RZ, P5 ;  /* 0x000000ff07a77208 */ /* 0x000fe20002800000 */
[----:B------:R-:W-:Y:S01]  /*fe60*/  IMAD.MOV R187, RZ, RZ, -R22 ;  /* 0x000000ffffbb7224 */ /* 0x000fe200078e0a16 */
[----:B------:R-:W-:Y:S01]  /*fe70*/  FMNMX.FTZ R169, R163, R170, !PT ;  /* 0x000000aaa3a97209 */ /* 0x000fe20007810000 */
[----:B------:R-:W-:Y:S01]  /*fe80*/  MUFU.EX2 R15, R15 ;  /* 0x0000000f000f7308 */ /* 0x000fe20000000800 */
[----:B------:R-:W-:Y:S01]  /*fe90*/  @!P1 PRMT R20, RZ, 0x654, R20 ;  /* 0x00000654ff149816 */ /* 0x000fe20000000014 */
[----:B------:R-:W-:Y:S01]  /*fea0*/  FADD.FTZ R167, -R167, R10 ;  /* 0x0000000aa7a77221 */ /* 0x000fe20000010100 */
[----:B------:R-:W-:Y:S01]  /*feb0*/  FMNMX.FTZ R170, R164, R169, !PT ;  /* 0x000000a9a4aa7209 */ /* 0x000fe20007810000 */
[----:B------:R-:W-:-:S02]  /*fec0*/  FFMA.FTZ R169, R202, UR11, -R8 ;  /* 0x0000000bcaa97c23 */ /* 0x000fc40008010808 */
[----:B------:R-:W-:Y:S01]  /*fed0*/  FMUL.FTZ R167, R167, UR11 ;  /* 0x0000000ba7a77c20 */ /* 0x000fe20008410000 */
[----:B------:R-:W-:Y:S01]  /*fee0*/  FMNMX.FTZ R182, R165, R170, !PT ;  /* 0x000000aaa5b67209 */ /* 0x000fe20007810000 */
[----:B------:R-:W-:Y:S01]  /*fef0*/  FFMA.FTZ R170, R203, UR11, -R8 ;  /* 0x0000000bcbaa7c23 */ /* 0x000fe20008010808 */
[----:B------:R-:W-:Y:S03]  /*ff00*/  MUFU.EX2 R10, R186 ;  /* 0x000000ba000a7308 */ /* 0x000fe60000000800 */
[----:B0-----:R-:W0:Y:S05]  /*ff10*/  SHFL.BFLY PT, R185, R182, 0x2, 0x1f ;  /* 0x0c401f00b6b97f89 */ /* 0x001e2a00000e0000 */
[----:B------:R-:W1:Y:S08]  /*ff20*/  MUFU.EX2 R178, R167 ;  /* 0x000000a700b27308 */ /* 0x000e700000000800 */
[----:B------:R-:W-:Y:S08]  /*ff30*/  MUFU.EX2 R21, R21 ;  /* 0x0000001500157308 */ /* 0x000ff00000000800 */
[----:B------:R-:W-:Y:S01]  /*ff40*/  MUFU.EX2 R168, R168 ;  /* 0x000000a800a87308 */ /* 0x000fe20000000800 */
[-C--:B-1----:R-:W-:Y:S01]  /*ff50*/  FMUL.FTZ R24, R24, R178.reuse ;  /* 0x000000b218187220 */ /* 0x082fe20000410000 */
[-C--:B------:R-:W-:Y:S01]  /*ff60*/  FMUL.FTZ R25, R25, R178.reuse ;  /* 0x000000b219197220 */ /* 0x080fe20000410000 */
        /* <DEDUP_REMOVED lines=30> */
[----:B------:R-:W-:Y:S01]  /*10150*/  MUFU.EX2 R172, R172 ;  /* 0x000000ac00ac7308 */ /* 0x000fe20000000800 */
[-C--:B------:R-:W-:Y:S01]  /*10160*/  FMUL.FTZ R76, R76, R178.reuse ;  /* 0x000000b24c4c7220 */ /* 0x080fe20000410000 */
[-C--:B------:R-:W-:Y:S01]  /*10170*/  FMUL.FTZ R77, R77, R178.reuse ;  /* 0x000000b24d4d7220 */ /* 0x080fe20000410000 */
[C---:B------:R-:W-:Y:S01]  /*10180*/  FSETP.NEU.FTZ.AND P2, PT, R8.reuse, -INF , PT ;  /* 0xff8000000800780b */ /* 0x040fe20003f5d000 */
[----:B------:R-:W-:Y:S01]  /*10190*/  FMUL.FTZ R166, R8, UR11 ;  /* 0x0000000b08a67c20 */ /* 0x000fe20008410000 */
[-C--:B------:R-:W-:Y:S01]  /*101a0*/  FMUL.FTZ R80, R80, R178.reuse ;  /* 0x000000b250507220 */ /* 0x080fe20000410000 */
[-C--:B------:R-:W-:Y:S01]  /*101b0*/  FMUL.FTZ R81, R81, R178.reuse ;  /* 0x000000b251517220 */ /* 0x080fe20000410000 */
[----:B------:R-:W-:Y:S01]  /*101c0*/  FSEL R185, R8, RZ, P2 ;  /* 0x000000ff08b97208 */ /* 0x000fe20001000000 */
[----:B------:R-:W-:Y:S01]  /*101d0*/  MUFU.EX2 R173, R173 ;  /* 0x000000ad00ad7308 */ /* 0x000fe20000000800 */
[----:B------:R-:W-:Y:S01]  /*101e0*/  FSEL R166, R166, RZ, P2 ;  /* 0x000000ffa6a67208 */ /* 0x000fe20001000000 */
[-C--:B------:R-:W-:Y:S01]  /*101f0*/  FMUL.FTZ R84, R84, R178.reuse ;  /* 0x000000b254547220 */ /* 0x080fe20000410000 */
[----:B------:R-:W-:Y:S01]  /*10200*/  ISETP.NE.AND P2, PT, R16, R187, PT ;  /* 0x000000bb1000720c */ /* 0x000fe20003f45270 */
[----:B------:R-:W-:Y:S01]  /*10210*/  FADD.FTZ R185, -R185, R12 ;  /* 0x0000000cb9b97221 */ /* 0x000fe20000010100 */
[----:B------:R-:W-:Y:S01]  /*10220*/  FMUL.FTZ R85, R85, R178 ;  /* 0x000000b255557220 */ /* 0x000fe20000410000 */
[--C-:B------:R-:W-:Y:S01]  /*10230*/  FFMA.FTZ R182, R183, UR11, -R166.reuse ;  /* 0x0000000bb7b67c23 */ /* 0x100fe200080108a6 */
[----:B------:R-:W-:Y:S01]  /*10240*/  FFMA.FTZ R183, R152, UR11, -R166 ;  /* 0x0000000b98b77c23 */ /* 0x000fe200080108a6 */
[----:B------:R-:W-:Y:S01]  /*10250*/  FMUL.FTZ R185, R185, UR11 ;  /* 0x0000000bb9b97c20 */ /* 0x000fe20008410000 */
[----:B------:R-:W-:-:S02]  /*10260*/  IMAD.U32 R152, RZ, RZ, UR6 ;  /* 0x00000006ff987e24 */ /* 0x000fc4000f8e00ff */
[--C-:B------:R-:W-:Y:S01]  /*10270*/  FFMA.FTZ R187, R153, UR11, -R166.reuse ;  /* 0x0000000b99bb7c23 */ /* 0x100fe200080108a6 */
[--C-:B------:R-:W-:Y:S01]  /*10280*/  FFMA.FTZ R181, R181, UR11, -R166.reuse ;  /* 0x0000000bb5b57c23 */ /* 0x100fe200080108a6 */
[--C-:B------:R-:W-:Y:S01]  /*10290*/  FFMA.FTZ R186, R154, UR11, -R166.reuse ;  /* 0x0000000b9aba7c23 */ /* 0x100fe200080108a6 */
[--C-:B------:R-:W-:Y:S01]  /*102a0*/  FFMA.FTZ R203, R156, UR11, -R166.reuse ;  /* 0x0000000b9ccb7c23 */ /* 0x100fe200080108a6 */
[----:B------:R-:W0:Y:S01]  /*102b0*/  MUFU.EX2 R185, R185 ;  /* 0x000000b900b97308 */ /* 0x000e220000000800 */
[--C-:B------:R-:W-:Y:S01]  /*102c0*/  FFMA.FTZ R202, R157, UR11, -R166.reuse ;  /* 0x0000000b9dca7c23 */ /* 0x100fe200080108a6 */
[----:B------:R-:W-:Y:S02]  /*102d0*/  @!P2 IMAD R152, R152, 0x40, R19 ;  /* 0x000000409898a824 */ /* 0x000fe400078e0213 */
        /* <DEDUP_REMOVED lines=12> */
[----:B------:R-:W-:Y:S01]  /*103a0*/  F2FP.BF16.F32.PACK_AB R152, R14, R15 ;  /* 0x0000000f0e98723e */ /* 0x000fe200000010ff */
[-C--:B------:R-:W-:Y:S01]  /*103b0*/  FMUL.FTZ R88, R88, R178.reuse ;  /* 0x000000b258587220 */ /* 0x080fe20000410000 */
[----:B0-----:R0:W-:Y:S01]  /*103c0*/  @!P2 STS [R153+0x38420], R185 ;  /* 0x038420b99900a388 */ /* 0x0011e20000000800 */
[----:B------:R-:W-:Y:S01]  /*103d0*/  F2FP.BF16.F32.PACK_AB R154, R168, R21 ;  /* 0x00000015a89a723e */ /* 0x000fe200000010ff */
[-C--:B------:R-:W-:Y:S01]  /*103e0*/  FMUL.FTZ R89, R89, R178.reuse ;  /* 0x000000b259597220 */ /* 0x080fe20000410000 */
[----:B------:R-:W-:Y:S01]  /*103f0*/  F2FP.BF16.F32.PACK_AB R156, R170, R169 ;  /* 0x000000a9aa9c723e */ /* 0x000fe200000010ff */
[-C--:B------:R-:W-:Y:S01]  /*10400*/  FMUL.FTZ R92, R92, R178.reuse ;  /* 0x000000b25c5c7220 */ /* 0x080fe20000410000 */
        /* <DEDUP_REMOVED lines=32> */
[----:B------:R1:W0:Y:S01]  /*10610*/  MUFU.EX2 R187, R155 ;  /* 0x0000009b00bb7308 */ /* 0x0002220000000800 */
[-C--:B------:R-:W-:Y:S01]  /*10620*/  FMUL.FTZ R145, R145, R178.reuse ;  /* 0x000000b291917220 */ /* 0x080fe20000410000 */
[-C--:B------:R-:W-:Y:S01]  /*10630*/  FMUL.FTZ R148, R148, R178.reuse ;  /* 0x000000b294947220 */ /* 0x080fe20000410000 */
[----:B------:R-:W-:Y:S01]  /*10640*/  FMUL.FTZ R149, R149, R178 ;  /* 0x000000b295957220 */ /* 0x000fe20000410000 */
[-C--:B------:R-:W-:Y:S01]  /*10650*/  FMUL.FTZ R26, R26, R185.reuse ;  /* 0x000000b91a1a7220 */ /* 0x080fe20000410000 */
[-C--:B------:R-:W-:Y:S01]  /*10660*/  FMUL.FTZ R27, R27, R185.reuse ;  /* 0x000000b91b1b7220 */ /* 0x080fe20000410000 */
[-C--:B------:R-:W-:Y:S01]  /*10670*/  FMUL.FTZ R30, R30, R185.reuse ;  /* 0x000000b91e1e7220 */ /* 0x080fe20000410000 */
[----:B------:R-:W-:Y:S01]  /*10680*/  FMUL.FTZ R31, R31, R185 ;  /* 0x000000b91f1f7220 */ /* 0x000fe20000410000 */
[----:B------:R-:W-:Y:S01]  /*10690*/  MUFU.EX2 R203, R203 ;  /* 0x000000cb00cb7308 */ /* 0x000fe20000000800 */
[----:B-1----:R-:W-:Y:S01]  /*106a0*/  F2FP.BF16.F32.PACK_AB R155, R12, R183 ;  /* 0x000000b70c9b723e */ /* 0x002fe200000010ff */
[----:B------:R-:W-:Y:S01]  /*106b0*/  BAR.SYNC.DEFER_BLOCKING 0xf, 0x100 ;  /* 0x03c4000000007b1d */ /* 0x000fe20000010000 */
        /* <DEDUP_REMOVED lines=73> */
[----:B------:R-:W-:Y:S01]  /*10b50*/  FMUL.FTZ R151, R151, R185 ;  /* 0x000000b997977220 */ /* 0x000fe20000410000 */
[----:B------:R2:W-:Y:S01]  /*10b60*/  STSM.16.M88.4 [R23+0x36400], R152 ;  /* 0x0364009817007844 */ /* 0x0005e20000000200 */
[----:B------:R-:W-:Y:S01]  /*10b70*/  ULEA UR6, UR14, UR38, 0xc ;  /* 0x000000260e067291 */ /* 0x000fe2000f8e603f */
[----:B------:R-:W-:Y:S01]  /*10b80*/  FFMA.FTZ R15, R178, R4, R15 ;  /* 0x00000004b20f7223 */ /* 0x000fe2000001000f */
[----:B------:R-:W0:Y:S01]  /*10b90*/  MUFU.EX2 R180, R180 ;  /* 0x000000b400b47308 */ /* 0x000e220000000800 */
[----:B-1----:R-:W-:Y:S01]  /*10ba0*/  F2FP.BF16.F32.PACK_AB R163, R207, R206 ;  /* 0x000000cecfa3723e */ /* 0x002fe200000010ff */
[----:B------:R2:W-:Y:S01]  /*10bb0*/  STSM.16.M88.4 [R190], R156 ;  /* 0x0000009cbe007844 */ /* 0x0005e20000000200 */
[----:B------:R-:W-:Y:S01]  /*10bc0*/  UIADD3 UR8, UR6, 0x80, URZ ;  /* 0x0000008006087890 */ /* 0x000fe2000fffe03f */
[----:B------:R-:W-:Y:S01]  /*10bd0*/  FFMA.FTZ R182, R185, R5, R182 ;  /* 0x00000005b9b67223 */ /* 0x000fe200000100b6 */
[----:B------:R-:W-:Y:S01]  /*10be0*/  FADD.FTZ R14, R14, R15 ;  /* 0x0000000f0e0e7221 */ /* 0x000fe20000010000 */
[----:B------:R2:W-:Y:S01]  /*10bf0*/  STSM.16.M88.4 [R188], R160 ;  /* 0x000000a0bc007844 */ /* 0x0005e20000000200 */
[C---:B------:R-:W-:Y:S01]  /*10c00*/  ISETP.GT.AND P2, PT, R6.reuse, R184, PT ;  /* 0x000000b80600720c */ /* 0x040fe20003f44270 */
[----:B------:R-:W1:Y:S01]  /*10c10*/  MUFU.EX2 R179, R179 ;  /* 0x000000b300b37308 */ /* 0x000e620000000800 */
[----:B------:R-:W-:Y:S01]  /*10c20*/  FADD.FTZ R182, R181, R182 ;  /* 0x000000b6b5b67221 */ /* 0x000fe20000010000 */
[----:B------:R-:W-:Y:S01]  /*10c30*/  UMOV UR18, UR8 ;  /* 0x0000000800127c82 */ /* 0x000fe20008000000 */
[----:B------:R-:W-:Y:S01]  /*10c40*/  UIADD3 UR8, UR6, 0x100, URZ ;  /* 0x0000010006087890 */ /* 0x000fe2000fffe03f */
[----:B------:R-:W-:Y:S01]  /*10c50*/  FADD.FTZ R21, R21, R14 ;  /* 0x0000000e15157221 */ /* 0x000fe20000010000 */
[----:B------:R-:W-:Y:S01]  /*10c60*/  FADD.FTZ R183, R183, R182 ;  /* 0x000000b6b7b77221 */ /* 0x000fe20000010000 */
[----:B------:R-:W-:-:S02]  /*10c70*/  VIADD R6, R6, 0xffffffff ;  /* 0xffffffff06067836 */ /* 0x000fc40000000000 */
[----:B------:R-:W-:Y:S01]  /*10c80*/  MUFU.EX2 R208, R208 ;  /* 0x000000d000d07308 */ /* 0x000fe20000000800 */
[----:B0-----:R-:W-:Y:S01]  /*10c90*/  F2FP.BF16.F32.PACK_AB R164, R180, R177 ;  /* 0x000000b1b4a4723e */ /* 0x001fe200000010ff */
[----:B------:R-:W-:Y:S01]  /*10ca0*/  FADD.FTZ R168, R168, R21 ;  /* 0x00000015a8a87221 */ /* 0x000fe20000010000 */
[----:B------:R-:W-:Y:S01]  /*10cb0*/  FADD.FTZ R183, R12, R183 ;  /* 0x000000b70cb77221 */ /* 0x000fe20000010000 */
[----:B------:R-:W-:Y:S02]  /*10cc0*/  IMAD.MOV.U32 R12, RZ, RZ, R8 ;  /* 0x000000ffff0c7224 */ /* 0x000fe400078e0008 */
[----:B------:R-:W-:Y:S01]  /*10cd0*/  FADD.FTZ R169, R169, R168 ;  /* 0x000000a8a9a97221 */ /* 0x000fe20000010000 */
[----:B------:R-:W-:Y:S01]  /*10ce0*/  FADD.FTZ R186, R186, R183 ;  /* 0x000000b7baba7221 */ /* 0x000fe20000010000 */
[----:B------:R-:W0:Y:S01]  /*10cf0*/  MUFU.EX2 R209, R209 ;  /* 0x000000d100d17308 */ /* 0x000e220000000800 */
        /* <DEDUP_REMOVED lines=11> */
[----:B0-----:R-:W-:Y:S01]  /*10db0*/  F2FP.BF16.F32.PACK_AB R165, R209, R208 ;  /* 0x000000d0d1a5723e */ /* 0x001fe200000010ff */
        /* <DEDUP_REMOVED lines=17> */
[----:B------:R-:W-:Y:S01]  /*10ed0*/  UIADD3 UR6, UR6, 0x180, URZ ;  /* 0x0000018006067890 */ /* 0x000fe2000fffe03f */
[----:B------:R-:W-:Y:S01]  /*10ee0*/  FADD.FTZ R5, R211, R210 ;  /* 0x000000d2d3057221 */ /* 0x000fe20000010000 */
[----:B------:R-:W-:Y:S01]  /*10ef0*/  UMOV UR7, 0x40000040 ;  /* 0x4000004000077882 */ /* 0x000fe20000000000 */
[----:B------:R-:W-:Y:S01]  /*10f00*/  MOV R10, R7 ;  /* 0x00000007000a7202 */ /* 0x000fe20000000f00 */
[----:B------:R-:W-:Y:S02]  /*10f10*/  WARPGROUP.DEPBAR.LE gsb0, 0x0 ;  /* 0x00008000000079c5 */ /* 0x000fe40000010000 */
[----:B------:R-:W-:-:S15]  /*10f20*/  WARPGROUP.ARRIVE ;  /* 0x00000000000079c5 */ /* 0x000fde0000000000 */
[----:B------:R-:W-:-:S06]  /*10f30*/  NOP ;  /* 0x0000000000007918 */ /* 0x000fcc0000000000 */
        /* <DEDUP_REMOVED lines=23> */
.L_x_5147:
[----:B------:R-:W1:Y:S01]  /*110b0*/  SHFL.BFLY PT, R3, R4, 0x2, 0x1f ;  /* 0x0c401f0004037f89 */ /* 0x000e6200000e0000 */
[----:B------:R-:W-:Y:S02]  /*110c0*/  IMAD.MOV R13, RZ, RZ, -R22 ;  /* 0x000000ffff0d7224 */ /* 0x000fe400078e0a16 */
[----:B------:R-:W-:Y:S01]  /*110d0*/  IMAD.MOV.U32 R11, RZ, RZ, RZ ;  /* 0x000000ffff0b7224 */ /* 0x000fe200078e00ff */
[----:B------:R-:W3:Y:S01]  /*110e0*/  SHFL.BFLY PT, R6, R5, 0x2, 0x1f ;  /* 0x0c401f0005067f89 */ /* 0x000ee200000e0000 */
[----:B------:R-:W-:Y:S01]  /*110f0*/  VIADD R198, R198, 0x1 ;  /* 0x00000001c6c67836 */ /* 0x000fe20000000000 */
[----:B------:R-:W-:Y:S08]  /*11100*/  BAR.ARV 0x8, 0xa0 ;  /* 0x0202800000007b1d */ /* 0x000ff00000002000 */
[----:B------:R-:W-:Y:S01]  /*11110*/  BAR.SYNC.DEFER_BLOCKING 0xf, 0x100 ;  /* 0x03c4000000007b1d */ /* 0x000fe20000010000 */
[----:B------:R-:W-:Y:S01]  /*11120*/  ISETP.NE.AND P0, PT, R16, R13, PT ;  /* 0x0000000d1000720c */ /* 0x000fe20003f05270 */
[----:B-1----:R-:W-:Y:S01]  /*11130*/  FADD.FTZ R3, R3, R4 ;  /* 0x0000000403037221 */ /* 0x002fe20000010000 */
[----:B------:R-:W-:Y:S01]  /*11140*/  MOV R4, RZ ;  /* 0x000000ff00047202 */ /* 0x000fe20000000f00 */
[----:B---3--:R-:W-:-:S03]  /*11150*/  FADD.FTZ R6, R6, R5 ;  /* 0x0000000506067221 */ /* 0x008fc60000010000 */
[----:B------:R-:W1:Y:S04]  /*11160*/  SHFL.BFLY PT, R0, R3, 0x1, 0x1f ;  /* 0x0c201f0003007f89 */ /* 0x000e6800000e0000 */
[----:B------:R-:W3:Y:S01]  /*11170*/  SHFL.BFLY PT, R9, R6, 0x1, 0x1f ;  /* 0x0c201f0006097f89 */ /* 0x000ee200000e0000 */
[----:B-1----:R-:W-:Y:S01]  /*11180*/  FADD.FTZ R17, R3, R0 ;  /* 0x0000000003117221 */ /* 0x002fe20000010000 */
[----:B------:R-:W-:Y:S01]  /*11190*/  IMAD.U32 R0, RZ, RZ, UR36 ;  /* 0x00000024ff007e24 */ /* 0x000fe2000f8e00ff */
[----:B------:R-:W-:Y:S01]  /*111a0*/  UIADD3 UR36, UR36, 0x1, URZ ;  /* 0x0000000124247890 */ /* 0x000fe2000fffe03f */
[----:B------:R-:W-:Y:S02]  /*111b0*/  IMAD.MOV.U32 R3, RZ, RZ, -0x800000 ;  /* 0xff800000ff037424 */ /* 0x000fe400078e00ff */
[----:B---3--:R-:W-:Y:S01]  /*111c0*/  FADD.FTZ R18, R6, R9 ;  /* 0x0000000906127221 */ /* 0x008fe20000010000 */
[----:B------:R-:W-:Y:S01]  /*111d0*/  FSETP.NE.FTZ.AND P1, PT, R17, RZ, PT ;  /* 0x000000ff1100720b */ /* 0x000fe20003f35000 */
[----:B------:R-:W-:Y:S01]  /*111e0*/  @!P0 IMAD R0, R0, 0x40, R19 ;  /* 0x0000004000008824 */ /* 0x000fe200078e0213 */
[----:B------:R-:W-:Y:S01]  /*111f0*/  UISETP.NE.AND UP0, UPT, UR36, 0x2, UPT ;  /* 0x000000022400788c */ /* 0x000fe2000bf05270 */
[----:B------:R-:W-:Y:S01]  /*11200*/  IMAD.U32 R6, RZ, RZ, UR11 ;  /* 0x0000000bff067e24 */ /* 0x000fe2000f8e00ff */
[----:B------:R-:W-:-:S02]  /*11210*/  FSETP.NE.FTZ.AND P2, PT, R18, RZ, PT ;  /* 0x000000ff1200720b */ /* 0x000fc40003f55000 */
[----:B------:R-:W-:Y:S01]  /*11220*/  @!P0 LEA R5, R0, UR37, 0x2 ;  /* 0x0000002500058c11 */ /* 0x000fe2000f8e10ff */
[----:B------:R-:W-:Y:S01]  /*11230*/  USEL UR4, URZ, 0x1, UP0 ;  /* 0x000000013f047887 */ /* 0x000fe20008000000 */
[----:B------:R-:W-:Y:S01]  /*11240*/  IMAD.MOV.U32 R0, RZ, RZ, -0x800000 ;  /* 0xff800000ff007424 */ /* 0x000fe200078e00ff */
[----:B------:R-:W-:-:S04]  /*11250*/  USEL UR36, UR36, URZ, UP0 ;  /* 0x0000003f24247287 */ /* 0x000fc80008000000 */
[----:B------:R-:W1:Y:S01]  /*11260*/  @P1 MUFU.RCP R11, R17 ;  /* 0x00000011000b1308 */ /* 0x000e620000001000 */
[----:B------:R-:W-:Y:S01]  /*11270*/  @P1 FMUL.FTZ R6, R6, 0.69314718246459960938 ;  /* 0x3f31721806061820 */ /* 0x000fe20000410000 */
[----:B------:R-:W-:-:S06]  /*11280*/  LOP3.LUT R2, R2, UR4, RZ, 0x3c, !PT ;  /* 0x0000000402027c12 */ /* 0x000fcc000f8e3cff */
[----:B------:R-:W3:Y:S08]  /*11290*/  @P2 MUFU.RCP R4, R18 ;  /* 0x0000001200042308 */ /* 0x000ef00000001000 */
[----:B------:R-:W4:Y:S01]  /*112a0*/  @P1 MUFU.LG2 R17, R17 ;  /* 0x0000001100111308 */ /* 0x000f220000000c00 */
[----:B-1----:R-:W-:Y:S01]  /*112b0*/  @!P0 STS [R5+0x38400], R11 ;  /* 0x0384000b05008388 */ /* 0x002fe20000000800 */
[----:B------:R-:W-:Y:S01]  /*112c0*/  FMUL.FTZ R171, R24, R11 ;  /* 0x0000000b18ab7220 */ /* 0x000fe20000410000 */
[----:B------:R-:W-:-:S02]  /*112d0*/  IMAD.U32 R24, RZ, RZ, UR11 ;  /* 0x0000000bff187e24 */ /* 0x000fc4000f8e00ff */
[-C--:B------:R-:W-:Y:S01]  /*112e0*/  FMUL.FTZ R169, R25, R11.reuse ;  /* 0x0000000b19a97220 */ /* 0x080fe20000410000 */
[-C--:B------:R-:W-:Y:S01]  /*112f0*/  FMUL.FTZ R170, R28, R11.reuse ;  /* 0x0000000b1caa7220 */ /* 0x080fe20000410000 */
[-C--:B--2---:R-:W-:Y:S01]  /*11300*/  FMUL.FTZ R20, R29, R11.reuse ;  /* 0x0000000b1d147220 */ /* 0x084fe20000410000 */
[----:B------:R-:W-:Y:S01]  /*11310*/  @P2 FMUL.FTZ R24, R24, 0.69314718246459960938 ;  /* 0x3f31721818182820 */ /* 0x000fe20000410000 */
[----:B------:R-:W1:Y:S01]  /*11320*/  @P2 MUFU.LG2 R18, R18 ;  /* 0x0000001200122308 */ /* 0x000e620000000c00 */
[----:B---3--:R2:W-:Y:S01]  /*11330*/  @!P0 STS [R5+0x38420], R4 ;  /* 0x0384200405008388 */ /* 0x0085e20000000800 */
[-C--:B0-----:R-:W-:Y:S01]  /*11340*/  FMUL.FTZ R167, R32, R11.reuse ;  /* 0x0000000b20a77220 */ /* 0x081fe20000410000 */
        /* <DEDUP_REMOVED lines=129> */
.L_x_5085:
[----:B------:R-:W0:Y:S08]  /*11b60*/  S2UR UR4, SR_CgaCtaId ;  /* 0x00000000000479c3 */ /* 0x000e300000008800 */
[----:B------:R-:W-:Y:S06]  /*11b70*/  BAR.SYNC.DEFER_BLOCKING 0x5, 0x120 ;  /* 0x0144800000007b1d */ /* 0x000fec0000010000 */
[----:B------:R-:W-:Y:S01]  /*11b80*/  UMOV UR37, 0x400 ;  /* 0x0000040000257882 */ /* 0x000fe20000000000 */
[----:B------:R-:W-:Y:S01]  /*11b90*/  BSSY B0, `(.L_x_5165) ;  /* 0x000027a000007945 */ /* 0x000fe20003800000 */
[----:B0-----:R-:W-:-:S09]  /*11ba0*/  ULEA UR37, UR4, UR37, 0x18 ;  /* 0x0000002504257291 */ /* 0x001fd2000f8ec03f */
[----:B------:R-:W0:Y:S01]  /*11bb0*/  LDS.128 R184, [UR37+0x388d0] ;  /* 0x0388d025ffb87984 */ /* 0x000e220008000c00 */
[----:B------:R-:W-:Y:S06]  /*11bc0*/  BAR.ARV 0x4, 0x120 ;  /* 0x0104800000007b1d */ /* 0x000fec0000002000 */
[----:B------:R-:W-:Y:S05]  /*11bd0*/  @P0 BRA `(.L_x_5166) ;  /* 0x0000001c00340947 */ /* 0x000fea0003800000 */
[----:B------:R-:W1:Y:S08]  /*11be0*/  S2UR UR6, SR_SWINHI ;  /* 0x00000000000679c3 */ /* 0x000e700000002f00 */
[----:B------:R-:W-:Y:S01]  /*11bf0*/  BAR.SYNC.DEFER_BLOCKING 0x1, 0x100 ;  /* 0x0044000000007b1d */ /* 0x000fe20000010000 */
[----:B------:R-:W-:Y:S02]  /*11c00*/  F2FP.BF16.F32.PACK_AB R5, R27, R5 ;  /* 0x000000051b05723e */ /* 0x000fe400000010ff */
[----:B------:R-:W-:-:S02]  /*11c10*/  F2FP.BF16.F32.PACK_AB R9, R35, R9 ;  /* 0x000000092309723e */ /* 0x000fc400000010ff */
        /* <DEDUP_REMOVED lines=12> */
[----:B------:R-:W-:Y:S01]  /*11ce0*/  F2FP.BF16.F32.PACK_AB R65, R67, R66 ;  /* 0x000000424341723e */ /* 0x000fe200000010ff */
        /* <DEDUP_REMOVED lines=15> */
[----:B------:R-:W-:Y:S02]  /*11de0*/  LOP3.LUT R24, R4, R175, RZ, 0x3c, !PT ;  /* 0x000000af04187212 */ /* 0x000fe400078e3cff */
[C---:B------:R-:W-:Y:S02]  /*11df0*/  IADD3 R203, P5, R6.reuse, 0x2040, RZ ;  /* 0x0000204006cb7810 */ /* 0x040fe40007fbe0ff */
[----:B------:R-:W-:Y:S02]  /*11e00*/  LOP3.LUT R4, R183, 0x380, RZ, 0xc0, !PT ;  /* 0x00000380b7047812 */ /* 0x000fe400078ec0ff */
[C---:B------:R-:W-:Y:S01]  /*11e10*/  IADD3 R179, P4, R6.reuse, 0x60, RZ ;  /* 0x0000006006b37810 */ /* 0x040fe20007f9e0ff */
[----:B------:R-:W-:Y:S01]  /*11e20*/  IMAD.X R45, RZ, RZ, R7, P5 ;  /* 0x000000ffff2d7224 */ /* 0x000fe200028e0607 */
[----:B------:R-:W-:-:S02]  /*11e30*/  IADD3 R181, P3, R6, 0x2000, RZ ;  /* 0x0000200006b57810 */ /* 0x000fc40007f7e0ff */
[C---:B------:R-:W-:Y:S01]  /*11e40*/  IADD3 R205, P2, R6.reuse, 0x2060, RZ ;  /* 0x0000206006cd7810 */ /* 0x040fe20007f5e0ff */
[--C-:B------:R-:W-:Y:S01]  /*11e50*/  IMAD.X R33, RZ, RZ, R7.reuse, P4 ;  /* 0x000000ffff217224 */ /* 0x100fe200020e0607 */
[----:B------:R-:W-:Y:S01]  /*11e60*/  IADD3 R207, P1, R6, 0x4000, RZ ;  /* 0x0000400006cf7810 */ /* 0x000fe20007f3e0ff */
[--C-:B------:R-:W-:Y:S01]  /*11e70*/  IMAD.X R37, RZ, RZ, R7.reuse, P3 ;  /* 0x000000ffff257224 */ /* 0x100fe200018e0607 */
[----:B------:R-:W-:Y:S01]  /*11e80*/  SHF.R.U64 R21, R21, 0x3, RZ ;  /* 0x0000000315157819 */ /* 0x000fe200000012ff */
[--C-:B------:R-:W-:Y:S01]  /*11e90*/  IMAD.X R95, RZ, RZ, R7.reuse, P2 ;  /* 0x000000ffff5f7224 */ /* 0x100fe200010e0607 */
[----:B------:R-:W-:Y:S01]  /*11ea0*/  SHF.R.U64 R4, R4, 0x3, RZ ;  /* 0x0000000304047819 */ /* 0x000fe200000012ff */
[----:B------:R-:W-:Y:S01]  /*11eb0*/  IMAD.X R99, RZ, RZ, R7, P1 ;  /* 0x000000ffff637224 */ /* 0x000fe200008e0607 */
[----:B------:R-:W-:Y:S02]  /*11ec0*/  IADD3 R209, P0, R6, 0x4020, RZ ;  /* 0x0000402006d17810 */ /* 0x000fe40007f1e0ff */
[----:B------:R-:W-:-:S02]  /*11ed0*/  IADD3.X R41, RZ, R7, RZ, P6, !PT ;  /* 0x00000007ff297210 */ /* 0x000fc400037fe4ff */
[C---:B------:R-:W-:Y:S01]  /*11ee0*/  IADD3 R8, P5, R6.reuse, 0x6020, RZ ;  /* 0x0000602006087810 */ /* 0x040fe20007fbe0ff */
[--C-:B------:R-:W-:Y:S01]  /*11ef0*/  IMAD.X R103, RZ, RZ, R7.reuse, P0 ;  /* 0x000000ffff677224 */ /* 0x100fe200000e0607 */
[C---:B------:R-:W-:Y:S02]  /*11f00*/  IADD3 R211, P4, R6.reuse, 0x4040, RZ ;  /* 0x0000404006d37810 */ /* 0x040fe40007f9e0ff */
[C---:B------:R-:W-:Y:S01]  /*11f10*/  IADD3 R213, P3, R6.reuse, 0x4060, RZ ;  /* 0x0000406006d57810 */ /* 0x040fe20007f7e0ff */
[--C-:B------:R-:W-:Y:S01]  /*11f20*/  IMAD.X R119, RZ, RZ, R7.reuse, P5 ;  /* 0x000000ffff777224 */ /* 0x100fe200028e0607 */
[C---:B------:R-:W-:Y:S01]  /*11f30*/  IADD3 R215, P6, R6.reuse, 0x6000, RZ ;  /* 0x0000600006d77810 */ /* 0x040fe20007fde0ff */
[--C-:B------:R-:W-:Y:S01]  /*11f40*/  IMAD.X R107, RZ, RZ, R7.reuse, P4 ;  /* 0x000000ffff6b7224 */ /* 0x100fe200020e0607 */
[C---:B------:R-:W-:Y:S02]  /*11f50*/  IADD3 R17, P2, R6.reuse, 0x6040, RZ ;  /* 0x0000604006117810 */ /* 0x040fe40007f5e0ff */
[----:B------:R-:W-:Y:S01]  /*11f60*/  IADD3 R18, P1, R6, 0x6060, RZ ;  /* 0x0000606006127810 */ /* 0x000fe20007f3e0ff */
[--C-:B------:R-:W-:Y:S01]  /*11f70*/  IMAD.X R115, RZ, RZ, R7.reuse, P6 ;  /* 0x000000ffff737224 */ /* 0x100fe200030e0607 */
[----:B------:R-:W-:Y:S01]  /*11f80*/  LOP3.LUT R6, R21, R6, RZ, 0x3c, !PT ;  /* 0x0000000615067212 */ /* 0x000fe200078e3cff */
[--C-:B------:R-:W-:Y:S01]  /*11f90*/  IMAD.X R123, RZ, RZ, R7.reuse, P2 ;  /* 0x000000ffff7b7224 */ /* 0x100fe200010e0607 */
[----:B------:R-:W-:Y:S01]  /*11fa0*/  LOP3.LUT R40, R4, R183, RZ, 0x3c, !PT ;  /* 0x000000b704287212 */ /* 0x000fe200078e3cff */
[----:B------:R-:W-:Y:S01]  /*11fb0*/  IMAD.X R21, RZ, RZ, R7, P1 ;  /* 0x000000ffff157224 */ /* 0x000fe200008e0607 */
[----:B------:R-:W-:-:S02]  /*11fc0*/  LOP3.LUT R4, R209, 0x380, RZ, 0xc0, !PT ;  /* 0x00000380d1047812 */ /* 0x000fc400078ec0ff */
[----:B------:R-:W-:Y:S02]  /*11fd0*/  LOP3.LUT R27, R8, 0x380, RZ, 0xc0, !PT ;  /* 0x00000380081b7812 */ /* 0x000fe400078ec0ff */
[-C--:B------:R-:W-:Y:S02]  /*11fe0*/  IADD3.X R111, RZ, R7.reuse, RZ, P3, !PT ;  /* 0x00000007ff6f7210 */ /* 0x080fe40001ffe4ff */
[----:B------:R-:W-:Y:S02]  /*11ff0*/  LOP3.LUT R28, R177, 0x380, RZ, 0xc0, !PT ;  /* 0x00000380b11c7812 */ /* 0x000fe400078ec0ff */
[----:B------:R-:W-:Y:S02]  /*12000*/  MOV R168, R6 ;  /* 0x0000000600a87202 */ /* 0x000fe40000000f00 */
[----:B------:R-:W-:Y:S02]  /*12010*/  SHF.R.U64 R4, R4, 0x3, RZ ;  /* 0x0000000304047819 */ /* 0x000fe400000012ff */
[----:B------:R-:W-:-:S02]  /*12020*/  LOP3.LUT R7, R17, 0x380, RZ, 0xc0, !PT ;  /* 0x0000038011077812 */ /* 0x000fc400078ec0ff */
[----:B------:R-:W-:Y:S02]  /*12030*/  SHF.R.U64 R27, R27, 0x3, RZ ;  /* 0x000000031b1b7819 */ /* 0x000fe400000012ff */
[----:B------:R-:W-:Y:S02]  /*12040*/  SHF.R.U64 R28, R28, 0x3, RZ ;  /* 0x000000031c1c7819 */ /* 0x000fe400000012ff */
[----:B------:R-:W-:Y:S02]  /*12050*/  F2FP.BF16.F32.PACK_AB R6, R20, R170 ;  /* 0x000000aa1406723e */ /* 0x000fe400000010ff */
[----:B------:R-:W-:Y:S02]  /*12060*/  LOP3.LUT R102, R4, R209, RZ, 0x3c, !PT ;  /* 0x000000d104667212 */ /* 0x000fe400078e3cff */
[----:B------:R-:W-:Y:S02]  /*12070*/  SHF.R.U64 R20, R7, 0x3, RZ ;  /* 0x0000000307147819 */ /* 0x000fe400000012ff */
[----:B------:R-:W-:-:S02]  /*12080*/  F2FP.BF16.F32.PACK_AB R4, R169, R171 ;  /* 0x000000aba904723e */ /* 0x000fc400000010ff */
[----:B------:R-:W-:Y:S02]  /*12090*/  F2FP.BF16.F32.PACK_AB R7, R31, R30 ;  /* 0x0000001e1f07723e */ /* 0x000fe400000010ff */
[----:B------:R-:W-:Y:S02]  /*120a0*/  LOP3.LUT R118, R27, R8, RZ, 0x3c, !PT ;  /* 0x000000081b767212 */ /* 0x000fe400078e3cff */
[----:B------:R-:W-:Y:S01]  /*120b0*/  MOV R27, R24 ;  /* 0x00000018001b7202 */ /* 0x000fe20000000f00 */
[----:B------:R1:W-:Y:S01]  /*120c0*/  STSM.16.M88.4 [R168], R4 ;  /* 0x00000004a8007844 */ /* 0x0003e20000000200 */
[----:B------:R-:W-:Y:S02]  /*120d0*/  F2FP.BF16.F32.PACK_AB R8, R162, R167 ;  /* 0x000000a7a208723e */ /* 0x000fe400000010ff */
[----:B------:R-:W-:Y:S02]  /*120e0*/  LOP3.LUT R28, R28, R177, RZ, 0x3c, !PT ;  /* 0x000000b11c1c7212 */ /* 0x000fe400078e3cff */
[----:B------:R-:W-:Y:S01]  /*120f0*/  LOP3.LUT R32, R179, 0x380, RZ, 0xc0, !PT ;  /* 0x00000380b3207812 */ /* 0x000fe200078ec0ff */
[----:B------:R2:W-:Y:S01]  /*12100*/  STSM.16.M88.4 [R27], R8 ;  /* 0x000000081b007844 */ /* 0x0005e20000000200 */
[----:B------:R-:W-:-:S02]  /*12110*/  MOV R28, R28 ;  /* 0x0000001c001c7202 */ /* 0x000fc40000000f00 */
[----:B------:R-:W-:Y:S02]  /*12120*/  LOP3.LUT R36, R181, 0x380, RZ, 0xc0, !PT ;  /* 0x00000380b5247812 */ /* 0x000fe400078ec0ff */
[----:B------:R-:W-:Y:S02]  /*12130*/  LOP3.LUT R44, R203, 0x380, RZ, 0xc0, !PT ;  /* 0x00000380cb2c7812 */ /* 0x000fe400078ec0ff */
[----:B------:R-:W-:Y:S02]  /*12140*/  SHF.R.U64 R32, R32, 0x3, RZ ;  /* 0x0000000320207819 */ /* 0x000fe400000012ff */
[----:B------:R-:W-:Y:S02]  /*12150*/  LOP3.LUT R94, R205, 0x380, RZ, 0xc0, !PT ;  /* 0x00000380cd5e7812 */ /* 0x000fe400078ec0ff */
[----:B-1----:R-:W-:Y:S02]  /*12160*/  F2FP.BF16.F32.PACK_AB R4, R155, R160 ;  /* 0x000000a09b04723e */ /* 0x002fe400000010ff */
[----:B------:R-:W-:-:S02]  /*12170*/  F2FP.BF16.F32.PACK_AB R5, R43, R42 ;  /* 0x0000002a2b05723e */ /* 0x000fc400000010ff */
[----:B------:R-:W-:Y:S01]  /*12180*/  F2FP.BF16.F32.PACK_AB R6, R12, R157 ;  /* 0x0000009d0c06723e */ /* 0x000fe200000010ff */
[----:B--2---:R-:W1:Y:S01]  /*12190*/  LDC.64 R8, c[0x0][0xce0] ;  /* 0x00033800ff087b82 */ /* 0x004e620000000a00 */
[----:B------:R-:W-:Y:S02]  /*121a0*/  F2FP.BF16.F32.PACK_AB R7, R47, R46 ;  /* 0x0000002e2f07723e */ /* 0x000fe400000010ff */
[----:B------:R-:W-:Y:S02]  /*121b0*/  SHF.R.U64 R36, R36, 0x3, RZ ;  /* 0x0000000324247819 */ /* 0x000fe400000012ff */
[----:B------:R-:W-:Y:S01]  /*121c0*/  LOP3.LUT R98, R207, 0x380, RZ, 0xc0, !PT ;  /* 0x00000380cf627812 */ /* 0x000fe200078ec0ff */
[----:B------:R2:W-:Y:S01]  /*121d0*/  STSM.16.M88.4 [R28], R4 ;  /* 0x000000041c007844 */ /* 0x0005e20000000200 */
[----:B------:R-:W-:Y:S02]  /*121e0*/  LOP3.LUT R106, R211, 0x380, RZ, 0xc0, !PT ;  /* 0x00000380d36a7812 */ /* 0x000fe400078ec0ff */
[----:B------:R-:W-:-:S02]  /*121f0*/  SHF.R.U64 R44, R44, 0x3, RZ ;  /* 0x000000032c2c7819 */ /* 0x000fc400000012ff */
[----:B------:R-:W-:Y:S02]  /*12200*/  LOP3.LUT R114, R215, 0x380, RZ, 0xc0, !PT ;  /* 0x00000380d7727812 */ /* 0x000fe400078ec0ff */
[----:B------:R-:W-:Y:S02]  /*12210*/  LOP3.LUT R32, R32, R179, RZ, 0x3c, !PT ;  /* 0x000000b320207212 */ /* 0x000fe400078e3cff */
[----:B------:R-:W-:Y:S02]  /*12220*/  SHF.R.U64 R94, R94, 0x3, RZ ;  /* 0x000000035e5e7819 */ /* 0x000fe400000012ff */
[----:B------:R-:W-:Y:S02]  /*12230*/  LOP3.LUT R110, R213, 0x380, RZ, 0xc0, !PT ;  /* 0x00000380d56e7812 */ /* 0x000fe400078ec0ff */
[----:B------:R-:W-:Y:S02]  /*12240*/  LOP3.LUT R36, R36, R181, RZ, 0x3c, !PT ;  /* 0x000000b524247212 */ /* 0x000fe400078e3cff */
[----:B------:R-:W-:Y:S01]  /*12250*/  SHF.R.U64 R98, R98, 0x3, RZ ;  /* 0x0000000362627819 */ /* 0x000fe200000012ff */
[----:B--2---:R-:W2:Y:S01]  /*12260*/  LDC.64 R6, c[0x0][0xcd8] ;  /* 0x00033600ff067b82 */ /* 0x004ea20000000a00 */
[----:B------:R-:W-:-:S02]  /*12270*/  SHF.R.U64 R106, R106, 0x3, RZ ;  /* 0x000000036a6a7819 */ /* 0x000fc400000012ff */
[----:B-1----:R-:W-:Y:S02]  /*12280*/  ISETP.NE.U32.AND P6, PT, R8, RZ, PT ;  /* 0x000000ff0800720c */ /* 0x002fe40003fc5070 */
[----:B------:R-:W-:Y:S02]  /*12290*/  LOP3.LUT R169, R18, 0x380, RZ, 0xc0, !PT ;  /* 0x0000038012a97812 */ /* 0x000fe400078ec0ff */
[----:B------:R-:W-:Y:S01]  /*122a0*/  LOP3.LUT R44, R44, R203, RZ, 0x3c, !PT ;  /* 0x000000cb2c2c7212 */ /* 0x000fe200078e3cff */
[----:B------:R-:W1:Y:S01]  /*122b0*/  LDC.64 R4, c[0x0][0xcd8] ;  /* 0x00033600ff047b82 */ /* 0x000e620000000a00 */
[----:B------:R-:W-:Y:S02]  /*122c0*/  SHF.R.U64 R114, R114, 0x3, RZ ;  /* 0x0000000372727819 */ /* 0x000fe400000012ff */
[----:B------:R-:W-:Y:S02]  /*122d0*/  F2FP.BF16.F32.PACK_AB R12, R49, R14 ;  /* 0x0000000e310c723e */ /* 0x000fe400000010ff */
[----:B------:R-:W-:-:S02]  /*122e0*/  LOP3.LUT R94, R94, R205, RZ, 0x3c, !PT ;  /* 0x000000cd5e5e7212 */ /* 0x000fc400078e3cff */
[----:B------:R-:W-:Y:S02]  /*122f0*/  SHF.R.U64 R110, R110, 0x3, RZ ;  /* 0x000000036e6e7819 */ /* 0x000fe400000012ff */
[----:B------:R-:W-:Y:S02]  /*12300*/  MOV R32, R32 ;  /* 0x0000002000207202 */ /* 0x000fe40000000f00 */
[----:B------:R-:W-:Y:S02]  /*12310*/  F2FP.BF16.F32.PACK_AB R14, R53, R52 ;  /* 0x00000034350e723e */ /* 0x000fe400000010ff */
[----:B------:R-:W-:Y:S02]  /*12320*/  ISETP.NE.AND.EX P6, PT, R9, RZ, PT, P6 ;  /* 0x000000ff0900720c */ /* 0x000fe40003fc5360 */
[----:B------:R-:W-:Y:S01]  /*12330*/  LOP3.LUT R98, R98, R207, RZ, 0x3c, !PT ;  /* 0x000000cf62627212 */ /* 0x000fe200078e3cff */
[----:B------:R-:W-:Y:S01]  /*12340*/  STSM.16.M88.4 [R32], R12 ;  /* 0x0000000c20007844 */ /* 0x000fe20000000200 */
[----:B------:R-:W-:-:S02]  /*12350*/  MOV R36, R36 ;  /* 0x0000002400247202 */ /* 0x000fc40000000f00 */
[----:B--2---:R-:W-:Y:S02]  /*12360*/  ISETP.NE.U32.AND P0, PT, R6, RZ, PT ;  /* 0x000000ff0600720c */ /* 0x004fe40003f05070 */
[----:B------:R-:W-:Y:S01]  /*12370*/  LOP3.LUT R106, R106, R211, RZ, 0x3c, !PT ;  /* 0x000000d36a6a7212 */ /* 0x000fe200078e3cff */
[----:B------:R-:W-:Y:S01]  /*12380*/  STSM.16.M88.4 [R36], R56 ;  /* 0x0000003824007844 */ /* 0x000fe20000000200 */
[----:B------:R-:W-:Y:S02]  /*12390*/  SHF.R.U64 R169, R169, 0x3, RZ ;  /* 0x00000003a9a97819 */ /* 0x000fe400000012ff */
[----:B------:R-:W-:Y:S02]  /*123a0*/  MOV R40, R40 ;  /* 0x0000002800287202 */ /* 0x000fe40000000f00 */
[----:B------:R-:W-:Y:S02]  /*123b0*/  F2FP.BF16.F32.PACK_AB R80, R81, R80 ;  /* 0x000000505150723e */ /* 0x000fe400000010ff */
[----:B------:R-:W-:Y:S01]  /*123c0*/  LOP3.LUT R114, R114, R215, RZ, 0x3c, !PT ;  /* 0x000000d772727212 */ /* 0x000fe200078e3cff */
[----:B------:R-:W-:Y:S01]  /*123d0*/  STSM.16.M88.4 [R40], R64 ;  /* 0x0000004028007844 */ /* 0x000fe20000000200 */
[----:B------:R-:W-:-:S02]  /*123e0*/  MOV R44, R44 ;  /* 0x0000002c002c7202 */ /* 0x000fc40000000f00 */
[----:B------:R-:W-:Y:S02]  /*123f0*/  F2FP.BF16.F32.PACK_AB R74, R77, R76 ;  /* 0x0000004c4d4a723e */ /* 0x000fe400000010ff */
[----:B------:R-:W-:Y:S02]  /*12400*/  F2FP.BF16.F32.PACK_AB R75, R79, R78 ;  /* 0x0000004e4f4b723e */ /* 0x000fe400000010ff */
[----:B------:R-:W-:Y:S02]  /*12410*/  F2FP.BF16.F32.PACK_AB R81, R83, R82 ;  /* 0x000000525351723e */ /* 0x000fe400000010ff */
[----:B------:R-:W-:Y:S01]  /*12420*/  F2FP.BF16.F32.PACK_AB R88, R89, R88 ;  /* 0x000000585958723e */ /* 0x000fe200000010ff */
[----:B------:R-:W-:Y:S01]  /*12430*/  STSM.16.M88.4 [R44], R72 ;  /* 0x000000482c007844 */ /* 0x000fe20000000200 */
[----:B------:R-:W-:Y:S02]  /*12440*/  LOP3.LUT R110, R110, R213, RZ, 0x3c, !PT ;  /* 0x000000d56e6e7212 */ /* 0x000fe400078e3cff */
[----:B------:R-:W-:-:S02]  /*12450*/  LOP3.LUT R122, R20, R17, RZ, 0x3c, !PT ;  /* 0x00000011147a7212 */ /* 0x000fc400078e3cff */
[----:B------:R-:W-:Y:S02]  /*12460*/  MOV R94, R94 ;  /* 0x0000005e005e7202 */ /* 0x000fe40000000f00 */
        /* <DEDUP_REMOVED lines=8> */
[----:B------:R-:W-:Y:S01]  /*124f0*/  ISETP.NE.AND.EX P0, PT, R7, RZ, PT, P0 ;  /* 0x000000ff0700720c */ /* 0x000fe20003f05300 */
[----:B-1----:R-:W-:Y:S01]  /*12500*/  IMAD.WIDE R6, R196, 0x4, R4 ;  /* 0x00000004c4067825 */ /* 0x002fe200078e0204 */
[----:B------:R-:W-:Y:S01]  /*12510*/  LOP3.LUT R20, R169, R18, RZ, 0x3c, !PT ;  /* 0x00000012a9147212 */ /* 0x000fe200078e3cff */
[----:B------:R-:W-:Y:S01]  /*12520*/  STSM.16.M88.4 [R25], R88 ;  /* 0x0000005819007844 */ /* 0x000fe20000000200 */
[----:B------:R-:W-:Y:S02]  /*12530*/  MOV R102, R102 ;  /* 0x0000006600667202 */ /* 0x000fe40000000f00 */
[----:B------:R-:W-:-:S02]  /*12540*/  MOV R24, R106 ;  /* 0x0000006a00187202 */ /* 0x000fc40000000f00 */
[----:B------:R-:W-:Y:S02]  /*12550*/  F2FP.BF16.F32.PACK_AB R97, R48, R38 ;  /* 0x000000263061723e */ /* 0x000fe400000010ff */
        /* <DEDUP_REMOVED lines=8> */
[----:B------:R-:W-:Y:S02]  /*125e0*/  F2FP.BF16.F32.PACK_AB R112, R113, R112 ;  /* 0x000000707170723e */ /* 0x000fe400000010ff */
[----:B------:R-:W-:Y:S01]  /*125f0*/  LEA R5, R194, R191, 0x6 ;  /* 0x000000bfc2057211 */ /* 0x000fe200078e30ff */
[----:B------:R-:W-:Y:S01]  /*12600*/  STSM.16.M88.4 [R24], R104 ;  /* 0x0000006818007844 */ /* 0x000fe20000000200 */
[----:B------:R-:W-:Y:S02]  /*12610*/  MOV R110, R110 ;  /* 0x0000006e006e7202 */ /* 0x000fe40000000f00 */
[----:B------:R-:W-:-:S02]  /*12620*/  MOV R17, R122 ;  /* 0x0000007a00117202 */ /* 0x000fc40000000f00 */
[----:B------:R-:W-:Y:S02]  /*12630*/  F2FP.BF16.F32.PACK_AB R113, R159, R158 ;  /* 0x0000009e9f71723e */ /* 0x000fe400000010ff */
[----:B------:R-:W-:Y:S02]  /*12640*/  F2FP.BF16.F32.PACK_AB R114, R117, R116 ;  /* 0x000000747572723e */ /* 0x000fe400000010ff */
[----:B------:R-:W-:Y:S02]  /*12650*/  F2FP.BF16.F32.PACK_AB R115, R163, R161 ;  /* 0x000000a1a373723e */ /* 0x000fe400000010ff */
[----:B------:R-:W-:Y:S02]  /*12660*/  F2FP.BF16.F32.PACK_AB R120, R121, R120 ;  /* 0x000000787978723e */ /* 0x000fe400000010ff */
[----:B------:R-:W-:Y:S02]  /*12670*/  F2FP.BF16.F32.PACK_AB R128, R129, R128 ;  /* 0x000000808180723e */ /* 0x000fe400000010ff */
[----:B------:R-:W-:-:S02]  /*12680*/  F2FP.BF16.F32.PACK_AB R136, R137, R136 ;  /* 0x000000888988723e */ /* 0x000fc400000010ff */
[----:B------:R-:W-:Y:S02]  /*12690*/  MOV R118, R118 ;  /* 0x0000007600767202 */ /* 0x000fe40000000f00 */
[----:B------:R-:W-:Y:S01]  /*126a0*/  F2FP.BF16.F32.PACK_AB R144, R145, R144 ;  /* 0x000000909190723e */ /* 0x000fe200000010ff */
[----:B------:R-:W-:Y:S01]  /*126b0*/  IMAD.WIDE R172, R5, 0x2, R172 ;  /* 0x0000000205ac7825 */ /* 0x000fe200078e02ac */
[----:B------:R-:W-:Y:S01]  /*126c0*/  F2FP.BF16.F32.PACK_AB R121, R165, R164 ;  /* 0x000000a4a579723e */ /* 0x000fe200000010ff */
[----:B------:R-:W-:Y:S01]  /*126d0*/  STSM.16.M88.4 [R110], R112 ;  /* 0x000000706e007844 */ /* 0x000fe20000000200 */
[----:B------:R-:W-:Y:S01]  /*126e0*/  F2FP.BF16.F32.PACK_AB R122, R125, R124 ;  /* 0x0000007c7d7a723e */ /* 0x000fe200000010ff */
[----:B------:R-:W1:Y:S01]  /*126f0*/  @P6 LDC.64 R4, c[0x0][0xce0] ;  /* 0x00033800ff046b82 */ /* 0x000e620000000a00 */
[----:B------:R-:W-:Y:S02]  /*12700*/  F2FP.BF16.F32.PACK_AB R123, R127, R126 ;  /* 0x0000007e7f7b723e */ /* 0x000fe400000010ff */
[----:B------:R-:W-:-:S02]  /*12710*/  F2FP.BF16.F32.PACK_AB R129, R131, R130 ;  /* 0x000000828381723e */ /* 0x000fc400000010ff */
[----:B------:R-:W-:Y:S01]  /*12720*/  F2FP.BF16.F32.PACK_AB R130, R133, R132 ;  /* 0x000000848582723e */ /* 0x000fe200000010ff */
[----:B------:R2:W-:Y:S01]  /*12730*/  STSM.16.M88.4 [R18], R120 ;  /* 0x0000007812007844 */ /* 0x0005e20000000200 */
[----:B------:R-:W-:Y:S02]  /*12740*/  F2FP.BF16.F32.PACK_AB R131, R135, R134 ;  /* 0x000000868783723e */ /* 0x000fe400000010ff */
[----:B------:R-:W-:Y:S02]  /*12750*/  F2FP.BF16.F32.PACK_AB R137, R139, R138 ;  /* 0x0000008a8b89723e */ /* 0x000fe400000010ff */
[----:B------:R-:W-:Y:S01]  /*12760*/  F2FP.BF16.F32.PACK_AB R138, R141, R140 ;  /* 0x0000008c8d8a723e */ /* 0x000fe200000010ff */
[----:B------:R3:W-:Y:S01]  /*12770*/  STSM.16.M88.4 [R118], R128 ;  /* 0x0000008076007844 */ /* 0x0007e20000000200 */
[----:B------:R-:W-:Y:S02]  /*12780*/  F2FP.BF16.F32.PACK_AB R139, R143, R142 ;  /* 0x0000008e8f8b723e */ /* 0x000fe400000010ff */
[----:B------:R-:W-:-:S02]  /*12790*/  F2FP.BF16.F32.PACK_AB R145, R147, R146 ;  /* 0x000000929391723e */ /* 0x000fc400000010ff */
[----:B------:R-:W-:Y:S01]  /*127a0*/  MOV R20, R20 ;  /* 0x0000001400147202 */ /* 0x000fe20000000f00 */
[----:B------:R3:W-:Y:S01]  /*127b0*/  STSM.16.M88.4 [R17], R136 ;  /* 0x0000008811007844 */ /* 0x0007e20000000200 */
[----:B------:R-:W-:Y:S02]  /*127c0*/  F2FP.BF16.F32.PACK_AB R146, R149, R148 ;  /* 0x000000949592723e */ /* 0x000fe400000010ff */
[----:B------:R-:W-:Y:S01]  /*127d0*/  F2FP.BF16.F32.PACK_AB R147, R151, R150 ;  /* 0x000000969793723e */ /* 0x000fe200000010ff */
[----:B------:R-:W4:Y:S01]  /*127e0*/  LDC R76, c[0x0][0xb88] ;  /* 0x0002e200ff4c7b82 */ /* 0x000f220000000800 */
[C---:B------:R-:W-:Y:S01]  /*127f0*/  IADD3 R9, P1, R172.reuse, 0x1000, RZ ;  /* 0x00001000ac097810 */ /* 0x040fe20007f3e0ff */
[----:B--2---:R-:W-:Y:S02]  /*12800*/  IMAD.MOV.U32 R18, RZ, RZ, RZ ;  /* 0x000000ffff127224 */ /* 0x004fe400078e00ff */
[----:B------:R3:W-:Y:S04]  /*12810*/  STSM.16.M88.4 [R20], R144 ;  /* 0x0000009014007844 */ /* 0x0007e80000000200 */
[----:B------:R-:W-:Y:S01]  /*12820*/  BAR.SYNC.DEFER_BLOCKING 0x1, 0x100 ;  /* 0x0044000000007b1d */ /* 0x000fe20000010000 */
[----:B------:R-:W-:-:S02]  /*12830*/  IADD3 R13, P2, R172, 0x2000, RZ ;  /* 0x00002000ac0d7810 */ /* 0x000fc40007f5e0ff */
[C---:B------:R-:W-:Y:S02]  /*12840*/  IADD3 R25, P3, R172.reuse, 0x3000, RZ ;  /* 0x00003000ac197810 */ /* 0x040fe40007f7e0ff */
[----:B------:R-:W-:Y:S02]  /*12850*/  IADD3 R33, P4, R172, 0x4000, RZ ;  /* 0x00004000ac217810 */ /* 0x000fe40007f9e0ff */
        /* <DEDUP_REMOVED lines=16> */
[----:B------:R-:W-:Y:S01]  /*12960*/  IADD3 R29, P5, R172, 0x5000, RZ ;  /* 0x00005000ac1d7810 */ /* 0x000fe20007fbe0ff */
[----:B-1----:R-:W-:Y:S01]  /*12970*/  @P6 IMAD.WIDE R4, R196, 0x4, R4 ;  /* 0x00000004c4046825 */ /* 0x002fe200078e0204 */
[C---:B------:R-:W-:Y:S01]  /*12980*/  IADD3 R41, P1, R172.reuse, 0x6000, RZ ;  /* 0x00006000ac297810 */ /* 0x040fe20007f3e0ff */
[----:B------:R3:W5:Y:S01]  /*12990*/  @P0 LDG.E R18, desc[UR8][R6.64] ;  /* 0x0000000806120981 */ /* 0x000762000c1e1900 */
[----:B------:R-:W-:-:S02]  /*129a0*/  IADD3 R37, P2, R172, 0x7000, RZ ;  /* 0x00007000ac257810 */ /* 0x000fc40007f5e0ff */
[C---:B------:R-:W-:Y:S01]  /*129b0*/  IADD3 R53, P3, R172.reuse, 0x8000, RZ ;  /* 0x00008000ac357810 */ /* 0x040fe20007f7e0ff */
[----:B----4-:R3:W5:Y:S01]  /*129c0*/  @P6 LDG.E R76, desc[UR8][R4.64] ;  /* 0x00000008044c6981 */ /* 0x010762000c1e1900 */
[----:B------:R-:W-:Y:S02]  /*129d0*/  IADD3 R45, P4, R172, 0x9000, RZ ;  /* 0x00009000ac2d7810 */ /* 0x000fe40007f9e0ff */
[----:B------:R-:W-:Y:S02]  /*129e0*/  P2R R10, PR, RZ, 0x20 ;  /* 0x00000020ff0a7803 */ /* 0x000fe40000000000 */
[----:B------:R-:W-:Y:S02]  /*129f0*/  LOP3.LUT R28, R29, 0x380, RZ, 0xc0, !PT ;  /* 0x000003801d1c7812 */ /* 0x000fe400078ec0ff */
[----:B------:R-:W-:Y:S02]  /*12a00*/  LOP3.LUT R40, R41, 0x380, RZ, 0xc0, !PT ;  /* 0x0000038029287812 */ /* 0x000fe400078ec0ff */
[----:B------:R-:W-:-:S02]  /*12a10*/  LOP3.LUT R36, R37, 0x380, RZ, 0xc0, !PT ;  /* 0x0000038025247812 */ /* 0x000fc400078ec0ff */
[----:B------:R-:W-:Y:S02]  /*12a20*/  LOP3.LUT R52, R53, 0x380, RZ, 0xc0, !PT ;  /* 0x0000038035347812 */ /* 0x000fe400078ec0ff */
[----:B------:R-:W-:Y:S02]  /*12a30*/  LOP3.LUT R44, R45, 0x380, RZ, 0xc0, !PT ;  /* 0x000003802d2c7812 */ /* 0x000fe400078ec0ff */
[----:B------:R-:W-:Y:S02]  /*12a40*/  IADD3 R57, P5, R172, 0xa000, RZ ;  /* 0x0000a000ac397810 */ /* 0x000fe40007fbe0ff */
[----:B------:R-:W-:Y:S02]  /*12a50*/  SHF.R.U64 R28, R28, 0x3, RZ ;  /* 0x000000031c1c7819 */ /* 0x000fe400000012ff */
[----:B------:R-:W-:Y:S02]  /*12a60*/  SHF.R.U64 R40, R40, 0x3, RZ ;  /* 0x0000000328287819 */ /* 0x000fe400000012ff */
[----:B------:R-:W-:-:S02]  /*12a70*/  SHF.R.U64 R36, R36, 0x3, RZ ;  /* 0x0000000324247819 */ /* 0x000fc400000012ff */
[----:B------:R-:W-:Y:S02]  /*12a80*/  SHF.R.U64 R52, R52, 0x3, RZ ;  /* 0x0000000334347819 */ /* 0x000fe400000012ff */
[----:B------:R-:W-:Y:S02]  /*12a90*/  SHF.R.U64 R44, R44, 0x3, RZ ;  /* 0x000000032c2c7819 */ /* 0x000fe400000012ff */
[----:B------:R-:W-:Y:S02]  /*12aa0*/  LOP3.LUT R56, R57, 0x380, RZ, 0xc0, !PT ;  /* 0x0000038039387812 */ /* 0x000fe400078ec0ff */
[----:B------:R-:W-:Y:S02]  /*12ab0*/  LOP3.LUT R28, R28, R29, RZ, 0x3c, !PT ;  /* 0x0000001d1c1c7212 */ /* 0x000fe400078e3cff */
[----:B------:R-:W-:Y:S02]  /*12ac0*/  LOP3.LUT R40, R40, R41, RZ, 0x3c, !PT ;  /* 0x0000002928287212 */ /* 0x000fe400078e3cff */
[----:B------:R-:W-:-:S02]  /*12ad0*/  LOP3.LUT R36, R36, R37, RZ, 0x3c, !PT ;  /* 0x0000002524247212 */ /* 0x000fc400078e3cff */
[----:B------:R-:W-:Y:S02]  /*12ae0*/  LOP3.LUT R52, R52, R53, RZ, 0x3c, !PT ;  /* 0x0000003534347212 */ /* 0x000fe400078e3cff */
[----:B------:R-:W-:Y:S02]  /*12af0*/  LOP3.LUT R44, R44, R45, RZ, 0x3c, !PT ;  /* 0x0000002d2c2c7212 */ /* 0x000fe400078e3cff */
[----:B------:R-:W-:Y:S01]  /*12b00*/  SHF.R.U64 R56, R56, 0x3, RZ ;  /* 0x0000000338387819 */ /* 0x000fe200000012ff */
[----:B---3--:R-:W-:Y:S06]  /*12b10*/  @P6 BRA `(.L_x_5167) ;  /* 0x0000000000146947 */ /* 0x008fec0003800000 */
[----:B------:R-:W-:Y:S05]  /*12b20*/  @!P0 BRA `(.L_x_5167) ;  /* 0x0000000000108947 */ /* 0x000fea0003800000 */
[----:B------:R-:W-:Y:S02]  /*12b30*/  ULDC.64 UR4, c[0x0][0x208] ;  /* 0x0000820000047ab9 */ /* 0x000fe40000000a00 */
[----:B------:R-:W2:Y:S04]  /*12b40*/  LDG.E R5, desc[UR4][R6.64] ;  /* 0x0000000406057981 */ /* 0x000ea8000c1e1900 */
[----:B-----5:R-:W2:Y:S02]  /*12b50*/  LDG.E R76, desc[UR4][R6.64+0x4] ;  /* 0x00000404064c7981 */ /* 0x020ea4000c1e1900 */
[----:B--2---:R-:W-:-:S07]  /*12b60*/  IMAD.IADD R76, R76, 0x1, -R5 ;  /* 0x000000014c4c7824 */ /* 0x004fce00078e0a05 */
.L_x_5167:
[----:B------:R-:W1:Y:S01]  /*12b70*/  SHFL.IDX PT, R4, R199, RZ, 0x1f ;  /* 0x00001fffc7047589 */ /* 0x000e6200000e0000 */
        /* <DEDUP_REMOVED lines=18> */
[----:B-1----:R-:W-:Y:S02]  /*12ca0*/  ISETP.NE.AND P4, PT, R4, RZ, PT ;  /* 0x000000ff0400720c */ /* 0x002fe40003f85270 */
        /* <DEDUP_REMOVED lines=9> */
[----:B------:R-:W-:Y:S02]  /*12d40*/  LOP3.LUT R48, R48, R49, RZ, 0x3c, !PT ;  /* 0x0000003130307212 */ /* 0x000fe400078e3cff */
[----:B------:R-:W-:Y:S01]  /*12d50*/  LOP3.LUT R64, R64, R65, RZ, 0x3c, !PT ;  /* 0x0000004140407212 */ /* 0x000fe200078e3cff */
[--C-:B------:R-:W-:Y:S01]  /*12d60*/  IMAD.X R65, RZ, RZ, R173.reuse, P1 ;  /* 0x000000ffff417224 */ /* 0x100fe200008e06ad */
[----:B------:R-:W-:Y:S01]  /*12d70*/  LOP3.LUT R60, R60, R61, RZ, 0x3c, !PT ;  /* 0x0000003d3c3c7212 */ /* 0x000fe200078e3cff */
[--C-:B------:R-:W-:Y:S01]  /*12d80*/  IMAD.X R61, RZ, RZ, R173.reuse, P2 ;  /* 0x000000ffff3d7224 */ /* 0x100fe200010e06ad */
[----:B------:R-:W-:Y:S01]  /*12d90*/  LOP3.LUT R72, R72, R73, RZ, 0x3c, !PT ;  /* 0x0000004948487212 */ /* 0x000fe200078e3cff */
[----:B------:R-:W-:Y:S01]  /*12da0*/  IMAD.X R73, RZ, RZ, R173, P3 ;  /* 0x000000ffff497224 */ /* 0x000fe200018e06ad */
[----:B------:R-:W-:-:S02]  /*12db0*/  IADD3.X R49, RZ, R173, RZ, P6, !PT ;  /* 0x000000adff317210 */ /* 0x000fc400037fe4ff */
[----:B------:R-:W-:Y:S02]  /*12dc0*/  LOP3.LUT R172, R7, R172, RZ, 0x3c, !PT ;  /* 0x000000ac07ac7212 */ /* 0x000fe400078e3cff */
[----:B------:R-:W-:Y:S02]  /*12dd0*/  LOP3.LUT R68, R5, R6, RZ, 0x3c, !PT ;  /* 0x0000000605447212 */ /* 0x000fe400078e3cff */
[----:B------:R-:W-:Y:S02]  /*12de0*/  SHF.R.S32.HI R78, RZ, 0x1f, R193 ;  /* 0x0000001fff4e7819 */ /* 0x000fe400000114c1 */
[----:B------:R-:W-:Y:S02]  /*12df0*/  SEL R79, R196, RZ, !P0 ;  /* 0x000000ffc44f7207 */ /* 0x000fe40004000000 */
[----:B------:R-:W-:Y:S02]  /*12e00*/  SEL R80, R4, RZ, !P0 ;  /* 0x000000ff04507207 */ /* 0x000fe40004000000 */
[----:B-----5:R-:W-:Y:S01]  /*12e10*/  SHF.R.S32.HI R77, RZ, 0x1f, R18 ;  /* 0x0000001fff4d7819 */ /* 0x020fe20000011412 */
[----:B------:R-:W-:Y:S06]  /*12e20*/  @P4 BRA `(.L_x_5168) ;  /* 0x0000000000684947 */ /* 0x000fec0003800000 */
[----:B------:R-:W-:Y:S01]  /*12e30*/  ULDC.64 UR4, c[0x0][0xc70] ;  /* 0x00031c0000047ab9 */ /* 0x000fe20000000a00 */
[----:B------:R-:W-:Y:S01]  /*12e40*/  MOV R5, R77 ;  /* 0x0000004d00057202 */ /* 0x000fe20000000f00 */
[----:B------:R-:W-:Y:S01]  /*12e50*/  IMAD R6, R78, UR4, RZ ;  /* 0x000000044e067c24 */ /* 0x000fe2000f8e02ff */
[----:B------:R-:W-:Y:S01]  /*12e60*/  ULDC.64 UR6, c[0x0][0x208] ;  /* 0x0000820000067ab9 */ /* 0x000fe20000000a00 */
[----:B------:R-:W-:Y:S02]  /*12e70*/  IMAD.MOV.U32 R4, RZ, RZ, R18 ;  /* 0x000000ffff047224 */ /* 0x000fe400078e0012 */
[C---:B------:R-:W-:Y:S02]  /*12e80*/  IMAD R7, R193.reuse, UR5, R6 ;  /* 0x00000005c1077c24 */ /* 0x040fe4000f8e0206 */
[----:B------:R-:W-:Y:S01]  /*12e90*/  IMAD.WIDE.U32 R4, R193, UR4, R4 ;  /* 0x00000004c1047c25 */ /* 0x000fe2000f8e0004 */
[----:B------:R-:W-:-:S03]  /*12ea0*/  ULDC.64 UR4, c[0x0][0xc78] ;  /* 0x00031e0000047ab9 */ /* 0x000fc60000000a00 */
[----:B------:R-:W-:Y:S02]  /*12eb0*/  IMAD.IADD R5, R5, 0x1, R7 ;  /* 0x0000000105057824 */ /* 0x000fe400078e0207 */
[----:B------:R-:W-:Y:S02]  /*12ec0*/  IMAD.MOV R7, RZ, RZ, -R22 ;  /* 0x000000ffff077224 */ /* 0x000fe400078e0a16 */
[----:B------:R-:W-:Y:S02]  /*12ed0*/  IMAD R15, R197, 0x40, R19 ;  /* 0x00000040c50f7824 */ /* 0x000fe400078e0213 */
[----:B------:R-:W-:Y:S01]  /*12ee0*/  IMAD R6, R80, UR4, RZ ;  /* 0x0000000450067c24 */ /* 0x000fe2000f8e02ff */
[----:B------:R-:W-:Y:S01]  /*12ef0*/  ISETP.NE.AND P0, PT, R16, R7, PT ;  /* 0x000000071000720c */ /* 0x000fe20003f05270 */
[----:B------:R-:W-:Y:S01]  /*12f00*/  IMAD.WIDE.U32 R4, R79, UR4, R4 ;  /* 0x000000044f047c25 */ /* 0x000fe2000f8e0004 */
[----:B------:R-:W-:Y:S02]  /*12f10*/  SHF.R.S32.HI R11, RZ, 0x1f, R15 ;  /* 0x0000001fff0b7819 */ /* 0x000fe4000001140f */
[C---:B------:R-:W-:Y:S01]  /*12f20*/  ISETP.GE.OR P1, PT, R15.reuse, R76, P0 ;  /* 0x0000004c0f00720c */ /* 0x040fe20000726670 */
[----:B------:R-:W-:-:S02]  /*12f30*/  VIADD R7, R15, 0x8 ;  /* 0x000000080f077836 */ /* 0x000fc40000000000 */
[----:B------:R-:W-:Y:S01]  /*12f40*/  IMAD R10, R79, UR5, R6 ;  /* 0x000000054f0a7c24 */ /* 0x000fe2000f8e0206 */
[----:B------:R-:W-:Y:S01]  /*12f50*/  IADD3 R6, P2, R15, R4, RZ ;  /* 0x000000040f067210 */ /* 0x000fe20007f5e0ff */
[----:B------:R-:W-:Y:S01]  /*12f60*/  ULDC.64 UR4, c[0x0][0xc40] ;  /* 0x0003100000047ab9 */ /* 0x000fe20000000a00 */
[----:B------:R-:W-:Y:S02]  /*12f70*/  ISETP.GE.OR P0, PT, R7, R76, P0 ;  /* 0x0000004c0700720c */ /* 0x000fe40000706670 */
[----:B------:R-:W-:Y:S02]  /*12f80*/  IADD3.X R11, R11, R5, R10, P2, !PT ;  /* 0x000000050b0b7210 */ /* 0x000fe400017fe40a */
[----:B------:R-:W-:-:S04]  /*12f90*/  LEA R4, P2, R6, UR4, 0x2 ;  /* 0x0000000406047c11 */ /* 0x000fc8000f8410ff */
[----:B------:R-:W-:-:S05]  /*12fa0*/  LEA.HI.X R5, R6, UR5, R11, 0x2, P2 ;  /* 0x0000000506057c11 */ /* 0x000fca00090f140b */
[----:B------:R1:W-:Y:S04]  /*12fb0*/  @!P1 STG.E desc[UR6][R4.64], R3 ;  /* 0x0000000304009986 */ /* 0x0003e8000c101906 */
[----:B------:R1:W-:Y:S02]  /*12fc0*/  @!P0 STG.E desc[UR6][R4.64+0x20], R0 ;  /* 0x0000200004008986 */ /* 0x0003e4000c101906 */
.L_x_5168:
[----:B------:R-:W-:Y:S01]  /*12fd0*/  ULDC.64 UR4, c[0x0][0x208] ;  /* 0x0000820000047ab9 */ /* 0x000fe20000000a00 */
[C---:B-1----:R-:W-:Y:S01]  /*12fe0*/  VIADD R3, R191.reuse, 0x40 ;  /* 0x00000040bf037836 */ /* 0x042fe20000000000 */
[----:B------:R1:W5:Y:S01]  /*12ff0*/  LD.E.128 R4, desc[UR4][R172.64] ;  /* 0x00000004ac047980 */ /* 0x000362000c101d00 */
[C---:B------:R-:W-:Y:S01]  /*13000*/  VIADD R83, R191.reuse, 0xc0 ;  /* 0x000000c0bf537836 */ /* 0x040fe20000000000 */
[C---:B------:R-:W-:Y:S01]  /*13010*/  IADD3 R82, R191.reuse, 0x80, RZ ;  /* 0x00000080bf527810 */ /* 0x040fe20007ffe0ff */
[----:B------:R-:W-:Y:S01]  /*13020*/  ULDC.64 UR6, c[0x0][0xba0] ;  /* 0x0002e80000067ab9 */ /* 0x000fe20000000a00 */
[----:B------:R-:W5:Y:S04]  /*13030*/  LD.E.128 R8, desc[UR4][R8.64] ;  /* 0x0000000408087980 */ /* 0x000f68000c101d00 */
        /* <DEDUP_REMOVED lines=14> */
[----:B------:R-:W-:Y:S01]  /*13120*/  ULDC UR5, c[0x0][0xb8c] ;  /* 0x0002e30000057ab9 */ /* 0x000fe20000000800 */
[----:B------:R-:W-:Y:S01]  /*13130*/  VIADD R84, R191, 0x100 ;  /* 0x00000100bf547836 */ /* 0x000fe20000000000 */
[----:B------:R-:W-:Y:S01]  /*13140*/  ISETP.GE.AND P1, PT, R3, UR5, PT ;  /* 0x0000000503007c0c */ /* 0x000fe2000bf26270 */
[C---:B------:R-:W-:Y:S01]  /*13150*/  VIADD R86, R191.reuse, 0x140 ;  /* 0x00000140bf567836 */ /* 0x040fe20000000000 */
[C---:B------:R-:W-:Y:S01]  /*13160*/  ISETP.GE.AND P0, PT, R191.reuse, UR5, PT ;  /* 0x00000005bf007c0c */ /* 0x040fe2000bf06270 */
[----:B------:R-:W-:Y:S01]  /*13170*/  @!PT LDS RZ, [RZ] ;  /* 0x00000000fffff984 */ /* 0x000fe20000000800 */
[----:B------:R-:W-:Y:S01]  /*13180*/  @!PT LDS RZ, [RZ] ;  /* 0x00000000fffff984 */ /* 0x000fe20000000800 */
[----:B------:R-:W-:Y:S01]  /*13190*/  @!PT LDS RZ, [RZ] ;  /* 0x00000000fffff984 */ /* 0x000fe20000000800 */
[----:B------:R-:W-:Y:S01]  /*131a0*/  @!PT LDS RZ, [RZ] ;  /* 0x00000000fffff984 */ /* 0x000fe20000000800 */
[----:B------:R2:W-:Y:S06]  /*131b0*/  MEMBAR.ALL.CTA ;  /* 0x0000000000007992 */ /* 0x0005ec0000008000 */
[----:B--2---:R-:W2:Y:S01]  /*131c0*/  FENCE.VIEW.ASYNC.S ;  /* 0x00000000000073c6 */ /* 0x004ea20000000000 */
[----:B------:R-:W-:Y:S01]  /*131d0*/  SEL R17, RZ, 0xffffffff, P1 ;  /* 0xffffffffff117807 */ /* 0x000fe20000800000 */
[----:B------:R-:W-:Y:S01]  /*131e0*/  UIADD3 UR4, UR37, 0x38820, URZ ;  /* 0x0003882025047890 */ /* 0x000fe2000fffe03f */
[----:B------:R-:W-:Y:S01]  /*131f0*/  SEL R0, RZ, 0x1, P0 ;  /* 0x00000001ff007807 */ /* 0x000fe20000000000 */
[----:B------:R-:W-:Y:S01]  /*13200*/  VIADD R85, R191, 0x1c0 ;  /* 0x000001c0bf557836 */ /* 0x000fe20000000000 */
[----:B------:R-:W-:Y:S01]  /*13210*/  ISETP.GE.AND P0, PT, R82, UR5, PT ;  /* 0x0000000552007c0c */ /* 0x000fe2000bf06270 */
[----:B------:R-:W-:Y:S01]  /*13220*/  IMAD.SHL.U32 R17, R17, 0x2, RZ ;  /* 0x0000000211117824 */ /* 0x000fe200078e00ff */
[----:B------:R-:W-:Y:S01]  /*13230*/  ISETP.GE.AND P1, PT, R83, UR5, PT ;  /* 0x0000000553007c0c */ /* 0x000fe2000bf26270 */
[----:B------:R-:W-:Y:S01]  /*13240*/  UPRMT UR4, URZ, 0x654, UR4 ;  /* 0x000006543f047896 */ /* 0x000fe20008000004 */
[----:B------:R-:W-:Y:S01]  /*13250*/  SHF.R.S32.HI R21, RZ, 0x1f, R191 ;  /* 0x0000001fff157819 */ /* 0x000fe200000114bf */
[----:B------:R-:W-:Y:S01]  /*13260*/  BSSY B1, `(.L_x_5169) ;  /* 0x0000043000017945 */ /* 0x000fe20003800000 */
[----:B------:R-:W-:-:S02]  /*13270*/  LOP3.LUT R0, R17, 0x2, R0, 0xe2, !PT ;  /* 0x0000000211007812 */ /* 0x000fc400078ee200 */
[----:B------:R-:W-:Y:S02]  /*13280*/  SEL R17, RZ, 0x4, P0 ;  /* 0x00000004ff117807 */ /* 0x000fe40000000000 */
[----:B------:R-:W-:Y:S02]  /*13290*/  SEL R20, RZ, 0x8, P1 ;  /* 0x00000008ff147807 */ /* 0x000fe40000800000 */
[----:B------:R-:W-:Y:S02]  /*132a0*/  ISETP.GE.AND P0, PT, R84, UR5, PT ;  /* 0x0000000554007c0c */ /* 0x000fe4000bf06270 */
[----:B------:R-:W-:Y:S01]  /*132b0*/  LOP3.LUT R0, R20, R0, R17, 0xfe, !PT ;  /* 0x0000000014007212 */ /* 0x000fe200078efe11 */
[----:B------:R-:W-:Y:S01]  /*132c0*/  IMAD R17, R77, UR6, RZ ;  /* 0x000000064d117c24 */ /* 0x000fe2000f8e02ff */
[----:B------:R-:W-:Y:S01]  /*132d0*/  IADD3 R81, R191, 0x180, RZ ;  /* 0x00000180bf517810 */ /* 0x000fe20007ffe0ff */
[----:B------:R-:W-:Y:S01]  /*132e0*/  IMAD.MOV.U32 R20, RZ, RZ, R191 ;  /* 0x000000ffff147224 */ /* 0x000fe200078e00bf */
[----:B------:R-:W-:Y:S01]  /*132f0*/  ISETP.GE.AND P1, PT, R86, UR5, PT ;  /* 0x0000000556007c0c */ /* 0x000fe2000bf26270 */
[C---:B------:R-:W-:Y:S01]  /*13300*/  IMAD R77, R18.reuse, UR7, R17 ;  /* 0x00000007124d7c24 */ /* 0x040fe2000f8e0211 */
[----:B------:R-:W-:Y:S01]  /*13310*/  SEL R17, RZ, 0x10, P0 ;  /* 0x00000010ff117807 */ /* 0x000fe20000000000 */
[----:B------:R-:W-:Y:S01]  /*13320*/  IMAD.WIDE.U32 R20, R18, UR6, R20 ;  /* 0x0000000612147c25 */ /* 0x000fe2000f8e0014 */
[----:B------:R-:W-:Y:S01]  /*13330*/  ISETP.GE.AND P0, PT, R81, UR5, PT ;  /* 0x0000000551007c0c */ /* 0x000fe2000bf06270 */
[----:B------:R-:W-:Y:S01]  /*13340*/  ULDC.64 UR6, c[0x0][0xbe0] ;  /* 0x0002f80000067ab9 */ /* 0x000fe20000000a00 */
[----:B------:R-:W-:Y:S01]  /*13350*/  SEL R18, RZ, 0x20, P1 ;  /* 0x00000020ff127807 */ /* 0x000fe20000800000 */
[----:B------:R-:W-:Y:S01]  /*13360*/  IMAD R81, R197, -0x40, R76 ;  /* 0xffffffc0c5517824 */ /* 0x000fe200078e024c */
[----:B------:R-:W-:Y:S01]  /*13370*/  ISETP.GE.AND P1, PT, R85, UR5, PT ;  /* 0x0000000555007c0c */ /* 0x000fe2000bf26270 */
[----:B------:R-:W-:Y:S01]  /*13380*/  IMAD.IADD R21, R21, 0x1, R77 ;  /* 0x0000000115157824 */ /* 0x000fe200078e024d */
[----:B------:R-:W-:Y:S01]  /*13390*/  LOP3.LUT R17, R18, R0, R17, 0xfe, !PT ;  /* 0x0000000012117212 */ /* 0x000fe200078efe11 */
[----:B------:R-:W-:Y:S01]  /*133a0*/  IMAD R78, R78, UR6, RZ ;  /* 0x000000064e4e7c24 */ /* 0x000fe2000f8e02ff */
[C---:B------:R-:W-:Y:S01]  /*133b0*/  ISETP.GE.AND P2, PT, R194.reuse, R81, PT ;  /* 0x00000051c200720c */ /* 0x040fe20003f46270 */
[C---:B------:R-:W-:Y:S01]  /*133c0*/  IMAD.WIDE.U32 R20, R193.reuse, UR6, R20 ;  /* 0x00000006c1147c25 */ /* 0x040fe2000f8e0014 */
[----:B------:R-:W-:Y:S01]  /*133d0*/  SEL R0, RZ, 0x40, P0 ;  /* 0x00000040ff007807 */ /* 0x000fe20000000000 */
[----:B--2---:R-:W-:Y:S01]  /*133e0*/  SYNCS.ARRIVE.TRANS64.RED.A1T0 RZ, [UR4], RZ ;  /* 0x000000ffffff79a7 */ /* 0x004fe20008100404 */
[----:B------:R-:W-:Y:S01]  /*133f0*/  SHF.R.S32.HI R195, RZ, 0x1f, R194 ;  /* 0x0000001fffc37819 */ /* 0x000fe200000114c2 */
[----:B------:R-:W-:Y:S01]  /*13400*/  IMAD R77, R193, UR7, R78 ;  /* 0x00000007c14d7c24 */ /* 0x000fe2000f8e024e */
[----:B------:R-:W-:Y:S01]  /*13410*/  ULDC.64 UR6, c[0x0][0xbe8] ;  /* 0x0002fa0000067ab9 */ /* 0x000fe20000000a00 */
[----:B------:R-:W-:Y:S01]  /*13420*/  VIADD R18, R194, 0x20 ;  /* 0x00000020c2127836 */ /* 0x000fe20000000000 */
[----:B------:R-:W-:Y:S01]  /*13430*/  LOP3.LUT R0, R17, R0, RZ, 0xfc, !PT ;  /* 0x0000000011007212 */ /* 0x000fe200078efcff */
[----:B------:R-:W-:-:S02]  /*13440*/  IMAD R17, R80, UR6, RZ ;  /* 0x0000000650117c24 */ /* 0x000fc4000f8e02ff */
[----:B------:R-:W-:Y:S01]  /*13450*/  IMAD.IADD R21, R21, 0x1, R77 ;  /* 0x0000000115157824 */ /* 0x000fe200078e024d */
[----:B------:R-:W-:Y:S01]  /*13460*/  ISETP.GE.AND P0, PT, R18, R81, PT ;  /* 0x000000511200720c */ /* 0x000fe20003f06270 */
[C---:B------:R-:W-:Y:S01]  /*13470*/  IMAD R81, R79.reuse, UR7, R17 ;  /* 0x000000074f517c24 */ /* 0x040fe2000f8e0211 */
[----:B------:R-:W-:Y:S01]  /*13480*/  SEL R17, RZ, 0x80, P1 ;  /* 0x00000080ff117807 */ /* 0x000fe20000800000 */
[----:B------:R-:W-:-:S03]  /*13490*/  IMAD.WIDE.U32 R78, R79, UR6, R20 ;  /* 0x000000064f4e7c25 */ /* 0x000fc6000f8e0014 */
[----:B------:R-:W-:Y:S01]  /*134a0*/  LOP3.LUT R17, R0, R17, RZ, 0xfc, !PT ;  /* 0x0000001100117212 */ /* 0x000fe200078efcff */
[----:B------:R-:W-:-:S04]  /*134b0*/  IMAD.WIDE R76, R197, 0x40, R194 ;  /* 0x00000040c54c7825 */ /* 0x000fc800078e02c2 */
[----:B------:R-:W-:Y:S01]  /*134c0*/  IMAD.IADD R85, R79, 0x1, R81 ;  /* 0x000000014f557824 */ /* 0x000fe200078e0251 */
[----:B-1----:R-:W-:Y:S06]  /*134d0*/  @P2 BRA `(.L_x_5170) ;  /* 0x00000000006c2947 */ /* 0x002fec0003800000 */
[----:B------:R-:W-:Y:S01]  /*134e0*/  ULDC.64 UR6, c[0x0][0xbd8] ;  /* 0x0002f60000067ab9 */ /* 0x000fe20000000a00 */
[----:B------:R-:W-:Y:S01]  /*134f0*/  MOV R20, R78 ;  /* 0x0000004e00147202 */ /* 0x000fe20000000f00 */
[----:B------:R-:W-:Y:S01]  /*13500*/  IMAD R81, R77, UR6, RZ ;  /* 0x000000064d517c24 */ /* 0x000fe2000f8e02ff */
[----:B------:R-:W-:Y:S01]  /*13510*/  ISETP.GE.AND P2, PT, R191, UR5, PT ;  /* 0x00000005bf007c0c */ /* 0x000fe2000bf46270 */
[----:B------:R-:W-:Y:S01]  /*13520*/  IMAD.MOV.U32 R21, RZ, RZ, R85 ;  /* 0x000000ffff157224 */ /* 0x000fe200078e0055 */
[----:B------:R-:W-:Y:S01]  /*13530*/  ISETP.GE.AND P3, PT, R3, UR5, PT ;  /* 0x0000000503007c0c */ /* 0x000fe2000bf66270 */
[C---:B------:R-:W-:Y:S01]  /*13540*/  IMAD R81, R76.reuse, UR7, R81 ;  /* 0x000000074c517c24 */ /* 0x040fe2000f8e0251 */
[----:B------:R-:W-:Y:S01]  /*13550*/  ULDC.64 UR8, c[0x0][0x208] ;  /* 0x0000820000087ab9 */ /* 0x000fe20000000a00 */
[----:B------:R-:W-:Y:S01]  /*13560*/  IMAD.WIDE.U32 R20, R76, UR6, R20 ;  /* 0x000000064c147c25 */ /* 0x000fe2000f8e0014 */
[----:B------:R-:W-:Y:S01]  /*13570*/  ULDC.64 UR6, c[0x0][0xb80] ;  /* 0x0002e00000067ab9 */ /* 0x000fe20000000a00 */
[----:B------:R-:W-:-:S02]  /*13580*/  ISETP.GE.AND P4, PT, R86, UR5, PT ;  /* 0x0000000556007c0c */ /* 0x000fc4000bf86270 */
[----:B------:R-:W-:Y:S01]  /*13590*/  IMAD.IADD R21, R21, 0x1, R81 ;  /* 0x0000000115157824 */ /* 0x000fe200078e0251 */
[----:B------:R-:W-:Y:S02]  /*135a0*/  LEA R80, P1, R20, UR6, 0x1 ;  /* 0x0000000614507c11 */ /* 0x000fe4000f8208ff */
[----:B------:R-:W-:Y:S02]  /*135b0*/  LOP3.LUT P5, RZ, R0, 0x40, RZ, 0xc0, !PT ;  /* 0x0000004000ff7812 */ /* 0x000fe400078ac0ff */
[----:B------:R-:W-:Y:S02]  /*135c0*/  LEA.HI.X R81, R20, UR7, R21, 0x1, P1 ;  /* 0x0000000714517c11 */ /* 0x000fe400088f0c15 */
[----:B------:R-:W-:Y:S02]  /*135d0*/  ISETP.GE.AND P1, PT, R82, UR5, PT ;  /* 0x0000000552007c0c */ /* 0x000fe4000bf26270 */
[----:B------:R-:W-:Y:S01]  /*135e0*/  LOP3.LUT P6, RZ, R17, 0x80, RZ, 0xc0, !PT ;  /* 0x0000008011ff7812 */ /* 0x000fe200078cc0ff */
        /* <DEDUP_REMOVED lines=10> */
.L_x_5170:
[----:B------:R-:W-:Y:S05]  /*13690*/  BSYNC B1 ;  /* 0x0000000000017941 */ /* 0x000fea0003800000 */
.L_x_5169:
[----:B------:R-:W-:Y:S05]  /*136a0*/  @P0 BRA `(.L_x_5171) ;  /* 0x0000000c00200947 */ /* 0x000fea0003800000 */
[----:B-1---5:R-:W-:Y:S01]  /*136b0*/  IADD3 R7, P0, R76, 0x20, RZ ;  /* 0x000000204c077810 */ /* 0x022fe20007f1e0ff */
[----:B------:R-:W-:Y:S01]  /*136c0*/  ULDC.64 UR6, c[0x0][0xbd8] ;  /* 0x0002f60000067ab9 */ /* 0x000fe20000000a00 */
[----:B------:R-:W-:Y:S01]  /*136d0*/  IMAD.MOV.U32 R4, RZ, RZ, R78 ;  /* 0x000000ffff047224 */ /* 0x000fe200078e004e */
[----:B------:R-:W-:Y:S01]  /*136e0*/  ISETP.GE.AND P4, PT, R3, UR5, PT ;  /* 0x0000000503007c0c */ /* 0x000fe2000bf86270 */
[----:B------:R-:W-:Y:S01]  /*136f0*/  IMAD.MOV.U32 R5, RZ, RZ, R85 ;  /* 0x000000ffff057224 */ /* 0x000fe200078e0055 */
[----:B------:R-:W-:Y:S01]  /*13700*/  ULDC.64 UR8, c[0x0][0x208] ;  /* 0x0000820000087ab9 */ /* 0x000fe20000000a00 */
[----:B------:R-:W-:Y:S01]  /*13710*/  IMAD.X R76, RZ, RZ, R77, P0 ;  /* 0x000000ffff4c7224 */ /* 0x000fe200000e064d */
        /* <DEDUP_REMOVED lines=9> */
[----:B------:R-:W-:Y:S02]  /*137b0*/  LEA R6, P6, R4, UR6, 0x1 ;  /* 0x0000000604067c11 */ /* 0x000fe4000f8c08ff */
[----:B------:R-:W-:-:S04]  /*137c0*/  IADD3 R3, R5, R3, RZ ;  /* 0x0000000305037210 */ /* 0x000fc80007ffe0ff */
        /* <DEDUP_REMOVED lines=14> */
.L_x_5166:
[----:B------:R-:W1:Y:S01]  /*138b0*/  LDC.64 R6, c[0x0][0xcd8] ;  /* 0x00033600ff067b82 */ /* 0x000e620000000a00 */
[----:B------:R-:W-:Y:S01]  /*138c0*/  IMAD.MOV.U32 R3, RZ, RZ, RZ ;  /* 0x000000ffff037224 */ /* 0x000fe200078e00ff */
[----:B------:R-:W-:Y:S01]  /*138d0*/  ULDC UR6, c[0x0][0xb8c] ;  /* 0x0002e30000067ab9 */ /* 0x000fe20000000800 */
[----:B------:R-:W-:-:S05]  /*138e0*/  ULDC.64 UR4, c[0x0][0x208] ;  /* 0x0000820000047ab9 */ /* 0x000fca0000000a00 */
[----:B------:R-:W2:Y:S01]  /*138f0*/  LDC.64 R4, c[0x0][0xcd8] ;  /* 0x00033600ff047b82 */ /* 0x000ea20000000a00 */
[----:B-1----:R-:W-:-:S04]  /*13900*/  ISETP.NE.U32.AND P0, PT, R6, RZ, PT ;  /* 0x000000ff0600720c */ /* 0x002fc80003f05070 */
[----:B------:R-:W-:-:S03]  /*13910*/  ISETP.NE.AND.EX P0, PT, R7, RZ, PT, P0 ;  /* 0x000000ff0700720c */ /* 0x000fc60003f05300 */
[----:B------:R-:W1:Y:S08]  /*13920*/  LDC.64 R6, c[0x0][0xce0] ;  /* 0x00033800ff067b82 */ /* 0x000e700000000a00 */
[----:B------:R-:W3:Y:S01]  /*13930*/  LDC R0, c[0x0][0xb88] ;  /* 0x0002e200ff007b82 */ /* 0x000ee20000000800 */
[C---:B------:R-:W-:Y:S01]  /*13940*/  VIADD R13, R191.reuse, 0x40 ;  /* 0x00000040bf0d7836 */ /* 0x040fe20000000000 */
[----:B------:R-:W-:Y:S01]  /*13950*/  ISETP.GE.AND P2, PT, R191, UR6, PT ;  /* 0x00000006bf007c0c */ /* 0x000fe2000bf46270 */
[----:B--2---:R-:W-:Y:S01]  /*13960*/  IMAD.WIDE R4, R196, 0x4, R4 ;  /* 0x00000004c4047825 */ /* 0x004fe200078e0204 */
[----:B-1----:R-:W-:-:S04]  /*13970*/  ISETP.NE.U32.AND P1, PT, R6, RZ, PT ;  /* 0x000000ff0600720c */ /* 0x002fc80003f25070 */
[----:B------:R1:W5:Y:S01]  /*13980*/  @P0 LDG.E R3, desc[UR4][R4.64] ;  /* 0x0000000404030981 */ /* 0x000362000c1e1900 */
[----:B------:R-:W-:-:S13]  /*13990*/  ISETP.NE.AND.EX P1, PT, R7, RZ, PT, P1 ;  /* 0x000000ff0700720c */ /* 0x000fda0003f25310 */
[----:B------:R-:W2:Y:S01]  /*139a0*/  @P1 LDC.64 R6, c[0x0][0xce0] ;  /* 0x00033800ff061b82 */ /* 0x000ea20000000a00 */
[----:B------:R-:W-:-:S04]  /*139b0*/  ISETP.GE.AND P3, PT, R13, UR6, PT ;  /* 0x000000060d007c0c */ /* 0x000fc8000bf66270 */
[----:B------:R-:W-:Y:S02]  /*139c0*/  SEL R9, RZ, 0xffffffff, P3 ;  /* 0xffffffffff097807 */ /* 0x000fe40001800000 */
[----:B------:R-:W-:-:S03]  /*139d0*/  SEL R8, RZ, 0x1, P2 ;  /* 0x00000001ff087807 */ /* 0x000fc60001000000 */
[----:B------:R-:W-:-:S05]  /*139e0*/  IMAD.SHL.U32 R9, R9, 0x2, RZ ;  /* 0x0000000209097824 */ /* 0x000fca00078e00ff */
[----:B------:R-:W-:Y:S01]  /*139f0*/  LOP3.LUT R14, R9, 0x2, R8, 0xe2, !PT ;  /* 0x00000002090e7812 */ /* 0x000fe200078ee208 */
[----:B--2---:R-:W-:-:S05]  /*13a00*/  @P1 IMAD.WIDE R6, R196, 0x4, R6 ;  /* 0x00000004c4061825 */ /* 0x004fca00078e0206 */
[----:B---3--:R1:W5:Y:S01]  /*13a10*/  @P1 LDG.E R0, desc[UR4][R6.64] ;  /* 0x0000000406001981 */ /* 0x008362000c1e1900 */
[----:B------:R-:W-:Y:S05]  /*13a20*/  @P1 BRA `(.L_x_5172) ;  /* 0x0000000000141947 */ /* 0x000fea0003800000 */
[----:B------:R-:W-:Y:S05]  /*13a30*/  @!P0 BRA `(.L_x_5172) ;  /* 0x0000000000108947 */ /* 0x000fea0003800000 */
[----:B------:R-:W-:Y:S02]  /*13a40*/  ULDC.64 UR4, c[0x0][0x208] ;  /* 0x0000820000047ab9 */ /* 0x000fe40000000a00 */
[----:B-1----:R-:W2:Y:S04]  /*13a50*/  LDG.E R7, desc[UR4][R4.64] ;  /* 0x0000000404077981 */ /* 0x002ea8000c1e1900 */
[----:B-----5:R-:W2:Y:S02]  /*13a60*/  LDG.E R0, desc[UR4][R4.64+0x4] ;  /* 0x0000040404007981 */ /* 0x020ea4000c1e1900 */
[----:B--2---:R-:W-:-:S07]  /*13a70*/  IMAD.IADD R0, R0, 0x1, -R7 ;  /* 0x0000000100007824 */ /* 0x004fce00078e0a07 */
.L_x_5172:
[----:B------:R-:W-:Y:S01]  /*13a80*/  ISETP.GT.AND P1, PT, R201, 0x3f, PT ;  /* 0x0000003fc900780c */ /* 0x000fe20003f24270 */
[C---:B------:R-:W-:Y:S01]  /*13a90*/  VIADD R17, R191.reuse, 0x80 ;  /* 0x00000080bf117836 */ /* 0x040fe20000000000 */
[C---:B------:R-:W-:Y:S01]  /*13aa0*/  IADD3 R18, R191.reuse, 0xc0, RZ ;  /* 0x000000c0bf127810 */ /* 0x040fe20007ffe0ff */
[----:B------:R-:W-:Y:S01]  /*13ab0*/  BSSY B1, `(.L_x_5173) ;  /* 0x0000023000017945 */ /* 0x000fe20003800000 */
[----:B-1----:R-:W-:Y:S01]  /*13ac0*/  SHF.R.S32.HI R4, RZ, 0x1f, R196 ;  /* 0x0000001fff047819 */ /* 0x002fe200000114c4 */
[----:B------:R-:W-:Y:S01]  /*13ad0*/  VIADD R24, R191, 0x100 ;  /* 0x00000100bf187836 */ /* 0x000fe20000000000 */
[----:B------:R-:W-:Y:S01]  /*13ae0*/  ISETP.GE.AND P2, PT, R17, UR6, PT ;  /* 0x0000000611007c0c */ /* 0x000fe2000bf46270 */
[----:B------:R-:W-:Y:S01]  /*13af0*/  VIADD R25, R191, 0x140 ;  /* 0x00000140bf197836 */ /* 0x000fe20000000000 */
[----:B------:R-:W-:Y:S02]  /*13b00*/  ISETP.GE.AND P3, PT, R18, UR6, PT ;  /* 0x0000000612007c0c */ /* 0x000fe4000bf66270 */
[----:B------:R-:W-:-:S02]  /*13b10*/  SHF.R.S32.HI R9, RZ, 0x1f, R193 ;  /* 0x0000001fff097819 */ /* 0x000fc400000114c1 */
[----:B------:R-:W-:Y:S02]  /*13b20*/  SHF.R.S32.HI R12, RZ, 0x1f, R191 ;  /* 0x0000001fff0c7819 */ /* 0x000fe400000114bf */
[----:B------:R-:W-:Y:S02]  /*13b30*/  SEL R11, R196, RZ, !P0 ;  /* 0x000000ffc40b7207 */ /* 0x000fe40004000000 */
[----:B------:R-:W-:Y:S02]  /*13b40*/  SEL R10, R4, RZ, !P0 ;  /* 0x000000ff040a7207 */ /* 0x000fe40004000000 */
[----:B-----5:R-:W-:Y:S01]  /*13b50*/  SHF.R.S32.HI R8, RZ, 0x1f, R3 ;  /* 0x0000001fff087819 */ /* 0x020fe20000011403 */
[----:B------:R-:W-:Y:S06]  /*13b60*/  @P1 BRA `(.L_x_5174) ;  /* 0x00000000005c1947 */ /* 0x000fec0003800000 */
[----:B------:R-:W1:Y:S02]  /*13b70*/  S2R R5, SR_TID.X ;  /* 0x0000000000057919 */ /* 0x000e640000002100 */
[----:B-1----:R-:W-:-:S04]  /*13b80*/  IMAD R4, R197, 0x40, R5 ;  /* 0x00000040c5047824 */ /* 0x002fc800078e0205 */
        /* <DEDUP_REMOVED lines=15> */
[----:B------:R-:W-:-:S04]  /*13c80*/  ULDC.64 UR4, c[0x0][0xc40] ;  /* 0x0003100000047ab9 */ /* 0x000fc80000000a00 */
[----:B------:R-:W-:Y:S02]  /*13c90*/  IADD3 R5, R5, R7, RZ ;  /* 0x0000000705057210 */ /* 0x000fe40007ffe0ff */
[----:B------:R-:W-:-:S04]  /*13ca0*/  LEA R6, P0, R4, UR4, 0x2 ;  /* 0x0000000404067c11 */ /* 0x000fc8000f8010ff */
[----:B------:R-:W-:Y:S01]  /*13cb0*/  LEA.HI.X R7, R4, UR5, R5, 0x2, P0 ;  /* 0x0000000504077c11 */ /* 0x000fe200080f1405 */
[----:B------:R-:W-:-:S05]  /*13cc0*/  IMAD.MOV.U32 R5, RZ, RZ, -0x800000 ;  /* 0xff800000ff057424 */ /* 0x000fca00078e00ff */
[----:B------:R1:W-:Y:S03]  /*13cd0*/  STG.E desc[UR8][R6.64], R5 ;  /* 0x0000000506007986 */ /* 0x0003e6000c101908 */
.L_x_5174:
[----:B------:R-:W-:Y:S05]  /*13ce0*/  BSYNC B1 ;  /* 0x0000000000017941 */ /* 0x000fea0003800000 */
.L_x_5173:
[----:B------:R-:W-:Y:S01]  /*13cf0*/  ULDC.64 UR4, c[0x0][0xba0] ;  /* 0x0002e80000047ab9 */ /* 0x000fe20000000a00 */
[----:B------:R-:W-:Y:S01]  /*13d00*/  IMAD.MOV.U32 R4, RZ, RZ, R191 ;  /* 0x000000ffff047224 */ /* 0x000fe200078e00bf */
[----:B-1----:R-:W-:Y:S01]  /*13d10*/  SEL R7, RZ, 0x4, P2 ;  /* 0x00000004ff077807 */ /* 0x002fe20001000000 */
[----:B------:R-:W-:Y:S01]  /*13d20*/  IMAD.MOV.U32 R5, RZ, RZ, R12 ;  /* 0x000000ffff057224 */ /* 0x000fe200078e000c */
[----:B------:R-:W-:Y:S01]  /*13d30*/  ISETP.GE.AND P0, PT, R24, UR6, PT ;  /* 0x0000000618007c0c */ /* 0x000fe2000bf06270 */
[----:B------:R-:W-:Y:S01]  /*13d40*/  IMAD R6, R8, UR4, RZ ;  /* 0x0000000408067c24 */ /* 0x000fe2000f8e02ff */
[----:B------:R-:W-:Y:S01]  /*13d50*/  SEL R8, RZ, 0x8, P3 ;  /* 0x00000008ff087807 */ /* 0x000fe20001800000 */
[----:B------:R-:W-:Y:S01]  /*13d60*/  IMAD.WIDE.U32 R4, R3, UR4, R4 ;  /* 0x0000000403047c25 */ /* 0x000fe2000f8e0004 */
[----:B------:R-:W-:Y:S01]  /*13d70*/  ISETP.GE.AND P1, PT, R25, UR6, PT ;  /* 0x0000000619007c0c */ /* 0x000fe2000bf26270 */
[----:B------:R-:W-:Y:S01]  /*13d80*/  BSSY B1, `(.L_x_5175) ;  /* 0x000003c000017945 */ /* 0x000fe20003800000 */
[----:B------:R-:W-:Y:S01]  /*13d90*/  LOP3.LUT R7, R8, R14, R7, 0xfe, !PT ;  /* 0x0000000e08077212 */ /* 0x000fe200078efe07 */
[----:B------:R-:W-:Y:S01]  /*13da0*/  IMAD R3, R3, UR5, R6 ;  /* 0x0000000503037c24 */ /* 0x000fe2000f8e0206 */
[----:B------:R-:W-:Y:S01]  /*13db0*/  SEL R8, RZ, 0x10, P0 ;  /* 0x00000010ff087807 */ /* 0x000fe20000000000 */
[----:B------:R-:W-:Y:S01]  /*13dc0*/  VIADD R6, R191, 0x180 ;  /* 0x00000180bf067836 */ /* 0x000fe20000000000 */
[----:B------:R-:W-:Y:S01]  /*13dd0*/  SEL R12, RZ, 0x20, P1 ;  /* 0x00000020ff0c7807 */ /* 0x000fe20000800000 */
[----:B------:R-:W-:Y:S01]  /*13de0*/  ULDC.64 UR4, c[0x0][0xbe0] ;  /* 0x0002f80000047ab9 */ /* 0x000fe20000000a00 */
[----:B------:R-:W-:-:S02]  /*13df0*/  IMAD.IADD R5, R5, 0x1, R3 ;  /* 0x0000000105057824 */ /* 0x000fc400078e0203 */
[----:B------:R-:W-:Y:S01]  /*13e00*/  ISETP.GE.AND P0, PT, R6, UR6, PT ;  /* 0x0000000606007c0c */ /* 0x000fe2000bf06270 */
[----:B------:R-:W-:Y:S01]  /*13e10*/  IMAD R6, R9, UR4, RZ ;  /* 0x0000000409067c24 */ /* 0x000fe2000f8e02ff */
[----:B------:R-:W-:Y:S01]  /*13e20*/  LOP3.LUT R9, R12, R7, R8, 0xfe, !PT ;  /* 0x000000070c097212 */ /* 0x000fe200078efe08 */
[----:B------:R-:W-:Y:S01]  /*13e30*/  IMAD.WIDE.U32 R4, R193, UR4, R4 ;  /* 0x00000004c1047c25 */ /* 0x000fe2000f8e0004 */
[----:B------:R-:W-:-:S03]  /*13e40*/  IADD3 R7, R191, 0x1c0, RZ ;  /* 0x000001c0bf077810 */ /* 0x000fc60007ffe0ff */
[----:B------:R-:W-:Y:S01]  /*13e50*/  IMAD R3, R193, UR5, R6 ;  /* 0x00000005c1037c24 */ /* 0x000fe2000f8e0206 */
[----:B------:R-:W-:Y:S01]  /*13e60*/  ISETP.GE.AND P2, PT, R7, UR6, PT ;  /* 0x0000000607007c0c */ /* 0x000fe2000bf46270 */
[----:B------:R-:W-:Y:S01]  /*13e70*/  IMAD R7, R197, -0x40, R0 ;  /* 0xffffffc0c5077824 */ /* 0x000fe200078e0200 */
[----:B------:R-:W-:Y:S01]  /*13e80*/  SEL R6, RZ, 0x40, P0 ;  /* 0x00000040ff067807 */ /* 0x000fe20000000000 */
[C---:B------:R-:W-:Y:S01]  /*13e90*/  VIADD R0, R194.reuse, 0x20 ;  /* 0x00000020c2007836 */ /* 0x040fe20000000000 */
[----:B------:R-:W-:Y:S01]  /*13ea0*/  ULDC.64 UR4, c[0x0][0xbe8] ;  /* 0x0002fa0000047ab9 */ /* 0x000fe20000000a00 */
[----:B------:R-:W-:Y:S01]  /*13eb0*/  IMAD.IADD R5, R5, 0x1, R3 ;  /* 0x0000000105057824 */ /* 0x000fe200078e0203 */
[-C--:B------:R-:W-:Y:S01]  /*13ec0*/  ISETP.GE.AND P1, PT, R194, R7.reuse, PT ;  /* 0x00000007c200720c */ /* 0x080fe20003f26270 */
[----:B------:R-:W-:Y:S01]  /*13ed0*/  IMAD.MOV.U32 R8, RZ, RZ, R194 ;  /* 0x000000ffff087224 */ /* 0x000fe200078e00c2 */
[----:B------:R-:W-:Y:S01]  /*13ee0*/  ISETP.GE.AND P0, PT, R0, R7, PT ;  /* 0x000000070000720c */ /* 0x000fe20003f06270 */
[----:B------:R-:W-:Y:S01]  /*13ef0*/  IMAD R0, R10, UR4, RZ ;  /* 0x000000040a007c24 */ /* 0x000fe2000f8e02ff */
[----:B------:R-:W-:Y:S01]  /*13f00*/  LOP3.LUT R15, R9, R6, RZ, 0xfc, !PT ;  /* 0x00000006090f7212 */ /* 0x000fe200078efcff */
[----:B------:R-:W-:Y:S01]  /*13f10*/  IMAD.WIDE.U32 R6, R11, UR4, R4 ;  /* 0x000000040b067c25 */ /* 0x000fe2000f8e0004 */
[----:B------:R-:W-:-:S03]  /*13f20*/  SHF.R.S32.HI R9, RZ, 0x1f, R194 ;  /* 0x0000001fff097819 */ /* 0x000fc600000114c2 */
[----:B------:R-:W-:Y:S01]  /*13f30*/  IMAD R3, R11, UR5, R0 ;  /* 0x000000050b037c24 */ /* 0x000fe2000f8e0200 */
        /* <DEDUP_REMOVED lines=18> */
[----:B------:R-:W-:Y:S02]  /*14060*/  ISETP.GE.AND P3, PT, R24, UR6, PT ;  /* 0x0000000618007c0c */ /* 0x000fe4000bf66270 */
[----:B------:R-:W-:Y:S02]  /*14070*/  LEA.HI.X R21, R4, UR5, R3, 0x1, P1 ;  /* 0x0000000504157c11 */ /* 0x000fe400088f0c03 */
[----:B------:R-:W-:Y:S02]  /*14080*/  ISETP.GE.AND P1, PT, R17, UR6, PT ;  /* 0x0000000611007c0c */ /* 0x000fe4000bf26270 */
[----:B------:R-:W-:Y:S01]  /*14090*/  ISETP.GE.AND P2, PT, R25, UR6, PT ;  /* 0x0000000619007c0c */ /* 0x000fe2000bf46270 */
        /* <DEDUP_REMOVED lines=10> */
.L_x_5176:
[----:B------:R-:W-:Y:S05]  /*14140*/  BSYNC B1 ;  /* 0x0000000000017941 */ /* 0x000fea0003800000 */
.L_x_5175:
        /* <DEDUP_REMOVED lines=30> */
.L_x_5171:
[----:B------:R-:W-:Y:S05]  /*14330*/  BSYNC B0 ;  /* 0x0000000000007941 */ /* 0x000fea0003800000 */
.L_x_5165:
[----:B------:R-:W-:Y:S02]  /*14340*/  ULDC UR4, c[0x0][0xd14] ;  /* 0x0003450000047ab9 */ /* 0x000fe40000000800 */
[----:B0-----:R-:W-:-:S13]  /*14350*/  ISETP.GE.AND P0, PT, R187, UR4, PT ;  /* 0x00000004bb007c0c */ /* 0x001fda000bf06270 */
[----:B------:R-:W-:Y:S05]  /*14360*/  @!P0 BRA `(.L_x_5177) ;  /* 0xfffffec800f88947 */ /* 0x000fea000383ffff */
[----:B------:R-:W-:Y:S05]  /*14370*/  EXIT ;  /* 0x000000000000794d */ /* 0x000fea0003800000 */
.L_x_5073:
        /* <DEDUP_REMOVED lines=62> */
.L_x_5182:
        /* <DEDUP_REMOVED lines=16> */
.L_x_5181:
[----:B------:R-:W-:Y:S05]  /*14860*/  BSYNC B0 ;  /* 0x0000000000007941 */ /* 0x000fea0003800000 */
.L_x_5180:
        /* <DEDUP_REMOVED lines=25> */
.L_x_5178:
        /* <DEDUP_REMOVED lines=21> */
.L_x_5183:
        /* <DEDUP_REMOVED lines=25> */
[----:B------:R-:W-:Y:S02]  /*14ce0*/  VIADDMNMX R8, R3, UR4, R8, PT ;  /* 0x0000000403087c46 */ /* 0x000fe4000b800108 */
[----:B------:R-:W-:Y:S02]  /*14cf0*/  IADD3 R4, R5, R4, RZ ;  /* 0x0000000405047210 */ /* 0x000fe40007ffe0ff */
[----:B------:R-:W-:-:S04]  /*14d00*/  IABS R7, R8 ;  /* 0x0000000800077213 */ /* 0x000fc80000000000 */
[----:B------:R-:W1:Y:S08]  /*14d10*/  I2F.RP R10, R7 ;  /* 0x00000007000a7306 */ /* 0x000e700000209400 */
[----:B-1----:R-:W1:Y:S02]  /*14d20*/  MUFU.RCP R10, R10 ;  /* 0x0000000a000a7308 */ /* 0x002e640000001000 */
[----:B-1----:R-:W-:-:S06]  /*14d30*/  VIADD R2, R10, 0xffffffe ;  /* 0x0ffffffe0a027836 */ /* 0x002fcc0000000000 */
[----:B------:R1:W2:Y:S02]  /*14d40*/  F2I.FTZ.U32.TRUNC.NTZ R3, R2 ;  /* 0x0000000200037305 */ /* 0x0002a4000021f000 */
[----:B-1----:R-:W-:Y:S01]  /*14d50*/  MOV R2, RZ ;  /* 0x000000ff00027202 */ /* 0x002fe20000000f00 */
[----:B--2---:R-:W-:-:S04]  /*14d60*/  IMAD.MOV R6, RZ, RZ, -R3 ;  /* 0x000000ffff067224 */ /* 0x004fc800078e0a03 */
        /* <DEDUP_REMOVED lines=22> */
.L_x_5179:
[----:B------:R-:W-:Y:S02]  /*14ed0*/  IMAD.MOV.U32 R17, RZ, RZ, RZ ;  /* 0x000000ffff117224 */ /* 0x000fe400078e00ff */
[----:B------:R-:W-:Y:S02]  /*14ee0*/  IMAD.U32 R16, RZ, RZ, UR6 ;  /* 0x00000006ff107e24 */ /* 0x000fe4000f8e00ff */
[----:B------:R-:W-:-:S07]  /*14ef0*/  IMAD.MOV.U32 R18, RZ, RZ, RZ ;  /* 0x000000ffff127224 */ /* 0x000fce00078e00ff */
.L_x_5184:
[----:B------:R-:W1:Y:S01]  /*14f00*/  S2R R2, SR_TID.X ;  /* 0x0000000000027919 */ /* 0x000e620000002100 */
[----:B------:R-:W-:Y:S01]  /*14f10*/  UMOV UR4, URZ ;  /* 0x0000003f00047c82 */ /* 0x000fe20008000000 */
        /* <DEDUP_REMOVED lines=10> */
[----:B------:R1:W-:Y:S02]  /*14fc0*/  STL [R1+0x4], R0 ;  /* 0x0000040001007387 */ /* 0x0003e40000100800 */
[----:B-1----:R-:W-:-:S05]  /*14fd0*/  IMAD.U32 R0, RZ, RZ, UR4 ;  /* 0x00000004ff007e24 */ /* 0x002fca000f8e00ff */
[----:B------:R1:W-:Y:S01]  /*14fe0*/  STL [R1+0x1c], R0 ;  /* 0x00001c0001007387 */ /* 0x0003e20000100800 */
[----:B------:R-:W-:Y:S05]  /*14ff0*/  @P0 BRA `(.L_x_5185) ;  /* 0x00000048003c0947 */ /* 0x000fea0003800000 */
[----:B------:R-:W-:Y:S01]  /*15000*/  ULDC UR4, c[0x0][0xc] ;  /* 0x0000030000047ab9 */ /* 0x000fe20000000800 */
[----:B------:R-:W-:Y:S01]  /*15010*/  IMAD.MOV.U32 R2, RZ, RZ, 0x1 ;  /* 0x00000001ff027424 */ /* 0x000fe200078e00ff */
[----:B------:R-:W-:Y:S01]  /*15020*/  ULDC.64 UR54, c[0x0][0x198] ;  /* 0x0000660000367ab9 */ /* 0x000fe20000000a00 */
[----:B-1----:R-:W-:Y:S01]  /*15030*/  IMAD.U32 R0, RZ, RZ, UR4 ;  /* 0x00000004ff007e24 */ /* 0x002fe2000f8e00ff */
[----:B------:R-:W-:Y:S02]  /*15040*/  UMOV UR4, URZ ;  /* 0x0000003f00047c82 */ /* 0x000fe40008000000 */
[----:B------:R-:W-:Y:S04]  /*15050*/  STL [R1+0x4], R2 ;  /* 0x0000040201007387 */ /* 0x000fe80000100800 */
[----:B------:R-:W-:Y:S04]  /*15060*/  STL [R1], RZ ;  /* 0x000000ff01007387 */ /* 0x000fe80000100800 */
[----:B------:R1:W-:Y:S02]  /*15070*/  STL [R1+0x20], R0 ;  /* 0x0000200001007387 */ /* 0x0003e40000100800 */
[----:B-1----:R-:W-:-:S05]  /*15080*/  IMAD.U32 R0, RZ, RZ, UR4 ;  /* 0x00000004ff007e24 */ /* 0x002fca000f8e00ff */
[----:B------:R1:W-:Y:S02]  /*15090*/  STL [R1+0x1c], R0 ;  /* 0x00001c0001007387 */ /* 0x0003e40000100800 */
.L_x_5259:
[----:B------:R-:W-:Y:S05]  /*150a0*/  YIELD ;  /* 0x0000000000007946 */ /* 0x000fea0003800000 */
[----:B------:R-:W-:Y:S01]  /*150b0*/  ULDC.64 UR4, c[0x0][0xb20] ;  /* 0x0002c80000047ab9 */ /* 0x000fe20000000a00 */
[----:B-1----:R-:W-:Y:S01]  /*150c0*/  IMAD.MOV.U32 R0, RZ, RZ, RZ ;  /* 0x000000ffff007224 */ /* 0x002fe200078e00ff */
[----:B------:R-:W-:Y:S01]  /*150d0*/  ISETP.NE.U32.AND P0, PT, RZ, UR4, PT ;  /* 0x00000004ff007c0c */ /* 0x000fe2000bf05070 */
[----:B------:R-:W-:-:S03]  /*150e0*/  ULDC.64 UR6, c[0x0][0x208] ;  /* 0x0000820000067ab9 */ /* 0x000fc60000000a00 */
        /* <DEDUP_REMOVED lines=8> */
[----:B------:R-:W-:Y:S01]  /*15170*/  MOV R4, RZ ;  /* 0x000000ff00047202 */ /* 0x000fe20000000f00 */
[----:B-1----:R-:W1:Y:S02]  /*15180*/  LDC.64 R2, c[0x0][0xaf8] ;  /* 0x0002be00ff027b82 */ /* 0x002e640000000a00 */
[----:B-1----:R-:W-:-:S08]  /*15190*/  IMAD.WIDE R2, R19, 0x4, R2 ;  /* 0x0000000413027825 */ /* 0x002fd000078e0202 */
[----:B------:R-:W2:Y:S01]  /*151a0*/  @P2 LDG.E R4, desc[UR6][R2.64] ;  /* 0x0000000602042981 */ /* 0x000ea2000c1e1900 */
[----:B------:R-:W-:Y:S01]  /*151b0*/  ISETP.NE.U32.AND P1, PT, RZ, UR4, PT ;  /* 0x00000004ff007c0c */ /* 0x000fe2000bf25070 */
[----:B------:R-:W-:Y:S02]  /*151c0*/  ULDC UR4, c[0x0][0x288] ;  /* 0x0000a20000047ab9 */ /* 0x000fe40000000800 */
[----:B------:R-:W-:Y:S01]  /*151d0*/  IMAD.U32 R6, RZ, RZ, UR4 ;  /* 0x00000004ff067e24 */ /* 0x000fe2000f8e00ff */
[----:B------:R-:W-:Y:S01]  /*151e0*/  ISETP.NE.AND.EX P1, PT, RZ, UR5, PT, P1 ;  /* 0x00000005ff007c0c */ /* 0x000fe2000bf25310 */
[----:B------:R-:W-:Y:S02]  /*151f0*/  ULDC.64 UR4, c[0x0][0x3f8] ;  /* 0x0000fe0000047ab9 */ /* 0x000fe40000000a00 */
[----:B------:R-:W-:-:S03]  /*15200*/  UISETP.NE.U32.AND UP0, UPT, UR4, URZ, UPT ;  /* 0x0000003f0400728c */ /* 0x000fc6000bf05070 */
[----:B------:R-:W-:Y:S01]  /*15210*/  ULDC UR4, c[0x0][0x404] ;  /* 0x0001010000047ab9 */ /* 0x000fe20000000800 */
[----:B------:R-:W-:-:S03]  /*15220*/  UISETP.NE.AND.EX UP0, UPT, UR5, URZ, UPT, UP0 ;  /* 0x0000003f0500728c */ /* 0x000fc6000bf05300 */
[----:B------:R-:W-:Y:S01]  /*15230*/  ULDC UR5, c[0x0][0x2e0] ;  /* 0x0000b80000057ab9 */ /* 0x000fe20000000800 */
[----:B------:R-:W-:-:S04]  /*15240*/  USEL UR4, UR4, 0x1, UP0 ;  /* 0x0000000104047887 */ /* 0x000fc80008000000 */
[----:B------:R-:W-:Y:S01]  /*15250*/  UIMAD UR4, UR4, UR5, URZ ;  /* 0x00000005040472a4 */ /* 0x000fe2000f8e023f */
[----:B--2---:R1:W-:Y:S02]  /*15260*/  STL [R1+0x18], R4 ;  /* 0x0000180401007387 */ /* 0x0043e40000100800 */
[----:B-1----:R-:W1:Y:S02]  /*15270*/  @P1 LDC.64 R4, c[0x0][0xb10] ;  /* 0x0002c400ff041b82 */ /* 0x002e640000000a00 */
[----:B-1----:R-:W-:-:S05]  /*15280*/  @P1 IMAD.WIDE R4, R19, 0x4, R4 ;  /* 0x0000000413041825 */ /* 0x002fca00078e0204 */
[----:B------:R1:W5:Y:S01]  /*15290*/  @P1 LDG.E R6, desc[UR6][R4.64] ;  /* 0x0000000604061981 */ /* 0x000362000c1e1900 */
[----:B------:R-:W-:Y:S02]  /*152a0*/  ULDC.64 UR6, c[0x0][0xb00] ;  /* 0x0002c00000067ab9 */ /* 0x000fe40000000a00 */
[----:B------:R-:W-:-:S04]  /*152b0*/  ISETP.NE.U32.AND P0, PT, RZ, UR6, PT ;  /* 0x00000006ff007c0c */ /* 0x000fc8000bf05070 */
[----:B------:R-:W-:Y:S01]  /*152c0*/  ISETP.NE.AND.EX P0, PT, RZ, UR7, PT, P0 ;  /* 0x00000007ff007c0c */ /* 0x000fe2000bf05300 */
[----:B-1----:R-:W-:Y:S01]  /*152d0*/  IMAD.U32 R4, RZ, RZ, UR4 ;  /* 0x00000004ff047e24 */ /* 0x002fe2000f8e00ff */
[----:B------:R-:W-:Y:S11]  /*152e0*/  @P1 BRA `(.L_x_5186) ;  /* 0x0000000000141947 */ /* 0x000ff60003800000 */
[----:B------:R-:W-:Y:S05]  /*152f0*/  @!P2 BRA `(.L_x_5186) ;  /* 0x000000000010a947 */ /* 0x000fea0003800000 */
[----:B------:R-:W-:Y:S02]  /*15300*/  ULDC.64 UR4, c[0x0][0x208] ;  /* 0x0000820000047ab9 */ /* 0x000fe40000000a00 */
[----:B------:R-:W2:Y:S04]  /*15310*/  LDG.E R5, desc[UR4][R2.64] ;  /* 0x0000000402057981 */ /* 0x000ea8000c1e1900 */
[----:B-----5:R-:W2:Y:S02]  /*15320*/  LDG.E R6, desc[UR4][R2.64+0x4] ;  /* 0x0000040402067981 */ /* 0x020ea4000c1e1900 */
[----:B--2---:R-:W-:-:S07]  /*15330*/  IMAD.IADD R6, R6, 0x1, -R5 ;  /* 0x0000000106067824 */ /* 0x004fce00078e0a05 */
.L_x_5186:
        /* <DEDUP_REMOVED lines=16> */
.L_x_5187:
[----:B------:R-:W-:Y:S05]  /*15440*/  @!P0 BRA `(.L_x_5188) ;  /* 0x0000000000108947 */ /* 0x000fea0003800000 */
[----:B------:R-:W-:Y:S02]  /*15450*/  ULDC.64 UR4, c[0x0][0x208] ;  /* 0x0000820000047ab9 */ /* 0x000fe40000000a00 */
[----:B-1----:R-:W2:Y:S04]  /*15460*/  LDG.E R5, desc[UR4][R2.64] ;  /* 0x0000000402057981 */ /* 0x002ea8000c1e1900 */
[----:B------:R-:W2:Y:S02]  /*15470*/  LDG.E R4, desc[UR4][R2.64+0x4] ;  /* 0x0000040402047981 */ /* 0x000ea4000c1e1900 */
[----:B--2---:R-:W-:-:S07]  /*15480*/  IADD3 R4, -R5, R4, RZ ;  /* 0x0000000405047210 */ /* 0x004fce0007ffe1ff */
.L_x_5188:
        /* <DEDUP_REMOVED lines=9> */
[----:B------:R-:W-:-:S11]  /*15520*/  VIADD R8, R7, 0xffffffff ;  /* 0xffffffff07087836 */ /* 0x000fd60000000000 */
[----:B------:R-:W-:Y:S05]  /*15530*/  @P1 BRA `(.L_x_5191) ;  /* 0x00000000001c1947 */ /* 0x000fea0003800000 */
[----:B------:R-:W-:Y:S01]  /*15540*/  ISETP.NE.AND P1, PT, R3, 0x1, PT ;  /* 0x000000010300780c */ /* 0x000fe20003f25270 */
[----:B------:R-:W-:-:S12]  /*15550*/  IMAD.MOV R7, RZ, RZ, -R7 ;  /* 0x000000ffff077224 */ /* 0x000fd800078e0a07 */
[----:B-1----:R-:W1:Y:S02]  /*15560*/  @P1 LDC.64 R4, c[0x0][0xae0] ;  /* 0x0002b800ff041b82 */ /* 0x002e640000000a00 */
[----:B-1----:R-:W-:-:S05]  /*15570*/  @P1 IMAD.HI.U32 R4, R7, R4, RZ ;  /* 0x0000000407041227 */ /* 0x002fca00078e00ff */
[----:B------:R-:W-:-:S04]  /*15580*/  @P1 SHF.R.U32.HI R7, RZ, R5, R4 ;  /* 0x00000005ff071219 */ /* 0x000fc80000011604 */
[----:B------:R-:W-:Y:S01]  /*15590*/  LOP3.LUT R8, RZ, R7, RZ, 0x33, !PT ;  /* 0x00000007ff087212 */ /* 0x000fe200078e33ff */
[----:B------:R-:W-:Y:S06]  /*155a0*/  BRA `(.L_x_5192) ;  /* 0x0000000000107947 */ /* 0x000fec0003800000 */
.L_x_5191:
[----:B------:R-:W-:-:S13]  /*155b0*/  ISETP.NE.AND P1, PT, R3, 0x1, PT ;  /* 0x000000010300780c */ /* 0x000fda0003f25270 */
[----:B-1----:R-:W1:Y:S02]  /*155c0*/  @P1 LDC.64 R4, c[0x0][0xae0] ;  /* 0x0002b800ff041b82 */ /* 0x002e640000000a00 */
[----:B-1----:R-:W-:-:S05]  /*155d0*/  @P1 IMAD.HI.U32 R4, R8, R4, RZ ;  /* 0x0000000408041227 */ /* 0x002fca00078e00ff */
[----:B------:R-:W-:-:S07]  /*155e0*/  @P1 SHF.R.U32.HI R8, RZ, R5, R4 ;  /* 0x00000005ff081219 */ /* 0x000fce0000011604 */
.L_x_5192:
[----:B------:R-:W-:Y:S05]  /*155f0*/  BSYNC B0 ;  /* 0x0000000000007941 */ /* 0x000fea0003800000 */
.L_x_5190:
[----:B------:R-:W-:-:S05]  /*15600*/  IMAD R5, R8, R3, R3 ;  /* 0x0000000308057224 */ /* 0x000fca00078e0203 */
[----:B------:R-:W-:-:S07]  /*15610*/  VIMNMX R2, R2, R5, PT ;  /* 0x0000000502027248 */ /* 0x000fce0003fe0100 */
.L_x_5189:
[----:B------:R-:W-:Y:S01]  /*15620*/  VIADD R2, R2, 0x3f ;  /* 0x0000003f02027836 */ /* 0x000fe20000000000 */
[C---:B------:R-:W-:Y:S01]  /*15630*/  IADD3 R4, R0.reuse, 0x3f, RZ ;  /* 0x0000003f00047810 */ /* 0x040fe20007ffe0ff */
[----:B------:R-:W-:Y:S01]  /*15640*/  IMAD R7, R17, 0x40, -R6 ;  /* 0x0000004011077824 */ /* 0x000fe200078e0a06 */
[----:B------:R-:W-:Y:S02]  /*15650*/  ULDC UR4, c[0x0][0xad4] ;  /* 0x0002b50000047ab9 */ /* 0x000fe40000000800 */
[----:B-1----:R-:W-:Y:S01]  /*15660*/  SHF.R.S32.HI R5, RZ, 0x1f, R2 ;  /* 0x0000001fff057819 */ /* 0x002fe20000011402 */
[----:B------:R-:W-:-:S03]  /*15670*/  IMAD.IADD R7, R0, 0x1, R7 ;  /* 0x0000000100077824 */ /* 0x000fc600078e0207 */
[----:B------:R-:W-:Y:S01]  /*15680*/  LEA.HI R2, R5, R2, RZ, 0x6 ;  /* 0x0000000205027211 */ /* 0x000fe200078f30ff */
[----:B------:R-:W-:Y:S01]  /*15690*/  VIADD R0, R7, -UR4 ;  /* 0x8000000407007c36 */ /* 0x000fe20008000000 */
[----:B------:R-:W-:Y:S02]  /*156a0*/  SHF.R.S32.HI R5, RZ, 0x1f, R4 ;  /* 0x0000001fff057819 */ /* 0x000fe40000011404 */
[----:B------:R-:W-:Y:S02]  /*156b0*/  SHF.R.S32.HI R2, RZ, 0x6, R2 ;  /* 0x00000006ff027819 */ /* 0x000fe40000011402 */
[----:B------:R-:W-:-:S04]  /*156c0*/  LEA.HI R5, R5, R4, RZ, 0x6 ;  /* 0x0000000405057211 */ /* 0x000fc800078f30ff */
[----:B------:R-:W-:-:S04]  /*156d0*/  SHF.R.S32.HI R5, RZ, 0x6, R5 ;  /* 0x00000006ff057819 */ /* 0x000fc80000011405 */
[----:B------:R-:W-:-:S05]  /*156e0*/  VIMNMX R8, R5, R2, PT ;  /* 0x0000000205087248 */ /* 0x000fca0003fe0100 */
[----:B------:R1:W-:Y:S01]  /*156f0*/  STL [R1+0x14], R8 ;  /* 0x0000140801007387 */ /* 0x0003e20000100800 */
[----:B------:R-:W-:Y:S05]  /*15700*/  @!P0 BRA `(.L_x_5193) ;  /* 0x0000000000488947 */ /* 0x000fea0003800000 */
[----:B------:R-:W-:Y:S01]  /*15710*/  IMAD.MOV.U32 R2, RZ, RZ, R7 ;  /* 0x000000ffff027224 */ /* 0x000fe200078e0007 */
[----:B------:R-:W-:Y:S04]  /*15720*/  BSSY B0, `(.L_x_5194) ;  /* 0x000000e000007945 */ /* 0x000fe80003800000 */
        /* <DEDUP_REMOVED lines=9> */
.L_x_5195:
[----:B------:R-:W-:-:S13]  /*157c0*/  ISETP.NE.AND P0, PT, R3, 0x1, PT ;  /* 0x000000010300780c */ /* 0x000fda0003f05270 */
[----:B------:R-:W2:Y:S02]  /*157d0*/  @P0 LDC.64 R4, c[0x0][0xae0] ;  /* 0x0002b800ff040b82 */ /* 0x000ea40000000a00 */
[----:B--2---:R-:W-:-:S05]  /*157e0*/  @P0 IMAD.HI.U32 R4, R2, R4, RZ ;  /* 0x0000000402040227 */ /* 0x004fca00078e00ff */
[----:B------:R-:W-:-:S07]  /*157f0*/  @P0 SHF.R.U32.HI R2, RZ, R5, R4 ;  /* 0x00000005ff020219 */ /* 0x000fce0000011604 */
.L_x_5196:
[----:B------:R-:W-:Y:S05]  /*15800*/  BSYNC B0 ;  /* 0x0000000000007941 */ /* 0x000fea0003800000 */
.L_x_5194:
[----:B------:R-:W-:-:S05]  /*15810*/  IMAD R3, R2, R3, RZ ;  /* 0x0000000302037224 */ /* 0x000fca00078e02ff */
[----:B------:R-:W-:-:S07]  /*15820*/  VIMNMX R0, R0, R3, !PT ;  /* 0x0000000300007248 */ /* 0x000fce0007fe0100 */
.L_x_5193:
        /* <DEDUP_REMOVED lines=12> */
[----:B------:R-:W2:Y:S01]  /*158f0*/  LDL R2, [R1+0x20] ;  /* 0x0000200001027983 */ /* 0x000ea20000100800 */
        /* <DEDUP_REMOVED lines=13> */
[----:B---3--:R-:W-:Y:S01]  /*159d0*/  IADD3 R16, R0, UR5, R7 ;  /* 0x0000000500107c10 */ /* 0x008fe2000fffe007 */
[----:B------:R-:W-:Y:S06]  /*159e0*/  BRA `(.L_x_5199) ;  /* 0x0000003000ac7947 */ /* 0x000fec0003800000 */
.L_x_5198:
        /* <DEDUP_REMOVED lines=11> */
[----:B------:R-:W-:Y:S01]  /*15aa0*/  MOV R4, UR6 ;  /* 0x0000000600047c02 */ /* 0x000fe20008000f00 */
[----:B------:R-:W-:Y:S01]  /*15ab0*/  IMAD.U32 R5, RZ, RZ, UR7 ;  /* 0x00000007ff057e24 */ /* 0x000fe2000f8e00ff */
[----:B------:R-:W2:Y:S01]  /*15ac0*/  LDC.64 R2, c[0x4][R2] ;  /* 0x0100000002027b82 */ /* 0x000ea20000000a00 */
[----:B------:R-:W-:Y:S01]  /*15ad0*/  IMAD.U32 R6, RZ, RZ, UR8 ;  /* 0x00000008ff067e24 */ /* 0x000fe2000f8e00ff */
[----:B-1----:R-:W-:Y:S01]  /*15ae0*/  MOV R8, 0x70 ;  /* 0x0000007000087802 */ /* 0x002fe20000000f00 */
[----:B------:R-:W-:Y:S02]  /*15af0*/  IMAD.U32 R7, RZ, RZ, UR9 ;  /* 0x00000009ff077e24 */ /* 0x000fe4000f8e00ff */
[----:B------:R-:W-:-:S02]  /*15b00*/  IMAD.U32 R10, RZ, RZ, UR4 ;  /* 0x00000004ff0a7e24 */ /* 0x000fc4000f8e00ff */
[----:B------:R-:W-:Y:S02]  /*15b10*/  IMAD.U32 R11, RZ, RZ, UR5 ;  /* 0x00000005ff0b7e24 */ /* 0x000fe4000f8e00ff */
[----:B------:R-:W-:Y:S02]  /*15b20*/  IMAD.MOV.U32 R12, RZ, RZ, 0x1 ;  /* 0x00000001ff0c7424 */ /* 0x000fe400078e00ff */
[----:B0-----:R-:W-:-:S07]  /*15b30*/  IMAD.MOV.U32 R13, RZ, RZ, RZ ;  /* 0x000000ffff0d7224 */ /* 0x001fce00078e00ff */
[----:B------:R-:W-:-:S07]  /*15b40*/  LEPC R20, `(.L_x_5200) ;  /* 0x000000001014794e */ /* 0x000fce0000000000 */
[----:B--2---:R-:W-:Y:S05]  /*15b50*/  CALL.ABS.NOINC R2 ;  /* 0x0000000002007343 */ /* 0x004fea0003c00000 */
.L_x_5200:
        /* <DEDUP_REMOVED lines=9> */
[----:B------:R-:W-:Y:S01]  /*15bf0*/  IMAD.U32 R4, RZ, RZ, UR6 ;  /* 0x00000006ff047e24 */ /* 0x000fe2000f8e00ff */
[----:B------:R-:W-:Y:S01]  /*15c00*/  MOV R6, UR8 ;  /* 0x0000000800067c02 */ /* 0x000fe20008000f00 */
[----:B------:R-:W-:Y:S01]  /*15c10*/  IMAD.U32 R5, RZ, RZ, UR7 ;  /* 0x00000007ff057e24 */ /* 0x000fe2000f8e00ff */
[----:B0-----:R-:W-:Y:S01]  /*15c20*/  MOV R13, RZ ;  /* 0x000000ff000d7202 */ /* 0x001fe20000000f00 */
[----:B------:R-:W-:Y:S02]  /*15c30*/  IMAD.U32 R7, RZ, RZ, UR9 ;  /* 0x00000009ff077e24 */ /* 0x000fe4000f8e00ff */
[----:B------:R-:W-:-:S02]  /*15c40*/  IMAD.U32 R10, RZ, RZ, UR4 ;  /* 0x00000004ff0a7e24 */ /* 0x000fc4000f8e00ff */
[----:B------:R-:W-:Y:S02]  /*15c50*/  IMAD.U32 R11, RZ, RZ, UR5 ;  /* 0x00000005ff0b7e24 */ /* 0x000fe4000f8e00ff */
[----:B-1----:R-:W-:Y:S02]  /*15c60*/  IMAD.MOV.U32 R8, RZ, RZ, 0x70 ;  /* 0x00000070ff087424 */ /* 0x002fe400078e00ff */
[----:B--2---:R-:W-:-:S07]  /*15c70*/  IMAD.MOV.U32 R12, RZ, RZ, 0x1 ;  /* 0x00000001ff0c7424 */ /* 0x004fce00078e00ff */
[----:B------:R-:W-:-:S07]  /*15c80*/  LEPC R20, `(.L_x_5202) ;  /* 0x000000001014794e */ /* 0x000fce0000000000 */
[----:B---3--:R-:W-:Y:S05]  /*15c90*/  CALL.ABS.NOINC R2 ;  /* 0x0000000002007343 */ /* 0x008fea0003c00000 */
.L_x_5202:
        /* <DEDUP_REMOVED lines=16> */
.L_x_5201:
[----:B------:R-:W2:Y:S01]  /*15da0*/  LDL.LU R7, [R1+0x18] ;  /* 0x0000180001077983 */ /* 0x000ea20000300800 */
[----:B------:R-:W3:Y:S01]  /*15db0*/  LDC R0, c[0x0][0x428] ;  /* 0x00010a00ff007b82 */ /* 0x000ee20000000800 */
[----:B------:R-:W-:Y:S01]  /*15dc0*/  ULDC.64 UR4, c[0x0][0xaf0] ;  /* 0x0002bc0000047ab9 */ /* 0x000fe20000000a00 */
[----:B------:R-:W-:Y:S01]  /*15dd0*/  IMAD.MOV.U32 R4, RZ, RZ, R19 ;  /* 0x000000ffff047224 */ /* 0x000fe200078e0013 */
[----:B------:R-:W4:Y:S01]  /*15de0*/  S2R R6, SR_TID.X ;  /* 0x0000000000067919 */ /* 0x000f220000002100 */
[----:B------:R-:W-:Y:S01]  /*15df0*/  ULDC.64 UR6, c[0x0][0x208] ;  /* 0x0000820000067ab9 */ /* 0x000fe20000000a00 */
[----:B---3--:R-:W-:Y:S01]  /*15e00*/  ISETP.NE.AND P0, PT, R0, 0x1, PT ;  /* 0x000000010000780c */ /* 0x008fe20003f05270 */
[----:B------:R-:W-:Y:S01]  /*15e10*/  IMAD.MOV.U32 R0, RZ, RZ, R18 ;  /* 0x000000ffff007224 */ /* 0x000fe200078e0012 */
[----:B----4-:R-:W-:-:S11]  /*15e20*/  LOP3.LUT R6, R6, 0x1f, RZ, 0xc0, !PT ;  /* 0x0000001f06067812 */ /* 0x010fd600078ec0ff */
[----:B------:R-:W3:Y:S08]  /*15e30*/  @P0 LDC R3, c[0x0][0x42c] ;  /* 0x00010b00ff030b82 */ /* 0x000ef00000000800 */
[----:B------:R-:W4:Y:S01]  /*15e40*/  @P0 LDC R5, c[0x0][0x430] ;  /* 0x00010c00ff050b82 */ /* 0x000f220000000800 */
[----:B---3--:R-:W-:-:S05]  /*15e50*/  @P0 IMAD.HI.U32 R2, R18, R3, RZ ;  /* 0x0000000312020227 */ /* 0x008fca00078e00ff */
[----:B----4-:R-:W-:Y:S02]  /*15e60*/  @P0 SHF.R.U32.HI R0, RZ, R5, R2 ;  /* 0x00000005ff000219 */ /* 0x010fe40000011602 */
[----:B------:R-:W-:-:S04]  /*15e70*/  ISETP.NE.U32.AND P0, PT, RZ, UR4, PT ;  /* 0x00000004ff007c0c */ /* 0x000fc8000bf05070 */
[----:B------:R-:W-:Y:S01]  /*15e80*/  ISETP.NE.AND.EX P0, PT, RZ, UR5, PT, P0 ;  /* 0x00000005ff007c0c */ /* 0x000fe2000bf05300 */
[----:B------:R-:W-:-:S12]  /*15e90*/  ULDC.64 UR4, c[0x0][0xaf8] ;  /* 0x0002be0000047ab9 */ /* 0x000fd80000000a00 */
[----:B------:R-:W3:Y:S01]  /*15ea0*/  @P0 LDC.64 R2, c[0x0][0xaf0] ;  /* 0x0002bc00ff020b82 */ /* 0x000ee20000000a00 */
[----:B------:R-:W-:-:S04]  /*15eb0*/  ISETP.NE.AND P6, PT, R6, RZ, PT ;  /* 0x000000ff0600720c */ /* 0x000fc80003fc5270 */
[----:B------:R-:W-:-:S09]  /*15ec0*/  PLOP3.LUT P1, PT, P6, PT, PT, 0x8, 0x0 ;  /* 0x000000000000781c */ /* 0x000fd2000372e170 */
[----:B------:R-:W-:Y:S01]  /*15ed0*/  VOTEU.ALL UP1, P6 ;  /* 0x00000000003f7886 */ /* 0x000fe20003020000 */
[----:B---3--:R-:W-:-:S05]  /*15ee0*/  @P0 IMAD.WIDE R2, R19, 0x4, R2 ;  /* 0x0000000413020825 */ /* 0x008fca00078e0202 */
[----:B------:R3:W5:Y:S01]  /*15ef0*/  @P0 LDG.E R4, desc[UR6][R2.64] ;  /* 0x0000000602040981 */ /* 0x000762000c1e1900 */
[----:B------:R-:W-:Y:S01]  /*15f00*/  ISETP.NE.U32.AND P0, PT, RZ, UR4, PT ;  /* 0x00000004ff007c0c */ /* 0x000fe2000bf05070 */
[----:B------:R-:W-:-:S03]  /*15f10*/  @!UP1 UIADD3 UR8, UP0, UR54, 0x270, URZ ;  /* 0x0000027036089890 */ /* 0x000fc6000ff1e03f */
[----:B------:R-:W-:Y:S01]  /*15f20*/  ISETP.NE.AND.EX P0, PT, RZ, UR5, PT, P0 ;  /* 0x00000005ff007c0c */ /* 0x000fe2000bf05300 */
[----:B------:R-:W-:-:S03]  /*15f30*/  @!UP1 UIADD3.X UR9, URZ, UR55, URZ, UP0, !UPT ;  /* 0x000000373f099290 */ /* 0x000fc600087fe43f */
[----:B------:R-:W-:Y:S01]  /*15f40*/  SEL R6, R19, RZ, !P0 ;  /* 0x000000ff13067207 */ /* 0x000fe20004000000 */
[----:B------:R-:W-:Y:S01]  /*15f50*/  VOTEU.ALL UP0, P6 ;  /* 0x00000000003f7886 */ /* 0x000fe20003000000 */
[----:B--23--:R-:W-:-:S07]  /*15f60*/  LEA R17, R17, R7, 0x6 ;  /* 0x0000000711117211 */ /* 0x00cfce00078e30ff */
.L_x_5203:
        /* <DEDUP_REMOVED lines=10> */
[----:B------:R-:W1:Y:S01]  /*16010*/  LDL R5, [R1+0x14] ;  /* 0x0000140001057983 */ /* 0x000e620000100800 */
[----:B------:R-:W2:Y:S01]  /*16020*/  LDC.64 R2, c[0x0][0x3f8] ;  /* 0x0000fe00ff027b82 */ /* 0x000ea20000000a00 */
[----:B------:R-:W-:Y:S02]  /*16030*/  ULDC.64 UR4, c[0x0][0xb00] ;  /* 0x0002c00000047ab9 */ /* 0x000fe40000000a00 */
[----:B--2---:R-:W-:Y:S01]  /*16040*/  LOP3.LUT P0, RZ, R2, UR4, RZ, 0xfc, !PT ;  /* 0x0000000402ff7c12 */ /* 0x004fe2000f80fcff */
[----:B------:R-:W-:-:S03]  /*16050*/  UMOV UR4, 0xffffffff ;  /* 0xffffffff00047882 */ /* 0x000fc60000000000 */
[----:B------:R-:W-:-:S04]  /*16060*/  LOP3.LUT P0, RZ, R3, UR5, RZ, 0xfc, P0 ;  /* 0x0000000503ff7c12 */ /* 0x000fc8000800fcff */
[----:B-----5:R-:W-:Y:S01]  /*16070*/  SEL R7, R4, RZ, !P0 ;  /* 0x000000ff04077207 */ /* 0x020fe20004000000 */
[----:B-1----:R-:W-:Y:S01]  /*16080*/  VIADD R8, R5, 0xffffffff ;  /* 0xffffffff05087836 */ /* 0x002fe20000000000 */
[----:B------:R-:W-:Y:S07]  /*16090*/  BRA.DIV UR4, `(.L_x_5204) ;  /* 0x0000003e04f07947 */ /* 0x000fee000b800000 */
.L_x_5275:
[----:B------:R-:W-:Y:S01]  /*160a0*/  UMOV UR4, 0xffffffff ;  /* 0xffffffff00047882 */ /* 0x000fe20000000000 */
[----:B------:R-:W-:Y:S02]  /*160b0*/  SHF.R.S32.HI R5, RZ, 0x1f, R4 ;  /* 0x0000001fff057819 */ /* 0x000fe40000011404 */
[----:B------:R-:W-:Y:S05]  /*160c0*/  BRA.DIV UR4, `(.L_x_5205) ;  /* 0x0000004204187947 */ /* 0x000fea000b800000 */
[----:B------:R-:W-:-:S13]  /*160d0*/  ELECT P6, URZ, PT ;  /* 0x00000000003f782f */ /* 0x000fda00038c0000 */
.L_x_5278:
        /* <DEDUP_REMOVED lines=23> */
.L_x_5207:
[----:B------:R-:W2:Y:S01]  /*16250*/  LDL R9, [R1] ;  /* 0x0000000001097983 */ /* 0x000ea20000100800 */
[----:B------:R-:W-:-:S03]  /*16260*/  MOV R11, 0x400 ;  /* 0x00000400000b7802 */ /* 0x000fc60000000f00 */
[----:B------:R-:W3:Y:S01]  /*16270*/  LDL R10, [R1+0x4] ;  /* 0x00000400010a7983 */ /* 0x000ee20000100800 */
[----:B-1----:R-:W1:Y:S02]  /*16280*/  S2R R12, SR_CgaCtaId ;  /* 0x00000000000c7919 */ /* 0x002e640000008800 */
[----:B-1----:R-:W-:-:S04]  /*16290*/  LEA R11, R12, R11, 0x18 ;  /* 0x0000000b0c0b7211 */ /* 0x002fc800078ec0ff */
[----:B--2---:R-:W-:Y:S02]  /*162a0*/  LEA R9, R9, R11, 0x3 ;  /* 0x0000000b09097211 */ /* 0x004fe400078e18ff */
[----:B---3--:R-:W-:-:S04]  /*162b0*/  SHF.L.U32 R10, R10, 0x1f, RZ ;  /* 0x0000001f0a0a7819 */ /* 0x008fc800000006ff */
[----:B------:R-:W1:Y:S02]  /*162c0*/  SYNCS.PHASECHK.TRANS64.TRYWAIT P0, [R9+URZ+0x38840], R10 ;  /* 0x0388400a090075a7 */ /* 0x000e64000800017f */
[----:B-1----:R-:W-:Y:S05]  /*162d0*/  @!P0 BRA `(.L_x_5208) ;  /* 0x0000003c00b48947 */ /* 0x002fea0003800000 */
.L_x_5279:
        /* <DEDUP_REMOVED lines=11> */
.L_x_5209:
        /* <DEDUP_REMOVED lines=22> */
.L_x_5206:
[----:B------:R-:W1:Y:S01]  /*164f0*/  S2R R12, SR_CgaCtaId ;  /* 0x00000000000c7919 */ /* 0x000e620000008800 */
[----:B------:R-:W-:Y:S05]  /*16500*/  WARPSYNC.ALL ;  /* 0x0000000000007948 */ /* 0x000fea0003800000 */
[----:B------:R-:W-:Y:S01]  /*16510*/  BAR.SYNC.DEFER_BLOCKING 0x8, 0xa0 ;  /* 0x0202800000007b1d */ /* 0x000fe20000010000 */
[----:B------:R-:W-:Y:S02]  /*16520*/  ELECT P0, URZ, PT ;  /* 0x00000000003f782f */ /* 0x000fe40003800000 */
[----:B------:R-:W-:-:S03]  /*16530*/  MOV R11, 0x400 ;  /* 0x00000400000b7802 */ /* 0x000fc60000000f00 */
[----:B------:R-:W-:Y:S01]  /*16540*/  BSSY B0, `(.L_x_5210) ;  /* 0x000004c000007945 */ /* 0x000fe20003800000 */
[----:B-1----:R-:W-:-:S07]  /*16550*/  LEA R11, R12, R11, 0x18 ;  /* 0x0000000b0c0b7211 */ /* 0x002fce00078ec0ff */
        /* <DEDUP_REMOVED lines=20> */
[----:B-1----:R-:W-:Y:S01]  /*166a0*/  IMAD.MOV.U32 R6, RZ, RZ, 0x10000 ;  /* 0x00010000ff067424 */ /* 0x002fe200078e00ff */
        /* <DEDUP_REMOVED lines=24> */
[----:B--2---:R-:W-:Y:S01]  /*16830*/  MOV R6, UR47 ;  /* 0x0000002f00067c02 */ /* 0x004fe20008000f00 */
        /* <DEDUP_REMOVED lines=20> */
[----:B-1----:R-:W-:Y:S01]  /*16980*/  R2UR UR42, R10 ;  /* 0x000000000a2a72ca */ /* 0x002fe200000e0000 */
[----:B------:R-:W-:-:S02]  /*16990*/  UIADD3 UR40, UR16, 0x2e400, URZ ;  /* 0x0002e40010287890 */ /* 0x000fc4000fffe03f */
[----:B------:R-:W-:-:S10]  /*169a0*/  UIADD3 UR16, UR16, 0x34400, URZ ;  /* 0x0003440010107890 */ /* 0x000fd4000fffe03f */
[----:B------:R2:W-:Y:S01]  /*169b0*/  UTMALDG.4D [UR40], [UR4], desc[UR6] ;  /* 0x00000628040075b4 */ /* 0x0005e20008019000 */
[----:B------:R2:W-:Y:S01]  /*169c0*/  UTMALDG.4D [UR32], [UR4], desc[UR6] ;  /* 0x00000620040075b4 */ /* 0x0005e20008019000 */
[----:B------:R2:W-:Y:S01]  /*169d0*/  UTMALDG.4D [UR24], [UR4], desc[UR6] ;  /* 0x00000618040075b4 */ /* 0x0005e20008019000 */
[----:B------:R2:W-:Y:S02]  /*169e0*/  UTMALDG.4D [UR16], [UR4], desc[UR6] ;  /* 0x00000610040075b4 */ /* 0x0005e40008019000 */
[----:B--2---:R-:W-:Y:S01]  /*169f0*/  NOP ;  /* 0x0000000000007918 */ /* 0x004fe20000000000 */
.L_x_5211:
[----:B------:R-:W-:Y:S05]  /*16a00*/  BSYNC B0 ;  /* 0x0000000000007941 */ /* 0x000fea0003800000 */
.L_x_5210:
[----:B------:R-:W2:Y:S02]  /*16a10*/  LDL.LU R6, [R1+0x1c] ;  /* 0x00001c0001067983 */ /* 0x000ea40000300800 */
[----:B--2---:R-:W-:-:S13]  /*16a20*/  R2UR UR5, R6 ;  /* 0x00000000060572ca */ /* 0x004fda00000e0000 */
[----:B------:R-:W-:-:S04]  /*16a30*/  UIADD3 UR5, UR5, 0x1, URZ ;  /* 0x0000000105057890 */ /* 0x000fc8000fffe03f */
[----:B------:R-:W-:Y:S02]  /*16a40*/  ULEA.HI UR4, UR5, UR5, URZ, 0x1 ;  /* 0x0000000505047291 */ /* 0x000fe4000f8f083f */
[----:B------:R-:W-:Y:S02]  /*16a50*/  IMAD.U32 R6, RZ, RZ, UR5 ;  /* 0x00000005ff067e24 */ /* 0x000fe4000f8e00ff */
[----:B------:R-:W-:-:S03]  /*16a60*/  ULOP3.LUT UR4, UR4, 0xfffffffe, URZ, 0xc0, !UPT ;  /* 0xfffffffe04047892 */ /* 0x000fc6000f8ec03f */
[----:B------:R1:W-:Y:S01]  /*16a70*/  STL [R1+0x1c], R6 ;  /* 0x00001c0601007387 */ /* 0x0003e20000100800 */
[----:B------:R-:W-:-:S06]  /*16a80*/  UIADD3 UR4, UR5, -UR4, URZ ;  /* 0x8000000405047290 */ /* 0x000fcc000fffe03f */
[----:B-1----:R-:W-:-:S04]  /*16a90*/  MOV R6, UR4 ;  /* 0x0000000400067c02 */ /* 0x002fc80008000f00 */
[----:B------:R-:W-:-:S04]  /*16aa0*/  SHF.L.U32 R6, R6, 0x1f, RZ ;  /* 0x0000001f06067819 */ /* 0x000fc800000006ff */
[----:B------:R-:W1:Y:S02]  /*16ab0*/  SYNCS.PHASECHK.TRANS64.TRYWAIT P0, [R11+URZ+0x38820], R6 ;  /* 0x038820060b0075a7 */ /* 0x000e64000800017f */
[----:B-1----:R-:W-:Y:S05]  /*16ac0*/  @!P0 BRA `(.L_x_5212) ;  /* 0x0000003400cc8947 */ /* 0x002fea0003800000 */
.L_x_5280:
[----:B------:R-:W-:Y:S01]  /*16ad0*/  ULDC.64 UR38, c[0x0][0x3f8] ;  /* 0x0000fe0000267ab9 */ /* 0x000fe20000000a00 */
[----:B------:R-:W-:Y:S01]  /*16ae0*/  ULDC.64 UR46, c[0x0][0x408] ;  /* 0x00010200002e7ab9 */ /* 0x000fe20000000a00 */
        /* <DEDUP_REMOVED lines=11> */
.L_x_5281:
        /* <DEDUP_REMOVED lines=11> */
.L_x_5216:
        /* <DEDUP_REMOVED lines=43> */
[----:B------:R-:W-:-:S02]  /*16f00*/  UMOV UR10, UR21 ;  /* 0x00000015000a7c82 */ /* 0x000fc40008000000 */
[----:B------:R1:W-:Y:S01]  /*16f10*/  UTMALDG.4D [UR8], [UR4], desc[UR6] ;  /* 0x00000608040075b4 */ /* 0x0003e20008019000 */
        /* <DEDUP_REMOVED lines=12> */
.L_x_5214:
[----:B------:R-:W-:Y:S05]  /*16fe0*/  BSYNC B0 ;  /* 0x0000000000007941 */ /* 0x000fea0003800000 */
.L_x_5213:
[----:B-1----:R-:W2:Y:S04]  /*16ff0*/  LDL R9, [R1+0x14] ;  /* 0x0000140001097983 */ /* 0x002ea80000100800 */
[----:B------:R-:W3:Y:S01]  /*17000*/  LDL R6, [R1+0xc] ;  /* 0x00000c0001067983 */ /* 0x000ee20000100800 */
[----:B------:R-:W-:Y:S01]  /*17010*/  BSSY B0, `(.L_x_5217) ;  /* 0x00001aa000007945 */ /* 0x000fe20003800000 */
[----:B--2---:R-:W-:-:S05]  /*17020*/  VIADD R8, R9, 0xfffffffe ;  /* 0xfffffffe09087836 */ /* 0x004fca0000000000 */
[----:B---3--:R-:W-:-:S13]  /*17030*/  ISETP.GE.AND P0, PT, R8, R6, PT ;  /* 0x000000060800720c */ /* 0x008fda0003f06270 */
[----:B------:R-:W-:Y:S05]  /*17040*/  @!P0 BRA `(.L_x_5218) ;  /* 0x0000001800988947 */ /* 0x000fea0003800000 */
[----:B------:R-:W-:Y:S01]  /*17050*/  LOP3.LUT R10, RZ, R6, RZ, 0x33, !PT ;  /* 0x00000006ff0a7212 */ /* 0x000fe200078e33ff */
[----:B------:R-:W-:Y:S01]  /*17060*/  IMAD.MOV R6, RZ, RZ, -R9 ;  /* 0x000000ffff067224 */ /* 0x000fe200078e0a09 */
[----:B------:R-:W-:Y:S04]  /*17070*/  BSSY B1, `(.L_x_5219) ;  /* 0x0000090000017945 */ /* 0x000fe80003800000 */
[----:B------:R-:W-:-:S04]  /*17080*/  VIADDMNMX R10, R6, 0x1, R10, !PT ;  /* 0x00000001060a7846 */ /* 0x000fc8000780010a */
[----:B------:R-:W-:-:S04]  /*17090*/  IADD3 R6, R9, R10, RZ ;  /* 0x0000000a09067210 */ /* 0x000fc80007ffe0ff */
        /* <DEDUP_REMOVED lines=32> */
[----:B------:R-:W-:Y:S01]  /*172a0*/  LEA.HI.X R3, R6, R3, R11, 0x2, P0 ;  /* 0x0000000306037211 */ /* 0x000fe200000f140b */
[----:B------:R-:W-:-:S04]  /*172b0*/  IMAD.MOV R6, RZ, RZ, -R9 ;  /* 0x000000ffff067224 */ /* 0x000fc800078e0a09 */
[----:B------:R1:W5:Y:S01]  /*172c0*/  LDG.E R7, desc[UR6][R2.64] ;  /* 0x0000000602077981 */ /* 0x000362000c1e1900 */
[----:B------:R-:W-:-:S07]  /*172d0*/  IMAD R8, R12, R6, R8 ;  /* 0x000000060c087224 */ /* 0x000fce00078e0208 */
.L_x_5223:
[----:B-1----:R-:W1:Y:S01]  /*172e0*/  S2R R3, SR_CgaCtaId ;  /* 0x0000000000037919 */ /* 0x002e620000008800 */
[----:B------:R-:W-:-:S04]  /*172f0*/  MOV R2, 0x400 ;  /* 0x0000040000027802 */ /* 0x000fc80000000f00 */
[----:B-1----:R-:W-:Y:S02]  /*17300*/  LEA R2, R3, R2, 0x18 ;  /* 0x0000000203027211 */ /* 0x002fe400078ec0ff */
[----:B------:R-:W-:Y:S02]  /*17310*/  SHF.L.U32 R3, R13, 0x1f, RZ ;  /* 0x0000001f0d037819 */ /* 0x000fe400000006ff */
[----:B------:R-:W-:-:S04]  /*17320*/  LEA R2, R14, R2, 0x3 ;  /* 0x000000020e027211 */ /* 0x000fc800078e18ff */
[----:B------:R-:W1:Y:S02]  /*17330*/  SYNCS.PHASECHK.TRANS64.TRYWAIT P0, [R2+URZ+0x38840], R3 ;  /* 0x03884003020075a7 */ /* 0x000e64000800017f */
[----:B-1----:R-:W-:Y:S05]  /*17340*/  @!P0 BRA `(.L_x_5224) ;  /* 0x0000002c00e08947 */ /* 0x002fea0003800000 */
.L_x_5282:
        /* <DEDUP_REMOVED lines=11> */
.L_x_5225:
        /* <DEDUP_REMOVED lines=22> */
.L_x_5283:
        /* <DEDUP_REMOVED lines=8> */
.L_x_5227:
        /* <DEDUP_REMOVED lines=54> */
.L_x_5222:
[----:B------:R-:W-:Y:S05]  /*17940*/  BSYNC B2 ;  /* 0x0000000000027941 */ /* 0x000fea0003800000 */
.L_x_5221:
[----:B------:R-:W2:Y:S02]  /*17950*/  LDL R2, [R1+0x14] ;  /* 0x0000140001027983 */ /* 0x000ea40000100800 */
[----:B--2---:R-:W-:-:S07]  /*17960*/  IADD3 R8, R2, -0x3, RZ ;  /* 0xfffffffd02087810 */ /* 0x004fce0007ffe0ff */
.L_x_5220:
[----:B------:R-:W-:Y:S05]  /*17970*/  BSYNC B1 ;  /* 0x0000000000017941 */ /* 0x000fea0003800000 */
.L_x_5219:
[----:B------:R-:W2:Y:S01]  /*17980*/  LDL.LU R2, [R1+0x14] ;  /* 0x0000140001027983 */ /* 0x000ea20000300800 */
[----:B------:R-:W-:Y:S01]  /*17990*/  VIADD R10, R10, 0xfffffffe ;  /* 0xfffffffe0a0a7836 */ /* 0x000fe20000000000 */
[----:B--2---:R-:W-:-:S04]  /*179a0*/  LOP3.LUT R3, RZ, R2, RZ, 0x33, !PT ;  /* 0x00000002ff037212 */ /* 0x004fc800078e33ff */
[----:B------:R-:W-:-:S13]  /*179b0*/  ISETP.NE.AND P0, PT, R10, R3, PT ;  /* 0x000000030a00720c */ /* 0x000fda0003f05270 */
[----:B------:R-:W-:Y:S05]  /*179c0*/  @!P0 BRA `(.L_x_5218) ;  /* 0x0000001000388947 */ /* 0x000fea0003800000 */
.L_x_5242:
        /* <DEDUP_REMOVED lines=26> */
[----:B------:R-:W-:-:S05]  /*17b70*/  IMAD.WIDE.U32 R2, R4, UR46, R2 ;  /* 0x0000002e04027c25 */ /* 0x000fca000f8e0002 */
[----:B------:R-:W-:Y:S02]  /*17b80*/  IADD3 R3, R6, R3, RZ ;  /* 0x0000000306037210 */ /* 0x000fe40007ffe0ff */
[----:B------:R-:W-:-:S04]  /*17b90*/  LEA R6, P0, R2, UR38, 0x2 ;  /* 0x0000002602067c11 */ /* 0x000fc8000f8010ff */
[----:B------:R-:W-:-:S06]  /*17ba0*/  LEA.HI.X R7, R2, UR39, R3, 0x2, P0 ;  /* 0x0000002702077c11 */ /* 0x000fcc00080f1403 */
[----:B------:R1:W5:Y:S03]  /*17bb0*/  LDG.E R7, desc[UR4][R6.64] ;  /* 0x0000000406077981 */ /* 0x000366000c1e1900 */
.L_x_5230:
[----:B------:R-:W2:Y:S01]  /*17bc0*/  S2R R3, SR_CgaCtaId ;  /* 0x0000000000037919 */ /* 0x000ea20000008800 */
[----:B------:R-:W-:-:S04]  /*17bd0*/  MOV R2, 0x400 ;  /* 0x0000040000027802 */ /* 0x000fc80000000f00 */
[----:B--2---:R-:W-:Y:S02]  /*17be0*/  LEA R2, R3, R2, 0x18 ;  /* 0x0000000203027211 */ /* 0x004fe400078ec0ff */
[----:B------:R-:W-:-:S03]  /*17bf0*/  SHF.L.U32 R3, R10, 0x1f, RZ ;  /* 0x0000001f0a037819 */ /* 0x000fc600000006ff */
[----:B------:R-:W-:-:S04]  /*17c00*/  IMAD R2, R9, 0x8, R2 ;  /* 0x0000000809027824 */ /* 0x000fc800078e0202 */
[----:B------:R-:W2:Y:S02]  /*17c10*/  SYNCS.PHASECHK.TRANS64.TRYWAIT P0, [R2+URZ+0x38840], R3 ;  /* 0x03884003020075a7 */ /* 0x000ea4000800017f */
[----:B--2---:R-:W-:Y:S05]  /*17c20*/  @!P0 BRA `(.L_x_5231) ;  /* 0x0000002400d08947 */ /* 0x004fea0003800000 */
.L_x_5284:
        /* <DEDUP_REMOVED lines=11> */
.L_x_5232:
[----:B------:R-:W3:Y:S01]  /*17ce0*/  LDL R12, [R1+0x8] ;  /* 0x00000800010c7983 */ /* 0x000ee20000100800 */
[----:B-1----:R-:W-:Y:S01]  /*17cf0*/  MOV R6, 0x400 ;  /* 0x0000040000067802 */ /* 0x002fe20000000f00 */
        /* <DEDUP_REMOVED lines=19> */
.L_x_5285:
        /* <DEDUP_REMOVED lines=8> */
.L_x_5234:
        /* <DEDUP_REMOVED lines=17> */
[----:B-1----:R-:W-:-:S04]  /*17fc0*/  LEA R3, R11, R3, 0x18 ;  /* 0x000000030b037211 */ /* 0x002fc800078ec0ff */
[----:B------:R-:W-:-:S04]  /*17fd0*/  LEA R2, R9, R3, 0x10 ;  /* 0x0000000309027211 */ /* 0x000fc800078e80ff */
        /* <DEDUP_REMOVED lines=34> */
.L_x_5229:
[----:B------:R-:W-:Y:S05]  /*18200*/  BSYNC B1 ;  /* 0x0000000000017941 */ /* 0x000fea0003800000 */
.L_x_5228:
[----:B------:R-:W-:Y:S01]  /*18210*/  VIADD R9, R9, 0x1 ;  /* 0x0000000109097836 */ /* 0x000fe20000000000 */
[----:B------:R-:W-:Y:S04]  /*18220*/  BSSY B1, `(.L_x_5235) ;  /* 0x0000084000017945 */ /* 0x000fe80003800000 */
        /* <DEDUP_REMOVED lines=8> */
[----:B------:R-:W-:Y:S01]  /*182b0*/  ISETP.NE.U32.AND P0, PT, RZ, UR38, PT ;  /* 0x00000026ff007c0c */ /* 0x000fe2000bf05070 */
[----:B------:R-:W-:-:S03]  /*182c0*/  IMAD.MOV.U32 R10, RZ, RZ, R9 ;  /* 0x000000ffff0a7224 */ /* 0x000fc600078e0009 */
        /* <DEDUP_REMOVED lines=19> */
.L_x_5237:
[----:B------:R-:W3:Y:S01]  /*18400*/  S2R R3, SR_CgaCtaId ;  /* 0x0000000000037919 */ /* 0x000ee20000008800 */
[----:B------:R-:W-:-:S04]  /*18410*/  MOV R2, 0x400 ;  /* 0x0000040000027802 */ /* 0x000fc80000000f00 */
[----:B---3--:R-:W-:Y:S02]  /*18420*/  LEA R2, R3, R2, 0x18 ;  /* 0x0000000203027211 */ /* 0x008fe400078ec0ff */
[----:B------:R-:W-:-:S03]  /*18430*/  SHF.L.U32 R3, R11, 0x1f, RZ ;  /* 0x0000001f0b037819 */ /* 0x000fc600000006ff */
[----:B------:R-:W-:-:S04]  /*18440*/  IMAD R2, R12, 0x8, R2 ;  /* 0x000000080c027824 */ /* 0x000fc800078e0202 */
[----:B------:R-:W3:Y:S02]  /*18450*/  SYNCS.PHASECHK.TRANS64.TRYWAIT P0, [R2+URZ+0x38840], R3 ;  /* 0x03884003020075a7 */ /* 0x000ee4000800017f */
[----:B---3--:R-:W-:Y:S05]  /*18460*/  @!P0 BRA `(.L_x_5238) ;  /* 0x0000001c00e88947 */ /* 0x008fea0003800000 */
.L_x_5286:
        /* <DEDUP_REMOVED lines=11> */
.L_x_5239:
[----:B--2---:R-:W2:Y:S01]  /*18520*/  LDL R6, [R1] ;  /* 0x0000000001067983 */ /* 0x004ea20000100800 */
        /* <DEDUP_REMOVED lines=21> */
.L_x_5287:
[----:B------:R-:W-:Y:S05]  /*18680*/  @P0 BRA `(.L_x_5241) ;  /* 0x00000000001c0947 */ /* 0x000fea0003800000 */
[----:B------:R-:W1:Y:S01]  /*18690*/  S2R R10, SR_TID.X ;  /* 0x00000000000a7919 */ /* 0x000e620000002100 */
[----:B0--3--:R-:W-:-:S04]  /*186a0*/  IMAD.MOV.U32 R3, RZ, RZ, 0x10000 ;  /* 0x00010000ff037424 */ /* 0x009fc800078e00ff */
[----:B------:R2:W-:Y:S01]  /*186b0*/  SYNCS.ARRIVE.TRANS64 RZ, [R2+URZ+0x38850], R3 ;  /* 0x0388500302ff79a7 */ /* 0x0005e2000800003f */
[----:B-1----:R-:W-:-:S04]  /*186c0*/  LOP3.LUT R10, R10, 0x1f, RZ, 0xc0, !PT ;  /* 0x0000001f0a0a7812 */ /* 0x002fc800078ec0ff */
[----:B------:R-:W-:-:S13]  /*186d0*/  ISETP.NE.AND P1, PT, R10, RZ, PT ;  /* 0x000000ff0a00720c */ /* 0x000fda0003f25270 */
[----:B--2---:R-:W-:Y:S05]  /*186e0*/  @!P1 BRA `(.L_x_5241) ;  /* 0x0000000000049947 */ /* 0x004fea0003800000 */
[----:B------:R-:W-:Y:S01]  /*186f0*/  BPT.TRAP 0x1 ;  /* 0x000000040000795c */ /* 0x000fe20000300000 */
.L_x_5241:
        /* <DEDUP_REMOVED lines=54> */
.L_x_5236:
[----:B------:R-:W-:Y:S05]  /*18a60*/  BSYNC B1 ;  /* 0x0000000000017941 */ /* 0x000fea0003800000 */
.L_x_5235:
[----:B------:R-:W2:Y:S01]  /*18a70*/  LDL R2, [R1+0xc] ;  /* 0x00000c0001027983 */ /* 0x000ea20000100800 */
[----:B------:R-:W-:Y:S01]  /*18a80*/  VIADD R8, R8, 0xfffffffe ;  /* 0xfffffffe08087836 */ /* 0x000fe20000000000 */
[----:B--2---:R-:W-:-:S13]  /*18a90*/  ISETP.GT.AND P0, PT, R9, R2, PT ;  /* 0x000000020900720c */ /* 0x004fda0003f04270 */
[----:B------:R-:W-:Y:S05]  /*18aa0*/  @P0 BRA `(.L_x_5242) ;  /* 0xffffffec00c80947 */ /* 0x000fea000383ffff */
.L_x_5218:
[----:B------:R-:W-:Y:S05]  /*18ab0*/  BSYNC B0 ;  /* 0x0000000000007941 */ /* 0x000fea0003800000 */
.L_x_5217:
        /* <DEDUP_REMOVED lines=26> */
.L_x_5244:
[----:B------:R-:W-:Y:S05]  /*18c60*/  BSYNC B0 ;  /* 0x0000000000007941 */ /* 0x000fea0003800000 */
.L_x_5243:
[----:B--2---:R-:W2:Y:S02]  /*18c70*/  LDL.LU R2, [R1+0x4] ;  /* 0x0000040001027983 */ /* 0x004ea40000300800 */
[----:B--2---:R-:W-:-:S05]  /*18c80*/  LOP3.LUT R2, R2, R0, RZ, 0x3c, !PT ;  /* 0x0000000002027212 */ /* 0x004fca00078e3cff */
[----:B------:R2:W-:Y:S02]  /*18c90*/  STL [R1+0x4], R2 ;  /* 0x0000040201007387 */ /* 0x0005e40000100800 */
.L_x_5199:
[----:B------:R-:W-:Y:S05]  /*18ca0*/  BSYNC B6 ;  /* 0x0000000000067941 */ /* 0x000fea0003800000 */
.L_x_5197:
[----:B------:R-:W-:-:S03]  /*18cb0*/  UMOV UR4, 0xffffffff ;  /* 0xffffffff00047882 */ /* 0x000fc60000000000 */
[----:B------:R-:W-:Y:S05]  /*18cc0*/  BRA.DIV UR4, `(.L_x_5245) ;  /* 0x0000001604f87947 */ /* 0x000fea000b800000 */
[----:B------:R3:W4:Y:S04]  /*18cd0*/  SHFL.IDX PT, R4, R16, RZ, 0x1f ;  /* 0x00001fff10047589 */ /* 0x00072800000e0000 */
[----:B------:R-:W0:Y:S02]  /*18ce0*/  SHFL.IDX PT, R16, R16, 0x1, 0x1f ;  /* 0x00201f0010107f89 */ /* 0x000e2400000e0000 */
.L_x_5291:
[----:B------:R-:W1:Y:S01]  /*18cf0*/  S2R R0, SR_TID.X ;  /* 0x0000000000007919 */ /* 0x000e620000002100 */
        /* <DEDUP_REMOVED lines=9> */
[----:B--2---:R-:W1:Y:S01]  /*18d90*/  LDC.64 R2, c[0x0][0xd58] ;  /* 0x00035600ff027b82 */ /* 0x004e620000000a00 */
[----:B------:R-:W-:Y:S01]  /*18da0*/  ULDC.64 UR4, c[0x0][0x208] ;  /* 0x0000820000047ab9 */ /* 0x000fe20000000a00 */
[----:B-1----:R-:W-:-:S06]  /*18db0*/  IMAD.WIDE R2, R5, 0x4, R2 ;  /* 0x0000000405027825 */ /* 0x002fcc00078e0202 */
[----:B------:R1:W5:Y:S02]  /*18dc0*/  LDG.E R3, desc[UR4][R2.64] ;  /* 0x0000000402037981 */ /* 0x000364000c1e1900 */
.L_x_5247:
[----:B------:R-:W-:Y:S05]  /*18dd0*/  BSYNC B0 ;  /* 0x0000000000007941 */ /* 0x000fea0003800000 */
.L_x_5246:
[----:B------:R-:W-:-:S03]  /*18de0*/  UMOV UR4, 0xffffffff ;  /* 0xffffffff00047882 */ /* 0x000fc60000000000 */
[----:B------:R-:W-:Y:S05]  /*18df0*/  BRA.DIV UR4, `(.L_x_5248) ;  /* 0x0000001604f87947 */ /* 0x000fea000b800000 */
        /* <DEDUP_REMOVED lines=17> */
[----:B------:R-:W1:Y:S02]  /*18f10*/  SHFL.UP PT, R14, R7, 0x10, RZ ;  /* 0x06000000070e7989 */ /* 0x000e6400000e00ff */
[----:B-12---:R-:W-:-:S05]  /*18f20*/  SEL R2, R14, RZ, P0 ;  /* 0x000000ff0e027207 */ /* 0x006fca0000000000 */
[----:B------:R-:W-:-:S05]  /*18f30*/  IMAD.IADD R2, R7, 0x1, R2 ;  /* 0x0000000107027824 */ /* 0x000fca00078e0202 */
[----:B------:R0:W1:Y:S02]  /*18f40*/  SHFL.IDX PT, R14, R2, 0x1f, 0x1f ;  /* 0x03e01f00020e7f89 */ /* 0x00006400000e0000 */
.L_x_5299:
[----:B------:R-:W-:Y:S02]  /*18f50*/  ULDC UR4, c[0x0][0xd10] ;  /* 0x0003440000047ab9 */ /* 0x000fe40000000800 */
[----:B------:R-:W-:-:S04]  /*18f60*/  IMAD.U32 R5, RZ, RZ, UR4 ;  /* 0x00000004ff057e24 */ /* 0x000fc8000f8e00ff */
[----:B-1----:R-:W-:-:S05]  /*18f70*/  IMAD R7, R14, R5, RZ ;  /* 0x000000050e077224 */ /* 0x002fca00078e02ff */
[----:B---3--:R-:W-:-:S04]  /*18f80*/  IADD3 R16, R16, R7, RZ ;  /* 0x0000000710107210 */ /* 0x008fc80007ffe0ff */
[----:B----4-:R-:W-:-:S13]  /*18f90*/  ISETP.GT.AND P0, PT, R16, R4, PT ;  /* 0x000000041000720c */ /* 0x010fda0003f04270 */
[----:B------:R-:W-:Y:S05]  /*18fa0*/  @P0 BRA `(.L_x_5249) ;  /* 0x0000000000b80947 */ /* 0x000fea0003800000 */
[----:B------:R-:W1:Y:S02]  /*18fb0*/  LDC R0, c[0x0][0xd14] ;  /* 0x00034500ff007b82 */ /* 0x000e640000000800 */
.L_x_5254:
        /* <DEDUP_REMOVED lines=15> */
.L_x_5252:
[----:B------:R-:W-:Y:S05]  /*190b0*/  BSYNC B0 ;  /* 0x0000000000007941 */ /* 0x000fea0003800000 */
.L_x_5251:
        /* <DEDUP_REMOVED lines=23> */
.L_x_5307:
[----:B------:R-:W-:Y:S02]  /*19230*/  ULDC UR4, c[0x0][0xd10] ;  /* 0x0003440000047ab9 */ /* 0x000fe40000000800 */
[----:B------:R-:W-:-:S04]  /*19240*/  IMAD.U32 R5, RZ, RZ, UR4 ;  /* 0x00000004ff057e24 */ /* 0x000fc8000f8e00ff */
[----:B-1----:R-:W-:-:S04]  /*19250*/  IMAD R7, R14, R5, RZ ;  /* 0x000000050e077224 */ /* 0x002fc800078e02ff */
[----:B------:R-:W-:-:S05]  /*19260*/  IMAD.IADD R16, R7, 0x1, R16 ;  /* 0x0000000107107824 */ /* 0x000fca00078e0210 */
[----:B------:R-:W-:-:S13]  /*19270*/  ISETP.GT.AND P0, PT, R16, R4, PT ;  /* 0x000000041000720c */ /* 0x000fda0003f04270 */
[----:B------:R-:W-:Y:S05]  /*19280*/  @!P0 BRA `(.L_x_5254) ;  /* 0xfffffffc004c8947 */ /* 0x000fea000383ffff */
.L_x_5249:
        /* <DEDUP_REMOVED lines=8> */
.L_x_5311:
[----:B------:R-:W-:Y:S02]  /*19310*/  ISETP.NE.AND P0, PT, R6, RZ, PT ;  /* 0x000000ff0600720c */ /* 0x000fe40003f05270 */
[----:B------:R-:W-:-:S11]  /*19320*/  MOV R8, RZ ;  /* 0x000000ff00087202 */ /* 0x000fd60000000f00 */
[----:B------:R-:W-:Y:S05]  /*19330*/  @!P0 BRA `(.L_x_5256) ;  /* 0x0000000000108947 */ /* 0x000fea0003800000 */
[----:B------:R-:W-:Y:S01]  /*19340*/  UMOV UR4, 0xffffffff ;  /* 0xffffffff00047882 */ /* 0x000fe20000000000 */
[----:B------:R-:W-:Y:S02]  /*19350*/  VIADD R12, R7, 0xffffffff ;  /* 0xffffffff070c7836 */ /* 0x000fe40000000000 */
[----:B------:R-:W-:Y:S05]  /*19360*/  BRA.DIV UR4, `(.L_x_5257) ;  /* 0x0000001a04847947 */ /* 0x000fea000b800000 */
[----:B------:R3:W4:Y:S02]  /*19370*/  SHFL.IDX PT, R8, R2, R12, 0x1f ;  /* 0x00001f0c02087589 */ /* 0x00072400000e0000 */
.L_x_5256:
[----:B01-3--:R-:W0:Y:S01]  /*19380*/  LDC.64 R2, c[0x0][0xd68] ;  /* 0x00035a00ff027b82 */ /* 0x00be220000000a00 */
[----:B------:R-:W-:Y:S01]  /*19390*/  IMAD.IADD R19, R7, 0x1, R19 ;  /* 0x0000000107137824 */ /* 0x000fe200078e0213 */
[----:B------:R-:W-:-:S03]  /*193a0*/  ULDC.64 UR4, c[0x0][0x208] ;  /* 0x0000820000047ab9 */ /* 0x000fc60000000a00 */
[----:B0-----:R-:W-:-:S05]  /*193b0*/  IMAD.WIDE R2, R19, 0x4, R2 ;  /* 0x0000000413027825 */ /* 0x001fca00078e0202 */
[----:B------:R0:W2:Y:S01]  /*193c0*/  LDG.E R10, desc[UR4][R2.64] ;  /* 0x00000004020a7981 */ /* 0x0000a2000c1e1900 */
[----:B----4-:R-:W-:Y:S02]  /*193d0*/  IMAD R16, R8, R5, R16 ;  /* 0x0000000508107224 */ /* 0x010fe400078e0210 */
[----:B0-----:R-:W-:Y:S02]  /*193e0*/  IMAD.MOV.U32 R2, RZ, RZ, RZ ;  /* 0x000000ffff027224 */ /* 0x001fe400078e00ff */
[----:B--2---:R-:W-:-:S05]  /*193f0*/  IMAD R6, R17, R10, RZ ;  /* 0x0000000a11067224 */ /* 0x004fca00078e02ff */
        /* <DEDUP_REMOVED lines=22> */
[----:B------:R-:W-:Y:S02]  /*19560*/  @!P0 IADD3 R7, -R7, RZ, RZ ;  /* 0x000000ff07078210 */ /* 0x000fe40007ffe1ff */
[----:B------:R-:W-:-:S13]  /*19570*/  ISETP.NE.AND P0, PT, R6, RZ, PT ;  /* 0x000000ff0600720c */ /* 0x000fda0003f05270 */
[----:B------:R-:W-:-:S05]  /*19580*/  @!P0 LOP3.LUT R7, RZ, R6, RZ, 0x33, !PT ;  /* 0x00000006ff078212 */ /* 0x000fca00078e33ff */
[----:B------:R-:W-:Y:S02]  /*19590*/  IMAD R4, R10, R7, RZ ;  /* 0x000000070a047224 */ /* 0x000fe400078e02ff */
[----:B------:R-:W-:Y:S02]  /*195a0*/  IMAD.MOV R7, RZ, RZ, -R7 ;  /* 0x000000ffff077224 */ /* 0x000fe400078e0a07 */
[----:B------:R-:W-:Y:S02]  /*195b0*/  IMAD.MOV R2, RZ, RZ, -R4 ;  /* 0x000000ffff027224 */ /* 0x000fe400078e0a04 */
[----:B------:R-:W-:-:S03]  /*195c0*/  IMAD R6, R6, R7, R9 ;  /* 0x0000000706067224 */ /* 0x000fc600078e0209 */
[----:B------:R-:W-:Y:S01]  /*195d0*/  VIADDMNMX R5, R2, R5, R10, PT ;  /* 0x0000000502057246 */ /* 0x000fe2000380010a */
[----:B------:R-:W-:Y:S02]  /*195e0*/  IMAD.MOV.U32 R2, RZ, RZ, RZ ;  /* 0x000000ffff027224 */ /* 0x000fe400078e00ff */
[----:B------:R-:W-:Y:S01]  /*195f0*/  IMAD.IADD R4, R6, 0x1, R4 ;  /* 0x0000000106047824 */ /* 0x000fe200078e0204 */
        /* <DEDUP_REMOVED lines=10> */
[----:B------:R-:W-:Y:S01]  /*196a0*/  IMAD.HI.U32 R3, R3, R2, RZ ;  /* 0x0000000203037227 */ /* 0x000fe200078e00ff */
[----:B------:R-:W-:-:S05]  /*196b0*/  IADD3 R7, RZ, -R7, RZ ;  /* 0x80000007ff077210 */ /* 0x000fca0007ffe0ff */
        /* <DEDUP_REMOVED lines=16> */
.L_x_5250:
[----:B------:R-:W-:Y:S01]  /*197c0*/  UMOV UR4, URZ ;  /* 0x0000003f00047c82 */ /* 0x000fe20008000000 */
[----:B------:R-:W-:Y:S01]  /*197d0*/  UMOV UR5, URZ ;  /* 0x0000003f00057c82 */ /* 0x000fe20008000000 */
[----:B------:R-:W-:Y:S01]  /*197e0*/  ULDC UR6, c[0x0][0xd14] ;  /* 0x0003450000067ab9 */ /* 0x000fe20000000800 */
[----:B------:R-:W-:Y:S02]  /*197f0*/  IMAD.MOV.U32 R16, RZ, RZ, R4 ;  /* 0x000000ffff107224 */ /* 0x000fe400078e0004 */
[----:B------:R-:W-:Y:S02]  /*19800*/  IMAD.U32 R17, RZ, RZ, UR4 ;  /* 0x00000004ff117e24 */ /* 0x000fe4000f8e00ff */
[----:B------:R-:W-:Y:S02]  /*19810*/  IMAD.U32 R18, RZ, RZ, UR5 ;  /* 0x00000005ff127e24 */ /* 0x000fe4000f8e00ff */
[----:B------:R-:W-:-:S07]  /*19820*/  IMAD.U32 R19, RZ, RZ, UR6 ;  /* 0x00000006ff137e24 */ /* 0x000fce000f8e00ff */
.L_x_5258:
        /* <DEDUP_REMOVED lines=12> */
.L_x_5185:
[----:B-1----:R-:W3:Y:S01]  /*198f0*/  LDL R0, [R1+0x1c] ;  /* 0x00001c0001007983 */ /* 0x002ee20000100800 */
[----:B------:R-:W1:Y:S01]  /*19900*/  S2R R3, SR_CgaCtaId ;  /* 0x0000000000037919 */ /* 0x000e620000008800 */
[----:B---3--:R-:W-:Y:S02]  /*19910*/  R2UR UR4, R0 ;  /* 0x00000000000472ca */ /* 0x008fe400000e0000 */
[----:B------:R-:W-:-:S04]  /*19920*/  MOV R0, 0x400 ;  /* 0x0000040000007802 */ /* 0x000fc80000000f00 */
[----:B-1----:R-:W-:-:S07]  /*19930*/  LEA R0, R3, R0, 0x18 ;  /* 0x0000000003007211 */ /* 0x002fce00078ec0ff */
[----:B------:R-:W-:-:S04]  /*19940*/  UIADD3 UR4, UR4, 0x1, URZ ;  /* 0x0000000104047890 */ /* 0x000fc8000fffe03f */
[----:B------:R-:W-:-:S04]  /*19950*/  ULEA.HI UR5, UR4, UR4, URZ, 0x1 ;  /* 0x0000000404057291 */ /* 0x000fc8000f8f083f */
[----:B------:R-:W-:-:S04]  /*19960*/  ULOP3.LUT UR5, UR5, 0xfffffffe, URZ, 0xc0, !UPT ;  /* 0xfffffffe05057892 */ /* 0x000fc8000f8ec03f */
[----:B------:R-:W-:-:S06]  /*19970*/  UIADD3 UR5, UR4, -UR5, URZ ;  /* 0x8000000504057290 */ /* 0x000fcc000fffe03f */
[----:B------:R-:W-:-:S04]  /*19980*/  MOV R3, UR5 ;  /* 0x0000000500037c02 */ /* 0x000fc80008000f00 */
[----:B------:R-:W-:-:S04]  /*19990*/  SHF.L.U32 R3, R3, 0x1f, RZ ;  /* 0x0000001f03037819 */ /* 0x000fc800000006ff */
[----:B------:R-:W1:Y:S02]  /*199a0*/  SYNCS.PHASECHK.TRANS64.TRYWAIT P0, [R0+URZ+0x38820], R3 ;  /* 0x03882003000075a7 */ /* 0x000e64000800017f */
[----:B-1----:R-:W-:Y:S05]  /*199b0*/  @!P0 BRA `(.L_x_5260) ;  /* 0x0000001400188947 */ /* 0x002fea0003800000 */
.L_x_5314:
[----:B------:R-:W-:-:S03]  /*199c0*/  UMOV UR4, 0xffffffff ;  /* 0xffffffff00047882 */ /* 0x000fc60000000000 */
[----:B------:R-:W-:Y:S05]  /*199d0*/  BRA.DIV UR4, `(.L_x_5261) ;  /* 0x0000001604247947 */ /* 0x000fea000b800000 */
[----:B--2---:R-:W2:Y:S02]  /*199e0*/  S2R R2, SR_TID.X ;  /* 0x0000000000027919 */ /* 0x004ea40000002100 */
[----:B--2---:R-:W-:-:S04]  /*199f0*/  SHF.R.U32.HI R2, RZ, 0x5, R2 ;  /* 0x00000005ff027819 */ /* 0x004fc80000011602 */
[----:B------:R-:W-:-:S05]  /*19a00*/  LOP3.LUT R2, R2, 0x3, RZ, 0xc0, !PT ;  /* 0x0000000302027812 */ /* 0x000fca00078ec0ff */
[----:B------:R2:W3:Y:S02]  /*19a10*/  SHFL.IDX PT, R14, R2, RZ, 0x1f ;  /* 0x00001fff020e7589 */ /* 0x0004e400000e0000 */
.L_x_5317:
[----:B---3--:R-:W-:Y:S01]  /*19a20*/  ISETP.NE.AND P0, PT, R14, RZ, PT ;  /* 0x000000ff0e00720c */ /* 0x008fe20003f05270 */
[----:B------:R-:W-:-:S12]  /*19a30*/  BSSY B0, `(.L_x_5262) ;  /* 0x0000027000007945 */ /* 0x000fd80003800000 */
[----:B------:R-:W-:Y:S05]  /*19a40*/  @P0 BRA `(.L_x_5263) ;  /* 0x0000000000940947 */ /* 0x000fea0003800000 */
[----:B------:R-:W-:-:S03]  /*19a50*/  UMOV UR4, 0xffffffff ;  /* 0xffffffff00047882 */ /* 0x000fc60000000000 */
[----:B------:R-:W-:Y:S05]  /*19a60*/  BRA.DIV UR4, `(.L_x_5264) ;  /* 0x0000001604347947 */ /* 0x000fea000b800000 */
[----:B------:R-:W-:-:S13]  /*19a70*/  ELECT P6, URZ, PT ;  /* 0x00000000003f782f */ /* 0x000fda00038c0000 */
.L_x_5320:
[----:B------:R-:W-:Y:S05]  /*19a80*/  @!P6 BRA `(.L_x_5263) ;  /* 0x000000000084e947 */ /* 0x000fea0003800000 */
[----:B--2---:R-:W2:Y:S02]  /*19a90*/  LDL.LU R2, [R1+0x24] ;  /* 0x0000240001027983 */ /* 0x004ea40000300800 */
[----:B--2---:R-:W-:-:S04]  /*19aa0*/  LOP3.LUT R2, R2, 0x2, RZ, 0xfc, !PT ;  /* 0x0000000202027812 */ /* 0x004fc800078efcff */
[----:B------:R-:W-:-:S13]  /*19ab0*/  ISETP.NE.AND P2, PT, R2, 0x3, PT ;  /* 0x000000030200780c */ /* 0x000fda0003f45270 */
[----:B------:R-:W-:Y:S05]  /*19ac0*/  @!P2 BRA `(.L_x_5265) ;  /* 0x000000000004a947 */ /* 0x000fea0003800000 */
[----:B------:R-:W-:Y:S01]  /*19ad0*/  BPT.TRAP 0x1 ;  /* 0x000000040000795c */ /* 0x000fe20000300000 */
.L_x_5265:
        /* <DEDUP_REMOVED lines=14> */
.L_x_5321:
[----:B------:R-:W2:Y:S02]  /*19bc0*/  SYNCS.PHASECHK.TRANS64.TRYWAIT P0, [R7+URZ], R2 ;  /* 0x00000002070075a7 */ /* 0x000ea4000800017f */
[----:B--2---:R-:W-:Y:S05]  /*19bd0*/  @!P0 BRA `(.L_x_5267) ;  /* 0x00000014000c8947 */ /* 0x004fea0003800000 */
.L_x_5322:
[----:B------:R-:W-:Y:S05]  /*19be0*/  @!P2 BRA `(.L_x_5268) ;  /* 0x000000000004a947 */ /* 0x000fea0003800000 */
[----:B------:R-:W-:Y:S01]  /*19bf0*/  BPT.TRAP 0x1 ;  /* 0x000000040000795c */ /* 0x000fe20000300000 */
.L_x_5268:
[----:B------:R-:W3:Y:S01]  /*19c00*/  LDL.LU R4, [R1] ;  /* 0x0000000001047983 */ /* 0x000ee20000300800 */
[----:B------:R-:W-:-:S05]  /*19c10*/  VIADD R0, R0, 0x38860 ;  /* 0x0003886000007836 */ /* 0x000fca0000000000 */
[----:B---3--:R-:W-:-:S04]  /*19c20*/  LEA R4, R4, R0, 0x3 ;  /* 0x0000000004047211 */ /* 0x008fc800078e18ff */
[----:B------:R-:W3:Y:S02]  /*19c30*/  SYNCS.PHASECHK.TRANS64.TRYWAIT P0, [R4+URZ], R5 ;  /* 0x00000005040075a7 */ /* 0x000ee4000800017f */
[----:B---3--:R-:W-:Y:S05]  /*19c40*/  @!P0 BRA `(.L_x_5269) ;  /* 0x0000001400048947 */ /* 0x008fea0003800000 */
.L_x_5323:
[----:B------:R-:W-:-:S07]  /*19c50*/  IMAD R3, R3, 0x8, R0 ;  /* 0x0000000803037824 */ /* 0x000fce00078e0200 */
.L_x_5270:
[----:B----4-:R4:W0:Y:S02]  /*19c60*/  SYNCS.PHASECHK.TRANS64.TRYWAIT P0, [R3+URZ], R2 ;  /* 0x00000002030075a7 */ /* 0x010824000800017f */
[----:B0-----:R-:W-:Y:S05]  /*19c70*/  @!P0 NANOSLEEP.SYNCS 0x989680 ;  /* 0x009896800000895d */ /* 0x001fea0003900000 */
[----:B------:R-:W0:Y:S02]  /*19c80*/  @!P0 SYNCS.PHASECHK.TRANS64 P0, [R3+URZ], R2 ;  /* 0x00000002030085a7 */ /* 0x000e24000800007f */
[----:B0-----:R-:W-:Y:S05]  /*19c90*/  @!P0 BRA `(.L_x_5270) ;  /* 0xfffffffc00f08947 */ /* 0x001fea000383ffff */
.L_x_5263:
[----:B------:R-:W-:Y:S05]  /*19ca0*/  BSYNC B0 ;  /* 0x0000000000007941 */ /* 0x000fea0003800000 */
.L_x_5262:
[----:B------:R-:W-:Y:S05]  /*19cb0*/  EXIT ;  /* 0x000000000000794d */ /* 0x000fea0003800000 */
.L_x_5095:
[----:B0-----:R-:W-:-:S04]  /*19cc0*/  IMAD.U32 R0, RZ, RZ, UR37 ;  /* 0x00000025ff007e24 */ /* 0x001fc8000f8e00ff */
[----:B------:R0:W1:Y:S03]  /*19cd0*/  SYNCS.PHASECHK.TRANS64.TRYWAIT P1, [R0+URZ+0x38800], R3 ;  /* 0x03880003000075a7 */ /* 0x000066000802017f */
[----:B-1----:R-:W-:Y:S05]  /*19ce0*/  @!P1 NANOSLEEP.SYNCS 0x989680 ;  /* 0x009896800000995d */ /* 0x002fea0003900000 */
[----:B------:R-:W1:Y:S02]  /*19cf0*/  @!P1 SYNCS.PHASECHK.TRANS64 P1, [R0+URZ+0x38800], R3 ;  /* 0x03880003000095a7 */ /* 0x000e64000802007f */
[----:B-1----:R-:W-:Y:S05]  /*19d00*/  @!P1 BRA `(.L_x_5095) ;  /* 0xfffffffc00ec9947 */ /* 0x002fea000383ffff */
[----:B------:R-:W-:Y:S05]  /*19d10*/  BRA `(.L_x_5271) ;  /* 0xfffffe9c00b87947 */ /* 0x000fea000383ffff */
.L_x_5099:
[----:B--2---:R2:W3:Y:S02]  /*19d20*/  SYNCS.PHASECHK.TRANS64.TRYWAIT P1, [R4+URZ+0x38830], R5 ;  /* 0x03883005040075a7 */ /* 0x0044e4000802017f */
[----:B---3--:R-:W-:Y:S05]  /*19d30*/  @!P1 NANOSLEEP.SYNCS 0x989680 ;  /* 0x009896800000995d */ /* 0x008fea0003900000 */
[----:B------:R-:W3:Y:S02]  /*19d40*/  @!P1 SYNCS.PHASECHK.TRANS64 P1, [R4+URZ+0x38830], R5 ;  /* 0x03883005040095a7 */ /* 0x000ee4000802007f */
[----:B---3--:R-:W-:Y:S05]  /*19d50*/  @!P1 BRA `(.L_x_5099) ;  /* 0xfffffffc00f09947 */ /* 0x008fea000383ffff */
[----:B------:R-:W-:Y:S05]  /*19d60*/  BRA `(.L_x_5098) ;  /* 0xfffffe9c00d07947 */ /* 0x000fea000383ffff */
.L_x_5100:
[----:B0-----:R-:W-:-:S04]  /*19d70*/  IMAD.U32 R6, RZ, RZ, UR37 ;  /* 0x00000025ff067e24 */ /* 0x001fc8000f8e00ff */
[----:B------:R0:W3:Y:S03]  /*19d80*/  SYNCS.PHASECHK.TRANS64.TRYWAIT P1, [R6+URZ+0x38810], R3 ;  /* 0x03881003060075a7 */ /* 0x0000e6000802017f */
[----:B---3--:R-:W-:Y:S05]  /*19d90*/  @!P1 NANOSLEEP.SYNCS 0x989680 ;  /* 0x009896800000995d */ /* 0x008fea0003900000 */
[----:B------:R-:W3:Y:S02]  /*19da0*/  @!P1 SYNCS.PHASECHK.TRANS64 P1, [R6+URZ+0x38810], R3 ;  /* 0x03881003060095a7 */ /* 0x000ee4000802007f */
[----:B---3--:R-:W-:Y:S05]  /*19db0*/  @!P1 BRA `(.L_x_5100) ;  /* 0xfffffffc00ec9947 */ /* 0x008fea000383ffff */
[----:B------:R-:W-:Y:S05]  /*19dc0*/  BRA `(.L_x_5272) ;  /* 0xfffffea000587947 */ /* 0x000fea000383ffff */
.L_x_5104:
[----:B----4-:R4:W0:Y:S02]  /*19dd0*/  SYNCS.PHASECHK.TRANS64.TRYWAIT P1, [R4+URZ+0x38850], R5 ;  /* 0x03885005040075a7 */ /* 0x010824000802017f */
[----:B0-----:R-:W-:Y:S05]  /*19de0*/  @!P1 NANOSLEEP.SYNCS 0x989680 ;  /* 0x009896800000995d */ /* 0x001fea0003900000 */
[----:B------:R-:W0:Y:S02]  /*19df0*/  @!P1 SYNCS.PHASECHK.TRANS64 P1, [R4+URZ+0x38850], R5 ;  /* 0x03885005040095a7 */ /* 0x000e24000802007f */
[----:B0-----:R-:W-:Y:S05]  /*19e00*/  @!P1 BRA `(.L_x_5104) ;  /* 0xfffffffc00f09947 */ /* 0x001fea000383ffff */
[----:B------:R-:W-:Y:S05]  /*19e10*/  BRA `(.L_x_5103) ;  /* 0xfffffea000647947 */ /* 0x000fea000383ffff */
.L_x_5120:
[----:B-1----:R-:W-:-:S04]  /*19e20*/  IMAD.U32 R15, RZ, RZ, UR7 ;  /* 0x00000007ff0f7e24 */ /* 0x002fc8000f8e00ff */
[----:B------:R1:W2:Y:S03]  /*19e30*/  SYNCS.PHASECHK.TRANS64.TRYWAIT P2, [R15+URZ+0x38830], R10 ;  /* 0x0388300a0f0075a7 */ /* 0x0002a6000804017f */
[----:B--2---:R-:W-:Y:S05]  /*19e40*/  @!P2 NANOSLEEP.SYNCS 0x989680 ;  /* 0x009896800000a95d */ /* 0x004fea0003900000 */
[----:B------:R-:W2:Y:S02]  /*19e50*/  @!P2 SYNCS.PHASECHK.TRANS64 P2, [R15+URZ+0x38830], R10 ;  /* 0x0388300a0f00a5a7 */ /* 0x000ea4000804007f */
[----:B--2---:R-:W-:Y:S05]  /*19e60*/  @!P2 BRA `(.L_x_5120) ;  /* 0xfffffffc00eca947 */ /* 0x004fea000383ffff */
[----:B------:R-:W-:Y:S05]  /*19e70*/  BRA `(.L_x_5119) ;  /* 0xfffffed000bc7947 */ /* 0x000fea000383ffff */
.L_x_5124:
[----:B-1----:R-:W-:-:S04]  /*19e80*/  IMAD.U32 R15, RZ, RZ, UR7 ;  /* 0x00000007ff0f7e24 */ /* 0x002fc8000f8e00ff */
[----:B------:R1:W3:Y:S03]  /*19e90*/  SYNCS.PHASECHK.TRANS64.TRYWAIT P2, [R15+URZ+0x38850], R10 ;  /* 0x0388500a0f0075a7 */ /* 0x0002e6000804017f */
[----:B---3--:R-:W-:Y:S05]  /*19ea0*/  @!P2 NANOSLEEP.SYNCS 0x989680 ;  /* 0x009896800000a95d */ /* 0x008fea0003900000 */
[----:B------:R-:W3:Y:S02]  /*19eb0*/  @!P2 SYNCS.PHASECHK.TRANS64 P2, [R15+URZ+0x38850], R10 ;  /* 0x0388500a0f00a5a7 */ /* 0x000ee4000804007f */
[----:B---3--:R-:W-:Y:S05]  /*19ec0*/  @!P2 BRA `(.L_x_5124) ;  /* 0xfffffffc00eca947 */ /* 0x008fea000383ffff */
[----:B------:R-:W-:Y:S05]  /*19ed0*/  BRA `(.L_x_5123) ;  /* 0xfffffed4003c7947 */ /* 0x000fea000383ffff */
.L_x_5141:
[----:B-1----:R-:W-:-:S04]  /*19ee0*/  MOV R8, UR6 ;  /* 0x0000000600087c02 */ /* 0x002fc80008000f00 */
[----:B------:R1:W2:Y:S03]  /*19ef0*/  SYNCS.PHASECHK.TRANS64.TRYWAIT P3, [R8+URZ+0x38830], R7 ;  /* 0x03883007080075a7 */ /* 0x0002a6000806017f */
[----:B--2---:R-:W-:Y:S05]  /*19f00*/  @!P3 NANOSLEEP.SYNCS 0x989680 ;  /* 0x009896800000b95d */ /* 0x004fea0003900000 */
[----:B------:R-:W2:Y:S02]  /*19f10*/  @!P3 SYNCS.PHASECHK.TRANS64 P3, [R8+URZ+0x38830], R7 ;  /* 0x038830070800b5a7 */ /* 0x000ea4000806007f */
[----:B--2---:R-:W-:Y:S05]  /*19f20*/  @!P3 BRA `(.L_x_5141) ;  /* 0xfffffffc00ecb947 */ /* 0x004fea000383ffff */
[----:B------:R-:W-:Y:S05]  /*19f30*/  BRA `(.L_x_5140) ;  /* 0xffffff0c00247947 */ /* 0x000fea000383ffff */
.L_x_5145:
[----:B-1----:R-:W-:-:S04]  /*19f40*/  IMAD.U32 R8, RZ, RZ, UR6 ;  /* 0x00000006ff087e24 */ /* 0x002fc8000f8e00ff */
[----:B------:R1:W3:Y:S03]  /*19f50*/  SYNCS.PHASECHK.TRANS64.TRYWAIT P3, [R8+URZ+0x38850], R7 ;  /* 0x03885007080075a7 */ /* 0x0002e6000806017f */
[----:B---3--:R-:W-:Y:S05]  /*19f60*/  @!P3 NANOSLEEP.SYNCS 0x989680 ;  /* 0x009896800000b95d */ /* 0x008fea0003900000 */
[----:B------:R-:W3:Y:S02]  /*19f70*/  @!P3 SYNCS.PHASECHK.TRANS64 P3, [R8+URZ+0x38850], R7 ;  /* 0x038850070800b5a7 */ /* 0x000ee4000806007f */
[----:B---3--:R-:W-:Y:S05]  /*19f80*/  @!P3 BRA `(.L_x_5145) ;  /* 0xfffffffc00ecb947 */ /* 0x008fea000383ffff */
[----:B------:R-:W-:Y:S05]  /*19f90*/  BRA `(.L_x_5144) ;  /* 0xffffff0c00a47947 */ /* 0x000fea000383ffff */
.L_x_5151:
[----:B--2---:R-:W-:-:S04]  /*19fa0*/  IMAD.U32 R8, RZ, RZ, UR7 ;  /* 0x00000007ff087e24 */ /* 0x004fc8000f8e00ff */
[----:B------:R2:W3:Y:S03]  /*19fb0*/  SYNCS.PHASECHK.TRANS64.TRYWAIT P2, [R8+URZ+0x38830], R7 ;  /* 0x03883007080075a7 */ /* 0x0004e6000804017f */
[----:B---3--:R-:W-:Y:S05]  /*19fc0*/  @!P2 NANOSLEEP.SYNCS 0x989680 ;  /* 0x009896800000a95d */ /* 0x008fea0003900000 */
[----:B------:R-:W3:Y:S02]  /*19fd0*/  @!P2 SYNCS.PHASECHK.TRANS64 P2, [R8+URZ+0x38830], R7 ;  /* 0x038830070800a5a7 */ /* 0x000ee4000804007f */
[----:B---3--:R-:W-:Y:S05]  /*19fe0*/  @!P2 BRA `(.L_x_5151) ;  /* 0xfffffffc00eca947 */ /* 0x008fea000383ffff */
[----:B------:R-:W-:Y:S05]  /*19ff0*/  BRA `(.L_x_5150) ;  /* 0xffffff38007c7947 */ /* 0x000fea000383ffff */
.L_x_5155:
[----:B--2---:R-:W-:-:S04]  /*1a000*/  IMAD.U32 R8, RZ, RZ, UR7 ;  /* 0x00000007ff087e24 */ /* 0x004fc8000f8e00ff */
[----:B------:R2:W3:Y:S03]  /*1a010*/  SYNCS.PHASECHK.TRANS64.TRYWAIT P2, [R8+URZ+0x38850], R7 ;  /* 0x03885007080075a7 */ /* 0x0004e6000804017f */
[----:B---3--:R-:W-:Y:S05]  /*1a020*/  @!P2 NANOSLEEP.SYNCS 0x989680 ;  /* 0x009896800000a95d */ /* 0x008fea0003900000 */
[----:B------:R-:W3:Y:S02]  /*1a030*/  @!P2 SYNCS.PHASECHK.TRANS64 P2, [R8+URZ+0x38850], R7 ;  /* 0x038850070800a5a7 */ /* 0x000ee4000804007f */
[----:B---3--:R-:W-:Y:S05]  /*1a040*/  @!P2 BRA `(.L_x_5155) ;  /* 0xfffffffc00eca947 */ /* 0x008fea000383ffff */
[----:B------:R-:W-:Y:S05]  /*1a050*/  BRA `(.L_x_5154) ;  /* 0xffffff3800fc7947 */ /* 0x000fea000383ffff */
.L_x_5204:
[----:B------:R-:W1:Y:S01]  /*1a060*/  S2R R5, SR_TID.X ;  /* 0x0000000000057919 */ /* 0x000e620000002100 */
[----:B------:R-:W-:Y:S01]  /*1a070*/  BSSY B0, `(.L_x_5273) ;  /* 0x000000a000007945 */ /* 0x000fe20003800000 */
[----:B------:R-:W-:Y:S01]  /*1a080*/  IMAD.MOV.U32 R12, RZ, RZ, RZ ;  /* 0x000000ffff0c7224 */ /* 0x000fe200078e00ff */
[----:B------:R-:W-:Y:S01]  /*1a090*/  MOV R11, 0x1f ;  /* 0x0000001f000b7802 */ /* 0x000fe20000000f00 */
[----:B------:R-:W-:Y:S01]  /*1a0a0*/  IMAD.MOV.U32 R15, RZ, RZ, -0x1 ;  /* 0xffffffffff0f7424 */ /* 0x000fe200078e00ff */
[----:B-1----:R-:W-:-:S04]  /*1a0b0*/  SHF.R.U32.HI R5, RZ, 0x5, R5 ;  /* 0x00000005ff057819 */ /* 0x002fc80000011605 */
[----:B------:R-:W-:-:S05]  /*1a0c0*/  LOP3.LUT R5, R5, 0x3, RZ, 0xc0, !PT ;  /* 0x0000000305057812 */ /* 0x000fca00078ec0ff */
[----:B0-----:R-:W-:-:S07]  /*1a0d0*/  IMAD.MOV.U32 R13, RZ, RZ, R5 ;  /* 0x000000ffff0d7224 */ /* 0x001fce00078e0005 */
[----:B------:R-:W-:Y:S05]  /*1a0e0*/  WARPSYNC.COLLECTIVE R15, `(.L_x_5274) ;  /* 0x000000000f087348 */ /* 0x000fea0003c00000 */
[----:B------:R0:W1:Y:S02]  /*1a0f0*/  SHFL.IDX P6, R14, R13, R12, R11 ;  /* 0x0000000c0d0e7389 */ /* 0x00006400000c000b */
[----:B01----:R-:W-:Y:S01]  /*1a100*/  ENDCOLLECTIVE ;  /* 0x000000000000791b */ /* 0x003fe20003800000 */
.L_x_5274:
[----:B------:R-:W-:Y:S05]  /*1a110*/  BSYNC B0 ;  /* 0x0000000000007941 */ /* 0x000fea0003800000 */
.L_x_5273:
[----:B------:R-:W-:Y:S05]  /*1a120*/  BRA `(.L_x_5275) ;  /* 0xffffffbc00dc7947 */ /* 0x000fea000383ffff */
.L_x_5205:
[----:B------:R-:W-:Y:S01]  /*1a130*/  BSSY B0, `(.L_x_5276) ;  /* 0x0000006000007945 */ /* 0x000fe20003800000 */
[----:B------:R-:W-:-:S07]  /*1a140*/  IMAD.MOV.U32 R15, RZ, RZ, -0x1 ;  /* 0xffffffffff0f7424 */ /* 0x000fce00078e00ff */
[----:B0-----:R-:W-:Y:S05]  /*1a150*/  WARPSYNC.COLLECTIVE R15, `(.L_x_5277) ;  /* 0x000000000f0c7348 */ /* 0x001fea0003c00000 */
[----:B------:R-:W-:Y:S02]  /*1a160*/  ELECT P6, UR62, PT ;  /* 0x00000000003e782f */ /* 0x000fe400038c0000 */
[----:B------:R-:W-:Y:S01]  /*1a170*/  MOV R14, UR62 ;  /* 0x0000003e000e7c02 */ /* 0x000fe20008000f00 */
[----:B0-----:R-:W-:Y:S10]  /*1a180*/  ENDCOLLECTIVE ;  /* 0x000000000000791b */ /* 0x001ff40003800000 */
.L_x_5277:
[----:B------:R-:W-:Y:S05]  /*1a190*/  BSYNC B0 ;  /* 0x0000000000007941 */ /* 0x000fea0003800000 */
.L_x_5276:
[----:B------:R-:W-:Y:S05]  /*1a1a0*/  BRA `(.L_x_5278) ;  /* 0xffffffbc00cc7947 */ /* 0x000fea000383ffff */
.L_x_5208:
[----:B-1----:R1:W2:Y:S02]  /*1a1b0*/  SYNCS.PHASECHK.TRANS64.TRYWAIT P0, [R9+URZ+0x38840], R10 ;  /* 0x0388400a090075a7 */ /* 0x0022a4000800017f */
[----:B--2---:R-:W-:Y:S05]  /*1a1c0*/  @!P0 NANOSLEEP.SYNCS 0x989680 ;  /* 0x009896800000895d */ /* 0x004fea0003900000 */
[----:B------:R-:W2:Y:S02]  /*1a1d0*/  @!P0 SYNCS.PHASECHK.TRANS64 P0, [R9+URZ+0x38840], R10 ;  /* 0x0388400a090085a7 */ /* 0x000ea4000800007f */
[----:B--2---:R-:W-:Y:S05]  /*1a1e0*/  @!P0 BRA `(.L_x_5208) ;  /* 0xfffffffc00f08947 */ /* 0x004fea000383ffff */
[----:B------:R-:W-:Y:S05]  /*1a1f0*/  BRA `(.L_x_5279) ;  /* 0xffffffc000387947 */ /* 0x000fea000383ffff */
.L_x_5212:
        /* <DEDUP_REMOVED lines=8> */
.L_x_5215:
[----:B-1----:R1:W2:Y:S02]  /*1a280*/  SYNCS.PHASECHK.TRANS64.TRYWAIT P0, [R6+URZ+0x38860], R9 ;  /* 0x03886009060075a7 */ /* 0x0022a4000800017f */
[----:B--2---:R-:W-:Y:S05]  /*1a290*/  @!P0 NANOSLEEP.SYNCS 0x989680 ;  /* 0x009896800000895d */ /* 0x004fea0003900000 */
[----:B------:R-:W2:Y:S02]  /*1a2a0*/  @!P0 SYNCS.PHASECHK.TRANS64 P0, [R6+URZ+0x38860], R9 ;  /* 0x03886009060085a7 */ /* 0x000ea4000800007f */
[----:B--2---:R-:W-:Y:S05]  /*1a2b0*/  @!P0 BRA `(.L_x_5215) ;  /* 0xfffffffc00f08947 */ /* 0x004fea000383ffff */
[----:B------:R-:W-:Y:S05]  /*1a2c0*/  BRA `(.L_x_5281) ;  /* 0xffffffc800347947 */ /* 0x000fea000383ffff */
.L_x_5224:
[----:B-1----:R1:W2:Y:S02]  /*1a2d0*/  SYNCS.PHASECHK.TRANS64.TRYWAIT P0, [R2+URZ+0x38840], R3 ;  /* 0x03884003020075a7 */ /* 0x0022a4000800017f */
[----:B--2---:R-:W-:Y:S05]  /*1a2e0*/  @!P0 NANOSLEEP.SYNCS 0x989680 ;  /* 0x009896800000895d */ /* 0x004fea0003900000 */
[----:B------:R-:W2:Y:S02]  /*1a2f0*/  @!P0 SYNCS.PHASECHK.TRANS64 P0, [R2+URZ+0x38840], R3 ;  /* 0x03884003020085a7 */ /* 0x000ea4000800007f */
[----:B--2---:R-:W-:Y:S05]  /*1a300*/  @!P0 BRA `(.L_x_5224) ;  /* 0xfffffffc00f08947 */ /* 0x004fea000383ffff */
[----:B------:R-:W-:Y:S05]  /*1a310*/  BRA `(.L_x_5282) ;  /* 0xffffffd0000c7947 */ /* 0x000fea000383ffff */
.L_x_5226:
[----:B--2---:R2:W3:Y:S02]  /*1a320*/  SYNCS.PHASECHK.TRANS64.TRYWAIT P0, [R2+URZ+0x38860], R3 ;  /* 0x03886003020075a7 */ /* 0x0044e4000800017f */
[----:B---3--:R-:W-:Y:S05]  /*1a330*/  @!P0 NANOSLEEP.SYNCS 0x989680 ;  /* 0x009896800000895d */ /* 0x008fea0003900000 */
[----:B------:R-:W3:Y:S02]  /*1a340*/  @!P0 SYNCS.PHASECHK.TRANS64 P0, [R2+URZ+0x38860], R3 ;  /* 0x03886003020085a7 */ /* 0x000ee4000800007f */
[----:B---3--:R-:W-:Y:S05]  /*1a350*/  @!P0 BRA `(.L_x_5226) ;  /* 0xfffffffc00f08947 */ /* 0x008fea000383ffff */
[----:B------:R-:W-:Y:S05]  /*1a360*/  BRA `(.L_x_5283) ;  /* 0xffffffd0007c7947 */ /* 0x000fea000383ffff */
.L_x_5231:
[----:B--2---:R2:W3:Y:S02]  /*1a370*/  SYNCS.PHASECHK.TRANS64.TRYWAIT P0, [R2+URZ+0x38840], R3 ;  /* 0x03884003020075a7 */ /* 0x0044e4000800017f */
[----:B---3--:R-:W-:Y:S05]  /*1a380*/  @!P0 NANOSLEEP.SYNCS 0x989680 ;  /* 0x009896800000895d */ /* 0x008fea0003900000 */
[----:B------:R-:W3:Y:S02]  /*1a390*/  @!P0 SYNCS.PHASECHK.TRANS64 P0, [R2+URZ+0x38840], R3 ;  /* 0x03884003020085a7 */ /* 0x000ee4000800007f */
[----:B---3--:R-:W-:Y:S05]  /*1a3a0*/  @!P0 BRA `(.L_x_5231) ;  /* 0xfffffffc00f08947 */ /* 0x008fea000383ffff */
[----:B------:R-:W-:Y:S05]  /*1a3b0*/  BRA `(.L_x_5284) ;  /* 0xffffffd8001c7947 */ /* 0x000fea000383ffff */
.L_x_5233:
[----:B0-----:R0:W1:Y:S02]  /*1a3c0*/  SYNCS.PHASECHK.TRANS64.TRYWAIT P1, [R2+URZ+0x38860], R3 ;  /* 0x03886003020075a7 */ /* 0x001064000802017f */
[----:B-1----:R-:W-:Y:S05]  /*1a3d0*/  @!P1 NANOSLEEP.SYNCS 0x989680 ;  /* 0x009896800000995d */ /* 0x002fea0003900000 */
[----:B------:R-:W1:Y:S02]  /*1a3e0*/  @!P1 SYNCS.PHASECHK.TRANS64 P1, [R2+URZ+0x38860], R3 ;  /* 0x03886003020095a7 */ /* 0x000e64000802007f */
[----:B-1----:R-:W-:Y:S05]  /*1a3f0*/  @!P1 BRA `(.L_x_5233) ;  /* 0xfffffffc00f09947 */ /* 0x002fea000383ffff */
[----:B------:R-:W-:Y:S05]  /*1a400*/  BRA `(.L_x_5285) ;  /* 0xffffffd800887947 */ /* 0x000fea000383ffff */
.L_x_5238:
[----:B---3--:R3:W4:Y:S02]  /*1a410*/  SYNCS.PHASECHK.TRANS64.TRYWAIT P0, [R2+URZ+0x38840], R3 ;  /* 0x03884003020075a7 */ /* 0x008724000800017f */
[----:B----4-:R-:W-:Y:S05]  /*1a420*/  @!P0 NANOSLEEP.SYNCS 0x989680 ;  /* 0x009896800000895d */ /* 0x010fea0003900000 */
[----:B------:R-:W4:Y:S02]  /*1a430*/  @!P0 SYNCS.PHASECHK.TRANS64 P0, [R2+URZ+0x38840], R3 ;  /* 0x03884003020085a7 */ /* 0x000f24000800007f */
[----:B----4-:R-:W-:Y:S05]  /*1a440*/  @!P0 BRA `(.L_x_5238) ;  /* 0xfffffffc00f08947 */ /* 0x010fea000383ffff */
[----:B------:R-:W-:Y:S05]  /*1a450*/  BRA `(.L_x_5286) ;  /* 0xffffffe000047947 */ /* 0x000fea000383ffff */
.L_x_5240:
[----:B0-----:R0:W1:Y:S02]  /*1a460*/  SYNCS.PHASECHK.TRANS64.TRYWAIT P1, [R2+URZ+0x38860], R3 ;  /* 0x03886003020075a7 */ /* 0x001064000802017f */
[----:B-1----:R-:W-:Y:S05]  /*1a470*/  @!P1 NANOSLEEP.SYNCS 0x989680 ;  /* 0x009896800000995d */ /* 0x002fea0003900000 */
[----:B------:R-:W1:Y:S02]  /*1a480*/  @!P1 SYNCS.PHASECHK.TRANS64 P1, [R2+URZ+0x38860], R3 ;  /* 0x03886003020095a7 */ /* 0x000e64000802007f */
[----:B-1----:R-:W-:Y:S05]  /*1a490*/  @!P1 BRA `(.L_x_5240) ;  /* 0xfffffffc00f09947 */ /* 0x002fea000383ffff */
[----:B------:R-:W-:Y:S05]  /*1a4a0*/  BRA `(.L_x_5287) ;  /* 0xffffffe000747947 */ /* 0x000fea000383ffff */
.L_x_5245:
[----:B------:R-:W-:Y:S01]  /*1a4b0*/  BSSY B0, `(.L_x_5288) ;  /* 0x0000008000007945 */ /* 0x000fe20003800000 */
[----:B0-----:R-:W-:Y:S01]  /*1a4c0*/  IMAD.MOV.U32 R13, RZ, RZ, R16 ;  /* 0x000000ffff0d7224 */ /* 0x001fe200078e0010 */
[----:B------:R-:W-:Y:S01]  /*1a4d0*/  MOV R15, 0xffffffff ;  /* 0xffffffff000f7802 */ /* 0x000fe20000000f00 */
[----:B-1----:R-:W-:Y:S02]  /*1a4e0*/  IMAD.MOV.U32 R12, RZ, RZ, RZ ;  /* 0x000000ffff0c7224 */ /* 0x002fe400078e00ff */
[----:B------:R-:W-:-:S07]  /*1a4f0*/  IMAD.MOV.U32 R11, RZ, RZ, 0x1f ;  /* 0x0000001fff0b7424 */ /* 0x000fce00078e00ff */
[----:B--2---:R-:W-:Y:S05]  /*1a500*/  WARPSYNC.COLLECTIVE R15, `(.L_x_5289) ;  /* 0x000000000f087348 */ /* 0x004fea0003c00000 */
[----:B------:R0:W1:Y:S02]  /*1a510*/  SHFL.IDX P6, R14, R13, R12, R11 ;  /* 0x0000000c0d0e7389 */ /* 0x00006400000c000b */
[----:B012---:R-:W-:Y:S01]  /*1a520*/  ENDCOLLECTIVE ;  /* 0x000000000000791b */ /* 0x007fe20003800000 */
.L_x_5289:
[----:B------:R-:W-:Y:S05]  /*1a530*/  BSYNC B0 ;  /* 0x0000000000007941 */ /* 0x000fea0003800000 */
.L_x_5288:
        /* <DEDUP_REMOVED lines=8> */
.L_x_5290:
[----:B------:R-:W-:Y:S01]  /*1a5c0*/  MOV R16, R14 ;  /* 0x0000000e00107202 */ /* 0x000fe20000000f00 */
[----:B------:R-:W-:Y:S06]  /*1a5d0*/  BRA `(.L_x_5291) ;  /* 0xffffffe400c47947 */ /* 0x000fec000383ffff */
.L_x_5248:
        /* <DEDUP_REMOVED lines=8> */
.L_x_5293:
[----:B------:R-:W-:Y:S05]  /*1a660*/  BSYNC B0 ;  /* 0x0000000000007941 */ /* 0x000fea0003800000 */
.L_x_5292:
        /* <DEDUP_REMOVED lines=10> */
.L_x_5294:
        /* <DEDUP_REMOVED lines=8> */
.L_x_5295:
        /* <DEDUP_REMOVED lines=8> */
.L_x_5296:
        /* <DEDUP_REMOVED lines=8> */
.L_x_5297:
        /* <DEDUP_REMOVED lines=8> */
.L_x_5298:
[----:B------:R-:W-:Y:S05]  /*1a910*/  BRA `(.L_x_5299) ;  /* 0xffffffe4008c7947 */ /* 0x000fea000383ffff */
.L_x_5253:
        /* <DEDUP_REMOVED lines=8> */
.L_x_5301:
[----:B------:R-:W-:Y:S05]  /*1a9a0*/  BSYNC B0 ;  /* 0x0000000000007941 */ /* 0x000fea0003800000 */
.L_x_5300:
        /* <DEDUP_REMOVED lines=10> */
.L_x_5302:
        /* <DEDUP_REMOVED lines=8> */
.L_x_5303:
        /* <DEDUP_REMOVED lines=8> */
.L_x_5304:
        /* <DEDUP_REMOVED lines=8> */
.L_x_5305:
[----:B------:R-:W-:Y:S01]  /*1abd0*/  IMAD.MOV.U32 R12, RZ, RZ, 0x1f ;  /* 0x0000001fff0c7424 */ /* 0x000fe200078e00ff */
[----:B------:R-:W-:Y:S02]  /*1abe0*/  MOV R11, 0x1f ;  /* 0x0000001f000b7802 */ /* 0x000fe40000000f00 */
[----:B------:R-:W-:-:S05]  /*1abf0*/  SEL R5, R14, RZ, P0 ;  /* 0x000000ff0e057207 */ /* 0x000fca0000000000 */
[----:B------:R-:W-:-:S04]  /*1ac00*/  IMAD.IADD R2, R6, 0x1, R5 ;  /* 0x0000000106027824 */ /* 0x000fc800078e0205 */
[----:B------:R-:W-:-:S07]  /*1ac10*/  IMAD.MOV.U32 R13, RZ, RZ, R2 ;  /* 0x000000ffff0d7224 */ /* 0x000fce00078e0002 */
[----:B------:R-:W-:Y:S05]  /*1ac20*/  WARPSYNC.COLLECTIVE R15, `(.L_x_5306) ;  /* 0x000000000f087348 */ /* 0x000fea0003c00000 */
[----:B------:R0:W1:Y:S02]  /*1ac30*/  SHFL.IDX P6, R14, R13, R12, R11 ;  /* 0x0000000c0d0e7389 */ /* 0x00006400000c000b */
[----:B01----:R-:W-:Y:S01]  /*1ac40*/  ENDCOLLECTIVE ;  /* 0x000000000000791b */ /* 0x003fe20003800000 */
.L_x_5306:
[----:B------:R-:W-:Y:S05]  /*1ac50*/  BRA `(.L_x_5307) ;  /* 0xffffffe400747947 */ /* 0x000fea000383ffff */
.L_x_5255:
[----:B------:R-:W-:Y:S01]  /*1ac60*/  BSSY B0, `(.L_x_5308) ;  /* 0x0000006000007945 */ /* 0x000fe20003800000 */
[----:B------:R-:W-:Y:S01]  /*1ac70*/  PLOP3.LUT P6, PT, P6, PT, PT, 0x8, 0x0 ;  /* 0x000000000000781c */ /* 0x000fe200037ce170 */
[----:B------:R-:W-:-:S12]  /*1ac80*/  IMAD.MOV.U32 R15, RZ, RZ, -0x1 ;  /* 0xffffffffff0f7424 */ /* 0x000fd800078e00ff */
[----:B0-----:R-:W-:Y:S05]  /*1ac90*/  WARPSYNC.COLLECTIVE R15, `(.L_x_5309) ;  /* 0x000000000f087348 */ /* 0x001fea0003c00000 */
[----:B------:R-:W-:Y:S01]  /*1aca0*/  VOTE.ANY R14, PT, P6 ;  /* 0x00000000000e7806 */ /* 0x000fe200030e0100 */
[----:B0-----:R-:W-:Y:S06]  /*1acb0*/  ENDCOLLECTIVE ;  /* 0x000000000000791b */ /* 0x001fec0003800000 */
.L_x_5309:
[----:B------:R-:W-:Y:S05]  /*1acc0*/  BSYNC B0 ;  /* 0x0000000000007941 */ /* 0x000fea0003800000 */
.L_x_5308:
[----:B------:R-:W-:Y:S01]  /*1acd0*/  IMAD.MOV.U32 R6, RZ, RZ, R14 ;  /* 0x000000ffff067224 */ /* 0x000fe200078e000e */
[----:B------:R-:W-:Y:S01]  /*1ace0*/  MOV R15, 0xffffffff ;  /* 0xffffffff000f7802 */ /* 0x000fe20000000f00 */
[----:B------:R-:W-:Y:S02]  /*1acf0*/  IMAD.MOV.U32 R13, RZ, RZ, R3 ;  /* 0x000000ffff0d7224 */ /* 0x000fe400078e0003 */
[----:B------:R-:W0:Y:S01]  /*1ad00*/  POPC R7, R6 ;  /* 0x0000000600077309 */ /* 0x000e220000000000 */
[----:B------:R-:W-:Y:S02]  /*1ad10*/  IMAD.MOV.U32 R11, RZ, RZ, 0x1f ;  /* 0x0000001fff0b7424 */ /* 0x000fe400078e00ff */
[----:B0-----:R-:W-:-:S07]  /*1ad20*/  IMAD.MOV.U32 R12, RZ, RZ, R7 ;  /* 0x000000ffff0c7224 */ /* 0x001fce00078e0007 */
[----:B------:R-:W-:Y:S05]  /*1ad30*/  WARPSYNC.COLLECTIVE R15, `(.L_x_5310) ;  /* 0x000000000f087348 */ /* 0x000fea0003c00000 */
[----:B------:R0:W1:Y:S02]  /*1ad40*/  SHFL.IDX P6, R14, R13, R12, R11 ;  /* 0x0000000c0d0e7389 */ /* 0x00006400000c000b */
[----:B01----:R-:W-:Y:S01]  /*1ad50*/  ENDCOLLECTIVE ;  /* 0x000000000000791b */ /* 0x003fe20003800000 */
.L_x_5310:
[----:B------:R-:W-:Y:S01]  /*1ad60*/  IMAD.MOV.U32 R17, RZ, RZ, R14 ;  /* 0x000000ffff117224 */ /* 0x000fe200078e000e */
[----:B------:R-:W-:Y:S06]  /*1ad70*/  BRA `(.L_x_5311) ;  /* 0xffffffe400647947 */ /* 0x000fec000383ffff */
.L_x_5257:
[----:B------:R-:W-:Y:S01]  /*1ad80*/  BSSY B0, `(.L_x_5312) ;  /* 0x0000007000007945 */ /* 0x000fe20003800000 */
[----:B------:R-:W-:Y:S02]  /*1ad90*/  IMAD.MOV.U32 R13, RZ, RZ, R2 ;  /* 0x000000ffff0d7224 */ /* 0x000fe400078e0002 */
[----:B------:R-:W-:Y:S02]  /*1ada0*/  IMAD.MOV.U32 R11, RZ, RZ, 0x1f ;  /* 0x0000001fff0b7424 */ /* 0x000fe400078e00ff */
[----:B------:R-:W-:-:S07]  /*1adb0*/  IMAD.MOV.U32 R15, RZ, RZ, -0x1 ;  /* 0xffffffffff0f7424 */ /* 0x000fce00078e00ff */
[----:B012---:R-:W-:Y:S05]  /*1adc0*/  WARPSYNC.COLLECTIVE R15, `(.L_x_5313) ;  /* 0x000000000f087348 */ /* 0x007fea0003c00000 */
[----:B------:R3:W4:Y:S02]  /*1add0*/  SHFL.IDX P6, R14, R13, R12, R11 ;  /* 0x0000000c0d0e7389 */ /* 0x00072400000c000b */
[----:B01234-:R-:W-:Y:S01]  /*1ade0*/  ENDCOLLECTIVE ;  /* 0x000000000000791b */ /* 0x01ffe20003800000 */
.L_x_5313:
[----:B------:R-:W-:Y:S05]  /*1adf0*/  BSYNC B0 ;  /* 0x0000000000007941 */ /* 0x000fea0003800000 */
.L_x_5312:
[----:B------:R-:W-:Y:S01]  /*1ae00*/  IMAD.MOV.U32 R8, RZ, RZ, R14 ;  /* 0x000000ffff087224 */ /* 0x000fe200078e000e */
[----:B------:R-:W-:Y:S06]  /*1ae10*/  BRA `(.L_x_5256) ;  /* 0xffffffe400587947 */ /* 0x000fec000383ffff */
.L_x_5260:
[----:B-1----:R1:W3:Y:S02]  /*1ae20*/  SYNCS.PHASECHK.TRANS64.TRYWAIT P0, [R0+URZ+0x38820], R3 ;  /* 0x03882003000075a7 */ /* 0x0022e4000800017f */
[----:B---3--:R-:W-:Y:S05]  /*1ae30*/  @!P0 NANOSLEEP.SYNCS 0x989680 ;  /* 0x009896800000895d */ /* 0x008fea0003900000 */
[----:B------:R-:W3:Y:S02]  /*1ae40*/  @!P0 SYNCS.PHASECHK.TRANS64 P0, [R0+URZ+0x38820], R3 ;  /* 0x03882003000085a7 */ /* 0x000ee4000800007f */
[----:B---3--:R-:W-:Y:S05]  /*1ae50*/  @!P0 BRA `(.L_x_5260) ;  /* 0xfffffffc00f08947 */ /* 0x008fea000383ffff */
[----:B------:R-:W-:Y:S05]  /*1ae60*/  BRA `(.L_x_5314) ;  /* 0xffffffe800d47947 */ /* 0x000fea000383ffff */
.L_x_5261:
[----:B--2---:R-:W2:Y:S01]  /*1ae70*/  S2R R2, SR_TID.X ;  /* 0x0000000000027919 */ /* 0x004ea20000002100 */
[----:B------:R-:W-:Y:S01]  /*1ae80*/  BSSY B0, `(.L_x_5315) ;  /* 0x000000a000007945 */ /* 0x000fe20003800000 */
[----:B------:R-:W-:Y:S02]  /*1ae90*/  IMAD.MOV.U32 R12, RZ, RZ, RZ ;  /* 0x000000ffff0c7224 */ /* 0x000fe400078e00ff */
[----:B------:R-:W-:Y:S02]  /*1aea0*/  IMAD.MOV.U32 R11, RZ, RZ, 0x1f ;  /* 0x0000001fff0b7424 */ /* 0x000fe400078e00ff */
[----:B------:R-:W-:Y:S01]  /*1aeb0*/  IMAD.MOV.U32 R15, RZ, RZ, -0x1 ;  /* 0xffffffffff0f7424 */ /* 0x000fe200078e00ff */
[----:B--2---:R-:W-:-:S04]  /*1aec0*/  SHF.R.U32.HI R2, RZ, 0x5, R2 ;  /* 0x00000005ff027819 */ /* 0x004fc80000011602 */
[----:B------:R-:W-:-:S04]  /*1aed0*/  LOP3.LUT R2, R2, 0x3, RZ, 0xc0, !PT ;  /* 0x0000000302027812 */ /* 0x000fc800078ec0ff */
[----:B0-----:R-:W-:-:S07]  /*1aee0*/  MOV R13, R2 ;  /* 0x00000002000d7202 */ /* 0x001fce0000000f00 */
[----:B-1----:R-:W-:Y:S05]  /*1aef0*/  WARPSYNC.COLLECTIVE R15, `(.L_x_5316) ;  /* 0x000000000f087348 */ /* 0x002fea0003c00000 */
[----:B------:R0:W2:Y:S02]  /*1af00*/  SHFL.IDX P6, R14, R13, R12, R11 ;  /* 0x0000000c0d0e7389 */ /* 0x0000a400000c000b */
[----:B012---:R-:W-:Y:S01]  /*1af10*/  ENDCOLLECTIVE ;  /* 0x000000000000791b */ /* 0x007fe20003800000 */
.L_x_5316:
[----:B------:R-:W-:Y:S05]  /*1af20*/  BSYNC B0 ;  /* 0x0000000000007941 */ /* 0x000fea0003800000 */
.L_x_5315:
[----:B------:R-:W-:Y:S05]  /*1af30*/  BRA `(.L_x_5317) ;  /* 0xffffffe800b87947 */ /* 0x000fea000383ffff */
.L_x_5264:
[----:B------:R-:W-:Y:S01]  /*1af40*/  BSSY B1, `(.L_x_5318) ;  /* 0x0000006000017945 */ /* 0x000fe20003800000 */
[----:B------:R-:W-:-:S07]  /*1af50*/  IMAD.MOV.U32 R15, RZ, RZ, -0x1 ;  /* 0xffffffffff0f7424 */ /* 0x000fce00078e00ff */
[----:B012---:R-:W-:Y:S05]  /*1af60*/  WARPSYNC.COLLECTIVE R15, `(.L_x_5319) ;  /* 0x000000000f0c7348 */ /* 0x007fea0003c00000 */
[----:B------:R-:W-:Y:S02]  /*1af70*/  ELECT P6, UR62, PT ;  /* 0x00000000003e782f */ /* 0x000fe400038c0000 */
[----:B------:R-:W-:Y:S01]  /*1af80*/  MOV R14, UR62 ;  /* 0x0000003e000e7c02 */ /* 0x000fe20008000f00 */
[----:B012---:R-:W-:Y:S10]  /*1af90*/  ENDCOLLECTIVE ;  /* 0x000000000000791b */ /* 0x007ff40003800000 */
.L_x_5319:
[----:B------:R-:W-:Y:S05]  /*1afa0*/  BSYNC B1 ;  /* 0x0000000000017941 */ /* 0x000fea0003800000 */
.L_x_5318:
[----:B------:R-:W-:Y:S05]  /*1afb0*/  BRA `(.L_x_5320) ;  /* 0xffffffe800b07947 */ /* 0x000fea000383ffff */
.L_x_5266:
[----:B-1----:R1:W2:Y:S02]  /*1afc0*/  SYNCS.PHASECHK.TRANS64.TRYWAIT P0, [R6+URZ], R5 ;  /* 0x00000005060075a7 */ /* 0x0022a4000800017f */
[----:B--2---:R-:W-:Y:S05]  /*1afd0*/  @!P0 NANOSLEEP.SYNCS 0x989680 ;  /* 0x009896800000895d */ /* 0x004fea0003900000 */
[----:B------:R-:W2:Y:S02]  /*1afe0*/  @!P0 SYNCS.PHASECHK.TRANS64 P0, [R6+URZ], R5 ;  /* 0x00000005060085a7 */ /* 0x000ea4000800007f */
[----:B--2---:R-:W-:Y:S05]  /*1aff0*/  @!P0 BRA `(.L_x_5266) ;  /* 0xfffffffc00f08947 */ /* 0x004fea000383ffff */
[----:B------:R-:W-:Y:S05]  /*1b000*/  BRA `(.L_x_5321) ;  /* 0xffffffe800ec7947 */ /* 0x000fea000383ffff */
.L_x_5267:
[----:B--2---:R2:W3:Y:S02]  /*1b010*/  SYNCS.PHASECHK.TRANS64.TRYWAIT P0, [R7+URZ], R2 ;  /* 0x00000002070075a7 */ /* 0x0044e4000800017f */
[----:B---3--:R-:W-:Y:S05]  /*1b020*/  @!P0 NANOSLEEP.SYNCS 0x989680 ;  /* 0x009896800000895d */ /* 0x008fea0003900000 */
[----:B------:R-:W3:Y:S02]  /*1b030*/  @!P0 SYNCS.PHASECHK.TRANS64 P0, [R7+URZ], R2 ;  /* 0x00000002070085a7 */ /* 0x000ee4000800007f */
[----:B---3--:R-:W-:Y:S05]  /*1b040*/  @!P0 BRA `(.L_x_5267) ;  /* 0xfffffffc00f08947 */ /* 0x008fea000383ffff */
[----:B------:R-:W-:Y:S05]  /*1b050*/  BRA `(.L_x_5322) ;  /* 0xffffffe800e07947 */ /* 0x000fea000383ffff */
.L_x_5269:
[----:B---3--:R3:W4:Y:S02]  /*1b060*/  SYNCS.PHASECHK.TRANS64.TRYWAIT P0, [R4+URZ], R5 ;  /* 0x00000005040075a7 */ /* 0x008724000800017f */
[----:B----4-:R-:W-:Y:S05]  /*1b070*/  @!P0 NANOSLEEP.SYNCS 0x989680 ;  /* 0x009896800000895d */ /* 0x010fea0003900000 */
[----:B------:R-:W4:Y:S02]  /*1b080*/  @!P0 SYNCS.PHASECHK.TRANS64 P0, [R4+URZ], R5 ;  /* 0x00000005040085a7 */ /* 0x000f24000800007f */
[----:B----4-:R-:W-:Y:S05]  /*1b090*/  @!P0 BRA `(.L_x_5269) ;  /* 0xfffffffc00f08947 */ /* 0x010fea000383ffff */
[----:B------:R-:W-:Y:S05]  /*1b0a0*/  BRA `(.L_x_5323) ;  /* 0xffffffe800e87947 */ /* 0x000fea000383ffff */
.L_x_5324:
        /* <DEDUP_REMOVED lines=13> */
.L_x_11951:


//--------------------- .text._ZN7cutlass13device_kernelIN5flash11enable_sm90INS1_16FlashAttnFwdSm90INS1_25CollectiveMainloopFwdSm90ILi2EN4cute5tupleIJNS5_1CILi1EEES8_S8_EEENS6_IJNS7_ILi64EEESA_SA_EEELi512ENS_10bfloat16_tEfNS_4arch4Sm90ELb0ELb1ELb1ELb1ELb0ELb1ELb1ELb0ELb0ELb0ELb0ELb0EEENS1_21CollectiveEpilogueFwdINS6_IJSA_NS7_ILi512EEESA_EEES9_SC_SE_Li256ELb1ELb0ELb0ELb0EEENS1_36VarlenDynamicPersistentTileSchedulerILi64ELi64ELi256ELi32ELb0ELb0ELb1ELb1ELb0ELb1EEEEEEEEEvNT_6ParamsE --------------------------
	.section	.text._ZN7cutlass13device_kernelIN5flash11enable_sm90INS1_16FlashAttnFwdSm90INS1_25CollectiveMainloopFwdSm90ILi2EN4cute5tupleIJNS5_1CILi1EEES8_S8_EEENS6_IJNS7_ILi64EEESA_SA_EEELi512ENS_10bfloat16_tEfNS_4arch4Sm90ELb0ELb1ELb1ELb1ELb0ELb1ELb1ELb0ELb0ELb0ELb0ELb0EEENS1_21CollectiveEpilogueFwdINS6_IJSA_NS7_ILi512EEESA_EEES9_SC_SE_Li256ELb1ELb0ELb0ELb0EEENS1_36VarlenDynamicPersistentTileSchedulerILi64ELi64ELi256ELi32ELb0ELb0ELb1ELb1ELb0ELb1EEEEEEEEEvNT_6ParamsE,"ax",@progbits
	.align	128
.text._ZN7cutlass13device_kernelIN5flash11enable_sm90INS1_16FlashAttnFwdSm90INS1_25CollectiveMainloopFwdSm90ILi2EN4cute5tupleIJNS5_1CILi1EEES8_S8_EEENS6_IJNS7_ILi64EEESA_SA_EEELi512ENS_10bfloat16_tEfNS_4arch4Sm90ELb0ELb1ELb1ELb1ELb0ELb1ELb1ELb0ELb0ELb0ELb0ELb0EEENS1_21CollectiveEpilogueFwdINS6_IJSA_NS7_ILi512EEESA_EEES9_SC_SE_Li256ELb1ELb0ELb0ELb0EEENS1_36VarlenDynamicPersistentTileSchedulerILi64ELi64ELi256ELi32ELb0ELb0ELb1ELb1ELb0ELb1EEEEEEEEEvNT_6ParamsE:
        .type           _ZN7cutlass13device_kernelIN5flash11enable_sm90INS1_16FlashAttnFwdSm90INS1_25CollectiveMainloopFwdSm90ILi2EN4cute5tupleIJNS5_1CILi1EEES8_S8_EEENS6_IJNS7_ILi64EEESA_SA_EEELi512ENS_10bfloat16_tEfNS_4arch4Sm90ELb0ELb1ELb1ELb1ELb0ELb1ELb1ELb0ELb0ELb0ELb0ELb0EEENS1_21CollectiveEpilogueFwdINS6_IJSA_NS7_ILi512EEESA_EEES9_SC_SE_Li256ELb1ELb0ELb0ELb0EEENS1_36VarlenDynamicPersistentTileSchedulerILi64ELi64ELi256ELi32ELb0ELb0ELb1ELb1ELb0ELb1EEEEEEEEEvNT_6ParamsE,@function
        .size           _ZN7cutlass13device_kernelIN5flash11enable_sm90INS1_16FlashAttnFwdSm90INS1_25CollectiveMainloopFwdSm90ILi2EN4cute5tupleIJNS5_1CILi1EEES8_S8_EEENS6_IJNS7_ILi64EEESA_SA_EEELi512ENS_10bfloat16_tEfNS_4arch4Sm90ELb0ELb1ELb1ELb1ELb0ELb1ELb1ELb0ELb0ELb0ELb0ELb0EEENS1_21CollectiveEpilogueFwdINS6_IJSA_NS7_ILi512EEESA_EEES9_SC_SE_Li256ELb1ELb0ELb0ELb0EEENS1_36VarlenDynamicPersistentTileSchedulerILi64ELi64ELi256ELi32ELb0ELb0ELb1ELb1ELb0ELb1EEEEEEEEEvNT_6ParamsE,(.L_x_11952 - _ZN7cutlass13device_kernelIN5flash11enable_sm90INS1_16FlashAttnFwdSm90INS1_25CollectiveMainloopFwdSm90ILi2EN4cute5tupleIJNS5_1CILi1EEES8_S8_EEENS6_IJNS7_ILi64EEESA_SA_EEELi512ENS_10bfloat16_tEfNS_4arch4Sm90ELb0ELb1ELb1ELb1ELb0ELb1ELb1ELb0ELb0ELb0ELb0ELb0EEENS1_21CollectiveEpilogueFwdINS6_IJSA_NS7_ILi512EEESA_EEES9_SC_SE_Li256ELb1ELb0ELb0ELb0EEENS1_36VarlenDynamicPersistentTileSchedulerILi64ELi64ELi256ELi32ELb0ELb0ELb1ELb1ELb0ELb1EEEEEEEEEvNT_6ParamsE)
        .other          _ZN7cutlass13device_kernelIN5flash11enable_sm90INS1_16FlashAttnFwdSm90INS1_25CollectiveMainloopFwdSm90ILi2EN4cute5tupleIJNS5_1CILi1EEES8_S8_EEENS6_IJNS7_ILi64EEESA_SA_EEELi512ENS_10bfloat16_tEfNS_4arch4Sm90ELb0ELb1ELb1ELb1ELb0ELb1ELb1ELb0ELb0ELb0ELb0ELb0EEENS1_21CollectiveEpilogueFwdINS6_IJSA_NS7_ILi512EEESA_EEES9_SC_SE_Li256ELb1ELb0ELb0ELb0EEENS1_36VarlenDynamicPersistentTileSchedulerILi64ELi64ELi256ELi32ELb0ELb0ELb1ELb1ELb0ELb1EEEEEEEEEvNT_6ParamsE,@"STO_CUDA_ENTRY STV_DEFAULT"
_ZN7cutlass13device_kernelIN5flash11enable_sm90INS1_16FlashAttnFwdSm90INS1_25CollectiveMainloopFwdSm90ILi2EN4cute5tupleIJNS5_1CILi1EEES8_S8_EEENS6_IJNS7_ILi64EEESA_SA_EEELi512ENS_10bfloat16_tEfNS_4arch4Sm90ELb0ELb1ELb1ELb1ELb0ELb1ELb1ELb0ELb0ELb0ELb0ELb0EEENS1_21CollectiveEpilogueFwdINS6_IJSA_NS7_ILi512EEESA_EEES9_SC_SE_Li256ELb1ELb0ELb0ELb0EEENS1_36VarlenDynamicPersistentTileSchedulerILi64ELi64ELi256ELi32ELb0ELb0ELb1ELb1ELb0ELb1EEEEEEEEEvNT_6ParamsE:
[----:B------:R-:W0:Y:S02]  /*0000*/  LDC R1, c[0x0][0x28] ;  /* 0x00000a00ff017b82 */ /* 0x000e240000000800 */
[----:B0-----:R-:W-:Y:S01]  /*0010*/  VIADD R1, R1, 0xffffffc8 ;  /* 0xffffffc801017836 */ /* 0x001fe20000000000 */
[----:B------:R-:W0:Y:S01]  /*0020*/  S2R R3, SR_TID.X ;  /* 0x0000000000037919 */ /* 0x000e220000002100 */
[----:B------:R-:W-:Y:S01]  /*0030*/  ELECT P0, URZ, PT ;  /* 0x00000000003f782f */ /* 0x000fe20003800000 */
[----:B------:R-:W-:Y:S01]  /*0040*/  BSSY B0, `(.L_x_5325) ;  /* 0x000001a000007945 */ /* 0x000fe20003800000 */
[--C-:B0-----:R-:W-:Y:S02]  /*0050*/  SHF.R.U32.HI R0, RZ, 0x5, R3.reuse ;  /* 0x00000005ff007819 */ /* 0x101fe40000011603 */
[----:B------:R-:W-:-:S03]  /*0060*/  SHF.R.U32.HI R4, RZ, 0x7, R3 ;  /* 0x00000007ff047819 */ /* 0x000fc60000011603 */
        /* <DEDUP_REMOVED lines=23> */
.L_x_5326:
[----:B------:R-:W-:Y:S05]  /*01e0*/  BSYNC B0 ;  /* 0x0000000000007941 */ /* 0x000fea0003800000 */
.L_x_5325:
[----:B------:R-:W0:Y:S01]  /*01f0*/  SHFL.IDX PT, R4, R4, RZ, 0x1f ;  /* 0x00001fff04047589 */ /* 0x000e2200000e0000 */
[----:B------:R-:W-:Y:S01]  /*0200*/  VOTEU.ANY UP0, P0 ;  /* 0x00000000003f7886 */ /* 0x000fe20000000100 */
[----:B------:R-:W-:Y:S01]  /*0210*/  UMOV UR4, 0x1 ;  /* 0x0000000100047882 */ /* 0x000fe20000000000 */
[----:B------:R-:W-:Y:S01]  /*0220*/  UMOV UR7, 0x100 ;  /* 0x0000010000077882 */ /* 0x000fe20000000000 */
[----:B------:R-:W1:Y:S01]  /*0230*/  SHFL.IDX PT, R2, R0, RZ, 0x1f ;  /* 0x00001fff00027589 */ /* 0x000e6200000e0000 */
[----:B------:R-:W-:Y:S01]  /*0240*/  VOTEU.ANY UP1, P0 ;  /* 0x00000000003f7886 */ /* 0x000fe20000020100 */
[----:B------:R-:W2:Y:S01]  /*0250*/  @UP0 S2UR UR8, SR_CgaCtaId ;  /* 0x00000000000809c3 */ /* 0x000ea20000008800 */
[----:B------:R-:W-:Y:S01]  /*0260*/  @UP0 UMOV UR6, 0x400 ;  /* 0x0000040000060882 */ /* 0x000fe20000000000 */
[----:B------:R-:W-:-:S04]  /*0270*/  @UP0 UIADD3 UR4, -UR4, 0x100000, URZ ;  /* 0x0010000004040890 */ /* 0x000fc8000fffe13f */
[----:B------:R-:W-:Y:S02]  /*0280*/  @UP0 USHF.L.U32 UR5, UR4, 0xb, URZ ;  /* 0x0000000b04050899 */ /* 0x000fe4000800063f */
[----:B------:R-:W-:Y:S01]  /*0290*/  @UP0 USHF.L.U32 UR4, UR4, 0x1, URZ ;  /* 0x0000000104040899 */ /* 0x000fe2000800063f */
[----:B------:R-:W-:Y:S01]  /*02a0*/  VOTEU.ANY UP2, P0 ;  /* 0x00000000003f7886 */ /* 0x000fe20000040100 */
[----:B------:R-:W-:Y:S01]  /*02b0*/  VOTEU.ANY UP3, P0 ;  /* 0x00000000003f7886 */ /* 0x000fe20000060100 */
[----:B0-----:R-:W-:Y:S02]  /*02c0*/  R2UR UR9, R4 ;  /* 0x00000000040972ca */ /* 0x001fe400000e0000 */
[----:B-1----:R-:W-:Y:S01]  /*02d0*/  ISETP.NE.AND P1, PT, R2, RZ, PT ;  /* 0x000000ff0200720c */ /* 0x002fe20003f25270 */
[----:B--2---:R-:W-:Y:S02]  /*02e0*/  @UP0 ULEA UR8, UR8, UR6, 0x18 ;  /* 0x0000000608080291 */ /* 0x004fe4000f8ec03f */
[----:B------:R-:W-:-:S04]  /*02f0*/  @UP0 UIADD3 UR6, -UR7, 0x100000, URZ ;  /* 0x0010000007060890 */ /* 0x000fc8000fffe13f */
[----:B------:R-:W-:Y:S02]  /*0300*/  @UP0 USHF.L.U32 UR7, UR6, 0xb, URZ ;  /* 0x0000000b06070899 */ /* 0x000fe4000800063f */
[----:B------:R-:W-:Y:S02]  /*0310*/  @UP0 USHF.L.U32 UR6, UR6, 0x1, URZ ;  /* 0x0000000106060899 */ /* 0x000fe4000800063f */
[----:B------:R-:W-:Y:S01]  /*0320*/  IMAD.U32 R4, RZ, RZ, UR9 ;  /* 0x00000009ff047e24 */ /* 0x000fe2000f8e00ff */
[----:B------:R-:W-:-:S04]  /*0330*/  UISETP.NE.AND UP0, UPT, UR9, URZ, UPT ;  /* 0x0000003f0900728c */ /* 0x000fc8000bf05270 */
[----:B------:R0:W-:Y:S04]  /*0340*/  STL [R1+0x2c], R4 ;  /* 0x00002c0401007387 */ /* 0x0001e80000100800 */
[----:B------:R-:W1:Y:S02]  /*0350*/  FENCE.VIEW.ASYNC.S ;  /* 0x00000000000073c6 */ /* 0x000e640000000000 */
[----:B-1----:R0:W1:Y:S01]  /*0360*/  @UP1 SYNCS.EXCH.64 URZ, [UR8+0x38800], UR4 ;  /* 0x03880004083f15b2 */ /* 0x0020620008000100 */
[----:B------:R0:W2:Y:S01]  /*0370*/  @UP2 SYNCS.EXCH.64 URZ, [UR8+0x38810], UR4 ;  /* 0x03881004083f25b2 */ /* 0x0000a20008000100 */
[----:B------:R0:W3:Y:S01]  /*0380*/  @UP3 SYNCS.EXCH.64 URZ, [UR8+0x38820], UR6 ;  /* 0x03882006083f35b2 */ /* 0x0000e20008000100 */
        /* <DEDUP_REMOVED lines=14> */
[----:B----4-:R-:W-:Y:S01]  /*0470*/  NOP ;  /* 0x0000000000007918 */ /* 0x010fe20000000000 */
.L_x_5327:
[----:B------:R-:W4:Y:S01]  /*0480*/  SHFL.IDX PT, R2, R0, RZ, 0x1f ;  /* 0x00001fff00027589 */ /* 0x000f2200000e0000 */
[----:B------:R-:W-:Y:S01]  /*0490*/  NOP ;  /* 0x0000000000007918 */ /* 0x000fe20000000000 */
[----:B----4-:R-:W-:-:S13]  /*04a0*/  ISETP.NE.AND P0, PT, R2, RZ, PT ;  /* 0x000000ff0200720c */ /* 0x010fda0003f05270 */
        /* <DEDUP_REMOVED lines=18> */
[----:B----4-:R-:W-:Y:S01]  /*05d0*/  NOP ;  /* 0x0000000000007918 */ /* 0x010fe20000000000 */
.L_x_5328:
[----:B------:R-:W4:Y:S01]  /*05e0*/  SHFL.IDX PT, R2, R0, RZ, 0x1f ;  /* 0x00001fff00027589 */ /* 0x000f2200000e0000 */
[----:B------:R-:W-:Y:S01]  /*05f0*/  NOP ;  /* 0x0000000000007918 */ /* 0x000fe20000000000 */
[----:B----4-:R-:W-:-:S13]  /*0600*/  ISETP.NE.AND P0, PT, R2, RZ, PT ;  /* 0x000000ff0200720c */ /* 0x010fda0003f05270 */
        /* <DEDUP_REMOVED lines=15> */
.L_x_5329:
        /* <DEDUP_REMOVED lines=22> */
.L_x_5330:
        /* <DEDUP_REMOVED lines=22> */
.L_x_5331:
        /* <DEDUP_REMOVED lines=8> */
[----:B-123--:R-:W-:Y:S06]  /*0a40*/  BAR.SYNC.DEFER_BLOCKING 0x0 ;  /* 0x0000000000007b1d */ /* 0x00efec0000010000 */
[----:B------:R-:W-:Y:S05]  /*0a50*/  @!P0 BRA `(.L_x_5333) ;  /* 0x000001c000888947 */ /* 0x000fea0003800000 */
.L_x_5334:
[----:B------:R-:W-:-:S08]  /*0a60*/  NOP ;  /* 0x0000000000007918 */ /* 0x000fd00000000000 */
[----:B------:R-:W1:Y:S02]  /*0a70*/  USETMAXREG.TRY_ALLOC.CTAPOOL UP0, 0xf0 ;  /* 0x000000f0000079c8 */ /* 0x000e640008000600 */
[----:B-1----:R-:W-:-:S13]  /*0a80*/  PLOP3.LUT P0, PT, PT, PT, UP0, 0x80, 0x0 ;  /* 0x000000000000781c */ /* 0x002fda0003f0f008 */
[----:B------:R-:W-:Y:S05]  /*0a90*/  @!P0 BRA `(.L_x_5334) ;  /* 0xfffffffc00f08947 */ /* 0x000fea000383ffff */
[----:B------:R-:W-:Y:S01]  /*0aa0*/  SHF.R.U32.HI R0, RZ, 0x7, R3 ;  /* 0x00000007ff007819 */ /* 0x000fe20000011603 */
[----:B------:R-:W1:Y:S01]  /*0ab0*/  S2UR UR5, SR_CgaCtaId ;  /* 0x00000000000579c3 */ /* 0x000e620000008800 */
[----:B------:R-:W-:Y:S02]  /*0ac0*/  UMOV UR4, 0x400 ;  /* 0x0000040000047882 */ /* 0x000fe40000000000 */
[----:B------:R-:W-:-:S13]  /*0ad0*/  ISETP.NE.AND P0, PT, R0, 0x1, PT ;  /* 0x000000010000780c */ /* 0x000fda0003f05270 */
[----:B------:R-:W-:Y:S06]  /*0ae0*/  @!P0 BAR.ARV 0x8, 0xa0 ;  /* 0x0202800000008b1d */ /* 0x000fec0000002000 */
[----:B------:R-:W-:Y:S01]  /*0af0*/  ISETP.GE.U32.AND P0, PT, R3, 0x100, PT ;  /* 0x000001000300780c */ /* 0x000fe20003f06070 */
[----:B-1----:R-:W-:-:S06]  /*0b00*/  ULEA UR4, UR5, UR4, 0x18 ;  /* 0x0000000405047291 */ /* 0x002fcc000f8ec03f */
[----:B------:R-:W-:Y:S01]  /*0b10*/  IMAD.U32 R18, RZ, RZ, UR4 ;  /* 0x00000004ff127e24 */ /* 0x000fe2000f8e00ff */
[----:B------:R-:W-:-:S05]  /*0b20*/  ULDC UR4, c[0x0][0xd14] ;  /* 0x0003450000047ab9 */ /* 0x000fca0000000800 */
[----:B------:R-:W-:Y:S08]  /*0b30*/  @P0 BAR.ARV 0xf, 0x100 ;  /* 0x03c4000000000b1d */ /* 0x000ff00000002000 */
[----:B------:R-:W-:Y:S06]  /*0b40*/  BAR.SYNC.DEFER_BLOCKING 0x5, 0x120 ;  /* 0x0144800000007b1d */ /* 0x000fec0000010000 */
[----:B------:R-:W1:Y:S02]  /*0b50*/  LDS.128 R188, [R18+0x388d0] ;  /* 0x0388d00012bc7984 */ /* 0x000e640000000c00 */
[----:B------:R-:W-:Y:S06]  /*0b60*/  BAR.ARV 0x4, 0x120 ;  /* 0x0104800000007b1d */ /* 0x000fec0000002000 */
[----:B-1----:R-:W-:-:S13]  /*0b70*/  ISETP.GE.AND P0, PT, R191, UR4, PT ;  /* 0x00000004bf007c0c */ /* 0x002fda000bf06270 */
[----:B------:R-:W-:Y:S05]  /*0b80*/  @P0 BRA `(.L_x_5335) ;  /* 0x0000022c00b40947 */ /* 0x000fea0003800000 */
[----:B------:R-:W2:Y:S01]  /*0b90*/  LDL R0, [R1+0x30] ;  /* 0x0000300001007983 */ /* 0x000ea20000100800 */
[----:B------:R-:W-:Y:S01]  /*0ba0*/  VIADD R233, R3, 0xffffff80 ;  /* 0xffffff8003e97836 */ /* 0x000fe20000000000 */
[----:B------:R-:W-:Y:S01]  /*0bb0*/  MOV R19, RZ ;  /* 0x000000ff00137202 */ /* 0x000fe20000000f00 */
[----:B------:R-:W-:Y:S02]  /*0bc0*/  IMAD.MOV.U32 R208, RZ, RZ, 0x20 ;  /* 0x00000020ffd07424 */ /* 0x000fe400078e00ff */
[----:B------:R-:W-:Y:S02]  /*0bd0*/  IMAD.MOV.U32 R186, RZ, RZ, RZ ;  /* 0x000000ffffba7224 */ /* 0x000fe400078e00ff */
[----:B------:R-:W-:Y:S02]  /*0be0*/  IMAD.MOV.U32 R192, RZ, RZ, RZ ;  /* 0x000000ffffc07224 */ /* 0x000fe400078e00ff */
[----:B------:R-:W-:Y:S02]  /*0bf0*/  IMAD.MOV.U32 R22, RZ, RZ, RZ ;  /* 0x000000ffff167224 */ /* 0x000fe400078e00ff */
[----:B------:R-:W-:Y:S01]  /*0c00*/  IMAD.MOV.U32 R218, RZ, RZ, RZ ;  /* 0x000000ffffda7224 */ /* 0x000fe200078e00ff */
[----:B--2---:R-:W-:-:S02]  /*0c10*/  R2UR UR4, R0 ;  /* 0x00000000000472ca */ /* 0x004fc400000e0000 */
[----:B------:R-:W-:-:S04]  /*0c20*/  SHF.R.S32.HI R0, RZ, 0x1f, R233 ;  /* 0x0000001fff007819 */ /* 0x000fc800000114e9 */
[CC--:B------:R-:W-:Y:S02]  /*0c30*/  LEA.HI R3, R0.reuse, R233.reuse, RZ, 0x4 ;  /* 0x000000e900037211 */ /* 0x0c0fe400078f20ff */
[CC--:B0-----:R-:W-:Y:S02]  /*0c40*/  LEA.HI R2, R0.reuse, R233.reuse, RZ, 0x7 ;  /* 0x000000e900027211 */ /* 0x0c1fe400078f38ff */
[----:B------:R-:W-:Y:S02]  /*0c50*/  LOP3.LUT R4, R3, 0xfffffff0, RZ, 0xc0, !PT ;  /* 0xfffffff003047812 */ /* 0x000fe400078ec0ff */
[----:B------:R-:W-:Y:S01]  /*0c60*/  LEA.HI R5, R0, R233, RZ, 0x5 ;  /* 0x000000e900057211 */ /* 0x000fe200078f28ff */
[----:B------:R-:W-:Y:S01]  /*0c70*/  ULOP3.LUT UR36, UR4, 0x1, URZ, 0xfc, !UPT ;  /* 0x0000000104247892 */ /* 0x000fe2000f8efc3f */
[----:B------:R-:W-:Y:S01]  /*0c80*/  LOP3.LUT R6, R2, 0xffffff80, RZ, 0xc0, !PT ;  /* 0xffffff8002067812 */ /* 0x000fe200078ec0ff */
[----:B------:R-:W-:Y:S01]  /*0c90*/  IMAD.IADD R4, R233, 0x1, -R4 ;  /* 0x00000001e9047824 */ /* 0x000fe200078e0a04 */
[----:B------:R-:W-:-:S02]  /*0ca0*/  SHF.R.S32.HI R213, RZ, 0x5, R5 ;  /* 0x00000005ffd57819 */ /* 0x000fc40000011405 */
[----:B------:R-:W-:Y:S01]  /*0cb0*/  SHF.R.S32.HI R8, RZ, 0x1f, R5 ;  /* 0x0000001fff087819 */ /* 0x000fe20000011405 */
[----:B------:R-:W-:Y:S01]  /*0cc0*/  IMAD.IADD R7, R233, 0x1, -R6 ;  /* 0x00000001e9077824 */ /* 0x000fe200078e0a06 */
[----:B------:R-:W-:Y:S02]  /*0cd0*/  SHF.R.S32.HI R5, RZ, 0x1f, R4 ;  /* 0x0000001fff057819 */ /* 0x000fe40000011404 */
[----:B------:R-:W-:Y:S02]  /*0ce0*/  SHF.R.S32.HI R6, RZ, 0x4, R3 ;  /* 0x00000004ff067819 */ /* 0x000fe40000011403 */
[----:B------:R-:W-:Y:S02]  /*0cf0*/  LEA.HI R11, R5, R4, RZ, 0x3 ;  /* 0x00000004050b7211 */ /* 0x000fe400078f18ff */
[----:B------:R-:W-:Y:S02]  /*0d00*/  LEA.HI R3, R3, R6, RZ, 0x1 ;  /* 0x0000000603037211 */ /* 0x000fe400078f08ff */
[----:B------:R-:W-:-:S02]  /*0d10*/  LEA.HI R8, R8, R213, RZ, 0x2 ;  /* 0x000000d508087211 */ /* 0x000fc400078f10ff */
[C---:B------:R-:W-:Y:S01]  /*0d20*/  LOP3.LUT R13, R11.reuse, 0xfffffff8, RZ, 0xc0, !PT ;  /* 0xfffffff80b0d7812 */ /* 0x040fe200078ec0ff */
[----:B------:R-:W-:Y:S01]  /*0d30*/  IMAD.SHL.U32 R11, R11, 0x40, RZ ;  /* 0x000000400b0b7824 */ /* 0x000fe200078e00ff */
[----:B------:R-:W-:Y:S02]  /*0d40*/  SHF.R.S32.HI R221, RZ, 0x7, R2 ;  /* 0x00000007ffdd7819 */ /* 0x000fe40000011402 */
[----:B------:R-:W-:Y:S01]  /*0d50*/  LOP3.LUT R3, R3, 0x1ffffffe, RZ, 0xc0, !PT ;  /* 0x1ffffffe03037812 */ /* 0x000fe200078ec0ff */
[----:B------:R-:W-:Y:S01]  /*0d60*/  IMAD.IADD R13, R4, 0x1, -R13 ;  /* 0x00000001040d7824 */ /* 0x000fe200078e0a0d */
[----:B------:R-:W-:Y:S01]  /*0d70*/  LOP3.LUT R8, R8, 0x3ffffc, RZ, 0xc0, !PT ;  /* 0x003ffffc08087812 */ /* 0x000fe200078ec0ff */
[----:B------:R-:W-:Y:S01]  /*0d80*/  IMAD R15, R221, 0x100, R4 ;  /* 0x00000100dd0f7824 */ /* 0x000fe200078e0204 */
[----:B------:R-:W-:Y:S01]  /*0d90*/  SHF.R.S32.HI R10, RZ, 0x1f, R7 ;  /* 0x0000001fff0a7819 */ /* 0x000fe20000011407 */
[----:B------:R-:W-:Y:S01]  /*0da0*/  IMAD.IADD R3, R6, 0x1, -R3 ;  /* 0x0000000106037824 */ /* 0x000fe200078e0a03 */
[----:B------:R-:W-:Y:S01]  /*0db0*/  R2P PR, R13, 0x6 ;  /* 0x000000060d007804 */ /* 0x000fe20000000000 */
[----:B------:R-:W-:Y:S01]  /*0dc0*/  IMAD.IADD R8, R213, 0x1, -R8 ;  /* 0x00000001d5087824 */ /* 0x000fe200078e0a08 */
[----:B------:R-:W-:Y:S01]  /*0dd0*/  LEA.HI R5, R10, R7, RZ, 0x2 ;  /* 0x000000070a057211 */ /* 0x000fe200078f10ff */
[----:B------:R-:W-:Y:S01]  /*0de0*/  IMAD.SHL.U32 R4, R13, 0x40, RZ ;  /* 0x000000400d047824 */ /* 0x000fe200078e00ff */
[----:B------:R-:W-:Y:S01]  /*0df0*/  LEA.HI R2, R2, R221, RZ, 0x1 ;  /* 0x000000dd02027211 */ /* 0x000fe200078f08ff */
[----:B------:R-:W-:Y:S01]  /*0e00*/  IMAD R8, R8, 0x10, R15 ;  /* 0x0000001008087824 */ /* 0x000fe200078e020f */
[----:B------:R-:W-:Y:S01]  /*0e10*/  SHF.R.S32.HI R9, RZ, 0x2, R5 ;  /* 0x00000002ff097819 */ /* 0x000fe20000011405 */
[----:B------:R-:W-:Y:S01]  /*0e20*/  IMAD.SHL.U32 R3, R3, 0x8, RZ ;  /* 0x0000000803037824 */ /* 0x000fe200078e00ff */
[----:B------:R-:W-:-:S02]  /*0e30*/  LOP3.LUT R4, R4, 0x1c0, RZ, 0xc0, !PT ;  /* 0x000001c004047812 */ /* 0x000fc400078ec0ff */
[----:B------:R-:W-:Y:S01]  /*0e40*/  SHF.R.S32.HI R12, RZ, 0x1f, R5 ;  /* 0x0000001fff0c7819 */ /* 0x000fe20000011405 */
[--C-:B------:R-:W-:Y:S01]  /*0e50*/  IMAD.U32 R232, R8, 0x40, R3.reuse ;  /* 0x0000004008e87824 */ /* 0x100fe200078e0003 */
[----:B------:R-:W-:Y:S02]  /*0e60*/  LOP3.LUT R3, R4, 0x8, R3, 0xf8, !PT ;  /* 0x0000000804037812 */ /* 0x000fe400078ef803 */
[----:B------:R-:W-:Y:S02]  /*0e70*/  SHF.R.U32.HI R6, RZ, 0x3, R4 ;  /* 0x00000003ff067819 */ /* 0x000fe40000011604 */
[----:B------:R-:W-:Y:S02]  /*0e80*/  LOP3.LUT R4, R11, 0x7ffffe00, RZ, 0xc0, !PT ;  /* 0x7ffffe000b047812 */ /* 0x000fe400078ec0ff */
[----:B------:R-:W-:Y:S02]  /*0e90*/  LOP3.LUT R3, R3, R6, RZ, 0x3c, !PT ;  /* 0x0000000603037212 */ /* 0x000fe400078e3cff */
[----:B------:R-:W-:Y:S01]  /*0ea0*/  LOP3.LUT R8, R5, 0x7ffffffc, RZ, 0xc0, !PT ;  /* 0x7ffffffc05087812 */ /* 0x000fe200078ec0ff */
[----:B------:R-:W-:Y:S01]  /*0eb0*/  IMAD R4, R213, 0x400, R4 ;  /* 0x00000400d5047824 */ /* 0x000fe200078e0204 */
[----:B------:R-:W-:-:S02]  /*0ec0*/  LEA.HI R12, R12, R9, RZ, 0x3 ;  /* 0x000000090c0c7211 */ /* 0x000fc400078f18ff */
[----:B------:R-:W-:Y:S01]  /*0ed0*/  LEA.HI R10, R10, R7, RZ, 0x5 ;  /* 0x000000070a0a7211 */ /* 0x000fe200078f28ff */
[----:B------:R-:W-:Y:S01]  /*0ee0*/  IMAD.IADD R3, R4, 0x1, R3 ;  /* 0x0000000104037824 */ /* 0x000fe200078e0203 */
[CC--:B------:R-:W-:Y:S01]  /*0ef0*/  LEA.HI R4, R0.reuse, R233.reuse, RZ, 0x3 ;  /* 0x000000e900047211 */ /* 0x0c0fe200078f18ff */
[----:B------:R-:W-:Y:S01]  /*0f00*/  IMAD.IADD R8, R7, 0x1, -R8 ;  /* 0x0000000107087824 */ /* 0x000fe200078e0a08 */
[----:B------:R-:W-:Y:S01]  /*0f10*/  LEA.HI R0, R0, R233, RZ, 0x2 ;  /* 0x000000e900007211 */ /* 0x000fe200078f10ff */
[----:B------:R-:W-:Y:S01]  /*0f20*/  IMAD R196, R3, 0x2, R18 ;  /* 0x0000000203c47824 */ /* 0x000fe200078e0212 */
[----:B------:R-:W-:Y:S01]  /*0f30*/  SHF.R.S32.HI R214, RZ, 0x3, R4 ;  /* 0x00000003ffd67819 */ /* 0x000fe20000011404 */
[----:B------:R-:W-:Y:S01]  /*0f40*/  IMAD.SHL.U32 R185, R8, 0x2, RZ ;  /* 0x0000000208b97824 */ /* 0x000fe200078e00ff */
[--C-:B------:R-:W-:Y:S01]  /*0f50*/  SHF.R.S32.HI R187, RZ, 0x2, R0.reuse ;  /* 0x00000002ffbb7819 */ /* 0x100fe20000011400 */
[----:B------:R-:W-:Y:S01]  /*0f60*/  VIADD R209, R196, 0x36400 ;  /* 0x00036400c4d17836 */ /* 0x000fe20000000000 */
[----:B------:R-:W-:Y:S01]  /*0f70*/  LOP3.LUT R220, R0, 0xfffffffc, RZ, 0xc0, !PT ;  /* 0xfffffffc00dc7812 */ /* 0x000fe200078ec0ff */
[----:B------:R-:W-:Y:S01]  /*0f80*/  VIADD R197, R196, 0x36440 ;  /* 0x00036440c4c57836 */ /* 0x000fe20000000000 */
[----:B------:R-:W-:Y:S01]  /*0f90*/  SHF.R.S32.HI R0, RZ, 0x1f, R0 ;  /* 0x0000001fff007819 */ /* 0x000fe20000011400 */
[----:B------:R-:W-:Y:S01]  /*0fa0*/  VIADD R234, R187, 0x20 ;  /* 0x00000020bbea7836 */ /* 0x000fe20000000000 */
[----:B------:R-:W-:Y:S01]  /*0fb0*/  LOP3.LUT R12, R12, 0xfffffff8, RZ, 0xc0, !PT ;  /* 0xfffffff80c0c7812 */ /* 0x000fe200078ec0ff */
[----:B------:R-:W-:Y:S01]  /*0fc0*/  IMAD.IADD R220, R233, 0x1, -R220 ;  /* 0x00000001e9dc7824 */ /* 0x000fe200078e0adc */
[----:B------:R-:W-:Y:S01]  /*0fd0*/  LEA.HI R0, R0, R187, RZ, 0x3 ;  /* 0x000000bb00007211 */ /* 0x000fe200078f18ff */
[----:B------:R-:W-:Y:S01]  /*0fe0*/  IMAD.SHL.U32 R230, R234, 0x40, RZ ;  /* 0x00000040eae67824 */ /* 0x000fe200078e00ff */
[----:B------:R-:W-:Y:S01]  /*0ff0*/  SHF.R.S32.HI R5, RZ, 0x1f, R234 ;  /* 0x0000001fff057819 */ /* 0x000fe200000114ea */
[----:B------:R-:W-:Y:S01]  /*1000*/  IMAD.SHL.U32 R16, R220, 0x8, RZ ;  /* 0x00000008dc107824 */ /* 0x000fe200078e00ff */
[----:B------:R-:W-:Y:S01]  /*1010*/  LOP3.LUT R0, R0, 0xfffffff8, RZ, 0xc0, !PT ;  /* 0xfffffff800007812 */ /* 0x000fe200078ec0ff */
[----:B------:R-:W-:Y:S01]  /*1020*/  IMAD.IADD R193, R9, 0x1, -R12 ;  /* 0x0000000109c17824 */ /* 0x000fe200078e0a0c */
[----:B------:R-:W-:Y:S01]  /*1030*/  LEA.HI R5, R5, R234, RZ, 0x3 ;  /* 0x000000ea05057211 */ /* 0x000fe200078f18ff */
[----:B------:R-:W-:Y:S01]  /*1040*/  @P2 VIADD R197, R209, 0xffffffc0 ;  /* 0xffffffc0d1c52836 */ /* 0x000fe20000000000 */
[----:B------:R-:W-:Y:S01]  /*1050*/  LOP3.LUT R230, R230, 0x1c0, RZ, 0xc0, !PT ;  /* 0x000001c0e6e67812 */ /* 0x000fe200078ec0ff */
[----:B------:R-:W-:Y:S01]  /*1060*/  IMAD.IADD R194, R187, 0x1, -R0 ;  /* 0x00000001bbc27824 */ /* 0x000fe200078e0a00 */
[----:B------:R-:W-:Y:S01]  /*1070*/  LOP3.LUT R4, R4, 0x1ffffff8, RZ, 0xc0, !PT ;  /* 0x1ffffff804047812 */ /* 0x000fe200078ec0ff */
[----:B------:R-:W-:Y:S01]  /*1080*/  IMAD.SHL.U32 R5, R5, 0x40, RZ ;  /* 0x0000004005057824 */ /* 0x000fe200078e00ff */
[----:B------:R-:W-:-:S02]  /*1090*/  LOP3.LUT R2, R2, 0xfffffe, RZ, 0xc0, !PT ;  /* 0x00fffffe02027812 */ /* 0x000fc400078ec0ff */
[----:B------:R-:W-:Y:S01]  /*10a0*/  LOP3.LUT R0, R230, 0x38, R16, 0xf8, !PT ;  /* 0x00000038e6007812 */ /* 0x000fe200078ef810 */
[----:B------:R-:W-:Y:S01]  /*10b0*/  IMAD.IADD R4, R233, 0x1, -R4 ;  /* 0x00000001e9047824 */ /* 0x000fe200078e0a04 */
[----:B------:R-:W-:Y:S01]  /*10c0*/  SHF.R.U32.HI R235, RZ, 0x3, R230 ;  /* 0x00000003ffeb7819 */ /* 0x000fe200000116e6 */
[----:B------:R-:W-:Y:S01]  /*10d0*/  IMAD.IADD R2, R221, 0x1, -R2 ;  /* 0x00000001dd027824 */ /* 0x000fe200078e0a02 */
[----:B------:R-:W-:Y:S01]  /*10e0*/  LOP3.LUT R231, R5, 0xfffffe00, RZ, 0xc0, !PT ;  /* 0xfffffe0005e77812 */ /* 0x000fe200078ec0ff */
[----:B------:R-:W-:Y:S01]  /*10f0*/  IMAD.SHL.U32 R211, R4, 0x8, RZ ;  /* 0x0000000804d37824 */ /* 0x000fe200078e00ff */
[----:B------:R-:W-:Y:S01]  /*1100*/  SEL R208, R208, 0xffffffe0, !P1 ;  /* 0xffffffe0d0d07807 */ /* 0x000fe20004800000 */
[----:B------:R-:W-:Y:S01]  /*1110*/  IMAD.SHL.U32 R195, R2, 0x100, RZ ;  /* 0x0000010002c37824 */ /* 0x000fe200078e00ff */
[----:B------:R-:W-:Y:S02]  /*1120*/  SHF.R.S32.HI R10, RZ, 0x5, R10 ;  /* 0x00000005ff0a7819 */ /* 0x000fe4000001140a */
[----:B------:R-:W-:Y:S01]  /*1130*/  LOP3.LUT R227, R231, R0, R235, 0xf6, !PT ;  /* 0x00000000e7e37212 */ /* 0x000fe200078ef6eb */
[----:B------:R-:W-:Y:S01]  /*1140*/  IMAD.IADD R209, R209, 0x1, R208 ;  /* 0x00000001d1d17824 */ /* 0x000fe200078e02d0 */
[----:B------:R-:W-:Y:S01]  /*1150*/  SHF.R.S32.HI R226, RZ, 0x1f, R187 ;  /* 0x0000001fffe27819 */ /* 0x000fe200000114bb */
[----:B------:R-:W-:Y:S01]  /*1160*/  IMAD R193, R10, 0x10, R193 ;  /* 0x000000100ac17824 */ /* 0x000fe200078e02c1 */
[----:B------:R-:W-:Y:S01]  /*1170*/  SHF.R.S32.HI R17, RZ, 0x1f, R16 ;  /* 0x0000001fff117819 */ /* 0x000fe20000011410 */
[----:B------:R-:W-:-:S02]  /*1180*/  IMAD R227, R227, 0x2, R18 ;  /* 0x00000002e3e37824 */ /* 0x000fc400078e0212 */
[----:B------:R-:W-:-:S07]  /*1190*/  IMAD.IADD R208, R208, 0x1, R197 ;  /* 0x00000001d0d07824 */ /* 0x000fce00078e02c5 */
.L_x_5545:
[----:B------:R-:W-:Y:S01]  /*11a0*/  ULDC.64 UR4, c[0x0][0xb20] ;  /* 0x0002c80000047ab9 */ /* 0x000fe20000000a00 */
[----:B0-23-5:R-:W0:Y:S01]  /*11b0*/  LDC.64 R4, c[0x0][0xb00] ;  /* 0x0002c000ff047b82 */ /* 0x02de220000000a00 */
        /* <DEDUP_REMOVED lines=12> */
[----:B0-----:R-:W-:-:S06]  /*1280*/  IMAD.WIDE R8, R191, 0x4, R4 ;  /* 0x00000004bf087825 */ /* 0x001fcc00078e0204 */
[----:B------:R-:W0:Y:S01]  /*1290*/  @P1 LDC.64 R6, c[0x0][0xb10] ;  /* 0x0002c400ff061b82 */ /* 0x000e220000000a00 */
[----:B------:R-:W-:Y:S02]  /*12a0*/  ULDC UR4, c[0x0][0x288] ;  /* 0x0000a20000047ab9 */ /* 0x000fe40000000800 */
[----:B------:R-:W-:Y:S01]  /*12b0*/  IMAD.U32 R184, RZ, RZ, UR4 ;  /* 0x00000004ffb87e24 */ /* 0x000fe2000f8e00ff */
        /* <DEDUP_REMOVED lines=27> */
[----:B--2---:R-:W-:-:S07]  /*1470*/  IADD3 R184, -R184, R5, RZ ;  /* 0x00000005b8b87210 */ /* 0x004fce0007ffe1ff */
.L_x_5336:
[----:B------:R-:W-:Y:S02]  /*1480*/  IMAD.U32 R32, RZ, RZ, UR5 ;  /* 0x00000005ff207e24 */ /* 0x000fe4000f8e00ff */
[----:B------:R-:W-:Y:S01]  /*1490*/  IMAD.U32 R24, RZ, RZ, UR4 ;  /* 0x00000004ff187e24 */ /* 0x000fe2000f8e00ff */
[----:B------:R-:W-:Y:S06]  /*14a0*/  @!P2 BRA `(.L_x_5337) ;  /* 0x000000000010a947 */ /* 0x000fec0003800000 */
[----:B------:R-:W0:Y:S02]  /*14b0*/  LDC.64 R2, c[0x0][0xb18] ;  /* 0x0002c600ff027b82 */ /* 0x000e240000000a00 */
[----:B0-----:R-:W-:-:S05]  /*14c0*/  IMAD.WIDE R2, R191, 0x4, R2 ;  /* 0x00000004bf027825 */ /* 0x001fca00078e0202 */
[----:B------:R0:W5:Y:S01]  /*14d0*/  LDG.E R24, desc[UR54][R2.64] ;  /* 0x0000003602187981 */ /* 0x000162000c1e1900 */
[----:B------:R-:W-:Y:S05]  /*14e0*/  BRA `(.L_x_5338) ;  /* 0x0000000000107947 */ /* 0x000fea0003800000 */
.L_x_5337:
[----:B------:R-:W-:Y:S05]  /*14f0*/  @!P3 BRA `(.L_x_5338) ;  /* 0x00000000000cb947 */ /* 0x000fea0003800000 */
[----:B------:R-:W2:Y:S04]  /*1500*/  LDG.E R3, desc[UR54][R8.64] ;  /* 0x0000003608037981 */ /* 0x000ea8000c1e1900 */
[----:B------:R-:W2:Y:S02]  /*1510*/  LDG.E R24, desc[UR54][R8.64+0x4] ;  /* 0x0000043608187981 */ /* 0x000ea4000c1e1900 */
[----:B--2---:R-:W-:-:S07]  /*1520*/  IMAD.IADD R24, R24, 0x1, -R3 ;  /* 0x0000000118187824 */ /* 0x004fce00078e0a03 */
.L_x_5338:
        /* <DEDUP_REMOVED lines=13> */
[----:B--2---:R-:W-:-:S04]  /*1600*/  @P1 IMAD.WIDE R4, R191, 0x4, R4 ;  /* 0x00000004bf041825 */ /* 0x004fc800078e0204 */
[----:B------:R-:W-:Y:S01]  /*1610*/  IMAD.IADD R11, R24, 0x1, -R11 ;  /* 0x00000001180b7824 */ /* 0x000fe200078e0a0b */
[----:B------:R0:W5:Y:S01]  /*1620*/  @P1 LDG.E R33, desc[UR54][R4.64] ;  /* 0x0000003604211981 */ /* 0x000162000c1e1900 */
[----:B-1----:R-:W-:Y:S02]  /*1630*/  ISETP.GE.AND P1, PT, R9, 0x1, PT ;  /* 0x000000010900780c */ /* 0x002fe40003f26270 */
[----:B------:R-:W-:Y:S01]  /*1640*/  LEA R47, R189, 0x40, 0x6 ;  /* 0x00000040bd2f7811 */ /* 0x000fe200078e30ff */
[----:B---3--:R-:W-:-:S04]  /*1650*/  @P0 IMAD.IADD R32, R7, 0x1, -R0 ;  /* 0x0000000107200824 */ /* 0x008fc800078e0a00 */
[----:B------:R-:W-:-:S04]  /*1660*/  IMAD.IADD R23, R11, 0x1, R32 ;  /* 0x000000010b177824 */ /* 0x000fc800078e0220 */
[C---:B------:R-:W-:Y:S01]  /*1670*/  VIADD R0, R23.reuse, 0x3f ;  /* 0x0000003f17007836 */ /* 0x040fe20000000000 */
[----:B------:R-:W-:-:S04]  /*1680*/  IADD3 R47, R23, R47, -R184 ;  /* 0x0000002f172f7210 */ /* 0x000fc80007ffe8b8 */
        /* <DEDUP_REMOVED lines=16> */
.L_x_5341:
[----:B------:R-:W-:-:S13]  /*1790*/  ISETP.NE.AND P0, PT, R9, 0x1, PT ;  /* 0x000000010900780c */ /* 0x000fda0003f05270 */
[----:B------:R-:W0:Y:S02]  /*17a0*/  @P0 LDC.64 R4, c[0x0][0xae0] ;  /* 0x0002b800ff040b82 */ /* 0x000e240000000a00 */
[----:B0-----:R-:W-:-:S05]  /*17b0*/  @P0 IMAD.HI.U32 R4, R2, R4, RZ ;  /* 0x0000000402040227 */ /* 0x001fca00078e00ff */
[----:B------:R-:W-:-:S07]  /*17c0*/  @P0 SHF.R.U32.HI R2, RZ, R5, R4 ;  /* 0x00000005ff020219 */ /* 0x000fce0000011604 */
.L_x_5342:
[----:B------:R-:W-:Y:S05]  /*17d0*/  BSYNC B0 ;  /* 0x0000000000007941 */ /* 0x000fea0003800000 */
.L_x_5340:
[----:B------:R-:W-:-:S05]  /*17e0*/  IMAD R3, R2, R9, R9 ;  /* 0x0000000902037224 */ /* 0x000fca00078e0209 */
[----:B------:R-:W-:-:S07]  /*17f0*/  VIMNMX R0, R0, R3, PT ;  /* 0x0000000300007248 */ /* 0x000fce0003fe0100 */
.L_x_5339:
        /* <DEDUP_REMOVED lines=15> */
.L_x_5345:
[----:B------:R-:W-:Y:S01]  /*18f0*/  ISETP.NE.AND P0, PT, R9, 0x1, PT ;  /* 0x000000010900780c */ /* 0x000fe20003f05270 */
[----:B------:R-:W-:-:S12]  /*1900*/  IMAD.MOV.U32 R4, RZ, RZ, R45 ;  /* 0x000000ffff047224 */ /* 0x000fd800078e002d */
[----:B------:R-:W0:Y:S02]  /*1910*/  @P0 LDC.64 R6, c[0x0][0xae0] ;  /* 0x0002b800ff060b82 */ /* 0x000e240000000a00 */
[----:B0-----:R-:W-:-:S05]  /*1920*/  @P0 IMAD.HI.U32 R6, R45, R6, RZ ;  /* 0x000000062d060227 */ /* 0x001fca00078e00ff */
[----:B------:R-:W-:-:S07]  /*1930*/  @P0 SHF.R.U32.HI R4, RZ, R7, R6 ;  /* 0x00000007ff040219 */ /* 0x000fce0000011606 */
.L_x_5346:
[----:B------:R-:W-:Y:S05]  /*1940*/  BSYNC B0 ;  /* 0x0000000000007941 */ /* 0x000fea0003800000 */
.L_x_5344:
[----:B------:R-:W-:-:S05]  /*1950*/  IMAD R3, R4, R9, RZ ;  /* 0x0000000904037224 */ /* 0x000fca00078e02ff */
[----:B------:R-:W-:-:S07]  /*1960*/  VIMNMX R2, R2, R3, !PT ;  /* 0x0000000302027248 */ /* 0x000fce0007fe0100 */
.L_x_5343:
        /* <DEDUP_REMOVED lines=9> */
[--C-:B------:R-:W-:Y:S02]  /*1a00*/  IMAD R5, R5, 0x40, -R11.reuse ;  /* 0x0000004005057824 */ /* 0x100fe400078e0a0b */
[----:B------:R-:W-:-:S03]  /*1a10*/  IMAD R3, R0, 0x40, -R11 ;  /* 0x0000004000037824 */ /* 0x000fc600078e0a0b */
        /* <DEDUP_REMOVED lines=32> */
.L_x_5349:
[----:B------:R-:W-:Y:S05]  /*1c20*/  BSYNC B6 ;  /* 0x0000000000067941 */ /* 0x000fea0003800000 */
.L_x_5348:
        /* <DEDUP_REMOVED lines=20> */
.L_x_5351:
[----:B------:R-:W-:Y:S05]  /*1d70*/  BSYNC B6 ;  /* 0x0000000000067941 */ /* 0x000fea0003800000 */
.L_x_5350:
[----:B------:R-:W-:Y:S01]  /*1d80*/  ULDC.64 UR4, c[0x0][0xaf0] ;  /* 0x0002bc0000047ab9 */ /* 0x000fe20000000a00 */
[----:B------:R-:W0:Y:S01]  /*1d90*/  LDC R0, c[0x0][0x428] ;  /* 0x00010a00ff007b82 */ /* 0x000e220000000800 */
[----:B------:R-:W-:-:S07]  /*1da0*/  ISETP.NE.U32.AND P0, PT, RZ, UR4, PT ;  /* 0x00000004ff007c0c */ /* 0x000fce000bf05070 */
[----:B------:R-:W1:Y:S01]  /*1db0*/  LDC.64 R52, c[0x0][0x2f0] ;  /* 0x0000bc00ff347b82 */ /* 0x000e620000000a00 */
[----:B------:R-:W-:Y:S01]  /*1dc0*/  ISETP.NE.AND.EX P0, PT, RZ, UR5, PT, P0 ;  /* 0x00000005ff007c0c */ /* 0x000fe2000bf05300 */
[----:B------:R-:W-:Y:S01]  /*1dd0*/  IMAD.IADD R10, R25, 0x1, R24 ;  /* 0x00000001190a7824 */ /* 0x000fe200078e0218 */
[----:B------:R-:W-:Y:S01]  /*1de0*/  ULDC.64 UR8, c[0x0][0xb00] ;  /* 0x0002c00000087ab9 */ /* 0x000fe20000000a00 */
[----:B------:R-:W2:Y:S01]  /*1df0*/  S2R R20, SR_TID.X ;  /* 0x0000000000147919 */ /* 0x000ea20000002100 */
[----:B------:R-:W-:Y:S01]  /*1e00*/  ULDC.64 UR4, c[0x0][0x2f8] ;  /* 0x0000be0000047ab9 */ /* 0x000fe20000000a00 */
[----:B------:R-:W-:Y:S02]  /*1e10*/  ULDC.64 UR6, c[0x0][0x320] ;  /* 0x0000c80000067ab9 */ /* 0x000fe40000000a00 */
[----:B------:R-:W3:Y:S08]  /*1e20*/  LDC.64 R26, c[0x0][0x3e8] ;  /* 0x0000fa00ff1a7b82 */ /* 0x000ef00000000a00 */
[----:B------:R-:W4:Y:S08]  /*1e30*/  @P0 LDC.64 R2, c[0x0][0xaf0] ;  /* 0x0002bc00ff020b82 */ /* 0x000f300000000a00 */
[----:B------:R-:W2:Y:S08]  /*1e40*/  LDC R25, c[0x0][0x3d4] ;  /* 0x0000f500ff197b82 */ /* 0x000eb00000000800 */
[----:B------:R-:W3:Y:S01]  /*1e50*/  LDC.64 R54, c[0x0][0x3d8] ;  /* 0x0000f600ff367b82 */ /* 0x000ee20000000a00 */
[----:B----4-:R-:W-:-:S07]  /*1e60*/  @P0 IMAD.WIDE R2, R191, 0x4, R2 ;  /* 0x00000004bf020825 */ /* 0x010fce00078e0202 */
[----:B------:R-:W4:Y:S01]  /*1e70*/  LDC R59, c[0x0][0x3d4] ;  /* 0x0000f500ff3b7b82 */ /* 0x000f220000000800 */
[----:B------:R3:W4:Y:S01]  /*1e80*/  @P0 LDG.E R191, desc[UR54][R2.64] ;  /* 0x0000003602bf0981 */ /* 0x000722000c1e1900 */
[----:B0-----:R-:W-:Y:S01]  /*1e90*/  ISETP.NE.AND P0, PT, R0, 0x1, PT ;  /* 0x000000010000780c */ /* 0x001fe20003f05270 */
[----:B------:R-:W-:Y:S01]  /*1ea0*/  IMAD.SHL.U32 R40, R220, 0x4, RZ ;  /* 0x00000004dc287824 */ /* 0x000fe200078e00ff */
[----:B------:R-:W-:-:S04]  /*1eb0*/  SHF.R.S32.HI R13, RZ, 0x1f, R10 ;  /* 0x0000001fff0d7819 */ /* 0x000fc8000001140a */
[----:B------:R-:W0:Y:S01]  /*1ec0*/  LDC R61, c[0x0][0x2e4] ;  /* 0x0000b900ff3d7b82 */ /* 0x000e220000000800 */
[----:B--2---:R-:W-:Y:S01]  /*1ed0*/  ISETP.GE.AND P1, PT, R16, R25, PT ;  /* 0x000000191000720c */ /* 0x004fe20003f26270 */
[----:B------:R-:W-:Y:S01]  /*1ee0*/  IMAD.SHL.U32 R57, R194, 0x40, RZ ;  /* 0x00000040c2397824 */ /* 0x000fe200078e00ff */
[----:B------:R-:W-:Y:S01]  /*1ef0*/  SHF.R.S32.HI R41, RZ, 0x1f, R40 ;  /* 0x0000001fff297819 */ /* 0x000fe20000011428 */
[-C--:B-1----:R-:W-:Y:S01]  /*1f00*/  IMAD R4, R13, R52.reuse, RZ ;  /* 0x000000340d047224 */ /* 0x082fe200078e02ff */
[----:B------:R-:W-:Y:S01]  /*1f10*/  SEL R11, R25, RZ, P1 ;  /* 0x000000ff190b7207 */ /* 0x000fe20000800000 */
[----:B---3--:R-:W-:Y:S01]  /*1f20*/  IMAD.WIDE.U32 R2, R10, R52, RZ ;  /* 0x000000340a027225 */ /* 0x008fe200078e00ff */
[----:B------:R-:W-:Y:S02]  /*1f30*/  SHF.R.U32.HI R20, RZ, 0x7, R20 ;  /* 0x00000007ff147819 */ /* 0x000fe40000011614 */
[----:B------:R-:W-:Y:S01]  /*1f40*/  LOP3.LUT R57, R57, 0x1c0, RZ, 0xc0, !PT ;  /* 0x000001c039397812 */ /* 0x000fe200078ec0ff */
[----:B------:R-:W1:Y:S01]  /*1f50*/  @P0 LDC R5, c[0x0][0x42c] ;  /* 0x00010b00ff050b82 */ /* 0x000e620000000800 */
[----:B------:R-:W-:Y:S01]  /*1f60*/  IMAD.IADD R11, R16, 0x1, R11 ;  /* 0x00000001100b7824 */ /* 0x000fe200078e020b */
[----:B------:R-:W-:Y:S01]  /*1f70*/  SHF.L.U64.HI R51, R52, 0x6, R53 ;  /* 0x0000000634337819 */ /* 0x000fe20000010235 */
[----:B------:R-:W-:Y:S01]  /*1f80*/  VIADD R58, R20, 0x8 ;  /* 0x00000008143a7836 */ /* 0x000fe20000000000 */
[----:B------:R-:W-:Y:S01]  /*1f90*/  SHF.R.U32.HI R60, RZ, 0x3, R57 ;  /* 0x00000003ff3c7819 */ /* 0x000fe20000011639 */
[----:B------:R-:W-:Y:S01]  /*1fa0*/  VIADD R80, R16, 0x20 ;  /* 0x0000002010507836 */ /* 0x000fe20000000000 */
[----:B------:R-:W-:Y:S01]  /*1fb0*/  SHF.R.S32.HI R50, RZ, 0x1f, R11 ;  /* 0x0000001fff327819 */ /* 0x000fe2000001140b */
[----:B------:R-:W-:Y:S01]  /*1fc0*/  IMAD.SHL.U32 R56, R26, 0x40, RZ ;  /* 0x000000401a387824 */ /* 0x000fe200078e00ff */
[----:B------:R-:W2:Y:S01]  /*1fd0*/  @P0 LDC R7, c[0x0][0x430] ;  /* 0x00010c00ff070b82 */ /* 0x000ea20000000800 */
[----:B------:R-:W-:Y:S01]  /*1fe0*/  P2R R72, PR, RZ, 0x2 ;  /* 0x00000002ff487803 */ /* 0x000fe20000000000 */
[----:B------:R-:W-:Y:S01]  /*1ff0*/  IMAD.SHL.U32 R62, R25, 0x2, RZ ;  /* 0x00000002193e7824 */ /* 0x000fe200078e00ff */
[----:B------:R-:W-:-:S04]  /*2000*/  LEA.HI R50, R50, R11, RZ, 0x3 ;  /* 0x0000000b32327211 */ /* 0x000fc800078f18ff */
[----:B------:R-:W-:-:S04]  /*2010*/  LOP3.LUT R67, R50, 0xfffffff8, RZ, 0xc0, !PT ;  /* 0xfffffff832437812 */ /* 0x000fc800078ec0ff */
[----:B------:R-:W-:Y:S01]  /*2020*/  SHF.R.S32.HI R71, RZ, 0x1f, R67 ;  /* 0x0000001fff477819 */ /* 0x000fe20000011443 */
[----:B-1----:R-:W-:-:S04]  /*2030*/  @P0 IMAD.HI.U32 R0, R190, R5, RZ ;  /* 0x00000005be000227 */ /* 0x002fc800078e00ff */
[----:B------:R-:W-:Y:S01]  /*2040*/  IMAD R5, R10, R53, R4 ;  /* 0x000000350a057224 */ /* 0x000fe200078e0204 */
[----:B--2---:R-:W-:-:S03]  /*2050*/  @P0 SHF.R.U32.HI R190, RZ, R7, R0 ;  /* 0x00000007ffbe0219 */ /* 0x004fc60000011600 */
[----:B------:R-:W-:Y:S01]  /*2060*/  IMAD.IADD R3, R3, 0x1, R5 ;  /* 0x0000000103037824 */ /* 0x000fe200078e0205 */
[----:B------:R-:W-:Y:S02]  /*2070*/  ISETP.NE.U32.AND P0, PT, RZ, UR8, PT ;  /* 0x00000008ff007c0c */ /* 0x000fe4000bf05070 */
[----:B------:R-:W-:Y:S01]  /*2080*/  SHF.R.S32.HI R0, RZ, 0x1f, R190 ;  /* 0x0000001fff007819 */ /* 0x000fe200000114be */
[----:B------:R-:W-:Y:S01]  /*2090*/  IMAD.WIDE.U32 R2, R190, UR4, R2 ;  /* 0x00000004be027c25 */ /* 0x000fe2000f8e0002 */
[----:B------:R-:W-:-:S03]  /*20a0*/  ISETP.NE.AND.EX P0, PT, RZ, UR9, PT, P0 ;  /* 0x00000009ff007c0c */ /* 0x000fc6000bf05300 */
[C---:B------:R-:W-:Y:S02]  /*20b0*/  IMAD R5, R0.reuse, UR4, RZ ;  /* 0x0000000400057c24 */ /* 0x040fe4000f8e02ff */
[----:B------:R-:W-:Y:S02]  /*20c0*/  IMAD R9, R0, UR6, RZ ;  /* 0x0000000600097c24 */ /* 0x000fe4000f8e02ff */
[C---:B------:R-:W-:Y:S01]  /*20d0*/  IMAD R7, R190.reuse, UR5, R5 ;  /* 0x00000005be077c24 */ /* 0x040fe2000f8e0205 */
[----:B------:R-:W-:Y:S01]  /*20e0*/  ULDC.64 UR4, c[0x0][0x300] ;  /* 0x0000c00000047ab9 */ /* 0x000fe20000000a00 */
[C---:B------:R-:W-:Y:S02]  /*20f0*/  IMAD R9, R190.reuse, UR7, R9 ;  /* 0x00000007be097c24 */ /* 0x040fe4000f8e0209 */
[----:B------:R-:W-:Y:S02]  /*2100*/  IMAD.IADD R3, R3, 0x1, R7 ;  /* 0x0000000103037824 */ /* 0x000fe400078e0207 */
[----:B------:R-:W-:-:S04]  /*2110*/  IMAD.WIDE.U32 R4, R190, UR6, R16 ;  /* 0x00000006be047c25 */ /* 0x000fc8000f8e0010 */
[----:B------:R-:W-:Y:S01]  /*2120*/  IMAD.IADD R5, R5, 0x1, R9 ;  /* 0x0000000105057824 */ /* 0x000fe200078e0209 */
[----:B----4-:R-:W-:Y:S02]  /*2130*/  SHF.R.S32.HI R0, RZ, 0x1f, R191 ;  /* 0x0000001fff007819 */ /* 0x010fe400000114bf */
[----:B------:R-:W-:Y:S02]  /*2140*/  SEL R39, R191, RZ, !P0 ;  /* 0x000000ffbf277207 */ /* 0x000fe40004000000 */
[----:B------:R-:W-:-:S03]  /*2150*/  SEL R0, R0, RZ, !P0 ;  /* 0x000000ff00007207 */ /* 0x000fc60004000000 */
[----:B------:R-:W-:-:S04]  /*2160*/  IMAD.WIDE.U32 R42, R39, UR4, R2 ;  /* 0x00000004272a7c25 */ /* 0x000fc8000f8e0002 */
[----:B------:R-:W-:Y:S02]  /*2170*/  IMAD R6, R0, UR4, RZ ;  /* 0x0000000400067c24 */ /* 0x000fe4000f8e02ff */
[----:B------:R-:W-:-:S04]  /*2180*/  IMAD.WIDE.U32 R2, R187, R52, R16 ;  /* 0x00000034bb027225 */ /* 0x000fc800078e0010 */
[----:B------:R-:W-:Y:S01]  /*2190*/  IMAD R7, R39, UR5, R6 ;  /* 0x0000000527077c24 */ /* 0x000fe2000f8e0206 */
[----:B------:R-:W-:Y:S01]  /*21a0*/  ULDC.64 UR4, c[0x0][0x328] ;  /* 0x0000ca0000047ab9 */ /* 0x000fe20000000a00 */
[----:B------:R-:W-:Y:S01]  /*21b0*/  IMAD R6, R226, R52, RZ ;  /* 0x00000034e2067224 */ /* 0x000fe200078e02ff */
[----:B------:R-:W-:Y:S01]  /*21c0*/  IADD3 R46, P0, R42, R2, RZ ;  /* 0x000000022a2e7210 */ /* 0x000fe20007f1e0ff */
[----:B------:R-:W-:Y:S01]  /*21d0*/  IMAD R8, R0, UR4, RZ ;  /* 0x0000000400087c24 */ /* 0x000fe2000f8e02ff */
[----:B------:R-:W-:Y:S01]  /*21e0*/  SHF.L.U32 R52, R52, 0x6, RZ ;  /* 0x0000000634347819 */ /* 0x000fe200000006ff */
[----:B------:R-:W-:Y:S01]  /*21f0*/  IMAD R9, R187, R53, R6 ;  /* 0x00000035bb097224 */ /* 0x000fe200078e0206 */
[----:B------:R-:W-:Y:S01]  /*2200*/  SHF.L.U64.HI R53, R54, 0x6, R55 ;  /* 0x0000000636357819 */ /* 0x000fe20000010237 */
[----:B------:R-:W-:Y:S02]  /*2210*/  IMAD R73, R39, UR5, R8 ;  /* 0x0000000527497c24 */ /* 0x000fe4000f8e0208 */
[----:B------:R-:W-:-:S02]  /*2220*/  IMAD.IADD R0, R43, 0x1, R7 ;  /* 0x000000012b007824 */ /* 0x000fc400078e0207 */
[----:B------:R-:W-:Y:S01]  /*2230*/  IMAD.WIDE.U32 R38, R39, UR4, R4 ;  /* 0x0000000427267c25 */ /* 0x000fe2000f8e0004 */
[----:B------:R-:W-:Y:S02]  /*2240*/  ULDC UR4, c[0x0][0x2e4] ;  /* 0x0000b90000047ab9 */ /* 0x000fe40000000800 */
[----:B------:R-:W-:Y:S01]  /*2250*/  IADD3.X R48, R0, R3, R9, P0, !PT ;  /* 0x0000000300307210 */ /* 0x000fe200007fe409 */
[----:B------:R-:W-:Y:S01]  /*2260*/  IMAD R4, R226, R26, RZ ;  /* 0x0000001ae2047224 */ /* 0x000fe200078e02ff */
[----:B------:R-:W-:Y:S01]  /*2270*/  ISETP.GE.AND P4, PT, R16, UR4, PT ;  /* 0x0000000410007c0c */ /* 0x000fe2000bf86270 */
[----:B------:R-:W-:Y:S01]  /*2280*/  IMAD R2, R226, R54, RZ ;  /* 0x00000036e2027224 */ /* 0x000fe200078e02ff */
[----:B------:R-:W-:Y:S01]  /*2290*/  ISETP.GE.AND P3, PT, R80, UR4, PT ;  /* 0x0000000450007c0c */ /* 0x000fe2000bf66270 */
[C---:B------:R-:W-:Y:S02]  /*22a0*/  IMAD R21, R187.reuse, R27, R4 ;  /* 0x0000001bbb157224 */ /* 0x040fe400078e0204 */
[----:B------:R-:W-:-:S02]  /*22b0*/  IMAD R15, R187, R55, R2 ;  /* 0x00000037bb0f7224 */ /* 0x000fc400078e0202 */
[----:B------:R-:W-:-:S04]  /*22c0*/  IMAD.WIDE.U32 R8, R187, R26, R16 ;  /* 0x0000001abb087225 */ /* 0x000fc800078e0010 */
[----:B------:R-:W-:-:S04]  /*22d0*/  IMAD.WIDE.U32 R4, R187, R26, R40 ;  /* 0x0000001abb047225 */ /* 0x000fc800078e0028 */
[----:B------:R-:W-:-:S04]  /*22e0*/  IMAD.WIDE.U32 R6, R187, R54, R16 ;  /* 0x00000036bb067225 */ /* 0x000fc800078e0010 */
[----:B------:R-:W-:-:S04]  /*22f0*/  IMAD.WIDE.U32 R2, R187, R54, R40 ;  /* 0x00000036bb027225 */ /* 0x000fc800078e0028 */
[----:B------:R-:W-:Y:S02]  /*2300*/  IMAD.IADD R9, R21, 0x1, R9 ;  /* 0x0000000115097824 */ /* 0x000fe400078e0209 */
[----:B------:R-:W-:Y:S02]  /*2310*/  IMAD.IADD R5, R5, 0x1, R21 ;  /* 0x0000000105057824 */ /* 0x000fe400078e0215 */
[----:B------:R-:W-:Y:S01]  /*2320*/  IMAD.IADD R7, R15, 0x1, R7 ;  /* 0x000000010f077824 */ /* 0x000fe200078e0207 */
[----:B------:R-:W1:Y:S01]  /*2330*/  LDC.64 R20, c[0x0][0x2d8] ;  /* 0x0000b600ff147b82 */ /* 0x000e620000000a00 */
[----:B------:R-:W-:Y:S01]  /*2340*/  IMAD.IADD R3, R3, 0x1, R15 ;  /* 0x0000000103037824 */ /* 0x000fe200078e020f */
[----:B-----5:R-:W-:Y:S01]  /*2350*/  SHF.R.S32.HI R15, RZ, 0x1f, R33 ;  /* 0x0000001fff0f7819 */ /* 0x020fe20000011421 */
[----:B------:R-:W-:Y:S01]  /*2360*/  IMAD.WIDE.U32 R28, R33, R26, R4 ;  /* 0x0000001a211c7225 */ /* 0x000fe200078e0004 */
[----:B------:R-:W-:-:S03]  /*2370*/  LOP3.LUT R5, R57, 0x38, R50, 0xf8, !PT ;  /* 0x0000003839057812 */ /* 0x000fc600078ef832 */
[----:B------:R-:W-:Y:S01]  /*2380*/  IMAD R12, R15, R54, RZ ;  /* 0x000000360f0c7224 */ /* 0x000fe200078e02ff */
[----:B------:R-:W-:Y:S01]  /*2390*/  LOP3.LUT R68, R5, R60, RZ, 0x3c, !PT ;  /* 0x0000003c05447212 */ /* 0x000fe200078e3cff */
[----:B------:R-:W-:Y:S01]  /*23a0*/  IMAD.WIDE.U32 R34, R33, R54, R2 ;  /* 0x0000003621227225 */ /* 0x000fe200078e0002 */
[----:B------:R-:W-:Y:S02]  /*23b0*/  LOP3.LUT R3, R57, 0x18, R16, 0xf8, !PT ;  /* 0x0000001839037812 */ /* 0x000fe400078ef810 */
[----:B------:R-:W-:Y:S01]  /*23c0*/  IADD3 R2, P0, R187, R10, RZ ;  /* 0x0000000abb027210 */ /* 0x000fe20007f1e0ff */
[----:B------:R-:W-:Y:S01]  /*23d0*/  IMAD R11, R33, R55, R12 ;  /* 0x00000037210b7224 */ /* 0x000fe200078e020c */
[----:B------:R-:W-:Y:S01]  /*23e0*/  LOP3.LUT R4, R3, R60, RZ, 0x3c, !PT ;  /* 0x0000003c03047212 */ /* 0x000fe200078e3cff */
[-C--:B------:R-:W-:Y:S01]  /*23f0*/  IMAD R12, R15, R26.reuse, RZ ;  /* 0x0000001a0f0c7224 */ /* 0x080fe200078e02ff */
[----:B------:R-:W-:Y:S01]  /*2400*/  SHF.L.U64.HI R55, R26, 0x6, R27 ;  /* 0x000000061a377819 */ /* 0x000fe2000001021b */
[----:B------:R-:W-:-:S04]  /*2410*/  IMAD.WIDE.U32 R30, R33, R26, R8 ;  /* 0x0000001a211e7225 */ /* 0x000fc800078e0008 */
[C---:B------:R-:W-:Y:S02]  /*2420*/  IMAD R69, R33.reuse, R27, R12 ;  /* 0x0000001b21457224 */ /* 0x040fe400078e020c */
[----:B------:R-:W-:-:S04]  /*2430*/  IMAD.WIDE.U32 R36, R33, R54, R6 ;  /* 0x0000003621247225 */ /* 0x000fc800078e0006 */
[----:B------:R-:W-:Y:S02]  /*2440*/  IMAD.IADD R65, R69, 0x1, R31 ;  /* 0x0000000145417824 */ /* 0x000fe400078e021f */
[----:B------:R-:W-:Y:S02]  /*2450*/  IMAD.SHL.U32 R54, R54, 0x40, RZ ;  /* 0x0000004036367824 */ /* 0x000fe400078e00ff */
[----:B------:R-:W-:Y:S02]  /*2460*/  IMAD.X R3, R226, 0x1, R13, P0 ;  /* 0x00000001e2037824 */ /* 0x000fe400000e060d */
[----:B------:R-:W-:Y:S02]  /*2470*/  IMAD R63, R213, 0x200, R4 ;  /* 0x00000200d53f7824 */ /* 0x000fe400078e0204 */
[----:B------:R-:W-:Y:S02]  /*2480*/  IMAD.IADD R64, R11, 0x1, R37 ;  /* 0x000000010b407824 */ /* 0x000fe400078e0225 */
[----:B------:R-:W-:-:S02]  /*2490*/  IMAD.IADD R66, R35, 0x1, R11 ;  /* 0x0000000123427824 */ /* 0x000fc400078e020b */
[----:B------:R-:W-:Y:S02]  /*24a0*/  IMAD.IADD R69, R29, 0x1, R69 ;  /* 0x000000011d457824 */ /* 0x000fe400078e0245 */
[----:B------:R-:W-:Y:S02]  /*24b0*/  IMAD R68, R213, 0x200, R68 ;  /* 0x00000200d5447824 */ /* 0x000fe400078e0244 */
[----:B0-----:R-:W-:-:S07]  /*24c0*/  IMAD.IADD R73, R39, 0x1, R73 ;  /* 0x0000000127497824 */ /* 0x001fce00078e0249 */
.L_x_5381:
[----:B------:R-:W-:Y:S01]  /*24d0*/  VIADD R49, R49, 0xffffffff ;  /* 0xffffffff31317836 */ /* 0x000fe20000000000 */
[----:B------:R-:W-:Y:S05]  /*24e0*/  YIELD ;  /* 0x0000000000007946 */ /* 0x000fea0003800000 */
[----:B----4-:R-:W-:Y:S01]  /*24f0*/  SHF.R.S32.HI R75, RZ, 0x1f, R49 ;  /* 0x0000001fff4b7819 */ /* 0x010fe20000011431 */
[-C--:B------:R-:W-:Y:S01]  /*2500*/  IMAD R5, R51, R49.reuse, RZ ;  /* 0x0000003133057224 */ /* 0x080fe200078e02ff */
[----:B------:R-:W-:Y:S01]  /*2510*/  BSSY B0, `(.L_x_5352) ;  /* 0x0000194000007945 */ /* 0x000fe20003800000 */
[----:B------:R-:W-:Y:S01]  /*2520*/  IMAD.WIDE.U32 R24, R52, R49, RZ ;  /* 0x0000003134187225 */ /* 0x000fe200078e00ff */
[----:B------:R-:W-:-:S03]  /*2530*/  ISETP.GT.AND P2, PT, R49, R44, PT ;  /* 0x0000002c3100720c */ /* 0x000fc60003f44270 */
[----:B------:R-:W-:Y:S01]  /*2540*/  IMAD R5, R75, R52, R5 ;  /* 0x000000344b057224 */ /* 0x000fe200078e0205 */
[----:B-1----:R-:W-:Y:S01]  /*2550*/  IADD3 R4, P0, R46, R24, RZ ;  /* 0x000000182e047210 */ /* 0x002fe20007f1e0ff */
[----:B---3--:R-:W-:Y:S02]  /*2560*/  IMAD.SHL.U32 R14, R186, 0x1000, RZ ;  /* 0x00001000ba0e7824 */ /* 0x008fe400078e00ff */
[----:B------:R-:W-:Y:S01]  /*2570*/  IMAD.IADD R77, R25, 0x1, R5 ;  /* 0x00000001194d7824 */ /* 0x000fe200078e0205 */
[----:B-1----:R-:W-:Y:S01]  /*2580*/  LEA R12, P1, R4, R20, 0x1 ;  /* 0x00000014040c7211 */ /* 0x002fe200078208ff */
[----:B------:R-:W-:Y:S02]  /*2590*/  IMAD.IADD R5, R63, 0x1, R14 ;  /* 0x000000013f057824 */ /* 0x000fe400078e020e */
[----:B------:R-:W-:Y:S01]  /*25a0*/  IMAD.X R6, R77, 0x1, R48, P0 ;  /* 0x000000014d067824 */ /* 0x000fe200000e0630 */
[----:B------:R-:W-:Y:S01]  /*25b0*/  ISETP.GE.AND P0, PT, R59, 0x1, PT ;  /* 0x000000013b00780c */ /* 0x000fe20003f06270 */
[----:B------:R-:W-:-:S03]  /*25c0*/  IMAD R15, R5, 0x2, R18 ;  /* 0x00000002050f7824 */ /* 0x000fc600078e0212 */
[----:B------:R-:W-:-:S09]  /*25d0*/  LEA.HI.X R13, R4, R21, R6, 0x1, P1 ;  /* 0x00000015040d7211 */ /* 0x000fd200008f0c06 */
[----:B------:R-:W-:Y:S05]  /*25e0*/  @!P0 BRA `(.L_x_5353) ;  /* 0x0000001400b48947 */ /* 0x000fea0003800000 */
        /* <DEDUP_REMOVED lines=39> */
.L_x_5356:
[----:B------:R-:W-:Y:S05]  /*2860*/  BSYNC B1 ;  /* 0x0000000000017941 */ /* 0x000fea0003800000 */
.L_x_5355:
        /* <DEDUP_REMOVED lines=20> */
.L_x_5357:
[----:B------:R-:W-:Y:S01]  /*29b0*/  IMAD R70, R186, 0x8, R18 ;  /* 0x00000008ba467824 */ /* 0x000fe200078e0212 */
[----:B------:R-:W-:Y:S01]  /*29c0*/  SHF.L.U32 R75, R192, 0x1f, RZ ;  /* 0x0000001fc04b7819 */ /* 0x000fe200000006ff */
[----:B------:R-:W-:Y:S03]  /*29d0*/  BSSY B1, `(.L_x_5358) ;  /* 0x0000003000017945 */ /* 0x000fe60003800000 */
[----:B------:R-:W0:Y:S02]  /*29e0*/  SYNCS.PHASECHK.TRANS64.TRYWAIT P5, [R70+URZ+0x38890], R75 ;  /* 0x0388904b460075a7 */ /* 0x000e2400080a017f */
[----:B0-----:R-:W-:Y:S05]  /*29f0*/  @!P5 BRA `(.L_x_5359) ;  /* 0x000002100020d947 */ /* 0x001fea0003800000 */
.L_x_5663:
[----:B------:R-:W-:Y:S05]  /*2a00*/  BSYNC B1 ;  /* 0x0000000000017941 */ /* 0x000fea0003800000 */
.L_x_5358:
[----:B------:R-:W-:Y:S05]  /*2a10*/  @P1 BRA `(.L_x_5360) ;  /* 0x00000014000c1947 */ /* 0x000fea0003800000 */
[----:B------:R-:W-:Y:S04]  /*2a20*/  BSSY B1, `(.L_x_5361) ;  /* 0x0000036000017945 */ /* 0x000fe80003800000 */
[----:B------:R-:W-:Y:S05]  /*2a30*/  @P4 BRA `(.L_x_5362) ;  /* 0x0000000000d04947 */ /* 0x000fea0003800000 */
[----:B------:R1:W2:Y:S01]  /*2a40*/  LDS.128 R4, [R15+0x22400] ;  /* 0x022400000f047984 */ /* 0x0002a20000000c00 */
[----:B------:R-:W-:Y:S01]  /*2a50*/  ISETP.GE.AND P5, PT, R40, R59, PT ;  /* 0x0000003b2800720c */ /* 0x000fe20003fa6270 */
[----:B------:R-:W-:-:S12]  /*2a60*/  BSSY B2, `(.L_x_5363) ;  /* 0x0000030000027945 */ /* 0x000fd80003800000 */
[----:B-1----:R-:W-:Y:S05]  /*2a70*/  @P5 BRA `(.L_x_5364) ;  /* 0x0000000000b85947 */ /* 0x002fea0003800000 */
[----:B------:R-:W-:Y:S01]  /*2a80*/  SHF.R.U32.HI R81, RZ, 0x10, R25 ;  /* 0x00000010ff517819 */ /* 0x000fe20000011619 */
[----:B--2---:R-:W-:Y:S01]  /*2a90*/  IMAD.U32 R15, R6, 0x10000, RZ ;  /* 0x00010000060f7824 */ /* 0x004fe200078e00ff */
[----:B------:R-:W-:Y:S02]  /*2aa0*/  SHF.R.U32.HI R76, RZ, 0x10, R27 ;  /* 0x00000010ff4c7819 */ /* 0x000fe4000001161b */
[----:B------:R-:W-:Y:S01]  /*2ab0*/  SHF.R.U64 R78, R24, 0x10, R25 ;  /* 0x00000010184e7819 */ /* 0x000fe20000001219 */
[----:B------:R-:W-:Y:S01]  /*2ac0*/  IMAD.U32 R25, R7, 0x10000, RZ ;  /* 0x0001000007197824 */ /* 0x000fe200078e00ff */
[----:B------:R-:W-:Y:S02]  /*2ad0*/  PRMT R81, R77, 0x5410, R81 ;  /* 0x000054104d517816 */ /* 0x000fe40000000051 */
[----:B------:R-:W-:Y:S02]  /*2ae0*/  SHF.R.U64 R74, R26, 0x10, R27 ;  /* 0x000000101a4a7819 */ /* 0x000fe4000000121b */
        /* <DEDUP_REMOVED lines=8> */
[CC--:B------:R-:W-:Y:S01]  /*2b70*/  FMUL.FTZ R86, R24.reuse, R82.reuse ;  /* 0x0000005218567220 */ /* 0x0c0fe20000410000 */
        /* <DEDUP_REMOVED lines=14> */
[----:B------:R-:W-:Y:S01]  /*2c60*/  FMUL.FTZ R26, R26, R76 ;  /* 0x0000004c1a1a7220 */ /* 0x000fe20000410000 */
        /* <DEDUP_REMOVED lines=15> */
.L_x_5364:
[----:B------:R-:W-:Y:S05]  /*2d60*/  BSYNC B2 ;  /* 0x0000000000027941 */ /* 0x000fea0003800000 */
.L_x_5363:
[----:B--2---:R1:W-:Y:S02]  /*2d70*/  STG.E.128 desc[UR54][R12.64], R4 ;  /* 0x000000040c007986 */ /* 0x0043e4000c101d36 */
.L_x_5362:
[----:B------:R-:W-:Y:S05]  /*2d80*/  BSYNC B1 ;  /* 0x0000000000017941 */ /* 0x000fea0003800000 */
.L_x_5361:
[----:B------:R-:W-:Y:S05]  /*2d90*/  @P3 BRA `(.L_x_5360) ;  /* 0x00000010002c3947 */ /* 0x000fea0003800000 */
[----:B-1----:R-:W-:Y:S01]  /*2da0*/  IMAD.MOV.U32 R5, RZ, RZ, 0x20 ;  /* 0x00000020ff057424 */ /* 0x002fe200078e00ff */
[----:B------:R-:W-:Y:S01]  /*2db0*/  LOP3.LUT P5, RZ, R194, 0x4, RZ, 0xc0, !PT ;  /* 0x00000004c2ff7812 */ /* 0x000fe200078ac0ff */
[----:B------:R-:W-:Y:S03]  /*2dc0*/  BSSY B1, `(.L_x_5365) ;  /* 0x0000036000017945 */ /* 0x000fe60003800000 */
[----:B------:R-:W-:-:S04]  /*2dd0*/  SEL R5, R5, 0xffffffe0, !P5 ;  /* 0xffffffe005057807 */ /* 0x000fc80006800000 */
[----:B------:R-:W-:Y:S01]  /*2de0*/  IADD3 R5, R5, R63, R14 ;  /* 0x0000003f05057210 */ /* 0x000fe20007ffe00e */
[----:B------:R-:W-:-:S04]  /*2df0*/  VIADD R14, R40, 0x10 ;  /* 0x00000010280e7836 */ /* 0x000fc80000000000 */
[----:B------:R-:W-:Y:S01]  /*2e00*/  IMAD R4, R5, 0x2, R18 ;  /* 0x0000000205047824 */ /* 0x000fe200078e0212 */
[----:B------:R-:W-:-:S05]  /*2e10*/  ISETP.GE.AND P5, PT, R14, R59, PT ;  /* 0x0000003b0e00720c */ /* 0x000fca0003fa6270 */
[----:B------:R-:W1:Y:S08]  /*2e20*/  LDS.128 R4, [R4+0x22400] ;  /* 0x0224000004047984 */ /* 0x000e700000000c00 */
        /* <DEDUP_REMOVED lines=47> */
.L_x_5366:
[----:B------:R-:W-:Y:S05]  /*3120*/  BSYNC B1 ;  /* 0x0000000000017941 */ /* 0x000fea0003800000 */
.L_x_5365:
[----:B-1----:R2:W-:Y:S01]  /*3130*/  STG.E.128 desc[UR54][R12.64+0x40], R4 ;  /* 0x000040040c007986 */ /* 0x0025e2000c101d36 */
[----:B------:R-:W-:Y:S05]  /*3140*/  BRA `(.L_x_5360) ;  /* 0x0000000c00407947 */ /* 0x000fea0003800000 */
.L_x_5354:
        /* <DEDUP_REMOVED lines=28> */
[----:B--2---:R-:W-:Y:S02]  /*3310*/  IMAD.MOV.U32 R15, RZ, RZ, R4 ;  /* 0x000000ffff0f7224 */ /* 0x004fe400078e0004 */
[----:B------:R-:W-:Y:S02]  /*3320*/  IMAD.MOV.U32 R70, RZ, RZ, R5 ;  /* 0x000000ffff467224 */ /* 0x000fe400078e0005 */
[----:B------:R-:W-:Y:S02]  /*3330*/  IMAD.MOV.U32 R74, RZ, RZ, R6 ;  /* 0x000000ffff4a7224 */ /* 0x000fe400078e0006 */
[----:B------:R-:W-:Y:S01]  /*3340*/  IMAD.MOV.U32 R75, RZ, RZ, R7 ;  /* 0x000000ffff4b7224 */ /* 0x000fe200078e0007 */
[----:B------:R-:W-:Y:S01]  /*3350*/  PRMT R88, R15, 0x5410, R70 ;  /* 0x000054100f587816 */ /* 0x000fe20000000046 */
[----:B---3--:R-:W-:Y:S01]  /*3360*/  IMAD.MOV.U32 R12, RZ, RZ, R8 ;  /* 0x000000ffff0c7224 */ /* 0x008fe200078e0008 */
[----:B------:R-:W-:Y:S01]  /*3370*/  PRMT R92, R74, 0x7610, R92 ;  /* 0x000076104a5c7816 */ /* 0x000fe2000000005c */
[----:B------:R-:W-:Y:S01]  /*3380*/  IMAD.MOV.U32 R13, RZ, RZ, R9 ;  /* 0x000000ffff0d7224 */ /* 0x000fe200078e0009 */
[----:B------:R-:W-:Y:S01]  /*3390*/  PRMT R93, R75, 0x7610, R93 ;  /* 0x000076104b5d7816 */ /* 0x000fe2000000005d */
[----:B------:R-:W-:-:S02]  /*33a0*/  IMAD.MOV.U32 R15, RZ, RZ, R10 ;  /* 0x000000ffff0f7224 */ /* 0x000fc400078e000a */
[----:B------:R-:W-:Y:S01]  /*33b0*/  IMAD.MOV.U32 R26, RZ, RZ, R11 ;  /* 0x000000ffff1a7224 */ /* 0x000fe200078e000b */
[----:B------:R-:W-:-:S04]  /*33c0*/  PRMT R84, R13, 0x5410, R12 ;  /* 0x000054100d547816 */ /* 0x000fc8000000000c */
[----:B------:R-:W-:Y:S01]  /*33d0*/  PRMT R91, R15, 0x5410, R26 ;  /* 0x000054100f5b7816 */ /* 0x000fe2000000001a */
[----:B------:R-:W-:Y:S06]  /*33e0*/  @!P0 BRA `(.L_x_5367) ;  /* 0x0000000000048947 */ /* 0x000fec0003800000 */
[----:B------:R-:W-:Y:S01]  /*33f0*/  BPT.TRAP 0x1 ;  /* 0x000000040000795c */ /* 0x000fe20000300000 */
.L_x_5367:
[----:B------:R-:W-:Y:S01]  /*3400*/  IMAD R70, R186, 0x8, R18 ;  /* 0x00000008ba467824 */ /* 0x000fe200078e0212 */
[----:B------:R-:W-:Y:S01]  /*3410*/  SHF.L.U32 R75, R192, 0x1f, RZ ;  /* 0x0000001fc04b7819 */ /* 0x000fe200000006ff */
[----:B------:R-:W-:Y:S03]  /*3420*/  BSSY B1, `(.L_x_5368) ;  /* 0x0000003000017945 */ /* 0x000fe60003800000 */
[----:B------:R-:W0:Y:S02]  /*3430*/  SYNCS.PHASECHK.TRANS64.TRYWAIT P5, [R70+URZ+0x38890], R75 ;  /* 0x0388904b460075a7 */ /* 0x000e2400080a017f */
[----:B0-----:R-:W-:Y:S05]  /*3440*/  @!P5 BRA `(.L_x_5369) ;  /* 0x0000020400a0d947 */ /* 0x001fea0003800000 */
.L_x_5664:
[----:B------:R-:W-:Y:S05]  /*3450*/  BSYNC B1 ;  /* 0x0000000000017941 */ /* 0x000fea0003800000 */
.L_x_5368:
        /* <DEDUP_REMOVED lines=26> */
[----:B------:R-:W-:-:S03]  /*3600*/  IMAD R13, R13, 0x2, R18 ;  /* 0x000000020d0d7824 */ /* 0x000fc600078e0212 */
[----:B------:R-:W-:-:S05]  /*3610*/  IADD3 R15, R14, R15, RZ ;  /* 0x0000000f0e0f7210 */ /* 0x000fca0007ffe0ff */
[----:B------:R-:W-:Y:S02]  /*3620*/  IMAD R24, R15, 0x2, R18 ;  /* 0x000000020f187824 */ /* 0x000fe400078e0212 */
        /* <DEDUP_REMOVED lines=94> */
.L_x_5371:
[----:B------:R-:W-:Y:S05]  /*3c10*/  BSYNC B1 ;  /* 0x0000000000017941 */ /* 0x000fea0003800000 */
.L_x_5370:
        /* <DEDUP_REMOVED lines=10> */
.L_x_5353:
[----:B------:R-:W-:-:S06]  /*3cc0*/  UISETP.NE.AND UP0, UPT, UR36, 0x3, UPT ;  /* 0x000000032400788c */ /* 0x000fcc000bf05270 */
[----:B------:R-:W-:-:S13]  /*3cd0*/  PLOP3.LUT P0, PT, PT, PT, UP0, 0x80, 0x0 ;  /* 0x000000000000781c */ /* 0x000fda0003f0f008 */
[----:B------:R-:W-:Y:S05]  /*3ce0*/  @!P0 BRA `(.L_x_5372) ;  /* 0x0000000000048947 */ /* 0x000fea0003800000 */
[----:B------:R-:W-:Y:S01]  /*3cf0*/  BPT.TRAP 0x1 ;  /* 0x000000040000795c */ /* 0x000fe20000300000 */
.L_x_5372:
        /* <DEDUP_REMOVED lines=8> */
.L_x_5665:
[----:B------:R-:W-:Y:S05]  /*3d80*/  BSYNC B1 ;  /* 0x0000000000017941 */ /* 0x000fea0003800000 */
.L_x_5373:
[----:B------:R-:W-:Y:S05]  /*3d90*/  @P1 BRA `(.L_x_5360) ;  /* 0x00000000002c1947 */ /* 0x000fea0003800000 */
[----:B------:R-:W-:Y:S01]  /*3da0*/  @!P3 LOP3.LUT P5, RZ, R194, 0x4, RZ, 0xc0, !PT ;  /* 0x00000004c2ffb812 */ /* 0x000fe200078ac0ff */
[----:B------:R-:W-:Y:S01]  /*3db0*/  @!P3 VIADD R4, R63, 0x20 ;  /* 0x000000203f04b836 */ /* 0x000fe20000000000 */
[----:B------:R-:W-:Y:S02]  /*3dc0*/  PLOP3.LUT P6, PT, PT, PT, PT, 0x8, 0x0 ;  /* 0x000000000000781c */ /* 0x000fe40003fce170 */
[----:B------:R-:W-:-:S13]  /*3dd0*/  @!P3 PLOP3.LUT P6, PT, P5, PT, PT, 0x80, 0x0 ;  /* 0x000000000000b81c */ /* 0x000fda0002fcf070 */
[----:B------:R-:W-:-:S04]  /*3de0*/  @P6 VIADD R4, R63, 0xffffffe0 ;  /* 0xffffffe03f046836 */ /* 0x000fc80000000000 */
[----:B------:R-:W-:-:S05]  /*3df0*/  @!P3 IMAD.IADD R5, R14, 0x1, R4 ;  /* 0x000000010e05b824 */ /* 0x000fca00078e0204 */
[----:B------:R-:W-:Y:S02]  /*3e00*/  @!P3 LEA R8, R5, R18, 0x1 ;  /* 0x000000120508b211 */ /* 0x000fe400078e08ff */
[----:B------:R-:W1:Y:S04]  /*3e10*/  @!P4 LDS.128 R4, [R15+0x22400] ;  /* 0x022400000f04c984 */ /* 0x000e680000000c00 */
[----:B------:R-:W2:Y:S04]  /*3e20*/  @!P3 LDS.128 R8, [R8+0x22400] ;  /* 0x022400000808b984 */ /* 0x000ea80000000c00 */
[----:B-1----:R1:W-:Y:S04]  /*3e30*/  @!P4 STG.E.128 desc[UR54][R12.64], R4 ;  /* 0x000000040c00c986 */ /* 0x0023e8000c101d36 */
[----:B--2---:R1:W-:Y:S02]  /*3e40*/  @!P3 STG.E.128 desc[UR54][R12.64+0x40], R8 ;  /* 0x000040080c00b986 */ /* 0x0043e4000c101d36 */
.L_x_5360:
[----:B------:R-:W-:Y:S05]  /*3e50*/  BSYNC B0 ;  /* 0x0000000000007941 */ /* 0x000fea0003800000 */
.L_x_5352:
        /* <DEDUP_REMOVED lines=17> */
.L_x_5376:
[----:B------:R-:W-:Y:S05]  /*3f70*/  BSYNC B0 ;  /* 0x0000000000007941 */ /* 0x000fea0003800000 */
.L_x_5375:
[----:B------:R-:W2:Y:S01]  /*3f80*/  SYNCS.PHASECHK.TRANS64.TRYWAIT P0, [R70+URZ+0x388b0], R75 ;  /* 0x0388b04b460075a7 */ /* 0x000ea2000800017f */
[----:B------:R-:W-:Y:S04]  /*3f90*/  BSSY B0, `(.L_x_5377) ;  /* 0x0000002000007945 */ /* 0x000fe80003800000 */
[----:B--2---:R-:W-:Y:S05]  /*3fa0*/  @!P0 BRA `(.L_x_5378) ;  /* 0x000001f800f08947 */ /* 0x004fea0003800000 */
.L_x_5666:
[----:B------:R-:W-:Y:S05]  /*3fb0*/  BSYNC B0 ;  /* 0x0000000000007941 */ /* 0x000fea0003800000 */
.L_x_5377:
        /* <DEDUP_REMOVED lines=17> */
[----:B0-2---:R-:W-:Y:S01]  /*40d0*/  LEA.HI.X R75, R6, UR5, R5, 0x1, P1 ;  /* 0x00000005064b7c11 */ /* 0x005fe200088f0c05 */
        /* <DEDUP_REMOVED lines=64> */
.L_x_5380:
[----:B------:R-:W-:Y:S05]  /*44e0*/  BSYNC B0 ;  /* 0x0000000000007941 */ /* 0x000fea0003800000 */
.L_x_5379:
        /* <DEDUP_REMOVED lines=12> */
[----:B------:R-:W-:Y:S02]  /*45b0*/  SEL R5, RZ, 0x1, P1 ;  /* 0x00000001ff057807 */ /* 0x000fe40000800000 */
[----:B------:R-:W-:Y:S02]  /*45c0*/  SEL R186, R186, RZ, P1 ;  /* 0x000000ffbaba7207 */ /* 0x000fe40000800000 */
[----:B------:R-:W-:Y:S01]  /*45d0*/  LOP3.LUT R192, R192, R5, RZ, 0x3c, !PT ;  /* 0x00000005c0c07212 */ /* 0x000fe200078e3cff */
[----:B------:R1:W-:Y:S01]  /*45e0*/  @!P5 SYNCS.ARRIVE.TRANS64.RED.A1T0 RZ, [R70+URZ], RZ ;  /* 0x000000ff46ffd9a7 */ /* 0x0003e2000810043f */
[----:B------:R-:W-:Y:S05]  /*45f0*/  @P2 BRA `(.L_x_5381) ;  /* 0xffffffdc00b42947 */ /* 0x000fea000383ffff */
.L_x_5347:
[----:B------:R-:W-:Y:S04]  /*4600*/  BSSY B0, `(.L_x_5382) ;  /* 0x0000004000007945 */ /* 0x000fe80003800000 */
[----:B------:R-:W-:Y:S05]  /*4610*/  @P0 BRA `(.L_x_5383) ;  /* 0x0000000000080947 */ /* 0x000fea0003800000 */
[----:B------:R-:W0:Y:S02]  /*4620*/  FENCE.VIEW.ASYNC.G ;  /* 0x00000000000073c6 */ /* 0x000e240000000100 */
[----:B0-----:R-:W-:Y:S06]  /*4630*/  BAR.ARV 0xc, 0x120 ;  /* 0x0304800000007b1d */ /* 0x001fec0000002000 */
.L_x_5383:
[----:B------:R-:W-:Y:S05]  /*4640*/  BSYNC B0 ;  /* 0x0000000000007941 */ /* 0x000fea0003800000 */
.L_x_5382:
[----:B------:R-:W2:Y:S01]  /*4650*/  LDL R0, [R1+0x2c] ;  /* 0x00002c0001007983 */ /* 0x000ea20000100800 */
[----:B------:R-:W-:Y:S01]  /*4660*/  BSSY B7, `(.L_x_5384) ;  /* 0x00015ec000077945 */ /* 0x000fe20003800000 */
[----:B--2---:R-:W-:-:S13]  /*4670*/  R2UR UR4, R0 ;  /* 0x00000000000472ca */ /* 0x004fda00000e0000 */
[----:B------:R-:W-:-:S03]  /*4680*/  UISETP.NE.AND UP0, UPT, UR4, 0x1, UPT ;  /* 0x000000010400788c */ /* 0x000fc6000bf05270 */
[----:B------:R-:W-:Y:S02]  /*4690*/  ULDC UR4, c[0x0][0xad8] ;  /* 0x0002b60000047ab9 */ /* 0x000fe40000000800 */
[----:B------:R-:W-:Y:S02]  /*46a0*/  IADD3 R0, R47, UR4, RZ ;  /* 0x000000042f007c10 */ /* 0x000fe4000fffe0ff */
[----:B------:R-:W-:-:S13]  /*46b0*/  PLOP3.LUT P0, PT, PT, PT, UP0, 0x80, 0x0 ;  /* 0x000000000000781c */ /* 0x000fda0003f0f008 */
[----:B------:R-:W-:Y:S05]  /*46c0*/  @!P0 BRA `(.L_x_5385) ;  /* 0x0000002000188947 */ /* 0x000fea0003800000 */
[----:B-1----:R-:W0:Y:S02]  /*46d0*/  LDC R4, c[0x0][0xadc] ;  /* 0x0002b700ff047b82 */ /* 0x002e240000000800 */
        /* <DEDUP_REMOVED lines=13> */
.L_x_5388:
[----:B------:R-:W-:-:S13]  /*47b0*/  ISETP.NE.AND P1, PT, R4, 0x1, PT ;  /* 0x000000010400780c */ /* 0x000fda0003f25270 */
[----:B------:R-:W0:Y:S02]  /*47c0*/  @P1 LDC.64 R6, c[0x0][0xae0] ;  /* 0x0002b800ff061b82 */ /* 0x000e240000000a00 */
[----:B0-----:R-:W-:-:S05]  /*47d0*/  @P1 IMAD.HI.U32 R2, R3, R6, RZ ;  /* 0x0000000603021227 */ /* 0x001fca00078e00ff */
[----:B------:R-:W-:-:S07]  /*47e0*/  @P1 SHF.R.U32.HI R3, RZ, R7, R2 ;  /* 0x00000007ff031219 */ /* 0x000fce0000011602 */
.L_x_5389:
[----:B------:R-:W-:Y:S05]  /*47f0*/  BSYNC B0 ;  /* 0x0000000000007941 */ /* 0x000fea0003800000 */
.L_x_5387:
[----:B------:R-:W-:-:S05]  /*4800*/  IMAD R3, R3, R4, R4 ;  /* 0x0000000403037224 */ /* 0x000fca00078e0204 */
[----:B------:R-:W-:-:S07]  /*4810*/  VIMNMX R0, R0, R3, PT ;  /* 0x0000000300007248 */ /* 0x000fce0003fe0100 */
.L_x_5386:
[----:B------:R-:W-:Y:S01]  /*4820*/  VIADD R0, R0, 0x3f ;  /* 0x0000003f00007836 */ /* 0x000fe20000000000 */
[----:B------:R-:W-:Y:S02]  /*4830*/  ULDC UR4, c[0x0][0xad4] ;  /* 0x0002b50000047ab9 */ /* 0x000fe40000000800 */
[----:B------:R-:W-:Y:S02]  /*4840*/  VIADD R2, R45, -UR4 ;  /* 0x800000042d027c36 */ /* 0x000fe40008000000 */
[----:B------:R-:W-:-:S04]  /*4850*/  SHF.R.S32.HI R3, RZ, 0x1f, R0 ;  /* 0x0000001fff037819 */ /* 0x000fc80000011400 */
[----:B------:R-:W-:-:S04]  /*4860*/  LEA.HI R3, R3, R0, RZ, 0x6 ;  /* 0x0000000003037211 */ /* 0x000fc800078f30ff */
[----:B------:R-:W-:-:S04]  /*4870*/  SHF.R.S32.HI R20, RZ, 0x6, R3 ;  /* 0x00000006ff147819 */ /* 0x000fc80000011403 */
        /* <DEDUP_REMOVED lines=12> */
.L_x_5392:
[----:B------:R-:W-:-:S13]  /*4940*/  ISETP.NE.AND P0, PT, R4, 0x1, PT ;  /* 0x000000010400780c */ /* 0x000fda0003f05270 */
[----:B------:R-:W0:Y:S02]  /*4950*/  @P0 LDC.64 R6, c[0x0][0xae0] ;  /* 0x0002b800ff060b82 */ /* 0x000e240000000a00 */
[----:B0-----:R-:W-:-:S05]  /*4960*/  @P0 IMAD.HI.U32 R6, R45, R6, RZ ;  /* 0x000000062d060227 */ /* 0x001fca00078e00ff */
[----:B------:R-:W-:-:S07]  /*4970*/  @P0 SHF.R.U32.HI R45, RZ, R7, R6 ;  /* 0x00000007ff2d0219 */ /* 0x000fce0000011606 */
.L_x_5393:
[----:B------:R-:W-:Y:S05]  /*4980*/  BSYNC B0 ;  /* 0x0000000000007941 */ /* 0x000fea0003800000 */
.L_x_5391:
[----:B------:R-:W-:-:S05]  /*4990*/  IMAD R45, R45, R4, RZ ;  /* 0x000000042d2d7224 */ /* 0x000fca00078e02ff */
[----:B------:R-:W-:-:S07]  /*49a0*/  VIMNMX R2, R2, R45, !PT ;  /* 0x0000002d02027248 */ /* 0x000fce0007fe0100 */
.L_x_5390:
[----:B------:R-:W-:Y:S01]  /*49b0*/  SHF.R.S32.HI R3, RZ, 0x1f, R2 ;  /* 0x0000001fff037819 */ /* 0x000fe20000011402 */
[----:B------:R-:W-:Y:S01]  /*49c0*/  IMAD.MOV.U32 R0, RZ, RZ, RZ ;  /* 0x000000ffff007224 */ /* 0x000fe200078e00ff */
[----:B------:R-:W-:Y:S02]  /*49d0*/  PLOP3.LUT P0, PT, PT, PT, PT, 0x80, 0x0 ;  /* 0x000000000000781c */ /* 0x000fe40003f0f070 */
[----:B------:R-:W-:Y:S02]  /*49e0*/  CS2R R150, SRZ ;  /* 0x0000000000967805 */ /* 0x000fe4000001ff00 */
[----:B------:R-:W-:Y:S02]  /*49f0*/  LEA.HI R4, R3, R2, RZ, 0x6 ;  /* 0x0000000203047211 */ /* 0x000fe400078f30ff */
[----:B------:R-:W-:Y:S02]  /*4a00*/  CS2R R2, SRZ ;  /* 0x0000000000027805 */ /* 0x000fe4000001ff00 */
        /* <DEDUP_REMOVED lines=44> */
[----:B----4-:R-:W-:Y:S02]  /*4cd0*/  CS2R R74, SRZ ;  /* 0x00000000004a7805 */ /* 0x010fe4000001ff00 */
        /* <DEDUP_REMOVED lines=24> */
[----:B------:R-:W-:Y:S01]  /*4e60*/  IMAD.MOV.U32 R7, RZ, RZ, 0x40000040 ;  /* 0x40000040ff077424 */ /* 0x000fe200078e00ff */
[----:B------:R-:W-:Y:S01]  /*4e70*/  BSSY B0, `(.L_x_5395) ;  /* 0x00000fc000007945 */ /* 0x000fe20003800000 */
[----:B------:R-:W-:Y:S01]  /*4e80*/  IMAD.MOV.U32 R13, RZ, RZ, 0x40000040 ;  /* 0x40000040ff0d7424 */ /* 0x000fe200078e00ff */
[----:B------:R-:W-:Y:S01]  /*4e90*/  BAR.SYNC.DEFER_BLOCKING 0xe, 0x100 ;  /* 0x0384000000007b1d */ /* 0x000fe20000010000 */
[----:B------:R-:W-:Y:S01]  /*4ea0*/  IMAD.MOV.U32 R9, RZ, RZ, 0x40000040 ;  /* 0x40000040ff097424 */ /* 0x000fe200078e00ff */
[----:B------:R-:W-:Y:S01]  /*4eb0*/  R2UR UR7, R7 ;  /* 0x00000000070772ca */ /* 0x000fe200000e0000 */
[----:B------:R-:W-:Y:S01]  /*4ec0*/  IMAD.MOV.U32 R11, RZ, RZ, 0x40000040 ;  /* 0x40000040ff0b7424 */ /* 0x000fe200078e00ff */
[----:B------:R-:W-:Y:S01]  /*4ed0*/  MOV R7, 0x40000040 ;  /* 0x4000004000077802 */ /* 0x000fe20000000f00 */
[----:B------:R-:W-:Y:S02]  /*4ee0*/  IMAD.MOV.U32 R15, RZ, RZ, 0x40000040 ;  /* 0x40000040ff0f7424 */ /* 0x000fe400078e00ff */
[----:B------:R-:W-:Y:S01]  /*4ef0*/  VIADD R5, R20, 0xfffffffe ;  /* 0xfffffffe14057836 */ /* 0x000fe20000000000 */
[----:B------:R-:W1:Y:S04]  /*4f00*/  S2R R21, SR_TID.X ;  /* 0x0000000000157919 */ /* 0x000e680000002100 */
[----:B------:R-:W-:-:S02]  /*4f10*/  ISETP.GE.AND P0, PT, R5, R4, PT ;  /* 0x000000040500720c */ /* 0x000fc40003f06270 */
[----:B0-----:R-:W-:-:S04]  /*4f20*/  LEA.HI R2, R0, R0, RZ, 0x1 ;  /* 0x0000000000027211 */ /* 0x001fc800078f08ff */
[----:B------:R-:W-:Y:S01]  /*4f30*/  LOP3.LUT R3, R2, 0x1fffe, RZ, 0xc0, !PT ;  /* 0x0001fffe02037812 */ /* 0x000fe200078ec0ff */
[----:B-----5:R-:W-:-:S04]  /*4f40*/  WARPGROUP.ARRIVE ;  /* 0x00000000000079c5 */ /* 0x020fc80000000000 */
[----:B------:R-:W-:Y:S02]  /*4f50*/  IMAD.IADD R3, R0, 0x1, -R3 ;  /* 0x0000000100037824 */ /* 0x000fe400078e0a03 */
[----:B------:R-:W-:Y:S02]  /*4f60*/  VIADD R0, R18, 0x36400 ;  /* 0x0003640012007836 */ /* 0x000fe40000000000 */
[----:B------:R-:W-:-:S03]  /*4f70*/  IMAD R3, R3, 0x8000, R18 ;  /* 0x0000800003037824 */ /* 0x000fc600078e0212 */
[----:B------:R-:W-:Y:S01]  /*4f80*/  SHF.R.U32.HI R0, RZ, 0x4, R0 ;  /* 0x00000004ff007819 */ /* 0x000fe20000011600 */
[----:B------:R-:W-:-:S03]  /*4f90*/  VIADD R3, R3, 0x400 ;  /* 0x0000040003037836 */ /* 0x000fc60000000000 */
[----:B------:R-:W-:Y:S02]  /*4fa0*/  LOP3.LUT R0, R0, 0x3fff, RZ, 0xc0, !PT ;  /* 0x00003fff00007812 */ /* 0x000fe400078ec0ff */
[----:B------:R-:W-:Y:S02]  /*4fb0*/  SHF.R.U32.HI R3, RZ, 0x4, R3 ;  /* 0x00000004ff037819 */ /* 0x000fe40000011603 */
[----:B------:R-:W-:Y:S02]  /*4fc0*/  LOP3.LUT R2, R0, 0x10000, RZ, 0xfc, !PT ;  /* 0x0001000000027812 */ /* 0x000fe400078efcff */
[----:B------:R-:W-:Y:S02]  /*4fd0*/  LOP3.LUT R3, R3, 0x3fff, RZ, 0xc0, !PT ;  /* 0x00003fff03037812 */ /* 0x000fe400078ec0ff */
[C---:B------:R-:W-:Y:S01]  /*4fe0*/  R2UR UR4, R2.reuse ;  /* 0x00000000020472ca */ /* 0x040fe200000e0000 */
[C---:B------:R-:W-:Y:S01]  /*4ff0*/  VIADD R12, R2.reuse, 0x2 ;  /* 0x00000002020c7836 */ /* 0x040fe20000000000 */
[----:B------:R-:W-:Y:S01]  /*5000*/  LOP3.LUT R152, R3, 0x2000000, RZ, 0xfc, !PT ;  /* 0x0200000003987812 */ /* 0x000fe200078efcff */
[----:B------:R-:W-:Y:S01]  /*5010*/  IMAD.MOV.U32 R3, RZ, RZ, 0x40000040 ;  /* 0x40000040ff037424 */ /* 0x000fe200078e00ff */
[----:B-1----:R-:W-:Y:S01]  /*5020*/  LOP3.LUT R21, R21, 0x7f, RZ, 0xc0, !PT ;  /* 0x0000007f15157812 */ /* 0x002fe200078ec0ff */
[----:B------:R-:W-:-:S02]  /*5030*/  VIADD R10, R2, 0x4 ;  /* 0x00000004020a7836 */ /* 0x000fc40000000000 */
[----:B------:R-:W-:Y:S01]  /*5040*/  IMAD R6, R19, 0x1000, R152 ;  /* 0x0000100013067824 */ /* 0x000fe200078e0298 */
[----:B------:R-:W-:Y:S01]  /*5050*/  R2UR UR5, R3 ;  /* 0x00000000030572ca */ /* 0x000fe200000e0000 */
[----:B------:R-:W-:Y:S01]  /*5060*/  VIADD R14, R2, 0x6 ;  /* 0x00000006020e7836 */ /* 0x000fe20000000000 */
[----:B------:R-:W-:Y:S01]  /*5070*/  ISETP.NE.AND P2, PT, R21, RZ, PT ;  /* 0x000000ff1500720c */ /* 0x000fe20003f45270 */
[C---:B------:R-:W-:Y:S01]  /*5080*/  VIADD R8, R6.reuse, 0x80 ;  /* 0x0000008006087836 */ /* 0x040fe20000000000 */
[----:B------:R-:W-:-:S11]  /*5090*/  R2UR UR6, R6 ;  /* 0x00000000060672ca */ /* 0x000fd600000e0000 */
[----:B------:R-:W-:Y:S02]  /*50a0*/  @!P2 IMAD R0, R19, 0x8, R18 ;  /* 0x000000081300a824 */ /* 0x000fe400078e0212 */
[----:B------:R-:W-:Y:S01]  /*50b0*/  HGMMA.64x256x16.F32.BF16 R24, gdesc[UR4].tnspB, RZ, !UPT, gsb0 ;  /* 0x43e00000041879f0 */ /* 0x000fe2000c0018ff */
[----:B------:R-:W-:Y:S01]  /*50c0*/  R2UR UR4, R12 ;  /* 0x000000000c0472ca */ /* 0x000fe200000e0000 */
[----:B------:R-:W-:Y:S01]  /*50d0*/  @!P2 VIADD R0, R0, 0x38860 ;  /* 0x000388600000a836 */ /* 0x000fe20000000000 */
        /* <DEDUP_REMOVED lines=30> */
.L_x_5397:
[----:B------:R-:W-:Y:S01]  /*52c0*/  BAR.SYNC.DEFER_BLOCKING 0xe, 0x100 ;  /* 0x0384000000007b1d */ /* 0x000fe20000010000 */
[C---:B------:R-:W-:Y:S01]  /*52d0*/  IMAD R7, R19.reuse, 0x40, R193 ;  /* 0x0000004013077824 */ /* 0x040fe200078e02c1 */
[----:B------:R-:W-:Y:S01]  /*52e0*/  R2UR UR4, R2 ;  /* 0x00000000020472ca */ /* 0x000fe200000e0000 */
[----:B------:R-:W-:Y:S01]  /*52f0*/  VIADD R19, R19, 0x1 ;  /* 0x0000000113137836 */ /* 0x000fe20000000000 */
[----:B------:R-:W-:Y:S01]  /*5300*/  R2UR UR5, R3 ;  /* 0x00000000030572ca */ /* 0x000fe200000e0000 */
[----:B01----:R-:W-:Y:S01]  /*5310*/  IMAD R0, R7, 0x4, R18 ;  /* 0x0000000407007824 */ /* 0x003fe200078e0212 */
[----:B------:R-:W-:Y:S01]  /*5320*/  ISETP.GT.AND P1, PT, R5, R4, PT ;  /* 0x000000040500720c */ /* 0x000fe20003f24270 */
[----:B------:R-:W-:Y:S01]  /*5330*/  IMAD.MOV.U32 R7, RZ, RZ, 0x40000040 ;  /* 0x40000040ff077424 */ /* 0x000fe200078e00ff */
[----:B------:R-:W-:Y:S01]  /*5340*/  ISETP.NE.AND P0, PT, R19, 0x2, PT ;  /* 0x000000021300780c */ /* 0x000fe20003f05270 */
[----:B------:R-:W-:-:S03]  /*5350*/  VIADD R5, R5, 0xffffffff ;  /* 0xffffffff05057836 */ /* 0x000fc60000000000 */
[----:B------:R-:W-:Y:S02]  /*5360*/  SEL R19, R19, RZ, P0 ;  /* 0x000000ff13137207 */ /* 0x000fe40000000000 */
[----:B------:R-:W-:Y:S01]  /*5370*/  R2UR UR7, R7 ;  /* 0x00000000070772ca */ /* 0x000fe200000e0000 */
[----:B------:R-:W-:Y:S02]  /*5380*/  IMAD.MOV.U32 R7, RZ, RZ, 0x40000040 ;  /* 0x40000040ff077424 */ /* 0x000fe400078e00ff */
[----:B------:R-:W-:-:S05]  /*5390*/  IMAD R6, R19, 0x1000, R152 ;  /* 0x0000100013067824 */ /* 0x000fca00078e0298 */
[----:B------:R-:W-:Y:S01]  /*53a0*/  R2UR UR6, R6 ;  /* 0x00000000060672ca */ /* 0x000fe200000e0000 */
[----:B------:R-:W0:Y:S04]  /*53b0*/  LDS R8, [R0+0x38400] ;  /* 0x0384000000087984 */ /* 0x000e280000000800 */
[----:B------:R1:W2:Y:S02]  /*53c0*/  LDS R9, [R0+0x38420] ;  /* 0x0384200000097984 */ /* 0x0002a40000000800 */
[----:B-1----:R-:W-:-:S04]  /*53d0*/  @!P2 IMAD R0, R19, 0x8, R18 ;  /* 0x000000081300a824 */ /* 0x002fc800078e0212 */
        /* <DEDUP_REMOVED lines=130> */
[----:B------:R-:W-:-:S02]  /*5c00*/  VIADD R8, R6, 0x80 ;  /* 0x0000008006087836 */ /* 0x000fc40000000000 */
[----:B------:R-:W-:-:S03]  /*5c10*/  IMAD.MOV.U32 R9, RZ, RZ, 0x40000040 ;  /* 0x40000040ff097424 */ /* 0x000fc600078e00ff */
[----:B------:R-:W-:-:S06]  /*5c20*/  WARPGROUP.ARRIVE ;  /* 0x00000000000079c5 */ /* 0x000fcc0000000000 */
        /* <DEDUP_REMOVED lines=22> */
[----:B------:R-:W-:Y:S02]  /*5d90*/  R2UR UR7, R7 ;  /* 0x00000000070772ca */ /* 0x000fe400000e0000 */
[----:B------:R-:W-:-:S04]  /*5da0*/  SEL R7, RZ, 0x1, P0 ;  /* 0x00000001ff077807 */ /* 0x000fc80000000000 */
[----:B------:R-:W-:Y:S01]  /*5db0*/  LOP3.LUT R22, R22, R7, RZ, 0x3c, !PT ;  /* 0x0000000716167212 */ /* 0x000fe200078e3cff */
[----:B------:R-:W-:Y:S02]  /*5dc0*/  WARPGROUP.DEPBAR.LE gsb0, 0x0 ;  /* 0x00008000000079c5 */ /* 0x000fe40000010000 */
[----:B------:R-:W-:-:S12]  /*5dd0*/  WARPGROUP.ARRIVE ;  /* 0x00000000000079c5 */ /* 0x000fd80000000000 */
[----:B------:R-:W-:Y:S03]  /*5de0*/  HGMMA.64x256x16.F32.BF16 R24, gdesc[UR4].tnspB, R24, gsb0 ;  /* 0x43e00000041879f0 */ /* 0x000fe60008001818 */
[----:B------:R-:W-:Y:S02]  /*5df0*/  WARPGROUP.DEPBAR.LE gsb0, 0x0 ;  /* 0x00008000000079c5 */ /* 0x000fe40000010000 */
[----:B------:R-:W-:Y:S06]  /*5e00*/  BAR.ARV 0xf, 0x100 ;  /* 0x03c4000000007b1d */ /* 0x000fec0000002000 */
[----:B------:R1:W-:Y:S01]  /*5e10*/  @!P2 SYNCS.ARRIVE.TRANS64.RED.A1T0 RZ, [R0+URZ], RZ ;  /* 0x000000ff00ffa9a7 */ /* 0x0003e2000810043f */
[----:B------:R-:W-:Y:S05]  /*5e20*/  @P1 BRA `(.L_x_5397) ;  /* 0xfffffff400241947 */ /* 0x000fea000383ffff */
.L_x_5396:
[----:B------:R-:W-:Y:S05]  /*5e30*/  BSYNC B0 ;  /* 0x0000000000007941 */ /* 0x000fea0003800000 */
.L_x_5395:
        /* <DEDUP_REMOVED lines=10> */
[----:B01----:R-:W0:Y:S01]  /*5ee0*/  LDS R0, [R3+0x38420] ;  /* 0x0384200003007984 */ /* 0x003e220000000800 */
[-C--:B--2---:R-:W-:Y:S01]  /*5ef0*/  FMUL.FTZ R173, R25, R2.reuse ;  /* 0x0000000219ad7220 */ /* 0x084fe20000410000 */
        /* <DEDUP_REMOVED lines=131> */
.L_x_5385:
        /* <DEDUP_REMOVED lines=14> */
.L_x_5400:
[----:B------:R-:W-:-:S13]  /*6810*/  ISETP.NE.AND P1, PT, R4, 0x1, PT ;  /* 0x000000010400780c */ /* 0x000fda0003f25270 */
[----:B------:R-:W0:Y:S02]  /*6820*/  @P1 LDC.64 R6, c[0x0][0xae0] ;  /* 0x0002b800ff061b82 */ /* 0x000e240000000a00 */
[----:B0-----:R-:W-:-:S05]  /*6830*/  @P1 IMAD.HI.U32 R2, R3, R6, RZ ;  /* 0x0000000603021227 */ /* 0x001fca00078e00ff */
[----:B------:R-:W-:-:S07]  /*6840*/  @P1 SHF.R.U32.HI R3, RZ, R7, R2 ;  /* 0x00000007ff031219 */ /* 0x000fce0000011602 */
.L_x_5401:
[----:B------:R-:W-:Y:S05]  /*6850*/  BSYNC B0 ;  /* 0x0000000000007941 */ /* 0x000fea0003800000 */
.L_x_5399:
[----:B------:R-:W-:-:S05]  /*6860*/  IMAD R3, R3, R4, R4 ;  /* 0x0000000403037224 */ /* 0x000fca00078e0204 */
[----:B------:R-:W-:-:S07]  /*6870*/  VIMNMX R0, R0, R3, PT ;  /* 0x0000000300007248 */ /* 0x000fce0003fe0100 */
.L_x_5398:
[----:B------:R-:W-:Y:S01]  /*6880*/  IADD3 R0, R0, 0x3f, RZ ;  /* 0x0000003f00007810 */ /* 0x000fe20007ffe0ff */
[----:B------:R-:W-:Y:S02]  /*6890*/  ULDC UR4, c[0x0][0xad4] ;  /* 0x0002b50000047ab9 */ /* 0x000fe40000000800 */
[----:B------:R-:W-:Y:S01]  /*68a0*/  VIADD R2, R45, -UR4 ;  /* 0x800000042d027c36 */ /* 0x000fe20008000000 */
        /* <DEDUP_REMOVED lines=15> */
.L_x_5404:
[----:B------:R-:W-:-:S13]  /*69a0*/  ISETP.NE.AND P0, PT, R4, 0x1, PT ;  /* 0x000000010400780c */ /* 0x000fda0003f05270 */
[----:B------:R-:W0:Y:S02]  /*69b0*/  @P0 LDC.64 R6, c[0x0][0xae0] ;  /* 0x0002b800ff060b82 */ /* 0x000e240000000a00 */
[----:B0-----:R-:W-:-:S05]  /*69c0*/  @P0 IMAD.HI.U32 R6, R45, R6, RZ ;  /* 0x000000062d060227 */ /* 0x001fca00078e00ff */
[----:B------:R-:W-:-:S07]  /*69d0*/  @P0 SHF.R.U32.HI R45, RZ, R7, R6 ;  /* 0x00000007ff2d0219 */ /* 0x000fce0000011606 */
.L_x_5405:
[----:B------:R-:W-:Y:S05]  /*69e0*/  BSYNC B0 ;  /* 0x0000000000007941 */ /* 0x000fea0003800000 */
.L_x_5403:
[----:B------:R-:W-:-:S05]  /*69f0*/  IMAD R45, R45, R4, RZ ;  /* 0x000000042d2d7224 */ /* 0x000fca00078e02ff */
[----:B------:R-:W-:-:S07]  /*6a00*/  VIMNMX R2, R2, R45, !PT ;  /* 0x0000002d02027248 */ /* 0x000fce0007fe0100 */
.L_x_5402:
        /* <DEDUP_REMOVED lines=103> */
.L_x_5407:
[----:B------:R-:W-:Y:S05]  /*7080*/  BSYNC B6 ;  /* 0x0000000000067941 */ /* 0x000fea0003800000 */
.L_x_5406:
        /* <DEDUP_REMOVED lines=12> */
.L_x_5411:
[----:B-1----:R1:W2:Y:S02]  /*7150*/  SYNCS.PHASECHK.TRANS64.TRYWAIT P0, [R18+URZ+0x38800], R3 ;  /* 0x03880003120075a7 */ /* 0x0022a4000800017f */
[----:B--2---:R-:W-:Y:S05]  /*7160*/  @!P0 NANOSLEEP.SYNCS 0x989680 ;  /* 0x009896800000895d */ /* 0x004fea0003900000 */
[----:B------:R-:W2:Y:S02]  /*7170*/  @!P0 SYNCS.PHASECHK.TRANS64 P0, [R18+URZ+0x38800], R3 ;  /* 0x03880003120085a7 */ /* 0x000ea4000800007f */
[----:B--2---:R-:W-:Y:S05]  /*7180*/  @!P0 BRA `(.L_x_5411) ;  /* 0xfffffffc00f08947 */ /* 0x004fea000383ffff */
.L_x_5410:
[----:B------:R-:W-:Y:S05]  /*7190*/  BSYNC B0 ;  /* 0x0000000000007941 */ /* 0x000fea0003800000 */
.L_x_5409:
[----:B------:R-:W-:Y:S05]  /*71a0*/  BRA `(.L_x_5412) ;  /* 0x0000002c00ec7947 */ /* 0x000fea0003800000 */
.L_x_5408:
[----:B------:R-:W0:Y:S01]  /*71b0*/  LDC.64 R38, c[0x0][0x3e8] ;  /* 0x0000fa00ff267b82 */ /* 0x000e220000000a00 */
[----:B------:R-:W-:Y:S01]  /*71c0*/  VIADD R0, R18, 0x20400 ;  /* 0x0002040012007836 */ /* 0x000fe20000000000 */
[----:B-----5:R-:W-:Y:S01]  /*71d0*/  SHF.R.S32.HI R5, RZ, 0x1f, R33 ;  /* 0x0000001fff057819 */ /* 0x020fe20000011421 */
[----:B------:R-:W-:Y:S01]  /*71e0*/  IMAD.SHL.U32 R24, R220, 0x4, RZ ;  /* 0x00000004dc187824 */ /* 0x000fe200078e00ff */
[----:B------:R-:W-:Y:S01]  /*71f0*/  BSSY B6, `(.L_x_5413) ;  /* 0x0000033000067945 */ /* 0x000fe20003800000 */
[----:B------:R-:W-:Y:S01]  /*7200*/  IMAD.MOV.U32 R2, RZ, RZ, R16 ;  /* 0x000000ffff027224 */ /* 0x000fe200078e0010 */
[----:B------:R-:W-:Y:S01]  /*7210*/  LOP3.LUT P0, RZ, R0, 0x3ff, RZ, 0xc0, !PT ;  /* 0x000003ff00ff7812 */ /* 0x000fe2000780c0ff */
[----:B------:R-:W-:Y:S01]  /*7220*/  IMAD.MOV.U32 R3, RZ, RZ, R17 ;  /* 0x000000ffff037224 */ /* 0x000fe200078e0011 */
[----:B------:R-:W1:Y:S01]  /*7230*/  LDC.64 R10, c[0x0][0x3d8] ;  /* 0x0000f600ff0a7b82 */ /* 0x000e620000000a00 */
[----:B------:R-:W-:Y:S01]  /*7240*/  SHF.R.S32.HI R25, RZ, 0x1f, R24 ;  /* 0x0000001fff197819 */ /* 0x000fe20000011418 */
[-C--:B0-----:R-:W-:Y:S01]  /*7250*/  IMAD R4, R5, R38.reuse, RZ ;  /* 0x0000002605047224 */ /* 0x081fe200078e02ff */
[----:B------:R-:W-:Y:S01]  /*7260*/  SHF.L.U64.HI R44, R38, 0x5, R39 ;  /* 0x00000005262c7819 */ /* 0x000fe20000010227 */
[----:B------:R-:W-:-:S04]  /*7270*/  IMAD.WIDE.U32 R8, R187, R38, R2 ;  /* 0x00000026bb087225 */ /* 0x000fc800078e0002 */
[----:B------:R-:W-:Y:S02]  /*7280*/  IMAD R49, R33, R39, R4 ;  /* 0x0000002721317224 */ /* 0x000fe400078e0204 */
[-C--:B-1----:R-:W-:Y:S01]  /*7290*/  IMAD R0, R5, R10.reuse, RZ ;  /* 0x0000000a05007224 */ /* 0x082fe200078e02ff */
[C---:B------:R-:W-:Y:S01]  /*72a0*/  SHF.L.U64.HI R46, R10.reuse, 0x5, R11 ;  /* 0x000000050a2e7819 */ /* 0x040fe2000001020b */
[----:B------:R-:W-:Y:S01]  /*72b0*/  IMAD.WIDE.U32 R6, R187, R10, R2 ;  /* 0x0000000abb067225 */ /* 0x000fe200078e0002 */
[----:B------:R-:W-:-:S03]  /*72c0*/  SHF.L.U32 R45, R10, 0x5, RZ ;  /* 0x000000050a2d7819 */ /* 0x000fc600000006ff */
[-C--:B------:R-:W-:Y:S02]  /*72d0*/  IMAD R12, R226, R10.reuse, RZ ;  /* 0x0000000ae20c7224 */ /* 0x080fe400078e02ff */
[----:B------:R-:W-:-:S04]  /*72e0*/  IMAD.WIDE.U32 R42, R33, R10, RZ ;  /* 0x0000000a212a7225 */ /* 0x000fc800078e00ff */
[----:B------:R-:W-:Y:S01]  /*72f0*/  IMAD R14, R226, R38, RZ ;  /* 0x00000026e20e7224 */ /* 0x000fe200078e02ff */
[----:B------:R-:W-:Y:S01]  /*7300*/  IADD3 R26, P3, R6, R42, RZ ;  /* 0x0000002a061a7210 */ /* 0x000fe20007f7e0ff */
[C---:B------:R-:W-:Y:S02]  /*7310*/  IMAD R47, R33.reuse, R11, R0 ;  /* 0x0000000b212f7224 */ /* 0x040fe400078e0200 */
[----:B------:R-:W-:-:S04]  /*7320*/  IMAD.WIDE.U32 R40, R33, R38, RZ ;  /* 0x0000002621287225 */ /* 0x000fc800078e00ff */
[----:B------:R-:W-:Y:S01]  /*7330*/  IMAD.WIDE.U32 R2, R187, R10, R24 ;  /* 0x0000000abb027225 */ /* 0x000fe200078e0018 */
[----:B------:R-:W-:-:S03]  /*7340*/  IADD3 R29, P4, R8, R40, RZ ;  /* 0x00000028081d7210 */ /* 0x000fc60007f9e0ff */
[----:B------:R-:W-:Y:S01]  /*7350*/  IMAD.WIDE.U32 R4, R187, R38, R24 ;  /* 0x00000026bb047225 */ /* 0x000fe200078e0018 */
[----:B------:R-:W-:-:S03]  /*7360*/  IADD3 R48, P1, R2, R42, RZ ;  /* 0x0000002a02307210 */ /* 0x000fc60007f3e0ff */
[C---:B------:R-:W-:Y:S01]  /*7370*/  IMAD R12, R187.reuse, R11, R12 ;  /* 0x0000000bbb0c7224 */ /* 0x040fe200078e020c */
[----:B------:R-:W-:Y:S01]  /*7380*/  IADD3 R53, P2, R4, R40, RZ ;  /* 0x0000002804357210 */ /* 0x000fe20007f5e0ff */
[----:B------:R-:W-:Y:S02]  /*7390*/  IMAD R14, R187, R39, R14 ;  /* 0x00000027bb0e7224 */ /* 0x000fe400078e020e */
[----:B------:R-:W-:Y:S02]  /*73a0*/  IMAD.IADD R47, R47, 0x1, R43 ;  /* 0x000000012f2f7824 */ /* 0x000fe400078e022b */
[----:B------:R-:W-:Y:S02]  /*73b0*/  IMAD.IADD R49, R49, 0x1, R41 ;  /* 0x0000000131317824 */ /* 0x000fe400078e0229 */
[----:B------:R-:W-:Y:S01]  /*73c0*/  IMAD.SHL.U32 R38, R38, 0x20, RZ ;  /* 0x0000002026267824 */ /* 0x000fe200078e00ff */
[C---:B------:R-:W-:Y:S02]  /*73d0*/  IADD3.X R27, R47.reuse, R12, R7, P3, !PT ;  /* 0x0000000c2f1b7210 */ /* 0x040fe40001ffe407 */
[----:B------:R-:W-:-:S02]  /*73e0*/  IADD3.X R51, R47, R3, R12, P1, !PT ;  /* 0x000000032f337210 */ /* 0x000fc40000ffe40c */
        /* <DEDUP_REMOVED lines=19> */
.L_x_5414:
[----:B------:R-:W-:Y:S05]  /*7520*/  BSYNC B6 ;  /* 0x0000000000067941 */ /* 0x000fea0003800000 */
.L_x_5413:
[----:B------:R-:W0:Y:S01]  /*7530*/  LDC.64 R4, c[0x0][0x3d8] ;  /* 0x0000f600ff047b82 */ /* 0x000e220000000a00 */
[----:B------:R-:W-:Y:S01]  /*7540*/  SHF.R.S32.HI R7, RZ, 0x1f, R189 ;  /* 0x0000001fff077819 */ /* 0x000fe200000114bd */
[----:B------:R-:W-:Y:S01]  /*7550*/  ULDC.U8 UR4, c[0x0][0x3f0] ;  /* 0x0000fc0000047ab9 */ /* 0x000fe20000000000 */
[----:B------:R-:W-:Y:S01]  /*7560*/  BSSY B0, `(.L_x_5415) ;  /* 0x00002b7000007945 */ /* 0x000fe20003800000 */
[----:B------:R-:W-:-:S04]  /*7570*/  ISETP.NE.AND P0, PT, RZ, UR4, PT ;  /* 0x00000004ff007c0c */ /* 0x000fc8000bf05270 */
[----:B------:R-:W1:Y:S01]  /*7580*/  LDC.64 R2, c[0x0][0x3e8] ;  /* 0x0000fa00ff027b82 */ /* 0x000e620000000a00 */
[----:B0-----:R-:W-:-:S04]  /*7590*/  IMAD R0, R7, R4, RZ ;  /* 0x0000000407007224 */ /* 0x001fc800078e02ff */
[C---:B------:R-:W-:Y:S02]  /*75a0*/  IMAD R11, R189.reuse, R5, R0 ;  /* 0x00000005bd0b7224 */ /* 0x040fe400078e0200 */
[----:B------:R-:W-:Y:S02]  /*75b0*/  IMAD R0, R189, -0x40, R184 ;  /* 0xffffffc0bd007824 */ /* 0x000fe400078e02b8 */
[----:B-1----:R-:W-:Y:S02]  /*75c0*/  IMAD R10, R7, R2, RZ ;  /* 0x00000002070a7224 */ /* 0x002fe400078e02ff */
[----:B------:R-:W-:Y:S01]  /*75d0*/  IMAD.WIDE.U32 R6, R189, R4, RZ ;  /* 0x00000004bd067225 */ /* 0x000fe200078e00ff */
[----:B------:R-:W-:-:S03]  /*75e0*/  VIMNMX R58, R0, 0x40, PT ;  /* 0x00000040003a7848 */ /* 0x000fc60003fe0100 */
[----:B------:R-:W-:-:S04]  /*75f0*/  IMAD.WIDE.U32 R8, R189, R2, RZ ;  /* 0x00000002bd087225 */ /* 0x000fc800078e00ff */
[----:B------:R-:W-:Y:S02]  /*7600*/  IMAD R13, R189, R3, R10 ;  /* 0x00000003bd0d7224 */ /* 0x000fe400078e020a */
[----:B------:R-:W-:Y:S02]  /*7610*/  IMAD.IADD R11, R7, 0x1, R11 ;  /* 0x00000001070b7824 */ /* 0x000fe400078e020b */
[----:B------:R-:W-:Y:S02]  /*7620*/  IMAD.IADD R7, R9, 0x1, R13 ;  /* 0x0000000109077824 */ /* 0x000fe400078e020d */
[C---:B------:R-:W-:Y:S01]  /*7630*/  IMAD.SHL.U32 R57, R6.reuse, 0x40, RZ ;  /* 0x0000004006397824 */ /* 0x040fe200078e00ff */
[----:B------:R-:W-:Y:S01]  /*7640*/  SHF.L.U64.HI R50, R6, 0x6, R11 ;  /* 0x0000000606327819 */ /* 0x000fe2000001020b */
[C---:B------:R-:W-:Y:S01]  /*7650*/  IMAD.SHL.U32 R54, R8.reuse, 0x40, RZ ;  /* 0x0000004008367824 */ /* 0x040fe200078e00ff */
[----:B------:R-:W-:Y:S01]  /*7660*/  SHF.L.U64.HI R52, R8, 0x6, R7 ;  /* 0x0000000608347819 */ /* 0x000fe20000010207 */
[----:B------:R-:W-:Y:S06]  /*7670*/  @!P0 BRA `(.L_x_5416) ;  /* 0x0000001400888947 */ /* 0x000fec0003800000 */
[----:B------:R-:W0:Y:S01]  /*7680*/  LDC R0, c[0x0][0x428] ;  /* 0x00010a00ff007b82 */ /* 0x000e220000000800 */
[----:B------:R-:W-:Y:S01]  /*7690*/  IMAD R7, R189, 0x40, R187 ;  /* 0x00000040bd077824 */ /* 0x000fe200078e02bb */
[-C--:B------:R-:W-:Y:S01]  /*76a0*/  ISETP.GE.AND P0, PT, R187, R58.reuse, PT ;  /* 0x0000003abb00720c */ /* 0x080fe20003f06270 */
[----:B------:R-:W-:Y:S01]  /*76b0*/  BSSY B1, `(.L_x_5417) ;  /* 0x000002c000017945 */ /* 0x000fe20003800000 */
[----:B------:R-:W-:Y:S01]  /*76c0*/  ISETP.GE.AND P1, PT, R234, R58, PT ;  /* 0x0000003aea00720c */ /* 0x000fe20003f26270 */
[----:B------:R-:W-:Y:S01]  /*76d0*/  IMAD R39, R220, 0x20, R7 ;  /* 0x00000020dc277824 */ /* 0x000fe200078e0207 */
        /* <DEDUP_REMOVED lines=11> */
[----:B0-----:R-:W-:-:S13]  /*7790*/  ISETP.NE.AND P2, PT, R0, 0x1, PT ;  /* 0x000000010000780c */ /* 0x001fda0003f45270 */
        /* <DEDUP_REMOVED lines=13> */
[----:B------:R-:W-:Y:S01]  /*7870*/  IMAD.X R30, R50, 0x1, R51, P4 ;  /* 0x00000001321e7824 */ /* 0x000fe200020e0633 */
[----:B------:R-:W-:Y:S01]  /*7880*/  ISETP.GE.AND P3, PT, R24, UR4, PT ;  /* 0x0000000418007c0c */ /* 0x000fe2000bf66270 */
[----:B------:R-:W-:Y:S01]  /*7890*/  ULDC.64 UR8, c[0x0][0x3e0] ;  /* 0x0000f80000087ab9 */ /* 0x000fe20000000a00 */
[----:B------:R-:W-:Y:S01]  /*78a0*/  LEA R12, P4, R13, UR6, 0x1 ;  /* 0x000000060d0c7c11 */ /* 0x000fe2000f8808ff */
[----:B------:R-:W-:Y:S01]  /*78b0*/  IMAD.X R15, R52, 0x1, R55, P5 ;  /* 0x00000001340f7824 */ /* 0x000fe200028e0637 */
[----:B------:R-:W-:-:S02]  /*78c0*/  LEA R14, P5, R0, UR8, 0x1 ;  /* 0x00000008000e7c11 */ /* 0x000fc4000f8a08ff */
[----:B------:R-:W-:Y:S02]  /*78d0*/  CS2R R36, SRZ ;  /* 0x0000000000247805 */ /* 0x000fe4000001ff00 */
[----:B------:R-:W-:Y:S02]  /*78e0*/  LEA.HI.X R13, R13, UR7, R30, 0x1, P4 ;  /* 0x000000070d0d7c11 */ /* 0x000fe4000a0f0c1e */
[----:B------:R-:W-:Y:S02]  /*78f0*/  CS2R R32, SRZ ;  /* 0x0000000000207805 */ /* 0x000fe4000001ff00 */
[----:B------:R-:W-:Y:S02]  /*7900*/  CS2R R34, SRZ ;  /* 0x0000000000227805 */ /* 0x000fe4000001ff00 */
[----:B------:R-:W-:Y:S02]  /*7910*/  CS2R R30, SRZ ;  /* 0x00000000001e7805 */ /* 0x000fe4000001ff00 */
[----:B------:R-:W-:Y:S01]  /*7920*/  LEA.HI.X R15, R0, UR9, R15, 0x1, P5 ;  /* 0x00000009000f7c11 */ /* 0x000fe2000a8f0c0f */
[----:B------:R0:W5:Y:S04]  /*7930*/  @!P3 LDG.E.64 R36, desc[UR54][R12.64] ;  /* 0x000000360c24b981 */ /* 0x000168000c1e1b00 */
[----:B------:R0:W5:Y:S04]  /*7940*/  @!P2 LDG.E.64 R32, desc[UR54][R12.64+0x20] ;  /* 0x000020360c20a981 */ /* 0x000168000c1e1b00 */
[----:B------:R0:W5:Y:S04]  /*7950*/  @!P3 LDG.E.64 R34, desc[UR54][R14.64] ;  /* 0x000000360e22b981 */ /* 0x000168000c1e1b00 */
[----:B------:R0:W5:Y:S02]  /*7960*/  @!P2 LDG.E.64 R30, desc[UR54][R14.64+0x20] ;  /* 0x000020360e1ea981 */ /* 0x000164000c1e1b00 */
.L_x_5418:
[----:B------:R-:W-:Y:S05]  /*7970*/  BSYNC B1 ;  /* 0x0000000000017941 */ /* 0x000fea0003800000 */
.L_x_5417:
        /* <DEDUP_REMOVED lines=24> */
.L_x_5420:
[----:B------:R-:W-:Y:S05]  /*7b00*/  BSYNC B1 ;  /* 0x0000000000017941 */ /* 0x000fea0003800000 */
.L_x_5419:
[----:B------:R-:W-:Y:S01]  /*7b10*/  IMAD.WIDE.U32 R6, R39, R4, R6 ;  /* 0x0000000427067225 */ /* 0x000fe200078e0006 */
[----:B------:R-:W-:Y:S01]  /*7b20*/  LEA.HI R0, R218, R218, RZ, 0x1 ;  /* 0x000000dada007211 */ /* 0x000fe200078f08ff */
[----:B------:R-:W-:Y:S01]  /*7b30*/  ULDC.64 UR4, c[0x0][0x3c8] ;  /* 0x0000f20000047ab9 */ /* 0x000fe20000000a00 */
[----:B------:R-:W-:Y:S01]  /*7b40*/  ULDC.64 UR6, c[0x0][0x3e0] ;  /* 0x0000f80000067ab9 */ /* 0x000fe20000000a00 */
[----:B01----:R-:W-:Y:S01]  /*7b50*/  IMAD.SHL.U32 R12, R194, 0x40, RZ ;  /* 0x00000040c20c7824 */ /* 0x003fe200078e00ff */
[----:B------:R-:W-:Y:S01]  /*7b60*/  LOP3.LUT R13, R0, 0xfffffffe, RZ, 0xc0, !PT ;  /* 0xfffffffe000d7812 */ /* 0x000fe200078ec0ff */
[----:B------:R-:W-:Y:S02]  /*7b70*/  IMAD R4, R41, R4, RZ ;  /* 0x0000000429047224 */ /* 0x000fe400078e02ff */
[----:B------:R-:W-:Y:S01]  /*7b80*/  IMAD.WIDE.U32 R10, R39, R2, R10 ;  /* 0x00000002270a7225 */ /* 0x000fe200078e000a */
[----:B------:R-:W-:-:S03]  /*7b90*/  LOP3.LUT R15, R12, 0x1c0, RZ, 0xc0, !PT ;  /* 0x000001c00c0f7812 */ /* 0x000fc600078ec0ff */
[----:B------:R-:W-:Y:S01]  /*7ba0*/  IMAD R2, R41, R2, RZ ;  /* 0x0000000229027224 */ /* 0x000fe200078e02ff */
[----:B------:R-:W-:Y:S01]  /*7bb0*/  LEA R0, P3, R10, UR6, 0x1 ;  /* 0x000000060a007c11 */ /* 0x000fe2000f8608ff */
[C---:B------:R-:W-:Y:S02]  /*7bc0*/  IMAD R5, R39.reuse, R5, R4 ;  /* 0x0000000527057224 */ /* 0x040fe400078e0204 */
[----:B------:R-:W-:Y:S01]  /*7bd0*/  IMAD R39, R39, R3, R2 ;  /* 0x0000000327277224 */ /* 0x000fe200078e0202 */
[----:B------:R-:W-:Y:S01]  /*7be0*/  LOP3.LUT R2, R15, 0x18, R16, 0xf8, !PT ;  /* 0x000000180f027812 */ /* 0x000fe200078ef810 */
[----:B------:R-:W-:Y:S01]  /*7bf0*/  IMAD.IADD R56, R218, 0x1, -R13 ;  /* 0x00000001da387824 */ /* 0x000fe200078e0a0d */
[----:B------:R-:W-:Y:S01]  /*7c00*/  IADD3 R7, R7, R5, RZ ;  /* 0x0000000507077210 */ /* 0x000fe20007ffe0ff */
[----:B------:R-:W-:Y:S01]  /*7c10*/  IMAD.IADD R5, R11, 0x1, R39 ;  /* 0x000000010b057824 */ /* 0x000fe200078e0227 */
[----:B------:R-:W-:Y:S02]  /*7c20*/  SHF.R.U32.HI R15, RZ, 0x3, R15 ;  /* 0x00000003ff0f7819 */ /* 0x000fe4000001160f */
[----:B------:R-:W-:Y:S01]  /*7c30*/  LEA R3, P2, R6, UR4, 0x1 ;  /* 0x0000000406037c11 */ /* 0x000fe2000f8408ff */
[----:B------:R-:W-:Y:S01]  /*7c40*/  UMOV UR4, 0xffffffff ;  /* 0xffffffff00047882 */ /* 0x000fe20000000000 */
[----:B------:R-:W-:-:S02]  /*7c50*/  LOP3.LUT R38, R2, R15, RZ, 0x3c, !PT ;  /* 0x0000000f02267212 */ /* 0x000fc400078e3cff */
[----:B------:R-:W-:Y:S02]  /*7c60*/  LEA.HI.X R4, R6, UR5, R7, 0x1, P2 ;  /* 0x0000000506047c11 */ /* 0x000fe400090f0c07 */
[----:B------:R-:W-:Y:S02]  /*7c70*/  LEA.HI.X R2, R10, UR7, R5, 0x1, P3 ;  /* 0x000000070a027c11 */ /* 0x000fe400098f0c05 */
[----:B------:R-:W-:Y:S01]  /*7c80*/  SHF.L.U32 R5, R56, 0x1f, RZ ;  /* 0x0000001f38057819 */ /* 0x000fe200000006ff */
[----:B------:R-:W-:Y:S06]  /*7c90*/  BRA.DIV UR4, `(.L_x_5421) ;  /* 0x000001be04c87947 */ /* 0x000fec000b800000 */
.L_x_5669:
[----:B------:R-:W-:-:S03]  /*7ca0*/  UMOV UR4, 0xffffffff ;  /* 0xffffffff00047882 */ /* 0x000fc60000000000 */
[----:B------:R-:W-:Y:S05]  /*7cb0*/  BRA.DIV UR4, `(.L_x_5422) ;  /* 0x000001be04e87947 */ /* 0x000fea000b800000 */
.L_x_5672:
[----:B------:R-:W-:-:S03]  /*7cc0*/  UMOV UR4, 0xffffffff ;  /* 0xffffffff00047882 */ /* 0x000fc60000000000 */
[----:B------:R-:W-:Y:S05]  /*7cd0*/  BRA.DIV UR4, `(.L_x_5423) ;  /* 0x000001c204087947 */ /* 0x000fea000b800000 */
.L_x_5675:
[----:B------:R-:W-:-:S03]  /*7ce0*/  UMOV UR4, 0xffffffff ;  /* 0xffffffff00047882 */ /* 0x000fc60000000000 */
[----:B------:R-:W-:Y:S05]  /*7cf0*/  BRA.DIV UR4, `(.L_x_5424) ;  /* 0x000001c204287947 */ /* 0x000fea000b800000 */
.L_x_5678:
[----:B------:R-:W-:-:S03]  /*7d00*/  UMOV UR4, 0xffffffff ;  /* 0xffffffff00047882 */ /* 0x000fc60000000000 */
[----:B------:R-:W-:Y:S05]  /*7d10*/  BRA.DIV UR4, `(.L_x_5425) ;  /* 0x000001c204487947 */ /* 0x000fea000b800000 */
.L_x_5681:
[----:B------:R-:W-:-:S03]  /*7d20*/  UMOV UR4, 0xffffffff ;  /* 0xffffffff00047882 */ /* 0x000fc60000000000 */
[----:B------:R-:W-:Y:S05]  /*7d30*/  BRA.DIV UR4, `(.L_x_5426) ;  /* 0x000001c204687947 */ /* 0x000fea000b800000 */
.L_x_5684:
[----:B------:R-:W-:-:S03]  /*7d40*/  UMOV UR4, 0xffffffff ;  /* 0xffffffff00047882 */ /* 0x000fc60000000000 */
[----:B------:R-:W-:Y:S05]  /*7d50*/  BRA.DIV UR4, `(.L_x_5427) ;  /* 0x000001c204887947 */ /* 0x000fea000b800000 */
.L_x_5687:
[----:B------:R-:W-:-:S03]  /*7d60*/  UMOV UR4, 0xffffffff ;  /* 0xffffffff00047882 */ /* 0x000fc60000000000 */
[----:B------:R-:W-:Y:S05]  /*7d70*/  BRA.DIV UR4, `(.L_x_5428) ;  /* 0x000001c204a87947 */ /* 0x000fea000b800000 */
.L_x_5690:
[----:B------:R-:W0:Y:S01]  /*7d80*/  SYNCS.PHASECHK.TRANS64.TRYWAIT P2, [R18+URZ+0x38800], R5 ;  /* 0x03880005120075a7 */ /* 0x000e22000804017f */
[----:B-----5:R-:W-:Y:S01]  /*7d90*/  IMAD.MOV.U32 R3, RZ, RZ, R36 ;  /* 0x000000ffff037224 */ /* 0x020fe200078e0024 */
[----:B------:R-:W-:Y:S01]  /*7da0*/  LOP3.LUT P3, RZ, R194, 0x4, RZ, 0xc0, !PT ;  /* 0x00000004c2ff7812 */ /* 0x000fe2000786c0ff */
[----:B------:R-:W-:Y:S01]  /*7db0*/  IMAD.MOV.U32 R4, RZ, RZ, R37 ;  /* 0x000000ffff047224 */ /* 0x000fe200078e0025 */
[----:B------:R-:W-:Y:S01]  /*7dc0*/  BSSY B1, `(.L_x_5429) ;  /* 0x000001e000017945 */ /* 0x000fe20003800000 */
[----:B------:R-:W-:Y:S02]  /*7dd0*/  IMAD.MOV.U32 R0, RZ, RZ, R32 ;  /* 0x000000ffff007224 */ /* 0x000fe400078e0020 */
[----:B------:R-:W-:Y:S01]  /*7de0*/  IMAD.MOV.U32 R2, RZ, RZ, R33 ;  /* 0x000000ffff027224 */ /* 0x000fe200078e0021 */
[----:B------:R-:W-:Y:S01]  /*7df0*/  PRMT R10, R3, 0x5410, R4 ;  /* 0x00005410030a7816 */ /* 0x000fe20000000004 */
[----:B------:R-:W-:Y:S02]  /*7e00*/  IMAD R3, R213, 0x200, R38 ;  /* 0x00000200d5037824 */ /* 0x000fe400078e0226 */
[----:B------:R-:W-:Y:S01]  /*7e10*/  IMAD.MOV.U32 R4, RZ, RZ, R31 ;  /* 0x000000ffff047224 */ /* 0x000fe200078e001f */
[----:B------:R-:W-:Y:S01]  /*7e20*/  PRMT R40, R0, 0x5410, R2 ;  /* 0x0000541000287816 */ /* 0x000fe20000000002 */
[----:B------:R-:W-:-:S02]  /*7e30*/  IMAD.MOV.U32 R0, RZ, RZ, R30 ;  /* 0x000000ffff007224 */ /* 0x000fc400078e001e */
[----:B------:R-:W-:Y:S02]  /*7e40*/  IMAD.MOV.U32 R6, RZ, RZ, R34 ;  /* 0x000000ffff067224 */ /* 0x000fe400078e0022 */
[----:B------:R-:W-:Y:S01]  /*7e50*/  IMAD R2, R3, 0x2, R18 ;  /* 0x0000000203027824 */ /* 0x000fe200078e0212 */
[----:B------:R-:W-:Y:S01]  /*7e60*/  PRMT R38, R4, 0x5410, R0 ;  /* 0x0000541004267816 */ /* 0x000fe20000000000 */
[----:B------:R-:W-:Y:S01]  /*7e70*/  IMAD.MOV.U32 R4, RZ, RZ, R35 ;  /* 0x000000ffff047224 */ /* 0x000fe200078e0023 */
[----:B------:R-:W-:Y:S01]  /*7e80*/  PRMT R11, R11, 0x5410, R6 ;  /* 0x000054100b0b7816 */ /* 0x000fe20000000006 */
[----:B------:R-:W-:Y:S02]  /*7e90*/  VIADD R3, R2, 0x20400 ;  /* 0x0002040002037836 */ /* 0x000fe40000000000 */
[----:B------:R-:W-:Y:S01]  /*7ea0*/  IMAD.MOV.U32 R6, RZ, RZ, R8 ;  /* 0x000000ffff067224 */ /* 0x000fe200078e0008 */
[----:B------:R-:W-:Y:S01]  /*7eb0*/  PRMT R11, R4, 0x7610, R11 ;  /* 0x00007610040b7816 */ /* 0x000fe2000000000b */
[----:B------:R-:W-:-:S02]  /*7ec0*/  IMAD.MOV.U32 R7, RZ, RZ, R9 ;  /* 0x000000ffff077224 */ /* 0x000fc400078e0009 */
[----:B------:R-:W-:Y:S02]  /*7ed0*/  VIADD R0, R2, 0x20440 ;  /* 0x0002044002007836 */ /* 0x000fe40000000000 */
[----:B------:R-:W-:Y:S01]  /*7ee0*/  @P3 VIADD R0, R3, 0xffffffc0 ;  /* 0xffffffc003003836 */ /* 0x000fe20000000000 */
[----:B------:R-:W-:Y:S01]  /*7ef0*/  PRMT R41, R7, 0x5410, R6 ;  /* 0x0000541007297816 */ /* 0x000fe20000000006 */
[----:B------:R-:W-:Y:S02]  /*7f00*/  IMAD.MOV.U32 R3, RZ, RZ, R26 ;  /* 0x000000ffff037224 */ /* 0x000fe400078e001a */
        /* <DEDUP_REMOVED lines=8> */
[----:B0-----:R-:W-:Y:S06]  /*7f90*/  @!P2 BRA `(.L_x_5430) ;  /* 0x000001c00048a947 */ /* 0x001fec0003800000 */
.L_x_5691:
[----:B------:R-:W-:Y:S05]  /*7fa0*/  BSYNC B1 ;  /* 0x0000000000017941 */ /* 0x000fea0003800000 */
.L_x_5429:
        /* <DEDUP_REMOVED lines=11> */
[--C-:B------:R-:W-:Y:S02]  /*8060*/  SHF.R.U64 R34, R34, 0x10, R35.reuse ;  /* 0x0000001022227819 */ /* 0x100fe40000001223 */
[----:B------:R-:W-:Y:S02]  /*8070*/  SHF.R.U32.HI R35, RZ, 0x10, R35 ;  /* 0x00000010ff237819 */ /* 0x000fe40000011623 */
[----:B------:R-:W-:Y:S02]  /*8080*/  SHF.R.U32.HI R14, RZ, 0x10, R37 ;  /* 0x00000010ff0e7819 */ /* 0x000fe40000011625 */
[C---:B------:R-:W-:Y:S02]  /*8090*/  PRMT R35, R11.reuse, 0x5410, R35 ;  /* 0x000054100b237816 */ /* 0x040fe40000000023 */
[----:B------:R-:W-:Y:S02]  /*80a0*/  PRMT R14, R10, 0x5432, R14 ;  /* 0x000054320a0e7816 */ /* 0x000fe4000000000e */
[----:B------:R-:W-:-:S02]  /*80b0*/  PRMT R34, R11, 0x5432, R34 ;  /* 0x000054320b227816 */ /* 0x000fc40000000022 */
[----:B------:R-:W-:Y:S01]  /*80c0*/  SHF.R.U64 R13, R36, 0x10, R37 ;  /* 0x00000010240d7819 */ /* 0x000fe20000001225 */
[C---:B------:R-:W-:Y:S01]  /*80d0*/  IMAD.U32 R36, R35.reuse, 0x10000, RZ ;  /* 0x0001000023247824 */ /* 0x040fe200078e00ff */
[----:B------:R-:W-:Y:S01]  /*80e0*/  LOP3.LUT R35, R35, 0xffff0000, RZ, 0xc0, !PT ;  /* 0xffff000023237812 */ /* 0x000fe200078ec0ff */
[----:B------:R-:W-:Y:S01]  /*80f0*/  IMAD.U32 R15, R14, 0x10000, RZ ;  /* 0x000100000e0f7824 */ /* 0x000fe200078e00ff */
[----:B------:R-:W-:Y:S02]  /*8100*/  PRMT R13, R10, 0x5410, R13 ;  /* 0x000054100a0d7816 */ /* 0x000fe4000000000d */
[----:B------:R-:W-:Y:S02]  /*8110*/  LOP3.LUT R14, R14, 0xffff0000, RZ, 0xc0, !PT ;  /* 0xffff00000e0e7812 */ /* 0x000fe400078ec0ff */
[C---:B0-----:R-:W-:Y:S01]  /*8120*/  LOP3.LUT R11, R6.reuse, 0xffff0000, RZ, 0xc0, !PT ;  /* 0xffff0000060b7812 */ /* 0x041fe200078ec0ff */
[----:B------:R-:W-:Y:S01]  /*8130*/  IMAD.U32 R10, R6, 0x10000, RZ ;  /* 0x00010000060a7824 */ /* 0x000fe200078e00ff */
[C---:B------:R-:W-:Y:S01]  /*8140*/  SHF.L.U32 R12, R7.reuse, 0x10, RZ ;  /* 0x00000010070c7819 */ /* 0x040fe200000006ff */
[C---:B------:R-:W-:Y:S01]  /*8150*/  IMAD.U32 R3, R4.reuse, 0x10000, RZ ;  /* 0x0001000004037824 */ /* 0x040fe200078e00ff */
[----:B------:R-:W-:Y:S01]  /*8160*/  LOP3.LUT R7, R7, 0xffff0000, RZ, 0xc0, !PT ;  /* 0xffff000007077812 */ /* 0x000fe200078ec0ff */
[CC--:B------:R-:W-:Y:S01]  /*8170*/  FMUL.FTZ R37, R11.reuse, R36.reuse ;  /* 0x000000240b257220 */ /* 0x0c0fe20000410000 */
[----:B------:R-:W-:Y:S01]  /*8180*/  FMUL.FTZ R11, R11, R15 ;  /* 0x0000000f0b0b7220 */ /* 0x000fe20000410000 */
[----:B------:R-:W-:Y:S01]  /*8190*/  IMAD.U32 R6, R5, 0x10000, RZ ;  /* 0x0001000005067824 */ /* 0x000fe200078e00ff */
[----:B------:R-:W-:Y:S01]  /*81a0*/  LOP3.LUT R4, R4, 0xffff0000, RZ, 0xc0, !PT ;  /* 0xffff000004047812 */ /* 0x000fe200078ec0ff */
[C---:B------:R-:W-:Y:S01]  /*81b0*/  FMUL.FTZ R39, R7.reuse, R35 ;  /* 0x0000002307277220 */ /* 0x040fe20000410000 */
[C---:B------:R-:W-:Y:S01]  /*81c0*/  FFMA.FTZ R36, R10.reuse, R36, R11 ;  /* 0x000000240a247223 */ /* 0x040fe2000001000b */
[----:B------:R-:W-:Y:S01]  /*81d0*/  FFMA.FTZ R37, R10, R15, -R37 ;  /* 0x0000000f0a257223 */ /* 0x000fe20000010825 */
[-C--:B------:R-:W-:Y:S01]  /*81e0*/  FMUL.FTZ R11, R7, R14.reuse ;  /* 0x0000000e070b7220 */ /* 0x080fe20000410000 */
[C---:B------:R-:W-:Y:S01]  /*81f0*/  IMAD.U32 R10, R34.reuse, 0x10000, RZ ;  /* 0x00010000220a7824 */ /* 0x040fe200078e00ff */
[----:B------:R-:W-:Y:S01]  /*8200*/  LOP3.LUT R5, R5, 0xffff0000, RZ, 0xc0, !PT ;  /* 0xffff000005057812 */ /* 0x000fe200078ec0ff */
[C---:B------:R-:W-:Y:S01]  /*8210*/  IMAD.U32 R7, R13.reuse, 0x10000, RZ ;  /* 0x000100000d077824 */ /* 0x040fe200078e00ff */
[----:B------:R-:W-:Y:S01]  /*8220*/  LOP3.LUT R34, R34, 0xffff0000, RZ, 0xc0, !PT ;  /* 0xffff000022227812 */ /* 0x000fe200078ec0ff */
[C---:B------:R-:W-:Y:S01]  /*8230*/  FFMA.FTZ R39, R12.reuse, R14, -R39 ;  /* 0x0000000e0c277223 */ /* 0x040fe20000010827 */
        /* <DEDUP_REMOVED lines=15> */
.L_x_5434:
[----:B------:R-:W-:Y:S05]  /*8330*/  BSYNC B2 ;  /* 0x0000000000027941 */ /* 0x000fea0003800000 */
.L_x_5433:
[----:B------:R-:W-:Y:S05]  /*8340*/  @P2 BRA `(.L_x_5432) ;  /* 0x0000000000b82947 */ /* 0x000fea0003800000 */
[----:B01----:R-:W0:Y:S01]  /*8350*/  LDS.128 R4, [R0] ;  /* 0x0000000000047984 */ /* 0x003e220000000c00 */
[--C-:B------:R-:W-:Y:S02]  /*8360*/  SHF.R.U64 R30, R30, 0x10, R31.reuse ;  /* 0x000000101e1e7819 */ /* 0x100fe4000000121f */
        /* <DEDUP_REMOVED lines=9> */
[----:B------:R-:W-:Y:S02]  /*8400*/  PRMT R13, R40, 0x5410, R13 ;  /* 0x00005410280d7816 */ /* 0x000fe4000000000d */
[----:B------:R-:W-:Y:S02]  /*8410*/  PRMT R30, R38, 0x5432, R30 ;  /* 0x00005432261e7816 */ /* 0x000fe4000000001e */
[C---:B0-----:R-:W-:Y:S01]  /*8420*/  LOP3.LUT R11, R6.reuse, 0xffff0000, RZ, 0xc0, !PT ;  /* 0xffff0000060b7812 */ /* 0x041fe200078ec0ff */
[C---:B------:R-:W-:Y:S01]  /*8430*/  IMAD.U32 R12, R7.reuse, 0x10000, RZ ;  /* 0x00010000070c7824 */ /* 0x040fe200078e00ff */
[----:B------:R-:W-:Y:S01]  /*8440*/  LOP3.LUT R7, R7, 0xffff0000, RZ, 0xc0, !PT ;  /* 0xffff000007077812 */ /* 0x000fe200078ec0ff */
[----:B------:R-:W-:Y:S02]  /*8450*/  IMAD.U32 R10, R6, 0x10000, RZ ;  /* 0x00010000060a7824 */ /* 0x000fe400078e00ff */
        /* <DEDUP_REMOVED lines=29> */
.L_x_5432:
[----:B------:R-:W-:Y:S05]  /*8630*/  BSYNC B1 ;  /* 0x0000000000017941 */ /* 0x000fea0003800000 */
.L_x_5431:
[----:B------:R-:W-:Y:S05]  /*8640*/  @P1 BRA `(.L_x_5435) ;  /* 0x0000001800a01947 */ /* 0x000fea0003800000 */
[----:B------:R-:W3:Y:S01]  /*8650*/  LDC R3, c[0x0][0x3d4] ;  /* 0x0000f500ff037b82 */ /* 0x000ee20000000800 */
[C---:B-12---:R-:W-:Y:S01]  /*8660*/  VIADD R4, R24.reuse, 0x10 ;  /* 0x0000001018047836 */ /* 0x046fe20000000000 */
[----:B------:R-:W-:Y:S01]  /*8670*/  BSSY B1, `(.L_x_5436) ;  /* 0x0000032000017945 */ /* 0x000fe20003800000 */
[----:B---3--:R-:W-:-:S03]  /*8680*/  ISETP.GE.AND P0, PT, R24, R3, PT ;  /* 0x000000031800720c */ /* 0x008fc60003f06270 */
[----:B------:R-:W-:-:S10]  /*8690*/  ISETP.GE.AND P1, PT, R4, R3, PT ;  /* 0x000000030400720c */ /* 0x000fd40003f26270 */
[----:B------:R-:W-:Y:S05]  /*86a0*/  @P0 BRA `(.L_x_5437) ;  /* 0x0000000000b80947 */ /* 0x000fea0003800000 */
[----:B0-----:R-:W0:Y:S01]  /*86b0*/  LDS.128 R4, [R2+0x21400] ;  /* 0x0214000002047984 */ /* 0x001e220000000c00 */
[----:B------:R-:W-:Y:S02]  /*86c0*/  SHF.R.U32.HI R25, RZ, 0x10, R29 ;  /* 0x00000010ff197819 */ /* 0x000fe4000001161d */
[----:B------:R-:W-:Y:S02]  /*86d0*/  SHF.R.U32.HI R14, RZ, 0x10, R27 ;  /* 0x00000010ff0e7819 */ /* 0x000fe4000001161b */
[----:B------:R-:W-:Y:S02]  /*86e0*/  PRMT R25, R43, 0x5410, R25 ;  /* 0x000054102b197816 */ /* 0x000fe40000000019 */
[----:B------:R-:W-:Y:S02]  /*86f0*/  PRMT R14, R42, 0x5432, R14 ;  /* 0x000054322a0e7816 */ /* 0x000fe4000000000e */
[----:B------:R-:W-:Y:S01]  /*8700*/  SHF.R.U64 R13, R26, 0x10, R27 ;  /* 0x000000101a0d7819 */ /* 0x000fe2000000121b */
[C---:B------:R-:W-:Y:S01]  /*8710*/  IMAD.U32 R26, R25.reuse, 0x10000, RZ ;  /* 0x00010000191a7824 */ /* 0x040fe200078e00ff */
[----:B------:R-:W-:Y:S01]  /*8720*/  SHF.R.U64 R24, R28, 0x10, R29 ;  /* 0x000000101c187819 */ /* 0x000fe2000000121d */
[----:B------:R-:W-:Y:S01]  /*8730*/  IMAD.U32 R15, R14, 0x10000, RZ ;  /* 0x000100000e0f7824 */ /* 0x000fe200078e00ff */
[----:B------:R-:W-:-:S02]  /*8740*/  LOP3.LUT R25, R25, 0xffff0000, RZ, 0xc0, !PT ;  /* 0xffff000019197812 */ /* 0x000fc400078ec0ff */
[----:B------:R-:W-:Y:S02]  /*8750*/  PRMT R24, R45, 0x5432, R24 ;  /* 0x000054322d187816 */ /* 0x000fe40000000018 */
        /* <DEDUP_REMOVED lines=34> */
[----:B------:R1:W-:Y:S02]  /*8980*/  STS.128 [R2+0x21400], R24 ;  /* 0x0214001802007388 */ /* 0x0003e40000000c00 */
.L_x_5437:
[----:B------:R-:W-:Y:S05]  /*8990*/  BSYNC B1 ;  /* 0x0000000000017941 */ /* 0x000fea0003800000 */
.L_x_5436:
[----:B------:R-:W-:Y:S05]  /*89a0*/  @P1 BRA `(.L_x_5435) ;  /* 0x0000001400c81947 */ /* 0x000fea0003800000 */
[----:B0-----:R-:W0:Y:S01]  /*89b0*/  LDS.128 R4, [R0+0x1000] ;  /* 0x0010000000047984 */ /* 0x001e220000000c00 */
[----:B------:R-:W-:Y:S02]  /*89c0*/  SHF.R.U32.HI R12, RZ, 0x10, R21 ;  /* 0x00000010ff0c7819 */ /* 0x000fe40000011615 */
[----:B------:R-:W-:Y:S02]  /*89d0*/  SHF.R.U32.HI R11, RZ, 0x10, R9 ;  /* 0x00000010ff0b7819 */ /* 0x000fe40000011609 */
[----:B------:R-:W-:Y:S02]  /*89e0*/  PRMT R12, R44, 0x5432, R12 ;  /* 0x000054322c0c7816 */ /* 0x000fe4000000000c */
[----:B------:R-:W-:Y:S02]  /*89f0*/  PRMT R11, R41, 0x5410, R11 ;  /* 0x00005410290b7816 */ /* 0x000fe4000000000b */
[----:B------:R-:W-:Y:S01]  /*8a00*/  SHF.R.U64 R10, R8, 0x10, R9 ;  /* 0x00000010080a7819 */ /* 0x000fe20000001209 */
[----:B------:R-:W-:Y:S01]  /*8a10*/  IMAD.U32 R15, R12, 0x10000, RZ ;  /* 0x000100000c0f7824 */ /* 0x000fe200078e00ff */
[----:B------:R-:W-:Y:S01]  /*8a20*/  SHF.R.U64 R14, R20, 0x10, R21 ;  /* 0x00000010140e7819 */ /* 0x000fe20000001215 */
[----:B------:R-:W-:Y:S01]  /*8a30*/  IMAD.U32 R13, R11, 0x10000, RZ ;  /* 0x000100000b0d7824 */ /* 0x000fe200078e00ff */
[----:B------:R-:W-:-:S02]  /*8a40*/  LOP3.LUT R20, R12, 0xffff0000, RZ, 0xc0, !PT ;  /* 0xffff00000c147812 */ /* 0x000fc400078ec0ff */
[----:B------:R-:W-:Y:S02]  /*8a50*/  LOP3.LUT R12, R11, 0xffff0000, RZ, 0xc0, !PT ;  /* 0xffff00000b0c7812 */ /* 0x000fe400078ec0ff */
[----:B------:R-:W-:Y:S02]  /*8a60*/  PRMT R14, R43, 0x5432, R14 ;  /* 0x000054322b0e7816 */ /* 0x000fe4000000000e */
[----:B------:R-:W-:Y:S01]  /*8a70*/  PRMT R10, R41, 0x5432, R10 ;  /* 0x00005432290a7816 */ /* 0x000fe2000000000a */
[C---:B0-----:R-:W-:Y:S01]  /*8a80*/  IMAD.U32 R8, R6.reuse, 0x10000, RZ ;  /* 0x0001000006087824 */ /* 0x041fe200078e00ff */
[----:B------:R-:W-:Y:S01]  /*8a90*/  LOP3.LUT R6, R6, 0xffff0000, RZ, 0xc0, !PT ;  /* 0xffff000006067812 */ /* 0x000fe200078ec0ff */
[C---:B------:R-:W-:Y:S01]  /*8aa0*/  IMAD.U32 R9, R7.reuse, 0x10000, RZ ;  /* 0x0001000007097824 */ /* 0x040fe200078e00ff */
[----:B------:R-:W-:Y:S02]  /*8ab0*/  LOP3.LUT R7, R7, 0xffff0000, RZ, 0xc0, !PT ;  /* 0xffff000007077812 */ /* 0x000fe400078ec0ff */
[----:B-1----:R-:W-:Y:S01]  /*8ac0*/  SHF.L.U32 R2, R4, 0x10, RZ ;  /* 0x0000001004027819 */ /* 0x002fe200000006ff */
[C---:B------:R-:W-:Y:S01]  /*8ad0*/  FMUL.FTZ R11, R6.reuse, R15 ;  /* 0x0000000f060b7220 */ /* 0x040fe20000410000 */
[-C--:B------:R-:W-:Y:S01]  /*8ae0*/  FMUL.FTZ R6, R6, R13.reuse ;  /* 0x0000000d06067220 */ /* 0x080fe20000410000 */
[----:B------:R-:W-:Y:S01]  /*8af0*/  LOP3.LUT R3, R4, 0xffff0000, RZ, 0xc0, !PT ;  /* 0xffff000004037812 */ /* 0x000fe200078ec0ff */
[C---:B------:R-:W-:Y:S01]  /*8b00*/  FMUL.FTZ R26, R7.reuse, R20 ;  /* 0x00000014071a7220 */ /* 0x040fe20000410000 */
        /* <DEDUP_REMOVED lines=10> */
[----:B------:R-:W-:Y:S01]  /*8bb0*/  FFMA.FTZ R13, R9, R20, R8 ;  /* 0x00000014090d7223 */ /* 0x000fe20000010008 */
[CC--:B------:R-:W-:Y:S01]  /*8bc0*/  FMUL.FTZ R9, R3.reuse, R7.reuse ;  /* 0x0000000703097220 */ /* 0x0c0fe20000410000 */
        /* <DEDUP_REMOVED lines=13> */
.L_x_5416:
[----:B------:R-:W0:Y:S01]  /*8ca0*/  LDC R21, c[0x0][0x3d4] ;  /* 0x0000f500ff157b82 */ /* 0x000e220000000800 */
[-C--:B------:R-:W-:Y:S01]  /*8cb0*/  ISETP.GE.AND P0, PT, R234, R58.reuse, PT ;  /* 0x0000003aea00720c */ /* 0x080fe20003f06270 */
[----:B------:R-:W-:Y:S01]  /*8cc0*/  ULDC.64 UR4, c[0x0][0x3c8] ;  /* 0x0000f20000047ab9 */ /* 0x000fe20000000a00 */
[----:B------:R-:W-:Y:S02]  /*8cd0*/  ISETP.GE.AND P1, PT, R187, R58, PT ;  /* 0x0000003abb00720c */ /* 0x000fe40003f26270 */
[----:B------:R-:W-:Y:S02]  /*8ce0*/  CS2R R32, SRZ ;  /* 0x0000000000207805 */ /* 0x000fe4000001ff00 */
[----:B------:R-:W-:Y:S01]  /*8cf0*/  CS2R R34, SRZ ;  /* 0x0000000000227805 */ /* 0x000fe2000001ff00 */
[----:B------:R-:W-:Y:S01]  /*8d00*/  ULDC.64 UR6, c[0x0][0x3e0] ;  /* 0x0000f80000067ab9 */ /* 0x000fe20000000a00 */
[CC--:B0-----:R-:W-:Y:S02]  /*8d10*/  ISETP.GE.OR P0, PT, R16.reuse, R21.reuse, P0 ;  /* 0x000000151000720c */ /* 0x0c1fe40000706670 */
[----:B------:R-:W-:-:S11]  /*8d20*/  ISETP.GE.OR P1, PT, R16, R21, P1 ;  /* 0x000000151000720c */ /* 0x000fd60000f26670 */
[----:B------:R-:W0:Y:S01]  /*8d30*/  @!P0 LDC.64 R36, c[0x0][0x3e0] ;  /* 0x0000f800ff248b82 */ /* 0x000e220000000a00 */
[----:B------:R-:W-:Y:S02]  /*8d40*/  @!P0 IADD3 R0, P2, P3, R29, R38, R54 ;  /* 0x000000261d008210 */ /* 0x000fe40007b5e036 */
[----:B------:R-:W-:Y:S02]  /*8d50*/  @!P1 IADD3 R7, P4, R57, R26, RZ ;  /* 0x0000001a39079210 */ /* 0x000fe40007f9e0ff */
[----:B------:R-:W-:Y:S02]  /*8d60*/  @!P0 IADD3.X R13, R31, R44, R52, P2, P3 ;  /* 0x0000002c1f0d8210 */ /* 0x000fe400017e6434 */
[----:B------:R-:W-:Y:S01]  /*8d70*/  @!P0 IADD3 R11, P5, P6, R26, R45, R57 ;  /* 0x0000002d1a0b8210 */ /* 0x000fe20007ebe039 */
[----:B------:R-:W1:Y:S01]  /*8d80*/  @!P0 LDC.64 R24, c[0x0][0x3c8] ;  /* 0x0000f200ff188b82 */ /* 0x000e620000000a00 */
[----:B------:R-:W-:Y:S01]  /*8d90*/  @!P1 IMAD.X R8, R50, 0x1, R27, P4 ;  /* 0x0000000132089824 */ /* 0x000fe200020e061b */
[----:B------:R-:W-:-:S02]  /*8da0*/  @!P1 LEA R6, P4, R7, UR4, 0x1 ;  /* 0x0000000407069c11 */ /* 0x000fc4000f8808ff */
[----:B------:R-:W-:Y:S02]  /*8db0*/  @!P0 IADD3.X R14, R27, R46, R50, P5, P6 ;  /* 0x0000002e1b0e8210 */ /* 0x000fe40002fec432 */
[----:B------:R-:W-:Y:S02]  /*8dc0*/  @!P1 LEA.HI.X R7, R7, UR5, R8, 0x1, P4 ;  /* 0x0000000507079c11 */ /* 0x000fe4000a0f0c08 */
[----:B------:R-:W-:Y:S02]  /*8dd0*/  @!P1 IADD3 R9, P5, R54, R29, RZ ;  /* 0x0000001d36099210 */ /* 0x000fe40007fbe0ff */
[----:B0-----:R-:W-:-:S03]  /*8de0*/  @!P0 LEA R12, P4, R0, R36, 0x1 ;  /* 0x00000024000c8211 */ /* 0x001fc600078808ff */
[----:B------:R-:W-:Y:S01]  /*8df0*/  @!P1 IMAD.X R20, R52, 0x1, R31, P5 ;  /* 0x0000000134149824 */ /* 0x000fe200028e061f */
[----:B------:R-:W-:Y:S02]  /*8e00*/  CS2R R28, SRZ ;  /* 0x00000000001c7805 */ /* 0x000fe4000001ff00 */
[----:B------:R-:W-:Y:S02]  /*8e10*/  CS2R R26, SRZ ;  /* 0x00000000001a7805 */ /* 0x000fe4000001ff00 */
[----:B------:R-:W-:Y:S01]  /*8e20*/  @!P0 LEA.HI.X R13, R0, R37, R13, 0x1, P4 ;  /* 0x00000025000d8211 */ /* 0x000fe200020f0c0d */
[----:B------:R0:W5:Y:S01]  /*8e30*/  @!P1 LDG.E.128 R32, desc[UR54][R6.64] ;  /* 0x0000003606209981 */ /* 0x000162000c1e1d00 */
[----:B------:R-:W2:Y:S01]  /*8e40*/  LDC R0, c[0x0][0x428] ;  /* 0x00010a00ff007b82 */ /* 0x000ea20000000800 */
[----:B-1----:R-:W-:Y:S02]  /*8e50*/  @!P0 LEA R10, P3, R11, R24, 0x1 ;  /* 0x000000180b0a8211 */ /* 0x002fe400078608ff */
[----:B------:R-:W-:Y:S01]  /*8e60*/  CS2R R30, SRZ ;  /* 0x00000000001e7805 */ /* 0x000fe2000001ff00 */
[----:B------:R-:W-:Y:S01]  /*8e70*/  IMAD R15, R189, 0x40, R187 ;  /* 0x00000040bd0f7824 */ /* 0x000fe200078e02bb */
[----:B------:R-:W-:-:S02]  /*8e80*/  @!P1 LEA R8, P2, R9, UR6, 0x1 ;  /* 0x0000000609089c11 */ /* 0x000fc4000f8408ff */
[----:B------:R-:W-:Y:S02]  /*8e90*/  @!P0 LEA.HI.X R11, R11, R25, R14, 0x1, P3 ;  /* 0x000000190b0b8211 */ /* 0x000fe400018f0c0e */
[----:B------:R-:W-:Y:S01]  /*8ea0*/  CS2R R24, SRZ ;  /* 0x0000000000187805 */ /* 0x000fe2000001ff00 */
[----:B------:R-:W-:Y:S01]  /*8eb0*/  IMAD R15, R220, 0x20, R15 ;  /* 0x00000020dc0f7824 */ /* 0x000fe200078e020f */
[----:B------:R-:W-:Y:S02]  /*8ec0*/  CS2R R38, SRZ ;  /* 0x0000000000267805 */ /* 0x000fe4000001ff00 */
[----:B------:R-:W-:Y:S01]  /*8ed0*/  CS2R R36, SRZ ;  /* 0x0000000000247805 */ /* 0x000fe2000001ff00 */
[----:B------:R-:W5:Y:S01]  /*8ee0*/  @!P0 LDG.E.128 R28, desc[UR54][R10.64] ;  /* 0x000000360a1c8981 */ /* 0x000f62000c1e1d00 */
[----:B------:R-:W-:-:S03]  /*8ef0*/  @!P1 LEA.HI.X R9, R9, UR7, R20, 0x1, P2 ;  /* 0x0000000709099c11 */ /* 0x000fc600090f0c14 */
[----:B------:R-:W5:Y:S01]  /*8f00*/  @!P0 LDG.E.128 R24, desc[UR54][R12.64] ;  /* 0x000000360c188981 */ /* 0x000f62000c1e1d00 */
[----:B0-----:R-:W-:-:S03]  /*8f10*/  IMAD.MOV.U32 R6, RZ, RZ, R42 ;  /* 0x000000ffff067224 */ /* 0x001fc600078e002a */
[----:B------:R0:W5:Y:S01]  /*8f20*/  @!P1 LDG.E.128 R36, desc[UR54][R8.64] ;  /* 0x0000003608249981 */ /* 0x000162000c1e1d00 */
[----:B--2---:R-:W-:-:S13]  /*8f30*/  ISETP.NE.AND P0, PT, R0, 0x1, PT ;  /* 0x000000010000780c */ /* 0x004fda0003f05270 */
[----:B------:R-:W1:Y:S08]  /*8f40*/  @P0 LDC R0, c[0x0][0x42c] ;  /* 0x00010b00ff000b82 */ /* 0x000e700000000800 */
[----:B------:R-:W2:Y:S01]  /*8f50*/  @P0 LDC R7, c[0x0][0x430] ;  /* 0x00010c00ff070b82 */ /* 0x000ea20000000800 */
[----:B0-----:R-:W-:Y:S02]  /*8f60*/  IMAD.MOV.U32 R8, RZ, RZ, R40 ;  /* 0x000000ffff087224 */ /* 0x001fe400078e0028 */
[----:B-1----:R-:W-:-:S05]  /*8f70*/  @P0 IMAD.HI.U32 R0, R15, R0, RZ ;  /* 0x000000000f000227 */ /* 0x002fca00078e00ff */
[----:B--2---:R-:W-:-:S04]  /*8f80*/  @P0 SHF.R.U32.HI R15, RZ, R7, R0 ;  /* 0x00000007ff0f0219 */ /* 0x004fc80000011600 */
[----:B------:R-:W-:Y:S01]  /*8f90*/  SHF.R.S32.HI R41, RZ, 0x1f, R15 ;  /* 0x0000001fff297819 */ /* 0x000fe2000001140f */
[----:B------:R-:W-:Y:S02]  /*8fa0*/  IMAD.MOV.U32 R7, RZ, RZ, R47 ;  /* 0x000000ffff077224 */ /* 0x000fe400078e002f */
[----:B------:R-:W-:Y:S02]  /*8fb0*/  IMAD.MOV.U32 R9, RZ, RZ, R49 ;  /* 0x000000ffff097224 */ /* 0x000fe400078e0031 */
[C---:B------:R-:W-:Y:S02]  /*8fc0*/  IMAD R0, R41.reuse, R4, RZ ;  /* 0x0000000429007224 */ /* 0x040fe400078e02ff */
[----:B------:R-:W-:Y:S02]  /*8fd0*/  IMAD R10, R41, R2, RZ ;  /* 0x00000002290a7224 */ /* 0x000fe400078e02ff */
[----:B------:R-:W-:-:S04]  /*8fe0*/  IMAD.WIDE.U32 R6, R15, R4, R6 ;  /* 0x000000040f067225 */ /* 0x000fc800078e0006 */
[----:B------:R-:W-:-:S04]  /*8ff0*/  IMAD.WIDE.U32 R8, R15, R2, R8 ;  /* 0x000000020f087225 */ /* 0x000fc800078e0008 */
[C---:B------:R-:W-:Y:S02]  /*9000*/  IMAD R5, R15.reuse, R5, R0 ;  /* 0x000000050f057224 */ /* 0x040fe400078e0200 */
[----:B------:R-:W-:Y:S02]  /*9010*/  IMAD R15, R15, R3, R10 ;  /* 0x000000030f0f7224 */ /* 0x000fe400078e020a */
[----:B------:R-:W-:Y:S01]  /*9020*/  IMAD.IADD R7, R7, 0x1, R5 ;  /* 0x0000000107077824 */ /* 0x000fe200078e0205 */
[----:B------:R-:W-:Y:S01]  /*9030*/  LEA R3, P0, R6, UR4, 0x1 ;  /* 0x0000000406037c11 */ /* 0x000fe2000f8008ff */
[----:B------:R-:W-:Y:S01]  /*9040*/  IMAD.IADD R5, R9, 0x1, R15 ;  /* 0x0000000109057824 */ /* 0x000fe200078e020f */
[----:B------:R-:W-:Y:S01]  /*9050*/  LEA R0, P1, R8, UR6, 0x1 ;  /* 0x0000000608007c11 */ /* 0x000fe2000f8208ff */
[----:B------:R-:W-:Y:S01]  /*9060*/  UMOV UR4, 0xffffffff ;  /* 0xffffffff00047882 */ /* 0x000fe20000000000 */
[----:B------:R-:W-:Y:S02]  /*9070*/  LEA.HI.X R4, R6, UR5, R7, 0x1, P0 ;  /* 0x0000000506047c11 */ /* 0x000fe400080f0c07 */
[----:B------:R-:W-:-:S02]  /*9080*/  LEA.HI.X R2, R8, UR7, R5, 0x1, P1 ;  /* 0x0000000708027c11 */ /* 0x000fc400088f0c05 */
[----:B------:R-:W-:Y:S01]  /*9090*/  LEA.HI R5, R218, R218, RZ, 0x1 ;  /* 0x000000dada057211 */ /* 0x000fe200078f08ff */
[----:B------:R-:W-:Y:S06]  /*90a0*/  BRA.DIV UR4, `(.L_x_5438) ;  /* 0x000001b204187947 */ /* 0x000fec000b800000 */
.L_x_5694:
[----:B------:R-:W-:-:S03]  /*90b0*/  UMOV UR4, 0xffffffff ;  /* 0xffffffff00047882 */ /* 0x000fc60000000000 */
[----:B------:R-:W-:Y:S05]  /*90c0*/  BRA.DIV UR4, `(.L_x_5439) ;  /* 0x000001b204387947 */ /* 0x000fea000b800000 */
.L_x_5697:
[----:B------:R-:W-:-:S03]  /*90d0*/  UMOV UR4, 0xffffffff ;  /* 0xffffffff00047882 */ /* 0x000fc60000000000 */
[----:B------:R-:W-:Y:S05]  /*90e0*/  BRA.DIV UR4, `(.L_x_5440) ;  /* 0x000001b204587947 */ /* 0x000fea000b800000 */
.L_x_5700:
[----:B------:R-:W-:-:S03]  /*90f0*/  UMOV UR4, 0xffffffff ;  /* 0xffffffff00047882 */ /* 0x000fc60000000000 */
[----:B------:R-:W-:Y:S05]  /*9100*/  BRA.DIV UR4, `(.L_x_5441) ;  /* 0x000001b204787947 */ /* 0x000fea000b800000 */
.L_x_5703:
[----:B------:R-:W-:-:S03]  /*9110*/  UMOV UR4, 0xffffffff ;  /* 0xffffffff00047882 */ /* 0x000fc60000000000 */
[----:B------:R-:W-:Y:S05]  /*9120*/  BRA.DIV UR4, `(.L_x_5442) ;  /* 0x000001b204987947 */ /* 0x000fea000b800000 */
.L_x_5706:
[----:B------:R-:W-:Y:S01]  /*9130*/  UMOV UR4, 0xffffffff ;  /* 0xffffffff00047882 */ /* 0x000fe20000000000 */
[----:B------:R-:W-:Y:S02]  /*9140*/  LOP3.LUT R5, R5, 0xfffffffe, RZ, 0xc0, !PT ;  /* 0xfffffffe05057812 */ /* 0x000fe400078ec0ff */
[----:B------:R-:W-:Y:S05]  /*9150*/  BRA.DIV UR4, `(.L_x_5443) ;  /* 0x000001b204b47947 */ /* 0x000fea000b800000 */
.L_x_5709:
[----:B------:R-:W-:Y:S01]  /*9160*/  UMOV UR4, 0xffffffff ;  /* 0xffffffff00047882 */ /* 0x000fe20000000000 */
[----:B------:R-:W-:Y:S02]  /*9170*/  IMAD.IADD R56, R218, 0x1, -R5 ;  /* 0x00000001da387824 */ /* 0x000fe400078e0a05 */
[----:B------:R-:W-:Y:S05]  /*9180*/  BRA.DIV UR4, `(.L_x_5444) ;  /* 0x000001b204d07947 */ /* 0x000fea000b800000 */
.L_x_5712:
[----:B------:R-:W-:Y:S01]  /*9190*/  UMOV UR4, 0xffffffff ;  /* 0xffffffff00047882 */ /* 0x000fe20000000000 */
[----:B------:R-:W-:Y:S02]  /*91a0*/  SHF.L.U32 R3, R56, 0x1f, RZ ;  /* 0x0000001f38037819 */ /* 0x000fe400000006ff */
[----:B------:R-:W-:Y:S05]  /*91b0*/  BRA.DIV UR4, `(.L_x_5445) ;  /* 0x000001b204ec7947 */ /* 0x000fea000b800000 */
.L_x_5715:
[----:B------:R-:W0:Y:S01]  /*91c0*/  SYNCS.PHASECHK.TRANS64.TRYWAIT P1, [R18+URZ+0x38800], R3 ;  /* 0x03880003120075a7 */ /* 0x000e22000802017f */
[----:B-----5:R-:W-:Y:S01]  /*91d0*/  IMAD.MOV.U32 R0, RZ, RZ, R32 ;  /* 0x000000ffff007224 */ /* 0x020fe200078e0020 */
[----:B------:R-:W-:Y:S01]  /*91e0*/  ISETP.GE.AND P0, PT, R16, R21, PT ;  /* 0x000000151000720c */ /* 0x000fe20003f06270 */
[----:B------:R-:W-:Y:S01]  /*91f0*/  IMAD.MOV.U32 R2, RZ, RZ, R33 ;  /* 0x000000ffff027224 */ /* 0x000fe200078e0021 */
[----:B------:R-:W-:Y:S01]  /*9200*/  BSSY B1, `(.L_x_5446) ;  /* 0x000001e000017945 */ /* 0x000fe20003800000 */
[----:B------:R-:W-:Y:S01]  /*9210*/  IMAD.MOV.U32 R4, RZ, RZ, R34 ;  /* 0x000000ffff047224 */ /* 0x000fe200078e0022 */
[----:B------:R-:W-:Y:S01]  /*9220*/  PRMT R20, R20, 0x5410, R0 ;  /* 0x0000541014147816 */ /* 0x000fe20000000000 */
[----:B------:R-:W-:Y:S01]  /*9230*/  IMAD.MOV.U32 R0, RZ, RZ, R38 ;  /* 0x000000ffff007224 */ /* 0x000fe200078e0026 */
[----:B------:R-:W-:Y:S01]  /*9240*/  PRMT R14, R2, 0x7610, R14 ;  /* 0x00007610020e7816 */ /* 0x000fe2000000000e */
[----:B------:R-:W-:Y:S01]  /*9250*/  IMAD.MOV.U32 R2, RZ, RZ, R39 ;  /* 0x000000ffff027224 */ /* 0x000fe200078e0027 */
[----:B------:R-:W-:Y:S01]  /*9260*/  PRMT R43, R43, 0x5410, R4 ;  /* 0x000054102b2b7816 */ /* 0x000fe20000000004 */
[----:B------:R-:W-:Y:S01]  /*9270*/  IMAD.MOV.U32 R5, RZ, RZ, R35 ;  /* 0x000000ffff057224 */ /* 0x000fe200078e0023 */
[-C--:B------:R-:W-:Y:S01]  /*9280*/  ISETP.GE.OR P2, PT, R187, R58.reuse, P0 ;  /* 0x0000003abb00720c */ /* 0x080fe20000746670 */
[----:B------:R-:W-:Y:S01]  /*9290*/  IMAD.MOV.U32 R4, RZ, RZ, R28 ;  /* 0x000000ffff047224 */ /* 0x000fe200078e001c */
[----:B------:R-:W-:Y:S01]  /*92a0*/  PRMT R13, R2, 0x5410, R0 ;  /* 0x00005410020d7816 */ /* 0x000fe20000000000 */
[----:B------:R-:W-:Y:S01]  /*92b0*/  IMAD.MOV.U32 R0, RZ, RZ, R36 ;  /* 0x000000ffff007224 */ /* 0x000fe200078e0024 */
[----:B------:R-:W-:Y:S01]  /*92c0*/  PRMT R15, R5, 0x7610, R15 ;  /* 0x00007610050f7816 */ /* 0x000fe2000000000f */
[----:B------:R-:W-:Y:S01]  /*92d0*/  IMAD.MOV.U32 R2, RZ, RZ, R37 ;  /* 0x000000ffff027224 */ /* 0x000fe200078e0025 */
[----:B------:R-:W-:Y:S01]  /*92e0*/  MOV R5, R29 ;  /* 0x0000001d00057202 */ /* 0x000fe20000000f00 */
        /* <DEDUP_REMOVED lines=9> */
[----:B------:R-:W-:Y:S01]  /*9380*/  ISETP.GE.OR P0, PT, R234, R58, P0 ;  /* 0x0000003aea00720c */ /* 0x000fe20000706670 */
[----:B------:R-:W-:Y:S01]  /*9390*/  IMAD.MOV.U32 R53, RZ, RZ, R27 ;  /* 0x000000ffff357224 */ /* 0x000fe200078e001b */
[----:B------:R-:W-:-:S02]  /*93a0*/  PRMT R50, R50, 0x5410, R4 ;  /* 0x0000541032327816 */ /* 0x000fc40000000004 */
[----:B------:R-:W-:Y:S02]  /*93b0*/  PRMT R51, R51, 0x5410, R5 ;  /* 0x0000541033337816 */ /* 0x000fe40000000005 */
[----:B------:R-:W-:Y:S01]  /*93c0*/  PRMT R46, R0, 0x5410, R2 ;  /* 0x00005410002e7816 */ /* 0x000fe20000000002 */
[----:B0-----:R-:W-:Y:S06]  /*93d0*/  @!P1 BRA `(.L_x_5447) ;  /* 0x000001b0008c9947 */ /* 0x001fec0003800000 */
.L_x_5716:
[----:B------:R-:W-:Y:S05]  /*93e0*/  BSYNC B1 ;  /* 0x0000000000017941 */ /* 0x000fea0003800000 */
.L_x_5446:
[----:B------:R-:W-:Y:S04]  /*93f0*/  BSSY B1, `(.L_x_5448) ;  /* 0x000006a000017945 */ /* 0x000fe80003800000 */
[----:B------:R-:W-:Y:S05]  /*9400*/  @P2 BRA `(.L_x_5449) ;  /* 0x0000000400a02947 */ /* 0x000fea0003800000 */
[----:B------:R-:W-:Y:S01]  /*9410*/  IMAD.SHL.U32 R0, R194, 0x40, RZ ;  /* 0x00000040c2007824 */ /* 0x000fe200078e00ff */
[----:B------:R-:W-:Y:S01]  /*9420*/  SHF.R.U64 R32, R32, 0x10, R33 ;  /* 0x0000001020207819 */ /* 0x000fe20000001221 */
[----:B------:R-:W-:Y:S01]  /*9430*/  IMAD.IADD R2, R16, 0x1, R21 ;  /* 0x0000000110027824 */ /* 0x000fe200078e0215 */
[--C-:B------:R-:W-:Y:S02]  /*9440*/  SHF.R.U64 R40, R38, 0x10, R39.reuse ;  /* 0x0000001026287819 */ /* 0x100fe40000001227 */
[----:B0-----:R-:W-:Y:S02]  /*9450*/  LOP3.LUT R3, R0, 0x1c0, RZ, 0xc0, !PT ;  /* 0x000001c000037812 */ /* 0x001fe400078ec0ff */
[----:B------:R-:W-:Y:S02]  /*9460*/  SHF.R.U32.HI R41, RZ, 0x10, R39 ;  /* 0x00000010ff297819 */ /* 0x000fe40000011627 */
[----:B------:R-:W-:Y:S02]  /*9470*/  LOP3.LUT R0, R3, 0x38, R16, 0xf8, !PT ;  /* 0x0000003803007812 */ /* 0x000fe400078ef810 */
[----:B------:R-:W-:-:S02]  /*9480*/  SHF.R.U32.HI R5, RZ, 0x3, R3 ;  /* 0x00000003ff057819 */ /* 0x000fc40000011603 */
[----:B------:R-:W-:Y:S02]  /*9490*/  LOP3.LUT R2, R3, 0x38, R2, 0xf8, !PT ;  /* 0x0000003803027812 */ /* 0x000fe400078ef802 */
[-C--:B------:R-:W-:Y:S02]  /*94a0*/  LOP3.LUT R0, R0, R5.reuse, RZ, 0x3c, !PT ;  /* 0x0000000500007212 */ /* 0x080fe400078e3cff */
[----:B------:R-:W-:Y:S02]  /*94b0*/  LOP3.LUT R2, R2, R5, RZ, 0x3c, !PT ;  /* 0x0000000502027212 */ /* 0x000fe400078e3cff */
[----:B------:R-:W-:Y:S01]  /*94c0*/  SHF.R.U32.HI R33, RZ, 0x10, R33 ;  /* 0x00000010ff217819 */ /* 0x000fe20000011621 */
[----:B------:R-:W-:Y:S01]  /*94d0*/  IMAD R3, R213, 0x200, R0 ;  /* 0x00000200d5037824 */ /* 0x000fe200078e0200 */
[----:B------:R-:W-:Y:S02]  /*94e0*/  SHF.R.U32.HI R0, RZ, 0x10, R37 ;  /* 0x00000010ff007819 */ /* 0x000fe40000011625 */
[----:B------:R-:W-:Y:S01]  /*94f0*/  PRMT R32, R20, 0x5432, R32 ;  /* 0x0000543214207816 */ /* 0x000fe20000000020 */
[----:B------:R-:W-:Y:S01]  /*9500*/  IMAD R42, R3, 0x2, R18 ;  /* 0x00000002032a7824 */ /* 0x000fe200078e0212 */
[----:B------:R-:W-:Y:S01]  /*9510*/  SHF.R.U64 R12, R34, 0x10, R35 ;  /* 0x00000010220c7819 */ /* 0x000fe20000001223 */
[----:B------:R-:W-:Y:S01]  /*9520*/  IMAD R3, R213, 0x200, R2 ;  /* 0x00000200d5037824 */ /* 0x000fe200078e0202 */
[----:B------:R-:W-:-:S02]  /*9530*/  SHF.R.U64 R2, R36, 0x10, R37 ;  /* 0x0000001024027819 */ /* 0x000fc40000001225 */
[----:B------:R-:W0:Y:S01]  /*9540*/  LDS.128 R8, [R42+0x20400] ;  /* 0x020400002a087984 */ /* 0x000e220000000c00 */
[----:B------:R-:W-:Y:S01]  /*9550*/  IMAD R44, R3, 0x2, R18 ;  /* 0x00000002032c7824 */ /* 0x000fe200078e0212 */
[C---:B------:R-:W-:Y:S02]  /*9560*/  PRMT R37, R14.reuse, 0x5432, R2 ;  /* 0x000054320e257816 */ /* 0x040fe40000000002 */
[C---:B------:R-:W-:Y:S02]  /*9570*/  PRMT R40, R13.reuse, 0x5432, R40 ;  /* 0x000054320d287816 */ /* 0x040fe40000000028 */
[----:B------:R-:W1:Y:S01]  /*9580*/  LDS.128 R4, [R44+0x20400] ;  /* 0x020400002c047984 */ /* 0x000e620000000c00 */
[----:B------:R-:W-:Y:S01]  /*9590*/  PRMT R41, R13, 0x5410, R41 ;  /* 0x000054100d297816 */ /* 0x000fe20000000029 */
[----:B------:R-:W-:Y:S01]  /*95a0*/  IMAD.U32 R38, R37, 0x10000, RZ ;  /* 0x0001000025267824 */ /* 0x000fe200078e00ff */
[----:B------:R-:W-:Y:S01]  /*95b0*/  PRMT R34, R14, 0x5410, R33 ;  /* 0x000054100e227816 */ /* 0x000fe20000000021 */
[----:B------:R-:W-:Y:S01]  /*95c0*/  IMAD.U32 R33, R32, 0x10000, RZ ;  /* 0x0001000020217824 */ /* 0x000fe200078e00ff */
[----:B------:R-:W-:-:S02]  /*95d0*/  SHF.R.U32.HI R3, RZ, 0x10, R35 ;  /* 0x00000010ff037819 */ /* 0x000fc40000011623 */
[----:B------:R-:W-:Y:S02]  /*95e0*/  PRMT R35, R43, 0x5432, R12 ;  /* 0x000054322b237816 */ /* 0x000fe4000000000c */
[----:B------:R-:W-:Y:S02]  /*95f0*/  PRMT R39, R15, 0x5432, R0 ;  /* 0x000054320f277816 */ /* 0x000fe40000000000 */
[----:B------:R-:W-:Y:S02]  /*9600*/  LOP3.LUT R37, R37, 0xffff0000, RZ, 0xc0, !PT ;  /* 0xffff000025257812 */ /* 0x000fe400078ec0ff */
[----:B------:R-:W-:Y:S01]  /*9610*/  PRMT R36, R15, 0x5410, R3 ;  /* 0x000054100f247816 */ /* 0x000fe20000000003 */
[C---:B0-----:R-:W-:Y:S01]  /*9620*/  IMAD.U32 R0, R8.reuse, 0x10000, RZ ;  /* 0x0001000008007824 */ /* 0x041fe200078e00ff */
        /* <DEDUP_REMOVED lines=11> */
[----:B------:R-:W-:Y:S01]  /*96e0*/  LOP3.LUT R13, R32, 0xffff0000, RZ, 0xc0, !PT ;  /* 0xffff0000200d7812 */ /* 0x000fe200078ec0ff */
[----:B------:R-:W-:-:S02]  /*96f0*/  IMAD.U32 R32, R39, 0x10000, RZ ;  /* 0x0001000027207824 */ /* 0x000fc400078e00ff */
[----:B------:R-:W-:Y:S01]  /*9700*/  FFMA.FTZ R43, R0, R33, -R43 ;  /* 0x00000021002b7223 */ /* 0x000fe2000001082b */
[----:B------:R-:W-:Y:S01]  /*9710*/  FMUL.FTZ R33, R4, R37 ;  /* 0x0000002504217220 */ /* 0x000fe20000410000 */
[----:B------:R-:W-:Y:S01]  /*9720*/  FFMA.FTZ R45, R0, R38, R45 ;  /* 0x00000026002d7223 */ /* 0x000fe2000001002d */
[----:B------:R-:W-:Y:S02]  /*9730*/  IMAD.U32 R0, R34, 0x10000, RZ ;  /* 0x0001000022007824 */ /* 0x000fe400078e00ff */
[-C--:B------:R-:W-:Y:S01]  /*9740*/  FMUL.FTZ R47, R4, R13.reuse ;  /* 0x0000000d042f7220 */ /* 0x080fe20000410000 */
[----:B------:R-:W-:Y:S01]  /*9750*/  FFMA.FTZ R4, R2, R13, -R33 ;  /* 0x0000000d02047223 */ /* 0x000fe20000010821 */
[C---:B------:R-:W-:Y:S01]  /*9760*/  FMUL.FTZ R38, R14.reuse, R32 ;  /* 0x000000200e267220 */ /* 0x040fe20000410000 */
[----:B------:R-:W-:Y:S01]  /*9770*/  LOP3.LUT R39, R39, 0xffff0000, RZ, 0xc0, !PT ;  /* 0xffff000027277812 */ /* 0x000fe200078ec0ff */
[-C--:B------:R-:W-:Y:S01]  /*9780*/  FMUL.FTZ R13, R14, R0.reuse ;  /* 0x000000000e0d7220 */ /* 0x080fe20000410000 */
[----:B------:R-:W-:Y:S01]  /*9790*/  LOP3.LUT R34, R34, 0xffff0000, RZ, 0xc0, !PT ;  /* 0xffff000022227812 */ /* 0x000fe200078ec0ff */
[----:B------:R-:W-:Y:S01]  /*97a0*/  FFMA.FTZ R14, R2, R37, R47 ;  /* 0x00000025020e7223 */ /* 0x000fe2000001002f */
[C---:B------:R-:W-:Y:S01]  /*97b0*/  FFMA.FTZ R38, R3.reuse, R0, -R38 ;  /* 0x0000000003267223 */ /* 0x040fe20000010826 */
[----:B------:R-:W-:Y:S01]  /*97c0*/  FFMA.FTZ R13, R3, R32, R13 ;  /* 0x00000020030d7223 */ /* 0x000fe2000001000d */
[----:B------:R-:W-:Y:S01]  /*97d0*/  FMUL.FTZ R3, R5, R39 ;  /* 0x0000002705037220 */ /* 0x000fe20000410000 */
        /* <DEDUP_REMOVED lines=9> */
[----:B------:R-:W-:Y:S01]  /*9870*/  FFMA.FTZ R32, R8, R39, R37 ;  /* 0x0000002708207223 */ /* 0x000fe20000010025 */
[----:B------:R-:W-:-:S02]  /*9880*/  IMAD.U32 R12, R11, 0x10000, RZ ;  /* 0x000100000b0c7824 */ /* 0x000fc400078e00ff */
[----:B------:R-:W-:Y:S01]  /*9890*/  FMUL.FTZ R37, R20, R5 ;  /* 0x0000000514257220 */ /* 0x000fe20000410000 */
[----:B------:R-:W-:Y:S02]  /*98a0*/  IMAD.U32 R3, R36, 0x10000, RZ ;  /* 0x0001000024037824 */ /* 0x000fe400078e00ff */
[C---:B------:R-:W-:Y:S01]  /*98b0*/  FFMA.FTZ R34, R9.reuse, R0, -R34 ;  /* 0x0000000009227223 */ /* 0x040fe20000010822 */
[----:B------:R-:W-:Y:S01]  /*98c0*/  FFMA.FTZ R15, R9, R2, R15 ;  /* 0x00000002090f7223 */ /* 0x000fe2000001000f */
[----:B------:R-:W-:Y:S01]  /*98d0*/  LOP3.LUT R6, R6, 0xffff0000, RZ, 0xc0, !PT ;  /* 0xffff000006067812 */ /* 0x000fe200078ec0ff */
[-C--:B------:R-:W-:Y:S01]  /*98e0*/  FMUL.FTZ R9, R20, R3.reuse ;  /* 0x0000000314097220 */ /* 0x080fe20000410000 */
[----:B------:R-:W-:Y:S01]  /*98f0*/  FFMA.FTZ R37, R12, R3, -R37 ;  /* 0x000000030c257223 */ /* 0x000fe20000010825 */
[----:B------:R-:W-:Y:S02]  /*9900*/  LOP3.LUT R7, R7, 0xffff0000, RZ, 0xc0, !PT ;  /* 0xffff000007077812 */ /* 0x000fe400078ec0ff */
        /* <DEDUP_REMOVED lines=8> */
[-C--:B------:R-:W-:Y:S01]  /*9990*/  FMUL.FTZ R6, R6, R35.reuse ;  /* 0x0000002306067220 */ /* 0x080fe20000410000 */
[----:B------:R-:W-:Y:S01]  /*99a0*/  FFMA.FTZ R35, R10, R35, -R5 ;  /* 0x000000230a237223 */ /* 0x000fe20000010805 */
[-C--:B------:R-:W-:Y:S01]  /*99b0*/  FMUL.FTZ R7, R7, R36.reuse ;  /* 0x0000002407077220 */ /* 0x080fe20000410000 */
[----:B------:R-:W-:Y:S01]  /*99c0*/  F2FP.BF16.F32.PACK_AB R4, R4, R43 ;  /* 0x0000002b0404723e */ /* 0x000fe200000010ff */
        /* <DEDUP_REMOVED lines=8> */
[----:B------:R1:W-:Y:S01]  /*9a50*/  STS.128 [R42+0x20400], R4 ;  /* 0x020400042a007388 */ /* 0x0003e20000000c00 */
[----:B------:R-:W-:Y:S02]  /*9a60*/  F2FP.BF16.F32.PACK_AB R10, R10, R15 ;  /* 0x0000000f0a0a723e */ /* 0x000fe400000010ff */
[----:B------:R-:W-:-:S05]  /*9a70*/  F2FP.BF16.F32.PACK_AB R11, R11, R12 ;  /* 0x0000000c0b0b723e */ /* 0x000fca00000010ff */
[----:B------:R1:W-:Y:S02]  /*9a80*/  STS.128 [R44+0x20400], R8 ;  /* 0x020400082c007388 */ /* 0x0003e40000000c00 */
.L_x_5449:
[----:B------:R-:W-:Y:S05]  /*9a90*/  BSYNC B1 ;  /* 0x0000000000017941 */ /* 0x000fea0003800000 */
.L_x_5448:
[----:B------:R-:W-:Y:S01]  /*9aa0*/  PRMT R13, R52, 0x5410, R53 ;  /* 0x00005410340d7816 */ /* 0x000fe20000000035 */
[----:B------:R-:W-:Y:S06]  /*9ab0*/  @P0 BRA `(.L_x_5435) ;  /* 0x0000000400840947 */ /* 0x000fec0003800000 */
[----:B------:R-:W-:Y:S01]  /*9ac0*/  IMAD.IADD R21, R16, 0x1, R21 ;  /* 0x0000000110157824 */ /* 0x000fe200078e0215 */
[----:B-1----:R-:W1:Y:S01]  /*9ad0*/  LDS.128 R8, [R227+0x20400] ;  /* 0x02040000e3087984 */ /* 0x002e620000000c00 */
[--C-:B------:R-:W-:Y:S02]  /*9ae0*/  SHF.R.U64 R12, R28, 0x10, R29.reuse ;  /* 0x000000101c0c7819 */ /* 0x100fe4000000121d */
[----:B------:R-:W-:Y:S02]  /*9af0*/  SHF.R.U32.HI R2, RZ, 0x10, R29 ;  /* 0x00000010ff027819 */ /* 0x000fe4000001161d */
[----:B------:R-:W-:Y:S02]  /*9b00*/  LOP3.LUT R0, R230, 0x38, R21, 0xf8, !PT ;  /* 0x00000038e6007812 */ /* 0x000fe400078ef815 */
[----:B------:R-:W-:Y:S02]  /*9b10*/  SHF.R.U64 R29, R24, 0x10, R25 ;  /* 0x00000010181d7819 */ /* 0x000fe40000001219 */
[----:B------:R-:W-:-:S02]  /*9b20*/  LOP3.LUT R0, R0, R235, RZ, 0x3c, !PT ;  /* 0x000000eb00007212 */ /* 0x000fc400078e3cff */
[----:B------:R-:W-:Y:S02]  /*9b30*/  PRMT R29, R46, 0x5410, R29 ;  /* 0x000054102e1d7816 */ /* 0x000fe4000000001d */
[----:B------:R-:W-:Y:S01]  /*9b40*/  PRMT R24, R48, 0x5432, R12 ;  /* 0x0000543230187816 */ /* 0x000fe2000000000c */
[----:B0-----:R-:W-:Y:S01]  /*9b50*/  IMAD.IADD R3, R231, 0x1, R0 ;  /* 0x00000001e7037824 */ /* 0x001fe200078e0200 */
[----:B------:R-:W-:Y:S02]  /*9b60*/  SHF.R.U64 R0, R30, 0x10, R31 ;  /* 0x000000101e007819 */ /* 0x000fe4000000121f */
[----:B------:R-:W-:Y:S01]  /*9b70*/  SHF.R.U32.HI R30, RZ, 0x10, R25 ;  /* 0x00000010ff1e7819 */ /* 0x000fe20000011619 */
[----:B------:R-:W-:Y:S01]  /*9b80*/  IMAD R3, R3, 0x2, R18 ;  /* 0x0000000203037824 */ /* 0x000fe200078e0212 */
[----:B------:R-:W-:Y:S01]  /*9b90*/  SHF.R.U32.HI R28, RZ, 0x10, R31 ;  /* 0x00000010ff1c7819 */ /* 0x000fe2000001161f */
[----:B------:R-:W-:Y:S01]  /*9ba0*/  IMAD.U32 R31, R29, 0x10000, RZ ;  /* 0x000100001d1f7824 */ /* 0x000fe200078e00ff */
[----:B------:R-:W-:Y:S01]  /*9bb0*/  PRMT R30, R46, 0x5432, R30 ;  /* 0x000054322e1e7816 */ /* 0x000fe2000000001e */
[----:B------:R-:W-:Y:S01]  /*9bc0*/  IMAD.U32 R25, R24, 0x10000, RZ ;  /* 0x0001000018197824 */ /* 0x000fe200078e00ff */
[----:B------:R-:W0:Y:S01]  /*9bd0*/  LDS.128 R4, [R3+0x20400] ;  /* 0x0204000003047984 */ /* 0x000e220000000c00 */
[----:B------:R-:W-:-:S02]  /*9be0*/  SHF.R.U64 R33, R26, 0x10, R27 ;  /* 0x000000101a217819 */ /* 0x000fc4000000121b */
[----:B------:R-:W-:Y:S01]  /*9bf0*/  SHF.R.U32.HI R34, RZ, 0x10, R27 ;  /* 0x00000010ff227819 */ /* 0x000fe2000001161b */
[----:B------:R-:W-:Y:S01]  /*9c00*/  IMAD.U32 R32, R30, 0x10000, RZ ;  /* 0x000100001e207824 */ /* 0x000fe200078e00ff */
[----:B------:R-:W-:Y:S02]  /*9c10*/  PRMT R26, R49, 0x5432, R2 ;  /* 0x00005432311a7816 */ /* 0x000fe40000000002 */
[----:B------:R-:W-:Y:S02]  /*9c20*/  PRMT R27, R50, 0x5432, R0 ;  /* 0x00005432321b7816 */ /* 0x000fe40000000000 */
[----:B------:R-:W-:Y:S02]  /*9c30*/  PRMT R34, R13, 0x5432, R34 ;  /* 0x000054320d227816 */ /* 0x000fe40000000022 */
[----:B------:R-:W-:Y:S02]  /*9c40*/  PRMT R28, R51, 0x5432, R28 ;  /* 0x00005432331c7816 */ /* 0x000fe4000000001c */
[----:B------:R-:W-:Y:S01]  /*9c50*/  PRMT R33, R13, 0x5410, R33 ;  /* 0x000054100d217816 */ /* 0x000fe20000000021 */
[----:B------:R-:W-:Y:S01]  /*9c60*/  IMAD.U32 R36, R34, 0x10000, RZ ;  /* 0x0001000022247824 */ /* 0x000fe200078e00ff */
[----:B------:R-:W-:Y:S01]  /*9c70*/  LOP3.LUT R29, R29, 0xffff0000, RZ, 0xc0, !PT ;  /* 0xffff00001d1d7812 */ /* 0x000fe200078ec0ff */
[C---:B-1----:R-:W-:Y:S01]  /*9c80*/  IMAD.U32 R0, R8.reuse, 0x10000, RZ ;  /* 0x0001000008007824 */ /* 0x042fe200078e00ff */
[----:B------:R-:W-:Y:S01]  /*9c90*/  LOP3.LUT R2, R8, 0xffff0000, RZ, 0xc0, !PT ;  /* 0xffff000008027812 */ /* 0x000fe200078ec0ff */
[----:B------:R-:W-:Y:S01]  /*9ca0*/  IMAD.U32 R12, R9, 0x10000, RZ ;  /* 0x00010000090c7824 */ /* 0x000fe200078e00ff */
[----:B------:R-:W-:Y:S01]  /*9cb0*/  LOP3.LUT R30, R30, 0xffff0000, RZ, 0xc0, !PT ;  /* 0xffff00001e1e7812 */ /* 0x000fe200078ec0ff */
[----:B------:R-:W-:Y:S01]  /*9cc0*/  IMAD.U32 R13, R11, 0x10000, RZ ;  /* 0x000100000b0d7824 */ /* 0x000fe200078e00ff */
[----:B------:R-:W-:Y:S01]  /*9cd0*/  LOP3.LUT R8, R9, 0xffff0000, RZ, 0xc0, !PT ;  /* 0xffff000009087812 */ /* 0x000fe200078ec0ff */
[----:B------:R-:W-:Y:S01]  /*9ce0*/  IMAD.U32 R9, R10, 0x10000, RZ ;  /* 0x000100000a097824 */ /* 0x000fe200078e00ff */
[----:B------:R-:W-:-:S02]  /*9cf0*/  LOP3.LUT R34, R34, 0xffff0000, RZ, 0xc0, !PT ;  /* 0xffff000022227812 */ /* 0x000fc400078ec0ff */
[----:B------:R-:W-:Y:S02]  /*9d00*/  LOP3.LUT R10, R10, 0xffff0000, RZ, 0xc0, !PT ;  /* 0xffff00000a0a7812 */ /* 0x000fe400078ec0ff */
[----:B------:R-:W-:Y:S01]  /*9d10*/  LOP3.LUT R11, R11, 0xffff0000, RZ, 0xc0, !PT ;  /* 0xffff00000b0b7812 */ /* 0x000fe200078ec0ff */
[C---:B0-----:R-:W-:Y:S01]  /*9d20*/  IMAD.U32 R14, R4.reuse, 0x10000, RZ ;  /* 0x00010000040e7824 */ /* 0x041fe200078e00ff */
[----:B------:R-:W-:Y:S01]  /*9d30*/  LOP3.LUT R4, R4, 0xffff0000, RZ, 0xc0, !PT ;  /* 0xffff000004047812 */ /* 0x000fe200078ec0ff */
[C---:B------:R-:W-:Y:S01]  /*9d40*/  IMAD.U32 R15, R5.reuse, 0x10000, RZ ;  /* 0x00010000050f7824 */ /* 0x040fe200078e00ff */
[----:B------:R-:W-:Y:S01]  /*9d50*/  LOP3.LUT R5, R5, 0xffff0000, RZ, 0xc0, !PT ;  /* 0xffff000005057812 */ /* 0x000fe200078ec0ff */
[C---:B------:R-:W-:Y:S01]  /*9d60*/  FMUL.FTZ R35, R14.reuse, R31 ;  /* 0x0000001f0e237220 */ /* 0x040fe20000410000 */
[-C--:B------:R-:W-:Y:S01]  /*9d70*/  FMUL.FTZ R37, R14, R25.reuse ;  /* 0x000000190e257220 */ /* 0x080fe20000410000 */
[C---:B------:R-:W-:Y:S01]  /*9d80*/  IMAD.U32 R14, R26.reuse, 0x10000, RZ ;  /* 0x000100001a0e7824 */ /* 0x040fe200078e00ff */
[----:B------:R-:W-:Y:S01]  /*9d90*/  LOP3.LUT R26, R26, 0xffff0000, RZ, 0xc0, !PT ;  /* 0xffff00001a1a7812 */ /* 0x000fe200078ec0ff */
[----:B------:R-:W-:Y:S01]  /*9da0*/  FFMA.FTZ R35, R0, R25, -R35 ;  /* 0x0000001900237223 */ /* 0x000fe20000010823 */
[----:B------:R-:W-:Y:S01]  /*9db0*/  FMUL.FTZ R25, R15, R32 ;  /* 0x000000200f197220 */ /* 0x000fe20000410000 */
[----:B------:R-:W-:-:S02]  /*9dc0*/  IMAD.U32 R21, R7, 0x10000, RZ ;  /* 0x0001000007157824 */ /* 0x000fc400078e00ff */
[----:B------:R-:W-:Y:S01]  /*9dd0*/  FFMA.FTZ R37, R0, R31, R37 ;  /* 0x0000001f00257223 */ /* 0x000fe20000010025 */
[----:B------:R-:W-:Y:S02]  /*9de0*/  IMAD.U32 R0, R28, 0x10000, RZ ;  /* 0x000100001c007824 */ /* 0x000fe400078e00ff */
[-C--:B------:R-:W-:Y:S01]  /*9df0*/  FMUL.FTZ R15, R15, R14.reuse ;  /* 0x0000000e0f0f7220 */ /* 0x080fe20000410000 */
[C---:B------:R-:W-:Y:S01]  /*9e00*/  FFMA.FTZ R25, R12.reuse, R14, -R25 ;  /* 0x0000000e0c197223 */ /* 0x040fe20000010819 */
[C---:B------:R-:W-:Y:S01]  /*9e10*/  FMUL.FTZ R14, R21.reuse, R36 ;  /* 0x00000024150e7220 */ /* 0x040fe20000410000 */
[----:B------:R-:W-:Y:S01]  /*9e20*/  FMUL.FTZ R21, R21, R0 ;  /* 0x0000000015157220 */ /* 0x000fe20000410000 */
[----:B------:R-:W-:Y:S01]  /*9e30*/  FFMA.FTZ R32, R12, R32, R15 ;  /* 0x000000200c207223 */ /* 0x000fe2000001000f */
[----:B------:R-:W-:Y:S01]  /*9e40*/  LOP3.LUT R15, R24, 0xffff0000, RZ, 0xc0, !PT ;  /* 0xffff0000180f7812 */ /* 0x000fe200078ec0ff */
[C---:B------:R-:W-:Y:S01]  /*9e50*/  FFMA.FTZ R31, R13.reuse, R0, -R14 ;  /* 0x000000000d1f7223 */ /* 0x040fe2000001080e */
[----:B------:R-:W-:Y:S01]  /*9e60*/  FFMA.FTZ R36, R13, R36, R21 ;  /* 0x000000240d247223 */ /* 0x000fe20000010015 */
[----:B------:R-:W-:Y:S01]  /*9e70*/  FMUL.FTZ R13, R4, R29 ;  /* 0x0000001d040d7220 */ /* 0x000fe20000410000 */
[----:B------:R-:W-:-:S02]  /*9e80*/  IMAD.U32 R20, R6, 0x10000, RZ ;  /* 0x0001000006147824 */ /* 0x000fc400078e00ff */
[-C--:B------:R-:W-:Y:S01]  /*9e90*/  FMUL.FTZ R21, R4, R15.reuse ;  /* 0x0000000f04157220 */ /* 0x080fe20000410000 */
[----:B------:R-:W-:Y:S02]  /*9ea0*/  IMAD.U32 R4, R33, 0x10000, RZ ;  /* 0x0001000021047824 */ /* 0x000fe400078e00ff */
[----:B------:R-:W-:Y:S01]  /*9eb0*/  FFMA.FTZ R12, R2, R15, -R13 ;  /* 0x0000000f020c7223 */ /* 0x000fe2000001080d */
[----:B------:R-:W-:Y:S01]  /*9ec0*/  FMUL.FTZ R13, R5, R30 ;  /* 0x0000001e050d7220 */ /* 0x000fe20000410000 */
[----:B------:R-:W-:Y:S01]  /*9ed0*/  LOP3.LUT R6, R6, 0xffff0000, RZ, 0xc0, !PT ;  /* 0xffff000006067812 */ /* 0x000fe200078ec0ff */
[----:B------:R-:W-:Y:S01]  /*9ee0*/  IMAD.U32 R0, R27, 0x10000, RZ ;  /* 0x000100001b007824 */ /* 0x000fe200078e00ff */
[----:B------:R-:W-:Y:S01]  /*9ef0*/  LOP3.LUT R7, R7, 0xffff0000, RZ, 0xc0, !PT ;  /* 0xffff000007077812 */ /* 0x000fe200078ec0ff */
[----:B------:R-:W-:Y:S01]  /*9f00*/  FMUL.FTZ R5, R5, R26 ;  /* 0x0000001a05057220 */ /* 0x000fe20000410000 */
[----:B------:R-:W-:Y:S01]  /*9f10*/  FMUL.FTZ R14, R20, R4 ;  /* 0x00000004140e7220 */ /* 0x000fe20000410000 */
[----:B------:R-:W-:Y:S01]  /*9f20*/  LOP3.LUT R33, R33, 0xffff0000, RZ, 0xc0, !PT ;  /* 0xffff000021217812 */ /* 0x000fe200078ec0ff */
[C---:B------:R-:W-:Y:S01]  /*9f30*/  FFMA.FTZ R26, R8.reuse, R26, -R13 ;  /* 0x0000001a081a7223 */ /* 0x040fe2000001080d */
[----:B------:R-:W-:Y:S01]  /*9f40*/  LOP3.LUT R27, R27, 0xffff0000, RZ, 0xc0, !PT ;  /* 0xffff00001b1b7812 */ /* 0x000fe200078ec0ff */
[----:B------:R-:W-:Y:S01]  /*9f50*/  FFMA.FTZ R13, R8, R30, R5 ;  /* 0x0000001e080d7223 */ /* 0x000fe20000010005 */
[----:B------:R-:W-:Y:S01]  /*9f60*/  LOP3.LUT R28, R28, 0xffff0000, RZ, 0xc0, !PT ;  /* 0xffff00001c1c7812 */ /* 0x000fe200078ec0ff */
[-C--:B------:R-:W-:Y:S01]  /*9f70*/  FMUL.FTZ R20, R20, R0.reuse ;  /* 0x0000000014147220 */ /* 0x080fe20000410000 */
[----:B------:R-:W-:Y:S01]  /*9f80*/  FFMA.FTZ R14, R9, R0, -R14 ;  /* 0x00000000090e7223 */ /* 0x000fe2000001080e */
[C---:B------:R-:W-:Y:S01]  /*9f90*/  FMUL.FTZ R5, R6.reuse, R33 ;  /* 0x0000002106057220 */ /* 0x040fe20000410000 */
[C---:B------:R-:W-:Y:S01]  /*9fa0*/  FMUL.FTZ R0, R7.reuse, R34 ;  /* 0x0000002207007220 */ /* 0x040fe20000410000 */
[-C--:B------:R-:W-:Y:S01]  /*9fb0*/  FMUL.FTZ R6, R6, R27.reuse ;  /* 0x0000001b06067220 */ /* 0x080fe20000410000 */
[-C--:B------:R-:W-:Y:S01]  /*9fc0*/  FMUL.FTZ R7, R7, R28.reuse ;  /* 0x0000001c07077220 */ /* 0x080fe20000410000 */
        /* <DEDUP_REMOVED lines=16> */
.L_x_5435:
[----:B------:R-:W-:Y:S05]  /*a0d0*/  BSYNC B0 ;  /* 0x0000000000007941 */ /* 0x000fea0003800000 */
.L_x_5415:
        /* <DEDUP_REMOVED lines=8> */
.L_x_5412:
[----:B--23--:R-:W-:-:S05]  /*a160*/  IMAD.U32 R0, RZ, RZ, UR36 ;  /* 0x00000024ff007e24 */ /* 0x00cfca000f8e00ff */
[----:B------:R-:W-:-:S13]  /*a170*/  ISETP.NE.AND P0, PT, R0, 0x3, PT ;  /* 0x000000030000780c */ /* 0x000fda0003f05270 */
[----:B------:R-:W-:Y:S05]  /*a180*/  @!P0 BRA `(.L_x_5450) ;  /* 0x0000000000048947 */ /* 0x000fea0003800000 */
[----:B------:R-:W-:Y:S01]  /*a190*/  BPT.TRAP 0x1 ;  /* 0x000000040000795c */ /* 0x000fe20000300000 */
.L_x_5450:
[----:B------:R-:W-:Y:S01]  /*a1a0*/  IMAD R14, R19, 0x8, R18 ;  /* 0x00000008130e7824 */ /* 0x000fe200078e0212 */
[----:B-1--4-:R-:W-:-:S04]  /*a1b0*/  SHF.L.U32 R7, R22, 0x1f, RZ ;  /* 0x0000001f16077819 */ /* 0x012fc800000006ff */
[----:B------:R1:W2:Y:S01]  /*a1c0*/  SYNCS.PHASECHK.TRANS64.TRYWAIT P1, [R14+URZ+0x38830], R7 ;  /* 0x038830070e0075a7 */ /* 0x0002a2000802017f */
[----:B------:R-:W-:Y:S05]  /*a1d0*/  @!P0 BRA `(.L_x_5451) ;  /* 0x0000000000048947 */ /* 0x000fea0003800000 */
[----:B------:R-:W-:Y:S01]  /*a1e0*/  BPT.TRAP 0x1 ;  /* 0x000000040000795c */ /* 0x000fe20000300000 */
.L_x_5451:
[C---:B------:R-:W-:Y:S02]  /*a1f0*/  VIADD R0, R18.reuse, 0x22400 ;  /* 0x0002240012007836 */ /* 0x040fe40000000000 */
[----:B------:R-:W-:-:S03]  /*a200*/  VIADD R2, R18, 0x20400 ;  /* 0x0002040012027836 */ /* 0x000fc60000000000 */
[----:B------:R-:W-:Y:S02]  /*a210*/  SHF.R.U32.HI R0, RZ, 0x4, R0 ;  /* 0x00000004ff007819 */ /* 0x000fe40000011600 */
[----:B------:R-:W-:Y:S02]  /*a220*/  SHF.R.U32.HI R2, RZ, 0x4, R2 ;  /* 0x00000004ff027819 */ /* 0x000fe40000011602 */
[----:B------:R-:W-:Y:S02]  /*a230*/  LOP3.LUT R0, R0, 0x3fff, RZ, 0xc0, !PT ;  /* 0x00003fff00007812 */ /* 0x000fe400078ec0ff */
[----:B------:R-:W-:Y:S02]  /*a240*/  LOP3.LUT R2, R2, 0x3fff, RZ, 0xc0, !PT ;  /* 0x00003fff02027812 */ /* 0x000fe400078ec0ff */
[----:B------:R-:W-:Y:S01]  /*a250*/  LOP3.LUT R15, R0, 0x10000, RZ, 0xfc, !PT ;  /* 0x00010000000f7812 */ /* 0x000fe200078efcff */
[----:B--2---:R-:W-:Y:S06]  /*a260*/  @P1 BRA `(.L_x_5452) ;  /* 0x0000000000081947 */ /* 0x004fec0003800000 */
[----:B------:R-:W2:Y:S02]  /*a270*/  SYNCS.PHASECHK.TRANS64.TRYWAIT P1, [R14+URZ+0x38830], R7 ;  /* 0x038830070e0075a7 */ /* 0x000ea4000802017f */
[----:B--2---:R-:W-:Y:S05]  /*a280*/  @!P1 BRA `(.L_x_5453) ;  /* 0x000001a000f49947 */ /* 0x004fea0003800000 */
.L_x_5452:
[----:B------:R-:W-:Y:S01]  /*a290*/  LOP3.LUT R4, R2, 0x10000, RZ, 0xfc, !PT ;  /* 0x0001000002047812 */ /* 0x000fe200078efcff */
[----:B0-----:R-:W-:Y:S01]  /*a2a0*/  IMAD.MOV.U32 R5, RZ, RZ, 0x40000040 ;  /* 0x40000040ff057424 */ /* 0x001fe200078e00ff */
[----:B------:R-:W-:Y:S01]  /*a2b0*/  LEA R2, R19, R15, 0x9 ;  /* 0x0000000f13027211 */ /* 0x000fe200078e48ff */
[----:B------:R-:W-:Y:S01]  /*a2c0*/  IMAD.MOV.U32 R3, RZ, RZ, 0x40000040 ;  /* 0x40000040ff037424 */ /* 0x000fe200078e00ff */
[----:B------:R-:W-:Y:S05]  /*a2d0*/  WARPSYNC.ALL ;  /* 0x0000000000007948 */ /* 0x000fea0003800000 */
[C---:B------:R-:W-:Y:S01]  /*a2e0*/  R2UR UR4, R4.reuse ;  /* 0x00000000040472ca */ /* 0x040fe200000e0000 */
[----:B-----5:R-:W-:Y:S01]  /*a2f0*/  WARPGROUP.ARRIVE ;  /* 0x00000000000079c5 */ /* 0x020fe20000000000 */
[----:B------:R-:W-:Y:S01]  /*a300*/  R2UR UR5, R5 ;  /* 0x00000000050572ca */ /* 0x000fe200000e0000 */
[----:B------:R-:W-:Y:S01]  /*a310*/  VIADD R12, R4, 0x2 ;  /* 0x00000002040c7836 */ /* 0x000fe20000000000 */
[C---:B------:R-:W-:Y:S01]  /*a320*/  R2UR UR6, R2.reuse ;  /* 0x00000000020672ca */ /* 0x040fe200000e0000 */
[----:B------:R-:W-:Y:S01]  /*a330*/  VIADD R8, R2, 0x2 ;  /* 0x0000000202087836 */ /* 0x000fe20000000000 */
[----:B------:R-:W-:Y:S01]  /*a340*/  R2UR UR7, R3 ;  /* 0x00000000030772ca */ /* 0x000fe200000e0000 */
[----:B------:R-:W-:Y:S01]  /*a350*/  IMAD.MOV.U32 R13, RZ, RZ, 0x40000040 ;  /* 0x40000040ff0d7424 */ /* 0x000fe200078e00ff */
[----:B------:R-:W-:Y:S01]  /*a360*/  BSSY B0, `(.L_x_5454) ;  /* 0x0000024000007945 */ /* 0x000fe20003800000 */
[----:B------:R-:W-:-:S02]  /*a370*/  IMAD.MOV.U32 R9, RZ, RZ, 0x40000040 ;  /* 0x40000040ff097424 */ /* 0x000fc400078e00ff */
[----:B------:R-:W-:Y:S02]  /*a380*/  VIADD R10, R4, 0x4 ;  /* 0x00000004040a7836 */ /* 0x000fe40000000000 */
[----:B------:R-:W-:Y:S02]  /*a390*/  IMAD.MOV.U32 R11, RZ, RZ, 0x40000040 ;  /* 0x40000040ff0b7424 */ /* 0x000fe400078e00ff */
        /* <DEDUP_REMOVED lines=22> */
[----:B------:R-:W-:Y:S02]  /*a500*/  R2UR UR5, R9 ;  /* 0x00000000090572ca */ /* 0x000fe400000e0000 */
[----:B------:R-:W-:Y:S02]  /*a510*/  R2UR UR6, R2 ;  /* 0x00000000020672ca */ /* 0x000fe400000e0000 */
[----:B------:R-:W-:Y:S02]  /*a520*/  R2UR UR7, R3 ;  /* 0x00000000030772ca */ /* 0x000fe400000e0000 */
[----:B------:R-:W-:Y:S01]  /*a530*/  SHF.L.U32 R3, R56, 0x1f, RZ ;  /* 0x0000001f38037819 */ /* 0x000fe200000006ff */
[----:B------:R-:W-:-:S02]  /*a540*/  WARPGROUP.DEPBAR.LE gsb0, 0x0 ;  /* 0x00008000000079c5 */ /* 0x000fc40000010000 */
[----:B------:R-:W-:-:S08]  /*a550*/  WARPGROUP.ARRIVE ;  /* 0x00000000000079c5 */ /* 0x000fd00000000000 */
[----:B------:R-:W-:Y:S03]  /*a560*/  HGMMA.64x64x16.F32.BF16 R24, gdesc[UR4], R24, gsb0 ;  /* 0x00e00000041879f0 */ /* 0x000fe60008001818 */
[----:B------:R-:W-:Y:S02]  /*a570*/  WARPGROUP.DEPBAR.LE gsb0, 0x0 ;  /* 0x00008000000079c5 */ /* 0x000fe40000010000 */
[----:B------:R-:W0:Y:S02]  /*a580*/  SYNCS.PHASECHK.TRANS64.TRYWAIT P1, [R18+URZ+0x38810], R3 ;  /* 0x03881003120075a7 */ /* 0x000e24000802017f */
[----:B0-----:R-:W-:Y:S05]  /*a590*/  @!P1 BRA `(.L_x_5455) ;  /* 0x000001a000449947 */ /* 0x001fea0003800000 */
.L_x_5717:
[----:B------:R-:W-:Y:S05]  /*a5a0*/  BSYNC B0 ;  /* 0x0000000000007941 */ /* 0x000fea0003800000 */
.L_x_5454:
[----:B------:R-:W-:Y:S05]  /*a5b0*/  @!P0 BRA `(.L_x_5456) ;  /* 0x0000000000048947 */ /* 0x000fea0003800000 */
[----:B------:R-:W-:Y:S01]  /*a5c0*/  BPT.TRAP 0x1 ;  /* 0x000000040000795c */ /* 0x000fe20000300000 */
.L_x_5456:
[----:B------:R3:W4:Y:S01]  /*a5d0*/  SYNCS.PHASECHK.TRANS64.TRYWAIT P2, [R14+URZ+0x38850], R7 ;  /* 0x038850070e0075a7 */ /* 0x000722000804017f */
[----:B------:R-:W-:Y:S05]  /*a5e0*/  @!P0 BRA `(.L_x_5457) ;  /* 0x0000000000048947 */ /* 0x000fea0003800000 */
[----:B------:R-:W-:Y:S01]  /*a5f0*/  BPT.TRAP 0x1 ;  /* 0x000000040000795c */ /* 0x000fe20000300000 */
.L_x_5457:
[----:B------:R-:W5:Y:S02]  /*a600*/  S2R R0, SR_TID.X ;  /* 0x0000000000007919 */ /* 0x000f640000002100 */
[----:B-----5:R-:W-:-:S04]  /*a610*/  LOP3.LUT R0, R0, 0x7f, RZ, 0xc0, !PT ;  /* 0x0000007f00007812 */ /* 0x020fc800078ec0ff */
[----:B------:R-:W-:Y:S01]  /*a620*/  ISETP.NE.AND P1, PT, R0, RZ, PT ;  /* 0x000000ff0000720c */ /* 0x000fe20003f25270 */
[----:B------:R-:W-:-:S05]  /*a630*/  VIADD R0, R18, 0x400 ;  /* 0x0000040012007836 */ /* 0x000fca0000000000 */
[----:B------:R-:W-:Y:S01]  /*a640*/  SHF.R.U32.HI R0, RZ, 0x4, R0 ;  /* 0x00000004ff007819 */ /* 0x000fe20000011600 */
[----:B----4-:R-:W-:Y:S06]  /*a650*/  @P2 BRA `(.L_x_5458) ;  /* 0x0000000000082947 */ /* 0x010fec0003800000 */
[----:B------:R-:W4:Y:S02]  /*a660*/  SYNCS.PHASECHK.TRANS64.TRYWAIT P2, [R14+URZ+0x38850], R7 ;  /* 0x038850070e0075a7 */ /* 0x000f24000804017f */
[----:B----4-:R-:W-:Y:S05]  /*a670*/  @!P2 BRA `(.L_x_5459) ;  /* 0x000001a00020a947 */ /* 0x010fea0003800000 */
.L_x_5458:
[----:B------:R-:W-:Y:S01]  /*a680*/  LOP3.LUT R0, R0, 0x3fff, RZ, 0xc0, !PT ;  /* 0x00003fff00007812 */ /* 0x000fe200078ec0ff */
[----:B------:R-:W-:Y:S05]  /*a690*/  WARPSYNC.ALL ;  /* 0x0000000000007948 */ /* 0x000fea0003800000 */
[----:B------:R-:W-:Y:S01]  /*a6a0*/  LOP3.LUT R20, R0, 0x10000, RZ, 0xfc, !PT ;  /* 0x0001000000147812 */ /* 0x000fe200078efcff */
[----:B------:R-:W-:Y:S01]  /*a6b0*/  VIADD R0, R18, 0x26400 ;  /* 0x0002640012007836 */ /* 0x000fe20000000000 */
[----:B------:R-:W-:-:S03]  /*a6c0*/  WARPGROUP.ARRIVE ;  /* 0x00000000000079c5 */ /* 0x000fc60000000000 */
[----:B------:R-:W-:-:S03]  /*a6d0*/  IMAD R6, R19, 0x1000, R20 ;  /* 0x0000100013067824 */ /* 0x000fc600078e0214 */
[----:B------:R-:W5:Y:S01]  /*a6e0*/  S2R R21, SR_TID.X ;  /* 0x0000000000157919 */ /* 0x000f620000002100 */
[----:B-1234-:R-:W-:Y:S01]  /*a6f0*/  IMAD.MOV.U32 R7, RZ, RZ, 0x40000040 ;  /* 0x40000040ff077424 */ /* 0x01efe200078e00ff */
[----:B------:R-:W-:Y:S01]  /*a700*/  SHF.R.U32.HI R0, RZ, 0x4, R0 ;  /* 0x00000004ff007819 */ /* 0x000fe20000011600 */
[----:B0-----:R-:W-:Y:S01]  /*a710*/  IMAD.MOV.U32 R3, RZ, RZ, 0x40000040 ;  /* 0x40000040ff037424 */ /* 0x001fe200078e00ff */
[C---:B------:R-:W-:Y:S01]  /*a720*/  R2UR UR6, R6.reuse ;  /* 0x00000000060672ca */ /* 0x040fe200000e0000 */
[----:B------:R-:W-:Y:S01]  /*a730*/  VIADD R56, R6, 0x2 ;  /* 0x0000000206387836 */ /* 0x000fe20000000000 */
[----:B------:R-:W-:Y:S01]  /*a740*/  LOP3.LUT R0, R0, 0x3fff, RZ, 0xc0, !PT ;  /* 0x00003fff00007812 */ /* 0x000fe200078ec0ff */
[----:B------:R-:W-:Y:S01]  /*a750*/  IMAD.MOV.U32 R57, RZ, RZ, 0x40000040 ;  /* 0x40000040ff397424 */ /* 0x000fe200078e00ff */
[----:B------:R-:W-:Y:S01]  /*a760*/  R2UR UR7, R7 ;  /* 0x00000000070772ca */ /* 0x000fe200000e0000 */
[----:B------:R-:W-:Y:S01]  /*a770*/  IMAD.MOV.U32 R59, RZ, RZ, 0x40000040 ;  /* 0x40000040ff3b7424 */ /* 0x000fe200078e00ff */
[----:B------:R-:W-:Y:S01]  /*a780*/  LOP3.LUT R2, R0, 0x10000, RZ, 0xfc, !PT ;  /* 0x0001000000027812 */ /* 0x000fe200078efcff */
[----:B------:R-:W-:Y:S01]  /*a790*/  IMAD.MOV.U32 R62, RZ, RZ, 0x4 ;  /* 0x00000004ff3e7424 */ /* 0x000fe200078e00ff */
[----:B------:R-:W-:Y:S01]  /*a7a0*/  R2UR UR5, R3 ;  /* 0x00000000030572ca */ /* 0x000fe200000e0000 */
[----:B------:R-:W-:Y:S01]  /*a7b0*/  IMAD.MOV.U32 R67, RZ, RZ, 0x40000040 ;  /* 0x40000040ff437424 */ /* 0x000fe200078e00ff */
[C---:B------:R-:W-:Y:S01]  /*a7c0*/  R2UR UR4, R2.reuse ;  /* 0x00000000020472ca */ /* 0x040fe200000e0000 */
[C---:B------:R-:W-:Y:S01]  /*a7d0*/  VIADD R58, R2.reuse, 0x2 ;  /* 0x00000002023a7836 */ /* 0x040fe20000000000 */
[----:B------:R-:W-:Y:S01]  /*a7e0*/  MOV R65, 0x40000040 ;  /* 0x4000004000417802 */ /* 0x000fe20000000f00 */
[----:B------:R-:W-:Y:S01]  /*a7f0*/  VIADD R7, R2, 0x800 ;  /* 0x0000080002077836 */ /* 0x000fe20000000000 */
[----:B------:R-:W-:-:S02]  /*a800*/  ULDC.64 UR46, c[0x0][0xad0] ;  /* 0x0002b400002e7ab9 */ /* 0x000fc40000000a00 */
[----:B------:R-:W-:-:S07]  /*a810*/  ULOP3.LUT UR47, URZ, UR47, URZ, 0x33, !UPT ;  /* 0x0000002f3f2f7292 */ /* 0x000fce000f8e333f */
        /* <DEDUP_REMOVED lines=8> */
[----:B------:R-:W-:Y:S02]  /*a8a0*/  MOV R57, 0x40000040 ;  /* 0x4000004000397802 */ /* 0x000fe40000000f00 */
[----:B-----5:R-:W-:-:S05]  /*a8b0*/  SHF.R.U32.HI R21, RZ, 0x7, R21 ;  /* 0x00000007ff157819 */ /* 0x020fca0000011615 */
[----:B------:R0:W1:Y:S02]  /*a8c0*/  SHFL.IDX PT, R0, R21, RZ, 0x1f ;  /* 0x00001fff15007589 */ /* 0x00006400000e0000 */
[----:B0-----:R-:W-:Y:S01]  /*a8d0*/  VIADD R21, R6, 0x800 ;  /* 0x0000080006157836 */ /* 0x001fe20000000000 */
        /* <DEDUP_REMOVED lines=179> */
[----:B------:R-:W-:Y:S02]  /*b410*/  IMAD.MOV.U32 R57, RZ, RZ, 0x40000040 ;  /* 0x40000040ff397424 */ /* 0x000fe400078e00ff */
[----:B------:R-:W-:-:S02]  /*b420*/  IMAD.MOV.U32 R7, RZ, RZ, 0x28 ;  /* 0x00000028ff077424 */ /* 0x000fc400078e00ff */
[----:B------:R-:W-:-:S03]  /*b430*/  IMAD.MOV.U32 R21, RZ, RZ, 0xa00 ;  /* 0x00000a00ff157424 */ /* 0x000fc600078e00ff */
[----:B------:R-:W-:Y:S02]  /*b440*/  SEL R7, R7, 0x26, P2 ;  /* 0x0000002607077807 */ /* 0x000fe40001000000 */
[----:B------:R-:W-:Y:S02]  /*b450*/  SEL R21, R21, 0x980, P2 ;  /* 0x0000098015157807 */ /* 0x000fe40001000000 */
[----:B------:R-:W-:Y:S02]  /*b460*/  LOP3.LUT R7, R7, 0x6, RZ, 0xc0, !PT ;  /* 0x0000000607077812 */ /* 0x000fe400078ec0ff */
[----:B------:R-:W-:Y:S01]  /*b470*/  LOP3.LUT R21, R21, 0xa00, RZ, 0xc0, !PT ;  /* 0x00000a0015157812 */ /* 0x000fe200078ec0ff */
        /* <DEDUP_REMOVED lines=9> */
[CC--:B------:R-:W-:Y:S02]  /*b510*/  IADD3 R58, R7.reuse, R21.reuse, R2 ;  /* 0x00000015073a7210 */ /* 0x0c0fe40007ffe002 */
[----:B------:R-:W-:Y:S01]  /*b520*/  IADD3 R56, R7, R21, R6 ;  /* 0x0000001507387210 */ /* 0x000fe20007ffe006 */
        /* <DEDUP_REMOVED lines=11> */
[----:B------:R-:W-:Y:S01]  /*b5e0*/  VIADD R59, R6, 0xa00 ;  /* 0x00000a00063b7836 */ /* 0x000fe20000000000 */
[----:B------:R-:W-:Y:S02]  /*b5f0*/  R2UR UR6, R56 ;  /* 0x00000000380672ca */ /* 0x000fe400000e0000 */
[----:B------:R-:W-:Y:S01]  /*b600*/  R2UR UR7, R57 ;  /* 0x00000000390772ca */ /* 0x000fe200000e0000 */
[----:B------:R-:W-:Y:S02]  /*b610*/  VIADD R57, R2, 0xa00 ;  /* 0x00000a0002397836 */ /* 0x000fe40000000000 */
[----:B------:R-:W-:-:S02]  /*b620*/  IMAD.IADD R66, R0, 0x1, R59 ;  /* 0x0000000100427824 */ /* 0x000fc400078e023b */
[----:B------:R-:W-:Y:S02]  /*b630*/  IMAD.IADD R64, R0, 0x1, R57 ;  /* 0x0000000100407824 */ /* 0x000fe400078e0239 */
[C---:B------:R-:W-:Y:S02]  /*b640*/  IMAD.IADD R58, R62.reuse, 0x1, R59 ;  /* 0x000000013e3a7824 */ /* 0x040fe400078e023b */
[----:B------:R-:W-:Y:S01]  /*b650*/  IMAD.IADD R56, R62, 0x1, R57 ;  /* 0x000000013e387824 */ /* 0x000fe200078e0239 */
        /* <DEDUP_REMOVED lines=11> */
[----:B------:R-:W-:-:S02]  /*b710*/  IMAD.MOV.U32 R59, RZ, RZ, 0x40000040 ;  /* 0x40000040ff3b7424 */ /* 0x000fc400078e00ff */
[----:B------:R-:W-:Y:S01]  /*b720*/  IMAD.MOV.U32 R57, RZ, RZ, 0x40000040 ;  /* 0x40000040ff397424 */ /* 0x000fe200078e00ff */
        /* <DEDUP_REMOVED lines=50> */
[----:B------:R-:W-:Y:S01]  /*ba50*/  MOV R57, 0x40000040 ;  /* 0x4000004000397802 */ /* 0x000fe20000000f00 */
[----:B------:R-:W-:Y:S01]  /*ba60*/  IMAD.MOV.U32 R59, RZ, RZ, 0x40000040 ;  /* 0x40000040ff3b7424 */ /* 0x000fe200078e00ff */
        /* <DEDUP_REMOVED lines=19> */
[----:B------:R-:W-:-:S02]  /*bba0*/  VIADD R7, R2, 0xe00 ;  /* 0x00000e0002077836 */ /* 0x000fc40000000000 */
[----:B------:R-:W-:-:S05]  /*bbb0*/  IMAD.MOV.U32 R21, RZ, RZ, 0x1000 ;  /* 0x00001000ff157424 */ /* 0x000fca00078e00ff */
[----:B------:R-:W-:-:S04]  /*bbc0*/  SEL R21, R21, 0xf80, P2 ;  /* 0x00000f8015157807 */ /* 0x000fc80001000000 */
[----:B------:R-:W-:Y:S01]  /*bbd0*/  LOP3.LUT R21, R21, 0x1e00, RZ, 0xc0, !PT ;  /* 0x00001e0015157812 */ /* 0x000fe200078ec0ff */
[----:B------:R-:W-:Y:S02]  /*bbe0*/  WARPGROUP.DEPBAR.LE gsb0, 0x0 ;  /* 0x00008000000079c5 */ /* 0x000fe40000010000 */
[----:B------:R-:W-:-:S06]  /*bbf0*/  WARPGROUP.ARRIVE ;  /* 0x00000000000079c5 */ /* 0x000fcc0000000000 */
[----:B------:R-:W-:Y:S01]  /*bc00*/  HGMMA.64x64x16.F32.BF16 R24, gdesc[UR4], R24, gsb0 ;  /* 0x00e00000041879f0 */ /* 0x000fe20008001818 */
[----:B------:R-:W-:Y:S02]  /*bc10*/  R2UR UR4, R58 ;  /* 0x000000003a0472ca */ /* 0x000fe400000e0000 */
[----:B------:R-:W-:Y:S01]  /*bc20*/  R2UR UR5, R59 ;  /* 0x000000003b0572ca */ /* 0x000fe200000e0000 */
[----:B------:R-:W-:Y:S01]  /*bc30*/  VIADD R59, R6, 0xe00 ;  /* 0x00000e00063b7836 */ /* 0x000fe20000000000 */
[----:B------:R-:W-:Y:S01]  /*bc40*/  R2UR UR6, R56 ;  /* 0x00000000380672ca */ /* 0x000fe200000e0000 */
[C---:B------:R-:W-:Y:S01]  /*bc50*/  IMAD.IADD R56, R0.reuse, 0x1, R7 ;  /* 0x0000000100387824 */ /* 0x040fe200078e0207 */
[----:B------:R-:W-:Y:S01]  /*bc60*/  R2UR UR7, R57 ;  /* 0x00000000390772ca */ /* 0x000fe200000e0000 */
[----:B------:R-:W-:Y:S02]  /*bc70*/  IMAD.IADD R64, R0, 0x1, R59 ;  /* 0x0000000100407824 */ /* 0x000fe400078e023b */
[----:B------:R-:W-:-:S02]  /*bc80*/  IMAD.MOV.U32 R57, RZ, RZ, 0x40000040 ;  /* 0x40000040ff397424 */ /* 0x000fc400078e00ff */
[----:B------:R-:W-:Y:S02]  /*bc90*/  IMAD.IADD R58, R62, 0x1, R59 ;  /* 0x000000013e3a7824 */ /* 0x000fe400078e023b */
[----:B------:R-:W-:-:S05]  /*bca0*/  IMAD.MOV.U32 R0, RZ, RZ, 0x40 ;  /* 0x00000040ff007424 */ /* 0x000fca00078e00ff */
[----:B------:R-:W-:Y:S01]  /*bcb0*/  SEL R0, R0, 0x3e, P2 ;  /* 0x0000003e00007807 */ /* 0x000fe20001000000 */
        /* <DEDUP_REMOVED lines=11> */
[----:B------:R-:W-:Y:S01]  /*bd70*/  IMAD.MOV.U32 R59, RZ, RZ, 0x40000040 ;  /* 0x40000040ff3b7424 */ /* 0x000fe200078e00ff */
[----:B------:R-:W-:-:S02]  /*bd80*/  WARPGROUP.DEPBAR.LE gsb0, 0x0 ;  /* 0x00008000000079c5 */ /* 0x000fc40000010000 */
[----:B------:R-:W-:-:S07]  /*bd90*/  WARPGROUP.ARRIVE ;  /* 0x00000000000079c5 */ /* 0x000fce0000000000 */
[----:B------:R-:W-:Y:S01]  /*bda0*/  HGMMA.64x64x16.F32.BF16 R24, gdesc[UR4], R24, gsb0 ;  /* 0x00e00000041879f0 */ /* 0x000fe20008001818 */
[----:B------:R-:W-:Y:S02]  /*bdb0*/  R2UR UR6, R64 ;  /* 0x00000000400672ca */ /* 0x000fe400000e0000 */
[----:B------:R-:W-:Y:S02]  /*bdc0*/  R2UR UR7, R65 ;  /* 0x00000000410772ca */ /* 0x000fe400000e0000 */
[----:B------:R-:W-:Y:S01]  /*bdd0*/  R2UR UR4, R56 ;  /* 0x00000000380472ca */ /* 0x000fe200000e0000 */
[----:B------:R-:W-:Y:S01]  /*bde0*/  IMAD.IADD R56, R62, 0x1, R7 ;  /* 0x000000013e387824 */ /* 0x000fe200078e0207 */
[----:B------:R-:W-:Y:S01]  /*bdf0*/  R2UR UR5, R57 ;  /* 0x00000000390572ca */ /* 0x000fe200000e0000 */
[----:B------:R-:W-:Y:S01]  /*be00*/  IMAD.MOV.U32 R57, RZ, RZ, 0x40000040 ;  /* 0x40000040ff397424 */ /* 0x000fe200078e00ff */
[----:B------:R-:W-:Y:S01]  /*be10*/  LOP3.LUT R7, R0, 0x6, RZ, 0xc0, !PT ;  /* 0x0000000600077812 */ /* 0x000fe200078ec0ff */
[----:B------:R-:W-:-:S03]  /*be20*/  @!P1 VIADD R0, R14, 0x38840 ;  /* 0x000388400e009836 */ /* 0x000fc60000000000 */
[----:B------:R-:W-:Y:S02]  /*be30*/  IADD3 R6, R7, R21, R6 ;  /* 0x0000001507067210 */ /* 0x000fe40007ffe006 */
[----:B------:R-:W-:Y:S01]  /*be40*/  @!P1 PRMT R0, RZ, 0x654, R0 ;  /* 0x00000654ff009816 */ /* 0x000fe20000000000 */
        /* <DEDUP_REMOVED lines=8> */
[----:B------:R-:W-:Y:S01]  /*bed0*/  IADD3 R56, R7, R21, R2 ;  /* 0x0000001507387210 */ /* 0x000fe20007ffe002 */
[----:B------:R-:W-:Y:S01]  /*bee0*/  IMAD.MOV.U32 R7, RZ, RZ, 0x40000040 ;  /* 0x40000040ff077424 */ /* 0x000fe200078e00ff */
[----:B------:R-:W-:-:S04]  /*bef0*/  LEA R58, R169, 0xffffffc0, 0x6 ;  /* 0xffffffc0a93a7811 */ /* 0x000fc800078e30ff */
[----:B------:R-:W-:Y:S01]  /*bf00*/  IADD3 R59, -R185, R23, -R58 ;  /* 0x00000017b93b7210 */ /* 0x000fe20007ffe93a */
[----:B------:R-:W-:Y:S02]  /*bf10*/  WARPGROUP.DEPBAR.LE gsb0, 0x0 ;  /* 0x00008000000079c5 */ /* 0x000fe40000010000 */
[----:B------:R-:W-:-:S06]  /*bf20*/  WARPGROUP.ARRIVE ;  /* 0x00000000000079c5 */ /* 0x000fcc0000000000 */
[----:B------:R-:W-:Y:S01]  /*bf30*/  HGMMA.64x64x16.F32.BF16 R24, gdesc[UR4], R24, gsb0 ;  /* 0x00e00000041879f0 */ /* 0x000fe20008001818 */
[----:B------:R-:W-:Y:S02]  /*bf40*/  R2UR UR4, R56 ;  /* 0x00000000380472ca */ /* 0x000fe400000e0000 */
[----:B------:R-:W-:Y:S02]  /*bf50*/  R2UR UR5, R57 ;  /* 0x00000000390572ca */ /* 0x000fe400000e0000 */
[----:B------:R-:W-:Y:S01]  /*bf60*/  R2UR UR6, R6 ;  /* 0x00000000060672ca */ /* 0x000fe200000e0000 */
[----:B------:R-:W-:Y:S01]  /*bf70*/  IMAD.MOV.U32 R6, RZ, RZ, -0x40 ;  /* 0xffffffc0ff067424 */ /* 0x000fe200078e00ff */
[----:B------:R-:W-:-:S03]  /*bf80*/  R2UR UR7, R7 ;  /* 0x00000000070772ca */ /* 0x000fc600000e0000 */
[----:B------:R-:W-:-:S04]  /*bf90*/  IMAD R6, R169, R6, 0x41 ;  /* 0x00000041a9067424 */ /* 0x000fc800078e0206 */
[----:B------:R-:W-:Y:S01]  /*bfa0*/  VIADD R62, R6, 0xffffffff ;  /* 0xffffffff063e7836 */ /* 0x000fe20000000000 */
[----:B------:R-:W-:Y:S02]  /*bfb0*/  WARPGROUP.DEPBAR.LE gsb0, 0x0 ;  /* 0x00008000000079c5 */ /* 0x000fe40000010000 */
[----:B------:R-:W-:-:S06]  /*bfc0*/  WARPGROUP.ARRIVE ;  /* 0x00000000000079c5 */ /* 0x000fcc0000000000 */
[----:B------:R-:W-:Y:S01]  /*bfd0*/  HGMMA.64x64x16.F32.BF16 R24, gdesc[UR4], R24, gsb0 ;  /* 0x00e00000041879f0 */ /* 0x000fe20008001818 */
[----:B------:R-:W-:Y:S02]  /*bfe0*/  ULDC.64 UR4, c[0x0][0xad8] ;  /* 0x0002b60000047ab9 */ /* 0x000fe40000000a00 */
[----:B------:R-:W-:-:S06]  /*bff0*/  UISETP.GE.AND UP0, UPT, UR5, 0x1, UPT ;  /* 0x000000010500788c */ /* 0x000fcc000bf06270 */
[----:B------:R-:W-:Y:S01]  /*c000*/  PLOP3.LUT P2, PT, PT, PT, UP0, 0x40, 0x0 ;  /* 0x000000000000781c */ /* 0x000fe20003f4e808 */
        /* <DEDUP_REMOVED lines=35> */
[----:B------:R-:W-:Y:S01]  /*c240*/  UP2UR UR46, UPR, URZ, 0x1 ;  /* 0x000000013f2e7883 */ /* 0x000fe20008000000 */
[----:B0-----:R-:W-:-:S06]  /*c250*/  IADD3 R0, -R184, R6, R23 ;  /* 0x00000006b8007210 */ /* 0x001fcc0007ffe117 */
[----:B------:R0:W2:Y:S01]  /*c260*/  MUFU.TANH R56, R24 ;  /* 0x0000001800387308 */ /* 0x0000a20000002400 */
[----:B------:R-:W-:Y:S01]  /*c270*/  IMAD.IADD R7, R0, 0x1, -R185 ;  /* 0x0000000100077824 */ /* 0x000fe200078e0ab9 */
[----:B------:R-:W-:-:S06]  /*c280*/  LEA R0, R189, R193, 0x6 ;  /* 0x000000c1bd007211 */ /* 0x000fcc00078e30ff */
[----:B------:R-:W3:Y:S01]  /*c290*/  MUFU.TANH R26, R26 ;  /* 0x0000001a001a7308 */ /* 0x000ee20000002400 */
        /* <DEDUP_REMOVED lines=42> */
[----:B0-----:R-:W-:-:S05]  /*c540*/  @P2 IMAD.HI.U32 R24, R21, UR6, RZ ;  /* 0x0000000615182c27 */ /* 0x001fca000f8e00ff */
[----:B------:R-:W-:-:S04]  /*c550*/  @P2 SHF.R.U32.HI R21, RZ, UR7, R24 ;  /* 0x00000007ff152c19 */ /* 0x000fc80008011618 */
[----:B------:R-:W-:Y:S01]  /*c560*/  LOP3.LUT R21, RZ, R21, RZ, 0x33, !PT ;  /* 0x00000015ff157212 */ /* 0x000fe200078e33ff */
[----:B------:R-:W-:Y:S06]  /*c570*/  BRA `(.L_x_5463) ;  /* 0x0000000000147947 */ /* 0x000fec0003800000 */
.L_x_5462:
[----:B------:R-:W-:-:S06]  /*c580*/  UISETP.NE.AND UP0, UPT, UR5, 0x1, UPT ;  /* 0x000000010500788c */ /* 0x000fcc000bf05270 */
[----:B------:R-:W-:-:S05]  /*c590*/  PLOP3.LUT P2, PT, PT, PT, UP0, 0x80, 0x0 ;  /* 0x000000000000781c */ /* 0x000fca0003f4f008 */
[----:B------:R-:W-:-:S08]  /*c5a0*/  @UP0 ULDC.64 UR6, c[0x0][0xae0] ;  /* 0x0002b80000060ab9 */ /* 0x000fd00000000a00 */
[----:B0-----:R-:W-:-:S05]  /*c5b0*/  @P2 IMAD.HI.U32 R24, R21, UR6, RZ ;  /* 0x0000000615182c27 */ /* 0x001fca000f8e00ff */
[----:B------:R-:W-:-:S07]  /*c5c0*/  @P2 SHF.R.U32.HI R21, RZ, UR7, R24 ;  /* 0x00000007ff152c19 */ /* 0x000fce0008011618 */
.L_x_5463:
[----:B------:R-:W-:Y:S05]  /*c5d0*/  BSYNC B0 ;  /* 0x0000000000007941 */ /* 0x000fea0003800000 */
.L_x_5461:
[----:B------:R-:W-:-:S04]  /*c5e0*/  IMAD R24, R21, UR5, -R58 ;  /* 0x0000000515187c24 */ /* 0x000fc8000f8e0a3a */
[----:B------:R-:W-:-:S05]  /*c5f0*/  IMAD.IADD R24, R24, 0x1, -R185 ;  /* 0x0000000118187824 */ /* 0x000fca00078e0ab9 */
[----:B------:R-:W-:Y:S02]  /*c600*/  VIMNMX R7, R7, R24, !PT ;  /* 0x0000001807077248 */ /* 0x000fe40007fe0100 */
[----:B------:R-:W-:-:S07]  /*c610*/  VIADDMNMX R6, R24, UR5, R6, PT ;  /* 0x0000000518067c46 */ /* 0x000fce000b800106 */
.L_x_5460:
[C---:B------:R-:W-:Y:S01]  /*c620*/  ISETP.GE.AND P2, PT, R62.reuse, 0x2, PT ;  /* 0x000000023e00780c */ /* 0x040fe20003f46270 */
[----:B------:R-:W-:Y:S01]  /*c630*/  UISETP.NE.AND UP0, UPT, UR46, URZ, UPT ;  /* 0x0000003f2e00728c */ /* 0x000fe2000bf05270 */
[C---:B------:R-:W-:Y:S02]  /*c640*/  ISETP.GE.AND P6, PT, R62.reuse, 0xa, PT ;  /* 0x0000000a3e00780c */ /* 0x040fe40003fc6270 */
[----:B------:R-:W-:Y:S02]  /*c650*/  ISETP.GT.AND P4, PT, R7, 0x1, !P2 ;  /* 0x000000010700780c */ /* 0x000fe40005784270 */
[----:B------:R-:W-:Y:S02]  /*c660*/  ISETP.GE.AND P3, PT, R62, 0x9, PT ;  /* 0x000000093e00780c */ /* 0x000fe40003f66270 */
[----:B------:R-:W-:Y:S02]  /*c670*/  ISETP.LT.OR P4, PT, R6, 0x2, P4 ;  /* 0x000000020600780c */ /* 0x000fe40002781670 */
[----:B0-----:R-:W-:-:S02]  /*c680*/  P2R R55, PR, RZ, 0x40 ;  /* 0x00000040ff377803 */ /* 0x001fc40000000000 */
[----:B------:R-:W-:Y:S02]  /*c690*/  FSEL R172, R25, -INF , !P4 ;  /* 0xff80000019ac7808 */ /* 0x000fe40006000000 */
[C---:B------:R-:W-:Y:S02]  /*c6a0*/  ISETP.GT.AND P4, PT, R7.reuse, 0x9, !P6 ;  /* 0x000000090700780c */ /* 0x040fe40007784270 */
[----:B------:R-:W-:Y:S02]  /*c6b0*/  ISETP.GT.AND P5, PT, R7, 0x8, !P3 ;  /* 0x000000080700780c */ /* 0x000fe40005fa4270 */
[----:B------:R-:W-:Y:S02]  /*c6c0*/  ISETP.LT.OR P4, PT, R6, 0xa, P4 ;  /* 0x0000000a0600780c */ /* 0x000fe40002781670 */
[----:B------:R-:W-:Y:S02]  /*c6d0*/  ISETP.GE.AND P6, PT, R62, 0x11, PT ;  /* 0x000000113e00780c */ /* 0x000fe40003fc6270 */
[----:B------:R-:W-:-:S02]  /*c6e0*/  FSEL R174, R29, -INF , !P4 ;  /* 0xff8000001dae7808 */ /* 0x000fc40006000000 */
[----:B------:R-:W-:Y:S02]  /*c6f0*/  ISETP.LT.OR P5, PT, R6, 0x9, P5 ;  /* 0x000000090600780c */ /* 0x000fe40002fa1670 */
        /* <DEDUP_REMOVED lines=82> */
.L_x_5466:
[----:B------:R-:W-:-:S06]  /*cc20*/  UISETP.NE.AND UP0, UPT, UR5, 0x1, UPT ;  /* 0x000000010500788c */ /* 0x000fcc000bf05270 */
[----:B------:R-:W-:-:S05]  /*cc30*/  PLOP3.LUT P6, PT, PT, PT, UP0, 0x80, 0x0 ;  /* 0x000000000000781c */ /* 0x000fca0003fcf008 */
[----:B------:R-:W-:-:S08]  /*cc40*/  @UP0 ULDC.64 UR6, c[0x0][0xae0] ;  /* 0x0002b80000060ab9 */ /* 0x000fd00000000a00 */
[----:B------:R-:W-:Y:S01]  /*cc50*/  @P6 IMAD.HI.U32 R24, R21, UR6, RZ ;  /* 0x0000000615186c27 */ /* 0x000fe2000f8e00ff */
[----:B------:R-:W-:-:S13]  /*cc60*/  PLOP3.LUT P6, PT, PT, PT, UP0, 0x80, 0x0 ;  /* 0x000000000000781c */ /* 0x000fda0003fcf008 */
[----:B------:R-:W-:-:S07]  /*cc70*/  @P6 SHF.R.U32.HI R21, RZ, UR7, R24 ;  /* 0x00000007ff156c19 */ /* 0x000fce0008011618 */
.L_x_5467:
[----:B------:R-:W-:Y:S05]  /*cc80*/  BSYNC B0 ;  /* 0x0000000000007941 */ /* 0x000fea0003800000 */
.L_x_5465:
[----:B------:R-:W-:-:S04]  /*cc90*/  IMAD R24, R21, UR5, -R58 ;  /* 0x0000000515187c24 */ /* 0x000fc8000f8e0a3a */
[----:B------:R-:W-:-:S05]  /*cca0*/  IMAD.IADD R24, R24, 0x1, -R185 ;  /* 0x0000000118187824 */ /* 0x000fca00078e0ab9 */
[----:B------:R-:W-:Y:S02]  /*ccb0*/  VIMNMX R7, R7, R24, !PT ;  /* 0x0000001807077248 */ /* 0x000fe40007fe0100 */
[----:B------:R-:W-:-:S07]  /*ccc0*/  VIADDMNMX R6, R24, UR5, R6, PT ;  /* 0x0000000518067c46 */ /* 0x000fce000b800106 */
.L_x_5464:
[C---:B------:R-:W-:Y:S01]  /*ccd0*/  ISETP.GT.AND P2, PT, R7.reuse, 0x1, !P2 ;  /* 0x000000010700780c */ /* 0x040fe20005744270 */
[----:B------:R-:W-:Y:S01]  /*cce0*/  ULDC UR6, c[0x0][0xa80] ;  /* 0x0002a00000067ab9 */ /* 0x000fe20000000800 */
[----:B------:R-:W-:Y:S01]  /*ccf0*/  ISETP.GT.AND P3, PT, R7, 0x8, !P3 ;  /* 0x000000080700780c */ /* 0x000fe20005f64270 */
[----:B------:R-:W-:Y:S01]  /*cd00*/  IMAD.U32 R168, RZ, RZ, UR6 ;  /* 0x00000006ffa87e24 */ /* 0x000fe2000f8e00ff */
[C---:B------:R-:W-:Y:S01]  /*cd10*/  ISETP.LT.OR P2, PT, R6.reuse, 0x2, P2 ;  /* 0x000000020600780c */ /* 0x040fe20001741670 */
[----:B------:R-:W-:Y:S01]  /*cd20*/  UISETP.NE.AND UP0, UPT, UR46, URZ, UPT ;  /* 0x0000003f2e00728c */ /* 0x000fe2000bf05270 */
[----:B------:R-:W-:Y:S01]  /*cd30*/  BAR.SYNC.DEFER_BLOCKING 0xf, 0x100 ;  /* 0x03c4000000007b1d */ /* 0x000fe20000010000 */
[----:B------:R-:W-:Y:S01]  /*cd40*/  ISETP.LT.OR P3, PT, R6, 0x9, P3 ;  /* 0x000000090600780c */ /* 0x000fe20001f61670 */
[----:B------:R-:W-:Y:S01]  /*cd50*/  @!P1 VIADD R14, R14, 0x38860 ;  /* 0x000388600e0e9836 */ /* 0x000fe20000000000 */
[----:B------:R-:W-:Y:S02]  /*cd60*/  FSEL R24, R27, -INF , !P2 ;  /* 0xff8000001b187808 */ /* 0x000fe40005000000 */
[----:B------:R-:W-:-:S02]  /*cd70*/  ISETP.NE.AND P2, PT, R55, RZ, PT ;  /* 0x000000ff3700720c */ /* 0x000fc40003f45270 */
[----:B------:R-:W-:Y:S02]  /*cd80*/  FSEL R27, R30, -INF , !P3 ;  /* 0xff8000001e1b7808 */ /* 0x000fe40005800000 */
[----:B------:R-:W-:Y:S02]  /*cd90*/  ISETP.GT.AND P2, PT, R7, 0x9, !P2 ;  /* 0x000000090700780c */ /* 0x000fe40005744270 */
[----:B------:R-:W-:Y:S02]  /*cda0*/  ISETP.NE.AND P3, PT, R29, RZ, PT ;  /* 0x000000ff1d00720c */ /* 0x000fe40003f65270 */
        /* <DEDUP_REMOVED lines=37> */
[----:B------:R-:W0:Y:S01]  /*d000*/  SHFL.BFLY PT, R21, R28, 0x2, 0x1f ;  /* 0x0c401f001c157f89 */ /* 0x000e2200000e0000 */
        /* <DEDUP_REMOVED lines=8> */
[----:B------:R-:W-:Y:S02]  /*d090*/  ISETP.GT.AND P2, PT, R7, 0x28, !P3 ;  /* 0x000000280700780c */ /* 0x000fe40005f44270 */
[----:B------:R-:W-:Y:S02]  /*d0a0*/  ISETP.NE.AND P3, PT, R45, RZ, PT ;  /* 0x000000ff2d00720c */ /* 0x000fe40003f65270 */
[----:B------:R-:W-:Y:S02]  /*d0b0*/  ISETP.LT.OR P2, PT, R6, 0x29, P2 ;  /* 0x000000290600780c */ /* 0x000fe40001741670 */
[C---:B------:R-:W-:Y:S02]  /*d0c0*/  ISETP.GT.AND P3, PT, R7.reuse, 0x30, !P3 ;  /* 0x000000300700780c */ /* 0x040fe40005f64270 */
[----:B------:R-:W-:Y:S02]  /*d0d0*/  FSEL R43, R46, -INF , !P2 ;  /* 0xff8000002e2b7808 */ /* 0x000fe40005000000 */
[----:B------:R-:W-:-:S02]  /*d0e0*/  ISETP.GT.AND P2, PT, R7, RZ, !P6 ;  /* 0x000000ff0700720c */ /* 0x000fc40007744270 */
[----:B0-----:R-:W-:Y:S02]  /*d0f0*/  FMNMX.FTZ R30, R28, R21, !PT ;  /* 0x000000151c1e7209 */ /* 0x001fe40007810000 */
[----:B------:R-:W-:Y:S02]  /*d100*/  ISETP.LT.OR P2, PT, R6, 0x1, P2 ;  /* 0x000000010600780c */ /* 0x000fe40001741670 */
[----:B------:R-:W-:Y:S01]  /*d110*/  ISETP.NE.AND P6, PT, R49, RZ, PT ;  /* 0x000000ff3100720c */ /* 0x000fe20003fc5270 */
[----:B------:R-:W0:Y:S01]  /*d120*/  SHFL.BFLY PT, R21, R30, 0x1, 0x1f ;  /* 0x0c201f001e157f89 */ /* 0x000e2200000e0000 */
        /* <DEDUP_REMOVED lines=9> */
[C---:B------:R-:W-:Y:S02]  /*d1c0*/  ISETP.LT.OR P3, PT, R6.reuse, 0x31, P3 ;  /* 0x000000310600780c */ /* 0x040fe40001f61670 */
[----:B------:R-:W-:Y:S02]  /*d1d0*/  FMNMX.FTZ R26, R33, R26, !PT ;  /* 0x0000001a211a7209 */ /* 0x000fe40007810000 */
[----:B------:R-:W-:Y:S02]  /*d1e0*/  ISETP.LT.OR P5, PT, R6, 0x39, P5 ;  /* 0x000000390600780c */ /* 0x000fe40002fa1670 */
[----:B------:R-:W-:Y:S02]  /*d1f0*/  FMNMX.FTZ R26, R35, R26, !PT ;  /* 0x0000001a231a7209 */ /* 0x000fe40007810000 */
[----:B0-----:R-:W-:Y:S02]  /*d200*/  FMNMX.FTZ R21, R30, R21, !PT ;  /* 0x000000151e157209 */ /* 0x001fe40007810000 */
[----:B------:R-:W-:-:S02]  /*d210*/  FMNMX.FTZ R26, R37, R26, !PT ;  /* 0x0000001a251a7209 */ /* 0x000fc40007810000 */
[C---:B------:R-:W-:Y:S01]  /*d220*/  FSETP.NEU.FTZ.AND P2, PT, R21.reuse, -INF , PT ;  /* 0xff8000001500780b */ /* 0x040fe20003f5d000 */
[----:B------:R-:W-:Y:S01]  /*d230*/  FMUL.FTZ R28, R21, R168 ;  /* 0x000000a8151c7220 */ /* 0x000fe20000410000 */
[----:B------:R-:W-:Y:S02]  /*d240*/  FMNMX.FTZ R26, R39, R26, !PT ;  /* 0x0000001a271a7209 */ /* 0x000fe40007810000 */
[----:B------:R-:W-:Y:S02]  /*d250*/  FSEL R47, R51, -INF , !P4 ;  /* 0xff800000332f7808 */ /* 0x000fe40006000000 */
[----:B------:R-:W-:Y:S02]  /*d260*/  FMNMX.FTZ R26, R41, R26, !PT ;  /* 0x0000001a291a7209 */ /* 0x000fe40007810000 */
[----:B------:R-:W-:Y:S02]  /*d270*/  FSEL R55, R28, RZ, P2 ;  /* 0x000000ff1c377208 */ /* 0x000fe40001000000 */
[----:B------:R-:W-:-:S02]  /*d280*/  FMNMX.FTZ R26, R43, R26, !PT ;  /* 0x0000001a2b1a7209 */ /* 0x000fc40007810000 */
[----:B------:R-:W-:Y:S01]  /*d290*/  ISETP.GT.AND P2, PT, R7, 0x39, !P6 ;  /* 0x000000390700780c */ /* 0x000fe20007744270 */
[-CC-:B------:R-:W-:Y:S01]  /*d2a0*/  FFMA.FTZ R171, R56, R168.reuse, -R55.reuse ;  /* 0x000000a838ab7223 */ /* 0x180fe20000010837 */
[----:B------:R-:W-:Y:S01]  /*d2b0*/  FSEL R7, R50, -INF , !P3 ;  /* 0xff80000032077808 */ /* 0x000fe20005800000 */
[--C-:B------:R-:W-:Y:S01]  /*d2c0*/  FFMA.FTZ R172, R172, R168, -R55.reuse ;  /* 0x000000a8acac7223 */ /* 0x100fe20000010837 */
[----:B------:R-:W-:Y:S01]  /*d2d0*/  FMNMX.FTZ R26, R45, R26, !PT ;  /* 0x0000001a2d1a7209 */ /* 0x000fe20007810000 */
[-CC-:B------:R-:W-:Y:S01]  /*d2e0*/  FFMA.FTZ R173, R64, R168.reuse, -R55.reuse ;  /* 0x000000a840ad7223 */ /* 0x180fe20000010837 */
        /* <DEDUP_REMOVED lines=20> */
[----:B------:R-:W-:Y:S01]  /*d430*/  FFMA.FTZ R199, R62, R168, -R55 ;  /* 0x000000a83ec77223 */ /* 0x000fe20000010837 */
[----:B------:R-:W-:Y:S01]  /*d440*/  MUFU.EX2 R171, R171 ;  /* 0x000000ab00ab7308 */ /* 0x000fe20000000800 */
[----:B------:R-:W-:-:S07]  /*d450*/  @!P1 PRMT R14, RZ, 0x654, R14 ;  /* 0x00000654ff0e9816 */ /* 0x000fce000000000e */
[----:B------:R-:W1:Y:S08]  /*d460*/  MUFU.EX2 R172, R172 ;  /* 0x000000ac00ac7308 */ /* 0x000e700000000800 */
[----:B------:R-:W-:Y:S01]  /*d470*/  MUFU.EX2 R173, R173 ;  /* 0x000000ad00ad7308 */ /* 0x000fe20000000800 */
[----:B0-----:R-:W-:-:S07]  /*d480*/  FMNMX.FTZ R53, R26, R53, !PT ;  /* 0x000000351a357209 */ /* 0x001fce0007810000 */
[----:B------:R-:W0:Y:S01]  /*d490*/  MUFU.EX2 R174, R174 ;  /* 0x000000ae00ae7308 */ /* 0x000e220000000800 */
[----:B-1----:R-:W-:Y:S01]  /*d4a0*/  F2FP.BF16.F32.PACK_AB R164, R172, R171 ;  /* 0x000000abaca4723e */ /* 0x002fe200000010ff */
[----:B------:R-:W-:Y:S01]  /*d4b0*/  FADD.FTZ R172, R171, R172 ;  /* 0x000000acabac7221 */ /* 0x000fe20000010000 */
[----:B------:R-:W1:Y:S05]  /*d4c0*/  SHFL.BFLY PT, R190, R53, 0x1, 0x1f ;  /* 0x0c201f0035be7f89 */ /* 0x000e6a00000e0000 */
[----:B------:R-:W-:Y:S08]  /*d4d0*/  MUFU.EX2 R175, R175 ;  /* 0x000000af00af7308 */ /* 0x000ff00000000800 */
[----:B------:R-:W2:Y:S01]  /*d4e0*/  MUFU.EX2 R176, R176 ;  /* 0x000000b000b07308 */ /* 0x000ea20000000800 */
[----:B0-----:R-:W-:Y:S01]  /*d4f0*/  F2FP.BF16.F32.PACK_AB R166, R174, R173 ;  /* 0x000000adaea6723e */ /* 0x001fe200000010ff */
[----:B------:R-:W-:-:S04]  /*d500*/  FADD.FTZ R173, R173, R172 ;  /* 0x000000acadad7221 */ /* 0x000fc80000010000 */
[----:B------:R-:W-:Y:S02]  /*d510*/  FADD.FTZ R174, R174, R173 ;  /* 0x000000adaeae7221 */ /* 0x000fe40000010000 */
[----:B------:R-:W-:Y:S01]  /*d520*/  MUFU.EX2 R177, R177 ;  /* 0x000000b100b17308 */ /* 0x000fe20000000800 */
[----:B-1----:R-:W-:-:S04]  /*d530*/  FMNMX.FTZ R190, R53, R190, !PT ;  /* 0x000000be35be7209 */ /* 0x002fc80007810000 */
[C---:B------:R-:W-:Y:S01]  /*d540*/  FSETP.NEU.FTZ.AND P2, PT, R190.reuse, -INF , PT ;  /* 0xff800000be00780b */ /* 0x040fe20003f5d000 */
[-C--:B------:R-:W-:Y:S02]  /*d550*/  FMUL.FTZ R6, R190, R168.reuse ;  /* 0x000000a8be067220 */ /* 0x080fe40000410000 */
[----:B------:R-:W0:Y:S01]  /*d560*/  MUFU.EX2 R178, R178 ;  /* 0x000000b200b27308 */ /* 0x000e220000000800 */
[----:B--2---:R-:W-:Y:S01]  /*d570*/  F2FP.BF16.F32.PACK_AB R160, R176, R175 ;  /* 0x000000afb0a0723e */ /* 0x004fe200000010ff */
[----:B------:R-:W-:Y:S01]  /*d580*/  FADD.FTZ R175, R175, R174 ;  /* 0x000000aeafaf7221 */ /* 0x000fe20000010000 */
[----:B------:R-:W-:Y:S01]  /*d590*/  FSEL R26, R6, RZ, P2 ;  /* 0x000000ff061a7208 */ /* 0x000fe20001000000 */
[----:B------:R-:W-:Y:S02]  /*d5a0*/  IMAD R6, R19, 0x1000, R188 ;  /* 0x0000100013067824 */ /* 0x000fe400078e02bc */
[----:B------:R-:W-:Y:S01]  /*d5b0*/  FADD.FTZ R176, R176, R175 ;  /* 0x000000afb0b07221 */ /* 0x000fe20000010000 */
[----:B------:R-:W-:Y:S01]  /*d5c0*/  PLOP3.LUT P2, PT, PT, PT, UP0, 0x40, 0x0 ;  /* 0x000000000000781c */ /* 0x000fe20003f4e808 */
        /* <DEDUP_REMOVED lines=18> */
[----:B------:R-:W-:Y:S01]  /*d6f0*/  IMAD.MOV.U32 R7, RZ, RZ, 0x40000040 ;  /* 0x40000040ff077424 */ /* 0x000fe200078e00ff */
[----:B0-----:R-:W-:Y:S01]  /*d700*/  F2FP.BF16.F32.PACK_AB R162, R178, R177 ;  /* 0x000000b1b2a2723e */ /* 0x001fe200000010ff */
[----:B------:R-:W-:Y:S01]  /*d710*/  FADD.FTZ R177, R177, R176 ;  /* 0x000000b0b1b17221 */ /* 0x000fe20000010000 */
[----:B------:R-:W-:-:S02]  /*d720*/  R2UR UR6, R6 ;  /* 0x00000000060672ca */ /* 0x000fc400000e0000 */
[----:B------:R-:W-:Y:S01]  /*d730*/  R2UR UR7, R7 ;  /* 0x00000000070772ca */ /* 0x000fe200000e0000 */
[----:B------:R-:W-:Y:S01]  /*d740*/  IMAD.MOV.U32 R7, RZ, RZ, 0x40000040 ;  /* 0x40000040ff077424 */ /* 0x000fe200078e00ff */
[----:B------:R-:W0:Y:S01]  /*d750*/  MUFU.EX2 R201, R201 ;  /* 0x000000c900c97308 */ /* 0x000e220000000800 */
[----:B------:R-:W-:-:S07]  /*d760*/  FADD.FTZ R178, R178, R177 ;  /* 0x000000b1b2b27221 */ /* 0x000fce0000010000 */
        /* <DEDUP_REMOVED lines=21> */
[----:B------:R-:W3:Y:S01]  /*d8c0*/  MUFU.EX2 R182, R182 ;  /* 0x000000b600b67308 */ /* 0x000ee20000000800 */
[----:B0-----:R-:W-:Y:S01]  /*d8d0*/  F2FP.BF16.F32.PACK_AB R156, R180, R179 ;  /* 0x000000b3b49c723e */ /* 0x001fe200000010ff */
[----:B------:R-:W-:-:S04]  /*d8e0*/  FADD.FTZ R179, R179, R178 ;  /* 0x000000b2b3b37221 */ /* 0x000fc80000010000 */
[----:B------:R-:W-:Y:S02]  /*d8f0*/  FADD.FTZ R180, R180, R179 ;  /* 0x000000b3b4b47221 */ /* 0x000fe40000010000 */
[----:B------:R-:W0:Y:S08]  /*d900*/  MUFU.EX2 R210, R210 ;  /* 0x000000d200d27308 */ /* 0x000e300000000800 */
[----:B------:R-:W4:Y:S01]  /*d910*/  MUFU.EX2 R222, R222 ;  /* 0x000000de00de7308 */ /* 0x000f220000000800 */
[----:B---3--:R-:W-:Y:S01]  /*d920*/  F2FP.BF16.F32.PACK_AB R158, R182, R181 ;  /* 0x000000b5b69e723e */ /* 0x008fe200000010ff */
[----:B------:R-:W-:-:S04]  /*d930*/  FADD.FTZ R181, R181, R180 ;  /* 0x000000b4b5b57221 */ /* 0x000fc80000010000 */
[----:B------:R-:W-:Y:S02]  /*d940*/  FADD.FTZ R182, R182, R181 ;  /* 0x000000b5b6b67221 */ /* 0x000fe40000010000 */
[----:B------:R-:W-:Y:S01]  /*d950*/  MUFU.EX2 R223, R223 ;  /* 0x000000df00df7308 */ /* 0x000fe20000000800 */
[----:B0-----:R-:W-:-:S07]  /*d960*/  FADD.FTZ R207, R210, R207 ;  /* 0x000000cfd2cf7221 */ /* 0x001fce0000010000 */
[----:B------:R-:W0:Y:S01]  /*d970*/  MUFU.EX2 R224, R224 ;  /* 0x000000e000e07308 */ /* 0x000e220000000800 */
[C---:B----4-:R-:W-:Y:S01]  /*d980*/  F2FP.BF16.F32.PACK_AB R157, R222.reuse, R210 ;  /* 0x000000d2de9d723e */ /* 0x050fe200000010ff */
[----:B------:R-:W-:-:S06]  /*d990*/  FADD.FTZ R222, R222, R207 ;  /* 0x000000cfdede7221 */ /* 0x000fcc0000010000 */
[----:B------:R-:W3:Y:S08]  /*d9a0*/  MUFU.EX2 R183, R183 ;  /* 0x000000b700b77308 */ /* 0x000ef00000000800 */
[----:B------:R-:W4:Y:S01]  /*d9b0*/  MUFU.EX2 R191, R191 ;  /* 0x000000bf00bf7308 */ /* 0x000f220000000800 */
[----:B0-----:R-:W-:Y:S01]  /*d9c0*/  F2FP.BF16.F32.PACK_AB R159, R224, R223 ;  /* 0x000000dfe09f723e */ /* 0x001fe200000010ff */
[----:B------:R-:W-:-:S04]  /*d9d0*/  FADD.FTZ R223, R223, R222 ;  /* 0x000000dedfdf7221 */ /* 0x000fc80000010000 */
[----:B------:R-:W-:Y:S01]  /*d9e0*/  STSM.16.M88.4 [R197], R156 ;  /* 0x0000009cc5007844 */ /* 0x000fe20000000200 */
[----:B------:R-:W-:Y:S01]  /*d9f0*/  FADD.FTZ R224, R224, R223 ;  /* 0x000000dfe0e07221 */ /* 0x000fe20000010000 */
[----:B------:R-:W-:Y:S01]  /*da00*/  MUFU.EX2 R198, R198 ;  /* 0x000000c600c67308 */ /* 0x000fe20000000800 */
[----:B---3--:R-:W-:-:S07]  /*da10*/  FADD.FTZ R182, R183, R182 ;  /* 0x000000b6b7b67221 */ /* 0x008fce0000010000 */
[----:B------:R-:W0:Y:S01]  /*da20*/  MUFU.EX2 R199, R199 ;  /* 0x000000c700c77308 */ /* 0x000e220000000800 */
[C---:B----4-:R-:W-:Y:S01]  /*da30*/  F2FP.BF16.F32.PACK_AB R152, R191.reuse, R183 ;  /* 0x000000b7bf98723e */ /* 0x050fe200000010ff */
[----:B------:R-:W-:-:S06]  /*da40*/  FADD.FTZ R191, R191, R182 ;  /* 0x000000b6bfbf7221 */ /* 0x000fcc0000010000 */
[----:B------:R-:W-:Y:S08]  /*da50*/  MUFU.EX2 R225, R225 ;  /* 0x000000e100e17308 */ /* 0x000ff00000000800 */
[----:B------:R-:W3:Y:S01]  /*da60*/  MUFU.EX2 R228, R228 ;  /* 0x000000e400e47308 */ /* 0x000ee20000000800 */
[----:B0-----:R-:W-:-:S07]  /*da70*/  F2FP.BF16.F32.PACK_AB R154, R199, R198 ;  /* 0x000000c6c79a723e */ /* 0x001fce00000010ff */
[----:B------:R-:W-:Y:S08]  /*da80*/  MUFU.EX2 R229, R229 ;  /* 0x000000e500e57308 */ /* 0x000ff00000000800 */
[----:B------:R-:W0:Y:S01]  /*da90*/  MUFU.EX2 R170, R170 ;  /* 0x000000aa00aa7308 */ /* 0x000e220000000800 */
[----:B---3--:R-:W-:Y:S01]  /*daa0*/  F2FP.BF16.F32.PACK_AB R153, R228, R225 ;  /* 0x000000e1e499723e */ /* 0x008fe200000010ff */
[----:B------:R-:W-:-:S04]  /*dab0*/  FADD.FTZ R225, R225, R224 ;  /* 0x000000e0e1e17221 */ /* 0x000fc80000010000 */
[----:B------:R-:W-:Y:S01]  /*dac0*/  FADD.FTZ R228, R228, R225 ;  /* 0x000000e1e4e47221 */ /* 0x000fe20000010000 */
[----:B0-----:R-:W-:-:S05]  /*dad0*/  F2FP.BF16.F32.PACK_AB R155, R170, R229 ;  /* 0x000000e5aa9b723e */ /* 0x001fca00000010ff */
[----:B------:R0:W-:Y:S01]  /*dae0*/  STSM.16.M88.4 [R208], R152 ;  /* 0x00000098d0007844 */ /* 0x0001e20000000200 */
[----:B------:R-:W-:-:S06]  /*daf0*/  WARPGROUP.ARRIVE ;  /* 0x00000000000079c5 */ /* 0x000fcc0000000000 */
[----:B------:R-:W-:Y:S03]  /*db00*/  HGMMA.64x256x16.F32.BF16 R24, R164, gdesc[UR4].tnspB, RZ, !UPT, gsb0 ;  /* 0x43e00004a4187df0 */ /* 0x000fe6000c0018ff */
[----:B------:R-:W-:Y:S02]  /*db10*/  WARPGROUP.DEPBAR.LE gsb0, 0x0 ;  /* 0x00008000000079c5 */ /* 0x000fe40000010000 */
[----:B-1----:R-:W-:Y:S01]  /*db20*/  VIADD R164, R6, 0x80 ;  /* 0x0000008006a47836 */ /* 0x002fe20000000000 */
[----:B------:R-:W-:Y:S01]  /*db30*/  WARPGROUP.ARRIVE ;  /* 0x00000000000079c5 */ /* 0x000fe20000000000 */
[----:B------:R-:W-:-:S03]  /*db40*/  IMAD.MOV.U32 R165, RZ, RZ, 0x40000040 ;  /* 0x40000040ffa57424 */ /* 0x000fc600078e00ff */
[----:B------:R-:W-:Y:S02]  /*db50*/  R2UR UR6, R164 ;  /* 0x00000000a40672ca */ /* 0x000fe400000e0000 */
[----:B------:R-:W-:-:S15]  /*db60*/  R2UR UR7, R165 ;  /* 0x00000000a50772ca */ /* 0x000fde00000e0000 */
[----:B------:R-:W-:-:S01]  /*db70*/  NOP ;  /* 0x0000000000007918 */ /* 0x000fc20000000000 */
[----:B------:R-:W-:Y:S03]  /*db80*/  HGMMA.64x256x16.F32.BF16 R24, R160, gdesc[UR4].tnspB, R24, gsb0 ;  /* 0x43e00004a0187df0 */ /* 0x000fe60008001818 */
[----:B------:R-:W-:Y:S02]  /*db90*/  WARPGROUP.DEPBAR.LE gsb0, 0x0 ;  /* 0x00008000000079c5 */ /* 0x000fe40000010000 */
[C---:B--2---:R-:W-:Y:S01]  /*dba0*/  VIADD R160, R6.reuse, 0x100 ;  /* 0x0000010006a07836 */ /* 0x044fe20000000000 */
[----:B------:R-:W-:Y:S01]  /*dbb0*/  WARPGROUP.ARRIVE ;  /* 0x00000000000079c5 */ /* 0x000fe20000000000 */
[----:B------:R-:W-:Y:S02]  /*dbc0*/  IMAD.MOV.U32 R161, RZ, RZ, 0x40000040 ;  /* 0x40000040ffa17424 */ /* 0x000fe400078e00ff */
[----:B------:R-:W-:Y:S01]  /*dbd0*/  VIADD R6, R6, 0x180 ;  /* 0x0000018006067836 */ /* 0x000fe20000000000 */
[----:B------:R-:W-:-:S02]  /*dbe0*/  R2UR UR6, R160 ;  /* 0x00000000a00672ca */ /* 0x000fc400000e0000 */
[----:B------:R-:W-:-:S15]  /*dbf0*/  R2UR UR7, R161 ;  /* 0x00000000a10772ca */ /* 0x000fde00000e0000 */
[----:B------:R-:W-:-:S01]  /*dc00*/  NOP ;  /* 0x0000000000007918 */ /* 0x000fc20000000000 */
[----:B------:R-:W-:Y:S01]  /*dc10*/  HGMMA.64x256x16.F32.BF16 R24, R156, gdesc[UR4].tnspB, R24, gsb0 ;  /* 0x43e000049c187df0 */ /* 0x000fe20008001818 */
[----:B------:R-:W-:Y:S01]  /*dc20*/  R2UR UR6, R6 ;  /* 0x00000000060672ca */ /* 0x000fe200000e0000 */
[----:B------:R-:W-:Y:S01]  /*dc30*/  FADD.FTZ R6, R198, R191 ;  /* 0x000000bfc6067221 */ /* 0x000fe20000010000 */
[----:B------:R-:W-:Y:S01]  /*dc40*/  R2UR UR7, R7 ;  /* 0x00000000070772ca */ /* 0x000fe200000e0000 */
[----:B------:R-:W-:Y:S02]  /*dc50*/  FADD.FTZ R7, R229, R228 ;  /* 0x000000e4e5077221 */ /* 0x000fe40000010000 */
[----:B------:R-:W-:Y:S02]  /*dc60*/  FADD.FTZ R6, R199, R6 ;  /* 0x00000006c7067221 */ /* 0x000fe40000010000 */
[----:B------:R-:W-:Y:S01]  /*dc70*/  FADD.FTZ R7, R170, R7 ;  /* 0x00000007aa077221 */ /* 0x000fe20000010000 */
[----:B------:R-:W-:Y:S02]  /*dc80*/  WARPGROUP.DEPBAR.LE gsb0, 0x0 ;  /* 0x00008000000079c5 */ /* 0x000fe40000010000 */
[----:B------:R-:W-:-:S15]  /*dc90*/  WARPGROUP.ARRIVE ;  /* 0x00000000000079c5 */ /* 0x000fde0000000000 */
[----:B------:R-:W-:-:S02]  /*dca0*/  NOP ;  /* 0x0000000000007918 */ /* 0x000fc40000000000 */
[----:B------:R-:W-:Y:S03]  /*dcb0*/  HGMMA.64x256x16.F32.BF16 R24, R152, gdesc[UR4].tnspB, R24, gsb0 ;  /* 0x43e0000498187df0 */ /* 0x000fe60008001818 */
[----:B------:R-:W-:Y:S02]  /*dcc0*/  WARPGROUP.DEPBAR.LE gsb0, 0x0 ;  /* 0x00008000000079c5 */ /* 0x000fe40000010000 */
[----:B------:R1:W-:Y:S06]  /*dcd0*/  MEMBAR.ALL.CTA ;  /* 0x0000000000007992 */ /* 0x0003ec0000008000 */
[----:B-1----:R-:W1:Y:S02]  /*dce0*/  FENCE.VIEW.ASYNC.S ;  /* 0x00000000000073c6 */ /* 0x002e640000000000 */
[----:B-1----:R-:W-:Y:S01]  /*dcf0*/  NOP ;  /* 0x0000000000007918 */ /* 0x002fe20000000000 */
[----:B------:R-:W-:Y:S06]  /*dd00*/  BAR.ARV 0xe, 0x100 ;  /* 0x0384000000007b1d */ /* 0x000fec0000002000 */
[----:B------:R1:W-:Y:S02]  /*dd10*/  @!P1 SYNCS.ARRIVE.TRANS64.RED.A1T0 RZ, [R14+URZ], RZ ;  /* 0x000000ff0eff99a7 */ /* 0x0003e4000810043f */
[----:B-1----:R-:W-:-:S04]  /*dd20*/  IMAD.IADD R14, R23, 0x1, -R184 ;  /* 0x00000001170e7824 */ /* 0x002fc800078e0ab8 */
[----:B0-----:R-:W-:Y:S02]  /*dd30*/  IMAD R154, R189, 0x40, R14 ;  /* 0x00000040bd9a7824 */ /* 0x001fe400078e020e */
[----:B------:R-:W-:Y:S02]  /*dd40*/  VIADD R14, R169, 0xfffffffe ;  /* 0xfffffffea90e7836 */ /* 0x000fe40000000000 */
[----:B------:R-:W-:Y:S01]  /*dd50*/  VIADD R152, R154, UR4 ;  /* 0x000000049a987c36 */ /* 0x000fe20008000000 */
        /* <DEDUP_REMOVED lines=13> */
.L_x_5470:
[----:B------:R-:W-:-:S06]  /*de30*/  UISETP.NE.AND UP0, UPT, UR5, 0x1, UPT ;  /* 0x000000010500788c */ /* 0x000fcc000bf05270 */
[----:B------:R-:W-:-:S05]  /*de40*/  PLOP3.LUT P2, PT, PT, PT, UP0, 0x80, 0x0 ;  /* 0x000000000000781c */ /* 0x000fca0003f4f008 */
[----:B------:R-:W-:-:S08]  /*de50*/  @UP0 ULDC.64 UR6, c[0x0][0xae0] ;  /* 0x0002b80000060ab9 */ /* 0x000fd00000000a00 */
[----:B------:R-:W-:-:S05]  /*de60*/  @P2 IMAD.HI.U32 R154, R153, UR6, RZ ;  /* 0x00000006999a2c27 */ /* 0x000fca000f8e00ff */
[----:B------:R-:W-:-:S07]  /*de70*/  @P2 SHF.R.U32.HI R153, RZ, UR7, R154 ;  /* 0x00000007ff992c19 */ /* 0x000fce000801169a */
.L_x_5471:
[----:B------:R-:W-:Y:S05]  /*de80*/  BSYNC B0 ;  /* 0x0000000000007941 */ /* 0x000fea0003800000 */
.L_x_5469:
[----:B------:R-:W-:-:S04]  /*de90*/  IMAD.U32 R154, RZ, RZ, UR5 ;  /* 0x00000005ff9a7e24 */ /* 0x000fc8000f8e00ff */
[----:B------:R-:W-:-:S05]  /*dea0*/  IMAD R153, R153, R154, UR5 ;  /* 0x0000000599997e24 */ /* 0x000fca000f8e029a */
[----:B------:R-:W-:-:S07]  /*deb0*/  VIMNMX R152, R152, R153, PT ;  /* 0x0000009998987248 */ /* 0x000fce0003fe0100 */
.L_x_5468:
[----:B------:R-:W-:Y:S01]  /*dec0*/  SHF.R.S32.HI R153, RZ, 0x1f, R152 ;  /* 0x0000001fff997819 */ /* 0x000fe20000011498 */
[----:B------:R-:W-:Y:S01]  /*ded0*/  ULDC UR38, c[0x0][0xadc] ;  /* 0x0002b70000267ab9 */ /* 0x000fe20000000800 */
[----:B------:R-:W-:Y:S01]  /*dee0*/  ULDC UR41, c[0x0][0xadc] ;  /* 0x0002b70000297ab9 */ /* 0x000fe20000000800 */
[----:B------:R-:W-:Y:S01]  /*def0*/  ULDC UR37, c[0x0][0xa80] ;  /* 0x0002a00000257ab9 */ /* 0x000fe20000000800 */
[----:B------:R-:W-:Y:S01]  /*df00*/  LEA.HI R153, R153, R152, RZ, 0x6 ;  /* 0x0000009899997211 */ /* 0x000fe200078f30ff */
[----:B------:R-:W-:Y:S01]  /*df10*/  ULDC UR40, c[0x0][0xa80] ;  /* 0x0002a00000287ab9 */ /* 0x000fe20000000800 */
[----:B------:R-:W-:Y:S01]  /*df20*/  ULDC UR39, c[0x0][0xa80] ;  /* 0x0002a00000277ab9 */ /* 0x000fe20000000800 */
[----:B------:R-:W-:Y:S01]  /*df30*/  ULDC UR45, c[0x0][0xad0] ;  /* 0x0002b400002d7ab9 */ /* 0x000fe20000000800 */
[----:B------:R-:W-:Y:S01]  /*df40*/  SHF.R.S32.HI R153, RZ, 0x6, R153 ;  /* 0x00000006ff997819 */ /* 0x000fe20000011499 */
[----:B------:R-:W-:Y:S01]  /*df50*/  ULDC UR44, c[0x0][0xad0] ;  /* 0x0002b400002c7ab9 */ /* 0x000fe20000000800 */
[----:B------:R-:W-:Y:S01]  /*df60*/  ULDC UR43, c[0x0][0xad0] ;  /* 0x0002b400002b7ab9 */ /* 0x000fe20000000800 */
[----:B------:R-:W-:Y:S01]  /*df70*/  ULDC UR42, c[0x0][0xad8] ;  /* 0x0002b600002a7ab9 */ /* 0x000fe20000000800 */
[----:B------:R-:W-:Y:S01]  /*df80*/  VIMNMX R210, R212, R153, !PT ;  /* 0x00000099d4d27248 */ /* 0x000fe20007fe0100 */
[----:B------:R-:W-:Y:S01]  /*df90*/  ULDC UR48, c[0x0][0xad8] ;  /* 0x0002b60000307ab9 */ /* 0x000fe20000000800 */
[----:B------:R-:W-:Y:S02]  /*dfa0*/  BSSY B1, `(.L_x_5472) ;  /* 0x0000414000017945 */ /* 0x000fe40003800000 */
[----:B------:R-:W-:-:S13]  /*dfb0*/  ISETP.GE.AND P2, PT, R14, R210, PT ;  /* 0x000000d20e00720c */ /* 0x000fda0003f46270 */
[----:B------:R-:W-:Y:S05]  /*dfc0*/  @!P2 BRA `(.L_x_5473) ;  /* 0x000000400044a947 */ /* 0x000fea0003800000 */
[----:B------:R-:W-:Y:S01]  /*dfd0*/  IADD3 R191, R0, R23, -R184 ;  /* 0x0000001700bf7210 */ /* 0x000fe20007ffe8b8 */
[----:B------:R-:W-:Y:S03]  /*dfe0*/  BSSY B0, `(.L_x_5474) ;  /* 0x000040b000007945 */ /* 0x000fe60003800000 */
[----:B------:R-:W-:-:S07]  /*dff0*/  IADD3 R191, R191, 0x8, RZ ;  /* 0x00000008bfbf7810 */ /* 0x000fce0007ffe0ff */
.L_x_5493:
[----:B------:R-:W-:-:S05]  /*e000*/  VIADD R198, R19, 0x1 ;  /* 0x0000000113c67836 */ /* 0x000fca0000000000 */
[----:B------:R-:W-:-:S04]  /*e010*/  ISETP.NE.AND P2, PT, R198, 0x2, PT ;  /* 0x00000002c600780c */ /* 0x000fc80003f45270 */
[----:B------:R-:W-:Y:S02]  /*e020*/  SEL R153, RZ, 0x1, P2 ;  /* 0x00000001ff997807 */ /* 0x000fe40001000000 */
[----:B------:R-:W-:Y:S02]  /*e030*/  SEL R198, R198, RZ, P2 ;  /* 0x000000ffc6c67207 */ /* 0x000fe40001000000 */
[----:B------:R-:W-:Y:S01]  /*e040*/  LOP3.LUT R22, R22, R153, RZ, 0x3c, !PT ;  /* 0x0000009916167212 */ /* 0x000fe200078e3cff */
[----:B0-----:R-:W-:Y:S06]  /*e050*/  @!P0 BRA `(.L_x_5475) ;  /* 0x0000000000048947 */ /* 0x001fec0003800000 */
[----:B------:R-:W-:Y:S01]  /*e060*/  BPT.TRAP 0x1 ;  /* 0x000000040000795c */ /* 0x000fe20000300000 */
.L_x_5475:
[----:B------:R-:W-:Y:S01]  /*e070*/  IMAD R199, R198, 0x8, R18 ;  /* 0x00000008c6c77824 */ /* 0x000fe200078e0212 */
[----:B------:R-:W-:-:S04]  /*e080*/  SHF.L.U32 R204, R22, 0x1f, RZ ;  /* 0x0000001f16cc7819 */ /* 0x000fc800000006ff */
[----:B------:R0:W1:Y:S01]  /*e090*/  SYNCS.PHASECHK.TRANS64.TRYWAIT P2, [R199+URZ+0x38830], R204 ;  /* 0x038830ccc70075a7 */ /* 0x000062000804017f */
[----:B------:R-:W-:Y:S05]  /*e0a0*/  @!P0 BRA `(.L_x_5476) ;  /* 0x0000000000048947 */ /* 0x000fea0003800000 */
[----:B------:R-:W-:Y:S01]  /*e0b0*/  BPT.TRAP 0x1 ;  /* 0x000000040000795c */ /* 0x000fe20000300000 */
.L_x_5476:
[----:B------:R-:W-:Y:S01]  /*e0c0*/  BSSY B2, `(.L_x_5477) ;  /* 0x0000006000027945 */ /* 0x000fe20003800000 */
[----:B------:R-:W-:Y:S02]  /*e0d0*/  IMAD R200, R198, 0x200, R15 ;  /* 0x00000200c6c87824 */ /* 0x000fe400078e020f */
[----:B------:R-:W-:Y:S01]  /*e0e0*/  IMAD.MOV.U32 R201, RZ, RZ, 0x40000040 ;  /* 0x40000040ffc97424 */ /* 0x000fe200078e00ff */
[----:B-1----:R-:W-:Y:S06]  /*e0f0*/  @P2 BRA `(.L_x_5478) ;  /* 0x0000000000082947 */ /* 0x002fec0003800000 */
[----:B------:R-:W1:Y:S02]  /*e100*/  SYNCS.PHASECHK.TRANS64.TRYWAIT P2, [R199+URZ+0x38830], R204 ;  /* 0x038830ccc70075a7 */ /* 0x000e64000804017f */
[----:B-1----:R-:W-:Y:S05]  /*e110*/  @!P2 BRA `(.L_x_5479) ;  /* 0x00000164008ca947 */ /* 0x002fea0003800000 */
.L_x_5478:
[----:B------:R-:W-:Y:S05]  /*e120*/  BSYNC B2 ;  /* 0x0000000000027941 */ /* 0x000fea0003800000 */
.L_x_5477:
        /* <DEDUP_REMOVED lines=36> */
.L_x_5480:
[----:B------:R2:W3:Y:S01]  /*e370*/  SYNCS.PHASECHK.TRANS64.TRYWAIT P2, [R199+URZ+0x38850], R204 ;  /* 0x038850ccc70075a7 */ /* 0x0004e2000804017f */
[----:B------:R-:W-:Y:S05]  /*e380*/  @!P0 BRA `(.L_x_5481) ;  /* 0x0000000000048947 */ /* 0x000fea0003800000 */
[----:B------:R-:W-:Y:S01]  /*e390*/  BPT.TRAP 0x1 ;  /* 0x000000040000795c */ /* 0x000fe20000300000 */
.L_x_5481:
[----:B------:R-:W-:Y:S04]  /*e3a0*/  BSSY B2, `(.L_x_5482) ;  /* 0x0000004000027945 */ /* 0x000fe80003800000 */
[----:B---3--:R-:W-:Y:S05]  /*e3b0*/  @P2 BRA `(.L_x_5483) ;  /* 0x0000000000082947 */ /* 0x008fea0003800000 */
[----:B------:R-:W3:Y:S02]  /*e3c0*/  SYNCS.PHASECHK.TRANS64.TRYWAIT P2, [R199+URZ+0x38850], R204 ;  /* 0x038850ccc70075a7 */ /* 0x000ee4000804017f */
[----:B---3--:R-:W-:Y:S05]  /*e3d0*/  @!P2 BRA `(.L_x_5484) ;  /* 0x0000016000f0a947 */ /* 0x008fea0003800000 */
.L_x_5483:
[----:B------:R-:W-:Y:S05]  /*e3e0*/  BSYNC B2 ;  /* 0x0000000000027941 */ /* 0x000fea0003800000 */
.L_x_5482:
[----:B------:R-:W-:Y:S01]  /*e3f0*/  IMAD R202, R198, 0x1000, R20 ;  /* 0x00001000c6ca7824 */ /* 0x000fe200078e0214 */
[----:B------:R-:W-:Y:S01]  /*e400*/  R2UR UR4, R2 ;  /* 0x00000000020472ca */ /* 0x000fe200000e0000 */
[----:B------:R-:W-:Y:S01]  /*e410*/  IMAD.MOV.U32 R203, RZ, RZ, 0x40000040 ;  /* 0x40000040ffcb7424 */ /* 0x000fe200078e00ff */
[----:B------:R-:W-:Y:S01]  /*e420*/  R2UR UR5, R3 ;  /* 0x00000000030572ca */ /* 0x000fe200000e0000 */
[----:B------:R-:W-:Y:S01]  /*e430*/  WARPGROUP.ARRIVE ;  /* 0x00000000000079c5 */ /* 0x000fe20000000000 */
[----:B------:R-:W-:Y:S01]  /*e440*/  R2UR UR6, R202 ;  /* 0x00000000ca0672ca */ /* 0x000fe200000e0000 */
[C---:B------:R-:W-:Y:S01]  /*e450*/  VIADD R200, R2.reuse, 0x2 ;  /* 0x0000000202c87836 */ /* 0x040fe20000000000 */
[----:B------:R-:W-:Y:S01]  /*e460*/  R2UR UR7, R203 ;  /* 0x00000000cb0772ca */ /* 0x000fe200000e0000 */
[----:B------:R-:W-:Y:S02]  /*e470*/  IMAD.MOV.U32 R201, RZ, RZ, 0x40000040 ;  /* 0x40000040ffc97424 */ /* 0x000fe400078e00ff */
[----:B------:R-:W4:Y:S01]  /*e480*/  S2R R206, SR_TID.X ;  /* 0x0000000000ce7919 */ /* 0x000f220000002100 */
[----:B------:R-:W-:Y:S01]  /*e490*/  IMAD.MOV.U32 R205, RZ, RZ, 0x40000040 ;  /* 0x40000040ffcd7424 */ /* 0x000fe200078e00ff */
[----:B------:R-:W-:Y:S01]  /*e4a0*/  UISETP.NE.AND UP0, UPT, UR46, URZ, UPT ;  /* 0x0000003f2e00728c */ /* 0x000fe2000bf05270 */
[----:B------:R-:W-:-:S07]  /*e4b0*/  VIADD R207, R2, 0x800 ;  /* 0x0000080002cf7836 */ /* 0x000fce0000000000 */
        /* <DEDUP_REMOVED lines=9> */
[----:B----4-:R-:W-:Y:S01]  /*e550*/  SHF.R.U32.HI R206, RZ, 0x7, R206 ;  /* 0x00000007ffce7819 */ /* 0x010fe200000116ce */
[----:B------:R-:W-:Y:S02]  /*e560*/  WARPGROUP.DEPBAR.LE gsb0, 0x0 ;  /* 0x00008000000079c5 */ /* 0x000fe40000010000 */
[----:B------:R-:W-:-:S08]  /*e570*/  WARPGROUP.ARRIVE ;  /* 0x00000000000079c5 */ /* 0x000fd00000000000 */
        /* <DEDUP_REMOVED lines=18> */
[----:B------:R-:W-:Y:S02]  /*e6a0*/  R2UR UR7, R201 ;  /* 0x00000000c90772ca */ /* 0x000fe400000e0000 */
[----:B------:R-:W-:Y:S01]  /*e6b0*/  MOV R201, 0x40000040 ;  /* 0x4000004000c97802 */ /* 0x000fe20000000f00 */
        /* <DEDUP_REMOVED lines=72> */
[----:B------:R-:W-:Y:S02]  /*eb40*/  MOV R201, 0x40000040 ;  /* 0x4000004000c97802 */ /* 0x000fe40000000f00 */
[----:B------:R-:W-:Y:S01]  /*eb50*/  R2UR UR6, R200 ;  /* 0x00000000c80672ca */ /* 0x000fe200000e0000 */
[----:B------:R-:W-:Y:S01]  /*eb60*/  VIADD R200, R2, 0x406 ;  /* 0x0000040602c87836 */ /* 0x000fe20000000000 */
[----:B------:R-:W-:Y:S01]  /*eb70*/  R2UR UR7, R201 ;  /* 0x00000000c90772ca */ /* 0x000fe200000e0000 */
[----:B------:R-:W-:Y:S01]  /*eb80*/  IMAD.MOV.U32 R201, RZ, RZ, 0x40000040 ;  /* 0x40000040ffc97424 */ /* 0x000fe200078e00ff */
[----:B------:R-:W-:-:S02]  /*eb90*/  WARPGROUP.DEPBAR.LE gsb0, 0x0 ;  /* 0x00008000000079c5 */ /* 0x000fc40000010000 */
        /* <DEDUP_REMOVED lines=50> */
[----:B------:R-:W-:Y:S02]  /*eec0*/  R2UR UR6, R200 ;  /* 0x00000000c80672ca */ /* 0x000fe400000e0000 */
[----:B------:R-:W-:Y:S01]  /*eed0*/  R2UR UR7, R201 ;  /* 0x00000000c90772ca */ /* 0x000fe200000e0000 */
[----:B------:R4:W5:Y:S01]  /*eee0*/  SHFL.IDX PT, R200, R206, RZ, 0x1f ;  /* 0x00001fffcec87589 */ /* 0x00096200000e0000 */
[----:B------:R-:W-:Y:S02]  /*eef0*/  IMAD.MOV.U32 R201, RZ, RZ, 0x4 ;  /* 0x00000004ffc97424 */ /* 0x000fe400078e00ff */
[----:B----4-:R-:W-:Y:S01]  /*ef00*/  VIADD R206, R202, 0x800 ;  /* 0x00000800cace7836 */ /* 0x010fe20000000000 */
[----:B-----5:R-:W-:-:S04]  /*ef10*/  ISETP.GT.AND P2, PT, R200, 0x7f, PT ;  /* 0x0000007fc800780c */ /* 0x020fc80003f44270 */
[----:B------:R-:W-:Y:S02]  /*ef20*/  SEL R200, RZ, 0x2, !P2 ;  /* 0x00000002ffc87807 */ /* 0x000fe40005000000 */
[C---:B------:R-:W-:Y:S02]  /*ef30*/  SEL R203, R201.reuse, 0x2, P2 ;  /* 0x00000002c9cb7807 */ /* 0x040fe40001000000 */
[----:B------:R-:W-:Y:S01]  /*ef40*/  SEL R201, R201, 0x6, !P2 ;  /* 0x00000006c9c97807 */ /* 0x000fe20005000000 */
[----:B0123--:R-:W-:Y:S01]  /*ef50*/  IMAD.IADD R204, R200, 0x1, R206 ;  /* 0x00000001c8cc7824 */ /* 0x00ffe200078e02ce */
[----:B------:R-:W-:Y:S02]  /*ef60*/  WARPGROUP.DEPBAR.LE gsb0, 0x0 ;  /* 0x00008000000079c5 */ /* 0x000fe40000010000 */
[----:B------:R-:W-:-:S06]  /*ef70*/  WARPGROUP.ARRIVE ;  /* 0x00000000000079c5 */ /* 0x000fcc0000000000 */
        /* <DEDUP_REMOVED lines=28> */
[----:B------:R-:W-:Y:S01]  /*f140*/  IMAD.MOV.U32 R204, RZ, RZ, 0x28 ;  /* 0x00000028ffcc7424 */ /* 0x000fe200078e00ff */
[----:B------:R-:W-:Y:S01]  /*f150*/  R2UR UR7, R205 ;  /* 0x00000000cd0772ca */ /* 0x000fe200000e0000 */
[----:B------:R-:W-:-:S03]  /*f160*/  IMAD.MOV.U32 R205, RZ, RZ, 0xa00 ;  /* 0x00000a00ffcd7424 */ /* 0x000fc600078e00ff */
[----:B------:R-:W-:Y:S02]  /*f170*/  SEL R204, R204, 0x26, P2 ;  /* 0x00000026cccc7807 */ /* 0x000fe40001000000 */
[----:B------:R-:W-:Y:S02]  /*f180*/  SEL R205, R205, 0x980, P2 ;  /* 0x00000980cdcd7807 */ /* 0x000fe40001000000 */
[----:B------:R-:W-:Y:S02]  /*f190*/  LOP3.LUT R207, R204, 0x6, RZ, 0xc0, !PT ;  /* 0x00000006cccf7812 */ /* 0x000fe400078ec0ff */
[----:B------:R-:W-:-:S04]  /*f1a0*/  LOP3.LUT R205, R205, 0xa00, RZ, 0xc0, !PT ;  /* 0x00000a00cdcd7812 */ /* 0x000fc800078ec0ff */
[CC--:B------:R-:W-:Y:S02]  /*f1b0*/  IADD3 R204, R207.reuse, R205.reuse, R2 ;  /* 0x000000cdcfcc7210 */ /* 0x0c0fe40007ffe002 */
[----:B------:R-:W-:Y:S01]  /*f1c0*/  IADD3 R206, R207, R205, R202 ;  /* 0x000000cdcfce7210 */ /* 0x000fe20007ffe0ca */
[----:B------:R-:W-:Y:S02]  /*f1d0*/  IMAD.MOV.U32 R205, RZ, RZ, 0x40000040 ;  /* 0x40000040ffcd7424 */ /* 0x000fe400078e00ff */
        /* <DEDUP_REMOVED lines=8> */
[----:B------:R-:W-:Y:S01]  /*f260*/  VIADD R206, R2, 0xa00 ;  /* 0x00000a0002ce7836 */ /* 0x000fe20000000000 */
[----:B------:R-:W-:Y:S01]  /*f270*/  R2UR UR7, R207 ;  /* 0x00000000cf0772ca */ /* 0x000fe200000e0000 */
[----:B------:R-:W-:Y:S02]  /*f280*/  VIADD R207, R202, 0xa00 ;  /* 0x00000a00cacf7836 */ /* 0x000fe40000000000 */
[----:B------:R-:W-:Y:S01]  /*f290*/  IMAD.IADD R204, R206, 0x1, R200 ;  /* 0x00000001cecc7824 */ /* 0x000fe200078e02c8 */
[----:B------:R-:W-:-:S02]  /*f2a0*/  WARPGROUP.DEPBAR.LE gsb0, 0x0 ;  /* 0x00008000000079c5 */ /* 0x000fc40000010000 */
[----:B------:R-:W-:-:S07]  /*f2b0*/  WARPGROUP.ARRIVE ;  /* 0x00000000000079c5 */ /* 0x000fce0000000000 */
        /* <DEDUP_REMOVED lines=95> */
[----:B------:R-:W-:Y:S02]  /*f8b0*/  R2UR UR5, R205 ;  /* 0x00000000cd0572ca */ /* 0x000fe400000e0000 */
[----:B------:R-:W-:Y:S01]  /*f8c0*/  R2UR UR6, R206 ;  /* 0x00000000ce0672ca */ /* 0x000fe200000e0000 */
[----:B------:R-:W-:Y:S01]  /*f8d0*/  VIADD R206, R202, 0xe00 ;  /* 0x00000e00cace7836 */ /* 0x000fe20000000000 */
[----:B------:R-:W-:Y:S01]  /*f8e0*/  R2UR UR7, R207 ;  /* 0x00000000cf0772ca */ /* 0x000fe200000e0000 */
[----:B------:R-:W-:Y:S01]  /*f8f0*/  VIADD R207, R2, 0xe00 ;  /* 0x00000e0002cf7836 */ /* 0x000fe20000000000 */
[----:B------:R-:W-:Y:S01]  /*f900*/  MOV R205, 0x40000040 ;  /* 0x4000004000cd7802 */ /* 0x000fe20000000f00 */
[----:B------:R-:W-:Y:S01]  /*f910*/  IMAD.IADD R204, R200, 0x1, R206 ;  /* 0x00000001c8cc7824 */ /* 0x000fe200078e02ce */
[----:B------:R-:W-:-:S02]  /*f920*/  WARPGROUP.DEPBAR.LE gsb0, 0x0 ;  /* 0x00008000000079c5 */ /* 0x000fc40000010000 */
[----:B------:R-:W-:-:S07]  /*f930*/  WARPGROUP.ARRIVE ;  /* 0x00000000000079c5 */ /* 0x000fce0000000000 */
[----:B------:R-:W-:Y:S01]  /*f940*/  HGMMA.64x64x16.F32.BF16 R152, gdesc[UR4], R152, gsb0 ;  /* 0x00e00000049879f0 */ /* 0x000fe20008001898 */
[----:B------:R-:W-:Y:S01]  /*f950*/  R2UR UR6, R204 ;  /* 0x00000000cc0672ca */ /* 0x000fe200000e0000 */
[----:B------:R-:W-:Y:S01]  /*f960*/  IMAD.IADD R204, R207, 0x1, R200 ;  /* 0x00000001cfcc7824 */ /* 0x000fe200078e02c8 */
[----:B------:R-:W-:Y:S01]  /*f970*/  R2UR UR7, R205 ;  /* 0x00000000cd0772ca */ /* 0x000fe200000e0000 */
[----:B------:R-:W-:Y:S02]  /*f980*/  IMAD.MOV.U32 R205, RZ, RZ, 0x40000040 ;  /* 0x40000040ffcd7424 */ /* 0x000fe400078e00ff */
[C---:B------:R-:W-:Y:S01]  /*f990*/  IMAD.IADD R200, R207.reuse, 0x1, R201 ;  /* 0x00000001cfc87824 */ /* 0x040fe200078e02c9 */
        /* <DEDUP_REMOVED lines=15> */
[----:B------:R-:W-:Y:S01]  /*fa90*/  IMAD.MOV.U32 R205, RZ, RZ, 0x40000040 ;  /* 0x40000040ffcd7424 */ /* 0x000fe200078e00ff */
[----:B------:R-:W-:Y:S02]  /*faa0*/  WARPGROUP.DEPBAR.LE gsb0, 0x0 ;  /* 0x00008000000079c5 */ /* 0x000fe40000010000 */
[----:B------:R-:W-:-:S07]  /*fab0*/  WARPGROUP.ARRIVE ;  /* 0x00000000000079c5 */ /* 0x000fce0000000000 */
        /* <DEDUP_REMOVED lines=10> */
[----:B------:R-:W-:Y:S02]  /*fb60*/  LOP3.LUT R201, R201, 0x1e00, RZ, 0xc0, !PT ;  /* 0x00001e00c9c97812 */ /* 0x000fe400078ec0ff */
[----:B------:R-:W-:Y:S02]  /*fb70*/  PLOP3.LUT P2, PT, PT, PT, UP0, 0x40, 0x0 ;  /* 0x000000000000781c */ /* 0x000fe40003f4e808 */
[CC--:B------:R-:W-:Y:S02]  /*fb80*/  IADD3 R200, R203.reuse, R201.reuse, R2 ;  /* 0x000000c9cbc87210 */ /* 0x0c0fe40007ffe002 */
[----:B------:R-:W-:Y:S01]  /*fb90*/  IADD3 R202, R203, R201, R202 ;  /* 0x000000c9cbca7210 */ /* 0x000fe20007ffe0ca */
[----:B------:R-:W-:Y:S02]  /*fba0*/  IMAD.MOV.U32 R201, RZ, RZ, 0x40000040 ;  /* 0x40000040ffc97424 */ /* 0x000fe400078e00ff */
[----:B------:R-:W-:Y:S01]  /*fbb0*/  IMAD.MOV.U32 R203, RZ, RZ, 0x40000040 ;  /* 0x40000040ffcb7424 */ /* 0x000fe200078e00ff */
        /* <DEDUP_REMOVED lines=47> */
[----:B------:R-:W1:Y:S01]  /*feb0*/  MUFU.TANH R200, R200 ;  /* 0x000000c800c87308 */ /* 0x000e620000002400 */
[----:B0-----:R-:W-:-:S07]  /*fec0*/  IADD3 R154, R23, 0x1, -R178 ;  /* 0x00000001179a7810 */ /* 0x001fce0007ffe8b2 */
[----:B------:R-:W0:Y:S01]  /*fed0*/  MUFU.TANH R201, R201 ;  /* 0x000000c900c97308 */ /* 0x000e220000002400 */
[----:B------:R-:W-:-:S07]  /*fee0*/  IADD3 R154, -R185, R154, -R184 ;  /* 0x0000009ab99a7210 */ /* 0x000fce0007ffe9b8 */
[----:B------:R-:W2:Y:S01]  /*fef0*/  MUFU.TANH R152, R152 ;  /* 0x0000009800987308 */ /* 0x000ea20000002400 */
[C---:B------:R-:W-:Y:S02]  /*ff00*/  VIADD R206, R154.reuse, UR48 ;  /* 0x000000309ace7c36 */ /* 0x040fe40008000000 */
[----:B------:R-:W-:Y:S02]  /*ff10*/  VIADD R183, R154, UR47 ;  /* 0x0000002f9ab77c36 */ /* 0x000fe40008000000 */
[C---:B------:R-:W-:Y:S02]  /*ff20*/  IMAD.IADD R182, R0.reuse, 0x1, R206 ;  /* 0x0000000100b67824 */ /* 0x040fe400078e02ce */
        /* <DEDUP_REMOVED lines=43> */
.L_x_5487:
[----:B------:R-:W-:-:S05]  /*101e0*/  IMAD.U32 R207, RZ, RZ, UR41 ;  /* 0x00000029ffcf7e24 */ /* 0x000fca000f8e00ff */
[----:B------:R-:W-:-:S13]  /*101f0*/  ISETP.NE.AND P2, PT, R207, 0x1, PT ;  /* 0x00000001cf00780c */ /* 0x000fda0003f45270 */
[----:B------:R-:W1:Y:S02]  /*10200*/  @P2 LDC.64 R154, c[0x0][0xae0] ;  /* 0x0002b800ff9a2b82 */ /* 0x000e640000000a00 */
[----:B-1----:R-:W-:-:S04]  /*10210*/  @P2 IMAD.HI.U32 R222, R223, R154, RZ ;  /* 0x0000009adfde2227 */ /* 0x002fc800078e00ff */
[----:B------:R-:W-:Y:S01]  /*10220*/  IMAD.MOV.U32 R154, RZ, RZ, R223 ;  /* 0x000000ffff9a7224 */ /* 0x000fe200078e00df */
[----:B------:R-:W-:-:S07]  /*10230*/  @P2 SHF.R.U32.HI R154, RZ, R155, R222 ;  /* 0x0000009bff9a2219 */ /* 0x000fce00000116de */
.L_x_5488:
[----:B------:R-:W-:Y:S05]  /*10240*/  BSYNC B2 ;  /* 0x0000000000027941 */ /* 0x000fea0003800000 */
.L_x_5486:
[----:B------:R-:W-:-:S04]  /*10250*/  IMAD R154, R154, R207, -R178 ;  /* 0x000000cf9a9a7224 */ /* 0x000fc800078e0ab2 */
[----:B------:R-:W-:-:S05]  /*10260*/  IMAD.IADD R154, R154, 0x1, -R185 ;  /* 0x000000019a9a7824 */ /* 0x000fca00078e0ab9 */
[----:B------:R-:W-:Y:S02]  /*10270*/  VIADDMNMX R182, R154, R207, R182, PT ;  /* 0x000000cf9ab67246 */ /* 0x000fe400038001b6 */
[----:B------:R-:W-:-:S07]  /*10280*/  VIMNMX R181, R181, R154, !PT ;  /* 0x0000009ab5b57248 */ /* 0x000fce0007fe0100 */
.L_x_5485:
[----:B------:R-:W-:Y:S01]  /*10290*/  ISETP.GT.AND P2, PT, R14, -0x1, PT ;  /* 0xffffffff0e00780c */ /* 0x000fe20003f44270 */
[----:B------:R-:W-:Y:S01]  /*102a0*/  UISETP.NE.AND UP0, UPT, UR46, URZ, UPT ;  /* 0x0000003f2e00728c */ /* 0x000fe2000bf05270 */
[----:B------:R-:W-:Y:S02]  /*102b0*/  IADD3 R206, R206, 0x8, R0 ;  /* 0x00000008cece7810 */ /* 0x000fe40007ffe000 */
[C---:B------:R-:W-:Y:S02]  /*102c0*/  ISETP.GT.AND P5, PT, R181.reuse, RZ, P2 ;  /* 0x000000ffb500720c */ /* 0x040fe400017a4270 */
[C---:B------:R-:W-:Y:S02]  /*102d0*/  ISETP.GT.AND P4, PT, R181.reuse, 0x1, P2 ;  /* 0x00000001b500780c */ /* 0x040fe40001784270 */
[----:B------:R-:W-:Y:S02]  /*102e0*/  ISETP.LT.OR P5, PT, R182, 0x1, P5 ;  /* 0x00000001b600780c */ /* 0x000fe40002fa1670 */
[----:B------:R-:W-:-:S02]  /*102f0*/  ISETP.GT.AND P6, PT, R181, 0x8, P2 ;  /* 0x00000008b500780c */ /* 0x000fc400017c4270 */
[----:B------:R-:W-:Y:S02]  /*10300*/  FSEL R200, R200, -INF , !P5 ;  /* 0xff800000c8c87808 */ /* 0x000fe40006800000 */
[C---:B------:R-:W-:Y:S02]  /*10310*/  ISETP.GT.AND P5, PT, R181.reuse, 0x10, P2 ;  /* 0x00000010b500780c */ /* 0x040fe400017a4270 */
[----:B------:R-:W-:Y:S02]  /*10320*/  ISETP.GT.AND P3, PT, R181, 0x9, P2 ;  /* 0x00000009b500780c */ /* 0x000fe40001764270 */
[C---:B------:R-:W-:Y:S02]  /*10330*/  ISETP.LT.OR P5, PT, R182.reuse, 0x11, P5 ;  /* 0x00000011b600780c */ /* 0x040fe40002fa1670 */
[----:B------:R-:W-:Y:S02]  /*10340*/  ISETP.LT.OR P4, PT, R182, 0x2, P4 ;  /* 0x00000002b600780c */ /* 0x000fe40002781670 */
[----:B0-----:R-:W-:-:S02]  /*10350*/  FSEL R204, R204, -INF , !P5 ;  /* 0xff800000cccc7808 */ /* 0x001fc40006800000 */
[----:B------:R-:W-:Y:S02]  /*10360*/  ISETP.GT.AND P5, PT, R181, 0x20, P2 ;  /* 0x00000020b500780c */ /* 0x000fe400017a4270 */
[C---:B------:R-:W-:Y:S02]  /*10370*/  ISETP.LT.OR P6, PT, R182.reuse, 0x9, P6 ;  /* 0x00000009b600780c */ /* 0x040fe400037c1670 */
[C---:B------:R-:W-:Y:S02]  /*10380*/  ISETP.LT.OR P3, PT, R182.reuse, 0xa, P3 ;  /* 0x0000000ab600780c */ /* 0x040fe40001f61670 */
[----:B------:R-:W-:Y:S02]  /*10390*/  ISETP.LT.OR P5, PT, R182, 0x21, P5 ;  /* 0x00000021b600780c */ /* 0x000fe40002fa1670 */
[----:B------:R-:W-:Y:S02]  /*103a0*/  FSEL R201, R201, -INF , !P4 ;  /* 0xff800000c9c97808 */ /* 0x000fe40006000000 */
[----:B------:R-:W-:-:S02]  /*103b0*/  FSEL R202, R202, -INF , !P6 ;  /* 0xff800000caca7808 */ /* 0x000fc40007000000 */
[----:B------:R-:W-:Y:S02]  /*103c0*/  FSEL R203, R203, -INF , !P3 ;  /* 0xff800000cbcb7808 */ /* 0x000fe40005800000 */
[C---:B------:R-:W-:Y:S02]  /*103d0*/  ISETP.GT.AND P4, PT, R181.reuse, 0x11, P2 ;  /* 0x00000011b500780c */ /* 0x040fe40001784270 */
[C---:B------:R-:W-:Y:S02]  /*103e0*/  ISETP.GT.AND P6, PT, R181.reuse, 0x18, P2 ;  /* 0x00000018b500780c */ /* 0x040fe400017c4270 */
[C---:B------:R-:W-:Y:S02]  /*103f0*/  ISETP.GT.AND P3, PT, R181.reuse, 0x19, P2 ;  /* 0x00000019b500780c */ /* 0x040fe40001764270 */
[----:B------:R-:W-:Y:S02]  /*10400*/  FSEL R207, R168, -INF , !P5 ;  /* 0xff800000a8cf7808 */ /* 0x000fe40006800000 */
[----:B------:R-:W-:-:S02]  /*10410*/  ISETP.GT.AND P5, PT, R181, 0x30, P2 ;  /* 0x00000030b500780c */ /* 0x000fc400017a4270 */
[C---:B------:R-:W-:Y:S02]  /*10420*/  ISETP.LT.OR P4, PT, R182.reuse, 0x12, P4 ;  /* 0x00000012b600780c */ /* 0x040fe40002781670 */
        /* <DEDUP_REMOVED lines=8> */
[----:B------:R-:W-:Y:S02]  /*104b0*/  ISETP.GT.AND P3, PT, R181, 0x29, P2 ;  /* 0x00000029b500780c */ /* 0x000fe40001764270 */
[----:B------:R-:W-:Y:S02]  /*104c0*/  FSEL R176, R176, -INF , !P5 ;  /* 0xff800000b0b07808 */ /* 0x000fe40006800000 */
[----:B------:R-:W-:-:S02]  /*104d0*/  PLOP3.LUT P5, PT, PT, PT, UP0, 0x40, 0x0 ;  /* 0x000000000000781c */ /* 0x000fc40003fae808 */
        /* <DEDUP_REMOVED lines=20> */
[----:B------:R-:W-:Y:S02]  /*10620*/  MOV R171, UR41 ;  /* 0x0000002900ab7c02 */ /* 0x000fe40008000f00 */
[----:B------:R-:W-:Y:S02]  /*10630*/  IADD3 R168, R0, R23, -R184 ;  /* 0x0000001700a87210 */ /* 0x000fe40007ffe8b8 */
[----:B------:R-:W-:-:S03]  /*10640*/  ISETP.NE.AND P3, PT, R171, 0x1, PT ;  /* 0x00000001ab00780c */ /* 0x000fc60003f65270 */
[----:B------:R-:W-:-:S05]  /*10650*/  VIADD R168, R168, 0x8 ;  /* 0x00000008a8a87836 */ /* 0x000fca0000000000 */
[----:B------:R-:W-:-:S05]  /*10660*/  LOP3.LUT R181, RZ, R168, RZ, 0x33, !PT ;  /* 0x000000a8ffb57212 */ /* 0x000fca00078e33ff */
[----:B------:R-:W0:Y:S02]  /*10670*/  @P3 LDC.64 R154, c[0x0][0xae0] ;  /* 0x0002b800ff9a3b82 */ /* 0x000e240000000a00 */
[----:B0-----:R-:W-:-:S05]  /*10680*/  @P3 IMAD.HI.U32 R154, R181, R154, RZ ;  /* 0x0000009ab59a3227 */ /* 0x001fca00078e00ff */
[----:B------:R-:W-:-:S04]  /*10690*/  @P3 SHF.R.U32.HI R181, RZ, R155, R154 ;  /* 0x0000009bffb53219 */ /* 0x000fc8000001169a */
[----:B------:R-:W-:Y:S01]  /*106a0*/  LOP3.LUT R154, RZ, R181, RZ, 0x33, !PT ;  /* 0x000000b5ff9a7212 */ /* 0x000fe200078e33ff */
[----:B------:R-:W-:Y:S06]  /*106b0*/  BRA `(.L_x_5492) ;  /* 0x0000000000187947 */ /* 0x000fec0003800000 */
.L_x_5491:
[----:B------:R-:W-:-:S05]  /*106c0*/  IMAD.U32 R171, RZ, RZ, UR41 ;  /* 0x00000029ffab7e24 */ /* 0x000fca000f8e00ff */
[----:B------:R-:W-:-:S13]  /*106d0*/  ISETP.NE.AND P3, PT, R171, 0x1, PT ;  /* 0x00000001ab00780c */ /* 0x000fda0003f65270 */
[----:B------:R-:W0:Y:S02]  /*106e0*/  @P3 LDC.64 R154, c[0x0][0xae0] ;  /* 0x0002b800ff9a3b82 */ /* 0x000e240000000a00 */
[----:B0-----:R-:W-:-:S04]  /*106f0*/  @P3 IMAD.HI.U32 R168, R191, R154, RZ ;  /* 0x0000009abfa83227 */ /* 0x001fc800078e00ff */
[----:B------:R-:W-:Y:S01]  /*10700*/  IMAD.MOV.U32 R154, RZ, RZ, R191 ;  /* 0x000000ffff9a7224 */ /* 0x000fe200078e00bf */
[----:B------:R-:W-:-:S07]  /*10710*/  @P3 SHF.R.U32.HI R154, RZ, R155, R168 ;  /* 0x0000009bff9a3219 */ /* 0x000fce00000116a8 */
.L_x_5492:
[----:B------:R-:W-:Y:S05]  /*10720*/  BSYNC B2 ;  /* 0x0000000000027941 */ /* 0x000fea0003800000 */
.L_x_5490:
[----:B------:R-:W-:-:S04]  /*10730*/  IMAD R178, R154, R171, -R178 ;  /* 0x000000ab9ab27224 */ /* 0x000fc800078e0ab2 */
[----:B------:R-:W-:-:S05]  /*10740*/  IMAD.IADD R178, R178, 0x1, -R185 ;  /* 0x00000001b2b27824 */ /* 0x000fca00078e0ab9 */
[----:B------:R-:W-:Y:S02]  /*10750*/  VIADDMNMX R206, R178, R171, R206, PT ;  /* 0x000000abb2ce7246 */ /* 0x000fe400038001ce */
[----:B------:R-:W-:-:S07]  /*10760*/  VIMNMX R183, R183, R178, !PT ;  /* 0x000000b2b7b77248 */ /* 0x000fce0007fe0100 */
.L_x_5489:
[----:B------:R-:W-:Y:S01]  /*10770*/  FMNMX.FTZ R154, R200, R21, !PT ;  /* 0x00000015c89a7209 */ /* 0x000fe20007810000 */
[----:B------:R-:W-:Y:S01]  /*10780*/  IMAD.MOV.U32 R171, RZ, RZ, 0x40000040 ;  /* 0x40000040ffab7424 */ /* 0x000fe200078e00ff */
[----:B------:R-:W-:Y:S01]  /*10790*/  ISETP.GT.AND P4, PT, R183, 0x9, P2 ;  /* 0x00000009b700780c */ /* 0x000fe20001784270 */
[----:B------:R-:W-:Y:S01]  /*107a0*/  IMAD R170, R198, 0x1000, R188 ;  /* 0x00001000c6aa7824 */ /* 0x000fe200078e02bc */
[----:B------:R-:W-:Y:S01]  /*107b0*/  FMNMX.FTZ R155, R201, R154, !PT ;  /* 0x0000009ac99b7209 */ /* 0x000fe20007810000 */
[----:B------:R-:W-:Y:S01]  /*107c0*/  @!P1 VIADD R199, R199, 0x38860 ;  /* 0x00038860c7c79836 */ /* 0x000fe20000000000 */
        /* <DEDUP_REMOVED lines=8> */
[----:B------:R-:W-:-:S02]  /*10850*/  R2UR UR7, R171 ;  /* 0x00000000ab0772ca */ /* 0x000fc400000e0000 */
[----:B------:R-:W-:Y:S02]  /*10860*/  FMNMX.FTZ R154, R163, R154, !PT ;  /* 0x0000009aa39a7209 */ /* 0x000fe40007810000 */
[----:B------:R-:W-:Y:S02]  /*10870*/  FSEL R161, R161, -INF , !P4 ;  /* 0xff800000a1a17808 */ /* 0x000fe40006000000 */
[----:B------:R-:W-:Y:S02]  /*10880*/  FMNMX.FTZ R154, R165, R154, !PT ;  /* 0x0000009aa59a7209 */ /* 0x000fe40007810000 */
[----:B------:R-:W-:Y:S02]  /*10890*/  ISETP.GT.AND P4, PT, R183, RZ, P2 ;  /* 0x000000ffb700720c */ /* 0x000fe40001784270 */
[----:B------:R-:W-:Y:S02]  /*108a0*/  FMNMX.FTZ R154, R207, R154, !PT ;  /* 0x0000009acf9a7209 */ /* 0x000fe40007810000 */
[----:B------:R-:W-:-:S02]  /*108b0*/  ISETP.GT.AND P3, PT, R183, 0x1, P2 ;  /* 0x00000001b700780c */ /* 0x000fc40001764270 */
[----:B------:R-:W-:Y:S02]  /*108c0*/  FMNMX.FTZ R155, R169, R154, !PT ;  /* 0x0000009aa99b7209 */ /* 0x000fe40007810000 */
[----:B------:R-:W-:Y:S02]  /*108d0*/  ISETP.LT.OR P4, PT, R206, 0x1, P4 ;  /* 0x00000001ce00780c */ /* 0x000fe40002781670 */
[----:B------:R-:W-:Y:S02]  /*108e0*/  FMNMX.FTZ R154, R222, R155, !PT ;  /* 0x0000009bde9a7209 */ /* 0x000fe40007810000 */
[----:B------:R-:W-:Y:S02]  /*108f0*/  ISETP.GT.AND P6, PT, R183, 0x8, P2 ;  /* 0x00000008b700780c */ /* 0x000fe400017c4270 */
        /* <DEDUP_REMOVED lines=9> */
[----:B------:R-:W-:Y:S02]  /*10990*/  FMNMX.FTZ R168, R152, R190, !PT ;  /* 0x000000be98a87209 */ /* 0x000fe40007810000 */
[C---:B------:R-:W-:Y:S01]  /*109a0*/  ISETP.GT.AND P5, PT, R183.reuse, 0x10, P2 ;  /* 0x00000010b700780c */ /* 0x040fe200017a4270 */
[----:B------:R-:W0:Y:S01]  /*109b0*/  SHFL.BFLY PT, R154, R155, 0x2, 0x1f ;  /* 0x0c401f009b9a7f89 */ /* 0x000e2200000e0000 */
[----:B------:R-:W-:Y:S02]  /*109c0*/  FSEL R156, R156, -INF , !P6 ;  /* 0xff8000009c9c7808 */ /* 0x000fe40007000000 */
[----:B------:R-:W-:Y:S02]  /*109d0*/  ISETP.GT.AND P3, PT, R183, 0x11, P2 ;  /* 0x00000011b700780c */ /* 0x000fe40001764270 */
[----:B------:R-:W-:-:S02]  /*109e0*/  ISETP.LT.OR P5, PT, R206, 0x11, P5 ;  /* 0x00000011ce00780c */ /* 0x000fc40002fa1670 */
[C---:B------:R-:W-:Y:S02]  /*109f0*/  ISETP.GT.AND P6, PT, R183.reuse, 0x18, P2 ;  /* 0x00000018b700780c */ /* 0x040fe400017c4270 */
[----:B------:R-:W-:Y:S02]  /*10a00*/  ISETP.LT.OR P3, PT, R206, 0x12, P3 ;  /* 0x00000012ce00780c */ /* 0x000fe40001f61670 */
[----:B------:R-:W-:Y:S02]  /*10a10*/  FSEL R158, R158, -INF , !P5 ;  /* 0xff8000009e9e7808 */ /* 0x000fe40006800000 */
[----:B------:R-:W-:Y:S02]  /*10a20*/  ISETP.GT.AND P5, PT, R183, 0x20, P2 ;  /* 0x00000020b700780c */ /* 0x000fe400017a4270 */
[----:B------:R-:W-:Y:S02]  /*10a30*/  ISETP.LT.OR P6, PT, R206, 0x19, P6 ;  /* 0x00000019ce00780c */ /* 0x000fe400037c1670 */
[----:B------:R-:W-:-:S02]  /*10a40*/  FSEL R159, R159, -INF , !P3 ;  /* 0xff8000009f9f7808 */ /* 0x000fc40005800000 */
[----:B------:R-:W-:Y:S02]  /*10a50*/  ISETP.LT.OR P5, PT, R206, 0x21, P5 ;  /* 0x00000021ce00780c */ /* 0x000fe40002fa1670 */
[----:B------:R-:W-:Y:S02]  /*10a60*/  FSEL R160, R160, -INF , !P6 ;  /* 0xff800000a0a07808 */ /* 0x000fe40007000000 */
[----:B------:R-:W-:Y:S02]  /*10a70*/  FSEL R162, R162, -INF , !P5 ;  /* 0xff800000a2a27808 */ /* 0x000fe40006800000 */
[----:B0-----:R-:W-:Y:S02]  /*10a80*/  FMNMX.FTZ R171, R155, R154, !PT ;  /* 0x0000009a9bab7209 */ /* 0x001fe40007810000 */
[----:B------:R-:W-:Y:S02]  /*10a90*/  FMNMX.FTZ R155, R153, R168, !PT ;  /* 0x000000a8999b7209 */ /* 0x000fe40007810000 */
[----:B------:R-:W-:Y:S01]  /*10aa0*/  ISETP.GT.AND P5, PT, R183, 0x29, P2 ;  /* 0x00000029b700780c */ /* 0x000fe200017a4270 */
[----:B------:R-:W0:Y:S01]  /*10ab0*/  SHFL.BFLY PT, R154, R171, 0x1, 0x1f ;  /* 0x0c201f00ab9a7f89 */ /* 0x000e2200000e0000 */
[----:B------:R-:W-:-:S02]  /*10ac0*/  FMNMX.FTZ R168, R156, R155, !PT ;  /* 0x0000009b9ca87209 */ /* 0x000fc40007810000 */
[----:B------:R-:W-:Y:S02]  /*10ad0*/  ISETP.GT.AND P3, PT, R183, 0x21, P2 ;  /* 0x00000021b700780c */ /* 0x000fe40001764270 */
[----:B------:R-:W-:Y:S01]  /*10ae0*/  FMNMX.FTZ R155, R157, R168, !PT ;  /* 0x000000a89d9b7209 */ /* 0x000fe20007810000 */
[----:B------:R-:W-:Y:S01]  /*10af0*/  IMAD.U32 R168, RZ, RZ, UR40 ;  /* 0x00000028ffa87e24 */ /* 0x000fe2000f8e00ff */
[C---:B------:R-:W-:Y:S02]  /*10b00*/  ISETP.LT.OR P5, PT, R206.reuse, 0x2a, P5 ;  /* 0x0000002ace00780c */ /* 0x040fe40002fa1670 */
[----:B------:R-:W-:Y:S02]  /*10b10*/  ISETP.GT.AND P6, PT, R183, 0x28, P2 ;  /* 0x00000028b700780c */ /* 0x000fe400017c4270 */
[----:B------:R-:W-:Y:S02]  /*10b20*/  ISETP.LT.OR P3, PT, R206, 0x22, P3 ;  /* 0x00000022ce00780c */ /* 0x000fe40001f61670 */
[----:B------:R-:W-:-:S02]  /*10b30*/  FSEL R166, R166, -INF , !P5 ;  /* 0xff800000a6a67808 */ /* 0x000fc40006800000 */
[----:B------:R-:W-:Y:S02]  /*10b40*/  ISETP.LT.OR P6, PT, R206, 0x29, P6 ;  /* 0x00000029ce00780c */ /* 0x000fe400037c1670 */
[----:B------:R-:W-:Y:S02]  /*10b50*/  FSEL R164, R164, -INF , !P3 ;  /* 0xff800000a4a47808 */ /* 0x000fe40005800000 */
[----:B------:R-:W-:Y:S02]  /*10b60*/  ISETP.GT.AND P3, PT, R183, 0x30, P2 ;  /* 0x00000030b700780c */ /* 0x000fe40001764270 */
[----:B------:R-:W-:Y:S02]  /*10b70*/  FSEL R167, R167, -INF , !P6 ;  /* 0xff800000a7a77808 */ /* 0x000fe40007000000 */
[----:B------:R-:W-:Y:S02]  /*10b80*/  ISETP.GT.AND P4, PT, R183, 0x31, P2 ;  /* 0x00000031b700780c */ /* 0x000fe40001784270 */
[----:B0-----:R-:W-:-:S02]  /*10b90*/  FMNMX.FTZ R171, R171, R154, !PT ;  /* 0x0000009aabab7209 */ /* 0x001fc40007810000 */
[----:B------:R-:W-:Y:S02]  /*10ba0*/  FMNMX.FTZ R154, R158, R155, !PT ;  /* 0x0000009b9e9a7209 */ /* 0x000fe40007810000 */
[C---:B------:R-:W-:Y:S01]  /*10bb0*/  FSETP.NEU.FTZ.AND P5, PT, R171.reuse, -INF , PT ;  /* 0xff800000ab00780b */ /* 0x040fe20003fbd000 */
[----:B------:R-:W-:Y:S01]  /*10bc0*/  FMUL.FTZ R178, R171, R168 ;  /* 0x000000a8abb27220 */ /* 0x000fe20000410000 */
[----:B------:R-:W-:Y:S02]  /*10bd0*/  FMNMX.FTZ R155, R159, R154, !PT ;  /* 0x0000009a9f9b7209 */ /* 0x000fe40007810000 */
[----:B------:R-:W-:Y:S02]  /*10be0*/  ISETP.LT.OR P3, PT, R206, 0x31, P3 ;  /* 0x00000031ce00780c */ /* 0x000fe40001f61670 */
[----:B------:R-:W-:Y:S02]  /*10bf0*/  FMNMX.FTZ R154, R160, R155, !PT ;  /* 0x0000009ba09a7209 */ /* 0x000fe40007810000 */
[----:B------:R-:W-:-:S02]  /*10c00*/  FSEL R155, R178, RZ, P5 ;  /* 0x000000ffb29b7208 */ /* 0x000fc40002800000 */
[----:B------:R-:W-:Y:S02]  /*10c10*/  FMNMX.FTZ R181, R161, R154, !PT ;  /* 0x0000009aa1b57209 */ /* 0x000fe40007810000 */
[----:B------:R-:W-:Y:S01]  /*10c20*/  ISETP.GT.AND P6, PT, R183, 0x38, P2 ;  /* 0x00000038b700780c */ /* 0x000fe200017c4270 */
[-CC-:B------:R-:W-:Y:S01]  /*10c30*/  FFMA.FTZ R154, R200, R168.reuse, -R155.reuse ;  /* 0x000000a8c89a7223 */ /* 0x180fe2000001089b */
[----:B------:R-:W-:Y:S01]  /*10c40*/  FMNMX.FTZ R181, R162, R181, !PT ;  /* 0x000000b5a2b57209 */ /* 0x000fe20007810000 */
[-CC-:B------:R-:W-:Y:S01]  /*10c50*/  FFMA.FTZ R182, R201, R168.reuse, -R155.reuse ;  /* 0x000000a8c9b67223 */ /* 0x180fe2000001089b */
[----:B------:R-:W-:Y:S01]  /*10c60*/  ISETP.GT.AND P2, PT, R183, 0x39, P2 ;  /* 0x00000039b700780c */ /* 0x000fe20001744270 */
[-CC-:B------:R-:W-:Y:S01]  /*10c70*/  FFMA.FTZ R201, R202, R168.reuse, -R155.reuse ;  /* 0x000000a8cac97223 */ /* 0x180fe2000001089b */
[----:B------:R-:W-:Y:S01]  /*10c80*/  FMNMX.FTZ R178, R164, R181, !PT ;  /* 0x000000b5a4b27209 */ /* 0x000fe20007810000 */
[-CC-:B------:R-:W-:Y:S01]  /*10c90*/  FFMA.FTZ R169, R169, R168.reuse, -R155.reuse ;  /* 0x000000a8a9a97223 */ /* 0x180fe2000001089b */
[----:B------:R-:W-:Y:S01]  /*10ca0*/  ISETP.LT.OR P4, PT, R206, 0x32, P4 ;  /* 0x00000032ce00780c */ /* 0x000fe20002781670 */
[--C-:B------:R-:W-:Y:S01]  /*10cb0*/  FFMA.FTZ R176, R176, R168, -R155.reuse ;  /* 0x000000a8b0b07223 */ /* 0x100fe2000001089b */
[----:B------:R-:W-:Y:S01]  /*10cc0*/  FMNMX.FTZ R181, R167, R178, !PT ;  /* 0x000000b2a7b57209 */ /* 0x000fe20007810000 */
[----:B------:R-:W-:Y:S01]  /*10cd0*/  FFMA.FTZ R177, R177, R168, -R155 ;  /* 0x000000a8b1b17223 */ /* 0x000fe2000001089b */
[----:B------:R-:W-:Y:S01]  /*10ce0*/  FSEL R183, R172, -INF , !P3 ;  /* 0xff800000acb77808 */ /* 0x000fe20005800000 */
[----:B------:R-:W-:Y:S01]  /*10cf0*/  MUFU.EX2 R154, R154 ;  /* 0x0000009a009a7308 */ /* 0x000fe20000000800 */
[----:B------:R-:W-:-:S02]  /*10d00*/  FMNMX.FTZ R172, R166, R181, !PT ;  /* 0x000000b5a6ac7209 */ /* 0x000fc40007810000 */
[----:B------:R-:W-:Y:S02]  /*10d10*/  FSEL R200, R173, -INF , !P4 ;  /* 0xff800000adc87808 */ /* 0x000fe40006000000 */
[C---:B------:R-:W-:Y:S02]  /*10d20*/  ISETP.LT.OR P6, PT, R206.reuse, 0x39, P6 ;  /* 0x00000039ce00780c */ /* 0x040fe400037c1670 */
[----:B------:R-:W-:Y:S01]  /*10d30*/  FMNMX.FTZ R173, R183, R172, !PT ;  /* 0x000000acb7ad7209 */ /* 0x000fe20007810000 */
[-CC-:B------:R-:W-:Y:S01]  /*10d40*/  FFMA.FTZ R172, R205, R168.reuse, -R155.reuse ;  /* 0x000000a8cdac7223 */ /* 0x180fe2000001089b */
[----:B------:R-:W-:Y:S01]  /*10d50*/  ISETP.LT.OR P2, PT, R206, 0x3a, P2 ;  /* 0x0000003ace00780c */ /* 0x000fe20001741670 */
[-CC-:B------:R-:W-:Y:S01]  /*10d60*/  FFMA.FTZ R206, R203, R168.reuse, -R155.reuse ;  /* 0x000000a8cbce7223 */ /* 0x180fe2000001089b */
[----:B------:R-:W-:Y:S01]  /*10d70*/  FSEL R202, R174, -INF , !P6 ;  /* 0xff800000aeca7808 */ /* 0x000fe20007000000 */
[-CC-:B------:R-:W-:Y:S01]  /*10d80*/  FFMA.FTZ R203, R204, R168.reuse, -R155.reuse ;  /* 0x000000a8cccb7223 */ /* 0x180fe2000001089b */
[----:B------:R-:W-:Y:S01]  /*10d90*/  FMNMX.FTZ R173, R200, R173, !PT ;  /* 0x000000adc8ad7209 */ /* 0x000fe20007810000 */
[-CC-:B------:R-:W-:Y:S01]  /*10da0*/  FFMA.FTZ R174, R165, R168.reuse, -R155.reuse ;  /* 0x000000a8a5ae7223 */ /* 0x180fe2000001089b */
[----:B------:R-:W-:Y:S01]  /*10db0*/  FSEL R224, R175, -INF , !P2 ;  /* 0xff800000afe07808 */ /* 0x000fe20005000000 */
[-CC-:B------:R-:W-:Y:S01]  /*10dc0*/  FFMA.FTZ R165, R179, R168.reuse, -R155.reuse ;  /* 0x000000a8b3a57223 */ /* 0x180fe2000001089b */
[----:B------:R-:W-:Y:S01]  /*10dd0*/  FMNMX.FTZ R173, R202, R173, !PT ;  /* 0x000000adcaad7209 */ /* 0x000fe20007810000 */
[-CC-:B------:R-:W-:Y:S01]  /*10de0*/  FFMA.FTZ R175, R207, R168.reuse, -R155.reuse ;  /* 0x000000a8cfaf7223 */ /* 0x180fe2000001089b */
[-CC-:B------:R-:W-:Y:S01]  /*10df0*/  FFMA.FTZ R205, R180, R168.reuse, -R155.reuse ;  /* 0x000000a8b4cd7223 */ /* 0x180fe2000001089b */
[----:B------:R-:W-:Y:S01]  /*10e00*/  MUFU.EX2 R182, R182 ;  /* 0x000000b600b67308 */ /* 0x000fe20000000800 */
[----:B------:R-:W-:Y:S01]  /*10e10*/  FMNMX.FTZ R178, R224, R173, !PT ;  /* 0x000000ade0b27209 */ /* 0x000fe20007810000 */
[----:B------:R-:W-:Y:S01]  /*10e20*/  FFMA.FTZ R173, R163, R168, -R155 ;  /* 0x000000a8a3ad7223 */ /* 0x000fe2000001089b */
[----:B------:R-:W-:-:S02]  /*10e30*/  R2UR UR6, R170 ;  /* 0x00000000aa0672ca */ /* 0x000fc400000e0000 */
[----:B------:R-:W-:Y:S01]  /*10e40*/  @!P1 PRMT R199, RZ, 0x654, R199 ;  /* 0x00000654ffc79816 */ /* 0x000fe200000000c7 */
[----:B------:R-:W0:Y:S02]  /*10e50*/  SHFL.BFLY PT, R181, R178, 0x2, 0x1f ;  /* 0x0c401f00b2b57f89 */ /* 0x000e2400000e0000 */
[----:B------:R1:W-:Y:S08]  /*10e60*/  MUFU.EX2 R180, R165 ;  /* 0x000000a500b47308 */ /* 0x0003f00000000800 */
[----:B------:R-:W-:Y:S08]  /*10e70*/  MUFU.EX2 R201, R201 ;  /* 0x000000c900c97308 */ /* 0x000ff00000000800 */
[----:B------:R-:W-:Y:S01]  /*10e80*/  MUFU.EX2 R206, R206 ;  /* 0x000000ce00ce7308 */ /* 0x000fe20000000800 */
[----:B0-----:R-:W-:Y:S01]  /*10e90*/  FMNMX.FTZ R163, R178, R181, !PT ;  /* 0x000000b5b2a37209 */ /* 0x001fe20007810000 */
[-CC-:B------:R-:W-:Y:S01]  /*10ea0*/  FFMA.FTZ R178, R222, R168.reuse, -R155.reuse ;  /* 0x000000a8deb27223 */ /* 0x180fe2000001089b */
[----:B------:R-:W-:Y:S01]  /*10eb0*/  FFMA.FTZ R181, R223, R168, -R155 ;  /* 0x000000a8dfb57223 */ /* 0x000fe2000001089b */
[----:B------:R-:W-:-:S04]  /*10ec0*/  IMAD.MOV R222, RZ, RZ, -R195 ;  /* 0x000000ffffde7224 */ /* 0x000fc800078e0ac3 */
[----:B------:R-:W-:Y:S01]  /*10ed0*/  MUFU.EX2 R203, R203 ;  /* 0x000000cb00cb7308 */ /* 0x000fe20000000800 */
[----:B------:R-:W0:Y:S01]  /*10ee0*/  SHFL.BFLY PT, R204, R163, 0x1, 0x1f ;  /* 0x0c201f00a3cc7f89 */ /* 0x000e2200000e0000 */
[----:B------:R-:W-:-:S06]  /*10ef0*/  ISETP.NE.AND P2, PT, R185, R222, PT ;  /* 0x000000deb900720c */ /* 0x000fcc0003f45270 */
[----:B------:R-:W-:Y:S08]  /*10f00*/  MUFU.EX2 R172, R172 ;  /* 0x000000ac00ac7308 */ /* 0x000ff00000000800 */
[----:B------:R-:W-:Y:S01]  /*10f10*/  MUFU.EX2 R173, R173 ;  /* 0x000000ad00ad7308 */ /* 0x000fe20000000800 */
[----:B------:R-:W-:-:S04]  /*10f20*/  @!P2 IMAD R19, R19, 0x40, R193 ;  /* 0x000000401313a824 */ /* 0x000fc800078e02c1 */
[----:B------:R-:W-:-:S03]  /*10f30*/  @!P2 IMAD R19, R19, 0x4, R18 ;  /* 0x000000041313a824 */ /* 0x000fc600078e0212 */
[----:B------:R-:W-:Y:S01]  /*10f40*/  MUFU.EX2 R174, R174 ;  /* 0x000000ae00ae7308 */ /* 0x000fe20000000800 */
[----:B0-----:R-:W-:Y:S02]  /*10f50*/  FMNMX.FTZ R179, R163, R204, !PT ;  /* 0x000000cca3b37209 */ /* 0x001fe40007810000 */
[----:B------:R-:W-:Y:S02]  /*10f60*/  FSEL R204, R171, RZ, P5 ;  /* 0x000000ffabcc7208 */ /* 0x000fe40002800000 */
[----:B------:R-:W-:-:S03]  /*10f70*/  FSETP.NEU.FTZ.AND P3, PT, R179, -INF , PT ;  /* 0xff800000b300780b */ /* 0x000fc60003f7d000 */
[----:B------:R-:W-:Y:S01]  /*10f80*/  FADD.FTZ R155, -R204, R21 ;  /* 0x00000015cc9b7221 */ /* 0x000fe20000010100 */
[C---:B------:R-:W-:Y:S01]  /*10f90*/  FSEL R163, R179.reuse, RZ, P3 ;  /* 0x000000ffb3a37208 */ /* 0x040fe20001800000 */
[-C--:B------:R-:W-:Y:S01]  /*10fa0*/  FMUL.FTZ R204, R179, R168.reuse ;  /* 0x000000a8b3cc7220 */ /* 0x080fe20000410000 */
[----:B------:R0:W-:Y:S01]  /*10fb0*/  MUFU.EX2 R21, R205 ;  /* 0x000000cd00157308 */ /* 0x0001e20000000800 */
[----:B------:R-:W-:Y:S02]  /*10fc0*/  FMUL.FTZ R155, R155, R168 ;  /* 0x000000a89b9b7220 */ /* 0x000fe40000410000 */
[----:B-1----:R-:W-:Y:S01]  /*10fd0*/  FADD.FTZ R165, -R163, R190 ;  /* 0x000000bea3a57221 */ /* 0x002fe20000010100 */
[----:B------:R-:W-:-:S03]  /*10fe0*/  FSEL R204, R204, RZ, P3 ;  /* 0x000000ffcccc7208 */ /* 0x000fc60001800000 */
[-C--:B------:R-:W-:Y:S01]  /*10ff0*/  FMUL.FTZ R165, R165, R168.reuse ;  /* 0x000000a8a5a57220 */ /* 0x080fe20000410000 */
[----:B------:R-:W1:Y:S01]  /*11000*/  MUFU.EX2 R155, R155 ;  /* 0x0000009b009b7308 */ /* 0x000e620000000800 */
[-CC-:B------:R-:W-:Y:S01]  /*11010*/  FFMA.FTZ R223, R157, R168.reuse, -R204.reuse ;  /* 0x000000a89ddf7223 */ /* 0x180fe200000108cc */
[-CC-:B------:R-:W-:Y:S01]  /*11020*/  FFMA.FTZ R157, R183, R168.reuse, -R204.reuse ;  /* 0x000000a8b79d7223 */ /* 0x180fe200000108cc */
[-CC-:B------:R-:W-:Y:S01]  /*11030*/  FFMA.FTZ R207, R152, R168.reuse, -R204.reuse ;  /* 0x000000a898cf7223 */ /* 0x180fe200000108cc */
[-CC-:B------:R-:W-:Y:S01]  /*11040*/  FFMA.FTZ R153, R153, R168.reuse, -R204.reuse ;  /* 0x000000a899997223 */ /* 0x180fe200000108cc */
[-CC-:B------:R-:W-:Y:S01]  /*11050*/  FFMA.FTZ R152, R156, R168.reuse, -R204.reuse ;  /* 0x000000a89c987223 */ /* 0x180fe200000108cc */
[-CC-:B------:R-:W-:Y:S01]  /*11060*/  FFMA.FTZ R190, R160, R168.reuse, -R204.reuse ;  /* 0x000000a8a0be7223 */ /* 0x180fe200000108cc */
[-CC-:B0-----:R-:W-:Y:S01]  /*11070*/  FFMA.FTZ R205, R166, R168.reuse, -R204.reuse ;  /* 0x000000a8a6cd7223 */ /* 0x181fe200000108cc */
[----:B------:R-:W0:Y:S01]  /*11080*/  MUFU.EX2 R165, R165 ;  /* 0x000000a500a57308 */ /* 0x000e220000000800 */
[-CC-:B------:R-:W-:Y:S01]  /*11090*/  FFMA.FTZ R222, R158, R168.reuse, -R204.reuse ;  /* 0x000000a89ede7223 */ /* 0x180fe200000108cc */
[-CC-:B------:R-:W-:Y:S01]  /*110a0*/  FFMA.FTZ R159, R159, R168.reuse, -R204.reuse ;  /* 0x000000a89f9f7223 */ /* 0x180fe200000108cc */
[-CC-:B------:R-:W-:Y:S01]  /*110b0*/  FFMA.FTZ R161, R161, R168.reuse, -R204.reuse ;  /* 0x000000a8a1a17223 */ /* 0x180fe200000108cc */
[-CC-:B------:R-:W-:Y:S01]  /*110c0*/  FFMA.FTZ R224, R224, R168.reuse, -R204.reuse ;  /* 0x000000a8e0e07223 */ /* 0x180fe200000108cc */
[-CC-:B------:R-:W-:Y:S01]  /*110d0*/  FFMA.FTZ R162, R162, R168.reuse, -R204.reuse ;  /* 0x000000a8a2a27223 */ /* 0x180fe200000108cc */
[-CC-:B------:R-:W-:Y:S01]  /*110e0*/  FFMA.FTZ R164, R164, R168.reuse, -R204.reuse ;  /* 0x000000a8a4a47223 */ /* 0x180fe200000108cc */
[----:B------:R-:W-:Y:S01]  /*110f0*/  FFMA.FTZ R167, R167, R168, -R204 ;  /* 0x000000a8a7a77223 */ /* 0x000fe200000108cc */
[----:B------:R2:W3:Y:S01]  /*11100*/  MUFU.EX2 R163, R207 ;  /* 0x000000cf00a37308 */ /* 0x0004e20000000800 */
[----:B-1----:R-:W-:Y:S01]  /*11110*/  FFMA.FTZ R183, R155, R6, R154 ;  /* 0x000000069bb77223 */ /* 0x002fe2000001009a */
[----:B------:R-:W-:Y:S01]  /*11120*/  @!P2 STS [R19+0x38400], R155 ;  /* 0x0384009b1300a388 */ /* 0x000fe20000000800 */
[-C--:B------:R-:W-:Y:S01]  /*11130*/  FFMA.FTZ R156, R202, R168.reuse, -R204 ;  /* 0x000000a8ca9c7223 */ /* 0x080fe200000108cc */
[-C--:B------:R-:W-:Y:S01]  /*11140*/  FMUL.FTZ R24, R24, R155.reuse ;  /* 0x0000009b18187220 */ /* 0x080fe20000410000 */
[----:B------:R-:W-:Y:S01]  /*11150*/  FADD.FTZ R6, R182, R183 ;  /* 0x000000b7b6067221 */ /* 0x000fe20000010000 */
[-C--:B------:R-:W-:Y:S01]  /*11160*/  FMUL.FTZ R25, R25, R155.reuse ;  /* 0x0000009b19197220 */ /* 0x080fe20000410000 */
[-C--:B------:R-:W-:Y:S01]  /*11170*/  FMUL.FTZ R28, R28, R155.reuse ;  /* 0x0000009b1c1c7220 */ /* 0x080fe20000410000 */
[----:B------:R-:W1:Y:S01]  /*11180*/  MUFU.EX2 R153, R153 ;  /* 0x0000009900997308 */ /* 0x000e620000000800 */
[----:B------:R-:W-:Y:S01]  /*11190*/  FADD.FTZ R183, R201, R6 ;  /* 0x00000006c9b77221 */ /* 0x000fe20000010000 */
[----:B--2---:R-:W-:Y:S01]  /*111a0*/  FFMA.FTZ R207, R200, R168, -R204 ;  /* 0x000000a8c8cf7223 */ /* 0x004fe200000108cc */
[----:B0-----:R0:W-:Y:S01]  /*111b0*/  @!P2 STS [R19+0x38420], R165 ;  /* 0x038420a51300a388 */ /* 0x0011e20000000800 */
[-C--:B------:R-:W-:Y:S01]  /*111c0*/  FMUL.FTZ R29, R29, R155.reuse ;  /* 0x0000009b1d1d7220 */ /* 0x080fe20000410000 */
[-C--:B------:R-:W-:Y:S01]  /*111d0*/  FMUL.FTZ R32, R32, R155.reuse ;  /* 0x0000009b20207220 */ /* 0x080fe20000410000 */
[-C--:B------:R-:W-:Y:S01]  /*111e0*/  FMUL.FTZ R33, R33, R155.reuse ;  /* 0x0000009b21217220 */ /* 0x080fe20000410000 */
[----:B------:R-:W-:Y:S01]  /*111f0*/  FMUL.FTZ R36, R36, R155 ;  /* 0x0000009b24247220 */ /* 0x000fe20000410000 */
[----:B------:R2:W-:Y:S01]  /*11200*/  MUFU.EX2 R158, R152 ;  /* 0x00000098009e7308 */ /* 0x0005e20000000800 */
[----:B---3--:R-:W-:Y:S01]  /*11210*/  FFMA.FTZ R6, R165, R7, R163 ;  /* 0x00000007a5067223 */ /* 0x008fe200000100a3 */
[-C--:B------:R-:W-:Y:S01]  /*11220*/  FMUL.FTZ R37, R37, R155.reuse ;  /* 0x0000009b25257220 */ /* 0x080fe20000410000 */
[-C--:B------:R-:W-:Y:S01]  /*11230*/  FMUL.FTZ R40, R40, R155.reuse ;  /* 0x0000009b28287220 */ /* 0x080fe20000410000 */
[-C--:B------:R-:W-:Y:S01]  /*11240*/  FMUL.FTZ R41, R41, R155.reuse ;  /* 0x0000009b29297220 */ /* 0x080fe20000410000 */
[-C--:B------:R-:W-:Y:S01]  /*11250*/  FMUL.FTZ R44, R44, R155.reuse ;  /* 0x0000009b2c2c7220 */ /* 0x080fe20000410000 */
[-C--:B------:R-:W-:Y:S01]  /*11260*/  FMUL.FTZ R45, R45, R155.reuse ;  /* 0x0000009b2d2d7220 */ /* 0x080fe20000410000 */
[----:B------:R-:W-:Y:S01]  /*11270*/  FMUL.FTZ R48, R48, R155 ;  /* 0x0000009b30307220 */ /* 0x000fe20000410000 */
[----:B0-----:R0:W3:Y:S01]  /*11280*/  MUFU.EX2 R19, R223 ;  /* 0x000000df00137308 */ /* 0x0010e20000000800 */
[----:B--2---:R-:W-:Y:S01]  /*11290*/  F2FP.BF16.F32.PACK_AB R152, R182, R154 ;  /* 0x0000009ab698723e */ /* 0x004fe200000010ff */
[----:B-1----:R-:W-:Y:S01]  /*112a0*/  FADD.FTZ R7, R153, R6 ;  /* 0x0000000699077221 */ /* 0x002fe20000010000 */
[----:B------:R-:W-:Y:S01]  /*112b0*/  F2FP.BF16.F32.PACK_AB R154, R206, R201 ;  /* 0x000000c9ce9a723e */ /* 0x000fe200000010ff */
[-C--:B------:R-:W-:Y:S01]  /*112c0*/  FMUL.FTZ R49, R49, R155.reuse ;  /* 0x0000009b31317220 */ /* 0x080fe20000410000 */
[-C--:B------:R-:W-:Y:S01]  /*112d0*/  FMUL.FTZ R52, R52, R155.reuse ;  /* 0x0000009b34347220 */ /* 0x080fe20000410000 */
        /* <DEDUP_REMOVED lines=57> */
[----:B------:R-:W-:Y:S01]  /*11670*/  FADD.FTZ R223, R203, R223 ;  /* 0x000000dfcbdf7221 */ /* 0x000fe20000010000 */
[----:B------:R-:W2:Y:S01]  /*11680*/  MUFU.EX2 R181, R181 ;  /* 0x000000b500b57308 */ /* 0x000ea20000000800 */
[----:B------:R-:W-:Y:S01]  /*11690*/  F2FP.BF16.F32.PACK_AB R153, R153, R163 ;  /* 0x000000a39999723e */ /* 0x000fe200000010ff */
[-C--:B------:R-:W-:Y:S01]  /*116a0*/  FMUL.FTZ R26, R26, R165.reuse ;  /* 0x000000a51a1a7220 */ /* 0x080fe20000410000 */
[----:B---3--:R-:W-:Y:S01]  /*116b0*/  F2FP.BF16.F32.PACK_AB R155, R19, R158 ;  /* 0x0000009e139b723e */ /* 0x008fe200000010ff */
[----:B------:R-:W-:Y:S01]  /*116c0*/  BAR.SYNC.DEFER_BLOCKING 0xf, 0x100 ;  /* 0x03c4000000007b1d */ /* 0x000fe20000010000 */
[----:B0-----:R-:W-:Y:S01]  /*116d0*/  F2FP.BF16.F32.PACK_AB R159, R200, R190 ;  /* 0x000000bec89f723e */ /* 0x001fe200000010ff */
        /* <DEDUP_REMOVED lines=61> */
[----:B-----5:R-:W-:Y:S01]  /*11ab0*/  F2FP.BF16.F32.PACK_AB R157, R183, R182 ;  /* 0x000000b6b79d723e */ /* 0x020fe200000010ff */
        /* <DEDUP_REMOVED lines=10> */
[----:B------:R-:W-:Y:S01]  /*11b60*/  FMUL.FTZ R151, R151, R165 ;  /* 0x000000a597977220 */ /* 0x000fe20000410000 */
[----:B-1----:R-:W-:Y:S01]  /*11b70*/  F2FP.BF16.F32.PACK_AB R160, R169, R175 ;  /* 0x000000afa9a0723e */ /* 0x002fe200000010ff */
[----:B------:R1:W-:Y:S01]  /*11b80*/  STSM.16.M88.4 [R196+0x36400], R152 ;  /* 0x03640098c4007844 */ /* 0x0003e20000000200 */
[----:B--2---:R-:W-:Y:S01]  /*11b90*/  F2FP.BF16.F32.PACK_AB R162, R181, R178 ;  /* 0x000000b2b5a2723e */ /* 0x004fe200000010ff */
[----:B------:R-:W2:Y:S01]  /*11ba0*/  MUFU.EX2 R224, R224 ;  /* 0x000000e000e07308 */ /* 0x000ea20000000800 */
[----:B-----5:R-:W-:Y:S01]  /*11bb0*/  F2FP.BF16.F32.PACK_AB R156, R172, R203 ;  /* 0x000000cbac9c723e */ /* 0x020fe200000010ff */
[----:B------:R-:W-:Y:S01]  /*11bc0*/  FADD.FTZ R203, R158, R7 ;  /* 0x000000079ecb7221 */ /* 0x000fe20000010000 */
[----:B------:R-:W-:Y:S01]  /*11bd0*/  F2FP.BF16.F32.PACK_AB R158, R174, R173 ;  /* 0x000000adae9e723e */ /* 0x000fe200000010ff */
[----:B------:R-:W-:Y:S01]  /*11be0*/  VIADD R6, R170, 0x80 ;  /* 0x00000080aa067836 */ /* 0x000fe20000000000 */
[----:B0-----:R-:W-:Y:S01]  /*11bf0*/  F2FP.BF16.F32.PACK_AB R161, R202, R201 ;  /* 0x000000c9caa1723e */ /* 0x001fe200000010ff */
[----:B------:R-:W-:Y:S01]  /*11c00*/  IMAD.MOV.U32 R7, RZ, RZ, 0x40000040 ;  /* 0x40000040ff077424 */ /* 0x000fe200078e00ff */
[----:B---3--:R-:W-:Y:S01]  /*11c10*/  F2FP.BF16.F32.PACK_AB R163, R205, R204 ;  /* 0x000000cccda3723e */ /* 0x008fe200000010ff */
[----:B------:R0:W-:Y:S01]  /*11c20*/  STSM.16.M88.4 [R209], R156 ;  /* 0x0000009cd1007844 */ /* 0x0001e20000000200 */
[----:B----4-:R-:W-:Y:S01]  /*11c30*/  F2FP.BF16.F32.PACK_AB R164, R177, R176 ;  /* 0x000000b0b1a4723e */ /* 0x010fe200000010ff */
[----:B------:R-:W-:Y:S01]  /*11c40*/  FADD.FTZ R203, R19, R203 ;  /* 0x000000cb13cb7221 */ /* 0x000fe20000010000 */
[----:B------:R-:W-:Y:S01]  /*11c50*/  F2FP.BF16.F32.PACK_AB R166, R21, R180 ;  /* 0x000000b415a6723e */ /* 0x000fe200000010ff */
[----:B------:R0:W-:Y:S01]  /*11c60*/  STSM.16.M88.4 [R197], R160 ;  /* 0x000000a0c5007844 */ /* 0x0001e20000000200 */
[----:B------:R-:W-:Y:S01]  /*11c70*/  F2FP.BF16.F32.PACK_AB R165, R207, R206 ;  /* 0x000000cecfa5723e */ /* 0x000fe200000010ff */
[----:B------:R-:W-:Y:S01]  /*11c80*/  FADD.FTZ R182, R182, R203 ;  /* 0x000000cbb6b67221 */ /* 0x000fe20000010000 */
[----:B------:R-:W-:Y:S01]  /*11c90*/  FADD.FTZ R172, R172, R223 ;  /* 0x000000dfacac7221 */ /* 0x000fe20000010000 */
[----:B------:R-:W-:Y:S01]  /*11ca0*/  ISETP.GT.AND P2, PT, R14, R210, PT ;  /* 0x000000d20e00720c */ /* 0x000fe20003f44270 */
[----:B------:R-:W-:Y:S01]  /*11cb0*/  IMAD.MOV.U32 R19, RZ, RZ, R198 ;  /* 0x000000ffff137224 */ /* 0x000fe200078e00c6 */
[----:B--2---:R-:W-:Y:S01]  /*11cc0*/  F2FP.BF16.F32.PACK_AB R167, R224, R222 ;  /* 0x000000dee0a7723e */ /* 0x004fe200000010ff */
[----:B------:R-:W-:Y:S01]  /*11cd0*/  FADD.FTZ R183, R183, R182 ;  /* 0x000000b6b7b77221 */ /* 0x000fe20000010000 */
[----:B------:R-:W-:-:S03]  /*11ce0*/  FADD.FTZ R173, R173, R172 ;  /* 0x000000acadad7221 */ /* 0x000fc60000010000 */
[----:B------:R0:W-:Y:S01]  /*11cf0*/  STSM.16.M88.4 [R208], R164 ;  /* 0x000000a4d0007844 */ /* 0x0001e20000000200 */
[----:B------:R-:W-:Y:S01]  /*11d00*/  WARPGROUP.ARRIVE ;  /* 0x00000000000079c5 */ /* 0x000fe20000000000 */
[----:B------:R-:W-:Y:S01]  /*11d10*/  FADD.FTZ R183, R190, R183 ;  /* 0x000000b7beb77221 */ /* 0x000fe20000010000 */
[----:B------:R-:W-:Y:S01]  /*11d20*/  FADD.FTZ R174, R174, R173 ;  /* 0x000000adaeae7221 */ /* 0x000fe20000010000 */
[----:B------:R-:W-:Y:S02]  /*11d30*/  IMAD.MOV.U32 R190, RZ, RZ, R179 ;  /* 0x000000ffffbe7224 */ /* 0x000fe400078e00b3 */
[----:B------:R-:W-:Y:S01]  /*11d40*/  FADD.FTZ R200, R200, R183 ;  /* 0x000000b7c8c87221 */ /* 0x000fe20000010000 */
[----:B------:R-:W-:Y:S01]  /*11d50*/  HGMMA.64x256x16.F32.BF16 R24, R152, gdesc[UR4].tnspB, R24, gsb0 ;  /* 0x43e0000498187df0 */ /* 0x000fe20008001818 */
[----:B------:R-:W-:Y:S01]  /*11d60*/  R2UR UR6, R6 ;  /* 0x00000000060672ca */ /* 0x000fe200000e0000 */
[----:B------:R-:W-:Y:S01]  /*11d70*/  VIADD R6, R170, 0x100 ;  /* 0x00000100aa067836 */ /* 0x000fe20000000000 */
[----:B------:R-:W-:Y:S01]  /*11d80*/  R2UR UR7, R7 ;  /* 0x00000000070772ca */ /* 0x000fe200000e0000 */
[----:B------:R-:W-:-:S02]  /*11d90*/  IMAD.MOV.U32 R7, RZ, RZ, 0x40000040 ;  /* 0x40000040ff077424 */ /* 0x000fc400078e00ff */
        /* <DEDUP_REMOVED lines=11> */
[----:B------:R-:W-:-:S04]  /*11e50*/  FADD.FTZ R207, R207, R206 ;  /* 0x000000cecfcf7221 */ /* 0x000fc80000010000 */
[----:B------:R-:W-:Y:S01]  /*11e60*/  FADD.FTZ R207, R222, R207 ;  /* 0x000000cfdecf7221 */ /* 0x000fe20000010000 */
[----:B------:R-:W-:Y:S02]  /*11e70*/  WARPGROUP.DEPBAR.LE gsb0, 0x0 ;  /* 0x00008000000079c5 */ /* 0x000fe40000010000 */
[----:B------:R-:W-:Y:S01]  /*11e80*/  WARPGROUP.ARRIVE ;  /* 0x00000000000079c5 */ /* 0x000fe20000000000 */
[----:B-1----:R-:W-:-:S04]  /*11e90*/  VIADD R152, R14, 0xffffffff ;  /* 0xffffffff0e987836 */ /* 0x002fc80000000000 */
[----:B------:R-:W-:Y:S01]  /*11ea0*/  IMAD.MOV.U32 R14, RZ, RZ, R152 ;  /* 0x000000ffff0e7224 */ /* 0x000fe200078e0098 */
        /* <DEDUP_REMOVED lines=12> */
[----:B------:R-:W-:Y:S02]  /*11f70*/  FADD.FTZ R7, R224, R207 ;  /* 0x000000cfe0077221 */ /* 0x000fe40000010000 */
[----:B------:R-:W-:Y:S01]  /*11f80*/  FADD.FTZ R6, R21, R6 ;  /* 0x0000000615067221 */ /* 0x000fe20000010000 */
[----:B------:R-:W-:Y:S01]  /*11f90*/  IMAD.MOV.U32 R21, RZ, RZ, R171 ;  /* 0x000000ffff157224 */ /* 0x000fe200078e00ab */
        /* <DEDUP_REMOVED lines=15> */
[----:B------:R-:W-:Y:S05]  /*12090*/  BSYNC B0 ;  /* 0x0000000000007941 */ /* 0x000fea0003800000 */
.L_x_5474:
[----:B------:R-:W-:Y:S01]  /*120a0*/  IMAD.MOV.U32 R190, RZ, RZ, R179 ;  /* 0x000000ffffbe7224 */ /* 0x000fe200078e00b3 */
[----:B------:R-:W-:Y:S01]  /*120b0*/  MOV R14, R152 ;  /* 0x00000098000e7202 */ /* 0x000fe20000000f00 */
[----:B------:R-:W-:Y:S02]  /*120c0*/  IMAD.MOV.U32 R21, RZ, RZ, R171 ;  /* 0x000000ffff157224 */ /* 0x000fe400078e00ab */
[----:B------:R-:W-:-:S07]  /*120d0*/  IMAD.MOV.U32 R19, RZ, RZ, R198 ;  /* 0x000000ffff137224 */ /* 0x000fce00078e00c6 */
.L_x_5473:
[----:B------:R-:W-:Y:S05]  /*120e0*/  BSYNC B1 ;  /* 0x0000000000017941 */ /* 0x000fea0003800000 */
.L_x_5472:
[----:B0-----:R-:W0:Y:S01]  /*120f0*/  LDC R156, c[0x0][0xadc] ;  /* 0x0002b700ff9c7b82 */ /* 0x001e220000000800 */
[----:B------:R-:W-:Y:S01]  /*12100*/  IADD3 R152, R23, 0x40, -R184 ;  /* 0x0000004017987810 */ /* 0x000fe20007ffe8b8 */
[----:B------:R-:W-:-:S04]  /*12110*/  ULDC UR4, c[0x0][0xad4] ;  /* 0x0002b50000047ab9 */ /* 0x000fc80000000800 */
[----:B------:R-:W-:-:S04]  /*12120*/  IMAD R152, R189, 0x40, R152 ;  /* 0x00000040bd987824 */ /* 0x000fc800078e0298 */
[----:B------:R-:W-:Y:S01]  /*12130*/  VIADD R154, R152, -UR4 ;  /* 0x80000004989a7c36 */ /* 0x000fe20008000000 */
[----:B0-----:R-:W-:-:S13]  /*12140*/  ISETP.GE.AND P6, PT, R156, 0x1, PT ;  /* 0x000000019c00780c */ /* 0x001fda0003fc6270 */
[----:B------:R-:W-:Y:S05]  /*12150*/  @!P6 BRA `(.L_x_5494) ;  /* 0x000000000048e947 */ /* 0x000fea0003800000 */
[----:B------:R-:W-:Y:S01]  /*12160*/  IMAD.MOV.U32 R155, RZ, RZ, R152 ;  /* 0x000000ffff9b7224 */ /* 0x000fe200078e0098 */
[----:B------:R-:W-:Y:S04]  /*12170*/  BSSY B0, `(.L_x_5495) ;  /* 0x000000e000007945 */ /* 0x000fe80003800000 */
        /* <DEDUP_REMOVED lines=9> */
.L_x_5496:
[----:B------:R-:W-:-:S13]  /*12210*/  ISETP.NE.AND P2, PT, R156, 0x1, PT ;  /* 0x000000019c00780c */ /* 0x000fda0003f45270 */
[----:B------:R-:W0:Y:S02]  /*12220*/  @P2 LDC.64 R152, c[0x0][0xae0] ;  /* 0x0002b800ff982b82 */ /* 0x000e240000000a00 */
[----:B0-----:R-:W-:-:S05]  /*12230*/  @P2 IMAD.HI.U32 R152, R155, R152, RZ ;  /* 0x000000989b982227 */ /* 0x001fca00078e00ff */
[----:B------:R-:W-:-:S07]  /*12240*/  @P2 SHF.R.U32.HI R155, RZ, R153, R152 ;  /* 0x00000099ff9b2219 */ /* 0x000fce0000011698 */
.L_x_5497:
[----:B------:R-:W-:Y:S05]  /*12250*/  BSYNC B0 ;  /* 0x0000000000007941 */ /* 0x000fea0003800000 */
.L_x_5495:
[----:B------:R-:W-:-:S05]  /*12260*/  IMAD R155, R155, R156, RZ ;  /* 0x0000009c9b9b7224 */ /* 0x000fca00078e02ff */
[----:B------:R-:W-:-:S07]  /*12270*/  VIMNMX R154, R154, R155, !PT ;  /* 0x0000009b9a9a7248 */ /* 0x000fce0007fe0100 */
.L_x_5494:
        /* <DEDUP_REMOVED lines=13> */
.L_x_5511:
[----:B------:R-:W-:Y:S01]  /*12350*/  VIADD R19, R201, 0x1 ;  /* 0x00000001c9137836 */ /* 0x000fe20000000000 */
[C---:B------:R-:W-:Y:S01]  /*12360*/  ISETP.GT.AND P2, PT, R189.reuse, R210, PT ;  /* 0x000000d2bd00720c */ /* 0x040fe20003f44270 */
[----:B------:R-:W-:-:S03]  /*12370*/  VIADD R189, R189, 0xffffffff ;  /* 0xffffffffbdbd7836 */ /* 0x000fc60000000000 */
[----:B------:R-:W-:-:S04]  /*12380*/  ISETP.NE.AND P3, PT, R19, 0x2, PT ;  /* 0x000000021300780c */ /* 0x000fc80003f65270 */
[----:B------:R-:W-:Y:S02]  /*12390*/  SEL R21, RZ, 0x1, P3 ;  /* 0x00000001ff157807 */ /* 0x000fe40001800000 */
[----:B------:R-:W-:Y:S02]  /*123a0*/  SEL R19, R19, RZ, P3 ;  /* 0x000000ff13137207 */ /* 0x000fe40001800000 */
[----:B------:R-:W-:Y:S01]  /*123b0*/  LOP3.LUT R22, R22, R21, RZ, 0x3c, !PT ;  /* 0x0000001516167212 */ /* 0x000fe200078e3cff */
[----:B-1----:R-:W-:Y:S06]  /*123c0*/  @!P0 BRA `(.L_x_5501) ;  /* 0x0000000000048947 */ /* 0x002fec0003800000 */
[----:B------:R-:W-:Y:S01]  /*123d0*/  BPT.TRAP 0x1 ;  /* 0x000000040000795c */ /* 0x000fe20000300000 */
.L_x_5501:
[----:B------:R-:W-:Y:S01]  /*123e0*/  IMAD R14, R19, 0x8, R18 ;  /* 0x00000008130e7824 */ /* 0x000fe200078e0212 */
[----:B------:R-:W-:-:S04]  /*123f0*/  SHF.L.U32 R21, R22, 0x1f, RZ ;  /* 0x0000001f16157819 */ /* 0x000fc800000006ff */
[----:B------:R0:W1:Y:S01]  /*12400*/  SYNCS.PHASECHK.TRANS64.TRYWAIT P3, [R14+URZ+0x38830], R21 ;  /* 0x038830150e0075a7 */ /* 0x000062000806017f */
[----:B------:R-:W-:Y:S05]  /*12410*/  @!P0 BRA `(.L_x_5502) ;  /* 0x0000000000048947 */ /* 0x000fea0003800000 */
[----:B------:R-:W-:Y:S01]  /*12420*/  BPT.TRAP 0x1 ;  /* 0x000000040000795c */ /* 0x000fe20000300000 */
.L_x_5502:
[----:B------:R-:W-:Y:S01]  /*12430*/  BSSY B2, `(.L_x_5503) ;  /* 0x0000006000027945 */ /* 0x000fe20003800000 */
[----:B------:R-:W-:Y:S02]  /*12440*/  IMAD R198, R19, 0x200, R15 ;  /* 0x0000020013c67824 */ /* 0x000fe400078e020f */
[----:B------:R-:W-:Y:S01]  /*12450*/  IMAD.MOV.U32 R199, RZ, RZ, 0x40000040 ;  /* 0x40000040ffc77424 */ /* 0x000fe200078e00ff */
[----:B-1----:R-:W-:Y:S06]  /*12460*/  @P3 BRA `(.L_x_5504) ;  /* 0x0000000000083947 */ /* 0x002fec0003800000 */
[----:B------:R-:W1:Y:S02]  /*12470*/  SYNCS.PHASECHK.TRANS64.TRYWAIT P3, [R14+URZ+0x38830], R21 ;  /* 0x038830150e0075a7 */ /* 0x000e64000806017f */
[----:B-1----:R-:W-:Y:S05]  /*12480*/  @!P3 BRA `(.L_x_5505) ;  /* 0x0000012000d8b947 */ /* 0x002fea0003800000 */
.L_x_5504:
[----:B------:R-:W-:Y:S05]  /*12490*/  BSYNC B2 ;  /* 0x0000000000027941 */ /* 0x000fea0003800000 */
.L_x_5503:
        /* <DEDUP_REMOVED lines=36> */
.L_x_5506:
[----:B------:R2:W3:Y:S01]  /*126e0*/  SYNCS.PHASECHK.TRANS64.TRYWAIT P3, [R14+URZ+0x38850], R21 ;  /* 0x038850150e0075a7 */ /* 0x0004e2000806017f */
[----:B------:R-:W-:Y:S05]  /*126f0*/  @!P0 BRA `(.L_x_5507) ;  /* 0x0000000000048947 */ /* 0x000fea0003800000 */
[----:B------:R-:W-:Y:S01]  /*12700*/  BPT.TRAP 0x1 ;  /* 0x000000040000795c */ /* 0x000fe20000300000 */
.L_x_5507:
[----:B------:R-:W-:Y:S04]  /*12710*/  BSSY B2, `(.L_x_5508) ;  /* 0x0000004000027945 */ /* 0x000fe80003800000 */
[----:B---3--:R-:W-:Y:S05]  /*12720*/  @P3 BRA `(.L_x_5509) ;  /* 0x0000000000083947 */ /* 0x008fea0003800000 */
[----:B------:R-:W3:Y:S02]  /*12730*/  SYNCS.PHASECHK.TRANS64.TRYWAIT P3, [R14+URZ+0x38850], R21 ;  /* 0x038850150e0075a7 */ /* 0x000ee4000806017f */
[----:B---3--:R-:W-:Y:S05]  /*12740*/  @!P3 BRA `(.L_x_5510) ;  /* 0x00000120003cb947 */ /* 0x008fea0003800000 */
.L_x_5509:
[----:B------:R-:W-:Y:S05]  /*12750*/  BSYNC B2 ;  /* 0x0000000000027941 */ /* 0x000fea0003800000 */
.L_x_5508:
[----:B------:R-:W-:Y:S01]  /*12760*/  IMAD R202, R19, 0x1000, R20 ;  /* 0x0000100013ca7824 */ /* 0x000fe200078e0214 */
[----:B------:R-:W-:Y:S01]  /*12770*/  R2UR UR4, R2 ;  /* 0x00000000020472ca */ /* 0x000fe200000e0000 */
[----:B------:R-:W-:Y:S01]  /*12780*/  IMAD.MOV.U32 R203, RZ, RZ, 0x40000040 ;  /* 0x40000040ffcb7424 */ /* 0x000fe200078e00ff */
[----:B------:R-:W-:Y:S01]  /*12790*/  R2UR UR5, R3 ;  /* 0x00000000030572ca */ /* 0x000fe200000e0000 */
[----:B------:R-:W-:Y:S01]  /*127a0*/  WARPGROUP.ARRIVE ;  /* 0x00000000000079c5 */ /* 0x000fe20000000000 */
[----:B------:R-:W-:Y:S01]  /*127b0*/  R2UR UR6, R202 ;  /* 0x00000000ca0672ca */ /* 0x000fe200000e0000 */
[----:B------:R-:W-:Y:S01]  /*127c0*/  VIADD R198, R2, 0x2 ;  /* 0x0000000202c67836 */ /* 0x000fe20000000000 */
[----:B------:R-:W-:Y:S01]  /*127d0*/  R2UR UR7, R203 ;  /* 0x00000000cb0772ca */ /* 0x000fe200000e0000 */
[----:B------:R-:W-:Y:S02]  /*127e0*/  IMAD.MOV.U32 R199, RZ, RZ, 0x40000040 ;  /* 0x40000040ffc77424 */ /* 0x000fe400078e00ff */
[----:B------:R-:W4:Y:S01]  /*127f0*/  S2R R190, SR_TID.X ;  /* 0x0000000000be7919 */ /* 0x000f220000002100 */
[----:B------:R-:W-:-:S02]  /*12800*/  VIADD R203, R202, 0x800 ;  /* 0x00000800cacb7836 */ /* 0x000fc40000000000 */
[----:B------:R-:W-:Y:S02]  /*12810*/  VIADD R206, R2, 0x800 ;  /* 0x0000080002ce7836 */ /* 0x000fe40000000000 */
[----:B------:R-:W-:Y:S02]  /*12820*/  IMAD.MOV.U32 R205, RZ, RZ, 0x40000040 ;  /* 0x40000040ffcd7424 */ /* 0x000fe400078e00ff */
[----:B------:R-:W-:-:S03]  /*12830*/  IMAD.MOV.U32 R207, RZ, RZ, 0x40000040 ;  /* 0x40000040ffcf7424 */ /* 0x000fc600078e00ff */
[----:B------:R-:W-:Y:S01]  /*12840*/  HGMMA.64x64x16.F32.BF16 R152, gdesc[UR4], R152, gsb0 ;  /* 0x00e00000049879f0 */ /* 0x000fe20008001898 */
[----:B------:R-:W-:Y:S01]  /*12850*/  R2UR UR4, R198 ;  /* 0x00000000c60472ca */ /* 0x000fe200000e0000 */
[----:B------:R-:W-:Y:S01]  /*12860*/  VIADD R198, R202, 0x2 ;  /* 0x00000002cac67836 */ /* 0x000fe20000000000 */
[----:B------:R-:W-:Y:S01]  /*12870*/  R2UR UR5, R199 ;  /* 0x00000000c70572ca */ /* 0x000fe200000e0000 */
[----:B------:R-:W-:-:S03]  /*12880*/  IMAD.MOV.U32 R199, RZ, RZ, 0x40000040 ;  /* 0x40000040ffc77424 */ /* 0x000fc600078e00ff */
[----:B------:R-:W-:Y:S02]  /*12890*/  R2UR UR6, R198 ;  /* 0x00000000c60672ca */ /* 0x000fe400000e0000 */
[----:B------:R-:W-:Y:S01]  /*128a0*/  R2UR UR7, R199 ;  /* 0x00000000c70772ca */ /* 0x000fe200000e0000 */
[----:B------:R-:W-:Y:S01]  /*128b0*/  IMAD.MOV.U32 R199, RZ, RZ, 0x40000040 ;  /* 0x40000040ffc77424 */ /* 0x000fe200078e00ff */
[----:B------:R-:W-:Y:S02]  /*128c0*/  IADD3 R198, R2, 0x4, RZ ;  /* 0x0000000402c67810 */ /* 0x000fe40007ffe0ff */
[----:B----4-:R-:W-:-:S05]  /*128d0*/  SHF.R.U32.HI R190, RZ, 0x7, R190 ;  /* 0x00000007ffbe7819 */ /* 0x010fca00000116be */
[----:B0123--:R0:W1:Y:S02]  /*128e0*/  SHFL.IDX PT, R21, R190, RZ, 0x1f ;  /* 0x00001fffbe157589 */ /* 0x00f06400000e0000 */
[----:B0-----:R-:W-:Y:S01]  /*128f0*/  IMAD.MOV.U32 R190, RZ, RZ, 0x4 ;  /* 0x00000004ffbe7424 */ /* 0x001fe200078e00ff */
[----:B-1----:R-:W-:-:S04]  /*12900*/  ISETP.GT.AND P3, PT, R21, 0x7f, PT ;  /* 0x0000007f1500780c */ /* 0x002fc80003f64270 */
[----:B------:R-:W-:Y:S01]  /*12910*/  SEL R21, RZ, 0x2, !P3 ;  /* 0x00000002ff157807 */ /* 0x000fe20005800000 */
[----:B------:R-:W-:Y:S02]  /*12920*/  WARPGROUP.DEPBAR.LE gsb0, 0x0 ;  /* 0x00008000000079c5 */ /* 0x000fe40000010000 */
[----:B------:R-:W-:-:S06]  /*12930*/  WARPGROUP.ARRIVE ;  /* 0x00000000000079c5 */ /* 0x000fcc0000000000 */
        /* <DEDUP_REMOVED lines=70> */
[----:B------:R-:W-:Y:S02]  /*12da0*/  IADD3 R198, R202, 0x400, RZ ;  /* 0x00000400cac67810 */ /* 0x000fe40007ffe0ff */
[----:B------:R-:W-:Y:S01]  /*12db0*/  R2UR UR7, R199 ;  /* 0x00000000c70772ca */ /* 0x000fe200000e0000 */
[----:B------:R-:W-:Y:S01]  /*12dc0*/  IMAD.MOV.U32 R199, RZ, RZ, 0x40000040 ;  /* 0x40000040ffc77424 */ /* 0x000fe200078e00ff */
[----:B------:R-:W-:Y:S01]  /*12dd0*/  R2UR UR6, R198 ;  /* 0x00000000c60672ca */ /* 0x000fe200000e0000 */
[----:B------:R-:W-:Y:S01]  /*12de0*/  VIADD R198, R2, 0x402 ;  /* 0x0000040202c67836 */ /* 0x000fe20000000000 */
        /* <DEDUP_REMOVED lines=65> */
[----:B------:R-:W-:Y:S01]  /*13200*/  IADD3 R198, R2, 0x606, RZ ;  /* 0x0000060602c67810 */ /* 0x000fe20007ffe0ff */
        /* <DEDUP_REMOVED lines=18> */
[----:B------:R-:W-:Y:S02]  /*13330*/  R2UR UR4, R198 ;  /* 0x00000000c60472ca */ /* 0x000fe400000e0000 */
[----:B------:R-:W-:Y:S01]  /*13340*/  R2UR UR5, R199 ;  /* 0x00000000c70572ca */ /* 0x000fe200000e0000 */
[----:B------:R-:W-:Y:S01]  /*13350*/  IMAD.MOV.U32 R199, RZ, RZ, 0x28 ;  /* 0x00000028ffc77424 */ /* 0x000fe200078e00ff */
[C---:B------:R-:W-:Y:S02]  /*13360*/  SEL R198, R190.reuse, 0x2, P3 ;  /* 0x00000002bec67807 */ /* 0x040fe40001800000 */
[----:B------:R-:W-:Y:S02]  /*13370*/  SEL R190, R190, 0x6, !P3 ;  /* 0x00000006bebe7807 */ /* 0x000fe40005800000 */
[----:B------:R-:W-:Y:S01]  /*13380*/  SEL R199, R199, 0x26, P3 ;  /* 0x00000026c7c77807 */ /* 0x000fe20001800000 */
[----:B------:R-:W-:-:S03]  /*13390*/  IMAD.IADD R204, R203, 0x1, R198 ;  /* 0x00000001cbcc7824 */ /* 0x000fc600078e02c6 */
[----:B------:R-:W-:Y:S01]  /*133a0*/  LOP3.LUT R199, R199, 0x6, RZ, 0xc0, !PT ;  /* 0x00000006c7c77812 */ /* 0x000fe200078ec0ff */
        /* <DEDUP_REMOVED lines=17> */
[----:B------:R-:W-:Y:S02]  /*134c0*/  IMAD.MOV.U32 R205, RZ, RZ, 0x40000040 ;  /* 0x40000040ffcd7424 */ /* 0x000fe400078e00ff */
[----:B------:R-:W-:Y:S01]  /*134d0*/  IMAD.MOV.U32 R203, RZ, RZ, 0xa00 ;  /* 0x00000a00ffcb7424 */ /* 0x000fe200078e00ff */
[----:B------:R-:W-:Y:S02]  /*134e0*/  R2UR UR6, R204 ;  /* 0x00000000cc0672ca */ /* 0x000fe400000e0000 */
[----:B------:R-:W-:Y:S01]  /*134f0*/  R2UR UR7, R205 ;  /* 0x00000000cd0772ca */ /* 0x000fe200000e0000 */
[----:B------:R-:W-:Y:S01]  /*13500*/  IMAD.MOV.U32 R205, RZ, RZ, 0x40000040 ;  /* 0x40000040ffcd7424 */ /* 0x000fe200078e00ff */
[----:B------:R-:W-:-:S04]  /*13510*/  SEL R203, R203, 0x980, P3 ;  /* 0x00000980cbcb7807 */ /* 0x000fc80001800000 */
[----:B------:R-:W-:-:S04]  /*13520*/  LOP3.LUT R203, R203, 0xa00, RZ, 0xc0, !PT ;  /* 0x00000a00cbcb7812 */ /* 0x000fc800078ec0ff */
[CC--:B------:R-:W-:Y:S02]  /*13530*/  IADD3 R204, R199.reuse, R203.reuse, R2 ;  /* 0x000000cbc7cc7210 */ /* 0x0c0fe40007ffe002 */
[----:B------:R-:W-:Y:S01]  /*13540*/  IADD3 R206, R199, R203, R202 ;  /* 0x000000cbc7ce7210 */ /* 0x000fe20007ffe0ca */
[----:B------:R-:W-:Y:S01]  /*13550*/  VIADD R199, R2, 0xa00 ;  /* 0x00000a0002c77836 */ /* 0x000fe20000000000 */
[----:B------:R-:W-:Y:S01]  /*13560*/  IADD3 R203, R202, 0xa00, RZ ;  /* 0x00000a00cacb7810 */ /* 0x000fe20007ffe0ff */
        /* <DEDUP_REMOVED lines=50> */
[----:B------:R-:W-:Y:S02]  /*13890*/  VIADD R199, R2, 0xc00 ;  /* 0x00000c0002c77836 */ /* 0x000fe40000000000 */
        /* <DEDUP_REMOVED lines=33> */
[----:B------:R-:W-:-:S04]  /*13ab0*/  MOV R205, 0x40000040 ;  /* 0x4000004000cd7802 */ /* 0x000fc80000000f00 */
        /* <DEDUP_REMOVED lines=18> */
[----:B------:R-:W-:Y:S01]  /*13be0*/  IMAD.MOV.U32 R199, RZ, RZ, 0x40000040 ;  /* 0x40000040ffc77424 */ /* 0x000fe200078e00ff */
        /* <DEDUP_REMOVED lines=13> */
[----:B------:R-:W-:Y:S01]  /*13cc0*/  R2UR UR6, R204 ;  /* 0x00000000cc0672ca */ /* 0x000fe200000e0000 */
[----:B------:R-:W-:Y:S01]  /*13cd0*/  IMAD.IADD R204, R206, 0x1, R21 ;  /* 0x00000001cecc7824 */ /* 0x000fe200078e0215 */
[----:B------:R-:W-:Y:S01]  /*13ce0*/  R2UR UR7, R205 ;  /* 0x00000000cd0772ca */ /* 0x000fe200000e0000 */
[----:B------:R-:W-:Y:S02]  /*13cf0*/  IMAD.MOV.U32 R205, RZ, RZ, 0x40000040 ;  /* 0x40000040ffcd7424 */ /* 0x000fe400078e00ff */
[----:B------:R-:W-:Y:S01]  /*13d00*/  IMAD.MOV.U32 R21, RZ, RZ, 0x40 ;  /* 0x00000040ff157424 */ /* 0x000fe200078e00ff */
[----:B------:R-:W-:Y:S01]  /*13d10*/  R2UR UR4, R204 ;  /* 0x00000000cc0472ca */ /* 0x000fe200000e0000 */
[----:B------:R-:W-:Y:S01]  /*13d20*/  IMAD.IADD R204, R206, 0x1, R198 ;  /* 0x00000001cecc7824 */ /* 0x000fe200078e02c6 */
[----:B------:R-:W-:Y:S01]  /*13d30*/  R2UR UR5, R205 ;  /* 0x00000000cd0572ca */ /* 0x000fe200000e0000 */
[----:B------:R-:W-:Y:S01]  /*13d40*/  IMAD.MOV.U32 R205, RZ, RZ, 0x40000040 ;  /* 0x40000040ffcd7424 */ /* 0x000fe200078e00ff */
        /* <DEDUP_REMOVED lines=16> */
[----:B------:R-:W-:-:S04]  /*13e50*/  SEL R190, R190, 0xf80, P3 ;  /* 0x00000f80bebe7807 */ /* 0x000fc80001800000 */
[----:B------:R-:W-:-:S04]  /*13e60*/  LOP3.LUT R190, R190, 0x1e00, RZ, 0xc0, !PT ;  /* 0x00001e00bebe7812 */ /* 0x000fc800078ec0ff */
[----:B------:R-:W-:Y:S01]  /*13e70*/  IADD3 R202, R21, R190, R202 ;  /* 0x000000be15ca7210 */ /* 0x000fe20007ffe0ca */
[----:B------:R-:W-:Y:S02]  /*13e80*/  WARPGROUP.DEPBAR.LE gsb0, 0x0 ;  /* 0x00008000000079c5 */ /* 0x000fe40000010000 */
[----:B------:R-:W-:-:S06]  /*13e90*/  WARPGROUP.ARRIVE ;  /* 0x00000000000079c5 */ /* 0x000fcc0000000000 */
[----:B------:R-:W-:Y:S01]  /*13ea0*/  HGMMA.64x64x16.F32.BF16 R152, gdesc[UR4], R152, gsb0 ;  /* 0x00e00000049879f0 */ /* 0x000fe20008001898 */
[----:B------:R-:W-:Y:S02]  /*13eb0*/  R2UR UR4, R198 ;  /* 0x00000000c60472ca */ /* 0x000fe400000e0000 */
[----:B------:R-:W-:Y:S01]  /*13ec0*/  R2UR UR5, R199 ;  /* 0x00000000c70572ca */ /* 0x000fe200000e0000 */
[----:B------:R-:W-:Y:S01]  /*13ed0*/  IMAD.MOV.U32 R199, RZ, RZ, 0x40000040 ;  /* 0x40000040ffc77424 */ /* 0x000fe200078e00ff */
[----:B------:R-:W-:Y:S02]  /*13ee0*/  R2UR UR6, R204 ;  /* 0x00000000cc0672ca */ /* 0x000fe400000e0000 */
[----:B------:R-:W-:Y:S02]  /*13ef0*/  R2UR UR7, R205 ;  /* 0x00000000cd0772ca */ /* 0x000fe400000e0000 */
[----:B------:R-:W-:Y:S01]  /*13f00*/  IADD3 R198, R21, R190, R2 ;  /* 0x000000be15c67210 */ /* 0x000fe20007ffe002 */
[----:B------:R-:W-:-:S02]  /*13f10*/  WARPGROUP.DEPBAR.LE gsb0, 0x0 ;  /* 0x00008000000079c5 */ /* 0x000fc40000010000 */
[----:B------:R-:W-:-:S08]  /*13f20*/  WARPGROUP.ARRIVE ;  /* 0x00000000000079c5 */ /* 0x000fd00000000000 */
[----:B------:R-:W-:Y:S01]  /*13f30*/  HGMMA.64x64x16.F32.BF16 R152, gdesc[UR4], R152, gsb0 ;  /* 0x00e00000049879f0 */ /* 0x000fe20008001898 */
[----:B------:R-:W-:Y:S01]  /*13f40*/  R2UR UR4, R198 ;  /* 0x00000000c60472ca */ /* 0x000fe200000e0000 */
[----:B------:R-:W-:Y:S01]  /*13f50*/  IMAD R198, R19, 0x1000, R188 ;  /* 0x0000100013c67824 */ /* 0x000fe200078e02bc */
[----:B------:R-:W-:Y:S02]  /*13f60*/  R2UR UR5, R199 ;  /* 0x00000000c70572ca */ /* 0x000fe400000e0000 */
[----:B------:R-:W-:Y:S02]  /*13f70*/  R2UR UR6, R202 ;  /* 0x00000000ca0672ca */ /* 0x000fe400000e0000 */
[----:B------:R-:W-:Y:S02]  /*13f80*/  R2UR UR7, R203 ;  /* 0x00000000cb0772ca */ /* 0x000fe400000e0000 */
[----:B------:R-:W-:Y:S01]  /*13f90*/  MOV R199, 0x40000040 ;  /* 0x4000004000c77802 */ /* 0x000fe20000000f00 */
[----:B------:R-:W-:-:S02]  /*13fa0*/  WARPGROUP.DEPBAR.LE gsb0, 0x0 ;  /* 0x00008000000079c5 */ /* 0x000fc40000010000 */
[----:B------:R-:W-:-:S08]  /*13fb0*/  WARPGROUP.ARRIVE ;  /* 0x00000000000079c5 */ /* 0x000fd00000000000 */
[----:B------:R-:W-:Y:S01]  /*13fc0*/  HGMMA.64x64x16.F32.BF16 R152, gdesc[UR4], R152, gsb0 ;  /* 0x00e00000049879f0 */ /* 0x000fe20008001898 */
[----:B------:R-:W-:Y:S02]  /*13fd0*/  R2UR UR7, R199 ;  /* 0x00000000c70772ca */ /* 0x000fe400000e0000 */
[----:B------:R-:W-:Y:S01]  /*13fe0*/  R2UR UR6, R198 ;  /* 0x00000000c60672ca */ /* 0x000fe200000e0000 */
        /* <DEDUP_REMOVED lines=68> */
[----:B------:R-:W3:Y:S01]  /*14430*/  MUFU.TANH R156, R156 ;  /* 0x0000009c009c7308 */ /* 0x000ee20000002400 */
[----:B-1----:R-:W-:-:S07]  /*14440*/  FMNMX.FTZ R171, R153, R200, !PT ;  /* 0x000000c899ab7209 */ /* 0x002fce0007810000 */
[----:B------:R-:W1:Y:S01]  /*14450*/  MUFU.TANH R158, R158 ;  /* 0x0000009e009e7308 */ /* 0x000e620000002400 */
[----:B--2---:R-:W-:-:S07]  /*14460*/  FMNMX.FTZ R171, R154, R171, !PT ;  /* 0x000000ab9aab7209 */ /* 0x004fce0007810000 */
[----:B------:R-:W2:Y:S01]  /*14470*/  MUFU.TANH R162, R162 ;  /* 0x000000a200a27308 */ /* 0x000ea20000002400 */
[----:B---3--:R-:W-:Y:S02]  /*14480*/  FMNMX.FTZ R171, R156, R171, !PT ;  /* 0x000000ab9cab7209 */ /* 0x008fe40007810000 */
[----:B0-----:R-:W-:-:S05]  /*14490*/  FMNMX.FTZ R21, R168, R21, !PT ;  /* 0x00000015a8157209 */ /* 0x001fca0007810000 */
[----:B------:R-:W0:Y:S01]  /*144a0*/  MUFU.TANH R163, R163 ;  /* 0x000000a300a37308 */ /* 0x000e220000002400 */
[----:B-1----:R-:W-:Y:S01]  /*144b0*/  FMNMX.FTZ R171, R158, R171, !PT ;  /* 0x000000ab9eab7209 */ /* 0x002fe20007810000 */
[----:B------:R-:W1:Y:S06]  /*144c0*/  SHFL.BFLY PT, R168, R21, 0x1, 0x1f ;  /* 0x0c201f0015a87f89 */ /* 0x000e6c00000e0000 */
[----:B------:R-:W3:Y:S08]  /*144d0*/  MUFU.TANH R166, R166 ;  /* 0x000000a600a67308 */ /* 0x000ef00000002400 */
[----:B------:R-:W4:Y:S08]  /*144e0*/  MUFU.TANH R167, R167 ;  /* 0x000000a700a77308 */ /* 0x000f300000002400 */
[----:B------:R-:W5:Y:S01]  /*144f0*/  MUFU.TANH R181, R181 ;  /* 0x000000b500b57308 */ /* 0x000f620000002400 */
[----:B-1----:R-:W-:-:S02]  /*14500*/  FMNMX.FTZ R21, R21, R168, !PT ;  /* 0x000000a815157209 */ /* 0x002fc40007810000 */
[----:B--2---:R-:W-:-:S05]  /*14510*/  FMNMX.FTZ R168, R162, R171, !PT ;  /* 0x000000aba2a87209 */ /* 0x004fca0007810000 */
[----:B------:R-:W1:Y:S01]  /*14520*/  MUFU.TANH R202, R202 ;  /* 0x000000ca00ca7308 */ /* 0x000e620000002400 */
[----:B0-----:R-:W-:Y:S01]  /*14530*/  FMNMX.FTZ R171, R163, R168, !PT ;  /* 0x000000a8a3ab7209 */ /* 0x001fe20007810000 */
[----:B------:R-:W-:Y:S02]  /*14540*/  IMAD.U32 R168, RZ, RZ, UR39 ;  /* 0x00000027ffa87e24 */ /* 0x000fe4000f8e00ff */
[C---:B------:R-:W-:Y:S01]  /*14550*/  FADD.FTZ R175, -R21.reuse, R191 ;  /* 0x000000bf15af7221 */ /* 0x040fe20000010100 */
[----:B---3--:R-:W-:Y:S01]  /*14560*/  FMNMX.FTZ R170, R166, R171, !PT ;  /* 0x000000aba6aa7209 */ /* 0x008fe20007810000 */
[-C--:B------:R-:W-:Y:S02]  /*14570*/  FMUL.FTZ R191, R21, R168.reuse ;  /* 0x000000a815bf7220 */ /* 0x080fe40000410000 */
[----:B------:R-:W-:Y:S01]  /*14580*/  FMUL.FTZ R175, R175, R168 ;  /* 0x000000a8afaf7220 */ /* 0x000fe20000410000 */
[----:B------:R-:W0:Y:S01]  /*14590*/  MUFU.TANH R203, R203 ;  /* 0x000000cb00cb7308 */ /* 0x000e220000002400 */
[----:B----4-:R-:W-:Y:S01]  /*145a0*/  FMNMX.FTZ R170, R167, R170, !PT ;  /* 0x000000aaa7aa7209 */ /* 0x010fe20007810000 */
[-CC-:B------:R-:W-:Y:S01]  /*145b0*/  FFMA.FTZ R223, R190, R168.reuse, -R191.reuse ;  /* 0x000000a8bedf7223 */ /* 0x180fe200000108bf */
[-CC-:B------:R-:W-:Y:S01]  /*145c0*/  FFMA.FTZ R174, R161, R168.reuse, -R191.reuse ;  /* 0x000000a8a1ae7223 */ /* 0x180fe200000108bf */
[--C-:B------:R-:W-:Y:S01]  /*145d0*/  FFMA.FTZ R152, R152, R168, -R191.reuse ;  /* 0x000000a898987223 */ /* 0x100fe200000108bf */
[----:B-----5:R-:W-:Y:S01]  /*145e0*/  FMNMX.FTZ R171, R181, R170, !PT ;  /* 0x000000aab5ab7209 */ /* 0x020fe20007810000 */
[-CC-:B------:R-:W-:Y:S01]  /*145f0*/  FFMA.FTZ R155, R155, R168.reuse, -R191.reuse ;  /* 0x000000a89b9b7223 */ /* 0x180fe200000108bf */
[-CC-:B------:R-:W-:Y:S01]  /*14600*/  FFMA.FTZ R157, R157, R168.reuse, -R191.reuse ;  /* 0x000000a89d9d7223 */ /* 0x180fe200000108bf */
[----:B------:R-:W2:Y:S01]  /*14610*/  MUFU.TANH R204, R204 ;  /* 0x000000cc00cc7308 */ /* 0x000ea20000002400 */
[----:B-1----:R-:W-:Y:S01]  /*14620*/  FMNMX.FTZ R170, R202, R171, !PT ;  /* 0x000000abcaaa7209 */ /* 0x002fe20007810000 */
[-CC-:B------:R-:W-:Y:S01]  /*14630*/  FFMA.FTZ R178, R165, R168.reuse, -R191.reuse ;  /* 0x000000a8a5b27223 */ /* 0x180fe200000108bf */
[-CC-:B------:R-:W-:Y:S01]  /*14640*/  FFMA.FTZ R169, R169, R168.reuse, -R191.reuse ;  /* 0x000000a8a9a97223 */ /* 0x180fe200000108bf */
[-CC-:B------:R-:W-:Y:S01]  /*14650*/  FFMA.FTZ R172, R172, R168.reuse, -R191.reuse ;  /* 0x000000a8acac7223 */ /* 0x180fe200000108bf */
[-CC-:B------:R-:W-:Y:S01]  /*14660*/  FFMA.FTZ R173, R173, R168.reuse, -R191.reuse ;  /* 0x000000a8adad7223 */ /* 0x180fe200000108bf */
[-CC-:B------:R-:W-:Y:S01]  /*14670*/  FFMA.FTZ R176, R176, R168.reuse, -R191.reuse ;  /* 0x000000a8b0b07223 */ /* 0x180fe200000108bf */
[--C-:B------:R-:W-:Y:S01]  /*14680*/  FFMA.FTZ R177, R177, R168, -R191.reuse ;  /* 0x000000a8b1b17223 */ /* 0x100fe200000108bf */
[----:B------:R-:W1:Y:S01]  /*14690*/  MUFU.TANH R205, R205 ;  /* 0x000000cd00cd7308 */ /* 0x000e620000002400 */
[----:B0-----:R-:W-:Y:S01]  /*146a0*/  FMNMX.FTZ R171, R203, R170, !PT ;  /* 0x000000aacbab7209 */ /* 0x001fe20007810000 */
[----:B------:R-:W-:-:S06]  /*146b0*/  FFMA.FTZ R180, R180, R168, -R191 ;  /* 0x000000a8b4b47223 */ /* 0x000fcc00000108bf */
[----:B------:R-:W0:Y:S01]  /*146c0*/  MUFU.TANH R206, R206 ;  /* 0x000000ce00ce7308 */ /* 0x000e220000002400 */
[----:B--2---:R-:W-:-:S07]  /*146d0*/  FMNMX.FTZ R170, R204, R171, !PT ;  /* 0x000000abccaa7209 */ /* 0x004fce0007810000 */
[----:B------:R-:W2:Y:S01]  /*146e0*/  MUFU.TANH R207, R207 ;  /* 0x000000cf00cf7308 */ /* 0x000ea20000002400 */
[----:B-1----:R-:W-:-:S07]  /*146f0*/  FMNMX.FTZ R171, R205, R170, !PT ;  /* 0x000000aacdab7209 */ /* 0x002fce0007810000 */
[----:B------:R-:W1:Y:S01]  /*14700*/  MUFU.TANH R183, R183 ;  /* 0x000000b700b77308 */ /* 0x000e620000002400 */
[----:B0-----:R-:W-:Y:S01]  /*14710*/  FMNMX.FTZ R170, R206, R171, !PT ;  /* 0x000000abceaa7209 */ /* 0x001fe20007810000 */
[----:B------:R-:W-:-:S06]  /*14720*/  FFMA.FTZ R171, R160, R168, -R191 ;  /* 0x000000a8a0ab7223 */ /* 0x000fcc00000108bf */
[----:B------:R0:W3:Y:S01]  /*14730*/  MUFU.EX2 R182, R175 ;  /* 0x000000af00b67308 */ /* 0x0000e20000000800 */
[----:B--2---:R-:W-:-:S07]  /*14740*/  FMNMX.FTZ R170, R207, R170, !PT ;  /* 0x000000aacfaa7209 */ /* 0x004fce0007810000 */
[----:B------:R-:W2:Y:S01]  /*14750*/  MUFU.EX2 R152, R152 ;  /* 0x0000009800987308 */ /* 0x000ea20000000800 */
[----:B-1----:R-:W-:Y:S01]  /*14760*/  FMNMX.FTZ R179, R183, R170, !PT ;  /* 0x000000aab7b37209 */ /* 0x002fe20007810000 */
[-CC-:B------:R-:W-:Y:S01]  /*14770*/  FFMA.FTZ R170, R159, R168.reuse, -R191.reuse ;  /* 0x000000a89faa7223 */ /* 0x180fe200000108bf */
[----:B0-----:R-:W-:-:S03]  /*14780*/  FFMA.FTZ R175, R164, R168, -R191 ;  /* 0x000000a8a4af7223 */ /* 0x001fc600000108bf */
        /* <DEDUP_REMOVED lines=8> */
[----:B------:R-:W-:Y:S01]  /*14810*/  FMUL.FTZ R36, R36, R182 ;  /* 0x000000b624247220 */ /* 0x000fe20000410000 */
[----:B------:R-:W-:Y:S01]  /*14820*/  MUFU.EX2 R155, R155 ;  /* 0x0000009b009b7308 */ /* 0x000fe20000000800 */
[----:B--2---:R-:W-:Y:S01]  /*14830*/  FFMA.FTZ R6, R182, R6, R152 ;  /* 0x00000006b6067223 */ /* 0x004fe20000010098 */
        /* <DEDUP_REMOVED lines=13> */
[----:B------:R-:W-:Y:S01]  /*14910*/  FFMA.FTZ R179, R199, R168, -R191 ;  /* 0x000000a8c7b37223 */ /* 0x000fe200000108bf */
[----:B------:R-:W-:Y:S01]  /*14920*/  MUFU.EX2 R170, R170 ;  /* 0x000000aa00aa7308 */ /* 0x000fe20000000800 */
[-C--:B------:R-:W-:Y:S01]  /*14930*/  FMUL.FTZ R60, R60, R182.reuse ;  /* 0x000000b63c3c7220 */ /* 0x080fe20000410000 */
        /* <DEDUP_REMOVED lines=29> */
[----:B------:R-:W-:Y:S01]  /*14b10*/  FMUL.FTZ R109, R109, R182 ;  /* 0x000000b66d6d7220 */ /* 0x000fe20000410000 */
[C---:B------:R-:W-:Y:S01]  /*14b20*/  FMUL.FTZ R161, R190.reuse, R168 ;  /* 0x000000a8bea17220 */ /* 0x040fe20000410000 */
[----:B------:R-:W-:Y:S01]  /*14b30*/  FADD.FTZ R159, -R190, R200 ;  /* 0x000000c8be9f7221 */ /* 0x000fe20000010100 */
[----:B------:R-:W-:Y:S01]  /*14b40*/  MUFU.EX2 R178, R178 ;  /* 0x000000b200b27308 */ /* 0x000fe20000000800 */
[----:B------:R-:W-:Y:S01]  /*14b50*/  FMUL.FTZ R112, R112, R182 ;  /* 0x000000b670707220 */ /* 0x000fe20000410000 */
[----:B------:R-:W-:Y:S01]  /*14b60*/  FFMA.FTZ R160, R154, R168, -R161 ;  /* 0x000000a89aa07223 */ /* 0x000fe200000108a1 */
[----:B------:R-:W-:-:S02]  /*14b70*/  IMAD.MOV R154, RZ, RZ, -R195 ;  /* 0x000000ffff9a7224 */ /* 0x000fc400078e0ac3 */
[-C--:B------:R-:W-:Y:S01]  /*14b80*/  FMUL.FTZ R159, R159, R168.reuse ;  /* 0x000000a89f9f7220 */ /* 0x080fe20000410000 */
[-CC-:B------:R-:W-:Y:S01]  /*14b90*/  FFMA.FTZ R153, R153, R168.reuse, -R161.reuse ;  /* 0x000000a899997223 */ /* 0x180fe200000108a1 */
[-CC-:B------:R-:W-:Y:S01]  /*14ba0*/  FFMA.FTZ R222, R163, R168.reuse, -R161.reuse ;  /* 0x000000a8a3de7223 */ /* 0x180fe200000108a1 */
[--C-:B------:R-:W-:Y:S01]  /*14bb0*/  FFMA.FTZ R156, R156, R168, -R161.reuse ;  /* 0x000000a89c9c7223 */ /* 0x100fe200000108a1 */
[----:B------:R-:W-:Y:S01]  /*14bc0*/  ISETP.NE.AND P3, PT, R185, R154, PT ;  /* 0x0000009ab900720c */ /* 0x000fe20003f65270 */
[----:B------:R-:W-:Y:S01]  /*14bd0*/  @!P1 VIADD R154, R14, 0x38840 ;  /* 0x000388400e9a9836 */ /* 0x000fe20000000000 */
[----:B------:R-:W0:Y:S01]  /*14be0*/  MUFU.EX2 R159, R159 ;  /* 0x0000009f009f7308 */ /* 0x000e220000000800 */
[-CC-:B------:R-:W-:Y:S01]  /*14bf0*/  FFMA.FTZ R191, R158, R168.reuse, -R161.reuse ;  /* 0x000000a89ebf7223 */ /* 0x180fe200000108a1 */
[-CC-:B------:R-:W-:Y:S01]  /*14c00*/  FFMA.FTZ R200, R162, R168.reuse, -R161.reuse ;  /* 0x000000a8a2c87223 */ /* 0x180fe200000108a1 */
[-CC-:B------:R-:W-:Y:S01]  /*14c10*/  FFMA.FTZ R224, R166, R168.reuse, -R161.reuse ;  /* 0x000000a8a6e07223 */ /* 0x180fe200000108a1 */
[----:B------:R-:W-:Y:S01]  /*14c20*/  @!P1 PRMT R154, RZ, 0x654, R154 ;  /* 0x00000654ff9a9816 */ /* 0x000fe2000000009a */
[-CC-:B------:R-:W-:Y:S01]  /*14c30*/  FFMA.FTZ R225, R167, R168.reuse, -R161.reuse ;  /* 0x000000a8a7e17223 */ /* 0x180fe200000108a1 */
[-CC-:B------:R-:W-:Y:S01]  /*14c40*/  FFMA.FTZ R181, R181, R168.reuse, -R161.reuse ;  /* 0x000000a8b5b57223 */ /* 0x180fe200000108a1 */
[-CC-:B------:R-:W-:Y:S01]  /*14c50*/  FFMA.FTZ R202, R202, R168.reuse, -R161.reuse ;  /* 0x000000a8caca7223 */ /* 0x180fe200000108a1 */
[----:B------:R-:W1:Y:S01]  /*14c60*/  MUFU.EX2 R153, R153 ;  /* 0x0000009900997308 */ /* 0x000e620000000800 */
[----:B------:R2:W-:Y:S01]  /*14c70*/  @!P1 SYNCS.ARRIVE.TRANS64.RED.A1T0 RZ, [R154+URZ], RZ ;  /* 0x000000ff9aff99a7 */ /* 0x0005e2000810043f */
[----:B------:R-:W-:Y:S01]  /*14c80*/  FFMA.FTZ R158, R204, R168, -R161 ;  /* 0x000000a8cc9e7223 */ /* 0x000fe200000108a1 */
[----:B------:R-:W-:-:S02]  /*14c90*/  @!P3 IMAD R163, R201, 0x40, R193 ;  /* 0x00000040c9a3b824 */ /* 0x000fc400078e02c1 */
[--C-:B------:R-:W-:Y:S01]  /*14ca0*/  FFMA.FTZ R207, R207, R168, -R161.reuse ;  /* 0x000000a8cfcf7223 */ /* 0x100fe200000108a1 */
[-C--:B------:R-:W-:Y:S01]  /*14cb0*/  FMUL.FTZ R113, R113, R182.reuse ;  /* 0x000000b671717220 */ /* 0x080fe20000410000 */
[----:B------:R-:W-:Y:S01]  /*14cc0*/  FMUL.FTZ R116, R116, R182 ;  /* 0x000000b674747220 */ /* 0x000fe20000410000 */
[----:B------:R-:W-:Y:S01]  /*14cd0*/  @!P3 IMAD R163, R163, 0x4, R18 ;  /* 0x00000004a3a3b824 */ /* 0x000fe200078e0212 */
[----:B------:R-:W3:Y:S01]  /*14ce0*/  MUFU.EX2 R160, R160 ;  /* 0x000000a000a07308 */ /* 0x000ee20000000800 */
[-CC-:B--2---:R-:W-:Y:S01]  /*14cf0*/  FFMA.FTZ R154, R203, R168.reuse, -R161.reuse ;  /* 0x000000a8cb9a7223 */ /* 0x184fe200000108a1 */
[-CC-:B------:R-:W-:Y:S01]  /*14d00*/  FFMA.FTZ R203, R205, R168.reuse, -R161.reuse ;  /* 0x000000a8cdcb7223 */ /* 0x180fe200000108a1 */
[-CC-:B------:R-:W-:Y:S01]  /*14d10*/  FFMA.FTZ R205, R206, R168.reuse, -R161.reuse ;  /* 0x000000a8cecd7223 */ /* 0x180fe200000108a1 */
[----:B------:R-:W-:Y:S01]  /*14d20*/  FFMA.FTZ R206, R183, R168, -R161 ;  /* 0x000000a8b7ce7223 */ /* 0x000fe200000108a1 */
[----:B------:R-:W-:Y:S01]  /*14d30*/  @!P3 STS [R163+0x38400], R182 ;  /* 0x038400b6a300b388 */ /* 0x000fe20000000800 */
[-C--:B------:R-:W-:Y:S01]  /*14d40*/  FMUL.FTZ R117, R117, R182.reuse ;  /* 0x000000b675757220 */ /* 0x080fe20000410000 */
[-C--:B------:R-:W-:Y:S01]  /*14d50*/  FMUL.FTZ R120, R120, R182.reuse ;  /* 0x000000b678787220 */ /* 0x080fe20000410000 */
[----:B------:R-:W-:Y:S01]  /*14d60*/  MUFU.EX2 R156, R156 ;  /* 0x0000009c009c7308 */ /* 0x000fe20000000800 */
[----:B0-----:R0:W-:Y:S01]  /*14d70*/  @!P3 STS [R163+0x38420], R159 ;  /* 0x0384209fa300b388 */ /* 0x0011e20000000800 */
        /* <DEDUP_REMOVED lines=17> */
[----:B------:R-:W-:Y:S01]  /*14e90*/  FADD.FTZ R6, R223, R6 ;  /* 0x00000006df067221 */ /* 0x000fe20000010000 */
[----:B-1----:R-:W-:Y:S01]  /*14ea0*/  FFMA.FTZ R7, R159, R7, R153 ;  /* 0x000000079f077223 */ /* 0x002fe20000010099 */
[----:B------:R-:W-:Y:S01]  /*14eb0*/  F2FP.BF16.F32.PACK_AB R152, R223, R152 ;  /* 0x00000098df98723e */ /* 0x000fe200000010ff */
[----:B------:R-:W-:Y:S01]  /*14ec0*/  FMUL.FTZ R26, R26, R159 ;  /* 0x0000009f1a1a7220 */ /* 0x000fe20000410000 */
[----:B------:R-:W-:Y:S01]  /*14ed0*/  FADD.FTZ R6, R155, R6 ;  /* 0x000000069b067221 */ /* 0x000fe20000010000 */
[----:B------:R-:W1:Y:S01]  /*14ee0*/  MUFU.EX2 R222, R222 ;  /* 0x000000de00de7308 */ /* 0x000e620000000800 */
[C---:B---3--:R-:W-:Y:S01]  /*14ef0*/  FADD.FTZ R7, R160.reuse, R7 ;  /* 0x00000007a0077221 */ /* 0x048fe20000010000 */
[----:B------:R-:W-:Y:S01]  /*14f00*/  F2FP.BF16.F32.PACK_AB R153, R160, R153 ;  /* 0x00000099a099723e */ /* 0x000fe200000010ff */
[----:B------:R-:W-:Y:S01]  /*14f10*/  FADD.FTZ R204, R157, R6 ;  /* 0x000000069dcc7221 */ /* 0x000fe20000010000 */
        /* <DEDUP_REMOVED lines=68> */
[----:B------:R0:W4:Y:S01]  /*15360*/  MUFU.EX2 R183, R158 ;  /* 0x0000009e00b77308 */ /* 0x0001220000000800 */
[----:B-----5:R-:W-:Y:S01]  /*15370*/  F2FP.BF16.F32.PACK_AB R154, R157, R155 ;  /* 0x0000009b9d9a723e */ /* 0x020fe200000010ff */
[-C--:B------:R-:W-:Y:S01]  /*15380*/  FMUL.FTZ R147, R147, R159.reuse ;  /* 0x0000009f93937220 */ /* 0x080fe20000410000 */
[-C--:B------:R-:W-:Y:S01]  /*15390*/  FMUL.FTZ R150, R150, R159.reuse ;  /* 0x0000009f96967220 */ /* 0x080fe20000410000 */
[----:B------:R-:W-:Y:S01]  /*153a0*/  FMUL.FTZ R151, R151, R159 ;  /* 0x0000009f97977220 */ /* 0x000fe20000410000 */
[----:B--2---:R-:W-:Y:S01]  /*153b0*/  F2FP.BF16.F32.PACK_AB R155, R191, R156 ;  /* 0x0000009cbf9b723e */ /* 0x004fe200000010ff */
[----:B------:R-:W-:Y:S01]  /*153c0*/  BAR.SYNC.DEFER_BLOCKING 0xf, 0x100 ;  /* 0x03c4000000007b1d */ /* 0x000fe20000010000 */
[----:B-1----:R-:W-:Y:S01]  /*153d0*/  F2FP.BF16.F32.PACK_AB R157, R222, R200 ;  /* 0x000000c8de9d723e */ /* 0x002fe200000010ff */
[----:B------:R-:W-:Y:S01]  /*153e0*/  VIADD R6, R198, 0x80 ;  /* 0x00000080c6067836 */ /* 0x000fe20000000000 */
[----:B0-----:R-:W-:Y:S01]  /*153f0*/  F2FP.BF16.F32.PACK_AB R158, R175, R174 ;  /* 0x000000aeaf9e723e */ /* 0x001fe200000010ff */
[----:B------:R-:W-:Y:S01]  /*15400*/  IMAD.MOV.U32 R199, RZ, RZ, 0x40000040 ;  /* 0x40000040ffc77424 */ /* 0x000fe200078e00ff */
[----:B------:R-:W-:Y:S01]  /*15410*/  F2FP.BF16.F32.PACK_AB R159, R225, R224 ;  /* 0x000000e0e19f723e */ /* 0x000fe200000010ff */
[----:B------:R-:W-:Y:S01]  /*15420*/  MUFU.EX2 R176, R176 ;  /* 0x000000b000b07308 */ /* 0x000fe20000000800 */
[----:B---3--:R-:W-:Y:S01]  /*15430*/  F2FP.BF16.F32.PACK_AB R160, R169, R178 ;  /* 0x000000b2a9a0723e */ /* 0x008fe200000010ff */
[----:B------:R-:W-:Y:S01]  /*15440*/  FADD.FTZ R204, R170, R204 ;  /* 0x000000ccaacc7221 */ /* 0x000fe20000010000 */
[----:B----4-:R-:W-:Y:S01]  /*15450*/  F2FP.BF16.F32.PACK_AB R161, R202, R181 ;  /* 0x000000b5caa1723e */ /* 0x010fe200000010ff */
[----:B------:R-:W-:Y:S01]  /*15460*/  @!P1 VIADD R14, R14, 0x38860 ;  /* 0x000388600e0e9836 */ /* 0x000fe20000000000 */
[----:B------:R-:W-:-:S02]  /*15470*/  F2FP.BF16.F32.PACK_AB R162, R173, R172 ;  /* 0x000000acada2723e */ /* 0x000fc400000010ff */
[----:B------:R-:W-:Y:S01]  /*15480*/  F2FP.BF16.F32.PACK_AB R163, R183, R201 ;  /* 0x000000c9b7a3723e */ /* 0x000fe200000010ff */
[----:B------:R-:W0:Y:S01]  /*15490*/  MUFU.EX2 R179, R179 ;  /* 0x000000b300b37308 */ /* 0x000e220000000800 */
[----:B------:R-:W-:-:S07]  /*154a0*/  @!P1 PRMT R14, RZ, 0x654, R14 ;  /* 0x00000654ff0e9816 */ /* 0x000fce000000000e */
[----:B------:R-:W-:Y:S01]  /*154b0*/  MUFU.EX2 R177, R177 ;  /* 0x000000b100b17308 */ /* 0x000fe20000000800 */
[----:B------:R1:W-:Y:S07]  /*154c0*/  STSM.16.M88.4 [R196+0x36400], R152 ;  /* 0x03640098c4007844 */ /* 0x0003ee0000000200 */
[----:B------:R-:W2:Y:S01]  /*154d0*/  MUFU.EX2 R180, R180 ;  /* 0x000000b400b47308 */ /* 0x000ea20000000800 */
[----:B0-----:R-:W-:-:S07]  /*154e0*/  F2FP.BF16.F32.PACK_AB R164, R179, R176 ;  /* 0x000000b0b3a4723e */ /* 0x001fce00000010ff */
[----:B------:R-:W-:Y:S08]  /*154f0*/  MUFU.EX2 R203, R203 ;  /* 0x000000cb00cb7308 */ /* 0x000ff00000000800 */
[----:B------:R-:W0:Y:S01]  /*15500*/  MUFU.EX2 R205, R205 ;  /* 0x000000cd00cd7308 */ /* 0x000e220000000800 */
[----:B--2---:R-:W-:-:S07]  /*15510*/  F2FP.BF16.F32.PACK_AB R166, R180, R177 ;  /* 0x000000b1b4a6723e */ /* 0x004fce00000010ff */
[----:B------:R2:W-:Y:S08]  /*15520*/  MUFU.EX2 R182, R207 ;  /* 0x000000cf00b67308 */ /* 0x0005f00000000800 */
[----:B------:R-:W3:Y:S01]  /*15530*/  MUFU.EX2 R206, R206 ;  /* 0x000000ce00ce7308 */ /* 0x000ee20000000800 */
[----:B--2---:R-:W-:Y:S01]  /*15540*/  FADD.FTZ R207, R156, R7 ;  /* 0x000000079ccf7221 */ /* 0x004fe20000010000 */
[----:B------:R-:W-:Y:S01]  /*15550*/  F2FP.BF16.F32.PACK_AB R156, R171, R170 ;  /* 0x000000aaab9c723e */ /* 0x000fe200000010ff */
[----:B------:R-:W-:Y:S01]  /*15560*/  IMAD.MOV.U32 R7, RZ, RZ, 0x40000040 ;  /* 0x40000040ff077424 */ /* 0x000fe200078e00ff */
[----:B0-----:R-:W-:Y:S01]  /*15570*/  F2FP.BF16.F32.PACK_AB R165, R205, R203 ;  /* 0x000000cbcda5723e */ /* 0x001fe200000010ff */
[----:B------:R-:W-:Y:S01]  /*15580*/  FADD.FTZ R207, R191, R207 ;  /* 0x000000cfbfcf7221 */ /* 0x000fe20000010000 */
[----:B------:R-:W-:Y:S01]  /*15590*/  FADD.FTZ R171, R171, R204 ;  /* 0x000000ccabab7221 */ /* 0x000fe20000010000 */
[----:B------:R1:W-:Y:S01]  /*155a0*/  STSM.16.M88.4 [R209], R156 ;  /* 0x0000009cd1007844 */ /* 0x0003e20000000200 */
[----:B------:R-:W-:-:S02]  /*155b0*/  IMAD.MOV.U32 R191, RZ, RZ, R21 ;  /* 0x000000ffffbf7224 */ /* 0x000fc400078e0015 */
[----:B------:R-:W-:Y:S01]  /*155c0*/  FADD.FTZ R207, R200, R207 ;  /* 0x000000cfc8cf7221 */ /* 0x000fe20000010000 */
[----:B------:R-:W-:Y:S01]  /*155d0*/  FADD.FTZ R174, R174, R171 ;  /* 0x000000abaeae7221 */ /* 0x000fe20000010000 */
[----:B------:R1:W-:Y:S01]  /*155e0*/  STSM.16.M88.4 [R197], R160 ;  /* 0x000000a0c5007844 */ /* 0x0003e20000000200 */
[----:B------:R-:W-:Y:S02]  /*155f0*/  IMAD.MOV.U32 R200, RZ, RZ, R190 ;  /* 0x000000ffffc87224 */ /* 0x000fe400078e00be */
[----:B------:R-:W-:Y:S01]  /*15600*/  FADD.FTZ R207, R222, R207 ;  /* 0x000000cfdecf7221 */ /* 0x000fe20000010000 */
[----:B------:R-:W-:Y:S01]  /*15610*/  FADD.FTZ R175, R175, R174 ;  /* 0x000000aeafaf7221 */ /* 0x000fe20000010000 */
[----:B---3--:R-:W-:Y:S02]  /*15620*/  F2FP.BF16.F32.PACK_AB R167, R206, R182 ;  /* 0x000000b6cea7723e */ /* 0x008fe400000010ff */
[----:B------:R-:W-:Y:S01]  /*15630*/  FADD.FTZ R224, R224, R207 ;  /* 0x000000cfe0e07221 */ /* 0x000fe20000010000 */
[----:B------:R-:W-:-:S02]  /*15640*/  FADD.FTZ R178, R178, R175 ;  /* 0x000000afb2b27221 */ /* 0x000fc40000010000 */
[----:B------:R1:W-:Y:S01]  /*15650*/  STSM.16.M88.4 [R208], R164 ;  /* 0x000000a4d0007844 */ /* 0x0003e20000000200 */
[----:B------:R-:W-:Y:S01]  /*15660*/  WARPGROUP.ARRIVE ;  /* 0x00000000000079c5 */ /* 0x000fe20000000000 */
[----:B------:R-:W-:Y:S01]  /*15670*/  FADD.FTZ R224, R225, R224 ;  /* 0x000000e0e1e07221 */ /* 0x000fe20000010000 */
[----:B------:R-:W-:-:S03]  /*15680*/  FADD.FTZ R169, R169, R178 ;  /* 0x000000b2a9a97221 */ /* 0x000fc60000010000 */
[----:B------:R-:W-:Y:S01]  /*15690*/  FADD.FTZ R181, R181, R224 ;  /* 0x000000e0b5b57221 */ /* 0x000fe20000010000 */
[----:B------:R-:W-:Y:S01]  /*156a0*/  HGMMA.64x256x16.F32.BF16 R24, R152, gdesc[UR4].tnspB, R24, gsb0 ;  /* 0x43e0000498187df0 */ /* 0x000fe20008001818 */
[----:B------:R-:W-:Y:S01]  /*156b0*/  R2UR UR6, R6 ;  /* 0x00000000060672ca */ /* 0x000fe200000e0000 */
[----:B------:R-:W-:Y:S01]  /*156c0*/  VIADD R6, R198, 0x100 ;  /* 0x00000100c6067836 */ /* 0x000fe20000000000 */
[----:B------:R-:W-:Y:S01]  /*156d0*/  R2UR UR7, R7 ;  /* 0x00000000070772ca */ /* 0x000fe200000e0000 */
[----:B------:R-:W-:Y:S02]  /*156e0*/  IMAD.MOV.U32 R7, RZ, RZ, 0x40000040 ;  /* 0x40000040ff077424 */ /* 0x000fe400078e00ff */
[----:B------:R-:W-:Y:S01]  /*156f0*/  FADD.FTZ R202, R202, R181 ;  /* 0x000000b5caca7221 */ /* 0x000fe20000010000 */
[----:B------:R-:W-:Y:S02]  /*15700*/  VIADD R198, R198, 0x180 ;  /* 0x00000180c6c67836 */ /* 0x000fe40000000000 */
[----:B------:R-:W-:Y:S01]  /*15710*/  FADD.FTZ R172, R172, R169 ;  /* 0x000000a9acac7221 */ /* 0x000fe20000010000 */
[----:B------:R-:W-:Y:S01]  /*15720*/  FADD.FTZ R202, R201, R202 ;  /* 0x000000cac9ca7221 */ /* 0x000fe20000010000 */
[----:B------:R-:W-:-:S02]  /*15730*/  IMAD.MOV.U32 R201, RZ, RZ, R19 ;  /* 0x000000ffffc97224 */ /* 0x000fc400078e0013 */
        /* <DEDUP_REMOVED lines=8> */
[----:B------:R-:W-:Y:S02]  /*157c0*/  WARPGROUP.DEPBAR.LE gsb0, 0x0 ;  /* 0x00008000000079c5 */ /* 0x000fe40000010000 */
[----:B------:R-:W-:-:S06]  /*157d0*/  WARPGROUP.ARRIVE ;  /* 0x00000000000079c5 */ /* 0x000fcc0000000000 */
[----:B------:R-:W-:Y:S01]  /*157e0*/  HGMMA.64x256x16.F32.BF16 R24, R156, gdesc[UR4].tnspB, R24, gsb0 ;  /* 0x43e000049c187df0 */ /* 0x000fe20008001818 */
[----:B------:R-:W-:Y:S01]  /*157f0*/  R2UR UR6, R6 ;  /* 0x00000000060672ca */ /* 0x000fe200000e0000 */
[----:B------:R-:W-:Y:S01]  /*15800*/  FADD.FTZ R6, R180, R177 ;  /* 0x000000b1b4067221 */ /* 0x000fe20000010000 */
[----:B------:R-:W-:Y:S01]  /*15810*/  R2UR UR7, R7 ;  /* 0x00000000070772ca */ /* 0x000fe200000e0000 */
[----:B------:R-:W-:Y:S01]  /*15820*/  FADD.FTZ R7, R206, R205 ;  /* 0x000000cdce077221 */ /* 0x000fe20000010000 */
[----:B------:R-:W-:Y:S02]  /*15830*/  WARPGROUP.DEPBAR.LE gsb0, 0x0 ;  /* 0x00008000000079c5 */ /* 0x000fe40000010000 */
[----:B------:R-:W-:-:S15]  /*15840*/  WARPGROUP.ARRIVE ;  /* 0x00000000000079c5 */ /* 0x000fde0000000000 */
[----:B------:R-:W-:-:S06]  /*15850*/  NOP ;  /* 0x0000000000007918 */ /* 0x000fcc0000000000 */
        /* <DEDUP_REMOVED lines=19> */
.L_x_5500:
[----:B-1----:R-:W-:-:S07]  /*15990*/  IMAD.MOV.U32 R14, RZ, RZ, R189 ;  /* 0x000000ffff0e7224 */ /* 0x002fce00078e00bd */
.L_x_5499:
[----:B------:R-:W-:Y:S05]  /*159a0*/  BSYNC B1 ;  /* 0x0000000000017941 */ /* 0x000fea0003800000 */
.L_x_5498:
        /* <DEDUP_REMOVED lines=8> */
.L_x_5532:
[----:B------:R-:W-:-:S05]  /*15a30*/  VIADD R19, R200, 0x1 ;  /* 0x00000001c8137836 */ /* 0x000fca0000000000 */
[----:B------:R-:W-:-:S04]  /*15a40*/  ISETP.NE.AND P2, PT, R19, 0x2, PT ;  /* 0x000000021300780c */ /* 0x000fc80003f45270 */
[----:B------:R-:W-:Y:S02]  /*15a50*/  SEL R21, RZ, 0x1, P2 ;  /* 0x00000001ff157807 */ /* 0x000fe40001000000 */
[----:B------:R-:W-:Y:S02]  /*15a60*/  SEL R19, R19, RZ, P2 ;  /* 0x000000ff13137207 */ /* 0x000fe40001000000 */
[----:B------:R-:W-:Y:S01]  /*15a70*/  LOP3.LUT R22, R22, R21, RZ, 0x3c, !PT ;  /* 0x0000001516167212 */ /* 0x000fe200078e3cff */
[----:B----4-:R-:W-:Y:S06]  /*15a80*/  @!P0 BRA `(.L_x_5514) ;  /* 0x0000000000048947 */ /* 0x010fec0003800000 */
[----:B------:R-:W-:Y:S01]  /*15a90*/  BPT.TRAP 0x1 ;  /* 0x000000040000795c */ /* 0x000fe20000300000 */
.L_x_5514:
[----:B------:R-:W-:Y:S01]  /*15aa0*/  IMAD R191, R19, 0x8, R18 ;  /* 0x0000000813bf7824 */ /* 0x000fe200078e0212 */
[----:B------:R-:W-:-:S04]  /*15ab0*/  SHF.L.U32 R190, R22, 0x1f, RZ ;  /* 0x0000001f16be7819 */ /* 0x000fc800000006ff */
[----:B------:R0:W1:Y:S01]  /*15ac0*/  SYNCS.PHASECHK.TRANS64.TRYWAIT P2, [R191+URZ+0x38830], R190 ;  /* 0x038830bebf0075a7 */ /* 0x000062000804017f */
[----:B------:R-:W-:Y:S05]  /*15ad0*/  @!P0 BRA `(.L_x_5515) ;  /* 0x0000000000048947 */ /* 0x000fea0003800000 */
[----:B------:R-:W-:Y:S01]  /*15ae0*/  BPT.TRAP 0x1 ;  /* 0x000000040000795c */ /* 0x000fe20000300000 */
.L_x_5515:
[----:B------:R-:W-:Y:S01]  /*15af0*/  BSSY B1, `(.L_x_5516) ;  /* 0x0000006000017945 */ /* 0x000fe20003800000 */
[----:B------:R-:W-:Y:S02]  /*15b00*/  IMAD R202, R19, 0x200, R15 ;  /* 0x0000020013ca7824 */ /* 0x000fe400078e020f */
[----:B------:R-:W-:Y:S01]  /*15b10*/  IMAD.MOV.U32 R203, RZ, RZ, 0x40000040 ;  /* 0x40000040ffcb7424 */ /* 0x000fe200078e00ff */
[----:B-1----:R-:W-:Y:S06]  /*15b20*/  @P2 BRA `(.L_x_5517) ;  /* 0x0000000000082947 */ /* 0x002fec0003800000 */
[----:B------:R-:W1:Y:S02]  /*15b30*/  SYNCS.PHASECHK.TRANS64.TRYWAIT P2, [R191+URZ+0x38830], R190 ;  /* 0x038830bebf0075a7 */ /* 0x000e64000804017f */
[----:B-1----:R-:W-:Y:S05]  /*15b40*/  @!P2 BRA `(.L_x_5518) ;  /* 0x000000ec0050a947 */ /* 0x002fea0003800000 */
.L_x_5517:
[----:B------:R-:W-:Y:S05]  /*15b50*/  BSYNC B1 ;  /* 0x0000000000017941 */ /* 0x000fea0003800000 */
.L_x_5516:
[----:B------:R-:W-:Y:S01]  /*15b60*/  R2UR UR6, R202 ;  /* 0x00000000ca0672ca */ /* 0x000fe200000e0000 */
[----:B------:R-:W-:Y:S01]  /*15b70*/  WARPGROUP.ARRIVE ;  /* 0x00000000000079c5 */ /* 0x000fe20000000000 */
[----:B------:R-:W-:Y:S01]  /*15b80*/  R2UR UR7, R203 ;  /* 0x00000000cb0772ca */ /* 0x000fe200000e0000 */
[----:B------:R-:W-:Y:S01]  /*15b90*/  IMAD.MOV.U32 R205, RZ, RZ, 0x40000040 ;  /* 0x40000040ffcd7424 */ /* 0x000fe200078e00ff */
[----:B------:R-:W-:Y:S01]  /*15ba0*/  R2UR UR4, R4 ;  /* 0x00000000040472ca */ /* 0x000fe200000e0000 */
[----:B------:R-:W-:Y:S01]  /*15bb0*/  IMAD.MOV.U32 R203, RZ, RZ, 0x40000040 ;  /* 0x40000040ffcb7424 */ /* 0x000fe200078e00ff */
[----:B------:R-:W-:Y:S02]  /*15bc0*/  R2UR UR5, R5 ;  /* 0x00000000050572ca */ /* 0x000fe400000e0000 */
[----:B------:R-:W-:-:S11]  /*15bd0*/  IADD3 R204, R202, 0x2, RZ ;  /* 0x00000002cacc7810 */ /* 0x000fd60007ffe0ff */
        /* <DEDUP_REMOVED lines=28> */
.L_x_5519:
[----:B------:R2:W3:Y:S01]  /*15da0*/  SYNCS.PHASECHK.TRANS64.TRYWAIT P2, [R191+URZ+0x38850], R190 ;  /* 0x038850bebf0075a7 */ /* 0x0004e2000804017f */
[----:B------:R-:W-:Y:S05]  /*15db0*/  @!P0 BRA `(.L_x_5520) ;  /* 0x0000000000048947 */ /* 0x000fea0003800000 */
[----:B------:R-:W-:Y:S01]  /*15dc0*/  BPT.TRAP 0x1 ;  /* 0x000000040000795c */ /* 0x000fe20000300000 */
.L_x_5520:
[----:B------:R-:W-:Y:S04]  /*15dd0*/  BSSY B1, `(.L_x_5521) ;  /* 0x0000004000017945 */ /* 0x000fe80003800000 */
[----:B---3--:R-:W-:Y:S05]  /*15de0*/  @P2 BRA `(.L_x_5522) ;  /* 0x0000000000082947 */ /* 0x008fea0003800000 */
[----:B------:R-:W3:Y:S02]  /*15df0*/  SYNCS.PHASECHK.TRANS64.TRYWAIT P2, [R191+URZ+0x38850], R190 ;  /* 0x038850bebf0075a7 */ /* 0x000ee4000804017f */
[----:B---3--:R-:W-:Y:S05]  /*15e00*/  @!P2 BRA `(.L_x_5523) ;  /* 0x000000e800b4a947 */ /* 0x008fea0003800000 */
.L_x_5522:
[----:B------:R-:W-:Y:S05]  /*15e10*/  BSYNC B1 ;  /* 0x0000000000017941 */ /* 0x000fea0003800000 */
.L_x_5521:
        /* <DEDUP_REMOVED lines=11> */
[C---:B------:R-:W-:Y:S02]  /*15ed0*/  VIADD R206, R2.reuse, 0x800 ;  /* 0x0000080002ce7836 */ /* 0x040fe40000000000 */
[----:B0123--:R-:W-:Y:S02]  /*15ee0*/  IMAD.MOV.U32 R190, RZ, RZ, 0x4 ;  /* 0x00000004ffbe7424 */ /* 0x00ffe400078e00ff */
[----:B------:R-:W-:Y:S02]  /*15ef0*/  IMAD.MOV.U32 R207, RZ, RZ, 0x40000040 ;  /* 0x40000040ffcf7424 */ /* 0x000fe400078e00ff */
[----:B------:R-:W-:Y:S01]  /*15f00*/  VIADD R210, R2, 0xe00 ;  /* 0x00000e0002d27836 */ /* 0x000fe20000000000 */
        /* <DEDUP_REMOVED lines=9> */
[----:B----4-:R-:W-:-:S06]  /*15fa0*/  SHF.R.U32.HI R21, RZ, 0x7, R21 ;  /* 0x00000007ff157819 */ /* 0x010fcc0000011615 */
[----:B------:R-:W0:Y:S02]  /*15fb0*/  SHFL.IDX PT, R21, R21, RZ, 0x1f ;  /* 0x00001fff15157589 */ /* 0x000e2400000e0000 */
[----:B0-----:R-:W-:-:S04]  /*15fc0*/  ISETP.GT.AND P2, PT, R21, 0x7f, PT ;  /* 0x0000007f1500780c */ /* 0x001fc80003f44270 */
        /* <DEDUP_REMOVED lines=167> */
[----:B------:R-:W-:Y:S01]  /*16a40*/  IADD3 R204, R203, R201, RZ ;  /* 0x000000c9cbcc7210 */ /* 0x000fe20007ffe0ff */
[----:B------:R-:W-:Y:S02]  /*16a50*/  WARPGROUP.DEPBAR.LE gsb0, 0x0 ;  /* 0x00008000000079c5 */ /* 0x000fe40000010000 */
        /* <DEDUP_REMOVED lines=21> */
[----:B------:R-:W-:Y:S01]  /*16bb0*/  IMAD.MOV.U32 R205, RZ, RZ, 0x40000040 ;  /* 0x40000040ffcd7424 */ /* 0x000fe200078e00ff */
[----:B------:R-:W-:-:S02]  /*16bc0*/  SEL R203, R203, 0x26, P2 ;  /* 0x00000026cbcb7807 */ /* 0x000fc40001000000 */
        /* <DEDUP_REMOVED lines=118> */
[----:B------:R-:W-:Y:S01]  /*17330*/  IMAD.MOV.U32 R207, RZ, RZ, 0x40000040 ;  /* 0x40000040ffcf7424 */ /* 0x000fe200078e00ff */
        /* <DEDUP_REMOVED lines=14> */
[----:B------:R-:W-:-:S04]  /*17420*/  SEL R21, R21, 0x3e, P2 ;  /* 0x0000003e15157807 */ /* 0x000fc80001000000 */
[----:B------:R-:W-:Y:S01]  /*17430*/  LOP3.LUT R21, R21, 0x6, RZ, 0xc0, !PT ;  /* 0x0000000615157812 */ /* 0x000fe200078ec0ff */
[----:B------:R-:W-:Y:S02]  /*17440*/  WARPGROUP.DEPBAR.LE gsb0, 0x0 ;  /* 0x00008000000079c5 */ /* 0x000fe40000010000 */
[----:B------:R-:W-:-:S06]  /*17450*/  WARPGROUP.ARRIVE ;  /* 0x00000000000079c5 */ /* 0x000fcc0000000000 */
[----:B------:R-:W-:Y:S01]  /*17460*/  HGMMA.64x64x16.F32.BF16 R152, gdesc[UR4], R152, gsb0 ;  /* 0x00e00000049879f0 */ /* 0x000fe20008001898 */
[----:B------:R-:W-:Y:S01]  /*17470*/  R2UR UR4, R204 ;  /* 0x00000000cc0472ca */ /* 0x000fe200000e0000 */
[--C-:B------:R-:W-:Y:S01]  /*17480*/  IMAD.IADD R204, R201, 0x1, R206.reuse ;  /* 0x00000001c9cc7824 */ /* 0x100fe200078e02ce */
[----:B------:R-:W-:Y:S01]  /*17490*/  R2UR UR5, R205 ;  /* 0x00000000cd0572ca */ /* 0x000fe200000e0000 */
[----:B------:R-:W-:Y:S02]  /*174a0*/  IMAD.MOV.U32 R205, RZ, RZ, 0x40000040 ;  /* 0x40000040ffcd7424 */ /* 0x000fe400078e00ff */
[----:B------:R-:W-:Y:S01]  /*174b0*/  IMAD.IADD R206, R190, 0x1, R206 ;  /* 0x00000001bece7824 */ /* 0x000fe200078e02ce */
[----:B------:R-:W-:Y:S01]  /*174c0*/  R2UR UR6, R204 ;  /* 0x00000000cc0672ca */ /* 0x000fe200000e0000 */
[----:B------:R-:W-:Y:S01]  /*174d0*/  IMAD.IADD R204, R210, 0x1, R190 ;  /* 0x00000001d2cc7824 */ /* 0x000fe200078e02be */
[----:B------:R-:W-:Y:S01]  /*174e0*/  R2UR UR7, R205 ;  /* 0x00000000cd0772ca */ /* 0x000fe200000e0000 */
[----:B------:R-:W-:-:S02]  /*174f0*/  IMAD.MOV.U32 R205, RZ, RZ, 0x40000040 ;  /* 0x40000040ffcd7424 */ /* 0x000fc400078e00ff */
[----:B------:R-:W-:-:S05]  /*17500*/  IMAD.MOV.U32 R190, RZ, RZ, 0x1000 ;  /* 0x00001000ffbe7424 */ /* 0x000fca00078e00ff */
        /* <DEDUP_REMOVED lines=106> */
[----:B-1----:R-:W-:-:S04]  /*17bb0*/  @P2 IMAD.HI.U32 R206, R223, R154, RZ ;  /* 0x0000009adfce2227 */ /* 0x002fc800078e00ff */
[----:B------:R-:W-:Y:S01]  /*17bc0*/  IMAD.MOV.U32 R154, RZ, RZ, R223 ;  /* 0x000000ffff9a7224 */ /* 0x000fe200078e00df */
[----:B------:R-:W-:-:S04]  /*17bd0*/  @P2 SHF.R.U32.HI R154, RZ, R155, R206 ;  /* 0x0000009bff9a2219 */ /* 0x000fc800000116ce */
[----:B------:R-:W-:Y:S01]  /*17be0*/  LOP3.LUT R154, RZ, R154, RZ, 0x33, !PT ;  /* 0x0000009aff9a7212 */ /* 0x000fe200078e33ff */
[----:B------:R-:W-:Y:S06]  /*17bf0*/  BRA `(.L_x_5527) ;  /* 0x0000000000187947 */ /* 0x000fec0003800000 */
.L_x_5526:
[----:B------:R-:W-:-:S05]  /*17c00*/  IMAD.U32 R207, RZ, RZ, UR38 ;  /* 0x00000026ffcf7e24 */ /* 0x000fca000f8e00ff */
[----:B------:R-:W-:-:S13]  /*17c10*/  ISETP.NE.AND P2, PT, R207, 0x1, PT ;  /* 0x00000001cf00780c */ /* 0x000fda0003f45270 */
[----:B------:R-:W1:Y:S02]  /*17c20*/  @P2 LDC.64 R154, c[0x0][0xae0] ;  /* 0x0002b800ff9a2b82 */ /* 0x000e640000000a00 */
[----:B-1----:R-:W-:Y:S01]  /*17c30*/  @P2 IMAD.HI.U32 R206, R223, R154, RZ ;  /* 0x0000009adfce2227 */ /* 0x002fe200078e00ff */
[----:B------:R-:W-:-:S04]  /*17c40*/  MOV R154, R223 ;  /* 0x000000df009a7202 */ /* 0x000fc80000000f00 */
[----:B------:R-:W-:-:S07]  /*17c50*/  @P2 SHF.R.U32.HI R154, RZ, R155, R206 ;  /* 0x0000009bff9a2219 */ /* 0x000fce00000116ce */
.L_x_5527:
[----:B------:R-:W-:Y:S05]  /*17c60*/  BSYNC B1 ;  /* 0x0000000000017941 */ /* 0x000fea0003800000 */
.L_x_5525:
[----:B------:R-:W-:-:S04]  /*17c70*/  IMAD R154, R154, R207, -R178 ;  /* 0x000000cf9a9a7224 */ /* 0x000fc800078e0ab2 */
[----:B------:R-:W-:-:S05]  /*17c80*/  IMAD.IADD R154, R154, 0x1, -R185 ;  /* 0x000000019a9a7824 */ /* 0x000fca00078e0ab9 */
[----:B------:R-:W-:Y:S02]  /*17c90*/  VIADDMNMX R182, R154, R207, R182, PT ;  /* 0x000000cf9ab67246 */ /* 0x000fe400038001b6 */
[----:B------:R-:W-:-:S07]  /*17ca0*/  VIMNMX R181, R181, R154, !PT ;  /* 0x0000009ab5b57248 */ /* 0x000fce0007fe0100 */
.L_x_5524:
[----:B------:R-:W-:Y:S02]  /*17cb0*/  ISETP.GT.AND P2, PT, R14, -0x1, PT ;  /* 0xffffffff0e00780c */ /* 0x000fe40003f44270 */
[----:B------:R-:W-:Y:S02]  /*17cc0*/  IADD3 R205, R205, 0x8, R0 ;  /* 0x00000008cdcd7810 */ /* 0x000fe40007ffe000 */
        /* <DEDUP_REMOVED lines=9> */
[----:B0-----:R-:W-:-:S02]  /*17d60*/  FSEL R190, R190, -INF , !P5 ;  /* 0xff800000bebe7808 */ /* 0x001fc40006800000 */
        /* <DEDUP_REMOVED lines=53> */
.L_x_5530:
[----:B------:R-:W-:Y:S02]  /*180c0*/  IMAD.U32 R170, RZ, RZ, UR38 ;  /* 0x00000026ffaa7e24 */ /* 0x000fe4000f8e00ff */
[----:B------:R-:W-:-:S03]  /*180d0*/  IMAD.MOV.U32 R171, RZ, RZ, R189 ;  /* 0x000000ffffab7224 */ /* 0x000fc600078e00bd */
[----:B------:R-:W-:-:S13]  /*180e0*/  ISETP.NE.AND P3, PT, R170, 0x1, PT ;  /* 0x00000001aa00780c */ /* 0x000fda0003f65270 */
[----:B------:R-:W0:Y:S02]  /*180f0*/  @P3 LDC.64 R154, c[0x0][0xae0] ;  /* 0x0002b800ff9a3b82 */ /* 0x000e240000000a00 */
[----:B0-----:R-:W-:-:S05]  /*18100*/  @P3 IMAD.HI.U32 R154, R189, R154, RZ ;  /* 0x0000009abd9a3227 */ /* 0x001fca00078e00ff */
[----:B------:R-:W-:-:S07]  /*18110*/  @P3 SHF.R.U32.HI R171, RZ, R155, R154 ;  /* 0x0000009bffab3219 */ /* 0x000fce000001169a */
.L_x_5531:
[----:B------:R-:W-:Y:S05]  /*18120*/  BSYNC B1 ;  /* 0x0000000000017941 */ /* 0x000fea0003800000 */
.L_x_5529:
[----:B------:R-:W-:-:S04]  /*18130*/  IMAD R178, R171, R170, -R178 ;  /* 0x000000aaabb27224 */ /* 0x000fc800078e0ab2 */
[----:B------:R-:W-:-:S05]  /*18140*/  IMAD.IADD R178, R178, 0x1, -R185 ;  /* 0x00000001b2b27824 */ /* 0x000fca00078e0ab9 */
[----:B------:R-:W-:Y:S02]  /*18150*/  VIADDMNMX R205, R178, R170, R205, PT ;  /* 0x000000aab2cd7246 */ /* 0x000fe400038001cd */
[----:B------:R-:W-:-:S07]  /*18160*/  VIMNMX R183, R183, R178, !PT ;  /* 0x000000b2b7b77248 */ /* 0x000fce0007fe0100 */
.L_x_5528:
[----:B------:R-:W-:Y:S01]  /*18170*/  FMNMX.FTZ R155, R152, R199, !PT ;  /* 0x000000c7989b7209 */ /* 0x000fe20007810000 */
[----:B------:R-:W-:Y:S01]  /*18180*/  IMAD.MOV.U32 R171, RZ, RZ, 0x40000040 ;  /* 0x40000040ffab7424 */ /* 0x000fe200078e00ff */
[----:B------:R-:W-:Y:S01]  /*18190*/  ISETP.GT.AND P5, PT, R183, 0x9, P2 ;  /* 0x00000009b700780c */ /* 0x000fe200017a4270 */
[----:B------:R-:W-:Y:S01]  /*181a0*/  IMAD R170, R19, 0x1000, R188 ;  /* 0x0000100013aa7824 */ /* 0x000fe200078e02bc */
[----:B------:R-:W-:Y:S01]  /*181b0*/  FMNMX.FTZ R154, R190, R155, !PT ;  /* 0x0000009bbe9a7209 */ /* 0x000fe20007810000 */
[----:B------:R-:W-:Y:S01]  /*181c0*/  @!P1 VIADD R191, R191, 0x38860 ;  /* 0x00038860bfbf9836 */ /* 0x000fe20000000000 */
[----:B------:R-:W-:Y:S02]  /*181d0*/  ISETP.GT.AND P3, PT, R183, 0x1, P2 ;  /* 0x00000001b700780c */ /* 0x000fe40001764270 */
[----:B------:R-:W-:Y:S02]  /*181e0*/  FMNMX.FTZ R155, R201, R154, !PT ;  /* 0x0000009ac99b7209 */ /* 0x000fe40007810000 */
[----:B------:R-:W-:-:S02]  /*181f0*/  ISETP.LT.OR P5, PT, R205, 0xa, P5 ;  /* 0x0000000acd00780c */ /* 0x000fc40002fa1670 */
[----:B------:R-:W-:Y:S02]  /*18200*/  FMNMX.FTZ R154, R202, R155, !PT ;  /* 0x0000009bca9a7209 */ /* 0x000fe40007810000 */
[----:B------:R-:W-:Y:S02]  /*18210*/  ISETP.LT.OR P3, PT, R205, 0x2, P3 ;  /* 0x00000002cd00780c */ /* 0x000fe40001f61670 */
[----:B------:R-:W-:Y:S02]  /*18220*/  FMNMX.FTZ R155, R203, R154, !PT ;  /* 0x0000009acb9b7209 */ /* 0x000fe40007810000 */
[----:B------:R-:W-:Y:S02]  /*18230*/  R2UR UR7, R171 ;  /* 0x00000000ab0772ca */ /* 0x000fe400000e0000 */
[----:B------:R-:W-:Y:S02]  /*18240*/  FMNMX.FTZ R154, R204, R155, !PT ;  /* 0x0000009bcc9a7209 */ /* 0x000fe40007810000 */
[----:B------:R-:W-:-:S02]  /*18250*/  FSEL R157, R157, -INF , !P5 ;  /* 0xff8000009d9d7808 */ /* 0x000fc40006800000 */
        /* <DEDUP_REMOVED lines=8> */
[----:B------:R-:W-:Y:S02]  /*182e0*/  FMNMX.FTZ R154, R206, R155, !PT ;  /* 0x0000009bce9a7209 */ /* 0x000fe40007810000 */
[----:B------:R-:W-:Y:S02]  /*182f0*/  ISETP.LT.OR P3, PT, R205, 0x11, P3 ;  /* 0x00000011cd00780c */ /* 0x000fe40001f61670 */
        /* <DEDUP_REMOVED lines=13> */
[----:B------:R-:W-:Y:S02]  /*183d0*/  ISETP.GT.AND P5, PT, R183, RZ, P2 ;  /* 0x000000ffb700720c */ /* 0x000fe400017a4270 */
[----:B------:R-:W-:-:S02]  /*183e0*/  FSEL R161, R161, -INF , !P3 ;  /* 0xff800000a1a17808 */ /* 0x000fc40005800000 */
[----:B------:R-:W-:Y:S02]  /*183f0*/  ISETP.GT.AND P3, PT, R183, 0x28, P2 ;  /* 0x00000028b700780c */ /* 0x000fe40001764270 */
[C---:B------:R-:W-:Y:S02]  /*18400*/  ISETP.LT.OR P5, PT, R205.reuse, 0x1, P5 ;  /* 0x00000001cd00780c */ /* 0x040fe40002fa1670 */
[----:B------:R-:W-:Y:S02]  /*18410*/  ISETP.LT.OR P3, PT, R205, 0x29, P3 ;  /* 0x00000029cd00780c */ /* 0x000fe40001f61670 */
[C---:B------:R-:W-:Y:S02]  /*18420*/  ISETP.GT.AND P4, PT, R183.reuse, 0x8, P2 ;  /* 0x00000008b700780c */ /* 0x040fe40001784270 */
[----:B------:R-:W-:Y:S02]  /*18430*/  FSEL R166, R166, -INF , !P3 ;  /* 0xff800000a6a67808 */ /* 0x000fe40005800000 */
[----:B------:R-:W-:-:S02]  /*18440*/  ISETP.GT.AND P3, PT, R183, 0x30, P2 ;  /* 0x00000030b700780c */ /* 0x000fc40001764270 */
[C---:B------:R-:W-:Y:S02]  /*18450*/  ISETP.LT.OR P4, PT, R205.reuse, 0x9, P4 ;  /* 0x00000009cd00780c */ /* 0x040fe40002781670 */
[----:B------:R-:W-:Y:S02]  /*18460*/  ISETP.LT.OR P3, PT, R205, 0x31, P3 ;  /* 0x00000031cd00780c */ /* 0x000fe40001f61670 */
[----:B------:R-:W-:Y:S02]  /*18470*/  FSEL R156, R156, -INF , !P4 ;  /* 0xff8000009c9c7808 */ /* 0x000fe40006000000 */
[----:B0-----:R-:W-:Y:S02]  /*18480*/  FMNMX.FTZ R171, R155, R154, !PT ;  /* 0x0000009a9bab7209 */ /* 0x001fe40007810000 */
[----:B------:R-:W-:Y:S02]  /*18490*/  FSEL R155, R21, -INF , !P5 ;  /* 0xff800000159b7808 */ /* 0x000fe40006800000 */
[----:B------:R-:W-:Y:S01]  /*184a0*/  FSEL R182, R172, -INF , !P3 ;  /* 0xff800000acb67808 */ /* 0x000fe20005800000 */
[----:B------:R-:W0:Y:S01]  /*184b0*/  SHFL.BFLY PT, R178, R171, 0x1, 0x1f ;  /* 0x0c201f00abb27f89 */ /* 0x000e2200000e0000 */
[----:B------:R-:W-:-:S02]  /*184c0*/  ISETP.GT.AND P4, PT, R183, 0x11, P2 ;  /* 0x00000011b700780c */ /* 0x000fc40001784270 */
[----:B------:R-:W-:Y:S02]  /*184d0*/  ISETP.GT.AND P5, PT, R183, 0x38, P2 ;  /* 0x00000038b700780c */ /* 0x000fe400017a4270 */
[C---:B------:R-:W-:Y:S02]  /*184e0*/  ISETP.LT.OR P4, PT, R205.reuse, 0x12, P4 ;  /* 0x00000012cd00780c */ /* 0x040fe40002781670 */
[----:B------:R-:W-:Y:S02]  /*184f0*/  ISETP.LT.OR P5, PT, R205, 0x39, P5 ;  /* 0x00000039cd00780c */ /* 0x000fe40002fa1670 */
[----:B------:R-:W-:Y:S02]  /*18500*/  FSEL R159, R159, -INF , !P4 ;  /* 0xff8000009f9f7808 */ /* 0x000fe40006000000 */
[----:B------:R-:W-:Y:S02]  /*18510*/  ISETP.GT.AND P4, PT, R183, 0x20, P2 ;  /* 0x00000020b700780c */ /* 0x000fe40001784270 */
[----:B------:R-:W-:-:S02]  /*18520*/  R2UR UR6, R170 ;  /* 0x00000000aa0672ca */ /* 0x000fc400000e0000 */
[----:B------:R-:W-:Y:S02]  /*18530*/  ISETP.LT.OR P4, PT, R205, 0x21, P4 ;  /* 0x00000021cd00780c */ /* 0x000fe40002781670 */
[----:B------:R-:W-:Y:S02]  /*18540*/  @!P1 PRMT R191, RZ, 0x654, R191 ;  /* 0x00000654ffbf9816 */ /* 0x000fe400000000bf */
[----:B------:R-:W-:Y:S02]  /*18550*/  FSEL R162, R162, -INF , !P4 ;  /* 0xff800000a2a27808 */ /* 0x000fe40006000000 */
[----:B------:R-:W-:Y:S02]  /*18560*/  ISETP.GT.AND P4, PT, R183, 0x29, P2 ;  /* 0x00000029b700780c */ /* 0x000fe40001784270 */
[----:B0-----:R-:W-:Y:S02]  /*18570*/  FMNMX.FTZ R21, R171, R178, !PT ;  /* 0x000000b2ab157209 */ /* 0x001fe40007810000 */
[----:B------:R-:W-:-:S02]  /*18580*/  FMNMX.FTZ R178, R155, R198, !PT ;  /* 0x000000c69bb27209 */ /* 0x000fc40007810000 */
[----:B------:R-:W-:Y:S02]  /*18590*/  ISETP.LT.OR P4, PT, R205, 0x2a, P4 ;  /* 0x0000002acd00780c */ /* 0x000fe40002781670 */
[----:B------:R-:W-:Y:S02]  /*185a0*/  FMNMX.FTZ R171, R153, R178, !PT ;  /* 0x000000b299ab7209 */ /* 0x000fe40007810000 */
[----:B------:R-:W-:Y:S01]  /*185b0*/  FSEL R154, R168, -INF , !P4 ;  /* 0xff800000a89a7808 */ /* 0x000fe20006000000 */
[----:B------:R-:W-:Y:S01]  /*185c0*/  IMAD.U32 R168, RZ, RZ, UR37 ;  /* 0x00000025ffa87e24 */ /* 0x000fe2000f8e00ff */
[----:B------:R-:W-:Y:S02]  /*185d0*/  FMNMX.FTZ R172, R156, R171, !PT ;  /* 0x000000ab9cac7209 */ /* 0x000fe40007810000 */
[----:B------:R-:W-:Y:S02]  /*185e0*/  ISETP.GT.AND P4, PT, R183, 0x31, P2 ;  /* 0x00000031b700780c */ /* 0x000fe40001784270 */
[----:B------:R-:W-:-:S02]  /*185f0*/  FMNMX.FTZ R171, R157, R172, !PT ;  /* 0x000000ac9dab7209 */ /* 0x000fc40007810000 */
[----:B------:R-:W-:Y:S02]  /*18600*/  ISETP.GT.AND P2, PT, R183, 0x39, P2 ;  /* 0x00000039b700780c */ /* 0x000fe40001744270 */
[----:B------:R-:W-:Y:S02]  /*18610*/  FMNMX.FTZ R172, R158, R171, !PT ;  /* 0x000000ab9eac7209 */ /* 0x000fe40007810000 */
[----:B------:R-:W-:Y:S02]  /*18620*/  ISETP.LT.OR P4, PT, R205, 0x32, P4 ;  /* 0x00000032cd00780c */ /* 0x000fe40002781670 */
[----:B------:R-:W-:Y:S02]  /*18630*/  FMNMX.FTZ R171, R159, R172, !PT ;  /* 0x000000ac9fab7209 */ /* 0x000fe40007810000 */
[----:B------:R-:W-:Y:S01]  /*18640*/  ISETP.LT.OR P2, PT, R205, 0x3a, P2 ;  /* 0x0000003acd00780c */ /* 0x000fe20001741670 */
[----:B------:R-:W-:Y:S01]  /*18650*/  FMUL.FTZ R205, R21, R168 ;  /* 0x000000a815cd7220 */ /* 0x000fe20000410000 */
[----:B------:R-:W-:-:S02]  /*18660*/  FMNMX.FTZ R172, R160, R171, !PT ;  /* 0x000000aba0ac7209 */ /* 0x000fc40007810000 */
[----:B------:R-:W-:Y:S02]  /*18670*/  FSETP.NEU.FTZ.AND P3, PT, R21, -INF , PT ;  /* 0xff8000001500780b */ /* 0x000fe40003f7d000 */
[----:B------:R-:W-:Y:S02]  /*18680*/  FMNMX.FTZ R171, R161, R172, !PT ;  /* 0x000000aca1ab7209 */ /* 0x000fe40007810000 */
[----:B------:R-:W-:Y:S02]  /*18690*/  FSEL R205, R205, RZ, P3 ;  /* 0x000000ffcdcd7208 */ /* 0x000fe40001800000 */
[----:B------:R-:W-:Y:S02]  /*186a0*/  FMNMX.FTZ R171, R162, R171, !PT ;  /* 0x000000aba2ab7209 */ /* 0x000fe40007810000 */
        /* <DEDUP_REMOVED lines=13> */
[-CC-:B------:R-:W-:Y:S01]  /*18780*/  FFMA.FTZ R175, R167, R168.reuse, -R205.reuse ;  /* 0x000000a8a7af7223 */ /* 0x180fe200000108cd */
[----:B------:R-:W-:Y:S01]  /*18790*/  FMNMX.FTZ R173, R182, R171, !PT ;  /* 0x000000abb6ad7209 */ /* 0x000fe20007810000 */
[-CC-:B------:R-:W-:Y:S01]  /*187a0*/  FFMA.FTZ R169, R169, R168.reuse, -R205.reuse ;  /* 0x000000a8a9a97223 */ /* 0x180fe200000108cd */
[----:B------:R0:W-:Y:S01]  /*187b0*/  MUFU.EX2 R171, R178 ;  /* 0x000000b200ab7308 */ /* 0x0001e20000000800 */
[-CC-:B------:R-:W-:Y:S01]  /*187c0*/  FFMA.FTZ R207, R207, R168.reuse, -R205.reuse ;  /* 0x000000a8cfcf7223 */ /* 0x180fe200000108cd */
[----:B------:R-:W-:Y:S01]  /*187d0*/  FMNMX.FTZ R172, R210, R173, !PT ;  /* 0x000000add2ac7209 */ /* 0x000fe20007810000 */
[-CC-:B------:R-:W-:Y:S01]  /*187e0*/  FFMA.FTZ R173, R163, R168.reuse, -R205.reuse ;  /* 0x000000a8a3ad7223 */ /* 0x180fe200000108cd */
[-CC-:B------:R-:W-:Y:S01]  /*187f0*/  FFMA.FTZ R176, R176, R168.reuse, -R205.reuse ;  /* 0x000000a8b0b07223 */ /* 0x180fe200000108cd */
[--C-:B------:R-:W-:Y:S01]  /*18800*/  FFMA.FTZ R177, R177, R168, -R205.reuse ;  /* 0x000000a8b1b17223 */ /* 0x100fe200000108cd */
[----:B------:R-:W-:Y:S01]  /*18810*/  FMNMX.FTZ R181, R203, R172, !PT ;  /* 0x000000accbb57209 */ /* 0x000fe20007810000 */
[-CC-:B------:R-:W-:Y:S01]  /*18820*/  FFMA.FTZ R179, R179, R168.reuse, -R205.reuse ;  /* 0x000000a8b3b37223 */ /* 0x180fe200000108cd */
[----:B------:R1:W-:Y:S01]  /*18830*/  MUFU.EX2 R172, R204 ;  /* 0x000000cc00ac7308 */ /* 0x0003e20000000800 */
[-CC-:B0-----:R-:W-:Y:S01]  /*18840*/  FFMA.FTZ R178, R206, R168.reuse, -R205.reuse ;  /* 0x000000a8ceb27223 */ /* 0x181fe200000108cd */
[----:B------:R-:W-:Y:S01]  /*18850*/  FMNMX.FTZ R181, R222, R181, !PT ;  /* 0x000000b5deb57209 */ /* 0x000fe20007810000 */
[----:B------:R-:W-:Y:S01]  /*18860*/  FFMA.FTZ R205, R180, R168, -R205 ;  /* 0x000000a8b4cd7223 */ /* 0x000fe200000108cd */
[----:B------:R-:W-:-:S03]  /*18870*/  FSEL R180, R21, RZ, P3 ;  /* 0x000000ff15b47208 */ /* 0x000fc60001800000 */
[----:B------:R-:W0:Y:S01]  /*18880*/  SHFL.BFLY PT, R190, R181, 0x2, 0x1f ;  /* 0x0c401f00b5be7f89 */ /* 0x000e2200000e0000 */
[----:B------:R-:W-:Y:S01]  /*18890*/  MUFU.EX2 R152, R152 ;  /* 0x0000009800987308 */ /* 0x000fe20000000800 */
[----:B------:R-:W-:Y:S01]  /*188a0*/  FADD.FTZ R165, -R180, R199 ;  /* 0x000000c7b4a57221 */ /* 0x000fe20000010100 */
[----:B-1----:R-:W-:-:S05]  /*188b0*/  IMAD.MOV R204, RZ, RZ, -R195 ;  /* 0x000000ffffcc7224 */ /* 0x002fca00078e0ac3 */
[----:B------:R-:W-:Y:S01]  /*188c0*/  ISETP.NE.AND P3, PT, R185, R204, PT ;  /* 0x000000ccb900720c */ /* 0x000fe20003f65270 */
[----:B------:R-:W-:Y:S08]  /*188d0*/  MUFU.EX2 R183, R183 ;  /* 0x000000b700b77308 */ /* 0x000ff00000000800 */
[----:B------:R-:W-:Y:S04]  /*188e0*/  MUFU.EX2 R201, R201 ;  /* 0x000000c900c97308 */ /* 0x000fe80000000800 */
[----:B------:R-:W-:Y:S01]  /*188f0*/  @!P3 IMAD R199, R200, 0x40, R193 ;  /* 0x00000040c8c7b824 */ /* 0x000fe200078e02c1 */
[----:B0-----:R-:W-:-:S03]  /*18900*/  FMNMX.FTZ R163, R181, R190, !PT ;  /* 0x000000beb5a37209 */ /* 0x001fc60007810000 */
[----:B------:R-:W-:Y:S01]  /*18910*/  MUFU.EX2 R202, R202 ;  /* 0x000000ca00ca7308 */ /* 0x000fe20000000800 */
[----:B------:R-:W-:Y:S01]  /*18920*/  @!P3 IMAD R199, R199, 0x4, R18 ;  /* 0x00000004c7c7b824 */ /* 0x000fe200078e0212 */
[----:B------:R-:W0:Y:S06]  /*18930*/  SHFL.BFLY PT, R190, R163, 0x1, 0x1f ;  /* 0x0c201f00a3be7f89 */ /* 0x000e2c00000e0000 */
[----:B------:R-:W-:Y:S08]  /*18940*/  MUFU.EX2 R181, R207 ;  /* 0x000000cf00b57308 */ /* 0x000ff00000000800 */
[----:B------:R1:W-:Y:S08]  /*18950*/  MUFU.EX2 R180, R205 ;  /* 0x000000cd00b47308 */ /* 0x0003f00000000800 */
[----:B------:R-:W-:Y:S01]  /*18960*/  MUFU.EX2 R173, R173 ;  /* 0x000000ad00ad7308 */ /* 0x000fe20000000800 */
[----:B0-----:R-:W-:Y:S01]  /*18970*/  FMNMX.FTZ R190, R163, R190, !PT ;  /* 0x000000bea3be7209 */ /* 0x001fe20007810000 */
[----:B------:R-:W-:-:S03]  /*18980*/  FMUL.FTZ R163, R165, R168 ;  /* 0x000000a8a5a37220 */ /* 0x000fc60000410000 */
[C---:B------:R-:W-:Y:S01]  /*18990*/  FSETP.NEU.FTZ.AND P2, PT, R190.reuse, -INF , PT ;  /* 0xff800000be00780b */ /* 0x040fe20003f5d000 */
[C---:B------:R-:W-:Y:S02]  /*189a0*/  FMUL.FTZ R167, R190.reuse, R168 ;  /* 0x000000a8bea77220 */ /* 0x040fe40000410000 */
[----:B------:R-:W-:Y:S01]  /*189b0*/  MUFU.EX2 R174, R174 ;  /* 0x000000ae00ae7308 */ /* 0x000fe20000000800 */
[----:B------:R-:W-:Y:S02]  /*189c0*/  FSEL R165, R190, RZ, P2 ;  /* 0x000000ffbea57208 */ /* 0x000fe40001000000 */
[----:B------:R-:W-:Y:S02]  /*189d0*/  FSEL R167, R167, RZ, P2 ;  /* 0x000000ffa7a77208 */ /* 0x000fe40001000000 */
[----:B------:R-:W-:Y:S01]  /*189e0*/  ISETP.GT.AND P2, PT, R14, R212, PT ;  /* 0x000000d40e00720c */ /* 0x000fe20003f44270 */
[----:B------:R-:W-:Y:S02]  /*189f0*/  FADD.FTZ R165, -R165, R198 ;  /* 0x000000c6a5a57221 */ /* 0x000fe40000010100 */
[----:B------:R-:W0:Y:S01]  /*18a00*/  MUFU.EX2 R163, R163 ;  /* 0x000000a300a37308 */ /* 0x000e220000000800 */
[-CC-:B------:R-:W-:Y:S01]  /*18a10*/  FFMA.FTZ R155, R155, R168.reuse, -R167.reuse ;  /* 0x000000a89b9b7223 */ /* 0x180fe200000108a7 */
[-CC-:B------:R-:W-:Y:S01]  /*18a20*/  FFMA.FTZ R153, R153, R168.reuse, -R167.reuse ;  /* 0x000000a899997223 */ /* 0x180fe200000108a7 */
[-C--:B------:R-:W-:Y:S01]  /*18a30*/  FMUL.FTZ R165, R165, R168.reuse ;  /* 0x000000a8a5a57220 */ /* 0x080fe20000410000 */
        /* <DEDUP_REMOVED lines=9> */
[-CC-:B-1----:R-:W-:Y:S01]  /*18ad0*/  FFMA.FTZ R205, R166, R168.reuse, -R167.reuse ;  /* 0x000000a8a6cd7223 */ /* 0x182fe200000108a7 */
[-CC-:B------:R-:W-:Y:S01]  /*18ae0*/  FFMA.FTZ R206, R154, R168.reuse, -R167.reuse ;  /* 0x000000a89ace7223 */ /* 0x180fe200000108a7 */
[--C-:B------:R-:W-:Y:S01]  /*18af0*/  FFMA.FTZ R207, R182, R168, -R167.reuse ;  /* 0x000000a8b6cf7223 */ /* 0x100fe200000108a7 */
[----:B------:R-:W1:Y:S01]  /*18b00*/  MUFU.EX2 R165, R165 ;  /* 0x000000a500a57308 */ /* 0x000e620000000800 */
[----:B0-----:R-:W-:Y:S01]  /*18b10*/  FFMA.FTZ R6, R163, R6, R152 ;  /* 0x00000006a3067223 */ /* 0x001fe20000010098 */
[-CC-:B------:R-:W-:Y:S01]  /*18b20*/  FFMA.FTZ R210, R210, R168.reuse, -R167.reuse ;  /* 0x000000a8d2d27223 */ /* 0x180fe200000108a7 */
[-CC-:B------:R-:W-:Y:S01]  /*18b30*/  FFMA.FTZ R156, R203, R168.reuse, -R167.reuse ;  /* 0x000000a8cb9c7223 */ /* 0x180fe200000108a7 */
[----:B------:R-:W-:Y:S01]  /*18b40*/  FFMA.FTZ R224, R222, R168, -R167 ;  /* 0x000000a8dee07223 */ /* 0x000fe200000108a7 */
[C---:B------:R-:W-:Y:S01]  /*18b50*/  FADD.FTZ R6, R183.reuse, R6 ;  /* 0x00000006b7067221 */ /* 0x040fe20000010000 */
[----:B------:R-:W-:Y:S01]  /*18b60*/  @!P3 STS [R199+0x38400], R163 ;  /* 0x038400a3c700b388 */ /* 0x000fe20000000800 */
[----:B------:R-:W-:Y:S01]  /*18b70*/  F2FP.BF16.F32.PACK_AB R152, R183, R152 ;  /* 0x00000098b798723e */ /* 0x000fe200000010ff */
[----:B------:R-:W0:Y:S01]  /*18b80*/  MUFU.EX2 R153, R153 ;  /* 0x0000009900997308 */ /* 0x000e220000000800 */
[----:B------:R-:W-:Y:S01]  /*18b90*/  FADD.FTZ R167, R201, R6 ;  /* 0x00000006c9a77221 */ /* 0x000fe20000010000 */
[----:B------:R-:W-:Y:S01]  /*18ba0*/  F2FP.BF16.F32.PACK_AB R154, R202, R201 ;  /* 0x000000c9ca9a723e */ /* 0x000fe200000010ff */
[-C--:B------:R-:W-:Y:S01]  /*18bb0*/  FMUL.FTZ R24, R24, R163.reuse ;  /* 0x000000a318187220 */ /* 0x080fe20000410000 */
[-C--:B------:R-:W-:Y:S01]  /*18bc0*/  FMUL.FTZ R25, R25, R163.reuse ;  /* 0x000000a319197220 */ /* 0x080fe20000410000 */
[----:B------:R-:W-:Y:S01]  /*18bd0*/  FADD.FTZ R200, R202, R167 ;  /* 0x000000a7cac87221 */ /* 0x000fe20000010000 */
[-C--:B------:R-:W-:Y:S01]  /*18be0*/  FMUL.FTZ R28, R28, R163.reuse ;  /* 0x000000a31c1c7220 */ /* 0x080fe20000410000 */
[----:B------:R-:W-:Y:S01]  /*18bf0*/  FMUL.FTZ R29, R29, R163 ;  /* 0x000000a31d1d7220 */ /* 0x000fe20000410000 */
[----:B------:R-:W-:Y:S01]  /*18c00*/  MUFU.EX2 R198, R198 ;  /* 0x000000c600c67308 */ /* 0x000fe20000000800 */
[----:B-1----:R1:W-:Y:S01]  /*18c10*/  @!P3 STS [R199+0x38420], R165 ;  /* 0x038420a5c700b388 */ /* 0x0023e20000000800 */
[----:B------:R-:W-:Y:S01]  /*18c20*/  FFMA.FTZ R6, R165, R7, R155 ;  /* 0x00000007a5067223 */ /* 0x000fe2000001009b */
        /* <DEDUP_REMOVED lines=13> */
[----:B-1----:R0:W-:Y:S01]  /*18d00*/  MUFU.EX2 R199, R158 ;  /* 0x0000009e00c77308 */ /* 0x0021e20000000800 */
        /* <DEDUP_REMOVED lines=59> */
[----:B0-----:R-:W-:Y:S01]  /*190c0*/  F2FP.BF16.F32.PACK_AB R158, R174, R173 ;  /* 0x000000adae9e723e */ /* 0x001fe200000010ff */
[----:B------:R-:W-:Y:S01]  /*190d0*/  FMUL.FTZ R26, R26, R165 ;  /* 0x000000a51a1a7220 */ /* 0x000fe20000410000 */
[----:B-1----:R-:W-:Y:S01]  /*190e0*/  F2FP.BF16.F32.PACK_AB R157, R183, R199 ;  /* 0x000000c7b79d723e */ /* 0x002fe200000010ff */
[----:B------:R-:W-:Y:S01]  /*190f0*/  FMUL.FTZ R27, R27, R165 ;  /* 0x000000a51b1b7220 */ /* 0x000fe20000410000 */
[----:B------:R-:W0:Y:S01]  /*19100*/  MUFU.EX2 R204, R204 ;  /* 0x000000cc00cc7308 */ /* 0x000e220000000800 */
        /* <DEDUP_REMOVED lines=72> */
[----:B---3--:R-:W-:Y:S01]  /*19590*/  F2FP.BF16.F32.PACK_AB R156, R172, R171 ;  /* 0x000000abac9c723e */ /* 0x008fe200000010ff */
[----:B------:R3:W-:Y:S01]  /*195a0*/  STSM.16.M88.4 [R196+0x36400], R152 ;  /* 0x03640098c4007844 */ /* 0x0007e20000000200 */
[----:B------:R-:W-:Y:S01]  /*195b0*/  F2FP.BF16.F32.PACK_AB R160, R169, R175 ;  /* 0x000000afa9a0723e */ /* 0x000fe200000010ff */
[----:B------:R-:W-:Y:S01]  /*195c0*/  VIADD R6, R170, 0x80 ;  /* 0x00000080aa067836 */ /* 0x000fe20000000000 */
[----:B----4-:R-:W-:Y:S01]  /*195d0*/  F2FP.BF16.F32.PACK_AB R162, R181, R178 ;  /* 0x000000b2b5a2723e */ /* 0x010fe200000010ff */
[----:B------:R4:W-:Y:S01]  /*195e0*/  STSM.16.M88.4 [R209], R156 ;  /* 0x0000009cd1007844 */ /* 0x0009e20000000200 */
[----:B0-----:R-:W-:Y:S01]  /*195f0*/  F2FP.BF16.F32.PACK_AB R161, R204, R203 ;  /* 0x000000cbcca1723e */ /* 0x001fe200000010ff */
[----:B------:R-:W-:Y:S01]  /*19600*/  IMAD.MOV.U32 R7, RZ, RZ, 0x40000040 ;  /* 0x40000040ff077424 */ /* 0x000fe200078e00ff */
[----:B-1----:R-:W-:Y:S01]  /*19610*/  F2FP.BF16.F32.PACK_AB R163, R206, R205 ;  /* 0x000000cdcea3723e */ /* 0x002fe200000010ff */
[----:B------:R-:W-:Y:S01]  /*19620*/  FADD.FTZ R223, R198, R223 ;  /* 0x000000dfc6df7221 */ /* 0x000fe20000010000 */
[----:B--2---:R-:W-:Y:S01]  /*19630*/  F2FP.BF16.F32.PACK_AB R164, R177, R176 ;  /* 0x000000b0b1a4723e */ /* 0x004fe200000010ff */
[----:B------:R-:W-:Y:S01]  /*19640*/  FADD.FTZ R171, R171, R200 ;  /* 0x000000c8abab7221 */ /* 0x000fe20000010000 */
[----:B-----5:R-:W-:Y:S01]  /*19650*/  F2FP.BF16.F32.PACK_AB R166, R180, R179 ;  /* 0x000000b3b4a6723e */ /* 0x020fe200000010ff */
[----:B------:R4:W-:Y:S01]  /*19660*/  STSM.16.M88.4 [R197], R160 ;  /* 0x000000a0c5007844 */ /* 0x0009e20000000200 */
[----:B------:R-:W-:Y:S01]  /*19670*/  F2FP.BF16.F32.PACK_AB R165, R210, R207 ;  /* 0x000000cfd2a5723e */ /* 0x000fe200000010ff */
[----:B------:R-:W-:Y:S01]  /*19680*/  FADD.FTZ R182, R182, R223 ;  /* 0x000000dfb6b67221 */ /* 0x000fe20000010000 */
[----:B------:R-:W-:Y:S01]  /*19690*/  F2FP.BF16.F32.PACK_AB R167, R224, R222 ;  /* 0x000000dee0a7723e */ /* 0x000fe200000010ff */
[----:B------:R-:W-:Y:S01]  /*196a0*/  FADD.FTZ R172, R172, R171 ;  /* 0x000000abacac7221 */ /* 0x000fe20000010000 */
[----:B------:R-:W-:-:S02]  /*196b0*/  IMAD.MOV.U32 R200, RZ, RZ, R19 ;  /* 0x000000ffffc87224 */ /* 0x000fc400078e0013 */
[----:B------:R-:W-:Y:S01]  /*196c0*/  FADD.FTZ R182, R199, R182 ;  /* 0x000000b6c7b67221 */ /* 0x000fe20000010000 */
[----:B------:R-:W-:Y:S01]  /*196d0*/  IMAD.MOV.U32 R199, RZ, RZ, R21 ;  /* 0x000000ffffc77224 */ /* 0x000fe200078e0015 */
        /* <DEDUP_REMOVED lines=28> */
[----:B------:R-:W-:Y:S01]  /*198a0*/  WARPGROUP.ARRIVE ;  /* 0x00000000000079c5 */ /* 0x000fe20000000000 */
[----:B---3--:R-:W-:-:S04]  /*198b0*/  VIADD R152, R14, 0xffffffff ;  /* 0xffffffff0e987836 */ /* 0x008fc80000000000 */
        /* <DEDUP_REMOVED lines=29> */
.L_x_5513:
[----:B------:R-:W-:Y:S05]  /*19a90*/  BSYNC B0 ;  /* 0x0000000000007941 */ /* 0x000fea0003800000 */
.L_x_5512:
[----:B------:R-:W0:Y:S01]  /*19aa0*/  SHFL.BFLY PT, R3, R6, 0x2, 0x1f ;  /* 0x0c401f0006037f89 */ /* 0x000e2200000e0000 */
[----:B------:R-:W-:Y:S02]  /*19ab0*/  IMAD.MOV.U32 R4, RZ, RZ, RZ ;  /* 0x000000ffff047224 */ /* 0x000fe400078e00ff */
[----:B------:R-:W-:Y:S01]  /*19ac0*/  VIADD R20, R19, 0x1 ;  /* 0x0000000113147836 */ /* 0x000fe20000000000 */
[----:B------:R-:W1:Y:S01]  /*19ad0*/  SHFL.BFLY PT, R0, R7, 0x2, 0x1f ;  /* 0x0c401f0007007f89 */ /* 0x000e6200000e0000 */
[----:B------:R-:W-:Y:S01]  /*19ae0*/  VIADD R218, R218, 0x1 ;  /* 0x00000001dada7836 */ /* 0x000fe20000000000 */
[----:B------:R-:W-:Y:S08]  /*19af0*/  BAR.ARV 0x8, 0xa0 ;  /* 0x0202800000007b1d */ /* 0x000ff00000002000 */
[----:B------:R-:W-:Y:S01]  /*19b00*/  BAR.SYNC.DEFER_BLOCKING 0xf, 0x100 ;  /* 0x03c4000000007b1d */ /* 0x000fe20000010000 */
[----:B------:R-:W-:Y:S01]  /*19b10*/  ISETP.NE.AND P1, PT, R20, 0x2, PT ;  /* 0x000000021400780c */ /* 0x000fe20003f25270 */
[----:B0-----:R-:W-:Y:S01]  /*19b20*/  FADD.FTZ R2, R3, R6 ;  /* 0x0000000603027221 */ /* 0x001fe20000010000 */
[----:B-1----:R-:W-:-:S04]  /*19b30*/  FADD.FTZ R5, R0, R7 ;  /* 0x0000000700057221 */ /* 0x002fc80000010000 */
[----:B------:R-:W0:Y:S04]  /*19b40*/  SHFL.BFLY PT, R3, R2, 0x1, 0x1f ;  /* 0x0c201f0002037f89 */ /* 0x000e2800000e0000 */
[----:B------:R-:W1:Y:S01]  /*19b50*/  SHFL.BFLY PT, R0, R5, 0x1, 0x1f ;  /* 0x0c201f0005007f89 */ /* 0x000e6200000e0000 */
[----:B0-----:R-:W-:Y:S01]  /*19b60*/  FADD.FTZ R9, R2, R3 ;  /* 0x0000000302097221 */ /* 0x001fe20000010000 */
[----:B------:R-:W-:Y:S02]  /*19b70*/  IMAD.MOV.U32 R2, RZ, RZ, -0x800000 ;  /* 0xff800000ff027424 */ /* 0x000fe400078e00ff */
[----:B-1----:R-:W-:Y:S02]  /*19b80*/  FADD.FTZ R3, R5, R0 ;  /* 0x0000000005037221 */ /* 0x002fe40000010000 */
[----:B------:R-:W-:-:S02]  /*19b90*/  FSETP.NE.FTZ.AND P2, PT, R9, RZ, PT ;  /* 0x000000ff0900720b */ /* 0x000fc40003f55000 */
[----:B------:R-:W-:Y:S02]  /*19ba0*/  IADD3 R0, -R195, RZ, RZ ;  /* 0x000000ffc3007210 */ /* 0x000fe40007ffe1ff */
[----:B------:R-:W-:Y:S02]  /*19bb0*/  FSETP.NE.FTZ.AND P3, PT, R3, RZ, PT ;  /* 0x000000ff0300720b */ /* 0x000fe40003f75000 */
[----:B------:R-:W-:Y:S01]  /*19bc0*/  ISETP.NE.AND P0, PT, R185, R0, PT ;  /* 0x00000000b900720c */ /* 0x000fe20003f05270 */
[----:B------:R-:W-:Y:S01]  /*19bd0*/  IMAD.MOV.U32 R0, RZ, RZ, RZ ;  /* 0x000000ffff007224 */ /* 0x000fe200078e00ff */
[----:B------:R-:W-:-:S04]  /*19be0*/  SEL R5, RZ, 0x1, P1 ;  /* 0x00000001ff057807 */ /* 0x000fc80000800000 */
[----:B------:R-:W-:Y:S01]  /*19bf0*/  LOP3.LUT R22, R22, R5, RZ, 0x3c, !PT ;  /* 0x0000000516167212 */ /* 0x000fe200078e3cff */
[----:B------:R-:W0:Y:S06]  /*19c00*/  @P2 MUFU.RCP R0, R9 ;  /* 0x0000000900002308 */ /* 0x000e2c0000001000 */
[----:B------:R-:W-:Y:S02]  /*19c10*/  @!P0 IMAD R19, R19, 0x40, R193 ;  /* 0x0000004013138824 */ /* 0x000fe400078e02c1 */
[----:B------:R-:W1:Y:S02]  /*19c20*/  @P3 MUFU.RCP R4, R3 ;  /* 0x0000000300043308 */ /* 0x000e640000001000 */
[----:B------:R-:W-:-:S06]  /*19c30*/  @!P0 IMAD R19, R19, 0x4, R18 ;  /* 0x0000000413138824 */ /* 0x000fcc00078e0212 */
[----:B------:R-:W2:Y:S01]  /*19c40*/  @P2 MUFU.LG2 R18, R9 ;  /* 0x0000000900122308 */ /* 0x000ea20000000c00 */
[----:B0-----:R-:W-:Y:S01]  /*19c50*/  @!P0 STS [R19+0x38400], R0 ;  /* 0x0384000013008388 */ /* 0x001fe20000000800 */
[-C--:B------:R-:W-:Y:S01]  /*19c60*/  FMUL.FTZ R175, R24, R0.reuse ;  /* 0x0000000018af7220 */ /* 0x080fe20000410000 */
        /* <DEDUP_REMOVED lines=8> */
[-C--:B----4-:R-:W-:Y:S01]  /*19cf0*/  FMUL.FTZ R166, R37, R0.reuse ;  /* 0x0000000025a67220 */ /* 0x090fe20000410000 */
[-C--:B------:R-:W-:Y:S01]  /*19d00*/  FMUL.FTZ R167, R40, R0.reuse ;  /* 0x0000000028a77220 */ /* 0x080fe20000410000 */
[-C--:B------:R-:W-:Y:S01]  /*19d10*/  FMUL.FTZ R8, R41, R0.reuse ;  /* 0x0000000029087220 */ /* 0x080fe20000410000 */
[-C--:B------:R-:W-:Y:S01]  /*19d20*/  FMUL.FTZ R165, R44, R0.reuse ;  /* 0x000000002ca57220 */ /* 0x080fe20000410000 */
[-C--:B------:R-:W-:Y:S01]  /*19d30*/  FMUL.FTZ R10, R45, R0.reuse ;  /* 0x000000002d0a7220 */ /* 0x080fe20000410000 */
[-C--:B------:R-:W-:Y:S01]  /*19d40*/  FMUL.FTZ R164, R48, R0.reuse ;  /* 0x0000000030a47220 */ /* 0x080fe20000410000 */
[----:B--2---:R-:W-:Y:S01]  /*19d50*/  @P2 FMUL.FTZ R18, R18, 0.69314718246459960938 ;  /* 0x3f31721812122820 */ /* 0x004fe20000410000 */
[-C--:B------:R-:W-:Y:S01]  /*19d60*/  FMUL.FTZ R12, R49, R0.reuse ;  /* 0x00000000310c7220 */ /* 0x080fe20000410000 */
[C---:B-1----:R-:W-:Y:S01]  /*19d70*/  @P2 FMUL.FTZ R19, R168.reuse, 0.69314718246459960938 ;  /* 0x3f317218a8132820 */ /* 0x042fe20000410000 */
[----:B------:R-:W-:Y:S01]  /*19d80*/  @P3 FMUL.FTZ R168, R168, 0.69314718246459960938 ;  /* 0x3f317218a8a83820 */ /* 0x000fe20000410000 */
        /* <DEDUP_REMOVED lines=121> */
.L_x_5394:
[----:B------:R-:W-:Y:S05]  /*1a520*/  BSYNC B7 ;  /* 0x0000000000077941 */ /* 0x000fea0003800000 */
.L_x_5384:
        /* <DEDUP_REMOVED lines=38> */
[----:B------:R-:W-:Y:S01]  /*1a790*/  IADD3 R177, P0, R126, 0x40, RZ ;  /* 0x000000407eb17810 */ /* 0x000fe20007f1e0ff */
[--C-:B------:R-:W-:Y:S01]  /*1a7a0*/  IMAD.X R53, RZ, RZ, R127.reuse, P6 ;  /* 0x000000ffff357224 */ /* 0x100fe200030e067f */
[----:B------:R-:W-:Y:S02]  /*1a7b0*/  SHF.R.U64 R36, R36, 0x3, RZ ;  /* 0x0000000324247819 */ /* 0x000fe400000012ff */
[----:B------:R-:W-:Y:S01]  /*1a7c0*/  IADD3 R181, P3, R126, 0x2000, RZ ;  /* 0x000020007eb57810 */ /* 0x000fe20007f7e0ff */
[--C-:B------:R-:W-:Y:S01]  /*1a7d0*/  IMAD.X R41, RZ, RZ, R127.reuse, P0 ;  /* 0x000000ffff297224 */ /* 0x100fe200000e067f */
[----:B------:R-:W-:Y:S02]  /*1a7e0*/  LOP3.LUT R36, R36, R169, RZ, 0x3c, !PT ;  /* 0x000000a924247212 */ /* 0x000fe400078e3cff */
[----:B------:R-:W-:Y:S01]  /*1a7f0*/  LOP3.LUT R169, R52, 0x380, RZ, 0xc0, !PT ;  /* 0x0000038034a97812 */ /* 0x000fe200078ec0ff */
[----:B------:R-:W-:Y:S01]  /*1a800*/  IMAD.X R49, RZ, RZ, R127, P3 ;  /* 0x000000ffff317224 */ /* 0x000fe200018e067f */
[----:B------:R-:W-:-:S02]  /*1a810*/  IADD3 R4, P0, R126, 0x4020, RZ ;  /* 0x000040207e047810 */ /* 0x000fc40007f1e0ff */
[----:B------:R-:W-:Y:S02]  /*1a820*/  SHF.R.U64 R169, R169, 0x3, RZ ;  /* 0x00000003a9a97819 */ /* 0x000fe400000012ff */
[C---:B-----5:R-:W-:Y:S01]  /*1a830*/  LOP3.LUT R33, R126.reuse, 0x380, RZ, 0xc0, !PT ;  /* 0x000003807e217812 */ /* 0x060fe200078ec0ff */
[--C-:B------:R-:W-:Y:S01]  /*1a840*/  IMAD.X R103, RZ, RZ, R127.reuse, P0 ;  /* 0x000000ffff677224 */ /* 0x100fe200000e067f */
[C---:B------:R-:W-:Y:S02]  /*1a850*/  IADD3 R179, P4, R126.reuse, 0x60, RZ ;  /* 0x000000607eb37810 */ /* 0x040fe40007f9e0ff */
[C---:B------:R-:W-:Y:S02]  /*1a860*/  IADD3 R56, P5, R126.reuse, 0x2040, RZ ;  /* 0x000020407e387810 */ /* 0x040fe40007fbe0ff */
[C---:B------:R-:W-:Y:S01]  /*1a870*/  IADD3 R60, P2, R126.reuse, 0x2060, RZ ;  /* 0x000020607e3c7810 */ /* 0x040fe20007f5e0ff */
[--C-:B------:R-:W-:Y:S01]  /*1a880*/  IMAD.X R45, RZ, RZ, R127.reuse, P4 ;  /* 0x000000ffff2d7224 */ /* 0x100fe200020e067f */
[----:B------:R-:W-:Y:S01]  /*1a890*/  IADD3 R98, P1, R126, 0x4000, RZ ;  /* 0x000040007e627810 */ /* 0x000fe20007f3e0ff */
[--C-:B------:R-:W-:Y:S01]  /*1a8a0*/  IMAD.X R57, RZ, RZ, R127.reuse, P5 ;  /* 0x000000ffff397224 */ /* 0x100fe200028e067f */
[----:B------:R-:W-:Y:S01]  /*1a8b0*/  LOP3.LUT R48, R181, 0x380, RZ, 0xc0, !PT ;  /* 0x00000380b5307812 */ /* 0x000fe200078ec0ff */
[--C-:B------:R-:W-:Y:S01]  /*1a8c0*/  IMAD.X R61, RZ, RZ, R127.reuse, P2 ;  /* 0x000000ffff3d7224 */ /* 0x100fe200010e067f */
[----:B------:R-:W-:Y:S01]  /*1a8d0*/  LOP3.LUT R52, R169, R52, RZ, 0x3c, !PT ;  /* 0x00000034a9347212 */ /* 0x000fe200078e3cff */
[----:B------:R-:W-:Y:S01]  /*1a8e0*/  IMAD.X R99, RZ, RZ, R127, P1 ;  /* 0x000000ffff637224 */ /* 0x000fe200008e067f */
[----:B------:R-:W-:-:S02]  /*1a8f0*/  LOP3.LUT R169, R4, 0x380, RZ, 0xc0, !PT ;  /* 0x0000038004a97812 */ /* 0x000fc400078ec0ff */
[----:B------:R-:W-:Y:S02]  /*1a900*/  SHF.R.U64 R33, R33, 0x3, RZ ;  /* 0x0000000321217819 */ /* 0x000fe400000012ff */
[----:B------:R-:W-:Y:S02]  /*1a910*/  SHF.R.U64 R48, R48, 0x3, RZ ;  /* 0x0000000330307819 */ /* 0x000fe400000012ff */
        /* <DEDUP_REMOVED lines=11> */
[--C-:B------:R-:W-:Y:S01]  /*1a9d0*/  IMAD.X R123, RZ, RZ, R127.reuse, P2 ;  /* 0x000000ffff7b7224 */ /* 0x100fe200010e067f */
[----:B------:R-:W-:Y:S01]  /*1a9e0*/  LOP3.LUT R126, R33, R126, RZ, 0x3c, !PT ;  /* 0x0000007e217e7212 */ /* 0x000fe200078e3cff */
[----:B------:R-:W-:Y:S01]  /*1a9f0*/  IMAD.X R33, RZ, RZ, R127, P1 ;  /* 0x000000ffff217224 */ /* 0x000fe200008e067f */
[----:B------:R-:W-:-:S02]  /*1aa00*/  LOP3.LUT R48, R48, R181, RZ, 0x3c, !PT ;  /* 0x000000b530307212 */ /* 0x000fc400078e3cff */
[----:B------:R-:W-:Y:S02]  /*1aa10*/  LOP3.LUT R181, R98, 0x380, RZ, 0xc0, !PT ;  /* 0x0000038062b57812 */ /* 0x000fe400078ec0ff */
[----:B------:R-:W-:Y:S02]  /*1aa20*/  LOP3.LUT R102, R169, R4, RZ, 0x3c, !PT ;  /* 0x00000004a9667212 */ /* 0x000fe400078e3cff */
[----:B------:R-:W-:Y:S02]  /*1aa30*/  LOP3.LUT R40, R177, 0x380, RZ, 0xc0, !PT ;  /* 0x00000380b1287812 */ /* 0x000fe400078ec0ff */
[----:B------:R-:W-:Y:S02]  /*1aa40*/  MOV R127, R126 ;  /* 0x0000007e007f7202 */ /* 0x000fe40000000f00 */
[----:B------:R-:W-:Y:S01]  /*1aa50*/  F2FP.BF16.F32.PACK_AB R4, R173, R175 ;  /* 0x000000afad04723e */ /* 0x000fe200000010ff */
[----:B------:R-:W-:Y:S01]  /*1aa60*/  BAR.SYNC.DEFER_BLOCKING 0x1, 0x100 ;  /* 0x0044000000007b1d */ /* 0x000fe20000010000 */
[----:B------:R-:W-:-:S02]  /*1aa70*/  SHF.R.U64 R181, R181, 0x3, RZ ;  /* 0x00000003b5b57819 */ /* 0x000fc400000012ff */
[----:B------:R-:W-:Y:S02]  /*1aa80*/  LOP3.LUT R44, R179, 0x380, RZ, 0xc0, !PT ;  /* 0x00000380b32c7812 */ /* 0x000fe400078ec0ff */
[----:B------:R-:W-:Y:S02]  /*1aa90*/  SHF.R.U64 R40, R40, 0x3, RZ ;  /* 0x0000000328287819 */ /* 0x000fe400000012ff */
[----:B------:R-:W-:Y:S02]  /*1aaa0*/  LOP3.LUT R98, R181, R98, RZ, 0x3c, !PT ;  /* 0x00000062b5627212 */ /* 0x000fe400078e3cff */
[----:B------:R-:W-:Y:S02]  /*1aab0*/  SHF.R.U64 R44, R44, 0x3, RZ ;  /* 0x000000032c2c7819 */ /* 0x000fe400000012ff */
[----:B------:R-:W-:Y:S02]  /*1aac0*/  LOP3.LUT R181, R32, 0x380, RZ, 0xc0, !PT ;  /* 0x0000038020b57812 */ /* 0x000fe400078ec0ff */
[----:B------:R-:W-:-:S02]  /*1aad0*/  MOV R126, R36 ;  /* 0x00000024007e7202 */ /* 0x000fc40000000f00 */
[----:B------:R-:W-:Y:S02]  /*1aae0*/  LOP3.LUT R40, R40, R177, RZ, 0x3c, !PT ;  /* 0x000000b128287212 */ /* 0x000fe400078e3cff */
[----:B------:R-:W-:Y:S02]  /*1aaf0*/  LOP3.LUT R177, R56, 0x380, RZ, 0xc0, !PT ;  /* 0x0000038038b17812 */ /* 0x000fe400078ec0ff */
[----:B------:R-:W-:Y:S02]  /*1ab00*/  LOP3.LUT R44, R44, R179, RZ, 0x3c, !PT ;  /* 0x000000b32c2c7212 */ /* 0x000fe400078e3cff */
[----:B------:R-:W-:Y:S02]  /*1ab10*/  SHF.R.U64 R181, R181, 0x3, RZ ;  /* 0x00000003b5b57819 */ /* 0x000fe400000012ff */
[----:B------:R-:W-:Y:S01]  /*1ab20*/  LOP3.LUT R179, R60, 0x380, RZ, 0xc0, !PT ;  /* 0x000003803cb37812 */ /* 0x000fe200078ec0ff */
[----:B------:R2:W-:Y:S01]  /*1ab30*/  STSM.16.M88.4 [R127], R4 ;  /* 0x000000047f007844 */ /* 0x0005e20000000200 */
[----:B------:R-:W-:-:S02]  /*1ab40*/  SHF.R.U64 R177, R177, 0x3, RZ ;  /* 0x00000003b1b17819 */ /* 0x000fc400000012ff */
[----:B------:R-:W-:Y:S02]  /*1ab50*/  ISETP.NE.U32.AND P0, PT, RZ, UR4, PT ;  /* 0x00000004ff007c0c */ /* 0x000fe4000bf05070 */
[----:B------:R-:W-:Y:S02]  /*1ab60*/  LOP3.LUT R114, R181, R32, RZ, 0x3c, !PT ;  /* 0x00000020b5727212 */ /* 0x000fe400078e3cff */
[----:B------:R-:W-:Y:S02]  /*1ab70*/  SHF.R.U64 R179, R179, 0x3, RZ ;  /* 0x00000003b3b37819 */ /* 0x000fe400000012ff */
[----:B------:R-:W-:Y:S02]  /*1ab80*/  LOP3.LUT R32, R23, 0x380, RZ, 0xc0, !PT ;  /* 0x0000038017207812 */ /* 0x000fe400078ec0ff */
[----:B------:R-:W-:Y:S02]  /*1ab90*/  LOP3.LUT R27, R30, 0x380, RZ, 0xc0, !PT ;  /* 0x000003801e1b7812 */ /* 0x000fe400078ec0ff */
[----:B------:R-:W-:-:S02]  /*1aba0*/  LOP3.LUT R169, R26, 0x380, RZ, 0xc0, !PT ;  /* 0x000003801aa97812 */ /* 0x000fc400078ec0ff */
[----:B------:R-:W-:Y:S02]  /*1abb0*/  LOP3.LUT R56, R177, R56, RZ, 0x3c, !PT ;  /* 0x00000038b1387212 */ /* 0x000fe400078e3cff */
[----:B--2---:R-:W-:Y:S02]  /*1abc0*/  F2FP.BF16.F32.PACK_AB R4, R170, R172 ;  /* 0x000000acaa04723e */ /* 0x004fe400000010ff */
[----:B------:R-:W-:Y:S02]  /*1abd0*/  F2FP.BF16.F32.PACK_AB R5, R35, R34 ;  /* 0x000000222305723e */ /* 0x000fe400000010ff */
[----:B------:R-:W-:Y:S02]  /*1abe0*/  F2FP.BF16.F32.PACK_AB R6, R166, R171 ;  /* 0x000000aba606723e */ /* 0x000fe400000010ff */
[----:B------:R-:W-:Y:S02]  /*1abf0*/  F2FP.BF16.F32.PACK_AB R7, R39, R38 ;  /* 0x000000262707723e */ /* 0x000fe400000010ff */
[----:B------:R-:W-:Y:S01]  /*1ac00*/  ISETP.NE.AND.EX P0, PT, RZ, UR5, PT, P0 ;  /* 0x00000005ff007c0c */ /* 0x000fe2000bf05300 */
[----:B------:R-:W-:Y:S01]  /*1ac10*/  ULDC.64 UR4, c[0x0][0xce0] ;  /* 0x0003380000047ab9 */ /* 0x000fe20000000a00 */
[----:B------:R-:W-:Y:S01]  /*1ac20*/  LOP3.LUT R177, R106, 0x380, RZ, 0xc0, !PT ;  /* 0x000003806ab17812 */ /* 0x000fe200078ec0ff */
[----:B------:R2:W-:Y:S01]  /*1ac30*/  STSM.16.M88.4 [R126], R4 ;  /* 0x000000047e007844 */ /* 0x0005e20000000200 */
[----:B------:R-:W-:-:S02]  /*1ac40*/  LOP3.LUT R60, R179, R60, RZ, 0x3c, !PT ;  /* 0x0000003cb33c7212 */ /* 0x000fc400078e3cff */
[----:B------:R-:W-:Y:S02]  /*1ac50*/  SHF.R.U64 R32, R32, 0x3, RZ ;  /* 0x0000000320207819 */ /* 0x000fe400000012ff */
[----:B------:R-:W-:Y:S02]  /*1ac60*/  LOP3.LUT R179, R110, 0x380, RZ, 0xc0, !PT ;  /* 0x000003806eb37812 */ /* 0x000fe400078ec0ff */
[----:B------:R-:W-:Y:S02]  /*1ac70*/  SHF.R.U64 R27, R27, 0x3, RZ ;  /* 0x000000031b1b7819 */ /* 0x000fe400000012ff */
[----:B------:R-:W-:Y:S02]  /*1ac80*/  SHF.R.U64 R169, R169, 0x3, RZ ;  /* 0x00000003a9a97819 */ /* 0x000fe400000012ff */
[----:B------:R-:W-:Y:S02]  /*1ac90*/  ISETP.NE.U32.AND P6, PT, RZ, UR4, PT ;  /* 0x00000004ff007c0c */ /* 0x000fe4000bfc5070 */
[----:B------:R-:W-:-:S02]  /*1aca0*/  SHF.R.U64 R177, R177, 0x3, RZ ;  /* 0x00000003b1b17819 */ /* 0x000fc400000012ff */
[----:B------:R-:W-:Y:S01]  /*1acb0*/  LOP3.LUT R118, R32, R23, RZ, 0x3c, !PT ;  /* 0x0000001720767212 */ /* 0x000fe200078e3cff */
[----:B--2---:R-:W2:Y:S01]  /*1acc0*/  LDC.64 R4, c[0x0][0xcd8] ;  /* 0x00033600ff047b82 */ /* 0x004ea20000000a00 */
[----:B------:R-:W-:Y:S02]  /*1acd0*/  MOV R41, R40 ;  /* 0x0000002800297202 */ /* 0x000fe40000000f00 */
[----:B------:R-:W-:Y:S02]  /*1ace0*/  SHF.R.U64 R179, R179, 0x3, RZ ;  /* 0x00000003b3b37819 */ /* 0x000fe400000012ff */
[----:B------:R-:W-:Y:S01]  /*1acf0*/  LOP3.LUT R122, R27, R30, RZ, 0x3c, !PT ;  /* 0x0000001e1b7a7212 */ /* 0x000fe200078e3cff */
[----:B------:R3:W-:Y:S01]  /*1ad00*/  STSM.16.M88.4 [R41], R8 ;  /* 0x0000000829007844 */ /* 0x0007e20000000200 */
[----:B------:R-:W-:Y:S02]  /*1ad10*/  LOP3.LUT R32, R169, R26, RZ, 0x3c, !PT ;  /* 0x0000001aa9207212 */ /* 0x000fe400078e3cff */
[----:B------:R-:W-:-:S02]  /*1ad20*/  MOV R44, R44 ;  /* 0x0000002c002c7202 */ /* 0x000fc40000000f00 */
[----:B------:R-:W-:Y:S02]  /*1ad30*/  ISETP.NE.AND.EX P6, PT, RZ, UR5, PT, P6 ;  /* 0x00000005ff007c0c */ /* 0x000fe4000bfc5360 */
[----:B------:R-:W-:Y:S01]  /*1ad40*/  MOV R48, R48 ;  /* 0x0000003000307202 */ /* 0x000fe20000000f00 */
[----:B------:R4:W-:Y:S01]  /*1ad50*/  STSM.16.M88.4 [R44], R12 ;  /* 0x0000000c2c007844 */ /* 0x0009e20000000200 */
[----:B------:R-:W-:Y:S02]  /*1ad60*/  F2FP.BF16.F32.PACK_AB R26, R28, R157 ;  /* 0x0000009d1c1a723e */ /* 0x000fe400000010ff */
[----:B------:R-:W-:Y:S02]  /*1ad70*/  F2FP.BF16.F32.PACK_AB R27, R63, R62 ;  /* 0x0000003e3f1b723e */ /* 0x000fe400000010ff */
[----:B------:R-:W-:Y:S02]  /*1ad80*/  LOP3.LUT R106, R177, R106, RZ, 0x3c, !PT ;  /* 0x0000006ab16a7212 */ /* 0x000fe400078e3cff */
[----:B------:R-:W-:Y:S01]  /*1ad90*/  MOV R52, R52 ;  /* 0x0000003400347202 */ /* 0x000fe20000000f00 */
[----:B------:R0:W-:Y:S01]  /*1ada0*/  STSM.16.M88.4 [R48], R24 ;  /* 0x0000001830007844 */ /* 0x0001e20000000200 */
[----:B------:R-:W-:Y:S01]  /*1adb0*/  F2FP.BF16.F32.PACK_AB R28, R65, R154 ;  /* 0x0000009a411c723e */ /* 0x000fe200000010ff */
[----:B--2---:R-:W-:Y:S01]  /*1adc0*/  IMAD.WIDE R6, R217, 0x4, R4 ;  /* 0x00000004d9067825 */ /* 0x004fe200078e0204 */
[----:B------:R-:W-:Y:S01]  /*1add0*/  F2FP.BF16.F32.PACK_AB R30, R69, R68 ;  /* 0x00000044451e723e */ /* 0x000fe200000010ff */
[----:B------:R-:W2:Y:S01]  /*1ade0*/  @P6 LDC.64 R4, c[0x0][0xce0] ;  /* 0x00033800ff046b82 */ /* 0x000ea20000000a00 */
[----:B------:R-:W-:-:S02]  /*1adf0*/  MOV R56, R56 ;  /* 0x0000003800387202 */ /* 0x000fc40000000f00 */
[----:B------:R-:W-:Y:S01]  /*1ae00*/  F2FP.BF16.F32.PACK_AB R81, R83, R82 ;  /* 0x000000525351723e */ /* 0x000fe200000010ff */
[----:B------:R1:W-:Y:S01]  /*1ae10*/  STSM.16.M88.4 [R52], R28 ;  /* 0x0000001c34007844 */ /* 0x0003e20000000200 */
[----:B------:R-:W-:Y:S02]  /*1ae20*/  F2FP.BF16.F32.PACK_AB R88, R89, R88 ;  /* 0x000000585958723e */ /* 0x000fe400000010ff */
[----:B------:R-:W-:Y:S01]  /*1ae30*/  LOP3.LUT R110, R179, R110, RZ, 0x3c, !PT ;  /* 0x0000006eb36e7212 */ /* 0x000fe200078e3cff */
[----:B------:R-:W-:Y:S01]  /*1ae40*/  STSM.16.M88.4 [R56], R72 ;  /* 0x0000004838007844 */ /* 0x000fe20000000200 */
[----:B------:R-:W-:Y:S02]  /*1ae50*/  MOV R60, R60 ;  /* 0x0000003c003c7202 */ /* 0x000fe40000000f00 */
[----:B------:R-:W-:Y:S02]  /*1ae60*/  F2FP.BF16.F32.PACK_AB R82, R85, R84 ;  /* 0x000000545552723e */ /* 0x000fe400000010ff */
[----:B------:R-:W-:-:S02]  /*1ae70*/  F2FP.BF16.F32.PACK_AB R83, R87, R86 ;  /* 0x000000565753723e */ /* 0x000fc400000010ff */
[----:B------:R-:W-:Y:S02]  /*1ae80*/  F2FP.BF16.F32.PACK_AB R89, R91, R90 ;  /* 0x0000005a5b59723e */ /* 0x000fe400000010ff */
[----:B------:R-:W-:Y:S01]  /*1ae90*/  MOV R40, R98 ;  /* 0x0000006200287202 */ /* 0x000fe20000000f00 */
[----:B------:R-:W-:Y:S01]  /*1aea0*/  STSM.16.M88.4 [R60], R80 ;  /* 0x000000503c007844 */ /* 0x000fe20000000200 */
[----:B------:R-:W-:Y:S02]  /*1aeb0*/  F2FP.BF16.F32.PACK_AB R90, R93, R92 ;  /* 0x0000005c5d5a723e */ /* 0x000fe400000010ff */
[----:B------:R-:W-:Y:S02]  /*1aec0*/  F2FP.BF16.F32.PACK_AB R91, R95, R94 ;  /* 0x0000005e5f5b723e */ /* 0x000fe400000010ff */
[----:B------:R-:W-:Y:S02]  /*1aed0*/  F2FP.BF16.F32.PACK_AB R96, R97, R96 ;  /* 0x000000606160723e */ /* 0x000fe400000010ff */
[----:B------:R-:W-:Y:S01]  /*1aee0*/  MOV R102, R102 ;  /* 0x0000006600667202 */ /* 0x000fe20000000f00 */
[----:B------:R-:W-:Y:S01]  /*1aef0*/  STSM.16.M88.4 [R40], R88 ;  /* 0x0000005828007844 */ /* 0x000fe20000000200 */
        /* <DEDUP_REMOVED lines=13> */
[----:B------:R-:W-:Y:S02]  /*1afd0*/  MOV R23, R122 ;  /* 0x0000007a00177202 */ /* 0x000fe40000000f00 */
        /* <DEDUP_REMOVED lines=21> */
[----:B------:R-:W-:Y:S01]  /*1b130*/  MOV R32, R32 ;  /* 0x0000002000207202 */ /* 0x000fe20000000f00 */
[----:B------:R-:W-:Y:S01]  /*1b140*/  STSM.16.M88.4 [R23], R136 ;  /* 0x0000008817007844 */ /* 0x000fe20000000200 */
[----:B------:R-:W-:-:S02]  /*1b150*/  F2FP.BF16.F32.PACK_AB R146, R149, R148 ;  /* 0x000000949592723e */ /* 0x000fc400000010ff */
[----:B------:R-:W-:Y:S02]  /*1b160*/  F2FP.BF16.F32.PACK_AB R147, R151, R150 ;  /* 0x000000969793723e */ /* 0x000fe400000010ff */
[----:B------:R-:W-:-:S03]  /*1b170*/  MOV R76, RZ ;  /* 0x000000ff004c7202 */ /* 0x000fc60000000f00 */
[----:B------:R1:W-:Y:S01]  /*1b180*/  STSM.16.M88.4 [R32], R144 ;  /* 0x0000009020007844 */ /* 0x0003e20000000200 */
[----:B------:R-:W-:Y:S01]  /*1b190*/  BAR.SYNC.DEFER_BLOCKING 0x1, 0x100 ;  /* 0x0044000000007b1d */ /* 0x000fe20000010000 */
[----:B--2---:R-:W-:-:S05]  /*1b1a0*/  @P6 IMAD.WIDE R4, R217, 0x4, R4 ;  /* 0x00000004d9046825 */ /* 0x004fca00078e0204 */
[----:B------:R-:W-:Y:S02]  /*1b1b0*/  ULDC UR4, c[0x0][0xb88] ;  /* 0x0002e20000047ab9 */ /* 0x000fe40000000800 */
[----:B------:R-:W-:Y:S01]  /*1b1c0*/  IMAD.U32 R78, RZ, RZ, UR4 ;  /* 0x00000004ff4e7e24 */ /* 0x000fe2000f8e00ff */
[----:B------:R2:W5:Y:S01]  /*1b1d0*/  @P0 LDG.E R76, desc[UR54][R6.64] ;  /* 0x00000036064c0981 */ /* 0x000562000c1e1900 */
[----:B------:R-:W-:-:S04]  /*1b1e0*/  IMAD R3, R214, 0x40, R211 ;  /* 0x00000040d6037824 */ /* 0x000fc800078e02d3 */
[----:B------:R2:W5:Y:S01]  /*1b1f0*/  @P6 LDG.E R78, desc[UR54][R4.64] ;  /* 0x00000036044e6981 */ /* 0x000562000c1e1900 */
[----:B------:R-:W-:-:S03]  /*1b200*/  IMAD.WIDE R20, R3, 0x2, R20 ;  /* 0x0000000203147825 */ /* 0x000fc600078e0214 */
[C---:B---3--:R-:W-:Y:S02]  /*1b210*/  IADD3 R9, P1, R20.reuse, 0x1000, RZ ;  /* 0x0000100014097810 */ /* 0x048fe40007f3e0ff */
[C---:B----4-:R-:W-:Y:S02]  /*1b220*/  IADD3 R13, P2, R20.reuse, 0x2000, RZ ;  /* 0x00002000140d7810 */ /* 0x050fe40007f5e0ff */
[C---:B0-----:R-:W-:Y:S02]  /*1b230*/  IADD3 R25, P3, R20.reuse, 0x3000, RZ ;  /* 0x0000300014197810 */ /* 0x041fe40007f7e0ff */
[----:B-1----:R-:W-:Y:S02]  /*1b240*/  IADD3 R29, P4, R20, 0x4000, RZ ;  /* 0x00004000141d7810 */ /* 0x002fe40007f9e0ff */
        /* <DEDUP_REMOVED lines=16> */
[C---:B------:R-:W-:Y:S02]  /*1b350*/  IADD3 R33, P5, R20.reuse, 0x5000, RZ ;  /* 0x0000500014217810 */ /* 0x040fe40007fbe0ff */
[----:B------:R-:W-:-:S02]  /*1b360*/  IADD3 R37, P1, R20, 0x6000, RZ ;  /* 0x0000600014257810 */ /* 0x000fc40007f3e0ff */
[C---:B------:R-:W-:Y:S02]  /*1b370*/  IADD3 R41, P2, R20.reuse, 0x7000, RZ ;  /* 0x0000700014297810 */ /* 0x040fe40007f5e0ff */
[C---:B------:R-:W-:Y:S02]  /*1b380*/  IADD3 R45, P3, R20.reuse, 0x8000, RZ ;  /* 0x00008000142d7810 */ /* 0x040fe40007f7e0ff */
[----:B------:R-:W-:Y:S02]  /*1b390*/  IADD3 R49, P4, R20, 0x9000, RZ ;  /* 0x0000900014317810 */ /* 0x000fe40007f9e0ff */
[----:B------:R-:W-:Y:S02]  /*1b3a0*/  P2R R10, PR, RZ, 0x20 ;  /* 0x00000020ff0a7803 */ /* 0x000fe40000000000 */
[----:B------:R-:W-:Y:S02]  /*1b3b0*/  LOP3.LUT R32, R33, 0x380, RZ, 0xc0, !PT ;  /* 0x0000038021207812 */ /* 0x000fe400078ec0ff */
[----:B------:R-:W-:-:S02]  /*1b3c0*/  LOP3.LUT R36, R37, 0x380, RZ, 0xc0, !PT ;  /* 0x0000038025247812 */ /* 0x000fc400078ec0ff */
[----:B------:R-:W-:Y:S02]  /*1b3d0*/  LOP3.LUT R40, R41, 0x380, RZ, 0xc0, !PT ;  /* 0x0000038029287812 */ /* 0x000fe400078ec0ff */
[----:B------:R-:W-:Y:S02]  /*1b3e0*/  LOP3.LUT R44, R45, 0x380, RZ, 0xc0, !PT ;  /* 0x000003802d2c7812 */ /* 0x000fe400078ec0ff */
[----:B------:R-:W-:Y:S02]  /*1b3f0*/  LOP3.LUT R48, R49, 0x380, RZ, 0xc0, !PT ;  /* 0x0000038031307812 */ /* 0x000fe400078ec0ff */
[----:B------:R-:W-:Y:S02]  /*1b400*/  IADD3 R53, P5, R20, 0xa000, RZ ;  /* 0x0000a00014357810 */ /* 0x000fe40007fbe0ff */
[----:B------:R-:W-:Y:S02]  /*1b410*/  SHF.R.U64 R32, R32, 0x3, RZ ;  /* 0x0000000320207819 */ /* 0x000fe400000012ff */
[----:B------:R-:W-:-:S02]  /*1b420*/  SHF.R.U64 R36, R36, 0x3, RZ ;  /* 0x0000000324247819 */ /* 0x000fc400000012ff */
[----:B------:R-:W-:Y:S02]  /*1b430*/  LOP3.LUT R52, R53, 0x380, RZ, 0xc0, !PT ;  /* 0x0000038035347812 */ /* 0x000fe400078ec0ff */
[----:B------:R-:W-:Y:S02]  /*1b440*/  SHF.R.U64 R40, R40, 0x3, RZ ;  /* 0x0000000328287819 */ /* 0x000fe400000012ff */
[----:B------:R-:W-:Y:S02]  /*1b450*/  SHF.R.U64 R44, R44, 0x3, RZ ;  /* 0x000000032c2c7819 */ /* 0x000fe400000012ff */
[----:B------:R-:W-:Y:S02]  /*1b460*/  SHF.R.U64 R48, R48, 0x3, RZ ;  /* 0x0000000330307819 */ /* 0x000fe400000012ff */
[----:B------:R-:W-:Y:S02]  /*1b470*/  LOP3.LUT R32, R32, R33, RZ, 0x3c, !PT ;  /* 0x0000002120207212 */ /* 0x000fe400078e3cff */
[----:B------:R-:W-:-:S02]  /*1b480*/  LOP3.LUT R36, R36, R37, RZ, 0x3c, !PT ;  /* 0x0000002524247212 */ /* 0x000fc400078e3cff */
[----:B------:R-:W-:Y:S02]  /*1b490*/  LOP3.LUT R40, R40, R41, RZ, 0x3c, !PT ;  /* 0x0000002928287212 */ /* 0x000fe400078e3cff */
[----:B------:R-:W-:Y:S02]  /*1b4a0*/  LOP3.LUT R44, R44, R45, RZ, 0x3c, !PT ;  /* 0x0000002d2c2c7212 */ /* 0x000fe400078e3cff */
[----:B------:R-:W-:Y:S02]  /*1b4b0*/  LOP3.LUT R48, R48, R49, RZ, 0x3c, !PT ;  /* 0x0000003130307212 */ /* 0x000fe400078e3cff */
[----:B------:R-:W-:Y:S01]  /*1b4c0*/  SHF.R.U64 R52, R52, 0x3, RZ ;  /* 0x0000000334347819 */ /* 0x000fe200000012ff */
[----:B--2---:R-:W-:Y:S06]  /*1b4d0*/  @P6 BRA `(.L_x_5535) ;  /* 0x0000000000106947 */ /* 0x004fec0003800000 */
[----:B------:R-:W-:Y:S05]  /*1b4e0*/  @!P0 BRA `(.L_x_5535) ;  /* 0x00000000000c8947 */ /* 0x000fea0003800000 */
[----:B------:R-:W2:Y:S04]  /*1b4f0*/  LDG.E R3, desc[UR54][R6.64] ;  /* 0x0000003606037981 */ /* 0x000ea8000c1e1900 */
[----:B-----5:R-:W2:Y:S02]  /*1b500*/  LDG.E R78, desc[UR54][R6.64+0x4] ;  /* 0x00000436064e7981 */ /* 0x020ea4000c1e1900 */
[----:B--2---:R-:W-:-:S07]  /*1b510*/  IMAD.IADD R78, R78, 0x1, -R3 ;  /* 0x000000014e4e7824 */ /* 0x004fce00078e0a03 */
.L_x_5535:
[----:B------:R-:W0:Y:S01]  /*1b520*/  SHFL.IDX PT, R4, R221, RZ, 0x1f ;  /* 0x00001fffdd047589 */ /* 0x000e2200000e0000 */
[----:B------:R-:W-:Y:S01]  /*1b530*/  ISETP.NE.AND P6, PT, R10, RZ, PT ;  /* 0x000000ff0a00720c */ /* 0x000fe20003fc5270 */
[--C-:B------:R-:W-:Y:S01]  /*1b540*/  IMAD.X R49, RZ, RZ, R21.reuse, P4 ;  /* 0x000000ffff317224 */ /* 0x100fe200020e0615 */
[----:B------:R-:W-:Y:S01]  /*1b550*/  LOP3.LUT R52, R52, R53, RZ, 0x3c, !PT ;  /* 0x0000003534347212 */ /* 0x000fe200078e3cff */
        /* <DEDUP_REMOVED lines=9> */
[----:B------:R-:W-:-:S02]  /*1b5f0*/  LOP3.LUT R3, R20, 0x380, RZ, 0xc0, !PT ;  /* 0x0000038014037812 */ /* 0x000fc400078ec0ff */
[----:B------:R-:W-:Y:S02]  /*1b600*/  IADD3 R5, P5, R20, 0xf000, RZ ;  /* 0x0000f00014057810 */ /* 0x000fe40007fbe0ff */
[----:B------:R-:W-:Y:S02]  /*1b610*/  LOP3.LUT R56, R57, 0x380, RZ, 0xc0, !PT ;  /* 0x0000038039387812 */ /* 0x000fe400078ec0ff */
[----:B------:R-:W-:Y:S01]  /*1b620*/  LOP3.LUT R60, R61, 0x380, RZ, 0xc0, !PT ;  /* 0x000003803d3c7812 */ /* 0x000fe200078ec0ff */
[----:B------:R-:W-:Y:S01]  /*1b630*/  IMAD.X R73, RZ, RZ, R21, P5 ;  /* 0x000000ffff497224 */ /* 0x000fe200028e0615 */
[----:B------:R-:W-:Y:S02]  /*1b640*/  LOP3.LUT R64, R65, 0x380, RZ, 0xc0, !PT ;  /* 0x0000038041407812 */ /* 0x000fe400078ec0ff */
[----:B------:R-:W-:Y:S02]  /*1b650*/  LOP3.LUT R68, R69, 0x380, RZ, 0xc0, !PT ;  /* 0x0000038045447812 */ /* 0x000fe400078ec0ff */
[----:B0-----:R-:W-:-:S02]  /*1b660*/  ISETP.NE.AND P4, PT, R4, RZ, PT ;  /* 0x000000ff0400720c */ /* 0x001fc40003f85270 */
[----:B------:R-:W-:Y:S02]  /*1b670*/  SHF.R.U64 R3, R3, 0x3, RZ ;  /* 0x0000000303037819 */ /* 0x000fe400000012ff */
[----:B------:R-:W-:Y:S02]  /*1b680*/  LOP3.LUT R4, R5, 0x380, RZ, 0xc0, !PT ;  /* 0x0000038005047812 */ /* 0x000fe400078ec0ff */
[----:B------:R-:W-:Y:S02]  /*1b690*/  SHF.R.U64 R56, R56, 0x3, RZ ;  /* 0x0000000338387819 */ /* 0x000fe400000012ff */
[----:B------:R-:W-:Y:S02]  /*1b6a0*/  SHF.R.U64 R60, R60, 0x3, RZ ;  /* 0x000000033c3c7819 */ /* 0x000fe400000012ff */
[----:B------:R-:W-:Y:S02]  /*1b6b0*/  SHF.R.U64 R64, R64, 0x3, RZ ;  /* 0x0000000340407819 */ /* 0x000fe400000012ff */
[----:B------:R-:W-:-:S02]  /*1b6c0*/  SHF.R.U64 R68, R68, 0x3, RZ ;  /* 0x0000000344447819 */ /* 0x000fc400000012ff */
[----:B------:R-:W-:Y:S02]  /*1b6d0*/  LOP3.LUT R20, R3, R20, RZ, 0x3c, !PT ;  /* 0x0000001403147212 */ /* 0x000fe400078e3cff */
        /* <DEDUP_REMOVED lines=11> */
[----:B------:R-:W-:Y:S02]  /*1b790*/  SHF.R.S32.HI R23, RZ, 0x1f, R216 ;  /* 0x0000001fff177819 */ /* 0x000fe400000114d8 */
[----:B------:R-:W-:Y:S02]  /*1b7a0*/  SEL R85, R217, RZ, !P0 ;  /* 0x000000ffd9557207 */ /* 0x000fe40004000000 */
[----:B------:R-:W-:Y:S02]  /*1b7b0*/  SEL R79, R3, RZ, !P0 ;  /* 0x000000ff034f7207 */ /* 0x000fe40004000000 */
[----:B-----5:R-:W-:Y:S01]  /*1b7c0*/  SHF.R.S32.HI R77, RZ, 0x1f, R76 ;  /* 0x0000001fff4d7819 */ /* 0x020fe2000001144c */
[----:B------:R-:W-:Y:S06]  /*1b7d0*/  @P4 BRA `(.L_x_5536) ;  /* 0x00000000005c4947 */ /* 0x000fec0003800000 */
[----:B------:R-:W-:Y:S01]  /*1b7e0*/  ULDC.64 UR4, c[0x0][0xc70] ;  /* 0x00031c0000047ab9 */ /* 0x000fe20000000a00 */
[----:B------:R-:W-:Y:S02]  /*1b7f0*/  IMAD.MOV R6, RZ, RZ, -R195 ;  /* 0x000000ffff067224 */ /* 0x000fe400078e0ac3 */
[----:B------:R-:W-:Y:S02]  /*1b800*/  IMAD R3, R23, UR4, RZ ;  /* 0x0000000417037c24 */ /* 0x000fe4000f8e02ff */
[----:B------:R-:W-:Y:S01]  /*1b810*/  IMAD.WIDE.U32 R4, R216, UR4, R76 ;  /* 0x00000004d8047c25 */ /* 0x000fe2000f8e004c */
[----:B------:R-:W-:-:S03]  /*1b820*/  ISETP.NE.AND P0, PT, R185, R6, PT ;  /* 0x00000006b900720c */ /* 0x000fc60003f05270 */
[----:B------:R-:W-:Y:S01]  /*1b830*/  IMAD R3, R216, UR5, R3 ;  /* 0x00000005d8037c24 */ /* 0x000fe2000f8e0203 */
[----:B------:R-:W-:Y:S01]  /*1b840*/  ULDC.64 UR4, c[0x0][0xc78] ;  /* 0x00031e0000047ab9 */ /* 0x000fe20000000a00 */
[----:B------:R-:W-:Y:S02]  /*1b850*/  IMAD R11, R219, 0x40, R193 ;  /* 0x00000040db0b7824 */ /* 0x000fe400078e02c1 */
[----:B------:R-:W-:Y:S02]  /*1b860*/  IMAD.IADD R5, R5, 0x1, R3 ;  /* 0x0000000105057824 */ /* 0x000fe400078e0203 */
[----:B------:R-:W-:Y:S01]  /*1b870*/  IMAD R3, R79, UR4, RZ ;  /* 0x000000044f037c24 */ /* 0x000fe2000f8e02ff */
[----:B------:R-:W-:Y:S01]  /*1b880*/  SHF.R.S32.HI R7, RZ, 0x1f, R11 ;  /* 0x0000001fff077819 */ /* 0x000fe2000001140b */
[----:B------:R-:W-:Y:S01]  /*1b890*/  IMAD.WIDE.U32 R4, R85, UR4, R4 ;  /* 0x0000000455047c25 */ /* 0x000fe2000f8e0004 */
[----:B------:R-:W-:-:S03]  /*1b8a0*/  ISETP.GE.OR P1, PT, R11, R78, P0 ;  /* 0x0000004e0b00720c */ /* 0x000fc60000726670 */
[----:B------:R-:W-:Y:S01]  /*1b8b0*/  IMAD R10, R85, UR5, R3 ;  /* 0x00000005550a7c24 */ /* 0x000fe2000f8e0203 */
[C---:B------:R-:W-:Y:S01]  /*1b8c0*/  IADD3 R6, P2, R11.reuse, R4, RZ ;  /* 0x000000040b067210 */ /* 0x040fe20007f5e0ff */
[----:B------:R-:W-:Y:S01]  /*1b8d0*/  VIADD R3, R11, 0x8 ;  /* 0x000000080b037836 */ /* 0x000fe20000000000 */
[----:B------:R-:W-:Y:S02]  /*1b8e0*/  ULDC.64 UR4, c[0x0][0xc40] ;  /* 0x0003100000047ab9 */ /* 0x000fe40000000a00 */
[----:B------:R-:W-:Y:S02]  /*1b8f0*/  IADD3.X R7, R7, R5, R10, P2, !PT ;  /* 0x0000000507077210 */ /* 0x000fe400017fe40a */
[----:B------:R-:W-:Y:S02]  /*1b900*/  ISETP.GE.OR P0, PT, R3, R78, P0 ;  /* 0x0000004e0300720c */ /* 0x000fe40000706670 */
[----:B------:R-:W-:-:S04]  /*1b910*/  LEA R4, P2, R6, UR4, 0x2 ;  /* 0x0000000406047c11 */ /* 0x000fc8000f8410ff */
[----:B------:R-:W-:-:S05]  /*1b920*/  LEA.HI.X R5, R6, UR5, R7, 0x2, P2 ;  /* 0x0000000506057c11 */ /* 0x000fca00090f1407 */
[----:B------:R0:W-:Y:S04]  /*1b930*/  @!P1 STG.E desc[UR54][R4.64], R2 ;  /* 0x0000000204009986 */ /* 0x0001e8000c101936 */
[----:B------:R0:W-:Y:S02]  /*1b940*/  @!P0 STG.E desc[UR54][R4.64+0x20], R0 ;  /* 0x0000200004008986 */ /* 0x0001e4000c101936 */
.L_x_5536:
[----:B------:R-:W1:Y:S01]  /*1b950*/  LDC R86, c[0x0][0xb8c] ;  /* 0x0002e300ff567b82 */ /* 0x000e620000000800 */
[----:B------:R-:W-:Y:S01]  /*1b960*/  ULDC.64 UR4, c[0x0][0xba0] ;  /* 0x0002e80000047ab9 */ /* 0x000fe20000000a00 */
[----:B0-----:R0:W5:Y:S01]  /*1b970*/  LD.E.128 R4, desc[UR54][R20.64] ;  /* 0x0000003614047980 */ /* 0x001162000c101d00 */
[--C-:B------:R-:W-:Y:S01]  /*1b980*/  SHF.R.S32.HI R3, RZ, 0x1f, R211.reuse ;  /* 0x0000001fff037819 */ /* 0x100fe200000114d3 */
[----:B------:R-:W-:Y:S02]  /*1b990*/  IMAD.MOV.U32 R2, RZ, RZ, R211 ;  /* 0x000000ffff027224 */ /* 0x000fe400078e00d3 */
[----:B------:R-:W5:Y:S02]  /*1b9a0*/  LD.E.128 R8, desc[UR54][R8.64] ;  /* 0x0000003608087980 */ /* 0x000f64000c101d00 */
[----:B------:R-:W-:Y:S02]  /*1b9b0*/  IMAD.WIDE.U32 R2, R76, UR4, R2 ;  /* 0x000000044c027c25 */ /* 0x000fe4000f8e0002 */
[----:B------:R-:W5:Y:S02]  /*1b9c0*/  LD.E.128 R12, desc[UR54][R12.64] ;  /* 0x000000360c0c7980 */ /* 0x000f64000c101d00 */
[----:B0-----:R-:W-:-:S02]  /*1b9d0*/  IMAD R21, R77, UR4, RZ ;  /* 0x000000044d157c24 */ /* 0x001fc4000f8e02ff */
[----:B------:R-:W5:Y:S02]  /*1b9e0*/  LD.E.128 R24, desc[UR54][R24.64] ;  /* 0x0000003618187980 */ /* 0x000f64000c101d00 */
[----:B------:R-:W-:Y:S01]  /*1b9f0*/  IMAD R21, R76, UR5, R21 ;  /* 0x000000054c157c24 */ /* 0x000fe2000f8e0215 */
[----:B------:R-:W-:Y:S01]  /*1ba00*/  ULDC.64 UR4, c[0x0][0xbe0] ;  /* 0x0002f80000047ab9 */ /* 0x000fe20000000a00 */
[----:B------:R-:W5:Y:S02]  /*1ba10*/  LD.E.128 R28, desc[UR54][R28.64] ;  /* 0x000000361c1c7980 */ /* 0x000f64000c101d00 */
[----:B------:R-:W-:Y:S02]  /*1ba20*/  IMAD.IADD R3, R3, 0x1, R21 ;  /* 0x0000000103037824 */ /* 0x000fe400078e0215 */
[----:B------:R-:W-:Y:S01]  /*1ba30*/  IMAD R21, R23, UR4, RZ ;  /* 0x0000000417157c24 */ /* 0x000fe2000f8e02ff */
[----:B------:R-:W-:Y:S01]  /*1ba40*/  IADD3 R23, R211, 0x40, RZ ;  /* 0x00000040d3177810 */ /* 0x000fe20007ffe0ff */
[----:B------:R-:W5:Y:S03]  /*1ba50*/  LD.E.128 R32, desc[UR54][R32.64] ;  /* 0x0000003620207980 */ /* 0x000f66000c101d00 */
[----:B-1----:R-:W-:Y:S01]  /*1ba60*/  ISETP.GE.AND P3, PT, R23, R86, PT ;  /* 0x000000561700720c */ /* 0x002fe20003f66270 */
[----:B------:R-:W5:Y:S01]  /*1ba70*/  LD.E.128 R36, desc[UR54][R36.64] ;  /* 0x0000003624247980 */ /* 0x000f62000c101d00 */
[----:B------:R-:W-:-:S02]  /*1ba80*/  IMAD R77, R219, -0x40, R78 ;  /* 0xffffffc0db4d7824 */ /* 0x000fc400078e024e */
[----:B------:R-:W-:Y:S01]  /*1ba90*/  VIADD R0, R214, 0x20 ;  /* 0x00000020d6007836 */ /* 0x000fe20000000000 */
[----:B------:R-:W5:Y:S01]  /*1baa0*/  LD.E.128 R40, desc[UR54][R40.64] ;  /* 0x0000003628287980 */ /* 0x000f62000c101d00 */
[C---:B------:R-:W-:Y:S01]  /*1bab0*/  IMAD R21, R216.reuse, UR5, R21 ;  /* 0x00000005d8157c24 */ /* 0x040fe2000f8e0215 */
[----:B------:R-:W-:Y:S01]  /*1bac0*/  SEL R20, RZ, 0xffffffff, P3 ;  /* 0xffffffffff147807 */ /* 0x000fe20001800000 */
[----:B------:R-:W-:Y:S01]  /*1bad0*/  IMAD.WIDE.U32 R2, R216, UR4, R2 ;  /* 0x00000004d8027c25 */ /* 0x000fe2000f8e0002 */
[----:B------:R-:W5:Y:S01]  /*1bae0*/  LD.E.128 R44, desc[UR54][R44.64] ;  /* 0x000000362c2c7980 */ /* 0x000f62000c101d00 */
[C---:B------:R-:W-:Y:S01]  /*1baf0*/  ISETP.GE.AND P2, PT, R211.reuse, R86, PT ;  /* 0x00000056d300720c */ /* 0x040fe20003f46270 */
[----:B------:R-:W-:Y:S02]  /*1bb00*/  ULDC.64 UR4, c[0x0][0xbe8] ;  /* 0x0002fa0000047ab9 */ /* 0x000fe40000000a00 */
        /* <DEDUP_REMOVED lines=78> */
.L_x_5538:
[----:B------:R-:W-:Y:S05]  /*1bff0*/  BSYNC B1 ;  /* 0x0000000000017941 */ /* 0x000fea0003800000 */
.L_x_5537:
        /* <DEDUP_REMOVED lines=31> */
.L_x_5534:
[----:B------:R-:W-:Y:S01]  /*1c1f0*/  ULDC.64 UR4, c[0x0][0xcd8] ;  /* 0x0003360000047ab9 */ /* 0x000fe20000000a00 */
[----:B------:R-:W2:Y:S01]  /*1c200*/  LDC.64 R2, c[0x0][0xcd8] ;  /* 0x00033600ff027b82 */ /* 0x000ea20000000a00 */
[----:B------:R-:W-:Y:S01]  /*1c210*/  ISETP.NE.U32.AND P0, PT, RZ, UR4, PT ;  /* 0x00000004ff007c0c */ /* 0x000fe2000bf05070 */
[----:B------:R-:W-:-:S03]  /*1c220*/  IMAD.MOV.U32 R7, RZ, RZ, RZ ;  /* 0x000000ffff077224 */ /* 0x000fc600078e00ff */
[----:B------:R-:W-:Y:S01]  /*1c230*/  ISETP.NE.AND.EX P0, PT, RZ, UR5, PT, P0 ;  /* 0x00000005ff007c0c */ /* 0x000fe2000bf05300 */
[----:B------:R-:W-:Y:S02]  /*1c240*/  ULDC.64 UR4, c[0x0][0xce0] ;  /* 0x0003380000047ab9 */ /* 0x000fe40000000a00 */
[----:B------:R-:W-:Y:S01]  /*1c250*/  ISETP.NE.U32.AND P1, PT, RZ, UR4, PT ;  /* 0x00000004ff007c0c */ /* 0x000fe2000bf25070 */
[----:B------:R-:W3:Y:S03]  /*1c260*/  LDC R12, c[0x0][0xb8c] ;  /* 0x0002e300ff0c7b82 */ /* 0x000ee60000000800 */
[----:B------:R-:W-:Y:S01]  /*1c270*/  ISETP.NE.AND.EX P1, PT, RZ, UR5, PT, P1 ;  /* 0x00000005ff007c0c */ /* 0x000fe2000bf25310 */
[----:B--2---:R-:W-:-:S12]  /*1c280*/  IMAD.WIDE R2, R217, 0x4, R2 ;  /* 0x00000004d9027825 */ /* 0x004fd800078e0202 */
[----:B------:R-:W2:Y:S01]  /*1c290*/  @P1 LDC.64 R4, c[0x0][0xce0] ;  /* 0x00033800ff041b82 */ /* 0x000ea20000000a00 */
[----:B------:R-:W-:Y:S02]  /*1c2a0*/  ULDC UR4, c[0x0][0xb88] ;  /* 0x0002e20000047ab9 */ /* 0x000fe40000000800 */
[----:B------:R-:W-:Y:S01]  /*1c2b0*/  IMAD.U32 R0, RZ, RZ, UR4 ;  /* 0x00000004ff007e24 */ /* 0x000fe2000f8e00ff */
[----:B------:R4:W5:Y:S01]  /*1c2c0*/  @P0 LDG.E R7, desc[UR54][R2.64] ;  /* 0x0000003602070981 */ /* 0x000962000c1e1900 */
[----:B--2---:R-:W-:-:S05]  /*1c2d0*/  @P1 IMAD.WIDE R4, R217, 0x4, R4 ;  /* 0x00000004d9041825 */ /* 0x004fca00078e0204 */
[----:B------:R4:W5:Y:S01]  /*1c2e0*/  @P1 LDG.E R0, desc[UR54][R4.64] ;  /* 0x0000003604001981 */ /* 0x000962000c1e1900 */
[----:B------:R-:W-:Y:S01]  /*1c2f0*/  ISETP.GT.AND P2, PT, R233, 0x3f, PT ;  /* 0x0000003fe900780c */ /* 0x000fe20003f44270 */
[----:B---3--:R-:W-:-:S12]  /*1c300*/  @P1 BRA `(.L_x_5540) ;  /* 0x0000000000101947 */ /* 0x008fd80003800000 */
[----:B------:R-:W-:Y:S05]  /*1c310*/  @!P0 BRA `(.L_x_5540) ;  /* 0x00000000000c8947 */ /* 0x000fea0003800000 */
[----:B----4-:R-:W2:Y:S04]  /*1c320*/  LDG.E R5, desc[UR54][R2.64] ;  /* 0x0000003602057981 */ /* 0x010ea8000c1e1900 */
[----:B-----5:R-:W2:Y:S02]  /*1c330*/  LDG.E R0, desc[UR54][R2.64+0x4] ;  /* 0x0000043602007981 */ /* 0x020ea4000c1e1900 */
[----:B--2---:R-:W-:-:S07]  /*1c340*/  IMAD.IADD R0, R0, 0x1, -R5 ;  /* 0x0000000100007824 */ /* 0x004fce00078e0a05 */
.L_x_5540:
        /* <DEDUP_REMOVED lines=8> */
[----:B------:R-:W2:Y:S02]  /*1c3d0*/  S2R R2, SR_TID.X ;  /* 0x0000000000027919 */ /* 0x000ea40000002100 */
        /* <DEDUP_REMOVED lines=21> */
.L_x_5542:
[----:B------:R-:W-:Y:S05]  /*1c530*/  BSYNC B1 ;  /* 0x0000000000017941 */ /* 0x000fea0003800000 */
.L_x_5541:
[----:B------:R-:W-:Y:S01]  /*1c540*/  ULDC.64 UR4, c[0x0][0xba0] ;  /* 0x0002e80000047ab9 */ /* 0x000fe20000000a00 */
[----:B------:R-:W-:Y:S01]  /*1c550*/  IMAD.MOV.U32 R2, RZ, RZ, R211 ;  /* 0x000000ffff027224 */ /* 0x000fe200078e00d3 */
[----:B------:R-:W-:Y:S01]  /*1c560*/  ISETP.GE.AND P2, PT, R211, R12, PT ;  /* 0x0000000cd300720c */ /* 0x000fe20003f46270 */
[----:B--2---:R-:W-:Y:S01]  /*1c570*/  IMAD.MOV.U32 R3, RZ, RZ, R10 ;  /* 0x000000ffff037224 */ /* 0x004fe200078e000a */
[----:B------:R-:W-:Y:S01]  /*1c580*/  BSSY B1, `(.L_x_5543) ;  /* 0x000004d000017945 */ /* 0x000fe20003800000 */
[----:B------:R-:W-:Y:S02]  /*1c590*/  IMAD R4, R6, UR4, RZ ;  /* 0x0000000406047c24 */ /* 0x000fe4000f8e02ff */
[----:B------:R-:W-:-:S04]  /*1c5a0*/  IMAD.WIDE.U32 R2, R7, UR4, R2 ;  /* 0x0000000407027c25 */ /* 0x000fc8000f8e0002 */
[----:B------:R-:W-:Y:S02]  /*1c5b0*/  VIADD R13, R211, 0x40 ;  /* 0x00000040d30d7836 */ /* 0x000fe40000000000 */
[----:B------:R-:W-:Y:S01]  /*1c5c0*/  IMAD R7, R7, UR5, R4 ;  /* 0x0000000507077c24 */ /* 0x000fe2000f8e0204 */
[----:B------:R-:W-:Y:S01]  /*1c5d0*/  ULDC.64 UR4, c[0x0][0xbe0] ;  /* 0x0002f80000047ab9 */ /* 0x000fe20000000a00 */
[----:B------:R-:W-:Y:S01]  /*1c5e0*/  VIADD R15, R211, 0x80 ;  /* 0x00000080d30f7836 */ /* 0x000fe20000000000 */
[----:B------:R-:W-:Y:S01]  /*1c5f0*/  ISETP.GE.AND P0, PT, R13, R12, PT ;  /* 0x0000000c0d00720c */ /* 0x000fe20003f06270 */
[----:B------:R-:W-:Y:S02]  /*1c600*/  IMAD R5, R8, UR4, RZ ;  /* 0x0000000408057c24 */ /* 0x000fe4000f8e02ff */
[----:B------:R-:W-:Y:S01]  /*1c610*/  IMAD.IADD R3, R3, 0x1, R7 ;  /* 0x0000000103037824 */ /* 0x000fe200078e0207 */
[----:B------:R-:W-:Y:S01]  /*1c620*/  SEL R4, RZ, 0xffffffff, P0 ;  /* 0xffffffffff047807 */ /* 0x000fe20000000000 */
[----:B------:R-:W-:-:S02]  /*1c630*/  IMAD R7, R219, -0x40, R0 ;  /* 0xffffffc0db077824 */ /* 0x000fc400078e0200 */
[C---:B------:R-:W-:Y:S02]  /*1c640*/  IMAD R5, R216.reuse, UR5, R5 ;  /* 0x00000005d8057c24 */ /* 0x040fe4000f8e0205 */
[----:B------:R-:W-:Y:S01]  /*1c650*/  IMAD.WIDE.U32 R2, R216, UR4, R2 ;  /* 0x00000004d8027c25 */ /* 0x000fe2000f8e0002 */
[CC--:B------:R-:W-:Y:S01]  /*1c660*/  ISETP.GE.AND P1, PT, R214.reuse, R7.reuse, PT ;  /* 0x00000007d600720c */ /* 0x0c0fe20003f26270 */
[----:B------:R-:W-:Y:S02]  /*1c670*/  ULDC.64 UR4, c[0x0][0xbe8] ;  /* 0x0002fa0000047ab9 */ /* 0x000fe40000000a00 */
[----:B------:R-:W-:Y:S02]  /*1c680*/  VIADD R0, R214, 0x20 ;  /* 0x00000020d6007836 */ /* 0x000fe40000000000 */
[----:B------:R-:W-:Y:S02]  /*1c690*/  VIADD R21, R211, 0xc0 ;  /* 0x000000c0d3157836 */ /* 0x000fe40000000000 */
[----:B------:R-:W-:Y:S01]  /*1c6a0*/  IMAD.IADD R3, R3, 0x1, R5 ;  /* 0x0000000103037824 */ /* 0x000fe200078e0205 */
[----:B------:R-:W-:Y:S01]  /*1c6b0*/  ISETP.GE.AND P0, PT, R0, R7, PT ;  /* 0x000000070000720c */ /* 0x000fe20003f06270 */
[----:B------:R-:W-:Y:S01]  /*1c6c0*/  IMAD.SHL.U32 R5, R4, 0x2, RZ ;  /* 0x0000000204057824 */ /* 0x000fe200078e00ff */
[----:B------:R-:W-:Y:S01]  /*1c6d0*/  SEL R0, RZ, 0x1, P2 ;  /* 0x00000001ff007807 */ /* 0x000fe20001000000 */
[----:B------:R-:W-:Y:S01]  /*1c6e0*/  VIADD R23, R211, 0x100 ;  /* 0x00000100d3177836 */ /* 0x000fe20000000000 */
[-C--:B------:R-:W-:Y:S01]  /*1c6f0*/  ISETP.GE.AND P2, PT, R15, R12.reuse, PT ;  /* 0x0000000c0f00720c */ /* 0x080fe20003f46270 */
[----:B------:R-:W-:Y:S01]  /*1c700*/  VIADD R25, R211, 0x140 ;  /* 0x00000140d3197836 */ /* 0x000fe20000000000 */
[----:B------:R-:W-:Y:S01]  /*1c710*/  ISETP.GE.AND P3, PT, R21, R12, PT ;  /* 0x0000000c1500720c */ /* 0x000fe20003f66270 */
[----:B------:R-:W-:Y:S01]  /*1c720*/  VIADD R7, R211, 0x180 ;  /* 0x00000180d3077836 */ /* 0x000fe20000000000 */
[----:B------:R-:W-:-:S02]  /*1c730*/  LOP3.LUT R0, R5, 0x2, R0, 0xe2, !PT ;  /* 0x0000000205007812 */ /* 0x000fc400078ee200 */
[----:B------:R-:W-:Y:S02]  /*1c740*/  SEL R5, RZ, 0x4, P2 ;  /* 0x00000004ff057807 */ /* 0x000fe40001000000 */
[----:B------:R-:W-:Y:S02]  /*1c750*/  SEL R4, RZ, 0x8, P3 ;  /* 0x00000008ff047807 */ /* 0x000fe40001800000 */
[-C--:B------:R-:W-:Y:S02]  /*1c760*/  ISETP.GE.AND P2, PT, R23, R12.reuse, PT ;  /* 0x0000000c1700720c */ /* 0x080fe40003f46270 */
[----:B------:R-:W-:Y:S02]  /*1c770*/  ISETP.GE.AND P3, PT, R25, R12, PT ;  /* 0x0000000c1900720c */ /* 0x000fe40003f66270 */
[----:B------:R-:W-:Y:S01]  /*1c780*/  LOP3.LUT R4, R4, R0, R5, 0xfe, !PT ;  /* 0x0000000004047212 */ /* 0x000fe200078efe05 */
[----:B------:R-:W-:Y:S01]  /*1c790*/  IMAD R0, R9, UR4, RZ ;  /* 0x0000000409007c24 */ /* 0x000fe2000f8e02ff */
[----:B------:R-:W-:Y:S01]  /*1c7a0*/  ISETP.GE.AND P4, PT, R7, R12, PT ;  /* 0x0000000c0700720c */ /* 0x000fe20003f86270 */
[----:B------:R-:W-:Y:S01]  /*1c7b0*/  VIADD R7, R211, 0x1c0 ;  /* 0x000001c0d3077836 */ /* 0x000fe20000000000 */
[----:B------:R-:W-:Y:S01]  /*1c7c0*/  SEL R5, RZ, 0x10, P2 ;  /* 0x00000010ff057807 */ /* 0x000fe20001000000 */
[----:B------:R-:W-:Y:S01]  /*1c7d0*/  IMAD R9, R11, UR5, R0 ;  /* 0x000000050b097c24 */ /* 0x000fe2000f8e0200 */
[----:B------:R-:W-:-:S02]  /*1c7e0*/  SEL R6, RZ, 0x20, P3 ;  /* 0x00000020ff067807 */ /* 0x000fc40001800000 */
[----:B------:R-:W-:Y:S02]  /*1c7f0*/  ISETP.GE.AND P2, PT, R7, R12, PT ;  /* 0x0000000c0700720c */ /* 0x000fe40003f46270 */
[----:B------:R-:W-:Y:S01]  /*1c800*/  LOP3.LUT R27, R6, R4, R5, 0xfe, !PT ;  /* 0x00000004061b7212 */ /* 0x000fe200078efe05 */
[----:B------:R-:W-:Y:S01]  /*1c810*/  IMAD.WIDE.U32 R4, R11, UR4, R2 ;  /* 0x000000040b047c25 */ /* 0x000fe2000f8e0002 */
[----:B------:R-:W-:Y:S02]  /*1c820*/  SEL R6, RZ, 0x40, P4 ;  /* 0x00000040ff067807 */ /* 0x000fe40002000000 */
[--C-:B------:R-:W-:Y:S01]  /*1c830*/  SHF.R.S32.HI R7, RZ, 0x1f, R214.reuse ;  /* 0x0000001fff077819 */ /* 0x100fe200000114d6 */
[----:B------:R-:W-:Y:S01]  /*1c840*/  IMAD.IADD R11, R5, 0x1, R9 ;  /* 0x00000001050b7824 */ /* 0x000fe200078e0209 */
[----:B------:R-:W-:Y:S01]  /*1c850*/  LOP3.LUT R27, R27, R6, RZ, 0xfc, !PT ;  /* 0x000000061b1b7212 */ /* 0x000fe200078efcff */
[----:B------:R-:W-:Y:S01]  /*1c860*/  IMAD.MOV.U32 R6, RZ, RZ, R214 ;  /* 0x000000ffff067224 */ /* 0x000fe200078e00d6 */
[----:B------:R-:W-:-:S03]  /*1c870*/  SEL R0, RZ, 0x80, P2 ;  /* 0x00000080ff007807 */ /* 0x000fc60001000000 */
        /* <DEDUP_REMOVED lines=29> */
.L_x_5544:
[----:B------:R-:W-:Y:S05]  /*1ca50*/  BSYNC B1 ;  /* 0x0000000000017941 */ /* 0x000fea0003800000 */
.L_x_5543:
        /* <DEDUP_REMOVED lines=29> */
.L_x_5539:
[----:B------:R-:W-:Y:S05]  /*1cc30*/  BSYNC B0 ;  /* 0x0000000000007941 */ /* 0x000fea0003800000 */
.L_x_5533:
[----:B------:R-:W-:Y:S02]  /*1cc40*/  ULDC UR4, c[0x0][0xd14] ;  /* 0x0003450000047ab9 */ /* 0x000fe40000000800 */
[----:B-1----:R-:W-:-:S13]  /*1cc50*/  ISETP.GE.AND P0, PT, R191, UR4, PT ;  /* 0x00000004bf007c0c */ /* 0x002fda000bf06270 */
[----:B------:R-:W-:Y:S05]  /*1cc60*/  @!P0 BRA `(.L_x_5545) ;  /* 0xfffffe44004c8947 */ /* 0x000fea000383ffff */
[----:B------:R-:W-:Y:S05]  /*1cc70*/  BRA `(.L_x_5335) ;  /* 0x0000006c00787947 */ /* 0x000fea0003800000 */
.L_x_5333:
[----:B------:R-:W-:-:S08]  /*1cc80*/  NOP ;  /* 0x0000000000007918 */ /* 0x000fd00000000000 */
[----:B0-----:R-:W0:-:S00]  /*1cc90*/  USETMAXREG.DEALLOC.CTAPOOL 0x18 ;  /* 0x00000018000079c8 */ /* 0x001e0000080e0500 */
        /* <DEDUP_REMOVED lines=58> */
.L_x_5550:
        /* <DEDUP_REMOVED lines=16> */
.L_x_5549:
[----:B------:R-:W-:Y:S05]  /*1d140*/  BSYNC B0 ;  /* 0x0000000000007941 */ /* 0x000fea0003800000 */
.L_x_5548:
        /* <DEDUP_REMOVED lines=26> */
.L_x_5546:
        /* <DEDUP_REMOVED lines=18> */
[----:B0-----:R-:W-:-:S05]  /*1d410*/  IADD3 R13, R4, -0x1, RZ ;  /* 0xffffffff040d7810 */ /* 0x001fca0007ffe0ff */
[----:B------:R2:W3:Y:S02]  /*1d420*/  SHFL.IDX PT, R16, R6, R13, 0x1f ;  /* 0x00001f0d06107589 */ /* 0x0004e400000e0000 */
.L_x_5551:
[----:B-1----:R-:W-:Y:S02]  /*1d430*/  IMAD.MOV R2, RZ, RZ, -R3 ;  /* 0x000000ffff027224 */ /* 0x002fe400078e0a03 */
        /* <DEDUP_REMOVED lines=26> */
[----:B------:R-:W-:-:S04]  /*1d5e0*/  IABS R5, R10 ;  /* 0x0000000a00057213 */ /* 0x000fc80000000000 */
[----:B--2---:R-:W1:Y:S08]  /*1d5f0*/  I2F.RP R6, R5 ;  /* 0x0000000500067306 */ /* 0x004e700000209400 */
[----:B-1----:R-:W1:Y:S02]  /*1d600*/  MUFU.RCP R6, R6 ;  /* 0x0000000600067308 */ /* 0x002e640000001000 */
[----:B-1----:R-:W-:Y:S01]  /*1d610*/  VIADD R3, R6, 0xffffffe ;  /* 0x0ffffffe06037836 */ /* 0x002fe20000000000 */
[----:B------:R-:W-:-:S05]  /*1d620*/  IABS R6, R10 ;  /* 0x0000000a00067213 */ /* 0x000fca0000000000 */
[----:B------:R-:W1:Y:S01]  /*1d630*/  F2I.FTZ.U32.TRUNC.NTZ R3, R3 ;  /* 0x0000000300037305 */ /* 0x000e62000021f000 */
[----:B------:R-:W-:Y:S02]  /*1d640*/  IMAD.MOV R6, RZ, RZ, -R6 ;  /* 0x000000ffff067224 */ /* 0x000fe400078e0a06 */
        /* <DEDUP_REMOVED lines=23> */
.L_x_5547:
[----:B------:R-:W-:Y:S02]  /*1d7c0*/  IMAD.MOV.U32 R17, RZ, RZ, RZ ;  /* 0x000000ffff117224 */ /* 0x000fe400078e00ff */
[----:B------:R-:W-:Y:S02]  /*1d7d0*/  IMAD.U32 R16, RZ, RZ, UR6 ;  /* 0x00000006ff107e24 */ /* 0x000fe4000f8e00ff */
[----:B------:R-:W-:-:S07]  /*1d7e0*/  IMAD.MOV.U32 R18, RZ, RZ, RZ ;  /* 0x000000ffff127224 */ /* 0x000fce00078e00ff */
.L_x_5552:
        /* <DEDUP_REMOVED lines=16> */
[----:B-1----:R-:W-:Y:S01]  /*1d8f0*/  IMAD.MOV.U32 R0, RZ, RZ, 0x1 ;  /* 0x00000001ff007424 */ /* 0x002fe200078e00ff */
[----:B------:R-:W-:Y:S01]  /*1d900*/  ULDC UR4, c[0x0][0xc] ;  /* 0x0000030000047ab9 */ /* 0x000fe20000000800 */
[----:B------:R-:W-:Y:S01]  /*1d910*/  STL [R1+0x4], RZ ;  /* 0x000004ff01007387 */ /* 0x000fe20000100800 */
[----:B------:R-:W-:-:S03]  /*1d920*/  IMAD.MOV.U32 R2, RZ, RZ, 0x1 ;  /* 0x00000001ff027424 */ /* 0x000fc600078e00ff */
[----:B------:R1:W-:Y:S04]  /*1d930*/  STL [R1+0xc], R0 ;  /* 0x00000c0001007387 */ /* 0x0003e80000100800 */
[----:B------:R-:W-:Y:S01]  /*1d940*/  STL [R1], RZ ;  /* 0x000000ff01007387 */ /* 0x000fe20000100800 */
[----:B-1----:R-:W-:Y:S01]  /*1d950*/  IMAD.U32 R0, RZ, RZ, UR4 ;  /* 0x00000004ff007e24 */ /* 0x002fe2000f8e00ff */
[----:B------:R-:W-:-:S04]  /*1d960*/  UMOV UR4, URZ ;  /* 0x0000003f00047c82 */ /* 0x000fc80008000000 */
[----:B------:R1:W-:Y:S04]  /*1d970*/  STL [R1+0x28], R0 ;  /* 0x0000280001007387 */ /* 0x0003e80000100800 */
[----:B------:R2:W-:Y:S01]  /*1d980*/  STL [R1+0x8], R2 ;  /* 0x0000080201007387 */ /* 0x0005e20000100800 */
[----:B-1----:R-:W-:-:S05]  /*1d990*/  IMAD.U32 R0, RZ, RZ, UR4 ;  /* 0x00000004ff007e24 */ /* 0x002fca000f8e00ff */
[----:B------:R2:W-:Y:S02]  /*1d9a0*/  STL [R1+0x24], R0 ;  /* 0x0000240001007387 */ /* 0x0005e40000100800 */
.L_x_5653:
[----:B------:R-:W-:Y:S05]  /*1d9b0*/  YIELD ;  /* 0x0000000000007946 */ /* 0x000fea0003800000 */
[----:B------:R-:W-:Y:S01]  /*1d9c0*/  ULDC.64 UR4, c[0x0][0xb20] ;  /* 0x0002c80000047ab9 */ /* 0x000fe20000000a00 */
[----:B------:R-:W-:Y:S01]  /*1d9d0*/  IMAD.MOV.U32 R6, RZ, RZ, RZ ;  /* 0x000000ffff067224 */ /* 0x000fe200078e00ff */
[----:B------:R-:W-:Y:S01]  /*1d9e0*/  ISETP.NE.U32.AND P0, PT, RZ, UR4, PT ;  /* 0x00000004ff007c0c */ /* 0x000fe2000bf05070 */
[----:B--2---:R-:W-:Y:S01]  /*1d9f0*/  IMAD.MOV.U32 R0, RZ, RZ, RZ ;  /* 0x000000ffff007224 */ /* 0x004fe200078e00ff */
[----:B------:R-:W-:Y:S01]  /*1da00*/  ULDC.64 UR8, c[0x0][0xb00] ;  /* 0x0002c00000087ab9 */ /* 0x000fe20000000a00 */
[----:B------:R-:W-:Y:S01]  /*1da10*/  ULDC.64 UR10, c[0x0][0xb08] ;  /* 0x0002c200000a7ab9 */ /* 0x000fe20000000a00 */
[----:B------:R-:W-:Y:S01]  /*1da20*/  ISETP.NE.AND.EX P0, PT, RZ, UR5, PT, P0 ;  /* 0x00000005ff007c0c */ /* 0x000fe2000bf05300 */
[----:B------:R-:W-:-:S12]  /*1da30*/  ULDC.64 UR4, c[0x0][0xaf8] ;  /* 0x0002be0000047ab9 */ /* 0x000fd80000000a00 */
[----:B-1-3--:R-:W1:Y:S01]  /*1da40*/  @P0 LDC.64 R2, c[0x0][0xb20] ;  /* 0x0002c800ff020b82 */ /* 0x00ae620000000a00 */
        /* <DEDUP_REMOVED lines=32> */
[----:B-----5:R-:W2:Y:S04]  /*1dc50*/  LDG.E R0, desc[UR54][R2.64] ;  /* 0x0000003602007981 */ /* 0x020ea8000c1e1900 */
[----:B------:R-:W2:Y:S02]  /*1dc60*/  LDG.E R5, desc[UR54][R2.64+0x4] ;  /* 0x0000043602057981 */ /* 0x000ea4000c1e1900 */
[----:B--2---:R-:W-:-:S07]  /*1dc70*/  IMAD.IADD R0, R5, 0x1, -R0 ;  /* 0x0000000105007824 */ /* 0x004fce00078e0a00 */
.L_x_5554:
        /* <DEDUP_REMOVED lines=18> */
.L_x_5555:
[----:B------:R-:W-:Y:S05]  /*1dda0*/  @!P3 BRA `(.L_x_5556) ;  /* 0x00000000000cb947 */ /* 0x000fea0003800000 */
[----:B------:R-:W2:Y:S04]  /*1ddb0*/  LDG.E R7, desc[UR54][R4.64] ;  /* 0x0000003604077981 */ /* 0x000ea8000c1e1900 */
[----:B------:R-:W2:Y:S02]  /*1ddc0*/  LDG.E R4, desc[UR54][R4.64+0x4] ;  /* 0x0000043604047981 */ /* 0x000ea4000c1e1900 */
[----:B--2---:R-:W-:-:S07]  /*1ddd0*/  IMAD.IADD R7, R4, 0x1, -R7 ;  /* 0x0000000104077824 */ /* 0x004fce00078e0a07 */
.L_x_5556:
[----:B--2---:R-:W2:Y:S04]  /*1dde0*/  @P1 LDG.E R4, desc[UR54][R2.64] ;  /* 0x0000003602041981 */ /* 0x004ea8000c1e1900 */
[----:B-1----:R-:W2:Y:S01]  /*1ddf0*/  @P1 LDG.E R2, desc[UR54][R2.64+0x4] ;  /* 0x0000043602021981 */ /* 0x002ea2000c1e1900 */
[----:B-----5:R-:W-:Y:S02]  /*1de00*/  IMAD.IADD R5, R7, 0x1, -R6 ;  /* 0x0000000107057824 */ /* 0x020fe400078e0a06 */
[----:B--2---:R-:W-:Y:S01]  /*1de10*/  @P1 IMAD.IADD R9, R2, 0x1, -R4 ;  /* 0x0000000102091824 */ /* 0x004fe200078e0a04 */
[----:B------:R-:W-:-:S03]  /*1de20*/  LEA R4, R17, 0x40, 0x6 ;  /* 0x0000004011047811 */ /* 0x000fc600078e30ff */
[----:B------:R-:W-:-:S04]  /*1de30*/  IMAD.IADD R8, R5, 0x1, R9 ;  /* 0x0000000105087824 */ /* 0x000fc800078e0209 */
[C---:B------:R-:W-:Y:S01]  /*1de40*/  VIADD R20, R8.reuse, 0x3f ;  /* 0x0000003f08147836 */ /* 0x040fe20000000000 */
[----:B------:R-:W-:-:S04]  /*1de50*/  IADD3 R4, R8, R4, -R0 ;  /* 0x0000000408047210 */ /* 0x000fc80007ffe800 */
[----:B------:R-:W-:-:S04]  /*1de60*/  SHF.R.S32.HI R2, RZ, 0x1f, R20 ;  /* 0x0000001fff027819 */ /* 0x000fc80000011414 */
[----:B------:R-:W-:Y:S02]  /*1de70*/  LEA.HI R20, R2, R20, RZ, 0x6 ;  /* 0x0000001402147211 */ /* 0x000fe400078f30ff */
[----:B------:R-:W1:Y:S02]  /*1de80*/  LDC.64 R2, c[0x0][0xad8] ;  /* 0x0002b600ff027b82 */ /* 0x000e640000000a00 */
[----:B------:R-:W-:Y:S02]  /*1de90*/  SHF.R.S32.HI R20, RZ, 0x6, R20 ;  /* 0x00000006ff147819 */ /* 0x000fe40000011414 */
[----:B-1----:R-:W-:Y:S01]  /*1dea0*/  ISETP.GE.AND P2, PT, R3, 0x1, PT ;  /* 0x000000010300780c */ /* 0x002fe20003f46270 */
        /* <DEDUP_REMOVED lines=13> */
.L_x_5559:
[----:B------:R-:W-:-:S13]  /*1df80*/  ISETP.NE.AND P0, PT, R3, 0x1, PT ;  /* 0x000000010300780c */ /* 0x000fda0003f05270 */
[----:B------:R-:W1:Y:S02]  /*1df90*/  @P0 LDC.64 R6, c[0x0][0xae0] ;  /* 0x0002b800ff060b82 */ /* 0x000e640000000a00 */
[----:B-1----:R-:W-:-:S05]  /*1dfa0*/  @P0 IMAD.HI.U32 R6, R11, R6, RZ ;  /* 0x000000060b060227 */ /* 0x002fca00078e00ff */
[----:B------:R-:W-:-:S07]  /*1dfb0*/  @P0 SHF.R.U32.HI R11, RZ, R7, R6 ;  /* 0x00000007ff0b0219 */ /* 0x000fce0000011606 */
.L_x_5560:
[----:B------:R-:W-:Y:S05]  /*1dfc0*/  BSYNC B0 ;  /* 0x0000000000007941 */ /* 0x000fea0003800000 */
.L_x_5558:
[----:B------:R-:W-:-:S05]  /*1dfd0*/  IMAD R11, R11, R3, R3 ;  /* 0x000000030b0b7224 */ /* 0x000fca00078e0203 */
[----:B------:R-:W-:-:S07]  /*1dfe0*/  VIMNMX R2, R2, R11, PT ;  /* 0x0000000b02027248 */ /* 0x000fce0003fe0100 */
.L_x_5557:
[----:B------:R-:W-:Y:S01]  /*1dff0*/  IMAD R0, R17, 0x40, -R0 ;  /* 0x0000004011007824 */ /* 0x000fe200078e0a00 */
[----:B------:R-:W-:-:S03]  /*1e000*/  ULDC UR4, c[0x0][0xad4] ;  /* 0x0002b50000047ab9 */ /* 0x000fc60000000800 */
[----:B------:R-:W-:-:S05]  /*1e010*/  IMAD.IADD R0, R8, 0x1, R0 ;  /* 0x0000000108007824 */ /* 0x000fca00078e0200 */
[----:B------:R-:W-:Y:S01]  /*1e020*/  IADD3 R8, R0, -UR4, RZ ;  /* 0x8000000400087c10 */ /* 0x000fe2000fffe0ff */
        /* <DEDUP_REMOVED lines=11> */
.L_x_5563:
[----:B------:R-:W-:Y:S01]  /*1e0e0*/  ISETP.NE.AND P0, PT, R3, 0x1, PT ;  /* 0x000000010300780c */ /* 0x000fe20003f05270 */
[----:B------:R-:W-:-:S12]  /*1e0f0*/  IMAD.MOV.U32 R11, RZ, RZ, R0 ;  /* 0x000000ffff0b7224 */ /* 0x000fd800078e0000 */
[----:B------:R-:W1:Y:S02]  /*1e100*/  @P0 LDC.64 R6, c[0x0][0xae0] ;  /* 0x0002b800ff060b82 */ /* 0x000e640000000a00 */
[----:B-1----:R-:W-:-:S05]  /*1e110*/  @P0 IMAD.HI.U32 R6, R0, R6, RZ ;  /* 0x0000000600060227 */ /* 0x002fca00078e00ff */
[----:B------:R-:W-:-:S07]  /*1e120*/  @P0 SHF.R.U32.HI R11, RZ, R7, R6 ;  /* 0x00000007ff0b0219 */ /* 0x000fce0000011606 */
.L_x_5564:
[----:B------:R-:W-:Y:S05]  /*1e130*/  BSYNC B0 ;  /* 0x0000000000007941 */ /* 0x000fea0003800000 */
.L_x_5562:
[----:B------:R-:W-:-:S05]  /*1e140*/  IMAD R3, R11, R3, RZ ;  /* 0x000000030b037224 */ /* 0x000fca00078e02ff */
[----:B------:R-:W-:-:S07]  /*1e150*/  VIMNMX R8, R8, R3, !PT ;  /* 0x0000000308087248 */ /* 0x000fce0007fe0100 */
.L_x_5561:
        /* <DEDUP_REMOVED lines=17> */
[----:B------:R-:W-:-:S05]  /*1e270*/  @P0 VIADD R3, R3, 0x3f ;  /* 0x0000003f03030836 */ /* 0x000fca0000000000 */
        /* <DEDUP_REMOVED lines=16> */
.L_x_5720:
[----:B------:R-:W-:-:S03]  /*1e380*/  UMOV UR4, 0xffffffff ;  /* 0xffffffff00047882 */ /* 0x000fc60000000000 */
[----:B------:R-:W-:Y:S05]  /*1e390*/  BRA.DIV UR4, `(.L_x_5568) ;  /* 0x0000006604987947 */ /* 0x000fea000b800000 */
[----:B------:R-:W-:-:S13]  /*1e3a0*/  ELECT P6, URZ, PT ;  /* 0x00000000003f782f */ /* 0x000fda00038c0000 */
.L_x_5723:
[----:B------:R-:W2:Y:S01]  /*1e3b0*/  LDL R7, [R1+0x24] ;  /* 0x0000240001077983 */ /* 0x000ea20000100800 */
[----:B------:R-:W-:Y:S02]  /*1e3c0*/  MOV R8, 0x400 ;  /* 0x0000040000087802 */ /* 0x000fe40000000f00 */
[----:B--2---:R-:W-:Y:S02]  /*1e3d0*/  R2UR UR4, R7 ;  /* 0x00000000070472ca */ /* 0x004fe400000e0000 */
[----:B------:R-:W1:Y:S11]  /*1e3e0*/  S2R R7, SR_CgaCtaId ;  /* 0x0000000000077919 */ /* 0x000e760000008800 */
[----:B------:R-:W-:-:S04]  /*1e3f0*/  UIADD3 UR4, UR4, 0x1, URZ ;  /* 0x0000000104047890 */ /* 0x000fc8000fffe03f */
        /* <DEDUP_REMOVED lines=8> */
.L_x_5724:
        /* <DEDUP_REMOVED lines=8> */
.L_x_5725:
        /* <DEDUP_REMOVED lines=11> */
.L_x_5573:
[----:B--2---:R-:W2:Y:S01]  /*1e5b0*/  LDL R11, [R1+0x4] ;  /* 0x00000400010b7983 */ /* 0x004ea20000100800 */
        /* <DEDUP_REMOVED lines=19> */
.L_x_5726:
        /* <DEDUP_REMOVED lines=8> */
.L_x_5575:
[----:B-12---:R-:W2:Y:S01]  /*1e770*/  LDL R9, [R1+0x4] ;  /* 0x0000040001097983 */ /* 0x006ea20000100800 */
        /* <DEDUP_REMOVED lines=51> */
.L_x_5571:
[----:B------:R-:W-:Y:S05]  /*1eab0*/  BSYNC B1 ;  /* 0x0000000000017941 */ /* 0x000fea0003800000 */
.L_x_5570:
        /* <DEDUP_REMOVED lines=16> */
.L_x_5582:
        /* <DEDUP_REMOVED lines=9> */
.L_x_5727:
        /* <DEDUP_REMOVED lines=11> */
.L_x_5579:
[----:B--2---:R-:W2:Y:S01]  /*1ed00*/  LDL R11, [R1+0x4] ;  /* 0x00000400010b7983 */ /* 0x004ea20000100800 */
        /* <DEDUP_REMOVED lines=15> */
[----:B------:R-:W3:Y:S02]  /*1ee00*/  SYNCS.PHASECHK.TRANS64.TRYWAIT P1, [R9+URZ+0x388c0], R10 ;  /* 0x0388c00a090075a7 */ /* 0x000ee4000802017f */
[----:B--23--:R-:W-:Y:S05]  /*1ee10*/  @!P1 BRA `(.L_x_5580) ;  /* 0x0000005c00689947 */ /* 0x00cfea0003800000 */
.L_x_5728:
        /* <DEDUP_REMOVED lines=8> */
.L_x_5581:
        /* <DEDUP_REMOVED lines=52> */
.L_x_5577:
[----:B------:R-:W-:Y:S05]  /*1f1e0*/  BSYNC B1 ;  /* 0x0000000000017941 */ /* 0x000fea0003800000 */
.L_x_5576:
        /* <DEDUP_REMOVED lines=13> */
.L_x_5566:
[----:B------:R-:W-:Y:S05]  /*1f2c0*/  BSYNC B0 ;  /* 0x0000000000007941 */ /* 0x000fea0003800000 */
.L_x_5565:
        /* <DEDUP_REMOVED lines=17> */
.L_x_5585:
[----:B------:R-:W-:-:S13]  /*1f3e0*/  ISETP.NE.AND P1, PT, R3, 0x1, PT ;  /* 0x000000010300780c */ /* 0x000fda0003f25270 */
[----:B------:R-:W2:Y:S02]  /*1f3f0*/  @P1 LDC.64 R4, c[0x0][0xae0] ;  /* 0x0002b800ff041b82 */ /* 0x000ea40000000a00 */
[----:B--2---:R-:W-:-:S05]  /*1f400*/  @P1 IMAD.HI.U32 R4, R6, R4, RZ ;  /* 0x0000000406041227 */ /* 0x004fca00078e00ff */
[----:B------:R-:W-:-:S07]  /*1f410*/  @P1 SHF.R.U32.HI R6, RZ, R5, R4 ;  /* 0x00000005ff061219 */ /* 0x000fce0000011604 */
.L_x_5586:
[----:B------:R-:W-:Y:S05]  /*1f420*/  BSYNC B0 ;  /* 0x0000000000007941 */ /* 0x000fea0003800000 */
.L_x_5584:
[----:B------:R-:W-:-:S05]  /*1f430*/  IMAD R6, R6, R3, R3 ;  /* 0x0000000306067224 */ /* 0x000fca00078e0203 */
[----:B------:R-:W-:-:S07]  /*1f440*/  VIMNMX R2, R2, R6, PT ;  /* 0x0000000602027248 */ /* 0x000fce0003fe0100 */
.L_x_5583:
        /* <DEDUP_REMOVED lines=19> */
.L_x_5589:
[----:B------:R-:W-:-:S13]  /*1f580*/  ISETP.NE.AND P0, PT, R3, 0x1, PT ;  /* 0x000000010300780c */ /* 0x000fda0003f05270 */
[----:B------:R-:W3:Y:S02]  /*1f590*/  @P0 LDC.64 R4, c[0x0][0xae0] ;  /* 0x0002b800ff040b82 */ /* 0x000ee40000000a00 */
[----:B---3--:R-:W-:-:S05]  /*1f5a0*/  @P0 IMAD.HI.U32 R4, R0, R4, RZ ;  /* 0x0000000400040227 */ /* 0x008fca00078e00ff */
[----:B------:R-:W-:-:S07]  /*1f5b0*/  @P0 SHF.R.U32.HI R0, RZ, R5, R4 ;  /* 0x00000005ff000219 */ /* 0x000fce0000011604 */
.L_x_5590:
[----:B------:R-:W-:Y:S05]  /*1f5c0*/  BSYNC B0 ;  /* 0x0000000000007941 */ /* 0x000fea0003800000 */
.L_x_5588:
[----:B------:R-:W-:-:S05]  /*1f5d0*/  IMAD R3, R0, R3, RZ ;  /* 0x0000000300037224 */ /* 0x000fca00078e02ff */
[----:B------:R-:W-:-:S07]  /*1f5e0*/  VIMNMX R2, R2, R3, !PT ;  /* 0x0000000302027248 */ /* 0x000fce0007fe0100 */
.L_x_5587:
        /* <DEDUP_REMOVED lines=12> */
[----:B------:R-:W3:Y:S01]  /*1f6b0*/  LDL R0, [R1+0x28] ;  /* 0x0000280001007983 */ /* 0x000ee20000100800 */
[----:B------:R-:W-:Y:S01]  /*1f6c0*/  VOTEU.ANY UR4, UPT, PT ;  /* 0x0000000000047886 */ /* 0x000fe200038e0100 */
[----:B------:R-:W4:Y:S01]  /*1f6d0*/  LDC.64 R2, c[0x0][0xd38] ;  /* 0x00034e00ff027b82 */ /* 0x000f220000000a00 */
[----:B------:R-:W-:Y:S01]  /*1f6e0*/  POPC R5, UR4 ;  /* 0x0000000400057d09 */ /* 0x000fe20008000000 */
[----:B------:R-:W5:Y:S01]  /*1f6f0*/  S2R R7, SR_LANEID ;  /* 0x0000000000077919 */ /* 0x000f620000000000 */
[----:B---3--:R-:W-:-:S06]  /*1f700*/  R2UR UR5, R0 ;  /* 0x00000000000572ca */ /* 0x008fcc00000e0000 */
[----:B------:R-:W5:Y:S02]  /*1f710*/  FLO.U32 R0, UR4 ;  /* 0x0000000400007d00 */ /* 0x000f6400080e0000 */
[----:B-----5:R-:W-:-:S13]  /*1f720*/  ISETP.EQ.U32.AND P0, PT, R0, R7, PT ;  /* 0x000000070000720c */ /* 0x020fda0003f02070 */
[----:B----4-:R-:W3:Y:S01]  /*1f730*/  @P0 ATOMG.E.ADD.STRONG.GPU PT, R3, desc[UR54][R2.64], R5 ;  /* 0x00000005020309a8 */ /* 0x010ee200081ee1f6 */
[----:B------:R-:W4:Y:S02]  /*1f740*/  S2R R4, SR_LTMASK ;  /* 0x0000000000047919 */ /* 0x000f240000003900 */
[----:B----4-:R-:W-:-:S04]  /*1f750*/  LOP3.LUT R4, R4, UR4, RZ, 0xc0, !PT ;  /* 0x0000000404047c12 */ /* 0x010fc8000f8ec0ff */
[----:B------:R-:W4:Y:S01]  /*1f760*/  POPC R7, R4 ;  /* 0x0000000400077309 */ /* 0x000f220000000000 */
[----:B---3--:R-:W4:Y:S02]  /*1f770*/  SHFL.IDX PT, R0, R3, R0, 0x1f ;  /* 0x00001f0003007589 */ /* 0x008f2400000e0000 */
[----:B----4-:R-:W-:Y:S01]  /*1f780*/  IADD3 R16, R0, UR5, R7 ;  /* 0x0000000500107c10 */ /* 0x010fe2000fffe007 */
[----:B------:R-:W-:Y:S06]  /*1f790*/  BRA `(.L_x_5593) ;  /* 0x0000003000b87947 */ /* 0x000fec0003800000 */
.L_x_5592:
        /* <DEDUP_REMOVED lines=23> */
.L_x_5594:
        /* <DEDUP_REMOVED lines=9> */
[----:B------:R-:W-:Y:S01]  /*1f9a0*/  IMAD.U32 R4, RZ, RZ, UR6 ;  /* 0x00000006ff047e24 */ /* 0x000fe2000f8e00ff */
[----:B-1----:R-:W-:Y:S01]  /*1f9b0*/  MOV R11, UR5 ;  /* 0x00000005000b7c02 */ /* 0x002fe20008000f00 */
[----:B------:R-:W-:Y:S02]  /*1f9c0*/  IMAD.U32 R5, RZ, RZ, UR7 ;  /* 0x00000007ff057e24 */ /* 0x000fe4000f8e00ff */
[----:B--2---:R-:W-:Y:S02]  /*1f9d0*/  IMAD.U32 R6, RZ, RZ, UR8 ;  /* 0x00000008ff067e24 */ /* 0x004fe4000f8e00ff */
[----:B------:R-:W-:-:S02]  /*1f9e0*/  IMAD.U32 R7, RZ, RZ, UR9 ;  /* 0x00000009ff077e24 */ /* 0x000fc4000f8e00ff */
[----:B------:R-:W-:Y:S02]  /*1f9f0*/  IMAD.U32 R10, RZ, RZ, UR4 ;  /* 0x00000004ff0a7e24 */ /* 0x000fe4000f8e00ff */
[----:B------:R-:W-:Y:S02]  /*1fa00*/  IMAD.MOV.U32 R8, RZ, RZ, 0x70 ;  /* 0x00000070ff087424 */ /* 0x000fe400078e00ff */
[----:B------:R-:W-:Y:S02]  /*1fa10*/  IMAD.MOV.U32 R12, RZ, RZ, 0x1 ;  /* 0x00000001ff0c7424 */ /* 0x000fe400078e00ff */
[----:B0--3--:R-:W-:-:S07]  /*1fa20*/  IMAD.MOV.U32 R13, RZ, RZ, RZ ;  /* 0x000000ffff0d7224 */ /* 0x009fce00078e00ff */
[----:B------:R-:W-:-:S07]  /*1fa30*/  LEPC R20, `(.L_x_5596) ;  /* 0x000000001014794e */ /* 0x000fce0000000000 */
[----:B----4-:R-:W-:Y:S05]  /*1fa40*/  CALL.ABS.NOINC R2 ;  /* 0x0000000002007343 */ /* 0x010fea0003c00000 */
.L_x_5596:
        /* <DEDUP_REMOVED lines=16> */
.L_x_5595:
[----:B--2---:R-:W2:Y:S01]  /*1fb50*/  LDL.LU R6, [R1+0x20] ;  /* 0x0000200001067983 */ /* 0x004ea20000300800 */
[----:B------:R-:W3:Y:S01]  /*1fb60*/  LDC R0, c[0x0][0x428] ;  /* 0x00010a00ff007b82 */ /* 0x000ee20000000800 */
[----:B------:R-:W-:Y:S01]  /*1fb70*/  ULDC.64 UR4, c[0x0][0xaf0] ;  /* 0x0002bc0000047ab9 */ /* 0x000fe20000000a00 */
[----:B------:R-:W-:Y:S01]  /*1fb80*/  IMAD.MOV.U32 R4, RZ, RZ, R19 ;  /* 0x000000ffff047224 */ /* 0x000fe200078e0013 */
[----:B---3--:R-:W-:Y:S01]  /*1fb90*/  ISETP.NE.AND P0, PT, R0, 0x1, PT ;  /* 0x000000010000780c */ /* 0x008fe20003f05270 */
[----:B------:R-:W3:Y:S01]  /*1fba0*/  S2R R5, SR_TID.X ;  /* 0x0000000000057919 */ /* 0x000ee20000002100 */
[----:B------:R-:W-:-:S11]  /*1fbb0*/  IMAD.MOV.U32 R0, RZ, RZ, R18 ;  /* 0x000000ffff007224 */ /* 0x000fd600078e0012 */
[----:B------:R-:W4:Y:S08]  /*1fbc0*/  @P0 LDC R3, c[0x0][0x42c] ;  /* 0x00010b00ff030b82 */ /* 0x000f300000000800 */
[----:B------:R-:W0:Y:S01]  /*1fbd0*/  @P0 LDC R2, c[0x0][0x430] ;  /* 0x00010c00ff020b82 */ /* 0x000e220000000800 */
[----:B----4-:R-:W-:-:S05]  /*1fbe0*/  @P0 IMAD.HI.U32 R3, R18, R3, RZ ;  /* 0x0000000312030227 */ /* 0x010fca00078e00ff */
[----:B0-----:R-:W-:Y:S02]  /*1fbf0*/  @P0 SHF.R.U32.HI R0, RZ, R2, R3 ;  /* 0x00000002ff000219 */ /* 0x001fe40000011603 */
[----:B------:R-:W-:-:S04]  /*1fc00*/  ISETP.NE.U32.AND P0, PT, RZ, UR4, PT ;  /* 0x00000004ff007c0c */ /* 0x000fc8000bf05070 */
[----:B------:R-:W-:Y:S01]  /*1fc10*/  ISETP.NE.AND.EX P0, PT, RZ, UR5, PT, P0 ;  /* 0x00000005ff007c0c */ /* 0x000fe2000bf05300 */
[----:B------:R-:W-:-:S12]  /*1fc20*/  ULDC.64 UR4, c[0x0][0xaf8] ;  /* 0x0002be0000047ab9 */ /* 0x000fd80000000a00 */
[----:B------:R-:W0:Y:S01]  /*1fc30*/  @P0 LDC.64 R2, c[0x0][0xaf0] ;  /* 0x0002bc00ff020b82 */ /* 0x000e220000000a00 */
[----:B---3--:R-:W-:-:S04]  /*1fc40*/  LOP3.LUT R5, R5, 0x1f, RZ, 0xc0, !PT ;  /* 0x0000001f05057812 */ /* 0x008fc800078ec0ff */
[----:B------:R-:W-:Y:S01]  /*1fc50*/  ISETP.NE.AND P6, PT, R5, RZ, PT ;  /* 0x000000ff0500720c */ /* 0x000fe20003fc5270 */
[----:B------:R-:W-:-:S03]  /*1fc60*/  ULDC.64 UR6, c[0x0][0x198] ;  /* 0x0000660000067ab9 */ /* 0x000fc60000000a00 */
[----:B------:R-:W-:-:S09]  /*1fc70*/  PLOP3.LUT P1, PT, P6, PT, PT, 0x8, 0x0 ;  /* 0x000000000000781c */ /* 0x000fd2000372e170 */
[----:B------:R-:W-:Y:S01]  /*1fc80*/  VOTEU.ALL UP1, P6 ;  /* 0x00000000003f7886 */ /* 0x000fe20003020000 */
[----:B0-----:R-:W-:-:S05]  /*1fc90*/  @P0 IMAD.WIDE R2, R19, 0x4, R2 ;  /* 0x0000000413020825 */ /* 0x001fca00078e0202 */
[----:B------:R0:W5:Y:S01]  /*1fca0*/  @P0 LDG.E R4, desc[UR54][R2.64] ;  /* 0x0000003602040981 */ /* 0x000162000c1e1900 */
[----:B------:R-:W-:Y:S01]  /*1fcb0*/  ISETP.NE.U32.AND P0, PT, RZ, UR4, PT ;  /* 0x00000004ff007c0c */ /* 0x000fe2000bf05070 */
[----:B------:R-:W-:-:S03]  /*1fcc0*/  @!UP1 UIADD3 UR8, UP0, UR6, 0x270, URZ ;  /* 0x0000027006089890 */ /* 0x000fc6000ff1e03f */
[----:B------:R-:W-:Y:S01]  /*1fcd0*/  ISETP.NE.AND.EX P0, PT, RZ, UR5, PT, P0 ;  /* 0x00000005ff007c0c */ /* 0x000fe2000bf05300 */
[----:B------:R-:W-:-:S03]  /*1fce0*/  @!UP1 UIADD3.X UR9, URZ, UR7, URZ, UP0, !UPT ;  /* 0x000000073f099290 */ /* 0x000fc600087fe43f */
[----:B------:R-:W-:Y:S01]  /*1fcf0*/  VOTEU.ALL UP0, P6 ;  /* 0x00000000003f7886 */ /* 0x000fe20003000000 */
[----:B0-----:R-:W-:Y:S01]  /*1fd00*/  SEL R2, R19, RZ, !P0 ;  /* 0x000000ff13027207 */ /* 0x001fe20004000000 */
[----:B--2---:R-:W-:-:S07]  /*1fd10*/  IMAD R17, R17, 0x40, R6 ;  /* 0x0000004011117824 */ /* 0x004fce00078e0206 */
.L_x_5597:
        /* <DEDUP_REMOVED lines=10> */
[----:B------:R-:W2:Y:S01]  /*1fdc0*/  LDL R3, [R1+0x1c] ;  /* 0x00001c0001037983 */ /* 0x000ea20000100800 */
[----:B------:R-:W0:Y:S01]  /*1fdd0*/  LDC.64 R20, c[0x0][0x3f8] ;  /* 0x0000fe00ff147b82 */ /* 0x000e220000000a00 */
[----:B------:R-:W-:Y:S02]  /*1fde0*/  ULDC.64 UR4, c[0x0][0xb00] ;  /* 0x0002c00000047ab9 */ /* 0x000fe40000000a00 */
[----:B0-----:R-:W-:Y:S01]  /*1fdf0*/  LOP3.LUT P0, RZ, R20, UR4, RZ, 0xfc, !PT ;  /* 0x0000000414ff7c12 */ /* 0x001fe2000f80fcff */
[----:B------:R-:W-:-:S03]  /*1fe00*/  UMOV UR4, 0xffffffff ;  /* 0xffffffff00047882 */ /* 0x000fc60000000000 */
[----:B------:R-:W-:-:S04]  /*1fe10*/  LOP3.LUT P0, RZ, R21, UR5, RZ, 0xfc, P0 ;  /* 0x0000000515ff7c12 */ /* 0x000fc8000800fcff */
[----:B-----5:R-:W-:Y:S01]  /*1fe20*/  SEL R6, R4, RZ, !P0 ;  /* 0x000000ff04067207 */ /* 0x020fe20004000000 */
[----:B--2---:R-:W-:Y:S01]  /*1fe30*/  VIADD R3, R3, 0xffffffff ;  /* 0xffffffff03037836 */ /* 0x004fe20000000000 */
[----:B------:R-:W-:Y:S07]  /*1fe40*/  BRA.DIV UR4, `(.L_x_5598) ;  /* 0x0000004e04707947 */ /* 0x000fee000b800000 */
.L_x_5731:
[----:B------:R-:W-:Y:S01]  /*1fe50*/  UMOV UR4, 0xffffffff ;  /* 0xffffffff00047882 */ /* 0x000fe20000000000 */
[----:B------:R-:W-:Y:S02]  /*1fe60*/  SHF.R.S32.HI R8, RZ, 0x1f, R4 ;  /* 0x0000001fff087819 */ /* 0x000fe40000011404 */
[----:B------:R-:W-:Y:S05]  /*1fe70*/  BRA.DIV UR4, `(.L_x_5599) ;  /* 0x0000004e04987947 */ /* 0x000fea000b800000 */
[----:B------:R-:W-:-:S13]  /*1fe80*/  ELECT P6, URZ, PT ;  /* 0x00000000003f782f */ /* 0x000fda00038c0000 */
.L_x_5734:
        /* <DEDUP_REMOVED lines=22> */
.L_x_5601:
        /* <DEDUP_REMOVED lines=9> */
.L_x_5735:
        /* <DEDUP_REMOVED lines=11> */
.L_x_5603:
[----:B------:R-:W2:Y:S04]  /*20130*/  LDL R9, [R1] ;  /* 0x0000000001097983 */ /* 0x000ea80000100800 */
[----:B0-----:R-:W3:Y:S01]  /*20140*/  LDL R7, [R1+0x10] ;  /* 0x0000100001077983 */ /* 0x001ee20000100800 */
[----:B------:R-:W-:Y:S01]  /*20150*/  MOV R10, 0x400 ;  /* 0x00000400000a7802 */ /* 0x000fe20000000f00 */
[----:B------:R-:W-:Y:S01]  /*20160*/  ULDC.64 UR14, c[0x0][0x198] ;  /* 0x00006600000e7ab9 */ /* 0x000fe20000000a00 */
[----:B------:R-:W-:Y:S01]  /*20170*/  R2UR UR9, R5 ;  /* 0x00000000050972ca */ /* 0x000fe200000e0000 */
[----:B------:R-:W0:Y:S01]  /*20180*/  S2R R11, SR_CgaCtaId ;  /* 0x00000000000b7919 */ /* 0x000e220000008800 */
[----:B------:R-:W-:Y:S01]  /*20190*/  R2UR UR11, R3 ;  /* 0x00000000030b72ca */ /* 0x000fe200000e0000 */
[----:B------:R-:W-:Y:S01]  /*201a0*/  UIADD3 UR6, UP0, UR14, 0x370, URZ ;  /* 0x000003700e067890 */ /* 0x000fe2000ff1e03f */
[----:B------:R-:W-:Y:S01]  /*201b0*/  R2UR UR12, R0 ;  /* 0x00000000000c72ca */ /* 0x000fe200000e0000 */
[----:B------:R-:W-:Y:S01]  /*201c0*/  UMOV UR5, 0x14f00000 ;  /* 0x14f0000000057882 */ /* 0x000fe20000000000 */
[----:B-----5:R-:W-:Y:S01]  /*201d0*/  R2UR UR13, R6 ;  /* 0x00000000060d72ca */ /* 0x020fe200000e0000 */
[----:B------:R-:W-:Y:S01]  /*201e0*/  UIADD3.X UR7, URZ, UR15, URZ, UP0, !UPT ;  /* 0x0000000f3f077290 */ /* 0x000fe200087fe43f */
[----:B------:R-:W-:-:S05]  /*201f0*/  UMOV UR10, URZ ;  /* 0x0000003f000a7c82 */ /* 0x000fca0008000000 */
[----:B------:R-:W-:Y:S01]  /*20200*/  UIADD3 UR9, UR9, 0x38830, URZ ;  /* 0x0003883009097890 */ /* 0x000fe2000fffe03f */
[----:B0-----:R-:W-:-:S05]  /*20210*/  LEA R10, R11, R10, 0x18 ;  /* 0x0000000a0b0a7211 */ /* 0x001fca00078ec0ff */
        /* <DEDUP_REMOVED lines=8> */
.L_x_5600:
[----:B------:R-:W0:Y:S01]  /*202a0*/  S2R R10, SR_CgaCtaId ;  /* 0x00000000000a7919 */ /* 0x000e220000008800 */
[----:B------:R-:W-:Y:S05]  /*202b0*/  WARPSYNC.ALL ;  /* 0x0000000000007948 */ /* 0x000fea0003800000 */
[----:B------:R-:W-:Y:S01]  /*202c0*/  BAR.SYNC.DEFER_BLOCKING 0x8, 0xa0 ;  /* 0x0202800000007b1d */ /* 0x000fe20000010000 */
[----:B------:R-:W-:Y:S02]  /*202d0*/  ELECT P0, URZ, PT ;  /* 0x00000000003f782f */ /* 0x000fe40003800000 */
[----:B-1----:R-:W-:-:S03]  /*202e0*/  MOV R9, 0x400 ;  /* 0x0000040000097802 */ /* 0x002fc60000000f00 */
        /* <DEDUP_REMOVED lines=19> */
[----:B------:R-:W-:Y:S01]  /*20420*/  R2UR UR54, R5 ;  /* 0x00000000053672ca */ /* 0x000fe200000e0000 */
[----:B------:R-:W-:-:S02]  /*20430*/  UIADD3.X UR5, URZ, UR21, URZ, UP0, !UPT ;  /* 0x000000153f057290 */ /* 0x000fc400087fe43f */
[----:B------:R-:W-:Y:S01]  /*20440*/  UIADD3 UR48, UR16, 0x28400, URZ ;  /* 0x0002840010307890 */ /* 0x000fe2000fffe03f */
[----:B------:R-:W-:Y:S01]  /*20450*/  UMOV UR50, 0xc0 ;  /* 0x000000c000327882 */ /* 0x000fe20000000000 */
[----:B------:R-:W-:Y:S01]  /*20460*/  UMOV UR51, UR11 ;  /* 0x0000000b00337c82 */ /* 0x000fe20008000000 */
[----:B------:R-:W-:Y:S02]  /*20470*/  MOV R7, UR50 ;  /* 0x0000003200077c02 */ /* 0x000fe40008000f00 */
[----:B------:R1:W-:Y:S01]  /*20480*/  UTMALDG.4D [UR8], [UR14], desc[UR6] ;  /* 0x000006080e0075b4 */ /* 0x0003e20008019000 */
[----:B0-----:R-:W-:Y:S01]  /*20490*/  MOV R2, 0x10000 ;  /* 0x0001000000027802 */ /* 0x001fe20000000f00 */
[----:B------:R-:W-:Y:S01]  /*204a0*/  UMOV UR50, 0x40 ;  /* 0x0000004000327882 */ /* 0x000fe20000000000 */
[----:B------:R-:W-:Y:S01]  /*204b0*/  UMOV UR52, UR12 ;  /* 0x0000000c00347c82 */ /* 0x000fe20008000000 */
[----:B------:R-:W-:Y:S01]  /*204c0*/  UMOV UR53, UR13 ;  /* 0x0000000d00357c82 */ /* 0x000fe20008000000 */
[----:B------:R-:W-:Y:S01]  /*204d0*/  UIADD3 UR56, UR16, 0x2a400, URZ ;  /* 0x0002a40010387890 */ /* 0x000fe2000fffe03f */
[----:B------:R0:W-:Y:S01]  /*204e0*/  SYNCS.ARRIVE.TRANS64 RZ, [R9+URZ+0x38810], R2 ;  /* 0x0388100209ff79a7 */ /* 0x0001e2000800003f */
[----:B------:R-:W-:-:S02]  /*204f0*/  UIADD3 UR40, UR16, 0x2e400, URZ ;  /* 0x0002e40010287890 */ /* 0x000fc4000fffe03f */
        /* <DEDUP_REMOVED lines=15> */
[----:B-1----:R-:W-:Y:S01]  /*205f0*/  UIADD3 UR8, UR16, 0x26400, URZ ;  /* 0x0002640010087890 */ /* 0x002fe2000fffe03f */
[----:B0-----:R-:W-:Y:S01]  /*20600*/  MOV R2, UR55 ;  /* 0x0000003700027c02 */ /* 0x001fe20008000f00 */
[----:B------:R-:W-:Y:S01]  /*20610*/  UIADD3 UR9, UR16, 0x38810, URZ ;  /* 0x0003881010097890 */ /* 0x000fe2000fffe03f */
[----:B------:R-:W-:Y:S01]  /*20620*/  UMOV UR27, UR11 ;  /* 0x0000000b001b7c82 */ /* 0x000fe20008000000 */
[----:B------:R-:W-:Y:S01]  /*20630*/  UMOV UR28, UR12 ;  /* 0x0000000c001c7c82 */ /* 0x000fe20008000000 */
[----:B------:R-:W-:Y:S01]  /*20640*/  UMOV UR29, UR13 ;  /* 0x0000000d001d7c82 */ /* 0x000fe20008000000 */
[----:B------:R-:W-:Y:S01]  /*20650*/  UMOV UR18, 0x1c0 ;  /* 0x000001c000127882 */ /* 0x000fe20000000000 */
        /* <DEDUP_REMOVED lines=22> */
.L_x_5605:
[----:B------:R-:W-:Y:S05]  /*207c0*/  BSYNC B0 ;  /* 0x0000000000007941 */ /* 0x000fea0003800000 */
.L_x_5604:
        /* <DEDUP_REMOVED lines=8> */
[----:B0-----:R-:W-:-:S05]  /*20850*/  IMAD.U32 R2, RZ, RZ, UR4 ;  /* 0x00000004ff027e24 */ /* 0x001fca000f8e00ff */
[----:B------:R-:W-:-:S04]  /*20860*/  SHF.L.U32 R2, R2, 0x1f, RZ ;  /* 0x0000001f02027819 */ /* 0x000fc800000006ff */
[----:B------:R-:W0:Y:S02]  /*20870*/  SYNCS.PHASECHK.TRANS64.TRYWAIT P0, [R9+URZ+0x38820], R2 ;  /* 0x03882002090075a7 */ /* 0x000e24000800017f */
[----:B0-----:R-:W-:Y:S05]  /*20880*/  @!P0 BRA `(.L_x_5606) ;  /* 0x0000004400488947 */ /* 0x001fea0003800000 */
.L_x_5736:
        /* <DEDUP_REMOVED lines=13> */
.L_x_5737:
        /* <DEDUP_REMOVED lines=11> */
.L_x_5610:
        /* <DEDUP_REMOVED lines=9> */
[----:B------:R-:W-:Y:S01]  /*20aa0*/  UMOV UR10, URZ ;  /* 0x0000003f000a7c82 */ /* 0x000fe20008000000 */
        /* <DEDUP_REMOVED lines=9> */
[----:B0-----:R-:W-:-:S05]  /*20b40*/  LEA R9, R10, R9, 0x18 ;  /* 0x000000090a097211 */ /* 0x001fca00078ec0ff */
        /* <DEDUP_REMOVED lines=38> */
.L_x_5608:
[----:B------:R-:W-:Y:S05]  /*20db0*/  BSYNC B0 ;  /* 0x0000000000007941 */ /* 0x000fea0003800000 */
.L_x_5607:
        /* <DEDUP_REMOVED lines=45> */
.L_x_5617:
[----:B------:R-:W2:Y:S01]  /*21090*/  S2R R3, SR_CgaCtaId ;  /* 0x0000000000037919 */ /* 0x000ea20000008800 */
[----:B------:R-:W-:-:S04]  /*210a0*/  MOV R2, 0x400 ;  /* 0x0000040000027802 */ /* 0x000fc80000000f00 */
[----:B--2---:R-:W-:Y:S02]  /*210b0*/  LEA R2, R3, R2, 0x18 ;  /* 0x0000000203027211 */ /* 0x004fe400078ec0ff */
[----:B------:R-:W-:-:S03]  /*210c0*/  SHF.L.U32 R3, R12, 0x1f, RZ ;  /* 0x0000001f0c037819 */ /* 0x000fc600000006ff */
[----:B------:R-:W-:-:S04]  /*210d0*/  IMAD R2, R13, 0x8, R2 ;  /* 0x000000080d027824 */ /* 0x000fc800078e0202 */
[----:B------:R-:W2:Y:S02]  /*210e0*/  SYNCS.PHASECHK.TRANS64.TRYWAIT P0, [R2+URZ+0x38840], R3 ;  /* 0x03884003020075a7 */ /* 0x000ea4000800017f */
[----:B--2---:R-:W-:Y:S05]  /*210f0*/  @!P0 BRA `(.L_x_5618) ;  /* 0x0000003c00608947 */ /* 0x004fea0003800000 */
.L_x_5738:
        /* <DEDUP_REMOVED lines=11> */
.L_x_5619:
[----:B---3--:R-:W3:Y:S01]  /*211b0*/  LDL R7, [R1] ;  /* 0x0000000001077983 */ /* 0x008ee20000100800 */
[----:B------:R-:W-:-:S03]  /*211c0*/  MOV R11, 0x400 ;  /* 0x00000400000b7802 */ /* 0x000fc60000000f00 */
[----:B------:R-:W4:Y:S01]  /*211d0*/  LDL R10, [R1+0x10] ;  /* 0x00001000010a7983 */ /* 0x000f220000100800 */
[----:B0-----:R-:W0:Y:S01]  /*211e0*/  S2R R12, SR_CgaCtaId ;  /* 0x00000000000c7919 */ /* 0x001e220000008800 */
[----:B------:R-:W-:Y:S01]  /*211f0*/  R2UR UR9, R2 ;  /* 0x00000000020972ca */ /* 0x000fe200000e0000 */
[----:B------:R-:W-:Y:S01]  /*21200*/  ULDC.64 UR6, c[0x0][0x198] ;  /* 0x0000660000067ab9 */ /* 0x000fe20000000a00 */
[----:B------:R-:W-:Y:S01]  /*21210*/  R2UR UR12, R0 ;  /* 0x00000000000c72ca */ /* 0x000fe200000e0000 */
[----:B------:R-:W-:Y:S01]  /*21220*/  UIADD3 UR4, UP0, UR6, 0x370, URZ ;  /* 0x0000037006047890 */ /* 0x000fe2000ff1e03f */
[----:B-----5:R-:W-:-:S03]  /*21230*/  R2UR UR13, R6 ;  /* 0x00000000060d72ca */ /* 0x020fc600000e0000 */
[----:B------:R-:W-:Y:S01]  /*21240*/  UIADD3.X UR5, URZ, UR7, URZ, UP0, !UPT ;  /* 0x000000073f057290 */ /* 0x000fe200087fe43f */
[----:B0-----:R-:W-:-:S05]  /*21250*/  LEA R11, R12, R11, 0x18 ;  /* 0x0000000b0c0b7211 */ /* 0x001fca00078ec0ff */
        /* <DEDUP_REMOVED lines=12> */
.L_x_5739:
        /* <DEDUP_REMOVED lines=8> */
.L_x_5621:
[----:B0-2---:R-:W2:Y:S01]  /*213a0*/  LDL R3, [R1] ;  /* 0x0000000001037983 */ /* 0x005ea20000100800 */
        /* <DEDUP_REMOVED lines=18> */
[----:B0-----:R-:W-:-:S05]  /*214d0*/  LEA R7, R10, R7, 0x18 ;  /* 0x000000070a077211 */ /* 0x001fca00078ec0ff */
        /* <DEDUP_REMOVED lines=35> */
.L_x_5616:
[----:B------:R-:W-:Y:S05]  /*21710*/  BSYNC B2 ;  /* 0x0000000000027941 */ /* 0x000fea0003800000 */
.L_x_5615:
[----:B------:R-:W2:Y:S02]  /*21720*/  LDL R2, [R1+0x1c] ;  /* 0x00001c0001027983 */ /* 0x000ea40000100800 */
[----:B--2---:R-:W-:-:S07]  /*21730*/  VIADD R5, R2, 0xfffffffd ;  /* 0xfffffffd02057836 */ /* 0x004fce0000000000 */
.L_x_5614:
[----:B------:R-:W-:Y:S05]  /*21740*/  BSYNC B1 ;  /* 0x0000000000017941 */ /* 0x000fea0003800000 */
.L_x_5613:
[----:B------:R-:W2:Y:S01]  /*21750*/  LDL.LU R2, [R1+0x1c] ;  /* 0x00001c0001027983 */ /* 0x000ea20000300800 */
[----:B------:R-:W-:Y:S01]  /*21760*/  VIADD R9, R9, 0xfffffffe ;  /* 0xfffffffe09097836 */ /* 0x000fe20000000000 */
[----:B--2---:R-:W-:-:S04]  /*21770*/  LOP3.LUT R2, RZ, R2, RZ, 0x33, !PT ;  /* 0x00000002ff027212 */ /* 0x004fc800078e33ff */
[----:B------:R-:W-:-:S13]  /*21780*/  ISETP.NE.AND P0, PT, R9, R2, PT ;  /* 0x000000020900720c */ /* 0x000fda0003f05270 */
[----:B------:R-:W-:Y:S05]  /*21790*/  @!P0 BRA `(.L_x_5612) ;  /* 0x0000001000408947 */ /* 0x000fea0003800000 */
.L_x_5636:
        /* <DEDUP_REMOVED lines=10> */
[----:B------:R-:W-:Y:S01]  /*21840*/  ISETP.NE.U32.AND P0, PT, RZ, UR38, PT ;  /* 0x00000026ff007c0c */ /* 0x000fe2000bf05070 */
[----:B------:R-:W-:-:S03]  /*21850*/  IMAD.MOV.U32 R11, RZ, RZ, R5 ;  /* 0x000000ffff0b7224 */ /* 0x000fc600078e0005 */
[----:B------:R-:W-:-:S13]  /*21860*/  ISETP.NE.AND.EX P0, PT, RZ, UR39, PT, P0 ;  /* 0x00000027ff007c0c */ /* 0x000fda000bf05300 */
[----:B------:R-:W-:Y:S05]  /*21870*/  @!P0 BRA `(.L_x_5624) ;  /* 0x0000000000408947 */ /* 0x000fea0003800000 */
[----:B------:R-:W2:Y:S02]  /*21880*/  LDC R11, c[0x0][0x41c] ;  /* 0x00010700ff0b7b82 */ /* 0x000ea40000000800 */
        /* <DEDUP_REMOVED lines=13> */
[----:B------:R-:W-:-:S05]  /*21960*/  LEA.HI.X R7, R2, UR39, R3, 0x2, P0 ;  /* 0x0000002702077c11 */ /* 0x000fca00080f1403 */
[----:B------:R2:W5:Y:S04]  /*21970*/  LDG.E R6, desc[UR54][R6.64] ;  /* 0x0000003606067981 */ /* 0x000568000c1e1900 */
.L_x_5624:
[----:B------:R-:W3:Y:S01]  /*21980*/  S2R R3, SR_CgaCtaId ;  /* 0x0000000000037919 */ /* 0x000ee20000008800 */
[----:B------:R-:W-:-:S04]  /*21990*/  MOV R2, 0x400 ;  /* 0x0000040000027802 */ /* 0x000fc80000000f00 */
[----:B---3--:R-:W-:Y:S02]  /*219a0*/  LEA R2, R3, R2, 0x18 ;  /* 0x0000000203027211 */ /* 0x008fe400078ec0ff */
[----:B------:R-:W-:-:S03]  /*219b0*/  SHF.L.U32 R3, R10, 0x1f, RZ ;  /* 0x0000001f0a037819 */ /* 0x000fc600000006ff */
[----:B------:R-:W-:-:S04]  /*219c0*/  IMAD R2, R9, 0x8, R2 ;  /* 0x0000000809027824 */ /* 0x000fc800078e0202 */
[----:B------:R-:W3:Y:S02]  /*219d0*/  SYNCS.PHASECHK.TRANS64.TRYWAIT P0, [R2+URZ+0x38840], R3 ;  /* 0x03884003020075a7 */ /* 0x000ee4000800017f */
[----:B---3--:R-:W-:Y:S05]  /*219e0*/  @!P0 BRA `(.L_x_5625) ;  /* 0x00000034004c8947 */ /* 0x008fea0003800000 */
.L_x_5740:
        /* <DEDUP_REMOVED lines=11> */
.L_x_5626:
[----:B0-----:R-:W4:Y:S01]  /*21aa0*/  LDL R12, [R1+0x10] ;  /* 0x00001000010c7983 */ /* 0x001f220000100800 */
[----:B--2---:R-:W-:Y:S01]  /*21ab0*/  MOV R7, 0x400 ;  /* 0x0000040000077802 */ /* 0x004fe20000000f00 */
[----:B------:R-:W0:Y:S01]  /*21ac0*/  S2R R13, SR_CgaCtaId ;  /* 0x00000000000d7919 */ /* 0x000e220000008800 */
[----:B------:R-:W-:Y:S01]  /*21ad0*/  R2UR UR9, R2 ;  /* 0x00000000020972ca */ /* 0x000fe200000e0000 */
[----:B------:R-:W-:Y:S01]  /*21ae0*/  ULDC.64 UR6, c[0x0][0x198] ;  /* 0x0000660000067ab9 */ /* 0x000fe20000000a00 */
[----:B------:R-:W-:Y:S01]  /*21af0*/  R2UR UR12, R0 ;  /* 0x00000000000c72ca */ /* 0x000fe200000e0000 */
[----:B------:R-:W-:Y:S01]  /*21b00*/  UIADD3 UR4, UP0, UR6, 0x370, URZ ;  /* 0x0000037006047890 */ /* 0x000fe2000ff1e03f */
[----:B-----5:R-:W-:-:S03]  /*21b10*/  R2UR UR13, R6 ;  /* 0x00000000060d72ca */ /* 0x020fc600000e0000 */
        /* <DEDUP_REMOVED lines=14> */
.L_x_5741:
        /* <DEDUP_REMOVED lines=8> */
.L_x_5628:
[----:B------:R-:W2:Y:S01]  /*21c80*/  S2R R11, SR_CgaCtaId ;  /* 0x00000000000b7919 */ /* 0x000ea20000008800 */
[----:B0--3--:R-:W-:Y:S01]  /*21c90*/  MOV R3, 0x400 ;  /* 0x0000040000037802 */ /* 0x009fe20000000f00 */
        /* <DEDUP_REMOVED lines=52> */
.L_x_5623:
[----:B------:R-:W-:Y:S05]  /*21fe0*/  BSYNC B1 ;  /* 0x0000000000017941 */ /* 0x000fea0003800000 */
.L_x_5622:
[----:B------:R-:W-:Y:S01]  /*21ff0*/  VIADD R9, R9, 0x1 ;  /* 0x0000000109097836 */ /* 0x000fe20000000000 */
[----:B------:R-:W-:Y:S04]  /*22000*/  BSSY B1, `(.L_x_5629) ;  /* 0x0000085000017945 */ /* 0x000fe80003800000 */
[----:B------:R-:W-:-:S04]  /*22010*/  ISETP.NE.AND P0, PT, R9, 0x2, PT ;  /* 0x000000020900780c */ /* 0x000fc80003f05270 */
[----:B------:R-:W-:Y:S02]  /*22020*/  SEL R2, RZ, 0x1, P0 ;  /* 0x00000001ff027807 */ /* 0x000fe40000000000 */
[----:B0-----:R-:W-:Y:S01]  /*22030*/  SEL R12, R9, RZ, P0 ;  /* 0x000000ff090c7207 */ /* 0x001fe20000000000 */
        /* <DEDUP_REMOVED lines=25> */
.L_x_5631:
[----:B------:R-:W3:Y:S01]  /*221d0*/  S2R R3, SR_CgaCtaId ;  /* 0x0000000000037919 */ /* 0x000ee20000008800 */
[----:B------:R-:W-:-:S04]  /*221e0*/  MOV R2, 0x400 ;  /* 0x0000040000027802 */ /* 0x000fc80000000f00 */
[----:B---3--:R-:W-:Y:S02]  /*221f0*/  LEA R2, R3, R2, 0x18 ;  /* 0x0000000203027211 */ /* 0x008fe400078ec0ff */
[----:B------:R-:W-:-:S03]  /*22200*/  SHF.L.U32 R3, R11, 0x1f, RZ ;  /* 0x0000001f0b037819 */ /* 0x000fc600000006ff */
[----:B------:R-:W-:-:S04]  /*22210*/  IMAD R2, R12, 0x8, R2 ;  /* 0x000000080c027824 */ /* 0x000fc800078e0202 */
[----:B------:R-:W3:Y:S02]  /*22220*/  SYNCS.PHASECHK.TRANS64.TRYWAIT P0, [R2+URZ+0x38840], R3 ;  /* 0x03884003020075a7 */ /* 0x000ee4000800017f */
[----:B---3--:R-:W-:Y:S05]  /*22230*/  @!P0 BRA `(.L_x_5632) ;  /* 0x0000002c00608947 */ /* 0x008fea0003800000 */
.L_x_5742:
        /* <DEDUP_REMOVED lines=11> */
.L_x_5633:
[----:B--2---:R-:W2:Y:S01]  /*222f0*/  LDL R7, [R1] ;  /* 0x0000000001077983 */ /* 0x004ea20000100800 */
[----:B0-----:R-:W-:-:S03]  /*22300*/  MOV R12, 0x400 ;  /* 0x00000400000c7802 */ /* 0x001fc60000000f00 */
[----:B------:R-:W4:Y:S01]  /*22310*/  LDL R11, [R1+0x10] ;  /* 0x00001000010b7983 */ /* 0x000f220000100800 */
        /* <DEDUP_REMOVED lines=19> */
[----:B0-2---:R-:W-:Y:S05]  /*22450*/  @!P1 BRA `(.L_x_5634) ;  /* 0x0000002800ec9947 */ /* 0x005fea0003800000 */
.L_x_5743:
        /* <DEDUP_REMOVED lines=8> */
.L_x_5635:
[----:B0--3--:R-:W2:Y:S01]  /*224e0*/  LDL R3, [R1] ;  /* 0x0000000001037983 */ /* 0x009ea20000100800 */
        /* <DEDUP_REMOVED lines=54> */
.L_x_5630:
[----:B------:R-:W-:Y:S05]  /*22850*/  BSYNC B1 ;  /* 0x0000000000017941 */ /* 0x000fea0003800000 */
.L_x_5629:
[----:B------:R-:W2:Y:S01]  /*22860*/  LDL R2, [R1+0x14] ;  /* 0x0000140001027983 */ /* 0x000ea20000100800 */
[----:B------:R-:W-:Y:S01]  /*22870*/  VIADD R5, R5, 0xfffffffe ;  /* 0xfffffffe05057836 */ /* 0x000fe20000000000 */
[----:B--2---:R-:W-:-:S13]  /*22880*/  ISETP.GT.AND P0, PT, R9, R2, PT ;  /* 0x000000020900720c */ /* 0x004fda0003f04270 */
[----:B------:R-:W-:Y:S05]  /*22890*/  @P0 BRA `(.L_x_5636) ;  /* 0xffffffec00c00947 */ /* 0x000fea000383ffff */
.L_x_5612:
[----:B------:R-:W-:Y:S05]  /*228a0*/  BSYNC B0 ;  /* 0x0000000000007941 */ /* 0x000fea0003800000 */
.L_x_5611:
        /* <DEDUP_REMOVED lines=25> */
.L_x_5638:
[----:B------:R-:W-:Y:S05]  /*22a40*/  BSYNC B0 ;  /* 0x0000000000007941 */ /* 0x000fea0003800000 */
.L_x_5637:
[----:B--2---:R-:W2:Y:S02]  /*22a50*/  LDL.LU R2, [R1+0x8] ;  /* 0x0000080001027983 */ /* 0x004ea40000300800 */
[----:B--2---:R-:W-:-:S05]  /*22a60*/  LOP3.LUT R2, R2, R0, RZ, 0x3c, !PT ;  /* 0x0000000002027212 */ /* 0x004fca00078e3cff */
[----:B------:R3:W-:Y:S02]  /*22a70*/  STL [R1+0x8], R2 ;  /* 0x0000080201007387 */ /* 0x0007e40000100800 */
.L_x_5593:
[----:B------:R-:W-:Y:S05]  /*22a80*/  BSYNC B6 ;  /* 0x0000000000067941 */ /* 0x000fea0003800000 */
.L_x_5591:
[----:B------:R-:W-:-:S03]  /*22a90*/  UMOV UR4, 0xffffffff ;  /* 0xffffffff00047882 */ /* 0x000fc60000000000 */
[----:B------:R-:W-:Y:S05]  /*22aa0*/  BRA.DIV UR4, `(.L_x_5639) ;  /* 0x00000026046c7947 */ /* 0x000fea000b800000 */
[----:B------:R4:W0:Y:S04]  /*22ab0*/  SHFL.IDX PT, R4, R16, RZ, 0x1f ;  /* 0x00001fff10047589 */ /* 0x00082800000e0000 */
[----:B------:R-:W0:Y:S02]  /*22ac0*/  SHFL.IDX PT, R16, R16, 0x1, 0x1f ;  /* 0x00201f0010107f89 */ /* 0x000e2400000e0000 */
.L_x_5747:
        /* <DEDUP_REMOVED lines=10> */
[----:B---3--:R-:W3:Y:S02]  /*22b70*/  LDC.64 R2, c[0x0][0xd58] ;  /* 0x00035600ff027b82 */ /* 0x008ee40000000a00 */
[----:B---3--:R-:W-:-:S05]  /*22b80*/  IMAD.WIDE R2, R5, 0x4, R2 ;  /* 0x0000000405027825 */ /* 0x008fca00078e0202 */
[----:B------:R3:W5:Y:S02]  /*22b90*/  LDG.E R17, desc[UR54][R2.64] ;  /* 0x0000003602117981 */ /* 0x000764000c1e1900 */
.L_x_5641:
[----:B------:R-:W-:Y:S05]  /*22ba0*/  BSYNC B0 ;  /* 0x0000000000007941 */ /* 0x000fea0003800000 */
.L_x_5640:
        /* <DEDUP_REMOVED lines=11> */
[----:B---3--:R-:W-:-:S05]  /*22c60*/  IADD3 R3, R13, R14, RZ ;  /* 0x0000000e0d037210 */ /* 0x008fca0007ffe0ff */
        /* <DEDUP_REMOVED lines=10> */
[----:B------:R0:W2:Y:S02]  /*22d10*/  SHFL.IDX PT, R14, R2, 0x1f, 0x1f ;  /* 0x03e01f00020e7f89 */ /* 0x0000a400000e0000 */
.L_x_5755:
[----:B------:R-:W-:Y:S02]  /*22d20*/  ULDC UR4, c[0x0][0xd10] ;  /* 0x0003440000047ab9 */ /* 0x000fe40000000800 */
[----:B------:R-:W-:-:S04]  /*22d30*/  IMAD.U32 R5, RZ, RZ, UR4 ;  /* 0x00000004ff057e24 */ /* 0x000fc8000f8e00ff */
[----:B--2---:R-:W-:-:S04]  /*22d40*/  IMAD R3, R14, R5, RZ ;  /* 0x000000050e037224 */ /* 0x004fc800078e02ff */
[----:B----4-:R-:W-:-:S05]  /*22d50*/  IMAD.IADD R16, R16, 0x1, R3 ;  /* 0x0000000110107824 */ /* 0x010fca00078e0203 */
[----:B------:R-:W-:-:S13]  /*22d60*/  ISETP.GT.AND P0, PT, R16, R4, PT ;  /* 0x000000041000720c */ /* 0x000fda0003f04270 */
[----:B------:R-:W-:Y:S05]  /*22d70*/  @P0 BRA `(.L_x_5643) ;  /* 0x0000000000b40947 */ /* 0x000fea0003800000 */
[----:B------:R-:W2:Y:S02]  /*22d80*/  LDC R0, c[0x0][0xd14] ;  /* 0x00034500ff007b82 */ /* 0x000ea40000000800 */
.L_x_5648:
        /* <DEDUP_REMOVED lines=14> */
.L_x_5646:
[----:B------:R-:W-:Y:S05]  /*22e70*/  BSYNC B0 ;  /* 0x0000000000007941 */ /* 0x000fea0003800000 */
.L_x_5645:
[----:B------:R-:W-:-:S03]  /*22e80*/  UMOV UR4, 0xffffffff ;  /* 0xffffffff00047882 */ /* 0x000fc60000000000 */
[----:B------:R-:W-:Y:S05]  /*22e90*/  BRA.DIV UR4, `(.L_x_5647) ;  /* 0x00000026048c7947 */ /* 0x000fea000b800000 */
[----:B-----5:R-:W0:Y:S01]  /*22ea0*/  SHFL.UP PT, R14, R17, 0x1, RZ ;  /* 0x04200000110e7989 */ /* 0x020e2200000e00ff */
[C---:B------:R-:W-:Y:S02]  /*22eb0*/  ISETP.NE.AND P0, PT, R6.reuse, RZ, PT ;  /* 0x000000ff0600720c */ /* 0x040fe40003f05270 */
[----:B------:R-:W-:Y:S02]  /*22ec0*/  ISETP.GE.U32.AND P1, PT, R6, 0x2, PT ;  /* 0x000000020600780c */ /* 0x000fe40003f26070 */
[----:B0-2---:R-:W-:Y:S02]  /*22ed0*/  SEL R2, R14, RZ, P0 ;  /* 0x000000ff0e027207 */ /* 0x005fe40000000000 */
        /* <DEDUP_REMOVED lines=17> */
.L_x_5763:
[----:B------:R-:W-:Y:S02]  /*22ff0*/  ULDC UR4, c[0x0][0xd10] ;  /* 0x0003440000047ab9 */ /* 0x000fe40000000800 */
[----:B------:R-:W-:-:S04]  /*23000*/  IMAD.U32 R5, RZ, RZ, UR4 ;  /* 0x00000004ff057e24 */ /* 0x000fc8000f8e00ff */
[----:B--2---:R-:W-:-:S04]  /*23010*/  IMAD R3, R14, R5, RZ ;  /* 0x000000050e037224 */ /* 0x004fc800078e02ff */
[----:B------:R-:W-:-:S05]  /*23020*/  IMAD.IADD R16, R3, 0x1, R16 ;  /* 0x0000000103107824 */ /* 0x000fca00078e0210 */
[----:B------:R-:W-:-:S13]  /*23030*/  ISETP.GT.AND P0, PT, R16, R4, PT ;  /* 0x000000041000720c */ /* 0x000fda0003f04270 */
[----:B------:R-:W-:Y:S05]  /*23040*/  @!P0 BRA `(.L_x_5648) ;  /* 0xfffffffc00508947 */ /* 0x000fea000383ffff */
.L_x_5643:
        /* <DEDUP_REMOVED lines=8> */
.L_x_5767:
[----:B------:R-:W-:Y:S01]  /*230d0*/  ISETP.NE.AND P0, PT, R3, RZ, PT ;  /* 0x000000ff0300720c */ /* 0x000fe20003f05270 */
[----:B------:R-:W-:-:S12]  /*230e0*/  IMAD.MOV.U32 R7, RZ, RZ, RZ ;  /* 0x000000ffff077224 */ /* 0x000fd800078e00ff */
[----:B------:R-:W-:Y:S05]  /*230f0*/  @!P0 BRA `(.L_x_5650) ;  /* 0x0000000000108947 */ /* 0x000fea0003800000 */
[----:B------:R-:W-:Y:S01]  /*23100*/  UMOV UR4, 0xffffffff ;  /* 0xffffffff00047882 */ /* 0x000fe20000000000 */
[----:B------:R-:W-:Y:S02]  /*23110*/  VIADD R12, R6, 0xffffffff ;  /* 0xffffffff060c7836 */ /* 0x000fe40000000000 */
[----:B------:R-:W-:Y:S05]  /*23120*/  BRA.DIV UR4, `(.L_x_5651) ;  /* 0x0000002a04047947 */ /* 0x000fea000b800000 */
[----:B------:R4:W0:Y:S02]  /*23130*/  SHFL.IDX PT, R7, R2, R12, 0x1f ;  /* 0x00001f0c02077589 */ /* 0x00082400000e0000 */
.L_x_5650:
[----:B0---4-:R-:W0:Y:S01]  /*23140*/  LDC.64 R2, c[0x0][0xd68] ;  /* 0x00035a00ff027b82 */ /* 0x011e220000000a00 */
[----:B------:R-:W-:-:S04]  /*23150*/  IMAD.IADD R19, R6, 0x1, R19 ;  /* 0x0000000106137824 */ /* 0x000fc800078e0213 */
[----:B0-----:R-:W-:-:S05]  /*23160*/  IMAD.WIDE R2, R19, 0x4, R2 ;  /* 0x0000000413027825 */ /* 0x001fca00078e0202 */
[----:B-1----:R-:W2:Y:S01]  /*23170*/  LDG.E R9, desc[UR54][R2.64] ;  /* 0x0000003602097981 */ /* 0x002ea2000c1e1900 */
[----:B------:R-:W-:Y:S02]  /*23180*/  IMAD R16, R7, R5, R16 ;  /* 0x0000000507107224 */ /* 0x000fe400078e0210 */
[----:B--23--:R-:W-:-:S05]  /*23190*/  IMAD R6, R17, R9, RZ ;  /* 0x0000000911067224 */ /* 0x00cfca00078e02ff */
        /* <DEDUP_REMOVED lines=16> */
[----:B------:R-:W-:Y:S01]  /*232a0*/  @!P0 IADD3 R3, R3, -R8, RZ ;  /* 0x8000000803038210 */ /* 0x000fe20007ffe0ff */
        /* <DEDUP_REMOVED lines=44> */
.L_x_5644:
[----:B------:R-:W-:Y:S01]  /*23570*/  UMOV UR4, URZ ;  /* 0x0000003f00047c82 */ /* 0x000fe20008000000 */
[----:B------:R-:W-:Y:S01]  /*23580*/  UMOV UR5, URZ ;  /* 0x0000003f00057c82 */ /* 0x000fe20008000000 */
[----:B------:R-:W-:Y:S01]  /*23590*/  ULDC UR6, c[0x0][0xd14] ;  /* 0x0003450000067ab9 */ /* 0x000fe20000000800 */
[----:B------:R-:W-:Y:S02]  /*235a0*/  IMAD.MOV.U32 R16, RZ, RZ, R4 ;  /* 0x000000ffff107224 */ /* 0x000fe400078e0004 */
[----:B------:R-:W-:Y:S02]  /*235b0*/  IMAD.U32 R17, RZ, RZ, UR4 ;  /* 0x00000004ff117e24 */ /* 0x000fe4000f8e00ff */
[----:B------:R-:W-:Y:S02]  /*235c0*/  IMAD.U32 R18, RZ, RZ, UR5 ;  /* 0x00000005ff127e24 */ /* 0x000fe4000f8e00ff */
[----:B------:R-:W-:-:S07]  /*235d0*/  IMAD.U32 R19, RZ, RZ, UR6 ;  /* 0x00000006ff137e24 */ /* 0x000fce000f8e00ff */
.L_x_5652:
        /* <DEDUP_REMOVED lines=12> */
.L_x_5553:
[----:B-1----:R-:W2:Y:S01]  /*236a0*/  LDL R0, [R1+0x24] ;  /* 0x0000240001007983 */ /* 0x002ea20000100800 */
[----:B------:R-:W1:Y:S01]  /*236b0*/  S2R R3, SR_CgaCtaId ;  /* 0x0000000000037919 */ /* 0x000e620000008800 */
[----:B--2---:R-:W-:Y:S02]  /*236c0*/  R2UR UR4, R0 ;  /* 0x00000000000472ca */ /* 0x004fe400000e0000 */
[----:B------:R-:W-:-:S04]  /*236d0*/  MOV R0, 0x400 ;  /* 0x0000040000007802 */ /* 0x000fc80000000f00 */
[----:B-1----:R-:W-:-:S07]  /*236e0*/  LEA R0, R3, R0, 0x18 ;  /* 0x0000000003007211 */ /* 0x002fce00078ec0ff */
[----:B------:R-:W-:-:S04]  /*236f0*/  UIADD3 UR4, UR4, 0x1, URZ ;  /* 0x0000000104047890 */ /* 0x000fc8000fffe03f */
[----:B------:R-:W-:-:S04]  /*23700*/  ULEA.HI UR5, UR4, UR4, URZ, 0x1 ;  /* 0x0000000404057291 */ /* 0x000fc8000f8f083f */
[----:B------:R-:W-:-:S04]  /*23710*/  ULOP3.LUT UR5, UR5, 0xfffffffe, URZ, 0xc0, !UPT ;  /* 0xfffffffe05057892 */ /* 0x000fc8000f8ec03f */
[----:B------:R-:W-:-:S06]  /*23720*/  UIADD3 UR5, UR4, -UR5, URZ ;  /* 0x8000000504057290 */ /* 0x000fcc000fffe03f */
[----:B------:R-:W-:-:S05]  /*23730*/  IMAD.U32 R3, RZ, RZ, UR5 ;  /* 0x00000005ff037e24 */ /* 0x000fca000f8e00ff */
[----:B------:R-:W-:-:S04]  /*23740*/  SHF.L.U32 R3, R3, 0x1f, RZ ;  /* 0x0000001f03037819 */ /* 0x000fc800000006ff */
[----:B------:R-:W1:Y:S02]  /*23750*/  SYNCS.PHASECHK.TRANS64.TRYWAIT P0, [R0+URZ+0x38820], R3 ;  /* 0x03882003000075a7 */ /* 0x000e64000800017f */
[----:B-1----:R-:W-:Y:S05]  /*23760*/  @!P0 BRA `(.L_x_5654) ;  /* 0x00000020009c8947 */ /* 0x002fea0003800000 */
.L_x_5770:
[----:B------:R-:W-:-:S03]  /*23770*/  UMOV UR4, 0xffffffff ;  /* 0xffffffff00047882 */ /* 0x000fc60000000000 */
[----:B------:R-:W-:Y:S05]  /*23780*/  BRA.DIV UR4, `(.L_x_5655) ;  /* 0x0000002204a87947 */ /* 0x000fea000b800000 */
[----:B---3--:R-:W2:Y:S02]  /*23790*/  S2R R2, SR_TID.X ;  /* 0x0000000000027919 */ /* 0x008ea40000002100 */
[----:B--2---:R-:W-:-:S04]  /*237a0*/  SHF.R.U32.HI R2, RZ, 0x5, R2 ;  /* 0x00000005ff027819 */ /* 0x004fc80000011602 */
[----:B------:R-:W-:-:S05]  /*237b0*/  LOP3.LUT R2, R2, 0x3, RZ, 0xc0, !PT ;  /* 0x0000000302027812 */ /* 0x000fca00078ec0ff */
[----:B------:R2:W3:Y:S02]  /*237c0*/  SHFL.IDX PT, R14, R2, RZ, 0x1f ;  /* 0x00001fff020e7589 */ /* 0x0004e400000e0000 */
.L_x_5773:
[----:B---3--:R-:W-:-:S13]  /*237d0*/  ISETP.NE.AND P0, PT, R14, RZ, PT ;  /* 0x000000ff0e00720c */ /* 0x008fda0003f05270 */
[----:B------:R-:W-:Y:S05]  /*237e0*/  @P0 BRA `(.L_x_5335) ;  /* 0x00000000009c0947 */ /* 0x000fea0003800000 */
[----:B------:R-:W-:-:S03]  /*237f0*/  UMOV UR4, 0xffffffff ;  /* 0xffffffff00047882 */ /* 0x000fc60000000000 */
[----:B------:R-:W-:Y:S05]  /*23800*/  BRA.DIV UR4, `(.L_x_5656) ;  /* 0x0000002204bc7947 */ /* 0x000fea000b800000 */
[----:B------:R-:W-:-:S13]  /*23810*/  ELECT P6, URZ, PT ;  /* 0x00000000003f782f */ /* 0x000fda00038c0000 */
.L_x_5776:
        /* <DEDUP_REMOVED lines=8> */
.L_x_5657:
[----:B-1----:R-:W2:Y:S04]  /*238a0*/  LDL R3, [R1] ;  /* 0x0000000001037983 */ /* 0x002ea80000100800 */
[----:B------:R-:W3:Y:S01]  /*238b0*/  LDL.LU R7, [R1+0x8] ;  /* 0x0000080001077983 */ /* 0x000ee20000300800 */
[----:B------:R-:W-:-:S05]  /*238c0*/  VIADD R2, R0, 0x38840 ;  /* 0x0003884000027836 */ /* 0x000fca0000000000 */
[C---:B--2---:R-:W-:Y:S01]  /*238d0*/  LEA R6, R3.reuse, R2, 0x3 ;  /* 0x0000000203067211 */ /* 0x044fe200078e18ff */
        /* <DEDUP_REMOVED lines=10> */
.L_x_5777:
[----:B------:R-:W2:Y:S02]  /*23980*/  SYNCS.PHASECHK.TRANS64.TRYWAIT P0, [R7+URZ], R2 ;  /* 0x00000002070075a7 */ /* 0x000ea4000800017f */
[----:B--2---:R-:W-:Y:S05]  /*23990*/  @!P0 BRA `(.L_x_5659) ;  /* 0x00000020008c8947 */ /* 0x004fea0003800000 */
.L_x_5778:
[----:B------:R-:W-:Y:S05]  /*239a0*/  @!P2 BRA `(.L_x_5660) ;  /* 0x000000000004a947 */ /* 0x000fea0003800000 */
[----:B------:R-:W-:Y:S01]  /*239b0*/  BPT.TRAP 0x1 ;  /* 0x000000040000795c */ /* 0x000fe20000300000 */
.L_x_5660:
[----:B------:R-:W3:Y:S01]  /*239c0*/  LDL.LU R4, [R1] ;  /* 0x0000000001047983 */ /* 0x000ee20000300800 */
[----:B------:R-:W-:-:S04]  /*239d0*/  VIADD R0, R0, 0x38860 ;  /* 0x0003886000007836 */ /* 0x000fc80000000000 */
[----:B---3--:R-:W-:-:S04]  /*239e0*/  IMAD R4, R4, 0x8, R0 ;  /* 0x0000000804047824 */ /* 0x008fc800078e0200 */
[----:B------:R-:W3:Y:S02]  /*239f0*/  SYNCS.PHASECHK.TRANS64.TRYWAIT P0, [R4+URZ], R5 ;  /* 0x00000005040075a7 */ /* 0x000ee4000800017f */
[----:B---3--:R-:W-:Y:S05]  /*23a00*/  @!P0 BRA `(.L_x_5661) ;  /* 0x0000002000848947 */ /* 0x008fea0003800000 */
.L_x_5779:
[----:B------:R-:W-:-:S07]  /*23a10*/  IMAD R3, R3, 0x8, R0 ;  /* 0x0000000803037824 */ /* 0x000fce00078e0200 */
.L_x_5662:
[----:B----4-:R4:W0:Y:S02]  /*23a20*/  SYNCS.PHASECHK.TRANS64.TRYWAIT P0, [R3+URZ], R2 ;  /* 0x00000002030075a7 */ /* 0x010824000800017f */
[----:B0-----:R-:W-:Y:S05]  /*23a30*/  @!P0 NANOSLEEP.SYNCS 0x989680 ;  /* 0x009896800000895d */ /* 0x001fea0003900000 */
[----:B------:R-:W0:Y:S02]  /*23a40*/  @!P0 SYNCS.PHASECHK.TRANS64 P0, [R3+URZ], R2 ;  /* 0x00000002030085a7 */ /* 0x000e24000800007f */
[----:B0-----:R-:W-:Y:S05]  /*23a50*/  @!P0 BRA `(.L_x_5662) ;  /* 0xfffffffc00f08947 */ /* 0x001fea000383ffff */
.L_x_5335:
[----:B------:R-:W-:Y:S05]  /*23a60*/  BSYNC B8 ;  /* 0x0000000000087941 */ /* 0x000fea0003800000 */
.L_x_5332:
[----:B------:R-:W-:Y:S05]  /*23a70*/  EXIT ;  /* 0x000000000000794d */ /* 0x000fea0003800000 */
.L_x_5359:
[----:B0-----:R0:W1:Y:S02]  /*23a80*/  SYNCS.PHASECHK.TRANS64.TRYWAIT P5, [R70+URZ+0x38890], R75 ;  /* 0x0388904b460075a7 */ /* 0x00106400080a017f */
[----:B-1----:R-:W-:Y:S05]  /*23a90*/  @!P5 NANOSLEEP.SYNCS 0x989680 ;  /* 0x009896800000d95d */ /* 0x002fea0003900000 */
[----:B------:R-:W1:Y:S02]  /*23aa0*/  @!P5 SYNCS.PHASECHK.TRANS64 P5, [R70+URZ+0x38890], R75 ;  /* 0x0388904b4600d5a7 */ /* 0x000e6400080a007f */
[----:B-1----:R-:W-:Y:S05]  /*23ab0*/  @!P5 BRA `(.L_x_5359) ;  /* 0xfffffffc00f0d947 */ /* 0x002fea000383ffff */
[----:B------:R-:W-:Y:S05]  /*23ac0*/  BRA `(.L_x_5663) ;  /* 0xfffffdec00cc7947 */ /* 0x000fea000383ffff */
.L_x_5369:
[----:B0-----:R0:W1:Y:S02]  /*23ad0*/  SYNCS.PHASECHK.TRANS64.TRYWAIT P5, [R70+URZ+0x38890], R75 ;  /* 0x0388904b460075a7 */ /* 0x00106400080a017f */
[----:B-1----:R-:W-:Y:S05]  /*23ae0*/  @!P5 NANOSLEEP.SYNCS 0x989680 ;  /* 0x009896800000d95d */ /* 0x002fea0003900000 */
[----:B------:R-:W1:Y:S02]  /*23af0*/  @!P5 SYNCS.PHASECHK.TRANS64 P5, [R70+URZ+0x38890], R75 ;  /* 0x0388904b4600d5a7 */ /* 0x000e6400080a007f */
[----:B-1----:R-:W-:Y:S05]  /*23b00*/  @!P5 BRA `(.L_x_5369) ;  /* 0xfffffffc00f0d947 */ /* 0x002fea000383ffff */
[----:B------:R-:W-:Y:S05]  /*23b10*/  BRA `(.L_x_5664) ;  /* 0xfffffdf8004c7947 */ /* 0x000fea000383ffff */
.L_x_5374:
[----:B0-----:R0:W1:Y:S02]  /*23b20*/  SYNCS.PHASECHK.TRANS64.TRYWAIT P5, [R70+URZ+0x38890], R75 ;  /* 0x0388904b460075a7 */ /* 0x00106400080a017f */
[----:B-1----:R-:W-:Y:S05]  /*23b30*/  @!P5 NANOSLEEP.SYNCS 0x989680 ;  /* 0x009896800000d95d */ /* 0x002fea0003900000 */
[----:B------:R-:W1:Y:S02]  /*23b40*/  @!P5 SYNCS.PHASECHK.TRANS64 P5, [R70+URZ+0x38890], R75 ;  /* 0x0388904b4600d5a7 */ /* 0x000e6400080a007f */
[----:B-1----:R-:W-:Y:S05]  /*23b50*/  @!P5 BRA `(.L_x_5374) ;  /* 0xfffffffc00f0d947 */ /* 0x002fea000383ffff */
[----:B------:R-:W-:Y:S05]  /*23b60*/  BRA `(.L_x_5665) ;  /* 0xfffffe0000847947 */ /* 0x000fea000383ffff */
.L_x_5378:
[----:B--2---:R2:W4:Y:S02]  /*23b70*/  SYNCS.PHASECHK.TRANS64.TRYWAIT P0, [R70+URZ+0x388b0], R75 ;  /* 0x0388b04b460075a7 */ /* 0x004524000800017f */
[----:B----4-:R-:W-:Y:S05]  /*23b80*/  @!P0 NANOSLEEP.SYNCS 0x989680 ;  /* 0x009896800000895d */ /* 0x010fea0003900000 */
[----:B------:R-:W4:Y:S02]  /*23b90*/  @!P0 SYNCS.PHASECHK.TRANS64 P0, [R70+URZ+0x388b0], R75 ;  /* 0x0388b04b460085a7 */ /* 0x000f24000800007f */
[----:B----4-:R-:W-:Y:S05]  /*23ba0*/  @!P0 BRA `(.L_x_5378) ;  /* 0xfffffffc00f08947 */ /* 0x010fea000383ffff */
[----:B------:R-:W-:Y:S05]  /*23bb0*/  BRA `(.L_x_5666) ;  /* 0xfffffe0000fc7947 */ /* 0x000fea000383ffff */
.L_x_5421:
        /* <DEDUP_REMOVED lines=8> */
.L_x_5668:
[----:B------:R-:W-:Y:S05]  /*23c40*/  BSYNC B1 ;  /* 0x0000000000017941 */ /* 0x000fea0003800000 */
.L_x_5667:
[----:B------:R-:W-:Y:S05]  /*23c50*/  BRA `(.L_x_5669) ;  /* 0xfffffe4000107947 */ /* 0x000fea000383ffff */
.L_x_5422:
        /* <DEDUP_REMOVED lines=8> */
.L_x_5671:
[----:B------:R-:W-:Y:S05]  /*23ce0*/  BSYNC B1 ;  /* 0x0000000000017941 */ /* 0x000fea0003800000 */
.L_x_5670:
[----:B------:R-:W-:Y:S05]  /*23cf0*/  BRA `(.L_x_5672) ;  /* 0xfffffe3c00f07947 */ /* 0x000fea000383ffff */
.L_x_5423:
        /* <DEDUP_REMOVED lines=8> */
.L_x_5674:
[----:B------:R-:W-:Y:S05]  /*23d80*/  BSYNC B1 ;  /* 0x0000000000017941 */ /* 0x000fea0003800000 */
.L_x_5673:
[----:B------:R-:W-:Y:S05]  /*23d90*/  BRA `(.L_x_5675) ;  /* 0xfffffe3c00d07947 */ /* 0x000fea000383ffff */
.L_x_5424:
        /* <DEDUP_REMOVED lines=8> */
.L_x_5677:
[----:B------:R-:W-:Y:S05]  /*23e20*/  BSYNC B1 ;  /* 0x0000000000017941 */ /* 0x000fea0003800000 */
.L_x_5676:
[----:B------:R-:W-:Y:S05]  /*23e30*/  BRA `(.L_x_5678) ;  /* 0xfffffe3c00b07947 */ /* 0x000fea000383ffff */
.L_x_5425:
        /* <DEDUP_REMOVED lines=8> */
.L_x_5680:
[----:B------:R-:W-:Y:S05]  /*23ec0*/  BSYNC B1 ;  /* 0x0000000000017941 */ /* 0x000fea0003800000 */
.L_x_5679:
[----:B------:R-:W-:Y:S05]  /*23ed0*/  BRA `(.L_x_5681) ;  /* 0xfffffe3c00907947 */ /* 0x000fea000383ffff */
.L_x_5426:
        /* <DEDUP_REMOVED lines=8> */
.L_x_5683:
[----:B------:R-:W-:Y:S05]  /*23f60*/  BSYNC B1 ;  /* 0x0000000000017941 */ /* 0x000fea0003800000 */
.L_x_5682:
[----:B------:R-:W-:Y:S05]  /*23f70*/  BRA `(.L_x_5684) ;  /* 0xfffffe3c00707947 */ /* 0x000fea000383ffff */
.L_x_5427:
        /* <DEDUP_REMOVED lines=8> */
.L_x_5686:
[----:B------:R-:W-:Y:S05]  /*24000*/  BSYNC B1 ;  /* 0x0000000000017941 */ /* 0x000fea0003800000 */
.L_x_5685:
[----:B------:R-:W-:Y:S05]  /*24010*/  BRA `(.L_x_5687) ;  /* 0xfffffe3c00507947 */ /* 0x000fea000383ffff */
.L_x_5428:
        /* <DEDUP_REMOVED lines=8> */
.L_x_5689:
[----:B------:R-:W-:Y:S05]  /*240a0*/  BSYNC B1 ;  /* 0x0000000000017941 */ /* 0x000fea0003800000 */
.L_x_5688:
[----:B------:R-:W-:Y:S05]  /*240b0*/  BRA `(.L_x_5690) ;  /* 0xfffffe3c00307947 */ /* 0x000fea000383ffff */
.L_x_5430:
[----:B0-----:R0:W1:Y:S02]  /*240c0*/  SYNCS.PHASECHK.TRANS64.TRYWAIT P2, [R18+URZ+0x38800], R5 ;  /* 0x03880005120075a7 */ /* 0x001064000804017f */
[----:B-1----:R-:W-:Y:S05]  /*240d0*/  @!P2 NANOSLEEP.SYNCS 0x989680 ;  /* 0x009896800000a95d */ /* 0x002fea0003900000 */
[----:B------:R-:W1:Y:S02]  /*240e0*/  @!P2 SYNCS.PHASECHK.TRANS64 P2, [R18+URZ+0x38800], R5 ;  /* 0x038800051200a5a7 */ /* 0x000e64000804007f */
[----:B-1----:R-:W-:Y:S05]  /*240f0*/  @!P2 BRA `(.L_x_5430) ;  /* 0xfffffffc00f0a947 */ /* 0x002fea000383ffff */
[----:B------:R-:W-:Y:S05]  /*24100*/  BRA `(.L_x_5691) ;  /* 0xfffffe3c00a47947 */ /* 0x000fea000383ffff */
.L_x_5438:
        /* <DEDUP_REMOVED lines=8> */
.L_x_5693:
[----:B------:R-:W-:Y:S05]  /*24190*/  BSYNC B1 ;  /* 0x0000000000017941 */ /* 0x000fea0003800000 */
.L_x_5692:
[----:B------:R-:W-:Y:S05]  /*241a0*/  BRA `(.L_x_5694) ;  /* 0xfffffe4c00c07947 */ /* 0x000fea000383ffff */
.L_x_5439:
        /* <DEDUP_REMOVED lines=8> */
.L_x_5696:
[----:B------:R-:W-:Y:S05]  /*24230*/  BSYNC B1 ;  /* 0x0000000000017941 */ /* 0x000fea0003800000 */
.L_x_5695:
[----:B------:R-:W-:Y:S05]  /*24240*/  BRA `(.L_x_5697) ;  /* 0xfffffe4c00a07947 */ /* 0x000fea000383ffff */
.L_x_5440:
        /* <DEDUP_REMOVED lines=8> */
.L_x_5699:
[----:B------:R-:W-:Y:S05]  /*242d0*/  BSYNC B1 ;  /* 0x0000000000017941 */ /* 0x000fea0003800000 */
.L_x_5698:
[----:B------:R-:W-:Y:S05]  /*242e0*/  BRA `(.L_x_5700) ;  /* 0xfffffe4c00807947 */ /* 0x000fea000383ffff */
.L_x_5441:
[----:B------:R-:W-:Y:S01]  /*242f0*/  BSSY B1, `(.L_x_5701) ;  /* 0x0000008000017945 */ /* 0x000fe20003800000 */
[----:B------:R-:W-:Y:S01]  /*24300*/  MOV R13, R0 ;  /* 0x00000000000d7202 */ /* 0x000fe20000000f00 */
[----:B------:R-:W-:Y:S02]  /*24310*/  IMAD.MOV.U32 R12, RZ, RZ, RZ ;  /* 0x000000ffff0c7224 */ /* 0x000fe400078e00ff */
[----:B------:R-:W-:Y:S02]  /*24320*/  IMAD.MOV.U32 R11, RZ, RZ, 0x1c1f ;  /* 0x00001c1fff0b7424 */ /* 0x000fe400078e00ff */
[----:B------:R-:W-:-:S07]  /*24330*/  IMAD.MOV.U32 R15, RZ, RZ, -0x1 ;  /* 0xffffffffff0f7424 */ /* 0x000fce00078e00ff */
[----:B-----5:R-:W-:Y:S05]  /*24340*/  WARPSYNC.COLLECTIVE R15, `(.L_x_5702) ;  /* 0x000000000f087348 */ /* 0x020fea0003c00000 */
[----:B------:R0:W1:Y:S02]  /*24350*/  SHFL.IDX P6, R14, R13, R12, R11 ;  /* 0x0000000c0d0e7389 */ /* 0x00006400000c000b */
[----:B01---5:R-:W-:Y:S01]  /*24360*/  ENDCOLLECTIVE ;  /* 0x000000000000791b */ /* 0x023fe20003800000 */
.L_x_5702:
[----:B------:R-:W-:Y:S05]  /*24370*/  BSYNC B1 ;  /* 0x0000000000017941 */ /* 0x000fea0003800000 */
.L_x_5701:
[----:B------:R-:W-:Y:S05]  /*24380*/  BRA `(.L_x_5703) ;  /* 0xfffffe4c00607947 */ /* 0x000fea000383ffff */
.L_x_5442:
        /* <DEDUP_REMOVED lines=8> */
.L_x_5705:
[----:B------:R-:W-:Y:S05]  /*24410*/  BSYNC B1 ;  /* 0x0000000000017941 */ /* 0x000fea0003800000 */
.L_x_5704:
[----:B------:R-:W-:Y:S05]  /*24420*/  BRA `(.L_x_5706) ;  /* 0xfffffe4c00407947 */ /* 0x000fea000383ffff */
.L_x_5443:
        /* <DEDUP_REMOVED lines=8> */
.L_x_5708:
[----:B------:R-:W-:Y:S05]  /*244b0*/  BSYNC B1 ;  /* 0x0000000000017941 */ /* 0x000fea0003800000 */
.L_x_5707:
[----:B------:R-:W-:Y:S05]  /*244c0*/  BRA `(.L_x_5709) ;  /* 0xfffffe4c00247947 */ /* 0x000fea000383ffff */
.L_x_5444:
        /* <DEDUP_REMOVED lines=8> */
.L_x_5711:
[----:B------:R-:W-:Y:S05]  /*24550*/  BSYNC B1 ;  /* 0x0000000000017941 */ /* 0x000fea0003800000 */
.L_x_5710:
[----:B------:R-:W-:Y:S05]  /*24560*/  BRA `(.L_x_5712) ;  /* 0xfffffe4c00087947 */ /* 0x000fea000383ffff */
.L_x_5445:
        /* <DEDUP_REMOVED lines=8> */
.L_x_5714:
[----:B------:R-:W-:Y:S05]  /*245f0*/  BSYNC B1 ;  /* 0x0000000000017941 */ /* 0x000fea0003800000 */
.L_x_5713:
[----:B------:R-:W-:Y:S05]  /*24600*/  BRA `(.L_x_5715) ;  /* 0xfffffe4800ec7947 */ /* 0x000fea000383ffff */
.L_x_5447:
[----:B0-----:R0:W1:Y:S02]  /*24610*/  SYNCS.PHASECHK.TRANS64.TRYWAIT P1, [R18+URZ+0x38800], R3 ;  /* 0x03880003120075a7 */ /* 0x001064000802017f */
[----:B-1----:R-:W-:Y:S05]  /*24620*/  @!P1 NANOSLEEP.SYNCS 0x989680 ;  /* 0x009896800000995d */ /* 0x002fea0003900000 */
[----:B------:R-:W1:Y:S02]  /*24630*/  @!P1 SYNCS.PHASECHK.TRANS64 P1, [R18+URZ+0x38800], R3 ;  /* 0x03880003120095a7 */ /* 0x000e64000802007f */
[----:B-1----:R-:W-:Y:S05]  /*24640*/  @!P1 BRA `(.L_x_5447) ;  /* 0xfffffffc00f09947 */ /* 0x002fea000383ffff */
[----:B------:R-:W-:Y:S05]  /*24650*/  BRA `(.L_x_5716) ;  /* 0xfffffe4c00607947 */ /* 0x000fea000383ffff */
.L_x_5453:
[----:B--2---:R2:W3:Y:S02]  /*24660*/  SYNCS.PHASECHK.TRANS64.TRYWAIT P1, [R14+URZ+0x38830], R7 ;  /* 0x038830070e0075a7 */ /* 0x0044e4000802017f */
[----:B---3--:R-:W-:Y:S05]  /*24670*/  @!P1 NANOSLEEP.SYNCS 0x989680 ;  /* 0x009896800000995d */ /* 0x008fea0003900000 */
[----:B------:R-:W3:Y:S02]  /*24680*/  @!P1 SYNCS.PHASECHK.TRANS64 P1, [R14+URZ+0x38830], R7 ;  /* 0x038830070e0095a7 */ /* 0x000ee4000802007f */
[----:B---3--:R-:W-:Y:S05]  /*24690*/  @!P1 BRA `(.L_x_5453) ;  /* 0xfffffffc00f09947 */ /* 0x008fea000383ffff */
[----:B------:R-:W-:Y:S05]  /*246a0*/  BRA `(.L_x_5452) ;  /* 0xfffffe5800f87947 */ /* 0x000fea000383ffff */
.L_x_5455:
[----:B0-----:R0:W3:Y:S02]  /*246b0*/  SYNCS.PHASECHK.TRANS64.TRYWAIT P1, [R18+URZ+0x38810], R3 ;  /* 0x03881003120075a7 */ /* 0x0010e4000802017f */
[----:B---3--:R-:W-:Y:S05]  /*246c0*/  @!P1 NANOSLEEP.SYNCS 0x989680 ;  /* 0x009896800000995d */ /* 0x008fea0003900000 */
[----:B------:R-:W3:Y:S02]  /*246d0*/  @!P1 SYNCS.PHASECHK.TRANS64 P1, [R18+URZ+0x38810], R3 ;  /* 0x03881003120095a7 */ /* 0x000ee4000802007f */
[----:B---3--:R-:W-:Y:S05]  /*246e0*/  @!P1 BRA `(.L_x_5455) ;  /* 0xfffffffc00f09947 */ /* 0x008fea000383ffff */
[----:B------:R-:W-:Y:S05]  /*246f0*/  BRA `(.L_x_5717) ;  /* 0xfffffe5c00a87947 */ /* 0x000fea000383ffff */
.L_x_5459:
[----:B----4-:R4:W0:Y:S02]  /*24700*/  SYNCS.PHASECHK.TRANS64.TRYWAIT P2, [R14+URZ+0x38850], R7 ;  /* 0x038850070e0075a7 */ /* 0x010824000804017f */
[----:B0-----:R-:W-:Y:S05]  /*24710*/  @!P2 NANOSLEEP.SYNCS 0x989680 ;  /* 0x009896800000a95d */ /* 0x001fea0003900000 */
[----:B------:R-:W0:Y:S02]  /*24720*/  @!P2 SYNCS.PHASECHK.TRANS64 P2, [R14+URZ+0x38850], R7 ;  /* 0x038850070e00a5a7 */ /* 0x000e24000804007f */
[----:B0-----:R-:W-:Y:S05]  /*24730*/  @!P2 BRA `(.L_x_5459) ;  /* 0xfffffffc00f0a947 */ /* 0x001fea000383ffff */
[----:B------:R-:W-:Y:S05]  /*24740*/  BRA `(.L_x_5458) ;  /* 0xfffffe5c00cc7947 */ /* 0x000fea000383ffff */
.L_x_5479:
[----:B-1----:R1:W2:Y:S02]  /*24750*/  SYNCS.PHASECHK.TRANS64.TRYWAIT P2, [R199+URZ+0x38830], R204 ;  /* 0x038830ccc70075a7 */ /* 0x0022a4000804017f */
[----:B--2---:R-:W-:Y:S05]  /*24760*/  @!P2 NANOSLEEP.SYNCS 0x989680 ;  /* 0x009896800000a95d */ /* 0x004fea0003900000 */
[----:B------:R-:W2:Y:S02]  /*24770*/  @!P2 SYNCS.PHASECHK.TRANS64 P2, [R199+URZ+0x38830], R204 ;  /* 0x038830ccc700a5a7 */ /* 0x000ea4000804007f */
[----:B--2---:R-:W-:Y:S05]  /*24780*/  @!P2 BRA `(.L_x_5479) ;  /* 0xfffffffc00f0a947 */ /* 0x004fea000383ffff */
[----:B------:R-:W-:Y:S05]  /*24790*/  BRA `(.L_x_5478) ;  /* 0xfffffe9800607947 */ /* 0x000fea000383ffff */
.L_x_5484:
[----:B---3--:R3:W4:Y:S02]  /*247a0*/  SYNCS.PHASECHK.TRANS64.TRYWAIT P2, [R199+URZ+0x38850], R204 ;  /* 0x038850ccc70075a7 */ /* 0x008724000804017f */
[----:B----4-:R-:W-:Y:S05]  /*247b0*/  @!P2 NANOSLEEP.SYNCS 0x989680 ;  /* 0x009896800000a95d */ /* 0x010fea0003900000 */
[----:B------:R-:W4:Y:S02]  /*247c0*/  @!P2 SYNCS.PHASECHK.TRANS64 P2, [R199+URZ+0x38850], R204 ;  /* 0x038850ccc700a5a7 */ /* 0x000f24000804007f */
[----:B----4-:R-:W-:Y:S05]  /*247d0*/  @!P2 BRA `(.L_x_5484) ;  /* 0xfffffffc00f0a947 */ /* 0x010fea000383ffff */
[----:B------:R-:W-:Y:S05]  /*247e0*/  BRA `(.L_x_5483) ;  /* 0xfffffe9800fc7947 */ /* 0x000fea000383ffff */
.L_x_5505:
[----:B-1----:R1:W2:Y:S02]  /*247f0*/  SYNCS.PHASECHK.TRANS64.TRYWAIT P3, [R14+URZ+0x38830], R21 ;  /* 0x038830150e0075a7 */ /* 0x0022a4000806017f */
[----:B--2---:R-:W-:Y:S05]  /*24800*/  @!P3 NANOSLEEP.SYNCS 0x989680 ;  /* 0x009896800000b95d */ /* 0x004fea0003900000 */
[----:B------:R-:W2:Y:S02]  /*24810*/  @!P3 SYNCS.PHASECHK.TRANS64 P3, [R14+URZ+0x38830], R21 ;  /* 0x038830150e00b5a7 */ /* 0x000ea4000806007f */
[----:B--2---:R-:W-:Y:S05]  /*24820*/  @!P3 BRA `(.L_x_5505) ;  /* 0xfffffffc00f0b947 */ /* 0x004fea000383ffff */
[----:B------:R-:W-:Y:S05]  /*24830*/  BRA `(.L_x_5504) ;  /* 0xfffffedc00147947 */ /* 0x000fea000383ffff */
.L_x_5510:
[----:B---3--:R3:W4:Y:S02]  /*24840*/  SYNCS.PHASECHK.TRANS64.TRYWAIT P3, [R14+URZ+0x38850], R21 ;  /* 0x038850150e0075a7 */ /* 0x008724000806017f */
[----:B----4-:R-:W-:Y:S05]  /*24850*/  @!P3 NANOSLEEP.SYNCS 0x989680 ;  /* 0x009896800000b95d */ /* 0x010fea0003900000 */
[----:B------:R-:W4:Y:S02]  /*24860*/  @!P3 SYNCS.PHASECHK.TRANS64 P3, [R14+URZ+0x38850], R21 ;  /* 0x038850150e00b5a7 */ /* 0x000f24000806007f */
[----:B----4-:R-:W-:Y:S05]  /*24870*/  @!P3 BRA `(.L_x_5510) ;  /* 0xfffffffc00f0b947 */ /* 0x010fea000383ffff */
[----:B------:R-:W-:Y:S05]  /*24880*/  BRA `(.L_x_5509) ;  /* 0xfffffedc00b07947 */ /* 0x000fea000383ffff */
.L_x_5518:
[----:B-1----:R1:W2:Y:S02]  /*24890*/  SYNCS.PHASECHK.TRANS64.TRYWAIT P2, [R191+URZ+0x38830], R190 ;  /* 0x038830bebf0075a7 */ /* 0x0022a4000804017f */
[----:B--2---:R-:W-:Y:S05]  /*248a0*/  @!P2 NANOSLEEP.SYNCS 0x989680 ;  /* 0x009896800000a95d */ /* 0x004fea0003900000 */
[----:B------:R-:W2:Y:S02]  /*248b0*/  @!P2 SYNCS.PHASECHK.TRANS64 P2, [R191+URZ+0x38830], R190 ;  /* 0x038830bebf00a5a7 */ /* 0x000ea4000804007f */
[----:B--2---:R-:W-:Y:S05]  /*248c0*/  @!P2 BRA `(.L_x_5518) ;  /* 0xfffffffc00f0a947 */ /* 0x004fea000383ffff */
[----:B------:R-:W-:Y:S05]  /*248d0*/  BRA `(.L_x_5517) ;  /* 0xffffff10009c7947 */ /* 0x000fea000383ffff */
.L_x_5523:
[----:B---3--:R3:W4:Y:S02]  /*248e0*/  SYNCS.PHASECHK.TRANS64.TRYWAIT P2, [R191+URZ+0x38850], R190 ;  /* 0x038850bebf0075a7 */ /* 0x008724000804017f */
[----:B----4-:R-:W-:Y:S05]  /*248f0*/  @!P2 NANOSLEEP.SYNCS 0x989680 ;  /* 0x009896800000a95d */ /* 0x010fea0003900000 */
[----:B------:R-:W4:Y:S02]  /*24900*/  @!P2 SYNCS.PHASECHK.TRANS64 P2, [R191+URZ+0x38850], R190 ;  /* 0x038850bebf00a5a7 */ /* 0x000f24000804007f */
[----:B----4-:R-:W-:Y:S05]  /*24910*/  @!P2 BRA `(.L_x_5523) ;  /* 0xfffffffc00f0a947 */ /* 0x010fea000383ffff */
[----:B------:R-:W-:Y:S05]  /*24920*/  BRA `(.L_x_5522) ;  /* 0xffffff1400387947 */ /* 0x000fea000383ffff */
.L_x_5567:
        /* <DEDUP_REMOVED lines=11> */
.L_x_5719:
[----:B------:R-:W-:Y:S05]  /*249e0*/  BSYNC B1 ;  /* 0x0000000000017941 */ /* 0x000fea0003800000 */
.L_x_5718:
[----:B------:R-:W-:Y:S05]  /*249f0*/  BRA `(.L_x_5720) ;  /* 0xffffff9800607947 */ /* 0x000fea000383ffff */
.L_x_5568:
[----:B------:R-:W-:Y:S01]  /*24a00*/  BSSY B1, `(.L_x_5721) ;  /* 0x0000006000017945 */ /* 0x000fe20003800000 */
[----:B------:R-:W-:-:S07]  /*24a10*/  IMAD.MOV.U32 R15, RZ, RZ, -0x1 ;  /* 0xffffffffff0f7424 */ /* 0x000fce00078e00ff */
[----:B0-----:R-:W-:Y:S05]  /*24a20*/  WARPSYNC.COLLECTIVE R15, `(.L_x_5722) ;  /* 0x000000000f0c7348 */ /* 0x001fea0003c00000 */
[----:B------:R-:W-:Y:S02]  /*24a30*/  ELECT P6, UR62, PT ;  /* 0x00000000003e782f */ /* 0x000fe400038c0000 */
[----:B------:R-:W-:Y:S01]  /*24a40*/  MOV R14, UR62 ;  /* 0x0000003e000e7c02 */ /* 0x000fe20008000f00 */
[----:B0-----:R-:W-:Y:S10]  /*24a50*/  ENDCOLLECTIVE ;  /* 0x000000000000791b */ /* 0x001ff40003800000 */
.L_x_5722:
[----:B------:R-:W-:Y:S05]  /*24a60*/  BSYNC B1 ;  /* 0x0000000000017941 */ /* 0x000fea0003800000 */
.L_x_5721:
[----:B------:R-:W-:Y:S05]  /*24a70*/  BRA `(.L_x_5723) ;  /* 0xffffff98004c7947 */ /* 0x000fea000383ffff */
.L_x_5569:
[----:B-1----:R1:W2:Y:S02]  /*24a80*/  SYNCS.PHASECHK.TRANS64.TRYWAIT P0, [R7+URZ+0x38820], R8 ;  /* 0x03882008070075a7 */ /* 0x0022a4000800017f */
[----:B--2---:R-:W-:Y:S05]  /*24a90*/  @!P0 NANOSLEEP.SYNCS 0x989680 ;  /* 0x009896800000895d */ /* 0x004fea0003900000 */
[----:B------:R-:W2:Y:S02]  /*24aa0*/  @!P0 SYNCS.PHASECHK.TRANS64 P0, [R7+URZ+0x38820], R8 ;  /* 0x03882008070085a7 */ /* 0x000ea4000800007f */
[----:B--2---:R-:W-:Y:S05]  /*24ab0*/  @!P0 BRA `(.L_x_5569) ;  /* 0xfffffffc00f08947 */ /* 0x004fea000383ffff */
[----:B------:R-:W-:Y:S05]  /*24ac0*/  BRA `(.L_x_5724) ;  /* 0xffffff98006c7947 */ /* 0x000fea000383ffff */
.L_x_5572:
[----:B-1----:R1:W2:Y:S02]  /*24ad0*/  SYNCS.PHASECHK.TRANS64.TRYWAIT P0, [R8+URZ+0x388a0], R9 ;  /* 0x0388a009080075a7 */ /* 0x0022a4000800017f */
[----:B--2---:R-:W-:Y:S05]  /*24ae0*/  @!P0 NANOSLEEP.SYNCS 0x989680 ;  /* 0x009896800000895d */ /* 0x004fea0003900000 */
[----:B------:R-:W2:Y:S02]  /*24af0*/  @!P0 SYNCS.PHASECHK.TRANS64 P0, [R8+URZ+0x388a0], R9 ;  /* 0x0388a009080085a7 */ /* 0x000ea4000800007f */
[----:B--2---:R-:W-:Y:S05]  /*24b00*/  @!P0 BRA `(.L_x_5572) ;  /* 0xfffffffc00f08947 */ /* 0x004fea000383ffff */
[----:B------:R-:W-:Y:S05]  /*24b10*/  BRA `(.L_x_5725) ;  /* 0xffffff9800787947 */ /* 0x000fea000383ffff */
.L_x_5574:
[----:B--2---:R2:W3:Y:S02]  /*24b20*/  SYNCS.PHASECHK.TRANS64.TRYWAIT P0, [R8+URZ+0x388c0], R9 ;  /* 0x0388c009080075a7 */ /* 0x0044e4000800017f */
[----:B---3--:R-:W-:Y:S05]  /*24b30*/  @!P0 NANOSLEEP.SYNCS 0x989680 ;  /* 0x009896800000895d */ /* 0x008fea0003900000 */
[----:B------:R-:W3:Y:S02]  /*24b40*/  @!P0 SYNCS.PHASECHK.TRANS64 P0, [R8+URZ+0x388c0], R9 ;  /* 0x0388c009080085a7 */ /* 0x000ee4000800007f */
[----:B---3--:R-:W-:Y:S05]  /*24b50*/  @!P0 BRA `(.L_x_5574) ;  /* 0xfffffffc00f08947 */ /* 0x008fea000383ffff */
[----:B------:R-:W-:Y:S05]  /*24b60*/  BRA `(.L_x_5726) ;  /* 0xffffff9800e07947 */ /* 0x000fea000383ffff */
.L_x_5578:
[----:B-1----:R1:W2:Y:S02]  /*24b70*/  SYNCS.PHASECHK.TRANS64.TRYWAIT P0, [R9+URZ+0x388a0], R10 ;  /* 0x0388a00a090075a7 */ /* 0x0022a4000800017f */
[----:B--2---:R-:W-:Y:S05]  /*24b80*/  @!P0 NANOSLEEP.SYNCS 0x989680 ;  /* 0x009896800000895d */ /* 0x004fea0003900000 */
[----:B------:R-:W2:Y:S02]  /*24b90*/  @!P0 SYNCS.PHASECHK.TRANS64 P0, [R9+URZ+0x388a0], R10 ;  /* 0x0388a00a090085a7 */ /* 0x000ea4000800007f */
[----:B--2---:R-:W-:Y:S05]  /*24ba0*/  @!P0 BRA `(.L_x_5578) ;  /* 0xfffffffc00f08947 */ /* 0x004fea000383ffff */
[----:B------:R-:W-:Y:S05]  /*24bb0*/  BRA `(.L_x_5727) ;  /* 0xffffffa000247947 */ /* 0x000fea000383ffff */
.L_x_5580:
[----:B--2---:R2:W3:Y:S02]  /*24bc0*/  SYNCS.PHASECHK.TRANS64.TRYWAIT P1, [R9+URZ+0x388c0], R10 ;  /* 0x0388c00a090075a7 */ /* 0x0044e4000802017f */
[----:B---3--:R-:W-:Y:S05]  /*24bd0*/  @!P1 NANOSLEEP.SYNCS 0x989680 ;  /* 0x009896800000995d */ /* 0x008fea0003900000 */
[----:B------:R-:W3:Y:S02]  /*24be0*/  @!P1 SYNCS.PHASECHK.TRANS64 P1, [R9+URZ+0x388c0], R10 ;  /* 0x0388c00a090095a7 */ /* 0x000ee4000802007f */
[----:B---3--:R-:W-:Y:S05]  /*24bf0*/  @!P1 BRA `(.L_x_5580) ;  /* 0xfffffffc00f09947 */ /* 0x008fea000383ffff */
[----:B------:R-:W-:Y:S05]  /*24c00*/  BRA `(.L_x_5728) ;  /* 0xffffffa000847947 */ /* 0x000fea000383ffff */
.L_x_5598:
[----:B------:R-:W0:Y:S01]  /*24c10*/  S2R R5, SR_TID.X ;  /* 0x0000000000057919 */ /* 0x000e220000002100 */
[----:B------:R-:W-:Y:S01]  /*24c20*/  BSSY B0, `(.L_x_5729) ;  /* 0x000000a000007945 */ /* 0x000fe20003800000 */
[----:B------:R-:W-:Y:S02]  /*24c30*/  IMAD.MOV.U32 R12, RZ, RZ, RZ ;  /* 0x000000ffff0c7224 */ /* 0x000fe400078e00ff */
[----:B-1----:R-:W-:Y:S02]  /*24c40*/  IMAD.MOV.U32 R11, RZ, RZ, 0x1f ;  /* 0x0000001fff0b7424 */ /* 0x002fe400078e00ff */
[----:B------:R-:W-:Y:S01]  /*24c50*/  IMAD.MOV.U32 R15, RZ, RZ, -0x1 ;  /* 0xffffffffff0f7424 */ /* 0x000fe200078e00ff */
[----:B0-----:R-:W-:-:S04]  /*24c60*/  SHF.R.U32.HI R5, RZ, 0x5, R5 ;  /* 0x00000005ff057819 */ /* 0x001fc80000011605 */
[----:B------:R-:W-:-:S04]  /*24c70*/  LOP3.LUT R5, R5, 0x3, RZ, 0xc0, !PT ;  /* 0x0000000305057812 */ /* 0x000fc800078ec0ff */
[----:B------:R-:W-:-:S07]  /*24c80*/  MOV R13, R5 ;  /* 0x00000005000d7202 */ /* 0x000fce0000000f00 */
[----:B------:R-:W-:Y:S05]  /*24c90*/  WARPSYNC.COLLECTIVE R15, `(.L_x_5730) ;  /* 0x000000000f087348 */ /* 0x000fea0003c00000 */
[----:B------:R0:W1:Y:S02]  /*24ca0*/  SHFL.IDX P6, R14, R13, R12, R11 ;  /* 0x0000000c0d0e7389 */ /* 0x00006400000c000b */
[----:B01----:R-:W-:Y:S01]  /*24cb0*/  ENDCOLLECTIVE ;  /* 0x000000000000791b */ /* 0x003fe20003800000 */
.L_x_5730:
[----:B------:R-:W-:Y:S05]  /*24cc0*/  BSYNC B0 ;  /* 0x0000000000007941 */ /* 0x000fea0003800000 */
.L_x_5729:
[----:B------:R-:W-:Y:S05]  /*24cd0*/  BRA `(.L_x_5731) ;  /* 0xffffffb0005c7947 */ /* 0x000fea000383ffff */
.L_x_5599:
[----:B------:R-:W-:Y:S01]  /*24ce0*/  BSSY B0, `(.L_x_5732) ;  /* 0x0000006000007945 */ /* 0x000fe20003800000 */
[----:B------:R-:W-:-:S07]  /*24cf0*/  IMAD.MOV.U32 R15, RZ, RZ, -0x1 ;  /* 0xffffffffff0f7424 */ /* 0x000fce00078e00ff */
[----:B-1----:R-:W-:Y:S05]  /*24d00*/  WARPSYNC.COLLECTIVE R15, `(.L_x_5733) ;  /* 0x000000000f0c7348 */ /* 0x002fea0003c00000 */
[----:B------:R-:W-:Y:S02]  /*24d10*/  ELECT P6, UR62, PT ;  /* 0x00000000003e782f */ /* 0x000fe400038c0000 */
[----:B------:R-:W-:Y:S01]  /*24d20*/  MOV R14, UR62 ;  /* 0x0000003e000e7c02 */ /* 0x000fe20008000f00 */
[----:B-1----:R-:W-:Y:S10]  /*24d30*/  ENDCOLLECTIVE ;  /* 0x000000000000791b */ /* 0x002ff40003800000 */
.L_x_5733:
[----:B------:R-:W-:Y:S05]  /*24d40*/  BSYNC B0 ;  /* 0x0000000000007941 */ /* 0x000fea0003800000 */
.L_x_5732:
[----:B------:R-:W-:Y:S05]  /*24d50*/  BRA `(.L_x_5734) ;  /* 0xffffffb0004c7947 */ /* 0x000fea000383ffff */
.L_x_5602:
[----:B0-----:R0:W1:Y:S02]  /*24d60*/  SYNCS.PHASECHK.TRANS64.TRYWAIT P0, [R5+URZ+0x38840], R7 ;  /* 0x03884007050075a7 */ /* 0x001064000800017f */
[----:B-1----:R-:W-:Y:S05]  /*24d70*/  @!P0 NANOSLEEP.SYNCS 0x989680 ;  /* 0x009896800000895d */ /* 0x002fea0003900000 */
[----:B------:R-:W1:Y:S02]  /*24d80*/  @!P0 SYNCS.PHASECHK.TRANS64 P0, [R5+URZ+0x38840], R7 ;  /* 0x03884007050085a7 */ /* 0x000e64000800007f */
[----:B-1----:R-:W-:Y:S05]  /*24d90*/  @!P0 BRA `(.L_x_5602) ;  /* 0xfffffffc00f08947 */ /* 0x002fea000383ffff */
[----:B------:R-:W-:Y:S05]  /*24da0*/  BRA `(.L_x_5735) ;  /* 0xffffffb000b47947 */ /* 0x000fea000383ffff */
.L_x_5606:
        /* <DEDUP_REMOVED lines=8> */
.L_x_5609:
[----:B0-----:R0:W1:Y:S02]  /*24e30*/  SYNCS.PHASECHK.TRANS64.TRYWAIT P0, [R2+URZ+0x38860], R5 ;  /* 0x03886005020075a7 */ /* 0x001064000800017f */
[----:B-1----:R-:W-:Y:S05]  /*24e40*/  @!P0 NANOSLEEP.SYNCS 0x989680 ;  /* 0x009896800000895d */ /* 0x002fea0003900000 */
[----:B------:R-:W1:Y:S02]  /*24e50*/  @!P0 SYNCS.PHASECHK.TRANS64 P0, [R2+URZ+0x38860], R5 ;  /* 0x03886005020085a7 */ /* 0x000e64000800007f */
[----:B-1----:R-:W-:Y:S05]  /*24e60*/  @!P0 BRA `(.L_x_5609) ;  /* 0xfffffffc00f08947 */ /* 0x002fea000383ffff */
[----:B------:R-:W-:Y:S05]  /*24e70*/  BRA `(.L_x_5737) ;  /* 0xffffffb800b87947 */ /* 0x000fea000383ffff */
.L_x_5618:
[----:B--2---:R2:W3:Y:S02]  /*24e80*/  SYNCS.PHASECHK.TRANS64.TRYWAIT P0, [R2+URZ+0x38840], R3 ;  /* 0x03884003020075a7 */ /* 0x0044e4000800017f */
[----:B---3--:R-:W-:Y:S05]  /*24e90*/  @!P0 NANOSLEEP.SYNCS 0x989680 ;  /* 0x009896800000895d */ /* 0x008fea0003900000 */
[----:B------:R-:W3:Y:S02]  /*24ea0*/  @!P0 SYNCS.PHASECHK.TRANS64 P0, [R2+URZ+0x38840], R3 ;  /* 0x03884003020085a7 */ /* 0x000ee4000800007f */
[----:B---3--:R-:W-:Y:S05]  /*24eb0*/  @!P0 BRA `(.L_x_5618) ;  /* 0xfffffffc00f08947 */ /* 0x008fea000383ffff */
[----:B------:R-:W-:Y:S05]  /*24ec0*/  BRA `(.L_x_5738) ;  /* 0xffffffc0008c7947 */ /* 0x000fea000383ffff */
.L_x_5620:
[----:B0-----:R0:W3:Y:S02]  /*24ed0*/  SYNCS.PHASECHK.TRANS64.TRYWAIT P0, [R2+URZ+0x38860], R3 ;  /* 0x03886003020075a7 */ /* 0x0010e4000800017f */
[----:B---3--:R-:W-:Y:S05]  /*24ee0*/  @!P0 NANOSLEEP.SYNCS 0x989680 ;  /* 0x009896800000895d */ /* 0x008fea0003900000 */
[----:B------:R-:W3:Y:S02]  /*24ef0*/  @!P0 SYNCS.PHASECHK.TRANS64 P0, [R2+URZ+0x38860], R3 ;  /* 0x03886003020085a7 */ /* 0x000ee4000800007f */
[----:B---3--:R-:W-:Y:S05]  /*24f00*/  @!P0 BRA `(.L_x_5620) ;  /* 0xfffffffc00f08947 */ /* 0x008fea000383ffff */
[----:B------:R-:W-:Y:S05]  /*24f10*/  BRA `(.L_x_5739) ;  /* 0xffffffc400007947 */ /* 0x000fea000383ffff */
.L_x_5625:
[----:B---3--:R3:W4:Y:S02]  /*24f20*/  SYNCS.PHASECHK.TRANS64.TRYWAIT P0, [R2+URZ+0x38840], R3 ;  /* 0x03884003020075a7 */ /* 0x008724000800017f */
[----:B----4-:R-:W-:Y:S05]  /*24f30*/  @!P0 NANOSLEEP.SYNCS 0x989680 ;  /* 0x009896800000895d */ /* 0x010fea0003900000 */
[----:B------:R-:W4:Y:S02]  /*24f40*/  @!P0 SYNCS.PHASECHK.TRANS64 P0, [R2+URZ+0x38840], R3 ;  /* 0x03884003020085a7 */ /* 0x000f24000800007f */
[----:B----4-:R-:W-:Y:S05]  /*24f50*/  @!P0 BRA `(.L_x_5625) ;  /* 0xfffffffc00f08947 */ /* 0x010fea000383ffff */
[----:B------:R-:W-:Y:S05]  /*24f60*/  BRA `(.L_x_5740) ;  /* 0xffffffc800a07947 */ /* 0x000fea000383ffff */
.L_x_5627:
[----:B0-----:R0:W2:Y:S02]  /*24f70*/  SYNCS.PHASECHK.TRANS64.TRYWAIT P1, [R2+URZ+0x38860], R3 ;  /* 0x03886003020075a7 */ /* 0x0010a4000802017f */
[----:B--2---:R-:W-:Y:S05]  /*24f80*/  @!P1 NANOSLEEP.SYNCS 0x989680 ;  /* 0x009896800000995d */ /* 0x004fea0003900000 */
[----:B------:R-:W2:Y:S02]  /*24f90*/  @!P1 SYNCS.PHASECHK.TRANS64 P1, [R2+URZ+0x38860], R3 ;  /* 0x03886003020095a7 */ /* 0x000ea4000802007f */
[----:B--2---:R-:W-:Y:S05]  /*24fa0*/  @!P1 BRA `(.L_x_5627) ;  /* 0xfffffffc00f09947 */ /* 0x004fea000383ffff */
[----:B------:R-:W-:Y:S05]  /*24fb0*/  BRA `(.L_x_5741) ;  /* 0xffffffcc00107947 */ /* 0x000fea000383ffff */
.L_x_5632:
[----:B---3--:R3:W4:Y:S02]  /*24fc0*/  SYNCS.PHASECHK.TRANS64.TRYWAIT P0, [R2+URZ+0x38840], R3 ;  /* 0x03884003020075a7 */ /* 0x008724000800017f */
[----:B----4-:R-:W-:Y:S05]  /*24fd0*/  @!P0 NANOSLEEP.SYNCS 0x989680 ;  /* 0x009896800000895d */ /* 0x010fea0003900000 */
[----:B------:R-:W4:Y:S02]  /*24fe0*/  @!P0 SYNCS.PHASECHK.TRANS64 P0, [R2+URZ+0x38840], R3 ;  /* 0x03884003020085a7 */ /* 0x000f24000800007f */
[----:B----4-:R-:W-:Y:S05]  /*24ff0*/  @!P0 BRA `(.L_x_5632) ;  /* 0xfffffffc00f08947 */ /* 0x010fea000383ffff */
[----:B------:R-:W-:Y:S05]  /*25000*/  BRA `(.L_x_5742) ;  /* 0xffffffd0008c7947 */ /* 0x000fea000383ffff */
.L_x_5634:
[----:B0-----:R0:W2:Y:S02]  /*25010*/  SYNCS.PHASECHK.TRANS64.TRYWAIT P1, [R2+URZ+0x38860], R3 ;  /* 0x03886003020075a7 */ /* 0x0010a4000802017f */
[----:B--2---:R-:W-:Y:S05]  /*25020*/  @!P1 NANOSLEEP.SYNCS 0x989680 ;  /* 0x009896800000995d */ /* 0x004fea0003900000 */
[----:B------:R-:W2:Y:S02]  /*25030*/  @!P1 SYNCS.PHASECHK.TRANS64 P1, [R2+URZ+0x38860], R3 ;  /* 0x03886003020095a7 */ /* 0x000ea4000802007f */
[----:B--2---:R-:W-:Y:S05]  /*25040*/  @!P1 BRA `(.L_x_5634) ;  /* 0xfffffffc00f09947 */ /* 0x004fea000383ffff */
[----:B------:R-:W-:Y:S05]  /*25050*/  BRA `(.L_x_5743) ;  /* 0xffffffd400007947 */ /* 0x000fea000383ffff */
.L_x_5639:
[----:B------:R-:W-:Y:S01]  /*25060*/  BSSY B0, `(.L_x_5744) ;  /* 0x0000008000007945 */ /* 0x000fe20003800000 */
[----:B0-----:R-:W-:Y:S02]  /*25070*/  IMAD.MOV.U32 R13, RZ, RZ, R16 ;  /* 0x000000ffff0d7224 */ /* 0x001fe400078e0010 */
[----:B------:R-:W-:Y:S02]  /*25080*/  IMAD.MOV.U32 R12, RZ, RZ, RZ ;  /* 0x000000ffff0c7224 */ /* 0x000fe400078e00ff */
[----:B-1----:R-:W-:Y:S02]  /*25090*/  IMAD.MOV.U32 R11, RZ, RZ, 0x1f ;  /* 0x0000001fff0b7424 */ /* 0x002fe400078e00ff */
[----:B------:R-:W-:-:S07]  /*250a0*/  IMAD.MOV.U32 R15, RZ, RZ, -0x1 ;  /* 0xffffffffff0f7424 */ /* 0x000fce00078e00ff */
[----:B--23--:R-:W-:Y:S05]  /*250b0*/  WARPSYNC.COLLECTIVE R15, `(.L_x_5745) ;  /* 0x000000000f087348 */ /* 0x00cfea0003c00000 */
[----:B------:R0:W1:Y:S02]  /*250c0*/  SHFL.IDX P6, R14, R13, R12, R11 ;  /* 0x0000000c0d0e7389 */ /* 0x00006400000c000b */
[----:B0123--:R-:W-:Y:S01]  /*250d0*/  ENDCOLLECTIVE ;  /* 0x000000000000791b */ /* 0x00ffe20003800000 */
.L_x_5745:
[----:B------:R-:W-:Y:S05]  /*250e0*/  BSYNC B0 ;  /* 0x0000000000007941 */ /* 0x000fea0003800000 */
.L_x_5744:
        /* <DEDUP_REMOVED lines=8> */
.L_x_5746:
[----:B------:R-:W-:Y:S01]  /*25170*/  IMAD.MOV.U32 R16, RZ, RZ, R14 ;  /* 0x000000ffff107224 */ /* 0x000fe200078e000e */
[----:B------:R-:W-:Y:S06]  /*25180*/  BRA `(.L_x_5747) ;  /* 0xffffffd800507947 */ /* 0x000fec000383ffff */
.L_x_5642:
        /* <DEDUP_REMOVED lines=8> */
.L_x_5749:
[----:B------:R-:W-:Y:S05]  /*25210*/  BSYNC B0 ;  /* 0x0000000000007941 */ /* 0x000fea0003800000 */
.L_x_5748:
        /* <DEDUP_REMOVED lines=10> */
.L_x_5750:
        /* <DEDUP_REMOVED lines=8> */
.L_x_5751:
        /* <DEDUP_REMOVED lines=8> */
.L_x_5752:
        /* <DEDUP_REMOVED lines=8> */
.L_x_5753:
        /* <DEDUP_REMOVED lines=8> */
.L_x_5754:
[----:B------:R-:W-:Y:S05]  /*254c0*/  BRA `(.L_x_5755) ;  /* 0xffffffd800147947 */ /* 0x000fea000383ffff */
.L_x_5647:
        /* <DEDUP_REMOVED lines=8> */
.L_x_5757:
[----:B------:R-:W-:Y:S05]  /*25550*/  BSYNC B0 ;  /* 0x0000000000007941 */ /* 0x000fea0003800000 */
.L_x_5756:
        /* <DEDUP_REMOVED lines=11> */
.L_x_5758:
        /* <DEDUP_REMOVED lines=8> */
.L_x_5759:
        /* <DEDUP_REMOVED lines=8> */
.L_x_5760:
        /* <DEDUP_REMOVED lines=8> */
.L_x_5761:
        /* <DEDUP_REMOVED lines=8> */
.L_x_5762:
[----:B------:R-:W-:Y:S05]  /*25810*/  BRA `(.L_x_5763) ;  /* 0xffffffd400f47947 */ /* 0x000fea000383ffff */
.L_x_5649:
[----:B------:R-:W-:Y:S01]  /*25820*/  BSSY B0, `(.L_x_5764) ;  /* 0x0000006000007945 */ /* 0x000fe20003800000 */
[----:B------:R-:W-:Y:S01]  /*25830*/  PLOP3.LUT P6, PT, P6, PT, PT, 0x8, 0x0 ;  /* 0x000000000000781c */ /* 0x000fe200037ce170 */
[----:B------:R-:W-:-:S12]  /*25840*/  IMAD.MOV.U32 R15, RZ, RZ, -0x1 ;  /* 0xffffffffff0f7424 */ /* 0x000fd800078e00ff */
[----:B01----:R-:W-:Y:S05]  /*25850*/  WARPSYNC.COLLECTIVE R15, `(.L_x_5765) ;  /* 0x000000000f087348 */ /* 0x003fea0003c00000 */
[----:B------:R-:W-:Y:S01]  /*25860*/  VOTE.ANY R14, PT, P6 ;  /* 0x00000000000e7806 */ /* 0x000fe200030e0100 */
[----:B01----:R-:W-:Y:S06]  /*25870*/  ENDCOLLECTIVE ;  /* 0x000000000000791b */ /* 0x003fec0003800000 */
.L_x_5765:
[----:B------:R-:W-:Y:S05]  /*25880*/  BSYNC B0 ;  /* 0x0000000000007941 */ /* 0x000fea0003800000 */
.L_x_5764:
        /* <DEDUP_REMOVED lines=9> */
.L_x_5766:
[----:B------:R-:W-:Y:S01]  /*25920*/  IMAD.MOV.U32 R17, RZ, RZ, R14 ;  /* 0x000000ffff117224 */ /* 0x000fe200078e000e */
[----:B------:R-:W-:Y:S06]  /*25930*/  BRA `(.L_x_5767) ;  /* 0xffffffd400e47947 */ /* 0x000fec000383ffff */
.L_x_5651:
[----:B------:R-:W-:Y:S01]  /*25940*/  BSSY B0, `(.L_x_5768) ;  /* 0x0000007000007945 */ /* 0x000fe20003800000 */
[----:B------:R-:W-:Y:S02]  /*25950*/  IMAD.MOV.U32 R13, RZ, RZ, R2 ;  /* 0x000000ffff0d7224 */ /* 0x000fe400078e0002 */
[----:B-1----:R-:W-:Y:S02]  /*25960*/  IMAD.MOV.U32 R11, RZ, RZ, 0x1f ;  /* 0x0000001fff0b7424 */ /* 0x002fe400078e00ff */
[----:B------:R-:W-:-:S07]  /*25970*/  IMAD.MOV.U32 R15, RZ, RZ, -0x1 ;  /* 0xffffffffff0f7424 */ /* 0x000fce00078e00ff */
[----:B0-23--:R-:W-:Y:S05]  /*25980*/  WARPSYNC.COLLECTIVE R15, `(.L_x_5769) ;  /* 0x000000000f087348 */ /* 0x00dfea0003c00000 */
[----:B------:R1:W4:Y:S02]  /*25990*/  SHFL.IDX P6, R14, R13, R12, R11 ;  /* 0x0000000c0d0e7389 */ /* 0x00032400000c000b */
[----:B01234-:R-:W-:Y:S01]  /*259a0*/  ENDCOLLECTIVE ;  /* 0x000000000000791b */ /* 0x01ffe20003800000 */
.L_x_5769:
[----:B------:R-:W-:Y:S05]  /*259b0*/  BSYNC B0 ;  /* 0x0000000000007941 */ /* 0x000fea0003800000 */
.L_x_5768:
[----:B------:R-:W-:Y:S01]  /*259c0*/  IMAD.MOV.U32 R7, RZ, RZ, R14 ;  /* 0x000000ffff077224 */ /* 0x000fe200078e000e */
[----:B------:R-:W-:Y:S06]  /*259d0*/  BRA `(.L_x_5650) ;  /* 0xffffffd400d87947 */ /* 0x000fec000383ffff */
.L_x_5654:
[----:B-1----:R1:W2:Y:S02]  /*259e0*/  SYNCS.PHASECHK.TRANS64.TRYWAIT P0, [R0+URZ+0x38820], R3 ;  /* 0x03882003000075a7 */ /* 0x0022a4000800017f */
[----:B--2---:R-:W-:Y:S05]  /*259f0*/  @!P0 NANOSLEEP.SYNCS 0x989680 ;  /* 0x009896800000895d */ /* 0x004fea0003900000 */
[----:B------:R-:W2:Y:S02]  /*25a00*/  @!P0 SYNCS.PHASECHK.TRANS64 P0, [R0+URZ+0x38820], R3 ;  /* 0x03882003000085a7 */ /* 0x000ea4000800007f */
[----:B--2---:R-:W-:Y:S05]  /*25a10*/  @!P0 BRA `(.L_x_5654) ;  /* 0xfffffffc00f08947 */ /* 0x004fea000383ffff */
[----:B------:R-:W-:Y:S05]  /*25a20*/  BRA `(.L_x_5770) ;  /* 0xffffffdc00507947 */ /* 0x000fea000383ffff */
.L_x_5655:
[----:B---3--:R-:W2:Y:S01]  /*25a30*/  S2R R2, SR_TID.X ;  /* 0x0000000000027919 */ /* 0x008ea20000002100 */
        /* <DEDUP_REMOVED lines=10> */
.L_x_5772:
[----:B------:R-:W-:Y:S05]  /*25ae0*/  BSYNC B0 ;  /* 0x0000000000007941 */ /* 0x000fea0003800000 */
.L_x_5771:
[----:B------:R-:W-:Y:S05]  /*25af0*/  BRA `(.L_x_5773) ;  /* 0xffffffdc00347947 */ /* 0x000fea000383ffff */
.L_x_5656:
[----:B------:R-:W-:Y:S01]  /*25b00*/  BSSY B0, `(.L_x_5774) ;  /* 0x0000006000007945 */ /* 0x000fe20003800000 */
[----:B------:R-:W-:-:S07]  /*25b10*/  IMAD.MOV.U32 R15, RZ, RZ, -0x1 ;  /* 0xffffffffff0f7424 */ /* 0x000fce00078e00ff */
[----:B012---:R-:W-:Y:S05]  /*25b20*/  WARPSYNC.COLLECTIVE R15, `(.L_x_5775) ;  /* 0x000000000f0c7348 */ /* 0x007fea0003c00000 */
[----:B------:R-:W-:Y:S02]  /*25b30*/  ELECT P6, UR62, PT ;  /* 0x00000000003e782f */ /* 0x000fe400038c0000 */
[----:B------:R-:W-:Y:S01]  /*25b40*/  MOV R14, UR62 ;  /* 0x0000003e000e7c02 */ /* 0x000fe20008000f00 */
[----:B012---:R-:W-:Y:S10]  /*25b50*/  ENDCOLLECTIVE ;  /* 0x000000000000791b */ /* 0x007ff40003800000 */
.L_x_5775:
[----:B------:R-:W-:Y:S05]  /*25b60*/  BSYNC B0 ;  /* 0x0000000000007941 */ /* 0x000fea0003800000 */
.L_x_5774:
[----:B------:R-:W-:Y:S05]  /*25b70*/  BRA `(.L_x_5776) ;  /* 0xffffffdc00287947 */ /* 0x000fea000383ffff */
.L_x_5658:
[----:B-1----:R1:W2:Y:S02]  /*25b80*/  SYNCS.PHASECHK.TRANS64.TRYWAIT P0, [R6+URZ], R5 ;  /* 0x00000005060075a7 */ /* 0x0022a4000800017f */
[----:B--2---:R-:W-:Y:S05]  /*25b90*/  @!P0 NANOSLEEP.SYNCS 0x989680 ;  /* 0x009896800000895d */ /* 0x004fea0003900000 */
[----:B------:R-:W2:Y:S02]  /*25ba0*/  @!P0 SYNCS.PHASECHK.TRANS64 P0, [R6+URZ], R5 ;  /* 0x00000005060085a7 */ /* 0x000ea4000800007f */
[----:B--2---:R-:W-:Y:S05]  /*25bb0*/  @!P0 BRA `(.L_x_5658) ;  /* 0xfffffffc00f08947 */ /* 0x004fea000383ffff */
[----:B------:R-:W-:Y:S05]  /*25bc0*/  BRA `(.L_x_5777) ;  /* 0xffffffdc006c7947 */ /* 0x000fea000383ffff */
.L_x_5659:
[----:B--2---:R2:W3:Y:S02]  /*25bd0*/  SYNCS.PHASECHK.TRANS64.TRYWAIT P0, [R7+URZ], R2 ;  /* 0x00000002070075a7 */ /* 0x0044e4000800017f */
[----:B---3--:R-:W-:Y:S05]  /*25be0*/  @!P0 NANOSLEEP.SYNCS 0x989680 ;  /* 0x009896800000895d */ /* 0x008fea0003900000 */
[----:B------:R-:W3:Y:S02]  /*25bf0*/  @!P0 SYNCS.PHASECHK.TRANS64 P0, [R7+URZ], R2 ;  /* 0x00000002070085a7 */ /* 0x000ee4000800007f */
[----:B---3--:R-:W-:Y:S05]  /*25c00*/  @!P0 BRA `(.L_x_5659) ;  /* 0xfffffffc00f08947 */ /* 0x008fea000383ffff */
[----:B------:R-:W-:Y:S05]  /*25c10*/  BRA `(.L_x_5778) ;  /* 0xffffffdc00607947 */ /* 0x000fea000383ffff */
.L_x_5661:
[----:B---3--:R3:W4:Y:S02]  /*25c20*/  SYNCS.PHASECHK.TRANS64.TRYWAIT P0, [R4+URZ], R5 ;  /* 0x00000005040075a7 */ /* 0x008724000800017f */
[----:B----4-:R-:W-:Y:S05]  /*25c30*/  @!P0 NANOSLEEP.SYNCS 0x989680 ;  /* 0x009896800000895d */ /* 0x010fea0003900000 */
[----:B------:R-:W4:Y:S02]  /*25c40*/  @!P0 SYNCS.PHASECHK.TRANS64 P0, [R4+URZ], R5 ;  /* 0x00000005040085a7 */ /* 0x000f24000800007f */
[----:B----4-:R-:W-:Y:S05]  /*25c50*/  @!P0 BRA `(.L_x_5661) ;  /* 0xfffffffc00f08947 */ /* 0x010fea000383ffff */
[----:B------:R-:W-:Y:S05]  /*25c60*/  BRA `(.L_x_5779) ;  /* 0xffffffdc00687947 */ /* 0x000fea000383ffff */
.L_x_5780:
        /* <DEDUP_REMOVED lines=9> */
.L_x_11952:


//--------------------- .text._ZN7cutlass13device_kernelIN5flash11enable_sm90INS1_16FlashAttnFwdSm90INS1_25CollectiveMainloopFwdSm90ILi2EN4cute5tupleIJNS5_1CILi1EEES8_S8_EEENS6_IJNS7_ILi64EEESA_SA_EEELi512ENS_10bfloat16_tEfNS_4arch4Sm90ELb1ELb0ELb1ELb0ELb0ELb0ELb0ELb0ELb0ELb0ELb0ELb0EEENS1_21CollectiveEpilogueFwdINS6_IJSA_NS7_ILi512EEESA_EEES9_SC_SE_Li256ELb0ELb0ELb0ELb0EEENS1_30DynamicPersistentTileSchedulerILi256ELi32ELb0ELb0ELb1EEEEEEEEEvNT_6ParamsE --------------------------
	.section	.text._ZN7cutlass13device_kernelIN5flash11enable_sm90INS1_16FlashAttnFwdSm90INS1_25CollectiveMainloopFwdSm90ILi2EN4cute5tupleIJNS5_1CILi1EEES8_S8_EEENS6_IJNS7_ILi64EEESA_SA_EEELi512ENS_10bfloat16_tEfNS_4arch4Sm90ELb1ELb0ELb1ELb0ELb0ELb0ELb0ELb0ELb0ELb0ELb0ELb0EEENS1_21CollectiveEpilogueFwdINS6_IJSA_NS7_ILi512EEESA_EEES9_SC_SE_Li256ELb0ELb0ELb0ELb0EEENS1_30DynamicPersistentTileSchedulerILi256ELi32ELb0ELb0ELb1EEEEEEEEEvNT_6ParamsE,"ax",@progbits
	.align	128
.text._ZN7cutlass13device_kernelIN5flash11enable_sm90INS1_16FlashAttnFwdSm90INS1_25CollectiveMainloopFwdSm90ILi2EN4cute5tupleIJNS5_1CILi1EEES8_S8_EEENS6_IJNS7_ILi64EEESA_SA_EEELi512ENS_10bfloat16_tEfNS_4arch4Sm90ELb1ELb0ELb1ELb0ELb0ELb0ELb0ELb0ELb0ELb0ELb0ELb0EEENS1_21CollectiveEpilogueFwdINS6_IJSA_NS7_ILi512EEESA_EEES9_SC_SE_Li256ELb0ELb0ELb0ELb0EEENS1_30DynamicPersistentTileSchedulerILi256ELi32ELb0ELb0ELb1EEEEEEEEEvNT_6ParamsE:
        .type           _ZN7cutlass13device_kernelIN5flash11enable_sm90INS1_16FlashAttnFwdSm90INS1_25CollectiveMainloopFwdSm90ILi2EN4cute5tupleIJNS5_1CILi1EEES8_S8_EEENS6_IJNS7_ILi64EEESA_SA_EEELi512ENS_10bfloat16_tEfNS_4arch4Sm90ELb1ELb0ELb1ELb0ELb0ELb0ELb0ELb0ELb0ELb0ELb0ELb0EEENS1_21CollectiveEpilogueFwdINS6_IJSA_NS7_ILi512EEESA_EEES9_SC_SE_Li256ELb0ELb0ELb0ELb0EEENS1_30DynamicPersistentTileSchedulerILi256ELi32ELb0ELb0ELb1EEEEEEEEEvNT_6ParamsE,@function
        .size           _ZN7cutlass13device_kernelIN5flash11enable_sm90INS1_16FlashAttnFwdSm90INS1_25CollectiveMainloopFwdSm90ILi2EN4cute5tupleIJNS5_1CILi1EEES8_S8_EEENS6_IJNS7_ILi64EEESA_SA_EEELi512ENS_10bfloat16_tEfNS_4arch4Sm90ELb1ELb0ELb1ELb0ELb0ELb0ELb0ELb0ELb0ELb0ELb0ELb0EEENS1_21CollectiveEpilogueFwdINS6_IJSA_NS7_ILi512EEESA_EEES9_SC_SE_Li256ELb0ELb0ELb0ELb0EEENS1_30DynamicPersistentTileSchedulerILi256ELi32ELb0ELb0ELb1EEEEEEEEEvNT_6ParamsE,(.L_x_11953 - _ZN7cutlass13device_kernelIN5flash11enable_sm90INS1_16FlashAttnFwdSm90INS1_25CollectiveMainloopFwdSm90ILi2EN4cute5tupleIJNS5_1CILi1EEES8_S8_EEENS6_IJNS7_ILi64EEESA_SA_EEELi512ENS_10bfloat16_tEfNS_4arch4Sm90ELb1ELb0ELb1ELb0ELb0ELb0ELb0ELb0ELb0ELb0ELb0ELb0EEENS1_21CollectiveEpilogueFwdINS6_IJSA_NS7_ILi512EEESA_EEES9_SC_SE_Li256ELb0ELb0ELb0ELb0EEENS1_30DynamicPersistentTileSchedulerILi256ELi32ELb0ELb0ELb1EEEEEEEEEvNT_6ParamsE)
        .other          _ZN7cutlass13device_kernelIN5flash11enable_sm90INS1_16FlashAttnFwdSm90INS1_25CollectiveMainloopFwdSm90ILi2EN4cute5tupleIJNS5_1CILi1EEES8_S8_EEENS6_IJNS7_ILi64EEESA_SA_EEELi512ENS_10bfloat16_tEfNS_4arch4Sm90ELb1ELb0ELb1ELb0ELb0ELb0ELb0ELb0ELb0ELb0ELb0ELb0EEENS1_21CollectiveEpilogueFwdINS6_IJSA_NS7_ILi512EEESA_EEES9_SC_SE_Li256ELb0ELb0ELb0ELb0EEENS1_30DynamicPersistentTileSchedulerILi256ELi32ELb0ELb0ELb1EEEEEEEEEvNT_6ParamsE,@"STO_CUDA_ENTRY STV_DEFAULT"
_ZN7cutlass13device_kernelIN5flash11enable_sm90INS1_16FlashAttnFwdSm90INS1_25CollectiveMainloopFwdSm90ILi2EN4cute5tupleIJNS5_1CILi1EEES8_S8_EEENS6_IJNS7_ILi64EEESA_SA_EEELi512ENS_10bfloat16_tEfNS_4arch4Sm90ELb1ELb0ELb1ELb0ELb0ELb0ELb0ELb0ELb0ELb0ELb0ELb0EEENS1_21CollectiveEpilogueFwdINS6_IJSA_NS7_ILi512EEESA_EEES9_SC_SE_Li256ELb0ELb0ELb0ELb0EEENS1_30DynamicPersistentTileSchedulerILi256ELi32ELb0ELb0ELb1EEEEEEEEEvNT_6ParamsE:
        /* <DEDUP_REMOVED lines=23> */
.L_x_5782:
[----:B------:R-:W-:Y:S05]  /*0170*/  BSYNC B0 ;  /* 0x0000000000007941 */ /* 0x000fea0003800000 */
.L_x_5781:
        /* <DEDUP_REMOVED lines=33> */
.L_x_5783:
        /* <DEDUP_REMOVED lines=22> */
.L_x_5784:
        /* <DEDUP_REMOVED lines=18> */
.L_x_5785:
        /* <DEDUP_REMOVED lines=22> */
.L_x_5786:
        /* <DEDUP_REMOVED lines=22> */
.L_x_5787:
[----:B------:R-:W-:Y:S01]  /*08d0*/  PLOP3.LUT P0, PT, PT, PT, UP0, 0x80, 0x0 ;  /* 0x000000000000781c */ /* 0x000fe20003f0f008 */
[----:B------:R-:W-:Y:S01]  /*08e0*/  UMOV UR36, 0x1 ;  /* 0x0000000100247882 */ /* 0x000fe20000000000 */
[----:B------:R-:W-:Y:S01]  /*08f0*/  NOP ;  /* 0x0000000000007918 */ /* 0x000fe20000000000 */
[----:B------:R-:W-:Y:S01]  /*0900*/  USEL UR36, UR36, 0x2, !UP0 ;  /* 0x0000000224247887 */ /* 0x000fe2000c000000 */
[----:B------:R-:W-:Y:S01]  /*0910*/  ULDC.64 UR50, c[0x0][0x208] ;  /* 0x0000820000327ab9 */ /* 0x000fe20000000a00 */
[----:B-123--:R-:W-:Y:S08]  /*0920*/  BAR.SYNC.DEFER_BLOCKING 0x0 ;  /* 0x0000000000007b1d */ /* 0x00eff00000010000 */
[----:B------:R-:W-:Y:S05]  /*0930*/  @!P0 BRA `(.L_x_5788) ;  /* 0x000000a400f88947 */ /* 0x000fea0003800000 */
.L_x_5789:
[----:B------:R-:W-:-:S08]  /*0940*/  NOP ;  /* 0x0000000000007918 */ /* 0x000fd00000000000 */
[----:B------:R-:W1:Y:S02]  /*0950*/  USETMAXREG.TRY_ALLOC.CTAPOOL UP0, 0xf0 ;  /* 0x000000f0000079c8 */ /* 0x000e640008000600 */
[----:B-1----:R-:W-:-:S13]  /*0960*/  PLOP3.LUT P0, PT, PT, PT, UP0, 0x80, 0x0 ;  /* 0x000000000000781c */ /* 0x002fda0003f0f008 */
[----:B------:R-:W-:Y:S05]  /*0970*/  @!P0 BRA `(.L_x_5789) ;  /* 0xfffffffc00f08947 */ /* 0x000fea000383ffff */
[----:B------:R-:W1:Y:S01]  /*0980*/  S2R R2, SR_TID.X ;  /* 0x0000000000027919 */ /* 0x000e620000002100 */
[----:B------:R-:W2:Y:S08]  /*0990*/  S2UR UR4, SR_CTAID.X ;  /* 0x00000000000479c3 */ /* 0x000eb00000002500 */
[----:B------:R-:W-:Y:S06]  /*09a0*/  BAR.ARV 0x4, 0x120 ;  /* 0x0104800000007b1d */ /* 0x000fec0000002000 */
[----:B-1----:R-:W-:-:S04]  /*09b0*/  LOP3.LUT R0, R2, 0xffffff80, RZ, 0xc0, !PT ;  /* 0xffffff8002007812 */ /* 0x002fc800078ec0ff */
[----:B------:R-:W-:Y:S02]  /*09c0*/  ISETP.NE.AND P0, PT, R0, 0x80, PT ;  /* 0x000000800000780c */ /* 0x000fe40003f05270 */
[----:B------:R-:W2:Y:S11]  /*09d0*/  LDC R0, c[0x0][0xda8] ;  /* 0x00036a00ff007b82 */ /* 0x000eb60000000800 */
[----:B------:R-:W-:Y:S06]  /*09e0*/  @!P0 BAR.ARV 0x8, 0xa0 ;  /* 0x0202800000008b1d */ /* 0x000fec0000002000 */
[----:B------:R-:W-:-:S13]  /*09f0*/  ISETP.GE.U32.AND P0, PT, R2, 0x100, PT ;  /* 0x000001000200780c */ /* 0x000fda0003f06070 */
[----:B------:R-:W-:Y:S06]  /*0a00*/  @P0 BAR.ARV 0xf, 0x100 ;  /* 0x03c4000000000b1d */ /* 0x000fec0000002000 */
[----:B--2---:R-:W-:-:S13]  /*0a10*/  ISETP.LE.AND P0, PT, R0, UR4, PT ;  /* 0x0000000400007c0c */ /* 0x004fda000bf03270 */
        /* <DEDUP_REMOVED lines=13> */
[----:B------:R-:W-:Y:S02]  /*0af0*/  LOP3.LUT R6, R4, 0xfffffff0, RZ, 0xc0, !PT ;  /* 0xfffffff004067812 */ /* 0x000fe400078ec0ff */
[----:B------:R-:W-:Y:S02]  /*0b00*/  LEA.HI R3, R0, R191, RZ, 0x7 ;  /* 0x000000bf00037211 */ /* 0x000fe400078f38ff */
[--C-:B------:R-:W-:Y:S02]  /*0b10*/  SHF.R.S32.HI R189, RZ, 0x5, R2.reuse ;  /* 0x00000005ffbd7819 */ /* 0x100fe40000011402 */
[----:B------:R-:W-:Y:S02]  /*0b20*/  SHF.R.S32.HI R8, RZ, 0x1f, R2 ;  /* 0x0000001fff087819 */ /* 0x000fe40000011402 */
[----:B------:R-:W-:Y:S02]  /*0b30*/  IADD3 R9, R191, -R6, RZ ;  /* 0x80000006bf097210 */ /* 0x000fe40007ffe0ff */
[----:B------:R-:W-:-:S02]  /*0b40*/  LOP3.LUT R2, R3, 0xffffff80, RZ, 0xc0, !PT ;  /* 0xffffff8003027812 */ /* 0x000fc400078ec0ff */
[----:B------:R-:W-:Y:S01]  /*0b50*/  LEA.HI R8, R8, R189, RZ, 0x2 ;  /* 0x000000bd08087211 */ /* 0x000fe200078f10ff */
[----:B-1----:R-:W-:Y:S01]  /*0b60*/  ULEA UR48, UR5, UR48, 0x18 ;  /* 0x0000003005307291 */ /* 0x002fe2000f8ec03f */
[----:B------:R-:W-:Y:S02]  /*0b70*/  SHF.R.S32.HI R6, RZ, 0x1f, R9 ;  /* 0x0000001fff067819 */ /* 0x000fe40000011409 */
[----:B------:R-:W-:Y:S02]  /*0b80*/  SHF.R.S32.HI R11, RZ, 0x4, R4 ;  /* 0x00000004ff0b7819 */ /* 0x000fe40000011404 */
[----:B------:R-:W-:Y:S02]  /*0b90*/  IADD3 R2, R191, -R2, RZ ;  /* 0x80000002bf027210 */ /* 0x000fe40007ffe0ff */
[----:B------:R-:W-:Y:S02]  /*0ba0*/  LOP3.LUT R10, R8, 0x3ffffc, RZ, 0xc0, !PT ;  /* 0x003ffffc080a7812 */ /* 0x000fe400078ec0ff */
[----:B------:R-:W-:-:S02]  /*0bb0*/  LEA.HI R8, R6, R9, RZ, 0x3 ;  /* 0x0000000906087211 */ /* 0x000fc400078f18ff */
[----:B------:R-:W-:Y:S02]  /*0bc0*/  LEA.HI R4, R4, R11, RZ, 0x1 ;  /* 0x0000000b04047211 */ /* 0x000fe400078f08ff */
[----:B------:R-:W-:Y:S02]  /*0bd0*/  SHF.R.S32.HI R5, RZ, 0x1f, R2 ;  /* 0x0000001fff057819 */ /* 0x000fe40000011402 */
[----:B------:R-:W-:Y:S02]  /*0be0*/  IADD3 R13, R189, -R10, RZ ;  /* 0x8000000abd0d7210 */ /* 0x000fe40007ffe0ff */
[----:B------:R-:W-:Y:S02]  /*0bf0*/  LOP3.LUT R10, R8, 0xfffffff8, RZ, 0xc0, !PT ;  /* 0xfffffff8080a7812 */ /* 0x000fe400078ec0ff */
[----:B------:R-:W-:Y:S02]  /*0c00*/  SHF.R.S32.HI R188, RZ, 0x7, R3 ;  /* 0x00000007ffbc7819 */ /* 0x000fe40000011403 */
[----:B------:R-:W-:Y:S01]  /*0c10*/  LOP3.LUT R12, R4, 0x1ffffffe, RZ, 0xc0, !PT ;  /* 0x1ffffffe040c7812 */ /* 0x000fe200078ec0ff */
[----:B------:R-:W-:Y:S01]  /*0c20*/  IMAD.IADD R10, R9, 0x1, -R10 ;  /* 0x00000001090a7824 */ /* 0x000fe200078e0a0a */
[----:B------:R-:W-:Y:S01]  /*0c30*/  LEA.HI R4, R5, R2, RZ, 0x2 ;  /* 0x0000000205047211 */ /* 0x000fe200078f10ff */
[----:B------:R-:W-:Y:S01]  /*0c40*/  IMAD R14, R188, 0x100, R9 ;  /* 0x00000100bc0e7824 */ /* 0x000fe200078e0209 */
[----:B------:R-:W-:-:S02]  /*0c50*/  IADD3 R12, R11, -R12, RZ ;  /* 0x8000000c0b0c7210 */ /* 0x000fc40007ffe0ff */
[----:B------:R-:W-:Y:S02]  /*0c60*/  LOP3.LUT R9, R4, 0x7ffffffc, RZ, 0xc0, !PT ;  /* 0x7ffffffc04097812 */ /* 0x000fe400078ec0ff */
[--C-:B------:R-:W-:Y:S02]  /*0c70*/  SHF.R.S32.HI R6, RZ, 0x2, R4.reuse ;  /* 0x00000002ff067819 */ /* 0x100fe40000011404 */
[----:B------:R-:W-:Y:S02]  /*0c80*/  SHF.R.S32.HI R7, RZ, 0x1f, R4 ;  /* 0x0000001fff077819 */ /* 0x000fe40000011404 */
[----:B------:R-:W-:Y:S02]  /*0c90*/  SHF.L.U32 R4, R10, 0x6, RZ ;  /* 0x000000060a047819 */ /* 0x000fe400000006ff */
[----:B------:R-:W-:Y:S01]  /*0ca0*/  IADD3 R16, R2, -R9, RZ ;  /* 0x8000000902107210 */ /* 0x000fe20007ffe0ff */
[----:B------:R-:W-:Y:S01]  /*0cb0*/  IMAD.SHL.U32 R9, R12, 0x8, RZ ;  /* 0x000000080c097824 */ /* 0x000fe200078e00ff */
[----:B------:R-:W-:-:S02]  /*0cc0*/  LEA R14, R13, R14, 0x4 ;  /* 0x0000000e0d0e7211 */ /* 0x000fc400078e20ff */
[----:B------:R-:W-:Y:S02]  /*0cd0*/  SHF.L.U32 R8, R8, 0x6, RZ ;  /* 0x0000000608087819 */ /* 0x000fe400000006ff */
[----:B------:R-:W-:Y:S02]  /*0ce0*/  LOP3.LUT R4, R4, 0x1c0, RZ, 0xc0, !PT ;  /* 0x000001c004047812 */ /* 0x000fe400078ec0ff */
[----:B------:R-:W-:Y:S02]  /*0cf0*/  LEA R190, R14, R9, 0x6 ;  /* 0x000000090ebe7211 */ /* 0x000fe400078e30ff */
[----:B------:R-:W-:Y:S02]  /*0d00*/  LOP3.LUT R8, R8, 0x7ffffe00, RZ, 0xc0, !PT ;  /* 0x7ffffe0008087812 */ /* 0x000fe400078ec0ff */
[----:B------:R-:W-:Y:S02]  /*0d10*/  LOP3.LUT R9, R4, 0x8, R9, 0xf8, !PT ;  /* 0x0000000804097812 */ /* 0x000fe400078ef809 */
[----:B------:R-:W-:Y:S01]  /*0d20*/  SHF.R.U32.HI R4, RZ, 0x3, R4 ;  /* 0x00000003ff047819 */ /* 0x000fe20000011604 */
[----:B------:R-:W-:Y:S01]  /*0d30*/  IMAD R8, R189, 0x400, R8 ;  /* 0x00000400bd087824 */ /* 0x000fe200078e0208 */
[----:B------:R-:W-:-:S02]  /*0d40*/  R2P PR, R10, 0x6 ;  /* 0x000000060a007804 */ /* 0x000fc40000000000 */
[----:B------:R-:W-:Y:S02]  /*0d50*/  LOP3.LUT R9, R9, R4, RZ, 0x3c, !PT ;  /* 0x0000000409097212 */ /* 0x000fe400078e3cff */
[----:B------:R-:W-:Y:S02]  /*0d60*/  LEA.HI R7, R7, R6, RZ, 0x3 ;  /* 0x0000000607077211 */ /* 0x000fe400078f18ff */
[----:B------:R-:W-:Y:S02]  /*0d70*/  IADD3 R8, R8, R9, RZ ;  /* 0x0000000908087210 */ /* 0x000fe40007ffe0ff */
[----:B------:R-:W-:Y:S02]  /*0d80*/  LEA.HI R0, R0, R191, RZ, 0x3 ;  /* 0x000000bf00007211 */ /* 0x000fe400078f18ff */
[----:B------:R-:W-:Y:S02]  /*0d90*/  LEA R18, R8, UR48, 0x1 ;  /* 0x0000003008127c11 */ /* 0x000fe4000f8e08ff */
[----:B------:R-:W-:-:S02]  /*0da0*/  LEA.HI R3, R3, R188, RZ, 0x1 ;  /* 0x000000bc03037211 */ /* 0x000fc400078f08ff */
[----:B------:R-:W-:Y:S01]  /*0db0*/  LOP3.LUT R7, R7, 0xfffffff8, RZ, 0xc0, !PT ;  /* 0xfffffff807077812 */ /* 0x000fe200078ec0ff */
[----:B------:R-:W-:Y:S01]  /*0dc0*/  VIADD R23, R18, 0x26800 ;  /* 0x0002680012177836 */ /* 0x000fe20000000000 */
[----:B------:R-:W-:Y:S02]  /*0dd0*/  LEA.HI R5, R5, R2, RZ, 0x5 ;  /* 0x0000000205057211 */ /* 0x000fe400078f28ff */
[----:B------:R-:W-:Y:S02]  /*0de0*/  LOP3.LUT R4, R0, 0x1ffffff8, RZ, 0xc0, !PT ;  /* 0x1ffffff800047812 */ /* 0x000fe400078ec0ff */
[----:B------:R-:W-:Y:S02]  /*0df0*/  LOP3.LUT R3, R3, 0xfffffe, RZ, 0xc0, !PT ;  /* 0x00fffffe03037812 */ /* 0x000fe400078ec0ff */
[----:B------:R-:W-:Y:S01]  /*0e00*/  IADD3 R19, R18, 0x26840, RZ ;  /* 0x0002684012137810 */ /* 0x000fe20007ffe0ff */
[----:B------:R-:W-:Y:S01]  /*0e10*/  @P2 VIADD R19, R23, 0xffffffc0 ;  /* 0xffffffc017132836 */ /* 0x000fe20000000000 */
[----:B------:R-:W-:-:S02]  /*0e20*/  SEL R22, R22, 0xffffffe0, !P1 ;  /* 0xffffffe016167807 */ /* 0x000fc40004800000 */
[----:B------:R-:W-:Y:S02]  /*0e30*/  IADD3 R7, R6, -R7, RZ ;  /* 0x8000000706077210 */ /* 0x000fe40007ffe0ff */
[----:B------:R-:W-:Y:S02]  /*0e40*/  SHF.R.S32.HI R2, RZ, 0x5, R5 ;  /* 0x00000005ff027819 */ /* 0x000fe40000011405 */
[----:B------:R-:W-:Y:S02]  /*0e50*/  IADD3 R4, R191, -R4, RZ ;  /* 0x80000004bf047210 */ /* 0x000fe40007ffe0ff */
[----:B------:R-:W-:Y:S02]  /*0e60*/  IADD3 R3, R188, -R3, RZ ;  /* 0x80000003bc037210 */ /* 0x000fe40007ffe0ff */
[----:B------:R-:W-:Y:S01]  /*0e70*/  IADD3 R23, R23, R22, RZ ;  /* 0x0000001617177210 */ /* 0x000fe20007ffe0ff */
[----:B------:R-:W-:Y:S01]  /*0e80*/  IMAD.IADD R22, R22, 0x1, R19 ;  /* 0x0000000116167824 */ /* 0x000fe200078e0213 */
[----:B------:R-:W-:-:S02]  /*0e90*/  LEA R2, R2, R7, 0x4 ;  /* 0x0000000702027211 */ /* 0x000fc400078e20ff */
[----:B------:R-:W-:Y:S02]  /*0ea0*/  SHF.R.S32.HI R186, RZ, 0x3, R0 ;  /* 0x00000003ffba7819 */ /* 0x000fe40000011400 */
[----:B------:R-:W-:Y:S02]  /*0eb0*/  SHF.L.U32 R184, R4, 0x3, RZ ;  /* 0x0000000304b87819 */ /* 0x000fe400000006ff */
[----:B------:R-:W-:Y:S02]  /*0ec0*/  SHF.L.U32 R17, R3, 0x8, RZ ;  /* 0x0000000803117819 */ /* 0x000fe400000006ff */
[----:B------:R-:W-:-:S07]  /*0ed0*/  SHF.L.U32 R16, R16, 0x1, RZ ;  /* 0x0000000110107819 */ /* 0x000fce00000006ff */
.L_x_5842:
        /* <DEDUP_REMOVED lines=20> */
.L_x_5790:
[----:B------:R-:W-:Y:S01]  /*1020*/  ULDC UR6, c[0x0][0xdc4] ;  /* 0x0003710000067ab9 */ /* 0x000fe20000000800 */
[----:B------:R-:W-:Y:S01]  /*1030*/  UMOV UR40, UR7 ;  /* 0x0000000700287c82 */ /* 0x000fe20008000000 */
[----:B------:R-:W-:-:S11]  /*1040*/  UISETP.NE.AND UP0, UPT, UR6, 0x1, UPT ;  /* 0x000000010600788c */ /* 0x000fd6000bf05270 */
[----:B------:R-:W-:Y:S02]  /*1050*/  @UP0 ULDC.64 UR10, c[0x0][0xdc8] ;  /* 0x00037200000a0ab9 */ /* 0x000fe40000000a00 */
[----:B------:R-:W-:-:S04]  /*1060*/  UIMAD.WIDE.U32 UR4, UR7, UR10, URZ ;  /* 0x0000000a070472a5 */ /* 0x000fc8000f8e003f */
[----:B------:R-:W-:-:S04]  /*1070*/  @UP0 USHF.R.U32.HI UR40, URZ, UR11, UR5 ;  /* 0x0000000b3f280299 */ /* 0x000fc80008011605 */
[----:B------:R-:W-:-:S12]  /*1080*/  UIMAD UR4, UR40, UR6, URZ ;  /* 0x00000006280472a4 */ /* 0x000fd8000f8e023f */
.L_x_5791:
[----:B------:R-:W-:Y:S01]  /*1090*/  ULOP3.LUT UR5, URZ, UR40, URZ, 0x33, !UPT ;  /* 0x000000283f057292 */ /* 0x000fe2000f8e333f */
[----:B------:R-:W-:Y:S01]  /*10a0*/  CS2R R154, SRZ ;  /* 0x00000000009a7805 */ /* 0x000fe2000001ff00 */
[----:B------:R-:W-:Y:S01]  /*10b0*/  ULDC.64 UR10, c[0x0][0x3f8] ;  /* 0x0000fe00000a7ab9 */ /* 0x000fe20000000a00 */
[----:B------:R-:W-:Y:S01]  /*10c0*/  ULDC UR6, c[0x0][0xdac] ;  /* 0x00036b0000067ab9 */ /* 0x000fe20000000800 */
[----:B------:R-:W-:Y:S01]  /*10d0*/  UISETP.NE.U32.AND UP0, UPT, UR10, URZ, UPT ;  /* 0x0000003f0a00728c */ /* 0x000fe2000bf05070 */
[----:B------:R-:W-:Y:S01]  /*10e0*/  CS2R R156, SRZ ;  /* 0x00000000009c7805 */ /* 0x000fe2000001ff00 */
[----:B------:R-:W-:Y:S01]  /*10f0*/  UIADD3 UR5, UR5, UR6, URZ ;  /* 0x0000000605057290 */ /* 0x000fe2000fffe03f */
[----:B------:R-:W-:Y:S01]  /*1100*/  CS2R R150, SRZ ;  /* 0x0000000000967805 */ /* 0x000fe2000001ff00 */
[----:B------:R-:W-:Y:S01]  /*1110*/  UISETP.NE.AND.EX UP0, UPT, UR11, URZ, UPT, UP0 ;  /* 0x0000003f0b00728c */ /* 0x000fe2000bf05300 */
[----:B------:R-:W-:Y:S01]  /*1120*/  CS2R R148, SRZ ;  /* 0x0000000000947805 */ /* 0x000fe2000001ff00 */
[----:B------:R-:W-:Y:S01]  /*1130*/  USHF.L.U32 UR42, UR5, 0x6, URZ ;  /* 0x00000006052a7899 */ /* 0x000fe2000800063f */
[----:B------:R-:W-:Y:S01]  /*1140*/  CS2R R146, SRZ ;  /* 0x0000000000927805 */ /* 0x000fe2000001ff00 */
[----:B------:R-:W-:Y:S01]  /*1150*/  UIADD3 UR4, UR7, -UR4, URZ ;  /* 0x8000000407047290 */ /* 0x000fe2000fffe03f */
[----:B------:R-:W-:Y:S01]  /*1160*/  CS2R R144, SRZ ;  /* 0x0000000000907805 */ /* 0x000fe2000001ff00 */
[----:B------:R-:W-:Y:S01]  /*1170*/  ULDC UR43, c[0x0][0xdb8] ;  /* 0x00036e00002b7ab9 */ /* 0x000fe20000000800 */
[----:B------:R-:W-:Y:S01]  /*1180*/  ULDC UR49, c[0x0][0x404] ;  /* 0x0001010000317ab9 */ /* 0x000fe20000000800 */
[----:B------:R-:W-:Y:S01]  /*1190*/  ULDC UR7, c[0x0][0x288] ;  /* 0x0000a20000077ab9 */ /* 0x000fe20000000800 */
[----:B------:R-:W-:Y:S01]  /*11a0*/  UISETP.NE.AND UP1, UPT, UR43, 0x1, UPT ;  /* 0x000000012b00788c */ /* 0x000fe2000bf25270 */
        /* <DEDUP_REMOVED lines=13> */
[----:B------:R-:W-:Y:S01]  /*1280*/  UISETP.NE.AND UP2, UPT, UR46, 0x1, UPT ;  /* 0x000000012e00788c */ /* 0x000fe2000bf45270 */
[----:B------:R-:W-:Y:S01]  /*1290*/  CS2R R130, SRZ ;  /* 0x0000000000827805 */ /* 0x000fe2000001ff00 */
[----:B------:R-:W-:Y:S01]  /*12a0*/  USHF.R.S32.HI UR7, URZ, 0x1f, UR6 ;  /* 0x0000001f3f077899 */ /* 0x000fe20008011406 */
[----:B------:R-:W-:Y:S01]  /*12b0*/  CS2R R128, SRZ ;  /* 0x0000000000807805 */ /* 0x000fe2000001ff00 */
[----:B------:R-:W-:Y:S01]  /*12c0*/  USHF.R.S32.HI UR9, URZ, 0x1f, UR8 ;  /* 0x0000001f3f097899 */ /* 0x000fe20008011408 */
[----:B------:R-:W-:Y:S01]  /*12d0*/  CS2R R126, SRZ ;  /* 0x00000000007e7805 */ /* 0x000fe2000001ff00 */
[----:B------:R-:W-:Y:S01]  /*12e0*/  @UP1 ULDC UR4, c[0x0][0xdbc] ;  /* 0x00036f0000041ab9 */ /* 0x000fe20000000800 */
[----:B------:R-:W-:Y:S01]  /*12f0*/  ULEA.HI UR7, UR7, UR6, URZ, 0x6 ;  /* 0x0000000607077291 */ /* 0x000fe2000f8f303f */
[----:B------:R-:W-:Y:S01]  /*1300*/  PLOP3.LUT P0, PT, PT, PT, UP2, 0x80, 0x0 ;  /* 0x000000000000781c */ /* 0x000fe20003f0f028 */
[----:B------:R-:W-:Y:S01]  /*1310*/  UIMAD.WIDE.U32 UR4, UR10, UR4, URZ ;  /* 0x000000040a0472a5 */ /* 0x000fe2000f8e003f */
[----:B------:R-:W-:Y:S01]  /*1320*/  CS2R R124, SRZ ;  /* 0x00000000007c7805 */ /* 0x000fe2000001ff00 */
[----:B------:R-:W-:Y:S01]  /*1330*/  ULEA.HI UR9, UR9, UR8, URZ, 0x6 ;  /* 0x0000000809097291 */ /* 0x000fe2000f8f303f */
[----:B------:R-:W-:Y:S01]  /*1340*/  CS2R R122, SRZ ;  /* 0x00000000007a7805 */ /* 0x000fe2000001ff00 */
[----:B------:R-:W-:Y:S01]  /*1350*/  @UP1 ULDC UR11, c[0x0][0xdc0] ;  /* 0x00037000000b1ab9 */ /* 0x000fe20000000800 */
[----:B------:R-:W-:Y:S01]  /*1360*/  UMOV UR44, UR10 ;  /* 0x0000000a002c7c82 */ /* 0x000fe20008000000 */
[----:B------:R-:W-:Y:S01]  /*1370*/  @UP1 USHF.R.U32.HI UR44, URZ, UR11, UR5 ;  /* 0x0000000b3f2c1299 */ /* 0x000fe20008011605 */
[----:B------:R-:W-:Y:S01]  /*1380*/  CS2R R120, SRZ ;  /* 0x0000000000787805 */ /* 0x000fe2000001ff00 */
[----:B------:R-:W-:Y:S01]  /*1390*/  USHF.R.S32.HI UR7, URZ, 0x6, UR7 ;  /* 0x000000063f077899 */ /* 0x000fe20008011407 */
[----:B------:R-:W-:Y:S01]  /*13a0*/  CS2R R118, SRZ ;  /* 0x0000000000767805 */ /* 0x000fe2000001ff00 */
[----:B------:R-:W-:Y:S01]  /*13b0*/  USHF.R.S32.HI UR9, URZ, 0x6, UR9 ;  /* 0x000000063f097899 */ /* 0x000fe20008011409 */
[----:B------:R-:W-:Y:S01]  /*13c0*/  CS2R R116, SRZ ;  /* 0x0000000000747805 */ /* 0x000fe2000001ff00 */
[----:B------:R-:W-:Y:S01]  /*13d0*/  UIADD3 UR4, -UR44, URZ, URZ ;  /* 0x0000003f2c047290 */ /* 0x000fe2000fffe13f */
[----:B------:R-:W-:Y:S01]  /*13e0*/  CS2R R170, SRZ ;  /* 0x0000000000aa7805 */ /* 0x000fe2000001ff00 */
[----:B------:R-:W-:Y:S01]  /*13f0*/  UISETP.LT.AND UP0, UPT, UR7, UR9, UPT ;  /* 0x000000090700728c */ /* 0x000fe2000bf01270 */
[----:B------:R-:W-:Y:S01]  /*1400*/  CS2R R112, SRZ ;  /* 0x0000000000707805 */ /* 0x000fe2000001ff00 */
[----:B------:R-:W-:Y:S01]  /*1410*/  UIMAD UR43, UR43, UR4, UR10 ;  /* 0x000000042b2b72a4 */ /* 0x000fe2000f8e020a */
[----:B------:R-:W-:Y:S01]  /*1420*/  CS2R R168, SRZ ;  /* 0x0000000000a87805 */ /* 0x000fe2000001ff00 */
[----:B------:R-:W-:Y:S01]  /*1430*/  USEL UR45, UR7, UR9, UP0 ;  /* 0x00000009072d7287 */ /* 0x000fe20008000000 */
        /* <DEDUP_REMOVED lines=42> */
[----:B------:R-:W-:Y:S06]  /*16e0*/  @!P0 BRA `(.L_x_5792) ;  /* 0x00000018005c8947 */ /* 0x000fec0003800000 */
[----:B------:R-:W-:Y:S01]  /*16f0*/  UISETP.GE.AND UP0, UPT, UR45, 0x1, UPT ;  /* 0x000000012d00788c */ /* 0x000fe2000bf06270 */
[----:B------:R-:W-:-:S05]  /*1700*/  PLOP3.LUT P0, PT, PT, PT, PT, 0x80, 0x0 ;  /* 0x000000000000781c */ /* 0x000fca0003f0f070 */
[----:B------:R-:W-:-:S13]  /*1710*/  PLOP3.LUT P1, PT, PT, PT, UP0, 0x80, 0x0 ;  /* 0x000000000000781c */ /* 0x000fda0003f2f008 */
[----:B------:R-:W-:Y:S05]  /*1720*/  @!P1 BRA `(.L_x_5793) ;  /* 0x0000007c00d89947 */ /* 0x000fea0003800000 */
        /* <DEDUP_REMOVED lines=14> */
.L_x_5794:
[----:B------:R-:W-:Y:S01]  /*1810*/  ULEA UR16, UR39, UR48, 0x3 ;  /* 0x0000003027107291 */ /* 0x000fe2000f8e183f */
[----:B------:R-:W-:-:S04]  /*1820*/  MOV R0, UR38 ;  /* 0x0000002600007c02 */ /* 0x000fc80008000f00 */
[----:B------:R-:W-:-:S04]  /*1830*/  SHF.L.U32 R0, R0, 0x1f, RZ ;  /* 0x0000001f00007819 */ /* 0x000fc800000006ff */
[----:B------:R-:W1:Y:S02]  /*1840*/  SYNCS.PHASECHK.TRANS64.TRYWAIT P0, [UR16+0x28c50], R0 ;  /* 0x028c5000ff0075a7 */ /* 0x000e640008000150 */
[----:B-1----:R-:W-:Y:S05]  /*1850*/  @!P0 BRA `(.L_x_5795) ;  /* 0x000000c8007c8947 */ /* 0x002fea0003800000 */
.L_x_5901:
        /* <DEDUP_REMOVED lines=48> */
[----:B------:R-:W-:-:S07]  /*1b60*/  IMAD.U32 R0, RZ, RZ, UR45 ;  /* 0x0000002dff007e24 */ /* 0x000fce000f8e00ff */
.L_x_5801:
[----:B------:R-:W-:Y:S01]  /*1b70*/  BAR.SYNC.DEFER_BLOCKING 0xe, 0x100 ;  /* 0x0384000000007b1d */ /* 0x000fe20000010000 */
[----:B-1----:R-:W-:Y:S01]  /*1b80*/  MOV R3, UR39 ;  /* 0x0000002700037c02 */ /* 0x002fe20008000f00 */
[----:B------:R-:W-:Y:S01]  /*1b90*/  UISETP.NE.AND UP1, UPT, UR47, 0x3, UPT ;  /* 0x000000032f00788c */ /* 0x000fe2000bf25270 */
[C---:B------:R-:W-:Y:S01]  /*1ba0*/  ISETP.GT.AND P1, PT, R0.reuse, RZ, PT ;  /* 0x000000ff0000720c */ /* 0x040fe20003f24270 */
[----:B------:R-:W-:Y:S01]  /*1bb0*/  UIADD3 UR39, UR39, 0x1, URZ ;  /* 0x0000000127277890 */ /* 0x000fe2000fffe03f */
[----:B------:R-:W-:Y:S02]  /*1bc0*/  LEA R3, R3, R2, 0x6 ;  /* 0x0000000203037211 */ /* 0x000fe400078e30ff */
[----:B------:R-:W-:Y:S01]  /*1bd0*/  IADD3 R0, R0, -0x1, RZ ;  /* 0xffffffff00007810 */ /* 0x000fe20007ffe0ff */
[----:B------:R-:W-:Y:S01]  /*1be0*/  UISETP.NE.AND UP0, UPT, UR39, 0x2, UPT ;  /* 0x000000022700788c */ /* 0x000fe2000bf05270 */
[----:B------:R-:W-:Y:S02]  /*1bf0*/  LEA R3, R3, UR48, 0x2 ;  /* 0x0000003003037c11 */ /* 0x000fe4000f8e10ff */
[----:B------:R-:W-:Y:S01]  /*1c00*/  PLOP3.LUT P2, PT, PT, PT, UP1, 0x80, 0x0 ;  /* 0x000000000000781c */ /* 0x000fe20003f4f018 */
        /* <DEDUP_REMOVED lines=135> */
.L_x_5797:
[----:B------:R-:W-:Y:S01]  /*2480*/  ULEA UR6, UR39, UR48, 0x3 ;  /* 0x0000003027067291 */ /* 0x000fe2000f8e183f */
[----:B------:R-:W-:-:S05]  /*2490*/  IMAD.U32 R3, RZ, RZ, UR38 ;  /* 0x00000026ff037e24 */ /* 0x000fca000f8e00ff */
[----:B------:R-:W-:-:S04]  /*24a0*/  SHF.L.U32 R3, R3, 0x1f, RZ ;  /* 0x0000001f03037819 */ /* 0x000fc800000006ff */
[----:B------:R1:W2:Y:S01]  /*24b0*/  SYNCS.PHASECHK.TRANS64.TRYWAIT P0, [UR6+0x28c50], R3 ;  /* 0x028c5003ff0075a7 */ /* 0x0002a20008000146 */
[----:B------:R-:W-:Y:S05]  /*24c0*/  @!P2 BRA `(.L_x_5798) ;  /* 0x000000000004a947 */ /* 0x000fea0003800000 */
[----:B------:R-:W-:Y:S01]  /*24d0*/  BPT.TRAP 0x1 ;  /* 0x000000040000795c */ /* 0x000fe20000300000 */
.L_x_5798:
[----:B--2---:R-:W-:Y:S05]  /*24e0*/  @P0 BRA `(.L_x_5799) ;  /* 0x0000000000080947 */ /* 0x004fea0003800000 */
[----:B------:R-:W2:Y:S02]  /*24f0*/  SYNCS.PHASECHK.TRANS64.TRYWAIT P0, [UR6+0x28c50], R3 ;  /* 0x028c5003ff0075a7 */ /* 0x000ea40008000146 */
[----:B--2---:R-:W-:Y:S05]  /*2500*/  @!P0 BRA `(.L_x_5800) ;  /* 0x000000bc00688947 */ /* 0x004fea0003800000 */
.L_x_5799:
        /* <DEDUP_REMOVED lines=19> */
[----:B------:R-:W-:-:S04]  /*2640*/  @!P0 LEA R3, R3, UR48, 0x3 ;  /* 0x0000003003038c11 */ /* 0x000fc8000f8e18ff */
        /* <DEDUP_REMOVED lines=17> */
.L_x_5796:
[----:B------:R-:W-:Y:S01]  /*2760*/  BAR.SYNC.DEFER_BLOCKING 0xe, 0x100 ;  /* 0x0384000000007b1d */ /* 0x000fe20000010000 */
[----:B-1----:R-:W-:Y:S01]  /*2770*/  MOV R3, UR39 ;  /* 0x0000002700037c02 */ /* 0x002fe20008000f00 */
[----:B------:R-:W-:Y:S01]  /*2780*/  UIADD3 UR39, UR39, 0x1, URZ ;  /* 0x0000000127277890 */ /* 0x000fe2000fffe03f */
[----:B------:R-:W-:Y:S02]  /*2790*/  PLOP3.LUT P0, PT, PT, PT, PT, 0x8, 0x0 ;  /* 0x000000000000781c */ /* 0x000fe40003f0e170 */
[----:B------:R-:W-:Y:S01]  /*27a0*/  MOV R156, RZ ;  /* 0x000000ff009c7202 */ /* 0x000fe20000000f00 */
[----:B------:R-:W-:Y:S01]  /*27b0*/  IMAD R0, R3, 0x40, R2 ;  /* 0x0000004003007824 */ /* 0x000fe200078e0202 */
[----:B------:R-:W-:Y:S01]  /*27c0*/  UISETP.NE.AND UP0, UPT, UR39, 0x2, UPT ;  /* 0x000000022700788c */ /* 0x000fe2000bf05270 */
[----:B------:R-:W-:-:S03]  /*27d0*/  MOV R155, RZ ;  /* 0x000000ff009b7202 */ /* 0x000fc60000000f00 */
        /* <DEDUP_REMOVED lines=136> */
.L_x_5792:
[----:B------:R-:W-:Y:S01]  /*3060*/  UISETP.GE.AND UP0, UPT, UR45, 0x1, UPT ;  /* 0x000000012d00788c */ /* 0x000fe2000bf06270 */
[----:B------:R-:W-:-:S05]  /*3070*/  PLOP3.LUT P0, PT, PT, PT, PT, 0x80, 0x0 ;  /* 0x000000000000781c */ /* 0x000fca0003f0f070 */
[----:B------:R-:W-:-:S13]  /*3080*/  PLOP3.LUT P1, PT, PT, PT, UP0, 0x80, 0x0 ;  /* 0x000000000000781c */ /* 0x000fda0003f2f008 */
[----:B------:R-:W-:Y:S05]  /*3090*/  @!P1 BRA `(.L_x_5793) ;  /* 0x00000064007c9947 */ /* 0x000fea0003800000 */
        /* <DEDUP_REMOVED lines=18> */
[----:B------:R1:W2:Y:S01]  /*31c0*/  LDC.64 R14, c[0x4][R0] ;  /* 0x01000000000e7b82 */ /* 0x0002a20000000a00 */
[----:B------:R-:W-:Y:S01]  /*31d0*/  IMAD.U32 R5, RZ, RZ, UR5 ;  /* 0x00000005ff057e24 */ /* 0x000fe2000f8e00ff */
        /* <DEDUP_REMOVED lines=10> */
.L_x_5802:
        /* <DEDUP_REMOVED lines=9> */
.L_x_5902:
[----:B------:R-:W-:Y:S05]  /*3310*/  @!P0 BRA `(.L_x_5804) ;  /* 0x0000000000048947 */ /* 0x000fea0003800000 */
[----:B------:R-:W-:Y:S01]  /*3320*/  BPT.TRAP 0x1 ;  /* 0x000000040000795c */ /* 0x000fe20000300000 */
.L_x_5804:
[----:B------:R-:W-:Y:S02]  /*3330*/  MOV R7, UR39 ;  /* 0x0000002700077c02 */ /* 0x000fe40008000f00 */
[----:B------:R-:W-:Y:S02]  /*3340*/  MOV R8, UR38 ;  /* 0x0000002600087c02 */ /* 0x000fe40008000f00 */
[----:B------:R-:W-:Y:S02]  /*3350*/  LEA R7, R7, UR48, 0x3 ;  /* 0x0000003007077c11 */ /* 0x000fe4000f8e18ff */
[----:B------:R-:W-:-:S04]  /*3360*/  SHF.L.U32 R8, R8, 0x1f, RZ ;  /* 0x0000001f08087819 */ /* 0x000fc800000006ff */
[----:B------:R2:W3:Y:S01]  /*3370*/  SYNCS.PHASECHK.TRANS64.TRYWAIT P1, [R7+URZ+0x28c30], R8 ;  /* 0x028c3008070075a7 */ /* 0x0004e2000802017f */
[----:B------:R-:W-:Y:S05]  /*3380*/  @!P0 BRA `(.L_x_5805) ;  /* 0x0000000000048947 */ /* 0x000fea0003800000 */
[----:B------:R-:W-:Y:S01]  /*3390*/  BPT.TRAP 0x1 ;  /* 0x000000040000795c */ /* 0x000fe20000300000 */
.L_x_5805:
[----:B---3--:R-:W-:Y:S05]  /*33a0*/  @P1 BRA `(.L_x_5806) ;  /* 0x0000000000081947 */ /* 0x008fea0003800000 */
[----:B------:R-:W3:Y:S02]  /*33b0*/  SYNCS.PHASECHK.TRANS64.TRYWAIT P1, [R7+URZ+0x28c30], R8 ;  /* 0x028c3008070075a7 */ /* 0x000ee4000802017f */
[----:B---3--:R-:W-:Y:S05]  /*33c0*/  @!P1 BRA `(.L_x_5807) ;  /* 0x000000ac00e89947 */ /* 0x008fea0003800000 */
.L_x_5806:
[----:B-1----:R-:W1:Y:S01]  /*33d0*/  S2R R0, SR_TID.X ;  /* 0x0000000000007919 */ /* 0x002e620000002100 */
[----:B------:R-:W-:-:S04]  /*33e0*/  UIADD3 UR4, UR48, 0x22400, URZ ;  /* 0x0002240030047890 */ /* 0x000fc8000fffe03f */
[----:B------:R-:W-:-:S04]  /*33f0*/  USHF.R.U32.HI UR4, URZ, 0x4, UR4 ;  /* 0x000000043f047899 */ /* 0x000fc80008011604 */
[----:B------:R-:W-:Y:S01]  /*3400*/  ULOP3.LUT UR4, UR4, 0x3fff, URZ, 0xc0, !UPT ;  /* 0x00003fff04047892 */ /* 0x000fe2000f8ec03f */
[----:B-1----:R-:W-:-:S05]  /*3410*/  LOP3.LUT R3, R0, 0x7f, RZ, 0xc0, !PT ;  /* 0x0000007f00037812 */ /* 0x002fca00078ec0ff */
        /* <DEDUP_REMOVED lines=10> */
[----:B------:R-:W-:Y:S01]  /*34c0*/  IADD3 R5, R2, UR42, RZ ;  /* 0x0000002a02057c10 */ /* 0x000fe2000fffe0ff */
[----:B------:R-:W-:Y:S01]  /*34d0*/  UMOV UR7, 0x40000040 ;  /* 0x4000004000077882 */ /* 0x000fe20000000000 */
[----:B------:R-:W-:Y:S01]  /*34e0*/  UMOV UR5, 0x40000040 ;  /* 0x4000004000057882 */ /* 0x000fe20000000000 */
        /* <DEDUP_REMOVED lines=16> */
[----:B------:R-:W-:Y:S01]  /*35f0*/  HGMMA.64x64x16.F32.BF16 R24, gdesc[UR4], R24, gsb0 ;  /* 0x00e00000041879f0 */ /* 0x000fe20008001818 */
[----:B------:R-:W-:Y:S02]  /*3600*/  UMOV UR6, 0xffffffc0 ;  /* 0xffffffc000067882 */ /* 0x000fe40000000000 */
[----:B------:R-:W-:-:S04]  /*3610*/  UIMAD UR6, UR45, UR6, 0x40 ;  /* 0x000000402d0674a4 */ /* 0x000fc8000f8e0206 */
[----:B------:R-:W-:Y:S01]  /*3620*/  UIADD3 UR7, UR6, 0x1, URZ ;  /* 0x0000000106077890 */ /* 0x000fe2000fffe03f */
[----:B------:R-:W-:Y:S02]  /*3630*/  WARPGROUP.DEPBAR.LE gsb0, 0x0 ;  /* 0x00008000000079c5 */ /* 0x000fe40000010000 */
[----:B------:R-:W-:-:S06]  /*3640*/  WARPGROUP.ARRIVE ;  /* 0x00000000000079c5 */ /* 0x000fcc0000000000 */
[----:B------:R-:W-:Y:S01]  /*3650*/  HGMMA.64x64x16.F32.BF16 R24, gdesc[UR8], R24, gsb0 ;  /* 0x00e00000081879f0 */ /* 0x000fe20008001818 */
[----:B------:R-:W-:Y:S02]  /*3660*/  ULDC UR10, c[0x0][0x9d8] ;  /* 0x00027600000a7ab9 */ /* 0x000fe40000000800 */
[----:B------:R-:W-:Y:S02]  /*3670*/  WARPGROUP.DEPBAR.LE gsb0, 0x0 ;  /* 0x00008000000079c5 */ /* 0x000fe40000010000 */
[----:B------:R-:W-:-:S06]  /*3680*/  WARPGROUP.ARRIVE ;  /* 0x00000000000079c5 */ /* 0x000fcc0000000000 */
[----:B------:R-:W-:Y:S01]  /*3690*/  HGMMA.64x64x16.F32.BF16 R24, gdesc[UR12], R24, gsb0 ;  /* 0x00e000000c1879f0 */ /* 0x000fe20008001818 */
[----:B------:R-:W-:Y:S01]  /*36a0*/  ULDC UR14, c[0x0][0x2e0] ;  /* 0x0000b800000e7ab9 */ /* 0x000fe20000000800 */
[----:B------:R-:W-:Y:S01]  /*36b0*/  ULDC UR15, c[0x0][0x288] ;  /* 0x0000a200000f7ab9 */ /* 0x000fe20000000800 */
[----:B------:R-:W-:Y:S01]  /*36c0*/  UIMAD UR7, UR49, UR14, UR7 ;  /* 0x0000000e310772a4 */ /* 0x000fe2000f8e0207 */
[----:B------:R-:W-:Y:S01]  /*36d0*/  MOV R3, UR15 ;  /* 0x0000000f00037c02 */ /* 0x000fe20008000f00 */
[----:B------:R-:W-:-:S04]  /*36e0*/  UIMAD UR6, UR49, UR14, UR6 ;  /* 0x0000000e310672a4 */ /* 0x000fc8000f8e0206 */
[----:B------:R-:W-:Y:S02]  /*36f0*/  IADD3 R4, -R3, UR7, -R16 ;  /* 0x0000000703047c10 */ /* 0x000fe4000fffe910 */
[----:B------:R-:W-:Y:S02]  /*3700*/  IADD3 R3, -R16, UR6, RZ ;  /* 0x0000000610037c10 */ /* 0x000fe4000fffe1ff */
[----:B------:R-:W-:Y:S02]  /*3710*/  IADD3 R6, R4, 0x8, R5 ;  /* 0x0000000804067810 */ /* 0x000fe40007ffe005 */
[----:B------:R-:W-:Y:S02]  /*3720*/  VIADDMNMX R4, R5, R4, R3, PT ;  /* 0x0000000405047246 */ /* 0x000fe40003800103 */
[----:B------:R-:W-:Y:S02]  /*3730*/  VIMNMX R6, R3, R6, PT ;  /* 0x0000000603067248 */ /* 0x000fe40003fe0100 */
[----:B------:R-:W-:-:S02]  /*3740*/  ISETP.GT.AND P5, PT, R4, 0x28, PT ;  /* 0x000000280400780c */ /* 0x000fc40003fa4270 */
[C---:B------:R-:W-:Y:S02]  /*3750*/  ISETP.GT.AND P2, PT, R6.reuse, RZ, PT ;  /* 0x000000ff0600720c */ /* 0x040fe40003f44270 */
[C---:B------:R-:W-:Y:S02]  /*3760*/  ISETP.GT.AND P3, PT, R6.reuse, 0x1, PT ;  /* 0x000000010600780c */ /* 0x040fe40003f64270 */
[----:B------:R-:W-:Y:S01]  /*3770*/  ISETP.GT.AND P4, PT, R6, 0x8, PT ;  /* 0x000000080600780c */ /* 0x000fe20003f84270 */
        /* <DEDUP_REMOVED lines=32> */
[----:B----4-:R-:W-:Y:S01]  /*3980*/  FSEL R27, R27, -INF , P3 ;  /* 0xff8000001b1b7808 */ /* 0x010fe20001800000 */
[----:B------:R-:W-:Y:S01]  /*3990*/  FMUL.FTZ R41, R41, UR10 ;  /* 0x0000000a29297c20 */ /* 0x000fe20008410000 */
[----:B------:R-:W-:Y:S01]  /*39a0*/  ISETP.GT.AND P3, PT, R6, 0x10, PT ;  /* 0x000000100600780c */ /* 0x000fe20003f64270 */
[----:B------:R-:W-:Y:S01]  /*39b0*/  FMUL.FTZ R44, R44, UR10 ;  /* 0x0000000a2c2c7c20 */ /* 0x000fe20008410000 */
[----:B------:R-:W-:Y:S01]  /*39c0*/  FMNMX.FTZ R9, R26, R27, !PT ;  /* 0x0000001b1a097209 */ /* 0x000fe20007810000 */
[----:B------:R-:W-:Y:S01]  /*39d0*/  FMUL.FTZ R45, R45, UR10 ;  /* 0x0000000a2d2d7c20 */ /* 0x000fe20008410000 */
[----:B------:R-:W-:Y:S01]  /*39e0*/  FMUL.FTZ R48, R48, UR10 ;  /* 0x0000000a30307c20 */ /* 0x000fe20008410000 */
[----:B------:R-:W4:Y:S01]  /*39f0*/  MUFU.TANH R34, R34 ;  /* 0x0000002200227308 */ /* 0x000f220000002400 */
[----:B-----5:R-:W-:Y:S01]  /*3a00*/  FSEL R30, R30, -INF , P4 ;  /* 0xff8000001e1e7808 */ /* 0x020fe20002000000 */
[----:B------:R-:W-:Y:S01]  /*3a10*/  FMUL.FTZ R49, R49, UR10 ;  /* 0x0000000a31317c20 */ /* 0x000fe20008410000 */
[----:B------:R-:W-:Y:S01]  /*3a20*/  ISETP.GT.AND P4, PT, R4, 0x8, PT ;  /* 0x000000080400780c */ /* 0x000fe20003f84270 */
[----:B------:R-:W-:Y:S01]  /*3a30*/  FMUL.FTZ R52, R52, UR10 ;  /* 0x0000000a34347c20 */ /* 0x000fe20008410000 */
[----:B------:R-:W-:Y:S01]  /*3a40*/  FMNMX.FTZ R10, R30, R9, !PT ;  /* 0x000000091e0a7209 */ /* 0x000fe20007810000 */
[----:B------:R-:W-:Y:S01]  /*3a50*/  FMUL.FTZ R53, R53, UR10 ;  /* 0x0000000a35357c20 */ /* 0x000fe20008410000 */
[----:B------:R-:W-:Y:S01]  /*3a60*/  ULDC UR10, c[0x0][0x988] ;  /* 0x00026200000a7ab9 */ /* 0x000fe20000000800 */
[----:B------:R-:W5:Y:S01]  /*3a70*/  MUFU.TANH R35, R35 ;  /* 0x0000002300237308 */ /* 0x000f620000002400 */
[----:B-1----:R-:W-:-:S02]  /*3a80*/  FSEL R31, R31, -INF , P2 ;  /* 0xff8000001f1f7808 */ /* 0x002fc40001000000 */
[----:B------:R-:W-:Y:S02]  /*3a90*/  ISETP.GT.AND P2, PT, R6, 0x11, PT ;  /* 0x000000110600780c */ /* 0x000fe40003f44270 */
[----:B------:R-:W-:-:S03]  /*3aa0*/  FMNMX.FTZ R9, R31, R10, !PT ;  /* 0x0000000a1f097209 */ /* 0x000fc60007810000 */
[----:B------:R-:W1:Y:S01]  /*3ab0*/  MUFU.TANH R38, R38 ;  /* 0x0000002600267308 */ /* 0x000e620000002400 */
[----:B----4-:R-:W-:Y:S02]  /*3ac0*/  FSEL R34, R34, -INF , P3 ;  /* 0xff80000022227808 */ /* 0x010fe40001800000 */
[----:B------:R-:W-:Y:S02]  /*3ad0*/  ISETP.GT.AND P3, PT, R6, 0x18, PT ;  /* 0x000000180600780c */ /* 0x000fe40003f64270 */
[----:B------:R-:W-:-:S03]  /*3ae0*/  FMNMX.FTZ R10, R34, R9, !PT ;  /* 0x00000009220a7209 */ /* 0x000fc60007810000 */
[----:B------:R-:W4:Y:S01]  /*3af0*/  MUFU.TANH R39, R39 ;  /* 0x0000002700277308 */ /* 0x000f220000002400 */
[----:B-----5:R-:W-:Y:S02]  /*3b00*/  FSEL R35, R35, -INF , P2 ;  /* 0xff80000023237808 */ /* 0x020fe40001000000 */
[----:B------:R-:W-:Y:S02]  /*3b10*/  ISETP.GT.AND P2, PT, R6, 0x19, PT ;  /* 0x000000190600780c */ /* 0x000fe40003f44270 */
[----:B------:R-:W-:-:S03]  /*3b20*/  FMNMX.FTZ R9, R35, R10, !PT ;  /* 0x0000000a23097209 */ /* 0x000fc60007810000 */
[----:B------:R-:W5:Y:S01]  /*3b30*/  MUFU.TANH R42, R42 ;  /* 0x0000002a002a7308 */ /* 0x000f620000002400 */
[----:B-1----:R-:W-:Y:S02]  /*3b40*/  FSEL R38, R38, -INF , P3 ;  /* 0xff80000026267808 */ /* 0x002fe40001800000 */
        /* <DEDUP_REMOVED lines=36> */
[----:B------:R-:W-:Y:S02]  /*3d90*/  ISETP.GT.AND P2, PT, R4, RZ, PT ;  /* 0x000000ff0400720c */ /* 0x000fe40003f44270 */
[----:B------:R-:W-:-:S03]  /*3da0*/  FMNMX.FTZ R6, R55, R6, !PT ;  /* 0x0000000637067209 */ /* 0x000fc60007810000 */
[----:B------:R-:W1:Y:S01]  /*3db0*/  MUFU.TANH R28, R28 ;  /* 0x0000001c001c7308 */ /* 0x000e620000002400 */
[----:B----4-:R-:W-:Y:S01]  /*3dc0*/  FSEL R24, R24, -INF , P2 ;  /* 0xff80000018187808 */ /* 0x010fe20001000000 */
[----:B------:R-:W4:Y:S01]  /*3dd0*/  SHFL.BFLY PT, R9, R6, 0x2, 0x1f ;  /* 0x0c401f0006097f89 */ /* 0x000f2200000e0000 */
[----:B------:R-:W-:-:S05]  /*3de0*/  ISETP.GT.AND P2, PT, R4, 0x9, PT ;  /* 0x000000090400780c */ /* 0x000fca0003f44270 */
[----:B------:R-:W2:Y:S01]  /*3df0*/  MUFU.TANH R29, R29 ;  /* 0x0000001d001d7308 */ /* 0x000ea20000002400 */
[----:B-----5:R-:W-:Y:S02]  /*3e00*/  FSEL R25, R25, -INF , P3 ;  /* 0xff80000019197808 */ /* 0x020fe40001800000 */
[----:B------:R-:W-:Y:S02]  /*3e10*/  ISETP.GT.AND P3, PT, R4, 0x10, PT ;  /* 0x000000100400780c */ /* 0x000fe40003f64270 */
[----:B------:R-:W-:-:S03]  /*3e20*/  FMNMX.FTZ R5, R24, R25, !PT ;  /* 0x0000001918057209 */ /* 0x000fc60007810000 */
[----:B------:R-:W5:Y:S01]  /*3e30*/  MUFU.TANH R32, R32 ;  /* 0x0000002000207308 */ /* 0x000f620000002400 */
[----:B-1----:R-:W-:Y:S02]  /*3e40*/  FSEL R28, R28, -INF , P4 ;  /* 0xff8000001c1c7808 */ /* 0x002fe40002000000 */
[----:B------:R-:W-:-:S05]  /*3e50*/  ISETP.GT.AND P4, PT, R4, 0x19, PT ;  /* 0x000000190400780c */ /* 0x000fca0003f84270 */
[----:B------:R-:W1:Y:S01]  /*3e60*/  MUFU.TANH R33, R33 ;  /* 0x0000002100217308 */ /* 0x000e620000002400 */
[----:B--2---:R-:W-:Y:S02]  /*3e70*/  FSEL R29, R29, -INF , P2 ;  /* 0xff8000001d1d7808 */ /* 0x004fe40001000000 */
[----:B----4-:R-:W-:Y:S02]  /*3e80*/  FMNMX.FTZ R9, R6, R9, !PT ;  /* 0x0000000906097209 */ /* 0x010fe40007810000 */
[----:B------:R-:W-:-:S03]  /*3e90*/  ISETP.GT.AND P2, PT, R4, 0x11, PT ;  /* 0x000000110400780c */ /* 0x000fc60003f44270 */
[----:B------:R-:W2:Y:S01]  /*3ea0*/  SHFL.BFLY PT, R6, R9, 0x1, 0x1f ;  /* 0x0c201f0009067f89 */ /* 0x000ea200000e0000 */
[----:B------:R-:W4:Y:S01]  /*3eb0*/  MUFU.TANH R36, R36 ;  /* 0x0000002400247308 */ /* 0x000f220000002400 */
[----:B-----5:R-:W-:Y:S02]  /*3ec0*/  FSEL R32, R32, -INF , P3 ;  /* 0xff80000020207808 */ /* 0x020fe40001800000 */
[----:B------:R-:W-:-:S05]  /*3ed0*/  ISETP.GT.AND P3, PT, R4, 0x18, PT ;  /* 0x000000180400780c */ /* 0x000fca0003f64270 */
[----:B------:R-:W5:Y:S01]  /*3ee0*/  MUFU.TANH R37, R37 ;  /* 0x0000002500257308 */ /* 0x000f620000002400 */
[----:B-1----:R-:W-:Y:S02]  /*3ef0*/  FSEL R33, R33, -INF , P2 ;  /* 0xff80000021217808 */ /* 0x002fe40001000000 */
[----:B------:R-:W-:-:S05]  /*3f00*/  ISETP.GT.AND P2, PT, R4, 0x20, PT ;  /* 0x000000200400780c */ /* 0x000fca0003f44270 */
[----:B------:R-:W1:Y:S01]  /*3f10*/  MUFU.TANH R40, R40 ;  /* 0x0000002800287308 */ /* 0x000e620000002400 */
[----:B----4-:R-:W-:Y:S02]  /*3f20*/  FSEL R36, R36, -INF , P3 ;  /* 0xff80000024247808 */ /* 0x010fe40001800000 */
[----:B------:R-:W-:Y:S02]  /*3f30*/  ISETP.GT.AND P3, PT, R4, 0x21, PT ;  /* 0x000000210400780c */ /* 0x000fe40003f64270 */
[----:B--2---:R-:W-:-:S03]  /*3f40*/  FMNMX.FTZ R3, R9, R6, !PT ;  /* 0x0000000609037209 */ /* 0x004fc60007810000 */
[----:B------:R-:W2:Y:S01]  /*3f50*/  MUFU.TANH R41, R41 ;  /* 0x0000002900297308 */ /* 0x000ea20000002400 */
[----:B------:R-:W-:Y:S02]  /*3f60*/  FMNMX.FTZ R6, R28, R5, !PT ;  /* 0x000000051c067209 */ /* 0x000fe40007810000 */
[----:B-----5:R-:W-:Y:S01]  /*3f70*/  FSEL R37, R37, -INF , P4 ;  /* 0xff80000025257808 */ /* 0x020fe20002000000 */
[----:B------:R-:W-:Y:S01]  /*3f80*/  FMUL.FTZ R9, R3, UR10 ;  /* 0x0000000a03097c20 */ /* 0x000fe20008410000 */
[----:B------:R-:W-:Y:S02]  /*3f90*/  FMNMX.FTZ R5, R29, R6, !PT ;  /* 0x000000061d057209 */ /* 0x000fe40007810000 */
[----:B------:R-:W-:Y:S01]  /*3fa0*/  ISETP.GT.AND P4, PT, R4, 0x29, PT ;  /* 0x000000290400780c */ /* 0x000fe20003f84270 */
[----:B------:R-:W4:Y:S01]  /*3fb0*/  MUFU.TANH R44, R44 ;  /* 0x0000002c002c7308 */ /* 0x000f220000002400 */
[----:B------:R-:W-:Y:S02]  /*3fc0*/  FMNMX.FTZ R6, R32, R5, !PT ;  /* 0x0000000520067209 */ /* 0x000fe40007810000 */
[----:B-1----:R-:W-:-:S02]  /*3fd0*/  FSEL R40, R40, -INF , P2 ;  /* 0xff80000028287808 */ /* 0x002fc40001000000 */
[----:B------:R-:W-:Y:S02]  /*3fe0*/  FMNMX.FTZ R5, R33, R6, !PT ;  /* 0x0000000621057209 */ /* 0x000fe40007810000 */
[----:B------:R-:W-:Y:S01]  /*3ff0*/  ISETP.GT.AND P2, PT, R4, 0x30, PT ;  /* 0x000000300400780c */ /* 0x000fe20003f44270 */
[----:B------:R-:W1:Y:S01]  /*4000*/  MUFU.TANH R45, R45 ;  /* 0x0000002d002d7308 */ /* 0x000e620000002400 */
[----:B------:R-:W-:Y:S02]  /*4010*/  FMNMX.FTZ R6, R36, R5, !PT ;  /* 0x0000000524067209 */ /* 0x000fe40007810000 */
[----:B--2---:R-:W-:Y:S02]  /*4020*/  FSEL R41, R41, -INF , P3 ;  /* 0xff80000029297808 */ /* 0x004fe40001800000 */
[----:B------:R-:W-:Y:S02]  /*4030*/  FMNMX.FTZ R5, R37, R6, !PT ;  /* 0x0000000625057209 */ /* 0x000fe40007810000 */
[----:B------:R-:W-:Y:S01]  /*4040*/  FSETP.NEU.FTZ.AND P3, PT, R3, -INF , PT ;  /* 0xff8000000300780b */ /* 0x000fe20003f7d000 */
[----:B------:R-:W2:Y:S01]  /*4050*/  MUFU.TANH R48, R48 ;  /* 0x0000003000307308 */ /* 0x000ea20000002400 */
[----:B------:R-:W-:-:S02]  /*4060*/  FMNMX.FTZ R6, R40, R5, !PT ;  /* 0x0000000528067209 */ /* 0x000fc40007810000 */
[----:B----4-:R-:W-:Y:S02]  /*4070*/  FSEL R44, R44, -INF , P5 ;  /* 0xff8000002c2c7808 */ /* 0x010fe40002800000 */
[----:B------:R-:W-:Y:S02]  /*4080*/  FMNMX.FTZ R5, R41, R6, !PT ;  /* 0x0000000629057209 */ /* 0x000fe40007810000 */
[----:B------:R-:W-:Y:S01]  /*4090*/  FSEL R9, R9, RZ, P3 ;  /* 0x000000ff09097208 */ /* 0x000fe20001800000 */
[----:B------:R-:W4:Y:S01]  /*40a0*/  MUFU.TANH R49, R49 ;  /* 0x0000003100317308 */ /* 0x000f220000002400 */
[----:B-1----:R-:W-:Y:S02]  /*40b0*/  FSEL R45, R45, -INF , P4 ;  /* 0xff8000002d2d7808 */ /* 0x002fe40002000000 */
[----:B------:R-:W-:Y:S01]  /*40c0*/  FMNMX.FTZ R6, R44, R5, !PT ;  /* 0x000000052c067209 */ /* 0x000fe20007810000 */
[--C-:B------:R-:W-:Y:S01]  /*40d0*/  FFMA.FTZ R26, R26, UR10, -R9.reuse ;  /* 0x0000000a1a1a7c23 */ /* 0x100fe20008010809 */
[----:B------:R-:W-:Y:S01]  /*40e0*/  ISETP.GT.AND P3, PT, R4, 0x31, PT ;  /* 0x000000310400780c */ /* 0x000fe20003f64270 */
[--C-:B------:R-:W-:Y:S01]  /*40f0*/  FFMA.FTZ R27, R27, UR10, -R9.reuse ;  /* 0x0000000a1b1b7c23 */ /* 0x100fe20008010809 */
[----:B------:R-:W-:Y:S01]  /*4100*/  FMNMX.FTZ R5, R45, R6, !PT ;  /* 0x000000062d057209 */ /* 0x000fe20007810000 */
[----:B------:R-:W1:Y:S01]  /*4110*/  MUFU.TANH R52, R52 ;  /* 0x0000003400347308 */ /* 0x000e620000002400 */
[----:B--2---:R-:W-:Y:S01]  /*4120*/  FSEL R48, R48, -INF , P2 ;  /* 0xff80000030307808 */ /* 0x004fe20001000000 */
[--C-:B------:R-:W-:Y:S01]  /*4130*/  FFMA.FTZ R30, R30, UR10, -R9.reuse ;  /* 0x0000000a1e1e7c23 */ /* 0x100fe20008010809 */
[----:B------:R-:W-:Y:S01]  /*4140*/  ISETP.GT.AND P2, PT, R4, 0x38, PT ;  /* 0x000000380400780c */ /* 0x000fe20003f44270 */
[--C-:B------:R-:W-:Y:S01]  /*4150*/  FFMA.FTZ R31, R31, UR10, -R9.reuse ;  /* 0x0000000a1f1f7c23 */ /* 0x100fe20008010809 */
[----:B------:R-:W-:Y:S01]  /*4160*/  FMNMX.FTZ R6, R48, R5, !PT ;  /* 0x0000000530067209 */ /* 0x000fe20007810000 */
[--C-:B------:R-:W-:Y:S01]  /*4170*/  FFMA.FTZ R34, R34, UR10, -R9.reuse ;  /* 0x0000000a22227c23 */ /* 0x100fe20008010809 */
[--C-:B------:R-:W-:Y:S01]  /*4180*/  FFMA.FTZ R35, R35, UR10, -R9.reuse ;  /* 0x0000000a23237c23 */ /* 0x100fe20008010809 */
[----:B------:R-:W2:Y:S01]  /*4190*/  MUFU.TANH R53, R53 ;  /* 0x0000003500357308 */ /* 0x000ea20000002400 */
[----:B----4-:R-:W-:Y:S01]  /*41a0*/  FSEL R49, R49, -INF , P3 ;  /* 0xff80000031317808 */ /* 0x010fe20001800000 */
[--C-:B------:R-:W-:Y:S01]  /*41b0*/  FFMA.FTZ R38, R38, UR10, -R9.reuse ;  /* 0x0000000a26267c23 */ /* 0x100fe20008010809 */
[----:B------:R-:W-:Y:S01]  /*41c0*/  ISETP.GT.AND P3, PT, R4, 0x39, PT ;  /* 0x000000390400780c */ /* 0x000fe20003f64270 */
[--C-:B------:R-:W-:Y:S01]  /*41d0*/  FFMA.FTZ R39, R39, UR10, -R9.reuse ;  /* 0x0000000a27277c23 */ /* 0x100fe20008010809 */
[----:B------:R-:W-:Y:S01]  /*41e0*/  FMNMX.FTZ R5, R49, R6, !PT ;  /* 0x0000000631057209 */ /* 0x000fe20007810000 */
[--C-:B------:R-:W-:Y:S01]  /*41f0*/  FFMA.FTZ R42, R42, UR10, -R9.reuse ;  /* 0x0000000a2a2a7c23 */ /* 0x100fe20008010809 */
[--C-:B------:R-:W-:Y:S01]  /*4200*/  FFMA.FTZ R43, R43, UR10, -R9.reuse ;  /* 0x0000000a2b2b7c23 */ /* 0x100fe20008010809 */
[----:B------:R-:W-:Y:S01]  /*4210*/  MUFU.EX2 R26, R26 ;  /* 0x0000001a001a7308 */ /* 0x000fe20000000800 */
[----:B-1----:R-:W-:Y:S01]  /*4220*/  FSEL R52, R52, -INF , P2 ;  /* 0xff80000034347808 */ /* 0x002fe20001000000 */
[--C-:B------:R-:W-:Y:S01]  /*4230*/  FFMA.FTZ R46, R46, UR10, -R9.reuse ;  /* 0x0000000a2e2e7c23 */ /* 0x100fe20008010809 */
[--C-:B------:R-:W-:Y:S01]  /*4240*/  FFMA.FTZ R47, R47, UR10, -R9.reuse ;  /* 0x0000000a2f2f7c23 */ /* 0x100fe20008010809 */
[--C-:B------:R-:W-:Y:S01]  /*4250*/  FFMA.FTZ R50, R50, UR10, -R9.reuse ;  /* 0x0000000a32327c23 */ /* 0x100fe20008010809 */
[----:B------:R-:W-:Y:S01]  /*4260*/  FMNMX.FTZ R4, R52, R5, !PT ;  /* 0x0000000534047209 */ /* 0x000fe20007810000 */
[--C-:B------:R-:W-:Y:S01]  /*4270*/  FFMA.FTZ R51, R51, UR10, -R9.reuse ;  /* 0x0000000a33337c23 */ /* 0x100fe20008010809 */
[--C-:B------:R-:W-:Y:S01]  /*4280*/  FFMA.FTZ R54, R54, UR10, -R9.reuse ;  /* 0x0000000a36367c23 */ /* 0x100fe20008010809 */
[----:B------:R-:W1:Y:S01]  /*4290*/  MUFU.EX2 R27, R27 ;  /* 0x0000001b001b7308 */ /* 0x000e620000000800 */
[----:B--2---:R-:W-:Y:S01]  /*42a0*/  FSEL R53, R53, -INF , P3 ;  /* 0xff80000035357808 */ /* 0x004fe20001800000 */
[----:B------:R-:W-:-:S03]  /*42b0*/  FFMA.FTZ R9, R55, UR10, -R9 ;  /* 0x0000000a37097c23 */ /* 0x000fc60008010809 */
[----:B------:R-:W-:-:S03]  /*42c0*/  FMNMX.FTZ R4, R53, R4, !PT ;  /* 0x0000000435047209 */ /* 0x000fc60007810000 */
[----:B------:R-:W-:Y:S02]  /*42d0*/  MUFU.EX2 R30, R30 ;  /* 0x0000001e001e7308 */ /* 0x000fe40000000800 */
[----:B------:R-:W2:Y:S06]  /*42e0*/  SHFL.BFLY PT, R5, R4, 0x2, 0x1f ;  /* 0x0c401f0004057f89 */ /* 0x000eac00000e0000 */
[----:B------:R-:W4:Y:S01]  /*42f0*/  MUFU.EX2 R31, R31 ;  /* 0x0000001f001f7308 */ /* 0x000f220000000800 */
[----:B-1----:R-:W-:-:S07]  /*4300*/  F2FP.BF16.F32.PACK_AB R153, R27, R26 ;  /* 0x0000001a1b99723e */ /* 0x002fce00000010ff */
[----:B------:R-:W-:Y:S08]  /*4310*/  MUFU.EX2 R34, R34 ;  /* 0x0000002200227308 */ /* 0x000ff00000000800 */
[----:B------:R-:W1:Y:S01]  /*4320*/  MUFU.EX2 R35, R35 ;  /* 0x0000002300237308 */ /* 0x000e620000000800 */
[----:B----4-:R-:W-:Y:S02]  /*4330*/  F2FP.BF16.F32.PACK_AB R155, R31, R30 ;  /* 0x0000001e1f9b723e */ /* 0x010fe400000010ff */
[----:B--2---:R-:W-:-:S05]  /*4340*/  FMNMX.FTZ R5, R4, R5, !PT ;  /* 0x0000000504057209 */ /* 0x004fca0007810000 */
[----:B------:R-:W2:Y:S01]  /*4350*/  SHFL.BFLY PT, R4, R5, 0x1, 0x1f ;  /* 0x0c201f0005047f89 */ /* 0x000ea200000e0000 */
[----:B------:R-:W-:Y:S08]  /*4360*/  MUFU.EX2 R38, R38 ;  /* 0x0000002600267308 */ /* 0x000ff00000000800 */
[----:B------:R-:W4:Y:S01]  /*4370*/  MUFU.EX2 R39, R39 ;  /* 0x0000002700277308 */ /* 0x000f220000000800 */
[----:B-1----:R-:W-:-:S07]  /*4380*/  F2FP.BF16.F32.PACK_AB R157, R35, R34 ;  /* 0x00000022239d723e */ /* 0x002fce00000010ff */
[----:B------:R-:W-:Y:S01]  /*4390*/  MUFU.EX2 R42, R42 ;  /* 0x0000002a002a7308 */ /* 0x000fe20000000800 */
[----:B--2---:R-:W-:-:S07]  /*43a0*/  FMNMX.FTZ R4, R5, R4, !PT ;  /* 0x0000000405047209 */ /* 0x004fce0007810000 */
[----:B------:R-:W1:Y:S01]  /*43b0*/  MUFU.EX2 R43, R43 ;  /* 0x0000002b002b7308 */ /* 0x000e620000000800 */
[----:B----4-:R-:W-:Y:S02]  /*43c0*/  F2FP.BF16.F32.PACK_AB R159, R39, R38 ;  /* 0x00000026279f723e */ /* 0x010fe400000010ff */
[C---:B------:R-:W-:Y:S01]  /*43d0*/  FSETP.NEU.FTZ.AND P2, PT, R4.reuse, -INF , PT ;  /* 0xff8000000400780b */ /* 0x040fe20003f5d000 */
[----:B------:R-:W-:-:S04]  /*43e0*/  FMUL.FTZ R5, R4, UR10 ;  /* 0x0000000a04057c20 */ /* 0x000fc80008410000 */
[----:B------:R-:W-:Y:S01]  /*43f0*/  MUFU.EX2 R46, R46 ;  /* 0x0000002e002e7308 */ /* 0x000fe20000000800 */
[----:B------:R-:W-:Y:S01]  /*4400*/  FSEL R6, R5, RZ, P2 ;  /* 0x000000ff05067208 */ /* 0x000fe20001000000 */
[----:B------:R-:W-:-:S04]  /*4410*/  FADD.FTZ R5, R26, R27 ;  /* 0x0000001b1a057221 */ /* 0x000fc80000010000 */
        /* <DEDUP_REMOVED lines=8> */
[----:B------:R-:W-:Y:S01]  /*44a0*/  FADD.FTZ R10, R30, R5 ;  /* 0x000000051e0a7221 */ /* 0x000fe20000010000 */
[----:B------:R-:W-:Y:S01]  /*44b0*/  @!P1 IADD3 R5, R7, 0x28c40, RZ ;  /* 0x00028c4007059810 */ /* 0x000fe20007ffe0ff */
[--C-:B------:R-:W-:Y:S01]  /*44c0*/  FFMA.FTZ R37, R37, UR10, -R6.reuse ;  /* 0x0000000a25257c23 */ /* 0x100fe20008010806 */
[----:B------:R-:W-:Y:S01]  /*44d0*/  FFMA.FTZ R40, R40, UR10, -R6 ;  /* 0x0000000a28287c23 */ /* 0x000fe20008010806 */
[----:B------:R-:W-:Y:S01]  /*44e0*/  FADD.FTZ R13, R31, R10 ;  /* 0x0000000a1f0d7221 */ /* 0x000fe20000010000 */
[----:B------:R-:W-:Y:S01]  /*44f0*/  @!P1 PRMT R5, RZ, 0x654, R5 ;  /* 0x00000654ff059816 */ /* 0x000fe20000000005 */
[----:B------:R-:W2:Y:S01]  /*4500*/  MUFU.EX2 R25, R25 ;  /* 0x0000001900197308 */ /* 0x000ea20000000800 */
[--C-:B------:R-:W-:Y:S01]  /*4510*/  FFMA.FTZ R41, R41, UR10, -R6.reuse ;  /* 0x0000000a29297c23 */ /* 0x100fe20008010806 */
[----:B------:R-:W-:Y:S01]  /*4520*/  FADD.FTZ R12, R34, R13 ;  /* 0x0000000d220c7221 */ /* 0x000fe20000010000 */
[----:B------:R4:W-:Y:S01]  /*4530*/  @!P1 SYNCS.ARRIVE.TRANS64.RED.A1T0 RZ, [R5+URZ], RZ ;  /* 0x000000ff05ff99a7 */ /* 0x0009e2000810043f */
[--C-:B------:R-:W-:Y:S01]  /*4540*/  FFMA.FTZ R44, R44, UR10, -R6.reuse ;  /* 0x0000000a2c2c7c23 */ /* 0x100fe20008010806 */
[--C-:B------:R-:W-:Y:S01]  /*4550*/  FFMA.FTZ R45, R45, UR10, -R6.reuse ;  /* 0x0000000a2d2d7c23 */ /* 0x100fe20008010806 */
[--C-:B------:R-:W-:Y:S01]  /*4560*/  FFMA.FTZ R48, R48, UR10, -R6.reuse ;  /* 0x0000000a30307c23 */ /* 0x100fe20008010806 */
[--C-:B------:R-:W-:Y:S01]  /*4570*/  FFMA.FTZ R49, R49, UR10, -R6.reuse ;  /* 0x0000000a31317c23 */ /* 0x100fe20008010806 */
[----:B------:R-:W5:Y:S01]  /*4580*/  MUFU.EX2 R28, R28 ;  /* 0x0000001c001c7308 */ /* 0x000f620000000800 */
[--C-:B------:R-:W-:Y:S01]  /*4590*/  FFMA.FTZ R52, R52, UR10, -R6.reuse ;  /* 0x0000000a34347c23 */ /* 0x100fe20008010806 */
[----:B------:R-:W-:Y:S01]  /*45a0*/  FFMA.FTZ R6, R53, UR10, -R6 ;  /* 0x0000000a35067c23 */ /* 0x000fe20008010806 */
[----:B-1----:R-:W-:-:S05]  /*45b0*/  F2FP.BF16.F32.PACK_AB R161, R43, R42 ;  /* 0x0000002a2ba1723e */ /* 0x002fca00000010ff */
        /* <DEDUP_REMOVED lines=15> */
[----:B------:R-:W-:Y:S01]  /*46b0*/  FADD.FTZ R13, R43, R12 ;  /* 0x0000000c2b0d7221 */ /* 0x000fe20000010000 */
[----:B--2---:R-:W-:-:S06]  /*46c0*/  FADD.FTZ R5, R33, R10 ;  /* 0x0000000a21057221 */ /* 0x004fcc0000010000 */
        /* <DEDUP_REMOVED lines=9> */
[----:B------:R-:W-:Y:S01]  /*4760*/  MUFU.EX2 R44, R44 ;  /* 0x0000002c002c7308 */ /* 0x000fe20000000800 */
[----:B----4-:R-:W-:-:S07]  /*4770*/  FADD.FTZ R10, R40, R11 ;  /* 0x0000000b280a7221 */ /* 0x010fce0000010000 */
[----:B------:R-:W2:Y:S01]  /*4780*/  MUFU.EX2 R47, R47 ;  /* 0x0000002f002f7308 */ /* 0x000ea20000000800 */
[C---:B-----5:R-:W-:Y:S01]  /*4790*/  FADD.FTZ R11, R41.reuse, R10 ;  /* 0x0000000a290b7221 */ /* 0x060fe20000010000 */
[----:B------:R-:W-:Y:S01]  /*47a0*/  FADD.FTZ R10, R46, R13 ;  /* 0x0000000d2e0a7221 */ /* 0x000fe20000010000 */
[----:B------:R-:W-:-:S05]  /*47b0*/  F2FP.BF16.F32.PACK_AB R160, R41, R40 ;  /* 0x0000002829a0723e */ /* 0x000fca00000010ff */
        /* <DEDUP_REMOVED lines=12> */
[----:B------:R-:W-:Y:S08]  /*4880*/  MUFU.EX2 R54, R54 ;  /* 0x0000003600367308 */ /* 0x000ff00000000800 */
[----:B------:R-:W2:Y:S01]  /*4890*/  MUFU.EX2 R9, R9 ;  /* 0x0000000900097308 */ /* 0x000ea20000000800 */
[----:B----4-:R-:W-:-:S07]  /*48a0*/  F2FP.BF16.F32.PACK_AB R164, R49, R48 ;  /* 0x0000003031a4723e */ /* 0x010fce00000010ff */
[----:B------:R-:W-:Y:S08]  /*48b0*/  MUFU.EX2 R52, R52 ;  /* 0x0000003400347308 */ /* 0x000ff00000000800 */
[----:B------:R4:W5:Y:S01]  /*48c0*/  MUFU.EX2 R5, R6 ;  /* 0x0000000600057308 */ /* 0x0009620000000800 */
[----:B--2---:R-:W-:Y:S01]  /*48d0*/  F2FP.BF16.F32.PACK_AB R167, R9, R54 ;  /* 0x0000003609a7723e */ /* 0x004fe200000010ff */
[----:B----4-:R-:W-:-:S04]  /*48e0*/  FADD.FTZ R6, R44, R11 ;  /* 0x0000000b2c067221 */ /* 0x010fc80000010000 */
[----:B------:R-:W-:Y:S01]  /*48f0*/  FADD.FTZ R45, R45, R6 ;  /* 0x000000062d2d7221 */ /* 0x000fe20000010000 */
[----:B------:R-:W-:-:S03]  /*4900*/  FADD.FTZ R6, R54, R51 ;  /* 0x0000003336067221 */ /* 0x000fc60000010000 */
[----:B------:R-:W-:Y:S01]  /*4910*/  FADD.FTZ R48, R48, R45 ;  /* 0x0000002d30307221 */ /* 0x000fe20000010000 */
[----:B-----5:R-:W-:Y:S01]  /*4920*/  F2FP.BF16.F32.PACK_AB R166, R5, R52 ;  /* 0x0000003405a6723e */ /* 0x020fe200000010ff */
[----:B------:R-:W-:Y:S02]  /*4930*/  FADD.FTZ R6, R9, R6 ;  /* 0x0000000609067221 */ /* 0x000fe40000010000 */
[----:B------:R-:W-:Y:S02]  /*4940*/  FADD.FTZ R49, R49, R48 ;  /* 0x0000003031317221 */ /* 0x000fe40000010000 */
[----:B------:R1:W-:Y:S02]  /*4950*/  STSM.16.M88.4 [R22], R164 ;  /* 0x000000a416007844 */ /* 0x0003e40000000200 */
[----:B------:R-:W-:-:S04]  /*4960*/  FADD.FTZ R52, R52, R49 ;  /* 0x0000003134347221 */ /* 0x000fc80000010000 */
[----:B------:R-:W-:Y:S01]  /*4970*/  FADD.FTZ R5, R5, R52 ;  /* 0x0000003405057221 */ /* 0x000fe20000010000 */
[----:B------:R-:W-:Y:S06]  /*4980*/  @!P0 BRA `(.L_x_5808) ;  /* 0x0000000000048947 */ /* 0x000fec0003800000 */
[----:B------:R-:W-:Y:S01]  /*4990*/  BPT.TRAP 0x1 ;  /* 0x000000040000795c */ /* 0x000fe20000300000 */
.L_x_5808:
[----:B------:R2:W4:Y:S01]  /*49a0*/  SYNCS.PHASECHK.TRANS64.TRYWAIT P2, [R7+URZ+0x28c50], R8 ;  /* 0x028c5008070075a7 */ /* 0x000522000804017f */
[----:B------:R-:W-:Y:S05]  /*49b0*/  @!P0 BRA `(.L_x_5809) ;  /* 0x0000000000048947 */ /* 0x000fea0003800000 */
[----:B------:R-:W-:Y:S01]  /*49c0*/  BPT.TRAP 0x1 ;  /* 0x000000040000795c */ /* 0x000fe20000300000 */
.L_x_5809:
[----:B----4-:R-:W-:Y:S05]  /*49d0*/  @P2 BRA `(.L_x_5810) ;  /* 0x0000000000082947 */ /* 0x010fea0003800000 */
[----:B------:R-:W4:Y:S02]  /*49e0*/  SYNCS.PHASECHK.TRANS64.TRYWAIT P2, [R7+URZ+0x28c50], R8 ;  /* 0x028c5008070075a7 */ /* 0x000f24000804017f */
[----:B----4-:R-:W-:Y:S05]  /*49f0*/  @!P2 BRA `(.L_x_5811) ;  /* 0x000000980070a947 */ /* 0x010fea0003800000 */
.L_x_5810:
[----:B------:R-:W-:Y:S01]  /*4a00*/  ULEA UR11, UR39, UR41, 0xc ;  /* 0x00000029270b7291 */ /* 0x000fe2000f8e603f */
[----:B------:R-:W-:Y:S01]  /*4a10*/  WARPGROUP.ARRIVE ;  /* 0x00000000000079c5 */ /* 0x000fe20000000000 */
[----:B------:R-:W-:Y:S01]  /*4a20*/  UMOV UR7, 0x40000040 ;  /* 0x4000004000077882 */ /* 0x000fe20000000000 */
[----:B------:R-:W-:Y:S01]  /*4a30*/  UIMAD UR49, UR49, UR14, -UR15 ;  /* 0x0000000e313172a4 */ /* 0x000fe2000f8e0a0f */
[----:B--234-:R-:W-:Y:S01]  /*4a40*/  @!P1 IADD3 R7, R7, 0x28c60, RZ ;  /* 0x00028c6007079810 */ /* 0x01cfe20007ffe0ff */
[----:B------:R-:W-:Y:S02]  /*4a50*/  UIADD3 UR22, UR45, -0x2, URZ ;  /* 0xfffffffe2d167890 */ /* 0x000fe4000fffe03f */
[----:B------:R-:W-:Y:S01]  /*4a60*/  UMOV UR6, UR11 ;  /* 0x0000000b00067c82 */ /* 0x000fe20008000000 */
[----:B------:R-:W-:Y:S01]  /*4a70*/  UIADD3 UR49, UR42, UR49, URZ ;  /* 0x000000312a317290 */ /* 0x000fe2000fffe03f */
[----:B------:R-:W-:Y:S01]  /*4a80*/  HGMMA.64x256x16.F32.BF16 R24, R152, gdesc[UR4].tnspB, RZ, !UPT, gsb0 ;  /* 0x43e0000498187df0 */ /* 0x000fe2000c0018ff */
[----:B------:R-:W-:Y:S01]  /*4a90*/  UIADD3 UR6, UR11, 0x80, URZ ;  /* 0x000000800b067890 */ /* 0x000fe2000fffe03f */
[----:B------:R-:W-:Y:S01]  /*4aa0*/  @!P1 PRMT R7, RZ, 0x654, R7 ;  /* 0x00000654ff079816 */ /* 0x000fe20000000007 */
        /* <DEDUP_REMOVED lines=17> */
[----:B------:R-:W-:-:S04]  /*4bc0*/  USHF.R.S32.HI UR6, URZ, 0x1f, UR49 ;  /* 0x0000001f3f067899 */ /* 0x000fc80008011431 */
[----:B------:R-:W-:-:S04]  /*4bd0*/  ULEA.HI UR6, UR6, UR49, URZ, 0x6 ;  /* 0x0000003106067291 */ /* 0x000fc8000f8f303f */
[----:B------:R-:W-:-:S04]  /*4be0*/  USHF.R.S32.HI UR6, URZ, 0x6, UR6 ;  /* 0x000000063f067899 */ /* 0x000fc80008011406 */
[----:B------:R-:W-:-:S04]  /*4bf0*/  UISETP.LT.AND UP0, UPT, URZ, UR6, UPT ;  /* 0x000000063f00728c */ /* 0x000fc8000bf01270 */
[----:B------:R-:W-:-:S04]  /*4c00*/  USEL UR23, URZ, UR6, !UP0 ;  /* 0x000000063f177287 */ /* 0x000fc8000c000000 */
[----:B------:R-:W-:-:S06]  /*4c10*/  UISETP.GE.AND UP0, UPT, UR22, UR23, UPT ;  /* 0x000000171600728c */ /* 0x000fcc000bf06270 */
[----:B------:R-:W-:Y:S01]  /*4c20*/  PLOP3.LUT P2, PT, PT, PT, UP0, 0x80, 0x0 ;  /* 0x000000000000781c */ /* 0x000fe20003f4f008 */
        /* <DEDUP_REMOVED lines=11> */
[----:B------:R-:W-:Y:S01]  /*4ce0*/  IMAD.MOV.U32 R8, RZ, RZ, R3 ;  /* 0x000000ffff087224 */ /* 0x000fe200078e0003 */
[----:B------:R-:W-:Y:S01]  /*4cf0*/  MOV R9, R4 ;  /* 0x0000000400097202 */ /* 0x000fe20000000f00 */
[----:B------:R-:W-:Y:S01]  /*4d00*/  UMOV UR29, UR39 ;  /* 0x00000027001d7c82 */ /* 0x000fe20008000000 */
[----:B------:R-:W-:Y:S01]  /*4d10*/  ULDC UR25, c[0x0][0x2e0] ;  /* 0x0000b80000197ab9 */ /* 0x000fe20000000800 */
[----:B------:R-:W-:Y:S01]  /*4d20*/  ULDC UR26, c[0x0][0x288] ;  /* 0x0000a200001a7ab9 */ /* 0x000fe20000000800 */
[----:B------:R-:W-:Y:S01]  /*4d30*/  ULDC UR27, c[0x0][0x404] ;  /* 0x00010100001b7ab9 */ /* 0x000fe20000000800 */
[----:B------:R-:W-:Y:S01]  /*4d40*/  ULDC UR28, c[0x0][0x9d8] ;  /* 0x00027600001c7ab9 */ /* 0x000fe20000000800 */
[----:B------:R-:W-:Y:S01]  /*4d50*/  ULDC UR24, c[0x0][0x988] ;  /* 0x0002620000187ab9 */ /* 0x000fe20000000800 */
[----:B------:R-:W-:-:S05]  /*4d60*/  ULDC.64 UR20, c[0x0][0x3f8] ;  /* 0x0000fe0000147ab9 */ /* 0x000fca0000000a00 */
.L_x_5821:
[----:B------:R-:W-:-:S04]  /*4d70*/  UIADD3 UR39, UR29, 0x1, URZ ;  /* 0x000000011d277890 */ /* 0x000fc8000fffe03f */
[----:B------:R-:W-:-:S04]  /*4d80*/  UISETP.NE.AND UP0, UPT, UR39, 0x2, UPT ;  /* 0x000000022700788c */ /* 0x000fc8000bf05270 */
[----:B------:R-:W-:Y:S02]  /*4d90*/  USEL UR6, URZ, 0x1, UP0 ;  /* 0x000000013f067887 */ /* 0x000fe40008000000 */
[----:B------:R-:W-:Y:S02]  /*4da0*/  USEL UR39, UR39, URZ, UP0 ;  /* 0x0000003f27277287 */ /* 0x000fe40008000000 */
[----:B------:R-:W-:Y:S01]  /*4db0*/  ULOP3.LUT UR38, UR38, UR6, URZ, 0x3c, !UPT ;  /* 0x0000000626267292 */ /* 0x000fe2000f8e3c3f */
[----:B---3--:R-:W-:Y:S11]  /*4dc0*/  @!P0 BRA `(.L_x_5813) ;  /* 0x0000000000048947 */ /* 0x008ff60003800000 */
[----:B------:R-:W-:Y:S01]  /*4dd0*/  BPT.TRAP 0x1 ;  /* 0x000000040000795c */ /* 0x000fe20000300000 */
.L_x_5813:
[----:B------:R-:W-:Y:S01]  /*4de0*/  ULEA UR30, UR39, UR48, 0x3 ;  /* 0x00000030271e7291 */ /* 0x000fe2000f8e183f */
[----:B--2---:R-:W-:-:S04]  /*4df0*/  MOV R7, UR38 ;  /* 0x0000002600077c02 */ /* 0x004fc80008000f00 */
[----:B------:R-:W-:-:S04]  /*4e00*/  SHF.L.U32 R7, R7, 0x1f, RZ ;  /* 0x0000001f07077819 */ /* 0x000fc800000006ff */
[----:B------:R2:W3:Y:S01]  /*4e10*/  SYNCS.PHASECHK.TRANS64.TRYWAIT P2, [UR30+0x28c30], R7 ;  /* 0x028c3007ff0075a7 */ /* 0x0004e2000804015e */
[----:B------:R-:W-:Y:S05]  /*4e20*/  @!P0 BRA `(.L_x_5814) ;  /* 0x0000000000048947 */ /* 0x000fea0003800000 */
[----:B------:R-:W-:Y:S01]  /*4e30*/  BPT.TRAP 0x1 ;  /* 0x000000040000795c */ /* 0x000fe20000300000 */
.L_x_5814:
[----:B---3--:R-:W-:Y:S05]  /*4e40*/  @P2 BRA `(.L_x_5815) ;  /* 0x0000000000082947 */ /* 0x008fea0003800000 */
[----:B------:R-:W3:Y:S02]  /*4e50*/  SYNCS.PHASECHK.TRANS64.TRYWAIT P2, [UR30+0x28c30], R7 ;  /* 0x028c3007ff0075a7 */ /* 0x000ee4000804015e */
[----:B---3--:R-:W-:Y:S05]  /*4e60*/  @!P2 BRA `(.L_x_5816) ;  /* 0x000000940068a947 */ /* 0x008fea0003800000 */
.L_x_5815:
[----:B------:R-:W-:Y:S01]  /*4e70*/  R2UR UR18, R0 ;  /* 0x00000000001272ca */ /* 0x000fe200000e0000 */
[----:B-1----:R-:W-:Y:S01]  /*4e80*/  WARPGROUP.ARRIVE ;  /* 0x00000000000079c5 */ /* 0x002fe20000000000 */
[----:B------:R-:W-:Y:S01]  /*4e90*/  UMOV UR19, 0x40000040 ;  /* 0x4000004000137882 */ /* 0x000fe20000000000 */
[----:B------:R-:W-:Y:S01]  /*4ea0*/  UMOV UR7, 0x40000040 ;  /* 0x4000004000077882 */ /* 0x000fe20000000000 */
[----:B------:R-:W-:Y:S01]  /*4eb0*/  UMOV UR11, 0x40000040 ;  /* 0x40000040000b7882 */ /* 0x000fe20000000000 */
[----:B------:R-:W-:Y:S01]  /*4ec0*/  UMOV UR15, 0x40000040 ;  /* 0x40000040000f7882 */ /* 0x000fe20000000000 */
[----:B------:R-:W-:-:S04]  /*4ed0*/  UISETP.NE.U32.AND UP0, UPT, UR20, URZ, UPT ;  /* 0x0000003f1400728c */ /* 0x000fc8000bf05070 */
[----:B------:R-:W-:-:S03]  /*4ee0*/  UISETP.NE.AND.EX UP0, UPT, UR21, URZ, UPT, UP0 ;  /* 0x0000003f1500728c */ /* 0x000fc6000bf05300 */
[----:B------:R-:W-:-:S04]  /*4ef0*/  ULEA UR18, UR39, UR18, 0x9 ;  /* 0x0000001227127291 */ /* 0x000fc8000f8e483f */
[----:B------:R-:W-:Y:S02]  /*4f00*/  UIADD3 UR6, UR18, 0x2, URZ ;  /* 0x0000000212067890 */ /* 0x000fe4000fffe03f */
[----:B------:R-:W-:Y:S02]  /*4f10*/  UIADD3 UR10, UR18, 0x4, URZ ;  /* 0x00000004120a7890 */ /* 0x000fe4000fffe03f */
[----:B------:R-:W-:Y:S02]  /*4f20*/  UIADD3 UR14, UR18, 0x6, URZ ;  /* 0x00000006120e7890 */ /* 0x000fe4000fffe03f */
[----:B------:R-:W-:Y:S03]  /*4f30*/  HGMMA.64x64x16.F32.BF16 R152, gdesc[UR16], RZ, !UPT, gsb0 ;  /* 0x00e00000109879f0 */ /* 0x000fe6000c0018ff */
[----:B------:R-:W-:Y:S02]  /*4f40*/  WARPGROUP.DEPBAR.LE gsb0, 0x0 ;  /* 0x00008000000079c5 */ /* 0x000fe40000010000 */
[----:B------:R-:W-:-:S06]  /*4f50*/  WARPGROUP.ARRIVE ;  /* 0x00000000000079c5 */ /* 0x000fcc0000000000 */
[----:B------:R-:W-:Y:S01]  /*4f60*/  HGMMA.64x64x16.F32.BF16 R152, gdesc[UR4], R152, gsb0 ;  /* 0x00e00000049879f0 */ /* 0x000fe20008001898 */
[----:B------:R-:W-:Y:S01]  /*4f70*/  UMOV UR6, 0xffffffc0 ;  /* 0xffffffc000067882 */ /* 0x000fe20000000000 */
[----:B------:R-:W-:Y:S02]  /*4f80*/  USEL UR7, UR27, 0x1, UP0 ;  /* 0x000000011b077887 */ /* 0x000fe40008000000 */
[----:B------:R-:W-:-:S04]  /*4f90*/  UIMAD UR6, UR22, UR6, 0x1 ;  /* 0x00000001160674a4 */ /* 0x000fc8000f8e0206 */
[----:B------:R-:W-:-:S04]  /*4fa0*/  UIADD3 UR6, UR42, UR6, URZ ;  /* 0x000000062a067290 */ /* 0x000fc8000fffe03f */
[----:B------:R-:W-:Y:S01]  /*4fb0*/  UIMAD UR6, UR7, UR25, UR6 ;  /* 0x00000019070672a4 */ /* 0x000fe2000f8e0206 */
        /* <DEDUP_REMOVED lines=20> */
[----:B------:R4:W5:Y:S01]  /*5100*/  MUFU.TANH R10, R153 ;  /* 0x00000099000a7308 */ /* 0x0009620000002400 */
        /* <DEDUP_REMOVED lines=8> */
[----:B----4-:R-:W-:Y:S01]  /*5190*/  MOV R153, UR26 ;  /* 0x0000001a00997c02 */ /* 0x010fe20008000f00 */
[----:B------:R-:W-:Y:S01]  /*51a0*/  FMUL.FTZ R162, R162, UR28 ;  /* 0x0000001ca2a27c20 */ /* 0x000fe20008410000 */
[----:B------:R-:W-:Y:S01]  /*51b0*/  FMUL.FTZ R163, R163, UR28 ;  /* 0x0000001ca3a37c20 */ /* 0x000fe20008410000 */
[----:B------:R-:W-:Y:S01]  /*51c0*/  FMUL.FTZ R166, R166, UR28 ;  /* 0x0000001ca6a67c20 */ /* 0x000fe20008410000 */
[----:B------:R-:W-:Y:S01]  /*51d0*/  IADD3 R153, -R153, UR6, -R16 ;  /* 0x0000000699997c10 */ /* 0x000fe2000fffe910 */
[----:B------:R-:W-:Y:S01]  /*51e0*/  FMUL.FTZ R167, R167, UR28 ;  /* 0x0000001ca7a77c20 */ /* 0x000fe20008410000 */
[----:B------:R-:W-:Y:S01]  /*51f0*/  FMUL.FTZ R170, R170, UR28 ;  /* 0x0000001caaaa7c20 */ /* 0x000fe20008410000 */
[----:B------:R4:W2:Y:S01]  /*5200*/  MUFU.TANH R11, R157 ;  /* 0x0000009d000b7308 */ /* 0x0008a20000002400 */
[----:B---3--:R-:W-:Y:S01]  /*5210*/  IADD3 R4, R2, R153, RZ ;  /* 0x0000009902047210 */ /* 0x008fe20007ffe0ff */
[----:B------:R-:W-:Y:S01]  /*5220*/  FMUL.FTZ R171, R171, UR28 ;  /* 0x0000001cabab7c20 */ /* 0x000fe20008410000 */
[----:B------:R-:W-:Y:S01]  /*5230*/  FMUL.FTZ R174, R174, UR28 ;  /* 0x0000001caeae7c20 */ /* 0x000fe20008410000 */
[----:B------:R-:W-:Y:S01]  /*5240*/  FMUL.FTZ R175, R175, UR28 ;  /* 0x0000001cafaf7c20 */ /* 0x000fe20008410000 */
[----:B------:R-:W-:Y:S01]  /*5250*/  ISETP.GT.AND P2, PT, R4, RZ, PT ;  /* 0x000000ff0400720c */ /* 0x000fe20003f44270 */
[----:B------:R-:W-:Y:S01]  /*5260*/  FMUL.FTZ R178, R178, UR28 ;  /* 0x0000001cb2b27c20 */ /* 0x000fe20008410000 */
[----:B------:R-:W-:Y:S01]  /*5270*/  ISETP.GT.AND P3, PT, R4, 0x1, PT ;  /* 0x000000010400780c */ /* 0x000fe20003f64270 */
[----:B------:R3:W3:Y:S01]  /*5280*/  MUFU.TANH R13, R160 ;  /* 0x000000a0000d7308 */ /* 0x0006e20000002400 */
[----:B-1----:R-:W-:Y:S01]  /*5290*/  FSEL R12, R12, -INF , P2 ;  /* 0xff8000000c0c7808 */ /* 0x002fe20001000000 */
[----:B------:R-:W-:Y:S01]  /*52a0*/  FMUL.FTZ R179, R179, UR28 ;  /* 0x0000001cb3b37c20 */ /* 0x000fe20008410000 */
[----:B------:R-:W-:Y:S01]  /*52b0*/  ISETP.GT.AND P2, PT, R4, 0x8, PT ;  /* 0x000000080400780c */ /* 0x000fe20003f44270 */
[----:B------:R-:W-:Y:S01]  /*52c0*/  FMUL.FTZ R182, R182, UR28 ;  /* 0x0000001cb6b67c20 */ /* 0x000fe20008410000 */
[----:B-----5:R-:W-:Y:S01]  /*52d0*/  FSEL R10, R10, -INF , P3 ;  /* 0xff8000000a0a7808 */ /* 0x020fe20001800000 */
[----:B------:R-:W-:Y:S01]  /*52e0*/  FMUL.FTZ R183, R183, UR28 ;  /* 0x0000001cb7b77c20 */ /* 0x000fe20008410000 */
[----:B----4-:R-:W-:Y:S01]  /*52f0*/  FMNMX.FTZ R157, R12, R9, !PT ;  /* 0x000000090c9d7209 */ /* 0x010fe20007810000 */
[----:B------:R1:W4:Y:S01]  /*5300*/  MUFU.TANH R14, R161 ;  /* 0x000000a1000e7308 */ /* 0x0003220000002400 */
[----:B------:R-:W-:-:S02]  /*5310*/  ISETP.GT.AND P3, PT, R4, 0x9, PT ;  /* 0x000000090400780c */ /* 0x000fc40003f64270 */
[----:B--2---:R-:W-:Y:S02]  /*5320*/  FSEL R3, R3, -INF , P2 ;  /* 0xff80000003037808 */ /* 0x004fe40001000000 */
[----:B---3--:R-:W-:Y:S02]  /*5330*/  FMNMX.FTZ R160, R10, R157, !PT ;  /* 0x0000009d0aa07209 */ /* 0x008fe40007810000 */
[----:B------:R-:W-:Y:S01]  /*5340*/  ISETP.GT.AND P2, PT, R4, 0x10, PT ;  /* 0x000000100400780c */ /* 0x000fe20003f44270 */
[----:B------:R-:W2:Y:S01]  /*5350*/  MUFU.TANH R15, R164 ;  /* 0x000000a4000f7308 */ /* 0x000ea20000002400 */
[----:B------:R-:W-:Y:S01]  /*5360*/  FSEL R11, R11, -INF , P3 ;  /* 0xff8000000b0b7808 */ /* 0x000fe20001800000 */
[----:B-1----:R-:W-:Y:S01]  /*5370*/  FMUL.FTZ R161, R154, UR28 ;  /* 0x0000001c9aa17c20 */ /* 0x002fe20008410000 */
[----:B------:R-:W-:Y:S02]  /*5380*/  FMNMX.FTZ R160, R3, R160, !PT ;  /* 0x000000a003a07209 */ /* 0x000fe40007810000 */
[----:B------:R-:W-:-:S02]  /*5390*/  ISETP.GT.AND P3, PT, R4, 0x11, PT ;  /* 0x000000110400780c */ /* 0x000fc40003f64270 */
[----:B------:R-:W-:Y:S01]  /*53a0*/  FSEL R13, R13, -INF , P2 ;  /* 0xff8000000d0d7808 */ /* 0x000fe20001000000 */
[----:B------:R-:W1:Y:S01]  /*53b0*/  MUFU.TANH R20, R165 ;  /* 0x000000a500147308 */ /* 0x000e620000002400 */
[----:B------:R-:W-:Y:S02]  /*53c0*/  FMNMX.FTZ R160, R11, R160, !PT ;  /* 0x000000a00ba07209 */ /* 0x000fe40007810000 */
[----:B------:R-:W-:Y:S02]  /*53d0*/  ISETP.GT.AND P2, PT, R4, 0x18, PT ;  /* 0x000000180400780c */ /* 0x000fe40003f44270 */
[----:B----4-:R-:W-:Y:S02]  /*53e0*/  FSEL R14, R14, -INF , P3 ;  /* 0xff8000000e0e7808 */ /* 0x010fe40001800000 */
[----:B------:R-:W-:Y:S01]  /*53f0*/  FMNMX.FTZ R157, R13, R160, !PT ;  /* 0x000000a00d9d7209 */ /* 0x000fe20007810000 */
[----:B------:R-:W3:Y:S01]  /*5400*/  MUFU.TANH R21, R168 ;  /* 0x000000a800157308 */ /* 0x000ee20000002400 */
[----:B------:R-:W-:-:S02]  /*5410*/  ISETP.GT.AND P3, PT, R4, 0x19, PT ;  /* 0x000000190400780c */ /* 0x000fc40003f64270 */
[----:B--2---:R-:W-:Y:S02]  /*5420*/  FSEL R15, R15, -INF , P2 ;  /* 0xff8000000f0f7808 */ /* 0x004fe40001000000 */
[----:B------:R-:W-:Y:S02]  /*5430*/  FMNMX.FTZ R164, R14, R157, !PT ;  /* 0x0000009d0ea47209 */ /* 0x000fe40007810000 */
[----:B------:R-:W-:Y:S01]  /*5440*/  ISETP.GT.AND P2, PT, R4, 0x20, PT ;  /* 0x000000200400780c */ /* 0x000fe20003f44270 */
[----:B------:R-:W2:Y:S01]  /*5450*/  MUFU.TANH R152, R169 ;  /* 0x000000a900987308 */ /* 0x000ea20000002400 */
        /* <DEDUP_REMOVED lines=9> */
[----:B--2---:R-:W-:Y:S02]  /*54f0*/  FSEL R152, R152, -INF , P3 ;  /* 0xff80000098987808 */ /* 0x004fe40001800000 */
[----:B------:R-:W-:Y:S02]  /*5500*/  ISETP.GT.AND P3, PT, R4, 0x29, PT ;  /* 0x000000290400780c */ /* 0x000fe40003f64270 */
[----:B------:R-:W-:-:S03]  /*5510*/  FMNMX.FTZ R164, R152, R157, !PT ;  /* 0x0000009d98a47209 */ /* 0x000fc60007810000 */
[----:B------:R-:W2:Y:S01]  /*5520*/  MUFU.TANH R176, R176 ;  /* 0x000000b000b07308 */ /* 0x000ea20000002400 */
[----:B-1----:R-:W-:Y:S02]  /*5530*/  FSEL R153, R153, -INF , P2 ;  /* 0xff80000099997808 */ /* 0x002fe40001000000 */
[----:B------:R-:W-:Y:S02]  /*5540*/  ISETP.GT.AND P2, PT, R4, 0x30, PT ;  /* 0x000000300400780c */ /* 0x000fe40003f44270 */
[----:B------:R-:W-:Y:S01]  /*5550*/  FMNMX.FTZ R165, R153, R164, !PT ;  /* 0x000000a499a57209 */ /* 0x000fe20007810000 */
[----:B------:R-:W-:Y:S02]  /*5560*/  FMUL.FTZ R164, R155, UR28 ;  /* 0x0000001c9ba47c20 */ /* 0x000fe40008410000 */
[----:B------:R-:W1:Y:S01]  /*5570*/  MUFU.TANH R160, R177 ;  /* 0x000000b100a07308 */ /* 0x000e620000002400 */
[----:B---3--:R-:W-:Y:S02]  /*5580*/  FSEL R156, R156, -INF , P3 ;  /* 0xff8000009c9c7808 */ /* 0x008fe40001800000 */
[----:B------:R-:W-:-:S02]  /*5590*/  ISETP.GT.AND P3, PT, R4, 0x31, PT ;  /* 0x000000310400780c */ /* 0x000fc40003f64270 */
[----:B------:R-:W-:-:S03]  /*55a0*/  FMNMX.FTZ R165, R156, R165, !PT ;  /* 0x000000a59ca57209 */ /* 0x000fc60007810000 */
[----:B------:R-:W3:Y:S01]  /*55b0*/  MUFU.TANH R180, R180 ;  /* 0x000000b400b47308 */ /* 0x000ee20000002400 */
[----:B--2---:R-:W-:Y:S01]  /*55c0*/  FSEL R154, R176, -INF , P2 ;  /* 0xff800000b09a7808 */ /* 0x004fe20001000000 */
[C---:B------:R-:W-:Y:S01]  /*55d0*/  VIADD R176, R4.reuse, 0x8 ;  /* 0x0000000804b07836 */ /* 0x040fe20000000000 */
[----:B------:R-:W-:Y:S02]  /*55e0*/  ISETP.GT.AND P2, PT, R4, 0x38, PT ;  /* 0x000000380400780c */ /* 0x000fe40003f44270 */
[----:B------:R-:W-:Y:S02]  /*55f0*/  FMNMX.FTZ R165, R154, R165, !PT ;  /* 0x000000a59aa57209 */ /* 0x000fe40007810000 */
[----:B------:R-:W-:Y:S01]  /*5600*/  ISETP.GT.AND P4, PT, R176, 0x20, PT ;  /* 0x00000020b000780c */ /* 0x000fe20003f84270 */
[----:B------:R-:W2:Y:S01]  /*5610*/  MUFU.TANH R157, R181 ;  /* 0x000000b5009d7308 */ /* 0x000ea20000002400 */
[----:B-1----:R-:W-:Y:S02]  /*5620*/  FSEL R160, R160, -INF , P3 ;  /* 0xff800000a0a07808 */ /* 0x002fe40001800000 */
[----:B------:R-:W-:-:S02]  /*5630*/  ISETP.GT.AND P3, PT, R4, 0x39, PT ;  /* 0x000000390400780c */ /* 0x000fc40003f64270 */
[----:B------:R-:W-:Y:S02]  /*5640*/  FMNMX.FTZ R168, R160, R165, !PT ;  /* 0x000000a5a0a87209 */ /* 0x000fe40007810000 */
[----:B------:R-:W-:Y:S01]  /*5650*/  ISETP.GT.AND P5, PT, R176, 0x21, PT ;  /* 0x00000021b000780c */ /* 0x000fe20003fa4270 */
[----:B------:R-:W1:Y:S01]  /*5660*/  MUFU.TANH R161, R161 ;  /* 0x000000a100a17308 */ /* 0x000e620000002400 */
[----:B---3--:R-:W-:Y:S02]  /*5670*/  FSEL R155, R180, -INF , P2 ;  /* 0xff800000b49b7808 */ /* 0x008fe40001000000 */
[----:B------:R-:W-:Y:S02]  /*5680*/  ISETP.GT.AND P2, PT, R176, RZ, PT ;  /* 0x000000ffb000720c */ /* 0x000fe40003f44270 */
[----:B------:R-:W-:-:S03]  /*5690*/  FMNMX.FTZ R168, R155, R168, !PT ;  /* 0x000000a89ba87209 */ /* 0x000fc60007810000 */
[----:B------:R-:W3:Y:S01]  /*56a0*/  MUFU.TANH R164, R164 ;  /* 0x000000a400a47308 */ /* 0x000ee20000002400 */
[----:B--2---:R-:W-:Y:S02]  /*56b0*/  FSEL R157, R157, -INF , P3 ;  /* 0xff8000009d9d7808 */ /* 0x004fe40001800000 */
[----:B------:R-:W-:Y:S02]  /*56c0*/  ISETP.GT.AND P3, PT, R176, 0x1, PT ;  /* 0x00000001b000780c */ /* 0x000fe40003f64270 */
[----:B------:R-:W-:-:S03]  /*56d0*/  FMNMX.FTZ R172, R157, R168, !PT ;  /* 0x000000a89dac7209 */ /* 0x000fc60007810000 */
[----:B------:R-:W2:Y:S02]  /*56e0*/  MUFU.TANH R158, R158 ;  /* 0x0000009e009e7308 */ /* 0x000ea40000002400 */
[----:B------:R-:W4:Y:S06]  /*56f0*/  SHFL.BFLY PT, R173, R172, 0x2, 0x1f ;  /* 0x0c401f00acad7f89 */ /* 0x000f2c00000e0000 */
[----:B------:R1:W5:Y:S08]  /*5700*/  MUFU.TANH R165, R159 ;  /* 0x0000009f00a57308 */ /* 0x0003700000002400 */
[----:B------:R2:W5:Y:S01]  /*5710*/  MUFU.TANH R168, R162 ;  /* 0x000000a200a87308 */ /* 0x0005620000002400 */
[----:B-1----:R-:W-:-:S02]  /*5720*/  FSEL R159, R161, -INF , P2 ;  /* 0xff800000a19f7808 */ /* 0x002fc40001000000 */
[----:B------:R-:W-:Y:S02]  /*5730*/  ISETP.GT.AND P2, PT, R176, 0x8, PT ;  /* 0x00000008b000780c */ /* 0x000fe40003f44270 */
[----:B---3--:R-:W-:Y:S02]  /*5740*/  FSEL R161, R164, -INF , P3 ;  /* 0xff800000a4a17808 */ /* 0x008fe40001800000 */
[----:B------:R-:W-:Y:S01]  /*5750*/  ISETP.GT.AND P3, PT, R176, 0x9, PT ;  /* 0x00000009b000780c */ /* 0x000fe20003f64270 */
[----:B------:R1:W3:Y:S01]  /*5760*/  MUFU.TANH R169, R163 ;  /* 0x000000a300a97308 */ /* 0x0002e20000002400 */
[----:B--2---:R-:W-:Y:S02]  /*5770*/  FMNMX.FTZ R162, R159, R8, !PT ;  /* 0x000000089fa27209 */ /* 0x004fe40007810000 */
[----:B----4-:R-:W-:Y:S02]  /*5780*/  FMNMX.FTZ R177, R172, R173, !PT ;  /* 0x000000adacb17209 */ /* 0x010fe40007810000 */
[----:B------:R-:W-:-:S02]  /*5790*/  FSEL R158, R158, -INF , P2 ;  /* 0xff8000009e9e7808 */ /* 0x000fc40001000000 */
[----:B------:R-:W-:Y:S01]  /*57a0*/  ISETP.GT.AND P2, PT, R176, 0x10, PT ;  /* 0x00000010b000780c */ /* 0x000fe20003f44270 */
[----:B------:R-:W2:Y:S01]  /*57b0*/  MUFU.TANH R166, R166 ;  /* 0x000000a600a67308 */ /* 0x000ea20000002400 */
[----:B-1----:R-:W-:Y:S01]  /*57c0*/  FMNMX.FTZ R163, R161, R162, !PT ;  /* 0x000000a2a1a37209 */ /* 0x002fe20007810000 */
[----:B------:R-:W1:Y:S01]  /*57d0*/  SHFL.BFLY PT, R180, R177, 0x1, 0x1f ;  /* 0x0c201f00b1b47f89 */ /* 0x000e6200000e0000 */
[----:B-----5:R-:W-:Y:S02]  /*57e0*/  FSEL R162, R165, -INF , P3 ;  /* 0xff800000a5a27808 */ /* 0x020fe40001800000 */
[----:B------:R-:W-:Y:S02]  /*57f0*/  FMNMX.FTZ R165, R158, R163, !PT ;  /* 0x000000a39ea57209 */ /* 0x000fe40007810000 */
[----:B------:R-:W-:Y:S01]  /*5800*/  ISETP.GT.AND P3, PT, R176, 0x11, PT ;  /* 0x00000011b000780c */ /* 0x000fe20003f64270 */
[----:B------:R-:W4:Y:S01]  /*5810*/  MUFU.TANH R167, R167 ;  /* 0x000000a700a77308 */ /* 0x000f220000002400 */
[----:B------:R-:W-:-:S02]  /*5820*/  FSEL R163, R168, -INF , P2 ;  /* 0xff800000a8a37808 */ /* 0x000fc40001000000 */
[----:B------:R-:W-:Y:S02]  /*5830*/  FMNMX.FTZ R164, R162, R165, !PT ;  /* 0x000000a5a2a47209 */ /* 0x000fe40007810000 */
[----:B------:R-:W-:Y:S02]  /*5840*/  ISETP.GT.AND P2, PT, R176, 0x18, PT ;  /* 0x00000018b000780c */ /* 0x000fe40003f44270 */
[----:B------:R-:W-:Y:S01]  /*5850*/  FMNMX.FTZ R165, R163, R164, !PT ;  /* 0x000000a4a3a57209 */ /* 0x000fe20007810000 */
[----:B------:R3:W5:Y:S08]  /*5860*/  MUFU.TANH R172, R170 ;  /* 0x000000aa00ac7308 */ /* 0x0007700000002400 */
[----:B------:R4:W1:Y:S01]  /*5870*/  MUFU.TANH R173, R171 ;  /* 0x000000ab00ad7308 */ /* 0x0008620000002400 */
[----:B---3--:R-:W-:-:S02]  /*5880*/  FSEL R170, R169, -INF , P3 ;  /* 0xff800000a9aa7808 */ /* 0x008fc40001800000 */
[----:B------:R-:W-:Y:S02]  /*5890*/  ISETP.GT.AND P3, PT, R176, 0x19, PT ;  /* 0x00000019b000780c */ /* 0x000fe40003f64270 */
[----:B--2---:R-:W-:Y:S02]  /*58a0*/  FSEL R169, R166, -INF , P2 ;  /* 0xff800000a6a97808 */ /* 0x004fe40001000000 */
[----:B------:R-:W-:Y:S01]  /*58b0*/  FMNMX.FTZ R164, R170, R165, !PT ;  /* 0x000000a5aaa47209 */ /* 0x000fe20007810000 */
[----:B------:R-:W2:Y:S01]  /*58c0*/  MUFU.TANH R174, R174 ;  /* 0x000000ae00ae7308 */ /* 0x000ea20000002400 */
[----:B----4-:R-:W-:Y:S02]  /*58d0*/  FSEL R171, R167, -INF , P3 ;  /* 0xff800000a7ab7808 */ /* 0x010fe40001800000 */
[----:B------:R-:W-:Y:S02]  /*58e0*/  FMNMX.FTZ R166, R169, R164, !PT ;  /* 0x000000a4a9a67209 */ /* 0x000fe40007810000 */
[----:B-----5:R-:W-:-:S02]  /*58f0*/  FSEL R164, R172, -INF , P4 ;  /* 0xff800000aca47808 */ /* 0x020fc40002000000 */
[----:B------:R-:W-:Y:S01]  /*5900*/  FMNMX.FTZ R165, R171, R166, !PT ;  /* 0x000000a6aba57209 */ /* 0x000fe20007810000 */
[----:B------:R-:W3:Y:S01]  /*5910*/  MUFU.TANH R175, R175 ;  /* 0x000000af00af7308 */ /* 0x000ee20000002400 */
[----:B-1----:R-:W-:Y:S02]  /*5920*/  FMNMX.FTZ R4, R177, R180, !PT ;  /* 0x000000b4b1047209 */ /* 0x002fe40007810000 */
[----:B------:R-:W-:Y:S02]  /*5930*/  ISETP.GT.AND P3, PT, R176, 0x28, PT ;  /* 0x00000028b000780c */ /* 0x000fe40003f64270 */
[----:B------:R-:W-:Y:S01]  /*5940*/  FSEL R166, R173, -INF , P5 ;  /* 0xff800000ada67808 */ /* 0x000fe20002800000 */
[----:B------:R-:W-:Y:S01]  /*5950*/  FMUL.FTZ R173, R4, UR10 ;  /* 0x0000000a04ad7c20 */ /* 0x000fe20008410000 */
[----:B------:R-:W-:Y:S01]  /*5960*/  FMNMX.FTZ R167, R164, R165, !PT ;  /* 0x000000a5a4a77209 */ /* 0x000fe20007810000 */
[----:B------:R-:W1:Y:S01]  /*5970*/  MUFU.TANH R168, R178 ;  /* 0x000000b200a87308 */ /* 0x000e620000002400 */
[----:B------:R-:W-:-:S02]  /*5980*/  ISETP.GT.AND P2, PT, R176, 0x29, PT ;  /* 0x00000029b000780c */ /* 0x000fc40003f44270 */
[----:B--2---:R-:W-:Y:S02]  /*5990*/  FSEL R165, R174, -INF , P3 ;  /* 0xff800000aea57808 */ /* 0x004fe40001800000 */
[----:B------:R-:W-:Y:S02]  /*59a0*/  FMNMX.FTZ R172, R166, R167, !PT ;  /* 0x000000a7a6ac7209 */ /* 0x000fe40007810000 */
[----:B------:R-:W-:Y:S01]  /*59b0*/  FSETP.NEU.FTZ.AND P5, PT, R4, -INF , PT ;  /* 0xff8000000400780b */ /* 0x000fe20003fbd000 */
[----:B------:R-:W2:Y:S01]  /*59c0*/  MUFU.TANH R179, R179 ;  /* 0x000000b300b37308 */ /* 0x000ea20000002400 */
[----:B------:R-:W-:Y:S02]  /*59d0*/  ISETP.GT.AND P4, PT, R176, 0x30, PT ;  /* 0x00000030b000780c */ /* 0x000fe40003f84270 */
[----:B---3--:R-:W-:Y:S02]  /*59e0*/  FSEL R167, R175, -INF , P2 ;  /* 0xff800000afa77808 */ /* 0x008fe40001000000 */
[----:B------:R-:W-:-:S02]  /*59f0*/  FMNMX.FTZ R172, R165, R172, !PT ;  /* 0x000000aca5ac7209 */ /* 0x000fc40007810000 */
[----:B------:R-:W-:Y:S01]  /*5a00*/  FSEL R192, R173, RZ, P5 ;  /* 0x000000ffadc07208 */ /* 0x000fe20002800000 */
[----:B------:R-:W3:Y:S01]  /*5a10*/  MUFU.TANH R182, R182 ;  /* 0x000000b600b67308 */ /* 0x000ee20000002400 */
[----:B------:R-:W-:Y:S02]  /*5a20*/  ISETP.GT.AND P2, PT, R176, 0x31, PT ;  /* 0x00000031b000780c */ /* 0x000fe40003f44270 */
[----:B-1----:R-:W-:Y:S01]  /*5a30*/  FSEL R168, R168, -INF , P4 ;  /* 0xff800000a8a87808 */ /* 0x002fe20002000000 */
[--C-:B------:R-:W-:Y:S01]  /*5a40*/  FFMA.FTZ R178, R12, UR10, -R192.reuse ;  /* 0x0000000a0cb27c23 */ /* 0x100fe200080108c0 */
[----:B------:R-:W-:Y:S01]  /*5a50*/  FMNMX.FTZ R173, R167, R172, !PT ;  /* 0x000000aca7ad7209 */ /* 0x000fe20007810000 */
[--C-:B------:R-:W-:Y:S01]  /*5a60*/  FFMA.FTZ R160, R160, UR10, -R192.reuse ;  /* 0x0000000aa0a07c23 */ /* 0x100fe200080108c0 */
[----:B------:R-:W-:Y:S01]  /*5a70*/  ISETP.GT.AND P3, PT, R176, 0x38, PT ;  /* 0x00000038b000780c */ /* 0x000fe20003f64270 */
[----:B------:R-:W1:Y:S01]  /*5a80*/  MUFU.TANH R183, R183 ;  /* 0x000000b700b77308 */ /* 0x000e620000002400 */
[----:B--2---:R-:W-:Y:S01]  /*5a90*/  FSEL R12, R179, -INF , P2 ;  /* 0xff800000b30c7808 */ /* 0x004fe20001000000 */
[--C-:B------:R-:W-:Y:S01]  /*5aa0*/  FFMA.FTZ R179, R10, UR10, -R192.reuse ;  /* 0x0000000a0ab37c23 */ /* 0x100fe200080108c0 */
[----:B------:R-:W-:Y:S01]  /*5ab0*/  FMNMX.FTZ R175, R168, R173, !PT ;  /* 0x000000ada8af7209 */ /* 0x000fe20007810000 */
[--C-:B------:R-:W-:Y:S01]  /*5ac0*/  FFMA.FTZ R181, R155, UR10, -R192.reuse ;  /* 0x0000000a9bb57c23 */ /* 0x100fe200080108c0 */
[----:B------:R-:W-:Y:S01]  /*5ad0*/  ISETP.GT.AND P2, PT, R176, 0x39, PT ;  /* 0x00000039b000780c */ /* 0x000fe20003f44270 */
[--C-:B------:R-:W-:Y:S01]  /*5ae0*/  FFMA.FTZ R14, R14, UR10, -R192.reuse ;  /* 0x0000000a0e0e7c23 */ /* 0x100fe200080108c0 */
[----:B------:R-:W-:Y:S01]  /*5af0*/  FMNMX.FTZ R174, R12, R175, !PT ;  /* 0x000000af0cae7209 */ /* 0x000fe20007810000 */
[----:B------:R2:W-:Y:S01]  /*5b00*/  MUFU.EX2 R172, R178 ;  /* 0x000000b200ac7308 */ /* 0x0005e20000000800 */
[----:B---3--:R-:W-:Y:S01]  /*5b10*/  FSEL R173, R182, -INF , P3 ;  /* 0xff800000b6ad7808 */ /* 0x008fe20001800000 */
[--C-:B------:R-:W-:Y:S01]  /*5b20*/  FFMA.FTZ R182, R157, UR10, -R192.reuse ;  /* 0x0000000a9db67c23 */ /* 0x100fe200080108c0 */
[----:B------:R-:W-:-:S02]  /*5b30*/  FFMA.FTZ R20, R20, UR10, -R192 ;  /* 0x0000000a14147c23 */ /* 0x000fc400080108c0 */
[----:B------:R-:W-:Y:S01]  /*5b40*/  FMNMX.FTZ R177, R173, R174, !PT ;  /* 0x000000aeadb17209 */ /* 0x000fe20007810000 */
[--C-:B------:R-:W-:Y:S02]  /*5b50*/  FFMA.FTZ R174, R3, UR10, -R192.reuse ;  /* 0x0000000a03ae7c23 */ /* 0x100fe400080108c0 */
[----:B------:R3:W-:Y:S01]  /*5b60*/  MUFU.EX2 R175, R179 ;  /* 0x000000b300af7308 */ /* 0x0007e20000000800 */
[----:B-1----:R-:W-:Y:S01]  /*5b70*/  FSEL R10, R183, -INF , P2 ;  /* 0xff800000b70a7808 */ /* 0x002fe20001000000 */
[----:B--2---:R-:W-:-:S03]  /*5b80*/  FFMA.FTZ R178, R156, UR10, -R192 ;  /* 0x0000000a9cb27c23 */ /* 0x004fc600080108c0 */
[----:B------:R-:W-:Y:S01]  /*5b90*/  FMNMX.FTZ R3, R10, R177, !PT ;  /* 0x000000b10a037209 */ /* 0x000fe20007810000 */
[--C-:B------:R-:W-:Y:S01]  /*5ba0*/  FFMA.FTZ R177, R11, UR10, -R192.reuse ;  /* 0x0000000a0bb17c23 */ /* 0x100fe200080108c0 */
[--C-:B------:R-:W-:Y:S01]  /*5bb0*/  FFMA.FTZ R11, R13, UR10, -R192.reuse ;  /* 0x0000000a0d0b7c23 */ /* 0x100fe200080108c0 */
[--C-:B------:R-:W-:Y:S01]  /*5bc0*/  FFMA.FTZ R13, R15, UR10, -R192.reuse ;  /* 0x0000000a0f0d7c23 */ /* 0x100fe200080108c0 */
[--C-:B---3--:R-:W-:Y:S01]  /*5bd0*/  FFMA.FTZ R179, R154, UR10, -R192.reuse ;  /* 0x0000000a9ab37c23 */ /* 0x108fe200080108c0 */
[----:B------:R-:W1:Y:S01]  /*5be0*/  SHFL.BFLY PT, R176, R3, 0x2, 0x1f ;  /* 0x0c401f0003b07f89 */ /* 0x000e6200000e0000 */
[----:B------:R-:W-:Y:S01]  /*5bf0*/  FSEL R154, R4, RZ, P5 ;  /* 0x000000ff049a7208 */ /* 0x000fe20002800000 */
[--C-:B------:R-:W-:Y:S01]  /*5c00*/  FFMA.FTZ R15, R21, UR10, -R192.reuse ;  /* 0x0000000a150f7c23 */ /* 0x100fe200080108c0 */
[----:B------:R-:W-:Y:S01]  /*5c10*/  FFMA.FTZ R21, R153, UR10, -R192 ;  /* 0x0000000a99157c23 */ /* 0x000fe200080108c0 */
[----:B------:R-:W-:Y:S02]  /*5c20*/  MUFU.EX2 R174, R174 ;  /* 0x000000ae00ae7308 */ /* 0x000fe40000000800 */
[----:B------:R-:W-:-:S04]  /*5c30*/  FADD.FTZ R154, -R154, R9 ;  /* 0x000000099a9a7221 */ /* 0x000fc80000010100 */
[----:B------:R-:W-:Y:S02]  /*5c40*/  FMUL.FTZ R9, R154, UR10 ;  /* 0x0000000a9a097c20 */ /* 0x000fe40008410000 */
[----:B------:R-:W-:Y:S08]  /*5c50*/  MUFU.EX2 R177, R177 ;  /* 0x000000b100b17308 */ /* 0x000ff00000000800 */
[----:B------:R-:W2:Y:S01]  /*5c60*/  MUFU.EX2 R9, R9 ;  /* 0x0000000900097308 */ /* 0x000ea20000000800 */
[----:B-1----:R-:W-:Y:S01]  /*5c70*/  FMNMX.FTZ R180, R3, R176, !PT ;  /* 0x000000b003b47209 */ /* 0x002fe20007810000 */
[----:B------:R-:W-:-:S06]  /*5c80*/  FFMA.FTZ R176, R152, UR10, -R192 ;  /* 0x0000000a98b07c23 */ /* 0x000fcc00080108c0 */
[----:B------:R-:W-:Y:S01]  /*5c90*/  MUFU.EX2 R11, R11 ;  /* 0x0000000b000b7308 */ /* 0x000fe20000000800 */
[----:B------:R-:W1:Y:S07]  /*5ca0*/  SHFL.BFLY PT, R3, R180, 0x1, 0x1f ;  /* 0x0c201f00b4037f89 */ /* 0x000e6e00000e0000 */
[----:B------:R-:W-:Y:S01]  /*5cb0*/  MUFU.EX2 R14, R14 ;  /* 0x0000000e000e7308 */ /* 0x000fe20000000800 */
[-C--:B--2---:R-:W-:Y:S01]  /*5cc0*/  FMUL.FTZ R24, R24, R9.reuse ;  /* 0x0000000918187220 */ /* 0x084fe20000410000 */
        /* <DEDUP_REMOVED lines=15> */
[----:B-1----:R-:W-:Y:S01]  /*5dc0*/  FMNMX.FTZ R3, R180, R3, !PT ;  /* 0x00000003b4037209 */ /* 0x002fe20007810000 */
[-C--:B------:R-:W-:Y:S01]  /*5dd0*/  FMUL.FTZ R52, R52, R9.reuse ;  /* 0x0000000934347220 */ /* 0x080fe20000410000 */
[-C--:B------:R-:W-:Y:S01]  /*5de0*/  FMUL.FTZ R53, R53, R9.reuse ;  /* 0x0000000935357220 */ /* 0x080fe20000410000 */
[-C--:B------:R-:W-:Y:S01]  /*5df0*/  FMUL.FTZ R56, R56, R9.reuse ;  /* 0x0000000938387220 */ /* 0x080fe20000410000 */
[C---:B------:R-:W-:Y:S01]  /*5e00*/  FSETP.NEU.FTZ.AND P2, PT, R3.reuse, -INF , PT ;  /* 0xff8000000300780b */ /* 0x040fe20003f5d000 */
[----:B------:R-:W-:Y:S01]  /*5e10*/  FMUL.FTZ R152, R3, UR10 ;  /* 0x0000000a03987c20 */ /* 0x000fe20008410000 */
[-C--:B------:R-:W-:Y:S01]  /*5e20*/  FMUL.FTZ R57, R57, R9.reuse ;  /* 0x0000000939397220 */ /* 0x080fe20000410000 */
[----:B------:R1:W-:Y:S01]  /*5e30*/  MUFU.EX2 R180, R160 ;  /* 0x000000a000b47308 */ /* 0x0003e20000000800 */
[-C--:B------:R-:W-:Y:S01]  /*5e40*/  FMUL.FTZ R60, R60, R9.reuse ;  /* 0x000000093c3c7220 */ /* 0x080fe20000410000 */
[-C--:B------:R-:W-:Y:S01]  /*5e50*/  FMUL.FTZ R61, R61, R9.reuse ;  /* 0x000000093d3d7220 */ /* 0x080fe20000410000 */
[----:B------:R-:W-:Y:S01]  /*5e60*/  FSEL R152, R152, RZ, P2 ;  /* 0x000000ff98987208 */ /* 0x000fe20001000000 */
[-C--:B------:R-:W-:Y:S01]  /*5e70*/  FMUL.FTZ R64, R64, R9.reuse ;  /* 0x0000000940407220 */ /* 0x080fe20000410000 */
[-C--:B------:R-:W-:Y:S01]  /*5e80*/  FMUL.FTZ R65, R65, R9.reuse ;  /* 0x0000000941417220 */ /* 0x080fe20000410000 */
[-C--:B------:R-:W-:Y:S01]  /*5e90*/  FMUL.FTZ R68, R68, R9.reuse ;  /* 0x0000000944447220 */ /* 0x080fe20000410000 */
[----:B------:R-:W-:Y:S01]  /*5ea0*/  FMUL.FTZ R69, R69, R9 ;  /* 0x0000000945457220 */ /* 0x000fe20000410000 */
[--C-:B------:R-:W-:Y:S01]  /*5eb0*/  FFMA.FTZ R156, R161, UR10, -R152.reuse ;  /* 0x0000000aa19c7c23 */ /* 0x100fe20008010898 */
[----:B------:R-:W-:Y:S01]  /*5ec0*/  FSEL R161, R3, RZ, P2 ;  /* 0x000000ff03a17208 */ /* 0x000fe20001000000 */
[--C-:B------:R-:W-:Y:S01]  /*5ed0*/  FFMA.FTZ R153, R159, UR10, -R152.reuse ;  /* 0x0000000a9f997c23 */ /* 0x100fe20008010898 */
[--C-:B------:R-:W-:Y:S01]  /*5ee0*/  FFMA.FTZ R155, R158, UR10, -R152.reuse ;  /* 0x0000000a9e9b7c23 */ /* 0x100fe20008010898 */
[----:B-1----:R-:W-:Y:S01]  /*5ef0*/  FFMA.FTZ R160, R170, UR10, -R152 ;  /* 0x0000000aaaa07c23 */ /* 0x002fe20008010898 */
[----:B------:R-:W-:Y:S01]  /*5f00*/  MOV R170, UR30 ;  /* 0x0000001e00aa7c02 */ /* 0x000fe20008000f00 */
[----:B------:R-:W-:Y:S01]  /*5f10*/  FADD.FTZ R161, -R161, R8 ;  /* 0x00000008a1a17221 */ /* 0x000fe20000010100 */
[----:B------:R-:W-:Y:S01]  /*5f20*/  MUFU.EX2 R156, R156 ;  /* 0x0000009c009c7308 */ /* 0x000fe20000000800 */
[--C-:B------:R-:W-:Y:S01]  /*5f30*/  FFMA.FTZ R158, R162, UR10, -R152.reuse ;  /* 0x0000000aa29e7c23 */ /* 0x100fe20008010898 */
[----:B------:R-:W-:Y:S01]  /*5f40*/  @!P1 IADD3 R154, R170, 0x28c40, RZ ;  /* 0x00028c40aa9a9810 */ /* 0x000fe20007ffe0ff */
[----:B------:R-:W-:Y:S01]  /*5f50*/  FMUL.FTZ R8, R161, UR10 ;  /* 0x0000000aa1087c20 */ /* 0x000fe20008410000 */
[--C-:B------:R-:W-:Y:S01]  /*5f60*/  FFMA.FTZ R157, R163, UR10, -R152.reuse ;  /* 0x0000000aa39d7c23 */ /* 0x100fe20008010898 */
[----:B------:R-:W-:Y:S01]  /*5f70*/  IADD3 R163, -R17, RZ, RZ ;  /* 0x000000ff11a37210 */ /* 0x000fe20007ffe1ff */
[----:B------:R-:W-:Y:S01]  /*5f80*/  FFMA.FTZ R159, R169, UR10, -R152 ;  /* 0x0000000aa99f7c23 */ /* 0x000fe20008010898 */
[----:B------:R-:W-:Y:S01]  /*5f90*/  @!P1 PRMT R154, RZ, 0x654, R154 ;  /* 0x00000654ff9a9816 */ /* 0x000fe2000000009a */
[----:B------:R-:W-:Y:S01]  /*5fa0*/  MUFU.EX2 R153, R153 ;  /* 0x0000009900997308 */ /* 0x000fe20000000800 */
[----:B------:R-:W-:Y:S01]  /*5fb0*/  ISETP.NE.AND P2, PT, R16, R163, PT ;  /* 0x000000a31000720c */ /* 0x000fe20003f45270 */
[--C-:B------:R-:W-:Y:S01]  /*5fc0*/  FFMA.FTZ R162, R171, UR10, -R152.reuse ;  /* 0x0000000aaba27c23 */ /* 0x100fe20008010898 */
[----:B------:R1:W-:Y:S01]  /*5fd0*/  @!P1 SYNCS.ARRIVE.TRANS64.RED.A1T0 RZ, [R154+URZ], RZ ;  /* 0x000000ff9aff99a7 */ /* 0x0003e2000810043f */
[--C-:B------:R-:W-:Y:S01]  /*5fe0*/  FFMA.FTZ R161, R164, UR10, -R152.reuse ;  /* 0x0000000aa4a17c23 */ /* 0x100fe20008010898 */
[----:B------:R-:W-:Y:S01]  /*5ff0*/  MOV R163, UR29 ;  /* 0x0000001d00a37c02 */ /* 0x000fe20008000f00 */
[--C-:B------:R-:W-:Y:S01]  /*6000*/  FFMA.FTZ R164, R166, UR10, -R152.reuse ;  /* 0x0000000aa6a47c23 */ /* 0x100fe20008010898 */
[--C-:B------:R-:W-:Y:S01]  /*6010*/  FFMA.FTZ R165, R165, UR10, -R152.reuse ;  /* 0x0000000aa5a57c23 */ /* 0x100fe20008010898 */
[----:B------:R-:W2:Y:S01]  /*6020*/  MUFU.EX2 R8, R8 ;  /* 0x0000000800087308 */ /* 0x000ea20000000800 */
[--C-:B------:R-:W-:Y:S01]  /*6030*/  FFMA.FTZ R167, R167, UR10, -R152.reuse ;  /* 0x0000000aa7a77c23 */ /* 0x100fe20008010898 */
[----:B------:R-:W-:Y:S01]  /*6040*/  FFMA.FTZ R168, R168, UR10, -R152 ;  /* 0x0000000aa8a87c23 */ /* 0x000fe20008010898 */
[----:B-1----:R-:W-:Y:S01]  /*6050*/  FFMA.FTZ R154, R9, R5, R172 ;  /* 0x00000005099a7223 */ /* 0x002fe200000100ac */
[--C-:B------:R-:W-:Y:S01]  /*6060*/  FFMA.FTZ R12, R12, UR10, -R152.reuse ;  /* 0x0000000a0c0c7c23 */ /* 0x100fe20008010898 */
[----:B------:R-:W-:Y:S01]  /*6070*/  FFMA.FTZ R173, R173, UR10, -R152 ;  /* 0x0000000aadad7c23 */ /* 0x000fe20008010898 */
[----:B------:R-:W-:-:S02]  /*6080*/  @!P2 IMAD R5, R163, 0x40, R2 ;  /* 0x00000040a305a824 */ /* 0x000fc400078e0202 */
[----:B------:R-:W-:Y:S01]  /*6090*/  FADD.FTZ R171, R175, R154 ;  /* 0x0000009aafab7221 */ /* 0x000fe20000010000 */
[----:B------:R-:W1:Y:S01]  /*60a0*/  MUFU.EX2 R155, R155 ;  /* 0x0000009b009b7308 */ /* 0x000e620000000800 */
[----:B------:R-:W-:Y:S01]  /*60b0*/  FFMA.FTZ R10, R10, UR10, -R152 ;  /* 0x0000000a0a0a7c23 */ /* 0x000fe20008010898 */
[-C--:B------:R-:W-:Y:S01]  /*60c0*/  FMUL.FTZ R72, R72, R9.reuse ;  /* 0x0000000948487220 */ /* 0x080fe20000410000 */
[----:B------:R-:W-:Y:S01]  /*60d0*/  FADD.FTZ R154, R174, R171 ;  /* 0x000000abae9a7221 */ /* 0x000fe20000010000 */
[----:B------:R-:W-:Y:S01]  /*60e0*/  @!P2 LEA R5, R5, UR48, 0x2 ;  /* 0x000000300505ac11 */ /* 0x000fe2000f8e10ff */
[-C--:B------:R-:W-:Y:S01]  /*60f0*/  FMUL.FTZ R73, R73, R9.reuse ;  /* 0x0000000949497220 */ /* 0x080fe20000410000 */
[----:B------:R-:W-:Y:S01]  /*6100*/  FMUL.FTZ R76, R76, R9 ;  /* 0x000000094c4c7220 */ /* 0x000fe20000410000 */
[----:B------:R-:W-:Y:S01]  /*6110*/  FADD.FTZ R154, R177, R154 ;  /* 0x0000009ab19a7221 */ /* 0x000fe20000010000 */
[----:B------:R-:W3:Y:S01]  /*6120*/  MUFU.EX2 R158, R158 ;  /* 0x0000009e009e7308 */ /* 0x000ee20000000800 */
[----:B--2---:R-:W-:Y:S01]  /*6130*/  FFMA.FTZ R169, R8, R6, R153 ;  /* 0x0000000608a97223 */ /* 0x004fe20000010099 */
[----:B------:R-:W-:Y:S01]  /*6140*/  @!P2 STS [R5+0x28800], R9 ;  /* 0x028800090500a388 */ /* 0x000fe20000000800 */
[C---:B------:R-:W-:Y:S01]  /*6150*/  F2FP.BF16.F32.PACK_AB R153, R156.reuse, R153 ;  /* 0x000000999c99723e */ /* 0x040fe200000010ff */
[----:B------:R-:W-:Y:S01]  /*6160*/  FMUL.FTZ R77, R77, R9 ;  /* 0x000000094d4d7220 */ /* 0x000fe20000410000 */
[----:B------:R-:W-:Y:S01]  /*6170*/  FADD.FTZ R6, R156, R169 ;  /* 0x000000a99c067221 */ /* 0x000fe20000010000 */
[----:B------:R2:W-:Y:S01]  /*6180*/  @!P2 STS [R5+0x28820], R8 ;  /* 0x028820080500a388 */ /* 0x0005e20000000800 */
[----:B------:R-:W-:Y:S01]  /*6190*/  F2FP.BF16.F32.PACK_AB R156, R14, R11 ;  /* 0x0000000b0e9c723e */ /* 0x000fe200000010ff */
        /* <DEDUP_REMOVED lines=57> */
[----:B-1----:R-:W-:Y:S01]  /*6530*/  FADD.FTZ R165, R11, R154 ;  /* 0x0000009a0ba57221 */ /* 0x002fe20000010000 */
[----:B------:R-:W-:Y:S01]  /*6540*/  FADD.FTZ R154, R160, R169 ;  /* 0x000000a9a09a7221 */ /* 0x000fe20000010000 */
[-C--:B------:R-:W-:Y:S01]  /*6550*/  FMUL.FTZ R42, R42, R8.reuse ;  /* 0x000000082a2a7220 */ /* 0x080fe20000410000 */
[----:B------:R-:W-:Y:S01]  /*6560*/  FMUL.FTZ R43, R43, R8 ;  /* 0x000000082b2b7220 */ /* 0x000fe20000410000 */
[----:B------:R-:W-:Y:S01]  /*6570*/  FADD.FTZ R152, R14, R165 ;  /* 0x000000a50e987221 */ /* 0x000fe20000010000 */
[----:B---3--:R-:W-:Y:S01]  /*6580*/  FADD.FTZ R169, R159, R154 ;  /* 0x0000009a9fa97221 */ /* 0x008fe20000010000 */
[----:B------:R-:W-:Y:S01]  /*6590*/  F2FP.BF16.F32.PACK_AB R154, R177, R174 ;  /* 0x000000aeb19a723e */ /* 0x000fe200000010ff */
[----:B------:R-:W1:Y:S01]  /*65a0*/  MUFU.EX2 R176, R176 ;  /* 0x000000b000b07308 */ /* 0x000e620000000800 */
[----:B----4-:R-:W-:Y:S01]  /*65b0*/  F2FP.BF16.F32.PACK_AB R159, R162, R159 ;  /* 0x0000009fa29f723e */ /* 0x010fe200000010ff */
        /* <DEDUP_REMOVED lines=17> */
[----:B------:R-:W-:Y:S01]  /*66d0*/  FADD.FTZ R172, R162, R169 ;  /* 0x000000a9a2ac7221 */ /* 0x000fe20000010000 */
[----:B------:R-:W-:Y:S01]  /*66e0*/  BAR.SYNC.DEFER_BLOCKING 0xf, 0x100 ;  /* 0x03c4000000007b1d */ /* 0x000fe20000010000 */
[----:B------:R-:W-:Y:S01]  /*66f0*/  FADD.FTZ R166, R20, R167 ;  /* 0x000000a714a67221 */ /* 0x000fe20000010000 */
[----:B-1----:R-:W-:Y:S01]  /*6700*/  F2FP.BF16.F32.PACK_AB R160, R176, R15 ;  /* 0x0000000fb0a0723e */ /* 0x002fe200000010ff */
[----:B------:R-:W-:Y:S01]  /*6710*/  FADD.FTZ R169, R161, R172 ;  /* 0x000000aca1a97221 */ /* 0x000fe20000010000 */
[C---:B------:R-:W-:Y:S01]  /*6720*/  F2FP.BF16.F32.PACK_AB R161, R164.reuse, R161 ;  /* 0x000000a1a4a1723e */ /* 0x040fe200000010ff */
[----:B------:R-:W-:Y:S01]  /*6730*/  FADD.FTZ R167, R15, R166 ;  /* 0x000000a60fa77221 */ /* 0x000fe20000010000 */
[----:B------:R-:W1:Y:S01]  /*6740*/  MUFU.EX2 R165, R168 ;  /* 0x000000a800a57308 */ /* 0x000e620000000800 */
[----:B------:R-:W-:Y:S01]  /*6750*/  FADD.FTZ R166, R164, R169 ;  /* 0x000000a9a4a67221 */ /* 0x000fe20000010000 */
[-C--:B------:R-:W-:Y:S01]  /*6760*/  FMUL.FTZ R71, R71, R8.reuse ;  /* 0x0000000847477220 */ /* 0x080fe20000410000 */
[----:B------:R-:W-:Y:S01]  /*6770*/  FADD.FTZ R158, R176, R167 ;  /* 0x000000a7b09e7221 */ /* 0x000fe20000010000 */
[-C--:B------:R-:W-:Y:S01]  /*6780*/  FMUL.FTZ R74, R74, R8.reuse ;  /* 0x000000084a4a7220 */ /* 0x080fe20000410000 */
[----:B------:R-:W-:Y:S01]  /*6790*/  FADD.FTZ R11, R163, R166 ;  /* 0x000000a6a30b7221 */ /* 0x000fe20000010000 */
[----:B----4-:R-:W-:Y:S01]  /*67a0*/  F2FP.BF16.F32.PACK_AB R163, R6, R163 ;  /* 0x000000a306a3723e */ /* 0x010fe200000010ff */
[----:B--2---:R-:W-:Y:S01]  /*67b0*/  FADD.FTZ R5, R21, R158 ;  /* 0x0000009e15057221 */ /* 0x004fe20000010000 */
[----:B------:R-:W2:Y:S01]  /*67c0*/  MUFU.EX2 R178, R178 ;  /* 0x000000b200b27308 */ /* 0x000ea20000000800 */
[----:B------:R-:W-:Y:S01]  /*67d0*/  F2FP.BF16.F32.PACK_AB R158, R20, R13 ;  /* 0x0000000d149e723e */ /* 0x000fe200000010ff */
[----:B------:R-:W-:Y:S01]  /*67e0*/  FADD.FTZ R20, R6, R11 ;  /* 0x0000000b06147221 */ /* 0x000fe20000010000 */
[-C--:B------:R-:W-:Y:S01]  /*67f0*/  FMUL.FTZ R75, R75, R8.reuse ;  /* 0x000000084b4b7220 */ /* 0x080fe20000410000 */
[-C--:B------:R-:W-:Y:S01]  /*6800*/  FMUL.FTZ R78, R78, R8.reuse ;  /* 0x000000084e4e7220 */ /* 0x080fe20000410000 */
        /* <DEDUP_REMOVED lines=9> */
[----:B------:R1:W-:Y:S01]  /*68a0*/  STSM.16.M88.4 [R23], R156 ;  /* 0x0000009c17007844 */ /* 0x0003e20000000200 */
[-C--:B------:R-:W-:Y:S01]  /*68b0*/  FMUL.FTZ R91, R91, R8.reuse ;  /* 0x000000085b5b7220 */ /* 0x080fe20000410000 */
[----:B------:R-:W4:Y:S01]  /*68c0*/  MUFU.EX2 R179, R179 ;  /* 0x000000b300b37308 */ /* 0x000f220000000800 */
        /* <DEDUP_REMOVED lines=17> */
[----:B------:R-:W-:Y:S01]  /*69e0*/  F2FP.BF16.F32.PACK_AB R164, R180, R179 ;  /* 0x000000b3b4a4723e */ /* 0x000fe200000010ff */
[-C--:B------:R-:W-:Y:S01]  /*69f0*/  FMUL.FTZ R111, R111, R8.reuse ;  /* 0x000000086f6f7220 */ /* 0x080fe20000410000 */
[-C--:B------:R-:W-:Y:S01]  /*6a00*/  FMUL.FTZ R114, R114, R8.reuse ;  /* 0x0000000872727220 */ /* 0x080fe20000410000 */
[----:B------:R-:W-:Y:S01]  /*6a10*/  FADD.FTZ R14, R180, R5 ;  /* 0x00000005b40e7221 */ /* 0x000fe20000010000 */
        /* <DEDUP_REMOVED lines=18> */
[-C--:B------:R-:W-:Y:S01]  /*6b40*/  FMUL.FTZ R143, R143, R8.reuse ;  /* 0x000000088f8f7220 */ /* 0x080fe20000410000 */
[C---:B----4-:R-:W-:Y:S01]  /*6b50*/  F2FP.BF16.F32.PACK_AB R166, R182.reuse, R181 ;  /* 0x000000b5b6a6723e */ /* 0x050fe200000010ff */
[----:B------:R-:W-:Y:S01]  /*6b60*/  FADD.FTZ R5, R182, R5 ;  /* 0x00000005b6057221 */ /* 0x000fe20000010000 */
[-C--:B------:R-:W-:Y:S01]  /*6b70*/  FMUL.FTZ R146, R146, R8.reuse ;  /* 0x0000000892927220 */ /* 0x080fe20000410000 */
[-C--:B------:R-:W-:Y:S01]  /*6b80*/  FMUL.FTZ R147, R147, R8.reuse ;  /* 0x0000000893937220 */ /* 0x080fe20000410000 */
[-C--:B------:R-:W-:Y:S01]  /*6b90*/  FMUL.FTZ R150, R150, R8.reuse ;  /* 0x0000000896967220 */ /* 0x080fe20000410000 */
[----:B------:R-:W-:Y:S01]  /*6ba0*/  FMUL.FTZ R151, R151, R8 ;  /* 0x0000000897977220 */ /* 0x000fe20000410000 */
[C---:B--2---:R-:W-:Y:S01]  /*6bb0*/  F2FP.BF16.F32.PACK_AB R167, R10.reuse, R167 ;  /* 0x000000a70aa7723e */ /* 0x044fe200000010ff */
[----:B------:R-:W-:-:S04]  /*6bc0*/  FADD.FTZ R6, R10, R11 ;  /* 0x0000000b0a067221 */ /* 0x000fc80000010000 */
[----:B------:R1:W-:Y:S01]  /*6bd0*/  STSM.16.M88.4 [R22], R164 ;  /* 0x000000a416007844 */ /* 0x0003e20000000200 */
[----:B------:R-:W-:Y:S05]  /*6be0*/  @!P0 BRA `(.L_x_5817) ;  /* 0x0000000000048947 */ /* 0x000fea0003800000 */
[----:B------:R-:W-:Y:S01]  /*6bf0*/  BPT.TRAP 0x1 ;  /* 0x000000040000795c */ /* 0x000fe20000300000 */
.L_x_5817:
[----:B------:R2:W3:Y:S01]  /*6c00*/  SYNCS.PHASECHK.TRANS64.TRYWAIT P2, [UR30+0x28c50], R7 ;  /* 0x028c5007ff0075a7 */ /* 0x0004e2000804015e */
[----:B------:R-:W-:Y:S05]  /*6c10*/  @!P0 BRA `(.L_x_5818) ;  /* 0x0000000000048947 */ /* 0x000fea0003800000 */
[----:B------:R-:W-:Y:S01]  /*6c20*/  BPT.TRAP 0x1 ;  /* 0x000000040000795c */ /* 0x000fe20000300000 */
.L_x_5818:
[----:B---3--:R-:W-:Y:S05]  /*6c30*/  @P2 BRA `(.L_x_5819) ;  /* 0x0000000000082947 */ /* 0x008fea0003800000 */
[----:B------:R-:W3:Y:S02]  /*6c40*/  SYNCS.PHASECHK.TRANS64.TRYWAIT P2, [UR30+0x28c50], R7 ;  /* 0x028c5007ff0075a7 */ /* 0x000ee4000804015e */
[----:B---3--:R-:W-:Y:S05]  /*6c50*/  @!P2 BRA `(.L_x_5820) ;  /* 0x000000780004a947 */ /* 0x008fea0003800000 */
.L_x_5819:
[----:B------:R-:W-:Y:S01]  /*6c60*/  ULEA UR11, UR39, UR41, 0xc ;  /* 0x00000029270b7291 */ /* 0x000fe2000f8e603f */
[----:B------:R-:W-:Y:S01]  /*6c70*/  WARPGROUP.ARRIVE ;  /* 0x00000000000079c5 */ /* 0x000fe20000000000 */
[----:B------:R-:W-:Y:S01]  /*6c80*/  UMOV UR7, 0x40000040 ;  /* 0x4000004000077882 */ /* 0x000fe20000000000 */
[----:B------:R-:W-:Y:S01]  /*6c90*/  UISETP.GT.AND UP0, UPT, UR22, UR23, UPT ;  /* 0x000000171600728c */ /* 0x000fe2000bf04270 */
[----:B---3--:R-:W-:Y:S01]  /*6ca0*/  @!P1 IADD3 R170, R170, 0x28c60, RZ ;  /* 0x00028c60aaaa9810 */ /* 0x008fe20007ffe0ff */
[----:B------:R-:W-:Y:S01]  /*6cb0*/  UIADD3 UR22, UR22, -0x1, URZ ;  /* 0xffffffff16167890 */ /* 0x000fe2000fffe03f */
[----:B------:R-:W-:Y:S01]  /*6cc0*/  MOV R8, R3 ;  /* 0x0000000300087202 */ /* 0x000fe20000000f00 */
[----:B------:R-:W-:Y:S01]  /*6cd0*/  UMOV UR6, UR11 ;  /* 0x0000000b00067c82 */ /* 0x000fe20008000000 */
[----:B------:R-:W-:Y:S01]  /*6ce0*/  @!P1 PRMT R170, RZ, 0x654, R170 ;  /* 0x00000654ffaa9816 */ /* 0x000fe200000000aa */
[----:B------:R-:W-:Y:S01]  /*6cf0*/  HGMMA.64x256x16.F32.BF16 R24, R152, gdesc[UR4].tnspB, R24, gsb0 ;  /* 0x43e0000498187df0 */ /* 0x000fe20008001818 */
[----:B------:R-:W-:Y:S01]  /*6d00*/  UIADD3 UR6, UR11, 0x80, URZ ;  /* 0x000000800b067890 */ /* 0x000fe2000fffe03f */
[----:B------:R-:W-:Y:S01]  /*6d10*/  PLOP3.LUT P2, PT, PT, PT, UP0, 0x80, 0x0 ;  /* 0x000000000000781c */ /* 0x000fe20003f4f008 */
[----:B------:R-:W-:Y:S01]  /*6d20*/  UMOV UR7, 0x40000040 ;  /* 0x4000004000077882 */ /* 0x000fe20000000000 */
[----:B------:R-:W-:Y:S01]  /*6d30*/  UMOV UR29, UR39 ;  /* 0x00000027001d7c82 */ /* 0x000fe20008000000 */
[----:B------:R-:W-:Y:S01]  /*6d40*/  MOV R9, R4 ;  /* 0x0000000400097202 */ /* 0x000fe20000000f00 */
[----:B------:R-:W-:-:S02]  /*6d50*/  WARPGROUP.DEPBAR.LE gsb0, 0x0 ;  /* 0x00008000000079c5 */ /* 0x000fc40000010000 */
[----:B------:R-:W-:-:S15]  /*6d60*/  WARPGROUP.ARRIVE ;  /* 0x00000000000079c5 */ /* 0x000fde0000000000 */
[----:B------:R-:W-:-:S05]  /*6d70*/  NOP ;  /* 0x0000000000007918 */ /* 0x000fca0000000000 */
        /* <DEDUP_REMOVED lines=24> */
.L_x_5812:
[----:B------:R-:W-:-:S13]  /*6f00*/  ISETP.LE.AND P2, PT, RZ, UR22, PT ;  /* 0x00000016ff007c0c */ /* 0x000fda000bf43270 */
[----:B------:R-:W-:Y:S05]  /*6f10*/  @!P2 BRA `(.L_x_5822) ;  /* 0x0000001c0030a947 */ /* 0x000fea0003800000 */
[----:B------:R-:W-:Y:S01]  /*6f20*/  MOV R8, R3 ;  /* 0x0000000300087202 */ /* 0x000fe20000000f00 */
[----:B------:R-:W-:Y:S01]  /*6f30*/  IMAD.MOV.U32 R13, RZ, RZ, R4 ;  /* 0x000000ffff0d7224 */ /* 0x000fe200078e0004 */
[----:B------:R-:W-:Y:S01]  /*6f40*/  UMOV UR21, UR39 ;  /* 0x0000002700157c82 */ /* 0x000fe20008000000 */
[----:B------:R-:W-:Y:S01]  /*6f50*/  ULDC UR23, c[0x0][0x9d8] ;  /* 0x0002760000177ab9 */ /* 0x000fe20000000800 */
[----:B------:R-:W-:-:S05]  /*6f60*/  ULDC UR20, c[0x0][0x988] ;  /* 0x0002620000147ab9 */ /* 0x000fca0000000800 */
.L_x_5831:
[----:B------:R-:W-:-:S04]  /*6f70*/  UIADD3 UR39, UR21, 0x1, URZ ;  /* 0x0000000115277890 */ /* 0x000fc8000fffe03f */
[----:B------:R-:W-:-:S04]  /*6f80*/  UISETP.NE.AND UP0, UPT, UR39, 0x2, UPT ;  /* 0x000000022700788c */ /* 0x000fc8000bf05270 */
[----:B------:R-:W-:Y:S02]  /*6f90*/  USEL UR6, URZ, 0x1, UP0 ;  /* 0x000000013f067887 */ /* 0x000fe40008000000 */
[----:B------:R-:W-:Y:S02]  /*6fa0*/  USEL UR39, UR39, URZ, UP0 ;  /* 0x0000003f27277287 */ /* 0x000fe40008000000 */
[----:B------:R-:W-:Y:S01]  /*6fb0*/  ULOP3.LUT UR38, UR38, UR6, URZ, 0x3c, !UPT ;  /* 0x0000000626267292 */ /* 0x000fe2000f8e3c3f */
[----:B-1-34-:R-:W-:Y:S11]  /*6fc0*/  @!P0 BRA `(.L_x_5823) ;  /* 0x0000000000048947 */ /* 0x01aff60003800000 */
[----:B------:R-:W-:Y:S01]  /*6fd0*/  BPT.TRAP 0x1 ;  /* 0x000000040000795c */ /* 0x000fe20000300000 */
.L_x_5823:
[----:B------:R-:W-:Y:S01]  /*6fe0*/  ULEA UR24, UR39, UR48, 0x3 ;  /* 0x0000003027187291 */ /* 0x000fe2000f8e183f */
[----:B--2---:R-:W-:-:S04]  /*6ff0*/  MOV R7, UR38 ;  /* 0x0000002600077c02 */ /* 0x004fc80008000f00 */
[----:B------:R-:W-:-:S04]  /*7000*/  SHF.L.U32 R7, R7, 0x1f, RZ ;  /* 0x0000001f07077819 */ /* 0x000fc800000006ff */
[----:B------:R2:W4:Y:S01]  /*7010*/  SYNCS.PHASECHK.TRANS64.TRYWAIT P2, [UR24+0x28c30], R7 ;  /* 0x028c3007ff0075a7 */ /* 0x0005220008040158 */
[----:B------:R-:W-:Y:S05]  /*7020*/  @!P0 BRA `(.L_x_5824) ;  /* 0x0000000000048947 */ /* 0x000fea0003800000 */
[----:B------:R-:W-:Y:S01]  /*7030*/  BPT.TRAP 0x1 ;  /* 0x000000040000795c */ /* 0x000fe20000300000 */
.L_x_5824:
[----:B----4-:R-:W-:Y:S05]  /*7040*/  @P2 BRA `(.L_x_5825) ;  /* 0x0000000000082947 */ /* 0x010fea0003800000 */
[----:B------:R-:W4:Y:S02]  /*7050*/  SYNCS.PHASECHK.TRANS64.TRYWAIT P2, [UR24+0x28c30], R7 ;  /* 0x028c3007ff0075a7 */ /* 0x000f240008040158 */
[----:B----4-:R-:W-:Y:S05]  /*7060*/  @!P2 BRA `(.L_x_5826) ;  /* 0x000000740014a947 */ /* 0x010fea0003800000 */
.L_x_5825:
[----:B------:R-:W-:Y:S01]  /*7070*/  R2UR UR18, R0 ;  /* 0x00000000001272ca */ /* 0x000fe200000e0000 */
[----:B-1-3--:R-:W-:Y:S01]  /*7080*/  WARPGROUP.ARRIVE ;  /* 0x00000000000079c5 */ /* 0x00afe20000000000 */
        /* <DEDUP_REMOVED lines=46> */
[----:B------:R-:W-:-:S04]  /*7370*/  FMUL.FTZ R171, R179, UR23 ;  /* 0x00000017b3ab7c20 */ /* 0x000fc80008410000 */
        /* <DEDUP_REMOVED lines=19> */
[----:B------:R-:W-:Y:S01]  /*74b0*/  FMUL.FTZ R162, R163, UR23 ;  /* 0x00000017a3a27c20 */ /* 0x000fe20008410000 */
[----:B------:R-:W-:Y:S01]  /*74c0*/  FMUL.FTZ R163, R166, UR23 ;  /* 0x00000017a6a37c20 */ /* 0x000fe20008410000 */
[----:B------:R-:W-:Y:S01]  /*74d0*/  FMUL.FTZ R166, R167, UR23 ;  /* 0x00000017a7a67c20 */ /* 0x000fe20008410000 */
[----:B------:R-:W-:Y:S01]  /*74e0*/  FMUL.FTZ R167, R170, UR23 ;  /* 0x00000017aaa77c20 */ /* 0x000fe20008410000 */
[----:B------:R-:W-:Y:S01]  /*74f0*/  FMUL.FTZ R170, R178, UR23 ;  /* 0x00000017b2aa7c20 */ /* 0x000fe20008410000 */
        /* <DEDUP_REMOVED lines=10> */
[----:B------:R-:W-:Y:S01]  /*75a0*/  FMUL.FTZ R169, R174, UR23 ;  /* 0x00000017aea97c20 */ /* 0x000fe20008410000 */
[----:B------:R-:W-:-:S05]  /*75b0*/  FMUL.FTZ R174, R183, UR23 ;  /* 0x00000017b7ae7c20 */ /* 0x000fca0008410000 */
[----:B------:R-:W3:Y:S01]  /*75c0*/  MUFU.TANH R10, R10 ;  /* 0x0000000a000a7308 */ /* 0x000ee20000002400 */
[----:B----4-:R-:W-:-:S05]  /*75d0*/  FMNMX.FTZ R4, R165, R4, !PT ;  /* 0x00000004a5047209 */ /* 0x010fca0007810000 */
[----:B------:R-:W4:Y:S02]  /*75e0*/  SHFL.BFLY PT, R173, R4, 0x2, 0x1f ;  /* 0x0c401f0004ad7f89 */ /* 0x000f2400000e0000 */
[----:B------:R-:W5:Y:S08]  /*75f0*/  MUFU.TANH R11, R11 ;  /* 0x0000000b000b7308 */ /* 0x000f700000002400 */
[----:B------:R-:W2:Y:S08]  /*7600*/  MUFU.TANH R12, R12 ;  /* 0x0000000c000c7308 */ /* 0x000eb00000002400 */
[----:B------:R-:W2:Y:S01]  /*7610*/  MUFU.TANH R161, R161 ;  /* 0x000000a100a17308 */ /* 0x000ea20000002400 */
[----:B----4-:R-:W-:-:S02]  /*7620*/  FMNMX.FTZ R176, R4, R173, !PT ;  /* 0x000000ad04b07209 */ /* 0x010fc40007810000 */
[----:B-1----:R-:W-:-:S05]  /*7630*/  FMNMX.FTZ R173, R9, R8, !PT ;  /* 0x0000000809ad7209 */ /* 0x002fca0007810000 */
[----:B------:R-:W1:Y:S01]  /*7640*/  MUFU.TANH R162, R162 ;  /* 0x000000a200a27308 */ /* 0x000e620000002400 */
[----:B------:R-:W4:Y:S01]  /*7650*/  SHFL.BFLY PT, R177, R176, 0x1, 0x1f ;  /* 0x0c201f00b0b17f89 */ /* 0x000f2200000e0000 */
[----:B---3--:R-:W-:Y:S01]  /*7660*/  FMNMX.FTZ R4, R10, R173, !PT ;  /* 0x000000ad0a047209 */ /* 0x008fe20007810000 */
[----:B------:R-:W-:-:S03]  /*7670*/  FMUL.FTZ R173, R182, UR23 ;  /* 0x00000017b6ad7c20 */ /* 0x000fc60008410000 */
[----:B-----5:R-:W-:Y:S02]  /*7680*/  FMNMX.FTZ R175, R11, R4, !PT ;  /* 0x000000040baf7209 */ /* 0x020fe40007810000 */
[----:B------:R-:W3:Y:S02]  /*7690*/  MUFU.TANH R163, R163 ;  /* 0x000000a300a37308 */ /* 0x000ee40000002400 */
[----:B--2---:R-:W-:-:S04]  /*76a0*/  FMNMX.FTZ R4, R12, R175, !PT ;  /* 0x000000af0c047209 */ /* 0x004fc80007810000 */
[----:B------:R-:W-:Y:S02]  /*76b0*/  FMNMX.FTZ R175, R161, R4, !PT ;  /* 0x00000004a1af7209 */ /* 0x000fe40007810000 */
[----:B------:R-:W2:Y:S08]  /*76c0*/  MUFU.TANH R166, R166 ;  /* 0x000000a600a67308 */ /* 0x000eb00000002400 */
[----:B------:R-:W5:Y:S01]  /*76d0*/  MUFU.TANH R167, R167 ;  /* 0x000000a700a77308 */ /* 0x000f620000002400 */
[----:B----4-:R-:W-:-:S02]  /*76e0*/  FMNMX.FTZ R4, R176, R177, !PT ;  /* 0x000000b1b0047209 */ /* 0x010fc40007810000 */
[----:B-1----:R-:W-:-:S03]  /*76f0*/  FMNMX.FTZ R176, R162, R175, !PT ;  /* 0x000000afa2b07209 */ /* 0x002fc60007810000 */
[C---:B------:R-:W-:Y:S02]  /*7700*/  FADD.FTZ R175, -R4.reuse, R13 ;  /* 0x0000000d04af7221 */ /* 0x040fe40000010100 */
[----:B------:R-:W1:Y:S01]  /*7710*/  MUFU.TANH R168, R168 ;  /* 0x000000a800a87308 */ /* 0x000e620000002400 */
[----:B---3--:R-:W-:Y:S01]  /*7720*/  FMNMX.FTZ R13, R163, R176, !PT ;  /* 0x000000b0a30d7209 */ /* 0x008fe20007810000 */
[----:B------:R-:W-:Y:S01]  /*7730*/  FMUL.FTZ R179, R4, UR10 ;  /* 0x0000000a04b37c20 */ /* 0x000fe20008410000 */
[----:B------:R-:W-:Y:S02]  /*7740*/  FMUL.FTZ R176, R175, UR10 ;  /* 0x0000000aafb07c20 */ /* 0x000fe40008410000 */
[----:B--2---:R-:W-:Y:S01]  /*7750*/  FMNMX.FTZ R178, R166, R13, !PT ;  /* 0x0000000da6b27209 */ /* 0x004fe20007810000 */
[--C-:B------:R-:W-:Y:S01]  /*7760*/  FFMA.FTZ R177, R14, UR10, -R179.reuse ;  /* 0x0000000a0eb17c23 */ /* 0x100fe200080108b3 */
[--C-:B------:R-:W-:Y:S01]  /*7770*/  FFMA.FTZ R15, R15, UR10, -R179.reuse ;  /* 0x0000000a0f0f7c23 */ /* 0x100fe200080108b3 */
[----:B------:R-:W2:Y:S01]  /*7780*/  MUFU.TANH R169, R169 ;  /* 0x000000a900a97308 */ /* 0x000ea20000002400 */
[----:B-----5:R-:W-:Y:S01]  /*7790*/  FMNMX.FTZ R13, R167, R178, !PT ;  /* 0x000000b2a70d7209 */ /* 0x020fe20007810000 */
        /* <DEDUP_REMOVED lines=16> */
[----:B---3--:R-:W-:-:S07]  /*78a0*/  FMNMX.FTZ R175, R172, R175, !PT ;  /* 0x000000afacaf7209 */ /* 0x008fce0007810000 */
[----:B------:R-:W3:Y:S01]  /*78b0*/  MUFU.TANH R173, R173 ;  /* 0x000000ad00ad7308 */ /* 0x000ee20000002400 */
[----:B-1----:R-:W-:-:S07]  /*78c0*/  FMNMX.FTZ R178, R170, R175, !PT ;  /* 0x000000afaab27209 */ /* 0x002fce0007810000 */
[----:B------:R-:W1:Y:S01]  /*78d0*/  MUFU.TANH R174, R174 ;  /* 0x000000ae00ae7308 */ /* 0x000e620000002400 */
[----:B--2---:R-:W-:-:S07]  /*78e0*/  FMNMX.FTZ R178, R171, R178, !PT ;  /* 0x000000b2abb27209 */ /* 0x004fce0007810000 */
[----:B------:R-:W2:Y:S01]  /*78f0*/  MUFU.EX2 R176, R176 ;  /* 0x000000b000b07308 */ /* 0x000ea20000000800 */
[----:B---3--:R-:W-:Y:S01]  /*7900*/  FMNMX.FTZ R3, R173, R178, !PT ;  /* 0x000000b2ad037209 */ /* 0x008fe20007810000 */
[----:B------:R-:W-:-:S06]  /*7910*/  FFMA.FTZ R178, R152, UR10, -R179 ;  /* 0x0000000a98b27c23 */ /* 0x000fcc00080108b3 */
[----:B------:R3:W4:Y:S01]  /*7920*/  MUFU.EX2 R13, R177 ;  /* 0x000000b1000d7308 */ /* 0x0007220000000800 */
[----:B-1----:R-:W-:-:S05]  /*7930*/  FMNMX.FTZ R3, R174, R3, !PT ;  /* 0x00000003ae037209 */ /* 0x002fca0007810000 */
[----:B------:R-:W1:Y:S02]  /*7940*/  SHFL.BFLY PT, R182, R3, 0x2, 0x1f ;  /* 0x0c401f0003b67f89 */ /* 0x000e6400000e0000 */
[----:B------:R-:W-:Y:S01]  /*7950*/  MUFU.EX2 R14, R14 ;  /* 0x0000000e000e7308 */ /* 0x000fe20000000800 */
[----:B---3--:R-:W-:Y:S01]  /*7960*/  FFMA.FTZ R177, R164, UR10, -R179 ;  /* 0x0000000aa4b17c23 */ /* 0x008fe200080108b3 */
[-C--:B--2---:R-:W-:Y:S01]  /*7970*/  FMUL.FTZ R24, R24, R176.reuse ;  /* 0x000000b018187220 */ /* 0x084fe20000410000 */
[-C--:B------:R-:W-:Y:S01]  /*7980*/  FMUL.FTZ R25, R25, R176.reuse ;  /* 0x000000b019197220 */ /* 0x080fe20000410000 */
[-C--:B------:R-:W-:Y:S01]  /*7990*/  FMUL.FTZ R28, R28, R176.reuse ;  /* 0x000000b01c1c7220 */ /* 0x080fe20000410000 */
[-C--:B------:R-:W-:Y:S01]  /*79a0*/  FMUL.FTZ R29, R29, R176.reuse ;  /* 0x000000b01d1d7220 */ /* 0x080fe20000410000 */
[-C--:B------:R-:W-:Y:S01]  /*79b0*/  FMUL.FTZ R32, R32, R176.reuse ;  /* 0x000000b020207220 */ /* 0x080fe20000410000 */
[-C--:B------:R-:W-:Y:S01]  /*79c0*/  FMUL.FTZ R33, R33, R176.reuse ;  /* 0x000000b021217220 */ /* 0x080fe20000410000 */
[----:B------:R-:W-:Y:S01]  /*79d0*/  MUFU.EX2 R15, R15 ;  /* 0x0000000f000f7308 */ /* 0x000fe20000000800 */
[----:B----4-:R-:W-:Y:S01]  /*79e0*/  FFMA.FTZ R5, R176, R5, R13 ;  /* 0x00000005b0057223 */ /* 0x010fe2000001000d */
        /* <DEDUP_REMOVED lines=12> */
[----:B-1----:R-:W-:Y:S01]  /*7ab0*/  FMNMX.FTZ R152, R3, R182, !PT ;  /* 0x000000b603987209 */ /* 0x002fe20007810000 */
[----:B------:R-:W-:Y:S01]  /*7ac0*/  FFMA.FTZ R182, R156, UR10, -R179 ;  /* 0x0000000a9cb67c23 */ /* 0x000fe200080108b3 */
[----:B------:R-:W-:Y:S01]  /*7ad0*/  MUFU.EX2 R21, R21 ;  /* 0x0000001500157308 */ /* 0x000fe20000000800 */
[----:B------:R-:W-:Y:S01]  /*7ae0*/  IADD3 R179, -R17, RZ, RZ ;  /* 0x000000ff11b37210 */ /* 0x000fe20007ffe1ff */
[-C--:B------:R-:W-:Y:S01]  /*7af0*/  FMUL.FTZ R57, R57, R176.reuse ;  /* 0x000000b039397220 */ /* 0x080fe20000410000 */
[----:B------:R-:W1:Y:S01]  /*7b00*/  SHFL.BFLY PT, R3, R152, 0x1, 0x1f ;  /* 0x0c201f0098037f89 */ /* 0x000e6200000e0000 */
[-C--:B------:R-:W-:Y:S01]  /*7b10*/  FMUL.FTZ R60, R60, R176.reuse ;  /* 0x000000b03c3c7220 */ /* 0x080fe20000410000 */
[----:B------:R-:W-:Y:S01]  /*7b20*/  ISETP.NE.AND P2, PT, R16, R179, PT ;  /* 0x000000b31000720c */ /* 0x000fe20003f45270 */
[-C--:B------:R-:W-:Y:S01]  /*7b30*/  FMUL.FTZ R61, R61, R176.reuse ;  /* 0x000000b03d3d7220 */ /* 0x080fe20000410000 */
[----:B------:R-:W-:Y:S01]  /*7b40*/  MOV R179, UR21 ;  /* 0x0000001500b37c02 */ /* 0x000fe20008000f00 */
        /* <DEDUP_REMOVED lines=10> */
[----:B------:R-:W-:Y:S01]  /*7bf0*/  @!P2 LEA R154, R179, R2, 0x6 ;  /* 0x00000002b39aa211 */ /* 0x000fe200078e30ff */
[-C--:B------:R-:W-:Y:S01]  /*7c00*/  FMUL.FTZ R80, R80, R176.reuse ;  /* 0x000000b050507220 */ /* 0x080fe20000410000 */
[-C--:B------:R-:W-:Y:S01]  /*7c10*/  FMUL.FTZ R81, R81, R176.reuse ;  /* 0x000000b051517220 */ /* 0x080fe20000410000 */
[-C--:B------:R-:W-:Y:S01]  /*7c20*/  FMUL.FTZ R84, R84, R176.reuse ;  /* 0x000000b054547220 */ /* 0x080fe20000410000 */
[----:B------:R-:W-:Y:S01]  /*7c30*/  @!P2 LEA R154, R154, UR48, 0x2 ;  /* 0x000000309a9aac11 */ /* 0x000fe2000f8e10ff */
[-C--:B------:R-:W-:Y:S01]  /*7c40*/  FMUL.FTZ R85, R85, R176.reuse ;  /* 0x000000b055557220 */ /* 0x080fe20000410000 */
[----:B------:R-:W2:Y:S01]  /*7c50*/  MUFU.EX2 R180, R180 ;  /* 0x000000b400b47308 */ /* 0x000ea20000000800 */
        /* <DEDUP_REMOVED lines=11> */
[--C-:B------:R-:W-:Y:S01]  /*7d10*/  FFMA.FTZ R196, R9, UR10, -R156.reuse ;  /* 0x0000000a09c47c23 */ /* 0x100fe2000801089c */
[----:B------:R-:W-:Y:S01]  /*7d20*/  FMUL.FTZ R152, R152, UR10 ;  /* 0x0000000a98987c20 */ /* 0x000fe20008410000 */
[--C-:B------:R-:W-:Y:S01]  /*7d30*/  FFMA.FTZ R200, R168, UR10, -R156.reuse ;  /* 0x0000000aa8c87c23 */ /* 0x100fe2000801089c */
[----:B------:R-:W-:Y:S01]  /*7d40*/  MOV R168, UR24 ;  /* 0x0000001800a87c02 */ /* 0x000fe20008000f00 */
[--C-:B------:R-:W-:Y:S01]  /*7d50*/  FFMA.FTZ R9, R10, UR10, -R156.reuse ;  /* 0x0000000a0a097c23 */ /* 0x100fe2000801089c */
[--C-:B------:R-:W-:Y:S01]  /*7d60*/  FFMA.FTZ R10, R11, UR10, -R156.reuse ;  /* 0x0000000a0b0a7c23 */ /* 0x100fe2000801089c */
[----:B------:R1:W3:Y:S01]  /*7d70*/  MUFU.EX2 R175, R152 ;  /* 0x0000009800af7308 */ /* 0x0002e20000000800 */
[--C-:B------:R-:W-:Y:S01]  /*7d80*/  FFMA.FTZ R11, R12, UR10, -R156.reuse ;  /* 0x0000000a0c0b7c23 */ /* 0x100fe2000801089c */
[--C-:B------:R-:W-:Y:S01]  /*7d90*/  FFMA.FTZ R12, R161, UR10, -R156.reuse ;  /* 0x0000000aa10c7c23 */ /* 0x100fe2000801089c */
[--C-:B------:R-:W-:Y:S01]  /*7da0*/  FFMA.FTZ R161, R162, UR10, -R156.reuse ;  /* 0x0000000aa2a17c23 */ /* 0x100fe2000801089c */
[--C-:B------:R-:W-:Y:S01]  /*7db0*/  FFMA.FTZ R163, R163, UR10, -R156.reuse ;  /* 0x0000000aa3a37c23 */ /* 0x100fe2000801089c */
[--C-:B------:R-:W-:Y:S01]  /*7dc0*/  FFMA.FTZ R198, R166, UR10, -R156.reuse ;  /* 0x0000000aa6c67c23 */ /* 0x100fe2000801089c */
[--C-:B------:R-:W-:Y:S01]  /*7dd0*/  FFMA.FTZ R171, R171, UR10, -R156.reuse ;  /* 0x0000000aabab7c23 */ /* 0x100fe2000801089c */
[----:B------:R-:W-:Y:S01]  /*7de0*/  FFMA.FTZ R172, R172, UR10, -R156 ;  /* 0x0000000aacac7c23 */ /* 0x000fe2000801089c */
[----:B------:R-:W4:Y:S01]  /*7df0*/  MUFU.EX2 R196, R196 ;  /* 0x000000c400c47308 */ /* 0x000f220000000800 */
[----:B-1----:R-:W-:-:S02]  /*7e00*/  @!P1 VIADD R152, R168, 0x28c40 ;  /* 0x00028c40a8989836 */ /* 0x002fc40000000000 */
[--C-:B------:R-:W-:Y:S01]  /*7e10*/  FFMA.FTZ R173, R173, UR10, -R156.reuse ;  /* 0x0000000aadad7c23 */ /* 0x100fe2000801089c */
[----:B------:R-:W-:Y:S01]  /*7e20*/  FFMA.FTZ R174, R174, UR10, -R156 ;  /* 0x0000000aaeae7c23 */ /* 0x000fe2000801089c */
[----:B--2---:R-:W-:Y:S01]  /*7e30*/  F2FP.BF16.F32.PACK_AB R158, R180, R153 ;  /* 0x00000099b49e723e */ /* 0x004fe200000010ff */
[-C--:B------:R-:W-:Y:S01]  /*7e40*/  FMUL.FTZ R101, R101, R176.reuse ;  /* 0x000000b065657220 */ /* 0x080fe20000410000 */
[----:B------:R-:W-:Y:S01]  /*7e50*/  @!P1 PRMT R152, RZ, 0x654, R152 ;  /* 0x00000654ff989816 */ /* 0x000fe20000000098 */
[-C--:B------:R-:W-:Y:S01]  /*7e60*/  FMUL.FTZ R104, R104, R176.reuse ;  /* 0x000000b068687220 */ /* 0x080fe20000410000 */
[----:B------:R-:W1:Y:S01]  /*7e70*/  MUFU.EX2 R9, R9 ;  /* 0x0000000900097308 */ /* 0x000e620000000800 */
[-C--:B------:R-:W-:Y:S01]  /*7e80*/  FMUL.FTZ R105, R105, R176.reuse ;  /* 0x000000b069697220 */ /* 0x080fe20000410000 */
[----:B------:R2:W-:Y:S01]  /*7e90*/  @!P1 SYNCS.ARRIVE.TRANS64.RED.A1T0 RZ, [R152+URZ], RZ ;  /* 0x000000ff98ff99a7 */ /* 0x0005e2000810043f */
[----:B------:R-:W-:Y:S01]  /*7ea0*/  @!P2 STS [R154+0x28800], R176 ;  /* 0x028800b09a00a388 */ /* 0x000fe20000000800 */
[-C--:B------:R-:W-:Y:S01]  /*7eb0*/  FMUL.FTZ R108, R108, R176.reuse ;  /* 0x000000b06c6c7220 */ /* 0x080fe20000410000 */
[-C--:B------:R-:W-:Y:S01]  /*7ec0*/  FMUL.FTZ R109, R109, R176.reuse ;  /* 0x000000b06d6d7220 */ /* 0x080fe20000410000 */
[----:B------:R-:W-:Y:S01]  /*7ed0*/  FMUL.FTZ R112, R112, R176 ;  /* 0x000000b070707220 */ /* 0x000fe20000410000 */
[----:B---3--:R3:W-:Y:S01]  /*7ee0*/  @!P2 STS [R154+0x28820], R175 ;  /* 0x028820af9a00a388 */ /* 0x0087e20000000800 */
[----:B------:R-:W5:Y:S01]  /*7ef0*/  MUFU.EX2 R10, R10 ;  /* 0x0000000a000a7308 */ /* 0x000f620000000800 */
[----:B----4-:R-:W-:Y:S01]  /*7f00*/  FFMA.FTZ R6, R175, R6, R196 ;  /* 0x00000006af067223 */ /* 0x010fe200000100c4 */
[----:B--2---:R-:W-:Y:S01]  /*7f10*/  FADD.FTZ R152, R14, R5 ;  /* 0x000000050e987221 */ /* 0x004fe20000010000 */
[-C--:B------:R-:W-:Y:S01]  /*7f20*/  FMUL.FTZ R113, R113, R176.reuse ;  /* 0x000000b071717220 */ /* 0x080fe20000410000 */
[-C--:B------:R-:W-:Y:S01]  /*7f30*/  FMUL.FTZ R116, R116, R176.reuse ;  /* 0x000000b074747220 */ /* 0x080fe20000410000 */
[-C--:B------:R-:W-:Y:S01]  /*7f40*/  FMUL.FTZ R117, R117, R176.reuse ;  /* 0x000000b075757220 */ /* 0x080fe20000410000 */
[----:B------:R-:W-:Y:S01]  /*7f50*/  FADD.FTZ R5, R15, R152 ;  /* 0x000000980f057221 */ /* 0x000fe20000010000 */
[-C--:B------:R-:W-:Y:S01]  /*7f60*/  FMUL.FTZ R120, R120, R176.reuse ;  /* 0x000000b078787220 */ /* 0x080fe20000410000 */
[----:B------:R-:W2:Y:S01]  /*7f70*/  MUFU.EX2 R11, R11 ;  /* 0x0000000b000b7308 */ /* 0x000ea20000000800 */
[C---:B---3--:R-:W-:Y:S01]  /*7f80*/  F2FP.BF16.F32.PACK_AB R154, R20.reuse, R15 ;  /* 0x0000000f149a723e */ /* 0x048fe200000010ff */
[----:B------:R-:W-:Y:S01]  /*7f90*/  FADD.FTZ R152, R20, R5 ;  /* 0x0000000514987221 */ /* 0x000fe20000010000 */
[----:B-1----:R-:W-:Y:S01]  /*7fa0*/  FADD.FTZ R5, R9, R6 ;  /* 0x0000000609057221 */ /* 0x002fe20000010000 */
[-C--:B------:R-:W-:Y:S01]  /*7fb0*/  FMUL.FTZ R121, R121, R176.reuse ;  /* 0x000000b079797220 */ /* 0x080fe20000410000 */
[-C--:B------:R-:W-:Y:S01]  /*7fc0*/  FMUL.FTZ R124, R124, R176.reuse ;  /* 0x000000b07c7c7220 */ /* 0x080fe20000410000 */
[-C--:B------:R-:W-:Y:S01]  /*7fd0*/  FMUL.FTZ R125, R125, R176.reuse ;  /* 0x000000b07d7d7220 */ /* 0x080fe20000410000 */
[-C--:B------:R-:W-:Y:S01]  /*7fe0*/  FMUL.FTZ R128, R128, R176.reuse ;  /* 0x000000b080807220 */ /* 0x080fe20000410000 */
[----:B------:R-:W1:Y:S01]  /*7ff0*/  MUFU.EX2 R12, R12 ;  /* 0x0000000c000c7308 */ /* 0x000e620000000800 */
        /* <DEDUP_REMOVED lines=9> */
[-C--:B------:R-:W-:Y:S01]  /*8090*/  FMUL.FTZ R141, R141, R176.reuse ;  /* 0x000000b08d8d7220 */ /* 0x080fe20000410000 */
[-C--:B------:R-:W-:Y:S01]  /*80a0*/  FMUL.FTZ R144, R144, R176.reuse ;  /* 0x000000b090907220 */ /* 0x080fe20000410000 */
[-C--:B------:R-:W-:Y:S01]  /*80b0*/  FMUL.FTZ R145, R145, R176.reuse ;  /* 0x000000b091917220 */ /* 0x080fe20000410000 */
[-C--:B------:R-:W-:Y:S01]  /*80c0*/  FMUL.FTZ R148, R148, R176.reuse ;  /* 0x000000b094947220 */ /* 0x080fe20000410000 */
[----:B------:R-:W-:Y:S01]  /*80d0*/  FMUL.FTZ R149, R149, R176 ;  /* 0x000000b095957220 */ /* 0x000fe20000410000 */
[-C--:B------:R-:W-:Y:S01]  /*80e0*/  FMUL.FTZ R26, R26, R175.reuse ;  /* 0x000000af1a1a7220 */ /* 0x080fe20000410000 */
[----:B------:R2:W-:Y:S01]  /*80f0*/  MUFU.EX2 R8, R165 ;  /* 0x000000a500087308 */ /* 0x0005e20000000800 */
        /* <DEDUP_REMOVED lines=8> */
[--C-:B--2---:R-:W-:Y:S01]  /*8180*/  FFMA.FTZ R165, R167, UR10, -R156.reuse ;  /* 0x0000000aa7a57c23 */ /* 0x104fe2000801089c */
[--C-:B------:R-:W-:Y:S01]  /*8190*/  FFMA.FTZ R167, R169, UR10, -R156.reuse ;  /* 0x0000000aa9a77c23 */ /* 0x100fe2000801089c */
[----:B------:R-:W-:Y:S01]  /*81a0*/  FFMA.FTZ R169, R170, UR10, -R156 ;  /* 0x0000000aaaa97c23 */ /* 0x000fe2000801089c */
[----:B---3--:R-:W-:Y:S01]  /*81b0*/  FADD.FTZ R6, R161, R6 ;  /* 0x00000006a1067221 */ /* 0x008fe20000010000 */
[----:B------:R-:W-:Y:S01]  /*81c0*/  F2FP.BF16.F32.PACK_AB R156, R178, R21 ;  /* 0x00000015b29c723e */ /* 0x000fe200000010ff */
        /* <DEDUP_REMOVED lines=12> */
[----:B-1----:R-:W-:Y:S01]  /*8290*/  FADD.FTZ R5, R163, R6 ;  /* 0x00000006a3057221 */ /* 0x002fe20000010000 */
[-C--:B------:R-:W-:Y:S01]  /*82a0*/  FMUL.FTZ R58, R58, R175.reuse ;  /* 0x000000af3a3a7220 */ /* 0x080fe20000410000 */
[-C--:B------:R-:W-:Y:S01]  /*82b0*/  FMUL.FTZ R59, R59, R175.reuse ;  /* 0x000000af3b3b7220 */ /* 0x080fe20000410000 */
[----:B------:R-:W-:Y:S01]  /*82c0*/  FADD.FTZ R152, R178, R171 ;  /* 0x000000abb2987221 */ /* 0x000fe20000010000 */
[-C--:B------:R-:W-:Y:S01]  /*82d0*/  FMUL.FTZ R62, R62, R175.reuse ;  /* 0x000000af3e3e7220 */ /* 0x080fe20000410000 */
[-C--:B------:R-:W-:Y:S01]  /*82e0*/  FMUL.FTZ R63, R63, R175.reuse ;  /* 0x000000af3f3f7220 */ /* 0x080fe20000410000 */
[----:B------:R-:W1:Y:S01]  /*82f0*/  MUFU.EX2 R182, R182 ;  /* 0x000000b600b67308 */ /* 0x000e620000000800 */
[----:B------:R-:W-:Y:S01]  /*8300*/  FADD.FTZ R171, R153, R152 ;  /* 0x0000009899ab7221 */ /* 0x000fe20000010000 */
[----:B------:R-:W-:Y:S01]  /*8310*/  F2FP.BF16.F32.PACK_AB R153, R9, R196 ;  /* 0x000000c40999723e */ /* 0x000fe200000010ff */
[-C--:B------:R-:W-:Y:S01]  /*8320*/  FMUL.FTZ R66, R66, R175.reuse ;  /* 0x000000af42427220 */ /* 0x080fe20000410000 */
[-C--:B------:R-:W-:Y:S01]  /*8330*/  FMUL.FTZ R67, R67, R175.reuse ;  /* 0x000000af43437220 */ /* 0x080fe20000410000 */
[----:B------:R-:W-:Y:S01]  /*8340*/  FADD.FTZ R152, R180, R171 ;  /* 0x000000abb4987221 */ /* 0x000fe20000010000 */
[-C--:B------:R-:W-:Y:S01]  /*8350*/  FMUL.FTZ R70, R70, R175.reuse ;  /* 0x000000af46467220 */ /* 0x080fe20000410000 */
[-C--:B------:R-:W-:Y:S01]  /*8360*/  FMUL.FTZ R71, R71, R175.reuse ;  /* 0x000000af47477220 */ /* 0x080fe20000410000 */
[----:B------:R-:W2:Y:S01]  /*8370*/  MUFU.EX2 R165, R165 ;  /* 0x000000a500a57308 */ /* 0x000ea20000000800 */
[----:B------:R-:W-:Y:S01]  /*8380*/  FADD.FTZ R171, R155, R152 ;  /* 0x000000989bab7221 */ /* 0x000fe20000010000 */
[----:B---3--:R-:W-:Y:S01]  /*8390*/  FADD.FTZ R6, R198, R5 ;  /* 0x00000005c6067221 */ /* 0x008fe20000010000 */
        /* <DEDUP_REMOVED lines=42> */
[----:B------:R-:W-:Y:S01]  /*8640*/  F2FP.BF16.F32.PACK_AB R157, R161, R12 ;  /* 0x0000000ca19d723e */ /* 0x000fe200000010ff */
[----:B------:R-:W-:Y:S01]  /*8650*/  FMUL.FTZ R127, R127, R175 ;  /* 0x000000af7f7f7220 */ /* 0x000fe20000410000 */
[----:B------:R-:W-:Y:S01]  /*8660*/  F2FP.BF16.F32.PACK_AB R161, R200, R165 ;  /* 0x000000a5c8a1723e */ /* 0x000fe200000010ff */
[-C--:B------:R-:W-:Y:S01]  /*8670*/  FMUL.FTZ R130, R130, R175.reuse ;  /* 0x000000af82827220 */ /* 0x080fe20000410000 */
[----:B------:R-:W2:Y:S01]  /*8680*/  MUFU.EX2 R172, R172 ;  /* 0x000000ac00ac7308 */ /* 0x000ea20000000800 */
[----:B---3--:R-:W-:Y:S01]  /*8690*/  FADD.FTZ R5, R167, R6 ;  /* 0x00000006a7057221 */ /* 0x008fe20000010000 */
[----:B------:R3:W-:Y:S01]  /*86a0*/  STSM.16.M88.4 [R18+0x26800], R152 ;  /* 0x0268009812007844 */ /* 0x0007e20000000200 */
        /* <DEDUP_REMOVED lines=14> */
[----:B--2---:R-:W-:-:S07]  /*8790*/  FADD.FTZ R6, R172, R5 ;  /* 0x00000005ac067221 */ /* 0x004fce0000010000 */
[----:B------:R-:W2:Y:S01]  /*87a0*/  MUFU.EX2 R177, R177 ;  /* 0x000000b100b17308 */ /* 0x000ea20000000800 */
[C---:B----4-:R-:W-:Y:S01]  /*87b0*/  FADD.FTZ R14, R194.reuse, R13 ;  /* 0x0000000dc20e7221 */ /* 0x050fe20000010000 */
[----:B------:R-:W-:Y:S02]  /*87c0*/  F2FP.BF16.F32.PACK_AB R164, R194, R159 ;  /* 0x0000009fc2a4723e */ /* 0x000fe400000010ff */
[----:B------:R-:W-:Y:S02]  /*87d0*/  F2FP.BF16.F32.PACK_AB R159, R198, R163 ;  /* 0x000000a3c69f723e */ /* 0x000fe400000010ff */
[----:B------:R-:W-:Y:S02]  /*87e0*/  F2FP.BF16.F32.PACK_AB R163, R172, R167 ;  /* 0x000000a7aca3723e */ /* 0x000fe400000010ff */
[----:B------:R-:W4:Y:S01]  /*87f0*/  MUFU.EX2 R173, R173 ;  /* 0x000000ad00ad7308 */ /* 0x000f220000000800 */
[----:B-1----:R-:W-:Y:S01]  /*8800*/  FADD.FTZ R13, R169, R6 ;  /* 0x00000006a90d7221 */ /* 0x002fe20000010000 */
[C---:B------:R-:W-:Y:S01]  /*8810*/  F2FP.BF16.F32.PACK_AB R165, R170.reuse, R169 ;  /* 0x000000a9aaa5723e */ /* 0x040fe200000010ff */
[----:B------:R3:W-:Y:S02]  /*8820*/  STSM.16.M88.4 [R23], R156 ;  /* 0x0000009c17007844 */ /* 0x0007e40000000200 */
[----:B------:R-:W-:-:S02]  /*8830*/  FADD.FTZ R6, R170, R13 ;  /* 0x0000000daa067221 */ /* 0x000fc40000010000 */
[----:B------:R3:W-:Y:S01]  /*8840*/  STSM.16.M88.4 [R19], R160 ;  /* 0x000000a013007844 */ /* 0x0007e20000000200 */
[----:B------:R-:W1:Y:S01]  /*8850*/  MUFU.EX2 R174, R174 ;  /* 0x000000ae00ae7308 */ /* 0x000e620000000800 */
[----:B--2---:R-:W-:Y:S01]  /*8860*/  F2FP.BF16.F32.PACK_AB R166, R8, R177 ;  /* 0x000000b108a6723e */ /* 0x004fe200000010ff */
[----:B------:R-:W-:-:S04]  /*8870*/  FADD.FTZ R5, R177, R14 ;  /* 0x0000000eb1057221 */ /* 0x000fc80000010000 */
[----:B------:R-:W-:Y:S01]  /*8880*/  FADD.FTZ R5, R8, R5 ;  /* 0x0000000508057221 */ /* 0x000fe20000010000 */
[----:B----4-:R-:W-:Y:S01]  /*8890*/  FADD.FTZ R9, R173, R6 ;  /* 0x00000006ad097221 */ /* 0x010fe20000010000 */
[----:B-1----:R-:W-:-:S03]  /*88a0*/  F2FP.BF16.F32.PACK_AB R167, R174, R173 ;  /* 0x000000adaea7723e */ /* 0x002fc600000010ff */
[----:B------:R-:W-:Y:S02]  /*88b0*/  FADD.FTZ R6, R174, R9 ;  /* 0x00000009ae067221 */ /* 0x000fe40000010000 */
[----:B------:R3:W-:Y:S01]  /*88c0*/  STSM.16.M88.4 [R22], R164 ;  /* 0x000000a416007844 */ /* 0x0007e20000000200 */
[----:B------:R-:W-:Y:S05]  /*88d0*/  @!P0 BRA `(.L_x_5827) ;  /* 0x0000000000048947 */ /* 0x000fea0003800000 */
[----:B------:R-:W-:Y:S01]  /*88e0*/  BPT.TRAP 0x1 ;  /* 0x000000040000795c */ /* 0x000fe20000300000 */
.L_x_5827:
[----:B------:R1:W2:Y:S01]  /*88f0*/  SYNCS.PHASECHK.TRANS64.TRYWAIT P2, [UR24+0x28c50], R7 ;  /* 0x028c5007ff0075a7 */ /* 0x0002a20008040158 */
[----:B------:R-:W-:Y:S05]  /*8900*/  @!P0 BRA `(.L_x_5828) ;  /* 0x0000000000048947 */ /* 0x000fea0003800000 */
[----:B------:R-:W-:Y:S01]  /*8910*/  BPT.TRAP 0x1 ;  /* 0x000000040000795c */ /* 0x000fe20000300000 */
.L_x_5828:
[----:B--2---:R-:W-:Y:S05]  /*8920*/  @P2 BRA `(.L_x_5829) ;  /* 0x0000000000082947 */ /* 0x004fea0003800000 */
[----:B------:R-:W2:Y:S02]  /*8930*/  SYNCS.PHASECHK.TRANS64.TRYWAIT P2, [UR24+0x28c50], R7 ;  /* 0x028c5007ff0075a7 */ /* 0x000ea40008040158 */
[----:B--2---:R-:W-:Y:S05]  /*8940*/  @!P2 BRA `(.L_x_5830) ;  /* 0x0000005800f4a947 */ /* 0x004fea0003800000 */
.L_x_5829:
[----:B------:R-:W-:Y:S01]  /*8950*/  ULEA UR11, UR39, UR41, 0xc ;  /* 0x00000029270b7291 */ /* 0x000fe2000f8e603f */
[----:B------:R-:W-:Y:S01]  /*8960*/  WARPGROUP.ARRIVE ;  /* 0x00000000000079c5 */ /* 0x000fe20000000000 */
[----:B------:R-:W-:Y:S01]  /*8970*/  UMOV UR7, 0x40000040 ;  /* 0x4000004000077882 */ /* 0x000fe20000000000 */
[----:B------:R-:W-:Y:S01]  /*8980*/  ISETP.LT.AND P2, PT, RZ, UR22, PT ;  /* 0x00000016ff007c0c */ /* 0x000fe2000bf41270 */
[----:B------:R-:W-:Y:S01]  /*8990*/  UIADD3 UR22, UR22, -0x1, URZ ;  /* 0xffffffff16167890 */ /* 0x000fe2000fffe03f */
[----:B--2---:R-:W-:Y:S01]  /*89a0*/  @!P1 IADD3 R168, R168, 0x28c60, RZ ;  /* 0x00028c60a8a89810 */ /* 0x004fe20007ffe0ff */
[----:B------:R-:W-:Y:S01]  /*89b0*/  UMOV UR21, UR39 ;  /* 0x0000002700157c82 */ /* 0x000fe20008000000 */
[----:B------:R-:W-:Y:S01]  /*89c0*/  UMOV UR6, UR11 ;  /* 0x0000000b00067c82 */ /* 0x000fe20008000000 */
[----:B------:R-:W-:Y:S01]  /*89d0*/  MOV R8, R3 ;  /* 0x0000000300087202 */ /* 0x000fe20000000f00 */
[----:B------:R-:W-:Y:S01]  /*89e0*/  HGMMA.64x256x16.F32.BF16 R24, R152, gdesc[UR4].tnspB, R24, gsb0 ;  /* 0x43e0000498187df0 */ /* 0x000fe20008001818 */
[----:B------:R-:W-:Y:S01]  /*89f0*/  UIADD3 UR6, UR11, 0x80, URZ ;  /* 0x000000800b067890 */ /* 0x000fe2000fffe03f */
[----:B------:R-:W-:Y:S01]  /*8a00*/  @!P1 PRMT R168, RZ, 0x654, R168 ;  /* 0x00000654ffa89816 */ /* 0x000fe200000000a8 */
[----:B------:R-:W-:Y:S01]  /*8a10*/  UMOV UR7, 0x40000040 ;  /* 0x4000004000077882 */ /* 0x000fe20000000000 */
[----:B------:R-:W-:Y:S01]  /*8a20*/  MOV R13, R4 ;  /* 0x00000004000d7202 */ /* 0x000fe20000000f00 */
        /* <DEDUP_REMOVED lines=27> */
.L_x_5822:
[----:B------:R-:W5:Y:S01]  /*8be0*/  SHFL.BFLY PT, R0, R5, 0x2, 0x1f ;  /* 0x0c401f0005007f89 */ /* 0x000f6200000e0000 */
[----:B------:R-:W-:Y:S01]  /*8bf0*/  MOV R11, UR10 ;  /* 0x0000000a000b7c02 */ /* 0x000fe20008000f00 */
[----:B------:R-:W-:Y:S01]  /*8c00*/  UIADD3 UR37, UR37, 0x1, URZ ;  /* 0x0000000125257890 */ /* 0x000fe2000fffe03f */
[----:B-1-3--:R-:W-:Y:S01]  /*8c10*/  MOV R156, 0xff800000 ;  /* 0xff800000009c7802 */ /* 0x00afe20000000f00 */
[----:B------:R-:W1:Y:S01]  /*8c20*/  SHFL.BFLY PT, R9, R6, 0x2, 0x1f ;  /* 0x0c401f0006097f89 */ /* 0x000e6200000e0000 */
[----:B------:R-:W-:Y:S01]  /*8c30*/  MOV R155, 0xff800000 ;  /* 0xff800000009b7802 */ /* 0x000fe20000000f00 */
[----:B------:R-:W-:Y:S08]  /*8c40*/  BAR.ARV 0x8, 0xa0 ;  /* 0x0202800000007b1d */ /* 0x000ff00000002000 */
[----:B------:R-:W-:Y:S01]  /*8c50*/  BAR.SYNC.DEFER_BLOCKING 0xf, 0x100 ;  /* 0x03c4000000007b1d */ /* 0x000fe20000010000 */
[----:B-----5:R-:W-:Y:S01]  /*8c60*/  FADD.FTZ R0, R0, R5 ;  /* 0x0000000500007221 */ /* 0x020fe20000010000 */
[----:B------:R-:W-:Y:S01]  /*8c70*/  MOV R5, UR39 ;  /* 0x0000002700057c02 */ /* 0x000fe20008000f00 */
[----:B------:R-:W-:Y:S01]  /*8c80*/  UIADD3 UR39, UR39, 0x1, URZ ;  /* 0x0000000127277890 */ /* 0x000fe2000fffe03f */
[----:B-1----:R-:W-:-:S02]  /*8c90*/  FADD.FTZ R9, R9, R6 ;  /* 0x0000000609097221 */ /* 0x002fc40000010000 */
[----:B--2---:R-:W1:Y:S01]  /*8ca0*/  SHFL.BFLY PT, R7, R0, 0x1, 0x1f ;  /* 0x0c201f0000077f89 */ /* 0x004e6200000e0000 */
[----:B------:R-:W-:-:S03]  /*8cb0*/  UISETP.NE.AND UP0, UPT, UR39, 0x2, UPT ;  /* 0x000000022700788c */ /* 0x000fc6000bf05270 */
[----:B------:R-:W2:Y:S01]  /*8cc0*/  SHFL.BFLY PT, R8, R9, 0x1, 0x1f ;  /* 0x0c201f0009087f89 */ /* 0x000ea200000e0000 */
[----:B------:R-:W-:Y:S02]  /*8cd0*/  USEL UR4, URZ, 0x1, UP0 ;  /* 0x000000013f047887 */ /* 0x000fe40008000000 */
[----:B------:R-:W-:Y:S02]  /*8ce0*/  USEL UR39, UR39, URZ, UP0 ;  /* 0x0000003f27277287 */ /* 0x000fe40008000000 */
[----:B------:R-:W-:Y:S01]  /*8cf0*/  ULOP3.LUT UR38, UR38, UR4, URZ, 0x3c, !UPT ;  /* 0x0000000426267292 */ /* 0x000fe2000f8e3c3f */
[----:B-1----:R-:W-:Y:S01]  /*8d00*/  FADD.FTZ R10, R0, R7 ;  /* 0x00000007000a7221 */ /* 0x002fe20000010000 */
[----:B------:R-:W-:Y:S01]  /*8d10*/  IMAD.MOV R7, RZ, RZ, -R17 ;  /* 0x000000ffff077224 */ /* 0x000fe200078e0a11 */
[----:B------:R-:W-:Y:S01]  /*8d20*/  MOV R0, RZ ;  /* 0x000000ff00007202 */ /* 0x000fe20000000f00 */
[----:B--2---:R-:W-:Y:S02]  /*8d30*/  FADD.FTZ R8, R9, R8 ;  /* 0x0000000809087221 */ /* 0x004fe40000010000 */
[----:B------:R-:W-:Y:S01]  /*8d40*/  FSETP.NE.FTZ.AND P1, PT, R10, RZ, PT ;  /* 0x000000ff0a00720b */ /* 0x000fe20003f35000 */
[----:B------:R-:W-:Y:S01]  /*8d50*/  IMAD.U32 R9, RZ, RZ, UR10 ;  /* 0x0000000aff097e24 */ /* 0x000fe2000f8e00ff */
[----:B------:R-:W-:-:S02]  /*8d60*/  ISETP.NE.AND P0, PT, R16, R7, PT ;  /* 0x000000071000720c */ /* 0x000fc40003f05270 */
[----:B------:R-:W-:Y:S02]  /*8d70*/  FSETP.NE.FTZ.AND P2, PT, R8, RZ, PT ;  /* 0x000000ff0800720b */ /* 0x000fe40003f55000 */
[----:B------:R-:W-:-:S07]  /*8d80*/  MOV R7, RZ ;  /* 0x000000ff00077202 */ /* 0x000fce0000000f00 */
[----:B------:R-:W1:Y:S02]  /*8d90*/  @P1 MUFU.RCP R7, R10 ;  /* 0x0000000a00071308 */ /* 0x000e640000001000 */
[----:B------:R-:W-:-:S04]  /*8da0*/  @!P0 LEA R5, R5, R2, 0x6 ;  /* 0x0000000205058211 */ /* 0x000fc800078e30ff */
[----:B------:R-:W-:Y:S02]  /*8db0*/  @!P0 LEA R5, R5, UR48, 0x2 ;  /* 0x0000003005058c11 */ /* 0x000fe4000f8e10ff */
[----:B------:R-:W-:Y:S08]  /*8dc0*/  @P2 MUFU.RCP R0, R8 ;  /* 0x0000000800002308 */ /* 0x000ff00000001000 */
[----:B------:R-:W2:Y:S01]  /*8dd0*/  @P1 MUFU.LG2 R6, R10 ;  /* 0x0000000a00061308 */ /* 0x000ea20000000c00 */
        /* <DEDUP_REMOVED lines=65> */
[----:B--2---:R-:W-:Y:S01]  /*91f0*/  @P1 FMUL.FTZ R6, R6, 0.69314718246459960938 ;  /* 0x3f31721806061820 */ /* 0x004fe20000410000 */
[-C--:B------:R-:W-:Y:S01]  /*9200*/  FMUL.FTZ R26, R26, R0.reuse ;  /* 0x000000001a1a7220 */ /* 0x080fe20000410000 */
[-C--:B------:R-:W-:Y:S01]  /*9210*/  FMUL.FTZ R27, R27, R0.reuse ;  /* 0x000000001b1b7220 */ /* 0x080fe20000410000 */
[----:B------:R2:W-:Y:S01]  /*9220*/  @!P0 STS [R5+0x28820], R0 ;  /* 0x0288200005008388 */ /* 0x0005e20000000800 */
[----:B------:R-:W-:Y:S01]  /*9230*/  PLOP3.LUT P0, PT, PT, PT, PT, 0x8, 0x0 ;  /* 0x000000000000781c */ /* 0x000fe20003f0e170 */
[-C--:B------:R-:W-:Y:S01]  /*9240*/  FMUL.FTZ R30, R30, R0.reuse ;  /* 0x000000001e1e7220 */ /* 0x080fe20000410000 */
[-C--:B------:R-:W-:Y:S01]  /*9250*/  FMUL.FTZ R31, R31, R0.reuse ;  /* 0x000000001f1f7220 */ /* 0x080fe20000410000 */
[-C--:B------:R-:W-:Y:S01]  /*9260*/  FMUL.FTZ R34, R34, R0.reuse ;  /* 0x0000000022227220 */ /* 0x080fe20000410000 */
[-C--:B------:R-:W-:Y:S01]  /*9270*/  FMUL.FTZ R35, R35, R0.reuse ;  /* 0x0000000023237220 */ /* 0x080fe20000410000 */
[----:B-1----:R-:W1:Y:S01]  /*9280*/  @P2 MUFU.LG2 R7, R8 ;  /* 0x0000000800072308 */ /* 0x002e620000000c00 */
[-C--:B------:R-:W-:Y:S01]  /*9290*/  FMUL.FTZ R38, R38, R0.reuse ;  /* 0x0000000026267220 */ /* 0x080fe20000410000 */
[-C--:B------:R-:W-:Y:S01]  /*92a0*/  FMUL.FTZ R39, R39, R0.reuse ;  /* 0x0000000027277220 */ /* 0x080fe20000410000 */
[-C--:B------:R-:W-:Y:S01]  /*92b0*/  FMUL.FTZ R42, R42, R0.reuse ;  /* 0x000000002a2a7220 */ /* 0x080fe20000410000 */
[----:B--2---:R-:W-:Y:S01]  /*92c0*/  @P1 FMUL.FTZ R5, R9, 0.69314718246459960938 ;  /* 0x3f31721809051820 */ /* 0x004fe20000410000 */
[----:B------:R-:W-:Y:S01]  /*92d0*/  @P2 FMUL.FTZ R9, R11, 0.69314718246459960938 ;  /* 0x3f3172180b092820 */ /* 0x000fe20000410000 */
        /* <DEDUP_REMOVED lines=59> */
.L_x_5793:
        /* <DEDUP_REMOVED lines=34> */
[----:B------:R-:W-:-:S02]  /*98b0*/  IADD3 R175, P4, R114, 0x60, RZ ;  /* 0x0000006072af7810 */ /* 0x000fc40007f9e0ff */
[C---:B------:R-:W-:Y:S02]  /*98c0*/  LOP3.LUT R3, R114.reuse, 0x380, RZ, 0xc0, !PT ;  /* 0x0000038072037812 */ /* 0x040fe400078ec0ff */
[C---:B------:R-:W-:Y:S02]  /*98d0*/  IADD3 R179, P6, R114.reuse, 0x2020, RZ ;  /* 0x0000202072b37810 */ /* 0x040fe40007fde0ff */
[-C--:B------:R-:W-:Y:S02]  /*98e0*/  IADD3.X R5, RZ, R115.reuse, RZ, P2, !PT ;  /* 0x00000073ff057210 */ /* 0x080fe400017fe4ff */
[-C--:B------:R-:W-:Y:S01]  /*98f0*/  IADD3.X R7, RZ, R115.reuse, RZ, P3, !PT ;  /* 0x00000073ff077210 */ /* 0x080fe20001ffe4ff */
[----:B------:R-:W-:Y:S01]  /*9900*/  IMAD.X R13, RZ, RZ, R115, P6 ;  /* 0x000000ffff0d7224 */ /* 0x000fe200030e0673 */
[----:B------:R-:W-:Y:S02]  /*9910*/  IADD3.X R9, RZ, R115, RZ, P4, !PT ;  /* 0x00000073ff097210 */ /* 0x000fe400027fe4ff */
        /* <DEDUP_REMOVED lines=13> */
[C---:B------:R-:W-:Y:S01]  /*99f0*/  IADD3 R197, P1, R114.reuse, 0x6000, RZ ;  /* 0x0000600072c57810 */ /* 0x040fe20007f3e0ff */
[--C-:B------:R-:W-:Y:S01]  /*9a00*/  IMAD.X R91, RZ, RZ, R115.reuse, P5 ;  /* 0x000000ffff5b7224 */ /* 0x100fe200028e0673 */
[C---:B------:R-:W-:Y:S02]  /*9a10*/  IADD3 R199, P2, R114.reuse, 0x6020, RZ ;  /* 0x0000602072c77810 */ /* 0x040fe40007f5e0ff */
[C---:B------:R-:W-:Y:S02]  /*9a20*/  IADD3 R106, P3, R114.reuse, 0x6040, RZ ;  /* 0x00006040726a7810 */ /* 0x040fe40007f7e0ff */
[----:B------:R-:W-:Y:S02]  /*9a30*/  IADD3 R201, P4, R114, 0x6060, RZ ;  /* 0x0000606072c97810 */ /* 0x000fe40007f9e0ff */
[----:B------:R-:W-:Y:S02]  /*9a40*/  LOP3.LUT R114, R3, R114, RZ, 0x3c, !PT ;  /* 0x0000007203727212 */ /* 0x000fe400078e3cff */
[----:B------:R-:W-:Y:S01]  /*9a50*/  LOP3.LUT R3, R6, 0x380, RZ, 0xc0, !PT ;  /* 0x0000038006037812 */ /* 0x000fe200078ec0ff */
[----:B------:R-:W-:Y:S01]  /*9a60*/  IMAD.X R111, RZ, RZ, R115, P4 ;  /* 0x000000ffff6f7224 */ /* 0x000fe200020e0673 */
[----:B------:R-:W-:-:S02]  /*9a70*/  LOP3.LUT R0, R173, 0x380, RZ, 0xc0, !PT ;  /* 0x00000380ad007812 */ /* 0x000fc400078ec0ff */
[----:B------:R-:W-:Y:S02]  /*9a80*/  SHF.R.U64 R3, R3, 0x3, RZ ;  /* 0x0000000303037819 */ /* 0x000fe400000012ff */
[----:B------:R-:W-:Y:S02]  /*9a90*/  SHF.R.U64 R0, R0, 0x3, RZ ;  /* 0x0000000300007819 */ /* 0x000fe400000012ff */
[----:B------:R-:W-:Y:S02]  /*9aa0*/  LOP3.LUT R6, R3, R6, RZ, 0x3c, !PT ;  /* 0x0000000603067212 */ /* 0x000fe400078e3cff */
[----:B------:R-:W-:Y:S02]  /*9ab0*/  LOP3.LUT R3, R14, 0x380, RZ, 0xc0, !PT ;  /* 0x000003800e037812 */ /* 0x000fe400078ec0ff */
[----:B------:R-:W-:Y:S02]  /*9ac0*/  LOP3.LUT R4, R0, R173, RZ, 0x3c, !PT ;  /* 0x000000ad00047212 */ /* 0x000fe400078e3cff */
[----:B------:R-:W-:-:S02]  /*9ad0*/  LOP3.LUT R0, R179, 0x380, RZ, 0xc0, !PT ;  /* 0x00000380b3007812 */ /* 0x000fc400078ec0ff */
[----:B------:R-:W-:Y:S02]  /*9ae0*/  SHF.R.U64 R3, R3, 0x3, RZ ;  /* 0x0000000303037819 */ /* 0x000fe400000012ff */
[----:B------:R-:W-:Y:S02]  /*9af0*/  SHF.R.U64 R0, R0, 0x3, RZ ;  /* 0x0000000300007819 */ /* 0x000fe400000012ff */
[----:B------:R-:W-:Y:S02]  /*9b00*/  LOP3.LUT R14, R3, R14, RZ, 0x3c, !PT ;  /* 0x0000000e030e7212 */ /* 0x000fe400078e3cff */
[----:B------:R-:W-:Y:S02]  /*9b10*/  LOP3.LUT R3, R90, 0x380, RZ, 0xc0, !PT ;  /* 0x000003805a037812 */ /* 0x000fe400078ec0ff */
[----:B------:R-:W-:Y:S02]  /*9b20*/  LOP3.LUT R12, R0, R179, RZ, 0x3c, !PT ;  /* 0x000000b3000c7212 */ /* 0x000fe400078e3cff */
[----:B------:R-:W-:-:S02]  /*9b30*/  LOP3.LUT R8, R175, 0x380, RZ, 0xc0, !PT ;  /* 0x00000380af087812 */ /* 0x000fc400078ec0ff */
[----:B------:R-:W-:Y:S02]  /*9b40*/  LOP3.LUT R0, R193, 0x380, RZ, 0xc0, !PT ;  /* 0x00000380c1007812 */ /* 0x000fe400078ec0ff */
[----:B------:R-:W-:Y:S02]  /*9b50*/  LOP3.LUT R10, R177, 0x380, RZ, 0xc0, !PT ;  /* 0x00000380b10a7812 */ /* 0x000fe400078ec0ff */
[----:B------:R-:W-:Y:S02]  /*9b60*/  SHF.R.U64 R3, R3, 0x3, RZ ;  /* 0x0000000303037819 */ /* 0x000fe400000012ff */
[----:B------:R-:W-:Y:S02]  /*9b70*/  LOP3.LUT R27, R201, 0x380, RZ, 0xc0, !PT ;  /* 0x00000380c91b7812 */ /* 0x000fe400078ec0ff */
[----:B------:R-:W-:Y:S02]  /*9b80*/  LOP3.LUT R82, R183, 0x380, RZ, 0xc0, !PT ;  /* 0x00000380b7527812 */ /* 0x000fe400078ec0ff */
[----:B------:R-:W-:-:S02]  /*9b90*/  SHF.R.U64 R8, R8, 0x3, RZ ;  /* 0x0000000308087819 */ /* 0x000fc400000012ff */
[----:B------:R-:W-:Y:S02]  /*9ba0*/  LOP3.LUT R20, R181, 0x380, RZ, 0xc0, !PT ;  /* 0x00000380b5147812 */ /* 0x000fe400078ec0ff */
[----:B------:R-:W-:Y:S02]  /*9bb0*/  SHF.R.U64 R0, R0, 0x3, RZ ;  /* 0x0000000300007819 */ /* 0x000fe400000012ff */
[----:B------:R-:W-:Y:S02]  /*9bc0*/  SHF.R.U64 R10, R10, 0x3, RZ ;  /* 0x000000030a0a7819 */ /* 0x000fe400000012ff */
[----:B------:R-:W-:Y:S02]  /*9bd0*/  LOP3.LUT R98, R197, 0x380, RZ, 0xc0, !PT ;  /* 0x00000380c5627812 */ /* 0x000fe400078ec0ff */
[----:B------:R-:W-:Y:S02]  /*9be0*/  LOP3.LUT R90, R3, R90, RZ, 0x3c, !PT ;  /* 0x0000005a035a7212 */ /* 0x000fe400078e3cff */
[----:B------:R-:W-:-:S02]  /*9bf0*/  SHF.R.U64 R28, R27, 0x3, RZ ;  /* 0x000000031b1c7819 */ /* 0x000fc400000012ff */
[----:B------:R-:W-:Y:S02]  /*9c00*/  LOP3.LUT R3, R106, 0x380, RZ, 0xc0, !PT ;  /* 0x000003806a037812 */ /* 0x000fe400078ec0ff */
[----:B------:R-:W-:Y:S02]  /*9c10*/  SHF.R.U64 R82, R82, 0x3, RZ ;  /* 0x0000000352527819 */ /* 0x000fe400000012ff */
[----:B------:R-:W-:Y:S02]  /*9c20*/  LOP3.LUT R8, R8, R175, RZ, 0x3c, !PT ;  /* 0x000000af08087212 */ /* 0x000fe400078e3cff */
[----:B------:R-:W-:Y:S02]  /*9c30*/  SHF.R.U64 R20, R20, 0x3, RZ ;  /* 0x0000000314147819 */ /* 0x000fe400000012ff */
[----:B------:R-:W-:Y:S02]  /*9c40*/  LOP3.LUT R94, R195, 0x380, RZ, 0xc0, !PT ;  /* 0x00000380c35e7812 */ /* 0x000fe400078ec0ff */
[----:B------:R-:W-:-:S02]  /*9c50*/  LOP3.LUT R86, R0, R193, RZ, 0x3c, !PT ;  /* 0x000000c100567212 */ /* 0x000fc400078e3cff */
[----:B------:R-:W-:Y:S02]  /*9c60*/  LOP3.LUT R10, R10, R177, RZ, 0x3c, !PT ;  /* 0x000000b10a0a7212 */ /* 0x000fe400078e3cff */
[----:B------:R-:W-:Y:S02]  /*9c70*/  SHF.R.U64 R98, R98, 0x3, RZ ;  /* 0x0000000362627819 */ /* 0x000fe400000012ff */
[----:B------:R-:W-:Y:S02]  /*9c80*/  MOV R114, R114 ;  /* 0x0000007200727202 */ /* 0x000fe40000000f00 */
[----:B------:R-:W-:Y:S02]  /*9c90*/  LOP3.LUT R0, R199, 0x380, RZ, 0xc0, !PT ;  /* 0x00000380c7007812 */ /* 0x000fe400078ec0ff */
[----:B------:R-:W-:Y:S02]  /*9ca0*/  F2FP.BF16.F32.PACK_AB R27, R31, R30 ;  /* 0x0000001e1f1b723e */ /* 0x000fe400000010ff */
[----:B------:R-:W-:-:S02]  /*9cb0*/  LOP3.LUT R110, R28, R201, RZ, 0x3c, !PT ;  /* 0x000000c91c6e7212 */ /* 0x000fc400078e3cff */
[----:B------:R-:W-:Y:S01]  /*9cc0*/  SHF.R.U64 R3, R3, 0x3, RZ ;  /* 0x0000000303037819 */ /* 0x000fe200000012ff */
[----:B------:R1:W-:Y:S01]  /*9cd0*/  STSM.16.M88.4 [R114], R24 ;  /* 0x0000001872007844 */ /* 0x0003e20000000200 */
[----:B------:R-:W-:Y:S02]  /*9ce0*/  MOV R28, R4 ;  /* 0x00000004001c7202 */ /* 0x000fe40000000f00 */
[----:B------:R-:W-:Y:S02]  /*9cf0*/  LOP3.LUT R82, R82, R183, RZ, 0x3c, !PT ;  /* 0x000000b752527212 */ /* 0x000fe400078e3cff */
[----:B------:R-:W-:Y:S01]  /*9d00*/  MOV R6, R6 ;  /* 0x0000000600067202 */ /* 0x000fe20000000f00 */
[----:B------:R2:W-:Y:S01]  /*9d10*/  STSM.16.M88.4 [R28], R32 ;  /* 0x000000201c007844 */ /* 0x0005e20000000200 */
[----:B------:R-:W-:Y:S02]  /*9d20*/  LOP3.LUT R20, R20, R181, RZ, 0x3c, !PT ;  /* 0x000000b514147212 */ /* 0x000fe400078e3cff */
[----:B------:R-:W-:Y:S01]  /*9d30*/  SHF.R.U64 R94, R94, 0x3, RZ ;  /* 0x000000035e5e7819 */ /* 0x000fe200000012ff */
[----:B------:R2:W-:Y:S01]  /*9d40*/  STSM.16.M88.4 [R6], R40 ;  /* 0x0000002806007844 */ /* 0x0005e20000000200 */
[----:B------:R-:W-:-:S02]  /*9d50*/  MOV R8, R8 ;  /* 0x0000000800087202 */ /* 0x000fc40000000f00 */
[----:B------:R-:W-:Y:S02]  /*9d60*/  F2FP.BF16.F32.PACK_AB R51, R55, R54 ;  /* 0x000000363733723e */ /* 0x000fe400000010ff */
[----:B------:R-:W-:Y:S02]  /*9d70*/  F2FP.BF16.F32.PACK_AB R57, R59, R58 ;  /* 0x0000003a3b39723e */ /* 0x000fe400000010ff */
[----:B------:R-:W-:Y:S01]  /*9d80*/  F2FP.BF16.F32.PACK_AB R64, R65, R64 ;  /* 0x000000404140723e */ /* 0x000fe200000010ff */
[----:B------:R2:W-:Y:S01]  /*9d90*/  STSM.16.M88.4 [R8], R48 ;  /* 0x0000003008007844 */ /* 0x0005e20000000200 */
[----:B------:R-:W-:Y:S02]  /*9da0*/  IADD3.X R99, RZ, R115, RZ, P1, !PT ;  /* 0x00000073ff637210 */ /* 0x000fe40000ffe4ff */
[----:B------:R-:W-:Y:S02]  /*9db0*/  LOP3.LUT R98, R98, R197, RZ, 0x3c, !PT ;  /* 0x000000c562627212 */ /* 0x000fe400078e3cff */
[----:B------:R-:W-:-:S02]  /*9dc0*/  SHF.R.U64 R0, R0, 0x3, RZ ;  /* 0x0000000300007819 */ /* 0x000fc400000012ff */
[----:B------:R-:W-:Y:S02]  /*9dd0*/  MOV R10, R10 ;  /* 0x0000000a000a7202 */ /* 0x000fe40000000f00 */
[----:B------:R-:W-:Y:S02]  /*9de0*/  F2FP.BF16.F32.PACK_AB R58, R61, R60 ;  /* 0x0000003c3d3a723e */ /* 0x000fe400000010ff */
[----:B------:R-:W-:Y:S02]  /*9df0*/  F2FP.BF16.F32.PACK_AB R59, R63, R62 ;  /* 0x0000003e3f3b723e */ /* 0x000fe400000010ff */
[----:B------:R-:W-:Y:S02]  /*9e00*/  F2FP.BF16.F32.PACK_AB R65, R67, R66 ;  /* 0x000000424341723e */ /* 0x000fe400000010ff */
[----:B------:R-:W-:Y:S01]  /*9e10*/  F2FP.BF16.F32.PACK_AB R72, R73, R72 ;  /* 0x000000484948723e */ /* 0x000fe200000010ff */
[----:B------:R2:W-:Y:S01]  /*9e20*/  STSM.16.M88.4 [R10], R56 ;  /* 0x000000380a007844 */ /* 0x0005e20000000200 */
[----:B------:R-:W-:-:S02]  /*9e30*/  IADD3.X R107, RZ, R115, RZ, P3, !PT ;  /* 0x00000073ff6b7210 */ /* 0x000fc40001ffe4ff */
[----:B------:R-:W-:Y:S02]  /*9e40*/  LOP3.LUT R106, R3, R106, RZ, 0x3c, !PT ;  /* 0x0000006a036a7212 */ /* 0x000fe400078e3cff */
[----:B------:R-:W-:Y:S02]  /*9e50*/  MOV R12, R12 ;  /* 0x0000000c000c7202 */ /* 0x000fe40000000f00 */
        /* <DEDUP_REMOVED lines=9> */
[----:B------:R-:W-:Y:S01]  /*9ef0*/  IADD3.X R95, RZ, R115, RZ, P6, !PT ;  /* 0x00000073ff5f7210 */ /* 0x000fe200037fe4ff */
[----:B------:R2:W-:Y:S01]  /*9f00*/  STSM.16.M88.4 [R14], R72 ;  /* 0x000000480e007844 */ /* 0x0005e20000000200 */
[----:B------:R-:W-:Y:S02]  /*9f10*/  LOP3.LUT R94, R94, R195, RZ, 0x3c, !PT ;  /* 0x000000c35e5e7212 */ /* 0x000fe400078e3cff */
[----:B------:R-:W-:-:S02]  /*9f20*/  MOV R20, R20 ;  /* 0x0000001400147202 */ /* 0x000fc40000000f00 */
[----:B------:R-:W-:Y:S02]  /*9f30*/  MOV R4, R90 ;  /* 0x0000005a00047202 */ /* 0x000fe40000000f00 */
        /* <DEDUP_REMOVED lines=11> */
[----:B------:R-:W-:Y:S01]  /*9ff0*/  IADD3.X R103, RZ, R115, RZ, P2, !PT ;  /* 0x00000073ff677210 */ /* 0x000fe200017fe4ff */
[----:B------:R2:W-:Y:S01]  /*a000*/  STSM.16.M88.4 [R5], R88 ;  /* 0x0000005805007844 */ /* 0x0005e20000000200 */
[----:B------:R-:W-:-:S02]  /*a010*/  MOV R86, R86 ;  /* 0x0000005600567202 */ /* 0x000fc40000000f00 */
[----:B------:R-:W-:Y:S02]  /*a020*/  MOV R0, R106 ;  /* 0x0000006a00007202 */ /* 0x000fe40000000f00 */
        /* <DEDUP_REMOVED lines=45> */
[----:B--2---:R-:W1:Y:S01]  /*a300*/  LDC.64 R6, c[0x0][0xb78] ;  /* 0x0002de00ff067b82 */ /* 0x004e620000000a00 */
[----:B------:R-:W-:Y:S01]  /*a310*/  USHF.R.S32.HI UR5, URZ, 0x1f, UR43 ;  /* 0x0000001f3f057899 */ /* 0x000fe2000801142b */
[----:B------:R-:W-:Y:S01]  /*a320*/  IADD3 R3, -R17, RZ, RZ ;  /* 0x000000ff11037210 */ /* 0x000fe20007ffe1ff */
[----:B------:R-:W-:Y:S01]  /*a330*/  ULDC.64 UR8, c[0x0][0xb70] ;  /* 0x0002dc0000087ab9 */ /* 0x000fe20000000a00 */
[----:B------:R-:W-:Y:S01]  /*a340*/  VIADD R9, R2, UR42 ;  /* 0x0000002a02097c36 */ /* 0x000fe20008000000 */
[----:B------:R-:W-:Y:S01]  /*a350*/  UIMAD UR5, UR5, UR8, URZ ;  /* 0x00000008050572a4 */ /* 0x000fe2000f8e023f */
[----:B------:R-:W-:Y:S01]  /*a360*/  ISETP.NE.AND P0, PT, R16, R3, PT ;  /* 0x000000031000720c */ /* 0x000fe20003f05270 */
[----:B------:R-:W-:Y:S02]  /*a370*/  UIMAD.WIDE.U32 UR6, UR43, UR8, URZ ;  /* 0x000000082b0672a5 */ /* 0x000fe4000f8e003f */
[----:B------:R-:W-:Y:S01]  /*a380*/  UIMAD UR5, UR43, UR9, UR5 ;  /* 0x000000092b0572a4 */ /* 0x000fe2000f8e0205 */
[----:B------:R-:W-:Y:S01]  /*a390*/  SHF.R.S32.HI R3, RZ, 0x1f, R9 ;  /* 0x0000001fff037819 */ /* 0x000fe20000011409 */
[----:B------:R-:W-:-:S02]  /*a3a0*/  USHF.R.S32.HI UR8, URZ, 0x1f, UR44 ;  /* 0x0000001f3f087899 */ /* 0x000fc4000801142c */
[----:B------:R-:W-:Y:S02]  /*a3b0*/  UIADD3 UR5, UR7, UR5, URZ ;  /* 0x0000000507057290 */ /* 0x000fe4000fffe03f */
[----:B------:R-:W-:Y:S02]  /*a3c0*/  MOV R5, UR7 ;  /* 0x0000000700057c02 */ /* 0x000fe40008000f00 */
[----:B------:R-:W-:Y:S01]  /*a3d0*/  MOV R4, UR6 ;  /* 0x0000000600047c02 */ /* 0x000fe20008000f00 */
[----:B------:R-:W-:Y:S01]  /*a3e0*/  ULDC.64 UR6, c[0x0][0xb40] ;  /* 0x0002d00000067ab9 */ /* 0x000fe20000000a00 */
[----:B------:R-:W-:Y:S01]  /*a3f0*/  MOV R5, UR5 ;  /* 0x0000000500057c02 */ /* 0x000fe20008000f00 */
[----:B------:R-:W-:Y:S02]  /*a400*/  ULDC UR5, c[0x0][0xa88] ;  /* 0x0002a20000057ab9 */ /* 0x000fe40000000800 */
[----:B------:R-:W-:Y:S01]  /*a410*/  ISETP.GE.OR P1, PT, R9, UR5, P0 ;  /* 0x0000000509007c0c */ /* 0x000fe20008726670 */
[----:B-1----:R-:W-:-:S02]  /*a420*/  IMAD R0, R6, UR8, RZ ;  /* 0x0000000806007c24 */ /* 0x002fc4000f8e02ff */
[----:B------:R-:W-:-:S04]  /*a430*/  IMAD.WIDE.U32 R4, R6, UR44, R4 ;  /* 0x0000002c06047c25 */ /* 0x000fc8000f8e0004 */
[----:B------:R-:W-:Y:S01]  /*a440*/  IMAD R6, R7, UR44, R0 ;  /* 0x0000002c07067c24 */ /* 0x000fe2000f8e0200 */
[C---:B------:R-:W-:Y:S02]  /*a450*/  IADD3 R7, R9.reuse, 0x8, RZ ;  /* 0x0000000809077810 */ /* 0x040fe40007ffe0ff */
[----:B------:R-:W-:Y:S02]  /*a460*/  IADD3 R0, P2, R9, R4, RZ ;  /* 0x0000000409007210 */ /* 0x000fe40007f5e0ff */
[----:B------:R-:W-:Y:S02]  /*a470*/  ISETP.GE.OR P0, PT, R7, UR5, P0 ;  /* 0x0000000507007c0c */ /* 0x000fe40008706670 */
[----:B------:R-:W-:Y:S02]  /*a480*/  IADD3.X R3, R3, R5, R6, P2, !PT ;  /* 0x0000000503037210 */ /* 0x000fe400017fe406 */
[----:B------:R-:W-:-:S04]  /*a490*/  LEA R4, P2, R0, UR6, 0x2 ;  /* 0x0000000600047c11 */ /* 0x000fc8000f8410ff */
[----:B------:R-:W-:-:S05]  /*a4a0*/  LEA.HI.X R5, R0, UR7, R3, 0x2, P2 ;  /* 0x0000000700057c11 */ /* 0x000fca00090f1403 */
[----:B------:R1:W-:Y:S04]  /*a4b0*/  @!P1 STG.E desc[UR50][R4.64], R156 ;  /* 0x0000009c04009986 */ /* 0x0003e8000c101932 */
[----:B------:R1:W-:Y:S02]  /*a4c0*/  @!P0 STG.E desc[UR50][R4.64+0x20], R155 ;  /* 0x0000209b04008986 */ /* 0x0003e4000c101932 */
.L_x_5833:
        /* <DEDUP_REMOVED lines=53> */
.L_x_5836:
[----:B------:R-:W-:Y:S05]  /*a820*/  BSYNC B0 ;  /* 0x0000000000007941 */ /* 0x000fea0003800000 */
.L_x_5835:
[----:B------:R-:W-:Y:S05]  /*a830*/  BRA `(.L_x_5834) ;  /* 0x0000000800287947 */ /* 0x000fea0003800000 */
.L_x_5832:
        /* <DEDUP_REMOVED lines=8> */
[----:B------:R-:W-:Y:S01]  /*a8c0*/  MOV R4, UR42 ;  /* 0x0000002a00047c02 */ /* 0x000fe20008000f00 */
[----:B------:R-:W-:-:S03]  /*a8d0*/  ULDC UR6, c[0x0][0xa88] ;  /* 0x0002a20000067ab9 */ /* 0x000fc60000000800 */
        /* <DEDUP_REMOVED lines=19> */
.L_x_5838:
[----:B------:R-:W-:Y:S05]  /*aa10*/  BSYNC B0 ;  /* 0x0000000000007941 */ /* 0x000fea0003800000 */
.L_x_5837:
[----:B------:R-:W-:Y:S01]  /*aa20*/  ULDC.64 UR6, c[0x0][0xa88] ;  /* 0x0002a20000067ab9 */ /* 0x000fe20000000a00 */
[----:B-12---:R-:W-:Y:S01]  /*aa30*/  IMAD R6, R8, UR5, RZ ;  /* 0x0000000508067c24 */ /* 0x006fe2000f8e02ff */
[----:B------:R-:W-:Y:S01]  /*aa40*/  ISETP.GE.AND P1, PT, R12, UR7, PT ;  /* 0x000000070c007c0c */ /* 0x000fe2000bf26270 */
[----:B------:R-:W1:Y:S01]  /*aa50*/  LDC.64 R10, c[0x0][0xae8] ;  /* 0x0002ba00ff0a7b82 */ /* 0x000e620000000a00 */
[C---:B------:R-:W-:Y:S01]  /*aa60*/  ISETP.GE.AND P0, PT, R184.reuse, UR7, PT ;  /* 0x00000007b8007c0c */ /* 0x040fe2000bf06270 */
[----:B------:R-:W-:Y:S01]  /*aa70*/  IMAD R7, R9, UR43, R6 ;  /* 0x0000002b09077c24 */ /* 0x000fe2000f8e0206 */
[----:B------:R-:W-:Y:S01]  /*aa80*/  SEL R3, RZ, 0xffffffff, P1 ;  /* 0xffffffffff037807 */ /* 0x000fe20000800000 */
[C---:B------:R-:W-:Y:S01]  /*aa90*/  VIADD R14, R184.reuse, 0x80 ;  /* 0x00000080b80e7836 */ /* 0x040fe20000000000 */
[----:B------:R-:W-:Y:S01]  /*aaa0*/  IADD3 R15, R184, 0xc0, RZ ;  /* 0x000000c0b80f7810 */ /* 0x000fe20007ffe0ff */
[----:B------:R-:W-:Y:S01]  /*aab0*/  UIADD3 UR42, -UR42, UR6, URZ ;  /* 0x000000062a2a7290 */ /* 0x000fe2000fffe13f */
[----:B------:R-:W-:Y:S01]  /*aac0*/  SEL R0, RZ, 0x1, P0 ;  /* 0x00000001ff007807 */ /* 0x000fe20000000000 */
[----:B------:R-:W2:Y:S01]  /*aad0*/  LDC R9, c[0x0][0xdac] ;  /* 0x00036b00ff097b82 */ /* 0x000ea20000000800 */
[----:B------:R-:W-:Y:S01]  /*aae0*/  SHF.L.U32 R3, R3, 0x1, RZ ;  /* 0x0000000103037819 */ /* 0x000fe200000006ff */
[----:B------:R-:W-:Y:S01]  /*aaf0*/  ULOP3.LUT UR40, URZ, UR40, URZ, 0x33, !UPT ;  /* 0x000000283f287292 */ /* 0x000fe2000f8e333f */
[----:B------:R-:W-:Y:S01]  /*ab00*/  ISETP.GE.AND P0, PT, R14, UR7, PT ;  /* 0x000000070e007c0c */ /* 0x000fe2000bf06270 */
[----:B------:R-:W-:Y:S01]  /*ab10*/  BSSY B0, `(.L_x_5839) ;  /* 0x000003d000007945 */ /* 0x000fe20003800000 */
[----:B------:R-:W-:-:S02]  /*ab20*/  ISETP.GE.AND P2, PT, R15, UR7, PT ;  /* 0x000000070f007c0c */ /* 0x000fc4000bf46270 */
[C---:B------:R-:W-:Y:S02]  /*ab30*/  IADD3 R21, R184.reuse, 0x140, RZ ;  /* 0x00000140b8157810 */ /* 0x040fe40007ffe0ff */
[----:B------:R-:W-:Y:S02]  /*ab40*/  LOP3.LUT R0, R3, 0x2, R0, 0xe2, !PT ;  /* 0x0000000203007812 */ /* 0x000fe400078ee200 */
[C---:B------:R-:W-:Y:S02]  /*ab50*/  IADD3 R20, R184.reuse, 0x100, RZ ;  /* 0x00000100b8147810 */ /* 0x040fe40007ffe0ff */
[----:B------:R-:W-:Y:S02]  /*ab60*/  SHF.R.S32.HI R185, RZ, 0x1f, R184 ;  /* 0x0000001fffb97819 */ /* 0x000fe400000114b8 */
[C---:B------:R-:W-:Y:S02]  /*ab70*/  IADD3 R4, R184.reuse, 0x180, RZ ;  /* 0x00000180b8047810 */ /* 0x040fe40007ffe0ff */
[----:B------:R-:W-:-:S02]  /*ab80*/  IADD3 R5, R184, 0x1c0, RZ ;  /* 0x000001c0b8057810 */ /* 0x000fc40007ffe0ff */
[----:B------:R-:W-:Y:S02]  /*ab90*/  SEL R3, RZ, 0x4, P0 ;  /* 0x00000004ff037807 */ /* 0x000fe40000000000 */
[----:B------:R-:W-:Y:S02]  /*aba0*/  SEL R6, RZ, 0x8, P2 ;  /* 0x00000008ff067807 */ /* 0x000fe40001000000 */
[----:B------:R-:W-:Y:S02]  /*abb0*/  ISETP.GE.AND P2, PT, R21, UR7, PT ;  /* 0x0000000715007c0c */ /* 0x000fe4000bf46270 */
[----:B------:R-:W-:Y:S02]  /*abc0*/  ISETP.GE.AND P0, PT, R20, UR7, PT ;  /* 0x0000000714007c0c */ /* 0x000fe4000bf06270 */
[----:B------:R-:W-:Y:S02]  /*abd0*/  ISETP.GE.AND P3, PT, R4, UR7, PT ;  /* 0x0000000704007c0c */ /* 0x000fe4000bf66270 */
[----:B------:R-:W-:Y:S01]  /*abe0*/  ISETP.GE.AND P1, PT, R5, UR7, PT ;  /* 0x0000000705007c0c */ /* 0x000fe2000bf26270 */
[----:B------:R-:W-:Y:S01]  /*abf0*/  IMAD.WIDE.U32 R4, R8, UR43, R184 ;  /* 0x0000002b08047c25 */ /* 0x000fe2000f8e00b8 */
[----:B------:R-:W-:-:S02]  /*ac00*/  LOP3.LUT R0, R6, R0, R3, 0xfe, !PT ;  /* 0x0000000006007212 */ /* 0x000fc400078efe03 */
[----:B------:R-:W-:Y:S01]  /*ac10*/  SEL R6, RZ, 0x20, P2 ;  /* 0x00000020ff067807 */ /* 0x000fe20001000000 */
[----:B------:R-:W-:Y:S01]  /*ac20*/  IMAD.IADD R5, R5, 0x1, R7 ;  /* 0x0000000105057824 */ /* 0x000fe200078e0207 */
[C---:B------:R-:W-:Y:S02]  /*ac30*/  IADD3 R8, R186.reuse, 0x20, RZ ;  /* 0x00000020ba087810 */ /* 0x040fe40007ffe0ff */
[----:B------:R-:W-:Y:S02]  /*ac40*/  ISETP.GE.AND P2, PT, R186, UR42, PT ;  /* 0x0000002aba007c0c */ /* 0x000fe4000bf46270 */
[----:B------:R-:W-:Y:S02]  /*ac50*/  SEL R3, RZ, 0x10, P0 ;  /* 0x00000010ff037807 */ /* 0x000fe40000000000 */
[----:B------:R-:W-:Y:S01]  /*ac60*/  ISETP.GE.AND P0, PT, R8, UR42, PT ;  /* 0x0000002a08007c0c */ /* 0x000fe2000bf06270 */
[----:B-1----:R-:W-:Y:S01]  /*ac70*/  IMAD R8, R10, UR8, RZ ;  /* 0x000000080a087c24 */ /* 0x002fe2000f8e02ff */
[----:B------:R-:W-:-:S02]  /*ac80*/  LOP3.LUT R3, R6, R0, R3, 0xfe, !PT ;  /* 0x0000000006037212 */ /* 0x000fc400078efe03 */
[----:B------:R-:W-:Y:S01]  /*ac90*/  SEL R0, RZ, 0x40, P3 ;  /* 0x00000040ff007807 */ /* 0x000fe20001800000 */
[----:B------:R-:W-:Y:S01]  /*aca0*/  IMAD R11, R11, UR44, R8 ;  /* 0x0000002c0b0b7c24 */ /* 0x000fe2000f8e0208 */
[----:B--2---:R-:W-:Y:S01]  /*acb0*/  IADD3 R7, R9, UR40, RZ ;  /* 0x0000002809077c10 */ /* 0x004fe2000fffe0ff */
[----:B------:R-:W-:Y:S01]  /*acc0*/  IMAD.WIDE.U32 R8, R10, UR44, R4 ;  /* 0x0000002c0a087c25 */ /* 0x000fe2000f8e0004 */
[--C-:B------:R-:W-:Y:S02]  /*acd0*/  SHF.R.S32.HI R187, RZ, 0x1f, R186.reuse ;  /* 0x0000001fffbb7819 */ /* 0x100fe400000114ba */
[----:B------:R-:W-:Y:S02]  /*ace0*/  LOP3.LUT R3, R3, R0, RZ, 0xfc, !PT ;  /* 0x0000000003037212 */ /* 0x000fe400078efcff */
[----:B------:R-:W-:Y:S01]  /*acf0*/  SEL R0, RZ, 0x80, P1 ;  /* 0x00000080ff007807 */ /* 0x000fe20000800000 */
[----:B------:R-:W-:Y:S01]  /*ad00*/  IMAD.WIDE R6, R7, 0x40, R186 ;  /* 0x0000004007067825 */ /* 0x000fe200078e02ba */
[----:B------:R-:W-:-:S02]  /*ad10*/  IADD3 R13, R9, R11, RZ ;  /* 0x0000000b090d7210 */ /* 0x000fc40007ffe0ff */
[----:B------:R-:W-:Y:S01]  /*ad20*/  LOP3.LUT R0, R3, R0, RZ, 0xfc, !PT ;  /* 0x0000000003007212 */ /* 0x000fe200078efcff */
[----:B------:R-:W-:Y:S06]  /*ad30*/  @P2 BRA `(.L_x_5840) ;  /* 0x0000000000682947 */ /* 0x000fec0003800000 */
[----:B------:R-:W-:Y:S01]  /*ad40*/  ULDC.64 UR8, c[0x0][0xad8] ;  /* 0x0002b60000087ab9 */ /* 0x000fe20000000a00 */
[----:B------:R-:W-:Y:S01]  /*ad50*/  MOV R4, R8 ;  /* 0x0000000800047202 */ /* 0x000fe20000000f00 */
[----:B------:R-:W-:Y:S01]  /*ad60*/  IMAD R11, R7, UR8, RZ ;  /* 0x00000008070b7c24 */ /* 0x000fe2000f8e02ff */
[----:B------:R-:W-:Y:S02]  /*ad70*/  MOV R5, R13 ;  /* 0x0000000d00057202 */ /* 0x000fe40000000f00 */
[----:B------:R-:W-:Y:S01]  /*ad80*/  ISETP.GE.AND P6, PT, R184, UR7, PT ;  /* 0x00000007b8007c0c */ /* 0x000fe2000bfc6270 */
[----:B------:R-:W-:Y:S01]  /*ad90*/  IMAD R11, R6, UR9, R11 ;  /* 0x00000009060b7c24 */ /* 0x000fe2000f8e020b */
[----:B------:R-:W-:Y:S01]  /*ada0*/  ISETP.GE.AND P1, PT, R12, UR7, PT ;  /* 0x000000070c007c0c */ /* 0x000fe2000bf26270 */
        /* <DEDUP_REMOVED lines=19> */
.L_x_5840:
[----:B------:R-:W-:Y:S05]  /*aee0*/  BSYNC B0 ;  /* 0x0000000000007941 */ /* 0x000fea0003800000 */
.L_x_5839:
[----:B------:R-:W-:Y:S04]  /*aef0*/  BSSY B0, `(.L_x_5834) ;  /* 0x000001e000007945 */ /* 0x000fe80003800000 */
[----:B------:R-:W-:Y:S05]  /*af00*/  @P0 BRA `(.L_x_5841) ;  /* 0x0000000000700947 */ /* 0x000fea0003800000 */
[----:B------:R-:W-:Y:S01]  /*af10*/  IADD3 R9, P0, R6, 0x20, RZ ;  /* 0x0000002006097810 */ /* 0x000fe20007f1e0ff */
[----:B------:R-:W-:Y:S01]  /*af20*/  ULDC.64 UR8, c[0x0][0xad8] ;  /* 0x0002b60000087ab9 */ /* 0x000fe20000000a00 */
[----:B------:R-:W-:Y:S02]  /*af30*/  MOV R4, R8 ;  /* 0x0000000800047202 */ /* 0x000fe40000000f00 */
[----:B------:R-:W-:Y:S02]  /*af40*/  IADD3.X R6, RZ, R7, RZ, P0, !PT ;  /* 0x00000007ff067210 */ /* 0x000fe400007fe4ff */
[----:B------:R-:W-:Y:S02]  /*af50*/  MOV R5, R13 ;  /* 0x0000000d00057202 */ /* 0x000fe40000000f00 */
[----:B------:R-:W-:Y:S01]  /*af60*/  ISETP.GE.AND P0, PT, R12, UR7, PT ;  /* 0x000000070c007c0c */ /* 0x000fe2000bf06270 */
[----:B------:R-:W-:Y:S01]  /*af70*/  IMAD R6, R6, UR8, RZ ;  /* 0x0000000806067c24 */ /* 0x000fe2000f8e02ff */
[----:B------:R-:W-:Y:S01]  /*af80*/  ISETP.GE.AND P1, PT, R14, UR7, PT ;  /* 0x000000070e007c0c */ /* 0x000fe2000bf26270 */
[----:B------:R-:W-:Y:S01]  /*af90*/  IMAD.WIDE.U32 R4, R9, UR8, R4 ;  /* 0x0000000809047c25 */ /* 0x000fe2000f8e0004 */
[----:B------:R-:W-:-:S02]  /*afa0*/  ISETP.GE.AND P2, PT, R15, UR7, PT ;  /* 0x000000070f007c0c */ /* 0x000fc4000bf46270 */
[----:B------:R-:W-:Y:S01]  /*afb0*/  ISETP.GE.AND P6, PT, R20, UR7, PT ;  /* 0x0000000714007c0c */ /* 0x000fe2000bfc6270 */
[----:B------:R-:W-:Y:S01]  /*afc0*/  IMAD R9, R9, UR9, R6 ;  /* 0x0000000909097c24 */ /* 0x000fe2000f8e0206 */
[----:B------:R-:W-:Y:S01]  /*afd0*/  ULDC.64 UR8, c[0x0][0xa80] ;  /* 0x0002a00000087ab9 */ /* 0x000fe20000000a00 */
[----:B------:R-:W-:Y:S02]  /*afe0*/  ISETP.GE.AND P5, PT, R21, UR7, PT ;  /* 0x0000000715007c0c */ /* 0x000fe4000bfa6270 */
[C---:B------:R-:W-:Y:S02]  /*aff0*/  LEA R6, P3, R4.reuse, UR8, 0x1 ;  /* 0x0000000804067c11 */ /* 0x040fe4000f8608ff */
[----:B------:R-:W-:Y:S02]  /*b000*/  IADD3 R5, R5, R9, RZ ;  /* 0x0000000905057210 */ /* 0x000fe40007ffe0ff */
[----:B------:R-:W-:Y:S02]  /*b010*/  LOP3.LUT P4, RZ, R3, 0x40, RZ, 0xc0, !PT ;  /* 0x0000004003ff7812 */ /* 0x000fe4000788c0ff */
[----:B------:R-:W-:-:S02]  /*b020*/  LEA.HI.X R7, R4, UR9, R5, 0x1, P3 ;  /* 0x0000000904077c11 */ /* 0x000fc400098f0c05 */
        /* <DEDUP_REMOVED lines=10> */
.L_x_5841:
[----:B------:R-:W-:Y:S05]  /*b0d0*/  BSYNC B0 ;  /* 0x0000000000007941 */ /* 0x000fea0003800000 */
.L_x_5834:
[----:B------:R-:W3:Y:S02]  /*b0e0*/  LDC R0, c[0x0][0xda8] ;  /* 0x00036a00ff007b82 */ /* 0x000ee40000000800 */
[----:B---3--:R-:W-:-:S13]  /*b0f0*/  ISETP.LE.AND P0, PT, R0, UR4, PT ;  /* 0x0000000400007c0c */ /* 0x008fda000bf03270 */
[----:B------:R-:W-:Y:S05]  /*b100*/  @!P0 BRA `(.L_x_5842) ;  /* 0xffffff5c00748947 */ /* 0x000fea000383ffff */
[----:B------:R-:W-:Y:S05]  /*b110*/  EXIT ;  /* 0x000000000000794d */ /* 0x000fea0003800000 */
.L_x_5788:
        /* <DEDUP_REMOVED lines=8> */
[----:B------:R-:W-:Y:S01]  /*b1a0*/  IMAD.MOV.U32 R17, RZ, RZ, 0x1 ;  /* 0x00000001ff117424 */ /* 0x000fe200078e00ff */
[----:B------:R-:W-:-:S05]  /*b1b0*/  MOV R16, RZ ;  /* 0x000000ff00107202 */ /* 0x000fca0000000f00 */
[----:B------:R-:W1:Y:S02]  /*b1c0*/  LDC R0, c[0x0][0xda8] ;  /* 0x00036a00ff007b82 */ /* 0x000e640000000800 */
[----:B-1----:R-:W-:-:S13]  /*b1d0*/  ISETP.LE.AND P0, PT, R0, UR4, PT ;  /* 0x0000000400007c0c */ /* 0x002fda000bf03270 */
[----:B------:R-:W-:Y:S05]  /*b1e0*/  @P0 BRA `(.L_x_5843) ;  /* 0x0000002c00480947 */ /* 0x000fea0003800000 */
[----:B------:R-:W1:Y:S01]  /*b1f0*/  S2R R2, SR_TID.X ;  /* 0x0000000000027919 */ /* 0x000e620000002100 */
[----:B------:R-:W-:Y:S01]  /*b200*/  MOV R18, UR4 ;  /* 0x0000000400127c02 */ /* 0x000fe20008000f00 */
[----:B------:R-:W-:Y:S01]  /*b210*/  ULDC UR39, c[0x0][0xc] ;  /* 0x0000030000277ab9 */ /* 0x000fe20000000800 */
[----:B------:R-:W-:Y:S01]  /*b220*/  MOV R16, RZ ;  /* 0x000000ff00107202 */ /* 0x000fe20000000f00 */
[----:B------:R-:W-:Y:S01]  /*b230*/  ULDC.64 UR46, c[0x0][0x198] ;  /* 0x00006600002e7ab9 */ /* 0x000fe20000000a00 */
[----:B------:R-:W-:Y:S01]  /*b240*/  MOV R17, 0x1 ;  /* 0x0000000100117802 */ /* 0x000fe20000000f00 */
[----:B------:R-:W-:Y:S01]  /*b250*/  UMOV UR44, URZ ;  /* 0x0000003f002c7c82 */ /* 0x000fe20008000000 */
[----:B-1----:R-:W-:-:S07]  /*b260*/  LOP3.LUT R19, R2, 0x1f, RZ, 0xc0, !PT ;  /* 0x0000001f02137812 */ /* 0x002fce00078ec0ff */
.L_x_5891:
        /* <DEDUP_REMOVED lines=21> */
.L_x_5844:
[----:B------:R-:W-:Y:S01]  /*b3c0*/  ULDC UR11, c[0x0][0xdc4] ;  /* 0x00037100000b7ab9 */ /* 0x000fe20000000800 */
[----:B------:R-:W-:Y:S01]  /*b3d0*/  UMOV UR9, UR10 ;  /* 0x0000000a00097c82 */ /* 0x000fe20008000000 */
[----:B------:R-:W-:-:S11]  /*b3e0*/  UISETP.NE.AND UP0, UPT, UR11, 0x1, UPT ;  /* 0x000000010b00788c */ /* 0x000fd6000bf05270 */
[----:B------:R-:W-:Y:S02]  /*b3f0*/  @UP0 ULDC.64 UR12, c[0x0][0xdc8] ;  /* 0x00037200000c0ab9 */ /* 0x000fe40000000a00 */
[----:B------:R-:W-:-:S04]  /*b400*/  UIMAD.WIDE.U32 UR6, UR10, UR12, URZ ;  /* 0x0000000c0a0672a5 */ /* 0x000fc8000f8e003f */
[----:B------:R-:W-:-:S04]  /*b410*/  @UP0 USHF.R.U32.HI UR9, URZ, UR13, UR7 ;  /* 0x0000000d3f090299 */ /* 0x000fc80008011607 */
[----:B------:R-:W-:-:S12]  /*b420*/  UIMAD UR6, UR9, UR11, URZ ;  /* 0x0000000b090672a4 */ /* 0x000fd8000f8e023f */
.L_x_5845:
        /* <DEDUP_REMOVED lines=53> */
.L_x_5847:
        /* <DEDUP_REMOVED lines=23> */
.L_x_5849:
        /* <DEDUP_REMOVED lines=12> */
[----:B------:R-:W-:Y:S02]  /*b9b0*/  MOV R6, UR8 ;  /* 0x0000000800067c02 */ /* 0x000fe40008000f00 */
[----:B------:R-:W-:-:S02]  /*b9c0*/  MOV R7, UR9 ;  /* 0x0000000900077c02 */ /* 0x000fc40008000f00 */
[----:B------:R-:W-:Y:S02]  /*b9d0*/  MOV R10, UR4 ;  /* 0x00000004000a7c02 */ /* 0x000fe40008000f00 */
[----:B------:R-:W-:Y:S02]  /*b9e0*/  MOV R8, 0x70 ;  /* 0x0000007000087802 */ /* 0x000fe40000000f00 */
[----:B------:R-:W-:Y:S02]  /*b9f0*/  MOV R12, 0x1 ;  /* 0x00000001000c7802 */ /* 0x000fe40000000f00 */
[----:B-1----:R-:W-:-:S07]  /*ba00*/  MOV R13, RZ ;  /* 0x000000ff000d7202 */ /* 0x002fce0000000f00 */
[----:B------:R-:W-:-:S07]  /*ba10*/  LEPC R20, `(.L_x_5851) ;  /* 0x000000001014794e */ /* 0x000fce0000000000 */
[----:B--2---:R-:W-:Y:S05]  /*ba20*/  CALL.ABS.NOINC R2 ;  /* 0x0000000002007343 */ /* 0x004fea0003c00000 */
.L_x_5851:
[----:B------:R-:W-:Y:S01]  /*ba30*/  MOV R2, 0x0 ;  /* 0x0000000000027802 */ /* 0x000fe20000000f00 */
[----:B------:R-:W-:Y:S01]  /*ba40*/  ULDC.64 UR6, c[0x4][0x108] ;  /* 0x0100420000067ab9 */ /* 0x000fe20000000a00 */
[----:B------:R-:W-:Y:S01]  /*ba50*/  ULDC.64 UR8, c[0x4][0x110] ;  /* 0x0100440000087ab9 */ /* 0x000fe20000000a00 */
[----:B------:R-:W-:Y:S01]  /*ba60*/  ULDC.64 UR4, c[0x4][0x48] ;  /* 0x0100120000047ab9 */ /* 0x000fe20000000a00 */
[----:B------:R-:W-:Y:S01]  /*ba70*/  MOV R4, UR6 ;  /* 0x0000000600047c02 */ /* 0x000fe20008000f00 */
[----:B------:R-:W-:Y:S01]  /*ba80*/  IMAD.U32 R5, RZ, RZ, UR7 ;  /* 0x00000007ff057e24 */ /* 0x000fe2000f8e00ff */
[----:B------:R-:W1:Y:S01]  /*ba90*/  LDC.64 R2, c[0x4][R2] ;  /* 0x0100000002027b82 */ /* 0x000e620000000a00 */
[----:B------:R-:W-:Y:S01]  /*baa0*/  MOV R6, UR8 ;  /* 0x0000000800067c02 */ /* 0x000fe20008000f00 */
[----:B------:R-:W-:Y:S01]  /*bab0*/  IMAD.MOV.U32 R8, RZ, RZ, 0x70 ;  /* 0x00000070ff087424 */ /* 0x000fe200078e00ff */
[----:B------:R-:W-:Y:S02]  /*bac0*/  MOV R7, UR9 ;  /* 0x0000000900077c02 */ /* 0x000fe40008000f00 */
[----:B------:R-:W-:-:S02]  /*bad0*/  MOV R10, UR4 ;  /* 0x00000004000a7c02 */ /* 0x000fc40008000f00 */
[----:B------:R-:W-:Y:S02]  /*bae0*/  MOV R11, UR5 ;  /* 0x00000005000b7c02 */ /* 0x000fe40008000f00 */
[----:B------:R-:W-:Y:S02]  /*baf0*/  MOV R12, 0x1 ;  /* 0x00000001000c7802 */ /* 0x000fe40000000f00 */
[----:B------:R-:W-:-:S07]  /*bb00*/  MOV R13, RZ ;  /* 0x000000ff000d7202 */ /* 0x000fce0000000f00 */
[----:B------:R-:W-:-:S07]  /*bb10*/  LEPC R20, `(.L_x_5850) ;  /* 0x000000001014794e */ /* 0x000fce0000000000 */
[----:B-1----:R-:W-:Y:S05]  /*bb20*/  CALL.ABS.NOINC R2 ;  /* 0x0000000002007343 */ /* 0x002fea0003c00000 */
.L_x_5850:
[----:B------:R-:W-:Y:S01]  /*bb30*/  ULDC.64 UR4, c[0x0][0x9f8] ;  /* 0x00027e0000047ab9 */ /* 0x000fe20000000a00 */
[----:B------:R-:W-:Y:S01]  /*bb40*/  MOV R5, UR43 ;  /* 0x0000002b00057c02 */ /* 0x000fe20008000f00 */
[----:B------:R-:W1:Y:S01]  /*bb50*/  LDC R0, c[0x0][0x428] ;  /* 0x00010a00ff007b82 */ /* 0x000e620000000800 */
[----:B------:R-:W-:Y:S02]  /*bb60*/  ISETP.NE.U32.AND P0, PT, RZ, UR4, PT ;  /* 0x00000004ff007c0c */ /* 0x000fe4000bf05070 */
        /* <DEDUP_REMOVED lines=10> */
[----:B------:R-:W-:Y:S01]  /*bc10*/  MOV R10, UR38 ;  /* 0x00000026000a7c02 */ /* 0x000fe20008000f00 */
[----:B--2---:R-:W1:Y:S03]  /*bc20*/  LDC.64 R2, c[0x0][0x3f8] ;  /* 0x0000fe00ff027b82 */ /* 0x004e660000000a00 */
[----:B------:R-:W-:-:S06]  /*bc30*/  IADD3 R10, R10, -0x1, RZ ;  /* 0xffffffff0a0a7810 */ /* 0x000fcc0007ffe0ff */
        /* <DEDUP_REMOVED lines=12> */
.L_x_5904:
[----:B------:R-:W-:Y:S01]  /*bd00*/  UMOV UR4, 0xffffffff ;  /* 0xffffffff00047882 */ /* 0x000fe20000000000 */
[----:B------:R-:W-:Y:S02]  /*bd10*/  SHF.R.S32.HI R7, RZ, 0x1f, R6 ;  /* 0x0000001fff077819 */ /* 0x000fe40000011406 */
[----:B------:R-:W-:Y:S05]  /*bd20*/  BRA.DIV UR4, `(.L_x_5853) ;  /* 0x0000002a043c7947 */ /* 0x000fea000b800000 */
[----:B------:R-:W-:-:S13]  /*bd30*/  ELECT P6, URZ, PT ;  /* 0x00000000003f782f */ /* 0x000fda00038c0000 */
.L_x_5907:
[----:B------:R-:W-:Y:S05]  /*bd40*/  @!P6 BRA `(.L_x_5854) ;  /* 0x0000000000c4e947 */ /* 0x000fea0003800000 */
[----:B------:R-:W-:Y:S01]  /*bd50*/  MOV R4, R6 ;  /* 0x0000000600047202 */ /* 0x000fe20000000f00 */
        /* <DEDUP_REMOVED lines=17> */
[----:B------:R-:W-:-:S05]  /*be70*/  IADD3 R5, -R11, RZ, RZ ;  /* 0x000000ff0b057210 */ /* 0x000fca0007ffe1ff */
[----:B------:R-:W-:-:S07]  /*be80*/  IMAD R10, R12, R5, R10 ;  /* 0x000000050c0a7224 */ /* 0x000fce00078e020a */
.L_x_5855:
[----:B------:R-:W2:Y:S01]  /*be90*/  S2R R5, SR_TID.X ;  /* 0x0000000000057919 */ /* 0x000ea20000002100 */
[----:B-1----:R-:W-:Y:S02]  /*bea0*/  LEA R8, R16, UR37, 0x3 ;  /* 0x0000002510087c11 */ /* 0x002fe4000f8e18ff */
[----:B--2---:R-:W-:Y:S02]  /*beb0*/  LOP3.LUT R9, R5, 0x7f, RZ, 0xc0, !PT ;  /* 0x0000007f05097812 */ /* 0x004fe400078ec0ff */
[----:B------:R-:W-:Y:S02]  /*bec0*/  SHF.L.U32 R5, R17, 0x1f, RZ ;  /* 0x0000001f11057819 */ /* 0x000fe400000006ff */
[----:B------:R-:W-:Y:S02]  /*bed0*/  ISETP.NE.AND P3, PT, R9, RZ, PT ;  /* 0x000000ff0900720c */ /* 0x000fe40003f65270 */
[----:B------:R-:W1:Y:S02]  /*bee0*/  SYNCS.PHASECHK.TRANS64.TRYWAIT P2, [R8+URZ+0x28c40], R5 ;  /* 0x028c4005080075a7 */ /* 0x000e64000804017f */
[----:B-1----:R-:W-:Y:S09]  /*bef0*/  @!P2 BRA `(.L_x_5856) ;  /* 0x0000002400e8a947 */ /* 0x002ff20003800000 */
.L_x_5908:
[----:B------:R-:W-:Y:S05]  /*bf00*/  @P3 BRA `(.L_x_5857) ;  /* 0x0000000000143947 */ /* 0x000fea0003800000 */
[----:B------:R-:W-:Y:S02]  /*bf10*/  ISETP.NE.AND P2, PT, R19, RZ, PT ;  /* 0x000000ff1300720c */ /* 0x000fe40003f45270 */
[----:B-1----:R-:W-:-:S04]  /*bf20*/  MOV R5, 0x2000 ;  /* 0x0000200000057802 */ /* 0x002fc80000000f00 */
[----:B------:R2:W-:Y:S07]  /*bf30*/  SYNCS.ARRIVE.TRANS64 RZ, [R8+URZ+0x28c30], R5 ;  /* 0x028c300508ff79a7 */ /* 0x0005ee000800003f */
[----:B------:R-:W-:Y:S05]  /*bf40*/  @!P2 BRA `(.L_x_5857) ;  /* 0x000000000004a947 */ /* 0x000fea0003800000 */
[----:B------:R-:W-:Y:S01]  /*bf50*/  BPT.TRAP 0x1 ;  /* 0x000000040000795c */ /* 0x000fe20000300000 */
.L_x_5857:
        /* <DEDUP_REMOVED lines=16> */
.L_x_5854:
        /* <DEDUP_REMOVED lines=9> */
[----:B-12---:R-:W-:Y:S01]  /*c0f0*/  @P2 MOV R5, 0x2000 ;  /* 0x0000200000052802 */ /* 0x006fe20000000f00 */
        /* <DEDUP_REMOVED lines=8> */
[----:B-1----:R-:W-:Y:S01]  /*c180*/  IMAD.U32 R5, RZ, RZ, UR4 ;  /* 0x00000004ff057e24 */ /* 0x002fe2000f8e00ff */
[----:B------:R-:W-:-:S02]  /*c190*/  UMOV UR4, 0x0 ;  /* 0x0000000000047882 */ /* 0x000fc40000000000 */
[----:B------:R1:W-:Y:S02]  /*c1a0*/  UTMALDG.4D [UR8], [UR6], desc[UR4] ;  /* 0x00000408060075b4 */ /* 0x0003e40008019000 */
[----:B------:R-:W-:-:S04]  /*c1b0*/  SHF.L.U32 R5, R5, 0x1f, RZ ;  /* 0x0000001f05057819 */ /* 0x000fc800000006ff */
[----:B------:R-:W2:Y:S02]  /*c1c0*/  SYNCS.PHASECHK.TRANS64.TRYWAIT P2, [UR37+0x28c20], R5 ;  /* 0x028c2005ff0075a7 */ /* 0x000ea40008040165 */
[----:B-12---:R-:W-:Y:S05]  /*c1d0*/  @!P2 BRA `(.L_x_5858) ;  /* 0x000000240044a947 */ /* 0x006fea0003800000 */
.L_x_5909:
[----:B------:R-:W-:Y:S01]  /*c1e0*/  ULDC.64 UR4, c[0x0][0x408] ;  /* 0x0001020000047ab9 */ /* 0x000fe20000000a00 */
[----:B------:R-:W-:Y:S04]  /*c1f0*/  BSSY B0, `(.L_x_5859) ;  /* 0x0000042000007945 */ /* 0x000fe80003800000 */
[----:B------:R-:W-:Y:S05]  /*c200*/  @!P6 BRA `(.L_x_5860) ;  /* 0x000000040000e947 */ /* 0x000fea0003800000 */
[----:B-1----:R-:W1:Y:S01]  /*c210*/  S2R R8, SR_TID.X ;  /* 0x0000000000087919 */ /* 0x002e620000002100 */
[----:B------:R-:W-:Y:S02]  /*c220*/  SHF.L.U32 R5, R17, 0x1f, RZ ;  /* 0x0000001f11057819 */ /* 0x000fe400000006ff */
[----:B-1----:R-:W-:Y:S02]  /*c230*/  LOP3.LUT R9, R8, 0x7f, RZ, 0xc0, !PT ;  /* 0x0000007f08097812 */ /* 0x002fe400078ec0ff */
[----:B------:R-:W-:Y:S02]  /*c240*/  LEA R8, R16, UR37, 0x3 ;  /* 0x0000002510087c11 */ /* 0x000fe4000f8e18ff */
[----:B------:R-:W-:Y:S02]  /*c250*/  ISETP.NE.AND P3, PT, R9, RZ, PT ;  /* 0x000000ff0900720c */ /* 0x000fe40003f65270 */
[----:B------:R-:W1:Y:S02]  /*c260*/  SYNCS.PHASECHK.TRANS64.TRYWAIT P2, [R8+URZ+0x28c60], R5 ;  /* 0x028c6005080075a7 */ /* 0x000e64000804017f */
[----:B-1----:R-:W-:Y:S09]  /*c270*/  @!P2 BRA `(.L_x_5861) ;  /* 0x000000240034a947 */ /* 0x002ff20003800000 */
.L_x_5910:
[----:B------:R-:W-:Y:S05]  /*c280*/  @P3 BRA `(.L_x_5862) ;  /* 0x0000000000143947 */ /* 0x000fea0003800000 */
[----:B------:R-:W-:Y:S02]  /*c290*/  ISETP.NE.AND P2, PT, R19, RZ, PT ;  /* 0x000000ff1300720c */ /* 0x000fe40003f45270 */
[----:B-1----:R-:W-:-:S04]  /*c2a0*/  MOV R5, 0x10000 ;  /* 0x0001000000057802 */ /* 0x002fc80000000f00 */
[----:B------:R2:W-:Y:S07]  /*c2b0*/  SYNCS.ARRIVE.TRANS64 RZ, [R8+URZ+0x28c50], R5 ;  /* 0x028c500508ff79a7 */ /* 0x0005ee000800003f */
[----:B------:R-:W-:Y:S05]  /*c2c0*/  @!P2 BRA `(.L_x_5862) ;  /* 0x000000000004a947 */ /* 0x000fea0003800000 */
[----:B------:R-:W-:Y:S01]  /*c2d0*/  BPT.TRAP 0x1 ;  /* 0x000000040000795c */ /* 0x000fe20000300000 */
.L_x_5862:
        /* <DEDUP_REMOVED lines=51> */
.L_x_5860:
[----:B------:R-:W-:Y:S05]  /*c610*/  BSYNC B0 ;  /* 0x0000000000007941 */ /* 0x000fea0003800000 */
.L_x_5859:
[----:B------:R-:W-:-:S06]  /*c620*/  UISETP.GE.AND UP0, UPT, UR38, 0x2, UPT ;  /* 0x000000022600788c */ /* 0x000fcc000bf06270 */
[----:B------:R-:W-:-:S13]  /*c630*/  PLOP3.LUT P2, PT, PT, PT, UP0, 0x80, 0x0 ;  /* 0x000000000000781c */ /* 0x000fda0003f4f008 */
[----:B------:R-:W-:Y:S05]  /*c640*/  @!P2 BRA `(.L_x_5863) ;  /* 0x00000014009ca947 */ /* 0x000fea0003800000 */
[----:B------:R-:W-:Y:S02]  /*c650*/  ULOP3.LUT UR6, UR38, 0x1, URZ, 0xc0, !UPT ;  /* 0x0000000126067892 */ /* 0x000fe4000f8ec03f */
[----:B------:R-:W-:Y:S02]  /*c660*/  MOV R9, UR38 ;  /* 0x0000002600097c02 */ /* 0x000fe40008000f00 */
[----:B------:R-:W-:Y:S02]  /*c670*/  UISETP.NE.U32.AND UP0, UPT, UR6, 0x1, UPT ;  /* 0x000000010600788c */ /* 0x000fe4000bf05070 */
[----:B------:R-:W-:-:S04]  /*c680*/  IADD3 R9, R9, -0x2, RZ ;  /* 0xfffffffe09097810 */ /* 0x000fc80007ffe0ff */
[----:B-12---:R-:W-:Y:S02]  /*c690*/  MOV R8, R9 ;  /* 0x0000000900087202 */ /* 0x006fe40000000f00 */
        /* <DEDUP_REMOVED lines=20> */
[----:B------:R-:W-:Y:S02]  /*c7e0*/  SHF.R.S32.HI R5, RZ, 0x1f, R10 ;  /* 0x0000001fff057819 */ /* 0x000fe4000001140a */
[----:B------:R-:W-:-:S05]  /*c7f0*/  MOV R4, R10 ;  /* 0x0000000a00047202 */ /* 0x000fca0000000f00 */
[----:B------:R-:W-:-:S03]  /*c800*/  IMAD.WIDE.U32 R4, R6, UR6, R4 ;  /* 0x0000000606047c25 */ /* 0x000fc6000f8e0004 */
[----:B------:R-:W-:Y:S02]  /*c810*/  LEA R2, P2, R4, R2, 0x2 ;  /* 0x0000000204027211 */ /* 0x000fe400078410ff */
[----:B------:R-:W-:-:S04]  /*c820*/  IADD3 R5, R11, R5, RZ ;  /* 0x000000050b057210 */ /* 0x000fc80007ffe0ff */
[----:B------:R-:W-:-:S05]  /*c830*/  LEA.HI.X R3, R4, R3, R5, 0x2, P2 ;  /* 0x0000000304037211 */ /* 0x000fca00010f1405 */
[----:B------:R1:W5:Y:S01]  /*c840*/  LDG.E R4, desc[UR50][R2.64] ;  /* 0x0000003202047981 */ /* 0x000362000c1e1900 */
[----:B------:R-:W-:-:S04]  /*c850*/  IMAD.MOV R5, RZ, RZ, -R10 ;  /* 0x000000ffff057224 */ /* 0x000fc800078e0a0a */
[----:B------:R-:W-:-:S07]  /*c860*/  IMAD R8, R8, R5, R9 ;  /* 0x0000000508087224 */ /* 0x000fce00078e0209 */
.L_x_5867:
[----:B-1----:R-:W1:Y:S01]  /*c870*/  S2R R2, SR_TID.X ;  /* 0x0000000000027919 */ /* 0x002e620000002100 */
[----:B------:R-:W-:Y:S02]  /*c880*/  SHF.L.U32 R3, R17, 0x1f, RZ ;  /* 0x0000001f11037819 */ /* 0x000fe400000006ff */
[----:B-1----:R-:W-:Y:S02]  /*c890*/  LOP3.LUT R5, R2, 0x7f, RZ, 0xc0, !PT ;  /* 0x0000007f02057812 */ /* 0x002fe400078ec0ff */
[----:B------:R-:W-:Y:S02]  /*c8a0*/  LEA R2, R16, UR37, 0x3 ;  /* 0x0000002510027c11 */ /* 0x000fe4000f8e18ff */
[----:B------:R-:W-:Y:S02]  /*c8b0*/  ISETP.NE.AND P2, PT, R5, RZ, PT ;  /* 0x000000ff0500720c */ /* 0x000fe40003f45270 */
[----:B------:R-:W1:Y:S02]  /*c8c0*/  SYNCS.PHASECHK.TRANS64.TRYWAIT P3, [R2+URZ+0x28c40], R3 ;  /* 0x028c4003020075a7 */ /* 0x000e64000806017f */
[----:B-1----:R-:W-:Y:S09]  /*c8d0*/  @!P3 BRA `(.L_x_5868) ;  /* 0x0000001c00b0b947 */ /* 0x002ff20003800000 */
.L_x_5911:
[----:B------:R-:W-:Y:S05]  /*c8e0*/  @P2 BRA `(.L_x_5869) ;  /* 0x0000000000142947 */ /* 0x000fea0003800000 */
[----:B------:R-:W-:Y:S02]  /*c8f0*/  ISETP.NE.AND P3, PT, R19, RZ, PT ;  /* 0x000000ff1300720c */ /* 0x000fe40003f65270 */
[----:B------:R-:W-:-:S04]  /*c900*/  MOV R5, 0x2000 ;  /* 0x0000200000057802 */ /* 0x000fc80000000f00 */
[----:B------:R2:W-:Y:S07]  /*c910*/  SYNCS.ARRIVE.TRANS64 RZ, [R2+URZ+0x28c30], R5 ;  /* 0x028c300502ff79a7 */ /* 0x0005ee000800003f */
[----:B------:R-:W-:Y:S05]  /*c920*/  @!P3 BRA `(.L_x_5869) ;  /* 0x000000000004b947 */ /* 0x000fea0003800000 */
[----:B------:R-:W-:Y:S01]  /*c930*/  BPT.TRAP 0x1 ;  /* 0x000000040000795c */ /* 0x000fe20000300000 */
.L_x_5869:
[----:B------:R-:W-:Y:S01]  /*c940*/  R2UR UR8, R16 ;  /* 0x00000000100872ca */ /* 0x000fe200000e0000 */
[----:B------:R-:W-:Y:S01]  /*c950*/  UIADD3 UR6, UP0, UR46, 0x370, URZ ;  /* 0x000003702e067890 */ /* 0x000fe2000ff1e03f */
[----:B------:R-:W-:Y:S01]  /*c960*/  R2UR UR9, R2 ;  /* 0x00000000020972ca */ /* 0x000fe200000e0000 */
[----:B------:R-:W-:Y:S01]  /*c970*/  UMOV UR14, 0x0 ;  /* 0x00000000000e7882 */ /* 0x000fe20000000000 */
[----:B--2---:R-:W-:Y:S01]  /*c980*/  SHF.L.U32 R5, R8, 0x6, RZ ;  /* 0x0000000608057819 */ /* 0x004fe200000006ff */
        /* <DEDUP_REMOVED lines=10> */
[----:B------:R-:W3:Y:S02]  /*ca30*/  SYNCS.PHASECHK.TRANS64.TRYWAIT P3, [R2+URZ+0x28c60], R3 ;  /* 0x028c6003020075a7 */ /* 0x000ee4000806017f */
[----:B--23--:R-:W-:Y:S05]  /*ca40*/  @!P3 BRA `(.L_x_5870) ;  /* 0x0000001c0068b947 */ /* 0x00cfea0003800000 */
.L_x_5912:
[----:B------:R-:W-:Y:S05]  /*ca50*/  @P2 BRA `(.L_x_5871) ;  /* 0x0000000000142947 */ /* 0x000fea0003800000 */
[----:B------:R-:W-:Y:S02]  /*ca60*/  ISETP.NE.AND P2, PT, R19, RZ, PT ;  /* 0x000000ff1300720c */ /* 0x000fe40003f45270 */
[----:B-12---:R-:W-:-:S04]  /*ca70*/  MOV R3, 0x10000 ;  /* 0x0001000000037802 */ /* 0x006fc80000000f00 */
[----:B------:R3:W-:Y:S07]  /*ca80*/  SYNCS.ARRIVE.TRANS64 RZ, [R2+URZ+0x28c50], R3 ;  /* 0x028c500302ff79a7 */ /* 0x0007ee000800003f */
[----:B------:R-:W-:Y:S05]  /*ca90*/  @!P2 BRA `(.L_x_5871) ;  /* 0x000000000004a947 */ /* 0x000fea0003800000 */
[----:B------:R-:W-:Y:S01]  /*caa0*/  BPT.TRAP 0x1 ;  /* 0x000000040000795c */ /* 0x000fe20000300000 */
.L_x_5871:
        /* <DEDUP_REMOVED lines=50> */
.L_x_5866:
[----:B------:R-:W-:Y:S05]  /*cdd0*/  BSYNC B0 ;  /* 0x0000000000007941 */ /* 0x000fea0003800000 */
.L_x_5865:
[----:B------:R-:W-:-:S06]  /*cde0*/  UIADD3 UR6, UR38, -0x3, URZ ;  /* 0xfffffffd26067890 */ /* 0x000fcc000fffe03f */
[----:B------:R-:W-:-:S07]  /*cdf0*/  MOV R8, UR6 ;  /* 0x0000000600087c02 */ /* 0x000fce0008000f00 */
.L_x_5864:
[----:B------:R-:W-:Y:S01]  /*ce00*/  ISETP.NE.AND P2, PT, R9, RZ, PT ;  /* 0x000000ff0900720c */ /* 0x000fe20003f45270 */
[----:B------:R-:W-:-:S12]  /*ce10*/  BSSY B0, `(.L_x_5863) ;  /* 0x00000ea000007945 */ /* 0x000fd80003800000 */
[----:B------:R-:W-:Y:S05]  /*ce20*/  @!P2 BRA `(.L_x_5872) ;  /* 0x0000000c00a0a947 */ /* 0x000fea0003800000 */
.L_x_5887:
        /* <DEDUP_REMOVED lines=11> */
[----:B------:R-:W-:Y:S01]  /*cee0*/  MOV R11, R8 ;  /* 0x00000008000b7202 */ /* 0x000fe20000000f00 */
[----:B------:R-:W-:-:S04]  /*cef0*/  IMAD R13, R7, UR4, RZ ;  /* 0x00000004070d7c24 */ /* 0x000fc8000f8e02ff */
[----:B------:R-:W-:Y:S02]  /*cf00*/  IMAD R13, R6, UR5, R13 ;  /* 0x00000005060d7c24 */ /* 0x000fe4000f8e020d */
[----:B------:R-:W2:Y:S01]  /*cf10*/  LDC.64 R4, c[0x0][0x3f8] ;  /* 0x0000fe00ff047b82 */ /* 0x000ea20000000a00 */
[----:B-1----:R-:W-:-:S13]  /*cf20*/  ISETP.NE.AND P2, PT, R10, 0x1, PT ;  /* 0x000000010a00780c */ /* 0x002fda0003f45270 */
[----:B------:R-:W1:Y:S02]  /*cf30*/  @P2 LDC.64 R2, c[0x0][0x420] ;  /* 0x00010800ff022b82 */ /* 0x000e640000000a00 */
[----:B-1----:R-:W-:-:S05]  /*cf40*/  @P2 IMAD.HI.U32 R2, R8, R2, RZ ;  /* 0x0000000208022227 */ /* 0x002fca00078e00ff */
[----:B------:R-:W-:-:S04]  /*cf50*/  @P2 SHF.R.U32.HI R11, RZ, R3, R2 ;  /* 0x00000003ff0b2219 */ /* 0x000fc80000011602 */
[----:B------:R-:W-:Y:S02]  /*cf60*/  SHF.R.S32.HI R3, RZ, 0x1f, R11 ;  /* 0x0000001fff037819 */ /* 0x000fe4000001140b */
[----:B------:R-:W-:-:S05]  /*cf70*/  MOV R2, R11 ;  /* 0x0000000b00027202 */ /* 0x000fca0000000f00 */
[----:B------:R-:W-:-:S05]  /*cf80*/  IMAD.WIDE.U32 R2, R6, UR4, R2 ;  /* 0x0000000406027c25 */ /* 0x000fca000f8e0002 */
[----:B------:R-:W-:Y:S02]  /*cf90*/  IADD3 R3, R13, R3, RZ ;  /* 0x000000030d037210 */ /* 0x000fe40007ffe0ff */
[----:B--2---:R-:W-:-:S04]  /*cfa0*/  LEA R4, P2, R2, R4, 0x2 ;  /* 0x0000000402047211 */ /* 0x004fc800078410ff */
[----:B------:R-:W-:-:S05]  /*cfb0*/  LEA.HI.X R5, R2, R5, R3, 0x2, P2 ;  /* 0x0000000502057211 */ /* 0x000fca00010f1403 */
[----:B------:R1:W5:Y:S01]  /*cfc0*/  LDG.E R4, desc[UR50][R4.64] ;  /* 0x0000003204047981 */ /* 0x000362000c1e1900 */
[----:B------:R-:W-:-:S04]  /*cfd0*/  IMAD.MOV R3, RZ, RZ, -R11 ;  /* 0x000000ffff037224 */ /* 0x000fc800078e0a0b */
[----:B------:R-:W-:-:S07]  /*cfe0*/  IMAD R10, R10, R3, R8 ;  /* 0x000000030a0a7224 */ /* 0x000fce00078e0208 */
.L_x_5875:
[----:B------:R-:W1:Y:S01]  /*cff0*/  S2R R2, SR_TID.X ;  /* 0x0000000000027919 */ /* 0x000e620000002100 */
[----:B------:R-:W-:Y:S02]  /*d000*/  LEA R3, R9, UR37, 0x3 ;  /* 0x0000002509037c11 */ /* 0x000fe4000f8e18ff */
[----:B-1----:R-:W-:Y:S02]  /*d010*/  LOP3.LUT R5, R2, 0x7f, RZ, 0xc0, !PT ;  /* 0x0000007f02057812 */ /* 0x002fe400078ec0ff */
[----:B------:R-:W-:Y:S02]  /*d020*/  SHF.L.U32 R2, R17, 0x1f, RZ ;  /* 0x0000001f11027819 */ /* 0x000fe400000006ff */
[----:B------:R-:W-:Y:S02]  /*d030*/  ISETP.NE.AND P2, PT, R5, RZ, PT ;  /* 0x000000ff0500720c */ /* 0x000fe40003f45270 */
[----:B------:R-:W1:Y:S02]  /*d040*/  SYNCS.PHASECHK.TRANS64.TRYWAIT P3, [R3+URZ+0x28c40], R2 ;  /* 0x028c4002030075a7 */ /* 0x000e64000806017f */
[----:B-1----:R-:W-:Y:S09]  /*d050*/  @!P3 BRA `(.L_x_5876) ;  /* 0x0000001400f8b947 */ /* 0x002ff20003800000 */
.L_x_5913:
[----:B------:R-:W-:Y:S05]  /*d060*/  @P2 BRA `(.L_x_5877) ;  /* 0x0000000000142947 */ /* 0x000fea0003800000 */
[----:B------:R-:W-:Y:S02]  /*d070*/  ISETP.NE.AND P3, PT, R19, RZ, PT ;  /* 0x000000ff1300720c */ /* 0x000fe40003f65270 */
[----:B------:R-:W-:-:S04]  /*d080*/  MOV R12, 0x2000 ;  /* 0x00002000000c7802 */ /* 0x000fc80000000f00 */
[----:B------:R2:W-:Y:S07]  /*d090*/  SYNCS.ARRIVE.TRANS64 RZ, [R3+URZ+0x28c30], R12 ;  /* 0x028c300c03ff79a7 */ /* 0x0005ee000800003f */
[----:B------:R-:W-:Y:S05]  /*d0a0*/  @!P3 BRA `(.L_x_5877) ;  /* 0x000000000004b947 */ /* 0x000fea0003800000 */
[----:B------:R-:W-:Y:S01]  /*d0b0*/  BPT.TRAP 0x1 ;  /* 0x000000040000795c */ /* 0x000fe20000300000 */
.L_x_5877:
        /* <DEDUP_REMOVED lines=17> */
.L_x_5914:
[----:B------:R-:W-:Y:S05]  /*d1d0*/  @P2 BRA `(.L_x_5879) ;  /* 0x0000000000142947 */ /* 0x000fea0003800000 */
[----:B------:R-:W-:Y:S02]  /*d1e0*/  ISETP.NE.AND P2, PT, R19, RZ, PT ;  /* 0x000000ff1300720c */ /* 0x000fe40003f45270 */
[----:B-1-3--:R-:W-:-:S04]  /*d1f0*/  MOV R2, 0x10000 ;  /* 0x0001000000027802 */ /* 0x00afc80000000f00 */
[----:B------:R4:W-:Y:S07]  /*d200*/  SYNCS.ARRIVE.TRANS64 RZ, [R3+URZ+0x28c50], R2 ;  /* 0x028c500203ff79a7 */ /* 0x0009ee000800003f */
[----:B------:R-:W-:Y:S05]  /*d210*/  @!P2 BRA `(.L_x_5879) ;  /* 0x000000000004a947 */ /* 0x000fea0003800000 */
[----:B------:R-:W-:Y:S01]  /*d220*/  BPT.TRAP 0x1 ;  /* 0x000000040000795c */ /* 0x000fe20000300000 */
.L_x_5879:
        /* <DEDUP_REMOVED lines=50> */
.L_x_5874:
[----:B------:R-:W-:Y:S05]  /*d550*/  BSYNC B1 ;  /* 0x0000000000017941 */ /* 0x000fea0003800000 */
.L_x_5873:
[----:B------:R-:W-:Y:S01]  /*d560*/  IADD3 R9, R9, 0x1, RZ ;  /* 0x0000000109097810 */ /* 0x000fe20007ffe0ff */
[----:B------:R-:W-:Y:S03]  /*d570*/  BSSY B1, `(.L_x_5880) ;  /* 0x0000070000017945 */ /* 0x000fe60003800000 */
[----:B------:R-:W-:-:S04]  /*d580*/  ISETP.NE.AND P2, PT, R9, 0x2, PT ;  /* 0x000000020900780c */ /* 0x000fc80003f45270 */
[----:B---34-:R-:W-:Y:S02]  /*d590*/  SEL R2, RZ, 0x1, P2 ;  /* 0x00000001ff027807 */ /* 0x018fe40001000000 */
[----:B------:R-:W-:Y:S02]  /*d5a0*/  SEL R16, R9, RZ, P2 ;  /* 0x000000ff09107207 */ /* 0x000fe40001000000 */
[----:B------:R-:W-:Y:S01]  /*d5b0*/  LOP3.LUT R17, R17, R2, RZ, 0x3c, !PT ;  /* 0x0000000211117212 */ /* 0x000fe200078e3cff */
[----:B------:R-:W-:Y:S06]  /*d5c0*/  @!P6 BRA `(.L_x_5881) ;  /* 0x0000000400a8e947 */ /* 0x000fec0003800000 */
[----:B------:R-:W-:Y:S01]  /*d5d0*/  VIADD R10, R8, 0xffffffff ;  /* 0xffffffff080a7836 */ /* 0x000fe20000000000 */
[----:B------:R-:W-:Y:S06]  /*d5e0*/  @!P0 BRA `(.L_x_5882) ;  /* 0x0000000000488947 */ /* 0x000fec0003800000 */
[----:B------:R-:W1:Y:S01]  /*d5f0*/  LDC R9, c[0x0][0x41c] ;  /* 0x00010700ff097b82 */ /* 0x000e620000000800 */
[----:B------:R-:W-:Y:S01]  /*d600*/  MOV R11, R10 ;  /* 0x0000000a000b7202 */ /* 0x000fe20000000f00 */
[----:B------:R-:W-:-:S04]  /*d610*/  IMAD R13, R7, UR4, RZ ;  /* 0x00000004070d7c24 */ /* 0x000fc8000f8e02ff */
[----:B------:R-:W-:Y:S02]  /*d620*/  IMAD R13, R6, UR5, R13 ;  /* 0x00000005060d7c24 */ /* 0x000fe4000f8e020d */
[----:B------:R-:W3:Y:S01]  /*d630*/  LDC.64 R4, c[0x0][0x3f8] ;  /* 0x0000fe00ff047b82 */ /* 0x000ee20000000a00 */
[----:B-1----:R-:W-:-:S13]  /*d640*/  ISETP.NE.AND P2, PT, R9, 0x1, PT ;  /* 0x000000010900780c */ /* 0x002fda0003f45270 */
[----:B--2---:R-:W1:Y:S02]  /*d650*/  @P2 LDC.64 R2, c[0x0][0x420] ;  /* 0x00010800ff022b82 */ /* 0x004e640000000a00 */
[----:B-1----:R-:W-:-:S05]  /*d660*/  @P2 IMAD.HI.U32 R2, R10, R2, RZ ;  /* 0x000000020a022227 */ /* 0x002fca00078e00ff */
[----:B------:R-:W-:-:S04]  /*d670*/  @P2 SHF.R.U32.HI R11, RZ, R3, R2 ;  /* 0x00000003ff0b2219 */ /* 0x000fc80000011602 */
[----:B------:R-:W-:Y:S02]  /*d680*/  SHF.R.S32.HI R3, RZ, 0x1f, R11 ;  /* 0x0000001fff037819 */ /* 0x000fe4000001140b */
[----:B------:R-:W-:-:S05]  /*d690*/  MOV R2, R11 ;  /* 0x0000000b00027202 */ /* 0x000fca0000000f00 */
[----:B------:R-:W-:-:S05]  /*d6a0*/  IMAD.WIDE.U32 R2, R6, UR4, R2 ;  /* 0x0000000406027c25 */ /* 0x000fca000f8e0002 */
[----:B------:R-:W-:Y:S02]  /*d6b0*/  IADD3 R3, R13, R3, RZ ;  /* 0x000000030d037210 */ /* 0x000fe40007ffe0ff */
[----:B---3--:R-:W-:-:S04]  /*d6c0*/  LEA R4, P2, R2, R4, 0x2 ;  /* 0x0000000402047211 */ /* 0x008fc800078410ff */
[----:B------:R-:W-:-:S05]  /*d6d0*/  LEA.HI.X R5, R2, R5, R3, 0x2, P2 ;  /* 0x0000000502057211 */ /* 0x000fca00010f1403 */
[----:B------:R1:W5:Y:S01]  /*d6e0*/  LDG.E R4, desc[UR50][R4.64] ;  /* 0x0000003204047981 */ /* 0x000362000c1e1900 */
[----:B------:R-:W-:-:S05]  /*d6f0*/  IADD3 R2, -R11, RZ, RZ ;  /* 0x000000ff0b027210 */ /* 0x000fca0007ffe1ff */
[----:B------:R-:W-:-:S07]  /*d700*/  IMAD R10, R9, R2, R10 ;  /* 0x00000002090a7224 */ /* 0x000fce00078e020a */
.L_x_5882:
[----:B------:R-:W1:Y:S01]  /*d710*/  S2R R2, SR_TID.X ;  /* 0x0000000000027919 */ /* 0x000e620000002100 */
[----:B--2---:R-:W-:Y:S02]  /*d720*/  SHF.L.U32 R3, R17, 0x1f, RZ ;  /* 0x0000001f11037819 */ /* 0x004fe400000006ff */
[----:B-1----:R-:W-:Y:S02]  /*d730*/  LOP3.LUT R5, R2, 0x7f, RZ, 0xc0, !PT ;  /* 0x0000007f02057812 */ /* 0x002fe400078ec0ff */
[----:B------:R-:W-:Y:S02]  /*d740*/  LEA R2, R16, UR37, 0x3 ;  /* 0x0000002510027c11 */ /* 0x000fe4000f8e18ff */
[----:B------:R-:W-:Y:S02]  /*d750*/  ISETP.NE.AND P2, PT, R5, RZ, PT ;  /* 0x000000ff0500720c */ /* 0x000fe40003f45270 */
[----:B------:R-:W1:Y:S02]  /*d760*/  SYNCS.PHASECHK.TRANS64.TRYWAIT P3, [R2+URZ+0x28c40], R3 ;  /* 0x028c4003020075a7 */ /* 0x000e64000806017f */
[----:B-1----:R-:W-:Y:S09]  /*d770*/  @!P3 BRA `(.L_x_5883) ;  /* 0x000000100058b947 */ /* 0x002ff20003800000 */
.L_x_5915:
[----:B------:R-:W-:Y:S05]  /*d780*/  @P2 BRA `(.L_x_5884) ;  /* 0x0000000000142947 */ /* 0x000fea0003800000 */
[----:B------:R-:W-:Y:S01]  /*d790*/  ISETP.NE.AND P3, PT, R19, RZ, PT ;  /* 0x000000ff1300720c */ /* 0x000fe20003f65270 */
[----:B------:R-:W-:-:S04]  /*d7a0*/  IMAD.MOV.U32 R5, RZ, RZ, 0x2000 ;  /* 0x00002000ff057424 */ /* 0x000fc800078e00ff */
[----:B------:R2:W-:Y:S08]  /*d7b0*/  SYNCS.ARRIVE.TRANS64 RZ, [R2+URZ+0x28c30], R5 ;  /* 0x028c300502ff79a7 */ /* 0x0005f0000800003f */
[----:B------:R-:W-:Y:S05]  /*d7c0*/  @!P3 BRA `(.L_x_5884) ;  /* 0x000000000004b947 */ /* 0x000fea0003800000 */
[----:B------:R-:W-:Y:S01]  /*d7d0*/  BPT.TRAP 0x1 ;  /* 0x000000040000795c */ /* 0x000fe20000300000 */
.L_x_5884:
        /* <DEDUP_REMOVED lines=17> */
.L_x_5916:
[----:B------:R-:W-:Y:S05]  /*d8f0*/  @P2 BRA `(.L_x_5886) ;  /* 0x0000000000142947 */ /* 0x000fea0003800000 */
[----:B------:R-:W-:Y:S02]  /*d900*/  ISETP.NE.AND P2, PT, R19, RZ, PT ;  /* 0x000000ff1300720c */ /* 0x000fe40003f45270 */
[----:B-1-3--:R-:W-:-:S04]  /*d910*/  MOV R3, 0x10000 ;  /* 0x0001000000037802 */ /* 0x00afc80000000f00 */
[----:B------:R4:W-:Y:S07]  /*d920*/  SYNCS.ARRIVE.TRANS64 RZ, [R2+URZ+0x28c50], R3 ;  /* 0x028c500302ff79a7 */ /* 0x0009ee000800003f */
[----:B------:R-:W-:Y:S05]  /*d930*/  @!P2 BRA `(.L_x_5886) ;  /* 0x000000000004a947 */ /* 0x000fea0003800000 */
[----:B------:R-:W-:Y:S01]  /*d940*/  BPT.TRAP 0x1 ;  /* 0x000000040000795c */ /* 0x000fe20000300000 */
.L_x_5886:
        /* <DEDUP_REMOVED lines=50> */
.L_x_5881:
[----:B------:R-:W-:Y:S05]  /*dc70*/  BSYNC B1 ;  /* 0x0000000000017941 */ /* 0x000fea0003800000 */
.L_x_5880:
[C---:B------:R-:W-:Y:S02]  /*dc80*/  ISETP.GT.AND P2, PT, R8.reuse, 0x1, PT ;  /* 0x000000010800780c */ /* 0x040fe40003f44270 */
[----:B------:R-:W-:-:S11]  /*dc90*/  IADD3 R8, R8, -0x2, RZ ;  /* 0xfffffffe08087810 */ /* 0x000fd60007ffe0ff */
[----:B------:R-:W-:Y:S05]  /*dca0*/  @P2 BRA `(.L_x_5887) ;  /* 0xfffffff000602947 */ /* 0x000fea000383ffff */
.L_x_5872:
[----:B------:R-:W-:Y:S05]  /*dcb0*/  BSYNC B0 ;  /* 0x0000000000007941 */ /* 0x000fea0003800000 */
.L_x_5863:
        /* <DEDUP_REMOVED lines=18> */
.L_x_5889:
[----:B------:R-:W-:Y:S05]  /*dde0*/  BSYNC B0 ;  /* 0x0000000000007941 */ /* 0x000fea0003800000 */
.L_x_5888:
[----:B------:R-:W-:Y:S01]  /*ddf0*/  SEL R16, R16, RZ, P0 ;  /* 0x000000ff10107207 */ /* 0x000fe20000000000 */
[----:B------:R-:W-:-:S07]  /*de00*/  IMAD.MOV.U32 R13, RZ, RZ, R18 ;  /* 0x000000ffff0d7224 */ /* 0x000fce00078e0012 */
.L_x_5848:
[----:B------:R-:W-:Y:S05]  /*de10*/  BSYNC B6 ;  /* 0x0000000000067941 */ /* 0x000fea0003800000 */
.L_x_5846:
[----:B------:R-:W-:-:S03]  /*de20*/  UMOV UR6, 0xffffffff ;  /* 0xffffffff00067882 */ /* 0x000fc60000000000 */
[----:B------:R-:W-:Y:S05]  /*de30*/  BRA.DIV UR6, `(.L_x_5890) ;  /* 0x0000000a06d07947 */ /* 0x000fea000b800000 */
[----:B------:R1:W1:Y:S02]  /*de40*/  SHFL.IDX PT, R14, R13, RZ, 0x1f ;  /* 0x00001fff0d0e7589 */ /* 0x00026400000e0000 */
.L_x_5919:
        /* <DEDUP_REMOVED lines=12> */
.L_x_5843:
        /* <DEDUP_REMOVED lines=11> */
.L_x_5920:
        /* <DEDUP_REMOVED lines=14> */
.L_x_5895:
[----:B------:R-:W-:Y:S02]  /*e0a0*/  IADD3 R3, R7, 0x28c40, RZ ;  /* 0x00028c4007037810 */ /* 0x000fe40007ffe0ff */
        /* <DEDUP_REMOVED lines=8> */
[----:B------:R-:W-:Y:S02]  /*e130*/  SHF.L.U32 R0, R17, 0x1f, RZ ;  /* 0x0000001f11007819 */ /* 0x000fe400000006ff */
[----:B------:R-:W-:Y:S01]  /*e140*/  LEA R3, R2, R3, 0x3 ;  /* 0x0000000302037211 */ /* 0x000fe200078e18ff */
[----:B-1----:R-:W-:Y:S06]  /*e150*/  @!P0 BRA `(.L_x_5896) ;  /* 0x0000000800408947 */ /* 0x002fec0003800000 */
.L_x_5921:
[----:B------:R-:W2:Y:S02]  /*e160*/  SYNCS.PHASECHK.TRANS64.TRYWAIT P0, [R3+URZ], R0 ;  /* 0x00000000030075a7 */ /* 0x000ea4000800017f */
[----:B--2---:R-:W-:Y:S05]  /*e170*/  @!P0 BRA `(.L_x_5897) ;  /* 0x00000008004c8947 */ /* 0x004fea0003800000 */
.L_x_5922:
[----:B------:R-:W-:Y:S05]  /*e180*/  @!P2 BRA `(.L_x_5898) ;  /* 0x000000000004a947 */ /* 0x000fea0003800000 */
[----:B------:R-:W-:Y:S01]  /*e190*/  BPT.TRAP 0x1 ;  /* 0x000000040000795c */ /* 0x000fe20000300000 */
.L_x_5898:
[----:B--2---:R-:W-:-:S04]  /*e1a0*/  IADD3 R3, R7, 0x28c60, RZ ;  /* 0x00028c6007037810 */ /* 0x004fc80007ffe0ff */
[----:B-1----:R-:W-:-:S04]  /*e1b0*/  LEA R5, R16, R3, 0x3 ;  /* 0x0000000310057211 */ /* 0x002fc800078e18ff */
[----:B------:R-:W1:Y:S02]  /*e1c0*/  SYNCS.PHASECHK.TRANS64.TRYWAIT P0, [R5+URZ], R4 ;  /* 0x00000004050075a7 */ /* 0x000e64000800017f */
[----:B-1----:R-:W-:Y:S05]  /*e1d0*/  @!P0 BRA `(.L_x_5899) ;  /* 0x0000000800488947 */ /* 0x002fea0003800000 */
.L_x_5923:
[----:B------:R-:W-:-:S07]  /*e1e0*/  IMAD R3, R2, 0x8, R3 ;  /* 0x0000000802037824 */ /* 0x000fce00078e0203 */
.L_x_5900:
[----:B--2---:R2:W3:Y:S02]  /*e1f0*/  SYNCS.PHASECHK.TRANS64.TRYWAIT P0, [R3+URZ], R0 ;  /* 0x00000000030075a7 */ /* 0x0044e4000800017f */
[----:B---3--:R-:W-:Y:S05]  /*e200*/  @!P0 NANOSLEEP.SYNCS 0x989680 ;  /* 0x009896800000895d */ /* 0x008fea0003900000 */
[----:B------:R-:W3:Y:S02]  /*e210*/  @!P0 SYNCS.PHASECHK.TRANS64 P0, [R3+URZ], R0 ;  /* 0x00000000030085a7 */ /* 0x000ee4000800007f */
[----:B---3--:R-:W-:Y:S05]  /*e220*/  @!P0 BRA `(.L_x_5900) ;  /* 0xfffffffc00f08947 */ /* 0x008fea000383ffff */
.L_x_5894:
[----:B------:R-:W-:Y:S05]  /*e230*/  BSYNC B0 ;  /* 0x0000000000007941 */ /* 0x000fea0003800000 */
.L_x_5893:
[----:B------:R-:W-:Y:S05]  /*e240*/  EXIT ;  /* 0x000000000000794d */ /* 0x000fea0003800000 */
.L_x_5795:
[----:B-1----:R-:W-:-:S04]  /*e250*/  MOV R3, UR16 ;  /* 0x0000001000037c02 */ /* 0x002fc80008000f00 */
[----:B------:R1:W2:Y:S03]  /*e260*/  SYNCS.PHASECHK.TRANS64.TRYWAIT P0, [R3+URZ+0x28c50], R0 ;  /* 0x028c5000030075a7 */ /* 0x0002a6000800017f */
[----:B--2---:R-:W-:Y:S05]  /*e270*/  @!P0 NANOSLEEP.SYNCS 0x989680 ;  /* 0x009896800000895d */ /* 0x004fea0003900000 */
[----:B------:R-:W2:Y:S02]  /*e280*/  @!P0 SYNCS.PHASECHK.TRANS64 P0, [R3+URZ+0x28c50], R0 ;  /* 0x028c5000030085a7 */ /* 0x000ea4000800007f */
[----:B--2---:R-:W-:Y:S05]  /*e290*/  @!P0 BRA `(.L_x_5795) ;  /* 0xfffffffc00ec8947 */ /* 0x004fea000383ffff */
[----:B------:R-:W-:Y:S05]  /*e2a0*/  BRA `(.L_x_5901) ;  /* 0xffffff34006c7947 */ /* 0x000fea000383ffff */
.L_x_5800:
[----:B--2---:R-:W-:-:S04]  /*e2b0*/  MOV R4, UR6 ;  /* 0x0000000600047c02 */ /* 0x004fc80008000f00 */
[----:B------:R2:W3:Y:S03]  /*e2c0*/  SYNCS.PHASECHK.TRANS64.TRYWAIT P0, [R4+URZ+0x28c50], R3 ;  /* 0x028c5003040075a7 */ /* 0x0004e6000800017f */
[----:B---3--:R-:W-:Y:S05]  /*e2d0*/  @!P0 NANOSLEEP.SYNCS 0x989680 ;  /* 0x009896800000895d */ /* 0x008fea0003900000 */
[----:B------:R-:W3:Y:S02]  /*e2e0*/  @!P0 SYNCS.PHASECHK.TRANS64 P0, [R4+URZ+0x28c50], R3 ;  /* 0x028c5003040085a7 */ /* 0x000ee4000800007f */
[----:B---3--:R-:W-:Y:S05]  /*e2f0*/  @!P0 BRA `(.L_x_5800) ;  /* 0xfffffffc00ec8947 */ /* 0x008fea000383ffff */
[----:B------:R-:W-:Y:S05]  /*e300*/  BRA `(.L_x_5799) ;  /* 0xffffff4000807947 */ /* 0x000fea000383ffff */
.L_x_5803:
[----:B-1----:R-:W-:-:S04]  /*e310*/  MOV R3, UR48 ;  /* 0x0000003000037c02 */ /* 0x002fc80008000f00 */
[----:B------:R1:W2:Y:S03]  /*e320*/  SYNCS.PHASECHK.TRANS64.TRYWAIT P1, [R3+URZ+0x28c00], R0 ;  /* 0x028c0000030075a7 */ /* 0x0002a6000802017f */
[----:B--2---:R-:W-:Y:S05]  /*e330*/  @!P1 NANOSLEEP.SYNCS 0x989680 ;  /* 0x009896800000995d */ /* 0x004fea0003900000 */
[----:B------:R-:W2:Y:S02]  /*e340*/  @!P1 SYNCS.PHASECHK.TRANS64 P1, [R3+URZ+0x28c00], R0 ;  /* 0x028c0000030095a7 */ /* 0x000ea4000802007f */
[----:B--2---:R-:W-:Y:S05]  /*e350*/  @!P1 BRA `(.L_x_5803) ;  /* 0xfffffffc00ec9947 */ /* 0x004fea000383ffff */
[----:B------:R-:W-:Y:S05]  /*e360*/  BRA `(.L_x_5902) ;  /* 0xffffff4c00e87947 */ /* 0x000fea000383ffff */
.L_x_5807:
[----:B---3--:R3:W4:Y:S02]  /*e370*/  SYNCS.PHASECHK.TRANS64.TRYWAIT P1, [R7+URZ+0x28c30], R8 ;  /* 0x028c3008070075a7 */ /* 0x008724000802017f */
[----:B----4-:R-:W-:Y:S05]  /*e380*/  @!P1 NANOSLEEP.SYNCS 0x989680 ;  /* 0x009896800000995d */ /* 0x010fea0003900000 */
[----:B------:R-:W4:Y:S02]  /*e390*/  @!P1 SYNCS.PHASECHK.TRANS64 P1, [R7+URZ+0x28c30], R8 ;  /* 0x028c3008070095a7 */ /* 0x000f24000802007f */
[----:B----4-:R-:W-:Y:S05]  /*e3a0*/  @!P1 BRA `(.L_x_5807) ;  /* 0xfffffffc00f09947 */ /* 0x010fea000383ffff */
[----:B------:R-:W-:Y:S05]  /*e3b0*/  BRA `(.L_x_5806) ;  /* 0xffffff5000047947 */ /* 0x000fea000383ffff */
.L_x_5811:
[----:B----4-:R4:W1:Y:S02]  /*e3c0*/  SYNCS.PHASECHK.TRANS64.TRYWAIT P2, [R7+URZ+0x28c50], R8 ;  /* 0x028c5008070075a7 */ /* 0x010864000804017f */
[----:B-1----:R-:W-:Y:S05]  /*e3d0*/  @!P2 NANOSLEEP.SYNCS 0x989680 ;  /* 0x009896800000a95d */ /* 0x002fea0003900000 */
[----:B------:R-:W1:Y:S02]  /*e3e0*/  @!P2 SYNCS.PHASECHK.TRANS64 P2, [R7+URZ+0x28c50], R8 ;  /* 0x028c50080700a5a7 */ /* 0x000e64000804007f */
[----:B-1----:R-:W-:Y:S05]  /*e3f0*/  @!P2 BRA `(.L_x_5811) ;  /* 0xfffffffc00f0a947 */ /* 0x002fea000383ffff */
[----:B------:R-:W-:Y:S05]  /*e400*/  BRA `(.L_x_5810) ;  /* 0xffffff64007c7947 */ /* 0x000fea000383ffff */
.L_x_5816:
[----:B---3--:R-:W-:-:S04]  /*e410*/  MOV R4, UR30 ;  /* 0x0000001e00047c02 */ /* 0x008fc80008000f00 */
[----:B------:R3:W4:Y:S03]  /*e420*/  SYNCS.PHASECHK.TRANS64.TRYWAIT P2, [R4+URZ+0x28c30], R7 ;  /* 0x028c3007040075a7 */ /* 0x000726000804017f */
[----:B----4-:R-:W-:Y:S05]  /*e430*/  @!P2 NANOSLEEP.SYNCS 0x989680 ;  /* 0x009896800000a95d */ /* 0x010fea0003900000 */
[----:B------:R-:W4:Y:S02]  /*e440*/  @!P2 SYNCS.PHASECHK.TRANS64 P2, [R4+URZ+0x28c30], R7 ;  /* 0x028c30070400a5a7 */ /* 0x000f24000804007f */
[----:B----4-:R-:W-:Y:S05]  /*e450*/  @!P2 BRA `(.L_x_5816) ;  /* 0xfffffffc00eca947 */ /* 0x010fea000383ffff */
[----:B------:R-:W-:Y:S05]  /*e460*/  BRA `(.L_x_5815) ;  /* 0xffffff6800807947 */ /* 0x000fea000383ffff */
.L_x_5820:
[----:B---3--:R3:W4:Y:S02]  /*e470*/  SYNCS.PHASECHK.TRANS64.TRYWAIT P2, [R170+URZ+0x28c50], R7 ;  /* 0x028c5007aa0075a7 */ /* 0x008724000804017f */
[----:B----4-:R-:W-:Y:S05]  /*e480*/  @!P2 NANOSLEEP.SYNCS 0x989680 ;  /* 0x009896800000a95d */ /* 0x010fea0003900000 */
[----:B------:R-:W4:Y:S02]  /*e490*/  @!P2 SYNCS.PHASECHK.TRANS64 P2, [R170+URZ+0x28c50], R7 ;  /* 0x028c5007aa00a5a7 */ /* 0x000f24000804007f */
[----:B----4-:R-:W-:Y:S05]  /*e4a0*/  @!P2 BRA `(.L_x_5820) ;  /* 0xfffffffc00f0a947 */ /* 0x010fea000383ffff */
[----:B------:R-:W-:Y:S05]  /*e4b0*/  BRA `(.L_x_5819) ;  /* 0xffffff8400e87947 */ /* 0x000fea000383ffff */
.L_x_5826:
[----:B----4-:R-:W-:-:S04]  /*e4c0*/  IMAD.U32 R4, RZ, RZ, UR24 ;  /* 0x00000018ff047e24 */ /* 0x010fc8000f8e00ff */
[----:B------:R4:W1:Y:S03]  /*e4d0*/  SYNCS.PHASECHK.TRANS64.TRYWAIT P2, [R4+URZ+0x28c30], R7 ;  /* 0x028c3007040075a7 */ /* 0x000866000804017f */
[----:B-1----:R-:W-:Y:S05]  /*e4e0*/  @!P2 NANOSLEEP.SYNCS 0x989680 ;  /* 0x009896800000a95d */ /* 0x002fea0003900000 */
[----:B------:R-:W1:Y:S02]  /*e4f0*/  @!P2 SYNCS.PHASECHK.TRANS64 P2, [R4+URZ+0x28c30], R7 ;  /* 0x028c30070400a5a7 */ /* 0x000e64000804007f */
[----:B-1----:R-:W-:Y:S05]  /*e500*/  @!P2 BRA `(.L_x_5826) ;  /* 0xfffffffc00eca947 */ /* 0x002fea000383ffff */
[----:B------:R-:W-:Y:S05]  /*e510*/  BRA `(.L_x_5825) ;  /* 0xffffff8800d47947 */ /* 0x000fea000383ffff */
.L_x_5830:
[----:B--2---:R2:W4:Y:S02]  /*e520*/  SYNCS.PHASECHK.TRANS64.TRYWAIT P2, [R168+URZ+0x28c50], R7 ;  /* 0x028c5007a80075a7 */ /* 0x004524000804017f */
[----:B----4-:R-:W-:Y:S05]  /*e530*/  @!P2 NANOSLEEP.SYNCS 0x989680 ;  /* 0x009896800000a95d */ /* 0x010fea0003900000 */
[----:B------:R-:W4:Y:S02]  /*e540*/  @!P2 SYNCS.PHASECHK.TRANS64 P2, [R168+URZ+0x28c50], R7 ;  /* 0x028c5007a800a5a7 */ /* 0x000f24000804007f */
[----:B----4-:R-:W-:Y:S05]  /*e550*/  @!P2 BRA `(.L_x_5830) ;  /* 0xfffffffc00f0a947 */ /* 0x010fea000383ffff */
[----:B------:R-:W-:Y:S05]  /*e560*/  BRA `(.L_x_5829) ;  /* 0xffffffa000f87947 */ /* 0x000fea000383ffff */
.L_x_5852:
[----:B------:R-:W1:Y:S01]  /*e570*/  S2R R7, SR_TID.X ;  /* 0x0000000000077919 */ /* 0x000e620000002100 */
[----:B------:R-:W-:Y:S02]  /*e580*/  MOV R12, RZ ;  /* 0x000000ff000c7202 */ /* 0x000fe40000000f00 */
[----:B------:R-:W-:Y:S02]  /*e590*/  MOV R11, 0x1f ;  /* 0x0000001f000b7802 */ /* 0x000fe40000000f00 */
[----:B------:R-:W-:Y:S02]  /*e5a0*/  MOV R15, 0xffffffff ;  /* 0xffffffff000f7802 */ /* 0x000fe40000000f00 */
[----:B-1----:R-:W-:-:S04]  /*e5b0*/  SHF.R.U32.HI R7, RZ, 0x5, R7 ;  /* 0x00000005ff077819 */ /* 0x002fc80000011607 */
[----:B------:R-:W-:-:S04]  /*e5c0*/  LOP3.LUT R7, R7, 0x3, RZ, 0xc0, !PT ;  /* 0x0000000307077812 */ /* 0x000fc800078ec0ff */
[----:B------:R-:W-:-:S07]  /*e5d0*/  MOV R13, R7 ;  /* 0x00000007000d7202 */ /* 0x000fce0000000f00 */
[----:B------:R-:W-:Y:S05]  /*e5e0*/  WARPSYNC.COLLECTIVE R15, `(.L_x_5903) ;  /* 0x000000000f087348 */ /* 0x000fea0003c00000 */
[----:B------:R1:W2:Y:S02]  /*e5f0*/  SHFL.IDX P6, R14, R13, R12, R11 ;  /* 0x0000000c0d0e7389 */ /* 0x0002a400000c000b */
[----:B-12---:R-:W-:Y:S01]  /*e600*/  ENDCOLLECTIVE ;  /* 0x000000000000791b */ /* 0x006fe20003800000 */
.L_x_5903:
[----:B------:R-:W-:Y:S05]  /*e610*/  BRA `(.L_x_5904) ;  /* 0xffffffd400b87947 */ /* 0x000fea000383ffff */
.L_x_5853:
[----:B------:R-:W-:Y:S01]  /*e620*/  BSSY B0, `(.L_x_5905) ;  /* 0x0000006000007945 */ /* 0x000fe20003800000 */
[----:B------:R-:W-:-:S07]  /*e630*/  IMAD.MOV.U32 R15, RZ, RZ, -0x1 ;  /* 0xffffffffff0f7424 */ /* 0x000fce00078e00ff */
[----:B------:R-:W-:Y:S05]  /*e640*/  WARPSYNC.COLLECTIVE R15, `(.L_x_5906) ;  /* 0x000000000f0c7348 */ /* 0x000fea0003c00000 */
[----:B------:R-:W-:Y:S02]  /*e650*/  ELECT P6, UR62, PT ;  /* 0x00000000003e782f */ /* 0x000fe400038c0000 */
[----:B------:R-:W-:Y:S01]  /*e660*/  MOV R14, UR62 ;  /* 0x0000003e000e7c02 */ /* 0x000fe20008000f00 */
[----:B------:R-:W-:Y:S10]  /*e670*/  ENDCOLLECTIVE ;  /* 0x000000000000791b */ /* 0x000ff40003800000 */
.L_x_5906:
[----:B------:R-:W-:Y:S05]  /*e680*/  BSYNC B0 ;  /* 0x0000000000007941 */ /* 0x000fea0003800000 */
.L_x_5905:
[----:B------:R-:W-:Y:S05]  /*e690*/  BRA `(.L_x_5907) ;  /* 0xffffffd400a87947 */ /* 0x000fea000383ffff */
.L_x_5856:
[----:B-1----:R1:W2:Y:S02]  /*e6a0*/  SYNCS.PHASECHK.TRANS64.TRYWAIT P2, [R8+URZ+0x28c40], R5 ;  /* 0x028c4005080075a7 */ /* 0x0022a4000804017f */
[----:B--2---:R-:W-:Y:S05]  /*e6b0*/  @!P2 NANOSLEEP.SYNCS 0x989680 ;  /* 0x009896800000a95d */ /* 0x004fea0003900000 */
[----:B------:R-:W2:Y:S02]  /*e6c0*/  @!P2 SYNCS.PHASECHK.TRANS64 P2, [R8+URZ+0x28c40], R5 ;  /* 0x028c40050800a5a7 */ /* 0x000ea4000804007f */
[----:B--2---:R-:W-:Y:S05]  /*e6d0*/  @!P2 BRA `(.L_x_5856) ;  /* 0xfffffffc00f0a947 */ /* 0x004fea000383ffff */
[----:B------:R-:W-:Y:S05]  /*e6e0*/  BRA `(.L_x_5908) ;  /* 0xffffffd800047947 */ /* 0x000fea000383ffff */
.L_x_5858:
[----:B-1----:R-:W-:-:S04]  /*e6f0*/  MOV R8, UR37 ;  /* 0x0000002500087c02 */ /* 0x002fc80008000f00 */
[----:B------:R1:W2:Y:S03]  /*e700*/  SYNCS.PHASECHK.TRANS64.TRYWAIT P2, [R8+URZ+0x28c20], R5 ;  /* 0x028c2005080075a7 */ /* 0x0002a6000804017f */
[----:B--2---:R-:W-:Y:S05]  /*e710*/  @!P2 NANOSLEEP.SYNCS 0x989680 ;  /* 0x009896800000a95d */ /* 0x004fea0003900000 */
[----:B------:R-:W2:Y:S02]  /*e720*/  @!P2 SYNCS.PHASECHK.TRANS64 P2, [R8+URZ+0x28c20], R5 ;  /* 0x028c20050800a5a7 */ /* 0x000ea4000804007f */
[----:B--2---:R-:W-:Y:S05]  /*e730*/  @!P2 BRA `(.L_x_5858) ;  /* 0xfffffffc00eca947 */ /* 0x004fea000383ffff */
[----:B------:R-:W-:Y:S05]  /*e740*/  BRA `(.L_x_5909) ;  /* 0xffffffd800a47947 */ /* 0x000fea000383ffff */
.L_x_5861:
[----:B-1----:R1:W2:Y:S02]  /*e750*/  SYNCS.PHASECHK.TRANS64.TRYWAIT P2, [R8+URZ+0x28c60], R5 ;  /* 0x028c6005080075a7 */ /* 0x0022a4000804017f */
[----:B--2---:R-:W-:Y:S05]  /*e760*/  @!P2 NANOSLEEP.SYNCS 0x989680 ;  /* 0x009896800000a95d */ /* 0x004fea0003900000 */
[----:B------:R-:W2:Y:S02]  /*e770*/  @!P2 SYNCS.PHASECHK.TRANS64 P2, [R8+URZ+0x28c60], R5 ;  /* 0x028c60050800a5a7 */ /* 0x000ea4000804007f */
[----:B--2---:R-:W-:Y:S05]  /*e780*/  @!P2 BRA `(.L_x_5861) ;  /* 0xfffffffc00f0a947 */ /* 0x004fea000383ffff */
[----:B------:R-:W-:Y:S05]  /*e790*/  BRA `(.L_x_5910) ;  /* 0xffffffd800b87947 */ /* 0x000fea000383ffff */
.L_x_5868:
[----:B-1----:R1:W2:Y:S02]  /*e7a0*/  SYNCS.PHASECHK.TRANS64.TRYWAIT P3, [R2+URZ+0x28c40], R3 ;  /* 0x028c4003020075a7 */ /* 0x0022a4000806017f */
[----:B--2---:R-:W-:Y:S05]  /*e7b0*/  @!P3 NANOSLEEP.SYNCS 0x989680 ;  /* 0x009896800000b95d */ /* 0x004fea0003900000 */
[----:B------:R-:W2:Y:S02]  /*e7c0*/  @!P3 SYNCS.PHASECHK.TRANS64 P3, [R2+URZ+0x28c40], R3 ;  /* 0x028c40030200b5a7 */ /* 0x000ea4000806007f */
[----:B--2---:R-:W-:Y:S05]  /*e7d0*/  @!P3 BRA `(.L_x_5868) ;  /* 0xfffffffc00f0b947 */ /* 0x004fea000383ffff */
[----:B------:R-:W-:Y:S05]  /*e7e0*/  BRA `(.L_x_5911) ;  /* 0xffffffe0003c7947 */ /* 0x000fea000383ffff */
.L_x_5870:
[----:B--2---:R2:W3:Y:S02]  /*e7f0*/  SYNCS.PHASECHK.TRANS64.TRYWAIT P3, [R2+URZ+0x28c60], R3 ;  /* 0x028c6003020075a7 */ /* 0x0044e4000806017f */
[----:B---3--:R-:W-:Y:S05]  /*e800*/  @!P3 NANOSLEEP.SYNCS 0x989680 ;  /* 0x009896800000b95d */ /* 0x008fea0003900000 */
[----:B------:R-:W3:Y:S02]  /*e810*/  @!P3 SYNCS.PHASECHK.TRANS64 P3, [R2+URZ+0x28c60], R3 ;  /* 0x028c60030200b5a7 */ /* 0x000ee4000806007f */
[----:B---3--:R-:W-:Y:S05]  /*e820*/  @!P3 BRA `(.L_x_5870) ;  /* 0xfffffffc00f0b947 */ /* 0x008fea000383ffff */
[----:B------:R-:W-:Y:S05]  /*e830*/  BRA `(.L_x_5912) ;  /* 0xffffffe000847947 */ /* 0x000fea000383ffff */
.L_x_5876:
[----:B-1----:R1:W2:Y:S02]  /*e840*/  SYNCS.PHASECHK.TRANS64.TRYWAIT P3, [R3+URZ+0x28c40], R2 ;  /* 0x028c4002030075a7 */ /* 0x0022a4000806017f */
[----:B--2---:R-:W-:Y:S05]  /*e850*/  @!P3 NANOSLEEP.SYNCS 0x989680 ;  /* 0x009896800000b95d */ /* 0x004fea0003900000 */
[----:B------:R-:W2:Y:S02]  /*e860*/  @!P3 SYNCS.PHASECHK.TRANS64 P3, [R3+URZ+0x28c40], R2 ;  /* 0x028c40020300b5a7 */ /* 0x000ea4000806007f */
[----:B--2---:R-:W-:Y:S05]  /*e870*/  @!P3 BRA `(.L_x_5876) ;  /* 0xfffffffc00f0b947 */ /* 0x004fea000383ffff */
[----:B------:R-:W-:Y:S05]  /*e880*/  BRA `(.L_x_5913) ;  /* 0xffffffe400f47947 */ /* 0x000fea000383ffff */
.L_x_5878:
[----:B---3--:R3:W4:Y:S02]  /*e890*/  SYNCS.PHASECHK.TRANS64.TRYWAIT P3, [R3+URZ+0x28c60], R2 ;  /* 0x028c6002030075a7 */ /* 0x008724000806017f */
[----:B----4-:R-:W-:Y:S05]  /*e8a0*/  @!P3 NANOSLEEP.SYNCS 0x989680 ;  /* 0x009896800000b95d */ /* 0x010fea0003900000 */
[----:B------:R-:W4:Y:S02]  /*e8b0*/  @!P3 SYNCS.PHASECHK.TRANS64 P3, [R3+URZ+0x28c60], R2 ;  /* 0x028c60020300b5a7 */ /* 0x000f24000806007f */
[----:B----4-:R-:W-:Y:S05]  /*e8c0*/  @!P3 BRA `(.L_x_5878) ;  /* 0xfffffffc00f0b947 */ /* 0x010fea000383ffff */
[----:B------:R-:W-:Y:S05]  /*e8d0*/  BRA `(.L_x_5914) ;  /* 0xffffffe8003c7947 */ /* 0x000fea000383ffff */
.L_x_5883:
[----:B-1----:R1:W2:Y:S02]  /*e8e0*/  SYNCS.PHASECHK.TRANS64.TRYWAIT P3, [R2+URZ+0x28c40], R3 ;  /* 0x028c4003020075a7 */ /* 0x0022a4000806017f */
[----:B--2---:R-:W-:Y:S05]  /*e8f0*/  @!P3 NANOSLEEP.SYNCS 0x989680 ;  /* 0x009896800000b95d */ /* 0x004fea0003900000 */
[----:B------:R-:W2:Y:S02]  /*e900*/  @!P3 SYNCS.PHASECHK.TRANS64 P3, [R2+URZ+0x28c40], R3 ;  /* 0x028c40030200b5a7 */ /* 0x000ea4000806007f */
[----:B--2---:R-:W-:Y:S05]  /*e910*/  @!P3 BRA `(.L_x_5883) ;  /* 0xfffffffc00f0b947 */ /* 0x004fea000383ffff */
[----:B------:R-:W-:Y:S05]  /*e920*/  BRA `(.L_x_5915) ;  /* 0xffffffec00947947 */ /* 0x000fea000383ffff */
.L_x_5885:
[----:B---3--:R3:W4:Y:S02]  /*e930*/  SYNCS.PHASECHK.TRANS64.TRYWAIT P3, [R2+URZ+0x28c60], R3 ;  /* 0x028c6003020075a7 */ /* 0x008724000806017f */
[----:B----4-:R-:W-:Y:S05]  /*e940*/  @!P3 NANOSLEEP.SYNCS 0x989680 ;  /* 0x009896800000b95d */ /* 0x010fea0003900000 */
[----:B------:R-:W4:Y:S02]  /*e950*/  @!P3 SYNCS.PHASECHK.TRANS64 P3, [R2+URZ+0x28c60], R3 ;  /* 0x028c60030200b5a7 */ /* 0x000f24000806007f */
[----:B----4-:R-:W-:Y:S05]  /*e960*/  @!P3 BRA `(.L_x_5885) ;  /* 0xfffffffc00f0b947 */ /* 0x010fea000383ffff */
[----:B------:R-:W-:Y:S05]  /*e970*/  BRA `(.L_x_5916) ;  /* 0xffffffec00dc7947 */ /* 0x000fea000383ffff */
.L_x_5890:
[----:B------:R-:W-:Y:S01]  /*e980*/  BSSY B0, `(.L_x_5917) ;  /* 0x0000007000007945 */ /* 0x000fe20003800000 */
[----:B--2---:R-:W-:Y:S02]  /*e990*/  MOV R12, RZ ;  /* 0x000000ff000c7202 */ /* 0x004fe40000000f00 */
[----:B------:R-:W-:Y:S02]  /*e9a0*/  MOV R11, 0x1f ;  /* 0x0000001f000b7802 */ /* 0x000fe40000000f00 */
[----:B------:R-:W-:-:S07]  /*e9b0*/  MOV R15, 0xffffffff ;  /* 0xffffffff000f7802 */ /* 0x000fce0000000f00 */
[----:B-1-34-:R-:W-:Y:S05]  /*e9c0*/  WARPSYNC.COLLECTIVE R15, `(.L_x_5918) ;  /* 0x000000000f087348 */ /* 0x01afea0003c00000 */
[----:B------:R2:W1:Y:S02]  /*e9d0*/  SHFL.IDX P6, R14, R13, R12, R11 ;  /* 0x0000000c0d0e7389 */ /* 0x00046400000c000b */
[----:B-1234-:R-:W-:Y:S01]  /*e9e0*/  ENDCOLLECTIVE ;  /* 0x000000000000791b */ /* 0x01efe20003800000 */
.L_x_5918:
[----:B------:R-:W-:Y:S05]  /*e9f0*/  BSYNC B0 ;  /* 0x0000000000007941 */ /* 0x000fea0003800000 */
.L_x_5917:
[----:B------:R-:W-:Y:S05]  /*ea00*/  BRA `(.L_x_5919) ;  /* 0xfffffff400107947 */ /* 0x000fea000383ffff */
.L_x_5892:
[----:B-1----:R1:W2:Y:S02]  /*ea10*/  SYNCS.PHASECHK.TRANS64.TRYWAIT P0, [R7+URZ+0x28c20], R0 ;  /* 0x028c2000070075a7 */ /* 0x0022a4000800017f */
[----:B--2---:R-:W-:Y:S05]  /*ea20*/  @!P0 NANOSLEEP.SYNCS 0x989680 ;  /* 0x009896800000895d */ /* 0x004fea0003900000 */
[----:B------:R-:W2:Y:S02]  /*ea30*/  @!P0 SYNCS.PHASECHK.TRANS64 P0, [R7+URZ+0x28c20], R0 ;  /* 0x028c2000070085a7 */ /* 0x000ea4000800007f */
[----:B--2---:R-:W-:Y:S05]  /*ea40*/  @!P0 BRA `(.L_x_5892) ;  /* 0xfffffffc00f08947 */ /* 0x004fea000383ffff */
[----:B------:R-:W-:Y:S05]  /*ea50*/  BRA `(.L_x_5920) ;  /* 0xfffffff400587947 */ /* 0x000fea000383ffff */
.L_x_5896:
[----:B-1----:R1:W2:Y:S02]  /*ea60*/  SYNCS.PHASECHK.TRANS64.TRYWAIT P0, [R5+URZ], R4 ;  /* 0x00000004050075a7 */ /* 0x0022a4000800017f */
[----:B--2---:R-:W-:Y:S05]  /*ea70*/  @!P0 NANOSLEEP.SYNCS 0x989680 ;  /* 0x009896800000895d */ /* 0x004fea0003900000 */
[----:B------:R-:W2:Y:S02]  /*ea80*/  @!P0 SYNCS.PHASECHK.TRANS64 P0, [R5+URZ], R4 ;  /* 0x00000004050085a7 */ /* 0x000ea4000800007f */
[----:B--2---:R-:W-:Y:S05]  /*ea90*/  @!P0 BRA `(.L_x_5896) ;  /* 0xfffffffc00f08947 */ /* 0x004fea000383ffff */
[----:B------:R-:W-:Y:S05]  /*eaa0*/  BRA `(.L_x_5921) ;  /* 0xfffffff400ac7947 */ /* 0x000fea000383ffff */
.L_x_5897:
[----:B--2---:R2:W3:Y:S02]  /*eab0*/  SYNCS.PHASECHK.TRANS64.TRYWAIT P0, [R3+URZ], R0 ;  /* 0x00000000030075a7 */ /* 0x0044e4000800017f */
[----:B---3--:R-:W-:Y:S05]  /*eac0*/  @!P0 NANOSLEEP.SYNCS 0x989680 ;  /* 0x009896800000895d */ /* 0x008fea0003900000 */
[----:B------:R-:W3:Y:S02]  /*ead0*/  @!P0 SYNCS.PHASECHK.TRANS64 P0, [R3+URZ], R0 ;  /* 0x00000000030085a7 */ /* 0x000ee4000800007f */
[----:B---3--:R-:W-:Y:S05]  /*eae0*/  @!P0 BRA `(.L_x_5897) ;  /* 0xfffffffc00f08947 */ /* 0x008fea000383ffff */
[----:B------:R-:W-:Y:S05]  /*eaf0*/  BRA `(.L_x_5922) ;  /* 0xfffffff400a07947 */ /* 0x000fea000383ffff */
.L_x_5899:
[----:B-1----:R1:W2:Y:S02]  /*eb00*/  SYNCS.PHASECHK.TRANS64.TRYWAIT P0, [R5+URZ], R4 ;  /* 0x00000004050075a7 */ /* 0x0022a4000800017f */
[----:B--2---:R-:W-:Y:S05]  /*eb10*/  @!P0 NANOSLEEP.SYNCS 0x989680 ;  /* 0x009896800000895d */ /* 0x004fea0003900000 */
[----:B------:R-:W2:Y:S02]  /*eb20*/  @!P0 SYNCS.PHASECHK.TRANS64 P0, [R5+URZ], R4 ;  /* 0x00000004050085a7 */ /* 0x000ea4000800007f */
[----:B--2---:R-:W-:Y:S05]  /*eb30*/  @!P0 BRA `(.L_x_5899) ;  /* 0xfffffffc00f08947 */ /* 0x004fea000383ffff */
[----:B------:R-:W-:Y:S05]  /*eb40*/  BRA `(.L_x_5923) ;  /* 0xfffffff400a47947 */ /* 0x000fea000383ffff */
.L_x_5924:
        /* <DEDUP_REMOVED lines=11> */
.L_x_11953:


//--------------------- .text._ZN7cutlass13device_kernelIN5flash11enable_sm90INS1_16FlashAttnFwdSm90INS1_25CollectiveMainloopFwdSm90ILi2EN4cute5tupleIJNS5_1CILi1EEES8_S8_EEENS6_IJNS7_ILi64EEESA_SA_EEELi512ENS_10bfloat16_tEfNS_4arch4Sm90ELb1ELb0ELb1ELb0ELb0ELb0ELb1ELb0ELb0ELb0ELb0ELb0EEENS1_21CollectiveEpilogueFwdINS6_IJSA_NS7_ILi512EEESA_EEES9_SC_SE_Li256ELb0ELb0ELb0ELb0EEENS1_30DynamicPersistentTileSchedulerILi256ELi32ELb0ELb0ELb1EEEEEEEEEvNT_6ParamsE --------------------------
	.section	.text._ZN7cutlass13device_kernelIN5flash11enable_sm90INS1_16FlashAttnFwdSm90INS1_25CollectiveMainloopFwdSm90ILi2EN4cute5tupleIJNS5_1CILi1EEES8_S8_EEENS6_IJNS7_ILi64EEESA_SA_EEELi512ENS_10bfloat16_tEfNS_4arch4Sm90ELb1ELb0ELb1ELb0ELb0ELb0ELb1ELb0ELb0ELb0ELb0ELb0EEENS1_21CollectiveEpilogueFwdINS6_IJSA_NS7_ILi512EEESA_EEES9_SC_SE_Li256ELb0ELb0ELb0ELb0EEENS1_30DynamicPersistentTileSchedulerILi256ELi32ELb0ELb0ELb1EEEEEEEEEvNT_6ParamsE,"ax",@progbits
	.align	128
.text._ZN7cutlass13device_kernelIN5flash11enable_sm90INS1_16FlashAttnFwdSm90INS1_25CollectiveMainloopFwdSm90ILi2EN4cute5tupleIJNS5_1CILi1EEES8_S8_EEENS6_IJNS7_ILi64EEESA_SA_EEELi512ENS_10bfloat16_tEfNS_4arch4Sm90ELb1ELb0ELb1ELb0ELb0ELb0ELb1ELb0ELb0ELb0ELb0ELb0EEENS1_21CollectiveEpilogueFwdINS6_IJSA_NS7_ILi512EEESA_EEES9_SC_SE_Li256ELb0ELb0ELb0ELb0EEENS1_30DynamicPersistentTileSchedulerILi256ELi32ELb0ELb0ELb1EEEEEEEEEvNT_6ParamsE:
        .type           _ZN7cutlass13device_kernelIN5flash11enable_sm90INS1_16FlashAttnFwdSm90INS1_25CollectiveMainloopFwdSm90ILi2EN4cute5tupleIJNS5_1CILi1EEES8_S8_EEENS6_IJNS7_ILi64EEESA_SA_EEELi512ENS_10bfloat16_tEfNS_4arch4Sm90ELb1ELb0ELb1ELb0ELb0ELb0ELb1ELb0ELb0ELb0ELb0ELb0EEENS1_21CollectiveEpilogueFwdINS6_IJSA_NS7_ILi512EEESA_EEES9_SC_SE_Li256ELb0ELb0ELb0ELb0EEENS1_30DynamicPersistentTileSchedulerILi256ELi32ELb0ELb0ELb1EEEEEEEEEvNT_6ParamsE,@function
        .size           _ZN7cutlass13device_kernelIN5flash11enable_sm90INS1_16FlashAttnFwdSm90INS1_25CollectiveMainloopFwdSm90ILi2EN4cute5tupleIJNS5_1CILi1EEES8_S8_EEENS6_IJNS7_ILi64EEESA_SA_EEELi512ENS_10bfloat16_tEfNS_4arch4Sm90ELb1ELb0ELb1ELb0ELb0ELb0ELb1ELb0ELb0ELb0ELb0ELb0EEENS1_21CollectiveEpilogueFwdINS6_IJSA_NS7_ILi512EEESA_EEES9_SC_SE_Li256ELb0ELb0ELb0ELb0EEENS1_30DynamicPersistentTileSchedulerILi256ELi32ELb0ELb0ELb1EEEEEEEEEvNT_6ParamsE,(.L_x_11954 - _ZN7cutlass13device_kernelIN5flash11enable_sm90INS1_16FlashAttnFwdSm90INS1_25CollectiveMainloopFwdSm90ILi2EN4cute5tupleIJNS5_1CILi1EEES8_S8_EEENS6_IJNS7_ILi64EEESA_SA_EEELi512ENS_10bfloat16_tEfNS_4arch4Sm90ELb1ELb0ELb1ELb0ELb0ELb0ELb1ELb0ELb0ELb0ELb0ELb0EEENS1_21CollectiveEpilogueFwdINS6_IJSA_NS7_ILi512EEESA_EEES9_SC_SE_Li256ELb0ELb0ELb0ELb0EEENS1_30DynamicPersistentTileSchedulerILi256ELi32ELb0ELb0ELb1EEEEEEEEEvNT_6ParamsE)
        .other          _ZN7cutlass13device_kernelIN5flash11enable_sm90INS1_16FlashAttnFwdSm90INS1_25CollectiveMainloopFwdSm90ILi2EN4cute5tupleIJNS5_1CILi1EEES8_S8_EEENS6_IJNS7_ILi64EEESA_SA_EEELi512ENS_10bfloat16_tEfNS_4arch4Sm90ELb1ELb0ELb1ELb0ELb0ELb0ELb1ELb0ELb0ELb0ELb0ELb0EEENS1_21CollectiveEpilogueFwdINS6_IJSA_NS7_ILi512EEESA_EEES9_SC_SE_Li256ELb0ELb0ELb0ELb0EEENS1_30DynamicPersistentTileSchedulerILi256ELi32ELb0ELb0ELb1EEEEEEEEEvNT_6ParamsE,@"STO_CUDA_ENTRY STV_DEFAULT"
_ZN7cutlass13device_kernelIN5flash11enable_sm90INS1_16FlashAttnFwdSm90INS1_25CollectiveMainloopFwdSm90ILi2EN4cute5tupleIJNS5_1CILi1EEES8_S8_EEENS6_IJNS7_ILi64EEESA_SA_EEELi512ENS_10bfloat16_tEfNS_4arch4Sm90ELb1ELb0ELb1ELb0ELb0ELb0ELb1ELb0ELb0ELb0ELb0ELb0EEENS1_21CollectiveEpilogueFwdINS6_IJSA_NS7_ILi512EEESA_EEES9_SC_SE_Li256ELb0ELb0ELb0ELb0EEENS1_30DynamicPersistentTileSchedulerILi256ELi32ELb0ELb0ELb1EEEEEEEEEvNT_6ParamsE:
        /* <DEDUP_REMOVED lines=27> */
.L_x_5926:
[----:B------:R-:W-:Y:S05]  /*01b0*/  BSYNC B0 ;  /* 0x0000000000007941 */ /* 0x000fea0003800000 */
.L_x_5925:
        /* <DEDUP_REMOVED lines=35> */
.L_x_5927:
        /* <DEDUP_REMOVED lines=22> */
.L_x_5928:
        /* <DEDUP_REMOVED lines=18> */
.L_x_5929:
        /* <DEDUP_REMOVED lines=22> */
.L_x_5930:
        /* <DEDUP_REMOVED lines=22> */
.L_x_5931:
[----:B-1----:R-:W-:Y:S01]  /*0930*/  UMOV UR4, 0x1 ;  /* 0x0000000100047882 */ /* 0x002fe20000000000 */
[----:B------:R-:W-:Y:S01]  /*0940*/  PLOP3.LUT P0, PT, PT, PT, UP0, 0x80, 0x0 ;  /* 0x000000000000781c */ /* 0x000fe20003f0f008 */
[----:B------:R-:W-:Y:S01]  /*0950*/  USEL UR4, UR4, 0x2, !UP0 ;  /* 0x0000000204047887 */ /* 0x000fe2000c000000 */
[----:B------:R-:W-:Y:S01]  /*0960*/  NOP ;  /* 0x0000000000007918 */ /* 0x000fe20000000000 */
[----:B------:R-:W-:-:S04]  /*0970*/  ULDC.64 UR54, c[0x0][0x208] ;  /* 0x0000820000367ab9 */ /* 0x000fc80000000a00 */
[----:B------:R-:W-:-:S05]  /*0980*/  IMAD.U32 R2, RZ, RZ, UR4 ;  /* 0x00000004ff027e24 */ /* 0x000fca000f8e00ff */
[----:B------:R1:W-:Y:S01]  /*0990*/  STL [R1], R2 ;  /* 0x0000000201007387 */ /* 0x0003e20000100800 */
[----:B--234-:R-:W-:Y:S06]  /*09a0*/  BAR.SYNC.DEFER_BLOCKING 0x0 ;  /* 0x0000000000007b1d */ /* 0x01cfec0000010000 */
[----:B------:R-:W-:Y:S05]  /*09b0*/  @!P0 BRA `(.L_x_5932) ;  /* 0x000000e000e88947 */ /* 0x000fea0003800000 */
.L_x_5933:
[----:B------:R-:W-:-:S08]  /*09c0*/  NOP ;  /* 0x0000000000007918 */ /* 0x000fd00000000000 */
[----:B------:R-:W2:Y:S02]  /*09d0*/  USETMAXREG.TRY_ALLOC.CTAPOOL UP0, 0xf0 ;  /* 0x000000f0000079c8 */ /* 0x000ea40008000600 */
[----:B--2---:R-:W-:-:S13]  /*09e0*/  PLOP3.LUT P0, PT, PT, PT, UP0, 0x80, 0x0 ;  /* 0x000000000000781c */ /* 0x004fda0003f0f008 */
[----:B------:R-:W-:Y:S05]  /*09f0*/  @!P0 BRA `(.L_x_5933) ;  /* 0xfffffffc00f08947 */ /* 0x000fea000383ffff */
[----:B-1----:R-:W1:Y:S01]  /*0a00*/  S2R R2, SR_TID.X ;  /* 0x0000000000027919 */ /* 0x002e620000002100 */
        /* <DEDUP_REMOVED lines=10> */
[----:B------:R-:W2:Y:S01]  /*0ab0*/  LDL R3, [R1] ;  /* 0x0000000001037983 */ /* 0x000ea20000100800 */
[----:B------:R-:W-:Y:S01]  /*0ac0*/  VIADD R195, R2, 0xffffff80 ;  /* 0xffffff8002c37836 */ /* 0x000fe20000000000 */
[----:B------:R-:W1:Y:S01]  /*0ad0*/  S2UR UR5, SR_CgaCtaId ;  /* 0x00000000000579c3 */ /* 0x000e620000008800 */
[----:B------:R-:W-:Y:S01]  /*0ae0*/  UMOV UR37, 0x400 ;  /* 0x0000040000257882 */ /* 0x000fe20000000000 */
[----:B------:R-:W-:Y:S01]  /*0af0*/  MOV R185, 0x20 ;  /* 0x0000002000b97802 */ /* 0x000fe20000000f00 */
[----:B------:R-:W-:Y:S01]  /*0b00*/  IMAD.MOV.U32 R16, RZ, RZ, RZ ;  /* 0x000000ffff107224 */ /* 0x000fe200078e00ff */
[----:B------:R-:W-:Y:S01]  /*0b10*/  SHF.R.S32.HI R0, RZ, 0x1f, R195 ;  /* 0x0000001fff007819 */ /* 0x000fe200000114c3 */
[----:B------:R-:W-:Y:S01]  /*0b20*/  ULDC.64 UR48, c[0x0][0x198] ;  /* 0x0000660000307ab9 */ /* 0x000fe20000000a00 */
[----:B------:R-:W-:Y:S02]  /*0b30*/  UMOV UR36, URZ ;  /* 0x0000003f00247c82 */ /* 0x000fe40008000000 */
[----:B------:R-:W-:-:S02]  /*0b40*/  LEA.HI R4, R0, R195, RZ, 0x4 ;  /* 0x000000c300047211 */ /* 0x000fc400078f20ff */
[----:B------:R-:W-:Y:S02]  /*0b50*/  LEA.HI R5, R0, R195, RZ, 0x5 ;  /* 0x000000c300057211 */ /* 0x000fe400078f28ff */
[----:B------:R-:W-:Y:S02]  /*0b60*/  LOP3.LUT R2, R4, 0xfffffff0, RZ, 0xc0, !PT ;  /* 0xfffffff004027812 */ /* 0x000fe400078ec0ff */
[--C-:B------:R-:W-:Y:S02]  /*0b70*/  SHF.R.S32.HI R193, RZ, 0x5, R5.reuse ;  /* 0x00000005ffc17819 */ /* 0x100fe40000011405 */
[----:B------:R-:W-:Y:S02]  /*0b80*/  SHF.R.S32.HI R6, RZ, 0x1f, R5 ;  /* 0x0000001fff067819 */ /* 0x000fe40000011405 */
[----:B------:R-:W-:Y:S02]  /*0b90*/  SHF.R.S32.HI R9, RZ, 0x4, R4 ;  /* 0x00000004ff097819 */ /* 0x000fe40000011404 */
[----:B------:R-:W-:-:S02]  /*0ba0*/  IADD3 R7, R195, -R2, RZ ;  /* 0x80000002c3077210 */ /* 0x000fc40007ffe0ff */
[----:B------:R-:W-:Y:S02]  /*0bb0*/  LEA.HI R6, R6, R193, RZ, 0x2 ;  /* 0x000000c106067211 */ /* 0x000fe400078f10ff */
[----:B------:R-:W-:Y:S01]  /*0bc0*/  LEA.HI R5, R4, R9, RZ, 0x1 ;  /* 0x0000000904057211 */ /* 0x000fe200078f08ff */
[----:B-1----:R-:W-:Y:S01]  /*0bd0*/  ULEA UR37, UR5, UR37, 0x18 ;  /* 0x0000002505257291 */ /* 0x002fe2000f8ec03f */
[----:B------:R-:W-:Y:S02]  /*0be0*/  SHF.R.S32.HI R4, RZ, 0x1f, R7 ;  /* 0x0000001fff047819 */ /* 0x000fe40000011407 */
[----:B------:R-:W-:Y:S02]  /*0bf0*/  LOP3.LUT R6, R6, 0x3ffffc, RZ, 0xc0, !PT ;  /* 0x003ffffc06067812 */ /* 0x000fe400078ec0ff */
[----:B------:R-:W-:Y:S02]  /*0c00*/  LEA.HI R8, R4, R7, RZ, 0x3 ;  /* 0x0000000704087211 */ /* 0x000fe400078f18ff */
[----:B------:R-:W-:Y:S01]  /*0c10*/  LOP3.LUT R10, R5, 0x1ffffffe, RZ, 0xc0, !PT ;  /* 0x1ffffffe050a7812 */ /* 0x000fe200078ec0ff */
[----:B------:R-:W-:Y:S01]  /*0c20*/  IMAD.IADD R4, R193, 0x1, -R6 ;  /* 0x00000001c1047824 */ /* 0x000fe200078e0a06 */
[C---:B------:R-:W-:Y:S01]  /*0c30*/  LOP3.LUT R6, R8.reuse, 0xfffffff8, RZ, 0xc0, !PT ;  /* 0xfffffff808067812 */ /* 0x040fe200078ec0ff */
[----:B------:R-:W-:Y:S01]  /*0c40*/  IMAD.SHL.U32 R8, R8, 0x40, RZ ;  /* 0x0000004008087824 */ /* 0x000fe200078e00ff */
[----:B------:R-:W-:-:S04]  /*0c50*/  IADD3 R10, R9, -R10, RZ ;  /* 0x8000000a090a7210 */ /* 0x000fc80007ffe0ff */
[----:B------:R-:W-:Y:S01]  /*0c60*/  LOP3.LUT R8, R8, 0x7ffffe00, RZ, 0xc0, !PT ;  /* 0x7ffffe0008087812 */ /* 0x000fe200078ec0ff */
[----:B------:R-:W-:-:S04]  /*0c70*/  IMAD.SHL.U32 R10, R10, 0x8, RZ ;  /* 0x000000080a0a7824 */ /* 0x000fc800078e00ff */
[----:B------:R-:W-:Y:S01]  /*0c80*/  IMAD R8, R193, 0x400, R8 ;  /* 0x00000400c1087824 */ /* 0x000fe200078e0208 */
[----:B--2---:R-:W-:Y:S02]  /*0c90*/  R2UR UR6, R3 ;  /* 0x00000000030672ca */ /* 0x004fe400000e0000 */
[CC--:B------:R-:W-:Y:S02]  /*0ca0*/  LEA.HI R3, R0.reuse, R195.reuse, RZ, 0x7 ;  /* 0x000000c300037211 */ /* 0x0c0fe400078f38ff */
[----:B------:R-:W-:Y:S02]  /*0cb0*/  LEA.HI R0, R0, R195, RZ, 0x3 ;  /* 0x000000c300007211 */ /* 0x000fe400078f18ff */
[----:B------:R-:W-:Y:S02]  /*0cc0*/  SHF.R.S32.HI R192, RZ, 0x7, R3 ;  /* 0x00000007ffc07819 */ /* 0x000fe40000011403 */
[C---:B------:R-:W-:Y:S02]  /*0cd0*/  LOP3.LUT R2, R3.reuse, 0xffffff80, RZ, 0xc0, !PT ;  /* 0xffffff8003027812 */ /* 0x040fe400078ec0ff */
[----:B------:R-:W-:Y:S01]  /*0ce0*/  LEA.HI R3, R3, R192, RZ, 0x1 ;  /* 0x000000c003037211 */ /* 0x000fe200078f08ff */
[----:B------:R-:W-:Y:S01]  /*0cf0*/  IMAD R11, R192, 0x100, R7 ;  /* 0x00000100c00b7824 */ /* 0x000fe200078e0207 */
[----:B------:R-:W-:Y:S01]  /*0d00*/  SHF.R.S32.HI R190, RZ, 0x3, R0 ;  /* 0x00000003ffbe7819 */ /* 0x000fe20000011400 */
[----:B------:R-:W-:Y:S01]  /*0d10*/  IMAD.IADD R7, R7, 0x1, -R6 ;  /* 0x0000000107077824 */ /* 0x000fe200078e0a06 */
[----:B------:R-:W-:Y:S01]  /*0d20*/  LOP3.LUT R3, R3, 0xfffffe, RZ, 0xc0, !PT ;  /* 0x00fffffe03037812 */ /* 0x000fe200078ec0ff */
[----:B------:R-:W-:Y:S01]  /*0d30*/  IMAD.IADD R2, R195, 0x1, -R2 ;  /* 0x00000001c3027824 */ /* 0x000fe200078e0a02 */
[----:B------:R-:W-:Y:S01]  /*0d40*/  ULOP3.LUT UR46, UR6, 0x1, URZ, 0xfc, !UPT ;  /* 0x00000001062e7892 */ /* 0x000fe2000f8efc3f */
[C---:B------:R-:W-:Y:S01]  /*0d50*/  IMAD.SHL.U32 R9, R7.reuse, 0x40, RZ ;  /* 0x0000004007097824 */ /* 0x040fe200078e00ff */
[----:B------:R-:W-:Y:S01]  /*0d60*/  R2P PR, R7, 0x6 ;  /* 0x0000000607007804 */ /* 0x000fe20000000000 */
[----:B------:R-:W-:Y:S01]  /*0d70*/  IMAD R13, R4, 0x10, R11 ;  /* 0x00000010040d7824 */ /* 0x000fe200078e020b */
[----:B------:R-:W-:Y:S01]  /*0d80*/  SHF.R.S32.HI R5, RZ, 0x1f, R2 ;  /* 0x0000001fff057819 */ /* 0x000fe20000011402 */
[----:B------:R-:W-:Y:S01]  /*0d90*/  IMAD.IADD R3, R192, 0x1, -R3 ;  /* 0x00000001c0037824 */ /* 0x000fe200078e0a03 */
[----:B------:R-:W-:Y:S01]  /*0da0*/  LOP3.LUT R9, R9, 0x1c0, RZ, 0xc0, !PT ;  /* 0x000001c009097812 */ /* 0x000fe200078ec0ff */
[--C-:B------:R-:W-:Y:S01]  /*0db0*/  IMAD.U32 R194, R13, 0x40, R10.reuse ;  /* 0x000000400dc27824 */ /* 0x100fe200078e000a */
[----:B------:R-:W-:Y:S01]  /*0dc0*/  LEA.HI R4, R5, R2, RZ, 0x2 ;  /* 0x0000000205047211 */ /* 0x000fe200078f10ff */
[----:B------:R-:W-:Y:S01]  /*0dd0*/  IMAD.SHL.U32 R22, R3, 0x100, RZ ;  /* 0x0000010003167824 */ /* 0x000fe200078e00ff */
[----:B------:R-:W-:-:S02]  /*0de0*/  LOP3.LUT R10, R9, 0x8, R10, 0xf8, !PT ;  /* 0x00000008090a7812 */ /* 0x000fc400078ef80a */
[----:B------:R-:W-:Y:S02]  /*0df0*/  SHF.R.U32.HI R9, RZ, 0x3, R9 ;  /* 0x00000003ff097819 */ /* 0x000fe40000011609 */
[----:B------:R-:W-:Y:S02]  /*0e00*/  LEA.HI R6, R5, R2, RZ, 0x5 ;  /* 0x0000000205067211 */ /* 0x000fe400078f28ff */
[----:B------:R-:W-:Y:S02]  /*0e10*/  LOP3.LUT R11, R4, 0x7ffffffc, RZ, 0xc0, !PT ;  /* 0x7ffffffc040b7812 */ /* 0x000fe400078ec0ff */
[--C-:B------:R-:W-:Y:S02]  /*0e20*/  SHF.R.S32.HI R5, RZ, 0x2, R4.reuse ;  /* 0x00000002ff057819 */ /* 0x100fe40000011404 */
[----:B------:R-:W-:Y:S02]  /*0e30*/  SHF.R.S32.HI R4, RZ, 0x1f, R4 ;  /* 0x0000001fff047819 */ /* 0x000fe40000011404 */
[----:B------:R-:W-:-:S02]  /*0e40*/  LOP3.LUT R9, R10, R9, RZ, 0x3c, !PT ;  /* 0x000000090a097212 */ /* 0x000fc400078e3cff */
[----:B------:R-:W-:Y:S02]  /*0e50*/  LEA.HI R4, R4, R5, RZ, 0x3 ;  /* 0x0000000504047211 */ /* 0x000fe400078f18ff */
[----:B------:R-:W-:Y:S01]  /*0e60*/  SEL R185, R185, 0xffffffe0, !P1 ;  /* 0xffffffe0b9b97807 */ /* 0x000fe20004800000 */
[----:B------:R-:W-:Y:S01]  /*0e70*/  IMAD.IADD R8, R8, 0x1, R9 ;  /* 0x0000000108087824 */ /* 0x000fe200078e0209 */
[----:B------:R-:W-:Y:S02]  /*0e80*/  LOP3.LUT R4, R4, 0xfffffff8, RZ, 0xc0, !PT ;  /* 0xfffffff804047812 */ /* 0x000fe400078ec0ff */
[----:B------:R-:W-:Y:S01]  /*0e90*/  IADD3 R11, R2, -R11, RZ ;  /* 0x8000000b020b7210 */ /* 0x000fe20007ffe0ff */
[----:B------:R-:W-:Y:S01]  /*0ea0*/  IMAD.MOV.U32 R2, RZ, RZ, RZ ;  /* 0x000000ffff027224 */ /* 0x000fe200078e00ff */
[----:B------:R-:W-:Y:S02]  /*0eb0*/  LEA R23, R8, UR37, 0x1 ;  /* 0x0000002508177c11 */ /* 0x000fe4000f8e08ff */
[----:B------:R-:W-:Y:S01]  /*0ec0*/  IADD3 R17, R5, -R4, RZ ;  /* 0x8000000405117210 */ /* 0x000fe20007ffe0ff */
[----:B------:R-:W-:Y:S01]  /*0ed0*/  IMAD.SHL.U32 R18, R11, 0x2, RZ ;  /* 0x000000020b127824 */ /* 0x000fe200078e00ff */
[----:B------:R-:W-:Y:S01]  /*0ee0*/  LOP3.LUT R4, R0, 0x1ffffff8, RZ, 0xc0, !PT ;  /* 0x1ffffff800047812 */ /* 0x000fe200078ec0ff */
[C---:B------:R-:W-:Y:S01]  /*0ef0*/  VIADD R184, R23.reuse, 0x36440 ;  /* 0x0003644017b87836 */ /* 0x040fe20000000000 */
[----:B------:R-:W-:-:S02]  /*0f00*/  IADD3 R186, R23, 0x36400, RZ ;  /* 0x0003640017ba7810 */ /* 0x000fc40007ffe0ff */
[----:B------:R-:W-:Y:S01]  /*0f10*/  SHF.R.S32.HI R6, RZ, 0x5, R6 ;  /* 0x00000005ff067819 */ /* 0x000fe20000011406 */
[----:B------:R-:W-:Y:S01]  /*0f20*/  IMAD.IADD R4, R195, 0x1, -R4 ;  /* 0x00000001c3047824 */ /* 0x000fe200078e0a04 */
[C---:B------:R-:W-:Y:S01]  /*0f30*/  @P2 IADD3 R184, R186.reuse, -0x40, RZ ;  /* 0xffffffc0bab82810 */ /* 0x040fe20007ffe0ff */
[----:B------:R-:W-:Y:S02]  /*0f40*/  IMAD.IADD R186, R186, 0x1, R185 ;  /* 0x00000001baba7824 */ /* 0x000fe400078e02b9 */
[----:B------:R-:W-:Y:S01]  /*0f50*/  IMAD R17, R6, 0x10, R17 ;  /* 0x0000001006117824 */ /* 0x000fe200078e0211 */
[----:B------:R-:W-:Y:S01]  /*0f60*/  IADD3 R185, R185, R184, RZ ;  /* 0x000000b8b9b97210 */ /* 0x000fe20007ffe0ff */
[----:B------:R-:W-:-:S07]  /*0f70*/  IMAD.SHL.U32 R188, R4, 0x8, RZ ;  /* 0x0000000804bc7824 */ /* 0x000fce00078e00ff */
.L_x_5981:
        /* <DEDUP_REMOVED lines=20> */
.L_x_5934:
[----:B------:R-:W-:Y:S01]  /*10c0*/  ULDC UR6, c[0x0][0xec4] ;  /* 0x0003b10000067ab9 */ /* 0x000fe20000000800 */
[----:B------:R-:W-:Y:S01]  /*10d0*/  UMOV UR38, UR7 ;  /* 0x0000000700267c82 */ /* 0x000fe20008000000 */
[----:B------:R-:W-:-:S11]  /*10e0*/  UISETP.NE.AND UP0, UPT, UR6, 0x1, UPT ;  /* 0x000000010600788c */ /* 0x000fd6000bf05270 */
[----:B------:R-:W-:Y:S02]  /*10f0*/  @UP0 ULDC.64 UR10, c[0x0][0xec8] ;  /* 0x0003b200000a0ab9 */ /* 0x000fe40000000a00 */
[----:B------:R-:W-:-:S04]  /*1100*/  UIMAD.WIDE.U32 UR4, UR7, UR10, URZ ;  /* 0x0000000a070472a5 */ /* 0x000fc8000f8e003f */
[----:B------:R-:W-:-:S04]  /*1110*/  @UP0 USHF.R.U32.HI UR38, URZ, UR11, UR5 ;  /* 0x0000000b3f260299 */ /* 0x000fc80008011605 */
[----:B------:R-:W-:-:S12]  /*1120*/  UIMAD UR4, UR38, UR6, URZ ;  /* 0x00000006260472a4 */ /* 0x000fd8000f8e023f */
.L_x_5935:
[----:B------:R-:W1:Y:S01]  /*1130*/  LDC.64 R8, c[0x0][0x3f8] ;  /* 0x0000fe00ff087b82 */ /* 0x000e620000000a00 */
[----:B------:R-:W-:Y:S01]  /*1140*/  ULOP3.LUT UR5, URZ, UR38, URZ, 0x33, !UPT ;  /* 0x000000263f057292 */ /* 0x000fe2000f8e333f */
[----:B------:R-:W-:Y:S01]  /*1150*/  CS2R R150, SRZ ;  /* 0x0000000000967805 */ /* 0x000fe2000001ff00 */
[----:B------:R-:W-:Y:S01]  /*1160*/  ULDC UR6, c[0x0][0xeac] ;  /* 0x0003ab0000067ab9 */ /* 0x000fe20000000800 */
[----:B------:R-:W-:Y:S01]  /*1170*/  ULDC UR43, c[0x0][0xeb8] ;  /* 0x0003ae00002b7ab9 */ /* 0x000fe20000000800 */
[----:B------:R-:W-:Y:S01]  /*1180*/  UIADD3 UR5, UR5, UR6, URZ ;  /* 0x0000000605057290 */ /* 0x000fe2000fffe03f */
[----:B------:R-:W-:Y:S01]  /*1190*/  CS2R R148, SRZ ;  /* 0x0000000000947805 */ /* 0x000fe2000001ff00 */
[----:B------:R-:W-:Y:S01]  /*11a0*/  UISETP.NE.AND UP0, UPT, UR43, 0x1, UPT ;  /* 0x000000012b00788c */ /* 0x000fe2000bf05270 */
[----:B------:R-:W2:Y:S01]  /*11b0*/  LDC R153, c[0x0][0x404] ;  /* 0x00010100ff997b82 */ /* 0x000ea20000000800 */
[----:B------:R-:W-:Y:S01]  /*11c0*/  USHF.L.U32 UR42, UR5, 0x6, URZ ;  /* 0x00000006052a7899 */ /* 0x000fe2000800063f */
[----:B------:R-:W-:Y:S01]  /*11d0*/  CS2R R146, SRZ ;  /* 0x0000000000927805 */ /* 0x000fe2000001ff00 */
[----:B------:R-:W-:Y:S01]  /*11e0*/  UIADD3 UR4, UR7, -UR4, URZ ;  /* 0x8000000407047290 */ /* 0x000fe2000fffe03f */
[----:B------:R-:W-:Y:S01]  /*11f0*/  CS2R R144, SRZ ;  /* 0x0000000000907805 */ /* 0x000fe2000001ff00 */
[----:B------:R-:W-:Y:S01]  /*1200*/  ULDC UR5, c[0x0][0xec4] ;  /* 0x0003b10000057ab9 */ /* 0x000fe20000000800 */
[----:B------:R-:W-:Y:S01]  /*1210*/  UISETP.NE.AND UP1, UPT, UR39, 0x1, UPT ;  /* 0x000000012700788c */ /* 0x000fe2000bf25270 */
[----:B------:R-:W-:Y:S01]  /*1220*/  IMAD.U32 R187, RZ, RZ, UR42 ;  /* 0x0000002affbb7e24 */ /* 0x000fe2000f8e00ff */
[----:B------:R-:W3:Y:S01]  /*1230*/  LDC R4, c[0x0][0x288] ;  /* 0x0000a200ff047b82 */ /* 0x000ee20000000800 */
[----:B------:R-:W-:Y:S01]  /*1240*/  UIMAD UR8, UR8, UR5, UR4 ;  /* 0x00000005080872a4 */ /* 0x000fe2000f8e0204 */
[----:B------:R-:W-:Y:S01]  /*1250*/  CS2R R142, SRZ ;  /* 0x00000000008e7805 */ /* 0x000fe2000001ff00 */
[----:B------:R-:W-:Y:S01]  /*1260*/  @UP0 ULDC UR6, c[0x0][0xec0] ;  /* 0x0003b00000060ab9 */ /* 0x000fe20000000800 */
[----:B------:R-:W-:Y:S01]  /*1270*/  @UP0 ULDC UR4, c[0x0][0xebc] ;  /* 0x0003af0000040ab9 */ /* 0x000fe20000000800 */
[----:B------:R-:W-:Y:S01]  /*1280*/  CS2R R140, SRZ ;  /* 0x00000000008c7805 */ /* 0x000fe2000001ff00 */
[----:B------:R-:W-:Y:S01]  /*1290*/  UIMAD.WIDE.U32 UR4, UR8, UR4, URZ ;  /* 0x00000004080472a5 */ /* 0x000fe2000f8e003f */
[----:B------:R-:W-:Y:S01]  /*12a0*/  CS2R R138, SRZ ;  /* 0x00000000008a7805 */ /* 0x000fe2000001ff00 */
[----:B------:R-:W4:Y:S01]  /*12b0*/  LDC R6, c[0x0][0x2e0] ;  /* 0x0000b800ff067b82 */ /* 0x000f220000000800 */
[----:B-1----:R-:W-:Y:S01]  /*12c0*/  ISETP.NE.U32.AND P0, PT, R8, RZ, PT ;  /* 0x000000ff0800720c */ /* 0x002fe20003f05070 */
[----:B------:R-:W-:Y:S01]  /*12d0*/  UMOV UR44, UR8 ;  /* 0x00000008002c7c82 */ /* 0x000fe20008000000 */
[----:B------:R-:W-:Y:S01]  /*12e0*/  @UP0 USHF.R.U32.HI UR44, URZ, UR6, UR5 ;  /* 0x000000063f2c0299 */ /* 0x000fe20008011605 */
[----:B------:R-:W-:-:S02]  /*12f0*/  CS2R R136, SRZ ;  /* 0x0000000000887805 */ /* 0x000fc4000001ff00 */
[----:B------:R-:W-:Y:S02]  /*1300*/  ISETP.NE.AND.EX P0, PT, R9, RZ, PT, P0 ;  /* 0x000000ff0900720c */ /* 0x000fe40003f05300 */
[----:B------:R-:W-:Y:S01]  /*1310*/  CS2R R134, SRZ ;  /* 0x0000000000867805 */ /* 0x000fe2000001ff00 */
[----:B------:R-:W-:Y:S01]  /*1320*/  UIADD3 UR4, -UR44, URZ, URZ ;  /* 0x0000003f2c047290 */ /* 0x000fe2000fffe13f */
[----:B------:R-:W-:Y:S02]  /*1330*/  CS2R R132, SRZ ;  /* 0x0000000000847805 */ /* 0x000fe4000001ff00 */
[----:B--2---:R-:W-:Y:S02]  /*1340*/  SEL R153, R153, 0x1, P0 ;  /* 0x0000000199997807 */ /* 0x004fe40000000000 */
[----:B------:R-:W-:Y:S02]  /*1350*/  CS2R R130, SRZ ;  /* 0x0000000000827805 */ /* 0x000fe4000001ff00 */
[----:B------:R-:W-:Y:S01]  /*1360*/  PLOP3.LUT P0, PT, PT, PT, UP1, 0x80, 0x0 ;  /* 0x000000000000781c */ /* 0x000fe20003f0f018 */
[----:B------:R-:W-:Y:S01]  /*1370*/  UIMAD UR43, UR43, UR4, UR8 ;  /* 0x000000042b2b72a4 */ /* 0x000fe2000f8e0208 */
[----:B------:R-:W-:-:S02]  /*1380*/  CS2R R128, SRZ ;  /* 0x0000000000807805 */ /* 0x000fc4000001ff00 */
[----:B------:R-:W-:Y:S02]  /*1390*/  CS2R R126, SRZ ;  /* 0x00000000007e7805 */ /* 0x000fe4000001ff00 */
[----:B------:R-:W-:Y:S02]  /*13a0*/  CS2R R124, SRZ ;  /* 0x00000000007c7805 */ /* 0x000fe4000001ff00 */
[----:B---3--:R-:W-:Y:S02]  /*13b0*/  IADD3 R4, R187, 0x7f, -R4 ;  /* 0x0000007fbb047810 */ /* 0x008fe40007ffe804 */
[----:B------:R-:W-:Y:S02]  /*13c0*/  CS2R R122, SRZ ;  /* 0x00000000007a7805 */ /* 0x000fe4000001ff00 */
[----:B------:R-:W-:Y:S02]  /*13d0*/  CS2R R120, SRZ ;  /* 0x0000000000787805 */ /* 0x000fe4000001ff00 */
[----:B------:R-:W-:-:S02]  /*13e0*/  CS2R R118, SRZ ;  /* 0x0000000000767805 */ /* 0x000fc4000001ff00 */
[----:B------:R-:W-:Y:S02]  /*13f0*/  CS2R R116, SRZ ;  /* 0x0000000000747805 */ /* 0x000fe4000001ff00 */
[----:B------:R-:W-:Y:S02]  /*1400*/  CS2R R168, SRZ ;  /* 0x0000000000a87805 */ /* 0x000fe4000001ff00 */
[----:B------:R-:W-:Y:S02]  /*1410*/  CS2R R166, SRZ ;  /* 0x0000000000a67805 */ /* 0x000fe4000001ff00 */
[----:B------:R-:W-:Y:S01]  /*1420*/  CS2R R112, SRZ ;  /* 0x0000000000707805 */ /* 0x000fe2000001ff00 */
[CC--:B----4-:R-:W-:Y:S01]  /*1430*/  IMAD R0, R153.reuse, R6.reuse, 0x3f ;  /* 0x0000003f99007424 */ /* 0x0d0fe200078e0206 */
[----:B------:R-:W-:Y:S01]  /*1440*/  CS2R R164, SRZ ;  /* 0x0000000000a47805 */ /* 0x000fe2000001ff00 */
[----:B------:R-:W-:Y:S01]  /*1450*/  IMAD R4, R153, R6, R4 ;  /* 0x0000000699047224 */ /* 0x000fe200078e0204 */
[----:B------:R-:W-:-:S02]  /*1460*/  CS2R R108, SRZ ;  /* 0x00000000006c7805 */ /* 0x000fc4000001ff00 */
[----:B------:R-:W-:Y:S02]  /*1470*/  CS2R R162, SRZ ;  /* 0x0000000000a27805 */ /* 0x000fe4000001ff00 */
[----:B------:R-:W-:Y:S02]  /*1480*/  SHF.R.S32.HI R3, RZ, 0x1f, R0 ;  /* 0x0000001fff037819 */ /* 0x000fe40000011400 */
[----:B------:R-:W-:Y:S02]  /*1490*/  CS2R R104, SRZ ;  /* 0x0000000000687805 */ /* 0x000fe4000001ff00 */
[----:B------:R-:W-:Y:S02]  /*14a0*/  SHF.R.S32.HI R5, RZ, 0x1f, R4 ;  /* 0x0000001fff057819 */ /* 0x000fe40000011404 */
[----:B------:R-:W-:Y:S02]  /*14b0*/  CS2R R160, SRZ ;  /* 0x0000000000a07805 */ /* 0x000fe4000001ff00 */
[----:B------:R-:W-:Y:S01]  /*14c0*/  LEA.HI R3, R3, R0, RZ, 0x6 ;  /* 0x0000000003037211 */ /* 0x000fe200078f30ff */
[----:B------:R-:W-:Y:S01]  /*14d0*/  IMAD.MOV.U32 R0, RZ, RZ, RZ ;  /* 0x000000ffff007224 */ /* 0x000fe200078e00ff */
[----:B------:R-:W-:-:S02]  /*14e0*/  LEA.HI R5, R5, R4, RZ, 0x6 ;  /* 0x0000000405057211 */ /* 0x000fc400078f30ff */
[----:B------:R-:W-:Y:S02]  /*14f0*/  CS2R R158, SRZ ;  /* 0x00000000009e7805 */ /* 0x000fe4000001ff00 */
[----:B------:R-:W-:Y:S02]  /*1500*/  SHF.R.S32.HI R3, RZ, 0x6, R3 ;  /* 0x00000006ff037819 */ /* 0x000fe40000011403 */
[----:B------:R-:W-:Y:S02]  /*1510*/  CS2R R100, SRZ ;  /* 0x0000000000647805 */ /* 0x000fe4000001ff00 */
[----:B------:R-:W-:Y:S02]  /*1520*/  SHF.R.S32.HI R152, RZ, 0x6, R5 ;  /* 0x00000006ff987819 */ /* 0x000fe40000011405 */
[----:B------:R-:W-:Y:S02]  /*1530*/  CS2R R156, SRZ ;  /* 0x00000000009c7805 */ /* 0x000fe4000001ff00 */
[----:B------:R-:W-:-:S02]  /*1540*/  CS2R R96, SRZ ;  /* 0x0000000000607805 */ /* 0x000fc4000001ff00 */
[----:B------:R-:W-:Y:S02]  /*1550*/  CS2R R154, SRZ ;  /* 0x00000000009a7805 */ /* 0x000fe4000001ff00 */
[----:B------:R-:W-:Y:S01]  /*1560*/  VIMNMX R152, R3, R152, PT ;  /* 0x0000009803987248 */ /* 0x000fe20003fe0100 */
[----:B------:R-:W-:Y:S01]  /*1570*/  IMAD.MOV.U32 R3, RZ, RZ, RZ ;  /* 0x000000ffff037224 */ /* 0x000fe200078e00ff */
[----:B------:R-:W-:Y:S02]  /*1580*/  CS2R R92, SRZ ;  /* 0x00000000005c7805 */ /* 0x000fe4000001ff00 */
[----:B------:R-:W-:Y:S02]  /*1590*/  CS2R R36, SRZ ;  /* 0x0000000000247805 */ /* 0x000fe4000001ff00 */
[----:B------:R-:W-:Y:S02]  /*15a0*/  CS2R R32, SRZ ;  /* 0x0000000000207805 */ /* 0x000fe4000001ff00 */
[----:B------:R-:W-:-:S02]  /*15b0*/  CS2R R88, SRZ ;  /* 0x0000000000587805 */ /* 0x000fc4000001ff00 */
[----:B------:R-:W-:Y:S02]  /*15c0*/  CS2R R26, SRZ ;  /* 0x00000000001a7805 */ /* 0x000fe4000001ff00 */
[----:B------:R-:W-:Y:S02]  /*15d0*/  MOV R19, RZ ;  /* 0x000000ff00137202 */ /* 0x000fe40000000f00 */
        /* <DEDUP_REMOVED lines=28> */
[----:B------:R-:W-:Y:S06]  /*17a0*/  @!P0 BRA `(.L_x_5936) ;  /* 0x0000001400d88947 */ /* 0x000fec0003800000 */
[----:B------:R-:W-:Y:S02]  /*17b0*/  ISETP.GE.AND P1, PT, R152, 0x1, PT ;  /* 0x000000019800780c */ /* 0x000fe40003f26270 */
[----:B------:R-:W-:-:S11]  /*17c0*/  PLOP3.LUT P0, PT, PT, PT, PT, 0x80, 0x0 ;  /* 0x000000000000781c */ /* 0x000fd60003f0f070 */
[----:B------:R-:W-:Y:S05]  /*17d0*/  @!P1 BRA `(.L_x_5937) ;  /* 0x000000b800c09947 */ /* 0x000fea0003800000 */
[----:B------:R-:W1:Y:S01]  /*17e0*/  SHFL.IDX PT, R4, R192, RZ, 0x1f ;  /* 0x00001fffc0047589 */ /* 0x000e6200000e0000 */
[----:B------:R-:W-:Y:S01]  /*17f0*/  UIADD3 UR4, UR37, 0x36400, URZ ;  /* 0x0003640025047890 */ /* 0x000fe2000fffe03f */
[----:B------:R-:W-:Y:S01]  /*1800*/  ISETP.GE.AND P0, PT, R152, 0x2, PT ;  /* 0x000000029800780c */ /* 0x000fe20003f06270 */
[----:B------:R-:W-:Y:S01]  /*1810*/  UMOV UR17, 0x40000040 ;  /* 0x4000004000117882 */ /* 0x000fe20000000000 */
[----:B------:R-:W-:Y:S01]  /*1820*/  BAR.SYNC.DEFER_BLOCKING 0xe, 0x100 ;  /* 0x0384000000007b1d */ /* 0x000fe20000010000 */
        /* <DEDUP_REMOVED lines=24> */
[----:B------:R-:W-:-:S04]  /*19b0*/  LOP3.LUT R7, R5, 0x2000000, RZ, 0xfc, !PT ;  /* 0x0200000005077812 */ /* 0x000fc800078efcff */
[----:B------:R-:W-:-:S04]  /*19c0*/  LEA R4, R2, R7, 0xc ;  /* 0x0000000702047211 */ /* 0x000fc800078e60ff */
[C---:B------:R-:W-:Y:S01]  /*19d0*/  R2UR UR18, R4.reuse ;  /* 0x00000000041272ca */ /* 0x040fe200000e0000 */
[----:B------:R-:W-:-:S05]  /*19e0*/  VIADD R5, R4, 0x80 ;  /* 0x0000008004057836 */ /* 0x000fca0000000000 */
        /* <DEDUP_REMOVED lines=25> */
.L_x_5939:
[----:B------:R-:W-:Y:S01]  /*1b80*/  BAR.SYNC.DEFER_BLOCKING 0xe, 0x100 ;  /* 0x0384000000007b1d */ /* 0x000fe20000010000 */
[----:B-12---:R-:W-:Y:S01]  /*1b90*/  IMAD R4, R2, 0x40, R17 ;  /* 0x0000004002047824 */ /* 0x006fe200078e0211 */
[----:B------:R-:W-:Y:S01]  /*1ba0*/  ISETP.GT.AND P2, PT, R152, RZ, PT ;  /* 0x000000ff9800720c */ /* 0x000fe20003f44270 */
        /* <DEDUP_REMOVED lines=9> */
[----:B------:R-:W1:Y:S04]  /*1c40*/  LDS R5, [R4+0x38400] ;  /* 0x0384000004057984 */ /* 0x000e680000000800 */
[----:B------:R2:W3:Y:S02]  /*1c50*/  LDS R6, [R4+0x38420] ;  /* 0x0384200004067984 */ /* 0x0004e40000000800 */
[----:B--2---:R-:W-:-:S04]  /*1c60*/  LEA R4, R2, R7, 0xc ;  /* 0x0000000702047211 */ /* 0x004fc800078e60ff */
        /* <DEDUP_REMOVED lines=132> */
[C---:B------:R-:W-:Y:S02]  /*24b0*/  VIADD R5, R4.reuse, 0x100 ;  /* 0x0000010004057836 */ /* 0x040fe40000000000 */
[----:B------:R-:W-:Y:S02]  /*24c0*/  VIADD R4, R4, 0x180 ;  /* 0x0000018004047836 */ /* 0x000fe40000000000 */
[----:B------:R-:W-:Y:S01]  /*24d0*/  HGMMA.64x256x16.F32.BF16 R24, gdesc[UR16].tnspB, R24, gsb0 ;  /* 0x43e00000101879f0 */ /* 0x000fe20008001818 */
[----:B------:R-:W-:Y:S02]  /*24e0*/  R2UR UR10, R5 ;  /* 0x00000000050a72ca */ /* 0x000fe400000e0000 */
[----:B------:R-:W-:Y:S02]  /*24f0*/  R2UR UR14, R4 ;  /* 0x00000000040e72ca */ /* 0x000fe400000e0000 */
[----:B------:R-:W-:-:S02]  /*2500*/  @!P1 LEA R4, R2, UR37, 0x3 ;  /* 0x0000002502049c11 */ /* 0x000fc4000f8e18ff */
[----:B------:R-:W-:Y:S02]  /*2510*/  SEL R5, RZ, 0x1, P0 ;  /* 0x00000001ff057807 */ /* 0x000fe40000000000 */
[----:B------:R-:W-:Y:S02]  /*2520*/  @!P1 IADD3 R4, R4, 0x38860, RZ ;  /* 0x0003886004049810 */ /* 0x000fe40007ffe0ff */
[----:B------:R-:W-:Y:S02]  /*2530*/  LOP3.LUT R16, R16, R5, RZ, 0x3c, !PT ;  /* 0x0000000510107212 */ /* 0x000fe400078e3cff */
[----:B------:R-:W-:Y:S01]  /*2540*/  @!P1 PRMT R4, RZ, 0x654, R4 ;  /* 0x00000654ff049816 */ /* 0x000fe20000000004 */
[----:B------:R-:W-:Y:S02]  /*2550*/  WARPGROUP.DEPBAR.LE gsb0, 0x0 ;  /* 0x00008000000079c5 */ /* 0x000fe40000010000 */
[----:B------:R-:W-:-:S12]  /*2560*/  WARPGROUP.ARRIVE ;  /* 0x00000000000079c5 */ /* 0x000fd80000000000 */
        /* <DEDUP_REMOVED lines=13> */
.L_x_5938:
[----:B------:R-:W-:Y:S01]  /*2640*/  BAR.SYNC.DEFER_BLOCKING 0xe, 0x100 ;  /* 0x0384000000007b1d */ /* 0x000fe20000010000 */
[C---:B-12---:R-:W-:Y:S01]  /*2650*/  IMAD R4, R2.reuse, 0x40, R17 ;  /* 0x0000004002047824 */ /* 0x046fe200078e0211 */
[----:B------:R-:W-:Y:S01]  /*2660*/  PLOP3.LUT P0, PT, PT, PT, PT, 0x8, 0x0 ;  /* 0x000000000000781c */ /* 0x000fe20003f0e170 */
        /* <DEDUP_REMOVED lines=138> */
.L_x_5936:
[----:B------:R-:W-:Y:S02]  /*2f10*/  ISETP.GE.AND P1, PT, R152, 0x1, PT ;  /* 0x000000019800780c */ /* 0x000fe40003f26270 */
[----:B------:R-:W-:-:S11]  /*2f20*/  PLOP3.LUT P0, PT, PT, PT, PT, 0x80, 0x0 ;  /* 0x000000000000781c */ /* 0x000fd60003f0f070 */
[----:B------:R-:W-:Y:S05]  /*2f30*/  @!P1 BRA `(.L_x_5937) ;  /* 0x000000a000e89947 */ /* 0x000fea0003800000 */
[----:B------:R-:W1:Y:S01]  /*2f40*/  SHFL.IDX PT, R0, R192, RZ, 0x1f ;  /* 0x00001fffc0007589 */ /* 0x000e6200000e0000 */
[----:B------:R-:W-:-:S04]  /*2f50*/  UIADD3 UR4, UR37, 0x36400, URZ ;  /* 0x0003640025047890 */ /* 0x000fc8000fffe03f */
[----:B------:R-:W-:-:S06]  /*2f60*/  ULOP3.LUT UP0, URZ, UR4, 0x3ff, URZ, 0xc0, !UPT ;  /* 0x000003ff043f7892 */ /* 0x000fcc000f80c03f */
[----:B------:R-:W-:Y:S02]  /*2f70*/  PLOP3.LUT P0, PT, PT, PT, UP0, 0x80, 0x0 ;  /* 0x000000000000781c */ /* 0x000fe40003f0f008 */
[----:B-1----:R-:W-:-:S04]  /*2f80*/  LEA.HI R3, R0, R0, RZ, 0x1 ;  /* 0x0000000000037211 */ /* 0x002fc800078f08ff */
[----:B------:R-:W-:-:S04]  /*2f90*/  LOP3.LUT R3, R3, 0x1fffe, RZ, 0xc0, !PT ;  /* 0x0001fffe03037812 */ /* 0x000fc800078ec0ff */
[----:B------:R-:W-:-:S04]  /*2fa0*/  IADD3 R3, R0, -R3, RZ ;  /* 0x8000000300037210 */ /* 0x000fc80007ffe0ff */
        /* <DEDUP_REMOVED lines=19> */
[----:B-1----:R-:W-:-:S07]  /*30e0*/  IMAD.MOV.U32 R13, RZ, RZ, RZ ;  /* 0x000000ffff0d7224 */ /* 0x002fce00078e00ff */
[----:B------:R-:W-:-:S07]  /*30f0*/  LEPC R20, `(.L_x_5940) ;  /* 0x000000001014794e */ /* 0x000fce0000000000 */
[----:B--2---:R-:W-:Y:S05]  /*3100*/  CALL.ABS.NOINC R14 ;  /* 0x000000000e007343 */ /* 0x004fea0003c00000 */
.L_x_5940:
        /* <DEDUP_REMOVED lines=9> */
.L_x_6042:
[----:B------:R-:W-:Y:S05]  /*31a0*/  @!P0 BRA `(.L_x_5942) ;  /* 0x0000000000048947 */ /* 0x000fea0003800000 */
[----:B------:R-:W-:Y:S01]  /*31b0*/  BPT.TRAP 0x1 ;  /* 0x000000040000795c */ /* 0x000fe20000300000 */
.L_x_5942:
[----:B------:R-:W-:Y:S02]  /*31c0*/  LEA R5, R2, UR37, 0x3 ;  /* 0x0000002502057c11 */ /* 0x000fe4000f8e18ff */
[----:B------:R-:W-:-:S04]  /*31d0*/  SHF.L.U32 R8, R16, 0x1f, RZ ;  /* 0x0000001f10087819 */ /* 0x000fc800000006ff */
[----:B------:R2:W3:Y:S01]  /*31e0*/  SYNCS.PHASECHK.TRANS64.TRYWAIT P1, [R5+URZ+0x38830], R8 ;  /* 0x03883008050075a7 */ /* 0x0004e2000802017f */
[----:B------:R-:W-:Y:S05]  /*31f0*/  @!P0 BRA `(.L_x_5943) ;  /* 0x0000000000048947 */ /* 0x000fea0003800000 */
[----:B------:R-:W-:Y:S01]  /*3200*/  BPT.TRAP 0x1 ;  /* 0x000000040000795c */ /* 0x000fe20000300000 */
.L_x_5943:
[----:B---3--:R-:W-:Y:S05]  /*3210*/  @P1 BRA `(.L_x_5944) ;  /* 0x0000000000081947 */ /* 0x008fea0003800000 */
[----:B------:R-:W3:Y:S02]  /*3220*/  SYNCS.PHASECHK.TRANS64.TRYWAIT P1, [R5+URZ+0x38830], R8 ;  /* 0x03883008050075a7 */ /* 0x000ee4000802017f */
[----:B---3--:R-:W-:Y:S05]  /*3230*/  @!P1 BRA `(.L_x_5945) ;  /* 0x000000f000089947 */ /* 0x008fea0003800000 */
.L_x_5944:
[----:B------:R-:W-:-:S04]  /*3240*/  UIADD3 UR4, UR37, 0x22400, URZ ;  /* 0x0002240025047890 */ /* 0x000fc8000fffe03f */
[----:B------:R-:W-:-:S04]  /*3250*/  USHF.R.U32.HI UR4, URZ, 0x4, UR4 ;  /* 0x000000043f047899 */ /* 0x000fc80008011604 */
[----:B------:R-:W-:-:S06]  /*3260*/  ULOP3.LUT UR4, UR4, 0x3fff, URZ, 0xc0, !UPT ;  /* 0x00003fff04047892 */ /* 0x000fcc000f8ec03f */
[----:B-1----:R-:W-:Y:S01]  /*3270*/  IMAD.U32 R0, RZ, RZ, UR4 ;  /* 0x00000004ff007e24 */ /* 0x002fe2000f8e00ff */
[----:B------:R-:W-:Y:S05]  /*3280*/  WARPSYNC.ALL ;  /* 0x0000000000007948 */ /* 0x000fea0003800000 */
[----:B------:R-:W-:Y:S01]  /*3290*/  LOP3.LUT R0, R0, 0x10000, RZ, 0xfc, !PT ;  /* 0x0001000000007812 */ /* 0x000fe200078efcff */
[----:B------:R-:W-:-:S04]  /*32a0*/  UIADD3 UR4, UR37, 0x20400, URZ ;  /* 0x0002040025047890 */ /* 0x000fc8000fffe03f */
[----:B------:R-:W-:Y:S01]  /*32b0*/  IMAD R4, R2, 0x200, R0 ;  /* 0x0000020002047824 */ /* 0x000fe200078e0200 */
        /* <DEDUP_REMOVED lines=32> */
.L_x_6043:
[----:B------:R-:W-:Y:S05]  /*34c0*/  @!P0 BRA `(.L_x_5947) ;  /* 0x0000000000048947 */ /* 0x000fea0003800000 */
[----:B------:R-:W-:Y:S01]  /*34d0*/  BPT.TRAP 0x1 ;  /* 0x000000040000795c */ /* 0x000fe20000300000 */
.L_x_5947:
[----:B------:R4:W1:Y:S01]  /*34e0*/  SYNCS.PHASECHK.TRANS64.TRYWAIT P1, [R5+URZ+0x38850], R8 ;  /* 0x03885008050075a7 */ /* 0x000862000802017f */
[----:B------:R-:W-:Y:S05]  /*34f0*/  @!P0 BRA `(.L_x_5948) ;  /* 0x0000000000048947 */ /* 0x000fea0003800000 */
[----:B------:R-:W-:Y:S01]  /*3500*/  BPT.TRAP 0x1 ;  /* 0x000000040000795c */ /* 0x000fe20000300000 */
.L_x_5948:
[----:B-1----:R-:W-:-:S05]  /*3510*/  IMAD.U32 R4, RZ, RZ, UR37 ;  /* 0x00000025ff047e24 */ /* 0x002fca000f8e00ff */
[C---:B------:R-:W-:Y:S01]  /*3520*/  IADD3 R3, R4.reuse, 0x400, RZ ;  /* 0x0000040004037810 */ /* 0x040fe20007ffe0ff */
        /* <DEDUP_REMOVED lines=11> */
.L_x_5949:
[----:B------:R-:W-:Y:S01]  /*35e0*/  R2UR UR8, R4 ;  /* 0x00000000040872ca */ /* 0x000fe200000e0000 */
[----:B------:R-:W-:Y:S01]  /*35f0*/  WARPGROUP.ARRIVE ;  /* 0x00000000000079c5 */ /* 0x000fe20000000000 */
[----:B------:R-:W-:Y:S01]  /*3600*/  R2UR UR10, R6 ;  /* 0x00000000060a72ca */ /* 0x000fe200000e0000 */
[----:B------:R-:W-:Y:S01]  /*3610*/  UMOV UR9, 0x40000040 ;  /* 0x4000004000097882 */ /* 0x000fe20000000000 */
[----:B------:R-:W-:Y:S01]  /*3620*/  UMOV UR11, 0x40000040 ;  /* 0x40000040000b7882 */ /* 0x000fe20000000000 */
[----:B--234-:R-:W-:Y:S01]  /*3630*/  VIADD R8, R4, 0x2 ;  /* 0x0000000204087836 */ /* 0x01cfe20000000000 */
[----:B------:R-:W-:Y:S01]  /*3640*/  IADD3 R7, R6, 0x2, RZ ;  /* 0x0000000206077810 */ /* 0x000fe20007ffe0ff */
        /* <DEDUP_REMOVED lines=10> */
[----:B------:R-:W-:Y:S01]  /*36f0*/  ULDC UR10, c[0x0][0xa80] ;  /* 0x0002a000000a7ab9 */ /* 0x000fe20000000800 */
[----:B------:R-:W-:-:S04]  /*3700*/  IMAD R206, R2, 0x1000, R19 ;  /* 0x0000100002ce7824 */ /* 0x000fc800078e0213 */
[----:B------:R-:W-:Y:S01]  /*3710*/  VIADD R207, R206, 0x80 ;  /* 0x00000080cecf7836 */ /* 0x000fe20000000000 */
        /* <DEDUP_REMOVED lines=142> */
[C-C-:B------:R-:W-:Y:S01]  /*4000*/  IMAD.IADD R12, R8.reuse, 0x1, R9.reuse ;  /* 0x00000001080c7824 */ /* 0x140fe200078e0209 */
[----:B------:R-:W-:Y:S01]  /*4010*/  IADD3 R8, R8, R11, RZ ;  /* 0x0000000b08087210 */ /* 0x000fe20007ffe0ff */
        /* <DEDUP_REMOVED lines=130> */
[C---:B------:R-:W-:Y:S01]  /*4840*/  IADD3 R7, R9.reuse, R8, RZ ;  /* 0x0000000809077210 */ /* 0x040fe20007ffe0ff */
[----:B------:R-:W-:Y:S02]  /*4850*/  IMAD.IADD R9, R9, 0x1, R10 ;  /* 0x0000000109097824 */ /* 0x000fe400078e020a */
[C---:B------:R-:W-:Y:S02]  /*4860*/  IMAD.IADD R8, R11.reuse, 0x1, R8 ;  /* 0x000000010b087824 */ /* 0x040fe400078e0208 */
[----:B------:R-:W-:Y:S01]  /*4870*/  IMAD.IADD R10, R11, 0x1, R10 ;  /* 0x000000010b0a7824 */ /* 0x000fe200078e020a */
[----:B------:R-:W-:Y:S01]  /*4880*/  MOV R11, 0x40 ;  /* 0x00000040000b7802 */ /* 0x000fe20000000f00 */
[----:B------:R-:W-:-:S02]  /*4890*/  WARPGROUP.DEPBAR.LE gsb0, 0x0 ;  /* 0x00008000000079c5 */ /* 0x000fc40000010000 */
[----:B------:R-:W-:-:S06]  /*48a0*/  WARPGROUP.ARRIVE ;  /* 0x00000000000079c5 */ /* 0x000fcc0000000000 */
[----:B------:R-:W-:Y:S01]  /*48b0*/  HGMMA.64x64x16.F32.BF16 R24, gdesc[UR4], R24, gsb0 ;  /* 0x00e00000041879f0 */ /* 0x000fe20008001818 */
[----:B------:R-:W-:Y:S01]  /*48c0*/  R2UR UR4, R7 ;  /* 0x00000000070472ca */ /* 0x000fe200000e0000 */
[----:B------:R-:W-:Y:S01]  /*48d0*/  UMOV UR5, 0x40000040 ;  /* 0x4000004000057882 */ /* 0x000fe20000000000 */
[----:B------:R-:W-:Y:S01]  /*48e0*/  R2UR UR6, R9 ;  /* 0x00000000090672ca */ /* 0x000fe200000e0000 */
[----:B------:R-:W-:Y:S01]  /*48f0*/  UMOV UR7, 0x40000040 ;  /* 0x4000004000077882 */ /* 0x000fe20000000000 */
        /* <DEDUP_REMOVED lines=14> */
[----:B------:R-:W-:Y:S02]  /*49e0*/  IMAD R7, R152, -0x40, R11 ;  /* 0xffffffc098077824 */ /* 0x000fe400078e020b */
[----:B------:R-:W-:Y:S02]  /*49f0*/  VIADD R11, R17, UR42 ;  /* 0x0000002a110b7c36 */ /* 0x000fe40008000000 */
        /* <DEDUP_REMOVED lines=8> */
[----:B------:R-:W1:Y:S08]  /*4a80*/  LDC R6, c[0x0][0x2e0] ;  /* 0x0000b800ff067b82 */ /* 0x000e700000000800 */
[----:B------:R-:W2:Y:S01]  /*4a90*/  LDC R9, c[0x0][0x288] ;  /* 0x0000a200ff097b82 */ /* 0x000ea20000000800 */
[----:B-1----:R-:W-:-:S02]  /*4aa0*/  IMAD R7, R153, R6, R7 ;  /* 0x0000000699077224 */ /* 0x002fc400078e0207 */
[----:B------:R-:W-:-:S03]  /*4ab0*/  IMAD R8, R153, R6, R8 ;  /* 0x0000000699087224 */ /* 0x000fc600078e0208 */
[----:B------:R-:W-:Y:S02]  /*4ac0*/  IADD3 R7, -R18, R7, RZ ;  /* 0x0000000712077210 */ /* 0x000fe40007ffe1ff */
[----:B--2---:R-:W-:Y:S01]  /*4ad0*/  IADD3 R8, R8, -R9, -R18 ;  /* 0x8000000908087210 */ /* 0x004fe20007ffe812 */
[----:B------:R-:W-:-:S03]  /*4ae0*/  IMAD R6, R153, R6, -R9 ;  /* 0x0000000699067224 */ /* 0x000fc600078e0a09 */
[----:B------:R-:W-:Y:S01]  /*4af0*/  VIADDMNMX R10, R11, R8, R7, PT ;  /* 0x000000080b0a7246 */ /* 0x000fe20003800107 */
[----:B------:R-:W-:Y:S01]  /*4b00*/  VIADD R6, R6, UR42 ;  /* 0x0000002a06067c36 */ /* 0x000fe20008000000 */
[----:B------:R-:W-:Y:S02]  /*4b10*/  IADD3 R8, R8, 0x8, R11 ;  /* 0x0000000808087810 */ /* 0x000fe40007ffe00b */
[C---:B------:R-:W-:Y:S02]  /*4b20*/  ISETP.GT.AND P1, PT, R10.reuse, RZ, PT ;  /* 0x000000ff0a00720c */ /* 0x040fe40003f24270 */
[C---:B------:R-:W-:Y:S02]  /*4b30*/  ISETP.GT.AND P2, PT, R10.reuse, 0x1, PT ;  /* 0x000000010a00780c */ /* 0x040fe40003f44270 */
[----:B------:R-:W-:Y:S02]  /*4b40*/  ISETP.GT.AND P3, PT, R10, 0x8, PT ;  /* 0x000000080a00780c */ /* 0x000fe40003f64270 */
[----:B------:R-:W-:-:S02]  /*4b50*/  VIMNMX R8, R7, R8, PT ;  /* 0x0000000807087248 */ /* 0x000fc40003fe0100 */
[----:B------:R-:W-:Y:S02]  /*4b60*/  SHF.R.S32.HI R9, RZ, 0x1f, R6 ;  /* 0x0000001fff097819 */ /* 0x000fe40000011406 */
[----:B------:R-:W-:Y:S02]  /*4b70*/  ISETP.GT.AND P4, PT, R8, 0x29, PT ;  /* 0x000000290800780c */ /* 0x000fe40003f84270 */
[----:B------:R-:W-:-:S04]  /*4b80*/  LEA.HI R9, R9, R6, RZ, 0x6 ;  /* 0x0000000609097211 */ /* 0x000fc800078f30ff */
[----:B------:R-:W-:-:S04]  /*4b90*/  SHF.R.S32.HI R9, RZ, 0x6, R9 ;  /* 0x00000006ff097819 */ /* 0x000fc80000011409 */
[----:B------:R-:W-:Y:S01]  /*4ba0*/  VIMNMX R9, RZ, R9, !PT ;  /* 0x00000009ff097248 */ /* 0x000fe20007fe0100 */
        /* <DEDUP_REMOVED lines=51> */
[----:B------:R-:W-:Y:S01]  /*4ee0*/  R2UR UR4, R206 ;  /* 0x00000000ce0472ca */ /* 0x000fe200000e0000 */
[----:B------:R-:W3:Y:S01]  /*4ef0*/  MUFU.TANH R33, R33 ;  /* 0x0000002100217308 */ /* 0x000ee20000002400 */
[----:B-1----:R-:W-:-:S02]  /*4f00*/  FSEL R29, R29, -INF , P1 ;  /* 0xff8000001d1d7808 */ /* 0x002fc40000800000 */
[----:B------:R-:W-:Y:S02]  /*4f10*/  ISETP.GT.AND P1, PT, R10, 0x11, PT ;  /* 0x000000110a00780c */ /* 0x000fe40003f24270 */
[----:B------:R-:W-:-:S03]  /*4f20*/  FMNMX.FTZ R13, R29, R12, !PT ;  /* 0x0000000c1d0d7209 */ /* 0x000fc60007810000 */
[----:B------:R-:W1:Y:S01]  /*4f30*/  MUFU.TANH R36, R36 ;  /* 0x0000002400247308 */ /* 0x000e620000002400 */
[----:B--2---:R-:W-:Y:S02]  /*4f40*/  FSEL R32, R32, -INF , P2 ;  /* 0xff80000020207808 */ /* 0x004fe40001000000 */
[----:B------:R-:W-:Y:S01]  /*4f50*/  ISETP.GT.AND P2, PT, R10, 0x18, PT ;  /* 0x000000180a00780c */ /* 0x000fe20003f44270 */
[----:B------:R-:W-:Y:S01]  /*4f60*/  UMOV UR6, UR4 ;  /* 0x0000000400067c82 */ /* 0x000fe20008000000 */
[----:B------:R-:W-:Y:S02]  /*4f70*/  FMNMX.FTZ R12, R32, R13, !PT ;  /* 0x0000000d200c7209 */ /* 0x000fe40007810000 */
[----:B------:R-:W-:Y:S01]  /*4f80*/  R2UR UR4, R207 ;  /* 0x00000000cf0472ca */ /* 0x000fe200000e0000 */
[----:B------:R-:W2:Y:S01]  /*4f90*/  MUFU.TANH R37, R37 ;  /* 0x0000002500257308 */ /* 0x000ea20000002400 */
[----:B---3--:R-:W-:Y:S02]  /*4fa0*/  FSEL R33, R33, -INF , P1 ;  /* 0xff80000021217808 */ /* 0x008fe40000800000 */
[----:B------:R-:W-:-:S02]  /*4fb0*/  ISETP.GT.AND P1, PT, R10, 0x19, PT ;  /* 0x000000190a00780c */ /* 0x000fc40003f24270 */
[----:B------:R-:W-:Y:S02]  /*4fc0*/  FMNMX.FTZ R13, R33, R12, !PT ;  /* 0x0000000c210d7209 */ /* 0x000fe40007810000 */
[----:B------:R-:W-:Y:S01]  /*4fd0*/  IADD3 R207, R206, 0x100, RZ ;  /* 0x00000100cecf7810 */ /* 0x000fe20007ffe0ff */
[----:B------:R-:W3:Y:S01]  /*4fe0*/  MUFU.TANH R40, R40 ;  /* 0x0000002800287308 */ /* 0x000ee20000002400 */
[----:B-1----:R-:W-:Y:S01]  /*4ff0*/  FSEL R36, R36, -INF , P2 ;  /* 0xff80000024247808 */ /* 0x002fe20001000000 */
[----:B------:R-:W-:Y:S01]  /*5000*/  VIADD R206, R206, 0x180 ;  /* 0x00000180cece7836 */ /* 0x000fe20000000000 */
[----:B------:R-:W-:Y:S02]  /*5010*/  ISETP.GT.AND P2, PT, R10, 0x20, PT ;  /* 0x000000200a00780c */ /* 0x000fe40003f44270 */
[----:B------:R-:W-:-:S03]  /*5020*/  FMNMX.FTZ R12, R36, R13, !PT ;  /* 0x0000000d240c7209 */ /* 0x000fc60007810000 */
[----:B------:R-:W1:Y:S01]  /*5030*/  MUFU.TANH R41, R41 ;  /* 0x0000002900297308 */ /* 0x000e620000002400 */
[----:B--2---:R-:W-:Y:S02]  /*5040*/  FSEL R37, R37, -INF , P1 ;  /* 0xff80000025257808 */ /* 0x004fe40000800000 */
[----:B------:R-:W-:Y:S02]  /*5050*/  ISETP.GT.AND P1, PT, R10, 0x21, PT ;  /* 0x000000210a00780c */ /* 0x000fe40003f24270 */
[----:B------:R-:W-:-:S03]  /*5060*/  FMNMX.FTZ R13, R37, R12, !PT ;  /* 0x0000000c250d7209 */ /* 0x000fc60007810000 */
        /* <DEDUP_REMOVED lines=30> */
[----:B------:R-:W-:Y:S02]  /*5250*/  ISETP.GT.AND P1, PT, R8, RZ, PT ;  /* 0x000000ff0800720c */ /* 0x000fe40003f24270 */
[----:B------:R-:W-:-:S03]  /*5260*/  FMNMX.FTZ R10, R53, R10, !PT ;  /* 0x0000000a350a7209 */ /* 0x000fc60007810000 */
[----:B------:R-:W1:Y:S01]  /*5270*/  MUFU.TANH R30, R30 ;  /* 0x0000001e001e7308 */ /* 0x000e620000002400 */
[----:B--2---:R-:W-:Y:S01]  /*5280*/  FSEL R26, R26, -INF , P1 ;  /* 0xff8000001a1a7808 */ /* 0x004fe20000800000 */
[----:B------:R-:W2:Y:S01]  /*5290*/  SHFL.BFLY PT, R13, R10, 0x2, 0x1f ;  /* 0x0c401f000a0d7f89 */ /* 0x000ea200000e0000 */
[----:B------:R-:W-:-:S05]  /*52a0*/  ISETP.GT.AND P1, PT, R8, 0x9, PT ;  /* 0x000000090800780c */ /* 0x000fca0003f24270 */
[----:B------:R-:W4:Y:S01]  /*52b0*/  MUFU.TANH R31, R31 ;  /* 0x0000001f001f7308 */ /* 0x000f220000002400 */
[----:B---3--:R-:W-:Y:S02]  /*52c0*/  FSEL R27, R27, -INF , P2 ;  /* 0xff8000001b1b7808 */ /* 0x008fe40001000000 */
[----:B------:R-:W-:Y:S02]  /*52d0*/  ISETP.GT.AND P2, PT, R8, 0x10, PT ;  /* 0x000000100800780c */ /* 0x000fe40003f44270 */
[----:B------:R-:W-:-:S03]  /*52e0*/  FMNMX.FTZ R11, R26, R27, !PT ;  /* 0x0000001b1a0b7209 */ /* 0x000fc60007810000 */
[----:B------:R-:W3:Y:S01]  /*52f0*/  MUFU.TANH R34, R34 ;  /* 0x0000002200227308 */ /* 0x000ee20000002400 */
[----:B-1----:R-:W-:Y:S02]  /*5300*/  FSEL R30, R30, -INF , P3 ;  /* 0xff8000001e1e7808 */ /* 0x002fe40001800000 */
[----:B------:R-:W-:-:S05]  /*5310*/  ISETP.GT.AND P3, PT, R8, 0x20, PT ;  /* 0x000000200800780c */ /* 0x000fca0003f64270 */
[----:B------:R-:W1:Y:S01]  /*5320*/  MUFU.TANH R35, R35 ;  /* 0x0000002300237308 */ /* 0x000e620000002400 */
[----:B----4-:R-:W-:Y:S02]  /*5330*/  FSEL R31, R31, -INF , P1 ;  /* 0xff8000001f1f7808 */ /* 0x010fe40000800000 */
[----:B--2---:R-:W-:Y:S02]  /*5340*/  FMNMX.FTZ R13, R10, R13, !PT ;  /* 0x0000000d0a0d7209 */ /* 0x004fe40007810000 */
[----:B------:R-:W-:-:S03]  /*5350*/  ISETP.GT.AND P1, PT, R8, 0x11, PT ;  /* 0x000000110800780c */ /* 0x000fc60003f24270 */
[----:B------:R-:W2:Y:S01]  /*5360*/  SHFL.BFLY PT, R10, R13, 0x1, 0x1f ;  /* 0x0c201f000d0a7f89 */ /* 0x000ea200000e0000 */
[----:B------:R-:W4:Y:S01]  /*5370*/  MUFU.TANH R38, R38 ;  /* 0x0000002600267308 */ /* 0x000f220000002400 */
[----:B---3--:R-:W-:Y:S02]  /*5380*/  FSEL R34, R34, -INF , P2 ;  /* 0xff80000022227808 */ /* 0x008fe40001000000 */
[----:B------:R-:W-:-:S05]  /*5390*/  ISETP.GT.AND P2, PT, R8, 0x18, PT ;  /* 0x000000180800780c */ /* 0x000fca0003f44270 */
[----:B------:R-:W3:Y:S01]  /*53a0*/  MUFU.TANH R39, R39 ;  /* 0x0000002700277308 */ /* 0x000ee20000002400 */
        /* <DEDUP_REMOVED lines=8> */
[----:B---3--:R-:W-:Y:S01]  /*5430*/  FSEL R39, R39, -INF , P1 ;  /* 0xff80000027277808 */ /* 0x008fe20000800000 */
[----:B------:R-:W-:Y:S01]  /*5440*/  FMUL.FTZ R12, R7, UR10 ;  /* 0x0000000a070c7c20 */ /* 0x000fe20008410000 */
[----:B------:R-:W-:Y:S02]  /*5450*/  FMNMX.FTZ R11, R31, R10, !PT ;  /* 0x0000000a1f0b7209 */ /* 0x000fe40007810000 */
[----:B------:R-:W-:Y:S01]  /*5460*/  ISETP.GT.AND P1, PT, R8, 0x28, PT ;  /* 0x000000280800780c */ /* 0x000fe20003f24270 */
[----:B------:R-:W3:Y:S01]  /*5470*/  MUFU.TANH R46, R46 ;  /* 0x0000002e002e7308 */ /* 0x000ee20000002400 */
        /* <DEDUP_REMOVED lines=11> */
[----:B---3--:R-:W-:Y:S02]  /*5530*/  FSEL R46, R46, -INF , P1 ;  /* 0xff8000002e2e7808 */ /* 0x008fe40000800000 */
[----:B------:R-:W-:Y:S02]  /*5540*/  FMNMX.FTZ R11, R43, R10, !PT ;  /* 0x0000000a2b0b7209 */ /* 0x000fe40007810000 */
[----:B------:R-:W-:Y:S01]  /*5550*/  ISETP.GT.AND P1, PT, R8, 0x31, PT ;  /* 0x000000310800780c */ /* 0x000fe20003f24270 */
[----:B------:R-:W3:Y:S01]  /*5560*/  MUFU.TANH R51, R51 ;  /* 0x0000003300337308 */ /* 0x000ee20000002400 */
[----:B-1----:R-:W-:Y:S02]  /*5570*/  FSEL R47, R47, -INF , P4 ;  /* 0xff8000002f2f7808 */ /* 0x002fe40002000000 */
[----:B------:R-:W-:Y:S02]  /*5580*/  FMNMX.FTZ R10, R46, R11, !PT ;  /* 0x0000000b2e0a7209 */ /* 0x000fe40007810000 */
[----:B------:R-:W-:-:S02]  /*5590*/  FSEL R56, R12, RZ, P2 ;  /* 0x000000ff0c387208 */ /* 0x000fc40001000000 */
        /* <DEDUP_REMOVED lines=10> */
[----:B---3--:R-:W-:Y:S01]  /*5640*/  FSEL R51, R51, -INF , P1 ;  /* 0xff80000033337808 */ /* 0x008fe20000800000 */
        /* <DEDUP_REMOVED lines=14> */
[--C-:B------:R-:W-:Y:S01]  /*5730*/  FFMA.FTZ R175, R49, UR10, -R56.reuse ;  /* 0x0000000a31af7c23 */ /* 0x100fe20008010838 */
[----:B--2---:R-:W-:Y:S01]  /*5740*/  FSEL R55, R55, -INF , P1 ;  /* 0xff80000037377808 */ /* 0x004fe20000800000 */
[--C-:B------:R-:W-:Y:S01]  /*5750*/  FFMA.FTZ R176, R52, UR10, -R56.reuse ;  /* 0x0000000a34b07c23 */ /* 0x100fe20008010838 */
[----:B------:R-:W-:Y:S01]  /*5760*/  FFMA.FTZ R177, R53, UR10, -R56 ;  /* 0x0000000a35b17c23 */ /* 0x000fe20008010838 */
[----:B------:R-:W1:Y:S01]  /*5770*/  MUFU.EX2 R11, R11 ;  /* 0x0000000b000b7308 */ /* 0x000e620000000800 */
[----:B------:R-:W-:-:S05]  /*5780*/  FMNMX.FTZ R8, R55, R8, !PT ;  /* 0x0000000837087209 */ /* 0x000fca0007810000 */
[----:B------:R-:W2:Y:S02]  /*5790*/  SHFL.BFLY PT, R25, R8, 0x2, 0x1f ;  /* 0x0c401f0008197f89 */ /* 0x000ea400000e0000 */
[----:B------:R-:W-:Y:S08]  /*57a0*/  MUFU.EX2 R12, R12 ;  /* 0x0000000c000c7308 */ /* 0x000ff00000000800 */
[----:B------:R-:W3:Y:S01]  /*57b0*/  MUFU.EX2 R13, R13 ;  /* 0x0000000d000d7308 */ /* 0x000ee20000000800 */
[----:B-1----:R-:W-:Y:S01]  /*57c0*/  F2FP.BF16.F32.PACK_AB R156, R11, R10 ;  /* 0x0000000a0b9c723e */ /* 0x002fe200000010ff */
[----:B------:R-:W-:-:S06]  /*57d0*/  FADD.FTZ R11, R10, R11 ;  /* 0x0000000b0a0b7221 */ /* 0x000fcc0000010000 */
[----:B------:R-:W-:Y:S01]  /*57e0*/  MUFU.EX2 R14, R14 ;  /* 0x0000000e000e7308 */ /* 0x000fe20000000800 */
[----:B--2---:R-:W-:-:S07]  /*57f0*/  FMNMX.FTZ R25, R8, R25, !PT ;  /* 0x0000001908197209 */ /* 0x004fce0007810000 */
[----:B------:R-:W1:Y:S01]  /*5800*/  MUFU.EX2 R15, R15 ;  /* 0x0000000f000f7308 */ /* 0x000e620000000800 */
[C---:B---3--:R-:W-:Y:S01]  /*5810*/  F2FP.BF16.F32.PACK_AB R158, R13.reuse, R12 ;  /* 0x0000000c0d9e723e */ /* 0x048fe200000010ff */
[----:B------:R-:W-:Y:S01]  /*5820*/  FADD.FTZ R12, R12, R11 ;  /* 0x0000000b0c0c7221 */ /* 0x000fe20000010000 */
[----:B------:R-:W2:Y:S03]  /*5830*/  SHFL.BFLY PT, R8, R25, 0x1, 0x1f ;  /* 0x0c201f0019087f89 */ /* 0x000ea600000e0000 */
[----:B------:R-:W-:Y:S01]  /*5840*/  FADD.FTZ R13, R13, R12 ;  /* 0x0000000c0d0d7221 */ /* 0x000fe20000010000 */
[----:B------:R-:W-:Y:S01]  /*5850*/  VIADD R12, R152, 0xfffffffe ;  /* 0xfffffffe980c7836 */ /* 0x000fe20000000000 */
[----:B------:R-:W-:Y:S04]  /*5860*/  MUFU.EX2 R20, R20 ;  /* 0x0000001400147308 */ /* 0x000fe80000000800 */
[----:B------:R-:W-:-:S04]  /*5870*/  ISETP.GE.AND P2, PT, R12, R9, PT ;  /* 0x000000090c00720c */ /* 0x000fc80003f46270 */
[----:B------:R-:W3:Y:S01]  /*5880*/  MUFU.EX2 R21, R21 ;  /* 0x0000001500157308 */ /* 0x000ee20000000800 */
[----:B-1----:R-:W-:Y:S01]  /*5890*/  F2FP.BF16.F32.PACK_AB R160, R15, R14 ;  /* 0x0000000e0fa0723e */ /* 0x002fe200000010ff */
[----:B------:R-:W-:-:S04]  /*58a0*/  FADD.FTZ R14, R14, R13 ;  /* 0x0000000d0e0e7221 */ /* 0x000fc80000010000 */
[----:B------:R-:W-:Y:S02]  /*58b0*/  FADD.FTZ R15, R15, R14 ;  /* 0x0000000e0f0f7221 */ /* 0x000fe40000010000 */
[----:B------:R-:W-:Y:S01]  /*58c0*/  MUFU.EX2 R154, R154 ;  /* 0x0000009a009a7308 */ /* 0x000fe20000000800 */
[----:B--2---:R-:W-:-:S04]  /*58d0*/  FMNMX.FTZ R8, R25, R8, !PT ;  /* 0x0000000819087209 */ /* 0x004fc80007810000 */
[C---:B------:R-:W-:Y:S01]  /*58e0*/  FSETP.NEU.FTZ.AND P1, PT, R8.reuse, -INF , PT ;  /* 0xff8000000800780b */ /* 0x040fe20003f3d000 */
[----:B------:R-:W-:Y:S02]  /*58f0*/  FMUL.FTZ R24, R8, UR10 ;  /* 0x0000000a08187c20 */ /* 0x000fe40008410000 */
[----:B------:R-:W1:Y:S01]  /*5900*/  MUFU.EX2 R155, R155 ;  /* 0x0000009b009b7308 */ /* 0x000e620000000800 */
[----:B---3--:R-:W-:Y:S01]  /*5910*/  F2FP.BF16.F32.PACK_AB R162, R21, R20 ;  /* 0x0000001415a2723e */ /* 0x008fe200000010ff */
[----:B------:R-:W-:Y:S01]  /*5920*/  FADD.FTZ R20, R20, R15 ;  /* 0x0000000f14147221 */ /* 0x000fe20000010000 */
[----:B------:R-:W-:Y:S02]  /*5930*/  FSEL R25, R24, RZ, P1 ;  /* 0x000000ff18197208 */ /* 0x000fe40000800000 */
[----:B------:R-:W-:Y:S01]  /*5940*/  ISETP.NE.AND P1, PT, R57, RZ, PT ;  /* 0x000000ff3900720c */ /* 0x000fe20003f25270 */
[----:B------:R-:W-:Y:S02]  /*5950*/  FADD.FTZ R21, R21, R20 ;  /* 0x0000001415157221 */ /* 0x000fe40000010000 */
        /* <DEDUP_REMOVED lines=23> */
[----:B------:R-:W-:-:S03]  /*5ad0*/  @!P1 IADD3 R5, R5, 0x38860, RZ ;  /* 0x0003886005059810 */ /* 0x000fc60007ffe0ff */
        /* <DEDUP_REMOVED lines=38> */
[----:B------:R4:W-:Y:S01]  /*5d40*/  STSM.16.M88.4 [R184], R164 ;  /* 0x000000a4b8007844 */ /* 0x0009e20000000200 */
[----:B------:R-:W-:Y:S01]  /*5d50*/  FADD.FTZ R200, R201, R200 ;  /* 0x000000c8c9c87221 */ /* 0x000fe20000010000 */
        /* <DEDUP_REMOVED lines=8> */
[----:B------:R-:W-:-:S06]  /*5de0*/  FADD.FTZ R176, R176, R175 ;  /* 0x000000afb0b07221 */ /* 0x000fcc0000010000 */
[----:B------:R-:W1:Y:S08]  /*5df0*/  MUFU.EX2 R204, R204 ;  /* 0x000000cc00cc7308 */ /* 0x000e700000000800 */
[----:B------:R-:W5:Y:S01]  /*5e00*/  MUFU.EX2 R205, R205 ;  /* 0x000000cd00cd7308 */ /* 0x000f620000000800 */
[----:B---3--:R-:W-:Y:S01]  /*5e10*/  F2FP.BF16.F32.PACK_AB R169, R202, R203 ;  /* 0x000000cbcaa9723e */ /* 0x008fe200000010ff */
[----:B------:R-:W-:-:S04]  /*5e20*/  FADD.FTZ R203, R203, R200 ;  /* 0x000000c8cbcb7221 */ /* 0x000fc80000010000 */
[----:B------:R-:W-:-:S04]  /*5e30*/  FADD.FTZ R203, R202, R203 ;  /* 0x000000cbcacb7221 */ /* 0x000fc80000010000 */
[----:B-1----:R-:W-:Y:S01]  /*5e40*/  FADD.FTZ R6, R204, R203 ;  /* 0x000000cbcc067221 */ /* 0x002fe20000010000 */
[----:B-----5:R-:W-:-:S03]  /*5e50*/  F2FP.BF16.F32.PACK_AB R171, R205, R204 ;  /* 0x000000cccdab723e */ /* 0x020fc600000010ff */
[----:B------:R-:W-:Y:S02]  /*5e60*/  FADD.FTZ R6, R205, R6 ;  /* 0x00000006cd067221 */ /* 0x000fe40000010000 */
[----:B------:R4:W-:Y:S01]  /*5e70*/  STSM.16.M88.4 [R185], R168 ;  /* 0x000000a8b9007844 */ /* 0x0009e20000000200 */
[----:B--2---:R-:W-:-:S06]  /*5e80*/  WARPGROUP.ARRIVE ;  /* 0x00000000000079c5 */ /* 0x004fcc0000000000 */
[----:B------:R-:W-:Y:S01]  /*5e90*/  HGMMA.64x256x16.F32.BF16 R24, R156, gdesc[UR4].tnspB, RZ, !UPT, gsb0 ;  /* 0x43e000049c187df0 */ /* 0x000fe2000c0018ff */
[----:B------:R-:W-:Y:S01]  /*5ea0*/  UMOV UR6, UR4 ;  /* 0x0000000400067c82 */ /* 0x000fe20008000000 */
[----:B------:R-:W-:Y:S01]  /*5eb0*/  UMOV UR7, 0x40000040 ;  /* 0x4000004000077882 */ /* 0x000fe20000000000 */
[----:B------:R-:W-:Y:S01]  /*5ec0*/  R2UR UR4, R207 ;  /* 0x00000000cf0472ca */ /* 0x000fe200000e0000 */
[----:B------:R-:W-:Y:S02]  /*5ed0*/  WARPGROUP.DEPBAR.LE gsb0, 0x0 ;  /* 0x00008000000079c5 */ /* 0x000fe40000010000 */
[----:B------:R-:W-:-:S15]  /*5ee0*/  WARPGROUP.ARRIVE ;  /* 0x00000000000079c5 */ /* 0x000fde0000000000 */
[----:B------:R-:W-:-:S07]  /*5ef0*/  NOP ;  /* 0x0000000000007918 */ /* 0x000fce0000000000 */
[----:B------:R-:W-:Y:S01]  /*5f00*/  HGMMA.64x256x16.F32.BF16 R24, R160, gdesc[UR4].tnspB, R24, gsb0 ;  /* 0x43e00004a0187df0 */ /* 0x000fe20008001818 */
        /* <DEDUP_REMOVED lines=24> */
[----:B----4-:R-:W-:Y:S06]  /*6090*/  @!P2 BRA `(.L_x_5951) ;  /* 0x000000340098a947 */ /* 0x010fec0003800000 */
[----:B------:R-:W-:Y:S01]  /*60a0*/  IMAD.MOV.U32 R11, RZ, RZ, R8 ;  /* 0x000000ffff0b7224 */ /* 0x000fe200078e0008 */
[----:B------:R-:W-:Y:S01]  /*60b0*/  MOV R13, R7 ;  /* 0x00000007000d7202 */ /* 0x000fe20000000f00 */
[----:B------:R-:W-:Y:S01]  /*60c0*/  IMAD.MOV.U32 R14, RZ, RZ, R2 ;  /* 0x000000ffff0e7224 */ /* 0x000fe200078e0002 */
[----:B------:R-:W-:Y:S01]  /*60d0*/  ULDC UR4, c[0x0][0x288] ;  /* 0x0000a20000047ab9 */ /* 0x000fe20000000800 */
[----:B------:R-:W-:-:S05]  /*60e0*/  ULDC.64 UR6, c[0x0][0x3f8] ;  /* 0x0000fe0000067ab9 */ /* 0x000fca0000000a00 */
.L_x_5960:
[----:B------:R-:W-:-:S05]  /*60f0*/  VIADD R2, R14, 0x1 ;  /* 0x000000010e027836 */ /* 0x000fca0000000000 */
[----:B------:R-:W-:-:S04]  /*6100*/  ISETP.NE.AND P2, PT, R2, 0x2, PT ;  /* 0x000000020200780c */ /* 0x000fc80003f45270 */
[----:B------:R-:W-:Y:S02]  /*6110*/  SEL R7, RZ, 0x1, P2 ;  /* 0x00000001ff077807 */ /* 0x000fe40001000000 */
[----:B------:R-:W-:Y:S02]  /*6120*/  SEL R2, R2, RZ, P2 ;  /* 0x000000ff02027207 */ /* 0x000fe40001000000 */
[----:B------:R-:W-:Y:S01]  /*6130*/  LOP3.LUT R16, R16, R7, RZ, 0x3c, !PT ;  /* 0x0000000710107212 */ /* 0x000fe200078e3cff */
[----:B------:R-:W-:Y:S06]  /*6140*/  @!P0 BRA `(.L_x_5952) ;  /* 0x0000000000048947 */ /* 0x000fec0003800000 */
[----:B------:R-:W-:Y:S01]  /*6150*/  BPT.TRAP 0x1 ;  /* 0x000000040000795c */ /* 0x000fe20000300000 */
.L_x_5952:
[----:B------:R-:W-:Y:S02]  /*6160*/  LEA R10, R2, UR37, 0x3 ;  /* 0x00000025020a7c11 */ /* 0x000fe4000f8e18ff */
[----:B------:R-:W-:-:S04]  /*6170*/  SHF.L.U32 R7, R16, 0x1f, RZ ;  /* 0x0000001f10077819 */ /* 0x000fc800000006ff */
[----:B------:R1:W2:Y:S01]  /*6180*/  SYNCS.PHASECHK.TRANS64.TRYWAIT P2, [R10+URZ+0x38830], R7 ;  /* 0x038830070a0075a7 */ /* 0x0002a2000804017f */
[----:B------:R-:W-:Y:S05]  /*6190*/  @!P0 BRA `(.L_x_5953) ;  /* 0x0000000000048947 */ /* 0x000fea0003800000 */
[----:B------:R-:W-:Y:S01]  /*61a0*/  BPT.TRAP 0x1 ;  /* 0x000000040000795c */ /* 0x000fe20000300000 */
.L_x_5953:
[----:B------:R-:W-:Y:S01]  /*61b0*/  LEA R8, R2, R0, 0x9 ;  /* 0x0000000002087211 */ /* 0x000fe200078e48ff */
[----:B--2---:R-:W-:Y:S06]  /*61c0*/  @P2 BRA `(.L_x_5954) ;  /* 0x0000000000082947 */ /* 0x004fec0003800000 */
[----:B------:R-:W2:Y:S02]  /*61d0*/  SYNCS.PHASECHK.TRANS64.TRYWAIT P2, [R10+URZ+0x38830], R7 ;  /* 0x038830070a0075a7 */ /* 0x000ea4000804017f */
[----:B--2---:R-:W-:Y:S05]  /*61e0*/  @!P2 BRA `(.L_x_5955) ;  /* 0x000000c0005ca947 */ /* 0x004fea0003800000 */
.L_x_5954:
        /* <DEDUP_REMOVED lines=22> */
.L_x_5956:
[----:B------:R3:W4:Y:S01]  /*6350*/  SYNCS.PHASECHK.TRANS64.TRYWAIT P2, [R10+URZ+0x38850], R7 ;  /* 0x038850070a0075a7 */ /* 0x000722000804017f */
[----:B------:R-:W-:Y:S05]  /*6360*/  @!P0 BRA `(.L_x_5957) ;  /* 0x0000000000048947 */ /* 0x000fea0003800000 */
[----:B------:R-:W-:Y:S01]  /*6370*/  BPT.TRAP 0x1 ;  /* 0x000000040000795c */ /* 0x000fe20000300000 */
.L_x_5957:
[----:B----4-:R-:W-:Y:S05]  /*6380*/  @P2 BRA `(.L_x_5958) ;  /* 0x0000000000082947 */ /* 0x010fea0003800000 */
[----:B------:R-:W4:Y:S02]  /*6390*/  SYNCS.PHASECHK.TRANS64.TRYWAIT P2, [R10+URZ+0x38850], R7 ;  /* 0x038850070a0075a7 */ /* 0x000f24000804017f */
[----:B----4-:R-:W-:Y:S05]  /*63a0*/  @!P2 BRA `(.L_x_5959) ;  /* 0x000000c00000a947 */ /* 0x010fea0003800000 */
.L_x_5958:
[----:B-1234-:R-:W-:Y:S01]  /*63b0*/  IMAD R7, R2, 0x1000, R3 ;  /* 0x0000100002077824 */ /* 0x01efe200078e0203 */
[----:B------:R-:W-:Y:S01]  /*63c0*/  WARPGROUP.ARRIVE ;  /* 0x00000000000079c5 */ /* 0x000fe20000000000 */
[----:B------:R-:W-:Y:S01]  /*63d0*/  UMOV UR11, 0x40000040 ;  /* 0x40000040000b7882 */ /* 0x000fe20000000000 */
[C---:B------:R-:W-:Y:S01]  /*63e0*/  VIADD R15, R4.reuse, 0x2 ;  /* 0x00000002040f7836 */ /* 0x040fe20000000000 */
[----:B------:R-:W-:Y:S01]  /*63f0*/  UMOV UR29, 0x40000040 ;  /* 0x40000040001d7882 */ /* 0x000fe20000000000 */
[C---:B------:R-:W-:Y:S01]  /*6400*/  R2UR UR10, R7.reuse ;  /* 0x00000000070a72ca */ /* 0x040fe200000e0000 */
[----:B------:R-:W-:Y:S01]  /*6410*/  UMOV UR31, 0x40000040 ;  /* 0x40000040001f7882 */ /* 0x000fe20000000000 */
[----:B------:R-:W-:Y:S01]  /*6420*/  IADD3 R8, R7, 0x2, RZ ;  /* 0x0000000207087810 */ /* 0x000fe20007ffe0ff */
[----:B------:R-:W1:Y:S01]  /*6430*/  S2R R20, SR_TID.X ;  /* 0x0000000000147919 */ /* 0x000e620000002100 */
[----:B------:R-:W-:Y:S01]  /*6440*/  R2UR UR28, R15 ;  /* 0x000000000f1c72ca */ /* 0x000fe200000e0000 */
[----:B------:R-:W-:Y:S01]  /*6450*/  VIADD R15, R4, 0x4 ;  /* 0x00000004040f7836 */ /* 0x000fe20000000000 */
[----:B------:R-:W-:Y:S01]  /*6460*/  R2UR UR30, R8 ;  /* 0x00000000081e72ca */ /* 0x000fe200000e0000 */
[C---:B------:R-:W-:Y:S01]  /*6470*/  VIADD R8, R7.reuse, 0x4 ;  /* 0x0000000407087836 */ /* 0x040fe20000000000 */
[----:B------:R-:W-:Y:S01]  /*6480*/  IADD3 R21, R7, 0x800, RZ ;  /* 0x0000080007157810 */ /* 0x000fe20007ffe0ff */
[----:B------:R-:W-:Y:S01]  /*6490*/  VIADD R197, R4, 0x800 ;  /* 0x0000080004c57836 */ /* 0x000fe20000000000 */
[----:B------:R-:W-:Y:S01]  /*64a0*/  UISETP.NE.U32.AND UP0, UPT, UR6, URZ, UPT ;  /* 0x0000003f0600728c */ /* 0x000fe2000bf05070 */
[----:B------:R-:W-:Y:S01]  /*64b0*/  LEA R209, R2, R19, 0xc ;  /* 0x0000001302d17211 */ /* 0x000fe200078e60ff */
[----:B------:R-:W-:Y:S01]  /*64c0*/  ULDC UR5, c[0x0][0x404] ;  /* 0x0001010000057ab9 */ /* 0x000fe20000000800 */
[----:B------:R-:W-:Y:S01]  /*64d0*/  HGMMA.64x64x16.F32.BF16 R152, gdesc[UR8], R152, gsb0 ;  /* 0x00e00000089879f0 */ /* 0x000fe20008001898 */
[----:B------:R-:W-:Y:S01]  /*64e0*/  UISETP.NE.AND.EX UP0, UPT, UR7, URZ, UPT, UP0 ;  /* 0x0000003f0700728c */ /* 0x000fe2000bf05300 */
[----:B------:R-:W-:Y:S01]  /*64f0*/  R2UR UR14, R209 ;  /* 0x00000000d10e72ca */ /* 0x000fe200000e0000 */
[----:B------:R-:W-:Y:S01]  /*6500*/  ULDC UR10, c[0x0][0xad0] ;  /* 0x0002b400000a7ab9 */ /* 0x000fe20000000800 */
[----:B------:R-:W-:Y:S01]  /*6510*/  UMOV UR15, 0x40000040 ;  /* 0x40000040000f7882 */ /* 0x000fe20000000000 */
[----:B------:R-:W-:Y:S01]  /*6520*/  USEL UR5, UR5, 0x1, UP0 ;  /* 0x0000000105057887 */ /* 0x000fe20008000000 */
        /* <DEDUP_REMOVED lines=151> */
[----:B------:R-:W-:Y:S02]  /*6ea0*/  WARPGROUP.DEPBAR.LE gsb0, 0x0 ;  /* 0x00008000000079c5 */ /* 0x000fe40000010000 */
[----:B------:R-:W-:-:S08]  /*6eb0*/  WARPGROUP.ARRIVE ;  /* 0x00000000000079c5 */ /* 0x000fd00000000000 */
        /* <DEDUP_REMOVED lines=76> */
[----:B------:R-:W-:Y:S02]  /*7380*/  IADD3 R196, R197, R15, RZ ;  /* 0x0000000fc5c47210 */ /* 0x000fe40007ffe0ff */
        /* <DEDUP_REMOVED lines=33> */
[----:B------:R-:W-:Y:S01]  /*75a0*/  IMAD.IADD R196, R197, 0x1, R8 ;  /* 0x00000001c5c47824 */ /* 0x000fe200078e0208 */
        /* <DEDUP_REMOVED lines=9> */
[----:B------:R-:W1:Y:S01]  /*7640*/  LDC R196, c[0x0][0x2e0] ;  /* 0x0000b800ffc47b82 */ /* 0x000e620000000800 */
        /* <DEDUP_REMOVED lines=10> */
[----:B------:R-:W-:-:S04]  /*76f0*/  MOV R15, 0x1000 ;  /* 0x00001000000f7802 */ /* 0x000fc80000000f00 */
        /* <DEDUP_REMOVED lines=21> */
[----:B------:R-:W-:-:S04]  /*7850*/  IMAD.MOV.U32 R7, RZ, RZ, -0x40 ;  /* 0xffffffc0ff077424 */ /* 0x000fc800078e00ff */
[----:B------:R-:W-:-:S04]  /*7860*/  IMAD R7, R12, R7, 0x1 ;  /* 0x000000010c077424 */ /* 0x000fc800078e0207 */
[----:B------:R-:W-:-:S04]  /*7870*/  VIADD R7, R7, UR42 ;  /* 0x0000002a07077c36 */ /* 0x000fc80008000000 */
[----:B-1----:R-:W-:Y:S01]  /*7880*/  IMAD R7, R196, UR5, R7 ;  /* 0x00000005c4077c24 */ /* 0x002fe2000f8e0207 */
        /* <DEDUP_REMOVED lines=24> */
[----:B------:R3:W4:Y:S01]  /*7a10*/  MUFU.TANH R21, R156 ;  /* 0x0000009c00157308 */ /* 0x0007220000002400 */
        /* <DEDUP_REMOVED lines=8> */
[----:B---3--:R-:W-:Y:S01]  /*7aa0*/  IADD3 R156, R7, -UR4, -R18 ;  /* 0x80000004079c7c10 */ /* 0x008fe2000fffe812 */
[----:B------:R-:W-:Y:S01]  /*7ab0*/  FMUL.FTZ R174, R174, UR10 ;  /* 0x0000000aaeae7c20 */ /* 0x000fe20008410000 */
[----:B------:R-:W-:Y:S01]  /*7ac0*/  FMUL.FTZ R175, R175, UR10 ;  /* 0x0000000aafaf7c20 */ /* 0x000fe20008410000 */
[----:B------:R-:W-:Y:S01]  /*7ad0*/  FMUL.FTZ R178, R178, UR10 ;  /* 0x0000000ab2b27c20 */ /* 0x000fe20008410000 */
[----:B------:R-:W-:Y:S01]  /*7ae0*/  IADD3 R7, R17, R156, RZ ;  /* 0x0000009c11077210 */ /* 0x000fe20007ffe0ff */
[----:B------:R-:W-:Y:S01]  /*7af0*/  FMUL.FTZ R200, R182, UR10 ;  /* 0x0000000ab6c87c20 */ /* 0x000fe20008410000 */
[----:B------:R-:W-:Y:S01]  /*7b00*/  FMUL.FTZ R202, R183, UR10 ;  /* 0x0000000ab7ca7c20 */ /* 0x000fe20008410000 */
[----:B------:R-:W3:Y:S01]  /*7b10*/  MUFU.TANH R160, R160 ;  /* 0x000000a000a07308 */ /* 0x000ee20000002400 */
[----:B------:R-:W-:-:S02]  /*7b20*/  ISETP.GT.AND P2, PT, R7, RZ, PT ;  /* 0x000000ff0700720c */ /* 0x000fc40003f44270 */
[C---:B------:R-:W-:Y:S02]  /*7b30*/  ISETP.GT.AND P3, PT, R7.reuse, 0x1, PT ;  /* 0x000000010700780c */ /* 0x040fe40003f64270 */
[----:B-1----:R-:W-:Y:S02]  /*7b40*/  FSEL R20, R20, -INF , P2 ;  /* 0xff80000014147808 */ /* 0x002fe40001000000 */
[----:B------:R-:W-:Y:S01]  /*7b50*/  ISETP.GT.AND P2, PT, R7, 0x8, PT ;  /* 0x000000080700780c */ /* 0x000fe20003f44270 */
[----:B------:R3:W1:Y:S01]  /*7b60*/  MUFU.TANH R8, R161 ;  /* 0x000000a100087308 */ /* 0x0006620000002400 */
[----:B--2---:R-:W-:Y:S02]  /*7b70*/  FSEL R15, R15, -INF , P3 ;  /* 0xff8000000f0f7808 */ /* 0x004fe40001800000 */
[----:B------:R-:W-:Y:S02]  /*7b80*/  FMNMX.FTZ R156, R20, R13, !PT ;  /* 0x0000000d149c7209 */ /* 0x000fe40007810000 */
[----:B------:R-:W-:-:S02]  /*7b90*/  ISETP.GT.AND P3, PT, R7, 0x9, PT ;  /* 0x000000090700780c */ /* 0x000fc40003f64270 */
[----:B----4-:R-:W-:Y:S01]  /*7ba0*/  FSEL R21, R21, -INF , P2 ;  /* 0xff80000015157808 */ /* 0x010fe20001000000 */
[----:B------:R2:W4:Y:S01]  /*7bb0*/  MUFU.TANH R152, R164 ;  /* 0x000000a400987308 */ /* 0x0005220000002400 */
[----:B------:R-:W-:Y:S02]  /*7bc0*/  ISETP.GT.AND P2, PT, R7, 0x10, PT ;  /* 0x000000100700780c */ /* 0x000fe40003f44270 */
[----:B-----5:R-:W-:Y:S02]  /*7bd0*/  FSEL R157, R157, -INF , P3 ;  /* 0xff8000009d9d7808 */ /* 0x020fe40001800000 */
[----:B---3--:R-:W-:Y:S02]  /*7be0*/  FSEL R161, R160, -INF , P2 ;  /* 0xff800000a0a17808 */ /* 0x008fe40001000000 */
[----:B------:R-:W-:Y:S01]  /*7bf0*/  ISETP.GT.AND P3, PT, R7, 0x11, PT ;  /* 0x000000110700780c */ /* 0x000fe20003f64270 */
[----:B------:R-:W3:Y:S01]  /*7c00*/  MUFU.TANH R165, R165 ;  /* 0x000000a500a57308 */ /* 0x000ee20000002400 */
[----:B--2---:R-:W-:-:S02]  /*7c10*/  FMNMX.FTZ R164, R15, R156, !PT ;  /* 0x0000009c0fa47209 */ /* 0x004fc40007810000 */
[----:B------:R-:W-:Y:S02]  /*7c20*/  ISETP.GT.AND P2, PT, R7, 0x18, PT ;  /* 0x000000180700780c */ /* 0x000fe40003f44270 */
[----:B------:R-:W-:-:S03]  /*7c30*/  FMNMX.FTZ R164, R21, R164, !PT ;  /* 0x000000a415a47209 */ /* 0x000fc60007810000 */
[----:B------:R-:W-:Y:S01]  /*7c40*/  MUFU.TANH R168, R168 ;  /* 0x000000a800a87308 */ /* 0x000fe20000002400 */
[----:B------:R-:W-:Y:S02]  /*7c50*/  FMNMX.FTZ R160, R157, R164, !PT ;  /* 0x000000a49da07209 */ /* 0x000fe40007810000 */
[----:B-1----:R-:W-:Y:S02]  /*7c60*/  FSEL R164, R8, -INF , P3 ;  /* 0xff80000008a47808 */ /* 0x002fe40001800000 */
[----:B------:R-:W-:Y:S02]  /*7c70*/  FMNMX.FTZ R197, R161, R160, !PT ;  /* 0x000000a0a1c57209 */ /* 0x000fe40007810000 */
[----:B------:R-:W-:Y:S01]  /*7c80*/  ISETP.GT.AND P3, PT, R7, 0x19, PT ;  /* 0x000000190700780c */ /* 0x000fe20003f64270 */
[----:B------:R-:W1:Y:S01]  /*7c90*/  MUFU.TANH R169, R169 ;  /* 0x000000a900a97308 */ /* 0x000e620000002400 */
[----:B------:R-:W-:-:S07]  /*7ca0*/  FMNMX.FTZ R197, R164, R197, !PT ;  /* 0x000000c5a4c57209 */ /* 0x000fce0007810000 */
[----:B------:R4:W2:Y:S08]  /*7cb0*/  MUFU.TANH R153, R172 ;  /* 0x000000ac00997308 */ /* 0x0008b00000002400 */
[----:B------:R3:W5:Y:S01]  /*7cc0*/  MUFU.TANH R156, R173 ;  /* 0x000000ad009c7308 */ /* 0x0007620000002400 */
[----:B----4-:R-:W-:Y:S02]  /*7cd0*/  FSEL R172, R152, -INF , P2 ;  /* 0xff80000098ac7808 */ /* 0x010fe40001000000 */
[----:B------:R-:W-:-:S02]  /*7ce0*/  ISETP.GT.AND P2, PT, R7, 0x20, PT ;  /* 0x000000200700780c */ /* 0x000fc40003f44270 */
[----:B------:R-:W-:-:S03]  /*7cf0*/  FMNMX.FTZ R8, R172, R197, !PT ;  /* 0x000000c5ac087209 */ /* 0x000fc60007810000 */
[----:B------:R4:W5:Y:S01]  /*7d00*/  MUFU.TANH R196, R176 ;  /* 0x000000b000c47308 */ /* 0x0009620000002400 */
[----:B---3--:R-:W-:Y:S02]  /*7d10*/  FSEL R173, R165, -INF , P3 ;  /* 0xff800000a5ad7808 */ /* 0x008fe40001800000 */
[----:B------:R-:W-:Y:S02]  /*7d20*/  ISETP.GT.AND P3, PT, R7, 0x21, PT ;  /* 0x000000210700780c */ /* 0x000fe40003f64270 */
[----:B------:R-:W-:Y:S02]  /*7d30*/  FMNMX.FTZ R165, R173, R8, !PT ;  /* 0x00000008ada57209 */ /* 0x000fe40007810000 */
[----:B-1----:R-:W-:Y:S01]  /*7d40*/  FSEL R160, R169, -INF , P3 ;  /* 0xff800000a9a07808 */ /* 0x002fe20001800000 */
[----:B------:R-:W1:Y:S01]  /*7d50*/  MUFU.TANH R177, R177 ;  /* 0x000000b100b17308 */ /* 0x000e620000002400 */
[----:B----4-:R-:W-:Y:S02]  /*7d60*/  FSEL R176, R168, -INF , P2 ;  /* 0xff800000a8b07808 */ /* 0x010fe40001000000 */
[----:B------:R-:W-:-:S02]  /*7d70*/  ISETP.GT.AND P2, PT, R7, 0x28, PT ;  /* 0x000000280700780c */ /* 0x000fc40003f44270 */
[----:B------:R-:W-:Y:S02]  /*7d80*/  FMNMX.FTZ R169, R176, R165, !PT ;  /* 0x000000a5b0a97209 */ /* 0x000fe40007810000 */
[----:B------:R-:W-:Y:S01]  /*7d90*/  ISETP.GT.AND P3, PT, R7, 0x29, PT ;  /* 0x000000290700780c */ /* 0x000fe20003f64270 */
[----:B------:R-:W3:Y:S01]  /*7da0*/  MUFU.TANH R180, R180 ;  /* 0x000000b400b47308 */ /* 0x000ee20000002400 */
[----:B--2---:R-:W-:Y:S02]  /*7db0*/  FSEL R165, R153, -INF , P2 ;  /* 0xff80000099a57808 */ /* 0x004fe40001000000 */
[----:B------:R-:W-:Y:S02]  /*7dc0*/  FMNMX.FTZ R168, R160, R169, !PT ;  /* 0x000000a9a0a87209 */ /* 0x000fe40007810000 */
[----:B------:R-:W-:Y:S02]  /*7dd0*/  ISETP.GT.AND P2, PT, R7, 0x30, PT ;  /* 0x000000300700780c */ /* 0x000fe40003f44270 */
[----:B-----5:R-:W-:Y:S01]  /*7de0*/  FSEL R8, R156, -INF , P3 ;  /* 0xff8000009c087808 */ /* 0x020fe20001800000 */
[----:B------:R-:W2:Y:S01]  /*7df0*/  MUFU.TANH R152, R181 ;  /* 0x000000b500987308 */ /* 0x000ea20000002400 */
[----:B------:R-:W-:Y:S01]  /*7e00*/  FMNMX.FTZ R153, R165, R168, !PT ;  /* 0x000000a8a5997209 */ /* 0x000fe20007810000 */
[----:B------:R-:W-:Y:S01]  /*7e10*/  FMUL.FTZ R168, R154, UR10 ;  /* 0x0000000a9aa87c20 */ /* 0x000fe20008410000 */
[----:B------:R-:W-:-:S02]  /*7e20*/  ISETP.GT.AND P3, PT, R7, 0x31, PT ;  /* 0x000000310700780c */ /* 0x000fc40003f64270 */
[----:B------:R-:W-:Y:S02]  /*7e30*/  FSEL R154, R196, -INF , P2 ;  /* 0xff800000c49a7808 */ /* 0x000fe40001000000 */
[----:B------:R-:W-:Y:S01]  /*7e40*/  FMNMX.FTZ R153, R8, R153, !PT ;  /* 0x0000009908997209 */ /* 0x000fe20007810000 */
[----:B------:R4:W5:Y:S01]  /*7e50*/  MUFU.TANH R169, R168 ;  /* 0x000000a800a97308 */ /* 0x0009620000002400 */
[----:B------:R-:W-:Y:S02]  /*7e60*/  ISETP.GT.AND P2, PT, R7, 0x38, PT ;  /* 0x000000380700780c */ /* 0x000fe40003f44270 */
[----:B-1----:R-:W-:Y:S02]  /*7e70*/  FSEL R156, R177, -INF , P3 ;  /* 0xff800000b19c7808 */ /* 0x002fe40001800000 */
[----:B------:R-:W-:Y:S02]  /*7e80*/  FMNMX.FTZ R177, R154, R153, !PT ;  /* 0x000000999ab17209 */ /* 0x000fe40007810000 */
[----:B---3--:R-:W-:Y:S01]  /*7e90*/  FSEL R153, R180, -INF , P2 ;  /* 0xff800000b4997808 */ /* 0x008fe20001000000 */
[----:B------:R-:W1:Y:S01]  /*7ea0*/  MUFU.TANH R155, R155 ;  /* 0x0000009b009b7308 */ /* 0x000e620000002400 */
[----:B------:R-:W-:-:S02]  /*7eb0*/  ISETP.GT.AND P3, PT, R7, 0x39, PT ;  /* 0x000000390700780c */ /* 0x000fc40003f64270 */
[----:B------:R-:W-:Y:S02]  /*7ec0*/  FMNMX.FTZ R180, R156, R177, !PT ;  /* 0x000000b19cb47209 */ /* 0x000fe40007810000 */
[----:B--2---:R-:W-:Y:S02]  /*7ed0*/  FSEL R152, R152, -INF , P3 ;  /* 0xff80000098987808 */ /* 0x004fe40001800000 */
[----:B------:R-:W-:Y:S01]  /*7ee0*/  FMNMX.FTZ R177, R153, R180, !PT ;  /* 0x000000b499b17209 */ /* 0x000fe20007810000 */
[----:B------:R-:W-:Y:S03]  /*7ef0*/  MUFU.TANH R181, R162 ;  /* 0x000000a200b57308 */ /* 0x000fe60000002400 */
[----:B----4-:R-:W-:-:S05]  /*7f00*/  FMNMX.FTZ R168, R152, R177, !PT ;  /* 0x000000b198a87209 */ /* 0x010fca0007810000 */
[----:B------:R-:W2:Y:S01]  /*7f10*/  SHFL.BFLY PT, R199, R168, 0x2, 0x1f ;  /* 0x0c401f00a8c77f89 */ /* 0x000ea200000e0000 */
[----:B------:R5:W3:Y:S08]  /*7f20*/  MUFU.TANH R177, R158 ;  /* 0x0000009e00b17308 */ /* 0x000af00000002400 */
[----:B------:R1:W4:Y:S08]  /*7f30*/  MUFU.TANH R180, R159 ;  /* 0x0000009f00b47308 */ /* 0x0003300000002400 */
[----:B------:R-:W4:Y:S01]  /*7f40*/  MUFU.TANH R196, R163 ;  /* 0x000000a300c47308 */ /* 0x000f220000002400 */
[----:B--2---:R-:W-:Y:S01]  /*7f50*/  FMNMX.FTZ R201, R168, R199, !PT ;  /* 0x000000c7a8c97209 */ /* 0x004fe20007810000 */
[----:B------:R-:W-:-:S06]  /*7f60*/  VIADD R168, R7, 0x8 ;  /* 0x0000000807a87836 */ /* 0x000fcc0000000000 */
[----:B------:R2:W4:Y:S01]  /*7f70*/  MUFU.TANH R197, R166 ;  /* 0x000000a600c57308 */ /* 0x0005220000002400 */
[----:B------:R-:W-:Y:S01]  /*7f80*/  FMUL.FTZ R199, R179, UR10 ;  /* 0x0000000ab3c77c20 */ /* 0x000fe20008410000 */
[----:B------:R-:W-:Y:S01]  /*7f90*/  ULDC UR10, c[0x0][0xa80] ;  /* 0x0002a000000a7ab9 */ /* 0x000fe20000000800 */
[----:B------:R-:W4:Y:S01]  /*7fa0*/  SHFL.BFLY PT, R204, R201, 0x1, 0x1f ;  /* 0x0c201f00c9cc7f89 */ /* 0x000f2200000e0000 */
[C---:B------:R-:W-:Y:S02]  /*7fb0*/  ISETP.GT.AND P2, PT, R168.reuse, RZ, PT ;  /* 0x000000ffa800720c */ /* 0x040fe40003f44270 */
[C---:B------:R-:W-:Y:S02]  /*7fc0*/  ISETP.GT.AND P3, PT, R168.reuse, 0x1, PT ;  /* 0x00000001a800780c */ /* 0x040fe40003f64270 */
[----:B-----5:R-:W-:Y:S01]  /*7fd0*/  FSEL R158, R169, -INF , P2 ;  /* 0xff800000a99e7808 */ /* 0x020fe20001000000 */
[----:B------:R5:W5:Y:S01]  /*7fe0*/  MUFU.TANH R198, R167 ;  /* 0x000000a700c67308 */ /* 0x000b620000002400 */
[----:B------:R-:W-:-:S02]  /*7ff0*/  ISETP.GT.AND P2, PT, R168, 0x8, PT ;  /* 0x00000008a800780c */ /* 0x000fc40003f44270 */
[----:B-1----:R-:W-:Y:S02]  /*8000*/  FSEL R159, R155, -INF , P3 ;  /* 0xff8000009b9f7808 */ /* 0x002fe40001800000 */
[----:B------:R-:W-:Y:S02]  /*8010*/  FMNMX.FTZ R162, R158, R11, !PT ;  /* 0x0000000b9ea27209 */ /* 0x000fe40007810000 */
[C---:B------:R-:W-:Y:S01]  /*8020*/  ISETP.GT.AND P3, PT, R168.reuse, 0x9, PT ;  /* 0x00000009a800780c */ /* 0x040fe20003f64270 */
[----:B------:R-:W1:Y:S01]  /*8030*/  MUFU.TANH R170, R170 ;  /* 0x000000aa00aa7308 */ /* 0x000e620000002400 */
[----:B---3--:R-:W-:Y:S02]  /*8040*/  FSEL R155, R177, -INF , P2 ;  /* 0xff800000b19b7808 */ /* 0x008fe40001000000 */
[----:B--2---:R-:W-:Y:S02]  /*8050*/  FMNMX.FTZ R166, R159, R162, !PT ;  /* 0x000000a29fa67209 */ /* 0x004fe40007810000 */
[----:B------:R-:W-:-:S02]  /*8060*/  ISETP.GT.AND P2, PT, R168, 0x10, PT ;  /* 0x00000010a800780c */ /* 0x000fc40003f44270 */
[----:B----4-:R-:W-:Y:S01]  /*8070*/  FSEL R162, R180, -INF , P3 ;  /* 0xff800000b4a27808 */ /* 0x010fe20001800000 */
[----:B------:R-:W2:Y:S01]  /*8080*/  MUFU.TANH R171, R171 ;  /* 0x000000ab00ab7308 */ /* 0x000ea20000002400 */
[----:B-----5:R-:W-:Y:S02]  /*8090*/  FMNMX.FTZ R167, R155, R166, !PT ;  /* 0x000000a69ba77209 */ /* 0x020fe40007810000 */
[----:B------:R-:W-:Y:S02]  /*80a0*/  ISETP.GT.AND P3, PT, R168, 0x11, PT ;  /* 0x00000011a800780c */ /* 0x000fe40003f64270 */
[----:B------:R-:W-:Y:S02]  /*80b0*/  FSEL R163, R181, -INF , P2 ;  /* 0xff800000b5a37808 */ /* 0x000fe40001000000 */
[----:B------:R-:W-:Y:S01]  /*80c0*/  FMNMX.FTZ R180, R162, R167, !PT ;  /* 0x000000a7a2b47209 */ /* 0x000fe20007810000 */
[----:B------:R-:W3:Y:S01]  /*80d0*/  MUFU.TANH R174, R174 ;  /* 0x000000ae00ae7308 */ /* 0x000ee20000002400 */
[----:B------:R-:W-:-:S02]  /*80e0*/  ISETP.GT.AND P2, PT, R168, 0x18, PT ;  /* 0x00000018a800780c */ /* 0x000fc40003f44270 */
[----:B------:R-:W-:Y:S02]  /*80f0*/  FSEL R166, R196, -INF , P3 ;  /* 0xff800000c4a67808 */ /* 0x000fe40001800000 */
[----:B------:R-:W-:Y:S02]  /*8100*/  FMNMX.FTZ R169, R163, R180, !PT ;  /* 0x000000b4a3a97209 */ /* 0x000fe40007810000 */
[----:B------:R-:W-:Y:S01]  /*8110*/  ISETP.GT.AND P3, PT, R168, 0x19, PT ;  /* 0x00000019a800780c */ /* 0x000fe20003f64270 */
[----:B------:R-:W4:Y:S01]  /*8120*/  MUFU.TANH R175, R175 ;  /* 0x000000af00af7308 */ /* 0x000f220000002400 */
[----:B------:R-:W-:Y:S02]  /*8130*/  FSEL R167, R197, -INF , P2 ;  /* 0xff800000c5a77808 */ /* 0x000fe40001000000 */
[----:B------:R-:W-:Y:S02]  /*8140*/  FMNMX.FTZ R180, R166, R169, !PT ;  /* 0x000000a9a6b47209 */ /* 0x000fe40007810000 */
[----:B------:R-:W-:-:S02]  /*8150*/  ISETP.GT.AND P4, PT, R168, 0x20, PT ;  /* 0x00000020a800780c */ /* 0x000fc40003f84270 */
[----:B------:R-:W-:Y:S01]  /*8160*/  FSEL R177, R198, -INF , P3 ;  /* 0xff800000c6b17808 */ /* 0x000fe20001800000 */
[----:B------:R1:W5:Y:S01]  /*8170*/  MUFU.TANH R182, R178 ;  /* 0x000000b200b67308 */ /* 0x0003620000002400 */
[----:B------:R-:W-:Y:S02]  /*8180*/  FMNMX.FTZ R180, R167, R180, !PT ;  /* 0x000000b4a7b47209 */ /* 0x000fe40007810000 */
[C---:B------:R-:W-:Y:S02]  /*8190*/  ISETP.GT.AND P5, PT, R168.reuse, 0x21, PT ;  /* 0x00000021a800780c */ /* 0x040fe40003fa4270 */
[----:B------:R-:W-:Y:S02]  /*81a0*/  FMNMX.FTZ R169, R177, R180, !PT ;  /* 0x000000b4b1a97209 */ /* 0x000fe40007810000 */
[----:B------:R-:W-:Y:S01]  /*81b0*/  ISETP.GT.AND P3, PT, R168, 0x28, PT ;  /* 0x00000028a800780c */ /* 0x000fe20003f64270 */
[----:B------:R-:W5:Y:S01]  /*81c0*/  MUFU.TANH R183, R199 ;  /* 0x000000c700b77308 */ /* 0x000f620000002400 */
[----:B-1----:R-:W-:-:S02]  /*81d0*/  FSEL R178, R170, -INF , P4 ;  /* 0xff800000aab27808 */ /* 0x002fc40002000000 */
[----:B--2---:R-:W-:Y:S02]  /*81e0*/  FSEL R179, R171, -INF , P5 ;  /* 0xff800000abb37808 */ /* 0x004fe40002800000 */
[----:B------:R-:W-:Y:S02]  /*81f0*/  FMNMX.FTZ R170, R178, R169, !PT ;  /* 0x000000a9b2aa7209 */ /* 0x000fe40007810000 */
[----:B------:R-:W-:Y:S01]  /*8200*/  ISETP.GT.AND P2, PT, R168, 0x29, PT ;  /* 0x00000029a800780c */ /* 0x000fe20003f44270 */
[----:B------:R-:W1:Y:S01]  /*8210*/  MUFU.TANH R197, R200 ;  /* 0x000000c800c57308 */ /* 0x000e620000002400 */
[----:B---3--:R-:W-:Y:S02]  /*8220*/  FSEL R180, R174, -INF , P3 ;  /* 0xff800000aeb47808 */ /* 0x008fe40001800000 */
[----:B------:R-:W-:Y:S02]  /*8230*/  FMNMX.FTZ R169, R179, R170, !PT ;  /* 0x000000aab3a97209 */ /* 0x000fe40007810000 */
[----:B------:R-:W-:-:S02]  /*8240*/  ISETP.GT.AND P4, PT, R168, 0x30, PT ;  /* 0x00000030a800780c */ /* 0x000fc40003f84270 */
[----:B----4-:R-:W-:Y:S01]  /*8250*/  FSEL R181, R175, -INF , P2 ;  /* 0xff800000afb57808 */ /* 0x010fe20001000000 */
[----:B------:R-:W2:Y:S01]  /*8260*/  MUFU.TANH R198, R202 ;  /* 0x000000ca00c67308 */ /* 0x000ea20000002400 */
[----:B------:R-:W-:Y:S02]  /*8270*/  FMNMX.FTZ R170, R180, R169, !PT ;  /* 0x000000a9b4aa7209 */ /* 0x000fe40007810000 */
[----:B------:R-:W-:Y:S02]  /*8280*/  ISETP.GT.AND P2, PT, R168, 0x31, PT ;  /* 0x00000031a800780c */ /* 0x000fe40003f44270 */
[----:B-----5:R-:W-:Y:S02]  /*8290*/  FSEL R182, R182, -INF , P4 ;  /* 0xff800000b6b67808 */ /* 0x020fe40002000000 */
[----:B------:R-:W-:Y:S02]  /*82a0*/  FMNMX.FTZ R169, R181, R170, !PT ;  /* 0x000000aab5a97209 */ /* 0x000fe40007810000 */
[----:B------:R-:W-:-:S02]  /*82b0*/  ISETP.GT.AND P3, PT, R168, 0x38, PT ;  /* 0x00000038a800780c */ /* 0x000fc40003f64270 */
[----:B------:R-:W-:Y:S02]  /*82c0*/  FSEL R183, R183, -INF , P2 ;  /* 0xff800000b7b77808 */ /* 0x000fe40001000000 */
[----:B------:R-:W-:Y:S02]  /*82d0*/  FMNMX.FTZ R170, R182, R169, !PT ;  /* 0x000000a9b6aa7209 */ /* 0x000fe40007810000 */
[----:B------:R-:W-:Y:S02]  /*82e0*/  FMNMX.FTZ R7, R201, R204, !PT ;  /* 0x000000ccc9077209 */ /* 0x000fe40007810000 */
[----:B------:R-:W-:Y:S02]  /*82f0*/  ISETP.GT.AND P2, PT, R168, 0x39, PT ;  /* 0x00000039a800780c */ /* 0x000fe40003f44270 */
[----:B-1----:R-:W-:Y:S01]  /*8300*/  FSEL R197, R197, -INF , P3 ;  /* 0xff800000c5c57808 */ /* 0x002fe20001800000 */
[----:B------:R-:W-:Y:S01]  /*8310*/  FMUL.FTZ R201, R7, UR10 ;  /* 0x0000000a07c97c20 */ /* 0x000fe20008410000 */
[----:B------:R-:W-:-:S02]  /*8320*/  FMNMX.FTZ R170, R183, R170, !PT ;  /* 0x000000aab7aa7209 */ /* 0x000fc40007810000 */
[----:B------:R-:W-:Y:S02]  /*8330*/  FSETP.NEU.FTZ.AND P5, PT, R7, -INF , PT ;  /* 0xff8000000700780b */ /* 0x000fe40003fbd000 */
[----:B--2---:R-:W-:Y:S02]  /*8340*/  FSEL R198, R198, -INF , P2 ;  /* 0xff800000c6c67808 */ /* 0x004fe40001000000 */
[----:B------:R-:W-:Y:S02]  /*8350*/  FMNMX.FTZ R169, R197, R170, !PT ;  /* 0x000000aac5a97209 */ /* 0x000fe40007810000 */
[----:B------:R-:W-:Y:S02]  /*8360*/  FSEL R201, R201, RZ, P5 ;  /* 0x000000ffc9c97208 */ /* 0x000fe40002800000 */
[----:B------:R-:W-:-:S03]  /*8370*/  FMNMX.FTZ R174, R198, R169, !PT ;  /* 0x000000a9c6ae7209 */ /* 0x000fc60007810000 */
        /* <DEDUP_REMOVED lines=15> */
[----:B------:R-:W-:Y:S01]  /*8470*/  FSEL R154, R7, RZ, P5 ;  /* 0x000000ff079a7208 */ /* 0x000fe20002800000 */
[----:B------:R-:W-:Y:S04]  /*8480*/  MUFU.EX2 R20, R20 ;  /* 0x0000001400147308 */ /* 0x000fe80000000800 */
[----:B------:R-:W-:-:S04]  /*8490*/  FADD.FTZ R154, -R154, R13 ;  /* 0x0000000d9a9a7221 */ /* 0x000fc80000010100 */
[----:B------:R-:W-:Y:S01]  /*84a0*/  FMUL.FTZ R154, R154, UR10 ;  /* 0x0000000a9a9a7c20 */ /* 0x000fe20008410000 */
[----:B------:R-:W-:Y:S01]  /*84b0*/  MUFU.EX2 R15, R15 ;  /* 0x0000000f000f7308 */ /* 0x000fe20000000800 */
[----:B-1----:R-:W-:Y:S01]  /*84c0*/  FMNMX.FTZ R157, R174, R157, !PT ;  /* 0x0000009dae9d7209 */ /* 0x002fe20007810000 */
[--C-:B------:R-:W-:Y:S01]  /*84d0*/  FFMA.FTZ R174, R160, UR10, -R201.reuse ;  /* 0x0000000aa0ae7c23 */ /* 0x100fe200080108c9 */
[----:B------:R-:W-:-:S03]  /*84e0*/  FFMA.FTZ R201, R152, UR10, -R201 ;  /* 0x0000000a98c97c23 */ /* 0x000fc600080108c9 */
        /* <DEDUP_REMOVED lines=13> */
[C---:B------:R-:W-:Y:S01]  /*85c0*/  FSETP.NEU.FTZ.AND P2, PT, R8.reuse, -INF , PT ;  /* 0xff8000000800780b */ /* 0x040fe20003f5d000 */
[----:B------:R-:W-:Y:S01]  /*85d0*/  FMUL.FTZ R153, R8, UR10 ;  /* 0x0000000a08997c20 */ /* 0x000fe20008410000 */
[-C--:B------:R-:W-:Y:S01]  /*85e0*/  FMUL.FTZ R37, R37, R211.reuse ;  /* 0x000000d325257220 */ /* 0x080fe20000410000 */
[-C--:B------:R-:W-:Y:S01]  /*85f0*/  FMUL.FTZ R40, R40, R211.reuse ;  /* 0x000000d328287220 */ /* 0x080fe20000410000 */
[----:B------:R-:W-:Y:S01]  /*8600*/  FSEL R156, R8, RZ, P2 ;  /* 0x000000ff089c7208 */ /* 0x000fe20001000000 */
[----:B------:R-:W-:Y:S01]  /*8610*/  FMUL.FTZ R41, R41, R211 ;  /* 0x000000d329297220 */ /* 0x000fe20000410000 */
[----:B------:R-:W-:Y:S01]  /*8620*/  FSEL R152, R153, RZ, P2 ;  /* 0x000000ff99987208 */ /* 0x000fe20001000000 */
[----:B------:R-:W-:Y:S01]  /*8630*/  IMAD.MOV R153, RZ, RZ, -R22 ;  /* 0x000000ffff997224 */ /* 0x000fe200078e0a16 */
[----:B------:R-:W-:Y:S01]  /*8640*/  MUFU.EX2 R170, R170 ;  /* 0x000000aa00aa7308 */ /* 0x000fe20000000800 */
[----:B------:R-:W-:Y:S01]  /*8650*/  FADD.FTZ R156, -R156, R11 ;  /* 0x0000000b9c9c7221 */ /* 0x000fe20000010100 */
[----:B------:R-:W-:-:S02]  /*8660*/  @!P1 VIADD R11, R10, 0x38840 ;  /* 0x000388400a0b9836 */ /* 0x000fc40000000000 */
[--C-:B------:R-:W-:Y:S01]  /*8670*/  FFMA.FTZ R203, R158, UR10, -R152.reuse ;  /* 0x0000000a9ecb7c23 */ /* 0x100fe20008010898 */
[----:B------:R-:W-:Y:S01]  /*8680*/  ISETP.NE.AND P2, PT, R18, R153, PT ;  /* 0x000000991200720c */ /* 0x000fe20003f45270 */
[----:B------:R-:W-:Y:S01]  /*8690*/  FMUL.FTZ R156, R156, UR10 ;  /* 0x0000000a9c9c7c20 */ /* 0x000fe20008410000 */
[--C-:B------:R-:W-:Y:S01]  /*86a0*/  FFMA.FTZ R202, R159, UR10, -R152.reuse ;  /* 0x0000000a9fca7c23 */ /* 0x100fe20008010898 */
[--C-:B------:R-:W-:Y:S01]  /*86b0*/  FFMA.FTZ R204, R155, UR10, -R152.reuse ;  /* 0x0000000a9bcc7c23 */ /* 0x100fe20008010898 */
[--C-:B------:R-:W-:Y:S01]  /*86c0*/  FFMA.FTZ R205, R162, UR10, -R152.reuse ;  /* 0x0000000aa2cd7c23 */ /* 0x100fe20008010898 */
[----:B------:R-:W1:Y:S01]  /*86d0*/  MUFU.EX2 R210, R156 ;  /* 0x0000009c00d27308 */ /* 0x000e620000000800 */
[--C-:B------:R-:W-:Y:S01]  /*86e0*/  FFMA.FTZ R206, R163, UR10, -R152.reuse ;  /* 0x0000000aa3ce7c23 */ /* 0x100fe20008010898 */
[--C-:B------:R-:W-:Y:S01]  /*86f0*/  FFMA.FTZ R207, R166, UR10, -R152.reuse ;  /* 0x0000000aa6cf7c23 */ /* 0x100fe20008010898 */
[--C-:B------:R-:W-:Y:S01]  /*8700*/  FFMA.FTZ R208, R167, UR10, -R152.reuse ;  /* 0x0000000aa7d07c23 */ /* 0x100fe20008010898 */
[--C-:B------:R-:W-:Y:S01]  /*8710*/  FFMA.FTZ R177, R177, UR10, -R152.reuse ;  /* 0x0000000ab1b17c23 */ /* 0x100fe20008010898 */
[--C-:B------:R-:W-:Y:S01]  /*8720*/  FFMA.FTZ R178, R178, UR10, -R152.reuse ;  /* 0x0000000ab2b27c23 */ /* 0x100fe20008010898 */
[--C-:B------:R-:W-:Y:S01]  /*8730*/  FFMA.FTZ R179, R179, UR10, -R152.reuse ;  /* 0x0000000ab3b37c23 */ /* 0x100fe20008010898 */
[--C-:B------:R-:W-:Y:S01]  /*8740*/  FFMA.FTZ R180, R180, UR10, -R152.reuse ;  /* 0x0000000ab4b47c23 */ /* 0x100fe20008010898 */
[----:B------:R-:W-:Y:S01]  /*8750*/  @!P2 IMAD R153, R14, 0x40, R17 ;  /* 0x000000400e99a824 */ /* 0x000fe200078e0211 */
[----:B------:R-:W-:Y:S01]  /*8760*/  @!P1 PRMT R14, RZ, 0x654, R11 ;  /* 0x00000654ff0e9816 */ /* 0x000fe2000000000b */
[--C-:B------:R-:W-:Y:S01]  /*8770*/  FFMA.FTZ R181, R181, UR10, -R152.reuse ;  /* 0x0000000ab5b57c23 */ /* 0x100fe20008010898 */
[--C-:B------:R-:W-:Y:S01]  /*8780*/  FFMA.FTZ R182, R182, UR10, -R152.reuse ;  /* 0x0000000ab6b67c23 */ /* 0x100fe20008010898 */
[--C-:B------:R-:W-:Y:S01]  /*8790*/  FFMA.FTZ R183, R183, UR10, -R152.reuse ;  /* 0x0000000ab7b77c23 */ /* 0x100fe20008010898 */
[----:B------:R-:W-:Y:S01]  /*87a0*/  @!P2 LEA R160, R153, UR37, 0x2 ;  /* 0x0000002599a0ac11 */ /* 0x000fe2000f8e10ff */
[----:B------:R2:W-:Y:S01]  /*87b0*/  @!P1 SYNCS.ARRIVE.TRANS64.RED.A1T0 RZ, [R14+URZ], RZ ;  /* 0x000000ff0eff99a7 */ /* 0x0005e2000810043f */
[--C-:B------:R-:W-:Y:S01]  /*87c0*/  FFMA.FTZ R197, R197, UR10, -R152.reuse ;  /* 0x0000000ac5c57c23 */ /* 0x100fe20008010898 */
[----:B------:R-:W-:Y:S01]  /*87d0*/  FFMA.FTZ R198, R198, UR10, -R152 ;  /* 0x0000000ac6c67c23 */ /* 0x000fe20008010898 */
[----:B------:R-:W-:Y:S01]  /*87e0*/  MUFU.EX2 R203, R203 ;  /* 0x000000cb00cb7308 */ /* 0x000fe20000000800 */
[----:B------:R-:W-:Y:S01]  /*87f0*/  @!P2 STS [R160+0x38400], R211 ;  /* 0x038400d3a000a388 */ /* 0x000fe20000000800 */
[----:B------:R-:W-:Y:S01]  /*8800*/  F2FP.BF16.F32.PACK_AB R152, R15, R20 ;  /* 0x000000140f98723e */ /* 0x000fe200000010ff */
[-C--:B-1----:R-:W-:Y:S01]  /*8810*/  FMUL.FTZ R26, R26, R210.reuse ;  /* 0x000000d21a1a7220 */ /* 0x082fe20000410000 */
[----:B------:R-:W-:Y:S01]  /*8820*/  F2FP.BF16.F32.PACK_AB R154, R168, R21 ;  /* 0x00000015a89a723e */ /* 0x000fe200000010ff */
[----:B------:R1:W-:Y:S01]  /*8830*/  @!P2 STS [R160+0x38420], R210 ;  /* 0x038420d2a000a388 */ /* 0x0003e20000000800 */
[----:B------:R-:W-:Y:S01]  /*8840*/  F2FP.BF16.F32.PACK_AB R156, R170, R169 ;  /* 0x000000a9aa9c723e */ /* 0x000fe200000010ff */
        /* <DEDUP_REMOVED lines=17> */
[----:B------:R-:W4:Y:S01]  /*8960*/  MUFU.EX2 R205, R205 ;  /* 0x000000cd00cd7308 */ /* 0x000f220000000800 */
[----:B---3--:R-:W-:Y:S01]  /*8970*/  F2FP.BF16.F32.PACK_AB R153, R202, R203 ;  /* 0x000000cbca99723e */ /* 0x008fe200000010ff */
        /* <DEDUP_REMOVED lines=15> */
[----:B----4-:R-:W-:Y:S01]  /*8a70*/  F2FP.BF16.F32.PACK_AB R155, R205, R204 ;  /* 0x000000cccd9b723e */ /* 0x010fe200000010ff */
        /* <DEDUP_REMOVED lines=107> */
[-C--:B------:R-:W-:Y:S01]  /*9130*/  FMUL.FTZ R150, R150, R210.reuse ;  /* 0x000000d296967220 */ /* 0x080fe20000410000 */
[----:B------:R-:W-:Y:S01]  /*9140*/  FMUL.FTZ R151, R151, R210 ;  /* 0x000000d297977220 */ /* 0x000fe20000410000 */
[----:B------:R1:W-:Y:S01]  /*9150*/  STSM.16.M88.4 [R23+0x36400], R152 ;  /* 0x0364009817007844 */ /* 0x0003e20000000200 */
[----:B------:R-:W-:Y:S01]  /*9160*/  MUFU.EX2 R196, R196 ;  /* 0x000000c400c47308 */ /* 0x000fe20000000800 */
[----:B---3--:R-:W-:Y:S01]  /*9170*/  F2FP.BF16.F32.PACK_AB R163, R181, R180 ;  /* 0x000000b4b5a3723e */ /* 0x008fe200000010ff */
[----:B------:R-:W-:Y:S01]  /*9180*/  FFMA.FTZ R203, R210, R6, R203 ;  /* 0x00000006d2cb7223 */ /* 0x000fe200000100cb */
[----:B------:R1:W-:Y:S01]  /*9190*/  STSM.16.M88.4 [R186], R156 ;  /* 0x0000009cba007844 */ /* 0x0003e20000000200 */
[----:B------:R-:W-:Y:S01]  /*91a0*/  FFMA.FTZ R20, R211, R5, R20 ;  /* 0x00000005d3147223 */ /* 0x000fe20000010014 */
[----:B------:R-:W-:Y:S01]  /*91b0*/  ISETP.GT.AND P2, PT, R12, R9, PT ;  /* 0x000000090c00720c */ /* 0x000fe20003f44270 */
[----:B------:R-:W-:Y:S01]  /*91c0*/  FADD.FTZ R203, R202, R203 ;  /* 0x000000cbcacb7221 */ /* 0x000fe20000010000 */
[----:B------:R1:W-:Y:S01]  /*91d0*/  STSM.16.M88.4 [R184], R160 ;  /* 0x000000a0b8007844 */ /* 0x0003e20000000200 */
[----:B------:R-:W3:Y:S01]  /*91e0*/  MUFU.EX2 R199, R199 ;  /* 0x000000c700c77308 */ /* 0x000ee20000000800 */
[----:B------:R-:W-:Y:S01]  /*91f0*/  FADD.FTZ R20, R15, R20 ;  /* 0x000000140f147221 */ /* 0x000fe20000010000 */
[----:B------:R-:W-:Y:S01]  /*9200*/  FADD.FTZ R204, R204, R203 ;  /* 0x000000cbcccc7221 */ /* 0x000fe20000010000 */
[----:B------:R-:W-:-:S02]  /*9210*/  @!P1 IADD3 R10, R10, 0x38860, RZ ;  /* 0x000388600a0a9810 */ /* 0x000fc40007ffe0ff */
[----:B------:R-:W-:Y:S01]  /*9220*/  FADD.FTZ R21, R21, R20 ;  /* 0x0000001415157221 */ /* 0x000fe20000010000 */
[----:B------:R-:W-:Y:S01]  /*9230*/  FADD.FTZ R205, R205, R204 ;  /* 0x000000cccdcd7221 */ /* 0x000fe20000010000 */
[----:B------:R-:W-:Y:S01]  /*9240*/  @!P1 PRMT R10, RZ, 0x654, R10 ;  /* 0x00000654ff0a9816 */ /* 0x000fe2000000000a */
[----:B------:R-:W-:Y:S01]  /*9250*/  MUFU.EX2 R200, R200 ;  /* 0x000000c800c87308 */ /* 0x000fe20000000800 */
[----:B------:R-:W-:Y:S01]  /*9260*/  FADD.FTZ R168, R168, R21 ;  /* 0x00000015a8a87221 */ /* 0x000fe20000010000 */
[----:B------:R-:W-:-:S03]  /*9270*/  FADD.FTZ R206, R206, R205 ;  /* 0x000000cdcece7221 */ /* 0x000fc60000010000 */
[----:B------:R-:W-:Y:S01]  /*9280*/  FADD.FTZ R169, R169, R168 ;  /* 0x000000a8a9a97221 */ /* 0x000fe20000010000 */
[----:B------:R-:W-:Y:S02]  /*9290*/  FADD.FTZ R207, R207, R206 ;  /* 0x000000cecfcf7221 */ /* 0x000fe40000010000 */
[----:B------:R-:W4:Y:S01]  /*92a0*/  MUFU.EX2 R201, R201 ;  /* 0x000000c900c97308 */ /* 0x000f220000000800 */
[----:B---3--:R-:W-:Y:S01]  /*92b0*/  F2FP.BF16.F32.PACK_AB R164, R199, R196 ;  /* 0x000000c4c7a4723e */ /* 0x008fe200000010ff */
[----:B------:R-:W-:Y:S01]  /*92c0*/  FADD.FTZ R170, R170, R169 ;  /* 0x000000a9aaaa7221 */ /* 0x000fe20000010000 */
[----:B------:R-:W-:-:S03]  /*92d0*/  FADD.FTZ R208, R208, R207 ;  /* 0x000000cfd0d07221 */ /* 0x000fc60000010000 */
[----:B------:R-:W-:Y:S01]  /*92e0*/  FADD.FTZ R171, R171, R170 ;  /* 0x000000aaabab7221 */ /* 0x000fe20000010000 */
[----:B------:R-:W-:Y:S01]  /*92f0*/  FADD.FTZ R177, R177, R208 ;  /* 0x000000d0b1b17221 */ /* 0x000fe20000010000 */
[----:B------:R3:W5:Y:S02]  /*9300*/  MUFU.EX2 R182, R183 ;  /* 0x000000b700b67308 */ /* 0x0007640000000800 */
[----:B------:R-:W-:Y:S01]  /*9310*/  FADD.FTZ R172, R172, R171 ;  /* 0x000000abacac7221 */ /* 0x000fe20000010000 */
[----:B------:R-:W-:-:S03]  /*9320*/  FADD.FTZ R178, R178, R177 ;  /* 0x000000b1b2b27221 */ /* 0x000fc60000010000 */
[----:B------:R-:W-:Y:S01]  /*9330*/  FADD.FTZ R173, R173, R172 ;  /* 0x000000acadad7221 */ /* 0x000fe20000010000 */
[----:B------:R-:W-:Y:S01]  /*9340*/  FADD.FTZ R179, R179, R178 ;  /* 0x000000b2b3b37221 */ /* 0x000fe20000010000 */
[----:B------:R-:W-:Y:S01]  /*9350*/  MUFU.EX2 R11, R197 ;  /* 0x000000c5000b7308 */ /* 0x000fe20000000800 */
[----:B----4-:R-:W-:Y:S01]  /*9360*/  F2FP.BF16.F32.PACK_AB R166, R201, R200 ;  /* 0x000000c8c9a6723e */ /* 0x010fe200000010ff */
[----:B------:R-:W-:Y:S01]  /*9370*/  FADD.FTZ R174, R174, R173 ;  /* 0x000000adaeae7221 */ /* 0x000fe20000010000 */
[----:B---3--:R-:W-:Y:S01]  /*9380*/  IADD3 R183, R209, 0x80, RZ ;  /* 0x00000080d1b77810 */ /* 0x008fe20007ffe0ff */
[----:B------:R-:W-:Y:S02]  /*9390*/  FADD.FTZ R180, R180, R179 ;  /* 0x000000b3b4b47221 */ /* 0x000fe40000010000 */
[----:B------:R-:W-:Y:S02]  /*93a0*/  FADD.FTZ R175, R175, R174 ;  /* 0x000000aeafaf7221 */ /* 0x000fe40000010000 */
[----:B--2---:R-:W2:Y:S01]  /*93b0*/  MUFU.EX2 R14, R198 ;  /* 0x000000c6000e7308 */ /* 0x004ea20000000800 */
[----:B-----5:R-:W-:Y:S01]  /*93c0*/  F2FP.BF16.F32.PACK_AB R165, R182, R13 ;  /* 0x0000000db6a5723e */ /* 0x020fe200000010ff */
[----:B------:R-:W-:Y:S01]  /*93d0*/  FADD.FTZ R180, R181, R180 ;  /* 0x000000b4b5b47221 */ /* 0x000fe20000010000 */
[----:B------:R-:W-:-:S03]  /*93e0*/  FADD.FTZ R175, R176, R175 ;  /* 0x000000afb0af7221 */ /* 0x000fc60000010000 */
[----:B------:R-:W-:Y:S01]  /*93f0*/  FADD.FTZ R13, R13, R180 ;  /* 0x000000b40d0d7221 */ /* 0x000fe20000010000 */
[----:B------:R-:W-:-:S03]  /*9400*/  FADD.FTZ R196, R196, R175 ;  /* 0x000000afc4c47221 */ /* 0x000fc60000010000 */
[----:B------:R-:W-:Y:S01]  /*9410*/  FADD.FTZ R182, R182, R13 ;  /* 0x0000000db6b67221 */ /* 0x000fe20000010000 */
[----:B------:R-:W-:Y:S01]  /*9420*/  FADD.FTZ R199, R199, R196 ;  /* 0x000000c4c7c77221 */ /* 0x000fe20000010000 */
[----:B------:R-:W-:-:S03]  /*9430*/  IMAD.MOV.U32 R13, RZ, RZ, R7 ;  /* 0x000000ffff0d7224 */ /* 0x000fc600078e0007 */
[----:B------:R-:W-:Y:S01]  /*9440*/  FADD.FTZ R200, R200, R199 ;  /* 0x000000c7c8c87221 */ /* 0x000fe20000010000 */
[C---:B--2---:R-:W-:Y:S01]  /*9450*/  F2FP.BF16.F32.PACK_AB R167, R14.reuse, R11 ;  /* 0x0000000b0ea7723e */ /* 0x044fe200000010ff */
[----:B------:R-:W-:Y:S02]  /*9460*/  FADD.FTZ R11, R11, R182 ;  /* 0x000000b60b0b7221 */ /* 0x000fe40000010000 */
[----:B------:R-:W-:Y:S02]  /*9470*/  FADD.FTZ R5, R201, R200 ;  /* 0x000000c8c9057221 */ /* 0x000fe40000010000 */
[----:B------:R1:W-:Y:S01]  /*9480*/  STSM.16.M88.4 [R185], R164 ;  /* 0x000000a4b9007844 */ /* 0x0003e20000000200 */
[----:B------:R-:W-:Y:S01]  /*9490*/  WARPGROUP.ARRIVE ;  /* 0x00000000000079c5 */ /* 0x000fe20000000000 */
[----:B------:R-:W-:Y:S01]  /*94a0*/  FADD.FTZ R6, R14, R11 ;  /* 0x0000000b0e067221 */ /* 0x000fe20000010000 */
[----:B------:R-:W-:Y:S01]  /*94b0*/  MOV R14, R2 ;  /* 0x00000002000e7202 */ /* 0x000fe20000000f00 */
[----:B------:R-:W-:-:S03]  /*94c0*/  IMAD.MOV.U32 R11, RZ, RZ, R8 ;  /* 0x000000ffff0b7224 */ /* 0x000fc600078e0008 */
[----:B------:R-:W-:Y:S01]  /*94d0*/  HGMMA.64x256x16.F32.BF16 R24, R152, gdesc[UR12].tnspB, R24, gsb0 ;  /* 0x43e0000c98187df0 */ /* 0x000fe20008001818 */
        /* <DEDUP_REMOVED lines=33> */
[----:B------:R-:W-:-:S07]  /*96f0*/  MOV R12, R10 ;  /* 0x0000000a000c7202 */ /* 0x000fce0000000f00 */
.L_x_5951:
[----:B------:R-:W-:-:S13]  /*9700*/  ISETP.GE.AND P2, PT, R12, RZ, PT ;  /* 0x000000ff0c00720c */ /* 0x000fda0003f46270 */
[----:B------:R-:W-:Y:S05]  /*9710*/  @!P2 BRA `(.L_x_5961) ;  /* 0x000000300048a947 */ /* 0x000fea0003800000 */
[----:B------:R-:W-:Y:S01]  /*9720*/  IMAD.MOV.U32 R11, RZ, RZ, R8 ;  /* 0x000000ffff0b7224 */ /* 0x000fe200078e0008 */
[----:B------:R-:W-:Y:S01]  /*9730*/  MOV R10, R2 ;  /* 0x00000002000a7202 */ /* 0x000fe20000000f00 */
[----:B------:R-:W-:Y:S01]  /*9740*/  IMAD.MOV.U32 R196, RZ, RZ, R7 ;  /* 0x000000ffffc47224 */ /* 0x000fe200078e0007 */
[----:B------:R-:W-:Y:S01]  /*9750*/  ULDC UR5, c[0x0][0xad0] ;  /* 0x0002b40000057ab9 */ /* 0x000fe20000000800 */
[----:B------:R-:W-:-:S05]  /*9760*/  ULDC UR4, c[0x0][0xa80] ;  /* 0x0002a00000047ab9 */ /* 0x000fca0000000800 */
.L_x_5970:
[----:B------:R-:W-:-:S05]  /*9770*/  VIADD R2, R10, 0x1 ;  /* 0x000000010a027836 */ /* 0x000fca0000000000 */
[----:B------:R-:W-:-:S04]  /*9780*/  ISETP.NE.AND P2, PT, R2, 0x2, PT ;  /* 0x000000020200780c */ /* 0x000fc80003f45270 */
[----:B------:R-:W-:Y:S02]  /*9790*/  SEL R7, RZ, 0x1, P2 ;  /* 0x00000001ff077807 */ /* 0x000fe40001000000 */
[----:B------:R-:W-:Y:S02]  /*97a0*/  SEL R2, R2, RZ, P2 ;  /* 0x000000ff02027207 */ /* 0x000fe40001000000 */
[----:B------:R-:W-:Y:S01]  /*97b0*/  LOP3.LUT R16, R16, R7, RZ, 0x3c, !PT ;  /* 0x0000000710107212 */ /* 0x000fe200078e3cff */
[----:B------:R-:W-:Y:S06]  /*97c0*/  @!P0 BRA `(.L_x_5962) ;  /* 0x0000000000048947 */ /* 0x000fec0003800000 */
[----:B------:R-:W-:Y:S01]  /*97d0*/  BPT.TRAP 0x1 ;  /* 0x000000040000795c */ /* 0x000fe20000300000 */
.L_x_5962:
[----:B------:R-:W-:Y:S02]  /*97e0*/  LEA R9, R2, UR37, 0x3 ;  /* 0x0000002502097c11 */ /* 0x000fe4000f8e18ff */
[----:B------:R-:W-:-:S04]  /*97f0*/  SHF.L.U32 R8, R16, 0x1f, RZ ;  /* 0x0000001f10087819 */ /* 0x000fc800000006ff */
[----:B------:R1:W2:Y:S01]  /*9800*/  SYNCS.PHASECHK.TRANS64.TRYWAIT P2, [R9+URZ+0x38830], R8 ;  /* 0x03883008090075a7 */ /* 0x0002a2000804017f */
[----:B------:R-:W-:Y:S05]  /*9810*/  @!P0 BRA `(.L_x_5963) ;  /* 0x0000000000048947 */ /* 0x000fea0003800000 */
[----:B------:R-:W-:Y:S01]  /*9820*/  BPT.TRAP 0x1 ;  /* 0x000000040000795c */ /* 0x000fe20000300000 */
.L_x_5963:
[----:B------:R-:W-:Y:S01]  /*9830*/  IMAD R7, R2, 0x200, R0 ;  /* 0x0000020002077824 */ /* 0x000fe200078e0200 */
[----:B--2---:R-:W-:Y:S06]  /*9840*/  @P2 BRA `(.L_x_5964) ;  /* 0x0000000000082947 */ /* 0x004fec0003800000 */
[----:B------:R-:W2:Y:S02]  /*9850*/  SYNCS.PHASECHK.TRANS64.TRYWAIT P2, [R9+URZ+0x38830], R8 ;  /* 0x03883008090075a7 */ /* 0x000ea4000804017f */
[----:B--2---:R-:W-:Y:S05]  /*9860*/  @!P2 BRA `(.L_x_5965) ;  /* 0x0000008800e4a947 */ /* 0x004fea0003800000 */
.L_x_5964:
        /* <DEDUP_REMOVED lines=22> */
.L_x_5966:
[----:B------:R3:W4:Y:S01]  /*99d0*/  SYNCS.PHASECHK.TRANS64.TRYWAIT P2, [R9+URZ+0x38850], R8 ;  /* 0x03885008090075a7 */ /* 0x000722000804017f */
[----:B------:R-:W-:Y:S05]  /*99e0*/  @!P0 BRA `(.L_x_5967) ;  /* 0x0000000000048947 */ /* 0x000fea0003800000 */
[----:B------:R-:W-:Y:S01]  /*99f0*/  BPT.TRAP 0x1 ;  /* 0x000000040000795c */ /* 0x000fe20000300000 */
.L_x_5967:
[----:B----4-:R-:W-:Y:S05]  /*9a00*/  @P2 BRA `(.L_x_5968) ;  /* 0x0000000000082947 */ /* 0x010fea0003800000 */
[----:B------:R-:W4:Y:S02]  /*9a10*/  SYNCS.PHASECHK.TRANS64.TRYWAIT P2, [R9+URZ+0x38850], R8 ;  /* 0x03885008090075a7 */ /* 0x000f24000804017f */
[----:B----4-:R-:W-:Y:S05]  /*9a20*/  @!P2 BRA `(.L_x_5969) ;  /* 0x000000880088a947 */ /* 0x010fea0003800000 */
.L_x_5968:
[----:B------:R-:W-:Y:S01]  /*9a30*/  LEA R7, R2, R3, 0xc ;  /* 0x0000000302077211 */ /* 0x000fe200078e60ff */
[----:B------:R-:W-:Y:S01]  /*9a40*/  WARPGROUP.ARRIVE ;  /* 0x00000000000079c5 */ /* 0x000fe20000000000 */
[----:B------:R-:W-:Y:S01]  /*9a50*/  UMOV UR11, 0x40000040 ;  /* 0x40000040000b7882 */ /* 0x000fe20000000000 */
[----:B------:R-:W-:Y:S01]  /*9a60*/  VIADD R13, R4, 0x2 ;  /* 0x00000002040d7836 */ /* 0x000fe20000000000 */
[C---:B------:R-:W-:Y:S01]  /*9a70*/  R2UR UR10, R7.reuse ;  /* 0x00000000070a72ca */ /* 0x040fe200000e0000 */
[----:B-1234-:R-:W-:Y:S01]  /*9a80*/  VIADD R8, R7, 0x2 ;  /* 0x0000000207087836 */ /* 0x01efe20000000000 */
[----:B------:R-:W-:Y:S01]  /*9a90*/  UMOV UR29, 0x40000040 ;  /* 0x40000040001d7882 */ /* 0x000fe20000000000 */
[----:B------:R-:W-:Y:S01]  /*9aa0*/  UMOV UR31, 0x40000040 ;  /* 0x40000040001f7882 */ /* 0x000fe20000000000 */
[----:B------:R-:W-:Y:S01]  /*9ab0*/  R2UR UR28, R13 ;  /* 0x000000000d1c72ca */ /* 0x000fe200000e0000 */
[----:B------:R-:W1:Y:S01]  /*9ac0*/  S2R R14, SR_TID.X ;  /* 0x00000000000e7919 */ /* 0x000e620000002100 */
[----:B------:R-:W-:Y:S01]  /*9ad0*/  R2UR UR30, R8 ;  /* 0x00000000081e72ca */ /* 0x000fe200000e0000 */
[C---:B------:R-:W-:Y:S01]  /*9ae0*/  VIADD R8, R7.reuse, 0x4 ;  /* 0x0000000407087836 */ /* 0x040fe20000000000 */
[C---:B------:R-:W-:Y:S01]  /*9af0*/  IADD3 R13, R4.reuse, 0x4, RZ ;  /* 0x00000004040d7810 */ /* 0x040fe20007ffe0ff */
[----:B------:R-:W-:Y:S01]  /*9b00*/  VIADD R21, R4, 0x800 ;  /* 0x0000080004157836 */ /* 0x000fe20000000000 */
[----:B------:R-:W-:Y:S01]  /*9b10*/  UMOV UR7, 0x40000040 ;  /* 0x4000004000077882 */ /* 0x000fe20000000000 */
[----:B------:R-:W-:-:S02]  /*9b20*/  VIADD R15, R7, 0x800 ;  /* 0x00000800070f7836 */ /* 0x000fc40000000000 */
[----:B------:R-:W-:Y:S01]  /*9b30*/  HGMMA.64x64x16.F32.BF16 R152, gdesc[UR8], R152, gsb0 ;  /* 0x00e00000089879f0 */ /* 0x000fe20008001898 */
[----:B------:R-:W-:Y:S01]  /*9b40*/  UMOV UR10, UR4 ;  /* 0x00000004000a7c82 */ /* 0x000fe20008000000 */
[----:B------:R-:W-:-:S05]  /*9b50*/  IMAD R209, R2, 0x1000, R19 ;  /* 0x0000100002d17824 */ /* 0x000fca00078e0213 */
[----:B------:R-:W-:Y:S02]  /*9b60*/  R2UR UR6, R209 ;  /* 0x00000000d10672ca */ /* 0x000fe400000e0000 */
        /* <DEDUP_REMOVED lines=262> */
[----:B------:R-:W-:-:S03]  /*abd0*/  IADD3 R15, R7, 0xe00, RZ ;  /* 0x00000e00070f7810 */ /* 0x000fc60007ffe0ff */
        /* <DEDUP_REMOVED lines=105> */
[----:B--2---:R-:W-:Y:S01]  /*b270*/  FMNMX.FTZ R7, R177, R162, !PT ;  /* 0x000000a2b1077209 */ /* 0x004fe20007810000 */
[----:B------:R-:W-:Y:S01]  /*b280*/  FMUL.FTZ R162, R166, UR5 ;  /* 0x00000005a6a27c20 */ /* 0x000fe20008410000 */
[----:B------:R-:W-:-:S05]  /*b290*/  FMUL.FTZ R166, R170, UR5 ;  /* 0x00000005aaa67c20 */ /* 0x000fca0008410000 */
        /* <DEDUP_REMOVED lines=23> */
[----:B------:R-:W-:Y:S01]  /*b410*/  FADD.FTZ R170, -R7, R196 ;  /* 0x000000c407aa7221 */ /* 0x000fe20000010100 */
[----:B----4-:R-:W-:Y:S01]  /*b420*/  FMNMX.FTZ R169, R163, R168, !PT ;  /* 0x000000a8a3a97209 */ /* 0x010fe20007810000 */
[----:B------:R-:W-:Y:S02]  /*b430*/  FMUL.FTZ R204, R7, UR10 ;  /* 0x0000000a07cc7c20 */ /* 0x000fe40008410000 */
[----:B------:R-:W-:Y:S02]  /*b440*/  FMUL.FTZ R171, R170, UR10 ;  /* 0x0000000aaaab7c20 */ /* 0x000fe40008410000 */
        /* <DEDUP_REMOVED lines=22> */
[----:B--2---:R-:W-:Y:S01]  /*b5b0*/  FMNMX.FTZ R8, R200, R169, !PT ;  /* 0x000000a9c8087209 */ /* 0x004fe20007810000 */
[----:B------:R-:W-:Y:S01]  /*b5c0*/  FFMA.FTZ R169, R152, UR10, -R204 ;  /* 0x0000000a98a97c23 */ /* 0x000fe200080108cc */
[C---:B------:R-:W-:Y:S02]  /*b5d0*/  @!P1 VIADD R152, R9.reuse, 0x38840 ;  /* 0x0003884009989836 */ /* 0x040fe40000000000 */
[----:B------:R-:W-:-:S03]  /*b5e0*/  @!P1 VIADD R9, R9, 0x38860 ;  /* 0x0003886009099836 */ /* 0x000fc60000000000 */
[----:B------:R-:W2:Y:S01]  /*b5f0*/  MUFU.TANH R183, R183 ;  /* 0x000000b700b77308 */ /* 0x000ea20000002400 */
[----:B------:R-:W-:Y:S02]  /*b600*/  @!P1 PRMT R152, RZ, 0x654, R152 ;  /* 0x00000654ff989816 */ /* 0x000fe40000000098 */
[----:B------:R-:W-:Y:S02]  /*b610*/  @!P1 PRMT R9, RZ, 0x654, R9 ;  /* 0x00000654ff099816 */ /* 0x000fe40000000009 */
[----:B------:R4:W-:Y:S03]  /*b620*/  @!P1 SYNCS.ARRIVE.TRANS64.RED.A1T0 RZ, [R152+URZ], RZ ;  /* 0x000000ff98ff99a7 */ /* 0x0009e6000810043f */
[----:B------:R3:W5:Y:S08]  /*b630*/  MUFU.EX2 R168, R171 ;  /* 0x000000ab00a87308 */ /* 0x0007700000000800 */
[----:B------:R4:W-:Y:S01]  /*b640*/  MUFU.EX2 R170, R173 ;  /* 0x000000ad00aa7308 */ /* 0x0009e20000000800 */
[----:B---3--:R-:W-:-:S04]  /*b650*/  FMNMX.FTZ R171, R179, R8, !PT ;  /* 0x00000008b3ab7209 */ /* 0x008fc80007810000 */
[----:B-1----:R-:W-:Y:S01]  /*b660*/  FMNMX.FTZ R8, R182, R171, !PT ;  /* 0x000000abb6087209 */ /* 0x002fe20007810000 */
[--C-:B------:R-:W-:Y:S02]  /*b670*/  FFMA.FTZ R171, R154, UR10, -R204.reuse ;  /* 0x0000000a9aab7c23 */ /* 0x100fe400080108cc */
[----:B------:R-:W1:Y:S01]  /*b680*/  MUFU.EX2 R21, R21 ;  /* 0x0000001500157308 */ /* 0x000e620000000800 */
[----:B--2---:R-:W-:Y:S01]  /*b690*/  FMNMX.FTZ R8, R183, R8, !PT ;  /* 0x00000008b7087209 */ /* 0x004fe20007810000 */
[----:B----4-:R-:W-:Y:S01]  /*b6a0*/  FFMA.FTZ R173, R156, UR10, -R204 ;  /* 0x0000000a9cad7c23 */ /* 0x010fe200080108cc */
[-C--:B-----5:R-:W-:Y:S01]  /*b6b0*/  FMUL.FTZ R24, R24, R168.reuse ;  /* 0x000000a818187220 */ /* 0x0a0fe20000410000 */
[-C--:B------:R-:W-:Y:S01]  /*b6c0*/  FMUL.FTZ R25, R25, R168.reuse ;  /* 0x000000a819197220 */ /* 0x080fe20000410000 */
[-C--:B------:R-:W-:Y:S01]  /*b6d0*/  FMUL.FTZ R28, R28, R168.reuse ;  /* 0x000000a81c1c7220 */ /* 0x080fe20000410000 */
[----:B------:R-:W2:Y:S01]  /*b6e0*/  SHFL.BFLY PT, R153, R8, 0x2, 0x1f ;  /* 0x0c401f0008997f89 */ /* 0x000ea200000e0000 */
        /* <DEDUP_REMOVED lines=25> */
[----:B------:R-:W1:Y:S01]  /*b880*/  MUFU.EX2 R174, R174 ;  /* 0x000000ae00ae7308 */ /* 0x000e620000000800 */
[-C--:B------:R-:W-:Y:S01]  /*b890*/  FMUL.FTZ R69, R69, R168.reuse ;  /* 0x000000a845457220 */ /* 0x080fe20000410000 */
[-C--:B------:R-:W-:Y:S01]  /*b8a0*/  FMUL.FTZ R72, R72, R168.reuse ;  /* 0x000000a848487220 */ /* 0x080fe20000410000 */
[----:B------:R-:W2:Y:S01]  /*b8b0*/  SHFL.BFLY PT, R8, R153, 0x1, 0x1f ;  /* 0x0c201f0099087f89 */ /* 0x000ea200000e0000 */
        /* <DEDUP_REMOVED lines=23> */
[----:B--2---:R-:W-:Y:S01]  /*ba30*/  FMNMX.FTZ R8, R153, R8, !PT ;  /* 0x0000000899087209 */ /* 0x004fe20007810000 */
[-C--:B------:R-:W-:Y:S01]  /*ba40*/  FMUL.FTZ R112, R112, R168.reuse ;  /* 0x000000a870707220 */ /* 0x080fe20000410000 */
[----:B------:R-:W-:Y:S01]  /*ba50*/  IADD3 R153, -R22, RZ, RZ ;  /* 0x000000ff16997210 */ /* 0x000fe20007ffe1ff */
[-C--:B------:R-:W-:Y:S01]  /*ba60*/  FMUL.FTZ R113, R113, R168.reuse ;  /* 0x000000a871717220 */ /* 0x080fe20000410000 */
[-C--:B------:R-:W-:Y:S01]  /*ba70*/  FMUL.FTZ R116, R116, R168.reuse ;  /* 0x000000a874747220 */ /* 0x080fe20000410000 */
[----:B------:R-:W-:Y:S01]  /*ba80*/  FADD.FTZ R11, -R8, R11 ;  /* 0x0000000b080b7221 */ /* 0x000fe20000010100 */
[----:B------:R-:W-:Y:S01]  /*ba90*/  ISETP.NE.AND P2, PT, R18, R153, PT ;  /* 0x000000991200720c */ /* 0x000fe20003f45270 */
[----:B------:R-:W-:Y:S01]  /*baa0*/  FMUL.FTZ R154, R8, UR10 ;  /* 0x0000000a089a7c20 */ /* 0x000fe20008410000 */
[----:B------:R-:W-:Y:S01]  /*bab0*/  MUFU.EX2 R178, R178 ;  /* 0x000000b200b27308 */ /* 0x000fe20000000800 */
[----:B------:R-:W-:Y:S01]  /*bac0*/  FMUL.FTZ R11, R11, UR10 ;  /* 0x0000000a0b0b7c20 */ /* 0x000fe20008410000 */
[----:B------:R-:W-:Y:S01]  /*bad0*/  FMUL.FTZ R117, R117, R168 ;  /* 0x000000a875757220 */ /* 0x000fe20000410000 */
        /* <DEDUP_REMOVED lines=8> */
[----:B------:R-:W-:Y:S01]  /*bb60*/  @!P2 LEA R10, R10, R17, 0x6 ;  /* 0x000000110a0aa211 */ /* 0x000fe200078e30ff */
        /* <DEDUP_REMOVED lines=9> */
[----:B------:R-:W-:Y:S01]  /*bc00*/  @!P2 STS [R153+0x38400], R168 ;  /* 0x038400a89900a388 */ /* 0x000fe20000000800 */
[----:B------:R-:W-:Y:S01]  /*bc10*/  FFMA.FTZ R182, R182, UR10, -R154 ;  /* 0x0000000ab6b67c23 */ /* 0x000fe2000801089a */
[----:B------:R-:W-:Y:S01]  /*bc20*/  MUFU.EX2 R14, R14 ;  /* 0x0000000e000e7308 */ /* 0x000fe20000000800 */
[----:B------:R-:W-:Y:S01]  /*bc30*/  F2FP.BF16.F32.PACK_AB R154, R172, R169 ;  /* 0x000000a9ac9a723e */ /* 0x000fe200000010ff */
[----:B-1----:R1:W-:Y:S01]  /*bc40*/  @!P2 STS [R153+0x38420], R11 ;  /* 0x0384200b9900a388 */ /* 0x0023e20000000800 */
[----:B------:R-:W-:Y:S01]  /*bc50*/  F2FP.BF16.F32.PACK_AB R158, R176, R173 ;  /* 0x000000adb09e723e */ /* 0x000fe200000010ff */
[----:B------:R-:W-:Y:S01]  /*bc60*/  FMUL.FTZ R26, R26, R11 ;  /* 0x0000000b1a1a7220 */ /* 0x000fe20000410000 */
[----:B------:R-:W-:Y:S01]  /*bc70*/  F2FP.BF16.F32.PACK_AB R160, R178, R175 ;  /* 0x000000afb2a0723e */ /* 0x000fe200000010ff */
        /* <DEDUP_REMOVED lines=98> */
[----:B------:R-:W3:Y:S01]  /*c2a0*/  MUFU.EX2 R208, R208 ;  /* 0x000000d000d07308 */ /* 0x000ee20000000800 */
[----:B--2---:R-:W-:Y:S01]  /*c2b0*/  F2FP.BF16.F32.PACK_AB R161, R207, R206 ;  /* 0x000000cecfa1723e */ /* 0x004fe200000010ff */
[----:B------:R-:W-:Y:S01]  /*c2c0*/  FFMA.FTZ R5, R168, R5, R21 ;  /* 0x00000005a8057223 */ /* 0x000fe20000010015 */
[----:B------:R1:W-:Y:S01]  /*c2d0*/  STSM.16.M88.4 [R186], R156 ;  /* 0x0000009cba007844 */ /* 0x0003e20000000200 */
[----:B------:R-:W-:Y:S01]  /*c2e0*/  FFMA.FTZ R6, R11, R6, R14 ;  /* 0x000000060b067223 */ /* 0x000fe2000001000e */
[----:B------:R-:W-:Y:S01]  /*c2f0*/  ISETP.GT.AND P2, PT, R12, RZ, PT ;  /* 0x000000ff0c00720c */ /* 0x000fe20003f44270 */
[----:B------:R-:W-:Y:S01]  /*c300*/  FADD.FTZ R170, R170, R5 ;  /* 0x00000005aaaa7221 */ /* 0x000fe20000010000 */
[----:B------:R-:W-:Y:S01]  /*c310*/  IMAD.MOV.U32 R11, RZ, RZ, R8 ;  /* 0x000000ffff0b7224 */ /* 0x000fe200078e0008 */
[----:B------:R-:W-:Y:S01]  /*c320*/  MUFU.EX2 R197, R197 ;  /* 0x000000c500c57308 */ /* 0x000fe20000000800 */
[----:B------:R-:W-:Y:S01]  /*c330*/  FADD.FTZ R6, R13, R6 ;  /* 0x000000060d067221 */ /* 0x000fe20000010000 */
[----:B------:R-:W-:-:S03]  /*c340*/  FADD.FTZ R169, R169, R170 ;  /* 0x000000aaa9a97221 */ /* 0x000fc60000010000 */
[----:B------:R-:W-:Y:S01]  /*c350*/  FADD.FTZ R15, R15, R6 ;  /* 0x000000060f0f7221 */ /* 0x000fe20000010000 */
[----:B------:R-:W-:Y:S02]  /*c360*/  FADD.FTZ R172, R172, R169 ;  /* 0x000000a9acac7221 */ /* 0x000fe40000010000 */
[----:B------:R-:W2:Y:S01]  /*c370*/  MUFU.EX2 R202, R202 ;  /* 0x000000ca00ca7308 */ /* 0x000ea20000000800 */
[----:B---3--:R-:W-:Y:S01]  /*c380*/  F2FP.BF16.F32.PACK_AB R163, R208, R181 ;  /* 0x000000b5d0a3723e */ /* 0x008fe200000010ff */
        /* <DEDUP_REMOVED lines=9> */
[----:B------:R-:W3:Y:S01]  /*c420*/  MUFU.EX2 R180, R180 ;  /* 0x000000b400b47308 */ /* 0x000ee20000000800 */
[----:B--2---:R-:W-:Y:S01]  /*c430*/  F2FP.BF16.F32.PACK_AB R164, R202, R197 ;  /* 0x000000c5caa4723e */ /* 0x004fe200000010ff */
        /* <DEDUP_REMOVED lines=10> */
[----:B---3--:R-:W-:Y:S01]  /*c4e0*/  F2FP.BF16.F32.PACK_AB R166, R180, R177 ;  /* 0x000000b1b4a6723e */ /* 0x008fe200000010ff */
[----:B------:R-:W-:Y:S01]  /*c4f0*/  FADD.FTZ R196, R201, R196 ;  /* 0x000000c4c9c47221 */ /* 0x000fe20000010000 */
[----:B------:R-:W-:-:S03]  /*c500*/  FADD.FTZ R208, R208, R181 ;  /* 0x000000b5d0d07221 */ /* 0x000fc60000010000 */
[----:B------:R-:W-:Y:S01]  /*c510*/  FADD.FTZ R197, R197, R196 ;  /* 0x000000c4c5c57221 */ /* 0x000fe20000010000 */
[----:B------:R-:W-:Y:S01]  /*c520*/  MOV R196, R7 ;  /* 0x0000000700c47202 */ /* 0x000fe20000000f00 */
[----:B------:R3:W4:Y:S02]  /*c530*/  MUFU.EX2 R10, R182 ;  /* 0x000000b6000a7308 */ /* 0x0007240000000800 */
[----:B------:R-:W-:-:S04]  /*c540*/  FADD.FTZ R202, R202, R197 ;  /* 0x000000c5caca7221 */ /* 0x000fc80000010000 */
[----:B------:R-:W-:Y:S02]  /*c550*/  FADD.FTZ R5, R177, R202 ;  /* 0x000000cab1057221 */ /* 0x000fe40000010000 */
[----:B------:R-:W5:Y:S01]  /*c560*/  MUFU.EX2 R179, R179 ;  /* 0x000000b300b37308 */ /* 0x000f620000000800 */
[----:B--2---:R-:W-:Y:S01]  /*c570*/  F2FP.BF16.F32.PACK_AB R165, R200, R199 ;  /* 0x000000c7c8a5723e */ /* 0x004fe200000010ff */
[----:B---3--:R-:W-:Y:S02]  /*c580*/  VIADD R182, R209, 0x80 ;  /* 0x00000080d1b67836 */ /* 0x008fe40000000000 */
[----:B------:R-:W-:Y:S01]  /*c590*/  FADD.FTZ R199, R199, R208 ;  /* 0x000000d0c7c77221 */ /* 0x000fe20000010000 */
[----:B------:R-:W-:-:S03]  /*c5a0*/  FADD.FTZ R5, R180, R5 ;  /* 0x00000005b4057221 */ /* 0x000fc60000010000 */
[----:B------:R-:W-:-:S04]  /*c5b0*/  FADD.FTZ R199, R200, R199 ;  /* 0x000000c7c8c77221 */ /* 0x000fc80000010000 */
[----:B----4-:R-:W-:Y:S01]  /*c5c0*/  FADD.FTZ R6, R10, R199 ;  /* 0x000000c70a067221 */ /* 0x010fe20000010000 */
[----:B-----5:R-:W-:-:S03]  /*c5d0*/  F2FP.BF16.F32.PACK_AB R167, R179, R10 ;  /* 0x0000000ab3a7723e */ /* 0x020fc600000010ff */
[----:B------:R-:W-:Y:S01]  /*c5e0*/  FADD.FTZ R6, R179, R6 ;  /* 0x00000006b3067221 */ /* 0x000fe20000010000 */
[----:B------:R-:W-:Y:S01]  /*c5f0*/  IMAD.MOV.U32 R10, RZ, RZ, R2 ;  /* 0x000000ffff0a7224 */ /* 0x000fe200078e0002 */
[----:B------:R1:W-:Y:S01]  /*c600*/  STSM.16.M88.4 [R185], R164 ;  /* 0x000000a4b9007844 */ /* 0x0003e20000000200 */
[----:B------:R-:W-:-:S06]  /*c610*/  WARPGROUP.ARRIVE ;  /* 0x00000000000079c5 */ /* 0x000fcc0000000000 */
        /* <DEDUP_REMOVED lines=31> */
[----:B--2---:R-:W-:-:S05]  /*c810*/  VIADD R9, R12, 0xffffffff ;  /* 0xffffffff0c097836 */ /* 0x004fca0000000000 */
[----:B------:R-:W-:Y:S01]  /*c820*/  MOV R12, R9 ;  /* 0x00000009000c7202 */ /* 0x000fe20000000f00 */
[----:B-1----:R-:W-:Y:S06]  /*c830*/  @P2 BRA `(.L_x_5970) ;  /* 0xffffffcc00cc2947 */ /* 0x002fec000383ffff */
.L_x_5961:
[----:B------:R-:W1:Y:S01]  /*c840*/  SHFL.BFLY PT, R0, R5, 0x2, 0x1f ;  /* 0x0c401f0005007f89 */ /* 0x000e6200000e0000 */
[----:B------:R-:W-:Y:S01]  /*c850*/  VIADD R4, R2, 0x1 ;  /* 0x0000000102047836 */ /* 0x000fe20000000000 */
[----:B------:R-:W-:Y:S01]  /*c860*/  UIADD3 UR36, UR36, 0x1, URZ ;  /* 0x0000000124247890 */ /* 0x000fe2000fffe03f */
[----:B------:R-:W-:Y:S01]  /*c870*/  IMAD.U32 R14, RZ, RZ, UR10 ;  /* 0x0000000aff0e7e24 */ /* 0x000fe2000f8e00ff */
[----:B------:R-:W2:Y:S01]  /*c880*/  SHFL.BFLY PT, R9, R6, 0x2, 0x1f ;  /* 0x0c401f0006097f89 */ /* 0x000ea200000e0000 */
[----:B------:R-:W-:Y:S08]  /*c890*/  BAR.ARV 0x8, 0xa0 ;  /* 0x0202800000007b1d */ /* 0x000ff00000002000 */
[----:B------:R-:W-:Y:S01]  /*c8a0*/  BAR.SYNC.DEFER_BLOCKING 0xf, 0x100 ;  /* 0x03c4000000007b1d */ /* 0x000fe20000010000 */
[----:B------:R-:W-:Y:S01]  /*c8b0*/  ISETP.NE.AND P1, PT, R4, 0x2, PT ;  /* 0x000000020400780c */ /* 0x000fe20003f25270 */
[----:B-1----:R-:W-:Y:S01]  /*c8c0*/  FADD.FTZ R0, R0, R5 ;  /* 0x0000000500007221 */ /* 0x002fe20000010000 */
[----:B------:R-:W-:Y:S01]  /*c8d0*/  MOV R5, RZ ;  /* 0x000000ff00057202 */ /* 0x000fe20000000f00 */
[----:B--2---:R-:W-:-:S03]  /*c8e0*/  FADD.FTZ R9, R9, R6 ;  /* 0x0000000609097221 */ /* 0x004fc60000010000 */
[----:B------:R-:W1:Y:S01]  /*c8f0*/  SHFL.BFLY PT, R3, R0, 0x1, 0x1f ;  /* 0x0c201f0000037f89 */ /* 0x000e6200000e0000 */
[----:B------:R-:W-:-:S03]  /*c900*/  IMAD.MOV.U32 R6, RZ, RZ, RZ ;  /* 0x000000ffff067224 */ /* 0x000fc600078e00ff */
[----:B------:R-:W2:Y:S01]  /*c910*/  SHFL.BFLY PT, R10, R9, 0x1, 0x1f ;  /* 0x0c201f00090a7f89 */ /* 0x000ea200000e0000 */
[----:B-1----:R-:W-:Y:S01]  /*c920*/  FADD.FTZ R12, R0, R3 ;  /* 0x00000003000c7221 */ /* 0x002fe20000010000 */
[----:B------:R-:W-:Y:S02]  /*c930*/  IMAD.MOV R3, RZ, RZ, -R22 ;  /* 0x000000ffff037224 */ /* 0x000fe400078e0a16 */
[----:B------:R-:W-:Y:S02]  /*c940*/  IMAD.MOV.U32 R0, RZ, RZ, -0x800000 ;  /* 0xff800000ff007424 */ /* 0x000fe400078e00ff */
[----:B--2---:R-:W-:Y:S01]  /*c950*/  FADD.FTZ R10, R9, R10 ;  /* 0x0000000a090a7221 */ /* 0x004fe20000010000 */
[----:B------:R-:W-:Y:S02]  /*c960*/  FSETP.NE.FTZ.AND P2, PT, R12, RZ, PT ;  /* 0x000000ff0c00720b */ /* 0x000fe40003f55000 */
[----:B------:R-:W-:Y:S02]  /*c970*/  ISETP.NE.AND P0, PT, R18, R3, PT ;  /* 0x000000031200720c */ /* 0x000fe40003f05270 */
[----:B------:R-:W-:-:S02]  /*c980*/  FSETP.NE.FTZ.AND P3, PT, R10, RZ, PT ;  /* 0x000000ff0a00720b */ /* 0x000fc40003f75000 */
[----:B------:R-:W-:-:S04]  /*c990*/  SEL R3, RZ, 0x1, P1 ;  /* 0x00000001ff037807 */ /* 0x000fc80000800000 */
[----:B------:R-:W-:Y:S02]  /*c9a0*/  LOP3.LUT R16, R16, R3, RZ, 0x3c, !PT ;  /* 0x0000000310107212 */ /* 0x000fe400078e3cff */
[----:B------:R-:W-:Y:S01]  /*c9b0*/  MOV R3, 0xff800000 ;  /* 0xff80000000037802 */ /* 0x000fe20000000f00 */
[----:B------:R-:W1:Y:S02]  /*c9c0*/  @P2 MUFU.RCP R5, R12 ;  /* 0x0000000c00052308 */ /* 0x000e640000001000 */
[----:B------:R-:W-:Y:S02]  /*c9d0*/  @!P0 IMAD R2, R2, 0x40, R17 ;  /* 0x0000004002028824 */ /* 0x000fe400078e0211 */
[----:B------:R-:W-:-:S03]  /*c9e0*/  @P3 FMUL.FTZ R14, R14, 0.69314718246459960938 ;  /* 0x3f3172180e0e3820 */ /* 0x000fc60000410000 */
[----:B------:R-:W-:Y:S01]  /*c9f0*/  @!P0 LEA R11, R2, UR37, 0x2 ;  /* 0x00000025020b8c11 */ /* 0x000fe2000f8e10ff */
[----:B------:R-:W2:Y:S01]  /*ca00*/  @P3 MUFU.RCP R6, R10 ;  /* 0x0000000a00063308 */ /* 0x000ea20000001000 */
[----:B------:R-:W-:-:S05]  /*ca10*/  MOV R2, UR10 ;  /* 0x0000000a00027c02 */ /* 0x000fca0008000f00 */
[----:B------:R-:W-:Y:S02]  /*ca20*/  @P2 FMUL.FTZ R2, R2, 0.69314718246459960938 ;  /* 0x3f31721802022820 */ /* 0x000fe40000410000 */
        /* <DEDUP_REMOVED lines=139> */
.L_x_5937:
        /* <DEDUP_REMOVED lines=44> */
[----:B------:R-:W-:-:S02]  /*d5a0*/  LOP3.LUT R103, R6, 0x380, RZ, 0xc0, !PT ;  /* 0x0000038006677812 */ /* 0x000fc400078ec0ff */
[----:B------:R-:W-:Y:S02]  /*d5b0*/  SHF.R.U64 R4, R4, 0x3, RZ ;  /* 0x0000000304047819 */ /* 0x000fe400000012ff */
[C---:B------:R-:W-:Y:S02]  /*d5c0*/  IADD3 R197, P4, R6.reuse, 0x4020, RZ ;  /* 0x0000402006c57810 */ /* 0x040fe40007f9e0ff */
[C---:B------:R-:W-:Y:S02]  /*d5d0*/  IADD3 R181, P1, R6.reuse, 0x2040, RZ ;  /* 0x0000204006b57810 */ /* 0x040fe40007f3e0ff */
[----:B------:R-:W-:Y:S01]  /*d5e0*/  IADD3.X R9, RZ, R7, RZ, P2, !PT ;  /* 0x00000007ff097210 */ /* 0x000fe200017fe4ff */
[--C-:B------:R-:W-:Y:S01]  /*d5f0*/  IMAD.X R91, RZ, RZ, R7.reuse, P4 ;  /* 0x000000ffff5b7224 */ /* 0x100fe200020e0607 */
[C---:B------:R-:W-:Y:S01]  /*d600*/  IADD3 R187, P3, R6.reuse, 0x4000, RZ ;  /* 0x0000400006bb7810 */ /* 0x040fe20007f7e0ff */
[----:B------:R-:W-:Y:S01]  /*d610*/  IMAD.X R25, RZ, RZ, R7, P1 ;  /* 0x000000ffff197224 */ /* 0x000fe200008e0607 */
[----:B------:R-:W-:-:S02]  /*d620*/  IADD3 R177, P5, R6, 0x2000, RZ ;  /* 0x0000200006b17810 */ /* 0x000fc40007fbe0ff */
[----:B------:R-:W-:Y:S01]  /*d630*/  IADD3 R183, P2, R6, 0x2060, RZ ;  /* 0x0000206006b77810 */ /* 0x000fe20007f5e0ff */
[----:B------:R-:W-:Y:S01]  /*d640*/  IMAD.X R87, RZ, RZ, R7, P3 ;  /* 0x000000ffff577224 */ /* 0x000fe200018e0607 */
[----:B------:R-:W-:Y:S02]  /*d650*/  LOP3.LUT R20, R4, R179, RZ, 0x3c, !PT ;  /* 0x000000b304147212 */ /* 0x000fe400078e3cff */
[----:B------:R-:W-:Y:S02]  /*d660*/  SHF.R.U64 R103, R103, 0x3, RZ ;  /* 0x0000000367677819 */ /* 0x000fe400000012ff */
[----:B------:R-:W-:Y:S02]  /*d670*/  LOP3.LUT R4, R197, 0x380, RZ, 0xc0, !PT ;  /* 0x00000380c5047812 */ /* 0x000fe400078ec0ff */
[-C--:B------:R-:W-:Y:S02]  /*d680*/  IADD3.X R15, RZ, R7.reuse, RZ, P5, !PT ;  /* 0x00000007ff0f7210 */ /* 0x080fe40002ffe4ff */
[----:B------:R-:W-:-:S02]  /*d690*/  IADD3.X R29, RZ, R7, RZ, P2, !PT ;  /* 0x00000007ff1d7210 */ /* 0x000fc400017fe4ff */
[C---:B------:R-:W-:Y:S02]  /*d6a0*/  IADD3 R199, P5, R6.reuse, 0x4040, RZ ;  /* 0x0000404006c77810 */ /* 0x040fe40007fbe0ff */
[C---:B------:R-:W-:Y:S02]  /*d6b0*/  IADD3 R201, P6, R6.reuse, 0x4060, RZ ;  /* 0x0000406006c97810 */ /* 0x040fe40007fde0ff */
[C---:B------:R-:W-:Y:S02]  /*d6c0*/  IADD3 R203, P1, R6.reuse, 0x6000, RZ ;  /* 0x0000600006cb7810 */ /* 0x040fe40007f3e0ff */
[C---:B------:R-:W-:Y:S01]  /*d6d0*/  IADD3 R106, P2, R6.reuse, 0x6020, RZ ;  /* 0x00006020066a7810 */ /* 0x040fe20007f5e0ff */
[----:B------:R-:W-:Y:S01]  /*d6e0*/  IMAD.X R99, RZ, RZ, R7, P6 ;  /* 0x000000ffff637224 */ /* 0x000fe200030e0607 */
[C---:B------:R-:W-:Y:S02]  /*d6f0*/  IADD3 R205, P3, R6.reuse, 0x6040, RZ ;  /* 0x0000604006cd7810 */ /* 0x040fe40007f7e0ff */
[----:B------:R-:W-:-:S02]  /*d700*/  IADD3 R207, P4, R6, 0x6060, RZ ;  /* 0x0000606006cf7810 */ /* 0x000fc40007f9e0ff */
[----:B------:R-:W-:Y:S01]  /*d710*/  LOP3.LUT R6, R103, R6, RZ, 0x3c, !PT ;  /* 0x0000000667067212 */ /* 0x000fe200078e3cff */
[--C-:B------:R-:W-:Y:S01]  /*d720*/  IMAD.X R103, RZ, RZ, R7.reuse, P1 ;  /* 0x000000ffff677224 */ /* 0x100fe200008e0607 */
[----:B------:R-:W-:Y:S01]  /*d730*/  LOP3.LUT R10, R173, 0x380, RZ, 0xc0, !PT ;  /* 0x00000380ad0a7812 */ /* 0x000fe200078ec0ff */
[--C-:B------:R-:W-:Y:S01]  /*d740*/  IMAD.X R111, RZ, RZ, R7.reuse, P3 ;  /* 0x000000ffff6f7224 */ /* 0x100fe200018e0607 */
[----:B------:R-:W-:Y:S01]  /*d750*/  SHF.R.U64 R4, R4, 0x3, RZ ;  /* 0x0000000304047819 */ /* 0x000fe200000012ff */
[----:B------:R-:W-:Y:S01]  /*d760*/  IMAD.X R115, RZ, RZ, R7, P4 ;  /* 0x000000ffff737224 */ /* 0x000fe200020e0607 */
[----:B------:R-:W-:Y:S02]  /*d770*/  LOP3.LUT R12, R175, 0x380, RZ, 0xc0, !PT ;  /* 0x00000380af0c7812 */ /* 0x000fe400078ec0ff */
[----:B------:R-:W-:Y:S02]  /*d780*/  LOP3.LUT R14, R177, 0x380, RZ, 0xc0, !PT ;  /* 0x00000380b10e7812 */ /* 0x000fe400078ec0ff */
[----:B------:R-:W-:-:S02]  /*d790*/  LOP3.LUT R27, R106, 0x380, RZ, 0xc0, !PT ;  /* 0x000003806a1b7812 */ /* 0x000fc400078ec0ff */
[-C--:B------:R-:W-:Y:S02]  /*d7a0*/  IADD3.X R95, RZ, R7.reuse, RZ, P5, !PT ;  /* 0x00000007ff5f7210 */ /* 0x080fe40002ffe4ff */
[----:B------:R-:W-:Y:S02]  /*d7b0*/  IADD3.X R107, RZ, R7, RZ, P2, !PT ;  /* 0x00000007ff6b7210 */ /* 0x000fe400017fe4ff */
[----:B------:R-:W-:Y:S02]  /*d7c0*/  SHF.R.U64 R10, R10, 0x3, RZ ;  /* 0x000000030a0a7819 */ /* 0x000fe400000012ff */
[----:B------:R-:W-:Y:S02]  /*d7d0*/  LOP3.LUT R24, R181, 0x380, RZ, 0xc0, !PT ;  /* 0x00000380b5187812 */ /* 0x000fe400078ec0ff */
[----:B------:R-:W-:Y:S02]  /*d7e0*/  LOP3.LUT R90, R4, R197, RZ, 0x3c, !PT ;  /* 0x000000c5045a7212 */ /* 0x000fe400078e3cff */
[----:B------:R-:W-:-:S02]  /*d7f0*/  MOV R152, R6 ;  /* 0x0000000600987202 */ /* 0x000fc40000000f00 */
[----:B------:R-:W-:Y:S02]  /*d800*/  SHF.R.U64 R12, R12, 0x3, RZ ;  /* 0x000000030c0c7819 */ /* 0x000fe400000012ff */
[----:B------:R-:W-:Y:S02]  /*d810*/  LOP3.LUT R28, R183, 0x380, RZ, 0xc0, !PT ;  /* 0x00000380b71c7812 */ /* 0x000fe400078ec0ff */
[----:B------:R-:W-:Y:S02]  /*d820*/  F2FP.BF16.F32.PACK_AB R4, R168, R171 ;  /* 0x000000aba804723e */ /* 0x000fe400000010ff */
[----:B------:R-:W-:Y:S02]  /*d830*/  F2FP.BF16.F32.PACK_AB R6, R160, R170 ;  /* 0x000000aaa006723e */ /* 0x000fe400000010ff */
[----:B------:R-:W-:Y:S02]  /*d840*/  F2FP.BF16.F32.PACK_AB R7, R31, R30 ;  /* 0x0000001e1f07723e */ /* 0x000fe400000010ff */
[----:B------:R-:W-:-:S02]  /*d850*/  SHF.R.U64 R14, R14, 0x3, RZ ;  /* 0x000000030e0e7819 */ /* 0x000fc400000012ff */
[----:B------:R-:W-:Y:S01]  /*d860*/  LOP3.LUT R86, R187, 0x380, RZ, 0xc0, !PT ;  /* 0x00000380bb567812 */ /* 0x000fe200078ec0ff */
[----:B------:R1:W-:Y:S01]  /*d870*/  STSM.16.M88.4 [R152], R4 ;  /* 0x0000000498007844 */ /* 0x0003e20000000200 */
[----:B------:R-:W-:Y:S02]  /*d880*/  LOP3.LUT R98, R201, 0x380, RZ, 0xc0, !PT ;  /* 0x00000380c9627812 */ /* 0x000fe400078ec0ff */
[----:B------:R-:W-:Y:S02]  /*d890*/  SHF.R.U64 R27, R27, 0x3, RZ ;  /* 0x000000031b1b7819 */ /* 0x000fe400000012ff */
[----:B------:R-:W-:Y:S02]  /*d8a0*/  LOP3.LUT R10, R10, R173, RZ, 0x3c, !PT ;  /* 0x000000ad0a0a7212 */ /* 0x000fe400078e3cff */
[----:B------:R-:W-:Y:S02]  /*d8b0*/  SHF.R.U64 R24, R24, 0x3, RZ ;  /* 0x0000000318187819 */ /* 0x000fe400000012ff */
[----:B------:R-:W-:-:S02]  /*d8c0*/  LOP3.LUT R94, R199, 0x380, RZ, 0xc0, !PT ;  /* 0x00000380c75e7812 */ /* 0x000fc400078ec0ff */
[----:B------:R-:W-:Y:S02]  /*d8d0*/  LOP3.LUT R114, R207, 0x380, RZ, 0xc0, !PT ;  /* 0x00000380cf727812 */ /* 0x000fe400078ec0ff */
[----:B------:R-:W-:Y:S02]  /*d8e0*/  LOP3.LUT R12, R12, R175, RZ, 0x3c, !PT ;  /* 0x000000af0c0c7212 */ /* 0x000fe400078e3cff */
[----:B------:R-:W-:Y:S02]  /*d8f0*/  SHF.R.U64 R28, R28, 0x3, RZ ;  /* 0x000000031c1c7819 */ /* 0x000fe400000012ff */
[----:B------:R-:W-:Y:S02]  /*d900*/  LOP3.LUT R14, R14, R177, RZ, 0x3c, !PT ;  /* 0x000000b10e0e7212 */ /* 0x000fe400078e3cff */
[----:B------:R-:W-:Y:S02]  /*d910*/  SHF.R.U64 R86, R86, 0x3, RZ ;  /* 0x0000000356567819 */ /* 0x000fe400000012ff */
[----:B------:R-:W-:-:S02]  /*d920*/  LOP3.LUT R102, R203, 0x380, RZ, 0xc0, !PT ;  /* 0x00000380cb667812 */ /* 0x000fc400078ec0ff */
[----:B------:R-:W-:Y:S02]  /*d930*/  SHF.R.U64 R98, R98, 0x3, RZ ;  /* 0x0000000362627819 */ /* 0x000fe400000012ff */
[----:B------:R-:W-:Y:S02]  /*d940*/  LOP3.LUT R106, R27, R106, RZ, 0x3c, !PT ;  /* 0x0000006a1b6a7212 */ /* 0x000fe400078e3cff */
[----:B------:R-:W-:Y:S02]  /*d950*/  MOV R30, R8 ;  /* 0x00000008001e7202 */ /* 0x000fe40000000f00 */
[----:B-1----:R-:W-:Y:S02]  /*d960*/  F2FP.BF16.F32.PACK_AB R4, R33, R162 ;  /* 0x000000a22104723e */ /* 0x002fe400000010ff */
[----:B------:R-:W-:Y:S02]  /*d970*/  F2FP.BF16.F32.PACK_AB R5, R35, R34 ;  /* 0x000000222305723e */ /* 0x000fe400000010ff */
[----:B------:R-:W-:-:S02]  /*d980*/  F2FP.BF16.F32.PACK_AB R6, R37, R158 ;  /* 0x0000009e2506723e */ /* 0x000fc400000010ff */
[----:B------:R-:W-:Y:S02]  /*d990*/  F2FP.BF16.F32.PACK_AB R7, R39, R38 ;  /* 0x000000262707723e */ /* 0x000fe400000010ff */
[----:B------:R-:W-:Y:S02]  /*d9a0*/  LOP3.LUT R24, R24, R181, RZ, 0x3c, !PT ;  /* 0x000000b518187212 */ /* 0x000fe400078e3cff */
[----:B------:R-:W-:Y:S01]  /*d9b0*/  SHF.R.U64 R94, R94, 0x3, RZ ;  /* 0x000000035e5e7819 */ /* 0x000fe200000012ff */
[----:B------:R1:W-:Y:S01]  /*d9c0*/  STSM.16.M88.4 [R30], R4 ;  /* 0x000000041e007844 */ /* 0x0003e20000000200 */
[----:B------:R-:W-:Y:S02]  /*d9d0*/  LOP3.LUT R110, R205, 0x380, RZ, 0xc0, !PT ;  /* 0x00000380cd6e7812 */ /* 0x000fe400078ec0ff */
[----:B------:R-:W-:Y:S02]  /*d9e0*/  SHF.R.U64 R114, R114, 0x3, RZ ;  /* 0x0000000372727819 */ /* 0x000fe400000012ff */
[----:B------:R-:W-:-:S02]  /*d9f0*/  MOV R27, R10 ;  /* 0x0000000a001b7202 */ /* 0x000fc40000000f00 */
[----:B------:R-:W-:Y:S02]  /*da00*/  LOP3.LUT R28, R28, R183, RZ, 0x3c, !PT ;  /* 0x000000b71c1c7212 */ /* 0x000fe400078e3cff */
[----:B------:R-:W-:Y:S01]  /*da10*/  MOV R12, R12 ;  /* 0x0000000c000c7202 */ /* 0x000fe20000000f00 */
[----:B------:R1:W-:Y:S01]  /*da20*/  STSM.16.M88.4 [R27], R40 ;  /* 0x000000281b007844 */ /* 0x0003e20000000200 */
[----:B------:R-:W-:Y:S02]  /*da30*/  LOP3.LUT R86, R86, R187, RZ, 0x3c, !PT ;  /* 0x000000bb56567212 */ /* 0x000fe400078e3cff */
[----:B------:R-:W-:Y:S01]  /*da40*/  SHF.R.U64 R102, R102, 0x3, RZ ;  /* 0x0000000366667819 */ /* 0x000fe200000012ff */
[----:B------:R1:W-:Y:S01]  /*da50*/  STSM.16.M88.4 [R12], R48 ;  /* 0x000000300c007844 */ /* 0x0003e20000000200 */
[----:B------:R-:W-:Y:S02]  /*da60*/  LOP3.LUT R98, R98, R201, RZ, 0x3c, !PT ;  /* 0x000000c962627212 */ /* 0x000fe400078e3cff */
[----:B------:R-:W-:-:S02]  /*da70*/  MOV R14, R14 ;  /* 0x0000000e000e7202 */ /* 0x000fc40000000f00 */
[----:B------:R-:W-:Y:S02]  /*da80*/  MOV R20, R20 ;  /* 0x0000001400147202 */ /* 0x000fe40000000f00 */
[----:B------:R-:W-:Y:S01]  /*da90*/  F2FP.BF16.F32.PACK_AB R66, R69, R68 ;  /* 0x000000444542723e */ /* 0x000fe200000010ff */
[----:B------:R1:W-:Y:S01]  /*daa0*/  STSM.16.M88.4 [R14], R56 ;  /* 0x000000380e007844 */ /* 0x0003e20000000200 */
[----:B------:R-:W-:Y:S02]  /*dab0*/  F2FP.BF16.F32.PACK_AB R67, R71, R70 ;  /* 0x000000464743723e */ /* 0x000fe400000010ff */
[----:B------:R-:W-:Y:S02]  /*dac0*/  F2FP.BF16.F32.PACK_AB R73, R75, R74 ;  /* 0x0000004a4b49723e */ /* 0x000fe400000010ff */
[----:B------:R-:W-:Y:S01]  /*dad0*/  F2FP.BF16.F32.PACK_AB R80, R81, R80 ;  /* 0x000000505150723e */ /* 0x000fe200000010ff */
[----:B------:R1:W-:Y:S01]  /*dae0*/  STSM.16.M88.4 [R20], R64 ;  /* 0x0000004014007844 */ /* 0x0003e20000000200 */
[----:B------:R-:W-:-:S02]  /*daf0*/  LOP3.LUT R94, R94, R199, RZ, 0x3c, !PT ;  /* 0x000000c75e5e7212 */ /* 0x000fc400078e3cff */
[----:B------:R-:W-:Y:S02]  /*db00*/  SHF.R.U64 R110, R110, 0x3, RZ ;  /* 0x000000036e6e7819 */ /* 0x000fe400000012ff */
[----:B------:R-:W-:Y:S02]  /*db10*/  LOP3.LUT R114, R114, R207, RZ, 0x3c, !PT ;  /* 0x000000cf72727212 */ /* 0x000fe400078e3cff */
[----:B------:R-:W-:Y:S02]  /*db20*/  MOV R24, R24 ;  /* 0x0000001800187202 */ /* 0x000fe40000000f00 */
[----:B------:R-:W-:Y:S02]  /*db30*/  F2FP.BF16.F32.PACK_AB R74, R77, R76 ;  /* 0x0000004c4d4a723e */ /* 0x000fe400000010ff */
[----:B------:R-:W-:Y:S02]  /*db40*/  F2FP.BF16.F32.PACK_AB R75, R79, R78 ;  /* 0x0000004e4f4b723e */ /* 0x000fe400000010ff */
[----:B------:R-:W-:-:S02]  /*db50*/  F2FP.BF16.F32.PACK_AB R81, R83, R82 ;  /* 0x000000525351723e */ /* 0x000fc400000010ff */
[----:B------:R-:W-:Y:S01]  /*db60*/  MOV R28, R28 ;  /* 0x0000001c001c7202 */ /* 0x000fe20000000f00 */
[----:B------:R1:W-:Y:S01]  /*db70*/  STSM.16.M88.4 [R24], R72 ;  /* 0x0000004818007844 */ /* 0x0003e20000000200 */
[----:B------:R-:W-:Y:S02]  /*db80*/  MOV R11, R90 ;  /* 0x0000005a000b7202 */ /* 0x000fe40000000f00 */
[----:B------:R-:W-:Y:S02]  /*db90*/  F2FP.BF16.F32.PACK_AB R82, R85, R84 ;  /* 0x000000545552723e */ /* 0x000fe400000010ff */
[----:B------:R-:W-:Y:S02]  /*dba0*/  F2FP.BF16.F32.PACK_AB R83, R26, R19 ;  /* 0x000000131a53723e */ /* 0x000fe400000010ff */
[----:B------:R-:W-:Y:S02]  /*dbb0*/  F2FP.BF16.F32.PACK_AB R88, R89, R88 ;  /* 0x000000585958723e */ /* 0x000fe400000010ff */
[----:B------:R-:W-:Y:S01]  /*dbc0*/  LOP3.LUT R102, R102, R203, RZ, 0x3c, !PT ;  /* 0x000000cb66667212 */ /* 0x000fe200078e3cff */
[----:B------:R1:W-:Y:S01]  /*dbd0*/  STSM.16.M88.4 [R28], R80 ;  /* 0x000000501c007844 */ /* 0x0003e20000000200 */
[----:B------:R-:W-:-:S02]  /*dbe0*/  MOV R86, R86 ;  /* 0x0000005600567202 */ /* 0x000fc40000000f00 */
[----:B------:R-:W-:Y:S02]  /*dbf0*/  MOV R10, R98 ;  /* 0x00000062000a7202 */ /* 0x000fe40000000f00 */
[----:B------:R-:W-:Y:S02]  /*dc00*/  F2FP.BF16.F32.PACK_AB R89, R36, R32 ;  /* 0x000000202459723e */ /* 0x000fe400000010ff */
[----:B------:R-:W-:Y:S02]  /*dc10*/  F2FP.BF16.F32.PACK_AB R90, R93, R92 ;  /* 0x0000005c5d5a723e */ /* 0x000fe400000010ff */
[----:B------:R-:W-:Y:S02]  /*dc20*/  F2FP.BF16.F32.PACK_AB R91, R155, R154 ;  /* 0x0000009a9b5b723e */ /* 0x000fe400000010ff */
[----:B------:R-:W-:Y:S02]  /*dc30*/  F2FP.BF16.F32.PACK_AB R96, R97, R96 ;  /* 0x000000606160723e */ /* 0x000fe400000010ff */
[----:B------:R-:W-:Y:S01]  /*dc40*/  MOV R9, R106 ;  /* 0x0000006a00097202 */ /* 0x000fe20000000f00 */
[----:B------:R1:W-:Y:S01]  /*dc50*/  STSM.16.M88.4 [R86], R88 ;  /* 0x0000005856007844 */ /* 0x0003e20000000200 */
[----:B------:R-:W-:-:S02]  /*dc60*/  F2FP.BF16.F32.PACK_AB R97, R157, R156 ;  /* 0x0000009c9d61723e */ /* 0x000fc400000010ff */
[----:B------:R-:W-:Y:S02]  /*dc70*/  F2FP.BF16.F32.PACK_AB R98, R101, R100 ;  /* 0x000000646562723e */ /* 0x000fe400000010ff */
[----:B------:R-:W-:Y:S02]  /*dc80*/  F2FP.BF16.F32.PACK_AB R99, R161, R159 ;  /* 0x0000009fa163723e */ /* 0x000fe400000010ff */
[----:B------:R-:W-:Y:S02]  /*dc90*/  F2FP.BF16.F32.PACK_AB R104, R105, R104 ;  /* 0x000000686968723e */ /* 0x000fe400000010ff */
[----:B------:R-:W-:Y:S01]  /*dca0*/  LOP3.LUT R110, R110, R205, RZ, 0x3c, !PT ;  /* 0x000000cd6e6e7212 */ /* 0x000fe200078e3cff */
[----:B------:R1:W-:Y:S01]  /*dcb0*/  STSM.16.M88.4 [R11], R96 ;  /* 0x000000600b007844 */ /* 0x0003e20000000200 */
[----:B------:R-:W-:Y:S02]  /*dcc0*/  MOV R94, R94 ;  /* 0x0000005e005e7202 */ /* 0x000fe40000000f00 */
        /* <DEDUP_REMOVED lines=52> */
[----:B------:R-:W-:Y:S02]  /*e010*/  IMAD.U32 R5, RZ, RZ, UR7 ;  /* 0x00000007ff057e24 */ /* 0x000fe4000f8e00ff */
[----:B------:R-:W-:Y:S01]  /*e020*/  IMAD.U32 R4, RZ, RZ, UR6 ;  /* 0x00000006ff047e24 */ /* 0x000fe2000f8e00ff */
[----:B------:R-:W-:Y:S01]  /*e030*/  ULDC.64 UR6, c[0x0][0xc40] ;  /* 0x0003100000067ab9 */ /* 0x000fe20000000a00 */
[----:B------:R-:W-:Y:S01]  /*e040*/  MOV R5, UR5 ;  /* 0x0000000500057c02 */ /* 0x000fe20008000f00 */
[----:B------:R-:W-:Y:S02]  /*e050*/  ULDC UR5, c[0x0][0xb88] ;  /* 0x0002e20000057ab9 */ /* 0x000fe40000000800 */
[----:B------:R-:W-:Y:S01]  /*e060*/  ISETP.GE.OR P1, PT, R11, UR5, P0 ;  /* 0x000000050b007c0c */ /* 0x000fe20008726670 */
[----:B-1----:R-:W-:-:S02]  /*e070*/  IMAD R6, R8, UR8, RZ ;  /* 0x0000000808067c24 */ /* 0x002fc4000f8e02ff */
[----:B------:R-:W-:-:S04]  /*e080*/  IMAD.WIDE.U32 R4, R8, UR44, R4 ;  /* 0x0000002c08047c25 */ /* 0x000fc8000f8e0004 */
[----:B------:R-:W-:Y:S01]  /*e090*/  IMAD R8, R9, UR44, R6 ;  /* 0x0000002c09087c24 */ /* 0x000fe2000f8e0206 */
[C---:B------:R-:W-:Y:S01]  /*e0a0*/  IADD3 R6, P2, R11.reuse, R4, RZ ;  /* 0x000000040b067210 */ /* 0x040fe20007f5e0ff */
[----:B------:R-:W-:-:S03]  /*e0b0*/  VIADD R9, R11, 0x8 ;  /* 0x000000080b097836 */ /* 0x000fc60000000000 */
[----:B------:R-:W-:Y:S02]  /*e0c0*/  IADD3.X R7, R7, R5, R8, P2, !PT ;  /* 0x0000000507077210 */ /* 0x000fe400017fe408 */
[----:B------:R-:W-:Y:S02]  /*e0d0*/  ISETP.GE.OR P0, PT, R9, UR5, P0 ;  /* 0x0000000509007c0c */ /* 0x000fe40008706670 */
[----:B------:R-:W-:-:S04]  /*e0e0*/  LEA R4, P2, R6, UR6, 0x2 ;  /* 0x0000000606047c11 */ /* 0x000fc8000f8410ff */
[----:B------:R-:W-:-:S05]  /*e0f0*/  LEA.HI.X R5, R6, UR7, R7, 0x2, P2 ;  /* 0x0000000706057c11 */ /* 0x000fca00090f1407 */
[----:B------:R2:W-:Y:S04]  /*e100*/  @!P1 STG.E desc[UR54][R4.64], R0 ;  /* 0x0000000004009986 */ /* 0x0005e8000c101936 */
[----:B------:R2:W-:Y:S02]  /*e110*/  @!P0 STG.E desc[UR54][R4.64+0x20], R3 ;  /* 0x0000200304008986 */ /* 0x0005e4000c101936 */
.L_x_5972:
        /* <DEDUP_REMOVED lines=53> */
.L_x_5975:
[----:B------:R-:W-:Y:S05]  /*e470*/  BSYNC B0 ;  /* 0x0000000000007941 */ /* 0x000fea0003800000 */
.L_x_5974:
[----:B------:R-:W-:Y:S05]  /*e480*/  BRA `(.L_x_5973) ;  /* 0x0000000800247947 */ /* 0x000fea0003800000 */
.L_x_5971:
        /* <DEDUP_REMOVED lines=8> */
[----:B------:R-:W-:Y:S01]  /*e510*/  ULDC UR6, c[0x0][0xb88] ;  /* 0x0002e20000067ab9 */ /* 0x000fe20000000800 */
        /* <DEDUP_REMOVED lines=19> */
.L_x_5977:
[----:B------:R-:W-:Y:S05]  /*e650*/  BSYNC B0 ;  /* 0x0000000000007941 */ /* 0x000fea0003800000 */
.L_x_5976:
        /* <DEDUP_REMOVED lines=10> */
[----:B------:R-:W-:Y:S01]  /*e700*/  SHF.L.U32 R3, R3, 0x1, RZ ;  /* 0x0000000103037819 */ /* 0x000fe200000006ff */
[----:B------:R-:W2:Y:S01]  /*e710*/  LDC R9, c[0x0][0xeac] ;  /* 0x0003ab00ff097b82 */ /* 0x000ea20000000800 */
[----:B------:R-:W-:Y:S01]  /*e720*/  ISETP.GE.AND P0, PT, R14, UR7, PT ;  /* 0x000000070e007c0c */ /* 0x000fe2000bf06270 */
[C---:B------:R-:W-:Y:S01]  /*e730*/  VIADD R20, R188.reuse, 0x140 ;  /* 0x00000140bc147836 */ /* 0x040fe20000000000 */
[----:B------:R-:W-:Y:S01]  /*e740*/  ISETP.GE.AND P2, PT, R15, UR7, PT ;  /* 0x000000070f007c0c */ /* 0x000fe2000bf46270 */
[C---:B------:R-:W-:Y:S01]  /*e750*/  VIADD R4, R188.reuse, 0x180 ;  /* 0x00000180bc047836 */ /* 0x040fe20000000000 */
[----:B------:R-:W-:Y:S01]  /*e760*/  LOP3.LUT R0, R3, 0x2, R0, 0xe2, !PT ;  /* 0x0000000203007812 */ /* 0x000fe200078ee200 */
[C---:B------:R-:W-:Y:S01]  /*e770*/  VIADD R5, R188.reuse, 0x1c0 ;  /* 0x000001c0bc057836 */ /* 0x040fe20000000000 */
[----:B------:R-:W-:Y:S01]  /*e780*/  IADD3 R19, R188, 0x100, RZ ;  /* 0x00000100bc137810 */ /* 0x000fe20007ffe0ff */
[----:B------:R-:W-:Y:S01]  /*e790*/  UIADD3 UR42, -UR42, UR6, URZ ;  /* 0x000000062a2a7290 */ /* 0x000fe2000fffe13f */
[----:B------:R-:W-:Y:S01]  /*e7a0*/  SHF.R.S32.HI R189, RZ, 0x1f, R188 ;  /* 0x0000001fffbd7819 */ /* 0x000fe200000114bc */
[----:B------:R-:W-:Y:S01]  /*e7b0*/  ULOP3.LUT UR38, URZ, UR38, URZ, 0x33, !UPT ;  /* 0x000000263f267292 */ /* 0x000fe2000f8e333f */
[----:B------:R-:W-:Y:S01]  /*e7c0*/  SEL R3, RZ, 0x4, P0 ;  /* 0x00000004ff037807 */ /* 0x000fe20000000000 */
[----:B------:R-:W-:Y:S01]  /*e7d0*/  BSSY B0, `(.L_x_5978) ;  /* 0x0000035000007945 */ /* 0x000fe20003800000 */
[----:B------:R-:W-:-:S02]  /*e7e0*/  SEL R6, RZ, 0x8, P2 ;  /* 0x00000008ff067807 */ /* 0x000fc40001000000 */
[----:B------:R-:W-:Y:S02]  /*e7f0*/  ISETP.GE.AND P2, PT, R20, UR7, PT ;  /* 0x0000000714007c0c */ /* 0x000fe4000bf46270 */
[----:B------:R-:W-:Y:S02]  /*e800*/  ISETP.GE.AND P0, PT, R19, UR7, PT ;  /* 0x0000000713007c0c */ /* 0x000fe4000bf06270 */
[----:B------:R-:W-:Y:S02]  /*e810*/  ISETP.GE.AND P3, PT, R4, UR7, PT ;  /* 0x0000000704007c0c */ /* 0x000fe4000bf66270 */
[----:B------:R-:W-:Y:S01]  /*e820*/  ISETP.GE.AND P1, PT, R5, UR7, PT ;  /* 0x0000000705007c0c */ /* 0x000fe2000bf26270 */
[----:B------:R-:W-:Y:S01]  /*e830*/  IMAD.WIDE.U32 R4, R8, UR43, R188 ;  /* 0x0000002b08047c25 */ /* 0x000fe2000f8e00bc */
[----:B------:R-:W-:Y:S02]  /*e840*/  LOP3.LUT R0, R6, R0, R3, 0xfe, !PT ;  /* 0x0000000006007212 */ /* 0x000fe400078efe03 */
[----:B------:R-:W-:Y:S01]  /*e850*/  SEL R6, RZ, 0x20, P2 ;  /* 0x00000020ff067807 */ /* 0x000fe20001000000 */
[C---:B------:R-:W-:Y:S01]  /*e860*/  VIADD R8, R190.reuse, 0x20 ;  /* 0x00000020be087836 */ /* 0x040fe20000000000 */
[----:B------:R-:W-:-:S02]  /*e870*/  ISETP.GE.AND P2, PT, R190, UR42, PT ;  /* 0x0000002abe007c0c */ /* 0x000fc4000bf46270 */
[----:B------:R-:W-:Y:S02]  /*e880*/  SEL R3, RZ, 0x10, P0 ;  /* 0x00000010ff037807 */ /* 0x000fe40000000000 */
[----:B------:R-:W-:Y:S01]  /*e890*/  ISETP.GE.AND P0, PT, R8, UR42, PT ;  /* 0x0000002a08007c0c */ /* 0x000fe2000bf06270 */
[----:B-1----:R-:W-:Y:S01]  /*e8a0*/  IMAD R8, R10, UR8, RZ ;  /* 0x000000080a087c24 */ /* 0x002fe2000f8e02ff */
[----:B------:R-:W-:Y:S02]  /*e8b0*/  LOP3.LUT R3, R6, R0, R3, 0xfe, !PT ;  /* 0x0000000006037212 */ /* 0x000fe400078efe03 */
[----:B------:R-:W-:Y:S01]  /*e8c0*/  IADD3 R5, R5, R7, RZ ;  /* 0x0000000705057210 */ /* 0x000fe20007ffe0ff */
[----:B------:R-:W-:Y:S01]  /*e8d0*/  IMAD R11, R11, UR44, R8 ;  /* 0x0000002c0b0b7c24 */ /* 0x000fe2000f8e0208 */
[----:B------:R-:W-:Y:S01]  /*e8e0*/  SEL R0, RZ, 0x40, P3 ;  /* 0x00000040ff007807 */ /* 0x000fe20001800000 */
[----:B--2---:R-:W-:Y:S01]  /*e8f0*/  VIADD R7, R9, UR38 ;  /* 0x0000002609077c36 */ /* 0x004fe20008000000 */
[----:B------:R-:W-:Y:S01]  /*e900*/  SHF.R.S32.HI R191, RZ, 0x1f, R190 ;  /* 0x0000001fffbf7819 */ /* 0x000fe200000114be */
        /* <DEDUP_REMOVED lines=33> */
.L_x_5979:
[----:B------:R-:W-:Y:S05]  /*eb20*/  BSYNC B0 ;  /* 0x0000000000007941 */ /* 0x000fea0003800000 */
.L_x_5978:
[----:B------:R-:W-:Y:S04]  /*eb30*/  BSSY B0, `(.L_x_5973) ;  /* 0x000001e000007945 */ /* 0x000fe80003800000 */
        /* <DEDUP_REMOVED lines=29> */
.L_x_5980:
[----:B------:R-:W-:Y:S05]  /*ed10*/  BSYNC B0 ;  /* 0x0000000000007941 */ /* 0x000fea0003800000 */
.L_x_5973:
[----:B------:R-:W3:Y:S02]  /*ed20*/  LDC R0, c[0x0][0xea8] ;  /* 0x0003aa00ff007b82 */ /* 0x000ee40000000800 */
[----:B---3--:R-:W-:-:S13]  /*ed30*/  ISETP.LE.AND P0, PT, R0, UR4, PT ;  /* 0x0000000400007c0c */ /* 0x008fda000bf03270 */
[----:B------:R-:W-:Y:S05]  /*ed40*/  @!P0 BRA `(.L_x_5981) ;  /* 0xffffff20008c8947 */ /* 0x000fea000383ffff */
[----:B------:R-:W-:Y:S05]  /*ed50*/  EXIT ;  /* 0x000000000000794d */ /* 0x000fea0003800000 */
.L_x_5932:
        /* <DEDUP_REMOVED lines=13> */
[----:B------:R-:W1:Y:S01]  /*ee30*/  S2R R2, SR_TID.X ;  /* 0x0000000000027919 */ /* 0x000e620000002100 */
[----:B------:R-:W-:Y:S01]  /*ee40*/  MOV R18, UR4 ;  /* 0x0000000400127c02 */ /* 0x000fe20008000f00 */
[----:B------:R-:W-:Y:S01]  /*ee50*/  IMAD.MOV.U32 R17, RZ, RZ, 0x1 ;  /* 0x00000001ff117424 */ /* 0x000fe200078e00ff */
[----:B------:R-:W-:Y:S01]  /*ee60*/  ULDC UR61, c[0x0][0xc] ;  /* 0x00000300003d7ab9 */ /* 0x000fe20000000800 */
[----:B------:R-:W-:Y:S01]  /*ee70*/  IMAD.MOV.U32 R16, RZ, RZ, RZ ;  /* 0x000000ffff107224 */ /* 0x000fe200078e00ff */
[----:B------:R-:W-:Y:S01]  /*ee80*/  ULDC.64 UR46, c[0x0][0x198] ;  /* 0x00006600002e7ab9 */ /* 0x000fe20000000a00 */
[----:B------:R-:W-:Y:S01]  /*ee90*/  UMOV UR60, URZ ;  /* 0x0000003f003c7c82 */ /* 0x000fe20008000000 */
[----:B-1----:R-:W-:-:S07]  /*eea0*/  LOP3.LUT R19, R2, 0x1f, RZ, 0xc0, !PT ;  /* 0x0000001f02137812 */ /* 0x002fce00078ec0ff */
.L_x_6032:
        /* <DEDUP_REMOVED lines=21> */
.L_x_5983:
[----:B------:R-:W-:Y:S01]  /*f000*/  ULDC UR11, c[0x0][0xec4] ;  /* 0x0003b100000b7ab9 */ /* 0x000fe20000000800 */
[----:B------:R-:W-:Y:S01]  /*f010*/  UMOV UR9, UR10 ;  /* 0x0000000a00097c82 */ /* 0x000fe20008000000 */
[----:B------:R-:W-:-:S11]  /*f020*/  UISETP.NE.AND UP0, UPT, UR11, 0x1, UPT ;  /* 0x000000010b00788c */ /* 0x000fd6000bf05270 */
[----:B------:R-:W-:Y:S02]  /*f030*/  @UP0 ULDC.64 UR12, c[0x0][0xec8] ;  /* 0x0003b200000c0ab9 */ /* 0x000fe40000000a00 */
[----:B------:R-:W-:-:S04]  /*f040*/  UIMAD.WIDE.U32 UR6, UR10, UR12, URZ ;  /* 0x0000000c0a0672a5 */ /* 0x000fc8000f8e003f */
[----:B------:R-:W-:-:S04]  /*f050*/  @UP0 USHF.R.U32.HI UR9, URZ, UR13, UR7 ;  /* 0x0000000d3f090299 */ /* 0x000fc80008011607 */
[----:B------:R-:W-:-:S12]  /*f060*/  UIMAD UR6, UR9, UR11, URZ ;  /* 0x0000000b090672a4 */ /* 0x000fd8000f8e023f */
.L_x_5984:
        /* <DEDUP_REMOVED lines=53> */
.L_x_5986:
        /* <DEDUP_REMOVED lines=23> */
.L_x_5988:
        /* <DEDUP_REMOVED lines=20> */
.L_x_5990:
        /* <DEDUP_REMOVED lines=16> */
.L_x_5989:
[----:B------:R-:W-:Y:S01]  /*f770*/  ULDC.64 UR4, c[0x0][0xaf0] ;  /* 0x0002bc0000047ab9 */ /* 0x000fe20000000a00 */
[----:B------:R-:W-:Y:S01]  /*f780*/  IMAD.U32 R5, RZ, RZ, UR59 ;  /* 0x0000003bff057e24 */ /* 0x000fe2000f8e00ff */
[----:B------:R-:W-:Y:S01]  /*f790*/  ISETP.NE.U32.AND P0, PT, RZ, UR4, PT ;  /* 0x00000004ff007c0c */ /* 0x000fe2000bf05070 */
[----:B------:R-:W-:Y:S01]  /*f7a0*/  IMAD.U32 R6, RZ, RZ, UR59 ;  /* 0x0000003bff067e24 */ /* 0x000fe2000f8e00ff */
[----:B------:R-:W1:Y:S02]  /*f7b0*/  LDC R0, c[0x0][0x428] ;  /* 0x00010a00ff007b82 */ /* 0x000e640000000800 */
[----:B------:R-:W-:-:S13]  /*f7c0*/  ISETP.NE.AND.EX P0, PT, RZ, UR5, PT, P0 ;  /* 0x00000005ff007c0c */ /* 0x000fda000bf05300 */
[----:B------:R-:W2:Y:S02]  /*f7d0*/  @P0 LDC.64 R2, c[0x0][0xaf0] ;  /* 0x0002bc00ff020b82 */ /* 0x000ea40000000a00 */
[----:B--2---:R-:W-:-:S05]  /*f7e0*/  @P0 IMAD.WIDE R2, R5, 0x4, R2 ;  /* 0x0000000405020825 */ /* 0x004fca00078e0202 */
[----:B------:R2:W3:Y:S01]  /*f7f0*/  @P0 LDG.E R6, desc[UR54][R2.64] ;  /* 0x0000003602060981 */ /* 0x0004e2000c1e1900 */
[----:B-1----:R-:W-:Y:S01]  /*f800*/  ISETP.NE.AND P0, PT, R0, 0x1, PT ;  /* 0x000000010000780c */ /* 0x002fe20003f05270 */
[----:B------:R-:W-:Y:S01]  /*f810*/  UMOV UR56, URZ ;  /* 0x0000003f00387c82 */ /* 0x000fe20008000000 */
[----:B------:R-:W-:Y:S01]  /*f820*/  ISETP.NE.AND P1, PT, R19, RZ, PT ;  /* 0x000000ff1300720c */ /* 0x000fe20003f25270 */
[----:B------:R-:W-:Y:S01]  /*f830*/  UMOV UR6, 0xffffffff ;  /* 0xffffffff00067882 */ /* 0x000fe20000000000 */
[----:B------:R-:W-:Y:S01]  /*f840*/  MOV R0, UR58 ;  /* 0x0000003a00007c02 */ /* 0x000fe20008000f00 */
        /* <DEDUP_REMOVED lines=15> */
.L_x_6045:
[----:B------:R-:W-:Y:S01]  /*f940*/  UMOV UR4, 0xffffffff ;  /* 0xffffffff00047882 */ /* 0x000fe20000000000 */
[----:B------:R-:W-:Y:S02]  /*f950*/  SHF.R.S32.HI R7, RZ, 0x1f, R6 ;  /* 0x0000001fff077819 */ /* 0x000fe40000011406 */
[----:B------:R-:W-:Y:S05]  /*f960*/  BRA.DIV UR4, `(.L_x_5992) ;  /* 0x0000002a04f87947 */ /* 0x000fea000b800000 */
[----:B------:R-:W-:-:S13]  /*f970*/  ELECT P6, URZ, PT ;  /* 0x00000000003f782f */ /* 0x000fda00038c0000 */
.L_x_6048:
[----:B------:R-:W-:Y:S05]  /*f980*/  @!P6 BRA `(.L_x_5993) ;  /* 0x0000000000c4e947 */ /* 0x000fea0003800000 */
[----:B------:R-:W-:Y:S01]  /*f990*/  MOV R4, R6 ;  /* 0x0000000600047202 */ /* 0x000fe20000000f00 */
        /* <DEDUP_REMOVED lines=19> */
.L_x_5994:
[----:B------:R-:W2:Y:S01]  /*fad0*/  S2R R5, SR_TID.X ;  /* 0x0000000000057919 */ /* 0x000ea20000002100 */
[----:B-1----:R-:W-:Y:S02]  /*fae0*/  LEA R8, R16, UR38, 0x3 ;  /* 0x0000002610087c11 */ /* 0x002fe4000f8e18ff */
[----:B--2---:R-:W-:Y:S02]  /*faf0*/  LOP3.LUT R9, R5, 0x7f, RZ, 0xc0, !PT ;  /* 0x0000007f05097812 */ /* 0x004fe400078ec0ff */
[----:B------:R-:W-:Y:S02]  /*fb00*/  SHF.L.U32 R5, R17, 0x1f, RZ ;  /* 0x0000001f11057819 */ /* 0x000fe400000006ff */
[----:B------:R-:W-:Y:S02]  /*fb10*/  ISETP.NE.AND P3, PT, R9, RZ, PT ;  /* 0x000000ff0900720c */ /* 0x000fe40003f65270 */
[----:B------:R-:W1:Y:S02]  /*fb20*/  SYNCS.PHASECHK.TRANS64.TRYWAIT P2, [R8+URZ+0x38840], R5 ;  /* 0x03884005080075a7 */ /* 0x000e64000804017f */
[----:B-1----:R-:W-:Y:S09]  /*fb30*/  @!P2 BRA `(.L_x_5995) ;  /* 0x0000002800a4a947 */ /* 0x002ff20003800000 */
.L_x_6049:
[----:B------:R-:W-:Y:S05]  /*fb40*/  @P3 BRA `(.L_x_5996) ;  /* 0x0000000000143947 */ /* 0x000fea0003800000 */
[----:B------:R-:W-:Y:S01]  /*fb50*/  ISETP.NE.AND P2, PT, R19, RZ, PT ;  /* 0x000000ff1300720c */ /* 0x000fe20003f45270 */
[----:B-1----:R-:W-:-:S04]  /*fb60*/  IMAD.MOV.U32 R5, RZ, RZ, 0x2000 ;  /* 0x00002000ff057424 */ /* 0x002fc800078e00ff */
[----:B------:R2:W-:Y:S08]  /*fb70*/  SYNCS.ARRIVE.TRANS64 RZ, [R8+URZ+0x38830], R5 ;  /* 0x0388300508ff79a7 */ /* 0x0005f0000800003f */
[----:B------:R-:W-:Y:S05]  /*fb80*/  @!P2 BRA `(.L_x_5996) ;  /* 0x000000000004a947 */ /* 0x000fea0003800000 */
[----:B------:R-:W-:Y:S01]  /*fb90*/  BPT.TRAP 0x1 ;  /* 0x000000040000795c */ /* 0x000fe20000300000 */
.L_x_5996:
        /* <DEDUP_REMOVED lines=16> */
.L_x_5993:
[----:B------:R-:W-:Y:S05]  /*fca0*/  WARPSYNC.ALL ;  /* 0x0000000000007948 */ /* 0x000fea0003800000 */
[----:B------:R-:W-:Y:S01]  /*fcb0*/  BAR.SYNC.DEFER_BLOCKING 0x8, 0xa0 ;  /* 0x0202800000007b1d */ /* 0x000fe20000010000 */
[----:B------:R-:W-:-:S05]  /*fcc0*/  ELECT P2, URZ, PT ;  /* 0x00000000003f782f */ /* 0x000fca0003840000 */
[----:B------:R-:W-:Y:S08]  /*fcd0*/  BSSY B0, `(.L_x_5997) ;  /* 0x0000041000007945 */ /* 0x000ff00003800000 */
[----:B------:R-:W-:Y:S05]  /*fce0*/  @!P2 BRA `(.L_x_5998) ;  /* 0x0000000000fca947 */ /* 0x000fea0003800000 */
[----:B------:R-:W-:Y:S01]  /*fcf0*/  UIADD3 UR14, UP0, UR46, 0x270, URZ ;  /* 0x000002702e0e7890 */ /* 0x000fe2000ff1e03f */
[----:B-12---:R-:W-:Y:S01]  /*fd00*/  MOV R5, 0x2000 ;  /* 0x0000200000057802 */ /* 0x006fe20000000f00 */
        /* <DEDUP_REMOVED lines=61> */
.L_x_5998:
[----:B------:R-:W-:Y:S05]  /*100e0*/  BSYNC B0 ;  /* 0x0000000000007941 */ /* 0x000fea0003800000 */
.L_x_5997:
        /* <DEDUP_REMOVED lines=8> */
.L_x_6050:
[----:B------:R-:W-:Y:S01]  /*10170*/  ULDC.64 UR4, c[0x0][0x408] ;  /* 0x0001020000047ab9 */ /* 0x000fe20000000a00 */
[----:B------:R-:W-:Y:S04]  /*10180*/  BSSY B0, `(.L_x_6000) ;  /* 0x0000042000007945 */ /* 0x000fe80003800000 */
[----:B------:R-:W-:Y:S05]  /*10190*/  @!P6 BRA `(.L_x_6001) ;  /* 0x000000040000e947 */ /* 0x000fea0003800000 */
[----:B-1----:R-:W1:Y:S01]  /*101a0*/  S2R R8, SR_TID.X ;  /* 0x0000000000087919 */ /* 0x002e620000002100 */
[----:B------:R-:W-:Y:S02]  /*101b0*/  LEA R5, R16, UR38, 0x3 ;  /* 0x0000002610057c11 */ /* 0x000fe4000f8e18ff */
[----:B-1----:R-:W-:Y:S02]  /*101c0*/  LOP3.LUT R9, R8, 0x7f, RZ, 0xc0, !PT ;  /* 0x0000007f08097812 */ /* 0x002fe400078ec0ff */
[----:B------:R-:W-:Y:S02]  /*101d0*/  SHF.L.U32 R8, R17, 0x1f, RZ ;  /* 0x0000001f11087819 */ /* 0x000fe400000006ff */
[----:B------:R-:W-:Y:S02]  /*101e0*/  ISETP.NE.AND P3, PT, R9, RZ, PT ;  /* 0x000000ff0900720c */ /* 0x000fe40003f65270 */
[----:B------:R-:W1:Y:S02]  /*101f0*/  SYNCS.PHASECHK.TRANS64.TRYWAIT P2, [R5+URZ+0x38860], R8 ;  /* 0x03886008050075a7 */ /* 0x000e64000804017f */
[----:B-1----:R-:W-:Y:S09]  /*10200*/  @!P2 BRA `(.L_x_6002) ;  /* 0x00000024001ca947 */ /* 0x002ff20003800000 */
.L_x_6051:
[----:B------:R-:W-:Y:S05]  /*10210*/  @P3 BRA `(.L_x_6003) ;  /* 0x0000000000143947 */ /* 0x000fea0003800000 */
[----:B------:R-:W-:Y:S02]  /*10220*/  ISETP.NE.AND P2, PT, R19, RZ, PT ;  /* 0x000000ff1300720c */ /* 0x000fe40003f45270 */
[----:B-1----:R-:W-:-:S04]  /*10230*/  MOV R8, 0x10000 ;  /* 0x0001000000087802 */ /* 0x002fc80000000f00 */
[----:B------:R2:W-:Y:S07]  /*10240*/  SYNCS.ARRIVE.TRANS64 RZ, [R5+URZ+0x38850], R8 ;  /* 0x0388500805ff79a7 */ /* 0x0005ee000800003f */
[----:B------:R-:W-:Y:S05]  /*10250*/  @!P2 BRA `(.L_x_6003) ;  /* 0x000000000004a947 */ /* 0x000fea0003800000 */
[----:B------:R-:W-:Y:S01]  /*10260*/  BPT.TRAP 0x1 ;  /* 0x000000040000795c */ /* 0x000fe20000300000 */
.L_x_6003:
        /* <DEDUP_REMOVED lines=51> */
.L_x_6001:
[----:B------:R-:W-:Y:S05]  /*105a0*/  BSYNC B0 ;  /* 0x0000000000007941 */ /* 0x000fea0003800000 */
.L_x_6000:
[----:B------:R-:W-:-:S06]  /*105b0*/  UISETP.GE.AND UP0, UPT, UR39, 0x2, UPT ;  /* 0x000000022700788c */ /* 0x000fcc000bf06270 */
[----:B------:R-:W-:-:S13]  /*105c0*/  PLOP3.LUT P2, PT, PT, PT, UP0, 0x80, 0x0 ;  /* 0x000000000000781c */ /* 0x000fda0003f4f008 */
[----:B------:R-:W-:Y:S05]  /*105d0*/  @!P2 BRA `(.L_x_6004) ;  /* 0x00000014009ca947 */ /* 0x000fea0003800000 */
[----:B------:R-:W-:Y:S02]  /*105e0*/  ULOP3.LUT UR6, UR39, 0x1, URZ, 0xc0, !UPT ;  /* 0x0000000127067892 */ /* 0x000fe4000f8ec03f */
[----:B------:R-:W-:Y:S02]  /*105f0*/  IMAD.U32 R9, RZ, RZ, UR39 ;  /* 0x00000027ff097e24 */ /* 0x000fe4000f8e00ff */
[----:B------:R-:W-:Y:S02]  /*10600*/  UISETP.NE.U32.AND UP0, UPT, UR6, 0x1, UPT ;  /* 0x000000010600788c */ /* 0x000fe4000bf05070 */
[----:B------:R-:W-:-:S04]  /*10610*/  VIADD R9, R9, 0xfffffffe ;  /* 0xfffffffe09097836 */ /* 0x000fc80000000000 */
[----:B------:R-:W-:Y:S02]  /*10620*/  PLOP3.LUT P2, PT, PT, PT, UP0, 0x80, 0x0 ;  /* 0x000000000000781c */ /* 0x000fe40003f4f008 */
[----:B-12---:R-:W-:-:S11]  /*10630*/  MOV R8, R9 ;  /* 0x0000000900087202 */ /* 0x006fd60000000f00 */
        /* <DEDUP_REMOVED lines=28> */
.L_x_6008:
[----:B-1----:R-:W1:Y:S01]  /*10800*/  S2R R2, SR_TID.X ;  /* 0x0000000000027919 */ /* 0x002e620000002100 */
[----:B------:R-:W-:Y:S02]  /*10810*/  SHF.L.U32 R3, R17, 0x1f, RZ ;  /* 0x0000001f11037819 */ /* 0x000fe400000006ff */
[----:B-1----:R-:W-:Y:S02]  /*10820*/  LOP3.LUT R5, R2, 0x7f, RZ, 0xc0, !PT ;  /* 0x0000007f02057812 */ /* 0x002fe400078ec0ff */
[----:B------:R-:W-:Y:S02]  /*10830*/  LEA R2, R16, UR38, 0x3 ;  /* 0x0000002610027c11 */ /* 0x000fe4000f8e18ff */
[----:B------:R-:W-:Y:S02]  /*10840*/  ISETP.NE.AND P2, PT, R5, RZ, PT ;  /* 0x000000ff0500720c */ /* 0x000fe40003f45270 */
[----:B------:R-:W1:Y:S02]  /*10850*/  SYNCS.PHASECHK.TRANS64.TRYWAIT P3, [R2+URZ+0x38840], R3 ;  /* 0x03884003020075a7 */ /* 0x000e64000806017f */
[----:B-1----:R-:W-:Y:S09]  /*10860*/  @!P3 BRA `(.L_x_6009) ;  /* 0x0000001c0098b947 */ /* 0x002ff20003800000 */
.L_x_6052:
[----:B------:R-:W-:Y:S05]  /*10870*/  @P2 BRA `(.L_x_6010) ;  /* 0x0000000000142947 */ /* 0x000fea0003800000 */
[----:B------:R-:W-:Y:S01]  /*10880*/  ISETP.NE.AND P3, PT, R19, RZ, PT ;  /* 0x000000ff1300720c */ /* 0x000fe20003f65270 */
[----:B------:R-:W-:-:S04]  /*10890*/  IMAD.MOV.U32 R5, RZ, RZ, 0x2000 ;  /* 0x00002000ff057424 */ /* 0x000fc800078e00ff */
[----:B------:R2:W-:Y:S08]  /*108a0*/  SYNCS.ARRIVE.TRANS64 RZ, [R2+URZ+0x38830], R5 ;  /* 0x0388300502ff79a7 */ /* 0x0005f0000800003f */
[----:B------:R-:W-:Y:S05]  /*108b0*/  @!P3 BRA `(.L_x_6010) ;  /* 0x000000000004b947 */ /* 0x000fea0003800000 */
[----:B------:R-:W-:Y:S01]  /*108c0*/  BPT.TRAP 0x1 ;  /* 0x000000040000795c */ /* 0x000fe20000300000 */
.L_x_6010:
        /* <DEDUP_REMOVED lines=17> */
.L_x_6053:
[----:B------:R-:W-:Y:S05]  /*109e0*/  @P2 BRA `(.L_x_6012) ;  /* 0x0000000000142947 */ /* 0x000fea0003800000 */
[----:B------:R-:W-:Y:S02]  /*109f0*/  ISETP.NE.AND P2, PT, R19, RZ, PT ;  /* 0x000000ff1300720c */ /* 0x000fe40003f45270 */
[----:B-12---:R-:W-:-:S04]  /*10a00*/  MOV R3, 0x10000 ;  /* 0x0001000000037802 */ /* 0x006fc80000000f00 */
[----:B------:R3:W-:Y:S07]  /*10a10*/  SYNCS.ARRIVE.TRANS64 RZ, [R2+URZ+0x38850], R3 ;  /* 0x0388500302ff79a7 */ /* 0x0007ee000800003f */
[----:B------:R-:W-:Y:S05]  /*10a20*/  @!P2 BRA `(.L_x_6012) ;  /* 0x000000000004a947 */ /* 0x000fea0003800000 */
[----:B------:R-:W-:Y:S01]  /*10a30*/  BPT.TRAP 0x1 ;  /* 0x000000040000795c */ /* 0x000fe20000300000 */
.L_x_6012:
        /* <DEDUP_REMOVED lines=50> */
.L_x_6007:
[----:B------:R-:W-:Y:S05]  /*10d60*/  BSYNC B0 ;  /* 0x0000000000007941 */ /* 0x000fea0003800000 */
.L_x_6006:
[----:B------:R-:W-:-:S06]  /*10d70*/  UIADD3 UR6, UR39, -0x3, URZ ;  /* 0xfffffffd27067890 */ /* 0x000fcc000fffe03f */
[----:B------:R-:W-:-:S07]  /*10d80*/  IMAD.U32 R8, RZ, RZ, UR6 ;  /* 0x00000006ff087e24 */ /* 0x000fce000f8e00ff */
.L_x_6005:
[----:B------:R-:W-:Y:S01]  /*10d90*/  ISETP.NE.AND P2, PT, R9, RZ, PT ;  /* 0x000000ff0900720c */ /* 0x000fe20003f45270 */
[----:B------:R-:W-:-:S12]  /*10da0*/  BSSY B0, `(.L_x_6004) ;  /* 0x00000ea000007945 */ /* 0x000fd80003800000 */
[----:B------:R-:W-:Y:S05]  /*10db0*/  @!P2 BRA `(.L_x_6013) ;  /* 0x0000000c00a0a947 */ /* 0x000fea0003800000 */
.L_x_6028:
        /* <DEDUP_REMOVED lines=23> */
[----:B--2---:R-:W-:-:S04]  /*10f30*/  LEA R4, P2, R2, R4, 0x2 ;  /* 0x0000000402047211 */ /* 0x004fc800078410ff */
[----:B------:R-:W-:-:S05]  /*10f40*/  LEA.HI.X R5, R2, R5, R3, 0x2, P2 ;  /* 0x0000000502057211 */ /* 0x000fca00010f1403 */
[----:B------:R1:W5:Y:S01]  /*10f50*/  LDG.E R4, desc[UR54][R4.64] ;  /* 0x0000003604047981 */ /* 0x000362000c1e1900 */
[----:B------:R-:W-:-:S04]  /*10f60*/  IMAD.MOV R3, RZ, RZ, -R11 ;  /* 0x000000ffff037224 */ /* 0x000fc800078e0a0b */
[----:B------:R-:W-:-:S07]  /*10f70*/  IMAD R10, R10, R3, R8 ;  /* 0x000000030a0a7224 */ /* 0x000fce00078e0208 */
.L_x_6016:
[----:B------:R-:W1:Y:S01]  /*10f80*/  S2R R2, SR_TID.X ;  /* 0x0000000000027919 */ /* 0x000e620000002100 */
[----:B------:R-:W-:Y:S02]  /*10f90*/  LEA R3, R9, UR38, 0x3 ;  /* 0x0000002609037c11 */ /* 0x000fe4000f8e18ff */
[----:B-1----:R-:W-:Y:S02]  /*10fa0*/  LOP3.LUT R5, R2, 0x7f, RZ, 0xc0, !PT ;  /* 0x0000007f02057812 */ /* 0x002fe400078ec0ff */
[----:B------:R-:W-:Y:S02]  /*10fb0*/  SHF.L.U32 R2, R17, 0x1f, RZ ;  /* 0x0000001f11027819 */ /* 0x000fe400000006ff */
[----:B------:R-:W-:Y:S02]  /*10fc0*/  ISETP.NE.AND P2, PT, R5, RZ, PT ;  /* 0x000000ff0500720c */ /* 0x000fe40003f45270 */
[----:B------:R-:W1:Y:S02]  /*10fd0*/  SYNCS.PHASECHK.TRANS64.TRYWAIT P3, [R3+URZ+0x38840], R2 ;  /* 0x03884002030075a7 */ /* 0x000e64000806017f */
[----:B-1----:R-:W-:Y:S09]  /*10fe0*/  @!P3 BRA `(.L_x_6017) ;  /* 0x0000001400e0b947 */ /* 0x002ff20003800000 */
.L_x_6054:
[----:B------:R-:W-:Y:S05]  /*10ff0*/  @P2 BRA `(.L_x_6018) ;  /* 0x0000000000142947 */ /* 0x000fea0003800000 */
[----:B------:R-:W-:Y:S01]  /*11000*/  ISETP.NE.AND P3, PT, R19, RZ, PT ;  /* 0x000000ff1300720c */ /* 0x000fe20003f65270 */
[----:B------:R-:W-:-:S04]  /*11010*/  IMAD.MOV.U32 R12, RZ, RZ, 0x2000 ;  /* 0x00002000ff0c7424 */ /* 0x000fc800078e00ff */
[----:B------:R2:W-:Y:S08]  /*11020*/  SYNCS.ARRIVE.TRANS64 RZ, [R3+URZ+0x38830], R12 ;  /* 0x0388300c03ff79a7 */ /* 0x0005f0000800003f */
[----:B------:R-:W-:Y:S05]  /*11030*/  @!P3 BRA `(.L_x_6018) ;  /* 0x000000000004b947 */ /* 0x000fea0003800000 */
[----:B------:R-:W-:Y:S01]  /*11040*/  BPT.TRAP 0x1 ;  /* 0x000000040000795c */ /* 0x000fe20000300000 */
.L_x_6018:
        /* <DEDUP_REMOVED lines=17> */
.L_x_6055:
[----:B------:R-:W-:Y:S05]  /*11160*/  @P2 BRA `(.L_x_6020) ;  /* 0x0000000000142947 */ /* 0x000fea0003800000 */
[----:B------:R-:W-:Y:S01]  /*11170*/  ISETP.NE.AND P2, PT, R19, RZ, PT ;  /* 0x000000ff1300720c */ /* 0x000fe20003f45270 */
[----:B-1-3--:R-:W-:-:S04]  /*11180*/  IMAD.MOV.U32 R2, RZ, RZ, 0x10000 ;  /* 0x00010000ff027424 */ /* 0x00afc800078e00ff */
[----:B------:R4:W-:Y:S08]  /*11190*/  SYNCS.ARRIVE.TRANS64 RZ, [R3+URZ+0x38850], R2 ;  /* 0x0388500203ff79a7 */ /* 0x0009f0000800003f */
[----:B------:R-:W-:Y:S05]  /*111a0*/  @!P2 BRA `(.L_x_6020) ;  /* 0x000000000004a947 */ /* 0x000fea0003800000 */
[----:B------:R-:W-:Y:S01]  /*111b0*/  BPT.TRAP 0x1 ;  /* 0x000000040000795c */ /* 0x000fe20000300000 */
.L_x_6020:
        /* <DEDUP_REMOVED lines=50> */
.L_x_6015:
[----:B------:R-:W-:Y:S05]  /*114e0*/  BSYNC B1 ;  /* 0x0000000000017941 */ /* 0x000fea0003800000 */
.L_x_6014:
[----:B------:R-:W-:Y:S01]  /*114f0*/  VIADD R9, R9, 0x1 ;  /* 0x0000000109097836 */ /* 0x000fe20000000000 */
[----:B------:R-:W-:Y:S04]  /*11500*/  BSSY B1, `(.L_x_6021) ;  /* 0x0000070000017945 */ /* 0x000fe80003800000 */
[----:B------:R-:W-:-:S04]  /*11510*/  ISETP.NE.AND P2, PT, R9, 0x2, PT ;  /* 0x000000020900780c */ /* 0x000fc80003f45270 */
[----:B---34-:R-:W-:Y:S02]  /*11520*/  SEL R2, RZ, 0x1, P2 ;  /* 0x00000001ff027807 */ /* 0x018fe40001000000 */
[----:B------:R-:W-:Y:S02]  /*11530*/  SEL R16, R9, RZ, P2 ;  /* 0x000000ff09107207 */ /* 0x000fe40001000000 */
[----:B------:R-:W-:Y:S01]  /*11540*/  LOP3.LUT R17, R17, R2, RZ, 0x3c, !PT ;  /* 0x0000000211117212 */ /* 0x000fe200078e3cff */
[----:B------:R-:W-:Y:S06]  /*11550*/  @!P6 BRA `(.L_x_6022) ;  /* 0x0000000400a8e947 */ /* 0x000fec0003800000 */
[----:B------:R-:W-:Y:S01]  /*11560*/  IADD3 R10, R8, -0x1, RZ ;  /* 0xffffffff080a7810 */ /* 0x000fe20007ffe0ff */
[----:B------:R-:W-:Y:S06]  /*11570*/  @!P0 BRA `(.L_x_6023) ;  /* 0x0000000000488947 */ /* 0x000fec0003800000 */
[----:B------:R-:W1:Y:S01]  /*11580*/  LDC R9, c[0x0][0x41c] ;  /* 0x00010700ff097b82 */ /* 0x000e620000000800 */
[----:B------:R-:W-:Y:S02]  /*11590*/  IMAD.MOV.U32 R11, RZ, RZ, R10 ;  /* 0x000000ffff0b7224 */ /* 0x000fe400078e000a */
[----:B------:R-:W-:-:S04]  /*115a0*/  IMAD R13, R7, UR4, RZ ;  /* 0x00000004070d7c24 */ /* 0x000fc8000f8e02ff */
[----:B------:R-:W-:Y:S01]  /*115b0*/  IMAD R13, R6, UR5, R13 ;  /* 0x00000005060d7c24 */ /* 0x000fe2000f8e020d */
[----:B------:R-:W3:Y:S01]  /*115c0*/  LDC.64 R4, c[0x0][0x3f8] ;  /* 0x0000fe00ff047b82 */ /* 0x000ee20000000a00 */
[----:B-1----:R-:W-:-:S13]  /*115d0*/  ISETP.NE.AND P2, PT, R9, 0x1, PT ;  /* 0x000000010900780c */ /* 0x002fda0003f45270 */
[----:B--2---:R-:W1:Y:S02]  /*115e0*/  @P2 LDC.64 R2, c[0x0][0x420] ;  /* 0x00010800ff022b82 */ /* 0x004e640000000a00 */
[----:B-1----:R-:W-:-:S05]  /*115f0*/  @P2 IMAD.HI.U32 R2, R10, R2, RZ ;  /* 0x000000020a022227 */ /* 0x002fca00078e00ff */
[----:B------:R-:W-:-:S04]  /*11600*/  @P2 SHF.R.U32.HI R11, RZ, R3, R2 ;  /* 0x00000003ff0b2219 */ /* 0x000fc80000011602 */
[--C-:B------:R-:W-:Y:S01]  /*11610*/  SHF.R.S32.HI R3, RZ, 0x1f, R11.reuse ;  /* 0x0000001fff037819 */ /* 0x100fe2000001140b */
[----:B------:R-:W-:-:S04]  /*11620*/  IMAD.MOV.U32 R2, RZ, RZ, R11 ;  /* 0x000000ffff027224 */ /* 0x000fc800078e000b */
[----:B------:R-:W-:-:S05]  /*11630*/  IMAD.WIDE.U32 R2, R6, UR4, R2 ;  /* 0x0000000406027c25 */ /* 0x000fca000f8e0002 */
[----:B------:R-:W-:Y:S02]  /*11640*/  IADD3 R3, R13, R3, RZ ;  /* 0x000000030d037210 */ /* 0x000fe40007ffe0ff */
[----:B---3--:R-:W-:-:S04]  /*11650*/  LEA R4, P2, R2, R4, 0x2 ;  /* 0x0000000402047211 */ /* 0x008fc800078410ff */
[----:B------:R-:W-:-:S05]  /*11660*/  LEA.HI.X R5, R2, R5, R3, 0x2, P2 ;  /* 0x0000000502057211 */ /* 0x000fca00010f1403 */
[----:B------:R1:W5:Y:S01]  /*11670*/  LDG.E R4, desc[UR54][R4.64] ;  /* 0x0000003604047981 */ /* 0x000362000c1e1900 */
[----:B------:R-:W-:-:S04]  /*11680*/  IMAD.MOV R2, RZ, RZ, -R11 ;  /* 0x000000ffff027224 */ /* 0x000fc800078e0a0b */
[----:B------:R-:W-:-:S07]  /*11690*/  IMAD R10, R9, R2, R10 ;  /* 0x00000002090a7224 */ /* 0x000fce00078e020a */
.L_x_6023:
[----:B------:R-:W1:Y:S01]  /*116a0*/  S2R R2, SR_TID.X ;  /* 0x0000000000027919 */ /* 0x000e620000002100 */
[----:B--2---:R-:W-:Y:S02]  /*116b0*/  SHF.L.U32 R3, R17, 0x1f, RZ ;  /* 0x0000001f11037819 */ /* 0x004fe400000006ff */
[----:B-1----:R-:W-:Y:S02]  /*116c0*/  LOP3.LUT R5, R2, 0x7f, RZ, 0xc0, !PT ;  /* 0x0000007f02057812 */ /* 0x002fe400078ec0ff */
[----:B------:R-:W-:Y:S02]  /*116d0*/  LEA R2, R16, UR38, 0x3 ;  /* 0x0000002610027c11 */ /* 0x000fe4000f8e18ff */
[----:B------:R-:W-:Y:S02]  /*116e0*/  ISETP.NE.AND P2, PT, R5, RZ, PT ;  /* 0x000000ff0500720c */ /* 0x000fe40003f45270 */
[----:B------:R-:W1:Y:S02]  /*116f0*/  SYNCS.PHASECHK.TRANS64.TRYWAIT P3, [R2+URZ+0x38840], R3 ;  /* 0x03884003020075a7 */ /* 0x000e64000806017f */
[----:B-1----:R-:W-:Y:S09]  /*11700*/  @!P3 BRA `(.L_x_6024) ;  /* 0x000000100040b947 */ /* 0x002ff20003800000 */
.L_x_6056:
[----:B------:R-:W-:Y:S05]  /*11710*/  @P2 BRA `(.L_x_6025) ;  /* 0x0000000000142947 */ /* 0x000fea0003800000 */
[----:B------:R-:W-:Y:S01]  /*11720*/  ISETP.NE.AND P3, PT, R19, RZ, PT ;  /* 0x000000ff1300720c */ /* 0x000fe20003f65270 */
[----:B------:R-:W-:-:S04]  /*11730*/  IMAD.MOV.U32 R5, RZ, RZ, 0x2000 ;  /* 0x00002000ff057424 */ /* 0x000fc800078e00ff */
[----:B------:R2:W-:Y:S08]  /*11740*/  SYNCS.ARRIVE.TRANS64 RZ, [R2+URZ+0x38830], R5 ;  /* 0x0388300502ff79a7 */ /* 0x0005f0000800003f */
[----:B------:R-:W-:Y:S05]  /*11750*/  @!P3 BRA `(.L_x_6025) ;  /* 0x000000000004b947 */ /* 0x000fea0003800000 */
[----:B------:R-:W-:Y:S01]  /*11760*/  BPT.TRAP 0x1 ;  /* 0x000000040000795c */ /* 0x000fe20000300000 */
.L_x_6025:
        /* <DEDUP_REMOVED lines=17> */
.L_x_6057:
[----:B------:R-:W-:Y:S05]  /*11880*/  @P2 BRA `(.L_x_6027) ;  /* 0x0000000000142947 */ /* 0x000fea0003800000 */
[----:B------:R-:W-:Y:S01]  /*11890*/  ISETP.NE.AND P2, PT, R19, RZ, PT ;  /* 0x000000ff1300720c */ /* 0x000fe20003f45270 */
[----:B-1-3--:R-:W-:-:S04]  /*118a0*/  IMAD.MOV.U32 R3, RZ, RZ, 0x10000 ;  /* 0x00010000ff037424 */ /* 0x00afc800078e00ff */
[----:B------:R4:W-:Y:S08]  /*118b0*/  SYNCS.ARRIVE.TRANS64 RZ, [R2+URZ+0x38850], R3 ;  /* 0x0388500302ff79a7 */ /* 0x0009f0000800003f */
[----:B------:R-:W-:Y:S05]  /*118c0*/  @!P2 BRA `(.L_x_6027) ;  /* 0x000000000004a947 */ /* 0x000fea0003800000 */
[----:B------:R-:W-:Y:S01]  /*118d0*/  BPT.TRAP 0x1 ;  /* 0x000000040000795c */ /* 0x000fe20000300000 */
.L_x_6027:
        /* <DEDUP_REMOVED lines=50> */
.L_x_6022:
[----:B------:R-:W-:Y:S05]  /*11c00*/  BSYNC B1 ;  /* 0x0000000000017941 */ /* 0x000fea0003800000 */
.L_x_6021:
[C---:B------:R-:W-:Y:S01]  /*11c10*/  ISETP.GT.AND P2, PT, R8.reuse, 0x1, PT ;  /* 0x000000010800780c */ /* 0x040fe20003f44270 */
[----:B------:R-:W-:-:S12]  /*11c20*/  VIADD R8, R8, 0xfffffffe ;  /* 0xfffffffe08087836 */ /* 0x000fd80000000000 */
[----:B------:R-:W-:Y:S05]  /*11c30*/  @P2 BRA `(.L_x_6028) ;  /* 0xfffffff000602947 */ /* 0x000fea000383ffff */
.L_x_6013:
[----:B------:R-:W-:Y:S05]  /*11c40*/  BSYNC B0 ;  /* 0x0000000000007941 */ /* 0x000fea0003800000 */
.L_x_6004:
        /* <DEDUP_REMOVED lines=18> */
.L_x_6030:
[----:B------:R-:W-:Y:S05]  /*11d70*/  BSYNC B0 ;  /* 0x0000000000007941 */ /* 0x000fea0003800000 */
.L_x_6029:
[----:B------:R-:W-:Y:S01]  /*11d80*/  SEL R16, R16, RZ, P0 ;  /* 0x000000ff10107207 */ /* 0x000fe20000000000 */
[----:B------:R-:W-:-:S07]  /*11d90*/  IMAD.MOV.U32 R13, RZ, RZ, R18 ;  /* 0x000000ffff0d7224 */ /* 0x000fce00078e0012 */
.L_x_5987:
[----:B------:R-:W-:Y:S05]  /*11da0*/  BSYNC B6 ;  /* 0x0000000000067941 */ /* 0x000fea0003800000 */
.L_x_5985:
[----:B------:R-:W-:-:S03]  /*11db0*/  UMOV UR6, 0xffffffff ;  /* 0xffffffff00067882 */ /* 0x000fc60000000000 */
[----:B------:R-:W-:Y:S05]  /*11dc0*/  BRA.DIV UR6, `(.L_x_6031) ;  /* 0x0000000a06b87947 */ /* 0x000fea000b800000 */
[----:B------:R1:W1:Y:S02]  /*11dd0*/  SHFL.IDX PT, R14, R13, RZ, 0x1f ;  /* 0x00001fff0d0e7589 */ /* 0x00026400000e0000 */
.L_x_6060:
        /* <DEDUP_REMOVED lines=12> */
.L_x_5982:
        /* <DEDUP_REMOVED lines=11> */
.L_x_6061:
        /* <DEDUP_REMOVED lines=16> */
.L_x_6036:
        /* <DEDUP_REMOVED lines=9> */
[----:B------:R-:W-:-:S03]  /*120e0*/  SHF.L.U32 R0, R17, 0x1f, RZ ;  /* 0x0000001f11007819 */ /* 0x000fc600000006ff */
[----:B------:R-:W-:Y:S01]  /*120f0*/  IMAD R3, R2, 0x8, R3 ;  /* 0x0000000802037824 */ /* 0x000fe200078e0203 */
[----:B-1----:R-:W-:Y:S06]  /*12100*/  @!P0 BRA `(.L_x_6037) ;  /* 0x0000000800208947 */ /* 0x002fec0003800000 */
.L_x_6062:
[----:B------:R-:W2:Y:S02]  /*12110*/  SYNCS.PHASECHK.TRANS64.TRYWAIT P0, [R3+URZ], R0 ;  /* 0x00000000030075a7 */ /* 0x000ea4000800017f */
[----:B--2---:R-:W-:Y:S05]  /*12120*/  @!P0 BRA `(.L_x_6038) ;  /* 0x00000008002c8947 */ /* 0x004fea0003800000 */
.L_x_6063:
[----:B------:R-:W-:Y:S05]  /*12130*/  @!P2 BRA `(.L_x_6039) ;  /* 0x000000000004a947 */ /* 0x000fea0003800000 */
[----:B------:R-:W-:Y:S01]  /*12140*/  BPT.TRAP 0x1 ;  /* 0x000000040000795c */ /* 0x000fe20000300000 */
.L_x_6039:
[----:B--2---:R-:W-:-:S05]  /*12150*/  IADD3 R3, R7, 0x38860, RZ ;  /* 0x0003886007037810 */ /* 0x004fca0007ffe0ff */
[----:B-1----:R-:W-:-:S04]  /*12160*/  IMAD R5, R16, 0x8, R3 ;  /* 0x0000000810057824 */ /* 0x002fc800078e0203 */
[----:B------:R-:W1:Y:S02]  /*12170*/  SYNCS.PHASECHK.TRANS64.TRYWAIT P0, [R5+URZ], R4 ;  /* 0x00000004050075a7 */ /* 0x000e64000800017f */
[----:B-1----:R-:W-:Y:S05]  /*12180*/  @!P0 BRA `(.L_x_6040) ;  /* 0x0000000800288947 */ /* 0x002fea0003800000 */
.L_x_6064:
[----:B------:R-:W-:-:S07]  /*12190*/  IMAD R3, R2, 0x8, R3 ;  /* 0x0000000802037824 */ /* 0x000fce00078e0203 */
.L_x_6041:
[----:B--2---:R2:W3:Y:S02]  /*121a0*/  SYNCS.PHASECHK.TRANS64.TRYWAIT P0, [R3+URZ], R0 ;  /* 0x00000000030075a7 */ /* 0x0044e4000800017f */
[----:B---3--:R-:W-:Y:S05]  /*121b0*/  @!P0 NANOSLEEP.SYNCS 0x989680 ;  /* 0x009896800000895d */ /* 0x008fea0003900000 */
[----:B------:R-:W3:Y:S02]  /*121c0*/  @!P0 SYNCS.PHASECHK.TRANS64 P0, [R3+URZ], R0 ;  /* 0x00000000030085a7 */ /* 0x000ee4000800007f */
[----:B---3--:R-:W-:Y:S05]  /*121d0*/  @!P0 BRA `(.L_x_6041) ;  /* 0xfffffffc00f08947 */ /* 0x008fea000383ffff */
.L_x_6035:
[----:B------:R-:W-:Y:S05]  /*121e0*/  BSYNC B0 ;  /* 0x0000000000007941 */ /* 0x000fea0003800000 */
.L_x_6034:
[----:B------:R-:W-:Y:S05]  /*121f0*/  EXIT ;  /* 0x000000000000794d */ /* 0x000fea0003800000 */
.L_x_5941:
[----:B-1----:R-:W-:-:S04]  /*12200*/  MOV R0, UR37 ;  /* 0x0000002500007c02 */ /* 0x002fc80008000f00 */
[----:B------:R1:W2:Y:S03]  /*12210*/  SYNCS.PHASECHK.TRANS64.TRYWAIT P1, [R0+URZ+0x38800], R3 ;  /* 0x03880003000075a7 */ /* 0x0002a6000802017f */
[----:B--2---:R-:W-:Y:S05]  /*12220*/  @!P1 NANOSLEEP.SYNCS 0x989680 ;  /* 0x009896800000995d */ /* 0x004fea0003900000 */
[----:B------:R-:W2:Y:S02]  /*12230*/  @!P1 SYNCS.PHASECHK.TRANS64 P1, [R0+URZ+0x38800], R3 ;  /* 0x03880003000095a7 */ /* 0x000ea4000802007f */
[----:B--2---:R-:W-:Y:S05]  /*12240*/  @!P1 BRA `(.L_x_5941) ;  /* 0xfffffffc00ec9947 */ /* 0x004fea000383ffff */
[----:B------:R-:W-:Y:S05]  /*12250*/  BRA `(.L_x_6042) ;  /* 0xffffff0c00d07947 */ /* 0x000fea000383ffff */
.L_x_5945:
[----:B---3--:R3:W4:Y:S02]  /*12260*/  SYNCS.PHASECHK.TRANS64.TRYWAIT P1, [R5+URZ+0x38830], R8 ;  /* 0x03883008050075a7 */ /* 0x008724000802017f */
[----:B----4-:R-:W-:Y:S05]  /*12270*/  @!P1 NANOSLEEP.SYNCS 0x989680 ;  /* 0x009896800000995d */ /* 0x010fea0003900000 */
[----:B------:R-:W4:Y:S02]  /*12280*/  @!P1 SYNCS.PHASECHK.TRANS64 P1, [R5+URZ+0x38830], R8 ;  /* 0x03883008050095a7 */ /* 0x000f24000802007f */
[----:B----4-:R-:W-:Y:S05]  /*12290*/  @!P1 BRA `(.L_x_5945) ;  /* 0xfffffffc00f09947 */ /* 0x010fea000383ffff */
[----:B------:R-:W-:Y:S05]  /*122a0*/  BRA `(.L_x_5944) ;  /* 0xffffff0c00e47947 */ /* 0x000fea000383ffff */
.L_x_5946:
[----:B-1----:R-:W-:-:S04]  /*122b0*/  IMAD.U32 R4, RZ, RZ, UR37 ;  /* 0x00000025ff047e24 */ /* 0x002fc8000f8e00ff */
[----:B------:R1:W4:Y:S03]  /*122c0*/  SYNCS.PHASECHK.TRANS64.TRYWAIT P1, [R4+URZ+0x38810], R3 ;  /* 0x03881003040075a7 */ /* 0x000326000802017f */
[----:B----4-:R-:W-:Y:S05]  /*122d0*/  @!P1 NANOSLEEP.SYNCS 0x989680 ;  /* 0x009896800000995d */ /* 0x010fea0003900000 */
[----:B------:R-:W4:Y:S02]  /*122e0*/  @!P1 SYNCS.PHASECHK.TRANS64 P1, [R4+URZ+0x38810], R3 ;  /* 0x03881003040095a7 */ /* 0x000f24000802007f */
[----:B----4-:R-:W-:Y:S05]  /*122f0*/  @!P1 BRA `(.L_x_5946) ;  /* 0xfffffffc00ec9947 */ /* 0x010fea000383ffff */
[----:B------:R-:W-:Y:S05]  /*12300*/  BRA `(.L_x_6043) ;  /* 0xffffff10006c7947 */ /* 0x000fea000383ffff */
.L_x_5950:
[----:B------:R1:W1:Y:S02]  /*12310*/  SYNCS.PHASECHK.TRANS64.TRYWAIT P1, [R5+URZ+0x38850], R8 ;  /* 0x03885008050075a7 */ /* 0x000264000802017f */
[----:B-1----:R-:W-:Y:S05]  /*12320*/  @!P1 NANOSLEEP.SYNCS 0x989680 ;  /* 0x009896800000995d */ /* 0x002fea0003900000 */
[----:B------:R-:W1:Y:S02]  /*12330*/  @!P1 SYNCS.PHASECHK.TRANS64 P1, [R5+URZ+0x38850], R8 ;  /* 0x03885008050095a7 */ /* 0x000e64000802007f */
[----:B-1----:R-:W-:Y:S05]  /*12340*/  @!P1 BRA `(.L_x_5950) ;  /* 0xfffffffc00f09947 */ /* 0x002fea000383ffff */
[----:B------:R-:W-:Y:S05]  /*12350*/  BRA `(.L_x_5949) ;  /* 0xffffff1000a07947 */ /* 0x000fea000383ffff */
.L_x_5955:
[----:B--2---:R2:W3:Y:S02]  /*12360*/  SYNCS.PHASECHK.TRANS64.TRYWAIT P2, [R10+URZ+0x38830], R7 ;  /* 0x038830070a0075a7 */ /* 0x0044e4000804017f */
[----:B---3--:R-:W-:Y:S05]  /*12370*/  @!P2 NANOSLEEP.SYNCS 0x989680 ;  /* 0x009896800000a95d */ /* 0x008fea0003900000 */
[----:B------:R-:W3:Y:S02]  /*12380*/  @!P2 SYNCS.PHASECHK.TRANS64 P2, [R10+URZ+0x38830], R7 ;  /* 0x038830070a00a5a7 */ /* 0x000ee4000804007f */
[----:B---3--:R-:W-:Y:S05]  /*12390*/  @!P2 BRA `(.L_x_5955) ;  /* 0xfffffffc00f0a947 */ /* 0x008fea000383ffff */
[----:B------:R-:W-:Y:S05]  /*123a0*/  BRA `(.L_x_5954) ;  /* 0xffffff3c00907947 */ /* 0x000fea000383ffff */
.L_x_5959:
[----:B----4-:R4:W1:Y:S02]  /*123b0*/  SYNCS.PHASECHK.TRANS64.TRYWAIT P2, [R10+URZ+0x38850], R7 ;  /* 0x038850070a0075a7 */ /* 0x010864000804017f */
[----:B-1----:R-:W-:Y:S05]  /*123c0*/  @!P2 NANOSLEEP.SYNCS 0x989680 ;  /* 0x009896800000a95d */ /* 0x002fea0003900000 */
[----:B------:R-:W1:Y:S02]  /*123d0*/  @!P2 SYNCS.PHASECHK.TRANS64 P2, [R10+URZ+0x38850], R7 ;  /* 0x038850070a00a5a7 */ /* 0x000e64000804007f */
[----:B-1----:R-:W-:Y:S05]  /*123e0*/  @!P2 BRA `(.L_x_5959) ;  /* 0xfffffffc00f0a947 */ /* 0x002fea000383ffff */
[----:B------:R-:W-:Y:S05]  /*123f0*/  BRA `(.L_x_5958) ;  /* 0xffffff3c00ec7947 */ /* 0x000fea000383ffff */
.L_x_5965:
[----:B--2---:R2:W3:Y:S02]  /*12400*/  SYNCS.PHASECHK.TRANS64.TRYWAIT P2, [R9+URZ+0x38830], R8 ;  /* 0x03883008090075a7 */ /* 0x0044e4000804017f */
[----:B---3--:R-:W-:Y:S05]  /*12410*/  @!P2 NANOSLEEP.SYNCS 0x989680 ;  /* 0x009896800000a95d */ /* 0x008fea0003900000 */
[----:B------:R-:W3:Y:S02]  /*12420*/  @!P2 SYNCS.PHASECHK.TRANS64 P2, [R9+URZ+0x38830], R8 ;  /* 0x038830080900a5a7 */ /* 0x000ee4000804007f */
[----:B---3--:R-:W-:Y:S05]  /*12430*/  @!P2 BRA `(.L_x_5965) ;  /* 0xfffffffc00f0a947 */ /* 0x008fea000383ffff */
[----:B------:R-:W-:Y:S05]  /*12440*/  BRA `(.L_x_5964) ;  /* 0xffffff7400087947 */ /* 0x000fea000383ffff */
.L_x_5969:
[----:B----4-:R4:W1:Y:S02]  /*12450*/  SYNCS.PHASECHK.TRANS64.TRYWAIT P2, [R9+URZ+0x38850], R8 ;  /* 0x03885008090075a7 */ /* 0x010864000804017f */
[----:B-1----:R-:W-:Y:S05]  /*12460*/  @!P2 NANOSLEEP.SYNCS 0x989680 ;  /* 0x009896800000a95d */ /* 0x002fea0003900000 */
[----:B------:R-:W1:Y:S02]  /*12470*/  @!P2 SYNCS.PHASECHK.TRANS64 P2, [R9+URZ+0x38850], R8 ;  /* 0x038850080900a5a7 */ /* 0x000e64000804007f */
[----:B-1----:R-:W-:Y:S05]  /*12480*/  @!P2 BRA `(.L_x_5969) ;  /* 0xfffffffc00f0a947 */ /* 0x002fea000383ffff */
[----:B------:R-:W-:Y:S05]  /*12490*/  BRA `(.L_x_5968) ;  /* 0xffffff7400647947 */ /* 0x000fea000383ffff */
.L_x_5991:
[----:B------:R-:W1:Y:S01]  /*124a0*/  S2R R7, SR_TID.X ;  /* 0x0000000000077919 */ /* 0x000e620000002100 */
[----:B------:R-:W-:Y:S01]  /*124b0*/  MOV R12, RZ ;  /* 0x000000ff000c7202 */ /* 0x000fe20000000f00 */
        /* <DEDUP_REMOVED lines=8> */
.L_x_6044:
[----:B------:R-:W-:Y:S05]  /*12540*/  BRA `(.L_x_6045) ;  /* 0xffffffd000fc7947 */ /* 0x000fea000383ffff */
.L_x_5992:
[----:B------:R-:W-:Y:S01]  /*12550*/  BSSY B0, `(.L_x_6046) ;  /* 0x0000006000007945 */ /* 0x000fe20003800000 */
[----:B------:R-:W-:-:S07]  /*12560*/  MOV R15, 0xffffffff ;  /* 0xffffffff000f7802 */ /* 0x000fce0000000f00 */
[----:B------:R-:W-:Y:S05]  /*12570*/  WARPSYNC.COLLECTIVE R15, `(.L_x_6047) ;  /* 0x000000000f0c7348 */ /* 0x000fea0003c00000 */
[----:B------:R-:W-:Y:S02]  /*12580*/  ELECT P6, UR62, PT ;  /* 0x00000000003e782f */ /* 0x000fe400038c0000 */
[----:B------:R-:W-:Y:S01]  /*12590*/  MOV R14, UR62 ;  /* 0x0000003e000e7c02 */ /* 0x000fe20008000f00 */
[----:B------:R-:W-:Y:S10]  /*125a0*/  ENDCOLLECTIVE ;  /* 0x000000000000791b */ /* 0x000ff40003800000 */
.L_x_6047:
[----:B------:R-:W-:Y:S05]  /*125b0*/  BSYNC B0 ;  /* 0x0000000000007941 */ /* 0x000fea0003800000 */
.L_x_6046:
[----:B------:R-:W-:Y:S05]  /*125c0*/  BRA `(.L_x_6048) ;  /* 0xffffffd000ec7947 */ /* 0x000fea000383ffff */
.L_x_5995:
[----:B-1----:R1:W2:Y:S02]  /*125d0*/  SYNCS.PHASECHK.TRANS64.TRYWAIT P2, [R8+URZ+0x38840], R5 ;  /* 0x03884005080075a7 */ /* 0x0022a4000804017f */
[----:B--2---:R-:W-:Y:S05]  /*125e0*/  @!P2 NANOSLEEP.SYNCS 0x989680 ;  /* 0x009896800000a95d */ /* 0x004fea0003900000 */
[----:B------:R-:W2:Y:S02]  /*125f0*/  @!P2 SYNCS.PHASECHK.TRANS64 P2, [R8+URZ+0x38840], R5 ;  /* 0x038840050800a5a7 */ /* 0x000ea4000804007f */
[----:B--2---:R-:W-:Y:S05]  /*12600*/  @!P2 BRA `(.L_x_5995) ;  /* 0xfffffffc00f0a947 */ /* 0x004fea000383ffff */
[----:B------:R-:W-:Y:S05]  /*12610*/  BRA `(.L_x_6049) ;  /* 0xffffffd400487947 */ /* 0x000fea000383ffff */
.L_x_5999:
[----:B-1----:R-:W-:-:S04]  /*12620*/  IMAD.U32 R8, RZ, RZ, UR38 ;  /* 0x00000026ff087e24 */ /* 0x002fc8000f8e00ff */
[----:B------:R1:W2:Y:S03]  /*12630*/  SYNCS.PHASECHK.TRANS64.TRYWAIT P2, [R8+URZ+0x38820], R5 ;  /* 0x03882005080075a7 */ /* 0x0002a6000804017f */
[----:B--2---:R-:W-:Y:S05]  /*12640*/  @!P2 NANOSLEEP.SYNCS 0x989680 ;  /* 0x009896800000a95d */ /* 0x004fea0003900000 */
[----:B------:R-:W2:Y:S02]  /*12650*/  @!P2 SYNCS.PHASECHK.TRANS64 P2, [R8+URZ+0x38820], R5 ;  /* 0x038820050800a5a7 */ /* 0x000ea4000804007f */
[----:B--2---:R-:W-:Y:S05]  /*12660*/  @!P2 BRA `(.L_x_5999) ;  /* 0xfffffffc00eca947 */ /* 0x004fea000383ffff */
[----:B------:R-:W-:Y:S05]  /*12670*/  BRA `(.L_x_6050) ;  /* 0xffffffd800bc7947 */ /* 0x000fea000383ffff */
.L_x_6002:
[----:B-1----:R1:W2:Y:S02]  /*12680*/  SYNCS.PHASECHK.TRANS64.TRYWAIT P2, [R5+URZ+0x38860], R8 ;  /* 0x03886008050075a7 */ /* 0x0022a4000804017f */
[----:B--2---:R-:W-:Y:S05]  /*12690*/  @!P2 NANOSLEEP.SYNCS 0x989680 ;  /* 0x009896800000a95d */ /* 0x004fea0003900000 */
[----:B------:R-:W2:Y:S02]  /*126a0*/  @!P2 SYNCS.PHASECHK.TRANS64 P2, [R5+URZ+0x38860], R8 ;  /* 0x038860080500a5a7 */ /* 0x000ea4000804007f */
[----:B--2---:R-:W-:Y:S05]  /*126b0*/  @!P2 BRA `(.L_x_6002) ;  /* 0xfffffffc00f0a947 */ /* 0x004fea000383ffff */
[----:B------:R-:W-:Y:S05]  /*126c0*/  BRA `(.L_x_6051) ;  /* 0xffffffd800d07947 */ /* 0x000fea000383ffff */
.L_x_6009:
[----:B-1----:R1:W2:Y:S02]  /*126d0*/  SYNCS.PHASECHK.TRANS64.TRYWAIT P3, [R2+URZ+0x38840], R3 ;  /* 0x03884003020075a7 */ /* 0x0022a4000806017f */
[----:B--2---:R-:W-:Y:S05]  /*126e0*/  @!P3 NANOSLEEP.SYNCS 0x989680 ;  /* 0x009896800000b95d */ /* 0x004fea0003900000 */
[----:B------:R-:W2:Y:S02]  /*126f0*/  @!P3 SYNCS.PHASECHK.TRANS64 P3, [R2+URZ+0x38840], R3 ;  /* 0x038840030200b5a7 */ /* 0x000ea4000806007f */
[----:B--2---:R-:W-:Y:S05]  /*12700*/  @!P3 BRA `(.L_x_6009) ;  /* 0xfffffffc00f0b947 */ /* 0x004fea000383ffff */
[----:B------:R-:W-:Y:S05]  /*12710*/  BRA `(.L_x_6052) ;  /* 0xffffffe000547947 */ /* 0x000fea000383ffff */
.L_x_6011:
[----:B--2---:R2:W3:Y:S02]  /*12720*/  SYNCS.PHASECHK.TRANS64.TRYWAIT P3, [R2+URZ+0x38860], R3 ;  /* 0x03886003020075a7 */ /* 0x0044e4000806017f */
[----:B---3--:R-:W-:Y:S05]  /*12730*/  @!P3 NANOSLEEP.SYNCS 0x989680 ;  /* 0x009896800000b95d */ /* 0x008fea0003900000 */
[----:B------:R-:W3:Y:S02]  /*12740*/  @!P3 SYNCS.PHASECHK.TRANS64 P3, [R2+URZ+0x38860], R3 ;  /* 0x038860030200b5a7 */ /* 0x000ee4000806007f */
[----:B---3--:R-:W-:Y:S05]  /*12750*/  @!P3 BRA `(.L_x_6011) ;  /* 0xfffffffc00f0b947 */ /* 0x008fea000383ffff */
[----:B------:R-:W-:Y:S05]  /*12760*/  BRA `(.L_x_6053) ;  /* 0xffffffe0009c7947 */ /* 0x000fea000383ffff */
.L_x_6017:
[----:B-1----:R1:W2:Y:S02]  /*12770*/  SYNCS.PHASECHK.TRANS64.TRYWAIT P3, [R3+URZ+0x38840], R2 ;  /* 0x03884002030075a7 */ /* 0x0022a4000806017f */
[----:B--2---:R-:W-:Y:S05]  /*12780*/  @!P3 NANOSLEEP.SYNCS 0x989680 ;  /* 0x009896800000b95d */ /* 0x004fea0003900000 */
[----:B------:R-:W2:Y:S02]  /*12790*/  @!P3 SYNCS.PHASECHK.TRANS64 P3, [R3+URZ+0x38840], R2 ;  /* 0x038840020300b5a7 */ /* 0x000ea4000806007f */
[----:B--2---:R-:W-:Y:S05]  /*127a0*/  @!P3 BRA `(.L_x_6017) ;  /* 0xfffffffc00f0b947 */ /* 0x004fea000383ffff */
[----:B------:R-:W-:Y:S05]  /*127b0*/  BRA `(.L_x_6054) ;  /* 0xffffffe8000c7947 */ /* 0x000fea000383ffff */
.L_x_6019:
[----:B---3--:R3:W4:Y:S02]  /*127c0*/  SYNCS.PHASECHK.TRANS64.TRYWAIT P3, [R3+URZ+0x38860], R2 ;  /* 0x03886002030075a7 */ /* 0x008724000806017f */
[----:B----4-:R-:W-:Y:S05]  /*127d0*/  @!P3 NANOSLEEP.SYNCS 0x989680 ;  /* 0x009896800000b95d */ /* 0x010fea0003900000 */
[----:B------:R-:W4:Y:S02]  /*127e0*/  @!P3 SYNCS.PHASECHK.TRANS64 P3, [R3+URZ+0x38860], R2 ;  /* 0x038860020300b5a7 */ /* 0x000f24000806007f */
[----:B----4-:R-:W-:Y:S05]  /*127f0*/  @!P3 BRA `(.L_x_6019) ;  /* 0xfffffffc00f0b947 */ /* 0x010fea000383ffff */
[----:B------:R-:W-:Y:S05]  /*12800*/  BRA `(.L_x_6055) ;  /* 0xffffffe800547947 */ /* 0x000fea000383ffff */
.L_x_6024:
[----:B-1----:R1:W2:Y:S02]  /*12810*/  SYNCS.PHASECHK.TRANS64.TRYWAIT P3, [R2+URZ+0x38840], R3 ;  /* 0x03884003020075a7 */ /* 0x0022a4000806017f */
[----:B--2---:R-:W-:Y:S05]  /*12820*/  @!P3 NANOSLEEP.SYNCS 0x989680 ;  /* 0x009896800000b95d */ /* 0x004fea0003900000 */
[----:B------:R-:W2:Y:S02]  /*12830*/  @!P3 SYNCS.PHASECHK.TRANS64 P3, [R2+URZ+0x38840], R3 ;  /* 0x038840030200b5a7 */ /* 0x000ea4000806007f */
[----:B--2---:R-:W-:Y:S05]  /*12840*/  @!P3 BRA `(.L_x_6024) ;  /* 0xfffffffc00f0b947 */ /* 0x004fea000383ffff */
[----:B------:R-:W-:Y:S05]  /*12850*/  BRA `(.L_x_6056) ;  /* 0xffffffec00ac7947 */ /* 0x000fea000383ffff */
.L_x_6026:
[----:B---3--:R3:W4:Y:S02]  /*12860*/  SYNCS.PHASECHK.TRANS64.TRYWAIT P3, [R2+URZ+0x38860], R3 ;  /* 0x03886003020075a7 */ /* 0x008724000806017f */
[----:B----4-:R-:W-:Y:S05]  /*12870*/  @!P3 NANOSLEEP.SYNCS 0x989680 ;  /* 0x009896800000b95d */ /* 0x010fea0003900000 */
[----:B------:R-:W4:Y:S02]  /*12880*/  @!P3 SYNCS.PHASECHK.TRANS64 P3, [R2+URZ+0x38860], R3 ;  /* 0x038860030200b5a7 */ /* 0x000f24000806007f */
[----:B----4-:R-:W-:Y:S05]  /*12890*/  @!P3 BRA `(.L_x_6026) ;  /* 0xfffffffc00f0b947 */ /* 0x010fea000383ffff */
[----:B------:R-:W-:Y:S05]  /*128a0*/  BRA `(.L_x_6057) ;  /* 0xffffffec00f47947 */ /* 0x000fea000383ffff */
.L_x_6031:
[----:B------:R-:W-:Y:S01]  /*128b0*/  BSSY B0, `(.L_x_6058) ;  /* 0x0000007000007945 */ /* 0x000fe20003800000 */
[----:B--2---:R-:W-:Y:S01]  /*128c0*/  IMAD.MOV.U32 R12, RZ, RZ, RZ ;  /* 0x000000ffff0c7224 */ /* 0x004fe200078e00ff */
[----:B------:R-:W-:Y:S01]  /*128d0*/  MOV R11, 0x1f ;  /* 0x0000001f000b7802 */ /* 0x000fe20000000f00 */
[----:B------:R-:W-:-:S07]  /*128e0*/  IMAD.MOV.U32 R15, RZ, RZ, -0x1 ;  /* 0xffffffffff0f7424 */ /* 0x000fce00078e00ff */
[----:B-1-34-:R-:W-:Y:S05]  /*128f0*/  WARPSYNC.COLLECTIVE R15, `(.L_x_6059) ;  /* 0x000000000f087348 */ /* 0x01afea0003c00000 */
[----:B------:R2:W1:Y:S02]  /*12900*/  SHFL.IDX P6, R14, R13, R12, R11 ;  /* 0x0000000c0d0e7389 */ /* 0x00046400000c000b */
[----:B-1234-:R-:W-:Y:S01]  /*12910*/  ENDCOLLECTIVE ;  /* 0x000000000000791b */ /* 0x01efe20003800000 */
.L_x_6059:
[----:B------:R-:W-:Y:S05]  /*12920*/  BSYNC B0 ;  /* 0x0000000000007941 */ /* 0x000fea0003800000 */
.L_x_6058:
[----:B------:R-:W-:Y:S05]  /*12930*/  BRA `(.L_x_6060) ;  /* 0xfffffff400287947 */ /* 0x000fea000383ffff */
.L_x_6033:
[----:B-1----:R1:W2:Y:S02]  /*12940*/  SYNCS.PHASECHK.TRANS64.TRYWAIT P0, [R7+URZ+0x38820], R0 ;  /* 0x03882000070075a7 */ /* 0x0022a4000800017f */
[----:B--2---:R-:W-:Y:S05]  /*12950*/  @!P0 NANOSLEEP.SYNCS 0x989680 ;  /* 0x009896800000895d */ /* 0x004fea0003900000 */
[----:B------:R-:W2:Y:S02]  /*12960*/  @!P0 SYNCS.PHASECHK.TRANS64 P0, [R7+URZ+0x38820], R0 ;  /* 0x03882000070085a7 */ /* 0x000ea4000800007f */
[----:B--2---:R-:W-:Y:S05]  /*12970*/  @!P0 BRA `(.L_x_6033) ;  /* 0xfffffffc00f08947 */ /* 0x004fea000383ffff */
[----:B------:R-:W-:Y:S05]  /*12980*/  BRA `(.L_x_6061) ;  /* 0xfffffff400707947 */ /* 0x000fea000383ffff */
.L_x_6037:
[----:B-1----:R1:W2:Y:S02]  /*12990*/  SYNCS.PHASECHK.TRANS64.TRYWAIT P0, [R5+URZ], R4 ;  /* 0x00000004050075a7 */ /* 0x0022a4000800017f */
[----:B--2---:R-:W-:Y:S05]  /*129a0*/  @!P0 NANOSLEEP.SYNCS 0x989680 ;  /* 0x009896800000895d */ /* 0x004fea0003900000 */
[----:B------:R-:W2:Y:S02]  /*129b0*/  @!P0 SYNCS.PHASECHK.TRANS64 P0, [R5+URZ], R4 ;  /* 0x00000004050085a7 */ /* 0x000ea4000800007f */
[----:B--2---:R-:W-:Y:S05]  /*129c0*/  @!P0 BRA `(.L_x_6037) ;  /* 0xfffffffc00f08947 */ /* 0x004fea000383ffff */
[----:B------:R-:W-:Y:S05]  /*129d0*/  BRA `(.L_x_6062) ;  /* 0xfffffff400cc7947 */ /* 0x000fea000383ffff */
.L_x_6038:
[----:B--2---:R2:W3:Y:S02]  /*129e0*/  SYNCS.PHASECHK.TRANS64.TRYWAIT P0, [R3+URZ], R0 ;  /* 0x00000000030075a7 */ /* 0x0044e4000800017f */
[----:B---3--:R-:W-:Y:S05]  /*129f0*/  @!P0 NANOSLEEP.SYNCS 0x989680 ;  /* 0x009896800000895d */ /* 0x008fea0003900000 */
[----:B------:R-:W3:Y:S02]  /*12a00*/  @!P0 SYNCS.PHASECHK.TRANS64 P0, [R3+URZ], R0 ;  /* 0x00000000030085a7 */ /* 0x000ee4000800007f */
[----:B---3--:R-:W-:Y:S05]  /*12a10*/  @!P0 BRA `(.L_x_6038) ;  /* 0xfffffffc00f08947 */ /* 0x008fea000383ffff */
[----:B------:R-:W-:Y:S05]  /*12a20*/  BRA `(.L_x_6063) ;  /* 0xfffffff400c07947 */ /* 0x000fea000383ffff */
.L_x_6040:
[----:B-1----:R1:W2:Y:S02]  /*12a30*/  SYNCS.PHASECHK.TRANS64.TRYWAIT P0, [R5+URZ], R4 ;  /* 0x00000004050075a7 */ /* 0x0022a4000800017f */
[----:B--2---:R-:W-:Y:S05]  /*12a40*/  @!P0 NANOSLEEP.SYNCS 0x989680 ;  /* 0x009896800000895d */ /* 0x004fea0003900000 */
[----:B------:R-:W2:Y:S02]  /*12a50*/  @!P0 SYNCS.PHASECHK.TRANS64 P0, [R5+URZ], R4 ;  /* 0x00000004050085a7 */ /* 0x000ea4000800007f */
[----:B--2---:R-:W-:Y:S05]  /*12a60*/  @!P0 BRA `(.L_x_6040) ;  /* 0xfffffffc00f08947 */ /* 0x004fea000383ffff */
[----:B------:R-:W-:Y:S05]  /*12a70*/  BRA `(.L_x_6064) ;  /* 0xfffffff400c47947 */ /* 0x000fea000383ffff */
.L_x_6065:
        /* <DEDUP_REMOVED lines=16> */
.L_x_11954:


//--------------------- .text._ZN7cutlass13device_kernelIN5flash11enable_sm90INS1_16FlashAttnFwdSm90INS1_25CollectiveMainloopFwdSm90ILi2EN4cute5tupleIJNS5_1CILi1EEES8_S8_EEENS6_IJNS7_ILi64EEESA_SA_EEELi512ENS_10bfloat16_tEfNS_4arch4Sm90ELb1ELb0ELb1ELb1ELb0ELb0ELb0ELb0ELb0ELb0ELb0ELb0EEENS1_21CollectiveEpilogueFwdINS6_IJSA_NS7_ILi512EEESA_EEES9_SC_SE_Li256ELb1ELb0ELb0ELb0EEENS1_36VarlenDynamicPersistentTileSchedulerILi64ELi64ELi256ELi32ELb0ELb0ELb1ELb1ELb1ELb1EEEEEEEEEvNT_6ParamsE --------------------------
	.section	.text._ZN7cutlass13device_kernelIN5flash11enable_sm90INS1_16FlashAttnFwdSm90INS1_25CollectiveMainloopFwdSm90ILi2EN4cute5tupleIJNS5_1CILi1EEES8_S8_EEENS6_IJNS7_ILi64EEESA_SA_EEELi512ENS_10bfloat16_tEfNS_4arch4Sm90ELb1ELb0ELb1ELb1ELb0ELb0ELb0ELb0ELb0ELb0ELb0ELb0EEENS1_21CollectiveEpilogueFwdINS6_IJSA_NS7_ILi512EEESA_EEES9_SC_SE_Li256ELb1ELb0ELb0ELb0EEENS1_36VarlenDynamicPersistentTileSchedulerILi64ELi64ELi256ELi32ELb0ELb0ELb1ELb1ELb1ELb1EEEEEEEEEvNT_6ParamsE,"ax",@progbits
	.align	128
.text._ZN7cutlass13device_kernelIN5flash11enable_sm90INS1_16FlashAttnFwdSm90INS1_25CollectiveMainloopFwdSm90ILi2EN4cute5tupleIJNS5_1CILi1EEES8_S8_EEENS6_IJNS7_ILi64EEESA_SA_EEELi512ENS_10bfloat16_tEfNS_4arch4Sm90ELb1ELb0ELb1ELb1ELb0ELb0ELb0ELb0ELb0ELb0ELb0ELb0EEENS1_21CollectiveEpilogueFwdINS6_IJSA_NS7_ILi512EEESA_EEES9_SC_SE_Li256ELb1ELb0ELb0ELb0EEENS1_36VarlenDynamicPersistentTileSchedulerILi64ELi64ELi256ELi32ELb0ELb0ELb1ELb1ELb1ELb1EEEEEEEEEvNT_6ParamsE:
        .type           _ZN7cutlass13device_kernelIN5flash11enable_sm90INS1_16FlashAttnFwdSm90INS1_25CollectiveMainloopFwdSm90ILi2EN4cute5tupleIJNS5_1CILi1EEES8_S8_EEENS6_IJNS7_ILi64EEESA_SA_EEELi512ENS_10bfloat16_tEfNS_4arch4Sm90ELb1ELb0ELb1ELb1ELb0ELb0ELb0ELb0ELb0ELb0ELb0ELb0EEENS1_21CollectiveEpilogueFwdINS6_IJSA_NS7_ILi512EEESA_EEES9_SC_SE_Li256ELb1ELb0ELb0ELb0EEENS1_36VarlenDynamicPersistentTileSchedulerILi64ELi64ELi256ELi32ELb0ELb0ELb1ELb1ELb1ELb1EEEEEEEEEvNT_6ParamsE,@function
        .size           _ZN7cutlass13device_kernelIN5flash11enable_sm90INS1_16FlashAttnFwdSm90INS1_25CollectiveMainloopFwdSm90ILi2EN4cute5tupleIJNS5_1CILi1EEES8_S8_EEENS6_IJNS7_ILi64EEESA_SA_EEELi512ENS_10bfloat16_tEfNS_4arch4Sm90ELb1ELb0ELb1ELb1ELb0ELb0ELb0ELb0ELb0ELb0ELb0ELb0EEENS1_21CollectiveEpilogueFwdINS6_IJSA_NS7_ILi512EEESA_EEES9_SC_SE_Li256ELb1ELb0ELb0ELb0EEENS1_36VarlenDynamicPersistentTileSchedulerILi64ELi64ELi256ELi32ELb0ELb0ELb1ELb1ELb1ELb1EEEEEEEEEvNT_6ParamsE,(.L_x_11955 - _ZN7cutlass13device_kernelIN5flash11enable_sm90INS1_16FlashAttnFwdSm90INS1_25CollectiveMainloopFwdSm90ILi2EN4cute5tupleIJNS5_1CILi1EEES8_S8_EEENS6_IJNS7_ILi64EEESA_SA_EEELi512ENS_10bfloat16_tEfNS_4arch4Sm90ELb1ELb0ELb1ELb1ELb0ELb0ELb0ELb0ELb0ELb0ELb0ELb0EEENS1_21CollectiveEpilogueFwdINS6_IJSA_NS7_ILi512EEESA_EEES9_SC_SE_Li256ELb1ELb0ELb0ELb0EEENS1_36VarlenDynamicPersistentTileSchedulerILi64ELi64ELi256ELi32ELb0ELb0ELb1ELb1ELb1ELb1EEEEEEEEEvNT_6ParamsE)
        .other          _ZN7cutlass13device_kernelIN5flash11enable_sm90INS1_16FlashAttnFwdSm90INS1_25CollectiveMainloopFwdSm90ILi2EN4cute5tupleIJNS5_1CILi1EEES8_S8_EEENS6_IJNS7_ILi64EEESA_SA_EEELi512ENS_10bfloat16_tEfNS_4arch4Sm90ELb1ELb0ELb1ELb1ELb0ELb0ELb0ELb0ELb0ELb0ELb0ELb0EEENS1_21CollectiveEpilogueFwdINS6_IJSA_NS7_ILi512EEESA_EEES9_SC_SE_Li256ELb1ELb0ELb0ELb0EEENS1_36VarlenDynamicPersistentTileSchedulerILi64ELi64ELi256ELi32ELb0ELb0ELb1ELb1ELb1ELb1EEEEEEEEEvNT_6ParamsE,@"STO_CUDA_ENTRY STV_DEFAULT"
_ZN7cutlass13device_kernelIN5flash11enable_sm90INS1_16FlashAttnFwdSm90INS1_25CollectiveMainloopFwdSm90ILi2EN4cute5tupleIJNS5_1CILi1EEES8_S8_EEENS6_IJNS7_ILi64EEESA_SA_EEELi512ENS_10bfloat16_tEfNS_4arch4Sm90ELb1ELb0ELb1ELb1ELb0ELb0ELb0ELb0ELb0ELb0ELb0ELb0EEENS1_21CollectiveEpilogueFwdINS6_IJSA_NS7_ILi512EEESA_EEES9_SC_SE_Li256ELb1ELb0ELb0ELb0EEENS1_36VarlenDynamicPersistentTileSchedulerILi64ELi64ELi256ELi32ELb0ELb0ELb1ELb1ELb1ELb1EEEEEEEEEvNT_6ParamsE:
        /* <DEDUP_REMOVED lines=21> */
.L_x_6067:
[----:B------:R-:W-:Y:S05]  /*0150*/  BSYNC B0 ;  /* 0x0000000000007941 */ /* 0x000fea0003800000 */
.L_x_6066:
        /* <DEDUP_REMOVED lines=37> */
.L_x_6068:
        /* <DEDUP_REMOVED lines=22> */
.L_x_6069:
        /* <DEDUP_REMOVED lines=18> */
.L_x_6070:
        /* <DEDUP_REMOVED lines=22> */
.L_x_6071:
        /* <DEDUP_REMOVED lines=22> */
.L_x_6072:
[----:B------:R-:W-:Y:S01]  /*08f0*/  PLOP3.LUT P0, PT, PT, PT, UP0, 0x80, 0x0 ;  /* 0x000000000000781c */ /* 0x000fe20003f0f008 */
[----:B------:R-:W-:Y:S01]  /*0900*/  UMOV UR36, 0x1 ;  /* 0x0000000100247882 */ /* 0x000fe20000000000 */
[----:B------:R-:W-:Y:S01]  /*0910*/  NOP ;  /* 0x0000000000007918 */ /* 0x000fe20000000000 */
[----:B------:R-:W-:Y:S01]  /*0920*/  USEL UR36, UR36, 0x2, !UP0 ;  /* 0x0000000224247887 */ /* 0x000fe2000c000000 */
[----:B------:R-:W-:Y:S01]  /*0930*/  ULDC.64 UR48, c[0x0][0x208] ;  /* 0x0000820000307ab9 */ /* 0x000fe20000000a00 */
[----:B012-4-:R-:W-:Y:S08]  /*0940*/  BAR.SYNC.DEFER_BLOCKING 0x0 ;  /* 0x0000000000007b1d */ /* 0x017ff00000010000 */
[----:B------:R-:W-:Y:S05]  /*0950*/  @!P0 BRA `(.L_x_6073) ;  /* 0x000000b400c48947 */ /* 0x000fea0003800000 */
.L_x_6074:
        /* <DEDUP_REMOVED lines=20> */
[----:B------:R-:W-:Y:S01]  /*0aa0*/  MOV R23, 0x20 ;  /* 0x0000002000177802 */ /* 0x000fe20000000f00 */
[----:B------:R-:W-:Y:S01]  /*0ab0*/  ULOP3.LUT UR41, UR36, 0x1, URZ, 0xfc, !UPT ;  /* 0x0000000124297892 */ /* 0x000fe2000f8efc3f */
[----:B------:R-:W-:Y:S01]  /*0ac0*/  R2UR UR52, R13 ;  /* 0x000000000d3472ca */ /* 0x000fe200000e0000 */
[----:B------:R-:W-:Y:S01]  /*0ad0*/  UMOV UR37, URZ ;  /* 0x0000003f00257c82 */ /* 0x000fe20008000000 */
[----:B------:R-:W-:Y:S01]  /*0ae0*/  SHF.R.S32.HI R0, RZ, 0x1f, R189 ;  /* 0x0000001fff007819 */ /* 0x000fe200000114bd */
[----:B------:R-:W-:Y:S01]  /*0af0*/  UMOV UR38, URZ ;  /* 0x0000003f00267c82 */ /* 0x000fe20008000000 */
[----:B------:R-:W-:Y:S01]  /*0b00*/  R2UR UR5, R14 ;  /* 0x000000000e0572ca */ /* 0x000fe200000e0000 */
[----:B------:R-:W-:Y:S01]  /*0b10*/  UMOV UR39, URZ ;  /* 0x0000003f00277c82 */ /* 0x000fe20008000000 */
[CC--:B------:R-:W-:Y:S02]  /*0b20*/  LEA.HI R2, R0.reuse, R189.reuse, RZ, 0x4 ;  /* 0x000000bd00027211 */ /* 0x0c0fe400078f20ff */
[----:B------:R-:W-:-:S02]  /*0b30*/  LEA.HI R6, R0, R189, RZ, 0x5 ;  /* 0x000000bd00067211 */ /* 0x000fc400078f28ff */
[----:B------:R-:W-:Y:S02]  /*0b40*/  SHF.R.S32.HI R3, RZ, 0x4, R2 ;  /* 0x00000004ff037819 */ /* 0x000fe40000011402 */
[--C-:B------:R-:W-:Y:S02]  /*0b50*/  SHF.R.S32.HI R12, RZ, 0x5, R6.reuse ;  /* 0x00000005ff0c7819 */ /* 0x100fe40000011406 */
[C---:B------:R-:W-:Y:S02]  /*0b60*/  LEA.HI R5, R2.reuse, R3, RZ, 0x1 ;  /* 0x0000000302057211 */ /* 0x040fe400078f08ff */
[----:B------:R-:W-:Y:S02]  /*0b70*/  LOP3.LUT R2, R2, 0xfffffff0, RZ, 0xc0, !PT ;  /* 0xfffffff002027812 */ /* 0x000fe400078ec0ff */
[----:B------:R-:W-:Y:S02]  /*0b80*/  LOP3.LUT R8, R5, 0x1ffffffe, RZ, 0xc0, !PT ;  /* 0x1ffffffe05087812 */ /* 0x000fe400078ec0ff */
[----:B------:R-:W-:Y:S01]  /*0b90*/  SHF.R.S32.HI R5, RZ, 0x1f, R6 ;  /* 0x0000001fff057819 */ /* 0x000fe20000011406 */
[----:B------:R-:W-:Y:S01]  /*0ba0*/  IMAD.IADD R6, R189, 0x1, -R2 ;  /* 0x00000001bd067824 */ /* 0x000fe200078e0a02 */
[----:B------:R-:W-:-:S02]  /*0bb0*/  LEA.HI R4, R0, R189, RZ, 0x7 ;  /* 0x000000bd00047211 */ /* 0x000fc400078f38ff */
[----:B------:R-:W-:Y:S02]  /*0bc0*/  LEA.HI R5, R5, R12, RZ, 0x2 ;  /* 0x0000000c05057211 */ /* 0x000fe400078f10ff */
[----:B------:R-:W-:Y:S02]  /*0bd0*/  IADD3 R9, R3, -R8, RZ ;  /* 0x8000000803097210 */ /* 0x000fe40007ffe0ff */
[----:B------:R-:W-:Y:S02]  /*0be0*/  SHF.R.S32.HI R3, RZ, 0x1f, R6 ;  /* 0x0000001fff037819 */ /* 0x000fe40000011406 */
[----:B------:R-:W-:Y:S01]  /*0bf0*/  LOP3.LUT R7, R5, 0x3ffffc, RZ, 0xc0, !PT ;  /* 0x003ffffc05077812 */ /* 0x000fe200078ec0ff */
[----:B------:R-:W-:Y:S01]  /*0c00*/  IMAD.SHL.U32 R9, R9, 0x8, RZ ;  /* 0x0000000809097824 */ /* 0x000fe200078e00ff */
[----:B------:R-:W-:Y:S02]  /*0c10*/  SHF.R.S32.HI R185, RZ, 0x7, R4 ;  /* 0x00000007ffb97819 */ /* 0x000fe40000011404 */
[----:B------:R-:W-:Y:S01]  /*0c20*/  LEA.HI R5, R3, R6, RZ, 0x3 ;  /* 0x0000000603057211 */ /* 0x000fe200078f18ff */
[----:B------:R-:W-:Y:S01]  /*0c30*/  IMAD.IADD R8, R12, 0x1, -R7 ;  /* 0x000000010c087824 */ /* 0x000fe200078e0a07 */
[----:B------:R-:W-:Y:S01]  /*0c40*/  LOP3.LUT R2, R4, 0xffffff80, RZ, 0xc0, !PT ;  /* 0xffffff8004027812 */ /* 0x000fe200078ec0ff */
[----:B------:R-:W-:Y:S01]  /*0c50*/  IMAD R11, R185, 0x100, R6 ;  /* 0x00000100b90b7824 */ /* 0x000fe200078e0206 */
[----:B------:R-:W-:-:S02]  /*0c60*/  LOP3.LUT R7, R5, 0xfffffff8, RZ, 0xc0, !PT ;  /* 0xfffffff805077812 */ /* 0x000fc400078ec0ff */
[----:B------:R-:W-:Y:S01]  /*0c70*/  SHF.L.U32 R10, R5, 0x6, RZ ;  /* 0x00000006050a7819 */ /* 0x000fe200000006ff */
[----:B------:R-:W-:Y:S01]  /*0c80*/  IMAD R188, R8, 0x10, R11 ;  /* 0x0000001008bc7824 */ /* 0x000fe200078e020b */
[----:B------:R-:W-:Y:S01]  /*0c90*/  LEA.HI R0, R0, R189, RZ, 0x3 ;  /* 0x000000bd00007211 */ /* 0x000fe200078f18ff */
[----:B------:R-:W-:Y:S01]  /*0ca0*/  IMAD.IADD R8, R6, 0x1, -R7 ;  /* 0x0000000106087824 */ /* 0x000fe200078e0a07 */
[----:B------:R-:W-:Y:S01]  /*0cb0*/  LOP3.LUT R11, R10, 0x7ffffe00, RZ, 0xc0, !PT ;  /* 0x7ffffe000a0b7812 */ /* 0x000fe200078ec0ff */
[----:B------:R-:W-:Y:S01]  /*0cc0*/  IMAD.IADD R2, R189, 0x1, -R2 ;  /* 0x00000001bd027824 */ /* 0x000fe200078e0a02 */
[----:B------:R-:W-:Y:S01]  /*0cd0*/  LEA.HI R4, R4, R185, RZ, 0x1 ;  /* 0x000000b904047211 */ /* 0x000fe200078f08ff */
[----:B------:R-:W-:Y:S01]  /*0ce0*/  IMAD.SHL.U32 R10, R8, 0x40, RZ ;  /* 0x00000040080a7824 */ /* 0x000fe200078e00ff */
[----:B------:R-:W-:Y:S01]  /*0cf0*/  LEA R11, R12, R11, 0xa ;  /* 0x0000000b0c0b7211 */ /* 0x000fe200078e50ff */
[----:B------:R-:W-:Y:S01]  /*0d00*/  IMAD.U32 R188, R188, 0x40, R9 ;  /* 0x00000040bcbc7824 */ /* 0x000fe200078e0009 */
[----:B------:R-:W-:-:S02]  /*0d10*/  SHF.R.S32.HI R3, RZ, 0x1f, R2 ;  /* 0x0000001fff037819 */ /* 0x000fc40000011402 */
[----:B------:R-:W-:Y:S02]  /*0d20*/  LOP3.LUT R10, R10, 0x1c0, RZ, 0xc0, !PT ;  /* 0x000001c00a0a7812 */ /* 0x000fe400078ec0ff */
[----:B------:R-:W-:Y:S02]  /*0d30*/  LEA.HI R5, R3, R2, RZ, 0x2 ;  /* 0x0000000203057211 */ /* 0x000fe400078f10ff */
[----:B------:R-:W-:Y:S02]  /*0d40*/  LOP3.LUT R9, R10, 0x8, R9, 0xf8, !PT ;  /* 0x000000080a097812 */ /* 0x000fe400078ef809 */
[--C-:B------:R-:W-:Y:S02]  /*0d50*/  SHF.R.S32.HI R6, RZ, 0x2, R5.reuse ;  /* 0x00000002ff067819 */ /* 0x100fe40000011405 */
[----:B------:R-:W-:Y:S02]  /*0d60*/  SHF.R.S32.HI R7, RZ, 0x1f, R5 ;  /* 0x0000001fff077819 */ /* 0x000fe40000011405 */
[----:B------:R-:W-:-:S02]  /*0d70*/  SHF.R.U32.HI R10, RZ, 0x3, R10 ;  /* 0x00000003ff0a7819 */ /* 0x000fc4000001160a */
[----:B------:R-:W-:Y:S02]  /*0d80*/  LEA.HI R7, R7, R6, RZ, 0x3 ;  /* 0x0000000607077211 */ /* 0x000fe400078f18ff */
[----:B------:R-:W-:Y:S02]  /*0d90*/  LOP3.LUT R10, R9, R10, RZ, 0x3c, !PT ;  /* 0x0000000a090a7212 */ /* 0x000fe400078e3cff */
[----:B------:R-:W-:Y:S02]  /*0da0*/  LEA.HI R3, R3, R2, RZ, 0x5 ;  /* 0x0000000203037211 */ /* 0x000fe400078f28ff */
[----:B------:R-:W-:Y:S01]  /*0db0*/  LOP3.LUT R7, R7, 0xfffffff8, RZ, 0xc0, !PT ;  /* 0xfffffff807077812 */ /* 0x000fe200078ec0ff */
[----:B------:R-:W-:Y:S01]  /*0dc0*/  IMAD.IADD R10, R11, 0x1, R10 ;  /* 0x000000010b0a7824 */ /* 0x000fe200078e020a */
[----:B------:R-:W-:Y:S02]  /*0dd0*/  R2P PR, R8, 0x6 ;  /* 0x0000000608007804 */ /* 0x000fe40000000000 */
[----:B------:R-:W-:Y:S01]  /*0de0*/  LOP3.LUT R5, R5, 0x7ffffffc, RZ, 0xc0, !PT ;  /* 0x7ffffffc05057812 */ /* 0x000fe200078ec0ff */
[----:B------:R-:W-:Y:S01]  /*0df0*/  IMAD.IADD R6, R6, 0x1, -R7 ;  /* 0x0000000106067824 */ /* 0x000fe200078e0a07 */
[----:B------:R-:W-:Y:S01]  /*0e00*/  SHF.R.S32.HI R3, RZ, 0x5, R3 ;  /* 0x00000005ff037819 */ /* 0x000fe20000011403 */
[----:B------:R-:W-:Y:S01]  /*0e10*/  IMAD.MOV.U32 R7, RZ, RZ, R15 ;  /* 0x000000ffff077224 */ /* 0x000fe200078e000f */
[----:B------:R-:W-:-:S02]  /*0e20*/  LEA R19, R10, UR40, 0x1 ;  /* 0x000000280a137c11 */ /* 0x000fc4000f8e08ff */
[----:B------:R-:W-:Y:S01]  /*0e30*/  IADD3 R5, R2, -R5, RZ ;  /* 0x8000000502057210 */ /* 0x000fe20007ffe0ff */
[----:B------:R-:W-:Y:S01]  /*0e40*/  IMAD R2, R3, 0x10, R6 ;  /* 0x0000001003027824 */ /* 0x000fe200078e0206 */
[----:B------:R-:W-:Y:S01]  /*0e50*/  LOP3.LUT R6, R0, 0x1ffffff8, RZ, 0xc0, !PT ;  /* 0x1ffffff800067812 */ /* 0x000fe200078ec0ff */
[C---:B------:R-:W-:Y:S01]  /*0e60*/  VIADD R184, R19.reuse, 0x26800 ;  /* 0x0002680013b87836 */ /* 0x040fe20000000000 */
[----:B------:R-:W-:Y:S01]  /*0e70*/  LOP3.LUT R4, R4, 0xfffffe, RZ, 0xc0, !PT ;  /* 0x00fffffe04047812 */ /* 0x000fe200078ec0ff */
[----:B------:R-:W-:Y:S01]  /*0e80*/  VIADD R22, R19, 0x26840 ;  /* 0x0002684013167836 */ /* 0x000fe20000000000 */
[----:B------:R-:W-:Y:S01]  /*0e90*/  SEL R23, R23, 0xffffffe0, !P1 ;  /* 0xffffffe017177807 */ /* 0x000fe20004800000 */
[----:B------:R-:W-:Y:S01]  /*0ea0*/  IMAD.IADD R6, R189, 0x1, -R6 ;  /* 0x00000001bd067824 */ /* 0x000fe200078e0a06 */
[----:B------:R-:W-:Y:S01]  /*0eb0*/  IADD3 R4, R185, -R4, RZ ;  /* 0x80000004b9047210 */ /* 0x000fe20007ffe0ff */
[C---:B------:R-:W-:Y:S01]  /*0ec0*/  @P2 VIADD R22, R184.reuse, 0xffffffc0 ;  /* 0xffffffc0b8162836 */ /* 0x040fe20000000000 */
[----:B------:R-:W-:Y:S01]  /*0ed0*/  SHF.R.S32.HI R186, RZ, 0x3, R0 ;  /* 0x00000003ffba7819 */ /* 0x000fe20000011400 */
[----:B------:R-:W-:Y:S01]  /*0ee0*/  IMAD.IADD R184, R184, 0x1, R23 ;  /* 0x00000001b8b87824 */ /* 0x000fe200078e0217 */
[----:B------:R-:W-:Y:S01]  /*0ef0*/  SHF.L.U32 R16, R5, 0x1, RZ ;  /* 0x0000000105107819 */ /* 0x000fe200000006ff */
[----:B------:R-:W-:-:S02]  /*0f00*/  IMAD.SHL.U32 R17, R6, 0x8, RZ ;  /* 0x0000000806117824 */ /* 0x000fc400078e00ff */
[----:B------:R-:W-:Y:S02]  /*0f10*/  IMAD.SHL.U32 R18, R4, 0x100, RZ ;  /* 0x0000010004127824 */ /* 0x000fe400078e00ff */
[----:B------:R-:W-:-:S07]  /*0f20*/  IMAD.IADD R23, R23, 0x1, R22 ;  /* 0x0000000117177824 */ /* 0x000fce00078e0216 */
.L_x_6130:
[----:B0-----:R-:W0:Y:S01]  /*0f30*/  LDC.64 R4, c[0x0][0xc60] ;  /* 0x00031800ff047b82 */ /* 0x001e220000000a00 */
[----:B------:R-:W-:Y:S01]  /*0f40*/  ULDC.64 UR6, c[0x0][0xa28] ;  /* 0x00028a0000067ab9 */ /* 0x000fe20000000a00 */
[----:B------:R-:W-:Y:S01]  /*0f50*/  ULDC.64 UR8, c[0x0][0xa18] ;  /* 0x0002860000087ab9 */ /* 0x000fe20000000a00 */
[----:B------:R-:W-:Y:S01]  /*0f60*/  ULDC UR4, c[0x0][0x404] ;  /* 0x0001010000047ab9 */ /* 0x000fe20000000800 */
        /* <DEDUP_REMOVED lines=10> */
[----:B------:R-:W-:-:S04]  /*1010*/  @UP0 ULEA UR6, UP2, UR42, UR6, 0x2 ;  /* 0x000000062a060291 */ /* 0x000fc8000f84103f */
[----:B------:R-:W-:Y:S02]  /*1020*/  @UP0 ULEA.HI.X UR7, UR42, UR7, UR43, 0x2, UP2 ;  /* 0x000000072a070291 */ /* 0x000fe400090f142b */
[----:B------:R-:W-:Y:S01]  /*1030*/  @UP1 ULEA UR8, UP0, UR42, UR8, 0x2 ;  /* 0x000000082a081291 */ /* 0x000fe2000f80103f */
[----:B------:R-:W-:-:S03]  /*1040*/  IMAD.U32 R4, RZ, RZ, UR6 ;  /* 0x00000006ff047e24 */ /* 0x000fc6000f8e00ff */
[----:B------:R-:W-:Y:S01]  /*1050*/  @UP1 ULEA.HI.X UR9, UR42, UR9, UR43, 0x2, UP0 ;  /* 0x000000092a091291 */ /* 0x000fe200080f142b */
[----:B------:R-:W-:Y:S01]  /*1060*/  MOV R5, UR7 ;  /* 0x0000000700057c02 */ /* 0x000fe20008000f00 */
[----:B------:R-:W-:Y:S01]  /*1070*/  IMAD.U32 R6, RZ, RZ, UR8 ;  /* 0x00000008ff067e24 */ /* 0x000fe2000f8e00ff */
[----:B------:R-:W-:-:S03]  /*1080*/  ULDC.64 UR6, c[0x0][0x3f8] ;  /* 0x0000fe0000067ab9 */ /* 0x000fc60000000a00 */
[----:B------:R-:W-:Y:S01]  /*1090*/  IMAD.U32 R7, RZ, RZ, UR9 ;  /* 0x00000009ff077e24 */ /* 0x000fe2000f8e00ff */
[----:B------:R-:W2:Y:S01]  /*10a0*/  @P0 LDG.E R4, desc[UR48][R4.64] ;  /* 0x0000003004040981 */ /* 0x000ea2000c1e1900 */
[----:B------:R-:W-:Y:S01]  /*10b0*/  UISETP.NE.U32.AND UP0, UPT, UR6, URZ, UPT ;  /* 0x0000003f0600728c */ /* 0x000fe2000bf05070 */
[----:B------:R-:W-:Y:S02]  /*10c0*/  ULDC.64 UR8, c[0x0][0xa20] ;  /* 0x0002880000087ab9 */ /* 0x000fe40000000a00 */
[----:B---3--:R-:W3:Y:S01]  /*10d0*/  @P2 LDG.E R6, desc[UR48][R6.64] ;  /* 0x0000003006062981 */ /* 0x008ee2000c1e1900 */
[----:B------:R-:W-:Y:S01]  /*10e0*/  UISETP.NE.AND.EX UP0, UPT, UR7, URZ, UPT, UP0 ;  /* 0x0000003f0700728c */ /* 0x000fe2000bf05300 */
[----:B------:R-:W-:Y:S01]  /*10f0*/  ISETP.NE.U32.AND P1, PT, RZ, UR8, PT ;  /* 0x00000008ff007c0c */ /* 0x000fe2000bf25070 */
[----:B------:R-:W-:Y:S01]  /*1100*/  ULDC UR6, c[0x0][0x2e0] ;  /* 0x0000b80000067ab9 */ /* 0x000fe20000000800 */
[----:B------:R-:W-:Y:S01]  /*1110*/  UMOV UR50, URZ ;  /* 0x0000003f00327c82 */ /* 0x000fe20008000000 */
[----:B------:R-:W-:Y:S01]  /*1120*/  USEL UR4, UR4, 0x1, UP0 ;  /* 0x0000000104047887 */ /* 0x000fe20008000000 */
[----:B------:R-:W-:Y:S01]  /*1130*/  ISETP.NE.AND.EX P1, PT, RZ, UR9, PT, P1 ;  /* 0x00000009ff007c0c */ /* 0x000fe2000bf25310 */
[----:B------:R-:W-:Y:S01]  /*1140*/  ULDC UR51, c[0x0][0x288] ;  /* 0x0000a20000337ab9 */ /* 0x000fe20000000800 */
[----:B------:R-:W-:Y:S01]  /*1150*/  UMOV UR44, UR5 ;  /* 0x00000005002c7c82 */ /* 0x000fe20008000000 */
[----:B------:R-:W-:Y:S01]  /*1160*/  UIMAD UR6, UR4, UR6, URZ ;  /* 0x00000006040672a4 */ /* 0x000fe2000f8e023f */
[----:B--2---:R-:W-:-:S02]  /*1170*/  @P0 R2UR UR50, R4 ;  /* 0x00000000043202ca */ /* 0x004fc400000e0000 */
[----:B---3--:R-:W-:Y:S01]  /*1180*/  @P2 R2UR UR51, R6 ;  /* 0x00000000063322ca */ /* 0x008fe200000e0000 */
[----:B-1---5:R-:W-:-:S14]  /*1190*/  @P2 BRA `(.L_x_6075) ;  /* 0x0000000000342947 */ /* 0x022fdc0003800000 */
[----:B------:R-:W-:Y:S02]  /*11a0*/  ULDC.64 UR4, c[0x0][0xa00] ;  /* 0x0002800000047ab9 */ /* 0x000fe40000000a00 */
[----:B------:R-:W-:-:S04]  /*11b0*/  ISETP.NE.U32.AND P0, PT, RZ, UR4, PT ;  /* 0x00000004ff007c0c */ /* 0x000fc8000bf05070 */
[----:B------:R-:W-:-:S13]  /*11c0*/  ISETP.NE.AND.EX P0, PT, RZ, UR5, PT, P0 ;  /* 0x00000005ff007c0c */ /* 0x000fda000bf05300 */
[----:B------:R-:W-:Y:S05]  /*11d0*/  @!P0 BRA `(.L_x_6075) ;  /* 0x0000000000248947 */ /* 0x000fea0003800000 */
[----:B------:R-:W-:Y:S02]  /*11e0*/  ULDC.64 UR4, c[0x0][0xa00] ;  /* 0x0002800000047ab9 */ /* 0x000fe40000000a00 */
        /* <DEDUP_REMOVED lines=8> */
.L_x_6075:
[----:B------:R-:W-:Y:S01]  /*1270*/  UMOV UR45, UR52 ;  /* 0x00000034002d7c82 */ /* 0x000fe20008000000 */
[----:B------:R-:W-:Y:S05]  /*1280*/  @!P1 BRA `(.L_x_6076) ;  /* 0x00000000001c9947 */ /* 0x000fea0003800000 */
[----:B------:R-:W-:-:S04]  /*1290*/  ULEA UR4, UP0, UR42, UR8, 0x2 ;  /* 0x000000082a047291 */ /* 0x000fc8000f80103f */
[----:B------:R-:W-:Y:S02]  /*12a0*/  ULEA.HI.X UR5, UR42, UR9, UR43, 0x2, UP0 ;  /* 0x000000092a057291 */ /* 0x000fe400080f142b */
[----:B------:R-:W-:-:S04]  /*12b0*/  IMAD.U32 R4, RZ, RZ, UR4 ;  /* 0x00000004ff047e24 */ /* 0x000fc8000f8e00ff */
[----:B------:R-:W-:-:S05]  /*12c0*/  IMAD.U32 R5, RZ, RZ, UR5 ;  /* 0x00000005ff057e24 */ /* 0x000fca000f8e00ff */
[----:B------:R-:W2:Y:S02]  /*12d0*/  LDG.E R4, desc[UR48][R4.64] ;  /* 0x0000003004047981 */ /* 0x000ea4000c1e1900 */
[----:B--2---:R-:W-:Y:S01]  /*12e0*/  R2UR UR6, R4 ;  /* 0x00000000040672ca */ /* 0x004fe200000e0000 */
[----:B------:R-:W-:-:S14]  /*12f0*/  BRA `(.L_x_6077) ;  /* 0x0000000000347947 */ /* 0x000fdc0003800000 */
.L_x_6076:
        /* <DEDUP_REMOVED lines=13> */
.L_x_6077:
[----:B------:R-:W-:Y:S01]  /*13d0*/  UIADD3 UR50, -UR50, UR6, URZ ;  /* 0x0000000632327290 */ /* 0x000fe2000fffe13f */
[----:B------:R-:W-:Y:S01]  /*13e0*/  IMAD.MOV.U32 R3, RZ, RZ, RZ ;  /* 0x000000ffff037224 */ /* 0x000fe200078e00ff */
[----:B------:R-:W-:Y:S01]  /*13f0*/  ULEA UR5, UR52, 0x7f, 0x6 ;  /* 0x0000007f34057891 */ /* 0x000fe2000f8e303f */
[----:B------:R-:W-:Y:S01]  /*1400*/  IMAD.MOV.U32 R0, RZ, RZ, RZ ;  /* 0x000000ffff007224 */ /* 0x000fe200078e00ff */
[----:B------:R-:W-:Y:S01]  /*1410*/  UIADD3 UR4, UR50, 0x3f, URZ ;  /* 0x0000003f32047890 */ /* 0x000fe2000fffe03f */
[----:B------:R-:W-:Y:S01]  /*1420*/  CS2R R150, SRZ ;  /* 0x0000000000967805 */ /* 0x000fe2000001ff00 */
[----:B------:R-:W-:Y:S01]  /*1430*/  UIADD3 UR6, UR50, UR5, -UR51 ;  /* 0x0000000532067290 */ /* 0x000fe2000fffe833 */
[----:B------:R-:W-:Y:S01]  /*1440*/  CS2R R148, SRZ ;  /* 0x0000000000947805 */ /* 0x000fe2000001ff00 */
[----:B------:R-:W-:Y:S01]  /*1450*/  UISETP.NE.AND UP0, UPT, UR46, 0x1, UPT ;  /* 0x000000012e00788c */ /* 0x000fe2000bf05270 */
[----:B------:R-:W-:Y:S01]  /*1460*/  CS2R R146, SRZ ;  /* 0x0000000000927805 */ /* 0x000fe2000001ff00 */
[----:B------:R-:W-:Y:S01]  /*1470*/  USHF.R.S32.HI UR5, URZ, 0x1f, UR4 ;  /* 0x0000001f3f057899 */ /* 0x000fe20008011404 */
[----:B------:R-:W-:Y:S01]  /*1480*/  CS2R R144, SRZ ;  /* 0x0000000000907805 */ /* 0x000fe2000001ff00 */
[----:B------:R-:W-:Y:S01]  /*1490*/  USHF.R.S32.HI UR7, URZ, 0x1f, UR6 ;  /* 0x0000001f3f077899 */ /* 0x000fe20008011406 */
[----:B------:R-:W-:Y:S01]  /*14a0*/  CS2R R142, SRZ ;  /* 0x00000000008e7805 */ /* 0x000fe2000001ff00 */
[----:B------:R-:W-:Y:S01]  /*14b0*/  ULEA.HI UR5, UR5, UR4, URZ, 0x6 ;  /* 0x0000000405057291 */ /* 0x000fe2000f8f303f */
[----:B------:R-:W-:Y:S01]  /*14c0*/  PLOP3.LUT P0, PT, PT, PT, UP0, 0x80, 0x0 ;  /* 0x000000000000781c */ /* 0x000fe20003f0f008 */
        /* <DEDUP_REMOVED lines=65> */
[----:B------:R-:W-:Y:S01]  /*18e0*/  UISETP.GE.AND UP0, UPT, UR53, 0x1, UPT ;  /* 0x000000013500788c */ /* 0x000fe2000bf06270 */
[----:B------:R-:W-:-:S05]  /*18f0*/  PLOP3.LUT P0, PT, PT, PT, PT, 0x80, 0x0 ;  /* 0x000000000000781c */ /* 0x000fca0003f0f070 */
[----:B------:R-:W-:-:S13]  /*1900*/  PLOP3.LUT P1, PT, PT, PT, UP0, 0x80, 0x0 ;  /* 0x000000000000781c */ /* 0x000fda0003f2f008 */
        /* <DEDUP_REMOVED lines=15> */
.L_x_6080:
[----:B------:R-:W-:Y:S01]  /*1a00*/  ULEA UR21, UR39, UR40, 0x3 ;  /* 0x0000002827157291 */ /* 0x000fe2000f8e183f */
[----:B------:R-:W-:-:S05]  /*1a10*/  IMAD.U32 R4, RZ, RZ, UR38 ;  /* 0x00000026ff047e24 */ /* 0x000fca000f8e00ff */
[----:B------:R-:W-:-:S04]  /*1a20*/  SHF.L.U32 R4, R4, 0x1f, RZ ;  /* 0x0000001f04047819 */ /* 0x000fc800000006ff */
[----:B------:R-:W0:Y:S02]  /*1a30*/  SYNCS.PHASECHK.TRANS64.TRYWAIT P1, [UR21+0x28c50], R4 ;  /* 0x028c5004ff0075a7 */ /* 0x000e240008020155 */
[----:B0-----:R-:W-:Y:S05]  /*1a40*/  @!P1 BRA `(.L_x_6081) ;  /* 0x000000f400bc9947 */ /* 0x001fea0003800000 */
.L_x_6216:
[----:B------:R-:W-:Y:S01]  /*1a50*/  BAR.SYNC.DEFER_BLOCKING 0xe, 0x100 ;  /* 0x0384000000007b1d */ /* 0x000fe20000010000 */
[----:B------:R-:W-:Y:S01]  /*1a60*/  UIADD3 UR4, UR40, 0x26800, URZ ;  /* 0x0002680028047890 */ /* 0x000fe2000fffe03f */
[----:B0-----:R-:W-:Y:S01]  /*1a70*/  MOV R4, UR21 ;  /* 0x0000001500047c02 */ /* 0x001fe20008000f00 */
        /* <DEDUP_REMOVED lines=21> */
[----:B------:R-:W-:-:S06]  /*1bd0*/  UISETP.GE.AND UP0, UPT, UR53, 0x2, UPT ;  /* 0x000000023500788c */ /* 0x000fcc000bf06270 */
[----:B------:R-:W-:Y:S02]  /*1be0*/  PLOP3.LUT P1, PT, PT, PT, UP0, 0x80, 0x0 ;  /* 0x000000000000781c */ /* 0x000fe40003f2f008 */
        /* <DEDUP_REMOVED lines=19> */
[----:B------:R-:W-:-:S06]  /*1d20*/  UIADD3 UR53, UR53, -0x2, URZ ;  /* 0xfffffffe35357890 */ /* 0x000fcc000fffe03f */
[----:B0-----:R-:W-:-:S07]  /*1d30*/  IMAD.U32 R4, RZ, RZ, UR53 ;  /* 0x00000035ff047e24 */ /* 0x001fce000f8e00ff */
.L_x_6087:
[----:B------:R-:W-:Y:S01]  /*1d40*/  BAR.SYNC.DEFER_BLOCKING 0xe, 0x100 ;  /* 0x0384000000007b1d */ /* 0x000fe20000010000 */
[----:B-1----:R-:W-:Y:S01]  /*1d50*/  IMAD.U32 R5, RZ, RZ, UR39 ;  /* 0x00000027ff057e24 */ /* 0x002fe2000f8e00ff */
[----:B------:R-:W-:Y:S01]  /*1d60*/  UIADD3 UR39, UR39, 0x1, URZ ;  /* 0x0000000127277890 */ /* 0x000fe2000fffe03f */
[C---:B------:R-:W-:Y:S01]  /*1d70*/  ISETP.GT.AND P3, PT, R4.reuse, RZ, PT ;  /* 0x000000ff0400720c */ /* 0x040fe20003f64270 */
[----:B------:R-:W-:Y:S02]  /*1d80*/  VIADD R4, R4, 0xffffffff ;  /* 0xffffffff04047836 */ /* 0x000fe40000000000 */
[----:B------:R-:W-:Y:S01]  /*1d90*/  LEA R5, R5, R2, 0x6 ;  /* 0x0000000205057211 */ /* 0x000fe200078e30ff */
        /* <DEDUP_REMOVED lines=137> */
.L_x_6083:
[----:B------:R-:W-:Y:S01]  /*2630*/  ULEA UR21, UR39, UR40, 0x3 ;  /* 0x0000002827157291 */ /* 0x000fe2000f8e183f */
[----:B------:R-:W-:-:S05]  /*2640*/  IMAD.U32 R5, RZ, RZ, UR38 ;  /* 0x00000026ff057e24 */ /* 0x000fca000f8e00ff */
[----:B------:R-:W-:-:S04]  /*2650*/  SHF.L.U32 R5, R5, 0x1f, RZ ;  /* 0x0000001f05057819 */ /* 0x000fc800000006ff */
[----:B------:R0:W1:Y:S01]  /*2660*/  SYNCS.PHASECHK.TRANS64.TRYWAIT P1, [UR21+0x28c50], R5 ;  /* 0x028c5005ff0075a7 */ /* 0x0000620008020155 */
[----:B------:R-:W-:Y:S05]  /*2670*/  @!P0 BRA `(.L_x_6084) ;  /* 0x0000000000048947 */ /* 0x000fea0003800000 */
[----:B------:R-:W-:Y:S01]  /*2680*/  BPT.TRAP 0x1 ;  /* 0x000000040000795c */ /* 0x000fe20000300000 */
.L_x_6084:
[----:B-1----:R-:W-:Y:S05]  /*2690*/  @P1 BRA `(.L_x_6085) ;  /* 0x0000000000081947 */ /* 0x002fea0003800000 */
[----:B------:R-:W1:Y:S02]  /*26a0*/  SYNCS.PHASECHK.TRANS64.TRYWAIT P1, [UR21+0x28c50], R5 ;  /* 0x028c5005ff0075a7 */ /* 0x000e640008020155 */
[----:B-1----:R-:W-:Y:S05]  /*26b0*/  @!P1 BRA `(.L_x_6086) ;  /* 0x000000e800b89947 */ /* 0x002fea0003800000 */
.L_x_6085:
        /* <DEDUP_REMOVED lines=29> */
.L_x_6082:
[----:B------:R-:W-:Y:S01]  /*2890*/  BAR.SYNC.DEFER_BLOCKING 0xe, 0x100 ;  /* 0x0384000000007b1d */ /* 0x000fe20000010000 */
[----:B-1----:R-:W-:Y:S01]  /*28a0*/  IMAD.U32 R5, RZ, RZ, UR39 ;  /* 0x00000027ff057e24 */ /* 0x002fe2000f8e00ff */
        /* <DEDUP_REMOVED lines=140> */
.L_x_6078:
[----:B------:R-:W-:Y:S01]  /*3170*/  UISETP.GE.AND UP0, UPT, UR53, 0x1, UPT ;  /* 0x000000013500788c */ /* 0x000fe2000bf06270 */
[----:B------:R-:W-:-:S05]  /*3180*/  PLOP3.LUT P0, PT, PT, PT, PT, 0x80, 0x0 ;  /* 0x000000000000781c */ /* 0x000fca0003f0f070 */
[----:B------:R-:W-:-:S13]  /*3190*/  PLOP3.LUT P1, PT, PT, PT, UP0, 0x80, 0x0 ;  /* 0x000000000000781c */ /* 0x000fda0003f2f008 */
        /* <DEDUP_REMOVED lines=31> */
.L_x_6088:
[----:B------:R-:W-:Y:S01]  /*3390*/  ULEA.HI UR4, UR37, UR37, URZ, 0x1 ;  /* 0x0000002525047291 */ /* 0x000fe2000f8f083f */
[----:B------:R-:W-:-:S03]  /*33a0*/  IMAD.U32 R3, RZ, RZ, UR41 ;  /* 0x00000029ff037e24 */ /* 0x000fc6000f8e00ff */
[----:B------:R-:W-:Y:S02]  /*33b0*/  ULOP3.LUT UR4, UR4, 0xfffffffe, URZ, 0xc0, !UPT ;  /* 0xfffffffe04047892 */ /* 0x000fe4000f8ec03f */
[----:B------:R-:W-:Y:S02]  /*33c0*/  ISETP.NE.AND P0, PT, R3, 0x3, PT ;  /* 0x000000030300780c */ /* 0x000fe40003f05270 */
[----:B------:R-:W-:-:S06]  /*33d0*/  UIADD3 UR4, UR37, -UR4, URZ ;  /* 0x8000000425047290 */ /* 0x000fcc000fffe03f */
[----:B------:R-:W-:-:S04]  /*33e0*/  MOV R0, UR4 ;  /* 0x0000000400007c02 */ /* 0x000fc80008000f00 */
[----:B------:R-:W-:-:S04]  /*33f0*/  SHF.L.U32 R0, R0, 0x1f, RZ ;  /* 0x0000001f00007819 */ /* 0x000fc800000006ff */
[----:B------:R-:W0:Y:S02]  /*3400*/  SYNCS.PHASECHK.TRANS64.TRYWAIT P1, [UR40+0x28c00], R0 ;  /* 0x028c0000ff0075a7 */ /* 0x000e240008020168 */
[----:B0-----:R-:W-:Y:S05]  /*3410*/  @!P1 BRA `(.L_x_6089) ;  /* 0x000000dc00789947 */ /* 0x001fea0003800000 */
.L_x_6217:
[----:B------:R-:W-:Y:S05]  /*3420*/  @!P0 BRA `(.L_x_6090) ;  /* 0x0000000000048947 */ /* 0x000fea0003800000 */
[----:B------:R-:W-:Y:S01]  /*3430*/  BPT.TRAP 0x1 ;  /* 0x000000040000795c */ /* 0x000fe20000300000 */
.L_x_6090:
[----:B------:R-:W-:Y:S02]  /*3440*/  IMAD.U32 R7, RZ, RZ, UR39 ;  /* 0x00000027ff077e24 */ /* 0x000fe4000f8e00ff */
[----:B------:R-:W-:-:S03]  /*3450*/  IMAD.U32 R8, RZ, RZ, UR38 ;  /* 0x00000026ff087e24 */ /* 0x000fc6000f8e00ff */
[----:B------:R-:W-:Y:S02]  /*3460*/  LEA R7, R7, UR40, 0x3 ;  /* 0x0000002807077c11 */ /* 0x000fe4000f8e18ff */
[----:B------:R-:W-:-:S04]  /*3470*/  SHF.L.U32 R8, R8, 0x1f, RZ ;  /* 0x0000001f08087819 */ /* 0x000fc800000006ff */
[----:B------:R1:W2:Y:S01]  /*3480*/  SYNCS.PHASECHK.TRANS64.TRYWAIT P1, [R7+URZ+0x28c30], R8 ;  /* 0x028c3008070075a7 */ /* 0x0002a2000802017f */
[----:B------:R-:W-:Y:S05]  /*3490*/  @!P0 BRA `(.L_x_6091) ;  /* 0x0000000000048947 */ /* 0x000fea0003800000 */
[----:B------:R-:W-:Y:S01]  /*34a0*/  BPT.TRAP 0x1 ;  /* 0x000000040000795c */ /* 0x000fe20000300000 */
.L_x_6091:
[----:B--2---:R-:W-:Y:S05]  /*34b0*/  @P1 BRA `(.L_x_6092) ;  /* 0x0000000000081947 */ /* 0x004fea0003800000 */
[----:B------:R-:W2:Y:S02]  /*34c0*/  SYNCS.PHASECHK.TRANS64.TRYWAIT P1, [R7+URZ+0x28c30], R8 ;  /* 0x028c3008070075a7 */ /* 0x000ea4000802017f */
[----:B--2---:R-:W-:Y:S05]  /*34d0*/  @!P1 BRA `(.L_x_6093) ;  /* 0x000000dc00609947 */ /* 0x004fea0003800000 */
.L_x_6092:
[----:B0-----:R-:W0:Y:S01]  /*34e0*/  S2R R0, SR_TID.X ;  /* 0x0000000000007919 */ /* 0x001e220000002100 */
[----:B------:R-:W-:-:S04]  /*34f0*/  UIADD3 UR4, UR40, 0x22400, URZ ;  /* 0x0002240028047890 */ /* 0x000fc8000fffe03f */
[----:B------:R-:W-:-:S04]  /*3500*/  USHF.R.U32.HI UR4, URZ, 0x4, UR4 ;  /* 0x000000043f047899 */ /* 0x000fc80008011604 */
[----:B------:R-:W-:Y:S01]  /*3510*/  ULOP3.LUT UR4, UR4, 0x3fff, URZ, 0xc0, !UPT ;  /* 0x00003fff04047892 */ /* 0x000fe2000f8ec03f */
[----:B0-----:R-:W-:-:S05]  /*3520*/  LOP3.LUT R3, R0, 0x7f, RZ, 0xc0, !PT ;  /* 0x0000007f00037812 */ /* 0x001fca00078ec0ff */
[----:B------:R-:W-:Y:S01]  /*3530*/  MOV R0, UR4 ;  /* 0x0000000400007c02 */ /* 0x000fe20008000f00 */
        /* <DEDUP_REMOVED lines=13> */
[----:B------:R-:W-:Y:S01]  /*3610*/  IMAD R5, R5, 0x40, R2 ;  /* 0x0000004005057824 */ /* 0x000fe200078e0202 */
[----:B------:R-:W-:Y:S01]  /*3620*/  UMOV UR11, 0x40000040 ;  /* 0x40000040000b7882 */ /* 0x000fe20000000000 */
[----:B------:R-:W-:Y:S01]  /*3630*/  UMOV UR9, 0x40000040 ;  /* 0x4000004000097882 */ /* 0x000fe20000000000 */
[----:B------:R-:W-:-:S02]  /*3640*/  ULEA UR18, UR39, UR18, 0x9 ;  /* 0x0000001227127291 */ /* 0x000fc4000f8e483f */
[----:B------:R-:W-:Y:S02]  /*3650*/  ULOP3.LUT UR16, UR4, 0x10000, URZ, 0xfc, !UPT ;  /* 0x0001000004107892 */ /* 0x000fe4000f8efc3f */
[----:B------:R-:W-:Y:S02]  /*3660*/  UIADD3 UR6, UR18, 0x2, URZ ;  /* 0x0000000212067890 */ /* 0x000fe4000fffe03f */
[----:B------:R-:W-:Y:S02]  /*3670*/  UIADD3 UR4, UR16, 0x2, URZ ;  /* 0x0000000210047890 */ /* 0x000fe4000fffe03f */
[----:B------:R-:W-:Y:S02]  /*3680*/  UIADD3 UR10, UR18, 0x4, URZ ;  /* 0x00000004120a7890 */ /* 0x000fe4000fffe03f */
[----:B------:R-:W-:Y:S02]  /*3690*/  UIADD3 UR8, UR16, 0x4, URZ ;  /* 0x0000000410087890 */ /* 0x000fe4000fffe03f */
[----:B------:R-:W-:Y:S01]  /*36a0*/  HGMMA.64x64x16.F32.BF16 R24, gdesc[UR16], RZ, !UPT, gsb0 ;  /* 0x00e00000101879f0 */ /* 0x000fe2000c0018ff */
[----:B------:R-:W-:-:S02]  /*36b0*/  UIADD3 UR14, UR18, 0x6, URZ ;  /* 0x00000006120e7890 */ /* 0x000fc4000fffe03f */
[----:B------:R-:W-:Y:S01]  /*36c0*/  UIADD3 UR12, UR16, 0x6, URZ ;  /* 0x00000006100c7890 */ /* 0x000fe2000fffe03f */
[----:B------:R-:W-:Y:S01]  /*36d0*/  UMOV UR15, 0x40000040 ;  /* 0x40000040000f7882 */ /* 0x000fe20000000000 */
[----:B------:R-:W-:Y:S01]  /*36e0*/  UMOV UR13, 0x40000040 ;  /* 0x40000040000d7882 */ /* 0x000fe20000000000 */
[----:B------:R-:W-:Y:S02]  /*36f0*/  WARPGROUP.DEPBAR.LE gsb0, 0x0 ;  /* 0x00008000000079c5 */ /* 0x000fe40000010000 */
[----:B------:R-:W-:-:S06]  /*3700*/  WARPGROUP.ARRIVE ;  /* 0x00000000000079c5 */ /* 0x000fcc0000000000 */
[----:B------:R-:W-:Y:S01]  /*3710*/  HGMMA.64x64x16.F32.BF16 R24, gdesc[UR4], R24, gsb0 ;  /* 0x00e00000041879f0 */ /* 0x000fe20008001818 */
[----:B------:R-:W-:Y:S02]  /*3720*/  UMOV UR6, 0x40 ;  /* 0x0000004000067882 */ /* 0x000fe40000000000 */
[----:B------:R-:W-:-:S04]  /*3730*/  UIMAD UR6, UR53, -0x40, UR6 ;  /* 0xffffffc0350678a4 */ /* 0x000fc8000f8e0206 */
[----:B------:R-:W-:Y:S02]  /*3740*/  UIADD3 UR7, UR50, 0x1, UR6 ;  /* 0x0000000132077890 */ /* 0x000fe4000fffe006 */
[----:B------:R-:W-:-:S04]  /*3750*/  MOV R3, UR6 ;  /* 0x0000000600037c02 */ /* 0x000fc80008000f00 */
[----:B------:R-:W-:Y:S01]  /*3760*/  IMAD.U32 R9, RZ, RZ, UR7 ;  /* 0x00000007ff097e24 */ /* 0x000fe2000f8e00ff */
[----:B------:R-:W-:-:S04]  /*3770*/  IADD3 R3, -R16, UR50, R3 ;  /* 0x0000003210037c10 */ /* 0x000fc8000fffe103 */
[----:B------:R-:W-:-:S04]  /*3780*/  IADD3 R4, R9, -UR51, -R16 ;  /* 0x8000003309047c10 */ /* 0x000fc8000fffe810 */
[----:B------:R-:W-:-:S04]  /*3790*/  IADD3 R6, R4, 0x8, R5 ;  /* 0x0000000804067810 */ /* 0x000fc80007ffe005 */
[----:B------:R-:W-:Y:S02]  /*37a0*/  VIMNMX R6, R3, R6, PT ;  /* 0x0000000603067248 */ /* 0x000fe40003fe0100 */
[----:B------:R-:W-:Y:S02]  /*37b0*/  VIADDMNMX R3, R5, R4, R3, PT ;  /* 0x0000000405037246 */ /* 0x000fe40003800103 */
[C---:B------:R-:W-:Y:S02]  /*37c0*/  ISETP.GT.AND P2, PT, R6.reuse, RZ, PT ;  /* 0x000000ff0600720c */ /* 0x040fe40003f44270 */
[C---:B------:R-:W-:Y:S02]  /*37d0*/  ISETP.GT.AND P3, PT, R6.reuse, 0x1, PT ;  /* 0x000000010600780c */ /* 0x040fe40003f64270 */
[----:B------:R-:W-:Y:S02]  /*37e0*/  ISETP.GT.AND P4, PT, R6, 0x8, PT ;  /* 0x000000080600780c */ /* 0x000fe40003f84270 */
[----:B------:R-:W-:Y:S01]  /*37f0*/  ISETP.GT.AND P5, PT, R3, 0x28, PT ;  /* 0x000000280300780c */ /* 0x000fe20003fa4270 */
[----:B------:R-:W-:-:S02]  /*3800*/  WARPGROUP.DEPBAR.LE gsb0, 0x0 ;  /* 0x00008000000079c5 */ /* 0x000fc40000010000 */
[----:B------:R-:W-:-:S06]  /*3810*/  WARPGROUP.ARRIVE ;  /* 0x00000000000079c5 */ /* 0x000fcc0000000000 */
[----:B------:R-:W-:Y:S01]  /*3820*/  HGMMA.64x64x16.F32.BF16 R24, gdesc[UR8], R24, gsb0 ;  /* 0x00e00000081879f0 */ /* 0x000fe20008001818 */
[----:B------:R-:W-:Y:S02]  /*3830*/  ULDC UR10, c[0x0][0x9d8] ;  /* 0x00027600000a7ab9 */ /* 0x000fe40000000800 */
        /* <DEDUP_REMOVED lines=43> */
[----:B----4-:R-:W-:Y:S01]  /*3af0*/  FSEL R30, R30, -INF , P4 ;  /* 0xff8000001e1e7808 */ /* 0x010fe20002000000 */
[----:B------:R-:W-:Y:S01]  /*3b00*/  FMUL.FTZ R49, R49, UR10 ;  /* 0x0000000a31317c20 */ /* 0x000fe20008410000 */
[----:B------:R-:W-:Y:S01]  /*3b10*/  ISETP.GT.AND P4, PT, R3, 0x8, PT ;  /* 0x000000080300780c */ /* 0x000fe20003f84270 */
[----:B------:R-:W-:Y:S01]  /*3b20*/  FMUL.FTZ R52, R52, UR10 ;  /* 0x0000000a34347c20 */ /* 0x000fe20008410000 */
[----:B------:R-:W-:Y:S01]  /*3b30*/  FMNMX.FTZ R10, R30, R9, !PT ;  /* 0x000000091e0a7209 */ /* 0x000fe20007810000 */
[----:B------:R-:W-:Y:S01]  /*3b40*/  FMUL.FTZ R53, R53, UR10 ;  /* 0x0000000a35357c20 */ /* 0x000fe20008410000 */
[----:B------:R-:W-:Y:S01]  /*3b50*/  ULDC UR10, c[0x0][0x988] ;  /* 0x00026200000a7ab9 */ /* 0x000fe20000000800 */
[----:B------:R-:W4:Y:S01]  /*3b60*/  MUFU.TANH R35, R35 ;  /* 0x0000002300237308 */ /* 0x000f220000002400 */
[----:B0-----:R-:W-:-:S02]  /*3b70*/  FSEL R31, R31, -INF , P2 ;  /* 0xff8000001f1f7808 */ /* 0x001fc40001000000 */
[----:B------:R-:W-:Y:S02]  /*3b80*/  ISETP.GT.AND P2, PT, R6, 0x11, PT ;  /* 0x000000110600780c */ /* 0x000fe40003f44270 */
[----:B------:R-:W-:-:S03]  /*3b90*/  FMNMX.FTZ R9, R31, R10, !PT ;  /* 0x0000000a1f097209 */ /* 0x000fc60007810000 */
[----:B------:R-:W0:Y:S01]  /*3ba0*/  MUFU.TANH R38, R38 ;  /* 0x0000002600267308 */ /* 0x000e220000002400 */
        /* <DEDUP_REMOVED lines=8> */
[----:B0-----:R-:W-:Y:S02]  /*3c30*/  FSEL R38, R38, -INF , P3 ;  /* 0xff80000026267808 */ /* 0x001fe40001800000 */
        /* <DEDUP_REMOVED lines=36> */
[----:B------:R-:W-:Y:S02]  /*3e80*/  ISETP.GT.AND P2, PT, R3, RZ, PT ;  /* 0x000000ff0300720c */ /* 0x000fe40003f44270 */
[----:B------:R-:W-:-:S03]  /*3e90*/  FMNMX.FTZ R6, R55, R6, !PT ;  /* 0x0000000637067209 */ /* 0x000fc60007810000 */
[----:B------:R-:W0:Y:S01]  /*3ea0*/  MUFU.TANH R28, R28 ;  /* 0x0000001c001c7308 */ /* 0x000e220000002400 */
[----:B---3--:R-:W-:Y:S01]  /*3eb0*/  FSEL R24, R24, -INF , P2 ;  /* 0xff80000018187808 */ /* 0x008fe20001000000 */
[----:B------:R-:W3:Y:S01]  /*3ec0*/  SHFL.BFLY PT, R9, R6, 0x2, 0x1f ;  /* 0x0c401f0006097f89 */ /* 0x000ee200000e0000 */
[----:B------:R-:W-:-:S05]  /*3ed0*/  ISETP.GT.AND P2, PT, R3, 0x9, PT ;  /* 0x000000090300780c */ /* 0x000fca0003f44270 */
[----:B------:R-:W5:Y:S01]  /*3ee0*/  MUFU.TANH R29, R29 ;  /* 0x0000001d001d7308 */ /* 0x000f620000002400 */
[----:B----4-:R-:W-:Y:S02]  /*3ef0*/  FSEL R25, R25, -INF , P3 ;  /* 0xff80000019197808 */ /* 0x010fe40001800000 */
[----:B------:R-:W-:Y:S02]  /*3f00*/  ISETP.GT.AND P3, PT, R3, 0x10, PT ;  /* 0x000000100300780c */ /* 0x000fe40003f64270 */
[----:B------:R-:W-:-:S03]  /*3f10*/  FMNMX.FTZ R5, R24, R25, !PT ;  /* 0x0000001918057209 */ /* 0x000fc60007810000 */
[----:B------:R-:W4:Y:S01]  /*3f20*/  MUFU.TANH R32, R32 ;  /* 0x0000002000207308 */ /* 0x000f220000002400 */
[----:B0-----:R-:W-:Y:S02]  /*3f30*/  FSEL R28, R28, -INF , P4 ;  /* 0xff8000001c1c7808 */ /* 0x001fe40002000000 */
[----:B------:R-:W-:-:S05]  /*3f40*/  ISETP.GT.AND P4, PT, R3, 0x19, PT ;  /* 0x000000190300780c */ /* 0x000fca0003f84270 */
[----:B------:R-:W0:Y:S01]  /*3f50*/  MUFU.TANH R33, R33 ;  /* 0x0000002100217308 */ /* 0x000e220000002400 */
[----:B-----5:R-:W-:Y:S02]  /*3f60*/  FSEL R29, R29, -INF , P2 ;  /* 0xff8000001d1d7808 */ /* 0x020fe40001000000 */
[----:B---3--:R-:W-:Y:S02]  /*3f70*/  FMNMX.FTZ R9, R6, R9, !PT ;  /* 0x0000000906097209 */ /* 0x008fe40007810000 */
[----:B------:R-:W-:-:S03]  /*3f80*/  ISETP.GT.AND P2, PT, R3, 0x11, PT ;  /* 0x000000110300780c */ /* 0x000fc60003f44270 */
[----:B------:R-:W3:Y:S01]  /*3f90*/  SHFL.BFLY PT, R6, R9, 0x1, 0x1f ;  /* 0x0c201f0009067f89 */ /* 0x000ee200000e0000 */
[----:B------:R-:W5:Y:S01]  /*3fa0*/  MUFU.TANH R36, R36 ;  /* 0x0000002400247308 */ /* 0x000f620000002400 */
[----:B----4-:R-:W-:Y:S02]  /*3fb0*/  FSEL R32, R32, -INF , P3 ;  /* 0xff80000020207808 */ /* 0x010fe40001800000 */
[----:B------:R-:W-:-:S05]  /*3fc0*/  ISETP.GT.AND P3, PT, R3, 0x18, PT ;  /* 0x000000180300780c */ /* 0x000fca0003f64270 */
[----:B------:R-:W4:Y:S01]  /*3fd0*/  MUFU.TANH R37, R37 ;  /* 0x0000002500257308 */ /* 0x000f220000002400 */
[----:B0-----:R-:W-:Y:S02]  /*3fe0*/  FSEL R33, R33, -INF , P2 ;  /* 0xff80000021217808 */ /* 0x001fe40001000000 */
[----:B------:R-:W-:-:S05]  /*3ff0*/  ISETP.GT.AND P2, PT, R3, 0x20, PT ;  /* 0x000000200300780c */ /* 0x000fca0003f44270 */
[----:B------:R-:W0:Y:S01]  /*4000*/  MUFU.TANH R40, R40 ;  /* 0x0000002800287308 */ /* 0x000e220000002400 */
[----:B-----5:R-:W-:Y:S02]  /*4010*/  FSEL R36, R36, -INF , P3 ;  /* 0xff80000024247808 */ /* 0x020fe40001800000 */
[----:B------:R-:W-:Y:S02]  /*4020*/  ISETP.GT.AND P3, PT, R3, 0x21, PT ;  /* 0x000000210300780c */ /* 0x000fe40003f64270 */
[----:B---3--:R-:W-:-:S03]  /*4030*/  FMNMX.FTZ R4, R9, R6, !PT ;  /* 0x0000000609047209 */ /* 0x008fc60007810000 */
[----:B------:R-:W3:Y:S01]  /*4040*/  MUFU.TANH R41, R41 ;  /* 0x0000002900297308 */ /* 0x000ee20000002400 */
[----:B------:R-:W-:Y:S02]  /*4050*/  FMNMX.FTZ R6, R28, R5, !PT ;  /* 0x000000051c067209 */ /* 0x000fe40007810000 */
[----:B----4-:R-:W-:Y:S01]  /*4060*/  FSEL R37, R37, -INF , P4 ;  /* 0xff80000025257808 */ /* 0x010fe20002000000 */
[----:B------:R-:W-:Y:S01]  /*4070*/  FMUL.FTZ R9, R4, UR10 ;  /* 0x0000000a04097c20 */ /* 0x000fe20008410000 */
[----:B------:R-:W-:Y:S02]  /*4080*/  FMNMX.FTZ R5, R29, R6, !PT ;  /* 0x000000061d057209 */ /* 0x000fe40007810000 */
[----:B------:R-:W-:Y:S01]  /*4090*/  ISETP.GT.AND P4, PT, R3, 0x29, PT ;  /* 0x000000290300780c */ /* 0x000fe20003f84270 */
[----:B------:R-:W4:Y:S01]  /*40a0*/  MUFU.TANH R44, R44 ;  /* 0x0000002c002c7308 */ /* 0x000f220000002400 */
[----:B------:R-:W-:Y:S02]  /*40b0*/  FMNMX.FTZ R6, R32, R5, !PT ;  /* 0x0000000520067209 */ /* 0x000fe40007810000 */
[----:B0-----:R-:W-:-:S02]  /*40c0*/  FSEL R40, R40, -INF , P2 ;  /* 0xff80000028287808 */ /* 0x001fc40001000000 */
[----:B------:R-:W-:Y:S02]  /*40d0*/  FMNMX.FTZ R5, R33, R6, !PT ;  /* 0x0000000621057209 */ /* 0x000fe40007810000 */
[----:B------:R-:W-:Y:S01]  /*40e0*/  ISETP.GT.AND P2, PT, R3, 0x30, PT ;  /* 0x000000300300780c */ /* 0x000fe20003f44270 */
[----:B------:R-:W0:Y:S01]  /*40f0*/  MUFU.TANH R45, R45 ;  /* 0x0000002d002d7308 */ /* 0x000e220000002400 */
[----:B------:R-:W-:Y:S02]  /*4100*/  FMNMX.FTZ R6, R36, R5, !PT ;  /* 0x0000000524067209 */ /* 0x000fe40007810000 */
[----:B---3--:R-:W-:Y:S02]  /*4110*/  FSEL R41, R41, -INF , P3 ;  /* 0xff80000029297808 */ /* 0x008fe40001800000 */
[----:B------:R-:W-:Y:S02]  /*4120*/  FMNMX.FTZ R5, R37, R6, !PT ;  /* 0x0000000625057209 */ /* 0x000fe40007810000 */
[----:B------:R-:W-:Y:S01]  /*4130*/  FSETP.NEU.FTZ.AND P3, PT, R4, -INF , PT ;  /* 0xff8000000400780b */ /* 0x000fe20003f7d000 */
[----:B------:R-:W3:Y:S01]  /*4140*/  MUFU.TANH R48, R48 ;  /* 0x0000003000307308 */ /* 0x000ee20000002400 */
[----:B------:R-:W-:-:S02]  /*4150*/  FMNMX.FTZ R6, R40, R5, !PT ;  /* 0x0000000528067209 */ /* 0x000fc40007810000 */
[----:B----4-:R-:W-:Y:S02]  /*4160*/  FSEL R44, R44, -INF , P5 ;  /* 0xff8000002c2c7808 */ /* 0x010fe40002800000 */
[----:B------:R-:W-:Y:S02]  /*4170*/  FMNMX.FTZ R5, R41, R6, !PT ;  /* 0x0000000629057209 */ /* 0x000fe40007810000 */
[----:B------:R-:W-:Y:S01]  /*4180*/  FSEL R9, R9, RZ, P3 ;  /* 0x000000ff09097208 */ /* 0x000fe20001800000 */
[----:B------:R-:W4:Y:S01]  /*4190*/  MUFU.TANH R49, R49 ;  /* 0x0000003100317308 */ /* 0x000f220000002400 */
[----:B0-----:R-:W-:Y:S02]  /*41a0*/  FSEL R45, R45, -INF , P4 ;  /* 0xff8000002d2d7808 */ /* 0x001fe40002000000 */
[----:B------:R-:W-:Y:S01]  /*41b0*/  FMNMX.FTZ R6, R44, R5, !PT ;  /* 0x000000052c067209 */ /* 0x000fe20007810000 */
[--C-:B------:R-:W-:Y:S01]  /*41c0*/  FFMA.FTZ R26, R26, UR10, -R9.reuse ;  /* 0x0000000a1a1a7c23 */ /* 0x100fe20008010809 */
[----:B------:R-:W-:Y:S01]  /*41d0*/  ISETP.GT.AND P3, PT, R3, 0x31, PT ;  /* 0x000000310300780c */ /* 0x000fe20003f64270 */
[--C-:B------:R-:W-:Y:S01]  /*41e0*/  FFMA.FTZ R27, R27, UR10, -R9.reuse ;  /* 0x0000000a1b1b7c23 */ /* 0x100fe20008010809 */
[----:B------:R-:W-:Y:S01]  /*41f0*/  FMNMX.FTZ R5, R45, R6, !PT ;  /* 0x000000062d057209 */ /* 0x000fe20007810000 */
[----:B------:R-:W0:Y:S01]  /*4200*/  MUFU.TANH R52, R52 ;  /* 0x0000003400347308 */ /* 0x000e220000002400 */
[----:B---3--:R-:W-:Y:S01]  /*4210*/  FSEL R48, R48, -INF , P2 ;  /* 0xff80000030307808 */ /* 0x008fe20001000000 */
[--C-:B------:R-:W-:Y:S01]  /*4220*/  FFMA.FTZ R30, R30, UR10, -R9.reuse ;  /* 0x0000000a1e1e7c23 */ /* 0x100fe20008010809 */
[----:B------:R-:W-:Y:S01]  /*4230*/  ISETP.GT.AND P2, PT, R3, 0x38, PT ;  /* 0x000000380300780c */ /* 0x000fe20003f44270 */
[--C-:B------:R-:W-:Y:S01]  /*4240*/  FFMA.FTZ R31, R31, UR10, -R9.reuse ;  /* 0x0000000a1f1f7c23 */ /* 0x100fe20008010809 */
[----:B------:R-:W-:Y:S01]  /*4250*/  FMNMX.FTZ R6, R48, R5, !PT ;  /* 0x0000000530067209 */ /* 0x000fe20007810000 */
[--C-:B------:R-:W-:Y:S01]  /*4260*/  FFMA.FTZ R34, R34, UR10, -R9.reuse ;  /* 0x0000000a22227c23 */ /* 0x100fe20008010809 */
[--C-:B------:R-:W-:Y:S01]  /*4270*/  FFMA.FTZ R35, R35, UR10, -R9.reuse ;  /* 0x0000000a23237c23 */ /* 0x100fe20008010809 */
[----:B------:R-:W3:Y:S01]  /*4280*/  MUFU.TANH R53, R53 ;  /* 0x0000003500357308 */ /* 0x000ee20000002400 */
        /* <DEDUP_REMOVED lines=8> */
[----:B0-----:R-:W-:Y:S01]  /*4310*/  FSEL R52, R52, -INF , P2 ;  /* 0xff80000034347808 */ /* 0x001fe20001000000 */
[--C-:B------:R-:W-:Y:S01]  /*4320*/  FFMA.FTZ R46, R46, UR10, -R9.reuse ;  /* 0x0000000a2e2e7c23 */ /* 0x100fe20008010809 */
[--C-:B------:R-:W-:Y:S01]  /*4330*/  FFMA.FTZ R47, R47, UR10, -R9.reuse ;  /* 0x0000000a2f2f7c23 */ /* 0x100fe20008010809 */
[--C-:B------:R-:W-:Y:S01]  /*4340*/  FFMA.FTZ R50, R50, UR10, -R9.reuse ;  /* 0x0000000a32327c23 */ /* 0x100fe20008010809 */
[----:B------:R-:W-:Y:S01]  /*4350*/  FMNMX.FTZ R6, R52, R3, !PT ;  /* 0x0000000334067209 */ /* 0x000fe20007810000 */
[--C-:B------:R-:W-:Y:S01]  /*4360*/  FFMA.FTZ R51, R51, UR10, -R9.reuse ;  /* 0x0000000a33337c23 */ /* 0x100fe20008010809 */
[--C-:B------:R-:W-:Y:S01]  /*4370*/  FFMA.FTZ R54, R54, UR10, -R9.reuse ;  /* 0x0000000a36367c23 */ /* 0x100fe20008010809 */
[----:B------:R-:W0:Y:S01]  /*4380*/  MUFU.EX2 R27, R27 ;  /* 0x0000001b001b7308 */ /* 0x000e220000000800 */
[----:B---3--:R-:W-:Y:S01]  /*4390*/  FSEL R53, R53, -INF , P3 ;  /* 0xff80000035357808 */ /* 0x008fe20001800000 */
[----:B------:R-:W-:-:S03]  /*43a0*/  FFMA.FTZ R9, R55, UR10, -R9 ;  /* 0x0000000a37097c23 */ /* 0x000fc60008010809 */
[----:B------:R-:W-:-:S03]  /*43b0*/  FMNMX.FTZ R6, R53, R6, !PT ;  /* 0x0000000635067209 */ /* 0x000fc60007810000 */
[----:B------:R-:W-:Y:S02]  /*43c0*/  MUFU.EX2 R30, R30 ;  /* 0x0000001e001e7308 */ /* 0x000fe40000000800 */
[----:B------:R-:W3:Y:S06]  /*43d0*/  SHFL.BFLY PT, R3, R6, 0x2, 0x1f ;  /* 0x0c401f0006037f89 */ /* 0x000eec00000e0000 */
[----:B------:R-:W4:Y:S01]  /*43e0*/  MUFU.EX2 R31, R31 ;  /* 0x0000001f001f7308 */ /* 0x000f220000000800 */
[----:B0-----:R-:W-:-:S07]  /*43f0*/  F2FP.BF16.F32.PACK_AB R153, R27, R26 ;  /* 0x0000001a1b99723e */ /* 0x001fce00000010ff */
[----:B------:R-:W-:Y:S08]  /*4400*/  MUFU.EX2 R34, R34 ;  /* 0x0000002200227308 */ /* 0x000ff00000000800 */
[----:B------:R-:W0:Y:S01]  /*4410*/  MUFU.EX2 R35, R35 ;  /* 0x0000002300237308 */ /* 0x000e220000000800 */
[----:B----4-:R-:W-:Y:S02]  /*4420*/  F2FP.BF16.F32.PACK_AB R155, R31, R30 ;  /* 0x0000001e1f9b723e */ /* 0x010fe400000010ff */
[----:B---3--:R-:W-:-:S05]  /*4430*/  FMNMX.FTZ R3, R6, R3, !PT ;  /* 0x0000000306037209 */ /* 0x008fca0007810000 */
[----:B------:R-:W3:Y:S01]  /*4440*/  SHFL.BFLY PT, R6, R3, 0x1, 0x1f ;  /* 0x0c201f0003067f89 */ /* 0x000ee200000e0000 */
[----:B------:R-:W-:Y:S08]  /*4450*/  MUFU.EX2 R38, R38 ;  /* 0x0000002600267308 */ /* 0x000ff00000000800 */
[----:B------:R-:W4:Y:S01]  /*4460*/  MUFU.EX2 R39, R39 ;  /* 0x0000002700277308 */ /* 0x000f220000000800 */
[----:B0-----:R-:W-:-:S07]  /*4470*/  F2FP.BF16.F32.PACK_AB R157, R35, R34 ;  /* 0x00000022239d723e */ /* 0x001fce00000010ff */
[----:B------:R-:W-:Y:S01]  /*4480*/  MUFU.EX2 R42, R42 ;  /* 0x0000002a002a7308 */ /* 0x000fe20000000800 */
[----:B---3--:R-:W-:-:S07]  /*4490*/  FMNMX.FTZ R5, R3, R6, !PT ;  /* 0x0000000603057209 */ /* 0x008fce0007810000 */
[----:B------:R-:W0:Y:S01]  /*44a0*/  MUFU.EX2 R43, R43 ;  /* 0x0000002b002b7308 */ /* 0x000e220000000800 */
        /* <DEDUP_REMOVED lines=15> */
[----:B------:R-:W-:Y:S02]  /*45a0*/  @!P1 VIADD R3, R7, 0x28c40 ;  /* 0x00028c4007039836 */ /* 0x000fe40000000000 */
[--C-:B------:R-:W-:Y:S01]  /*45b0*/  FFMA.FTZ R37, R37, UR10, -R6.reuse ;  /* 0x0000000a25257c23 */ /* 0x100fe20008010806 */
[----:B------:R-:W-:Y:S01]  /*45c0*/  FFMA.FTZ R40, R40, UR10, -R6 ;  /* 0x0000000a28287c23 */ /* 0x000fe20008010806 */
[----:B------:R-:W-:Y:S01]  /*45d0*/  FADD.FTZ R13, R31, R10 ;  /* 0x0000000a1f0d7221 */ /* 0x000fe20000010000 */
[--C-:B------:R-:W-:Y:S01]  /*45e0*/  FFMA.FTZ R41, R41, UR10, -R6.reuse ;  /* 0x0000000a29297c23 */ /* 0x100fe20008010806 */
[----:B------:R-:W3:Y:S01]  /*45f0*/  MUFU.EX2 R25, R25 ;  /* 0x0000001900197308 */ /* 0x000ee20000000800 */
[----:B------:R-:W-:Y:S01]  /*4600*/  @!P1 PRMT R3, RZ, 0x654, R3 ;  /* 0x00000654ff039816 */ /* 0x000fe20000000003 */
[----:B------:R-:W-:Y:S01]  /*4610*/  FADD.FTZ R12, R34, R13 ;  /* 0x0000000d220c7221 */ /* 0x000fe20000010000 */
[--C-:B------:R-:W-:Y:S01]  /*4620*/  FFMA.FTZ R44, R44, UR10, -R6.reuse ;  /* 0x0000000a2c2c7c23 */ /* 0x100fe20008010806 */
[--C-:B------:R-:W-:Y:S01]  /*4630*/  FFMA.FTZ R45, R45, UR10, -R6.reuse ;  /* 0x0000000a2d2d7c23 */ /* 0x100fe20008010806 */
[----:B------:R4:W-:Y:S01]  /*4640*/  @!P1 SYNCS.ARRIVE.TRANS64.RED.A1T0 RZ, [R3+URZ], RZ ;  /* 0x000000ff03ff99a7 */ /* 0x0009e2000810043f */
[--C-:B------:R-:W-:Y:S01]  /*4650*/  FFMA.FTZ R48, R48, UR10, -R6.reuse ;  /* 0x0000000a30307c23 */ /* 0x100fe20008010806 */
[--C-:B------:R-:W-:Y:S01]  /*4660*/  FFMA.FTZ R49, R49, UR10, -R6.reuse ;  /* 0x0000000a31317c23 */ /* 0x100fe20008010806 */
[----:B------:R-:W5:Y:S01]  /*4670*/  MUFU.EX2 R28, R28 ;  /* 0x0000001c001c7308 */ /* 0x000f620000000800 */
[--C-:B------:R-:W-:Y:S01]  /*4680*/  FFMA.FTZ R52, R52, UR10, -R6.reuse ;  /* 0x0000000a34347c23 */ /* 0x100fe20008010806 */
[----:B------:R-:W-:Y:S01]  /*4690*/  FFMA.FTZ R6, R53, UR10, -R6 ;  /* 0x0000000a35067c23 */ /* 0x000fe20008010806 */
[----:B0-----:R-:W-:-:S05]  /*46a0*/  F2FP.BF16.F32.PACK_AB R161, R43, R42 ;  /* 0x0000002a2ba1723e */ /* 0x001fca00000010ff */
        /* <DEDUP_REMOVED lines=30> */
[----:B------:R-:W-:Y:S01]  /*4890*/  FADD.FTZ R10, R46, R13 ;  /* 0x0000000d2e0a7221 */ /* 0x000fe20000010000 */
[----:B------:R-:W-:-:S05]  /*48a0*/  F2FP.BF16.F32.PACK_AB R160, R41, R40 ;  /* 0x0000002829a0723e */ /* 0x000fca00000010ff */
[----:B------:R-:W4:Y:S08]  /*48b0*/  MUFU.EX2 R45, R45 ;  /* 0x0000002d002d7308 */ /* 0x000f300000000800 */
[----:B------:R-:W-:Y:S01]  /*48c0*/  MUFU.EX2 R50, R50 ;  /* 0x0000003200327308 */ /* 0x000fe20000000800 */
[C---:B---3--:R-:W-:Y:S01]  /*48d0*/  F2FP.BF16.F32.PACK_AB R163, R47.reuse, R46 ;  /* 0x0000002e2fa3723e */ /* 0x048fe200000010ff */
[----:B------:R-:W-:-:S06]  /*48e0*/  FADD.FTZ R47, R47, R10 ;  /* 0x0000000a2f2f7221 */ /* 0x000fcc0000010000 */
[----:B------:R-:W3:Y:S01]  /*48f0*/  MUFU.EX2 R51, R51 ;  /* 0x0000003300337308 */ /* 0x000ee20000000800 */
[----:B----4-:R-:W-:-:S05]  /*4900*/  F2FP.BF16.F32.PACK_AB R162, R45, R44 ;  /* 0x0000002c2da2723e */ /* 0x010fca00000010ff */
[----:B------:R0:W-:Y:S02]  /*4910*/  STSM.16.M88.4 [R22], R160 ;  /* 0x000000a016007844 */ /* 0x0001e40000000200 */
[----:B------:R-:W-:Y:S08]  /*4920*/  MUFU.EX2 R48, R48 ;  /* 0x0000003000307308 */ /* 0x000ff00000000800 */
[----:B------:R-:W4:Y:S01]  /*4930*/  MUFU.EX2 R49, R49 ;  /* 0x0000003100317308 */ /* 0x000f220000000800 */
[----:B---3--:R-:W-:Y:S01]  /*4940*/  F2FP.BF16.F32.PACK_AB R165, R51, R50 ;  /* 0x0000003233a5723e */ /* 0x008fe200000010ff */
[----:B------:R-:W-:-:S04]  /*4950*/  FADD.FTZ R50, R50, R47 ;  /* 0x0000002f32327221 */ /* 0x000fc80000010000 */
[----:B------:R-:W-:Y:S02]  /*4960*/  FADD.FTZ R51, R51, R50 ;  /* 0x0000003233337221 */ /* 0x000fe40000010000 */
[----:B------:R-:W-:Y:S08]  /*4970*/  MUFU.EX2 R54, R54 ;  /* 0x0000003600367308 */ /* 0x000ff00000000800 */
[----:B------:R-:W3:Y:S01]  /*4980*/  MUFU.EX2 R9, R9 ;  /* 0x0000000900097308 */ /* 0x000ee20000000800 */
[----:B----4-:R-:W-:-:S07]  /*4990*/  F2FP.BF16.F32.PACK_AB R164, R49, R48 ;  /* 0x0000003031a4723e */ /* 0x010fce00000010ff */
[----:B------:R-:W-:Y:S08]  /*49a0*/  MUFU.EX2 R52, R52 ;  /* 0x0000003400347308 */ /* 0x000ff00000000800 */
[----:B------:R4:W5:Y:S01]  /*49b0*/  MUFU.EX2 R3, R6 ;  /* 0x0000000600037308 */ /* 0x0009620000000800 */
[----:B---3--:R-:W-:Y:S01]  /*49c0*/  F2FP.BF16.F32.PACK_AB R167, R9, R54 ;  /* 0x0000003609a7723e */ /* 0x008fe200000010ff */
        /* <DEDUP_REMOVED lines=12> */
.L_x_6094:
[----:B------:R3:W4:Y:S01]  /*4a90*/  SYNCS.PHASECHK.TRANS64.TRYWAIT P2, [R7+URZ+0x28c50], R8 ;  /* 0x028c5008070075a7 */ /* 0x000722000804017f */
[----:B------:R-:W-:Y:S05]  /*4aa0*/  @!P0 BRA `(.L_x_6095) ;  /* 0x0000000000048947 */ /* 0x000fea0003800000 */
[----:B------:R-:W-:Y:S01]  /*4ab0*/  BPT.TRAP 0x1 ;  /* 0x000000040000795c */ /* 0x000fe20000300000 */
.L_x_6095:
[----:B----4-:R-:W-:Y:S05]  /*4ac0*/  @P2 BRA `(.L_x_6096) ;  /* 0x0000000000082947 */ /* 0x010fea0003800000 */
[----:B------:R-:W4:Y:S02]  /*4ad0*/  SYNCS.PHASECHK.TRANS64.TRYWAIT P2, [R7+URZ+0x28c50], R8 ;  /* 0x028c5008070075a7 */ /* 0x000f24000804017f */
[----:B----4-:R-:W-:Y:S05]  /*4ae0*/  @!P2 BRA `(.L_x_6097) ;  /* 0x000000c400f0a947 */ /* 0x010fea0003800000 */
.L_x_6096:
[----:B------:R-:W-:Y:S01]  /*4af0*/  ULEA UR11, UR39, UR47, 0xc ;  /* 0x0000002f270b7291 */ /* 0x000fe2000f8e603f */
[----:B------:R-:W-:Y:S01]  /*4b00*/  WARPGROUP.ARRIVE ;  /* 0x00000000000079c5 */ /* 0x000fe20000000000 */
[----:B------:R-:W-:Y:S01]  /*4b10*/  UMOV UR7, 0x40000040 ;  /* 0x4000004000077882 */ /* 0x000fe20000000000 */
[----:B------:R-:W-:Y:S01]  /*4b20*/  UIADD3 UR21, UR53, -0x2, URZ ;  /* 0xfffffffe35157890 */ /* 0x000fe2000fffe03f */
[----:B-1234-:R-:W-:-:S03]  /*4b30*/  @!P1 VIADD R7, R7, 0x28c60 ;  /* 0x00028c6007079836 */ /* 0x01efc60000000000 */
[----:B------:R-:W-:Y:S02]  /*4b40*/  UMOV UR6, UR11 ;  /* 0x0000000b00067c82 */ /* 0x000fe40008000000 */
[----:B------:R-:W-:Y:S01]  /*4b50*/  HGMMA.64x256x16.F32.BF16 R24, R152, gdesc[UR4].tnspB, RZ, !UPT, gsb0 ;  /* 0x43e0000498187df0 */ /* 0x000fe2000c0018ff */
[----:B------:R-:W-:Y:S01]  /*4b60*/  UIADD3 UR6, UR11, 0x80, URZ ;  /* 0x000000800b067890 */ /* 0x000fe2000fffe03f */
[----:B------:R-:W-:Y:S01]  /*4b70*/  @!P1 PRMT R7, RZ, 0x654, R7 ;  /* 0x00000654ff079816 */ /* 0x000fe20000000007 */
        /* <DEDUP_REMOVED lines=17> */
[----:B------:R-:W-:-:S04]  /*4c90*/  UIADD3 UR6, UR50, -UR51, URZ ;  /* 0x8000003332067290 */ /* 0x000fc8000fffe03f */
[----:B------:R-:W-:-:S04]  /*4ca0*/  ULEA UR6, UR52, UR6, 0x6 ;  /* 0x0000000634067291 */ /* 0x000fc8000f8e303f */
        /* <DEDUP_REMOVED lines=18> */
[----:B------:R-:W-:Y:S01]  /*4dd0*/  IMAD.MOV.U32 R8, RZ, RZ, R4 ;  /* 0x000000ffff087224 */ /* 0x000fe200078e0004 */
[----:B------:R-:W-:Y:S01]  /*4de0*/  MOV R9, R5 ;  /* 0x0000000500097202 */ /* 0x000fe20000000f00 */
[----:B------:R-:W-:Y:S01]  /*4df0*/  UMOV UR23, UR39 ;  /* 0x0000002700177c82 */ /* 0x000fe20008000000 */
[----:B------:R-:W-:Y:S01]  /*4e00*/  ULDC UR24, c[0x0][0x9d8] ;  /* 0x0002760000187ab9 */ /* 0x000fe20000000800 */
[----:B------:R-:W-:-:S05]  /*4e10*/  ULDC UR22, c[0x0][0x988] ;  /* 0x0002620000167ab9 */ /* 0x000fca0000000800 */
.L_x_6107:
[----:B------:R-:W-:-:S04]  /*4e20*/  UIADD3 UR39, UR23, 0x1, URZ ;  /* 0x0000000117277890 */ /* 0x000fc8000fffe03f */
[----:B------:R-:W-:-:S04]  /*4e30*/  UISETP.NE.AND UP0, UPT, UR39, 0x2, UPT ;  /* 0x000000022700788c */ /* 0x000fc8000bf05270 */
[----:B------:R-:W-:Y:S02]  /*4e40*/  USEL UR6, URZ, 0x1, UP0 ;  /* 0x000000013f067887 */ /* 0x000fe40008000000 */
[----:B------:R-:W-:Y:S02]  /*4e50*/  USEL UR39, UR39, URZ, UP0 ;  /* 0x0000003f27277287 */ /* 0x000fe40008000000 */
[----:B------:R-:W-:Y:S01]  /*4e60*/  ULOP3.LUT UR38, UR38, UR6, URZ, 0x3c, !UPT ;  /* 0x0000000626267292 */ /* 0x000fe2000f8e3c3f */
[----:B0-2---:R-:W-:Y:S11]  /*4e70*/  @!P0 BRA `(.L_x_6099) ;  /* 0x0000000000048947 */ /* 0x005ff60003800000 */
[----:B------:R-:W-:Y:S01]  /*4e80*/  BPT.TRAP 0x1 ;  /* 0x000000040000795c */ /* 0x000fe20000300000 */
.L_x_6099:
[----:B------:R-:W-:Y:S01]  /*4e90*/  ULEA UR25, UR39, UR40, 0x3 ;  /* 0x0000002827197291 */ /* 0x000fe2000f8e183f */
[----:B-1----:R-:W-:-:S05]  /*4ea0*/  IMAD.U32 R7, RZ, RZ, UR38 ;  /* 0x00000026ff077e24 */ /* 0x002fca000f8e00ff */
[----:B------:R-:W-:-:S04]  /*4eb0*/  SHF.L.U32 R7, R7, 0x1f, RZ ;  /* 0x0000001f07077819 */ /* 0x000fc800000006ff */
[----:B------:R1:W2:Y:S01]  /*4ec0*/  SYNCS.PHASECHK.TRANS64.TRYWAIT P2, [UR25+0x28c30], R7 ;  /* 0x028c3007ff0075a7 */ /* 0x0002a20008040159 */
[----:B------:R-:W-:Y:S05]  /*4ed0*/  @!P0 BRA `(.L_x_6100) ;  /* 0x0000000000048947 */ /* 0x000fea0003800000 */
[----:B------:R-:W-:Y:S01]  /*4ee0*/  BPT.TRAP 0x1 ;  /* 0x000000040000795c */ /* 0x000fe20000300000 */
.L_x_6100:
[----:B--2---:R-:W-:Y:S05]  /*4ef0*/  @P2 BRA `(.L_x_6101) ;  /* 0x0000000000082947 */ /* 0x004fea0003800000 */
[----:B------:R-:W2:Y:S02]  /*4f00*/  SYNCS.PHASECHK.TRANS64.TRYWAIT P2, [UR25+0x28c30], R7 ;  /* 0x028c3007ff0075a7 */ /* 0x000ea40008040159 */
[----:B--2---:R-:W-:Y:S05]  /*4f10*/  @!P2 BRA `(.L_x_6102) ;  /* 0x000000c000f8a947 */ /* 0x004fea0003800000 */
.L_x_6101:
[----:B------:R-:W-:Y:S01]  /*4f20*/  R2UR UR18, R0 ;  /* 0x00000000001272ca */ /* 0x000fe200000e0000 */
[----:B0-----:R-:W-:Y:S01]  /*4f30*/  WARPGROUP.ARRIVE ;  /* 0x00000000000079c5 */ /* 0x001fe20000000000 */
        /* <DEDUP_REMOVED lines=12> */
[----:B------:R-:W-:Y:S02]  /*5000*/  UMOV UR6, 0x1 ;  /* 0x0000000100067882 */ /* 0x000fe40000000000 */
[----:B------:R-:W-:-:S04]  /*5010*/  UIMAD UR6, UR21, -0x40, UR6 ;  /* 0xffffffc0150678a4 */ /* 0x000fc8000f8e0206 */
[----:B------:R-:W-:-:S04]  /*5020*/  ULEA UR6, UR52, UR6, 0x6 ;  /* 0x0000000634067291 */ /* 0x000fc8000f8e303f */
[----:B------:R-:W-:-:S06]  /*5030*/  UIADD3 UR6, -UR51, UR6, UR50 ;  /* 0x0000000633067290 */ /* 0x000fcc000fffe132 */
[----:B------:R-:W-:-:S04]  /*5040*/  IADD3 R5, R2, UR6, -R16 ;  /* 0x0000000602057c10 */ /* 0x000fc8000fffe810 */
[C---:B------:R-:W-:Y:S02]  /*5050*/  ISETP.GT.AND P2, PT, R5.reuse, RZ, PT ;  /* 0x000000ff0500720c */ /* 0x040fe40003f44270 */
[----:B------:R-:W-:Y:S01]  /*5060*/  ISETP.GT.AND P3, PT, R5, 0x1, PT ;  /* 0x000000010500780c */ /* 0x000fe20003f64270 */
        /* <DEDUP_REMOVED lines=28> */
[----:B--2---:R-:W2:Y:S01]  /*5230*/  MUFU.TANH R4, R156 ;  /* 0x0000009c00047308 */ /* 0x004ea20000002400 */
[----:B0-----:R-:W-:Y:S01]  /*5240*/  FSEL R12, R12, -INF , P2 ;  /* 0xff8000000c0c7808 */ /* 0x001fe20001000000 */
[----:B------:R-:W-:Y:S01]  /*5250*/  FMUL.FTZ R162, R162, UR24 ;  /* 0x00000018a2a27c20 */ /* 0x000fe20008410000 */
[----:B------:R-:W-:Y:S01]  /*5260*/  ISETP.GT.AND P2, PT, R5, 0x8, PT ;  /* 0x000000080500780c */ /* 0x000fe20003f44270 */
[----:B------:R-:W-:Y:S01]  /*5270*/  FMUL.FTZ R163, R163, UR24 ;  /* 0x00000018a3a37c20 */ /* 0x000fe20008410000 */
[----:B------:R-:W-:Y:S01]  /*5280*/  FMUL.FTZ R166, R166, UR24 ;  /* 0x00000018a6a67c20 */ /* 0x000fe20008410000 */
[----:B------:R-:W-:Y:S01]  /*5290*/  FMUL.FTZ R167, R167, UR24 ;  /* 0x00000018a7a77c20 */ /* 0x000fe20008410000 */
[----:B------:R-:W-:Y:S01]  /*52a0*/  FMUL.FTZ R170, R170, UR24 ;  /* 0x00000018aaaa7c20 */ /* 0x000fe20008410000 */
[----:B------:R0:W4:Y:S01]  /*52b0*/  MUFU.TANH R11, R157 ;  /* 0x0000009d000b7308 */ /* 0x0001220000002400 */
[----:B---3--:R-:W-:Y:S01]  /*52c0*/  FSEL R10, R10, -INF , P3 ;  /* 0xff8000000a0a7808 */ /* 0x008fe20001800000 */
[----:B------:R-:W-:Y:S01]  /*52d0*/  FMUL.FTZ R171, R171, UR24 ;  /* 0x00000018abab7c20 */ /* 0x000fe20008410000 */
[----:B------:R-:W-:Y:S01]  /*52e0*/  ISETP.GT.AND P3, PT, R5, 0x9, PT ;  /* 0x000000090500780c */ /* 0x000fe20003f64270 */
[----:B------:R-:W-:Y:S01]  /*52f0*/  FMUL.FTZ R174, R174, UR24 ;  /* 0x00000018aeae7c20 */ /* 0x000fe20008410000 */
[----:B------:R-:W-:Y:S01]  /*5300*/  FMUL.FTZ R175, R175, UR24 ;  /* 0x00000018afaf7c20 */ /* 0x000fe20008410000 */
[----:B------:R-:W-:Y:S01]  /*5310*/  FMUL.FTZ R178, R178, UR24 ;  /* 0x00000018b2b27c20 */ /* 0x000fe20008410000 */
[----:B------:R-:W-:Y:S01]  /*5320*/  FMUL.FTZ R179, R179, UR24 ;  /* 0x00000018b3b37c20 */ /* 0x000fe20008410000 */
[----:B------:R3:W5:Y:S01]  /*5330*/  MUFU.TANH R13, R160 ;  /* 0x000000a0000d7308 */ /* 0x0007620000002400 */
[----:B0-----:R-:W-:Y:S01]  /*5340*/  FMNMX.FTZ R157, R12, R9, !PT ;  /* 0x000000090c9d7209 */ /* 0x001fe20007810000 */
[----:B------:R-:W-:Y:S01]  /*5350*/  FMUL.FTZ R182, R182, UR24 ;  /* 0x00000018b6b67c20 */ /* 0x000fe20008410000 */
[----:B--2---:R-:W-:Y:S01]  /*5360*/  FSEL R4, R4, -INF , P2 ;  /* 0xff80000004047808 */ /* 0x004fe20001000000 */
[----:B------:R-:W-:Y:S01]  /*5370*/  FMUL.FTZ R183, R183, UR24 ;  /* 0x00000018b7b77c20 */ /* 0x000fe20008410000 */
[----:B------:R-:W-:-:S02]  /*5380*/  FMNMX.FTZ R157, R10, R157, !PT ;  /* 0x0000009d0a9d7209 */ /* 0x000fc40007810000 */
[----:B------:R-:W-:Y:S01]  /*5390*/  ISETP.GT.AND P2, PT, R5, 0x10, PT ;  /* 0x000000100500780c */ /* 0x000fe20003f44270 */
[----:B------:R0:W2:Y:S01]  /*53a0*/  MUFU.TANH R14, R161 ;  /* 0x000000a1000e7308 */ /* 0x0000a20000002400 */
[----:B----4-:R-:W-:Y:S02]  /*53b0*/  FSEL R11, R11, -INF , P3 ;  /* 0xff8000000b0b7808 */ /* 0x010fe40001800000 */
[----:B---3--:R-:W-:Y:S02]  /*53c0*/  FMNMX.FTZ R160, R4, R157, !PT ;  /* 0x0000009d04a07209 */ /* 0x008fe40007810000 */
[----:B------:R-:W-:Y:S02]  /*53d0*/  ISETP.GT.AND P3, PT, R5, 0x11, PT ;  /* 0x000000110500780c */ /* 0x000fe40003f64270 */
[----:B------:R-:W-:Y:S01]  /*53e0*/  FMNMX.FTZ R160, R11, R160, !PT ;  /* 0x000000a00ba07209 */ /* 0x000fe20007810000 */
[----:B------:R3:W4:Y:S01]  /*53f0*/  MUFU.TANH R15, R164 ;  /* 0x000000a4000f7308 */ /* 0x0007220000002400 */
[----:B-----5:R-:W-:Y:S01]  /*5400*/  FSEL R13, R13, -INF , P2 ;  /* 0xff8000000d0d7808 */ /* 0x020fe20001000000 */
[----:B0-----:R-:W-:Y:S01]  /*5410*/  FMUL.FTZ R161, R154, UR24 ;  /* 0x000000189aa17c20 */ /* 0x001fe20008410000 */
[----:B------:R-:W-:-:S02]  /*5420*/  ISETP.GT.AND P2, PT, R5, 0x18, PT ;  /* 0x000000180500780c */ /* 0x000fc40003f44270 */
[----:B------:R-:W-:-:S03]  /*5430*/  FMNMX.FTZ R157, R13, R160, !PT ;  /* 0x000000a00d9d7209 */ /* 0x000fc60007810000 */
[----:B------:R-:W0:Y:S01]  /*5440*/  MUFU.TANH R20, R165 ;  /* 0x000000a500147308 */ /* 0x000e220000002400 */
[----:B--2---:R-:W-:Y:S02]  /*5450*/  FSEL R14, R14, -INF , P3 ;  /* 0xff8000000e0e7808 */ /* 0x004fe40001800000 */
[----:B------:R-:W-:Y:S02]  /*5460*/  ISETP.GT.AND P3, PT, R5, 0x19, PT ;  /* 0x000000190500780c */ /* 0x000fe40003f64270 */
[----:B---3--:R-:W-:-:S03]  /*5470*/  FMNMX.FTZ R164, R14, R157, !PT ;  /* 0x0000009d0ea47209 */ /* 0x008fc60007810000 */
[----:B------:R-:W2:Y:S01]  /*5480*/  MUFU.TANH R152, R168 ;  /* 0x000000a800987308 */ /* 0x000ea20000002400 */
[----:B----4-:R-:W-:Y:S02]  /*5490*/  FSEL R15, R15, -INF , P2 ;  /* 0xff8000000f0f7808 */ /* 0x010fe40001000000 */
[----:B------:R-:W-:Y:S02]  /*54a0*/  ISETP.GT.AND P2, PT, R5, 0x20, PT ;  /* 0x000000200500780c */ /* 0x000fe40003f44270 */
[----:B------:R-:W-:-:S03]  /*54b0*/  FMNMX.FTZ R157, R15, R164, !PT ;  /* 0x000000a40f9d7209 */ /* 0x000fc60007810000 */
[----:B------:R-:W3:Y:S01]  /*54c0*/  MUFU.TANH R21, R169 ;  /* 0x000000a900157308 */ /* 0x000ee20000002400 */
        /* <DEDUP_REMOVED lines=12> */
[----:B0-----:R-:W-:Y:S02]  /*5590*/  FSEL R153, R153, -INF , P2 ;  /* 0xff80000099997808 */ /* 0x001fe40001000000 */
[----:B------:R-:W-:Y:S02]  /*55a0*/  ISETP.GT.AND P2, PT, R5, 0x30, PT ;  /* 0x000000300500780c */ /* 0x000fe40003f44270 */
[----:B------:R-:W-:Y:S01]  /*55b0*/  FMNMX.FTZ R165, R153, R164, !PT ;  /* 0x000000a499a57209 */ /* 0x000fe20007810000 */
[----:B------:R-:W-:Y:S02]  /*55c0*/  FMUL.FTZ R164, R155, UR24 ;  /* 0x000000189ba47c20 */ /* 0x000fe40008410000 */
[----:B------:R-:W0:Y:S01]  /*55d0*/  MUFU.TANH R160, R177 ;  /* 0x000000b100a07308 */ /* 0x000e220000002400 */
[----:B--2---:R-:W-:Y:S02]  /*55e0*/  FSEL R156, R156, -INF , P3 ;  /* 0xff8000009c9c7808 */ /* 0x004fe40001800000 */
[----:B------:R-:W-:-:S02]  /*55f0*/  ISETP.GT.AND P3, PT, R5, 0x31, PT ;  /* 0x000000310500780c */ /* 0x000fc40003f64270 */
        /* <DEDUP_REMOVED lines=8> */
[----:B------:R-:W-:-:S03]  /*5680*/  FMNMX.FTZ R168, R160, R165, !PT ;  /* 0x000000a5a0a87209 */ /* 0x000fc60007810000 */
[----:B------:R-:W0:Y:S01]  /*5690*/  MUFU.TANH R161, R161 ;  /* 0x000000a100a17308 */ /* 0x000e220000002400 */
[----:B--2---:R-:W-:-:S04]  /*56a0*/  FSEL R155, R180, -INF , P2 ;  /* 0xff800000b49b7808 */ /* 0x004fc80001000000 */
[----:B------:R-:W-:-:S03]  /*56b0*/  FMNMX.FTZ R168, R155, R168, !PT ;  /* 0x000000a89ba87209 */ /* 0x000fc60007810000 */
[----:B------:R-:W2:Y:S01]  /*56c0*/  MUFU.TANH R164, R164 ;  /* 0x000000a400a47308 */ /* 0x000ea20000002400 */
[----:B---3--:R-:W-:-:S04]  /*56d0*/  FSEL R157, R157, -INF , P3 ;  /* 0xff8000009d9d7808 */ /* 0x008fc80001800000 */
[----:B------:R-:W-:-:S03]  /*56e0*/  FMNMX.FTZ R169, R157, R168, !PT ;  /* 0x000000a89da97209 */ /* 0x000fc60007810000 */
[----:B------:R-:W3:Y:S02]  /*56f0*/  MUFU.TANH R165, R158 ;  /* 0x0000009e00a57308 */ /* 0x000ee40000002400 */
[----:B------:R-:W4:Y:S06]  /*5700*/  SHFL.BFLY PT, R176, R169, 0x2, 0x1f ;  /* 0x0c401f00a9b07f89 */ /* 0x000f2c00000e0000 */
[----:B------:R0:W5:Y:S08]  /*5710*/  MUFU.TANH R168, R159 ;  /* 0x0000009f00a87308 */ /* 0x0001700000002400 */
[----:B------:R-:W1:Y:S08]  /*5720*/  MUFU.TANH R162, R162 ;  /* 0x000000a200a27308 */ /* 0x000e700000002400 */
[----:B------:R-:W1:Y:S01]  /*5730*/  MUFU.TANH R163, R163 ;  /* 0x000000a300a37308 */ /* 0x000e620000002400 */
[----:B----4-:R-:W-:Y:S01]  /*5740*/  FMNMX.FTZ R177, R169, R176, !PT ;  /* 0x000000b0a9b17209 */ /* 0x010fe20007810000 */
[----:B------:R-:W-:-:S04]  /*5750*/  VIADD R176, R5, 0x8 ;  /* 0x0000000805b07836 */ /* 0x000fc80000000000 */
[----:B------:R-:W4:Y:S01]  /*5760*/  SHFL.BFLY PT, R180, R177, 0x1, 0x1f ;  /* 0x0c201f00b1b47f89 */ /* 0x000f2200000e0000 */
[C---:B------:R-:W-:Y:S01]  /*5770*/  ISETP.GT.AND P2, PT, R176.reuse, RZ, PT ;  /* 0x000000ffb000720c */ /* 0x040fe20003f44270 */
[----:B------:R5:W4:Y:S01]  /*5780*/  MUFU.TANH R172, R166 ;  /* 0x000000a600ac7308 */ /* 0x000b220000002400 */
[C---:B------:R-:W-:Y:S02]  /*5790*/  ISETP.GT.AND P3, PT, R176.reuse, 0x1, PT ;  /* 0x00000001b000780c */ /* 0x040fe40003f64270 */
[----:B0-----:R-:W-:Y:S02]  /*57a0*/  FSEL R159, R161, -INF , P2 ;  /* 0xff800000a19f7808 */ /* 0x001fe40001000000 */
[----:B------:R-:W-:Y:S02]  /*57b0*/  ISETP.GT.AND P2, PT, R176, 0x8, PT ;  /* 0x00000008b000780c */ /* 0x000fe40003f44270 */
[----:B--2---:R-:W-:Y:S01]  /*57c0*/  FSEL R158, R164, -INF , P3 ;  /* 0xff800000a49e7808 */ /* 0x004fe20001800000 */
[----:B------:R-:W0:Y:S01]  /*57d0*/  MUFU.TANH R167, R167 ;  /* 0x000000a700a77308 */ /* 0x000e220000002400 */
[----:B------:R-:W-:-:S02]  /*57e0*/  FMNMX.FTZ R169, R159, R8, !PT ;  /* 0x000000089fa97209 */ /* 0x000fc40007810000 */
[----:B------:R-:W-:Y:S02]  /*57f0*/  ISETP.GT.AND P3, PT, R176, 0x9, PT ;  /* 0x00000009b000780c */ /* 0x000fe40003f64270 */
[----:B---3--:R-:W-:Y:S02]  /*5800*/  FSEL R161, R165, -INF , P2 ;  /* 0xff800000a5a17808 */ /* 0x008fe40001000000 */
[----:B-----5:R-:W-:Y:S01]  /*5810*/  FMNMX.FTZ R166, R158, R169, !PT ;  /* 0x000000a99ea67209 */ /* 0x020fe20007810000 */
[----:B------:R0:W2:Y:S01]  /*5820*/  MUFU.TANH R173, R170 ;  /* 0x000000aa00ad7308 */ /* 0x0000a20000002400 */
[----:B------:R-:W-:Y:S02]  /*5830*/  ISETP.GT.AND P2, PT, R176, 0x10, PT ;  /* 0x00000010b000780c */ /* 0x000fe40003f44270 */
[----:B------:R-:W-:Y:S02]  /*5840*/  FSEL R164, R168, -INF , P3 ;  /* 0xff800000a8a47808 */ /* 0x000fe40001800000 */
[----:B------:R-:W-:-:S02]  /*5850*/  FMNMX.FTZ R165, R161, R166, !PT ;  /* 0x000000a6a1a57209 */ /* 0x000fc40007810000 */
[----:B------:R-:W-:Y:S01]  /*5860*/  ISETP.GT.AND P3, PT, R176, 0x11, PT ;  /* 0x00000011b000780c */ /* 0x000fe20003f64270 */
[----:B------:R-:W3:Y:S01]  /*5870*/  MUFU.TANH R171, R171 ;  /* 0x000000ab00ab7308 */ /* 0x000ee20000002400 */
[----:B-1----:R-:W-:Y:S02]  /*5880*/  FSEL R166, R162, -INF , P2 ;  /* 0xff800000a2a67808 */ /* 0x002fe40001000000 */
[----:B------:R-:W-:Y:S02]  /*5890*/  FMNMX.FTZ R165, R164, R165, !PT ;  /* 0x000000a5a4a57209 */ /* 0x000fe40007810000 */
[----:B------:R-:W-:Y:S02]  /*58a0*/  ISETP.GT.AND P2, PT, R176, 0x18, PT ;  /* 0x00000018b000780c */ /* 0x000fe40003f44270 */
[----:B------:R-:W-:Y:S01]  /*58b0*/  FSEL R169, R163, -INF , P3 ;  /* 0xff800000a3a97808 */ /* 0x000fe20001800000 */
[----:B------:R-:W1:Y:S01]  /*58c0*/  MUFU.TANH R174, R174 ;  /* 0x000000ae00ae7308 */ /* 0x000e620000002400 */
[----:B------:R-:W-:-:S02]  /*58d0*/  FMNMX.FTZ R162, R166, R165, !PT ;  /* 0x000000a5a6a27209 */ /* 0x000fc40007810000 */
[----:B------:R-:W-:Y:S02]  /*58e0*/  ISETP.GT.AND P3, PT, R176, 0x19, PT ;  /* 0x00000019b000780c */ /* 0x000fe40003f64270 */
[----:B----4-:R-:W-:Y:S02]  /*58f0*/  FSEL R168, R172, -INF , P2 ;  /* 0xff800000aca87808 */ /* 0x010fe40001000000 */
[----:B------:R-:W-:Y:S01]  /*5900*/  FMNMX.FTZ R163, R169, R162, !PT ;  /* 0x000000a2a9a37209 */ /* 0x000fe20007810000 */
[----:B------:R-:W4:Y:S01]  /*5910*/  MUFU.TANH R175, R175 ;  /* 0x000000af00af7308 */ /* 0x000f220000002400 */
[----:B------:R-:W-:Y:S02]  /*5920*/  ISETP.GT.AND P4, PT, R176, 0x20, PT ;  /* 0x00000020b000780c */ /* 0x000fe40003f84270 */
[----:B0-----:R-:W-:Y:S02]  /*5930*/  FSEL R170, R167, -INF , P3 ;  /* 0xff800000a7aa7808 */ /* 0x001fe40001800000 */
[----:B------:R-:W-:-:S02]  /*5940*/  FMNMX.FTZ R163, R168, R163, !PT ;  /* 0x000000a3a8a37209 */ /* 0x000fc40007810000 */
[----:B------:R-:W-:Y:S01]  /*5950*/  ISETP.GT.AND P5, PT, R176, 0x21, PT ;  /* 0x00000021b000780c */ /* 0x000fe20003fa4270 */
[----:B------:R-:W0:Y:S01]  /*5960*/  MUFU.TANH R178, R178 ;  /* 0x000000b200b27308 */ /* 0x000e220000002400 */
[----:B--2---:R-:W-:Y:S02]  /*5970*/  FSEL R162, R173, -INF , P4 ;  /* 0xff800000ada27808 */ /* 0x004fe40002000000 */
[----:B------:R-:W-:Y:S02]  /*5980*/  FMNMX.FTZ R165, R170, R163, !PT ;  /* 0x000000a3aaa57209 */ /* 0x000fe40007810000 */
[----:B------:R-:W-:Y:S02]  /*5990*/  FMNMX.FTZ R5, R177, R180, !PT ;  /* 0x000000b4b1057209 */ /* 0x000fe40007810000 */
[----:B------:R-:W-:Y:S01]  /*59a0*/  ISETP.GT.AND P3, PT, R176, 0x28, PT ;  /* 0x00000028b000780c */ /* 0x000fe20003f64270 */
[----:B------:R-:W2:Y:S01]  /*59b0*/  MUFU.TANH R179, R179 ;  /* 0x000000b300b37308 */ /* 0x000ea20000002400 */
[----:B---3--:R-:W-:Y:S01]  /*59c0*/  FSEL R163, R171, -INF , P5 ;  /* 0xff800000aba37808 */ /* 0x008fe20002800000 */
[----:B------:R-:W-:Y:S01]  /*59d0*/  FMUL.FTZ R167, R5, UR10 ;  /* 0x0000000a05a77c20 */ /* 0x000fe20008410000 */
[----:B------:R-:W-:-:S02]  /*59e0*/  FMNMX.FTZ R172, R162, R165, !PT ;  /* 0x000000a5a2ac7209 */ /* 0x000fc40007810000 */
[----:B------:R-:W-:Y:S02]  /*59f0*/  FSETP.NEU.FTZ.AND P5, PT, R5, -INF , PT ;  /* 0xff8000000500780b */ /* 0x000fe40003fbd000 */
[----:B------:R-:W-:Y:S01]  /*5a00*/  ISETP.GT.AND P2, PT, R176, 0x29, PT ;  /* 0x00000029b000780c */ /* 0x000fe20003f44270 */
[----:B------:R3:W5:Y:S01]  /*5a10*/  MUFU.TANH R173, R182 ;  /* 0x000000b600ad7308 */ /* 0x0007620000002400 */
[----:B-1----:R-:W-:Y:S02]  /*5a20*/  FSEL R165, R174, -INF , P3 ;  /* 0xff800000aea57808 */ /* 0x002fe40001800000 */
[----:B------:R-:W-:Y:S02]  /*5a30*/  FMNMX.FTZ R172, R163, R172, !PT ;  /* 0x000000aca3ac7209 */ /* 0x000fe40007810000 */
[----:B------:R-:W-:Y:S02]  /*5a40*/  FSEL R191, R167, RZ, P5 ;  /* 0x000000ffa7bf7208 */ /* 0x000fe40002800000 */
[----:B------:R-:W-:Y:S01]  /*5a50*/  ISETP.GT.AND P4, PT, R176, 0x30, PT ;  /* 0x00000030b000780c */ /* 0x000fe20003f84270 */
[----:B------:R-:W1:Y:S01]  /*5a60*/  MUFU.TANH R183, R183 ;  /* 0x000000b700b77308 */ /* 0x000e620000002400 */
[----:B----4-:R-:W-:Y:S01]  /*5a70*/  FSEL R167, R175, -INF , P2 ;  /* 0xff800000afa77808 */ /* 0x010fe20001000000 */
[--C-:B------:R-:W-:Y:S01]  /*5a80*/  FFMA.FTZ R160, R160, UR10, -R191.reuse ;  /* 0x0000000aa0a07c23 */ /* 0x100fe200080108bf */
[----:B------:R-:W-:Y:S01]  /*5a90*/  FMNMX.FTZ R172, R165, R172, !PT ;  /* 0x000000aca5ac7209 */ /* 0x000fe20007810000 */
[--C-:B---3--:R-:W-:Y:S01]  /*5aa0*/  FFMA.FTZ R182, R157, UR10, -R191.reuse ;  /* 0x0000000a9db67c23 */ /* 0x108fe200080108bf */
[----:B------:R-:W-:Y:S01]  /*5ab0*/  ISETP.GT.AND P2, PT, R176, 0x31, PT ;  /* 0x00000031b000780c */ /* 0x000fe20003f44270 */
[--C-:B------:R-:W-:Y:S01]  /*5ac0*/  FFMA.FTZ R14, R14, UR10, -R191.reuse ;  /* 0x0000000a0e0e7c23 */ /* 0x100fe200080108bf */
[----:B0-----:R-:W-:Y:S01]  /*5ad0*/  FSEL R171, R178, -INF , P4 ;  /* 0xff800000b2ab7808 */ /* 0x001fe20002000000 */
[--C-:B------:R-:W-:Y:S01]  /*5ae0*/  FFMA.FTZ R178, R12, UR10, -R191.reuse ;  /* 0x0000000a0cb27c23 */ /* 0x100fe200080108bf */
[----:B------:R-:W-:Y:S01]  /*5af0*/  FMNMX.FTZ R174, R167, R172, !PT ;  /* 0x000000aca7ae7209 */ /* 0x000fe20007810000 */
[----:B------:R-:W-:Y:S01]  /*5b00*/  FFMA.FTZ R20, R20, UR10, -R191 ;  /* 0x0000000a14147c23 */ /* 0x000fe200080108bf */
[----:B------:R-:W-:Y:S01]  /*5b10*/  ISETP.GT.AND P3, PT, R176, 0x38, PT ;  /* 0x00000038b000780c */ /* 0x000fe20003f64270 */
[----:B------:R0:W-:Y:S01]  /*5b20*/  MUFU.EX2 R172, R178 ;  /* 0x000000b200ac7308 */ /* 0x0001e20000000800 */
[----:B--2---:R-:W-:-:S02]  /*5b30*/  FSEL R12, R179, -INF , P2 ;  /* 0xff800000b30c7808 */ /* 0x004fc40001000000 */
[----:B------:R-:W-:Y:S02]  /*5b40*/  FMNMX.FTZ R175, R171, R174, !PT ;  /* 0x000000aeabaf7209 */ /* 0x000fe40007810000 */
[----:B------:R-:W-:Y:S01]  /*5b50*/  ISETP.GT.AND P2, PT, R176, 0x39, PT ;  /* 0x00000039b000780c */ /* 0x000fe20003f44270 */
[--C-:B------:R-:W-:Y:S01]  /*5b60*/  FFMA.FTZ R176, R10, UR10, -R191.reuse ;  /* 0x0000000a0ab07c23 */ /* 0x100fe200080108bf */
[----:B-----5:R-:W-:Y:S01]  /*5b70*/  FSEL R173, R173, -INF , P3 ;  /* 0xff800000adad7808 */ /* 0x020fe20001800000 */
[----:B------:R-:W-:Y:S01]  /*5b80*/  MUFU.EX2 R14, R14 ;  /* 0x0000000e000e7308 */ /* 0x000fe20000000800 */
[----:B------:R-:W-:Y:S01]  /*5b90*/  FMNMX.FTZ R174, R12, R175, !PT ;  /* 0x000000af0cae7209 */ /* 0x000fe20007810000 */
[--C-:B0-----:R-:W-:Y:S01]  /*5ba0*/  FFMA.FTZ R178, R156, UR10, -R191.reuse ;  /* 0x0000000a9cb27c23 */ /* 0x101fe200080108bf */
[----:B-1----:R-:W-:Y:S01]  /*5bb0*/  FSEL R10, R183, -INF , P2 ;  /* 0xff800000b70a7808 */ /* 0x002fe20001000000 */
[----:B------:R-:W-:Y:S01]  /*5bc0*/  IMAD.U32 R183, RZ, RZ, UR23 ;  /* 0x00000017ffb77e24 */ /* 0x000fe2000f8e00ff */
[----:B------:R-:W-:Y:S01]  /*5bd0*/  FMNMX.FTZ R177, R173, R174, !PT ;  /* 0x000000aeadb17209 */ /* 0x000fe20007810000 */
[----:B------:R-:W-:-:S02]  /*5be0*/  FFMA.FTZ R174, R4, UR10, -R191 ;  /* 0x0000000a04ae7c23 */ /* 0x000fc400080108bf */
[----:B------:R0:W-:Y:S01]  /*5bf0*/  MUFU.EX2 R175, R176 ;  /* 0x000000b000af7308 */ /* 0x0001e20000000800 */
[----:B------:R-:W-:Y:S01]  /*5c00*/  FMNMX.FTZ R4, R10, R177, !PT ;  /* 0x000000b10a047209 */ /* 0x000fe20007810000 */
[--C-:B------:R-:W-:Y:S01]  /*5c10*/  FFMA.FTZ R177, R11, UR10, -R191.reuse ;  /* 0x0000000a0bb17c23 */ /* 0x100fe200080108bf */
[--C-:B------:R-:W-:Y:S01]  /*5c20*/  FFMA.FTZ R11, R13, UR10, -R191.reuse ;  /* 0x0000000a0d0b7c23 */ /* 0x100fe200080108bf */
[--C-:B------:R-:W-:Y:S01]  /*5c30*/  FFMA.FTZ R13, R15, UR10, -R191.reuse ;  /* 0x0000000a0f0d7c23 */ /* 0x100fe200080108bf */
[--C-:B------:R-:W-:Y:S01]  /*5c40*/  FFMA.FTZ R15, R152, UR10, -R191.reuse ;  /* 0x0000000a980f7c23 */ /* 0x100fe200080108bf */
[----:B------:R-:W1:Y:S02]  /*5c50*/  SHFL.BFLY PT, R179, R4, 0x2, 0x1f ;  /* 0x0c401f0004b37f89 */ /* 0x000e6400000e0000 */
[----:B------:R-:W-:Y:S01]  /*5c60*/  MUFU.EX2 R174, R174 ;  /* 0x000000ae00ae7308 */ /* 0x000fe20000000800 */
[--C-:B0-----:R-:W-:Y:S01]  /*5c70*/  FFMA.FTZ R176, R21, UR10, -R191.reuse ;  /* 0x0000000a15b07c23 */ /* 0x101fe200080108bf */
[----:B------:R-:W-:-:S06]  /*5c80*/  FFMA.FTZ R21, R153, UR10, -R191 ;  /* 0x0000000a99157c23 */ /* 0x000fcc00080108bf */
[----:B------:R-:W-:Y:S08]  /*5c90*/  MUFU.EX2 R177, R177 ;  /* 0x000000b100b17308 */ /* 0x000ff00000000800 */
[----:B------:R-:W-:Y:S01]  /*5ca0*/  MUFU.EX2 R11, R11 ;  /* 0x0000000b000b7308 */ /* 0x000fe20000000800 */
[----:B-1----:R-:W-:Y:S01]  /*5cb0*/  FMNMX.FTZ R180, R4, R179, !PT ;  /* 0x000000b304b47209 */ /* 0x002fe20007810000 */
[----:B------:R-:W-:-:S06]  /*5cc0*/  FFMA.FTZ R179, R154, UR10, -R191 ;  /* 0x0000000a9ab37c23 */ /* 0x000fcc00080108bf */
[----:B------:R-:W-:Y:S01]  /*5cd0*/  MUFU.EX2 R13, R13 ;  /* 0x0000000d000d7308 */ /* 0x000fe20000000800 */
[----:B------:R-:W0:Y:S07]  /*5ce0*/  SHFL.BFLY PT, R181, R180, 0x1, 0x1f ;  /* 0x0c201f00b4b57f89 */ /* 0x000e2e00000e0000 */
[----:B------:R-:W-:Y:S08]  /*5cf0*/  MUFU.EX2 R20, R20 ;  /* 0x0000001400147308 */ /* 0x000ff00000000800 */
[----:B------:R-:W-:Y:S08]  /*5d00*/  MUFU.EX2 R15, R15 ;  /* 0x0000000f000f7308 */ /* 0x000ff00000000800 */
[----:B------:R-:W-:Y:S01]  /*5d10*/  MUFU.EX2 R176, R176 ;  /* 0x000000b000b07308 */ /* 0x000fe20000000800 */
[----:B0-----:R-:W-:Y:S01]  /*5d20*/  FMNMX.FTZ R4, R180, R181, !PT ;  /* 0x000000b5b4047209 */ /* 0x001fe20007810000 */
[----:B------:R-:W-:-:S03]  /*5d30*/  FFMA.FTZ R181, R155, UR10, -R191 ;  /* 0x0000000a9bb57c23 */ /* 0x000fc600080108bf */
[C---:B------:R-:W-:Y:S01]  /*5d40*/  FSETP.NEU.FTZ.AND P2, PT, R4.reuse, -INF , PT ;  /* 0xff8000000400780b */ /* 0x040fe20003f5d000 */
[----:B------:R-:W-:Y:S02]  /*5d50*/  FMUL.FTZ R152, R4, UR10 ;  /* 0x0000000a04987c20 */ /* 0x000fe40008410000 */
[----:B------:R0:W-:Y:S03]  /*5d60*/  MUFU.EX2 R180, R160 ;  /* 0x000000a000b47308 */ /* 0x0001e60000000800 */
[----:B------:R-:W-:Y:S02]  /*5d70*/  FSEL R154, R152, RZ, P2 ;  /* 0x000000ff989a7208 */ /* 0x000fe40001000000 */
[----:B------:R-:W-:-:S03]  /*5d80*/  FSEL R152, R5, RZ, P5 ;  /* 0x000000ff05987208 */ /* 0x000fc60002800000 */
[----:B------:R-:W-:Y:S01]  /*5d90*/  MUFU.EX2 R21, R21 ;  /* 0x0000001500157308 */ /* 0x000fe20000000800 */
[--C-:B------:R-:W-:Y:S01]  /*5da0*/  FFMA.FTZ R155, R161, UR10, -R154.reuse ;  /* 0x0000000aa19b7c23 */ /* 0x100fe2000801089a */
[----:B------:R-:W-:Y:S01]  /*5db0*/  FSEL R161, R4, RZ, P2 ;  /* 0x000000ff04a17208 */ /* 0x000fe20001000000 */
[----:B------:R-:W-:Y:S01]  /*5dc0*/  FADD.FTZ R152, -R152, R9 ;  /* 0x0000000998987221 */ /* 0x000fe20000010100 */
[--C-:B------:R-:W-:Y:S01]  /*5dd0*/  FFMA.FTZ R153, R159, UR10, -R154.reuse ;  /* 0x0000000a9f997c23 */ /* 0x100fe2000801089a */
[--C-:B------:R-:W-:Y:S01]  /*5de0*/  FFMA.FTZ R156, R158, UR10, -R154.reuse ;  /* 0x0000000a9e9c7c23 */ /* 0x100fe2000801089a */
[----:B0-----:R-:W-:Y:S01]  /*5df0*/  FFMA.FTZ R160, R169, UR10, -R154 ;  /* 0x0000000aa9a07c23 */ /* 0x001fe2000801089a */
[----:B------:R-:W-:Y:S01]  /*5e00*/  FADD.FTZ R161, -R161, R8 ;  /* 0x00000008a1a17221 */ /* 0x000fe20000010100 */
[----:B------:R-:W-:Y:S01]  /*5e10*/  FMUL.FTZ R9, R152, UR10 ;  /* 0x0000000a98097c20 */ /* 0x000fe20008410000 */
[----:B------:R-:W-:Y:S01]  /*5e20*/  FFMA.FTZ R159, R168, UR10, -R154 ;  /* 0x0000000aa89f7c23 */ /* 0x000fe2000801089a */
[----:B------:R-:W-:Y:S01]  /*5e30*/  MUFU.EX2 R153, R153 ;  /* 0x0000009900997308 */ /* 0x000fe20000000800 */
[----:B------:R-:W-:Y:S01]  /*5e40*/  FMUL.FTZ R8, R161, UR10 ;  /* 0x0000000aa1087c20 */ /* 0x000fe20008410000 */
[----:B------:R-:W-:Y:S01]  /*5e50*/  IMAD.MOV R169, RZ, RZ, -R18 ;  /* 0x000000ffffa97224 */ /* 0x000fe200078e0a12 */
[----:B------:R-:W-:Y:S01]  /*5e60*/  MOV R168, UR25 ;  /* 0x0000001900a87c02 */ /* 0x000fe20008000f00 */
[--C-:B------:R-:W-:Y:S01]  /*5e70*/  FFMA.FTZ R158, R164, UR10, -R154.reuse ;  /* 0x0000000aa49e7c23 */ /* 0x100fe2000801089a */
[--C-:B------:R-:W-:Y:S01]  /*5e80*/  FFMA.FTZ R157, R166, UR10, -R154.reuse ;  /* 0x0000000aa69d7c23 */ /* 0x100fe2000801089a */
[----:B------:R-:W-:Y:S01]  /*5e90*/  FFMA.FTZ R163, R163, UR10, -R154 ;  /* 0x0000000aa3a37c23 */ /* 0x000fe2000801089a */
[----:B------:R-:W-:Y:S01]  /*5ea0*/  ISETP.NE.AND P2, PT, R16, R169, PT ;  /* 0x000000a91000720c */ /* 0x000fe20003f45270 */
[----:B------:R-:W0:Y:S01]  /*5eb0*/  MUFU.EX2 R8, R8 ;  /* 0x0000000800087308 */ /* 0x000e220000000800 */
[----:B------:R-:W-:-:S02]  /*5ec0*/  @!P1 VIADD R152, R168, 0x28c40 ;  /* 0x00028c40a8989836 */ /* 0x000fc40000000000 */
[--C-:B------:R-:W-:Y:S01]  /*5ed0*/  FFMA.FTZ R164, R170, UR10, -R154.reuse ;  /* 0x0000000aaaa47c23 */ /* 0x100fe2000801089a */
[--C-:B------:R-:W-:Y:S01]  /*5ee0*/  FFMA.FTZ R161, R162, UR10, -R154.reuse ;  /* 0x0000000aa2a17c23 */ /* 0x100fe2000801089a */
[--C-:B------:R-:W-:Y:S01]  /*5ef0*/  FFMA.FTZ R165, R165, UR10, -R154.reuse ;  /* 0x0000000aa5a57c23 */ /* 0x100fe2000801089a */
[----:B------:R-:W-:Y:S01]  /*5f00*/  FFMA.FTZ R167, R167, UR10, -R154 ;  /* 0x0000000aa7a77c23 */ /* 0x000fe2000801089a */
[----:B------:R-:W-:Y:S01]  /*5f10*/  @!P1 PRMT R152, RZ, 0x654, R152 ;  /* 0x00000654ff989816 */ /* 0x000fe20000000098 */
[--C-:B------:R-:W-:Y:S01]  /*5f20*/  FFMA.FTZ R171, R171, UR10, -R154.reuse ;  /* 0x0000000aabab7c23 */ /* 0x100fe2000801089a */
[----:B------:R-:W1:Y:S01]  /*5f30*/  MUFU.EX2 R9, R9 ;  /* 0x0000000900097308 */ /* 0x000e620000000800 */
[--C-:B------:R-:W-:Y:S01]  /*5f40*/  FFMA.FTZ R12, R12, UR10, -R154.reuse ;  /* 0x0000000a0c0c7c23 */ /* 0x100fe2000801089a */
[----:B------:R1:W-:Y:S01]  /*5f50*/  @!P1 SYNCS.ARRIVE.TRANS64.RED.A1T0 RZ, [R152+URZ], RZ ;  /* 0x000000ff98ff99a7 */ /* 0x0003e2000810043f */
[--C-:B------:R-:W-:Y:S01]  /*5f60*/  FFMA.FTZ R173, R173, UR10, -R154.reuse ;  /* 0x0000000aadad7c23 */ /* 0x100fe2000801089a */
[----:B------:R-:W-:-:S04]  /*5f70*/  FFMA.FTZ R10, R10, UR10, -R154 ;  /* 0x0000000a0a0a7c23 */ /* 0x000fc8000801089a */
[----:B------:R-:W2:Y:S01]  /*5f80*/  MUFU.EX2 R156, R156 ;  /* 0x0000009c009c7308 */ /* 0x000ea20000000800 */
[----:B0-----:R-:W-:Y:S01]  /*5f90*/  FFMA.FTZ R169, R8, R6, R153 ;  /* 0x0000000608a97223 */ /* 0x001fe20000010099 */
[-C--:B------:R-:W-:Y:S01]  /*5fa0*/  FMUL.FTZ R26, R26, R8.reuse ;  /* 0x000000081a1a7220 */ /* 0x080fe20000410000 */
[-C--:B------:R-:W-:Y:S01]  /*5fb0*/  FMUL.FTZ R27, R27, R8.reuse ;  /* 0x000000081b1b7220 */ /* 0x080fe20000410000 */
[-C--:B------:R-:W-:Y:S01]  /*5fc0*/  FMUL.FTZ R30, R30, R8.reuse ;  /* 0x000000081e1e7220 */ /* 0x080fe20000410000 */
[-C--:B------:R-:W-:Y:S01]  /*5fd0*/  FMUL.FTZ R31, R31, R8.reuse ;  /* 0x000000081f1f7220 */ /* 0x080fe20000410000 */
[-C--:B------:R-:W-:Y:S01]  /*5fe0*/  FMUL.FTZ R34, R34, R8.reuse ;  /* 0x0000000822227220 */ /* 0x080fe20000410000 */
[----:B------:R-:W-:Y:S01]  /*5ff0*/  FMUL.FTZ R35, R35, R8 ;  /* 0x0000000823237220 */ /* 0x000fe20000410000 */
[----:B------:R-:W0:Y:S01]  /*6000*/  MUFU.EX2 R155, R155 ;  /* 0x0000009b009b7308 */ /* 0x000e220000000800 */
[----:B-1----:R-:W-:Y:S01]  /*6010*/  FFMA.FTZ R152, R9, R3, R172 ;  /* 0x0000000309987223 */ /* 0x002fe200000100ac */
[----:B------:R-:W-:-:S02]  /*6020*/  @!P2 IMAD R3, R183, 0x40, R2 ;  /* 0x00000040b703a824 */ /* 0x000fc400078e0202 */
[-C--:B------:R-:W-:Y:S01]  /*6030*/  FMUL.FTZ R24, R24, R9.reuse ;  /* 0x0000000918187220 */ /* 0x080fe20000410000 */
[-C--:B------:R-:W-:Y:S01]  /*6040*/  FMUL.FTZ R25, R25, R9.reuse ;  /* 0x0000000919197220 */ /* 0x080fe20000410000 */
[----:B------:R-:W-:Y:S01]  /*6050*/  FADD.FTZ R183, R175, R152 ;  /* 0x00000098afb77221 */ /* 0x000fe20000010000 */
[----:B------:R-:W-:Y:S01]  /*6060*/  FMUL.FTZ R28, R28, R9 ;  /* 0x000000091c1c7220 */ /* 0x000fe20000410000 */
[----:B------:R-:W-:Y:S01]  /*6070*/  @!P2 LEA R3, R3, UR40, 0x2 ;  /* 0x000000280303ac11 */ /* 0x000fe2000f8e10ff */
[----:B------:R-:W1:Y:S01]  /*6080*/  MUFU.EX2 R158, R158 ;  /* 0x0000009e009e7308 */ /* 0x000e620000000800 */
[----:B--2---:R-:W-:Y:S01]  /*6090*/  FADD.FTZ R6, R156, R169 ;  /* 0x000000a99c067221 */ /* 0x004fe20000010000 */
[----:B------:R-:W-:Y:S01]  /*60a0*/  FADD.FTZ R152, R174, R183 ;  /* 0x000000b7ae987221 */ /* 0x000fe20000010000 */
[----:B------:R-:W-:Y:S01]  /*60b0*/  F2FP.BF16.F32.PACK_AB R153, R156, R153 ;  /* 0x000000999c99723e */ /* 0x000fe200000010ff */
[----:B------:R-:W-:Y:S01]  /*60c0*/  @!P2 STS [R3+0x28800], R9 ;  /* 0x028800090300a388 */ /* 0x000fe20000000800 */
[----:B------:R-:W-:Y:S01]  /*60d0*/  F2FP.BF16.F32.PACK_AB R156, R14, R11 ;  /* 0x0000000b0e9c723e */ /* 0x000fe200000010ff */
[----:B------:R-:W-:Y:S01]  /*60e0*/  FADD.FTZ R152, R177, R152 ;  /* 0x00000098b1987221 */ /* 0x000fe20000010000 */
[-C--:B------:R-:W-:Y:S01]  /*60f0*/  FMUL.FTZ R29, R29, R9.reuse ;  /* 0x000000091d1d7220 */ /* 0x080fe20000410000 */
[----:B------:R-:W2:Y:S01]  /*6100*/  MUFU.EX2 R157, R157 ;  /* 0x0000009d009d7308 */ /* 0x000ea20000000800 */
[----:B------:R3:W-:Y:S01]  /*6110*/  @!P2 STS [R3+0x28820], R8 ;  /* 0x028820080300a388 */ /* 0x0007e20000000800 */
        /* <DEDUP_REMOVED lines=31> */
[----:B0-----:R-:W-:Y:S01]  /*6310*/  FADD.FTZ R163, R155, R6 ;  /* 0x000000069ba37221 */ /* 0x001fe20000010000 */
[----:B-1----:R-:W-:Y:S01]  /*6320*/  F2FP.BF16.F32.PACK_AB R155, R158, R155 ;  /* 0x0000009b9e9b723e */ /* 0x002fe200000010ff */
[-C--:B------:R-:W-:Y:S01]  /*6330*/  FMUL.FTZ R85, R85, R9.reuse ;  /* 0x0000000955557220 */ /* 0x080fe20000410000 */
[-C--:B------:R-:W-:Y:S01]  /*6340*/  FMUL.FTZ R88, R88, R9.reuse ;  /* 0x0000000958587220 */ /* 0x080fe20000410000 */
[----:B------:R-:W-:Y:S01]  /*6350*/  FADD.FTZ R166, R158, R163 ;  /* 0x000000a39ea67221 */ /* 0x000fe20000010000 */
[----:B------:R-:W-:Y:S01]  /*6360*/  FADD.FTZ R163, R11, R152 ;  /* 0x000000980ba37221 */ /* 0x000fe20000010000 */
[----:B------:R-:W-:Y:S01]  /*6370*/  FMUL.FTZ R89, R89, R9 ;  /* 0x0000000959597220 */ /* 0x000fe20000410000 */
[----:B------:R-:W0:Y:S01]  /*6380*/  MUFU.EX2 R161, R161 ;  /* 0x000000a100a17308 */ /* 0x000e220000000800 */
[----:B--2---:R-:W-:Y:S01]  /*6390*/  FADD.FTZ R169, R157, R166 ;  /* 0x000000a69da97221 */ /* 0x004fe20000010000 */
[----:B------:R-:W-:Y:S01]  /*63a0*/  FADD.FTZ R152, R14, R163 ;  /* 0x000000a30e987221 */ /* 0x000fe20000010000 */
[----:B----4-:R-:W-:Y:S01]  /*63b0*/  F2FP.BF16.F32.PACK_AB R157, R160, R157 ;  /* 0x0000009da09d723e */ /* 0x010fe200000010ff */
[----:B------:R-:W-:Y:S01]  /*63c0*/  FMUL.FTZ R92, R92, R9 ;  /* 0x000000095c5c7220 */ /* 0x000fe20000410000 */
[----:B------:R-:W-:Y:S01]  /*63d0*/  FADD.FTZ R154, R160, R169 ;  /* 0x000000a9a09a7221 */ /* 0x000fe20000010000 */
[----:B------:R-:W-:Y:S01]  /*63e0*/  FADD.FTZ R163, R13, R152 ;  /* 0x000000980da37221 */ /* 0x000fe20000010000 */
[----:B------:R-:W-:Y:S01]  /*63f0*/  F2FP.BF16.F32.PACK_AB R152, R175, R172 ;  /* 0x000000acaf98723e */ /* 0x000fe200000010ff */
[----:B------:R-:W-:Y:S01]  /*6400*/  MUFU.EX2 R165, R165 ;  /* 0x000000a500a57308 */ /* 0x000fe20000000800 */
[----:B------:R-:W-:Y:S01]  /*6410*/  F2FP.BF16.F32.PACK_AB R160, R176, R15 ;  /* 0x0000000fb0a0723e */ /* 0x000fe200000010ff */
[----:B------:R-:W-:Y:S01]  /*6420*/  FADD.FTZ R166, R20, R163 ;  /* 0x000000a314a67221 */ /* 0x000fe20000010000 */
[-C--:B------:R-:W-:Y:S01]  /*6430*/  FMUL.FTZ R93, R93, R9.reuse ;  /* 0x000000095d5d7220 */ /* 0x080fe20000410000 */
[-C--:B------:R-:W-:Y:S01]  /*6440*/  FMUL.FTZ R96, R96, R9.reuse ;  /* 0x0000000960607220 */ /* 0x080fe20000410000 */
[-C--:B------:R-:W-:Y:S01]  /*6450*/  FMUL.FTZ R97, R97, R9.reuse ;  /* 0x0000000961617220 */ /* 0x080fe20000410000 */
[----:B------:R-:W-:Y:S01]  /*6460*/  FADD.FTZ R163, R15, R166 ;  /* 0x000000a60fa37221 */ /* 0x000fe20000010000 */
[-C--:B------:R-:W-:Y:S01]  /*6470*/  FMUL.FTZ R100, R100, R9.reuse ;  /* 0x0000000964647220 */ /* 0x080fe20000410000 */
[----:B------:R5:W1:Y:S01]  /*6480*/  MUFU.EX2 R6, R167 ;  /* 0x000000a700067308 */ /* 0x000a620000000800 */
[-C--:B------:R-:W-:Y:S01]  /*6490*/  FMUL.FTZ R101, R101, R9.reuse ;  /* 0x0000000965657220 */ /* 0x080fe20000410000 */
[----:B------:R-:W-:Y:S01]  /*64a0*/  FADD.FTZ R158, R176, R163 ;  /* 0x000000a3b09e7221 */ /* 0x000fe20000010000 */
[-C--:B------:R-:W-:Y:S01]  /*64b0*/  FMUL.FTZ R104, R104, R9.reuse ;  /* 0x0000000968687220 */ /* 0x080fe20000410000 */
[-C--:B------:R-:W-:Y:S01]  /*64c0*/  FMUL.FTZ R105, R105, R9.reuse ;  /* 0x0000000969697220 */ /* 0x080fe20000410000 */
[----:B------:R-:W-:Y:S01]  /*64d0*/  FMUL.FTZ R108, R108, R9 ;  /* 0x000000096c6c7220 */ /* 0x000fe20000410000 */
[----:B---3--:R-:W-:Y:S01]  /*64e0*/  FADD.FTZ R3, R21, R158 ;  /* 0x0000009e15037221 */ /* 0x008fe20000010000 */
[----:B------:R-:W-:Y:S01]  /*64f0*/  F2FP.BF16.F32.PACK_AB R158, R20, R13 ;  /* 0x0000000d149e723e */ /* 0x000fe200000010ff */
[----:B------:R-:W2:Y:S01]  /*6500*/  MUFU.EX2 R171, R171 ;  /* 0x000000ab00ab7308 */ /* 0x000ea20000000800 */
[----:B-----5:R-:W-:Y:S01]  /*6510*/  FADD.FTZ R167, R159, R154 ;  /* 0x0000009a9fa77221 */ /* 0x020fe20000010000 */
[----:B------:R-:W-:Y:S01]  /*6520*/  F2FP.BF16.F32.PACK_AB R154, R177, R174 ;  /* 0x000000aeb19a723e */ /* 0x000fe200000010ff */
[----:B------:R-:W-:Y:S01]  /*6530*/  BAR.SYNC.DEFER_BLOCKING 0xf, 0x100 ;  /* 0x03c4000000007b1d */ /* 0x000fe20000010000 */
[C---:B------:R-:W-:Y:S01]  /*6540*/  F2FP.BF16.F32.PACK_AB R159, R164.reuse, R159 ;  /* 0x0000009fa49f723e */ /* 0x040fe200000010ff */
[----:B------:R-:W-:Y:S01]  /*6550*/  FADD.FTZ R170, R164, R167 ;  /* 0x000000a7a4aa7221 */ /* 0x000fe20000010000 */
[-C--:B------:R-:W-:Y:S01]  /*6560*/  FMUL.FTZ R109, R109, R9.reuse ;  /* 0x000000096d6d7220 */ /* 0x080fe20000410000 */
[-C--:B------:R-:W-:Y:S01]  /*6570*/  FMUL.FTZ R112, R112, R9.reuse ;  /* 0x0000000970707220 */ /* 0x080fe20000410000 */
[----:B------:R-:W-:Y:S01]  /*6580*/  FMUL.FTZ R113, R113, R9 ;  /* 0x0000000971717220 */ /* 0x000fe20000410000 */
[----:B------:R-:W3:Y:S01]  /*6590*/  MUFU.EX2 R178, R178 ;  /* 0x000000b200b27308 */ /* 0x000ee20000000800 */
[----:B0-----:R-:W-:Y:S01]  /*65a0*/  FADD.FTZ R169, R161, R170 ;  /* 0x000000aaa1a97221 */ /* 0x001fe20000010000 */
[----:B------:R-:W-:Y:S01]  /*65b0*/  F2FP.BF16.F32.PACK_AB R161, R162, R161 ;  /* 0x000000a1a2a1723e */ /* 0x000fe200000010ff */
[----:B------:R-:W-:Y:S01]  /*65c0*/  FMUL.FTZ R116, R116, R9 ;  /* 0x0000000974747220 */ /* 0x000fe20000410000 */
[----:B-1----:R-:W-:Y:S01]  /*65d0*/  F2FP.BF16.F32.PACK_AB R163, R6, R165 ;  /* 0x000000a506a3723e */ /* 0x002fe200000010ff */
        /* <DEDUP_REMOVED lines=11> */
[----:B------:R-:W1:Y:S01]  /*6690*/  MUFU.EX2 R179, R179 ;  /* 0x000000b300b37308 */ /* 0x000e620000000800 */
[----:B--2---:R-:W-:Y:S01]  /*66a0*/  FADD.FTZ R11, R171, R20 ;  /* 0x00000014ab0b7221 */ /* 0x004fe20000010000 */
[C---:B---3--:R-:W-:Y:S01]  /*66b0*/  FADD.FTZ R14, R178.reuse, R3 ;  /* 0x00000003b20e7221 */ /* 0x048fe20000010000 */
[----:B------:R-:W-:Y:S01]  /*66c0*/  F2FP.BF16.F32.PACK_AB R162, R178, R21 ;  /* 0x00000015b2a2723e */ /* 0x000fe200000010ff */
[----:B------:R2:W-:Y:S01]  /*66d0*/  STSM.16.M88.4 [R19+0x26800], R152 ;  /* 0x0268009813007844 */ /* 0x0005e20000000200 */
[-C--:B------:R-:W-:Y:S01]  /*66e0*/  FMUL.FTZ R132, R132, R9.reuse ;  /* 0x0000000984847220 */ /* 0x080fe20000410000 */
[-C--:B------:R-:W-:Y:S01]  /*66f0*/  FMUL.FTZ R133, R133, R9.reuse ;  /* 0x0000000985857220 */ /* 0x080fe20000410000 */
[----:B------:R-:W-:Y:S01]  /*6700*/  FMUL.FTZ R136, R136, R9 ;  /* 0x0000000988887220 */ /* 0x000fe20000410000 */
[----:B------:R-:W3:Y:S01]  /*6710*/  MUFU.EX2 R167, R173 ;  /* 0x000000ad00a77308 */ /* 0x000ee20000000800 */
[C---:B0-----:R-:W-:Y:S01]  /*6720*/  FADD.FTZ R20, R12.reuse, R11 ;  /* 0x0000000b0c147221 */ /* 0x041fe20000010000 */
[----:B------:R-:W-:Y:S01]  /*6730*/  F2FP.BF16.F32.PACK_AB R165, R12, R171 ;  /* 0x000000ab0ca5723e */ /* 0x000fe200000010ff */
[----:B------:R2:W-:Y:S01]  /*6740*/  STSM.16.M88.4 [R184], R156 ;  /* 0x0000009cb8007844 */ /* 0x0005e20000000200 */
[-C--:B------:R-:W-:Y:S01]  /*6750*/  FMUL.FTZ R137, R137, R9.reuse ;  /* 0x0000000989897220 */ /* 0x080fe20000410000 */
[-C--:B------:R-:W-:Y:S01]  /*6760*/  FMUL.FTZ R140, R140, R9.reuse ;  /* 0x000000098c8c7220 */ /* 0x080fe20000410000 */
[----:B------:R-:W-:Y:S01]  /*6770*/  FMUL.FTZ R141, R141, R9 ;  /* 0x000000098d8d7220 */ /* 0x000fe20000410000 */
[----:B------:R2:W-:Y:S01]  /*6780*/  STSM.16.M88.4 [R22], R160 ;  /* 0x000000a016007844 */ /* 0x0005e20000000200 */
[----:B------:R-:W0:Y:S01]  /*6790*/  MUFU.EX2 R181, R181 ;  /* 0x000000b500b57308 */ /* 0x000e220000000800 */
[----:B-1----:R-:W-:Y:S01]  /*67a0*/  FADD.FTZ R3, R179, R14 ;  /* 0x0000000eb3037221 */ /* 0x002fe20000010000 */
[----:B------:R-:W-:Y:S01]  /*67b0*/  F2FP.BF16.F32.PACK_AB R164, R180, R179 ;  /* 0x000000b3b4a4723e */ /* 0x000fe200000010ff */
[-C--:B------:R-:W-:Y:S01]  /*67c0*/  FMUL.FTZ R144, R144, R9.reuse ;  /* 0x0000000990907220 */ /* 0x080fe20000410000 */
[-C--:B------:R-:W-:Y:S01]  /*67d0*/  FMUL.FTZ R145, R145, R9.reuse ;  /* 0x0000000991917220 */ /* 0x080fe20000410000 */
[----:B------:R-:W-:Y:S01]  /*67e0*/  FADD.FTZ R14, R180, R3 ;  /* 0x00000003b40e7221 */ /* 0x000fe20000010000 */
[-C--:B------:R-:W-:Y:S01]  /*67f0*/  FMUL.FTZ R148, R148, R9.reuse ;  /* 0x0000000994947220 */ /* 0x080fe20000410000 */
[----:B------:R-:W-:Y:S01]  /*6800*/  FMUL.FTZ R149, R149, R9 ;  /* 0x0000000995957220 */ /* 0x000fe20000410000 */
        /* <DEDUP_REMOVED lines=16> */
[-C--:B------:R-:W-:Y:S01]  /*6910*/  FMUL.FTZ R62, R62, R8.reuse ;  /* 0x000000083e3e7220 */ /* 0x080fe20000410000 */
[C---:B-1----:R-:W-:Y:S01]  /*6920*/  F2FP.BF16.F32.PACK_AB R166, R182.reuse, R181 ;  /* 0x000000b5b6a6723e */ /* 0x042fe200000010ff */
[----:B------:R-:W-:Y:S01]  /*6930*/  FADD.FTZ R3, R182, R3 ;  /* 0x00000003b6037221 */ /* 0x000fe20000010000 */
[-C--:B------:R-:W-:Y:S01]  /*6940*/  FMUL.FTZ R63, R63, R8.reuse ;  /* 0x000000083f3f7220 */ /* 0x080fe20000410000 */
[-C--:B------:R-:W-:Y:S01]  /*6950*/  FMUL.FTZ R66, R66, R8.reuse ;  /* 0x0000000842427220 */ /* 0x080fe20000410000 */
[-C--:B------:R-:W-:Y:S01]  /*6960*/  FMUL.FTZ R67, R67, R8.reuse ;  /* 0x0000000843437220 */ /* 0x080fe20000410000 */
[-C--:B------:R-:W-:Y:S01]  /*6970*/  FMUL.FTZ R70, R70, R8.reuse ;  /* 0x0000000846467220 */ /* 0x080fe20000410000 */
[-C--:B------:R-:W-:Y:S01]  /*6980*/  FMUL.FTZ R71, R71, R8.reuse ;  /* 0x0000000847477220 */ /* 0x080fe20000410000 */
[-C--:B------:R-:W-:Y:S01]  /*6990*/  FMUL.FTZ R74, R74, R8.reuse ;  /* 0x000000084a4a7220 */ /* 0x080fe20000410000 */
[C---:B---3--:R-:W-:Y:S01]  /*69a0*/  F2FP.BF16.F32.PACK_AB R167, R10.reuse, R167 ;  /* 0x000000a70aa7723e */ /* 0x048fe200000010ff */
        /* <DEDUP_REMOVED lines=43> */
.L_x_6103:
[----:B------:R0:W1:Y:S01]  /*6c60*/  SYNCS.PHASECHK.TRANS64.TRYWAIT P2, [UR25+0x28c50], R7 ;  /* 0x028c5007ff0075a7 */ /* 0x0000620008040159 */
[----:B------:R-:W-:Y:S05]  /*6c70*/  @!P0 BRA `(.L_x_6104) ;  /* 0x0000000000048947 */ /* 0x000fea0003800000 */
[----:B------:R-:W-:Y:S01]  /*6c80*/  BPT.TRAP 0x1 ;  /* 0x000000040000795c */ /* 0x000fe20000300000 */
.L_x_6104:
[----:B-1----:R-:W-:Y:S05]  /*6c90*/  @P2 BRA `(.L_x_6105) ;  /* 0x0000000000082947 */ /* 0x002fea0003800000 */
[----:B------:R-:W1:Y:S02]  /*6ca0*/  SYNCS.PHASECHK.TRANS64.TRYWAIT P2, [UR25+0x28c50], R7 ;  /* 0x028c5007ff0075a7 */ /* 0x000e640008040159 */
[----:B-1----:R-:W-:Y:S05]  /*6cb0*/  @!P2 BRA `(.L_x_6106) ;  /* 0x000000a400a8a947 */ /* 0x002fea0003800000 */
.L_x_6105:
[----:B------:R-:W-:Y:S01]  /*6cc0*/  ULEA UR11, UR39, UR47, 0xc ;  /* 0x0000002f270b7291 */ /* 0x000fe2000f8e603f */
[----:B------:R-:W-:Y:S01]  /*6cd0*/  WARPGROUP.ARRIVE ;  /* 0x00000000000079c5 */ /* 0x000fe20000000000 */
[----:B------:R-:W-:Y:S01]  /*6ce0*/  UMOV UR7, 0x40000040 ;  /* 0x4000004000077882 */ /* 0x000fe20000000000 */
[----:B------:R-:W-:Y:S01]  /*6cf0*/  UISETP.GT.AND UP0, UPT, UR21, UR20, UPT ;  /* 0x000000141500728c */ /* 0x000fe2000bf04270 */
[----:B-1----:R-:W-:Y:S01]  /*6d00*/  @!P1 IADD3 R168, R168, 0x28c60, RZ ;  /* 0x00028c60a8a89810 */ /* 0x002fe20007ffe0ff */
[----:B------:R-:W-:Y:S01]  /*6d10*/  UIADD3 UR21, UR21, -0x1, URZ ;  /* 0xffffffff15157890 */ /* 0x000fe2000fffe03f */
[----:B------:R-:W-:Y:S01]  /*6d20*/  IMAD.MOV.U32 R8, RZ, RZ, R4 ;  /* 0x000000ffff087224 */ /* 0x000fe200078e0004 */
[----:B------:R-:W-:Y:S01]  /*6d30*/  UMOV UR6, UR11 ;  /* 0x0000000b00067c82 */ /* 0x000fe20008000000 */
[----:B------:R-:W-:Y:S01]  /*6d40*/  @!P1 PRMT R168, RZ, 0x654, R168 ;  /* 0x00000654ffa89816 */ /* 0x000fe200000000a8 */
[----:B------:R-:W-:Y:S01]  /*6d50*/  HGMMA.64x256x16.F32.BF16 R24, R152, gdesc[UR4].tnspB, R24, gsb0 ;  /* 0x43e0000498187df0 */ /* 0x000fe20008001818 */
[----:B------:R-:W-:Y:S01]  /*6d60*/  UIADD3 UR6, UR11, 0x80, URZ ;  /* 0x000000800b067890 */ /* 0x000fe2000fffe03f */
[----:B------:R-:W-:Y:S01]  /*6d70*/  PLOP3.LUT P2, PT, PT, PT, UP0, 0x80, 0x0 ;  /* 0x000000000000781c */ /* 0x000fe20003f4f008 */
[----:B------:R-:W-:Y:S01]  /*6d80*/  UMOV UR7, 0x40000040 ;  /* 0x4000004000077882 */ /* 0x000fe20000000000 */
[----:B------:R-:W-:Y:S01]  /*6d90*/  UMOV UR23, UR39 ;  /* 0x0000002700177c82 */ /* 0x000fe20008000000 */
[----:B------:R-:W-:Y:S01]  /*6da0*/  IMAD.MOV.U32 R9, RZ, RZ, R5 ;  /* 0x000000ffff097224 */ /* 0x000fe200078e0005 */
        /* <DEDUP_REMOVED lines=27> */
.L_x_6098:
[----:B------:R-:W-:-:S13]  /*6f60*/  ISETP.LE.AND P2, PT, RZ, UR21, PT ;  /* 0x00000015ff007c0c */ /* 0x000fda000bf43270 */
[----:B------:R-:W-:Y:S05]  /*6f70*/  @!P2 BRA `(.L_x_6108) ;  /* 0x0000001c0030a947 */ /* 0x000fea0003800000 */
[----:B------:R-:W-:Y:S01]  /*6f80*/  IMAD.MOV.U32 R9, RZ, RZ, R4 ;  /* 0x000000ffff097224 */ /* 0x000fe200078e0004 */
[----:B------:R-:W-:Y:S01]  /*6f90*/  MOV R14, R5 ;  /* 0x00000005000e7202 */ /* 0x000fe20000000f00 */
[----:B------:R-:W-:Y:S01]  /*6fa0*/  UMOV UR22, UR39 ;  /* 0x0000002700167c82 */ /* 0x000fe20008000000 */
[----:B------:R-:W-:Y:S01]  /*6fb0*/  ULDC UR23, c[0x0][0x9d8] ;  /* 0x0002760000177ab9 */ /* 0x000fe20000000800 */
[----:B------:R-:W-:-:S05]  /*6fc0*/  ULDC UR20, c[0x0][0x988] ;  /* 0x0002620000147ab9 */ /* 0x000fca0000000800 */
.L_x_6117:
[----:B------:R-:W-:-:S04]  /*6fd0*/  UIADD3 UR39, UR22, 0x1, URZ ;  /* 0x0000000116277890 */ /* 0x000fc8000fffe03f */
[----:B------:R-:W-:-:S04]  /*6fe0*/  UISETP.NE.AND UP0, UPT, UR39, 0x2, UPT ;  /* 0x000000022700788c */ /* 0x000fc8000bf05270 */
[----:B------:R-:W-:Y:S02]  /*6ff0*/  USEL UR6, URZ, 0x1, UP0 ;  /* 0x000000013f067887 */ /* 0x000fe40008000000 */
[----:B------:R-:W-:Y:S02]  /*7000*/  USEL UR39, UR39, URZ, UP0 ;  /* 0x0000003f27277287 */ /* 0x000fe40008000000 */
[----:B------:R-:W-:Y:S01]  /*7010*/  ULOP3.LUT UR38, UR38, UR6, URZ, 0x3c, !UPT ;  /* 0x0000000626267292 */ /* 0x000fe2000f8e3c3f */
[----:B-1-3--:R-:W-:Y:S11]  /*7020*/  @!P0 BRA `(.L_x_6109) ;  /* 0x0000000000048947 */ /* 0x00aff60003800000 */
[----:B------:R-:W-:Y:S01]  /*7030*/  BPT.TRAP 0x1 ;  /* 0x000000040000795c */ /* 0x000fe20000300000 */
.L_x_6109:
[----:B------:R-:W-:Y:S01]  /*7040*/  ULEA UR24, UR39, UR40, 0x3 ;  /* 0x0000002827187291 */ /* 0x000fe2000f8e183f */
[----:B01----:R-:W-:-:S05]  /*7050*/  IMAD.U32 R7, RZ, RZ, UR38 ;  /* 0x00000026ff077e24 */ /* 0x003fca000f8e00ff */
[----:B------:R-:W-:-:S04]  /*7060*/  SHF.L.U32 R7, R7, 0x1f, RZ ;  /* 0x0000001f07077819 */ /* 0x000fc800000006ff */
[----:B------:R0:W1:Y:S01]  /*7070*/  SYNCS.PHASECHK.TRANS64.TRYWAIT P2, [UR24+0x28c30], R7 ;  /* 0x028c3007ff0075a7 */ /* 0x0000620008040158 */
[----:B------:R-:W-:Y:S05]  /*7080*/  @!P0 BRA `(.L_x_6110) ;  /* 0x0000000000048947 */ /* 0x000fea0003800000 */
[----:B------:R-:W-:Y:S01]  /*7090*/  BPT.TRAP 0x1 ;  /* 0x000000040000795c */ /* 0x000fe20000300000 */
.L_x_6110:
[----:B-1----:R-:W-:Y:S05]  /*70a0*/  @P2 BRA `(.L_x_6111) ;  /* 0x0000000000082947 */ /* 0x002fea0003800000 */
[----:B------:R-:W1:Y:S02]  /*70b0*/  SYNCS.PHASECHK.TRANS64.TRYWAIT P2, [UR24+0x28c30], R7 ;  /* 0x028c3007ff0075a7 */ /* 0x000e640008040158 */
[----:B-1----:R-:W-:Y:S05]  /*70c0*/  @!P2 BRA `(.L_x_6112) ;  /* 0x000000a000b8a947 */ /* 0x002fea0003800000 */
.L_x_6111:
        /* <DEDUP_REMOVED lines=23> */
[----:B-1----:R-:W-:Y:S01]  /*7240*/  FMUL.FTZ R4, R153, UR23 ;  /* 0x0000001799047c20 */ /* 0x002fe20008410000 */
        /* <DEDUP_REMOVED lines=58> */
[----:B------:R-:W-:Y:S01]  /*75f0*/  FMUL.FTZ R168, R171, UR23 ;  /* 0x00000017aba87c20 */ /* 0x000fe20008410000 */
[----:B------:R-:W-:-:S05]  /*7600*/  FMUL.FTZ R171, R175, UR23 ;  /* 0x00000017afab7c20 */ /* 0x000fca0008410000 */
[----:B------:R-:W3:Y:S01]  /*7610*/  MUFU.TANH R10, R10 ;  /* 0x0000000a000a7308 */ /* 0x000ee20000002400 */
[----:B-1----:R-:W-:-:S05]  /*7620*/  FMNMX.FTZ R5, R164, R5, !PT ;  /* 0x00000005a4057209 */ /* 0x002fca0007810000 */
[----:B------:R-:W1:Y:S02]  /*7630*/  SHFL.BFLY PT, R172, R5, 0x2, 0x1f ;  /* 0x0c401f0005ac7f89 */ /* 0x000e6400000e0000 */
[----:B------:R-:W4:Y:S08]  /*7640*/  MUFU.TANH R11, R11 ;  /* 0x0000000b000b7308 */ /* 0x000f300000002400 */
[----:B------:R-:W5:Y:S08]  /*7650*/  MUFU.TANH R12, R12 ;  /* 0x0000000c000c7308 */ /* 0x000f700000002400 */
[----:B------:R-:W0:Y:S01]  /*7660*/  MUFU.TANH R162, R162 ;  /* 0x000000a200a27308 */ /* 0x000e220000002400 */
[----:B-1----:R-:W-:Y:S01]  /*7670*/  FMNMX.FTZ R177, R5, R172, !PT ;  /* 0x000000ac05b17209 */ /* 0x002fe20007810000 */
[----:B------:R-:W-:Y:S01]  /*7680*/  FMUL.FTZ R172, R179, UR23 ;  /* 0x00000017b3ac7c20 */ /* 0x000fe20008410000 */
[----:B--2---:R-:W-:-:S05]  /*7690*/  FMNMX.FTZ R5, R8, R9, !PT ;  /* 0x0000000908057209 */ /* 0x004fca0007810000 */
[----:B------:R-:W1:Y:S01]  /*76a0*/  MUFU.TANH R163, R163 ;  /* 0x000000a300a37308 */ /* 0x000e620000002400 */
[----:B------:R-:W2:Y:S01]  /*76b0*/  SHFL.BFLY PT, R180, R177, 0x1, 0x1f ;  /* 0x0c201f00b1b47f89 */ /* 0x000ea200000e0000 */
[----:B---3--:R-:W-:-:S04]  /*76c0*/  FMNMX.FTZ R174, R10, R5, !PT ;  /* 0x000000050aae7209 */ /* 0x008fc80007810000 */
[----:B----4-:R-:W-:Y:S02]  /*76d0*/  FMNMX.FTZ R5, R11, R174, !PT ;  /* 0x000000ae0b057209 */ /* 0x010fe40007810000 */
[----:B------:R-:W3:Y:S01]  /*76e0*/  MUFU.TANH R165, R165 ;  /* 0x000000a500a57308 */ /* 0x000ee20000002400 */
[----:B------:R-:W-:Y:S01]  /*76f0*/  FMUL.FTZ R174, R183, UR23 ;  /* 0x00000017b7ae7c20 */ /* 0x000fe20008410000 */
[----:B-----5:R-:W-:-:S04]  /*7700*/  FMNMX.FTZ R5, R12, R5, !PT ;  /* 0x000000050c057209 */ /* 0x020fc80007810000 */
[----:B0-----:R-:W-:Y:S02]  /*7710*/  FMNMX.FTZ R176, R162, R5, !PT ;  /* 0x00000005a2b07209 */ /* 0x001fe40007810000 */
[----:B------:R-:W0:Y:S02]  /*7720*/  MUFU.TANH R166, R166 ;  /* 0x000000a600a67308 */ /* 0x000e240000002400 */
[----:B-1----:R-:W-:-:S06]  /*7730*/  FMNMX.FTZ R176, R163, R176, !PT ;  /* 0x000000b0a3b07209 */ /* 0x002fcc0007810000 */
[----:B------:R-:W1:Y:S01]  /*7740*/  MUFU.TANH R167, R167 ;  /* 0x000000a700a77308 */ /* 0x000e620000002400 */
[----:B---3--:R-:W-:Y:S02]  /*7750*/  FMNMX.FTZ R175, R165, R176, !PT ;  /* 0x000000b0a5af7209 */ /* 0x008fe40007810000 */
[----:B--2---:R-:W-:-:S05]  /*7760*/  FMNMX.FTZ R5, R177, R180, !PT ;  /* 0x000000b4b1057209 */ /* 0x004fca0007810000 */
[----:B------:R-:W2:Y:S01]  /*7770*/  MUFU.TANH R168, R168 ;  /* 0x000000a800a87308 */ /* 0x000ea20000002400 */
[----:B0-----:R-:W-:Y:S01]  /*7780*/  FMNMX.FTZ R176, R166, R175, !PT ;  /* 0x000000afa6b07209 */ /* 0x001fe20007810000 */
[C---:B------:R-:W-:Y:S01]  /*7790*/  FMUL.FTZ R194, R5.reuse, UR10 ;  /* 0x0000000a05c27c20 */ /* 0x040fe20008410000 */
[----:B------:R-:W-:-:S03]  /*77a0*/  FADD.FTZ R14, -R5, R14 ;  /* 0x0000000e050e7221 */ /* 0x000fc60000010100 */
[--C-:B------:R-:W-:Y:S01]  /*77b0*/  FFMA.FTZ R177, R4, UR10, -R194.reuse ;  /* 0x0000000a04b17c23 */ /* 0x100fe200080108c2 */
[--C-:B------:R-:W-:Y:S01]  /*77c0*/  FFMA.FTZ R178, R152, UR10, -R194.reuse ;  /* 0x0000000a98b27c23 */ /* 0x100fe200080108c2 */
[----:B------:R-:W0:Y:S01]  /*77d0*/  MUFU.TANH R169, R169 ;  /* 0x000000a900a97308 */ /* 0x000e220000002400 */
[----:B-1----:R-:W-:Y:S01]  /*77e0*/  FMNMX.FTZ R175, R167, R176, !PT ;  /* 0x000000b0a7af7209 */ /* 0x002fe20007810000 */
[----:B------:R-:W-:Y:S01]  /*77f0*/  FMUL.FTZ R14, R14, UR10 ;  /* 0x0000000a0e0e7c20 */ /* 0x000fe20008410000 */
        /* <DEDUP_REMOVED lines=19> */
[----:B-1----:R-:W-:-:S07]  /*7930*/  FMNMX.FTZ R175, R171, R176, !PT ;  /* 0x000000b0abaf7209 */ /* 0x002fce0007810000 */
[----:B------:R-:W1:Y:S01]  /*7940*/  MUFU.TANH R173, R173 ;  /* 0x000000ad00ad7308 */ /* 0x000e620000002400 */
[----:B--2---:R-:W-:-:S07]  /*7950*/  FMNMX.FTZ R175, R170, R175, !PT ;  /* 0x000000afaaaf7209 */ /* 0x004fce0007810000 */
[----:B------:R-:W2:Y:S01]  /*7960*/  MUFU.TANH R174, R174 ;  /* 0x000000ae00ae7308 */ /* 0x000ea20000002400 */
[----:B0-----:R-:W-:-:S07]  /*7970*/  FMNMX.FTZ R4, R172, R175, !PT ;  /* 0x000000afac047209 */ /* 0x001fce0007810000 */
[----:B------:R-:W0:Y:S01]  /*7980*/  MUFU.EX2 R14, R14 ;  /* 0x0000000e000e7308 */ /* 0x000e220000000800 */
[----:B-1----:R-:W-:-:S07]  /*7990*/  FMNMX.FTZ R175, R173, R4, !PT ;  /* 0x00000004adaf7209 */ /* 0x002fce0007810000 */
[----:B------:R-:W1:Y:S01]  /*79a0*/  MUFU.EX2 R13, R13 ;  /* 0x0000000d000d7308 */ /* 0x000e620000000800 */
[----:B--2---:R-:W-:-:S05]  /*79b0*/  FMNMX.FTZ R175, R174, R175, !PT ;  /* 0x000000afaeaf7209 */ /* 0x004fca0007810000 */
[----:B------:R-:W2:Y:S02]  /*79c0*/  SHFL.BFLY PT, R4, R175, 0x2, 0x1f ;  /* 0x0c401f00af047f89 */ /* 0x000ea400000e0000 */
[----:B------:R3:W4:Y:S01]  /*79d0*/  MUFU.EX2 R176, R177 ;  /* 0x000000b100b07308 */ /* 0x0007220000000800 */
[-C--:B0-----:R-:W-:Y:S01]  /*79e0*/  FMUL.FTZ R24, R24, R14.reuse ;  /* 0x0000000e18187220 */ /* 0x081fe20000410000 */
        /* <DEDUP_REMOVED lines=8> */
[----:B---3--:R-:W-:-:S02]  /*7a70*/  IMAD.MOV R177, RZ, RZ, -R18 ;  /* 0x000000ffffb17224 */ /* 0x008fc400078e0a12 */
[-C--:B------:R-:W-:Y:S01]  /*7a80*/  FMUL.FTZ R37, R37, R14.reuse ;  /* 0x0000000e25257220 */ /* 0x080fe20000410000 */
[-C--:B------:R-:W-:Y:S01]  /*7a90*/  FMUL.FTZ R40, R40, R14.reuse ;  /* 0x0000000e28287220 */ /* 0x080fe20000410000 */
[-C--:B------:R-:W-:Y:S01]  /*7aa0*/  FMUL.FTZ R41, R41, R14.reuse ;  /* 0x0000000e29297220 */ /* 0x080fe20000410000 */
[-C--:B------:R-:W-:Y:S01]  /*7ab0*/  FMUL.FTZ R44, R44, R14.reuse ;  /* 0x0000000e2c2c7220 */ /* 0x080fe20000410000 */
[----:B------:R-:W-:Y:S01]  /*7ac0*/  ISETP.NE.AND P2, PT, R16, R177, PT ;  /* 0x000000b11000720c */ /* 0x000fe20003f45270 */
        /* <DEDUP_REMOVED lines=47> */
[----:B------:R-:W-:Y:S01]  /*7dc0*/  FFMA.FTZ R175, R10, UR10, -R179 ;  /* 0x0000000a0aaf7c23 */ /* 0x000fe200080108b3 */
[----:B------:R-:W-:-:S02]  /*7dd0*/  IMAD.U32 R168, RZ, RZ, UR24 ;  /* 0x00000018ffa87e24 */ /* 0x000fc4000f8e00ff */
[--C-:B------:R-:W-:Y:S01]  /*7de0*/  FFMA.FTZ R10, R11, UR10, -R179.reuse ;  /* 0x0000000a0b0a7c23 */ /* 0x100fe200080108b3 */
[----:B------:R-:W-:Y:S01]  /*7df0*/  MUFU.EX2 R9, R9 ;  /* 0x0000000900097308 */ /* 0x000fe20000000800 */
[--C-:B------:R-:W-:Y:S01]  /*7e00*/  FFMA.FTZ R11, R12, UR10, -R179.reuse ;  /* 0x0000000a0c0b7c23 */ /* 0x100fe200080108b3 */
[----:B------:R-:W-:Y:S02]  /*7e10*/  @!P1 VIADD R152, R168, 0x28c40 ;  /* 0x00028c40a8989836 */ /* 0x000fe40000000000 */
[--C-:B------:R-:W-:Y:S01]  /*7e20*/  FFMA.FTZ R12, R162, UR10, -R179.reuse ;  /* 0x0000000aa20c7c23 */ /* 0x100fe200080108b3 */
[--C-:B------:R-:W-:Y:S01]  /*7e30*/  FFMA.FTZ R163, R163, UR10, -R179.reuse ;  /* 0x0000000aa3a37c23 */ /* 0x100fe200080108b3 */
[--C-:B------:R-:W-:Y:S01]  /*7e40*/  FFMA.FTZ R165, R165, UR10, -R179.reuse ;  /* 0x0000000aa5a57c23 */ /* 0x100fe200080108b3 */
[--C-:B------:R-:W-:Y:S01]  /*7e50*/  FFMA.FTZ R196, R166, UR10, -R179.reuse ;  /* 0x0000000aa6c47c23 */ /* 0x100fe200080108b3 */
[----:B------:R-:W-:Y:S01]  /*7e60*/  @!P1 PRMT R152, RZ, 0x654, R152 ;  /* 0x00000654ff989816 */ /* 0x000fe20000000098 */
[----:B------:R-:W1:Y:S01]  /*7e70*/  MUFU.EX2 R8, R8 ;  /* 0x0000000800087308 */ /* 0x000e620000000800 */
[--C-:B------:R-:W-:Y:S01]  /*7e80*/  FFMA.FTZ R167, R167, UR10, -R179.reuse ;  /* 0x0000000aa7a77c23 */ /* 0x100fe200080108b3 */
[--C-:B------:R-:W-:Y:S01]  /*7e90*/  FFMA.FTZ R200, R171, UR10, -R179.reuse ;  /* 0x0000000aabc87c23 */ /* 0x100fe200080108b3 */
[----:B------:R4:W-:Y:S01]  /*7ea0*/  @!P1 SYNCS.ARRIVE.TRANS64.RED.A1T0 RZ, [R152+URZ], RZ ;  /* 0x000000ff98ff99a7 */ /* 0x0009e2000810043f */
[----:B------:R-:W-:Y:S01]  /*7eb0*/  MOV R171, UR22 ;  /* 0x0000001600ab7c02 */ /* 0x000fe20008000f00 */
[--C-:B------:R-:W-:Y:S01]  /*7ec0*/  FFMA.FTZ R169, R169, UR10, -R179.reuse ;  /* 0x0000000aa9a97c23 */ /* 0x100fe200080108b3 */
[--C-:B------:R-:W-:Y:S01]  /*7ed0*/  FFMA.FTZ R170, R170, UR10, -R179.reuse ;  /* 0x0000000aaaaa7c23 */ /* 0x100fe200080108b3 */
[----:B------:R-:W-:Y:S01]  /*7ee0*/  FFMA.FTZ R173, R173, UR10, -R179 ;  /* 0x0000000aadad7c23 */ /* 0x000fe200080108b3 */
[----:B------:R-:W2:Y:S01]  /*7ef0*/  MUFU.EX2 R175, R175 ;  /* 0x000000af00af7308 */ /* 0x000ea20000000800 */
[----:B------:R-:W-:-:S02]  /*7f00*/  @!P2 IMAD R154, R171, 0x40, R2 ;  /* 0x00000040ab9aa824 */ /* 0x000fc400078e0202 */
[----:B------:R-:W-:Y:S01]  /*7f10*/  FFMA.FTZ R174, R174, UR10, -R179 ;  /* 0x0000000aaeae7c23 */ /* 0x000fe200080108b3 */
[----:B----4-:R-:W-:Y:S01]  /*7f20*/  FADD.FTZ R152, R176, R3 ;  /* 0x00000003b0987221 */ /* 0x010fe20000010000 */
[----:B------:R-:W-:Y:S01]  /*7f30*/  FFMA.FTZ R172, R172, UR10, -R179 ;  /* 0x0000000aacac7c23 */ /* 0x000fe200080108b3 */
[----:B------:R-:W-:Y:S01]  /*7f40*/  FMUL.FTZ R112, R112, R14 ;  /* 0x0000000e70707220 */ /* 0x000fe20000410000 */
[----:B------:R-:W-:Y:S01]  /*7f50*/  @!P2 LEA R154, R154, UR40, 0x2 ;  /* 0x000000289a9aac11 */ /* 0x000fe2000f8e10ff */
[----:B0-----:R-:W-:Y:S01]  /*7f60*/  FADD.FTZ R3, R15, R152 ;  /* 0x000000980f037221 */ /* 0x001fe20000010000 */
[----:B------:R-:W0:Y:S01]  /*7f70*/  MUFU.EX2 R10, R10 ;  /* 0x0000000a000a7308 */ /* 0x000e220000000800 */
[----:B-1----:R-:W-:Y:S01]  /*7f80*/  FFMA.FTZ R6, R9, R6, R8 ;  /* 0x0000000609067223 */ /* 0x002fe20000010008 */
[-C--:B------:R-:W-:Y:S01]  /*7f90*/  FMUL.FTZ R113, R113, R14.reuse ;  /* 0x0000000e71717220 */ /* 0x080fe20000410000 */
[----:B------:R-:W-:Y:S01]  /*7fa0*/  FADD.FTZ R152, R20, R3 ;  /* 0x0000000314987221 */ /* 0x000fe20000010000 */
[----:B------:R-:W-:Y:S01]  /*7fb0*/  @!P2 STS [R154+0x28800], R14 ;  /* 0x0288000e9a00a388 */ /* 0x000fe20000000800 */
[-C--:B------:R-:W-:Y:S01]  /*7fc0*/  FMUL.FTZ R116, R116, R14.reuse ;  /* 0x0000000e74747220 */ /* 0x080fe20000410000 */
[-C--:B------:R-:W-:Y:S01]  /*7fd0*/  FMUL.FTZ R117, R117, R14.reuse ;  /* 0x0000000e75757220 */ /* 0x080fe20000410000 */
[----:B------:R-:W-:Y:S01]  /*7fe0*/  FADD.FTZ R177, R21, R152 ;  /* 0x0000009815b17221 */ /* 0x000fe20000010000 */
[----:B------:R-:W1:Y:S01]  /*7ff0*/  MUFU.EX2 R11, R11 ;  /* 0x0000000b000b7308 */ /* 0x000e620000000800 */
[----:B--2---:R-:W-:Y:S01]  /*8000*/  FADD.FTZ R3, R175, R6 ;  /* 0x00000006af037221 */ /* 0x004fe20000010000 */
[----:B------:R2:W-:Y:S01]  /*8010*/  @!P2 STS [R154+0x28820], R9 ;  /* 0x028820099a00a388 */ /* 0x0005e20000000800 */
[----:B------:R-:W-:Y:S01]  /*8020*/  FADD.FTZ R152, R178, R177 ;  /* 0x000000b1b2987221 */ /* 0x000fe20000010000 */
[-C--:B------:R-:W-:Y:S01]  /*8030*/  FMUL.FTZ R120, R120, R14.reuse ;  /* 0x0000000e78787220 */ /* 0x080fe20000410000 */
[-C--:B------:R-:W-:Y:S01]  /*8040*/  FMUL.FTZ R121, R121, R14.reuse ;  /* 0x0000000e79797220 */ /* 0x080fe20000410000 */
[-C--:B------:R-:W-:Y:S01]  /*8050*/  FMUL.FTZ R124, R124, R14.reuse ;  /* 0x0000000e7c7c7220 */ /* 0x080fe20000410000 */
[----:B------:R-:W-:Y:S01]  /*8060*/  FADD.FTZ R177, R153, R152 ;  /* 0x0000009899b17221 */ /* 0x000fe20000010000 */
[----:B------:R-:W3:Y:S01]  /*8070*/  MUFU.EX2 R12, R12 ;  /* 0x0000000c000c7308 */ /* 0x000ee20000000800 */
[----:B0-----:R-:W-:Y:S01]  /*8080*/  FADD.FTZ R6, R10, R3 ;  /* 0x000000030a067221 */ /* 0x001fe20000010000 */
[-C--:B------:R-:W-:Y:S01]  /*8090*/  FMUL.FTZ R125, R125, R14.reuse ;  /* 0x0000000e7d7d7220 */ /* 0x080fe20000410000 */
[----:B------:R-:W-:Y:S01]  /*80a0*/  FADD.FTZ R152, R180, R177 ;  /* 0x000000b1b4987221 */ /* 0x000fe20000010000 */
[-C--:B------:R-:W-:Y:S01]  /*80b0*/  FMUL.FTZ R128, R128, R14.reuse ;  /* 0x0000000e80807220 */ /* 0x080fe20000410000 */
[-C--:B------:R-:W-:Y:S01]  /*80c0*/  FMUL.FTZ R129, R129, R14.reuse ;  /* 0x0000000e81817220 */ /* 0x080fe20000410000 */
[-C--:B------:R-:W-:Y:S01]  /*80d0*/  FMUL.FTZ R132, R132, R14.reuse ;  /* 0x0000000e84847220 */ /* 0x080fe20000410000 */
[----:B------:R-:W-:Y:S01]  /*80e0*/  FADD.FTZ R177, R155, R152 ;  /* 0x000000989bb17221 */ /* 0x000fe20000010000 */
        /* <DEDUP_REMOVED lines=9> */
[----:B---3--:R-:W-:Y:S01]  /*8180*/  FADD.FTZ R6, R12, R3 ;  /* 0x000000030c067221 */ /* 0x008fe20000010000 */
[-C--:B------:R-:W-:Y:S01]  /*8190*/  FMUL.FTZ R145, R145, R14.reuse ;  /* 0x0000000e91917220 */ /* 0x080fe20000410000 */
[-C--:B------:R-:W-:Y:S01]  /*81a0*/  FMUL.FTZ R148, R148, R14.reuse ;  /* 0x0000000e94947220 */ /* 0x080fe20000410000 */
[----:B------:R-:W-:Y:S01]  /*81b0*/  FMUL.FTZ R149, R149, R14 ;  /* 0x0000000e95957220 */ /* 0x000fe20000410000 */
[----:B------:R-:W-:Y:S01]  /*81c0*/  F2FP.BF16.F32.PACK_AB R158, R180, R153 ;  /* 0x00000099b49e723e */ /* 0x000fe200000010ff */
[----:B------:R-:W-:Y:S01]  /*81d0*/  FMUL.FTZ R26, R26, R9 ;  /* 0x000000091a1a7220 */ /* 0x000fe20000410000 */
[----:B--2---:R-:W-:Y:S01]  /*81e0*/  F2FP.BF16.F32.PACK_AB R154, R20, R15 ;  /* 0x0000000f149a723e */ /* 0x004fe200000010ff */
[----:B------:R-:W2:Y:S01]  /*81f0*/  MUFU.EX2 R182, R182 ;  /* 0x000000b600b67308 */ /* 0x000ea20000000800 */
        /* <DEDUP_REMOVED lines=57> */
[----:B-1----:R-:W-:Y:S01]  /*8590*/  FADD.FTZ R6, R198, R3 ;  /* 0x00000003c6067221 */ /* 0x002fe20000010000 */
[----:B------:R1:W-:Y:S01]  /*85a0*/  STSM.16.M88.4 [R19+0x26800], R152 ;  /* 0x0268009813007844 */ /* 0x0003e20000000200 */
        /* <DEDUP_REMOVED lines=22> */
[C---:B---3--:R-:W-:Y:S01]  /*8710*/  FADD.FTZ R6, R192.reuse, R13 ;  /* 0x0000000dc0067221 */ /* 0x048fe20000010000 */
[----:B------:R-:W-:Y:S01]  /*8720*/  F2FP.BF16.F32.PACK_AB R164, R192, R159 ;  /* 0x0000009fc0a4723e */ /* 0x000fe200000010ff */
[----:B------:R-:W-:Y:S01]  /*8730*/  FMUL.FTZ R131, R131, R9 ;  /* 0x0000000983837220 */ /* 0x000fe20000410000 */
[----:B------:R-:W-:Y:S01]  /*8740*/  F2FP.BF16.F32.PACK_AB R159, R196, R165 ;  /* 0x000000a5c49f723e */ /* 0x000fe200000010ff */
[-C--:B------:R-:W-:Y:S01]  /*8750*/  FMUL.FTZ R134, R134, R9.reuse ;  /* 0x0000000986867220 */ /* 0x080fe20000410000 */
[-C--:B------:R-:W-:Y:S01]  /*8760*/  FMUL.FTZ R135, R135, R9.reuse ;  /* 0x0000000987877220 */ /* 0x080fe20000410000 */
[----:B------:R-:W-:Y:S01]  /*8770*/  FMUL.FTZ R138, R138, R9 ;  /* 0x000000098a8a7220 */ /* 0x000fe20000410000 */
[----:B------:R-:W3:Y:S01]  /*8780*/  MUFU.EX2 R170, R170 ;  /* 0x000000aa00aa7308 */ /* 0x000ee20000000800 */
[C---:B--2---:R-:W-:Y:S01]  /*8790*/  FADD.FTZ R3, R200.reuse, R3 ;  /* 0x00000003c8037221 */ /* 0x044fe20000010000 */
[----:B------:R-:W-:Y:S01]  /*87a0*/  F2FP.BF16.F32.PACK_AB R163, R200, R169 ;  /* 0x000000a9c8a3723e */ /* 0x000fe200000010ff */
[----:B------:R1:W-:Y:S01]  /*87b0*/  STSM.16.M88.4 [R184], R156 ;  /* 0x0000009cb8007844 */ /* 0x0003e20000000200 */
        /* <DEDUP_REMOVED lines=8> */
[----:B------:R-:W-:-:S04]  /*8840*/  FMUL.FTZ R151, R151, R9 ;  /* 0x0000000997977220 */ /* 0x000fc80000410000 */
[----:B------:R-:W0:Y:S01]  /*8850*/  MUFU.EX2 R171, R172 ;  /* 0x000000ac00ab7308 */ /* 0x000e220000000800 */
[----:B---3--:R-:W-:-:S07]  /*8860*/  FADD.FTZ R6, R170, R3 ;  /* 0x00000003aa067221 */ /* 0x008fce0000010000 */
[----:B------:R-:W3:Y:S01]  /*8870*/  MUFU.EX2 R173, R173 ;  /* 0x000000ad00ad7308 */ /* 0x000ee20000000800 */
[C---:B--2---:R-:W-:Y:S01]  /*8880*/  F2FP.BF16.F32.PACK_AB R166, R194.reuse, R161 ;  /* 0x000000a1c2a6723e */ /* 0x044fe200000010ff */
[----:B------:R-:W-:Y:S01]  /*8890*/  FADD.FTZ R3, R194, R13 ;  /* 0x0000000dc2037221 */ /* 0x000fe20000010000 */
[----:B------:R-:W-:-:S05]  /*88a0*/  F2FP.BF16.F32.PACK_AB R161, R198, R167 ;  /* 0x000000a7c6a1723e */ /* 0x000fca00000010ff */
[----:B------:R-:W2:Y:S01]  /*88b0*/  MUFU.EX2 R174, R174 ;  /* 0x000000ae00ae7308 */ /* 0x000ea20000000800 */
[C---:B0-----:R-:W-:Y:S01]  /*88c0*/  FADD.FTZ R6, R171.reuse, R6 ;  /* 0x00000006ab067221 */ /* 0x041fe20000010000 */
[----:B------:R-:W-:Y:S01]  /*88d0*/  F2FP.BF16.F32.PACK_AB R165, R171, R170 ;  /* 0x000000aaaba5723e */ /* 0x000fe200000010ff */
[----:B------:R1:W-:Y:S02]  /*88e0*/  STSM.16.M88.4 [R22], R160 ;  /* 0x000000a016007844 */ /* 0x0003e40000000200 */
[----:B---3--:R-:W-:Y:S01]  /*88f0*/  FADD.FTZ R11, R173, R6 ;  /* 0x00000006ad0b7221 */ /* 0x008fe20000010000 */
[----:B--2---:R-:W-:-:S03]  /*8900*/  F2FP.BF16.F32.PACK_AB R167, R174, R173 ;  /* 0x000000adaea7723e */ /* 0x004fc600000010ff */
[----:B------:R-:W-:Y:S02]  /*8910*/  FADD.FTZ R6, R174, R11 ;  /* 0x0000000bae067221 */ /* 0x000fe40000010000 */
[----:B------:R1:W-:Y:S01]  /*8920*/  STSM.16.M88.4 [R23], R164 ;  /* 0x000000a417007844 */ /* 0x0003e20000000200 */
[----:B------:R-:W-:Y:S05]  /*8930*/  @!P0 BRA `(.L_x_6113) ;  /* 0x0000000000048947 */ /* 0x000fea0003800000 */
[----:B------:R-:W-:Y:S01]  /*8940*/  BPT.TRAP 0x1 ;  /* 0x000000040000795c */ /* 0x000fe20000300000 */
.L_x_6113:
[----:B------:R0:W2:Y:S01]  /*8950*/  SYNCS.PHASECHK.TRANS64.TRYWAIT P2, [UR24+0x28c50], R7 ;  /* 0x028c5007ff0075a7 */ /* 0x0000a20008040158 */
[----:B------:R-:W-:Y:S05]  /*8960*/  @!P0 BRA `(.L_x_6114) ;  /* 0x0000000000048947 */ /* 0x000fea0003800000 */
[----:B------:R-:W-:Y:S01]  /*8970*/  BPT.TRAP 0x1 ;  /* 0x000000040000795c */ /* 0x000fe20000300000 */
.L_x_6114:
[----:B--2---:R-:W-:Y:S05]  /*8980*/  @P2 BRA `(.L_x_6115) ;  /* 0x0000000000082947 */ /* 0x004fea0003800000 */
[----:B------:R-:W2:Y:S02]  /*8990*/  SYNCS.PHASECHK.TRANS64.TRYWAIT P2, [UR24+0x28c50], R7 ;  /* 0x028c5007ff0075a7 */ /* 0x000ea40008040158 */
[----:B--2---:R-:W-:Y:S05]  /*89a0*/  @!P2 BRA `(.L_x_6116) ;  /* 0x000000880098a947 */ /* 0x004fea0003800000 */
.L_x_6115:
[----:B------:R-:W-:Y:S01]  /*89b0*/  ULEA UR11, UR39, UR47, 0xc ;  /* 0x0000002f270b7291 */ /* 0x000fe2000f8e603f */
[----:B------:R-:W-:Y:S01]  /*89c0*/  WARPGROUP.ARRIVE ;  /* 0x00000000000079c5 */ /* 0x000fe20000000000 */
[----:B------:R-:W-:Y:S01]  /*89d0*/  UMOV UR7, 0x40000040 ;  /* 0x4000004000077882 */ /* 0x000fe20000000000 */
[----:B------:R-:W-:Y:S01]  /*89e0*/  ISETP.LT.AND P2, PT, RZ, UR21, PT ;  /* 0x00000015ff007c0c */ /* 0x000fe2000bf41270 */
[----:B--2---:R-:W-:Y:S01]  /*89f0*/  @!P1 VIADD R168, R168, 0x28c60 ;  /* 0x00028c60a8a89836 */ /* 0x004fe20000000000 */
[----:B------:R-:W-:Y:S01]  /*8a00*/  UIADD3 UR21, UR21, -0x1, URZ ;  /* 0xffffffff15157890 */ /* 0x000fe2000fffe03f */
[----:B------:R-:W-:Y:S01]  /*8a10*/  MOV R9, R4 ;  /* 0x0000000400097202 */ /* 0x000fe20000000f00 */
        /* <DEDUP_REMOVED lines=34> */
.L_x_6108:
[----:B------:R-:W4:Y:S01]  /*8c40*/  SHFL.BFLY PT, R0, R3, 0x2, 0x1f ;  /* 0x0c401f0003007f89 */ /* 0x000f2200000e0000 */
[----:B------:R-:W-:Y:S01]  /*8c50*/  IMAD.U32 R12, RZ, RZ, UR10 ;  /* 0x0000000aff0c7e24 */ /* 0x000fe2000f8e00ff */
[----:B------:R-:W-:Y:S01]  /*8c60*/  UIADD3 UR37, UR37, 0x1, URZ ;  /* 0x0000000125257890 */ /* 0x000fe2000fffe03f */
[----:B------:R-:W-:Y:S01]  /*8c70*/  IMAD.U32 R20, RZ, RZ, UR10 ;  /* 0x0000000aff147e24 */ /* 0x000fe2000f8e00ff */
[----:B------:R-:W5:Y:S01]  /*8c80*/  SHFL.BFLY PT, R9, R6, 0x2, 0x1f ;  /* 0x0c401f0006097f89 */ /* 0x000f6200000e0000 */
[----:B------:R-:W-:Y:S08]  /*8c90*/  BAR.ARV 0x8, 0xa0 ;  /* 0x0202800000007b1d */ /* 0x000ff00000002000 */
[----:B------:R-:W-:Y:S01]  /*8ca0*/  BAR.SYNC.DEFER_BLOCKING 0xf, 0x100 ;  /* 0x03c4000000007b1d */ /* 0x000fe20000010000 */
[----:B----4-:R-:W-:Y:S01]  /*8cb0*/  FADD.FTZ R0, R0, R3 ;  /* 0x0000000300007221 */ /* 0x010fe20000010000 */
[----:B------:R-:W-:Y:S01]  /*8cc0*/  IMAD.U32 R3, RZ, RZ, UR39 ;  /* 0x00000027ff037e24 */ /* 0x000fe2000f8e00ff */
[----:B------:R-:W-:Y:S01]  /*8cd0*/  UIADD3 UR39, UR39, 0x1, URZ ;  /* 0x0000000127277890 */ /* 0x000fe2000fffe03f */
[----:B-----5:R-:W-:-:S02]  /*8ce0*/  FADD.FTZ R9, R9, R6 ;  /* 0x0000000609097221 */ /* 0x020fc40000010000 */
[----:B01----:R-:W0:Y:S01]  /*8cf0*/  SHFL.BFLY PT, R7, R0, 0x1, 0x1f ;  /* 0x0c201f0000077f89 */ /* 0x003e2200000e0000 */
[----:B------:R-:W-:-:S03]  /*8d00*/  UISETP.NE.AND UP0, UPT, UR39, 0x2, UPT ;  /* 0x000000022700788c */ /* 0x000fc6000bf05270 */
[----:B------:R-:W1:Y:S01]  /*8d10*/  SHFL.BFLY PT, R8, R9, 0x1, 0x1f ;  /* 0x0c201f0009087f89 */ /* 0x000e6200000e0000 */
        /* <DEDUP_REMOVED lines=8> */
[----:B------:R-:W-:Y:S02]  /*8da0*/  CS2R R6, SRZ ;  /* 0x0000000000067805 */ /* 0x000fe4000001ff00 */
[----:B------:R-:W-:-:S07]  /*8db0*/  FSETP.NE.FTZ.AND P2, PT, R14, RZ, PT ;  /* 0x000000ff0e00720b */ /* 0x000fce0003f55000 */
[----:B------:R-:W0:Y:S01]  /*8dc0*/  @P1 MUFU.RCP R7, R13 ;  /* 0x0000000d00071308 */ /* 0x000e220000001000 */
[----:B------:R-:W-:Y:S01]  /*8dd0*/  @P1 FMUL.FTZ R12, R12, 0.69314718246459960938 ;  /* 0x3f3172180c0c1820 */ /* 0x000fe20000410000 */
[----:B------:R-:W-:-:S04]  /*8de0*/  @!P0 LEA R0, R3, R2, 0x6 ;  /* 0x0000000203008211 */ /* 0x000fc800078e30ff */
[----:B------:R-:W-:Y:S01]  /*8df0*/  @P2 FMUL.FTZ R20, R20, 0.69314718246459960938 ;  /* 0x3f31721814142820 */ /* 0x000fe20000410000 */
[----:B------:R-:W-:Y:S02]  /*8e00*/  MOV R3, 0xff800000 ;  /* 0xff80000000037802 */ /* 0x000fe40000000f00 */
[----:B------:R-:W-:Y:S01]  /*8e10*/  @!P0 LEA R9, R0, UR40, 0x2 ;  /* 0x0000002800098c11 */ /* 0x000fe2000f8e10ff */
[----:B------:R-:W-:Y:S01]  /*8e20*/  @P2 MUFU.RCP R6, R14 ;  /* 0x0000000e00062308 */ /* 0x000fe20000001000 */
[----:B------:R-:W-:-:S07]  /*8e30*/  IMAD.MOV.U32 R0, RZ, RZ, -0x800000 ;  /* 0xff800000ff007424 */ /* 0x000fce00078e00ff */
[----:B------:R-:W1:Y:S01]  /*8e40*/  @P1 MUFU.LG2 R13, R13 ;  /* 0x0000000d000d1308 */ /* 0x000e620000000c00 */
        /* <DEDUP_REMOVED lines=65> */
[----:B-1----:R-:W-:Y:S01]  /*9260*/  @P1 FMUL.FTZ R13, R13, 0.69314718246459960938 ;  /* 0x3f3172180d0d1820 */ /* 0x002fe20000410000 */
        /* <DEDUP_REMOVED lines=50> */
[-C--:B--23--:R-:W-:Y:S01]  /*9590*/  FMUL.FTZ R168, R118, R6.reuse ;  /* 0x0000000676a87220 */ /* 0x08cfe20000410000 */
        /* <DEDUP_REMOVED lines=20> */
.L_x_6079:
[----:B------:R-:W0:Y:S08]  /*96e0*/  S2UR UR4, SR_CgaCtaId ;  /* 0x00000000000479c3 */ /* 0x000e300000008800 */
[----:B------:R-:W-:Y:S06]  /*96f0*/  BAR.SYNC.DEFER_BLOCKING 0x5, 0x120 ;  /* 0x0144800000007b1d */ /* 0x000fec0000010000 */
[----:B------:R-:W-:Y:S01]  /*9700*/  UMOV UR40, 0x400 ;  /* 0x0000040000287882 */ /* 0x000fe20000000000 */
[----:B------:R-:W-:Y:S01]  /*9710*/  BSSY B0, `(.L_x_6118) ;  /* 0x0000291000007945 */ /* 0x000fe20003800000 */
[----:B0-----:R-:W-:-:S09]  /*9720*/  ULEA UR40, UR4, UR40, 0x18 ;  /* 0x0000002804287291 */ /* 0x001fd2000f8ec03f */
[----:B------:R-:W0:Y:S02]  /*9730*/  LDS.128 R4, [UR40+0x28cd0] ;  /* 0x028cd028ff047984 */ /* 0x000e240008000c00 */
[----:B0-----:R-:W-:Y:S02]  /*9740*/  R2UR UR52, R5 ;  /* 0x00000000053472ca */ /* 0x001fe400000e0000 */
[----:B------:R-:W-:Y:S01]  /*9750*/  R2UR UR5, R6 ;  /* 0x00000000060572ca */ /* 0x000fe200000e0000 */
        /* <DEDUP_REMOVED lines=10> */
[----:B------:R-:W-:Y:S01]  /*9800*/  F2FP.BF16.F32.PACK_AB R8, R8, R161 ;  /* 0x000000a10808723e */ /* 0x000fe200000010ff */
[----:B------:R-:W-:Y:S01]  /*9810*/  UISETP.NE.U32.AND UP0, UPT, UR8, URZ, UPT ;  /* 0x0000003f0800728c */ /* 0x000fe2000bf05070 */
[----:B------:R-:W-:-:S02]  /*9820*/  F2FP.BF16.F32.PACK_AB R11, R31, R11 ;  /* 0x0000000b1f0b723e */ /* 0x000fc400000010ff */
[----:B------:R-:W-:Y:S01]  /*9830*/  F2FP.BF16.F32.PACK_AB R33, R35, R34 ;  /* 0x000000222321723e */ /* 0x000fe200000010ff */
[----:B------:R-:W-:Y:S01]  /*9840*/  UISETP.NE.AND.EX UP0, UPT, UR9, URZ, UPT, UP0 ;  /* 0x0000003f0900728c */ /* 0x000fe2000bf05300 */
[----:B------:R-:W-:Y:S02]  /*9850*/  F2FP.BF16.F32.PACK_AB R40, R41, R40 ;  /* 0x000000282928723e */ /* 0x000fe400000010ff */
[----:B------:R-:W-:Y:S02]  /*9860*/  F2FP.BF16.F32.PACK_AB R34, R37, R36 ;  /* 0x000000242522723e */ /* 0x000fe400000010ff */
[----:B------:R-:W-:Y:S02]  /*9870*/  F2FP.BF16.F32.PACK_AB R35, R39, R38 ;  /* 0x000000262723723e */ /* 0x000fe400000010ff */
[----:B------:R-:W-:Y:S02]  /*9880*/  F2FP.BF16.F32.PACK_AB R41, R43, R42 ;  /* 0x0000002a2b29723e */ /* 0x000fe400000010ff */
        /* <DEDUP_REMOVED lines=13> */
[----:B------:R-:W-:Y:S01]  /*9960*/  F2FP.BF16.F32.PACK_AB R51, R55, R54 ;  /* 0x000000363733723e */ /* 0x000fe200000010ff */
[----:B------:R-:W-:Y:S01]  /*9970*/  UIADD3 UR4, UP2, UR10, UR6, URZ ;  /* 0x000000060a047290 */ /* 0x000fe2000ff5e03f */
[C---:B------:R-:W-:Y:S01]  /*9980*/  IADD3 R177, P0, R122.reuse, 0x40, RZ ;  /* 0x000000407ab17810 */ /* 0x040fe20007f1e0ff */
[----:B------:R-:W-:Y:S01]  /*9990*/  UISETP.NE.AND.EX UP1, UPT, UR7, URZ, UPT, UP1 ;  /* 0x0000003f0700728c */ /* 0x000fe2000bf25310 */
[----:B------:R-:W-:Y:S01]  /*99a0*/  IADD3 R183, P6, R122, 0x2020, RZ ;  /* 0x000020207ab77810 */ /* 0x000fe20007fde0ff */
[----:B------:R-:W-:Y:S01]  /*99b0*/  @UP0 UIADD3 UR6, UP3, UR10, UR8, URZ ;  /* 0x000000080a060290 */ /* 0x000fe2000ff7e03f */
[----:B------:R-:W-:Y:S01]  /*99c0*/  LOP3.LUT R6, R177, 0x380, RZ, 0xc0, !PT ;  /* 0x00000380b1067812 */ /* 0x000fe200078ec0ff */
[----:B------:R-:W-:Y:S01]  /*99d0*/  UIADD3.X UR8, UR11, UR7, URZ, UP2, !UPT ;  /* 0x000000070b087290 */ /* 0x000fe200097fe43f */
[----:B------:R-:W-:Y:S01]  /*99e0*/  IADD3.X R13, RZ, R123, RZ, P0, !PT ;  /* 0x0000007bff0d7210 */ /* 0x000fe200007fe4ff */
[----:B------:R-:W-:Y:S01]  /*99f0*/  IMAD.X R25, RZ, RZ, R123, P6 ;  /* 0x000000ffff197224 */ /* 0x000fe200030e067b */
[----:B------:R-:W-:Y:S01]  /*9a00*/  SHF.R.U64 R6, R6, 0x3, RZ ;  /* 0x0000000306067819 */ /* 0x000fe200000012ff */
[----:B------:R-:W-:Y:S01]  /*9a10*/  @UP0 UIADD3.X UR7, UR11, UR9, URZ, UP3, !UPT ;  /* 0x000000090b070290 */ /* 0x000fe20009ffe43f */
[----:B------:R-:W-:-:S02]  /*9a20*/  IADD3 R175, P1, R122, 0x20, RZ ;  /* 0x000000207aaf7810 */ /* 0x000fc40007f3e0ff */
[----:B------:R-:W-:Y:S02]  /*9a30*/  LOP3.LUT R12, R6, R177, RZ, 0x3c, !PT ;  /* 0x000000b1060c7212 */ /* 0x000fe400078e3cff */
[----:B------:R-:W-:Y:S01]  /*9a40*/  LOP3.LUT R6, R183, 0x380, RZ, 0xc0, !PT ;  /* 0x00000380b7067812 */ /* 0x000fe200078ec0ff */
[--C-:B------:R-:W-:Y:S01]  /*9a50*/  IMAD.X R5, RZ, RZ, R123.reuse, P1 ;  /* 0x000000ffff057224 */ /* 0x100fe200008e067b */
[----:B------:R-:W-:Y:S02]  /*9a60*/  IADD3 R197, P0, R122, 0x4020, RZ ;  /* 0x000040207ac57810 */ /* 0x000fe40007f1e0ff */
[----:B------:R-:W-:Y:S02]  /*9a70*/  SHF.R.U64 R6, R6, 0x3, RZ ;  /* 0x0000000306067819 */ /* 0x000fe400000012ff */
[----:B------:R-:W-:Y:S01]  /*9a80*/  IADD3 R191, P5, R122, 0x2040, RZ ;  /* 0x000020407abf7810 */ /* 0x000fe20007fbe0ff */
[----:B------:R-:W-:Y:S01]  /*9a90*/  IMAD.X R95, RZ, RZ, R123, P0 ;  /* 0x000000ffff5f7224 */ /* 0x000fe200000e067b */
[----:B------:R-:W-:-:S02]  /*9aa0*/  LOP3.LUT R24, R6, R183, RZ, 0x3c, !PT ;  /* 0x000000b706187212 */ /* 0x000fc400078e3cff */
[----:B------:R-:W-:Y:S02]  /*9ab0*/  LOP3.LUT R6, R197, 0x380, RZ, 0xc0, !PT ;  /* 0x00000380c5067812 */ /* 0x000fe400078ec0ff */
[C---:B------:R-:W-:Y:S02]  /*9ac0*/  IADD3 R195, P1, R122.reuse, 0x4000, RZ ;  /* 0x000040007ac37810 */ /* 0x040fe40007f3e0ff */
[----:B------:R-:W-:Y:S02]  /*9ad0*/  IADD3 R179, P4, R122, 0x60, RZ ;  /* 0x000000607ab37810 */ /* 0x000fe40007f9e0ff */
[----:B------:R-:W-:Y:S01]  /*9ae0*/  IADD3.X R83, RZ, R123, RZ, P5, !PT ;  /* 0x0000007bff537210 */ /* 0x000fe20002ffe4ff */
[--C-:B------:R-:W-:Y:S01]  /*9af0*/  IMAD.X R91, RZ, RZ, R123.reuse, P1 ;  /* 0x000000ffff5b7224 */ /* 0x100fe200008e067b */
[----:B------:R-:W-:Y:S01]  /*9b00*/  SHF.R.U64 R6, R6, 0x3, RZ ;  /* 0x0000000306067819 */ /* 0x000fe200000012ff */
[----:B------:R-:W-:Y:S01]  /*9b10*/  IMAD.X R15, RZ, RZ, R123, P4 ;  /* 0x000000ffff0f7224 */ /* 0x000fe200020e067b */
[----:B------:R-:W-:-:S02]  /*9b20*/  LOP3.LUT R107, R122, 0x380, RZ, 0xc0, !PT ;  /* 0x000003807a6b7812 */ /* 0x000fc400078ec0ff */
[C---:B------:R-:W-:Y:S02]  /*9b30*/  IADD3 R181, P3, R122.reuse, 0x2000, RZ ;  /* 0x000020007ab57810 */ /* 0x040fe40007f7e0ff */
[C---:B------:R-:W-:Y:S02]  /*9b40*/  IADD3 R193, P2, R122.reuse, 0x2060, RZ ;  /* 0x000020607ac17810 */ /* 0x040fe40007f5e0ff */
[C---:B------:R-:W-:Y:S01]  /*9b50*/  IADD3 R205, P5, R122.reuse, 0x6020, RZ ;  /* 0x000060207acd7810 */ /* 0x040fe20007fbe0ff */
[--C-:B------:R-:W-:Y:S01]  /*9b60*/  IMAD.X R21, RZ, RZ, R123.reuse, P3 ;  /* 0x000000ffff157224 */ /* 0x100fe200018e067b */
[----:B------:R-:W-:Y:S01]  /*9b70*/  LOP3.LUT R4, R175, 0x380, RZ, 0xc0, !PT ;  /* 0x00000380af047812 */ /* 0x000fe200078ec0ff */
[--C-:B------:R-:W-:Y:S01]  /*9b80*/  IMAD.X R87, RZ, RZ, R123.reuse, P2 ;  /* 0x000000ffff577224 */ /* 0x100fe200010e067b */
[----:B------:R-:W-:Y:S01]  /*9b90*/  IADD3 R118, P1, R122, 0x6060, RZ ;  /* 0x000060607a767810 */ /* 0x000fe20007f3e0ff */
[----:B------:R-:W-:Y:S01]  /*9ba0*/  IMAD.X R111, RZ, RZ, R123, P5 ;  /* 0x000000ffff6f7224 */ /* 0x000fe200028e067b */
[----:B------:R-:W-:-:S02]  /*9bb0*/  LOP3.LUT R14, R179, 0x380, RZ, 0xc0, !PT ;  /* 0x00000380b30e7812 */ /* 0x000fc400078ec0ff */
[----:B------:R-:W-:Y:S01]  /*9bc0*/  LOP3.LUT R94, R6, R197, RZ, 0x3c, !PT ;  /* 0x000000c5065e7212 */ /* 0x000fe200078e3cff */
[----:B------:R-:W-:Y:S01]  /*9bd0*/  IMAD.X R119, RZ, RZ, R123, P1 ;  /* 0x000000ffff777224 */ /* 0x000fe200008e067b */
[----:B------:R-:W-:Y:S02]  /*9be0*/  SHF.R.U64 R107, R107, 0x3, RZ ;  /* 0x000000036b6b7819 */ /* 0x000fe400000012ff */
[----:B------:R-:W-:Y:S02]  /*9bf0*/  LOP3.LUT R20, R181, 0x380, RZ, 0xc0, !PT ;  /* 0x00000380b5147812 */ /* 0x000fe400078ec0ff */
[----:B------:R-:W-:Y:S02]  /*9c00*/  LOP3.LUT R6, R205, 0x380, RZ, 0xc0, !PT ;  /* 0x00000380cd067812 */ /* 0x000fe400078ec0ff */
[----:B------:R-:W-:Y:S02]  /*9c10*/  IADD3 R203, P6, R122, 0x6000, RZ ;  /* 0x000060007acb7810 */ /* 0x000fe40007fde0ff */
[----:B------:R-:W-:-:S02]  /*9c20*/  SHF.R.U64 R4, R4, 0x3, RZ ;  /* 0x0000000304047819 */ /* 0x000fc400000012ff */
[C---:B------:R-:W-:Y:S02]  /*9c30*/  IADD3 R199, P4, R122.reuse, 0x4040, RZ ;  /* 0x000040407ac77810 */ /* 0x040fe40007f9e0ff */
[C---:B------:R-:W-:Y:S02]  /*9c40*/  IADD3 R114, P2, R122.reuse, 0x6040, RZ ;  /* 0x000060407a727810 */ /* 0x040fe40007f5e0ff */
[----:B------:R-:W-:Y:S02]  /*9c50*/  LOP3.LUT R82, R191, 0x380, RZ, 0xc0, !PT ;  /* 0x00000380bf527812 */ /* 0x000fe400078ec0ff */
[----:B------:R-:W-:Y:S02]  /*9c60*/  IADD3 R201, P3, R122, 0x4060, RZ ;  /* 0x000040607ac97810 */ /* 0x000fe40007f7e0ff */
[----:B------:R-:W-:Y:S02]  /*9c70*/  SHF.R.U64 R14, R14, 0x3, RZ ;  /* 0x000000030e0e7819 */ /* 0x000fe400000012ff */
[----:B------:R-:W-:Y:S01]  /*9c80*/  LOP3.LUT R86, R193, 0x380, RZ, 0xc0, !PT ;  /* 0x00000380c1567812 */ /* 0x000fe200078ec0ff */
[----:B------:R-:W-:Y:S01]  /*9c90*/  IMAD.X R103, RZ, RZ, R123, P3 ;  /* 0x000000ffff677224 */ /* 0x000fe200018e067b */
[----:B------:R-:W-:-:S02]  /*9ca0*/  LOP3.LUT R110, R118, 0x380, RZ, 0xc0, !PT ;  /* 0x00000380766e7812 */ /* 0x000fc400078ec0ff */
[----:B------:R-:W-:Y:S01]  /*9cb0*/  LOP3.LUT R122, R107, R122, RZ, 0x3c, !PT ;  /* 0x0000007a6b7a7212 */ /* 0x000fe200078e3cff */
[----:B------:R-:W-:Y:S01]  /*9cc0*/  IMAD.X R107, RZ, RZ, R123, P6 ;  /* 0x000000ffff6b7224 */ /* 0x000fe200030e067b */
[----:B------:R-:W-:Y:S02]  /*9cd0*/  SHF.R.U64 R20, R20, 0x3, RZ ;  /* 0x0000000314147819 */ /* 0x000fe400000012ff */
[----:B------:R-:W-:Y:S02]  /*9ce0*/  LOP3.LUT R90, R195, 0x380, RZ, 0xc0, !PT ;  /* 0x00000380c35a7812 */ /* 0x000fe400078ec0ff */
[----:B------:R-:W-:Y:S02]  /*9cf0*/  SHF.R.U64 R6, R6, 0x3, RZ ;  /* 0x0000000306067819 */ /* 0x000fe400000012ff */
[----:B------:R-:W-:Y:S02]  /*9d00*/  LOP3.LUT R4, R4, R175, RZ, 0x3c, !PT ;  /* 0x000000af04047212 */ /* 0x000fe400078e3cff */
[----:B------:R-:W-:-:S02]  /*9d10*/  LOP3.LUT R106, R203, 0x380, RZ, 0xc0, !PT ;  /* 0x00000380cb6a7812 */ /* 0x000fc400078ec0ff */
[----:B------:R-:W-:Y:S02]  /*9d20*/  SHF.R.U64 R82, R82, 0x3, RZ ;  /* 0x0000000352527819 */ /* 0x000fe400000012ff */
[----:B------:R-:W-:Y:S02]  /*9d30*/  LOP3.LUT R98, R199, 0x380, RZ, 0xc0, !PT ;  /* 0x00000380c7627812 */ /* 0x000fe400078ec0ff */
[----:B------:R-:W-:Y:S02]  /*9d40*/  LOP3.LUT R27, R114, 0x380, RZ, 0xc0, !PT ;  /* 0x00000380721b7812 */ /* 0x000fe400078ec0ff */
[----:B------:R-:W-:Y:S02]  /*9d50*/  LOP3.LUT R14, R14, R179, RZ, 0x3c, !PT ;  /* 0x000000b30e0e7212 */ /* 0x000fe400078e3cff */
[----:B------:R-:W-:Y:S02]  /*9d60*/  SHF.R.U64 R86, R86, 0x3, RZ ;  /* 0x0000000356567819 */ /* 0x000fe400000012ff */
[----:B------:R-:W-:-:S02]  /*9d70*/  LOP3.LUT R102, R201, 0x380, RZ, 0xc0, !PT ;  /* 0x00000380c9667812 */ /* 0x000fc400078ec0ff */
[----:B------:R-:W-:Y:S02]  /*9d80*/  SHF.R.U64 R29, R110, 0x3, RZ ;  /* 0x000000036e1d7819 */ /* 0x000fe400000012ff */
[----:B------:R-:W-:Y:S02]  /*9d90*/  LOP3.LUT R20, R20, R181, RZ, 0x3c, !PT ;  /* 0x000000b514147212 */ /* 0x000fe400078e3cff */
[----:B------:R-:W-:Y:S02]  /*9da0*/  SHF.R.U64 R90, R90, 0x3, RZ ;  /* 0x000000035a5a7819 */ /* 0x000fe400000012ff */
[----:B------:R-:W-:Y:S02]  /*9db0*/  MOV R122, R122 ;  /* 0x0000007a007a7202 */ /* 0x000fe40000000f00 */
[----:B------:R-:W-:Y:S02]  /*9dc0*/  LOP3.LUT R110, R6, R205, RZ, 0x3c, !PT ;  /* 0x000000cd066e7212 */ /* 0x000fe400078e3cff */
[----:B------:R-:W-:Y:S01]  /*9dd0*/  SHF.R.U64 R106, R106, 0x3, RZ ;  /* 0x000000036a6a7819 */ /* 0x000fe200000012ff */
[----:B------:R0:W-:Y:S01]  /*9de0*/  STSM.16.M88.4 [R122], R8 ;  /* 0x000000087a007844 */ /* 0x0001e20000000200 */
[----:B------:R-:W-:-:S02]  /*9df0*/  MOV R6, R4 ;  /* 0x0000000400067202 */ /* 0x000fc40000000f00 */
[----:B------:R-:W-:Y:S02]  /*9e00*/  LOP3.LUT R82, R82, R191, RZ, 0x3c, !PT ;  /* 0x000000bf52527212 */ /* 0x000fe400078e3cff */
[----:B------:R-:W-:Y:S01]  /*9e10*/  SHF.R.U64 R98, R98, 0x3, RZ ;  /* 0x0000000362627819 */ /* 0x000fe200000012ff */
[----:B------:R-:W-:Y:S01]  /*9e20*/  STSM.16.M88.4 [R6], R32 ;  /* 0x0000002006007844 */ /* 0x000fe20000000200 */
[----:B------:R-:W-:Y:S02]  /*9e30*/  SHF.R.U64 R27, R27, 0x3, RZ ;  /* 0x000000031b1b7819 */ /* 0x000fe400000012ff */
[----:B------:R-:W-:Y:S02]  /*9e40*/  MOV R12, R12 ;  /* 0x0000000c000c7202 */ /* 0x000fe40000000f00 */
[----:B------:R-:W-:Y:S02]  /*9e50*/  LOP3.LUT R86, R86, R193, RZ, 0x3c, !PT ;  /* 0x000000c156567212 */ /* 0x000fe400078e3cff */
[----:B------:R-:W-:Y:S01]  /*9e60*/  SHF.R.U64 R102, R102, 0x3, RZ ;  /* 0x0000000366667819 */ /* 0x000fe200000012ff */
[----:B------:R-:W-:Y:S01]  /*9e70*/  STSM.16.M88.4 [R12], R40 ;  /* 0x000000280c007844 */ /* 0x000fe20000000200 */
[----:B------:R-:W-:Y:S01]  /*9e80*/  MOV R14, R14 ;  /* 0x0000000e000e7202 */ /* 0x000fe20000000f00 */
[----:B0-----:R-:W-:Y:S01]  /*9e90*/  IMAD.U32 R10, RZ, RZ, UR6 ;  /* 0x00000006ff0a7e24 */ /* 0x001fe2000f8e00ff */
        /* <DEDUP_REMOVED lines=15> */
[-C--:B------:R-:W-:Y:S01]  /*9f90*/  IADD3.X R99, RZ, R123.reuse, RZ, P4, !PT ;  /* 0x0000007bff637210 */ /* 0x080fe200027fe4ff */
[----:B------:R-:W-:Y:S01]  /*9fa0*/  STSM.16.M88.4 [R24], R64 ;  /* 0x0000004018007844 */ /* 0x000fe20000000200 */
[----:B------:R-:W-:Y:S02]  /*9fb0*/  IADD3.X R115, RZ, R123, RZ, P2, !PT ;  /* 0x0000007bff737210 */ /* 0x000fe400017fe4ff */
[----:B------:R-:W-:Y:S02]  /*9fc0*/  LOP3.LUT R98, R98, R199, RZ, 0x3c, !PT ;  /* 0x000000c762627212 */ /* 0x000fe400078e3cff */
[----:B------:R-:W-:Y:S02]  /*9fd0*/  LOP3.LUT R114, R27, R114, RZ, 0x3c, !PT ;  /* 0x000000721b727212 */ /* 0x000fe400078e3cff */
[----:B------:R-:W-:Y:S02]  /*9fe0*/  MOV R5, R82 ;  /* 0x0000005200057202 */ /* 0x000fe40000000f00 */
[----:B------:R-:W-:-:S02]  /*9ff0*/  F2FP.BF16.F32.PACK_AB R74, R77, R76 ;  /* 0x0000004c4d4a723e */ /* 0x000fc400000010ff */
[----:B------:R-:W-:Y:S02]  /*a000*/  F2FP.BF16.F32.PACK_AB R75, R79, R78 ;  /* 0x0000004e4f4b723e */ /* 0x000fe400000010ff */
[----:B------:R-:W-:Y:S02]  /*a010*/  F2FP.BF16.F32.PACK_AB R80, R81, R80 ;  /* 0x000000505150723e */ /* 0x000fe400000010ff */
[----:B------:R-:W-:Y:S01]  /*a020*/  LOP3.LUT R102, R102, R201, RZ, 0x3c, !PT ;  /* 0x000000c966667212 */ /* 0x000fe200078e3cff */
[----:B------:R0:W-:Y:S01]  /*a030*/  STSM.16.M88.4 [R5], R72 ;  /* 0x0000004805007844 */ /* 0x0001e20000000200 */
        /* <DEDUP_REMOVED lines=8> */
[----:B------:R-:W-:Y:S01]  /*a0c0*/  F2FP.BF16.F32.PACK_AB R154, R93, R92 ;  /* 0x0000005c5d9a723e */ /* 0x000fe200000010ff */
[----:B0-----:R-:W-:Y:S01]  /*a0d0*/  IMAD.U32 R5, RZ, RZ, UR8 ;  /* 0x00000008ff057e24 */ /* 0x001fe2000f8e00ff */
        /* <DEDUP_REMOVED lines=40> */
[----:B0-----:R-:W-:Y:S01]  /*a360*/  IMAD.U32 R4, RZ, RZ, UR4 ;  /* 0x00000004ff047e24 */ /* 0x001fe2000f8e00ff */
[----:B------:R-:W-:Y:S01]  /*a370*/  MOV R118, R118 ;  /* 0x0000007600767202 */ /* 0x000fe20000000f00 */
[----:B------:R0:W-:Y:S01]  /*a380*/  STSM.16.M88.4 [R8], R136 ;  /* 0x0000008808007844 */ /* 0x0001e20000000200 */
[----:B------:R-:W-:Y:S02]  /*a390*/  F2FP.BF16.F32.PACK_AB R146, R149, R148 ;  /* 0x000000949592723e */ /* 0x000fe400000010ff */
[----:B------:R-:W-:Y:S02]  /*a3a0*/  F2FP.BF16.F32.PACK_AB R147, R151, R150 ;  /* 0x000000969793723e */ /* 0x000fe400000010ff */
[----:B------:R-:W-:-:S02]  /*a3b0*/  PLOP3.LUT P6, PT, PT, PT, UP0, 0x80, 0x0 ;  /* 0x000000000000781c */ /* 0x000fc40003fcf008 */
[----:B------:R-:W-:Y:S01]  /*a3c0*/  PLOP3.LUT P0, PT, PT, PT, UP1, 0x80, 0x0 ;  /* 0x000000000000781c */ /* 0x000fe20003f0f018 */
[----:B------:R1:W-:Y:S01]  /*a3d0*/  STSM.16.M88.4 [R118], R144 ;  /* 0x0000009076007844 */ /* 0x0003e20000000200 */
[----:B------:R-:W-:Y:S01]  /*a3e0*/  MOV R11, UR7 ;  /* 0x00000007000b7c02 */ /* 0x000fe20008000f00 */
[----:B------:R-:W-:Y:S08]  /*a3f0*/  BAR.SYNC.DEFER_BLOCKING 0x1, 0x100 ;  /* 0x0044000000007b1d */ /* 0x000ff00000010000 */
[----:B------:R2:W3:Y:S04]  /*a400*/  @P6 LDG.E R10, desc[UR48][R10.64] ;  /* 0x000000300a0a6981 */ /* 0x0004e8000c1e1900 */
[----:B------:R-:W4:Y:S01]  /*a410*/  @P0 LDG.E R6, desc[UR48][R4.64] ;  /* 0x0000003004060981 */ /* 0x000f22000c1e1900 */
[----:B------:R-:W-:Y:S01]  /*a420*/  IMAD R9, R186, 0x40, R17 ;  /* 0x00000040ba097824 */ /* 0x000fe200078e0211 */
[----:B------:R-:W-:Y:S01]  /*a430*/  ULDC UR8, c[0x0][0xa88] ;  /* 0x0002a20000087ab9 */ /* 0x000fe20000000800 */
[----:B------:R-:W-:-:S02]  /*a440*/  UMOV UR4, URZ ;  /* 0x0000003f00047c82 */ /* 0x000fc40008000000 */
[----:B------:R-:W-:-:S03]  /*a450*/  IMAD.WIDE R126, R9, 0x2, R126 ;  /* 0x00000002097e7825 */ /* 0x000fc600078e027e */
[C---:B------:R-:W-:Y:S02]  /*a460*/  IADD3 R12, P2, R126.reuse, 0x1000, RZ ;  /* 0x000010007e0c7810 */ /* 0x040fe40007f5e0ff */
[C---:B------:R-:W-:Y:S02]  /*a470*/  IADD3 R33, P1, R126.reuse, 0x2000, RZ ;  /* 0x000020007e217810 */ /* 0x040fe40007f3e0ff */
[----:B--2---:R-:W-:Y:S02]  /*a480*/  P2R R11, PR, RZ, 0x4 ;  /* 0x00000004ff0b7803 */ /* 0x004fe40000000000 */
[C---:B------:R-:W-:Y:S02]  /*a490*/  IADD3 R25, P2, R126.reuse, 0x3000, RZ ;  /* 0x000030007e197810 */ /* 0x040fe40007f5e0ff */
[C---:B------:R-:W-:Y:S02]  /*a4a0*/  IADD3 R41, P3, R126.reuse, 0x4000, RZ ;  /* 0x000040007e297810 */ /* 0x040fe40007f7e0ff */
        /* <DEDUP_REMOVED lines=14> */
[----:B0-----:R-:W-:Y:S02]  /*a590*/  LOP3.LUT R8, R9, R12, RZ, 0x3c, !PT ;  /* 0x0000000c09087212 */ /* 0x001fe400078e3cff */
[----:B------:R-:W-:Y:S02]  /*a5a0*/  LOP3.LUT R32, R32, R33, RZ, 0x3c, !PT ;  /* 0x0000002120207212 */ /* 0x000fe400078e3cff */
[----:B------:R-:W-:Y:S02]  /*a5b0*/  LOP3.LUT R24, R24, R25, RZ, 0x3c, !PT ;  /* 0x0000001918187212 */ /* 0x000fe400078e3cff */
[----:B------:R-:W-:Y:S02]  /*a5c0*/  LOP3.LUT R40, R40, R41, RZ, 0x3c, !PT ;  /* 0x0000002928287212 */ /* 0x000fe400078e3cff */
[----:B------:R-:W-:-:S02]  /*a5d0*/  LOP3.LUT R28, R28, R29, RZ, 0x3c, !PT ;  /* 0x0000001d1c1c7212 */ /* 0x000fc400078e3cff */
[----:B------:R-:W-:Y:S02]  /*a5e0*/  LOP3.LUT R44, R44, R45, RZ, 0x3c, !PT ;  /* 0x0000002d2c2c7212 */ /* 0x000fe400078e3cff */
[----:B---3--:R-:W-:Y:S02]  /*a5f0*/  @P6 R2UR UR8, R10 ;  /* 0x000000000a0862ca */ /* 0x008fe400000e0000 */
[----:B----4-:R-:W-:Y:S01]  /*a600*/  @P0 R2UR UR4, R6 ;  /* 0x00000000060402ca */ /* 0x010fe200000e0000 */
[----:B-1----:R-:W-:-:S14]  /*a610*/  @P6 BRA `(.L_x_6120) ;  /* 0x0000000000186947 */ /* 0x002fdc0003800000 */
[----:B------:R-:W-:Y:S05]  /*a620*/  @!P0 BRA `(.L_x_6120) ;  /* 0x0000000000148947 */ /* 0x000fea0003800000 */
[----:B------:R-:W2:Y:S04]  /*a630*/  LDG.E R10, desc[UR48][R4.64] ;  /* 0x00000030040a7981 */ /* 0x000ea8000c1e1900 */
[----:B------:R-:W3:Y:S01]  /*a640*/  LDG.E R6, desc[UR48][R4.64+0x4] ;  /* 0x0000043004067981 */ /* 0x000ee2000c1e1900 */
[----:B--2---:R-:W-:Y:S02]  /*a650*/  R2UR UR6, R10 ;  /* 0x000000000a0672ca */ /* 0x004fe400000e0000 */
[----:B---3--:R-:W-:-:S13]  /*a660*/  R2UR UR8, R6 ;  /* 0x00000000060872ca */ /* 0x008fda00000e0000 */
[----:B------:R-:W-:-:S12]  /*a670*/  UIADD3 UR8, -UR6, UR8, URZ ;  /* 0x0000000806087290 */ /* 0x000fd8000fffe13f */
.L_x_6120:
        /* <DEDUP_REMOVED lines=67> */
[----:B------:R-:W-:Y:S01]  /*aab0*/  IMAD.MOV R5, RZ, RZ, -R18 ;  /* 0x000000ffff057224 */ /* 0x000fe200078e0a12 */
[----:B------:R-:W-:Y:S02]  /*aac0*/  UIMAD.WIDE.U32 UR6, UR44, UR10, UR6 ;  /* 0x0000000a2c0672a5 */ /* 0x000fe4000f8e0006 */
[----:B------:R-:W-:Y:S01]  /*aad0*/  UIMAD UR9, UR44, UR11, UR9 ;  /* 0x0000000b2c0972a4 */ /* 0x000fe2000f8e0209 */
[----:B------:R-:W-:Y:S02]  /*aae0*/  LEA R6, R11, R2, 0x6 ;  /* 0x000000020b067211 */ /* 0x000fe400078e30ff */
[----:B------:R-:W-:Y:S01]  /*aaf0*/  ULDC.64 UR10, c[0x0][0xb78] ;  /* 0x0002de00000a7ab9 */ /* 0x000fe20000000a00 */
[----:B------:R-:W-:Y:S01]  /*ab00*/  UIADD3 UR7, UR7, UR9, URZ ;  /* 0x0000000907077290 */ /* 0x000fe2000fffe03f */
[----:B------:R-:W-:Y:S01]  /*ab10*/  ISETP.NE.AND P0, PT, R16, R5, PT ;  /* 0x000000051000720c */ /* 0x000fe20003f05270 */
[----:B------:R-:W-:Y:S01]  /*ab20*/  UIMAD UR9, UR43, UR10, URZ ;  /* 0x0000000a2b0972a4 */ /* 0x000fe2000f8e023f */
[C---:B------:R-:W-:Y:S01]  /*ab30*/  VIADD R10, R6.reuse, 0x8 ;  /* 0x00000008060a7836 */ /* 0x040fe20000000000 */
[----:B------:R-:W-:Y:S01]  /*ab40*/  UIMAD.WIDE.U32 UR6, UR42, UR10, UR6 ;  /* 0x0000000a2a0672a5 */ /* 0x000fe2000f8e0006 */
[----:B------:R-:W-:Y:S01]  /*ab50*/  SHF.R.S32.HI R4, RZ, 0x1f, R6 ;  /* 0x0000001fff047819 */ /* 0x000fe20000011406 */
[----:B------:R-:W-:Y:S01]  /*ab60*/  UIMAD UR9, UR42, UR11, UR9 ;  /* 0x0000000b2a0972a4 */ /* 0x000fe2000f8e0209 */
[----:B------:R-:W-:-:S02]  /*ab70*/  ISETP.GE.OR P1, PT, R6, UR8, P0 ;  /* 0x0000000806007c0c */ /* 0x000fc40008726670 */
[----:B------:R-:W-:Y:S01]  /*ab80*/  ISETP.GE.OR P0, PT, R10, UR8, P0 ;  /* 0x000000080a007c0c */ /* 0x000fe20008706670 */
[----:B------:R-:W-:Y:S01]  /*ab90*/  ULDC.64 UR10, c[0x0][0xb40] ;  /* 0x0002d000000a7ab9 */ /* 0x000fe20000000a00 */
[----:B------:R-:W-:Y:S01]  /*aba0*/  IADD3 R5, P2, R6, UR6, RZ ;  /* 0x0000000606057c10 */ /* 0x000fe2000ff5e0ff */
[----:B------:R-:W-:-:S05]  /*abb0*/  IMAD.U32 R11, RZ, RZ, UR9 ;  /* 0x00000009ff0b7e24 */ /* 0x000fca000f8e00ff */
[----:B------:R-:W-:Y:S02]  /*abc0*/  IADD3.X R6, R4, UR7, R11, P2, !PT ;  /* 0x0000000704067c10 */ /* 0x000fe400097fe40b */
[----:B------:R-:W-:-:S04]  /*abd0*/  LEA R4, P2, R5, UR10, 0x2 ;  /* 0x0000000a05047c11 */ /* 0x000fc8000f8410ff */
[----:B------:R-:W-:-:S05]  /*abe0*/  LEA.HI.X R5, R5, UR11, R6, 0x2, P2 ;  /* 0x0000000b05057c11 */ /* 0x000fca00090f1406 */
[----:B------:R0:W-:Y:S04]  /*abf0*/  @!P1 STG.E desc[UR48][R4.64], R0 ;  /* 0x0000000004009986 */ /* 0x0001e8000c101930 */
[----:B------:R0:W-:Y:S02]  /*ac00*/  @!P0 STG.E desc[UR48][R4.64+0x20], R3 ;  /* 0x0000200304008986 */ /* 0x0001e4000c101930 */
.L_x_6121:
        /* <DEDUP_REMOVED lines=19> */
[----:B------:R-:W-:-:S02]  /*ad40*/  UIMAD UR6, UR12, UR10, URZ ;  /* 0x0000000a0c0672a4 */ /* 0x000fc4000f8e023f */
[----:B------:R-:W-:Y:S01]  /*ad50*/  IMAD.U32 R21, RZ, RZ, UR10 ;  /* 0x0000000aff157e24 */ /* 0x000fe2000f8e00ff */
[----:B------:R-:W5:Y:S01]  /*ad60*/  LD.E.128 R40, desc[UR48][R40.64] ;  /* 0x0000003028287980 */ /* 0x000f62000c101d00 */
[----:B------:R-:W-:Y:S02]  /*ad70*/  LOP3.LUT R0, R4, R0, R5, 0xfe, !PT ;  /* 0x0000000004007212 */ /* 0x000fe400078efe05 */
[----:B------:R-:W-:Y:S01]  /*ad80*/  SHF.R.S32.HI R5, RZ, 0x1f, R17 ;  /* 0x0000001fff057819 */ /* 0x000fe20000011411 */
[----:B------:R-:W5:Y:S01]  /*ad90*/  LD.E.128 R28, desc[UR48][R28.64] ;  /* 0x000000301c1c7980 */ /* 0x000f62000c101d00 */
[----:B------:R-:W-:Y:S01]  /*ada0*/  MOV R4, R17 ;  /* 0x0000001100047202 */ /* 0x000fe20000000f00 */
[----:B------:R-:W-:Y:S01]  /*adb0*/  UIMAD UR6, UR4, UR11, UR6 ;  /* 0x0000000b040672a4 */ /* 0x000fe2000f8e0206 */
[C---:B------:R-:W-:Y:S01]  /*adc0*/  VIADD R88, R17.reuse, 0x140 ;  /* 0x0000014011587836 */ /* 0x040fe20000000000 */
[----:B------:R-:W5:Y:S01]  /*add0*/  LD.E.128 R44, desc[UR48][R44.64] ;  /* 0x000000302c2c7980 */ /* 0x000f62000c101d00 */
[----:B------:R-:W-:Y:S01]  /*ade0*/  IADD3 R86, R17, 0x100, RZ ;  /* 0x0000010011567810 */ /* 0x000fe20007ffe0ff */
[----:B------:R-:W-:Y:S01]  /*adf0*/  IMAD.WIDE.U32 R4, R21, UR4, R4 ;  /* 0x0000000415047c25 */ /* 0x000fe2000f8e0004 */
        /* <DEDUP_REMOVED lines=10> */
[----:B------:R-:W-:Y:S01]  /*aea0*/  MOV R81, UR10 ;  /* 0x0000000a00517c02 */ /* 0x000fe20008000f00 */
[----:B------:R-:W-:Y:S01]  /*aeb0*/  UIMAD UR4, UR13, UR10, URZ ;  /* 0x0000000a0d0472a4 */ /* 0x000fe2000f8e023f */
[----:B------:R-:W-:Y:S01]  /*aec0*/  VIADD R5, R5, UR6 ;  /* 0x0000000605057c36 */ /* 0x000fe20008000000 */
        /* <DEDUP_REMOVED lines=8> */
[----:B------:R-:W-:Y:S01]  /*af50*/  ISETP.GE.AND P1, PT, R88, UR14, PT ;  /* 0x0000000e58007c0c */ /* 0x000fe2000bf26270 */
[----:B------:R-:W-:Y:S01]  /*af60*/  VIADD R80, R17, 0x180 ;  /* 0x0000018011507836 */ /* 0x000fe20000000000 */
[----:B------:R-:W-:-:S02]  /*af70*/  UIMAD UR6, UR44, UR11, UR4 ;  /* 0x0000000b2c0672a4 */ /* 0x000fc4000f8e0204 */
[----:B------:R-:W-:Y:S01]  /*af80*/  IMAD.WIDE.U32 R4, R81, UR44, R4 ;  /* 0x0000002c51047c25 */ /* 0x000fe2000f8e0004 */
[----:B------:R-:W-:Y:S01]  /*af90*/  SEL R21, RZ, 0x10, P0 ;  /* 0x00000010ff157807 */ /* 0x000fe20000000000 */
[----:B------:R-:W-:Y:S01]  /*afa0*/  UIADD3 UR4, UR40, 0x28c20, URZ ;  /* 0x00028c2028047890 */ /* 0x000fe2000fffe03f */
[----:B------:R-:W-:Y:S01]  /*afb0*/  SEL R20, RZ, 0x20, P1 ;  /* 0x00000020ff147807 */ /* 0x000fe20000800000 */
[----:B------:R-:W-:Y:S01]  /*afc0*/  ULDC.64 UR8, c[0x0][0xae8] ;  /* 0x0002ba0000087ab9 */ /* 0x000fe20000000a00 */
[----:B------:R-:W-:Y:S01]  /*afd0*/  ISETP.GE.AND P0, PT, R80, UR14, PT ;  /* 0x0000000e50007c0c */ /* 0x000fe2000bf06270 */
[C---:B------:R-:W-:Y:S01]  /*afe0*/  VIADD R80, R186.reuse, 0x20 ;  /* 0x00000020ba507836 */ /* 0x040fe20000000000 */
[----:B------:R-:W-:Y:S01]  /*aff0*/  ISETP.GE.AND P2, PT, R186, UR7, PT ;  /* 0x00000007ba007c0c */ /* 0x000fe2000bf46270 */
[----:B------:R-:W-:Y:S01]  /*b000*/  UPRMT UR4, URZ, 0x654, UR4 ;  /* 0x000006543f047896 */ /* 0x000fe20008000004 */
[----:B------:R-:W-:Y:S01]  /*b010*/  LOP3.LUT R21, R20, R0, R21, 0xfe, !PT ;  /* 0x0000000014157212 */ /* 0x000fe200078efe15 */
[----:B------:R-:W-:Y:S01]  /*b020*/  VIADD R20, R17, 0x1c0 ;  /* 0x000001c011147836 */ /* 0x000fe20000000000 */
[----:B------:R-:W-:Y:S01]  /*b030*/  IADD3 R5, R5, UR6, RZ ;  /* 0x0000000605057c10 */ /* 0x000fe2000fffe0ff */
[----:B------:R-:W-:-:S02]  /*b040*/  UIMAD UR6, UR43, UR8, URZ ;  /* 0x000000082b0672a4 */ /* 0x000fc4000f8e023f */
[----:B------:R-:W-:Y:S01]  /*b050*/  IMAD.U32 R81, RZ, RZ, UR8 ;  /* 0x00000008ff517e24 */ /* 0x000fe2000f8e00ff */
[----:B------:R-:W-:Y:S01]  /*b060*/  SEL R0, RZ, 0x40, P0 ;  /* 0x00000040ff007807 */ /* 0x000fe20000000000 */
[----:B------:R-:W-:Y:S01]  /*b070*/  BSSY B1, `(.L_x_6122) ;  /* 0x0000028000017945 */ /* 0x000fe20003800000 */
[----:B------:R-:W-:Y:S01]  /*b080*/  ISETP.GE.AND P0, PT, R80, UR7, PT ;  /* 0x0000000750007c0c */ /* 0x000fe2000bf06270 */
[----:B------:R-:W-:Y:S01]  /*b090*/  UIMAD UR6, UR42, UR9, UR6 ;  /* 0x000000092a0672a4 */ /* 0x000fe2000f8e0206 */
[----:B------:R-:W-:Y:S01]  /*b0a0*/  ISETP.GE.AND P1, PT, R20, UR14, PT ;  /* 0x0000000e14007c0c */ /* 0x000fe2000bf26270 */
[----:B------:R-:W-:Y:S01]  /*b0b0*/  IMAD.WIDE.U32 R80, R81, UR42, R4 ;  /* 0x0000002a51507c25 */ /* 0x000fe2000f8e0004 */
[----:B------:R-:W-:Y:S01]  /*b0c0*/  LOP3.LUT R0, R21, R0, RZ, 0xfc, !PT ;  /* 0x0000000015007212 */ /* 0x000fe200078efcff */
[----:B-1----:R-:W-:Y:S01]  /*b0d0*/  SYNCS.ARRIVE.TRANS64.RED.A1T0 RZ, [UR4], RZ ;  /* 0x000000ffffff79a7 */ /* 0x002fe20008100404 */
[----:B------:R-:W-:Y:S01]  /*b0e0*/  SHF.R.S32.HI R187, RZ, 0x1f, R186 ;  /* 0x0000001fffbb7819 */ /* 0x000fe200000114ba */
[----:B------:R-:W-:Y:S01]  /*b0f0*/  IMAD.U32 R21, RZ, RZ, UR45 ;  /* 0x0000002dff157e24 */ /* 0x000fe2000f8e00ff */
[----:B------:R-:W-:-:S02]  /*b100*/  SEL R5, RZ, 0x80, P1 ;  /* 0x00000080ff057807 */ /* 0x000fc40000800000 */
[----:B------:R-:W-:Y:S01]  /*b110*/  IADD3 R87, R81, UR6, RZ ;  /* 0x0000000651577c10 */ /* 0x000fe2000fffe0ff */
        /* <DEDUP_REMOVED lines=15> */
[----:B------:R-:W-:Y:S02]  /*b210*/  LEA R82, P1, R4, UR8, 0x1 ;  /* 0x0000000804527c11 */ /* 0x000fe4000f8208ff */
[----:B------:R-:W-:-:S04]  /*b220*/  IADD3 R5, R5, R83, RZ ;  /* 0x0000005305057210 */ /* 0x000fc80007ffe0ff */
        /* <DEDUP_REMOVED lines=12> */
.L_x_6123:
[----:B------:R-:W-:Y:S05]  /*b2f0*/  BSYNC B1 ;  /* 0x0000000000017941 */ /* 0x000fea0003800000 */
.L_x_6122:
[----:B------:R-:W-:Y:S05]  /*b300*/  @P0 BRA `(.L_x_6124) ;  /* 0x0000000c00440947 */ /* 0x000fea0003800000 */
[----:B0----5:R-:W-:Y:S01]  /*b310*/  IADD3 R13, P0, R20, 0x20, RZ ;  /* 0x00000020140d7810 */ /* 0x021fe20007f1e0ff */
        /* <DEDUP_REMOVED lines=29> */
.L_x_6119:
[----:B------:R-:W-:Y:S01]  /*b4f0*/  ULDC.64 UR6, c[0x0][0xbe0] ;  /* 0x0002f80000067ab9 */ /* 0x000fe20000000a00 */
[----:B------:R-:W-:Y:S02]  /*b500*/  USHF.L.U32 UR4, UR42, 0x2, URZ ;  /* 0x000000022a047899 */ /* 0x000fe4000800063f */
[----:B------:R-:W-:Y:S01]  /*b510*/  UISETP.NE.U32.AND UP0, UPT, UR6, URZ, UPT ;  /* 0x0000003f0600728c */ /* 0x000fe2000bf05070 */
[----:B------:R-:W-:Y:S01]  /*b520*/  ULDC.64 UR8, c[0x0][0xbd8] ;  /* 0x0002f60000087ab9 */ /* 0x000fe20000000a00 */
[----:B------:R-:W-:Y:S02]  /*b530*/  USHF.L.U64.HI UR10, UR42, 0x2, UR43 ;  /* 0x000000022a0a7899 */ /* 0x000fe4000801022b */
[----:B------:R-:W-:Y:S02]  /*b540*/  UISETP.NE.AND.EX UP1, UPT, UR7, URZ, UPT, UP0 ;  /* 0x0000003f0700728c */ /* 0x000fe4000bf25300 */
[----:B------:R-:W-:Y:S01]  /*b550*/  UISETP.NE.U32.AND UP0, UPT, UR8, URZ, UPT ;  /* 0x0000003f0800728c */ /* 0x000fe2000bf05070 */
[----:B------:R-:W-:Y:S01]  /*b560*/  MOV R3, RZ ;  /* 0x000000ff00037202 */ /* 0x000fe20000000f00 */
[----:B------:R-:W-:Y:S01]  /*b570*/  VIADD R12, R17, 0x40 ;  /* 0x00000040110c7836 */ /* 0x000fe20000000000 */
[----:B------:R-:W-:Y:S01]  /*b580*/  ULDC UR12, c[0x0][0xa8c] ;  /* 0x0002a300000c7ab9 */ /* 0x000fe20000000800 */
[----:B------:R-:W-:Y:S01]  /*b590*/  PLOP3.LUT P4, PT, PT, PT, UP1, 0x80, 0x0 ;  /* 0x000000000000781c */ /* 0x000fe20003f8f018 */
[----:B------:R-:W-:-:S04]  /*b5a0*/  UISETP.NE.AND.EX UP0, UPT, UR9, URZ, UPT, UP0 ;  /* 0x0000003f0900728c */ /* 0x000fc8000bf05300 */
[----:B------:R-:W-:Y:S02]  /*b5b0*/  @UP1 UIADD3 UR6, UP2, UR4, UR6, URZ ;  /* 0x0000000604061290 */ /* 0x000fe4000ff5e03f */
[----:B------:R-:W-:Y:S02]  /*b5c0*/  PLOP3.LUT P3, PT, PT, PT, UP0, 0x80, 0x0 ;  /* 0x000000000000781c */ /* 0x000fe40003f6f008 */
[----:B------:R-:W-:Y:S02]  /*b5d0*/  @UP1 UIADD3.X UR7, UR10, UR7, URZ, UP2, !UPT ;  /* 0x000000070a071290 */ /* 0x000fe400097fe43f */
[----:B------:R-:W-:Y:S01]  /*b5e0*/  UIADD3 UR4, UP1, UR4, UR8, URZ ;  /* 0x0000000804047290 */ /* 0x000fe2000ff3e03f */
[----:B------:R-:W-:-:S03]  /*b5f0*/  IMAD.U32 R8, RZ, RZ, UR6 ;  /* 0x00000006ff087e24 */ /* 0x000fc6000f8e00ff */
[----:B------:R-:W-:Y:S01]  /*b600*/  MOV R9, UR7 ;  /* 0x0000000700097c02 */ /* 0x000fe20008000f00 */
[----:B------:R-:W-:Y:S01]  /*b610*/  UIADD3.X UR6, UR10, UR9, URZ, UP1, !UPT ;  /* 0x000000090a067290 */ /* 0x000fe20008ffe43f */
[----:B------:R-:W-:-:S03]  /*b620*/  IMAD.U32 R4, RZ, RZ, UR4 ;  /* 0x00000004ff047e24 */ /* 0x000fc6000f8e00ff */
[----:B------:R0:W2:Y:S02]  /*b630*/  @P4 LDG.E R8, desc[UR48][R8.64] ;  /* 0x0000003008084981 */ /* 0x0000a4000c1e1900 */
[----:B------:R-:W-:-:S05]  /*b640*/  IMAD.U32 R5, RZ, RZ, UR6 ;  /* 0x00000006ff057e24 */ /* 0x000fca000f8e00ff */
[----:B------:R1:W5:Y:S01]  /*b650*/  @P3 LDG.E R3, desc[UR48][R4.64] ;  /* 0x0000003004033981 */ /* 0x000362000c1e1900 */
[----:B------:R-:W-:Y:S01]  /*b660*/  ISETP.GE.AND P1, PT, R12, UR12, PT ;  /* 0x0000000c0c007c0c */ /* 0x000fe2000bf26270 */
[C---:B------:R-:W-:Y:S01]  /*b670*/  VIADD R14, R17.reuse, 0x80 ;  /* 0x00000080110e7836 */ /* 0x040fe20000000000 */
[C---:B------:R-:W-:Y:S01]  /*b680*/  ISETP.GE.AND P0, PT, R17.reuse, UR12, PT ;  /* 0x0000000c11007c0c */ /* 0x040fe2000bf06270 */
[----:B------:R-:W-:Y:S01]  /*b690*/  ULDC UR4, c[0x0][0xa88] ;  /* 0x0002a20000047ab9 */ /* 0x000fe20000000800 */
[----:B------:R-:W-:Y:S02]  /*b6a0*/  SEL R6, RZ, 0xffffffff, P1 ;  /* 0xffffffffff067807 */ /* 0x000fe40000800000 */
[----:B------:R-:W-:Y:S02]  /*b6b0*/  IADD3 R15, R17, 0xc0, RZ ;  /* 0x000000c0110f7810 */ /* 0x000fe40007ffe0ff */
[----:B------:R-:W-:Y:S01]  /*b6c0*/  SEL R0, RZ, 0x1, P0 ;  /* 0x00000001ff007807 */ /* 0x000fe20000000000 */
[----:B0-----:R-:W-:Y:S01]  /*b6d0*/  IMAD.SHL.U32 R9, R6, 0x2, RZ ;  /* 0x0000000206097824 */ /* 0x001fe200078e00ff */
[----:B------:R-:W-:-:S02]  /*b6e0*/  ISETP.GE.AND P1, PT, R14, UR12, PT ;  /* 0x0000000c0e007c0c */ /* 0x000fc4000bf26270 */
[----:B------:R-:W-:Y:S02]  /*b6f0*/  ISETP.GE.AND P2, PT, R15, UR12, PT ;  /* 0x0000000c0f007c0c */ /* 0x000fe4000bf46270 */
[----:B------:R-:W-:Y:S02]  /*b700*/  LOP3.LUT R0, R9, 0x2, R0, 0xe2, !PT ;  /* 0x0000000209007812 */ /* 0x000fe400078ee200 */
[----:B------:R-:W-:Y:S02]  /*b710*/  SEL R9, RZ, 0x4, P1 ;  /* 0x00000004ff097807 */ /* 0x000fe40000800000 */
[----:B------:R-:W-:Y:S02]  /*b720*/  SEL R6, RZ, 0x8, P2 ;  /* 0x00000008ff067807 */ /* 0x000fe40001000000 */
[----:B------:R-:W-:Y:S02]  /*b730*/  ISETP.GT.AND P0, PT, R189, 0x3f, PT ;  /* 0x0000003fbd00780c */ /* 0x000fe40003f04270 */
[----:B------:R-:W-:-:S02]  /*b740*/  LOP3.LUT R11, R6, R0, R9, 0xfe, !PT ;  /* 0x00000000060b7212 */ /* 0x000fc400078efe09 */
        /* <DEDUP_REMOVED lines=8> */
.L_x_6125:
        /* <DEDUP_REMOVED lines=9> */
[----:B------:R-:W0:Y:S01]  /*b860*/  S2R R4, SR_TID.X ;  /* 0x0000000000047919 */ /* 0x000e220000002100 */
[----:B------:R-:W-:-:S04]  /*b870*/  IMAD.U32 R0, RZ, RZ, UR45 ;  /* 0x0000002dff007e24 */ /* 0x000fc8000f8e00ff */
[----:B0-----:R-:W-:-:S05]  /*b880*/  IMAD R0, R0, 0x40, R4 ;  /* 0x0000004000007824 */ /* 0x001fca00078e0204 */
[----:B------:R-:W-:-:S04]  /*b890*/  IADD3 R0, R0, -0x80, RZ ;  /* 0xffffff8000007810 */ /* 0x000fc80007ffe0ff */
[----:B------:R-:W-:-:S13]  /*b8a0*/  ISETP.GE.AND P0, PT, R0, UR4, PT ;  /* 0x0000000400007c0c */ /* 0x000fda000bf06270 */
        /* <DEDUP_REMOVED lines=10> */
[----:B------:R-:W-:Y:S01]  /*b950*/  MOV R9, UR10 ;  /* 0x0000000a00097c02 */ /* 0x000fe20008000f00 */
[----:B------:R-:W-:Y:S01]  /*b960*/  VIADD R5, R5, UR6 ;  /* 0x0000000605057c36 */ /* 0x000fe20008000000 */
        /* <DEDUP_REMOVED lines=8> */
.L_x_6127:
[----:B------:R-:W-:Y:S05]  /*b9f0*/  BSYNC B1 ;  /* 0x0000000000017941 */ /* 0x000fea0003800000 */
.L_x_6126:
        /* <DEDUP_REMOVED lines=11> */
[----:B------:R-:W-:Y:S01]  /*bab0*/  VIADD R8, R17, 0x180 ;  /* 0x0000018011087836 */ /* 0x000fe20000000000 */
[----:B------:R-:W-:-:S02]  /*bac0*/  SEL R0, RZ, 0x10, P0 ;  /* 0x00000010ff007807 */ /* 0x000fc40000000000 */
[----:B------:R-:W-:Y:S01]  /*bad0*/  IADD3 R5, R5, R3, RZ ;  /* 0x0000000305057210 */ /* 0x000fe20007ffe0ff */
[----:B------:R-:W-:Y:S01]  /*bae0*/  IMAD.U32 R3, RZ, RZ, UR6 ;  /* 0x00000006ff037e24 */ /* 0x000fe2000f8e00ff */
[----:B------:R-:W-:Y:S01]  /*baf0*/  UIMAD UR6, UR8, UR6, URZ ;  /* 0x00000006080672a4 */ /* 0x000fe2000f8e023f */
[----:B------:R-:W-:Y:S02]  /*bb00*/  ISETP.GE.AND P0, PT, R8, UR12, PT ;  /* 0x0000000c08007c0c */ /* 0x000fe4000bf06270 */
[----:B------:R-:W-:Y:S01]  /*bb10*/  IMAD.WIDE.U32 R4, R3, UR44, R4 ;  /* 0x0000002c03047c25 */ /* 0x000fe2000f8e0004 */
[----:B------:R-:W-:Y:S01]  /*bb20*/  UIMAD UR6, UR44, UR7, UR6 ;  /* 0x000000072c0672a4 */ /* 0x000fe2000f8e0206 */
[----:B------:R-:W-:Y:S01]  /*bb30*/  LOP3.LUT R11, R6, R11, R0, 0xfe, !PT ;  /* 0x0000000b060b7212 */ /* 0x000fe200078efe00 */
[----:B------:R-:W-:Y:S01]  /*bb40*/  UIMAD UR7, UR45, -0x40, UR4 ;  /* 0xffffffc02d0778a4 */ /* 0x000fe2000f8e0204 */
[----:B------:R-:W-:Y:S01]  /*bb50*/  VIADD R3, R17, 0x1c0 ;  /* 0x000001c011037836 */ /* 0x000fe20000000000 */
[----:B------:R-:W-:Y:S01]  /*bb60*/  ULDC.64 UR8, c[0x0][0xae8] ;  /* 0x0002ba0000087ab9 */ /* 0x000fe20000000a00 */
[----:B------:R-:W-:Y:S01]  /*bb70*/  SEL R0, RZ, 0x40, P0 ;  /* 0x00000040ff007807 */ /* 0x000fe20000000000 */
[----:B------:R-:W-:Y:S01]  /*bb80*/  UIMAD UR4, UR43, UR8, URZ ;  /* 0x000000082b0472a4 */ /* 0x000fe2000f8e023f */
[----:B------:R-:W-:Y:S01]  /*bb90*/  VIADD R5, R5, UR6 ;  /* 0x0000000605057c36 */ /* 0x000fe20008000000 */
[----:B------:R-:W-:Y:S01]  /*bba0*/  ISETP.GE.AND P1, PT, R186, UR7, PT ;  /* 0x00000007ba007c0c */ /* 0x000fe2000bf26270 */
[----:B------:R-:W-:Y:S01]  /*bbb0*/  IMAD.U32 R9, RZ, RZ, UR8 ;  /* 0x00000008ff097e24 */ /* 0x000fe2000f8e00ff */
[----:B------:R-:W-:Y:S01]  /*bbc0*/  UIMAD UR4, UR42, UR9, UR4 ;  /* 0x000000092a0472a4 */ /* 0x000fe2000f8e0204 */
[----:B------:R-:W-:-:S02]  /*bbd0*/  ISETP.GE.AND P2, PT, R3, UR12, PT ;  /* 0x0000000c03007c0c */ /* 0x000fc4000bf46270 */
[----:B------:R-:W-:Y:S01]  /*bbe0*/  IMAD.WIDE.U32 R8, R9, UR42, R4 ;  /* 0x0000002a09087c25 */ /* 0x000fe2000f8e0004 */
[----:B------:R-:W-:Y:S02]  /*bbf0*/  LOP3.LUT R21, R11, R0, RZ, 0xfc, !PT ;  /* 0x000000000b157212 */ /* 0x000fe400078efcff */
[--C-:B------:R-:W-:Y:S01]  /*bc00*/  SHF.R.S32.HI R5, RZ, 0x1f, R186.reuse ;  /* 0x0000001fff057819 */ /* 0x100fe200000114ba */
[----:B------:R-:W-:Y:S01]  /*bc10*/  IMAD.MOV.U32 R4, RZ, RZ, R186 ;  /* 0x000000ffff047224 */ /* 0x000fe200078e00ba */
[----:B------:R-:W-:Y:S01]  /*bc20*/  MOV R11, UR45 ;  /* 0x0000002d000b7c02 */ /* 0x000fe20008000f00 */
[----:B------:R-:W-:Y:S01]  /*bc30*/  VIADD R13, R9, UR4 ;  /* 0x00000004090d7c36 */ /* 0x000fe20008000000 */
[----:B------:R-:W-:Y:S02]  /*bc40*/  IADD3 R6, R186, 0x20, RZ ;  /* 0x00000020ba067810 */ /* 0x000fe40007ffe0ff */
[----:B------:R-:W-:Y:S01]  /*bc50*/  SEL R0, RZ, 0x80, P2 ;  /* 0x00000080ff007807 */ /* 0x000fe20001000000 */
[----:B------:R-:W-:Y:S01]  /*bc60*/  IMAD.WIDE R10, R11, 0x40, R4 ;  /* 0x000000400b0a7825 */ /* 0x000fe200078e0204 */
[----:B------:R-:W-:-:S02]  /*bc70*/  ISETP.GE.AND P0, PT, R6, UR7, PT ;  /* 0x0000000706007c0c */ /* 0x000fc4000bf06270 */
[----:B------:R-:W-:Y:S01]  /*bc80*/  LOP3.LUT R0, R21, R0, RZ, 0xfc, !PT ;  /* 0x0000000015007212 */ /* 0x000fe200078efcff */
[----:B------:R-:W-:Y:S10]  /*bc90*/  @P1 BRA `(.L_x_6129) ;  /* 0x0000000000681947 */ /* 0x000ff40003800000 */
        /* <DEDUP_REMOVED lines=26> */
.L_x_6129:
[----:B------:R-:W-:Y:S05]  /*be40*/  BSYNC B1 ;  /* 0x0000000000017941 */ /* 0x000fea0003800000 */
.L_x_6128:
        /* <DEDUP_REMOVED lines=29> */
.L_x_6124:
[----:B------:R-:W-:Y:S05]  /*c020*/  BSYNC B0 ;  /* 0x0000000000007941 */ /* 0x000fea0003800000 */
.L_x_6118:
[----:B------:R-:W-:Y:S02]  /*c030*/  ULDC UR4, c[0x0][0xc14] ;  /* 0x0003050000047ab9 */ /* 0x000fe40000000800 */
[----:B------:R-:W-:-:S13]  /*c040*/  ISETP.GE.AND P0, PT, R7, UR4, PT ;  /* 0x0000000407007c0c */ /* 0x000fda000bf06270 */
[----:B------:R-:W-:Y:S05]  /*c050*/  @!P0 BRA `(.L_x_6130) ;  /* 0xffffff4c00b48947 */ /* 0x000fea000383ffff */
[----:B------:R-:W-:Y:S05]  /*c060*/  EXIT ;  /* 0x000000000000794d */ /* 0x000fea0003800000 */
.L_x_6073:
        /* <DEDUP_REMOVED lines=32> */
[----:B------:R-:W-:Y:S02]  /*c270*/  ISETP.GE.U32.AND P0, PT, R7, 0x4, PT ;  /* 0x000000040700780c */ /* 0x000fe40003f06070 */
[----:B------:R-:W-:-:S05]  /*c280*/  IADD3 R4, R5, R4, RZ ;  /* 0x0000000405047210 */ /* 0x000fca0007ffe0ff */
[----:B------:R-:W0:Y:S06]  /*c290*/  SHFL.UP PT, R6, R4, 0x4, RZ ;  /* 0x0480000004067989 */ /* 0x000e2c00000e00ff */
[----:B------:R-:W-:-:S04]  /*c2a0*/  @P0 LOP3.LUT R0, R0, 0x8, RZ, 0xfc, !PT ;  /* 0x0000000800000812 */ /* 0x000fc800078efcff */
[----:B------:R-:W-:Y:S02]  /*c2b0*/  LOP3.LUT R0, R0, 0xfffffffb, RZ, 0xc0, !PT ;  /* 0xfffffffb00007812 */ /* 0x000fe400078ec0ff */
[----:B0-----:R-:W-:Y:S01]  /*c2c0*/  SEL R3, R6, RZ, P0 ;  /* 0x000000ff06037207 */ /* 0x001fe20000000000 */
[----:B------:R-:W-:Y:S01]  /*c2d0*/  IMAD.MOV.U32 R6, RZ, RZ, RZ ;  /* 0x000000ffff067224 */ /* 0x000fe200078e00ff */
        /* <DEDUP_REMOVED lines=22> */
.L_x_6135:
[----:B------:R-:W-:Y:S01]  /*c440*/  IADD3 R6, R6, 0x1f, RZ ;  /* 0x0000001f06067810 */ /* 0x000fe20007ffe0ff */
        /* <DEDUP_REMOVED lines=14> */
.L_x_6134:
[----:B------:R-:W-:Y:S05]  /*c530*/  BSYNC B0 ;  /* 0x0000000000007941 */ /* 0x000fea0003800000 */
.L_x_6133:
        /* <DEDUP_REMOVED lines=21> */
[----:B0-----:R-:W-:-:S05]  /*c690*/  IMAD R2, R3, UR4, RZ ;  /* 0x0000000403027c24 */ /* 0x001fca000f8e02ff */
[----:B------:R-:W-:-:S04]  /*c6a0*/  IADD3 R5, R2, R5, RZ ;  /* 0x0000000502057210 */ /* 0x000fc80007ffe0ff */
[----:B------:R-:W-:-:S13]  /*c6b0*/  ISETP.GT.AND P0, PT, R5, UR6, PT ;  /* 0x0000000605007c0c */ /* 0x000fda000bf04270 */
[----:B------:R-:W-:Y:S05]  /*c6c0*/  @!P0 BRA `(.L_x_6135) ;  /* 0xfffffffc005c8947 */ /* 0x000fea000383ffff */
.L_x_6131:
        /* <DEDUP_REMOVED lines=15> */
[----:B0-----:R-:W-:-:S06]  /*c7c0*/  IADD3 R13, R12, 0xffffffe, RZ ;  /* 0x0ffffffe0c0d7810 */ /* 0x001fcc0007ffe0ff */
[----:B------:R0:W1:Y:S01]  /*c7d0*/  F2I.FTZ.U32.TRUNC.NTZ R3, R13 ;  /* 0x0000000d00037305 */ /* 0x000062000021f000 */
[----:B------:R-:W-:Y:S05]  /*c7e0*/  @!P0 BRA `(.L_x_6136) ;  /* 0x0000000000088947 */ /* 0x000fea0003800000 */
[----:B------:R-:W-:-:S05]  /*c7f0*/  VIADD R5, R5, 0xffffffff ;  /* 0xffffffff05057836 */ /* 0x000fca0000000000 */
[----:B------:R2:W3:Y:S02]  /*c800*/  SHFL.IDX PT, R16, R4, R5, 0x1f ;  /* 0x00001f0504107589 */ /* 0x0004e400000e0000 */
.L_x_6136:
[----:B-1----:R-:W-:Y:S01]  /*c810*/  IMAD.MOV R2, RZ, RZ, -R3 ;  /* 0x000000ffff027224 */ /* 0x002fe200078e0a03 */
[----:B--2---:R-:W-:Y:S01]  /*c820*/  IABS R4, R6 ;  /* 0x0000000600047213 */ /* 0x004fe20000000000 */
[----:B---3--:R-:W-:Y:S02]  /*c830*/  IMAD R16, R16, UR4, R7 ;  /* 0x0000000410107c24 */ /* 0x008fe4000f8e0207 */
[----:B------:R-:W-:Y:S01]  /*c840*/  IMAD R5, R2, R11, RZ ;  /* 0x0000000b02057224 */ /* 0x000fe200078e02ff */
[----:B------:R-:W-:Y:S01]  /*c850*/  MOV R2, RZ ;  /* 0x000000ff00027202 */ /* 0x000fe20000000f00 */
[----:B------:R-:W-:-:S04]  /*c860*/  IMAD.MOV R4, RZ, RZ, -R4 ;  /* 0x000000ffff047224 */ /* 0x000fc800078e0a04 */
[----:B------:R-:W-:Y:S01]  /*c870*/  IMAD.HI.U32 R2, R3, R5, R2 ;  /* 0x0000000503027227 */ /* 0x000fe200078e0002 */
[----:B------:R-:W-:-:S04]  /*c880*/  IADD3 R5, -R16, UR6, RZ ;  /* 0x0000000610057c10 */ /* 0x000fc8000fffe1ff */
        /* <DEDUP_REMOVED lines=13> */
[----:B------:R-:W-:Y:S02]  /*c960*/  IMAD R4, R10, R2, RZ ;  /* 0x000000020a047224 */ /* 0x000fe400078e02ff */
[----:B------:R-:W-:-:S03]  /*c970*/  IMAD.MOV R2, RZ, RZ, -R2 ;  /* 0x000000ffff027224 */ /* 0x000fc600078e0a02 */
[----:B------:R-:W-:Y:S01]  /*c980*/  IADD3 R3, -R4, RZ, RZ ;  /* 0x000000ff04037210 */ /* 0x000fe20007ffe1ff */
        /* <DEDUP_REMOVED lines=9> */
[----:B-1----:R-:W-:-:S05]  /*ca20*/  IADD3 R2, RZ, -R3, RZ ;  /* 0x80000003ff027210 */ /* 0x002fca0007ffe0ff */
        /* <DEDUP_REMOVED lines=9> */
[----:B------:R-:W-:Y:S01]  /*cac0*/  @!P0 IMAD.IADD R6, R6, 0x1, -R7 ;  /* 0x0000000106068824 */ /* 0x000fe200078e0a07 */
[----:B------:R-:W-:-:S04]  /*cad0*/  @!P0 IADD3 R2, R2, 0x1, RZ ;  /* 0x0000000102028810 */ /* 0x000fc80007ffe0ff */
[----:B------:R-:W-:-:S13]  /*cae0*/  ISETP.GE.U32.AND P0, PT, R6, R7, PT ;  /* 0x000000070600720c */ /* 0x000fda0003f06070 */
[----:B------:R-:W-:Y:S01]  /*caf0*/  @P0 VIADD R2, R2, 0x1 ;  /* 0x0000000102020836 */ /* 0x000fe20000000000 */
[----:B------:R-:W-:-:S13]  /*cb00*/  ISETP.GE.AND P0, PT, R3, RZ, PT ;  /* 0x000000ff0300720c */ /* 0x000fda0003f06270 */
[----:B------:R-:W-:Y:S02]  /*cb10*/  @!P0 IADD3 R2, -R2, RZ, RZ ;  /* 0x000000ff02028210 */ /* 0x000fe40007ffe1ff */
[----:B------:R-:W-:-:S13]  /*cb20*/  ISETP.NE.AND P0, PT, R10, RZ, PT ;  /* 0x000000ff0a00720c */ /* 0x000fda0003f05270 */
[----:B------:R-:W-:Y:S01]  /*cb30*/  @!P0 LOP3.LUT R2, RZ, R10, RZ, 0x33, !PT ;  /* 0x0000000aff028212 */ /* 0x000fe200078e33ff */
[----:B------:R-:W-:-:S04]  /*cb40*/  IMAD.MOV R10, RZ, RZ, -R10 ;  /* 0x000000ffff0a7224 */ /* 0x000fc800078e0a0a */
[----:B------:R-:W-:Y:S01]  /*cb50*/  IMAD R18, R2, R10, R5 ;  /* 0x0000000a02127224 */ /* 0x000fe200078e0205 */
[----:B------:R-:W-:-:S04]  /*cb60*/  LOP3.LUT R2, RZ, R2, RZ, 0x33, !PT ;  /* 0x00000002ff027212 */ /* 0x000fc800078e33ff */
[----:B------:R-:W-:Y:S01]  /*cb70*/  IADD3 R17, R17, R2, RZ ;  /* 0x0000000211117210 */ /* 0x000fe20007ffe0ff */
[----:B------:R-:W-:Y:S06]  /*cb80*/  BRA `(.L_x_6137) ;  /* 0x00000000000c7947 */ /* 0x000fec0003800000 */
.L_x_6132:
[----:B------:R-:W-:Y:S01]  /*cb90*/  IMAD.MOV.U32 R17, RZ, RZ, RZ ;  /* 0x000000ffff117224 */ /* 0x000fe200078e00ff */
[----:B------:R-:W-:Y:S01]  /*cba0*/  MOV R18, RZ ;  /* 0x000000ff00127202 */ /* 0x000fe20000000f00 */
[----:B------:R-:W-:-:S07]  /*cbb0*/  IMAD.U32 R16, RZ, RZ, UR6 ;  /* 0x00000006ff107e24 */ /* 0x000fce000f8e00ff */
.L_x_6137:
        /* <DEDUP_REMOVED lines=20> */
.L_x_6203:
[----:B--2---:R-:W2:Y:S02]  /*cd00*/  LDC.64 R2, c[0x0][0xc60] ;  /* 0x00031800ff027b82 */ /* 0x004ea40000000a00 */
[----:B--2---:R-:W-:-:S05]  /*cd10*/  IMAD.WIDE R2, R19, 0x4, R2 ;  /* 0x0000000413027825 */ /* 0x004fca00078e0202 */
[----:B------:R-:W2:Y:S01]  /*cd20*/  LDG.E R5, desc[UR48][R2.64] ;  /* 0x0000003002057981 */ /* 0x000ea2000c1e1900 */
[----:B------:R-:W-:Y:S05]  /*cd30*/  YIELD ;  /* 0x0000000000007946 */ /* 0x000fea0003800000 */
[----:B------:R-:W-:Y:S01]  /*cd40*/  ULDC.64 UR4, c[0x0][0xa28] ;  /* 0x00028a0000047ab9 */ /* 0x000fe20000000a00 */
[----:B-1----:R-:W-:Y:S01]  /*cd50*/  MOV R0, RZ ;  /* 0x000000ff00007202 */ /* 0x002fe20000000f00 */
[----:B------:R-:W-:Y:S01]  /*cd60*/  IMAD.MOV.U32 R6, RZ, RZ, RZ ;  /* 0x000000ffff067224 */ /* 0x000fe200078e00ff */
[----:B------:R-:W-:Y:S01]  /*cd70*/  ISETP.NE.U32.AND P0, PT, RZ, UR4, PT ;  /* 0x00000004ff007c0c */ /* 0x000fe2000bf05070 */
[----:B------:R-:W-:-:S03]  /*cd80*/  ULDC.64 UR6, c[0x0][0xa08] ;  /* 0x0002820000067ab9 */ /* 0x000fc60000000a00 */
[----:B------:R-:W-:Y:S02]  /*cd90*/  ISETP.NE.AND.EX P0, PT, RZ, UR5, PT, P0 ;  /* 0x00000005ff007c0c */ /* 0x000fe4000bf05300 */
[----:B--2---:R-:W-:Y:S01]  /*cda0*/  SHF.R.S32.HI R4, RZ, 0x1f, R5 ;  /* 0x0000001fff047819 */ /* 0x004fe20000011405 */
[----:B------:R-:W-:-:S10]  /*cdb0*/  IMAD.SHL.U32 R11, R5, 0x4, RZ ;  /* 0x00000004050b7824 */ /* 0x000fd400078e00ff */
[C---:B------:R-:W-:Y:S01]  /*cdc0*/  @P0 LEA R2, P1, R5.reuse, UR4, 0x2 ;  /* 0x0000000405020c11 */ /* 0x040fe2000f8210ff */
[----:B------:R1:W-:Y:S03]  /*cdd0*/  STL [R1+0x10], R5 ;  /* 0x0000100501007387 */ /* 0x0003e60000100800 */
[C-C-:B------:R-:W-:Y:S01]  /*cde0*/  @P0 LEA.HI.X R3, R5.reuse, UR5, R4.reuse, 0x2, P1 ;  /* 0x0000000505030c11 */ /* 0x140fe200088f1404 */
[----:B------:R-:W-:Y:S02]  /*cdf0*/  ULDC.64 UR4, c[0x0][0xa18] ;  /* 0x0002860000047ab9 */ /* 0x000fe40000000a00 */
[----:B------:R-:W-:Y:S02]  /*ce00*/  ISETP.NE.U32.AND P1, PT, RZ, UR4, PT ;  /* 0x00000004ff007c0c */ /* 0x000fe4000bf25070 */
[----:B------:R2:W5:Y:S01]  /*ce10*/  @P0 LDG.E R0, desc[UR48][R2.64] ;  /* 0x0000003002000981 */ /* 0x000562000c1e1900 */
[----:B------:R-:W-:-:S02]  /*ce20*/  SHF.L.U64.HI R10, R5, 0x2, R4 ;  /* 0x00000002050a7819 */ /* 0x000fc40000010204 */
[----:B------:R-:W-:Y:S01]  /*ce30*/  ISETP.NE.AND.EX P1, PT, RZ, UR5, PT, P1 ;  /* 0x00000005ff007c0c */ /* 0x000fe2000bf25310 */
[----:B------:R-:W-:Y:S04]  /*ce40*/  STL [R1+0x18], R11 ;  /* 0x0000180b01007387 */ /* 0x000fe80000100800 */
[----:B------:R-:W-:Y:S08]  /*ce50*/  STL [R1+0x1c], R10 ;  /* 0x00001c0a01007387 */ /* 0x000ff00000100800 */
        /* <DEDUP_REMOVED lines=11> */
[----:B------:R-:W-:-:S03]  /*cf10*/  ISETP.NE.U32.AND P0, PT, RZ, UR6, PT ;  /* 0x00000006ff007c0c */ /* 0x000fc6000bf05070 */
[----:B--2---:R1:W-:Y:S02]  /*cf20*/  STL [R1+0x24], R6 ;  /* 0x0000240601007387 */ /* 0x0043e40000100800 */
[----:B-1----:R-:W-:Y:S01]  /*cf30*/  MOV R6, UR4 ;  /* 0x0000000400067c02 */ /* 0x002fe20008000f00 */
[----:B------:R-:W-:-:S05]  /*cf40*/  ULDC.64 UR4, c[0x0][0x3f8] ;  /* 0x0000fe0000047ab9 */ /* 0x000fca0000000a00 */
[----:B------:R1:W5:Y:S01]  /*cf50*/  @P1 LDG.E R6, desc[UR48][R8.64] ;  /* 0x0000003008061981 */ /* 0x000362000c1e1900 */
[----:B------:R-:W-:Y:S01]  /*cf60*/  UISETP.NE.U32.AND UP0, UPT, UR4, URZ, UPT ;  /* 0x0000003f0400728c */ /* 0x000fe2000bf05070 */
[----:B------:R-:W-:Y:S02]  /*cf70*/  ISETP.NE.AND.EX P0, PT, RZ, UR7, PT, P0 ;  /* 0x00000007ff007c0c */ /* 0x000fe4000bf05300 */
[----:B------:R-:W-:Y:S01]  /*cf80*/  ULDC UR4, c[0x0][0x404] ;  /* 0x0001010000047ab9 */ /* 0x000fe20000000800 */
[----:B------:R-:W-:-:S03]  /*cf90*/  UISETP.NE.AND.EX UP0, UPT, UR5, URZ, UPT, UP0 ;  /* 0x0000003f0500728c */ /* 0x000fc6000bf05300 */
[----:B------:R-:W-:Y:S01]  /*cfa0*/  ULDC UR5, c[0x0][0x2e0] ;  /* 0x0000b80000057ab9 */ /* 0x000fe20000000800 */
[----:B------:R-:W-:-:S04]  /*cfb0*/  USEL UR4, UR4, 0x1, UP0 ;  /* 0x0000000104047887 */ /* 0x000fc80008000000 */
[----:B------:R-:W-:-:S06]  /*cfc0*/  UIMAD UR4, UR4, UR5, URZ ;  /* 0x00000005040472a4 */ /* 0x000fcc000f8e023f */
[----:B------:R-:W-:Y:S01]  /*cfd0*/  IMAD.U32 R7, RZ, RZ, UR4 ;  /* 0x00000004ff077e24 */ /* 0x000fe2000f8e00ff */
[----:B-1----:R-:W-:Y:S06]  /*cfe0*/  @P1 BRA `(.L_x_6139) ;  /* 0x0000000000101947 */ /* 0x002fec0003800000 */
[----:B------:R-:W-:Y:S05]  /*cff0*/  @!P2 BRA `(.L_x_6139) ;  /* 0x00000000000ca947 */ /* 0x000fea0003800000 */
[----:B-----5:R-:W2:Y:S04]  /*d000*/  LDG.E R6, desc[UR48][R2.64] ;  /* 0x0000003002067981 */ /* 0x020ea8000c1e1900 */
[----:B------:R-:W2:Y:S02]  /*d010*/  LDG.E R9, desc[UR48][R2.64+0x4] ;  /* 0x0000043002097981 */ /* 0x000ea4000c1e1900 */
[----:B--2---:R-:W-:-:S07]  /*d020*/  IMAD.IADD R6, R9, 0x1, -R6 ;  /* 0x0000000109067824 */ /* 0x004fce00078e0a06 */
.L_x_6139:
[----:B------:R-:W-:Y:S01]  /*d030*/  MOV R3, RZ ;  /* 0x000000ff00037202 */ /* 0x000fe20000000f00 */
[----:B------:R-:W-:-:S05]  /*d040*/  ULDC.64 UR4, c[0x0][0xa20] ;  /* 0x0002880000047ab9 */ /* 0x000fca0000000a00 */
[----:B------:R-:W2:Y:S01]  /*d050*/  @P0 LDG.E R3, desc[UR48][R4.64] ;  /* 0x0000003004030981 */ /* 0x000ea2000c1e1900 */
[----:B------:R-:W-:-:S04]  /*d060*/  ISETP.NE.U32.AND P1, PT, RZ, UR4, PT ;  /* 0x00000004ff007c0c */ /* 0x000fc8000bf25070 */
[----:B------:R-:W-:Y:S01]  /*d070*/  ISETP.NE.AND.EX P1, PT, RZ, UR5, PT, P1 ;  /* 0x00000005ff007c0c */ /* 0x000fe2000bf25310 */
[----:B--2--5:R-:W-:-:S05]  /*d080*/  IMAD.IADD R2, R3, 0x1, R0 ;  /* 0x0000000103027824 */ /* 0x024fca00078e0200 */
[----:B------:R1:W-:Y:S07]  /*d090*/  STL [R1+0x8], R2 ;  /* 0x0000080201007387 */ /* 0x0003ee0000100800 */
[----:B------:R-:W-:Y:S05]  /*d0a0*/  @!P1 BRA `(.L_x_6140) ;  /* 0x0000000000109947 */ /* 0x000fea0003800000 */
[----:B-1----:R-:W-:-:S04]  /*d0b0*/  IADD3 R2, P0, R11, UR4, RZ ;  /* 0x000000040b027c10 */ /* 0x002fc8000ff1e0ff */
[----:B------:R-:W-:-:S05]  /*d0c0*/  IADD3.X R3, R10, UR5, RZ, P0, !PT ;  /* 0x000000050a037c10 */ /* 0x000fca00087fe4ff */
[----:B------:R2:W5:Y:S01]  /*d0d0*/  LDG.E R7, desc[UR48][R2.64] ;  /* 0x0000003002077981 */ /* 0x000562000c1e1900 */
[----:B------:R-:W-:Y:S05]  /*d0e0*/  BRA `(.L_x_6141) ;  /* 0x0000000000107947 */ /* 0x000fea0003800000 */
.L_x_6140:
[----:B------:R-:W-:Y:S05]  /*d0f0*/  @!P0 BRA `(.L_x_6141) ;  /* 0x00000000000c8947 */ /* 0x000fea0003800000 */
[----:B-1----:R-:W2:Y:S04]  /*d100*/  LDG.E R2, desc[UR48][R4.64] ;  /* 0x0000003004027981 */ /* 0x002ea8000c1e1900 */
[----:B------:R-:W2:Y:S02]  /*d110*/  LDG.E R7, desc[UR48][R4.64+0x4] ;  /* 0x0000043004077981 */ /* 0x000ea4000c1e1900 */
[----:B--2---:R-:W-:-:S07]  /*d120*/  IMAD.IADD R7, R7, 0x1, -R2 ;  /* 0x0000000107077824 */ /* 0x004fce00078e0a02 */
.L_x_6141:
[----:B-----5:R-:W-:Y:S01]  /*d130*/  IADD3 R7, -R0, R7, RZ ;  /* 0x0000000700077210 */ /* 0x020fe20007ffe1ff */
[----:B------:R-:W-:Y:S01]  /*d140*/  BSSY B6, `(.L_x_6142) ;  /* 0x0000301000067945 */ /* 0x000fe20003800000 */
[----:B------:R-:W-:-:S04]  /*d150*/  LEA R0, R17, 0x7f, 0x6 ;  /* 0x0000007f11007811 */ /* 0x000fc800078e30ff */
[C---:B------:R-:W-:Y:S01]  /*d160*/  IADD3 R6, R7.reuse, R0, -R6 ;  /* 0x0000000007067210 */ /* 0x040fe20007ffe806 */
[----:B------:R-:W-:-:S03]  /*d170*/  VIADD R7, R7, 0x3f ;  /* 0x0000003f07077836 */ /* 0x000fc60000000000 */
[----:B--2---:R-:W-:Y:S02]  /*d180*/  SHF.R.S32.HI R3, RZ, 0x1f, R6 ;  /* 0x0000001fff037819 */ /* 0x004fe40000011406 */
[----:B------:R-:W-:Y:S02]  /*d190*/  SHF.R.S32.HI R0, RZ, 0x1f, R7 ;  /* 0x0000001fff007819 */ /* 0x000fe40000011407 */
[----:B------:R-:W-:Y:S02]  /*d1a0*/  LEA.HI R3, R3, R6, RZ, 0x6 ;  /* 0x0000000603037211 */ /* 0x000fe400078f30ff */
[----:B------:R-:W-:Y:S02]  /*d1b0*/  LEA.HI R0, R0, R7, RZ, 0x6 ;  /* 0x0000000700007211 */ /* 0x000fe400078f30ff */
[----:B------:R-:W-:Y:S02]  /*d1c0*/  SHF.R.S32.HI R3, RZ, 0x6, R3 ;  /* 0x00000006ff037819 */ /* 0x000fe40000011403 */
[----:B------:R-:W-:-:S04]  /*d1d0*/  SHF.R.S32.HI R0, RZ, 0x6, R0 ;  /* 0x00000006ff007819 */ /* 0x000fc80000011400 */
[----:B-1----:R-:W-:-:S04]  /*d1e0*/  VIMNMX R2, R0, R3, PT ;  /* 0x0000000300027248 */ /* 0x002fc80003fe0100 */
        /* <DEDUP_REMOVED lines=20> */
.L_x_6143:
        /* <DEDUP_REMOVED lines=23> */
.L_x_6145:
        /* <DEDUP_REMOVED lines=14> */
[----:B0-----:R-:W-:Y:S01]  /*d580*/  MOV R13, RZ ;  /* 0x000000ff000d7202 */ /* 0x001fe20000000f00 */
[----:B------:R-:W-:-:S02]  /*d590*/  IMAD.U32 R10, RZ, RZ, UR4 ;  /* 0x00000004ff0a7e24 */ /* 0x000fc4000f8e00ff */
[----:B------:R-:W-:Y:S02]  /*d5a0*/  IMAD.MOV.U32 R8, RZ, RZ, 0x70 ;  /* 0x00000070ff087424 */ /* 0x000fe400078e00ff */
[----:B-1----:R-:W-:-:S07]  /*d5b0*/  IMAD.MOV.U32 R12, RZ, RZ, 0x1 ;  /* 0x00000001ff0c7424 */ /* 0x002fce00078e00ff */
[----:B------:R-:W-:-:S07]  /*d5c0*/  LEPC R20, `(.L_x_6147) ;  /* 0x000000001014794e */ /* 0x000fce0000000000 */
[----:B--2---:R-:W-:Y:S05]  /*d5d0*/  CALL.ABS.NOINC R2 ;  /* 0x0000000002007343 */ /* 0x004fea0003c00000 */
.L_x_6147:
        /* <DEDUP_REMOVED lines=15> */
[----:B0-----:R-:W-:Y:S05]  /*d6d0*/  CALL.ABS.NOINC R2 ;  /* 0x0000000002007343 */ /* 0x001fea0003c00000 */
.L_x_6146:
[----:B------:R-:W2:Y:S01]  /*d6e0*/  LDL.LU R2, [R1+0x18] ;  /* 0x0000180001027983 */ /* 0x000ea20000300800 */
[----:B------:R-:W-:Y:S01]  /*d6f0*/  ULDC.64 UR4, c[0x0][0x9f8] ;  /* 0x00027e0000047ab9 */ /* 0x000fe20000000a00 */
[----:B------:R-:W1:Y:S02]  /*d700*/  LDC R4, c[0x0][0x428] ;  /* 0x00010a00ff047b82 */ /* 0x000e640000000800 */
        /* <DEDUP_REMOVED lines=17> */
[----:B-1----:R-:W-:Y:S01]  /*d820*/  ISETP.NE.AND P0, PT, R4, 0x1, PT ;  /* 0x000000010400780c */ /* 0x002fe20003f05270 */
[----:B------:R-:W-:Y:S01]  /*d830*/  IMAD.MOV.U32 R4, RZ, RZ, R18 ;  /* 0x000000ffff047224 */ /* 0x000fe200078e0012 */
[----:B------:R-:W-:Y:S02]  /*d840*/  LEA R17, R17, R7, 0x6 ;  /* 0x0000000711117211 */ /* 0x000fe400078e30ff */
[----:B------:R-:W-:-:S09]  /*d850*/  PLOP3.LUT P1, PT, P6, PT, PT, 0x8, 0x0 ;  /* 0x000000000000781c */ /* 0x000fd2000372e170 */
[----:B------:R-:W1:Y:S08]  /*d860*/  @P0 LDC R5, c[0x0][0x42c] ;  /* 0x00010b00ff050b82 */ /* 0x000e700000000800 */
[----:B------:R-:W2:Y:S01]  /*d870*/  @P0 LDC R6, c[0x0][0x430] ;  /* 0x00010c00ff060b82 */ /* 0x000ea20000000800 */
[----:B-1----:R-:W-:-:S05]  /*d880*/  @P0 IMAD.HI.U32 R5, R18, R5, RZ ;  /* 0x0000000512050227 */ /* 0x002fca00078e00ff */
[----:B--2---:R-:W-:Y:S02]  /*d890*/  @P0 SHF.R.U32.HI R4, RZ, R6, R5 ;  /* 0x00000006ff040219 */ /* 0x004fe40000011605 */
[----:B------:R-:W-:-:S04]  /*d8a0*/  ISETP.NE.U32.AND P0, PT, RZ, UR4, PT ;  /* 0x00000004ff007c0c */ /* 0x000fc8000bf05070 */
[----:B------:R-:W-:-:S04]  /*d8b0*/  ISETP.NE.AND.EX P0, PT, RZ, UR5, PT, P0 ;  /* 0x00000005ff007c0c */ /* 0x000fc8000bf05300 */
[----:B0-----:R-:W-:-:S09]  /*d8c0*/  SEL R6, R8, RZ, !P0 ;  /* 0x000000ff08067207 */ /* 0x001fd20004000000 */
.L_x_6148:
        /* <DEDUP_REMOVED lines=19> */
.L_x_6220:
[----:B------:R-:W-:Y:S01]  /*da00*/  UMOV UR4, 0xffffffff ;  /* 0xffffffff00047882 */ /* 0x000fe20000000000 */
[----:B------:R-:W-:Y:S02]  /*da10*/  SHF.R.S32.HI R5, RZ, 0x1f, R0 ;  /* 0x0000001fff057819 */ /* 0x000fe40000011400 */
[----:B------:R-:W-:Y:S05]  /*da20*/  BRA.DIV UR4, `(.L_x_6150) ;  /* 0x0000003a04c07947 */ /* 0x000fea000b800000 */
[----:B------:R-:W-:-:S13]  /*da30*/  ELECT P6, URZ, PT ;  /* 0x00000000003f782f */ /* 0x000fda00038c0000 */
.L_x_6223:
        /* <DEDUP_REMOVED lines=21> */
.L_x_6152:
        /* <DEDUP_REMOVED lines=9> */
.L_x_6224:
        /* <DEDUP_REMOVED lines=11> */
.L_x_6154:
        /* <DEDUP_REMOVED lines=22> */
.L_x_6151:
        /* <DEDUP_REMOVED lines=28> */
[----:B------:R-:W1:Y:S02]  /*dff0*/  SYNCS.PHASECHK.TRANS64.TRYWAIT P0, [R10+URZ+0x28c20], R6 ;  /* 0x028c20060a0075a7 */ /* 0x000e64000800017f */
[----:B01----:R-:W-:Y:S05]  /*e000*/  @!P0 BRA `(.L_x_6156) ;  /* 0x00000034007c8947 */ /* 0x003fea0003800000 */
.L_x_6225:
[----:B------:R-:W-:Y:S05]  /*e010*/  BSYNC B0 ;  /* 0x0000000000007941 */ /* 0x000fea0003800000 */
.L_x_6155:
        /* <DEDUP_REMOVED lines=11> */
.L_x_6226:
        /* <DEDUP_REMOVED lines=11> */
.L_x_6160:
[----:B0-----:R-:W2:Y:S01]  /*e180*/  LDL R6, [R1] ;  /* 0x0000000001067983 */ /* 0x001ea20000100800 */
        /* <DEDUP_REMOVED lines=56> */
.L_x_6158:
[----:B------:R-:W-:Y:S05]  /*e510*/  BSYNC B0 ;  /* 0x0000000000007941 */ /* 0x000fea0003800000 */
.L_x_6157:
[----:B------:R-:W2:Y:S01]  /*e520*/  LDL R7, [R1+0x14] ;  /* 0x0000140001077983 */ /* 0x000ea20000100800 */
[----:B------:R-:W-:Y:S01]  /*e530*/  BSSY B0, `(.L_x_6161) ;  /* 0x00001a6000007945 */ /* 0x000fe20003800000 */
[----:B--2---:R-:W-:-:S13]  /*e540*/  ISETP.GE.AND P0, PT, R7, 0x2, PT ;  /* 0x000000020700780c */ /* 0x004fda0003f06270 */
[----:B------:R-:W-:Y:S05]  /*e550*/  @!P0 BRA `(.L_x_6162) ;  /* 0x00000018008c8947 */ /* 0x000fea0003800000 */
[C---:B0-----:R-:W-:Y:S01]  /*e560*/  LOP3.LUT R6, R7.reuse, 0x1, RZ, 0xc0, !PT ;  /* 0x0000000107067812 */ /* 0x041fe200078ec0ff */
[----:B------:R-:W-:Y:S01]  /*e570*/  VIADD R10, R7, 0xfffffffe ;  /* 0xfffffffe070a7836 */ /* 0x000fe20000000000 */
[----:B------:R-:W-:Y:S02]  /*e580*/  BSSY B1, `(.L_x_6163) ;  /* 0x000008e000017945 */ /* 0x000fe40003800000 */
[----:B------:R-:W-:Y:S02]  /*e590*/  ISETP.NE.U32.AND P0, PT, R6, 0x1, PT ;  /* 0x000000010600780c */ /* 0x000fe40003f05070 */
[----:B------:R-:W-:-:S11]  /*e5a0*/  MOV R8, R10 ;  /* 0x0000000a00087202 */ /* 0x000fd60000000f00 */
[----:B------:R-:W-:Y:S05]  /*e5b0*/  @!P0 BRA `(.L_x_6164) ;  /* 0x0000000800288947 */ /* 0x000fea0003800000 */
        /* <DEDUP_REMOVED lines=11> */
[----:B------:R-:W-:Y:S01]  /*e670*/  ISETP.NE.U32.AND P0, PT, R2, RZ, PT ;  /* 0x000000ff0200720c */ /* 0x000fe20003f05070 */
[----:B------:R-:W-:-:S03]  /*e680*/  IMAD.MOV.U32 R11, RZ, RZ, R10 ;  /* 0x000000ffff0b7224 */ /* 0x000fc600078e000a */
[----:B------:R-:W-:-:S13]  /*e690*/  ISETP.NE.AND.EX P0, PT, R3, RZ, PT, P0 ;  /* 0x000000ff0300720c */ /* 0x000fda0003f05300 */
        /* <DEDUP_REMOVED lines=19> */
.L_x_6167:
[----:B-1----:R-:W1:Y:S01]  /*e7d0*/  S2R R3, SR_CgaCtaId ;  /* 0x0000000000037919 */ /* 0x002e620000008800 */
[----:B------:R-:W-:-:S04]  /*e7e0*/  MOV R2, 0x400 ;  /* 0x0000040000027802 */ /* 0x000fc80000000f00 */
[----:B-1----:R-:W-:Y:S02]  /*e7f0*/  LEA R2, R3, R2, 0x18 ;  /* 0x0000000203027211 */ /* 0x002fe400078ec0ff */
[----:B------:R-:W-:-:S03]  /*e800*/  SHF.L.U32 R3, R12, 0x1f, RZ ;  /* 0x0000001f0c037819 */ /* 0x000fc600000006ff */
[----:B------:R-:W-:-:S04]  /*e810*/  IMAD R2, R13, 0x8, R2 ;  /* 0x000000080d027824 */ /* 0x000fc800078e0202 */
[----:B------:R-:W1:Y:S02]  /*e820*/  SYNCS.PHASECHK.TRANS64.TRYWAIT P0, [R2+URZ+0x28c40], R3 ;  /* 0x028c4003020075a7 */ /* 0x000e64000800017f */
[----:B-1----:R-:W-:Y:S05]  /*e830*/  @!P0 BRA `(.L_x_6168) ;  /* 0x0000002c00a48947 */ /* 0x002fea0003800000 */
.L_x_6227:
        /* <DEDUP_REMOVED lines=11> */
.L_x_6169:
[----:B------:R-:W2:Y:S01]  /*e8f0*/  LDL R6, [R1] ;  /* 0x0000000001067983 */ /* 0x000ea20000100800 */
[----:B------:R-:W-:-:S03]  /*e900*/  MOV R8, 0x400 ;  /* 0x0000040000087802 */ /* 0x000fc60000000f00 */
[----:B------:R-:W3:Y:S01]  /*e910*/  LDL R7, [R1+0x8] ;  /* 0x0000080001077983 */ /* 0x000ee20000100800 */
        /* <DEDUP_REMOVED lines=17> */
[----:B------:R-:W2:Y:S02]  /*ea30*/  SYNCS.PHASECHK.TRANS64.TRYWAIT P0, [R2+URZ+0x28c60], R3 ;  /* 0x028c6003020075a7 */ /* 0x000ea4000800017f */
[----:B0-2---:R-:W-:Y:S05]  /*ea40*/  @!P0 BRA `(.L_x_6170) ;  /* 0x0000002c00348947 */ /* 0x005fea0003800000 */
.L_x_6228:
        /* <DEDUP_REMOVED lines=8> */
.L_x_6171:
[----:B01----:R-:W2:Y:S01]  /*ead0*/  LDL R3, [R1] ;  /* 0x0000000001037983 */ /* 0x003ea20000100800 */
        /* <DEDUP_REMOVED lines=53> */
.L_x_6166:
[----:B------:R-:W-:Y:S05]  /*ee30*/  BSYNC B2 ;  /* 0x0000000000027941 */ /* 0x000fea0003800000 */
.L_x_6165:
[----:B------:R-:W2:Y:S02]  /*ee40*/  LDL.LU R2, [R1+0x14] ;  /* 0x0000140001027983 */ /* 0x000ea40000300800 */
[----:B--2---:R-:W-:-:S07]  /*ee50*/  VIADD R8, R2, 0xfffffffd ;  /* 0xfffffffd02087836 */ /* 0x004fce0000000000 */
.L_x_6164:
[----:B------:R-:W-:Y:S05]  /*ee60*/  BSYNC B1 ;  /* 0x0000000000017941 */ /* 0x000fea0003800000 */
.L_x_6163:
[----:B------:R-:W-:-:S13]  /*ee70*/  ISETP.NE.AND P0, PT, R10, RZ, PT ;  /* 0x000000ff0a00720c */ /* 0x000fda0003f05270 */
[----:B------:R-:W-:Y:S05]  /*ee80*/  @!P0 BRA `(.L_x_6162) ;  /* 0x0000001000408947 */ /* 0x000fea0003800000 */
.L_x_6186:
[----:B------:R-:W2:Y:S04]  /*ee90*/  LDL.LU R3, [R1] ;  /* 0x0000000001037983 */ /* 0x000ea80000300800 */
[----:B------:R-:W3:Y:S01]  /*eea0*/  LDL.LU R2, [R1+0x4] ;  /* 0x0000040001027983 */ /* 0x000ee20000300800 */
[----:B------:R-:W-:Y:S05]  /*eeb0*/  YIELD ;  /* 0x0000000000007946 */ /* 0x000fea0003800000 */
[----:B------:R-:W-:Y:S01]  /*eec0*/  BSSY B1, `(.L_x_6172) ;  /* 0x0000082000017945 */ /* 0x000fe20003800000 */
[----:B--2---:R-:W-:-:S05]  /*eed0*/  VIADD R10, R3, 0x1 ;  /* 0x00000001030a7836 */ /* 0x004fca0000000000 */
[----:B------:R-:W-:-:S04]  /*eee0*/  ISETP.NE.AND P0, PT, R10, 0x2, PT ;  /* 0x000000020a00780c */ /* 0x000fc80003f05270 */
[----:B0-----:R-:W-:Y:S02]  /*eef0*/  SEL R11, RZ, 0x1, P0 ;  /* 0x00000001ff0b7807 */ /* 0x001fe40000000000 */
[----:B------:R-:W-:Y:S02]  /*ef00*/  SEL R10, R10, RZ, P0 ;  /* 0x000000ff0a0a7207 */ /* 0x000fe40000000000 */
[----:B---3--:R-:W-:Y:S01]  /*ef10*/  LOP3.LUT R11, R2, R11, RZ, 0x3c, !PT ;  /* 0x0000000b020b7212 */ /* 0x008fe200078e3cff */
[----:B------:R-:W-:Y:S06]  /*ef20*/  @!P6 BRA `(.L_x_6173) ;  /* 0x0000000400ece947 */ /* 0x000fec0003800000 */
[----:B------:R-:W-:Y:S01]  /*ef30*/  ULDC.64 UR4, c[0x0][0x3f8] ;  /* 0x0000fe0000047ab9 */ /* 0x000fe20000000a00 */
[----:B------:R-:W-:Y:S02]  /*ef40*/  MOV R3, R8 ;  /* 0x0000000800037202 */ /* 0x000fe40000000f00 */
[----:B------:R-:W-:-:S04]  /*ef50*/  ISETP.NE.U32.AND P0, PT, RZ, UR4, PT ;  /* 0x00000004ff007c0c */ /* 0x000fc8000bf05070 */
[----:B------:R-:W-:-:S13]  /*ef60*/  ISETP.NE.AND.EX P0, PT, RZ, UR5, PT, P0 ;  /* 0x00000005ff007c0c */ /* 0x000fda000bf05300 */
[----:B------:R-:W-:Y:S05]  /*ef70*/  @!P0 BRA `(.L_x_6174) ;  /* 0x0000000000488947 */ /* 0x000fea0003800000 */
[----:B------:R-:W1:Y:S01]  /*ef80*/  LDC R9, c[0x0][0x41c] ;  /* 0x00010700ff097b82 */ /* 0x000e620000000800 */
[----:B0-----:R-:W-:Y:S01]  /*ef90*/  IMAD.MOV.U32 R12, RZ, RZ, R8 ;  /* 0x000000ffff0c7224 */ /* 0x001fe200078e0008 */
[----:B------:R-:W-:Y:S02]  /*efa0*/  ULDC.64 UR6, c[0x0][0x408] ;  /* 0x0001020000067ab9 */ /* 0x000fe40000000a00 */
[----:B------:R-:W-:-:S04]  /*efb0*/  IMAD R7, R5, UR6, RZ ;  /* 0x0000000605077c24 */ /* 0x000fc8000f8e02ff */
[----:B------:R-:W-:Y:S01]  /*efc0*/  IMAD R7, R0, UR7, R7 ;  /* 0x0000000700077c24 */ /* 0x000fe2000f8e0207 */
[----:B-1----:R-:W-:-:S13]  /*efd0*/  ISETP.NE.AND P0, PT, R9, 0x1, PT ;  /* 0x000000010900780c */ /* 0x002fda0003f05270 */
[----:B------:R-:W0:Y:S02]  /*efe0*/  @P0 LDC.64 R2, c[0x0][0x420] ;  /* 0x00010800ff020b82 */ /* 0x000e240000000a00 */
[----:B0-----:R-:W-:-:S05]  /*eff0*/  @P0 IMAD.HI.U32 R2, R8, R2, RZ ;  /* 0x0000000208020227 */ /* 0x001fca00078e00ff */
[----:B------:R-:W-:-:S04]  /*f000*/  @P0 SHF.R.U32.HI R12, RZ, R3, R2 ;  /* 0x00000003ff0c0219 */ /* 0x000fc80000011602 */
[--C-:B------:R-:W-:Y:S01]  /*f010*/  SHF.R.S32.HI R3, RZ, 0x1f, R12.reuse ;  /* 0x0000001fff037819 */ /* 0x100fe2000001140c */
[----:B------:R-:W-:-:S04]  /*f020*/  IMAD.MOV.U32 R2, RZ, RZ, R12 ;  /* 0x000000ffff027224 */ /* 0x000fc800078e000c */
[----:B------:R-:W-:-:S05]  /*f030*/  IMAD.WIDE.U32 R2, R0, UR6, R2 ;  /* 0x0000000600027c25 */ /* 0x000fca000f8e0002 */
[----:B------:R-:W-:Y:S02]  /*f040*/  IADD3 R3, R7, R3, RZ ;  /* 0x0000000307037210 */ /* 0x000fe40007ffe0ff */
[----:B------:R-:W-:-:S04]  /*f050*/  LEA R6, P0, R2, UR4, 0x2 ;  /* 0x0000000402067c11 */ /* 0x000fc8000f8010ff */
[----:B------:R-:W-:Y:S01]  /*f060*/  LEA.HI.X R7, R2, UR5, R3, 0x2, P0 ;  /* 0x0000000502077c11 */ /* 0x000fe200080f1403 */
[----:B------:R-:W-:-:S04]  /*f070*/  IMAD.MOV R3, RZ, RZ, -R12 ;  /* 0x000000ffff037224 */ /* 0x000fc800078e0a0c */
[----:B------:R-:W-:Y:S02]  /*f080*/  IMAD R3, R9, R3, R8 ;  /* 0x0000000309037224 */ /* 0x000fe400078e0208 */
[----:B------:R1:W5:Y:S05]  /*f090*/  LDG.E R9, desc[UR48][R6.64] ;  /* 0x0000003006097981 */ /* 0x00036a000c1e1900 */
.L_x_6174:
[----:B-1----:R-:W1:Y:S01]  /*f0a0*/  S2R R6, SR_CgaCtaId ;  /* 0x0000000000067919 */ /* 0x002e620000008800 */
[----:B------:R-:W-:Y:S02]  /*f0b0*/  MOV R2, 0x400 ;  /* 0x0000040000027802 */ /* 0x000fe40000000f00 */
[----:B------:R-:W-:Y:S02]  /*f0c0*/  SHF.L.U32 R7, R11, 0x1f, RZ ;  /* 0x0000001f0b077819 */ /* 0x000fe400000006ff */
[----:B-1----:R-:W-:-:S05]  /*f0d0*/  LEA R2, R6, R2, 0x18 ;  /* 0x0000000206027211 */ /* 0x002fca00078ec0ff */
[----:B------:R-:W-:-:S04]  /*f0e0*/  IMAD R2, R10, 0x8, R2 ;  /* 0x000000080a027824 */ /* 0x000fc800078e0202 */
[----:B------:R-:W1:Y:S02]  /*f0f0*/  SYNCS.PHASECHK.TRANS64.TRYWAIT P0, [R2+URZ+0x28c40], R7 ;  /* 0x028c4007020075a7 */ /* 0x000e64000800017f */
[----:B-1----:R-:W-:Y:S05]  /*f100*/  @!P0 BRA `(.L_x_6175) ;  /* 0x0000002400988947 */ /* 0x002fea0003800000 */
.L_x_6229:
[----:B------:R-:W2:Y:S02]  /*f110*/  S2R R6, SR_TID.X ;  /* 0x0000000000067919 */ /* 0x000ea40000002100 */
[----:B--2---:R-:W-:-:S04]  /*f120*/  LOP3.LUT R6, R6, 0x7f, RZ, 0xc0, !PT ;  /* 0x0000007f06067812 */ /* 0x004fc800078ec0ff */
[----:B------:R-:W-:-:S13]  /*f130*/  ISETP.NE.AND P0, PT, R6, RZ, PT ;  /* 0x000000ff0600720c */ /* 0x000fda0003f05270 */
[----:B------:R-:W-:Y:S05]  /*f140*/  @P0 BRA `(.L_x_6176) ;  /* 0x00000000001c0947 */ /* 0x000fea0003800000 */
[----:B------:R-:W2:Y:S01]  /*f150*/  S2R R6, SR_TID.X ;  /* 0x0000000000067919 */ /* 0x000ea20000002100 */
[----:B0-----:R-:W-:-:S04]  /*f160*/  MOV R13, 0x2000 ;  /* 0x00002000000d7802 */ /* 0x001fc80000000f00 */
[----:B------:R3:W-:Y:S01]  /*f170*/  SYNCS.ARRIVE.TRANS64 RZ, [R2+URZ+0x28c30], R13 ;  /* 0x028c300d02ff79a7 */ /* 0x0007e2000800003f */
[----:B--2---:R-:W-:-:S04]  /*f180*/  LOP3.LUT R6, R6, 0x1f, RZ, 0xc0, !PT ;  /* 0x0000001f06067812 */ /* 0x004fc800078ec0ff */
[----:B------:R-:W-:-:S13]  /*f190*/  ISETP.NE.AND P1, PT, R6, RZ, PT ;  /* 0x000000ff0600720c */ /* 0x000fda0003f25270 */
[----:B---3--:R-:W-:Y:S05]  /*f1a0*/  @!P1 BRA `(.L_x_6176) ;  /* 0x0000000000049947 */ /* 0x008fea0003800000 */
[----:B------:R-:W-:Y:S01]  /*f1b0*/  BPT.TRAP 0x1 ;  /* 0x000000040000795c */ /* 0x000fe20000300000 */
.L_x_6176:
[----:B0-----:R-:W2:Y:S01]  /*f1c0*/  LDL R12, [R1+0x8] ;  /* 0x00000800010c7983 */ /* 0x001ea20000100800 */
[----:B------:R-:W-:Y:S01]  /*f1d0*/  MOV R6, 0x400 ;  /* 0x0000040000067802 */ /* 0x000fe20000000f00 */
        /* <DEDUP_REMOVED lines=14> */
[----:B--2---:R-:W-:-:S05]  /*f2c0*/  IMAD R6, R3, 0x40, R12 ;  /* 0x0000004003067824 */ /* 0x004fca00078e020c */
[----:B------:R-:W-:-:S13]  /*f2d0*/  R2UR UR11, R6 ;  /* 0x00000000060b72ca */ /* 0x000fda00000e0000 */
[----:B------:R0:W-:Y:S01]  /*f2e0*/  UTMALDG.4D [UR8], [UR4], desc[UR6] ;  /* 0x00000608040075b4 */ /* 0x0001e20008019000 */
[----:B------:R-:W2:Y:S02]  /*f2f0*/  SYNCS.PHASECHK.TRANS64.TRYWAIT P1, [R2+URZ+0x28c60], R7 ;  /* 0x028c6007020075a7 */ /* 0x000ea4000802017f */
[----:B0-2---:R-:W-:Y:S05]  /*f300*/  @!P1 BRA `(.L_x_6177) ;  /* 0x00000024002c9947 */ /* 0x005fea0003800000 */
.L_x_6230:
[----:B------:R-:W-:Y:S05]  /*f310*/  @P0 BRA `(.L_x_6178) ;  /* 0x00000000001c0947 */ /* 0x000fea0003800000 */
[----:B------:R-:W2:Y:S02]  /*f320*/  S2R R3, SR_TID.X ;  /* 0x0000000000037919 */ /* 0x000ea40000002100 */
[----:B--2---:R-:W-:-:S04]  /*f330*/  LOP3.LUT R3, R3, 0x1f, RZ, 0xc0, !PT ;  /* 0x0000001f03037812 */ /* 0x004fc800078ec0ff */
[----:B------:R-:W-:Y:S02]  /*f340*/  ISETP.NE.AND P1, PT, R3, RZ, PT ;  /* 0x000000ff0300720c */ /* 0x000fe40003f25270 */
[----:B------:R-:W-:-:S04]  /*f350*/  MOV R3, 0x10000 ;  /* 0x0001000000037802 */ /* 0x000fc80000000f00 */
[----:B------:R2:W-:Y:S07]  /*f360*/  SYNCS.ARRIVE.TRANS64 RZ, [R2+URZ+0x28c50], R3 ;  /* 0x028c500302ff79a7 */ /* 0x0005ee000800003f */
[----:B------:R-:W-:Y:S05]  /*f370*/  @!P1 BRA `(.L_x_6178) ;  /* 0x0000000000049947 */ /* 0x000fea0003800000 */
[----:B------:R-:W-:Y:S01]  /*f380*/  BPT.TRAP 0x1 ;  /* 0x000000040000795c */ /* 0x000fe20000300000 */
.L_x_6178:
[----:B01----:R-:W0:Y:S01]  /*f390*/  S2R R7, SR_CgaCtaId ;  /* 0x0000000000077919 */ /* 0x003e220000008800 */
        /* <DEDUP_REMOVED lines=16> */
[----:B0-----:R-:W-:-:S05]  /*f4a0*/  LEA R3, R7, R3, 0x18 ;  /* 0x0000000307037211 */ /* 0x001fca00078ec0ff */
        /* <DEDUP_REMOVED lines=35> */
.L_x_6173:
[----:B------:R-:W-:Y:S05]  /*f6e0*/  BSYNC B1 ;  /* 0x0000000000017941 */ /* 0x000fea0003800000 */
.L_x_6172:
[----:B------:R-:W-:Y:S01]  /*f6f0*/  VIADD R10, R10, 0x1 ;  /* 0x000000010a0a7836 */ /* 0x000fe20000000000 */
[----:B------:R-:W-:Y:S04]  /*f700*/  BSSY B1, `(.L_x_6179) ;  /* 0x0000084000017945 */ /* 0x000fe80003800000 */
[----:B------:R-:W-:-:S04]  /*f710*/  ISETP.NE.AND P0, PT, R10, 0x2, PT ;  /* 0x000000020a00780c */ /* 0x000fc80003f05270 */
[----:B------:R-:W-:Y:S02]  /*f720*/  SEL R2, RZ, 0x1, P0 ;  /* 0x00000001ff027807 */ /* 0x000fe40000000000 */
[----:B0-----:R-:W-:Y:S02]  /*f730*/  SEL R12, R10, RZ, P0 ;  /* 0x000000ff0a0c7207 */ /* 0x001fe40000000000 */
[----:B------:R-:W-:-:S05]  /*f740*/  LOP3.LUT R11, R11, R2, RZ, 0x3c, !PT ;  /* 0x000000020b0b7212 */ /* 0x000fca00078e3cff */
[----:B------:R0:W-:Y:S04]  /*f750*/  STL [R1+0x4], R11 ;  /* 0x0000040b01007387 */ /* 0x0001e80000100800 */
[----:B------:R0:W-:Y:S01]  /*f760*/  STL [R1], R12 ;  /* 0x0000000c01007387 */ /* 0x0001e20000100800 */
[----:B------:R-:W-:Y:S05]  /*f770*/  @!P6 BRA `(.L_x_6180) ;  /* 0x0000000400f0e947 */ /* 0x000fea0003800000 */
[----:B------:R-:W-:Y:S01]  /*f780*/  ULDC.64 UR4, c[0x0][0x3f8] ;  /* 0x0000fe0000047ab9 */ /* 0x000fe20000000a00 */
[----:B------:R-:W-:Y:S02]  /*f790*/  IADD3 R10, R8, -0x1, RZ ;  /* 0xffffffff080a7810 */ /* 0x000fe40007ffe0ff */
        /* <DEDUP_REMOVED lines=18> */
[----:B------:R-:W-:-:S05]  /*f8c0*/  LEA.HI.X R7, R2, UR5, R3, 0x2, P0 ;  /* 0x0000000502077c11 */ /* 0x000fca00080f1403 */
[----:B------:R1:W5:Y:S04]  /*f8d0*/  LDG.E R9, desc[UR48][R6.64] ;  /* 0x0000003006097981 */ /* 0x000368000c1e1900 */
.L_x_6181:
[----:B------:R-:W2:Y:S01]  /*f8e0*/  S2R R3, SR_CgaCtaId ;  /* 0x0000000000037919 */ /* 0x000ea20000008800 */
[----:B------:R-:W-:-:S04]  /*f8f0*/  MOV R2, 0x400 ;  /* 0x0000040000027802 */ /* 0x000fc80000000f00 */
[----:B--2---:R-:W-:Y:S02]  /*f900*/  LEA R2, R3, R2, 0x18 ;  /* 0x0000000203027211 */ /* 0x004fe400078ec0ff */
[----:B------:R-:W-:-:S03]  /*f910*/  SHF.L.U32 R3, R11, 0x1f, RZ ;  /* 0x0000001f0b037819 */ /* 0x000fc600000006ff */
[----:B------:R-:W-:-:S04]  /*f920*/  IMAD R2, R12, 0x8, R2 ;  /* 0x000000080c027824 */ /* 0x000fc800078e0202 */
[----:B------:R-:W2:Y:S02]  /*f930*/  SYNCS.PHASECHK.TRANS64.TRYWAIT P0, [R2+URZ+0x28c40], R3 ;  /* 0x028c4003020075a7 */ /* 0x000ea4000800017f */
[----:B--2---:R-:W-:Y:S05]  /*f940*/  @!P0 BRA `(.L_x_6182) ;  /* 0x0000001c00b08947 */ /* 0x004fea0003800000 */
.L_x_6231:
        /* <DEDUP_REMOVED lines=11> */
.L_x_6183:
[----:B------:R-:W3:Y:S01]  /*fa00*/  LDL R6, [R1] ;  /* 0x0000000001067983 */ /* 0x000ee20000100800 */
        /* <DEDUP_REMOVED lines=13> */
[----:B---3--:R-:W-:-:S04]  /*fae0*/  LEA R6, R6, R11, 0xd ;  /* 0x0000000b06067211 */ /* 0x008fc800078e68ff */
[----:B------:R-:W-:Y:S01]  /*faf0*/  R2UR UR8, R6 ;  /* 0x00000000060872ca */ /* 0x000fe200000e0000 */
[----:B----4-:R-:W-:-:S05]  /*fb00*/  IMAD R10, R10, 0x40, R7 ;  /* 0x000000400a0a7824 */ /* 0x010fca00078e0207 */
[----:B------:R-:W-:-:S07]  /*fb10*/  R2UR UR11, R10 ;  /* 0x000000000a0b72ca */ /* 0x000fce00000e0000 */
[----:B------:R-:W-:-:S09]  /*fb20*/  UIADD3 UR8, UR8, 0x22400, URZ ;  /* 0x0002240008087890 */ /* 0x000fd2000fffe03f */
[----:B------:R0:W-:Y:S01]  /*fb30*/  UTMALDG.4D [UR8], [UR4], desc[UR6] ;  /* 0x00000608040075b4 */ /* 0x0001e20008019000 */
[----:B------:R-:W1:Y:S02]  /*fb40*/  SYNCS.PHASECHK.TRANS64.TRYWAIT P1, [R2+URZ+0x28c60], R3 ;  /* 0x028c6003020075a7 */ /* 0x000e64000802017f */
[----:B01----:R-:W-:Y:S05]  /*fb50*/  @!P1 BRA `(.L_x_6184) ;  /* 0x0000001c00409947 */ /* 0x003fea0003800000 */
.L_x_6232:
        /* <DEDUP_REMOVED lines=8> */
.L_x_6185:
        /* <DEDUP_REMOVED lines=54> */
.L_x_6180:
[----:B------:R-:W-:Y:S05]  /*ff40*/  BSYNC B1 ;  /* 0x0000000000017941 */ /* 0x000fea0003800000 */
.L_x_6179:
[C---:B------:R-:W-:Y:S01]  /*ff50*/  ISETP.GT.AND P0, PT, R8.reuse, 0x1, PT ;  /* 0x000000010800780c */ /* 0x040fe20003f04270 */
[----:B------:R-:W-:-:S04]  /*ff60*/  VIADD R2, R8, 0xfffffffe ;  /* 0xfffffffe08027836 */ /* 0x000fc80000000000 */
[----:B------:R-:W-:-:S08]  /*ff70*/  IMAD.MOV.U32 R8, RZ, RZ, R2 ;  /* 0x000000ffff087224 */ /* 0x000fd000078e0002 */
[----:B------:R-:W-:Y:S05]  /*ff80*/  @P0 BRA `(.L_x_6186) ;  /* 0xffffffec00c00947 */ /* 0x000fea000383ffff */
.L_x_6162:
[----:B------:R-:W-:Y:S05]  /*ff90*/  BSYNC B0 ;  /* 0x0000000000007941 */ /* 0x000fea0003800000 */
.L_x_6161:
[----:B------:R-:W2:Y:S01]  /*ffa0*/  LDL.LU R3, [R1] ;  /* 0x0000000001037983 */ /* 0x000ea20000300800 */
[----:B------:R-:W-:Y:S01]  /*ffb0*/  BSSY B0, `(.L_x_6187) ;  /* 0x0000016000007945 */ /* 0x000fe20003800000 */
[----:B------:R-:W1:Y:S02]  /*ffc0*/  S2R R2, SR_TID.X ;  /* 0x0000000000027919 */ /* 0x000e640000002100 */
[----:B-1----:R-:W-:-:S04]  /*ffd0*/  LOP3.LUT R2, R2, 0x1f, RZ, 0xc0, !PT ;  /* 0x0000001f02027812 */ /* 0x002fc800078ec0ff */
[----:B------:R-:W-:Y:S02]  /*ffe0*/  ISETP.NE.AND P1, PT, R2, RZ, PT ;  /* 0x000000ff0200720c */ /* 0x000fe40003f25270 */
[----:B--2---:R-:W-:-:S04]  /*fff0*/  IADD3 R0, R3, 0x1, RZ ;  /* 0x0000000103007810 */ /* 0x004fc80007ffe0ff */
[----:B------:R-:W-:-:S04]  /*10000*/  ISETP.NE.AND P0, PT, R0, 0x2, PT ;  /* 0x000000020000780c */ /* 0x000fc80003f05270 */
[----:B------:R-:W-:Y:S02]  /*10010*/  SEL R2, R0, RZ, P0 ;  /* 0x000000ff00027207 */ /* 0x000fe40000000000 */
[----:B------:R-:W-:-:S03]  /*10020*/  SEL R0, RZ, 0x1, P0 ;  /* 0x00000001ff007807 */ /* 0x000fc60000000000 */
[----:B------:R1:W-:Y:S01]  /*10030*/  STL [R1], R2 ;  /* 0x0000000201007387 */ /* 0x0003e20000100800 */
[----:B------:R-:W-:Y:S05]  /*10040*/  @P1 BRA `(.L_x_6188) ;  /* 0x0000000000301947 */ /* 0x000fea0003800000 */
[----:B------:R-:W2:Y:S01]  /*10050*/  S2R R7, SR_LANEID ;  /* 0x0000000000077919 */ /* 0x000ea20000000000 */
[----:B------:R-:W-:Y:S01]  /*10060*/  VOTEU.ANY UR4, UPT, PT ;  /* 0x0000000000047886 */ /* 0x000fe200038e0100 */
[----:B-1----:R-:W1:Y:S01]  /*10070*/  LDC.64 R2, c[0x0][0xc38] ;  /* 0x00030e00ff027b82 */ /* 0x002e620000000a00 */
[----:B------:R-:W2:Y:S08]  /*10080*/  FLO.U32 R4, UR4 ;  /* 0x0000000400047d00 */ /* 0x000eb000080e0000 */
[----:B------:R-:W1:Y:S01]  /*10090*/  POPC R5, UR4 ;  /* 0x0000000400057d09 */ /* 0x000e620008000000 */
[----:B--2---:R-:W-:-:S13]  /*100a0*/  ISETP.EQ.U32.AND P0, PT, R4, R7, PT ;  /* 0x000000070400720c */ /* 0x004fda0003f02070 */
[----:B-1----:R-:W2:Y:S01]  /*100b0*/  @P0 ATOMG.E.ADD.STRONG.GPU PT, R3, desc[UR48][R2.64], R5 ;  /* 0x00000005020309a8 */ /* 0x002ea200081ee1f0 */
[----:B0-----:R-:W0:Y:S02]  /*100c0*/  S2R R6, SR_LTMASK ;  /* 0x0000000000067919 */ /* 0x001e240000003900 */
[----:B0-----:R-:W-:-:S04]  /*100d0*/  LOP3.LUT R6, R6, UR4, RZ, 0xc0, !PT ;  /* 0x0000000406067c12 */ /* 0x001fc8000f8ec0ff */
[----:B------:R-:W0:Y:S01]  /*100e0*/  POPC R7, R6 ;  /* 0x0000000600077309 */ /* 0x000e220000000000 */
[----:B--2---:R-:W0:Y:S02]  /*100f0*/  SHFL.IDX PT, R4, R3, R4, 0x1f ;  /* 0x00001f0403047589 */ /* 0x004e2400000e0000 */
[----:B0-----:R-:W-:-:S07]  /*10100*/  IADD3 R16, R4, UR37, R7 ;  /* 0x0000002504107c10 */ /* 0x001fce000fffe007 */
.L_x_6188:
[----:B------:R-:W-:Y:S05]  /*10110*/  BSYNC B0 ;  /* 0x0000000000007941 */ /* 0x000fea0003800000 */
.L_x_6187:
[----:B-1----:R-:W2:Y:S02]  /*10120*/  LDL.LU R2, [R1+0x4] ;  /* 0x0000040001027983 */ /* 0x002ea40000300800 */
[----:B--2---:R-:W-:-:S05]  /*10130*/  LOP3.LUT R2, R2, R0, RZ, 0x3c, !PT ;  /* 0x0000000002027212 */ /* 0x004fca00078e3cff */
[----:B------:R1:W-:Y:S02]  /*10140*/  STL [R1+0x4], R2 ;  /* 0x0000040201007387 */ /* 0x0003e40000100800 */
.L_x_6144:
[----:B------:R-:W-:Y:S05]  /*10150*/  BSYNC B6 ;  /* 0x0000000000067941 */ /* 0x000fea0003800000 */
.L_x_6142:
[----:B------:R-:W-:-:S03]  /*10160*/  UMOV UR4, 0xffffffff ;  /* 0xffffffff00047882 */ /* 0x000fc60000000000 */
[----:B------:R-:W-:Y:S05]  /*10170*/  BRA.DIV UR4, `(.L_x_6189) ;  /* 0x0000001604cc7947 */ /* 0x000fea000b800000 */
[----:B------:R2:W3:Y:S04]  /*10180*/  SHFL.IDX PT, R4, R16, RZ, 0x1f ;  /* 0x00001fff10047589 */ /* 0x0004e800000e0000 */
[----:B------:R2:W4:Y:S02]  /*10190*/  SHFL.IDX PT, R7, R16, 0x1, 0x1f ;  /* 0x00201f0010077f89 */ /* 0x00052400000e0000 */
.L_x_6236:
[----:B------:R-:W0:Y:S01]  /*101a0*/  S2R R0, SR_TID.X ;  /* 0x0000000000007919 */ /* 0x000e220000002100 */
        /* <DEDUP_REMOVED lines=9> */
[----:B-1----:R-:W0:Y:S02]  /*10240*/  LDC.64 R2, c[0x0][0xc58] ;  /* 0x00031600ff027b82 */ /* 0x002e240000000a00 */
[----:B0-----:R-:W-:-:S05]  /*10250*/  IMAD.WIDE R2, R5, 0x4, R2 ;  /* 0x0000000405027825 */ /* 0x001fca00078e0202 */
[----:B------:R0:W5:Y:S02]  /*10260*/  LDG.E R17, desc[UR48][R2.64] ;  /* 0x0000003002117981 */ /* 0x000164000c1e1900 */
.L_x_6191:
[----:B------:R-:W-:Y:S05]  /*10270*/  BSYNC B0 ;  /* 0x0000000000007941 */ /* 0x000fea0003800000 */
.L_x_6190:
        /* <DEDUP_REMOVED lines=23> */
.L_x_6244:
[----:B------:R-:W-:Y:S02]  /*103f0*/  ULDC UR4, c[0x0][0xc10] ;  /* 0x0003040000047ab9 */ /* 0x000fe40000000800 */
[----:B------:R-:W-:-:S05]  /*10400*/  MOV R5, UR4 ;  /* 0x0000000400057c02 */ /* 0x000fca0008000f00 */
[----:B-1----:R-:W-:-:S04]  /*10410*/  IMAD R14, R14, R5, RZ ;  /* 0x000000050e0e7224 */ /* 0x002fc800078e02ff */
[----:B----4-:R-:W-:-:S05]  /*10420*/  IMAD.IADD R7, R7, 0x1, R14 ;  /* 0x0000000107077824 */ /* 0x010fca00078e020e */
[----:B---3--:R-:W-:-:S13]  /*10430*/  ISETP.GT.AND P0, PT, R7, R4, PT ;  /* 0x000000040700720c */ /* 0x008fda0003f04270 */
[----:B------:R-:W-:Y:S05]  /*10440*/  @P0 BRA `(.L_x_6193) ;  /* 0x0000000000b40947 */ /* 0x000fea0003800000 */
[----:B------:R-:W1:Y:S02]  /*10450*/  LDC R0, c[0x0][0xc14] ;  /* 0x00030500ff007b82 */ /* 0x000e640000000800 */
.L_x_6198:
        /* <DEDUP_REMOVED lines=14> */
.L_x_6196:
[----:B------:R-:W-:Y:S05]  /*10540*/  BSYNC B0 ;  /* 0x0000000000007941 */ /* 0x000fea0003800000 */
.L_x_6195:
        /* <DEDUP_REMOVED lines=22> */
[----:B------:R0:W1:Y:S02]  /*106b0*/  SHFL.IDX PT, R14, R2, 0x1f, 0x1f ;  /* 0x03e01f00020e7f89 */ /* 0x00006400000e0000 */
.L_x_6252:
[----:B------:R-:W-:Y:S02]  /*106c0*/  ULDC UR4, c[0x0][0xc10] ;  /* 0x0003040000047ab9 */ /* 0x000fe40000000800 */
[----:B------:R-:W-:-:S04]  /*106d0*/  IMAD.U32 R5, RZ, RZ, UR4 ;  /* 0x00000004ff057e24 */ /* 0x000fc8000f8e00ff */
[----:B-1----:R-:W-:-:S04]  /*106e0*/  IMAD R14, R14, R5, RZ ;  /* 0x000000050e0e7224 */ /* 0x002fc800078e02ff */
[----:B------:R-:W-:-:S05]  /*106f0*/  IMAD.IADD R7, R14, 0x1, R7 ;  /* 0x000000010e077824 */ /* 0x000fca00078e0207 */
[----:B------:R-:W-:-:S13]  /*10700*/  ISETP.GT.AND P0, PT, R7, R4, PT ;  /* 0x000000040700720c */ /* 0x000fda0003f04270 */
[----:B------:R-:W-:Y:S05]  /*10710*/  @!P0 BRA `(.L_x_6198) ;  /* 0xfffffffc00508947 */ /* 0x000fea000383ffff */
.L_x_6193:
[----:B--2---:R-:W-:Y:S01]  /*10720*/  IADD3 R16, -R14, R7, RZ ;  /* 0x000000070e107210 */ /* 0x004fe20007ffe1ff */
[----:B------:R-:W-:-:S04]  /*10730*/  UMOV UR4, 0xffffffff ;  /* 0xffffffff00047882 */ /* 0x000fc80000000000 */
[----:B------:R-:W-:-:S05]  /*10740*/  IMAD R3, R2, R5, R16 ;  /* 0x0000000502037224 */ /* 0x000fca00078e0210 */
[----:B------:R-:W-:Y:S01]  /*10750*/  ISETP.GT.AND P6, PT, R3, R4, PT ;  /* 0x000000040300720c */ /* 0x000fe20003fc4270 */
[----:B------:R-:W-:-:S12]  /*10760*/  BRA.DIV UR4, `(.L_x_6199) ;  /* 0x0000001a043c7947 */ /* 0x000fd8000b800000 */
[----:B------:R-:W-:-:S04]  /*10770*/  VOTE.ANY R3, PT, !P6 ;  /* 0x0000000000037806 */ /* 0x000fc800070e0100 */
[----:B------:R-:W1:Y:S02]  /*10780*/  POPC R6, R3 ;  /* 0x0000000300067309 */ /* 0x000e640000000000 */
[----:B-1----:R1:W2:Y:S02]  /*10790*/  SHFL.IDX PT, R17, R17, R6, 0x1f ;  /* 0x00001f0611117589 */ /* 0x0022a400000e0000 */
.L_x_6256:
[----:B------:R-:W-:Y:S01]  /*107a0*/  ISETP.NE.AND P0, PT, R3, RZ, PT ;  /* 0x000000ff0300720c */ /* 0x000fe20003f05270 */
[----:B------:R-:W-:-:S12]  /*107b0*/  IMAD.MOV.U32 R7, RZ, RZ, RZ ;  /* 0x000000ffff077224 */ /* 0x000fd800078e00ff */
[----:B------:R-:W-:Y:S05]  /*107c0*/  @!P0 BRA `(.L_x_6200) ;  /* 0x0000000000108947 */ /* 0x000fea0003800000 */
[----:B------:R-:W-:Y:S01]  /*107d0*/  UMOV UR4, 0xffffffff ;  /* 0xffffffff00047882 */ /* 0x000fe20000000000 */
[----:B------:R-:W-:Y:S02]  /*107e0*/  VIADD R12, R6, 0xffffffff ;  /* 0xffffffff060c7836 */ /* 0x000fe40000000000 */
[----:B------:R-:W-:Y:S05]  /*107f0*/  BRA.DIV UR4, `(.L_x_6201) ;  /* 0x0000001a04607947 */ /* 0x000fea000b800000 */
[----:B------:R3:W4:Y:S02]  /*10800*/  SHFL.IDX PT, R7, R2, R12, 0x1f ;  /* 0x00001f0c02077589 */ /* 0x00072400000e0000 */
.L_x_6200:
[----:B0--3--:R-:W0:Y:S01]  /*10810*/  LDC.64 R2, c[0x0][0xc68] ;  /* 0x00031a00ff027b82 */ /* 0x009e220000000a00 */
[----:B------:R-:W-:-:S05]  /*10820*/  IADD3 R19, R6, R19, RZ ;  /* 0x0000001306137210 */ /* 0x000fca0007ffe0ff */
        /* <DEDUP_REMOVED lines=25> */
[----:B------:R-:W-:-:S04]  /*109c0*/  ISETP.GE.AND P0, PT, R3, RZ, PT ;  /* 0x000000ff0300720c */ /* 0x000fc80003f06270 */
[----:B------:R-:W-:-:S09]  /*109d0*/  MOV R9, R2 ;  /* 0x0000000200097202 */ /* 0x000fd20000000f00 */
[----:B------:R-:W-:Y:S01]  /*109e0*/  @!P0 IMAD.MOV R9, RZ, RZ, -R9 ;  /* 0x000000ffff098224 */ /* 0x000fe200078e0a09 */
[----:B------:R-:W-:-:S13]  /*109f0*/  ISETP.NE.AND P0, PT, R6, RZ, PT ;  /* 0x000000ff0600720c */ /* 0x000fda0003f05270 */
[----:B------:R-:W-:-:S05]  /*10a00*/  @!P0 LOP3.LUT R9, RZ, R6, RZ, 0x33, !PT ;  /* 0x00000006ff098212 */ /* 0x000fca00078e33ff */
[----:B------:R-:W-:Y:S02]  /*10a10*/  IMAD R4, R8, R9, RZ ;  /* 0x0000000908047224 */ /* 0x000fe400078e02ff */
[----:B------:R-:W-:Y:S02]  /*10a20*/  IMAD.MOV R9, RZ, RZ, -R9 ;  /* 0x000000ffff097224 */ /* 0x000fe400078e0a09 */
[----:B------:R-:W-:Y:S02]  /*10a30*/  IMAD.MOV R2, RZ, RZ, -R4 ;  /* 0x000000ffff027224 */ /* 0x000fe400078e0a04 */
[----:B------:R-:W-:-:S03]  /*10a40*/  IMAD R7, R6, R9, R7 ;  /* 0x0000000906077224 */ /* 0x000fc600078e0207 */
[----:B------:R-:W-:Y:S02]  /*10a50*/  VIADDMNMX R8, R2, R5, R8, PT ;  /* 0x0000000502087246 */ /* 0x000fe40003800108 */
[----:B------:R-:W-:Y:S02]  /*10a60*/  IADD3 R4, R7, R4, RZ ;  /* 0x0000000407047210 */ /* 0x000fe40007ffe0ff */
[----:B------:R-:W-:-:S04]  /*10a70*/  IABS R5, R8 ;  /* 0x0000000800057213 */ /* 0x000fc80000000000 */
[----:B------:R-:W0:Y:S08]  /*10a80*/  I2F.RP R10, R5 ;  /* 0x00000005000a7306 */ /* 0x000e300000209400 */
[----:B0-----:R-:W0:Y:S02]  /*10a90*/  MUFU.RCP R10, R10 ;  /* 0x0000000a000a7308 */ /* 0x001e240000001000 */
[----:B0-----:R-:W-:-:S06]  /*10aa0*/  IADD3 R2, R10, 0xffffffe, RZ ;  /* 0x0ffffffe0a027810 */ /* 0x001fcc0007ffe0ff */
[----:B------:R0:W1:Y:S02]  /*10ab0*/  F2I.FTZ.U32.TRUNC.NTZ R3, R2 ;  /* 0x0000000200037305 */ /* 0x000064000021f000 */
[----:B0-----:R-:W-:Y:S01]  /*10ac0*/  MOV R2, RZ ;  /* 0x000000ff00027202 */ /* 0x001fe20000000f00 */
        /* <DEDUP_REMOVED lines=23> */
.L_x_6194:
[----:B------:R-:W-:Y:S01]  /*10c40*/  UMOV UR4, URZ ;  /* 0x0000003f00047c82 */ /* 0x000fe20008000000 */
[----:B------:R-:W-:Y:S01]  /*10c50*/  UMOV UR5, URZ ;  /* 0x0000003f00057c82 */ /* 0x000fe20008000000 */
[----:B------:R-:W-:Y:S01]  /*10c60*/  ULDC UR6, c[0x0][0xc14] ;  /* 0x0003050000067ab9 */ /* 0x000fe20000000800 */
[----:B--2---:R-:W-:Y:S01]  /*10c70*/  MOV R16, R4 ;  /* 0x0000000400107202 */ /* 0x004fe20000000f00 */
[----:B------:R-:W-:Y:S01]  /*10c80*/  IMAD.U32 R17, RZ, RZ, UR4 ;  /* 0x00000004ff117e24 */ /* 0x000fe2000f8e00ff */
[----:B------:R-:W-:Y:S01]  /*10c90*/  MOV R19, UR6 ;  /* 0x0000000600137c02 */ /* 0x000fe20008000f00 */
[----:B------:R-:W-:-:S07]  /*10ca0*/  IMAD.U32 R18, RZ, RZ, UR5 ;  /* 0x00000005ff127e24 */ /* 0x000fce000f8e00ff */
.L_x_6202:
        /* <DEDUP_REMOVED lines=12> */
.L_x_6138:
        /* <DEDUP_REMOVED lines=12> */
.L_x_6259:
[----:B------:R-:W-:Y:S05]  /*10e30*/  BSYNC B0 ;  /* 0x0000000000007941 */ /* 0x000fea0003800000 */
.L_x_6204:
[----:B------:R-:W-:-:S03]  /*10e40*/  UMOV UR4, 0xffffffff ;  /* 0xffffffff00047882 */ /* 0x000fc60000000000 */
[----:B------:R-:W-:Y:S05]  /*10e50*/  BRA.DIV UR4, `(.L_x_6206) ;  /* 0x0000001604047947 */ /* 0x000fea000b800000 */
[----:B------:R-:W2:Y:S02]  /*10e60*/  S2R R2, SR_TID.X ;  /* 0x0000000000027919 */ /* 0x000ea40000002100 */
[----:B--2---:R-:W-:-:S04]  /*10e70*/  SHF.R.U32.HI R2, RZ, 0x5, R2 ;  /* 0x00000005ff027819 */ /* 0x004fc80000011602 */
[----:B------:R-:W-:-:S05]  /*10e80*/  LOP3.LUT R2, R2, 0x3, RZ, 0xc0, !PT ;  /* 0x0000000302027812 */ /* 0x000fca00078ec0ff */
[----:B------:R2:W3:Y:S02]  /*10e90*/  SHFL.IDX PT, R14, R2, RZ, 0x1f ;  /* 0x00001fff020e7589 */ /* 0x0004e400000e0000 */
.L_x_6262:
[----:B---3--:R-:W-:Y:S01]  /*10ea0*/  ISETP.NE.AND P0, PT, R14, RZ, PT ;  /* 0x000000ff0e00720c */ /* 0x008fe20003f05270 */
[----:B------:R-:W-:-:S12]  /*10eb0*/  BSSY B0, `(.L_x_6207) ;  /* 0x0000027000007945 */ /* 0x000fd80003800000 */
[----:B------:R-:W-:Y:S05]  /*10ec0*/  @P0 BRA `(.L_x_6208) ;  /* 0x0000000000940947 */ /* 0x000fea0003800000 */
[----:B------:R-:W-:-:S03]  /*10ed0*/  UMOV UR4, 0xffffffff ;  /* 0xffffffff00047882 */ /* 0x000fc60000000000 */
[----:B------:R-:W-:Y:S05]  /*10ee0*/  BRA.DIV UR4, `(.L_x_6209) ;  /* 0x0000001604147947 */ /* 0x000fea000b800000 */
[----:B------:R-:W-:-:S13]  /*10ef0*/  ELECT P6, URZ, PT ;  /* 0x00000000003f782f */ /* 0x000fda00038c0000 */
.L_x_6265:
[----:B------:R-:W-:Y:S05]  /*10f00*/  @!P6 BRA `(.L_x_6208) ;  /* 0x000000000084e947 */ /* 0x000fea0003800000 */
[----:B------:R-:W-:-:S06]  /*10f10*/  ULOP3.LUT UR4, UR36, 0x2, URZ, 0xfc, !UPT ;  /* 0x0000000224047892 */ /* 0x000fcc000f8efc3f */
[----:B--2---:R-:W-:-:S04]  /*10f20*/  MOV R2, UR4 ;  /* 0x0000000400027c02 */ /* 0x004fc80008000f00 */
[----:B------:R-:W-:-:S13]  /*10f30*/  ISETP.NE.AND P2, PT, R2, 0x3, PT ;  /* 0x000000030200780c */ /* 0x000fda0003f45270 */
[----:B------:R-:W-:Y:S05]  /*10f40*/  @!P2 BRA `(.L_x_6210) ;  /* 0x000000000004a947 */ /* 0x000fea0003800000 */
[----:B------:R-:W-:Y:S01]  /*10f50*/  BPT.TRAP 0x1 ;  /* 0x000000040000795c */ /* 0x000fe20000300000 */
.L_x_6210:
        /* <DEDUP_REMOVED lines=14> */
.L_x_6266:
[----:B------:R-:W2:Y:S02]  /*11040*/  SYNCS.PHASECHK.TRANS64.TRYWAIT P0, [R7+URZ], R2 ;  /* 0x00000002070075a7 */ /* 0x000ea4000800017f */
[----:B--2---:R-:W-:Y:S05]  /*11050*/  @!P0 BRA `(.L_x_6212) ;  /* 0x0000001000ec8947 */ /* 0x004fea0003800000 */
.L_x_6267:
[----:B------:R-:W-:Y:S05]  /*11060*/  @!P2 BRA `(.L_x_6213) ;  /* 0x000000000004a947 */ /* 0x000fea0003800000 */
[----:B------:R-:W-:Y:S01]  /*11070*/  BPT.TRAP 0x1 ;  /* 0x000000040000795c */ /* 0x000fe20000300000 */
.L_x_6213:
[----:B------:R-:W3:Y:S01]  /*11080*/  LDL.LU R4, [R1] ;  /* 0x0000000001047983 */ /* 0x000ee20000300800 */
[----:B------:R-:W-:-:S05]  /*11090*/  VIADD R0, R0, 0x28c60 ;  /* 0x00028c6000007836 */ /* 0x000fca0000000000 */
[----:B---3--:R-:W-:-:S04]  /*110a0*/  LEA R4, R4, R0, 0x3 ;  /* 0x0000000004047211 */ /* 0x008fc800078e18ff */
[----:B------:R-:W3:Y:S02]  /*110b0*/  SYNCS.PHASECHK.TRANS64.TRYWAIT P0, [R4+URZ], R5 ;  /* 0x00000005040075a7 */ /* 0x000ee4000800017f */
[----:B---3--:R-:W-:Y:S05]  /*110c0*/  @!P0 BRA `(.L_x_6214) ;  /* 0x0000001000e48947 */ /* 0x008fea0003800000 */
.L_x_6268:
[----:B------:R-:W-:-:S07]  /*110d0*/  IMAD R3, R3, 0x8, R0 ;  /* 0x0000000803037824 */ /* 0x000fce00078e0200 */
.L_x_6215:
[----:B----4-:R4:W0:Y:S02]  /*110e0*/  SYNCS.PHASECHK.TRANS64.TRYWAIT P0, [R3+URZ], R2 ;  /* 0x00000002030075a7 */ /* 0x010824000800017f */
[----:B0-----:R-:W-:Y:S05]  /*110f0*/  @!P0 NANOSLEEP.SYNCS 0x989680 ;  /* 0x009896800000895d */ /* 0x001fea0003900000 */
[----:B------:R-:W0:Y:S02]  /*11100*/  @!P0 SYNCS.PHASECHK.TRANS64 P0, [R3+URZ], R2 ;  /* 0x00000002030085a7 */ /* 0x000e24000800007f */
[----:B0-----:R-:W-:Y:S05]  /*11110*/  @!P0 BRA `(.L_x_6215) ;  /* 0xfffffffc00f08947 */ /* 0x001fea000383ffff */
.L_x_6208:
[----:B------:R-:W-:Y:S05]  /*11120*/  BSYNC B0 ;  /* 0x0000000000007941 */ /* 0x000fea0003800000 */
.L_x_6207:
[----:B------:R-:W-:Y:S05]  /*11130*/  EXIT ;  /* 0x000000000000794d */ /* 0x000fea0003800000 */
.L_x_6081:
[----:B0-----:R-:W-:-:S04]  /*11140*/  IMAD.U32 R5, RZ, RZ, UR21 ;  /* 0x00000015ff057e24 */ /* 0x001fc8000f8e00ff */
[----:B------:R0:W1:Y:S03]  /*11150*/  SYNCS.PHASECHK.TRANS64.TRYWAIT P1, [R5+URZ+0x28c50], R4 ;  /* 0x028c5004050075a7 */ /* 0x000066000802017f */
[----:B-1----:R-:W-:Y:S05]  /*11160*/  @!P1 NANOSLEEP.SYNCS 0x989680 ;  /* 0x009896800000995d */ /* 0x002fea0003900000 */
[----:B------:R-:W1:Y:S02]  /*11170*/  @!P1 SYNCS.PHASECHK.TRANS64 P1, [R5+URZ+0x28c50], R4 ;  /* 0x028c5004050095a7 */ /* 0x000e64000802007f */
[----:B-1----:R-:W-:Y:S05]  /*11180*/  @!P1 BRA `(.L_x_6081) ;  /* 0xfffffffc00ec9947 */ /* 0x002fea000383ffff */
[----:B------:R-:W-:Y:S05]  /*11190*/  BRA `(.L_x_6216) ;  /* 0xffffff08002c7947 */ /* 0x000fea000383ffff */
.L_x_6086:
[----:B-1----:R-:W-:-:S04]  /*111a0*/  MOV R6, UR21 ;  /* 0x0000001500067c02 */ /* 0x002fc80008000f00 */
[----:B------:R1:W2:Y:S03]  /*111b0*/  SYNCS.PHASECHK.TRANS64.TRYWAIT P1, [R6+URZ+0x28c50], R5 ;  /* 0x028c5005060075a7 */ /* 0x0002a6000802017f */
[----:B--2---:R-:W-:Y:S05]  /*111c0*/  @!P1 NANOSLEEP.SYNCS 0x989680 ;  /* 0x009896800000995d */ /* 0x004fea0003900000 */
[----:B------:R-:W2:Y:S02]  /*111d0*/  @!P1 SYNCS.PHASECHK.TRANS64 P1, [R6+URZ+0x28c50], R5 ;  /* 0x028c5005060095a7 */ /* 0x000ea4000802007f */
[----:B--2---:R-:W-:Y:S05]  /*111e0*/  @!P1 BRA `(.L_x_6086) ;  /* 0xfffffffc00ec9947 */ /* 0x004fea000383ffff */
[----:B------:R-:W-:Y:S05]  /*111f0*/  BRA `(.L_x_6085) ;  /* 0xffffff1400307947 */ /* 0x000fea000383ffff */
.L_x_6089:
[----:B0-----:R-:W-:-:S04]  /*11200*/  IMAD.U32 R3, RZ, RZ, UR40 ;  /* 0x00000028ff037e24 */ /* 0x001fc8000f8e00ff */
[----:B------:R0:W1:Y:S03]  /*11210*/  SYNCS.PHASECHK.TRANS64.TRYWAIT P1, [R3+URZ+0x28c00], R0 ;  /* 0x028c0000030075a7 */ /* 0x000066000802017f */
[----:B-1----:R-:W-:Y:S05]  /*11220*/  @!P1 NANOSLEEP.SYNCS 0x989680 ;  /* 0x009896800000995d */ /* 0x002fea0003900000 */
[----:B------:R-:W1:Y:S02]  /*11230*/  @!P1 SYNCS.PHASECHK.TRANS64 P1, [R3+URZ+0x28c00], R0 ;  /* 0x028c0000030095a7 */ /* 0x000e64000802007f */
[----:B-1----:R-:W-:Y:S05]  /*11240*/  @!P1 BRA `(.L_x_6089) ;  /* 0xfffffffc00ec9947 */ /* 0x002fea000383ffff */
[----:B------:R-:W-:Y:S05]  /*11250*/  BRA `(.L_x_6217) ;  /* 0xffffff2000707947 */ /* 0x000fea000383ffff */
.L_x_6093:
[----:B--2---:R2:W3:Y:S02]  /*11260*/  SYNCS.PHASECHK.TRANS64.TRYWAIT P1, [R7+URZ+0x28c30], R8 ;  /* 0x028c3008070075a7 */ /* 0x0044e4000802017f */
[----:B---3--:R-:W-:Y:S05]  /*11270*/  @!P1 NANOSLEEP.SYNCS 0x989680 ;  /* 0x009896800000995d */ /* 0x008fea0003900000 */
[----:B------:R-:W3:Y:S02]  /*11280*/  @!P1 SYNCS.PHASECHK.TRANS64 P1, [R7+URZ+0x28c30], R8 ;  /* 0x028c3008070095a7 */ /* 0x000ee4000802007f */
[----:B---3--:R-:W-:Y:S05]  /*11290*/  @!P1 BRA `(.L_x_6093) ;  /* 0xfffffffc00f09947 */ /* 0x008fea000383ffff */
[----:B------:R-:W-:Y:S05]  /*112a0*/  BRA `(.L_x_6092) ;  /* 0xffffff20008c7947 */ /* 0x000fea000383ffff */
.L_x_6097:
[----:B----4-:R4:W0:Y:S02]  /*112b0*/  SYNCS.PHASECHK.TRANS64.TRYWAIT P2, [R7+URZ+0x28c50], R8 ;  /* 0x028c5008070075a7 */ /* 0x010824000804017f */
[----:B0-----:R-:W-:Y:S05]  /*112c0*/  @!P2 NANOSLEEP.SYNCS 0x989680 ;  /* 0x009896800000a95d */ /* 0x001fea0003900000 */
[----:B------:R-:W0:Y:S02]  /*112d0*/  @!P2 SYNCS.PHASECHK.TRANS64 P2, [R7+URZ+0x28c50], R8 ;  /* 0x028c50080700a5a7 */ /* 0x000e24000804007f */
[----:B0-----:R-:W-:Y:S05]  /*112e0*/  @!P2 BRA `(.L_x_6097) ;  /* 0xfffffffc00f0a947 */ /* 0x001fea000383ffff */
[----:B------:R-:W-:Y:S05]  /*112f0*/  BRA `(.L_x_6096) ;  /* 0xffffff3400fc7947 */ /* 0x000fea000383ffff */
.L_x_6102:
[----:B--2---:R-:W-:-:S04]  /*11300*/  IMAD.U32 R4, RZ, RZ, UR25 ;  /* 0x00000019ff047e24 */ /* 0x004fc8000f8e00ff */
[----:B------:R2:W3:Y:S03]  /*11310*/  SYNCS.PHASECHK.TRANS64.TRYWAIT P2, [R4+URZ+0x28c30], R7 ;  /* 0x028c3007040075a7 */ /* 0x0004e6000804017f */
[----:B---3--:R-:W-:Y:S05]  /*11320*/  @!P2 NANOSLEEP.SYNCS 0x989680 ;  /* 0x009896800000a95d */ /* 0x008fea0003900000 */
[----:B------:R-:W3:Y:S02]  /*11330*/  @!P2 SYNCS.PHASECHK.TRANS64 P2, [R4+URZ+0x28c30], R7 ;  /* 0x028c30070400a5a7 */ /* 0x000ee4000804007f */
[----:B---3--:R-:W-:Y:S05]  /*11340*/  @!P2 BRA `(.L_x_6102) ;  /* 0xfffffffc00eca947 */ /* 0x008fea000383ffff */
[----:B------:R-:W-:Y:S05]  /*11350*/  BRA `(.L_x_6101) ;  /* 0xffffff3800f07947 */ /* 0x000fea000383ffff */
.L_x_6106:
[----:B-1----:R1:W2:Y:S02]  /*11360*/  SYNCS.PHASECHK.TRANS64.TRYWAIT P2, [R168+URZ+0x28c50], R7 ;  /* 0x028c5007a80075a7 */ /* 0x0022a4000804017f */
[----:B--2---:R-:W-:Y:S05]  /*11370*/  @!P2 NANOSLEEP.SYNCS 0x989680 ;  /* 0x009896800000a95d */ /* 0x004fea0003900000 */
[----:B------:R-:W2:Y:S02]  /*11380*/  @!P2 SYNCS.PHASECHK.TRANS64 P2, [R168+URZ+0x28c50], R7 ;  /* 0x028c5007a800a5a7 */ /* 0x000ea4000804007f */
[----:B--2---:R-:W-:Y:S05]  /*11390*/  @!P2 BRA `(.L_x_6106) ;  /* 0xfffffffc00f0a947 */ /* 0x004fea000383ffff */
[----:B------:R-:W-:Y:S05]  /*113a0*/  BRA `(.L_x_6105) ;  /* 0xffffff5800447947 */ /* 0x000fea000383ffff */
.L_x_6112:
[----:B-1----:R-:W-:-:S04]  /*113b0*/  MOV R4, UR24 ;  /* 0x0000001800047c02 */ /* 0x002fc80008000f00 */
[----:B------:R1:W3:Y:S03]  /*113c0*/  SYNCS.PHASECHK.TRANS64.TRYWAIT P2, [R4+URZ+0x28c30], R7 ;  /* 0x028c3007040075a7 */ /* 0x0002e6000804017f */
[----:B---3--:R-:W-:Y:S05]  /*113d0*/  @!P2 NANOSLEEP.SYNCS 0x989680 ;  /* 0x009896800000a95d */ /* 0x008fea0003900000 */
[----:B------:R-:W3:Y:S02]  /*113e0*/  @!P2 SYNCS.PHASECHK.TRANS64 P2, [R4+URZ+0x28c30], R7 ;  /* 0x028c30070400a5a7 */ /* 0x000ee4000804007f */
[----:B---3--:R-:W-:Y:S05]  /*113f0*/  @!P2 BRA `(.L_x_6112) ;  /* 0xfffffffc00eca947 */ /* 0x008fea000383ffff */
[----:B------:R-:W-:Y:S05]  /*11400*/  BRA `(.L_x_6111) ;  /* 0xffffff5c00307947 */ /* 0x000fea000383ffff */
.L_x_6116:
[----:B--2---:R2:W3:Y:S02]  /*11410*/  SYNCS.PHASECHK.TRANS64.TRYWAIT P2, [R168+URZ+0x28c50], R7 ;  /* 0x028c5007a80075a7 */ /* 0x0044e4000804017f */
[----:B---3--:R-:W-:Y:S05]  /*11420*/  @!P2 NANOSLEEP.SYNCS 0x989680 ;  /* 0x009896800000a95d */ /* 0x008fea0003900000 */
[----:B------:R-:W3:Y:S02]  /*11430*/  @!P2 SYNCS.PHASECHK.TRANS64 P2, [R168+URZ+0x28c50], R7 ;  /* 0x028c5007a800a5a7 */ /* 0x000ee4000804007f */
[----:B---3--:R-:W-:Y:S05]  /*11440*/  @!P2 BRA `(.L_x_6116) ;  /* 0xfffffffc00f0a947 */ /* 0x008fea000383ffff */
[----:B------:R-:W-:Y:S05]  /*11450*/  BRA `(.L_x_6115) ;  /* 0xffffff7400547947 */ /* 0x000fea000383ffff */
.L_x_6149:
[----:B------:R-:W0:Y:S01]  /*11460*/  S2R R5, SR_TID.X ;  /* 0x0000000000057919 */ /* 0x000e220000002100 */
[----:B------:R-:W-:Y:S01]  /*11470*/  BSSY B0, `(.L_x_6218) ;  /* 0x000000a000007945 */ /* 0x000fe20003800000 */
[----:B------:R-:W-:Y:S01]  /*11480*/  IMAD.MOV.U32 R12, RZ, RZ, RZ ;  /* 0x000000ffff0c7224 */ /* 0x000fe200078e00ff */
[----:B------:R-:W-:Y:S01]  /*11490*/  MOV R11, 0x1f ;  /* 0x0000001f000b7802 */ /* 0x000fe20000000f00 */
[----:B------:R-:W-:Y:S01]  /*114a0*/  IMAD.MOV.U32 R15, RZ, RZ, -0x1 ;  /* 0xffffffffff0f7424 */ /* 0x000fe200078e00ff */
[----:B0-----:R-:W-:-:S04]  /*114b0*/  SHF.R.U32.HI R5, RZ, 0x5, R5 ;  /* 0x00000005ff057819 */ /* 0x001fc80000011605 */
[----:B------:R-:W-:-:S05]  /*114c0*/  LOP3.LUT R5, R5, 0x3, RZ, 0xc0, !PT ;  /* 0x0000000305057812 */ /* 0x000fca00078ec0ff */
[----:B------:R-:W-:-:S07]  /*114d0*/  IMAD.MOV.U32 R13, RZ, RZ, R5 ;  /* 0x000000ffff0d7224 */ /* 0x000fce00078e0005 */
[----:B------:R-:W-:Y:S05]  /*114e0*/  WARPSYNC.COLLECTIVE R15, `(.L_x_6219) ;  /* 0x000000000f087348 */ /* 0x000fea0003c00000 */
[----:B------:R0:W1:Y:S02]  /*114f0*/  SHFL.IDX P6, R14, R13, R12, R11 ;  /* 0x0000000c0d0e7389 */ /* 0x00006400000c000b */
[----:B01----:R-:W-:Y:S01]  /*11500*/  ENDCOLLECTIVE ;  /* 0x000000000000791b */ /* 0x003fe20003800000 */
.L_x_6219:
[----:B------:R-:W-:Y:S05]  /*11510*/  BSYNC B0 ;  /* 0x0000000000007941 */ /* 0x000fea0003800000 */
.L_x_6218:
[----:B------:R-:W-:Y:S05]  /*11520*/  BRA `(.L_x_6220) ;  /* 0xffffffc400347947 */ /* 0x000fea000383ffff */
.L_x_6150:
[----:B------:R-:W-:Y:S01]  /*11530*/  BSSY B0, `(.L_x_6221) ;  /* 0x0000006000007945 */ /* 0x000fe20003800000 */
[----:B------:R-:W-:-:S07]  /*11540*/  IMAD.MOV.U32 R15, RZ, RZ, -0x1 ;  /* 0xffffffffff0f7424 */ /* 0x000fce00078e00ff */
[----:B------:R-:W-:Y:S05]  /*11550*/  WARPSYNC.COLLECTIVE R15, `(.L_x_6222) ;  /* 0x000000000f0c7348 */ /* 0x000fea0003c00000 */
[----:B------:R-:W-:Y:S02]  /*11560*/  ELECT P6, UR62, PT ;  /* 0x00000000003e782f */ /* 0x000fe400038c0000 */
[----:B------:R-:W-:Y:S01]  /*11570*/  MOV R14, UR62 ;  /* 0x0000003e000e7c02 */ /* 0x000fe20008000f00 */
[----:B------:R-:W-:Y:S10]  /*11580*/  ENDCOLLECTIVE ;  /* 0x000000000000791b */ /* 0x000ff40003800000 */
.L_x_6222:
[----:B------:R-:W-:Y:S05]  /*11590*/  BSYNC B0 ;  /* 0x0000000000007941 */ /* 0x000fea0003800000 */
.L_x_6221:
[----:B------:R-:W-:Y:S05]  /*115a0*/  BRA `(.L_x_6223) ;  /* 0xffffffc400247947 */ /* 0x000fea000383ffff */
.L_x_6153:
[----:B0-----:R0:W1:Y:S02]  /*115b0*/  SYNCS.PHASECHK.TRANS64.TRYWAIT P0, [R8+URZ+0x28c40], R10 ;  /* 0x028c400a080075a7 */ /* 0x001064000800017f */
[----:B-1----:R-:W-:Y:S05]  /*115c0*/  @!P0 NANOSLEEP.SYNCS 0x989680 ;  /* 0x009896800000895d */ /* 0x002fea0003900000 */
[----:B------:R-:W1:Y:S02]  /*115d0*/  @!P0 SYNCS.PHASECHK.TRANS64 P0, [R8+URZ+0x28c40], R10 ;  /* 0x028c400a080085a7 */ /* 0x000e64000800007f */
[----:B-1----:R-:W-:Y:S05]  /*115e0*/  @!P0 BRA `(.L_x_6153) ;  /* 0xfffffffc00f08947 */ /* 0x002fea000383ffff */
[----:B------:R-:W-:Y:S05]  /*115f0*/  BRA `(.L_x_6224) ;  /* 0xffffffc400887947 */ /* 0x000fea000383ffff */
.L_x_6156:
        /* <DEDUP_REMOVED lines=8> */
.L_x_6159:
[----:B0-----:R0:W1:Y:S02]  /*11680*/  SYNCS.PHASECHK.TRANS64.TRYWAIT P0, [R11+URZ+0x28c60], R6 ;  /* 0x028c60060b0075a7 */ /* 0x001064000800017f */
[----:B-1----:R-:W-:Y:S05]  /*11690*/  @!P0 NANOSLEEP.SYNCS 0x989680 ;  /* 0x009896800000895d */ /* 0x002fea0003900000 */
[----:B------:R-:W1:Y:S02]  /*116a0*/  @!P0 SYNCS.PHASECHK.TRANS64 P0, [R11+URZ+0x28c60], R6 ;  /* 0x028c60060b0085a7 */ /* 0x000e64000800007f */
[----:B-1----:R-:W-:Y:S05]  /*116b0*/  @!P0 BRA `(.L_x_6159) ;  /* 0xfffffffc00f08947 */ /* 0x002fea000383ffff */
[----:B------:R-:W-:Y:S05]  /*116c0*/  BRA `(.L_x_6226) ;  /* 0xffffffc800807947 */ /* 0x000fea000383ffff */
.L_x_6168:
[----:B-1----:R1:W2:Y:S02]  /*116d0*/  SYNCS.PHASECHK.TRANS64.TRYWAIT P0, [R2+URZ+0x28c40], R3 ;  /* 0x028c4003020075a7 */ /* 0x0022a4000800017f */
[----:B--2---:R-:W-:Y:S05]  /*116e0*/  @!P0 NANOSLEEP.SYNCS 0x989680 ;  /* 0x009896800000895d */ /* 0x004fea0003900000 */
[----:B------:R-:W2:Y:S02]  /*116f0*/  @!P0 SYNCS.PHASECHK.TRANS64 P0, [R2+URZ+0x28c40], R3 ;  /* 0x028c4003020085a7 */ /* 0x000ea4000800007f */
[----:B--2---:R-:W-:Y:S05]  /*11700*/  @!P0 BRA `(.L_x_6168) ;  /* 0xfffffffc00f08947 */ /* 0x004fea000383ffff */
[----:B------:R-:W-:Y:S05]  /*11710*/  BRA `(.L_x_6227) ;  /* 0xffffffd000487947 */ /* 0x000fea000383ffff */
.L_x_6170:
[----:B0-----:R0:W2:Y:S02]  /*11720*/  SYNCS.PHASECHK.TRANS64.TRYWAIT P0, [R2+URZ+0x28c60], R3 ;  /* 0x028c6003020075a7 */ /* 0x0010a4000800017f */
[----:B--2---:R-:W-:Y:S05]  /*11730*/  @!P0 NANOSLEEP.SYNCS 0x989680 ;  /* 0x009896800000895d */ /* 0x004fea0003900000 */
[----:B------:R-:W2:Y:S02]  /*11740*/  @!P0 SYNCS.PHASECHK.TRANS64 P0, [R2+URZ+0x28c60], R3 ;  /* 0x028c6003020085a7 */ /* 0x000ea4000800007f */
[----:B--2---:R-:W-:Y:S05]  /*11750*/  @!P0 BRA `(.L_x_6170) ;  /* 0xfffffffc00f08947 */ /* 0x004fea000383ffff */
[----:B------:R-:W-:Y:S05]  /*11760*/  BRA `(.L_x_6228) ;  /* 0xffffffd000b87947 */ /* 0x000fea000383ffff */
.L_x_6175:
[----:B-1----:R1:W2:Y:S02]  /*11770*/  SYNCS.PHASECHK.TRANS64.TRYWAIT P0, [R2+URZ+0x28c40], R7 ;  /* 0x028c4007020075a7 */ /* 0x0022a4000800017f */
[----:B--2---:R-:W-:Y:S05]  /*11780*/  @!P0 NANOSLEEP.SYNCS 0x989680 ;  /* 0x009896800000895d */ /* 0x004fea0003900000 */
[----:B------:R-:W2:Y:S02]  /*11790*/  @!P0 SYNCS.PHASECHK.TRANS64 P0, [R2+URZ+0x28c40], R7 ;  /* 0x028c4007020085a7 */ /* 0x000ea4000800007f */
[----:B--2---:R-:W-:Y:S05]  /*117a0*/  @!P0 BRA `(.L_x_6175) ;  /* 0xfffffffc00f08947 */ /* 0x004fea000383ffff */
[----:B------:R-:W-:Y:S05]  /*117b0*/  BRA `(.L_x_6229) ;  /* 0xffffffd800547947 */ /* 0x000fea000383ffff */
.L_x_6177:
[----:B0-----:R0:W2:Y:S02]  /*117c0*/  SYNCS.PHASECHK.TRANS64.TRYWAIT P1, [R2+URZ+0x28c60], R7 ;  /* 0x028c6007020075a7 */ /* 0x0010a4000802017f */
[----:B--2---:R-:W-:Y:S05]  /*117d0*/  @!P1 NANOSLEEP.SYNCS 0x989680 ;  /* 0x009896800000995d */ /* 0x004fea0003900000 */
[----:B------:R-:W2:Y:S02]  /*117e0*/  @!P1 SYNCS.PHASECHK.TRANS64 P1, [R2+URZ+0x28c60], R7 ;  /* 0x028c6007020095a7 */ /* 0x000ea4000802007f */
[----:B--2---:R-:W-:Y:S05]  /*117f0*/  @!P1 BRA `(.L_x_6177) ;  /* 0xfffffffc00f09947 */ /* 0x004fea000383ffff */
[----:B------:R-:W-:Y:S05]  /*11800*/  BRA `(.L_x_6230) ;  /* 0xffffffd800c07947 */ /* 0x000fea000383ffff */
.L_x_6182:
[----:B--2---:R2:W3:Y:S02]  /*11810*/  SYNCS.PHASECHK.TRANS64.TRYWAIT P0, [R2+URZ+0x28c40], R3 ;  /* 0x028c4003020075a7 */ /* 0x0044e4000800017f */
[----:B---3--:R-:W-:Y:S05]  /*11820*/  @!P0 NANOSLEEP.SYNCS 0x989680 ;  /* 0x009896800000895d */ /* 0x008fea0003900000 */
[----:B------:R-:W3:Y:S02]  /*11830*/  @!P0 SYNCS.PHASECHK.TRANS64 P0, [R2+URZ+0x28c40], R3 ;  /* 0x028c4003020085a7 */ /* 0x000ee4000800007f */
[----:B---3--:R-:W-:Y:S05]  /*11840*/  @!P0 BRA `(.L_x_6182) ;  /* 0xfffffffc00f08947 */ /* 0x008fea000383ffff */
[----:B------:R-:W-:Y:S05]  /*11850*/  BRA `(.L_x_6231) ;  /* 0xffffffe0003c7947 */ /* 0x000fea000383ffff */
.L_x_6184:
[----:B0-----:R0:W1:Y:S02]  /*11860*/  SYNCS.PHASECHK.TRANS64.TRYWAIT P1, [R2+URZ+0x28c60], R3 ;  /* 0x028c6003020075a7 */ /* 0x001064000802017f */
[----:B-1----:R-:W-:Y:S05]  /*11870*/  @!P1 NANOSLEEP.SYNCS 0x989680 ;  /* 0x009896800000995d */ /* 0x002fea0003900000 */
[----:B------:R-:W1:Y:S02]  /*11880*/  @!P1 SYNCS.PHASECHK.TRANS64 P1, [R2+URZ+0x28c60], R3 ;  /* 0x028c6003020095a7 */ /* 0x000e64000802007f */
[----:B-1----:R-:W-:Y:S05]  /*11890*/  @!P1 BRA `(.L_x_6184) ;  /* 0xfffffffc00f09947 */ /* 0x002fea000383ffff */
[----:B------:R-:W-:Y:S05]  /*118a0*/  BRA `(.L_x_6232) ;  /* 0xffffffe000ac7947 */ /* 0x000fea000383ffff */
.L_x_6189:
[----:B------:R-:W-:Y:S01]  /*118b0*/  BSSY B0, `(.L_x_6233) ;  /* 0x0000008000007945 */ /* 0x000fe20003800000 */
[----:B0-----:R-:W-:Y:S01]  /*118c0*/  MOV R13, R16 ;  /* 0x00000010000d7202 */ /* 0x001fe20000000f00 */
[----:B------:R-:W-:Y:S01]  /*118d0*/  IMAD.MOV.U32 R12, RZ, RZ, RZ ;  /* 0x000000ffff0c7224 */ /* 0x000fe200078e00ff */
[----:B------:R-:W-:Y:S01]  /*118e0*/  MOV R15, 0xffffffff ;  /* 0xffffffff000f7802 */ /* 0x000fe20000000f00 */
[----:B------:R-:W-:-:S07]  /*118f0*/  IMAD.MOV.U32 R11, RZ, RZ, 0x1f ;  /* 0x0000001fff0b7424 */ /* 0x000fce00078e00ff */
[----:B-1----:R-:W-:Y:S05]  /*11900*/  WARPSYNC.COLLECTIVE R15, `(.L_x_6234) ;  /* 0x000000000f087348 */ /* 0x002fea0003c00000 */
[----:B------:R0:W2:Y:S02]  /*11910*/  SHFL.IDX P6, R14, R13, R12, R11 ;  /* 0x0000000c0d0e7389 */ /* 0x0000a400000c000b */
[----:B012---:R-:W-:Y:S01]  /*11920*/  ENDCOLLECTIVE ;  /* 0x000000000000791b */ /* 0x007fe20003800000 */
.L_x_6234:
[----:B------:R-:W-:Y:S05]  /*11930*/  BSYNC B0 ;  /* 0x0000000000007941 */ /* 0x000fea0003800000 */
.L_x_6233:
        /* <DEDUP_REMOVED lines=8> */
.L_x_6235:
[----:B------:R-:W-:Y:S01]  /*119c0*/  MOV R7, R14 ;  /* 0x0000000e00077202 */ /* 0x000fe20000000f00 */
[----:B------:R-:W-:Y:S06]  /*119d0*/  BRA `(.L_x_6236) ;  /* 0xffffffe400f07947 */ /* 0x000fec000383ffff */
.L_x_6192:
[----:B------:R-:W-:Y:S01]  /*119e0*/  BSSY B0, `(.L_x_6237) ;  /* 0x0000008000007945 */ /* 0x000fe20003800000 */
[----:B-----5:R-:W-:Y:S01]  /*119f0*/  IMAD.MOV.U32 R13, RZ, RZ, R17 ;  /* 0x000000ffff0d7224 */ /* 0x020fe200078e0011 */
[----:B------:R-:W-:Y:S01]  /*11a00*/  MOV R11, RZ ;  /* 0x000000ff000b7202 */ /* 0x000fe20000000f00 */
[----:B------:R-:W-:Y:S02]  /*11a10*/  IMAD.MOV.U32 R12, RZ, RZ, 0x1 ;  /* 0x00000001ff0c7424 */ /* 0x000fe400078e00ff */
[----:B------:R-:W-:-:S07]  /*11a20*/  IMAD.MOV.U32 R15, RZ, RZ, -0x1 ;  /* 0xffffffffff0f7424 */ /* 0x000fce00078e00ff */
[----:B01234-:R-:W-:Y:S05]  /*11a30*/  WARPSYNC.COLLECTIVE R15, `(.L_x_6238) ;  /* 0x000000000f087348 */ /* 0x01ffea0003c00000 */
[----:B------:R0:W0:Y:S02]  /*11a40*/  SHFL.UP P6, R14, R13, R12, R11 ;  /* 0x0400000c0d0e7389 */ /* 0x00002400000c000b */
[----:B01234-:R-:W-:Y:S01]  /*11a50*/  ENDCOLLECTIVE ;  /* 0x000000000000791b */ /* 0x01ffe20003800000 */
.L_x_6238:
[----:B------:R-:W-:Y:S05]  /*11a60*/  BSYNC B0 ;  /* 0x0000000000007941 */ /* 0x000fea0003800000 */
.L_x_6237:
        /* <DEDUP_REMOVED lines=10> */
.L_x_6239:
        /* <DEDUP_REMOVED lines=8> */
.L_x_6240:
        /* <DEDUP_REMOVED lines=8> */
.L_x_6241:
        /* <DEDUP_REMOVED lines=8> */
.L_x_6242:
[----:B------:R-:W-:Y:S01]  /*11c90*/  IMAD.MOV.U32 R12, RZ, RZ, 0x1f ;  /* 0x0000001fff0c7424 */ /* 0x000fe200078e00ff */
[----:B------:R-:W-:Y:S02]  /*11ca0*/  MOV R11, 0x1f ;  /* 0x0000001f000b7802 */ /* 0x000fe40000000f00 */
[----:B------:R-:W-:-:S04]  /*11cb0*/  SEL R2, R14, RZ, P0 ;  /* 0x000000ff0e027207 */ /* 0x000fc80000000000 */
[----:B------:R-:W-:-:S05]  /*11cc0*/  IADD3 R2, R5, R2, RZ ;  /* 0x0000000205027210 */ /* 0x000fca0007ffe0ff */
[----:B------:R-:W-:-:S07]  /*11cd0*/  IMAD.MOV.U32 R13, RZ, RZ, R2 ;  /* 0x000000ffff0d7224 */ /* 0x000fce00078e0002 */
[----:B------:R-:W-:Y:S05]  /*11ce0*/  WARPSYNC.COLLECTIVE R15, `(.L_x_6243) ;  /* 0x000000000f087348 */ /* 0x000fea0003c00000 */
[----:B------:R0:W1:Y:S02]  /*11cf0*/  SHFL.IDX P6, R14, R13, R12, R11 ;  /* 0x0000000c0d0e7389 */ /* 0x00006400000c000b */
[----:B01----:R-:W-:Y:S01]  /*11d00*/  ENDCOLLECTIVE ;  /* 0x000000000000791b */ /* 0x003fe20003800000 */
.L_x_6243:
[----:B------:R-:W-:Y:S05]  /*11d10*/  BRA `(.L_x_6244) ;  /* 0xffffffe400b47947 */ /* 0x000fea000383ffff */
.L_x_6197:
[----:B------:R-:W-:Y:S01]  /*11d20*/  BSSY B0, `(.L_x_6245) ;  /* 0x0000008000007945 */ /* 0x000fe20003800000 */
[----:B-----5:R-:W-:Y:S01]  /*11d30*/  IMAD.MOV.U32 R13, RZ, RZ, R17 ;  /* 0x000000ffff0d7224 */ /* 0x020fe200078e0011 */
[----:B------:R-:W-:Y:S01]  /*11d40*/  MOV R11, RZ ;  /* 0x000000ff000b7202 */ /* 0x000fe20000000f00 */
[----:B------:R-:W-:Y:S02]  /*11d50*/  IMAD.MOV.U32 R12, RZ, RZ, 0x1 ;  /* 0x00000001ff0c7424 */ /* 0x000fe400078e00ff */
[----:B------:R-:W-:-:S07]  /*11d60*/  IMAD.MOV.U32 R15, RZ, RZ, -0x1 ;  /* 0xffffffffff0f7424 */ /* 0x000fce00078e00ff */
[----:B0-2---:R-:W-:Y:S05]  /*11d70*/  WARPSYNC.COLLECTIVE R15, `(.L_x_6246) ;  /* 0x000000000f087348 */ /* 0x005fea0003c00000 */
[----:B------:R1:W3:Y:S02]  /*11d80*/  SHFL.UP P6, R14, R13, R12, R11 ;  /* 0x0400000c0d0e7389 */ /* 0x0002e400000c000b */
[----:B0123--:R-:W-:Y:S01]  /*11d90*/  ENDCOLLECTIVE ;  /* 0x000000000000791b */ /* 0x00ffe20003800000 */
.L_x_6246:
[----:B------:R-:W-:Y:S05]  /*11da0*/  BSYNC B0 ;  /* 0x0000000000007941 */ /* 0x000fea0003800000 */
.L_x_6245:
        /* <DEDUP_REMOVED lines=10> */
.L_x_6247:
        /* <DEDUP_REMOVED lines=8> */
.L_x_6248:
        /* <DEDUP_REMOVED lines=8> */
.L_x_6249:
        /* <DEDUP_REMOVED lines=8> */
.L_x_6250:
        /* <DEDUP_REMOVED lines=8> */
.L_x_6251:
[----:B------:R-:W-:Y:S05]  /*12050*/  BRA `(.L_x_6252) ;  /* 0xffffffe400987947 */ /* 0x000fea000383ffff */
.L_x_6199:
[----:B------:R-:W-:Y:S01]  /*12060*/  BSSY B0, `(.L_x_6253) ;  /* 0x0000006000007945 */ /* 0x000fe20003800000 */
[----:B------:R-:W-:Y:S01]  /*12070*/  PLOP3.LUT P6, PT, P6, PT, PT, 0x8, 0x0 ;  /* 0x000000000000781c */ /* 0x000fe200037ce170 */
[----:B------:R-:W-:-:S12]  /*12080*/  IMAD.MOV.U32 R15, RZ, RZ, -0x1 ;  /* 0xffffffffff0f7424 */ /* 0x000fd800078e00ff */
[----:B0-----:R-:W-:Y:S05]  /*12090*/  WARPSYNC.COLLECTIVE R15, `(.L_x_6254) ;  /* 0x000000000f087348 */ /* 0x001fea0003c00000 */
[----:B------:R-:W-:Y:S01]  /*120a0*/  VOTE.ANY R14, PT, P6 ;  /* 0x00000000000e7806 */ /* 0x000fe200030e0100 */
[----:B0-----:R-:W-:Y:S06]  /*120b0*/  ENDCOLLECTIVE ;  /* 0x000000000000791b */ /* 0x001fec0003800000 */
.L_x_6254:
[----:B------:R-:W-:Y:S05]  /*120c0*/  BSYNC B0 ;  /* 0x0000000000007941 */ /* 0x000fea0003800000 */
.L_x_6253:
[----:B------:R-:W-:Y:S01]  /*120d0*/  IMAD.MOV.U32 R3, RZ, RZ, R14 ;  /* 0x000000ffff037224 */ /* 0x000fe200078e000e */
[----:B------:R-:W-:Y:S01]  /*120e0*/  MOV R13, R17 ;  /* 0x00000011000d7202 */ /* 0x000fe20000000f00 */
[----:B------:R-:W-:Y:S01]  /*120f0*/  IMAD.MOV.U32 R11, RZ, RZ, 0x1f ;  /* 0x0000001fff0b7424 */ /* 0x000fe200078e00ff */
[----:B------:R-:W-:Y:S01]  /*12100*/  MOV R15, 0xffffffff ;  /* 0xffffffff000f7802 */ /* 0x000fe20000000f00 */
[----:B------:R-:W0:Y:S02]  /*12110*/  POPC R6, R3 ;  /* 0x0000000300067309 */ /* 0x000e240000000000 */
[----:B0-----:R-:W-:-:S07]  /*12120*/  IMAD.MOV.U32 R12, RZ, RZ, R6 ;  /* 0x000000ffff0c7224 */ /* 0x001fce00078e0006 */
[----:B------:R-:W-:Y:S05]  /*12130*/  WARPSYNC.COLLECTIVE R15, `(.L_x_6255) ;  /* 0x000000000f087348 */ /* 0x000fea0003c00000 */
[----:B------:R0:W1:Y:S02]  /*12140*/  SHFL.IDX P6, R14, R13, R12, R11 ;  /* 0x0000000c0d0e7389 */ /* 0x00006400000c000b */
[----:B01----:R-:W-:Y:S01]  /*12150*/  ENDCOLLECTIVE ;  /* 0x000000000000791b */ /* 0x003fe20003800000 */
.L_x_6255:
[----:B------:R-:W-:Y:S01]  /*12160*/  IMAD.MOV.U32 R17, RZ, RZ, R14 ;  /* 0x000000ffff117224 */ /* 0x000fe200078e000e */
[----:B------:R-:W-:Y:S06]  /*12170*/  BRA `(.L_x_6256) ;  /* 0xffffffe400887947 */ /* 0x000fec000383ffff */
.L_x_6201:
[----:B------:R-:W-:Y:S01]  /*12180*/  BSSY B0, `(.L_x_6257) ;  /* 0x0000007000007945 */ /* 0x000fe20003800000 */
[----:B------:R-:W-:Y:S01]  /*12190*/  IMAD.MOV.U32 R13, RZ, RZ, R2 ;  /* 0x000000ffff0d7224 */ /* 0x000fe200078e0002 */
[----:B------:R-:W-:Y:S01]  /*121a0*/  MOV R11, 0x1f ;  /* 0x0000001f000b7802 */ /* 0x000fe20000000f00 */
[----:B------:R-:W-:-:S07]  /*121b0*/  IMAD.MOV.U32 R15, RZ, RZ, -0x1 ;  /* 0xffffffffff0f7424 */ /* 0x000fce00078e00ff */
[----:B012---:R-:W-:Y:S05]  /*121c0*/  WARPSYNC.COLLECTIVE R15, `(.L_x_6258) ;  /* 0x000000000f087348 */ /* 0x007fea0003c00000 */
[----:B------:R3:W4:Y:S02]  /*121d0*/  SHFL.IDX P6, R14, R13, R12, R11 ;  /* 0x0000000c0d0e7389 */ /* 0x00072400000c000b */
[----:B01234-:R-:W-:Y:S01]  /*121e0*/  ENDCOLLECTIVE ;  /* 0x000000000000791b */ /* 0x01ffe20003800000 */
.L_x_6258:
[----:B------:R-:W-:Y:S05]  /*121f0*/  BSYNC B0 ;  /* 0x0000000000007941 */ /* 0x000fea0003800000 */
.L_x_6257:
[----:B------:R-:W-:Y:S01]  /*12200*/  IMAD.MOV.U32 R7, RZ, RZ, R14 ;  /* 0x000000ffff077224 */ /* 0x000fe200078e000e */
[----:B------:R-:W-:Y:S06]  /*12210*/  BRA `(.L_x_6200) ;  /* 0xffffffe4007c7947 */ /* 0x000fec000383ffff */
.L_x_6205:
[----:B-1----:R1:W2:Y:S02]  /*12220*/  SYNCS.PHASECHK.TRANS64.TRYWAIT P0, [R0+URZ+0x28c20], R3 ;  /* 0x028c2003000075a7 */ /* 0x0022a4000800017f */
[----:B--2---:R-:W-:Y:S05]  /*12230*/  @!P0 NANOSLEEP.SYNCS 0x989680 ;  /* 0x009896800000895d */ /* 0x004fea0003900000 */
[----:B------:R-:W2:Y:S02]  /*12240*/  @!P0 SYNCS.PHASECHK.TRANS64 P0, [R0+URZ+0x28c20], R3 ;  /* 0x028c2003000085a7 */ /* 0x000ea4000800007f */
[----:B--2---:R-:W-:Y:S05]  /*12250*/  @!P0 BRA `(.L_x_6205) ;  /* 0xfffffffc00f08947 */ /* 0x004fea000383ffff */
[----:B------:R-:W-:Y:S05]  /*12260*/  BRA `(.L_x_6259) ;  /* 0xffffffe800f07947 */ /* 0x000fea000383ffff */
.L_x_6206:
[----:B------:R-:W2:Y:S01]  /*12270*/  S2R R2, SR_TID.X ;  /* 0x0000000000027919 */ /* 0x000ea20000002100 */
[----:B------:R-:W-:Y:S01]  /*12280*/  BSSY B0, `(.L_x_6260) ;  /* 0x000000a000007945 */ /* 0x000fe20003800000 */
[----:B------:R-:W-:Y:S01]  /*12290*/  IMAD.MOV.U32 R12, RZ, RZ, RZ ;  /* 0x000000ffff0c7224 */ /* 0x000fe200078e00ff */
[----:B------:R-:W-:Y:S01]  /*122a0*/  MOV R15, 0xffffffff ;  /* 0xffffffff000f7802 */ /* 0x000fe20000000f00 */
[----:B------:R-:W-:Y:S01]  /*122b0*/  IMAD.MOV.U32 R11, RZ, RZ, 0x1f ;  /* 0x0000001fff0b7424 */ /* 0x000fe200078e00ff */
[----:B--2---:R-:W-:-:S04]  /*122c0*/  SHF.R.U32.HI R2, RZ, 0x5, R2 ;  /* 0x00000005ff027819 */ /* 0x004fc80000011602 */
[----:B------:R-:W-:-:S04]  /*122d0*/  LOP3.LUT R2, R2, 0x3, RZ, 0xc0, !PT ;  /* 0x0000000302027812 */ /* 0x000fc800078ec0ff */
[----:B0-----:R-:W-:-:S07]  /*122e0*/  MOV R13, R2 ;  /* 0x00000002000d7202 */ /* 0x001fce0000000f00 */
[----:B-1----:R-:W-:Y:S05]  /*122f0*/  WARPSYNC.COLLECTIVE R15, `(.L_x_6261) ;  /* 0x000000000f087348 */ /* 0x002fea0003c00000 */
[----:B------:R0:W2:Y:S02]  /*12300*/  SHFL.IDX P6, R14, R13, R12, R11 ;  /* 0x0000000c0d0e7389 */ /* 0x0000a400000c000b */
[----:B012---:R-:W-:Y:S01]  /*12310*/  ENDCOLLECTIVE ;  /* 0x000000000000791b */ /* 0x007fe20003800000 */
.L_x_6261:
[----:B------:R-:W-:Y:S05]  /*12320*/  BSYNC B0 ;  /* 0x0000000000007941 */ /* 0x000fea0003800000 */
.L_x_6260:
[----:B------:R-:W-:Y:S05]  /*12330*/  BRA `(.L_x_6262) ;  /* 0xffffffe800d87947 */ /* 0x000fea000383ffff */
.L_x_6209:
[----:B------:R-:W-:Y:S01]  /*12340*/  BSSY B1, `(.L_x_6263) ;  /* 0x0000006000017945 */ /* 0x000fe20003800000 */
[----:B------:R-:W-:-:S07]  /*12350*/  IMAD.MOV.U32 R15, RZ, RZ, -0x1 ;  /* 0xffffffffff0f7424 */ /* 0x000fce00078e00ff */
[----:B012---:R-:W-:Y:S05]  /*12360*/  WARPSYNC.COLLECTIVE R15, `(.L_x_6264) ;  /* 0x000000000f0c7348 */ /* 0x007fea0003c00000 */
[----:B------:R-:W-:Y:S02]  /*12370*/  ELECT P6, UR62, PT ;  /* 0x00000000003e782f */ /* 0x000fe400038c0000 */
[----:B------:R-:W-:Y:S01]  /*12380*/  MOV R14, UR62 ;  /* 0x0000003e000e7c02 */ /* 0x000fe20008000f00 */
[----:B012---:R-:W-:Y:S10]  /*12390*/  ENDCOLLECTIVE ;  /* 0x000000000000791b */ /* 0x007ff40003800000 */
.L_x_6264:
[----:B------:R-:W-:Y:S05]  /*123a0*/  BSYNC B1 ;  /* 0x0000000000017941 */ /* 0x000fea0003800000 */
.L_x_6263:
[----:B------:R-:W-:Y:S05]  /*123b0*/  BRA `(.L_x_6265) ;  /* 0xffffffe800d07947 */ /* 0x000fea000383ffff */
.L_x_6211:
[----:B-1----:R1:W2:Y:S02]  /*123c0*/  SYNCS.PHASECHK.TRANS64.TRYWAIT P0, [R6+URZ], R5 ;  /* 0x00000005060075a7 */ /* 0x0022a4000800017f */
[----:B--2---:R-:W-:Y:S05]  /*123d0*/  @!P0 NANOSLEEP.SYNCS 0x989680 ;  /* 0x009896800000895d */ /* 0x004fea0003900000 */
[----:B------:R-:W2:Y:S02]  /*123e0*/  @!P0 SYNCS.PHASECHK.TRANS64 P0, [R6+URZ], R5 ;  /* 0x00000005060085a7 */ /* 0x000ea4000800007f */
[----:B--2---:R-:W-:Y:S05]  /*123f0*/  @!P0 BRA `(.L_x_6211) ;  /* 0xfffffffc00f08947 */ /* 0x004fea000383ffff */
[----:B------:R-:W-:Y:S05]  /*12400*/  BRA `(.L_x_6266) ;  /* 0xffffffec000c7947 */ /* 0x000fea000383ffff */
.L_x_6212:
[----:B--2---:R2:W3:Y:S02]  /*12410*/  SYNCS.PHASECHK.TRANS64.TRYWAIT P0, [R7+URZ], R2 ;  /* 0x00000002070075a7 */ /* 0x0044e4000800017f */
[----:B---3--:R-:W-:Y:S05]  /*12420*/  @!P0 NANOSLEEP.SYNCS 0x989680 ;  /* 0x009896800000895d */ /* 0x008fea0003900000 */
[----:B------:R-:W3:Y:S02]  /*12430*/  @!P0 SYNCS.PHASECHK.TRANS64 P0, [R7+URZ], R2 ;  /* 0x00000002070085a7 */ /* 0x000ee4000800007f */
[----:B---3--:R-:W-:Y:S05]  /*12440*/  @!P0 BRA `(.L_x_6212) ;  /* 0xfffffffc00f08947 */ /* 0x008fea000383ffff */
[----:B------:R-:W-:Y:S05]  /*12450*/  BRA `(.L_x_6267) ;  /* 0xffffffec00007947 */ /* 0x000fea000383ffff */
.L_x_6214:
[----:B---3--:R3:W4:Y:S02]  /*12460*/  SYNCS.PHASECHK.TRANS64.TRYWAIT P0, [R4+URZ], R5 ;  /* 0x00000005040075a7 */ /* 0x008724000800017f */
[----:B----4-:R-:W-:Y:S05]  /*12470*/  @!P0 NANOSLEEP.SYNCS 0x989680 ;  /* 0x009896800000895d */ /* 0x010fea0003900000 */
[----:B------:R-:W4:Y:S02]  /*12480*/  @!P0 SYNCS.PHASECHK.TRANS64 P0, [R4+URZ], R5 ;  /* 0x00000005040085a7 */ /* 0x000f24000800007f */
[----:B----4-:R-:W-:Y:S05]  /*12490*/  @!P0 BRA `(.L_x_6214) ;  /* 0xfffffffc00f08947 */ /* 0x010fea000383ffff */
[----:B------:R-:W-:Y:S05]  /*124a0*/  BRA `(.L_x_6268) ;  /* 0xffffffec00087947 */ /* 0x000fea000383ffff */
.L_x_6269:
        /* <DEDUP_REMOVED lines=13> */
.L_x_11955:


//--------------------- .text._ZN7cutlass13device_kernelIN5flash11enable_sm90INS1_16FlashAttnFwdSm90INS1_25CollectiveMainloopFwdSm90ILi2EN4cute5tupleIJNS5_1CILi1EEES8_S8_EEENS6_IJNS7_ILi64EEESA_SA_EEELi512ENS_10bfloat16_tEfNS_4arch4Sm90ELb1ELb0ELb1ELb1ELb0ELb1ELb0ELb0ELb0ELb0ELb0ELb0EEENS1_21CollectiveEpilogueFwdINS6_IJSA_NS7_ILi512EEESA_EEES9_SC_SE_Li256ELb1ELb0ELb0ELb0EEENS1_36VarlenDynamicPersistentTileSchedulerILi64ELi64ELi256ELi32ELb0ELb0ELb1ELb1ELb1ELb1EEEEEEEEEvNT_6ParamsE --------------------------
	.section	.text._ZN7cutlass13device_kernelIN5flash11enable_sm90INS1_16FlashAttnFwdSm90INS1_25CollectiveMainloopFwdSm90ILi2EN4cute5tupleIJNS5_1CILi1EEES8_S8_EEENS6_IJNS7_ILi64EEESA_SA_EEELi512ENS_10bfloat16_tEfNS_4arch4Sm90ELb1ELb0ELb1ELb1ELb0ELb1ELb0ELb0ELb0ELb0ELb0ELb0EEENS1_21CollectiveEpilogueFwdINS6_IJSA_NS7_ILi512EEESA_EEES9_SC_SE_Li256ELb1ELb0ELb0ELb0EEENS1_36VarlenDynamicPersistentTileSchedulerILi64ELi64ELi256ELi32ELb0ELb0ELb1ELb1ELb1ELb1EEEEEEEEEvNT_6ParamsE,"ax",@progbits
	.align	128
.text._ZN7cutlass13device_kernelIN5flash11enable_sm90INS1_16FlashAttnFwdSm90INS1_25CollectiveMainloopFwdSm90ILi2EN4cute5tupleIJNS5_1CILi1EEES8_S8_EEENS6_IJNS7_ILi64EEESA_SA_EEELi512ENS_10bfloat16_tEfNS_4arch4Sm90ELb1ELb0ELb1ELb1ELb0ELb1ELb0ELb0ELb0ELb0ELb0ELb0EEENS1_21CollectiveEpilogueFwdINS6_IJSA_NS7_ILi512EEESA_EEES9_SC_SE_Li256ELb1ELb0ELb0ELb0EEENS1_36VarlenDynamicPersistentTileSchedulerILi64ELi64ELi256ELi32ELb0ELb0ELb1ELb1ELb1ELb1EEEEEEEEEvNT_6ParamsE:
        .type           _ZN7cutlass13device_kernelIN5flash11enable_sm90INS1_16FlashAttnFwdSm90INS1_25CollectiveMainloopFwdSm90ILi2EN4cute5tupleIJNS5_1CILi1EEES8_S8_EEENS6_IJNS7_ILi64EEESA_SA_EEELi512ENS_10bfloat16_tEfNS_4arch4Sm90ELb1ELb0ELb1ELb1ELb0ELb1ELb0ELb0ELb0ELb0ELb0ELb0EEENS1_21CollectiveEpilogueFwdINS6_IJSA_NS7_ILi512EEESA_EEES9_SC_SE_Li256ELb1ELb0ELb0ELb0EEENS1_36VarlenDynamicPersistentTileSchedulerILi64ELi64ELi256ELi32ELb0ELb0ELb1ELb1ELb1ELb1EEEEEEEEEvNT_6ParamsE,@function
        .size           _ZN7cutlass13device_kernelIN5flash11enable_sm90INS1_16FlashAttnFwdSm90INS1_25CollectiveMainloopFwdSm90ILi2EN4cute5tupleIJNS5_1CILi1EEES8_S8_EEENS6_IJNS7_ILi64EEESA_SA_EEELi512ENS_10bfloat16_tEfNS_4arch4Sm90ELb1ELb0ELb1ELb1ELb0ELb1ELb0ELb0ELb0ELb0ELb0ELb0EEENS1_21CollectiveEpilogueFwdINS6_IJSA_NS7_ILi512EEESA_EEES9_SC_SE_Li256ELb1ELb0ELb0ELb0EEENS1_36VarlenDynamicPersistentTileSchedulerILi64ELi64ELi256ELi32ELb0ELb0ELb1ELb1ELb1ELb1EEEEEEEEEvNT_6ParamsE,(.L_x_11956 - _ZN7cutlass13device_kernelIN5flash11enable_sm90INS1_16FlashAttnFwdSm90INS1_25CollectiveMainloopFwdSm90ILi2EN4cute5tupleIJNS5_1CILi1EEES8_S8_EEENS6_IJNS7_ILi64EEESA_SA_EEELi512ENS_10bfloat16_tEfNS_4arch4Sm90ELb1ELb0ELb1ELb1ELb0ELb1ELb0ELb0ELb0ELb0ELb0ELb0EEENS1_21CollectiveEpilogueFwdINS6_IJSA_NS7_ILi512EEESA_EEES9_SC_SE_Li256ELb1ELb0ELb0ELb0EEENS1_36VarlenDynamicPersistentTileSchedulerILi64ELi64ELi256ELi32ELb0ELb0ELb1ELb1ELb1ELb1EEEEEEEEEvNT_6ParamsE)
        .other          _ZN7cutlass13device_kernelIN5flash11enable_sm90INS1_16FlashAttnFwdSm90INS1_25CollectiveMainloopFwdSm90ILi2EN4cute5tupleIJNS5_1CILi1EEES8_S8_EEENS6_IJNS7_ILi64EEESA_SA_EEELi512ENS_10bfloat16_tEfNS_4arch4Sm90ELb1ELb0ELb1ELb1ELb0ELb1ELb0ELb0ELb0ELb0ELb0ELb0EEENS1_21CollectiveEpilogueFwdINS6_IJSA_NS7_ILi512EEESA_EEES9_SC_SE_Li256ELb1ELb0ELb0ELb0EEENS1_36VarlenDynamicPersistentTileSchedulerILi64ELi64ELi256ELi32ELb0ELb0ELb1ELb1ELb1ELb1EEEEEEEEEvNT_6ParamsE,@"STO_CUDA_ENTRY STV_DEFAULT"
_ZN7cutlass13device_kernelIN5flash11enable_sm90INS1_16FlashAttnFwdSm90INS1_25CollectiveMainloopFwdSm90ILi2EN4cute5tupleIJNS5_1CILi1EEES8_S8_EEENS6_IJNS7_ILi64EEESA_SA_EEELi512ENS_10bfloat16_tEfNS_4arch4Sm90ELb1ELb0ELb1ELb1ELb0ELb1ELb0ELb0ELb0ELb0ELb0ELb0EEENS1_21CollectiveEpilogueFwdINS6_IJSA_NS7_ILi512EEESA_EEES9_SC_SE_Li256ELb1ELb0ELb0ELb0EEENS1_36VarlenDynamicPersistentTileSchedulerILi64ELi64ELi256ELi32ELb0ELb0ELb1ELb1ELb1ELb1EEEEEEEEEvNT_6ParamsE:
        /* <DEDUP_REMOVED lines=26> */
.L_x_6271:
[----:B------:R-:W-:Y:S05]  /*01a0*/  BSYNC B0 ;  /* 0x0000000000007941 */ /* 0x000fea0003800000 */
.L_x_6270:
        /* <DEDUP_REMOVED lines=37> */
.L_x_6272:
        /* <DEDUP_REMOVED lines=22> */
.L_x_6273:
        /* <DEDUP_REMOVED lines=18> */
.L_x_6274:
        /* <DEDUP_REMOVED lines=22> */
.L_x_6275:
        /* <DEDUP_REMOVED lines=22> */
.L_x_6276:
        /* <DEDUP_REMOVED lines=9> */
.L_x_6279:
        /* <DEDUP_REMOVED lines=25> */
[----:B------:R-:W-:Y:S02]  /*0b60*/  LEA.HI R0, R3, R220, RZ, 0x7 ;  /* 0x000000dc03007211 */ /* 0x000fe400078f38ff */
[----:B------:R-:W-:Y:S02]  /*0b70*/  LOP3.LUT R7, R6, 0xfffffff0, RZ, 0xc0, !PT ;  /* 0xfffffff006077812 */ /* 0x000fe400078ec0ff */
[----:B------:R-:W-:-:S03]  /*0b80*/  LOP3.LUT R5, R0, 0xffffff80, RZ, 0xc0, !PT ;  /* 0xffffff8000057812 */ /* 0x000fc600078ec0ff */
[C---:B------:R-:W-:Y:S01]  /*0b90*/  IMAD.IADD R10, R220.reuse, 0x1, -R7 ;  /* 0x00000001dc0a7824 */ /* 0x040fe200078e0a07 */
[----:B------:R-:W-:Y:S01]  /*0ba0*/  LEA.HI R4, R3, R220, RZ, 0x5 ;  /* 0x000000dc03047211 */ /* 0x000fe200078f28ff */
[----:B------:R-:W-:Y:S01]  /*0bb0*/  IMAD.IADD R5, R220, 0x1, -R5 ;  /* 0x00000001dc057824 */ /* 0x000fe200078e0a05 */
[----:B------:R-:W-:Y:S02]  /*0bc0*/  SHF.R.S32.HI R13, RZ, 0x4, R6 ;  /* 0x00000004ff0d7819 */ /* 0x000fe40000011406 */
[----:B------:R-:W-:Y:S02]  /*0bd0*/  SHF.R.S32.HI R7, RZ, 0x1f, R10 ;  /* 0x0000001fff077819 */ /* 0x000fe4000001140a */
[--C-:B------:R-:W-:Y:S02]  /*0be0*/  SHF.R.S32.HI R200, RZ, 0x5, R4.reuse ;  /* 0x00000005ffc87819 */ /* 0x100fe40000011404 */
[----:B------:R-:W-:Y:S02]  /*0bf0*/  SHF.R.S32.HI R11, RZ, 0x1f, R4 ;  /* 0x0000001fff0b7819 */ /* 0x000fe40000011404 */
[----:B------:R-:W-:-:S02]  /*0c00*/  SHF.R.S32.HI R4, RZ, 0x1f, R5 ;  /* 0x0000001fff047819 */ /* 0x000fc40000011405 */
[----:B------:R-:W-:Y:S02]  /*0c10*/  LEA.HI R9, R7, R10, RZ, 0x3 ;  /* 0x0000000a07097211 */ /* 0x000fe400078f18ff */
[----:B------:R-:W-:Y:S02]  /*0c20*/  LEA.HI R8, R6, R13, RZ, 0x1 ;  /* 0x0000000d06087211 */ /* 0x000fe400078f08ff */
[----:B------:R-:W-:Y:S02]  /*0c30*/  LEA.HI R6, R4, R5, RZ, 0x2 ;  /* 0x0000000504067211 */ /* 0x000fe400078f10ff */
[----:B------:R-:W-:Y:S02]  /*0c40*/  LEA.HI R14, R11, R200, RZ, 0x2 ;  /* 0x000000c80b0e7211 */ /* 0x000fe400078f10ff */
[----:B------:R-:W-:Y:S02]  /*0c50*/  LOP3.LUT R11, R9, 0xfffffff8, RZ, 0xc0, !PT ;  /* 0xfffffff8090b7812 */ /* 0x000fe400078ec0ff */
[----:B------:R-:W-:-:S02]  /*0c60*/  LOP3.LUT R12, R8, 0x1ffffffe, RZ, 0xc0, !PT ;  /* 0x1ffffffe080c7812 */ /* 0x000fc400078ec0ff */
[--C-:B------:R-:W-:Y:S02]  /*0c70*/  SHF.R.S32.HI R7, RZ, 0x2, R6.reuse ;  /* 0x00000002ff077819 */ /* 0x100fe40000011406 */
[----:B------:R-:W-:Y:S02]  /*0c80*/  SHF.R.S32.HI R8, RZ, 0x1f, R6 ;  /* 0x0000001fff087819 */ /* 0x000fe40000011406 */
[----:B------:R-:W-:Y:S02]  /*0c90*/  SHF.R.S32.HI R211, RZ, 0x7, R0 ;  /* 0x00000007ffd37819 */ /* 0x000fe40000011400 */
[----:B------:R-:W-:Y:S02]  /*0ca0*/  LOP3.LUT R6, R6, 0x7ffffffc, RZ, 0xc0, !PT ;  /* 0x7ffffffc06067812 */ /* 0x000fe400078ec0ff */
[----:B------:R-:W-:Y:S02]  /*0cb0*/  LOP3.LUT R15, R14, 0x3ffffc, RZ, 0xc0, !PT ;  /* 0x003ffffc0e0f7812 */ /* 0x000fe400078ec0ff */
[----:B------:R-:W-:Y:S01]  /*0cc0*/  IADD3 R11, R10, -R11, RZ ;  /* 0x8000000b0a0b7210 */ /* 0x000fe20007ffe0ff */
[----:B------:R-:W-:Y:S01]  /*0cd0*/  IMAD R14, R211, 0x100, R10 ;  /* 0x00000100d30e7824 */ /* 0x000fe200078e020a */
[----:B------:R-:W-:Y:S01]  /*0ce0*/  LEA.HI R4, R4, R5, RZ, 0x5 ;  /* 0x0000000504047211 */ /* 0x000fe200078f28ff */
[----:B------:R-:W-:Y:S01]  /*0cf0*/  IMAD.IADD R6, R5, 0x1, -R6 ;  /* 0x0000000105067824 */ /* 0x000fe200078e0a06 */
[----:B------:R-:W-:Y:S01]  /*0d00*/  LEA.HI R8, R8, R7, RZ, 0x3 ;  /* 0x0000000708087211 */ /* 0x000fe200078f18ff */
[----:B------:R-:W-:Y:S01]  /*0d10*/  IMAD.IADD R15, R200, 0x1, -R15 ;  /* 0x00000001c80f7824 */ /* 0x000fe200078e0a0f */
[----:B------:R-:W-:Y:S01]  /*0d20*/  LEA.HI R5, R3, R220, RZ, 0x2 ;  /* 0x000000dc03057211 */ /* 0x000fe200078f10ff */
[----:B------:R-:W-:-:S02]  /*0d30*/  IMAD.IADD R12, R13, 0x1, -R12 ;  /* 0x000000010d0c7824 */ /* 0x000fc400078e0a0c */
[----:B------:R-:W-:Y:S01]  /*0d40*/  IMAD.SHL.U32 R10, R11, 0x40, RZ ;  /* 0x000000400b0a7824 */ /* 0x000fe200078e00ff */
[----:B------:R-:W-:Y:S01]  /*0d50*/  LOP3.LUT R8, R8, 0xfffffff8, RZ, 0xc0, !PT ;  /* 0xfffffff808087812 */ /* 0x000fe200078ec0ff */
[----:B------:R-:W-:Y:S01]  /*0d60*/  IMAD.SHL.U32 R9, R9, 0x40, RZ ;  /* 0x0000004009097824 */ /* 0x000fe200078e00ff */
[----:B------:R-:W-:Y:S01]  /*0d70*/  SHF.R.S32.HI R23, RZ, 0x2, R5 ;  /* 0x00000002ff177819 */ /* 0x000fe20000011405 */
[----:B------:R-:W-:Y:S01]  /*0d80*/  IMAD R14, R15, 0x10, R14 ;  /* 0x000000100f0e7824 */ /* 0x000fe200078e020e */
[----:B------:R-:W-:Y:S01]  /*0d90*/  LOP3.LUT R10, R10, 0x1c0, RZ, 0xc0, !PT ;  /* 0x000001c00a0a7812 */ /* 0x000fe200078ec0ff */
[----:B------:R-:W-:Y:S01]  /*0da0*/  IMAD.SHL.U32 R13, R12, 0x8, RZ ;  /* 0x000000080c0d7824 */ /* 0x000fe200078e00ff */
[----:B------:R-:W-:Y:S01]  /*0db0*/  IADD3 R7, R7, -R8, RZ ;  /* 0x8000000807077210 */ /* 0x000fe20007ffe0ff */
[----:B------:R-:W-:Y:S01]  /*0dc0*/  VIADD R221, R23, 0x20 ;  /* 0x0000002017dd7836 */ /* 0x000fe20000000000 */
[----:B------:R-:W-:Y:S01]  /*0dd0*/  LOP3.LUT R9, R9, 0x7ffffe00, RZ, 0xc0, !PT ;  /* 0x7ffffe0009097812 */ /* 0x000fe200078ec0ff */
[----:B------:R-:W-:Y:S01]  /*0de0*/  IMAD.U32 R219, R14, 0x40, R13 ;  /* 0x000000400edb7824 */ /* 0x000fe200078e000d */
[----:B------:R-:W-:-:S02]  /*0df0*/  SHF.R.S32.HI R4, RZ, 0x5, R4 ;  /* 0x00000005ff047819 */ /* 0x000fc40000011404 */
[----:B------:R-:W-:Y:S02]  /*0e00*/  LOP3.LUT R13, R10, 0x8, R13, 0xf8, !PT ;  /* 0x000000080a0d7812 */ /* 0x000fe400078ef80d */
[----:B------:R-:W-:Y:S01]  /*0e10*/  SHF.R.U32.HI R10, RZ, 0x3, R10 ;  /* 0x00000003ff0a7819 */ /* 0x000fe2000001160a */
[----:B------:R-:W-:Y:S01]  /*0e20*/  IMAD R9, R200, 0x400, R9 ;  /* 0x00000400c8097824 */ /* 0x000fe200078e0209 */
[----:B------:R-:W-:Y:S01]  /*0e30*/  SHF.R.S32.HI R8, RZ, 0x1f, R221 ;  /* 0x0000001fff087819 */ /* 0x000fe200000114dd */
[----:B------:R-:W-:Y:S01]  /*0e40*/  IMAD R190, R4, 0x10, R7 ;  /* 0x0000001004be7824 */ /* 0x000fe200078e0207 */
[----:B------:R-:W-:Y:S02]  /*0e50*/  LOP3.LUT R10, R13, R10, RZ, 0x3c, !PT ;  /* 0x0000000a0d0a7212 */ /* 0x000fe400078e3cff */
[----:B------:R-:W-:Y:S02]  /*0e60*/  LEA.HI R4, R3, R220, RZ, 0x3 ;  /* 0x000000dc03047211 */ /* 0x000fe400078f18ff */
[----:B------:R-:W-:Y:S01]  /*0e70*/  LOP3.LUT R7, R5, 0xfffffffc, RZ, 0xc0, !PT ;  /* 0xfffffffc05077812 */ /* 0x000fe200078ec0ff */
[----:B------:R-:W-:Y:S01]  /*0e80*/  IMAD.SHL.U32 R217, R221, 0x40, RZ ;  /* 0x00000040ddd97824 */ /* 0x000fe200078e00ff */
[----:B------:R-:W-:-:S02]  /*0e90*/  IADD3 R9, R9, R10, RZ ;  /* 0x0000000a09097210 */ /* 0x000fc40007ffe0ff */
[----:B------:R-:W-:Y:S02]  /*0ea0*/  LOP3.LUT R3, R4, 0x1ffffff8, RZ, 0xc0, !PT ;  /* 0x1ffffff804037812 */ /* 0x000fe400078ec0ff */
[----:B------:R-:W-:Y:S02]  /*0eb0*/  IADD3 R210, R220, -R7, RZ ;  /* 0x80000007dcd27210 */ /* 0x000fe40007ffe0ff */
[----:B------:R-:W-:Y:S02]  /*0ec0*/  LEA.HI R8, R8, R221, RZ, 0x3 ;  /* 0x000000dd08087211 */ /* 0x000fe400078f18ff */
[----:B------:R-:W-:Y:S01]  /*0ed0*/  R2P PR, R11, 0x6 ;  /* 0x000000060b007804 */ /* 0x000fe20000000000 */
[----:B------:R-:W-:Y:S01]  /*0ee0*/  IMAD.IADD R3, R220, 0x1, -R3 ;  /* 0x00000001dc037824 */ /* 0x000fe200078e0a03 */
[----:B------:R-:W-:Y:S01]  /*0ef0*/  SHF.R.S32.HI R202, RZ, 0x3, R4 ;  /* 0x00000003ffca7819 */ /* 0x000fe20000011404 */
[----:B------:R-:W-:Y:S01]  /*0f00*/  IMAD.SHL.U32 R8, R8, 0x40, RZ ;  /* 0x0000004008087824 */ /* 0x000fe200078e00ff */
[----:B------:R-:W-:Y:S01]  /*0f10*/  LEA.HI R0, R0, R211, RZ, 0x1 ;  /* 0x000000d300007211 */ /* 0x000fe200078f08ff */
[----:B------:R-:W-:Y:S01]  /*0f20*/  IMAD R196, R9, 0x2, R2 ;  /* 0x0000000209c47824 */ /* 0x000fe200078e0202 */
[----:B------:R-:W-:Y:S01]  /*0f30*/  LOP3.LUT R217, R217, 0x1c0, RZ, 0xc0, !PT ;  /* 0x000001c0d9d97812 */ /* 0x000fe200078ec0ff */
[----:B------:R-:W-:Y:S01]  /*0f40*/  IMAD.MOV.U32 R198, RZ, RZ, 0x20 ;  /* 0x00000020ffc67424 */ /* 0x000fe200078e00ff */
[----:B------:R-:W-:Y:S01]  /*0f50*/  SHF.R.S32.HI R4, RZ, 0x1f, R5 ;  /* 0x0000001fff047819 */ /* 0x000fe20000011405 */
[----:B------:R-:W-:Y:S01]  /*0f60*/  IMAD.SHL.U32 R193, R3, 0x8, RZ ;  /* 0x0000000803c17824 */ /* 0x000fe200078e00ff */
[----:B------:R-:W-:Y:S01]  /*0f70*/  LOP3.LUT R0, R0, 0xfffffe, RZ, 0xc0, !PT ;  /* 0x00fffffe00007812 */ /* 0x000fe200078ec0ff */
[----:B------:R-:W-:Y:S01]  /*0f80*/  VIADD R199, R196, 0x26800 ;  /* 0x00026800c4c77836 */ /* 0x000fe20000000000 */
[----:B------:R-:W-:-:S02]  /*0f90*/  SHF.R.U32.HI R222, RZ, 0x3, R217 ;  /* 0x00000003ffde7819 */ /* 0x000fc400000116d9 */
[----:B------:R-:W-:Y:S02]  /*0fa0*/  LOP3.LUT R218, R8, 0xfffffe00, RZ, 0xc0, !PT ;  /* 0xfffffe0008da7812 */ /* 0x000fe400078ec0ff */
[----:B------:R-:W-:Y:S01]  /*0fb0*/  LEA.HI R4, R4, R23, RZ, 0x3 ;  /* 0x0000001704047211 */ /* 0x000fe200078f18ff */
[----:B------:R-:W-:Y:S01]  /*0fc0*/  VIADD R197, R196, 0x26840 ;  /* 0x00026840c4c57836 */ /* 0x000fe20000000000 */
[----:B------:R-:W-:Y:S01]  /*0fd0*/  SEL R198, R198, 0xffffffe0, !P1 ;  /* 0xffffffe0c6c67807 */ /* 0x000fe20004800000 */
[----:B------:R-:W-:Y:S01]  /*0fe0*/  IMAD.IADD R0, R211, 0x1, -R0 ;  /* 0x00000001d3007824 */ /* 0x000fe200078e0a00 */
[C---:B------:R-:W-:Y:S02]  /*0ff0*/  @P2 IADD3 R197, R199.reuse, -0x40, RZ ;  /* 0xffffffc0c7c52810 */ /* 0x040fe40007ffe0ff */
[----:B------:R-:W-:Y:S01]  /*1000*/  LOP3.LUT R4, R4, 0xfffffff8, RZ, 0xc0, !PT ;  /* 0xfffffff804047812 */ /* 0x000fe200078ec0ff */
[----:B------:R-:W-:Y:S01]  /*1010*/  IMAD.IADD R199, R199, 0x1, R198 ;  /* 0x00000001c7c77824 */ /* 0x000fe200078e02c6 */
[----:B------:R-:W-:Y:S01]  /*1020*/  CS2R R18, SRZ ;  /* 0x0000000000127805 */ /* 0x000fe2000001ff00 */
[----:B------:R-:W-:Y:S01]  /*1030*/  IMAD.MOV.U32 R207, RZ, RZ, RZ ;  /* 0x000000ffffcf7224 */ /* 0x000fe200078e00ff */
[----:B------:R-:W-:Y:S01]  /*1040*/  SHF.R.S32.HI R215, RZ, 0x1f, R23 ;  /* 0x0000001fffd77819 */ /* 0x000fe20000011417 */
[----:B------:R-:W-:Y:S01]  /*1050*/  IMAD.MOV.U32 R22, RZ, RZ, RZ ;  /* 0x000000ffff167224 */ /* 0x000fe200078e00ff */
[----:B------:R-:W-:Y:S01]  /*1060*/  IADD3 R191, R23, -R4, RZ ;  /* 0x8000000417bf7210 */ /* 0x000fe20007ffe0ff */
[----:B------:R-:W-:-:S02]  /*1070*/  IMAD.MOV.U32 R189, RZ, RZ, RZ ;  /* 0x000000ffffbd7224 */ /* 0x000fc400078e00ff */
[----:B------:R-:W-:Y:S02]  /*1080*/  IMAD.SHL.U32 R195, R0, 0x100, RZ ;  /* 0x0000010000c37824 */ /* 0x000fe400078e00ff */
[----:B------:R-:W-:Y:S02]  /*1090*/  IMAD.SHL.U32 R192, R6, 0x2, RZ ;  /* 0x0000000206c07824 */ /* 0x000fe400078e00ff */
[----:B------:R-:W-:Y:S01]  /*10a0*/  IMAD.IADD R198, R198, 0x1, R197 ;  /* 0x00000001c6c67824 */ /* 0x000fe200078e02c5 */
[----:B--2---:R-:W-:Y:S01]  /*10b0*/  LOP3.LUT R188, R16, 0x1, RZ, 0xfc, !PT ;  /* 0x0000000110bc7812 */ /* 0x004fe200078efcff */
[----:B------:R-:W-:-:S05]  /*10c0*/  IMAD.SHL.U32 R16, R210, 0x8, RZ ;  /* 0x00000008d2107824 */ /* 0x000fca00078e00ff */
[----:B------:R-:W-:-:S04]  /*10d0*/  LOP3.LUT R3, R217, 0x38, R16, 0xf8, !PT ;  /* 0x00000038d9037812 */ /* 0x000fc800078ef810 */
[----:B------:R-:W-:Y:S02]  /*10e0*/  LOP3.LUT R3, R218, R3, R222, 0xf6, !PT ;  /* 0x00000003da037212 */ /* 0x000fe400078ef6de */
[----:B------:R-:W-:-:S03]  /*10f0*/  SHF.R.S32.HI R17, RZ, 0x1f, R16 ;  /* 0x0000001fff117819 */ /* 0x000fc60000011410 */
[----:B------:R-:W-:-:S07]  /*1100*/  IMAD R216, R3, 0x2, R2 ;  /* 0x0000000203d87824 */ /* 0x000fce00078e0202 */
.L_x_6426:
[----:B0----5:R-:W0:Y:S01]  /*1110*/  LDC.64 R4, c[0x0][0xc60] ;  /* 0x00031800ff047b82 */ /* 0x021e220000000a00 */
[----:B------:R-:W-:Y:S01]  /*1120*/  ULDC.64 UR4, c[0x0][0xa28] ;  /* 0x00028a0000047ab9 */ /* 0x000fe20000000a00 */
[----:B------:R-:W-:Y:S01]  /*1130*/  ULDC.64 UR8, c[0x0][0xa18] ;  /* 0x0002860000087ab9 */ /* 0x000fe20000000a00 */
[----:B------:R-:W-:Y:S01]  /*1140*/  ULDC.64 UR6, c[0x0][0xa08] ;  /* 0x0002820000067ab9 */ /* 0x000fe20000000a00 */
[----:B0-----:R-:W-:-:S05]  /*1150*/  IMAD.WIDE R4, R187, 0x4, R4 ;  /* 0x00000004bb047825 */ /* 0x001fca00078e0204 */
[----:B------:R-:W2:Y:S01]  /*1160*/  LDG.E R206, desc[UR40][R4.64] ;  /* 0x0000002804ce7981 */ /* 0x000ea2000c1e1900 */
        /* <DEDUP_REMOVED lines=16> */
[----:B-1--4-:R-:W-:Y:S01]  /*1270*/  @P1 IADD3 R6, P2, R204, UR8, RZ ;  /* 0x00000008cc061c10 */ /* 0x012fe2000ff5e0ff */
        /* <DEDUP_REMOVED lines=19> */
[----:B0--3--:R-:W-:Y:S06]  /*13b0*/  @P1 BRA `(.L_x_6281) ;  /* 0x0000000000241947 */ /* 0x009fec0003800000 */
        /* <DEDUP_REMOVED lines=9> */
.L_x_6281:
[----:B------:R-:W-:Y:S02]  /*1450*/  IMAD.U32 R32, RZ, RZ, UR5 ;  /* 0x00000005ff207e24 */ /* 0x000fe4000f8e00ff */
[----:B------:R-:W-:Y:S01]  /*1460*/  IMAD.U32 R24, RZ, RZ, UR4 ;  /* 0x00000004ff187e24 */ /* 0x000fe2000f8e00ff */
[----:B------:R-:W-:Y:S06]  /*1470*/  @!P2 BRA `(.L_x_6282) ;  /* 0x000000000010a947 */ /* 0x000fec0003800000 */
[----:B------:R-:W-:-:S04]  /*1480*/  IADD3 R4, P0, R204, UR8, RZ ;  /* 0x00000008cc047c10 */ /* 0x000fc8000ff1e0ff */
[----:B------:R-:W-:-:S05]  /*1490*/  IADD3.X R5, R205, UR9, RZ, P0, !PT ;  /* 0x00000009cd057c10 */ /* 0x000fca00087fe4ff */
[----:B------:R0:W5:Y:S01]  /*14a0*/  LDG.E R24, desc[UR40][R4.64] ;  /* 0x0000002804187981 */ /* 0x000162000c1e1900 */
[----:B------:R-:W-:Y:S05]  /*14b0*/  BRA `(.L_x_6283) ;  /* 0x0000000000107947 */ /* 0x000fea0003800000 */
.L_x_6282:
[----:B------:R-:W-:Y:S05]  /*14c0*/  @!P0 BRA `(.L_x_6283) ;  /* 0x00000000000c8947 */ /* 0x000fea0003800000 */
[----:B------:R-:W2:Y:S04]  /*14d0*/  LDG.E R5, desc[UR40][R8.64] ;  /* 0x0000002808057981 */ /* 0x000ea8000c1e1900 */
[----:B------:R-:W2:Y:S02]  /*14e0*/  LDG.E R24, desc[UR40][R8.64+0x4] ;  /* 0x0000042808187981 */ /* 0x000ea4000c1e1900 */
[----:B--2---:R-:W-:-:S07]  /*14f0*/  IMAD.IADD R24, R24, 0x1, -R5 ;  /* 0x0000000118187824 */ /* 0x004fce00078e0a05 */
.L_x_6283:
        /* <DEDUP_REMOVED lines=9> */
[----:B------:R-:W-:Y:S01]  /*1590*/  LEA R3, R185, 0x7f, 0x6 ;  /* 0x0000007fb9037811 */ /* 0x000fe200078e30ff */
        /* <DEDUP_REMOVED lines=22> */
[----:B------:R-:W-:-:S04]  /*1700*/  SHF.R.U32.HI R46, RZ, 0x6, R46 ;  /* 0x00000006ff2e7819 */ /* 0x000fc8000001162e */
[----:B------:R-:W-:-:S07]  /*1710*/  MOV R47, R46 ;  /* 0x0000002e002f7202 */ /* 0x000fce0000000f00 */
        /* <DEDUP_REMOVED lines=27> */
.L_x_6286:
[----:B------:R-:W-:Y:S05]  /*18d0*/  BSYNC B6 ;  /* 0x0000000000067941 */ /* 0x000fea0003800000 */
.L_x_6285:
        /* <DEDUP_REMOVED lines=20> */
.L_x_6288:
[----:B------:R-:W-:Y:S05]  /*1a20*/  BSYNC B6 ;  /* 0x0000000000067941 */ /* 0x000fea0003800000 */
.L_x_6287:
        /* <DEDUP_REMOVED lines=8> */
[----:B------:R-:W2:Y:S06]  /*1ab0*/  LDC.64 R54, c[0x0][0x3d8] ;  /* 0x0000f600ff367b82 */ /* 0x000eac0000000a00 */
[----:B------:R-:W-:Y:S02]  /*1ac0*/  @P0 IADD3 R4, P1, R204, UR4, RZ ;  /* 0x00000004cc040c10 */ /* 0x000fe4000ff3e0ff */
[----:B------:R-:W3:Y:S02]  /*1ad0*/  LDC R27, c[0x0][0x3d4] ;  /* 0x0000f500ff1b7b82 */ /* 0x000ee40000000800 */
[----:B------:R-:W-:Y:S01]  /*1ae0*/  @P0 IADD3.X R5, R205, UR5, RZ, P1, !PT ;  /* 0x00000005cd050c10 */ /* 0x000fe20008ffe4ff */
[----:B------:R-:W-:-:S04]  /*1af0*/  ULDC.64 UR4, c[0x0][0x2f8] ;  /* 0x0000be0000047ab9 */ /* 0x000fc80000000a00 */
[----:B------:R4:W3:Y:S01]  /*1b00*/  @P0 LDG.E R25, desc[UR40][R4.64] ;  /* 0x0000002804190981 */ /* 0x0008e2000c1e1900 */
[----:B0-----:R-:W-:Y:S01]  /*1b10*/  ISETP.NE.AND P0, PT, R0, 0x1, PT ;  /* 0x000000010000780c */ /* 0x001fe20003f05270 */
[----:B------:R-:W0:Y:S01]  /*1b20*/  LDC.64 R42, c[0x0][0x3e8] ;  /* 0x0000fa00ff2a7b82 */ /* 0x000e220000000a00 */
[----:B------:R-:W-:Y:S01]  /*1b30*/  SHF.R.S32.HI R14, RZ, 0x1f, R44 ;  /* 0x0000001fff0e7819 */ /* 0x000fe2000001142c */
[----:B------:R-:W-:Y:S01]  /*1b40*/  IMAD.SHL.U32 R38, R210, 0x4, RZ ;  /* 0x00000004d2267824 */ /* 0x000fe200078e00ff */
[----:B------:R-:W0:Y:S01]  /*1b50*/  S2R R26, SR_TID.X ;  /* 0x00000000001a7919 */ /* 0x000e220000002100 */
[-C--:B-1----:R-:W-:Y:S01]  /*1b60*/  IMAD.WIDE.U32 R48, R23, R28.reuse, R16 ;  /* 0x0000001c17307225 */ /* 0x082fe200078e0010 */
[----:B------:R-:W-:Y:S02]  /*1b70*/  SHF.L.U64.HI R50, R28, 0x6, R29 ;  /* 0x000000061c327819 */ /* 0x000fe4000001021d */
[----:B------:R-:W-:Y:S01]  /*1b80*/  SHF.R.S32.HI R39, RZ, 0x1f, R38 ;  /* 0x0000001fff277819 */ /* 0x000fe20000011426 */
[-C--:B------:R-:W-:Y:S01]  /*1b90*/  IMAD R3, R14, R28.reuse, RZ ;  /* 0x0000001c0e037224 */ /* 0x080fe200078e02ff */
[----:B--2---:R-:W-:Y:S01]  /*1ba0*/  SHF.L.U64.HI R52, R54, 0x6, R55 ;  /* 0x0000000636347819 */ /* 0x004fe20000010237 */
[----:B----4-:R-:W-:Y:S01]  /*1bb0*/  IMAD.WIDE.U32 R4, R44, R28, RZ ;  /* 0x0000001c2c047225 */ /* 0x010fe200078e00ff */
[----:B------:R-:W1:Y:S01]  /*1bc0*/  LDC R61, c[0x0][0x3d4] ;  /* 0x0000f500ff3d7b82 */ /* 0x000e620000000800 */
[----:B------:R-:W-:-:S02]  /*1bd0*/  IADD3 R80, R16, 0x20, RZ ;  /* 0x0000002010507810 */ /* 0x000fc40007ffe0ff */
[----:B------:R-:W-:Y:S01]  /*1be0*/  IMAD R3, R44, R29, R3 ;  /* 0x0000001d2c037224 */ /* 0x000fe200078e0203 */
[----:B---3--:R-:W-:Y:S01]  /*1bf0*/  ISETP.GE.AND P2, PT, R16, R27, PT ;  /* 0x0000001b1000720c */ /* 0x008fe20003f46270 */
[----:B------:R-:W-:Y:S02]  /*1c00*/  IMAD.SHL.U32 R58, R191, 0x40, RZ ;  /* 0x00000040bf3a7824 */ /* 0x000fe400078e00ff */
[----:B------:R-:W-:Y:S01]  /*1c10*/  IMAD.IADD R5, R5, 0x1, R3 ;  /* 0x0000000105057824 */ /* 0x000fe200078e0203 */
[----:B------:R-:W2:Y:S01]  /*1c20*/  @P0 LDC R7, c[0x0][0x42c] ;  /* 0x00010b00ff070b82 */ /* 0x000ea20000000800 */
[C---:B------:R-:W-:Y:S01]  /*1c30*/  SEL R13, R27.reuse, RZ, P2 ;  /* 0x000000ff1b0d7207 */ /* 0x040fe20001000000 */
[----:B------:R-:W-:Y:S01]  /*1c40*/  IMAD.SHL.U32 R51, R28, 0x40, RZ ;  /* 0x000000401c337824 */ /* 0x000fe200078e00ff */
[----:B------:R-:W-:Y:S01]  /*1c50*/  LOP3.LUT R58, R58, 0x1c0, RZ, 0xc0, !PT ;  /* 0x000001c03a3a7812 */ /* 0x000fe200078ec0ff */
[----:B------:R-:W-:Y:S01]  /*1c60*/  IMAD.SHL.U32 R62, R27, 0x2, RZ ;  /* 0x000000021b3e7824 */ /* 0x000fe200078e00ff */
[----:B------:R-:W-:Y:S01]  /*1c70*/  IADD3 R13, R16, R13, RZ ;  /* 0x0000000d100d7210 */ /* 0x000fe20007ffe0ff */
[----:B0-----:R-:W-:Y:S01]  /*1c80*/  IMAD.WIDE.U32 R10, R23, R42, R16 ;  /* 0x0000002a170a7225 */ /* 0x001fe200078e0010 */
[----:B------:R-:W-:Y:S01]  /*1c90*/  SHF.L.U64.HI R53, R42, 0x6, R43 ;  /* 0x000000062a357819 */ /* 0x000fe2000001022b */
[----:B------:R-:W0:Y:S01]  /*1ca0*/  @P0 LDC R9, c[0x0][0x430] ;  /* 0x00010c00ff090b82 */ /* 0x000e220000000800 */
[----:B------:R-:W-:-:S02]  /*1cb0*/  SHF.R.S32.HI R12, RZ, 0x1f, R13 ;  /* 0x0000001fff0c7819 */ /* 0x000fc4000001140d */
[----:B------:R-:W-:Y:S02]  /*1cc0*/  SHF.R.U32.HI R60, RZ, 0x3, R58 ;  /* 0x00000003ff3c7819 */ /* 0x000fe4000001163a */
[----:B------:R-:W-:-:S03]  /*1cd0*/  P2R R72, PR, RZ, 0x4 ;  /* 0x00000004ff487803 */ /* 0x000fc60000000000 */
[----:B------:R-:W3:Y:S01]  /*1ce0*/  LDC R63, c[0x0][0x2e4] ;  /* 0x0000b900ff3f7b82 */ /* 0x000ee20000000800 */
[----:B------:R-:W-:-:S05]  /*1cf0*/  SHF.R.U32.HI R26, RZ, 0x7, R26 ;  /* 0x00000007ff1a7819 */ /* 0x000fca000001161a */
[----:B------:R-:W-:Y:S02]  /*1d00*/  VIADD R59, R26, 0x8 ;  /* 0x000000081a3b7836 */ /* 0x000fe40000000000 */
[----:B--2---:R-:W-:-:S05]  /*1d10*/  @P0 IMAD.HI.U32 R0, R186, R7, RZ ;  /* 0x00000007ba000227 */ /* 0x004fca00078e00ff */
[----:B0-----:R-:W-:Y:S02]  /*1d20*/  @P0 SHF.R.U32.HI R186, RZ, R9, R0 ;  /* 0x00000009ffba0219 */ /* 0x001fe40000011600 */
[----:B------:R-:W-:Y:S02]  /*1d30*/  ISETP.NE.U32.AND P0, PT, RZ, UR8, PT ;  /* 0x00000008ff007c0c */ /* 0x000fe4000bf05070 */
[----:B------:R-:W-:Y:S01]  /*1d40*/  SHF.R.S32.HI R0, RZ, 0x1f, R186 ;  /* 0x0000001fff007819 */ /* 0x000fe200000114ba */
[----:B------:R-:W-:Y:S01]  /*1d50*/  IMAD.WIDE.U32 R4, R186, UR4, R4 ;  /* 0x00000004ba047c25 */ /* 0x000fe2000f8e0004 */
[----:B------:R-:W-:-:S03]  /*1d60*/  ISETP.NE.AND.EX P0, PT, RZ, UR9, PT, P0 ;  /* 0x00000009ff007c0c */ /* 0x000fc6000bf05300 */
[C---:B------:R-:W-:Y:S02]  /*1d70*/  IMAD R7, R0.reuse, UR6, RZ ;  /* 0x0000000600077c24 */ /* 0x040fe4000f8e02ff */
[----:B------:R-:W-:Y:S02]  /*1d80*/  IMAD R3, R0, UR4, RZ ;  /* 0x0000000400037c24 */ /* 0x000fe4000f8e02ff */
[C---:B------:R-:W-:Y:S02]  /*1d90*/  IMAD R9, R186.reuse, UR7, R7 ;  /* 0x00000007ba097c24 */ /* 0x040fe4000f8e0207 */
[C---:B------:R-:W-:Y:S01]  /*1da0*/  IMAD R3, R186.reuse, UR5, R3 ;  /* 0x00000005ba037c24 */ /* 0x040fe2000f8e0203 */
[----:B------:R-:W-:Y:S01]  /*1db0*/  ULDC.64 UR4, c[0x0][0x300] ;  /* 0x0000c00000047ab9 */ /* 0x000fe20000000a00 */
[----:B------:R-:W-:-:S03]  /*1dc0*/  IMAD.WIDE.U32 R6, R186, UR6, R16 ;  /* 0x00000006ba067c25 */ /* 0x000fc6000f8e0010 */
[----:B------:R-:W-:Y:S01]  /*1dd0*/  IADD3 R5, R5, R3, RZ ;  /* 0x0000000305057210 */ /* 0x000fe20007ffe0ff */
[----:B------:R-:W-:Y:S01]  /*1de0*/  IMAD.IADD R7, R7, 0x1, R9 ;  /* 0x0000000107077824 */ /* 0x000fe200078e0209 */
[----:B------:R-:W-:Y:S02]  /*1df0*/  SHF.R.S32.HI R0, RZ, 0x1f, R25 ;  /* 0x0000001fff007819 */ /* 0x000fe40000011419 */
[----:B------:R-:W-:Y:S02]  /*1e00*/  SEL R9, R25, RZ, !P0 ;  /* 0x000000ff19097207 */ /* 0x000fe40004000000 */
[----:B------:R-:W-:-:S03]  /*1e10*/  SEL R0, R0, RZ, !P0 ;  /* 0x000000ff00007207 */ /* 0x000fc60004000000 */
[----:B------:R-:W-:-:S04]  /*1e20*/  IMAD.WIDE.U32 R40, R9, UR4, R4 ;  /* 0x0000000409287c25 */ /* 0x000fc8000f8e0004 */
[C---:B------:R-:W-:Y:S02]  /*1e30*/  IMAD R8, R0.reuse, UR4, RZ ;  /* 0x0000000400087c24 */ /* 0x040fe4000f8e02ff */
[----:B------:R-:W-:Y:S02]  /*1e40*/  IMAD R4, R215, R28, RZ ;  /* 0x0000001cd7047224 */ /* 0x000fe400078e02ff */
[----:B------:R-:W-:Y:S01]  /*1e50*/  IMAD R3, R9, UR5, R8 ;  /* 0x0000000509037c24 */ /* 0x000fe2000f8e0208 */
[----:B------:R-:W-:Y:S01]  /*1e60*/  ULDC.64 UR4, c[0x0][0x328] ;  /* 0x0000ca0000047ab9 */ /* 0x000fe20000000a00 */
[----:B------:R-:W-:Y:S02]  /*1e70*/  IMAD R5, R23, R29, R4 ;  /* 0x0000001d17057224 */ /* 0x000fe400078e0204 */
[----:B------:R-:W-:Y:S02]  /*1e80*/  IMAD R4, R0, UR4, RZ ;  /* 0x0000000400047c24 */ /* 0x000fe4000f8e02ff */
[----:B------:R-:W-:Y:S01]  /*1e90*/  IMAD.IADD R0, R41, 0x1, R3 ;  /* 0x0000000129007824 */ /* 0x000fe200078e0203 */
[----:B------:R-:W-:Y:S01]  /*1ea0*/  IADD3 R3, P0, R40, R48, RZ ;  /* 0x0000003028037210 */ /* 0x000fe20007f1e0ff */
[----:B------:R-:W-:-:S02]  /*1eb0*/  IMAD R75, R9, UR5, R4 ;  /* 0x00000005094b7c24 */ /* 0x000fc4000f8e0204 */
[----:B------:R-:W-:Y:S01]  /*1ec0*/  IMAD R4, R215, R54, RZ ;  /* 0x00000036d7047224 */ /* 0x000fe200078e02ff */
[----:B------:R-:W-:Y:S01]  /*1ed0*/  IADD3.X R48, R0, R49, R5, P0, !PT ;  /* 0x0000003100307210 */ /* 0x000fe200007fe405 */
[----:B------:R-:W-:Y:S01]  /*1ee0*/  IMAD.WIDE.U32 R36, R9, UR4, R6 ;  /* 0x0000000409247c25 */ /* 0x000fe2000f8e0006 */
[----:B------:R-:W-:Y:S01]  /*1ef0*/  LEA.HI R49, R12, R13, RZ, 0x3 ;  /* 0x0000000d0c317211 */ /* 0x000fe200078f18ff */
[----:B------:R-:W-:Y:S01]  /*1f00*/  ULDC UR4, c[0x0][0x2e4] ;  /* 0x0000b90000047ab9 */ /* 0x000fe20000000800 */
[C---:B------:R-:W-:Y:S01]  /*1f10*/  IADD3 R44, P0, R23.reuse, R44, RZ ;  /* 0x0000002c172c7210 */ /* 0x040fe20007f1e0ff */
[----:B------:R-:W-:Y:S01]  /*1f20*/  IMAD R15, R23, R55, R4 ;  /* 0x00000037170f7224 */ /* 0x000fe200078e0204 */
[----:B------:R-:W-:Y:S01]  /*1f30*/  LOP3.LUT R69, R49, 0xfffffff8, RZ, 0xc0, !PT ;  /* 0xfffffff831457812 */ /* 0x000fe200078ec0ff */
[CC--:B------:R-:W-:Y:S01]  /*1f40*/  IMAD.WIDE.U32 R8, R23.reuse, R54.reuse, R16 ;  /* 0x0000003617087225 */ /* 0x0c0fe200078e0010 */
[----:B------:R-:W-:Y:S02]  /*1f50*/  ISETP.GE.AND P4, PT, R16, UR4, PT ;  /* 0x0000000410007c0c */ /* 0x000fe4000bf86270 */
[----:B------:R-:W-:Y:S01]  /*1f60*/  ISETP.GE.AND P3, PT, R80, UR4, PT ;  /* 0x0000000450007c0c */ /* 0x000fe2000bf66270 */
[----:B------:R-:W-:Y:S01]  /*1f70*/  IMAD.WIDE.U32 R4, R23, R54, R38 ;  /* 0x0000003617047225 */ /* 0x000fe200078e0026 */
[----:B------:R-:W-:-:S03]  /*1f80*/  SHF.R.S32.HI R73, RZ, 0x1f, R69 ;  /* 0x0000001fff497819 */ /* 0x000fc60000011445 */
[-C--:B------:R-:W-:Y:S02]  /*1f90*/  IMAD R6, R215, R42.reuse, RZ ;  /* 0x0000002ad7067224 */ /* 0x080fe400078e02ff */
[----:B------:R-:W-:Y:S02]  /*1fa0*/  IMAD.IADD R9, R15, 0x1, R9 ;  /* 0x000000010f097824 */ /* 0x000fe400078e0209 */
[----:B------:R-:W-:Y:S01]  /*1fb0*/  IMAD.IADD R5, R5, 0x1, R15 ;  /* 0x0000000105057824 */ /* 0x000fe200078e020f */
[----:B-----5:R-:W-:Y:S01]  /*1fc0*/  SHF.R.S32.HI R15, RZ, 0x1f, R33 ;  /* 0x0000001fff0f7819 */ /* 0x020fe20000011421 */
[C---:B------:R-:W-:Y:S02]  /*1fd0*/  IMAD R21, R23.reuse, R43, R6 ;  /* 0x0000002b17157224 */ /* 0x040fe400078e0206 */
[----:B------:R-:W-:-:S04]  /*1fe0*/  IMAD.WIDE.U32 R6, R23, R42, R38 ;  /* 0x0000002a17067225 */ /* 0x000fc800078e0026 */
[----:B------:R-:W-:Y:S02]  /*1ff0*/  IMAD R20, R15, R54, RZ ;  /* 0x000000360f147224 */ /* 0x000fe400078e02ff */
[----:B------:R-:W-:Y:S02]  /*2000*/  IMAD.IADD R11, R21, 0x1, R11 ;  /* 0x00000001150b7824 */ /* 0x000fe400078e020b */
[----:B------:R-:W-:Y:S02]  /*2010*/  IMAD.IADD R7, R7, 0x1, R21 ;  /* 0x0000000107077824 */ /* 0x000fe400078e0215 */
[----:B------:R-:W-:Y:S02]  /*2020*/  IMAD R12, R15, R42, RZ ;  /* 0x0000002a0f0c7224 */ /* 0x000fe400078e02ff */
[C---:B------:R-:W-:Y:S02]  /*2030*/  IMAD R13, R33.reuse, R55, R20 ;  /* 0x00000037210d7224 */ /* 0x040fe400078e0214 */
[----:B------:R-:W-:-:S02]  /*2040*/  IMAD R71, R33, R43, R12 ;  /* 0x0000002b21477224 */ /* 0x000fc400078e020c */
[----:B------:R-:W-:-:S04]  /*2050*/  IMAD.WIDE.U32 R28, R33, R42, R10 ;  /* 0x0000002a211c7225 */ /* 0x000fc800078e000a */
[----:B------:R-:W-:Y:S01]  /*2060*/  IMAD.WIDE.U32 R20, R33, R42, R6 ;  /* 0x0000002a21147225 */ /* 0x000fe200078e0006 */
[----:B------:R-:W-:-:S03]  /*2070*/  IADD3 R67, R71, R29, RZ ;  /* 0x0000001d47437210 */ /* 0x000fc60007ffe0ff */
[----:B------:R-:W-:Y:S02]  /*2080*/  IMAD.SHL.U32 R55, R42, 0x40, RZ ;  /* 0x000000402a377824 */ /* 0x000fe400078e00ff */
[CC--:B------:R-:W-:Y:S01]  /*2090*/  IMAD.WIDE.U32 R30, R33.reuse, R54.reuse, R4 ;  /* 0x00000036211e7225 */ /* 0x0c0fe200078e0004 */
[----:B------:R-:W0:Y:S01]  /*20a0*/  LDC.64 R42, c[0x0][0x2d8] ;  /* 0x0000b600ff2a7b82 */ /* 0x000e220000000a00 */
[----:B------:R-:W-:Y:S02]  /*20b0*/  LOP3.LUT R5, R58, 0x18, R16, 0xf8, !PT ;  /* 0x000000183a057812 */ /* 0x000fe400078ef810 */
[----:B------:R-:W-:Y:S02]  /*20c0*/  IMAD.WIDE.U32 R34, R33, R54, R8 ;  /* 0x0000003621227225 */ /* 0x000fe400078e0008 */
[----:B------:R-:W-:Y:S02]  /*20d0*/  LOP3.LUT R5, R5, R60, RZ, 0x3c, !PT ;  /* 0x0000003c05057212 */ /* 0x000fe400078e3cff */
[----:B------:R-:W-:-:S02]  /*20e0*/  IMAD.SHL.U32 R54, R54, 0x40, RZ ;  /* 0x0000004036367824 */ /* 0x000fc400078e00ff */
[----:B------:R-:W-:Y:S02]  /*20f0*/  IMAD.X R45, R215, 0x1, R14, P0 ;  /* 0x00000001d72d7824 */ /* 0x000fe400000e060e */
[----:B------:R-:W-:Y:S01]  /*2100*/  IMAD R65, R200, 0x200, R5 ;  /* 0x00000200c8417824 */ /* 0x000fe200078e0205 */
[----:B------:R-:W-:Y:S01]  /*2110*/  LOP3.LUT R5, R58, 0x38, R49, 0xf8, !PT ;  /* 0x000000383a057812 */ /* 0x000fe200078ef831 */
[----:B------:R-:W-:Y:S02]  /*2120*/  IMAD.IADD R64, R13, 0x1, R35 ;  /* 0x000000010d407824 */ /* 0x000fe400078e0223 */
[----:B------:R-:W-:Y:S01]  /*2130*/  IMAD.IADD R66, R31, 0x1, R13 ;  /* 0x000000011f427824 */ /* 0x000fe200078e020d */
[----:B------:R-:W-:Y:S01]  /*2140*/  LOP3.LUT R5, R5, R60, RZ, 0x3c, !PT ;  /* 0x0000003c05057212 */ /* 0x000fe200078e3cff */
[----:B------:R-:W-:Y:S02]  /*2150*/  IMAD.IADD R71, R21, 0x1, R71 ;  /* 0x0000000115477824 */ /* 0x000fe400078e0247 */
[----:B------:R-:W-:-:S02]  /*2160*/  IMAD.IADD R75, R37, 0x1, R75 ;  /* 0x00000001254b7824 */ /* 0x000fc400078e024b */
[----:B-1-3--:R-:W-:-:S07]  /*2170*/  IMAD R68, R200, 0x200, R5 ;  /* 0x00000200c8447824 */ /* 0x00afce00078e0205 */
.L_x_6318:
        /* <DEDUP_REMOVED lines=9> */
[----:B--2---:R-:W-:-:S03]  /*2210*/  IMAD.SHL.U32 R24, R22, 0x1000, RZ ;  /* 0x0000100016187824 */ /* 0x004fc600078e00ff */
[----:B------:R-:W-:Y:S01]  /*2220*/  IADD3 R77, R15, R5, RZ ;  /* 0x000000050f4d7210 */ /* 0x000fe20007ffe0ff */
[----:B------:R-:W-:Y:S01]  /*2230*/  IMAD.IADD R5, R65, 0x1, R24 ;  /* 0x0000000141057824 */ /* 0x000fe200078e0218 */
[----:B0-----:R-:W-:-:S03]  /*2240*/  LEA R12, P1, R4, R42, 0x1 ;  /* 0x0000002a040c7211 */ /* 0x001fc600078208ff */
        /* <DEDUP_REMOVED lines=21> */
[----:B------:R-:W-:Y:S01]  /*23a0*/  MOV R70, R20 ;  /* 0x0000001400467202 */ /* 0x000fe20000000f00 */
[----:B------:R-:W-:Y:S01]  /*23b0*/  IMAD R6, R53, R47, RZ ;  /* 0x0000002f35067224 */ /* 0x000fe200078e02ff */
[----:B------:R-:W-:Y:S01]  /*23c0*/  IADD3 R7, P0, R30, R4, RZ ;  /* 0x000000041e077210 */ /* 0x000fe20007f1e0ff */
[----:B------:R-:W-:Y:S01]  /*23d0*/  ULDC.64 UR4, c[0x0][0x3c8] ;  /* 0x0000f20000047ab9 */ /* 0x000fe20000000a00 */
[----:B------:R-:W-:Y:S01]  /*23e0*/  ULDC.64 UR6, c[0x0][0x3e0] ;  /* 0x0000f80000067ab9 */ /* 0x000fe20000000a00 */
        /* <DEDUP_REMOVED lines=17> */
.L_x_6293:
[----:B------:R-:W-:Y:S05]  /*2500*/  BSYNC B1 ;  /* 0x0000000000017941 */ /* 0x000fea0003800000 */
.L_x_6292:
        /* <DEDUP_REMOVED lines=19> */
.L_x_6294:
[----:B------:R-:W-:Y:S01]  /*2640*/  LEA R70, R22, R2, 0x3 ;  /* 0x0000000216467211 */ /* 0x000fe200078e18ff */
[----:B------:R-:W-:Y:S01]  /*2650*/  BSSY B1, `(.L_x_6295) ;  /* 0x0000004000017945 */ /* 0x000fe20003800000 */
[----:B------:R-:W-:-:S04]  /*2660*/  SHF.L.U32 R57, R189, 0x1f, RZ ;  /* 0x0000001fbd397819 */ /* 0x000fc800000006ff */
[----:B------:R-:W0:Y:S02]  /*2670*/  SYNCS.PHASECHK.TRANS64.TRYWAIT P5, [R70+URZ+0x28c90], R57 ;  /* 0x028c9039460075a7 */ /* 0x000e2400080a017f */
[----:B0-----:R-:W-:Y:S05]  /*2680*/  @!P5 BRA `(.L_x_6296) ;  /* 0x0000015c0094d947 */ /* 0x001fea0003800000 */
.L_x_6529:
[----:B------:R-:W-:Y:S05]  /*2690*/  BSYNC B1 ;  /* 0x0000000000017941 */ /* 0x000fea0003800000 */
.L_x_6295:
        /* <DEDUP_REMOVED lines=13> */
[C---:B------:R-:W-:Y:S02]  /*2770*/  PRMT R77, R76.reuse, 0x5410, R77 ;  /* 0x000054104c4d7816 */ /* 0x040fe4000000004d */
[----:B------:R-:W-:-:S02]  /*2780*/  PRMT R27, R76, 0x5432, R56 ;  /* 0x000054324c1b7816 */ /* 0x000fc40000000038 */
[C---:B------:R-:W-:Y:S02]  /*2790*/  PRMT R79, R78.reuse, 0x5410, R79 ;  /* 0x000054104e4f7816 */ /* 0x040fe4000000004f */
[----:B------:R-:W-:Y:S02]  /*27a0*/  LOP3.LUT R26, R7, 0xffff0000, RZ, 0xc0, !PT ;  /* 0xffff0000071a7812 */ /* 0x000fe400078ec0ff */
[----:B------:R-:W-:Y:S01]  /*27b0*/  PRMT R74, R78, 0x5432, R74 ;  /* 0x000054324e4a7816 */ /* 0x000fe2000000004a */
[----:B------:R-:W-:Y:S01]  /*27c0*/  IMAD.U32 R81, R79, 0x10000, RZ ;  /* 0x000100004f517824 */ /* 0x000fe200078e00ff */
[----:B------:R-:W-:Y:S02]  /*27d0*/  LOP3.LUT R7, R5, 0xffff0000, RZ, 0xc0, !PT ;  /* 0xffff000005077812 */ /* 0x000fe400078ec0ff */
[C---:B------:R-:W-:Y:S01]  /*27e0*/  LOP3.LUT R78, R77.reuse, 0xffff0000, RZ, 0xc0, !PT ;  /* 0xffff00004d4e7812 */ /* 0x040fe200078ec0ff */
[----:B------:R-:W-:Y:S01]  /*27f0*/  IMAD.U32 R77, R77, 0x10000, RZ ;  /* 0x000100004d4d7824 */ /* 0x000fe200078e00ff */
[C---:B------:R-:W-:Y:S01]  /*2800*/  LOP3.LUT R56, R27.reuse, 0xffff0000, RZ, 0xc0, !PT ;  /* 0xffff00001b387812 */ /* 0x040fe200078ec0ff */
[----:B------:R-:W-:Y:S01]  /*2810*/  IMAD.U32 R27, R27, 0x10000, RZ ;  /* 0x000100001b1b7824 */ /* 0x000fe200078e00ff */
[----:B------:R-:W-:Y:S01]  /*2820*/  LOP3.LUT R15, R6, 0xffff0000, RZ, 0xc0, !PT ;  /* 0xffff0000060f7812 */ /* 0x000fe200078ec0ff */
[----:B------:R-:W-:Y:S01]  /*2830*/  IMAD.U32 R6, R5, 0x10000, RZ ;  /* 0x0001000005067824 */ /* 0x000fe200078e00ff */
[----:B------:R-:W-:Y:S01]  /*2840*/  SHF.L.U32 R76, R74, 0x10, RZ ;  /* 0x000000104a4c7819 */ /* 0x000fe200000006ff */
[----:B------:R-:W-:-:S02]  /*2850*/  IMAD.U32 R5, R4, 0x10000, RZ ;  /* 0x0001000004057824 */ /* 0x000fc400078e00ff */
[C---:B------:R-:W-:Y:S01]  /*2860*/  FMUL.FTZ R83, R7.reuse, R78 ;  /* 0x0000004e07537220 */ /* 0x040fe20000410000 */
        /* <DEDUP_REMOVED lines=9> */
[----:B------:R-:W-:Y:S01]  /*2900*/  FMUL.FTZ R6, R4, R77 ;  /* 0x0000004d04067220 */ /* 0x000fe20000410000 */
[----:B------:R-:W-:Y:S01]  /*2910*/  FFMA.FTZ R14, R14, R81, R15 ;  /* 0x000000510e0e7223 */ /* 0x000fe2000001000f */
[----:B------:R-:W-:Y:S01]  /*2920*/  FMUL.FTZ R56, R26, R79 ;  /* 0x0000004f1a387220 */ /* 0x000fe20000410000 */
[-C--:B------:R-:W-:Y:S01]  /*2930*/  FMUL.FTZ R4, R4, R27.reuse ;  /* 0x0000001b04047220 */ /* 0x080fe20000410000 */
[-C--:B------:R-:W-:Y:S01]  /*2940*/  FMUL.FTZ R26, R26, R74.reuse ;  /* 0x0000004a1a1a7220 */ /* 0x080fe20000410000 */
[----:B------:R-:W-:Y:S01]  /*2950*/  FFMA.FTZ R6, R5, R27, -R6 ;  /* 0x0000001b05067223 */ /* 0x000fe20000010806 */
[----:B------:R-:W-:Y:S01]  /*2960*/  FFMA.FTZ R56, R25, R74, -R56 ;  /* 0x0000004a19387223 */ /* 0x000fe20000010838 */
        /* <DEDUP_REMOVED lines=8> */
.L_x_6301:
[----:B------:R-:W-:Y:S05]  /*29f0*/  BSYNC B2 ;  /* 0x0000000000027941 */ /* 0x000fea0003800000 */
.L_x_6300:
[----:B--2---:R1:W-:Y:S02]  /*2a00*/  STG.E.128 desc[UR40][R12.64], R4 ;  /* 0x000000040c007986 */ /* 0x0043e4000c101d28 */
.L_x_6299:
[----:B------:R-:W-:Y:S05]  /*2a10*/  BSYNC B1 ;  /* 0x0000000000017941 */ /* 0x000fea0003800000 */
.L_x_6298:
[----:B------:R-:W-:Y:S05]  /*2a20*/  @P3 BRA `(.L_x_6297) ;  /* 0x0000001000283947 */ /* 0x000fea0003800000 */
[----:B-1----:R-:W-:Y:S01]  /*2a30*/  IMAD.MOV.U32 R5, RZ, RZ, 0x20 ;  /* 0x00000020ff057424 */ /* 0x002fe200078e00ff */
[----:B------:R-:W-:Y:S01]  /*2a40*/  LOP3.LUT P5, RZ, R191, 0x4, RZ, 0xc0, !PT ;  /* 0x00000004bfff7812 */ /* 0x000fe200078ac0ff */
[----:B------:R-:W-:Y:S01]  /*2a50*/  VIADD R14, R38, 0x10 ;  /* 0x00000010260e7836 */ /* 0x000fe20000000000 */
[----:B------:R-:W-:Y:S02]  /*2a60*/  BSSY B1, `(.L_x_6302) ;  /* 0x0000035000017945 */ /* 0x000fe40003800000 */
[----:B------:R-:W-:Y:S02]  /*2a70*/  SEL R5, R5, 0xffffffe0, !P5 ;  /* 0xffffffe005057807 */ /* 0x000fe40006800000 */
[----:B------:R-:W-:Y:S02]  /*2a80*/  ISETP.GE.AND P5, PT, R14, R61, PT ;  /* 0x0000003d0e00720c */ /* 0x000fe40003fa6270 */
[----:B------:R-:W-:-:S04]  /*2a90*/  IADD3 R5, R5, R65, R24 ;  /* 0x0000004105057210 */ /* 0x000fc80007ffe018 */
[----:B------:R-:W-:-:S06]  /*2aa0*/  LEA R4, R5, R2, 0x1 ;  /* 0x0000000205047211 */ /* 0x000fcc00078e08ff */
        /* <DEDUP_REMOVED lines=12> */
[----:B------:R-:W-:Y:S02]  /*2b70*/  LOP3.LUT R11, R7, 0xffff0000, RZ, 0xc0, !PT ;  /* 0xffff0000070b7812 */ /* 0x000fe400078ec0ff */
        /* <DEDUP_REMOVED lines=8> */
[C---:B------:R-:W-:Y:S01]  /*2c00*/  SHF.L.U32 R74, R56.reuse, 0x10, RZ ;  /* 0x00000010384a7819 */ /* 0x040fe200000006ff */
[----:B------:R-:W-:Y:S01]  /*2c10*/  FMUL.FTZ R76, R7, R15 ;  /* 0x0000000f074c7220 */ /* 0x000fe20000410000 */
[----:B------:R-:W-:Y:S01]  /*2c20*/  LOP3.LUT R56, R56, 0xffff0000, RZ, 0xc0, !PT ;  /* 0xffff000038387812 */ /* 0x000fe200078ec0ff */
[----:B------:R-:W-:Y:S01]  /*2c30*/  IMAD.U32 R6, R5, 0x10000, RZ ;  /* 0x0001000005067824 */ /* 0x000fe200078e00ff */
[----:B------:R-:W-:Y:S01]  /*2c40*/  LOP3.LUT R24, R24, 0xffff0000, RZ, 0xc0, !PT ;  /* 0xffff000018187812 */ /* 0x000fe200078ec0ff */
[CC--:B------:R-:W-:Y:S01]  /*2c50*/  FMUL.FTZ R7, R9.reuse, R74.reuse ;  /* 0x0000004a09077220 */ /* 0x0c0fe20000410000 */
[-C--:B------:R-:W-:Y:S01]  /*2c60*/  FMUL.FTZ R9, R9, R25.reuse ;  /* 0x0000001909097220 */ /* 0x080fe20000410000 */
[C---:B------:R-:W-:Y:S01]  /*2c70*/  IMAD.U32 R5, R4.reuse, 0x10000, RZ ;  /* 0x0001000004057824 */ /* 0x040fe200078e00ff */
[----:B------:R-:W-:Y:S01]  /*2c80*/  LOP3.LUT R4, R4, 0xffff0000, RZ, 0xc0, !PT ;  /* 0xffff000004047812 */ /* 0x000fe200078ec0ff */
[C---:B------:R-:W-:Y:S01]  /*2c90*/  FFMA.FTZ R25, R8.reuse, R25, -R7 ;  /* 0x0000001908197223 */ /* 0x040fe20000010807 */
[----:B------:R-:W-:Y:S01]  /*2ca0*/  FFMA.FTZ R8, R8, R74, R9 ;  /* 0x0000004a08087223 */ /* 0x000fe20000010009 */
        /* <DEDUP_REMOVED lines=16> */
.L_x_6303:
[----:B------:R-:W-:Y:S05]  /*2db0*/  BSYNC B1 ;  /* 0x0000000000017941 */ /* 0x000fea0003800000 */
.L_x_6302:
[----:B-1----:R1:W-:Y:S01]  /*2dc0*/  STG.E.128 desc[UR40][R12.64+0x40], R4 ;  /* 0x000040040c007986 */ /* 0x0023e2000c101d28 */
[----:B------:R-:W-:Y:S05]  /*2dd0*/  BRA `(.L_x_6297) ;  /* 0x0000000c003c7947 */ /* 0x000fea0003800000 */
.L_x_6291:
[----:B------:R-:W-:-:S05]  /*2de0*/  IMAD R5, R47, -0x40, R32 ;  /* 0xffffffc02f057824 */ /* 0x000fca00078e0220 */
[----:B------:R-:W-:-:S04]  /*2df0*/  VIMNMX R6, R5, 0x40, PT ;  /* 0x0000004005067848 */ /* 0x000fc80003fe0100 */
[----:B------:R-:W-:-:S04]  /*2e00*/  ISETP.GE.AND P1, PT, R23, R6, PT ;  /* 0x000000061700720c */ /* 0x000fc80003f26270 */
[----:B------:R-:W-:-:S13]  /*2e10*/  ISETP.GE.OR P0, PT, R16, R61, P1 ;  /* 0x0000003d1000720c */ /* 0x000fda0000f06670 */
[----:B------:R-:W0:Y:S01]  /*2e20*/  @!P0 LDC.64 R12, c[0x0][0x3c8] ;  /* 0x0000f200ff0c8b82 */ /* 0x000e220000000a00 */
[----:B------:R-:W-:Y:S01]  /*2e30*/  @!P0 IADD3 R6, P5, R34, R4, RZ ;  /* 0x0000000422068210 */ /* 0x000fe20007fbe0ff */
[----:B------:R-:W-:Y:S02]  /*2e40*/  @!P0 IMAD R4, R53, R47, RZ ;  /* 0x0000002f35048224 */ /* 0x000fe400078e02ff */
[----:B------:R-:W-:Y:S01]  /*2e50*/  @!P0 IMAD.MOV.U32 R5, RZ, RZ, R67 ;  /* 0x000000ffff058224 */ /* 0x000fe200078e0043 */
[----:B------:R-:W-:Y:S01]  /*2e60*/  @!P0 IADD3.X R7, R57, R64, RZ, P5, !PT ;  /* 0x0000004039078210 */ /* 0x000fe20002ffe4ff */
[----:B------:R-:W-:Y:S02]  /*2e70*/  @!P0 IMAD R9, R56, R55, R4 ;  /* 0x0000003738098224 */ /* 0x000fe400078e0204 */
[----:B------:R-:W1:Y:S01]  /*2e80*/  @!P0 LDC.64 R26, c[0x0][0x3e0] ;  /* 0x0000f800ff1a8b82 */ /* 0x000e620000000a00 */
[----:B------:R-:W-:-:S04]  /*2e90*/  @!P0 IMAD.MOV.U32 R4, RZ, RZ, R28 ;  /* 0x000000ffff048224 */ /* 0x000fc800078e001c */
        /* <DEDUP_REMOVED lines=31> */
.L_x_6304:
[----:B------:R-:W-:Y:S01]  /*3090*/  LEA R70, R22, R2, 0x3 ;  /* 0x0000000216467211 */ /* 0x000fe200078e18ff */
[----:B------:R-:W-:Y:S01]  /*30a0*/  BSSY B1, `(.L_x_6305) ;  /* 0x0000004000017945 */ /* 0x000fe20003800000 */
[----:B------:R-:W-:-:S04]  /*30b0*/  SHF.L.U32 R57, R189, 0x1f, RZ ;  /* 0x0000001fbd397819 */ /* 0x000fc800000006ff */
[----:B------:R-:W0:Y:S02]  /*30c0*/  SYNCS.PHASECHK.TRANS64.TRYWAIT P5, [R70+URZ+0x28c90], R57 ;  /* 0x028c9039460075a7 */ /* 0x000e2400080a017f */
[----:B0-----:R-:W-:Y:S05]  /*30d0*/  @!P5 BRA `(.L_x_6306) ;  /* 0x000001540014d947 */ /* 0x001fea0003800000 */
.L_x_6530:
[----:B------:R-:W-:Y:S05]  /*30e0*/  BSYNC B1 ;  /* 0x0000000000017941 */ /* 0x000fea0003800000 */
.L_x_6305:
        /* <DEDUP_REMOVED lines=38> */
[----:B------:R-:W-:Y:S01]  /*3350*/  SHF.R.U64 R85, R8, 0x10, R9 ;  /* 0x0000001008557819 */ /* 0x000fe20000001209 */
[----:B------:R-:W-:Y:S01]  /*3360*/  IMAD.U32 R8, R15, 0x10000, RZ ;  /* 0x000100000f087824 */ /* 0x000fe200078e00ff */
[----:B------:R-:W-:-:S02]  /*3370*/  PRMT R74, R90, 0x5432, R74 ;  /* 0x000054325a4a7816 */ /* 0x000fc4000000004a */
[----:B------:R-:W-:Y:S02]  /*3380*/  PRMT R86, R82, 0x5432, R86 ;  /* 0x0000543252567816 */ /* 0x000fe40000000056 */
[--C-:B------:R-:W-:Y:S02]  /*3390*/  SHF.R.U32.HI R89, RZ, 0x10, R11.reuse ;  /* 0x00000010ff597819 */ /* 0x100fe4000001160b */
[----:B------:R-:W-:Y:S01]  /*33a0*/  SHF.R.U64 R87, R10, 0x10, R11 ;  /* 0x000000100a577819 */ /* 0x000fe2000000120b */
[----:B--2---:R-:W-:Y:S01]  /*33b0*/  IMAD.U32 R10, R24, 0x10000, RZ ;  /* 0x00010000180a7824 */ /* 0x004fe200078e00ff */
[C---:B------:R-:W-:Y:S02]  /*33c0*/  PRMT R56, R88.reuse, 0x5432, R56 ;  /* 0x0000543258387816 */ /* 0x040fe40000000038 */
[----:B------:R-:W-:Y:S02]  /*33d0*/  PRMT R83, R88, 0x5410, R83 ;  /* 0x0000541058537816 */ /* 0x000fe40000000053 */
[----:B------:R-:W-:-:S02]  /*33e0*/  SHF.L.U32 R11, R25, 0x10, RZ ;  /* 0x00000010190b7819 */ /* 0x000fc400000006ff */
[----:B------:R-:W-:Y:S02]  /*33f0*/  SHF.L.U32 R88, R86, 0x10, RZ ;  /* 0x0000001056587819 */ /* 0x000fe400000006ff */
[----:B------:R-:W-:Y:S01]  /*3400*/  PRMT R85, R82, 0x5410, R85 ;  /* 0x0000541052557816 */ /* 0x000fe20000000055 */
[----:B------:R-:W-:Y:S01]  /*3410*/  IMAD.U32 R82, R74, 0x10000, RZ ;  /* 0x000100004a527824 */ /* 0x000fe200078e00ff */
[----:B------:R-:W-:Y:S01]  /*3420*/  SHF.R.U32.HI R84, RZ, 0x10, R7 ;  /* 0x00000010ff547819 */ /* 0x000fe20000011607 */
[----:B------:R-:W-:Y:S01]  /*3430*/  IMAD.U32 R7, R14, 0x10000, RZ ;  /* 0x000100000e077824 */ /* 0x000fe200078e00ff */
[----:B------:R-:W-:Y:S01]  /*3440*/  LOP3.LUT R6, R13, 0xffff0000, RZ, 0xc0, !PT ;  /* 0xffff00000d067812 */ /* 0x000fe200078ec0ff */
[----:B------:R-:W-:Y:S01]  /*3450*/  FMUL.FTZ R92, R11, R82 ;  /* 0x000000520b5c7220 */ /* 0x000fe20000410000 */
[----:B------:R-:W-:Y:S02]  /*3460*/  PRMT R89, R91, 0x5410, R89 ;  /* 0x000054105b597816 */ /* 0x000fe40000000059 */
[----:B------:R-:W-:Y:S01]  /*3470*/  LOP3.LUT R13, R25, 0xffff0000, RZ, 0xc0, !PT ;  /* 0xffff0000190d7812 */ /* 0x000fe200078ec0ff */
[----:B------:R-:W-:Y:S01]  /*3480*/  IMAD.U32 R25, R27, 0x10000, RZ ;  /* 0x000100001b197824 */ /* 0x000fe200078e00ff */
[----:B------:R-:W-:Y:S01]  /*3490*/  LOP3.LUT R86, R86, 0xffff0000, RZ, 0xc0, !PT ;  /* 0xffff000056567812 */ /* 0x000fe200078ec0ff */
[-C--:B------:R-:W-:Y:S01]  /*34a0*/  FFMA.FTZ R92, R5, R88.reuse, R92 ;  /* 0x00000058055c7223 */ /* 0x080fe2000001005c */
[----:B------:R-:W-:Y:S01]  /*34b0*/  PRMT R87, R90, 0x5410, R87 ;  /* 0x000054105a577816 */ /* 0x000fe20000000057 */
[----:B------:R-:W-:Y:S01]  /*34c0*/  FMUL.FTZ R90, R11, R88 ;  /* 0x000000580b5a7220 */ /* 0x000fe20000410000 */
[----:B------:R-:W-:Y:S01]  /*34d0*/  LOP3.LUT R74, R74, 0xffff0000, RZ, 0xc0, !PT ;  /* 0xffff00004a4a7812 */ /* 0x000fe200078ec0ff */
[----:B------:R-:W-:Y:S01]  /*34e0*/  IMAD.U32 R11, R89, 0x10000, RZ ;  /* 0x00010000590b7824 */ /* 0x000fe200078e00ff */
[----:B------:R-:W-:Y:S01]  /*34f0*/  PRMT R84, R91, 0x5432, R84 ;  /* 0x000054325b547816 */ /* 0x000fe20000000054 */
[----:B------:R-:W-:Y:S01]  /*3500*/  FMUL.FTZ R91, R13, R86 ;  /* 0x000000560d5b7220 */ /* 0x000fe20000410000 */
[----:B------:R-:W-:Y:S01]  /*3510*/  FFMA.FTZ R90, R5, R82, -R90 ;  /* 0x00000052055a7223 */ /* 0x000fe2000001085a */
[----:B------:R-:W-:Y:S01]  /*3520*/  FMUL.FTZ R13, R13, R74 ;  /* 0x0000004a0d0d7220 */ /* 0x000fe20000410000 */
[----:B------:R-:W-:Y:S01]  /*3530*/  FMUL.FTZ R93, R25, R11 ;  /* 0x0000000b195d7220 */ /* 0x000fe20000410000 */
[----:B------:R-:W-:-:S02]  /*3540*/  IMAD.U32 R5, R84, 0x10000, RZ ;  /* 0x0001000054057824 */ /* 0x000fc400078e00ff */
        /* <DEDUP_REMOVED lines=9> */
[----:B------:R-:W-:Y:S02]  /*35e0*/  IMAD.U32 R5, R56, 0x10000, RZ ;  /* 0x0001000038057824 */ /* 0x000fe400078e00ff */
[----:B------:R-:W-:Y:S01]  /*35f0*/  FFMA.FTZ R82, R8, R11, R82 ;  /* 0x0000000b08527223 */ /* 0x000fe20000010052 */
[C---:B------:R-:W-:Y:S01]  /*3600*/  FMUL.FTZ R6, R27.reuse, R74 ;  /* 0x0000004a1b067220 */ /* 0x040fe20000410000 */
[----:B------:R-:W-:Y:S01]  /*3610*/  FMUL.FTZ R25, R10, R13 ;  /* 0x0000000d0a197220 */ /* 0x000fe20000410000 */
[----:B------:R-:W-:Y:S01]  /*3620*/  LOP3.LUT R24, R24, 0xffff0000, RZ, 0xc0, !PT ;  /* 0xffff000018187812 */ /* 0x000fe200078ec0ff */
[-C--:B------:R-:W-:Y:S01]  /*3630*/  FMUL.FTZ R8, R27, R84.reuse ;  /* 0x000000541b087220 */ /* 0x080fe20000410000 */
[----:B------:R-:W-:Y:S01]  /*3640*/  LOP3.LUT R85, R85, 0xffff0000, RZ, 0xc0, !PT ;  /* 0xffff000055557812 */ /* 0x000fe200078ec0ff */
[----:B------:R-:W-:Y:S01]  /*3650*/  FMUL.FTZ R10, R10, R5 ;  /* 0x000000050a0a7220 */ /* 0x000fe20000410000 */
[----:B------:R-:W-:Y:S01]  /*3660*/  LOP3.LUT R11, R56, 0xffff0000, RZ, 0xc0, !PT ;  /* 0xffff0000380b7812 */ /* 0x000fe200078ec0ff */
[----:B------:R-:W-:Y:S01]  /*3670*/  FFMA.FTZ R84, R9, R84, -R6 ;  /* 0x0000005409547223 */ /* 0x000fe20000010806 */
[----:B------:R-:W-:Y:S01]  /*3680*/  LOP3.LUT R12, R12, 0xffff0000, RZ, 0xc0, !PT ;  /* 0xffff00000c0c7812 */ /* 0x000fe200078ec0ff */
[----:B------:R-:W-:-:S02]  /*3690*/  IMAD.U32 R15, R26, 0x10000, RZ ;  /* 0x000100001a0f7824 */ /* 0x000fc400078e00ff */
[----:B------:R-:W-:Y:S01]  /*36a0*/  FFMA.FTZ R27, R9, R74, R8 ;  /* 0x0000004a091b7223 */ /* 0x000fe20000010008 */
[C---:B------:R-:W-:Y:S01]  /*36b0*/  FFMA.FTZ R25, R4.reuse, R5, -R25 ;  /* 0x0000000504197223 */ /* 0x040fe20000010819 */
[----:B------:R-:W-:Y:S01]  /*36c0*/  FFMA.FTZ R10, R4, R13, R10 ;  /* 0x0000000d040a7223 */ /* 0x000fe2000001000a */
[----:B------:R-:W-:Y:S01]  /*36d0*/  SHF.L.U32 R6, R87, 0x10, RZ ;  /* 0x0000001057067819 */ /* 0x000fe200000006ff */
[----:B------:R-:W-:Y:S01]  /*36e0*/  FMUL.FTZ R9, R24, R85 ;  /* 0x0000005518097220 */ /* 0x000fe20000410000 */
[----:B------:R-:W-:Y:S01]  /*36f0*/  LOP3.LUT R26, R26, 0xffff0000, RZ, 0xc0, !PT ;  /* 0xffff00001a1a7812 */ /* 0x000fe200078ec0ff */
        /* <DEDUP_REMOVED lines=26> */
.L_x_6308:
[----:B------:R-:W-:Y:S05]  /*38a0*/  BSYNC B1 ;  /* 0x0000000000017941 */ /* 0x000fea0003800000 */
.L_x_6307:
        /* <DEDUP_REMOVED lines=10> */
.L_x_6290:
[----:B------:R-:W-:-:S13]  /*3950*/  ISETP.NE.AND P0, PT, R188, 0x3, PT ;  /* 0x00000003bc00780c */ /* 0x000fda0003f05270 */
[----:B------:R-:W-:Y:S05]  /*3960*/  @!P0 BRA `(.L_x_6309) ;  /* 0x0000000000048947 */ /* 0x000fea0003800000 */
[----:B------:R-:W-:Y:S01]  /*3970*/  BPT.TRAP 0x1 ;  /* 0x000000040000795c */ /* 0x000fe20000300000 */
.L_x_6309:
        /* <DEDUP_REMOVED lines=8> */
.L_x_6531:
[----:B------:R-:W-:Y:S05]  /*3a00*/  BSYNC B1 ;  /* 0x0000000000017941 */ /* 0x000fea0003800000 */
.L_x_6310:
[----:B------:R-:W-:Y:S05]  /*3a10*/  @P1 BRA `(.L_x_6297) ;  /* 0x00000000002c1947 */ /* 0x000fea0003800000 */
[----:B------:R-:W-:Y:S02]  /*3a20*/  @!P3 LOP3.LUT P5, RZ, R191, 0x4, RZ, 0xc0, !PT ;  /* 0x00000004bfffb812 */ /* 0x000fe400078ac0ff */
[----:B------:R-:W-:Y:S02]  /*3a30*/  PLOP3.LUT P6, PT, PT, PT, PT, 0x8, 0x0 ;  /* 0x000000000000781c */ /* 0x000fe40003fce170 */
[----:B------:R-:W-:Y:S02]  /*3a40*/  @!P3 PLOP3.LUT P6, PT, P5, PT, PT, 0x80, 0x0 ;  /* 0x000000000000b81c */ /* 0x000fe40002fcf070 */
[----:B------:R-:W-:-:S11]  /*3a50*/  @!P3 IADD3 R4, R65, 0x20, RZ ;  /* 0x000000204104b810 */ /* 0x000fd60007ffe0ff */
[----:B------:R-:W-:-:S04]  /*3a60*/  @P6 VIADD R4, R65, 0xffffffe0 ;  /* 0xffffffe041046836 */ /* 0x000fc80000000000 */
[----:B------:R-:W-:-:S04]  /*3a70*/  @!P3 IMAD.IADD R5, R24, 0x1, R4 ;  /* 0x000000011805b824 */ /* 0x000fc800078e0204 */
[----:B------:R-:W-:Y:S02]  /*3a80*/  @!P3 IMAD R8, R5, 0x2, R2 ;  /* 0x000000020508b824 */ /* 0x000fe400078e0202 */
[----:B------:R-:W1:Y:S04]  /*3a90*/  @!P4 LDS.128 R4, [R25+0x22400] ;  /* 0x022400001904c984 */ /* 0x000e680000000c00 */
[----:B------:R-:W2:Y:S04]  /*3aa0*/  @!P3 LDS.128 R8, [R8+0x22400] ;  /* 0x022400000808b984 */ /* 0x000ea80000000c00 */
[----:B-1----:R1:W-:Y:S04]  /*3ab0*/  @!P4 STG.E.128 desc[UR40][R12.64], R4 ;  /* 0x000000040c00c986 */ /* 0x0023e8000c101d28 */
[----:B--2---:R1:W-:Y:S02]  /*3ac0*/  @!P3 STG.E.128 desc[UR40][R12.64+0x40], R8 ;  /* 0x000040080c00b986 */ /* 0x0043e4000c101d28 */
.L_x_6297:
[----:B------:R-:W-:Y:S05]  /*3ad0*/  BSYNC B0 ;  /* 0x0000000000007941 */ /* 0x000fea0003800000 */
.L_x_6289:
        /* <DEDUP_REMOVED lines=17> */
.L_x_6313:
[----:B------:R-:W-:Y:S05]  /*3bf0*/  BSYNC B0 ;  /* 0x0000000000007941 */ /* 0x000fea0003800000 */
.L_x_6312:
[----:B------:R-:W4:Y:S01]  /*3c00*/  SYNCS.PHASECHK.TRANS64.TRYWAIT P0, [R70+URZ+0x28cb0], R57 ;  /* 0x028cb039460075a7 */ /* 0x000f22000800017f */
[----:B------:R-:W-:Y:S04]  /*3c10*/  BSSY B0, `(.L_x_6314) ;  /* 0x0000002000007945 */ /* 0x000fe80003800000 */
[----:B----4-:R-:W-:Y:S05]  /*3c20*/  @!P0 BRA `(.L_x_6315) ;  /* 0x0000014800688947 */ /* 0x010fea0003800000 */
.L_x_6532:
[----:B------:R-:W-:Y:S05]  /*3c30*/  BSYNC B0 ;  /* 0x0000000000007941 */ /* 0x000fea0003800000 */
.L_x_6314:
[----:B------:R-:W-:Y:S04]  /*3c40*/  BSSY B0, `(.L_x_6316) ;  /* 0x0000051000007945 */ /* 0x000fe80003800000 */
[----:B------:R-:W-:Y:S05]  /*3c50*/  @P1 BRA `(.L_x_6317) ;  /* 0x00000004003c1947 */ /* 0x000fea0003800000 */
[----:B-1----:R-:W-:Y:S01]  /*3c60*/  IMAD.WIDE R4, R47, 0x40, R44 ;  /* 0x000000402f047825 */ /* 0x002fe200078e022c */
[----:B------:R-:W-:Y:S01]  /*3c70*/  ULDC.64 UR4, c[0x0][0x318] ;  /* 0x0000c60000047ab9 */ /* 0x000fe20000000a00 */
[----:B------:R-:W-:Y:S02]  /*3c80*/  LOP3.LUT P0, RZ, R191, 0x4, RZ, 0xc0, !PT ;  /* 0x00000004bfff7812 */ /* 0x000fe4000780c0ff */
[----:B------:R-:W-:Y:S01]  /*3c90*/  IMAD R5, R5, UR4, RZ ;  /* 0x0000000405057c24 */ /* 0x000fe2000f8e02ff */
[----:B------:R-:W-:Y:S01]  /*3ca0*/  LEA R9, R22, R65, 0xf ;  /* 0x0000004116097211 */ /* 0x000fe200078e78ff */
[----:B------:R-:W-:Y:S01]  /*3cb0*/  IMAD.MOV.U32 R74, RZ, RZ, R36 ;  /* 0x000000ffff4a7224 */ /* 0x000fe200078e0024 */
[----:B---3--:R-:W-:Y:S01]  /*3cc0*/  IADD3 R12, R16, 0x80, RZ ;  /* 0x00000080100c7810 */ /* 0x008fe20007ffe0ff */
[C---:B------:R-:W-:Y:S02]  /*3cd0*/  IMAD R5, R4.reuse, UR5, R5 ;  /* 0x0000000504057c24 */ /* 0x040fe4000f8e0205 */
[----:B------:R-:W-:Y:S01]  /*3ce0*/  IMAD.WIDE.U32 R6, R4, UR4, R74 ;  /* 0x0000000404067c25 */ /* 0x000fe2000f8e004a */
[----:B------:R-:W-:-:S03]  /*3cf0*/  ULDC.64 UR4, c[0x0][0x308] ;  /* 0x0000c20000047ab9 */ /* 0x000fc60000000a00 */
[----:B------:R-:W-:Y:S01]  /*3d00*/  IMAD.IADD R5, R7, 0x1, R5 ;  /* 0x0000000107057824 */ /* 0x000fe200078e0205 */
[----:B------:R-:W-:Y:S01]  /*3d10*/  LEA R56, P1, R6, UR4, 0x1 ;  /* 0x0000000406387c11 */ /* 0x000fe2000f8208ff */
[----:B------:R-:W-:Y:S01]  /*3d20*/  VIADD R4, R16, 0x40 ;  /* 0x0000004010047836 */ /* 0x000fe20000000000 */
[----:B------:R-:W-:Y:S01]  /*3d30*/  ULDC UR4, c[0x0][0x310] ;  /* 0x0000c40000047ab9 */ /* 0x000fe20000000800 */
[C---:B------:R-:W-:Y:S01]  /*3d40*/  VIADD R77, R9.reuse, 0x20 ;  /* 0x00000020094d7836 */ /* 0x040fe20000000000 */
[----:B0---4-:R-:W-:Y:S01]  /*3d50*/  LEA.HI.X R57, R6, UR5, R5, 0x1, P1 ;  /* 0x0000000506397c11 */ /* 0x011fe200088f0c05 */
[C---:B------:R-:W-:Y:S01]  /*3d60*/  @P0 VIADD R77, R9.reuse, 0xffffffe0 ;  /* 0xffffffe0094d0836 */ /* 0x040fe20000000000 */
[----:B------:R-:W-:Y:S01]  /*3d70*/  ISETP.GE.AND P1, PT, R16, UR4, PT ;  /* 0x0000000410007c0c */ /* 0x000fe2000bf26270 */
[----:B------:R-:W-:Y:S01]  /*3d80*/  IMAD R78, R9, 0x2, R2 ;  /* 0x00000002094e7824 */ /* 0x000fe200078e0202 */
        /* <DEDUP_REMOVED lines=60> */
.L_x_6317:
[----:B------:R-:W-:Y:S05]  /*4150*/  BSYNC B0 ;  /* 0x0000000000007941 */ /* 0x000fea0003800000 */
.L_x_6316:
        /* <DEDUP_REMOVED lines=17> */
.L_x_6284:
        /* <DEDUP_REMOVED lines=42> */
[----:B---3--:R-:W-:Y:S02]  /*4510*/  CS2R R78, SRZ ;  /* 0x00000000004e7805 */ /* 0x008fe4000001ff00 */
        /* <DEDUP_REMOVED lines=20> */
[----:B--2---:R-:W-:Y:S01]  /*4660*/  CS2R R24, SRZ ;  /* 0x0000000000187805 */ /* 0x004fe2000001ff00 */
[----:B------:R-:W-:Y:S01]  /*4670*/  IMAD.MOV.U32 R172, RZ, RZ, RZ ;  /* 0x000000ffffac7224 */ /* 0x000fe200078e00ff */
        /* <DEDUP_REMOVED lines=10> */
.L_x_6320:
[----:B------:R-:W-:Y:S05]  /*4720*/  BSYNC B0 ;  /* 0x0000000000007941 */ /* 0x000fea0003800000 */
.L_x_6319:
        /* <DEDUP_REMOVED lines=12> */
[----:B------:R-:W-:-:S05]  /*47f0*/  IMAD R3, R3, 0x8000, R2 ;  /* 0x0000800003037824 */ /* 0x000fca00078e0202 */
[----:B------:R-:W-:-:S04]  /*4800*/  IADD3 R3, R3, 0x400, RZ ;  /* 0x0000040003037810 */ /* 0x000fc80007ffe0ff */
[----:B------:R-:W-:-:S04]  /*4810*/  SHF.R.U32.HI R3, RZ, 0x4, R3 ;  /* 0x00000004ff037819 */ /* 0x000fc80000011603 */
[----:B------:R-:W-:-:S04]  /*4820*/  LOP3.LUT R3, R3, 0x3fff, RZ, 0xc0, !PT ;  /* 0x00003fff03037812 */ /* 0x000fc800078ec0ff */
[----:B------:R-:W-:Y:S01]  /*4830*/  LOP3.LUT R15, R3, 0x2000000, RZ, 0xfc, !PT ;  /* 0x02000000030f7812 */ /* 0x000fe200078efcff */
[----:B------:R-:W-:Y:S06]  /*4840*/  @!P0 BRA `(.L_x_6324) ;  /* 0x0000000000048947 */ /* 0x000fec0003800000 */
[----:B------:R-:W-:Y:S01]  /*4850*/  BPT.TRAP 0x1 ;  /* 0x000000040000795c */ /* 0x000fe20000300000 */
.L_x_6324:
        /* <DEDUP_REMOVED lines=11> */
.L_x_6533:
[----:B------:R-:W-:Y:S05]  /*4910*/  BSYNC B0 ;  /* 0x0000000000007941 */ /* 0x000fea0003800000 */
.L_x_6325:
[----:B------:R-:W-:Y:S01]  /*4920*/  BAR.SYNC.DEFER_BLOCKING 0xe, 0x100 ;  /* 0x0384000000007b1d */ /* 0x000fe20000010000 */
[----:B------:R-:W-:Y:S01]  /*4930*/  IMAD.MOV.U32 R5, RZ, RZ, 0x40000040 ;  /* 0x40000040ff057424 */ /* 0x000fe200078e00ff */
[----:B------:R-:W-:Y:S01]  /*4940*/  R2UR UR6, R6 ;  /* 0x00000000060672ca */ /* 0x000fe200000e0000 */
[C---:B------:R-:W-:Y:S01]  /*4950*/  VIADD R10, R4.reuse, 0x2 ;  /* 0x00000002040a7836 */ /* 0x040fe20000000000 */
[----:B------:R-:W-:Y:S01]  /*4960*/  R2UR UR7, R7 ;  /* 0x00000000070772ca */ /* 0x000fe200000e0000 */
[----:B------:R-:W-:Y:S01]  /*4970*/  IMAD.MOV.U32 R9, RZ, RZ, 0x40000040 ;  /* 0x40000040ff097424 */ /* 0x000fe200078e00ff */
[----:B------:R-:W-:Y:S01]  /*4980*/  R2UR UR4, R4 ;  /* 0x00000000040472ca */ /* 0x000fe200000e0000 */
[----:B------:R-:W-:Y:S01]  /*4990*/  IMAD.MOV.U32 R11, RZ, RZ, 0x40000040 ;  /* 0x40000040ff0b7424 */ /* 0x000fe200078e00ff */
[----:B------:R-:W-:Y:S01]  /*49a0*/  R2UR UR5, R5 ;  /* 0x00000000050572ca */ /* 0x000fe200000e0000 */
[C---:B------:R-:W-:Y:S01]  /*49b0*/  VIADD R12, R6.reuse, 0x100 ;  /* 0x00000100060c7836 */ /* 0x040fe20000000000 */
[C---:B------:R-:W-:Y:S01]  /*49c0*/  IADD3 R8, R6.reuse, 0x80, RZ ;  /* 0x0000008006087810 */ /* 0x040fe20007ffe0ff */
[----:B------:R-:W-:Y:S01]  /*49d0*/  VIADD R6, R6, 0x180 ;  /* 0x0000018006067836 */ /* 0x000fe20000000000 */
[----:B------:R-:W-:Y:S01]  /*49e0*/  MOV R13, 0x40000040 ;  /* 0x40000040000d7802 */ /* 0x000fe20000000f00 */
[----:B------:R-:W-:Y:S01]  /*49f0*/  IMAD.MOV.U32 R7, RZ, RZ, 0x40000040 ;  /* 0x40000040ff077424 */ /* 0x000fe200078e00ff */
[----:B------:R-:W1:Y:S01]  /*4a00*/  S2R R0, SR_TID.X ;  /* 0x0000000000007919 */ /* 0x000e620000002100 */
[----:B------:R-:W-:Y:S01]  /*4a10*/  ISETP.GE.AND P2, PT, R168, 0x2, PT ;  /* 0x00000002a800780c */ /* 0x000fe20003f46270 */
[----:B------:R-:W-:Y:S01]  /*4a20*/  BSSY B0, `(.L_x_6327) ;  /* 0x00000eb000007945 */ /* 0x000fe20003800000 */
[----:B-----5:R-:W-:-:S06]  /*4a30*/  WARPGROUP.ARRIVE ;  /* 0x00000000000079c5 */ /* 0x020fcc0000000000 */
[----:B------:R-:W-:Y:S01]  /*4a40*/  HGMMA.64x256x16.F32.BF16 R24, gdesc[UR4].tnspB, RZ, !UPT, gsb0 ;  /* 0x43e00000041879f0 */ /* 0x000fe2000c0018ff */
[----:B------:R-:W-:Y:S01]  /*4a50*/  R2UR UR6, R8 ;  /* 0x00000000080672ca */ /* 0x000fe200000e0000 */
[----:B------:R-:W-:Y:S01]  /*4a60*/  VIADD R8, R4, 0x4 ;  /* 0x0000000404087836 */ /* 0x000fe20000000000 */
[----:B------:R-:W-:Y:S01]  /*4a70*/  R2UR UR7, R9 ;  /* 0x00000000090772ca */ /* 0x000fe200000e0000 */
[----:B------:R-:W-:Y:S01]  /*4a80*/  IMAD.MOV.U32 R9, RZ, RZ, 0x40000040 ;  /* 0x40000040ff097424 */ /* 0x000fe200078e00ff */
[----:B------:R-:W-:Y:S02]  /*4a90*/  R2UR UR4, R10 ;  /* 0x000000000a0472ca */ /* 0x000fe400000e0000 */
[----:B------:R-:W-:Y:S02]  /*4aa0*/  R2UR UR5, R11 ;  /* 0x000000000b0572ca */ /* 0x000fe400000e0000 */
[----:B-1----:R-:W-:-:S04]  /*4ab0*/  LOP3.LUT R0, R0, 0x7f, RZ, 0xc0, !PT ;  /* 0x0000007f00007812 */ /* 0x002fc800078ec0ff */
[----:B------:R-:W-:-:S13]  /*4ac0*/  ISETP.NE.AND P1, PT, R0, RZ, PT ;  /* 0x000000ff0000720c */ /* 0x000fda0003f25270 */
[----:B------:R-:W-:-:S04]  /*4ad0*/  @!P1 IADD3 R0, R14, 0x28c60, RZ ;  /* 0x00028c600e009810 */ /* 0x000fc80007ffe0ff */
        /* <DEDUP_REMOVED lines=27> */
.L_x_6334:
[----:B------:R-:W-:Y:S01]  /*4c90*/  BAR.SYNC.DEFER_BLOCKING 0xe, 0x100 ;  /* 0x0384000000007b1d */ /* 0x000fe20000010000 */
[----:B0-----:R-:W-:Y:S01]  /*4ca0*/  IMAD R3, R18, 0x40, R190 ;  /* 0x0000004012037824 */ /* 0x001fe200078e02be */
[----:B------:R-:W-:Y:S01]  /*4cb0*/  ISETP.GT.AND P3, PT, R168, RZ, PT ;  /* 0x000000ffa800720c */ /* 0x000fe20003f64270 */
[----:B------:R-:W-:Y:S02]  /*4cc0*/  VIADD R18, R18, 0x1 ;  /* 0x0000000112127836 */ /* 0x000fe40000000000 */
[----:B------:R-:W-:Y:S02]  /*4cd0*/  IMAD R3, R3, 0x4, R2 ;  /* 0x0000000403037824 */ /* 0x000fe400078e0202 */
[----:B------:R-:W-:Y:S01]  /*4ce0*/  VIADD R168, R168, 0xffffffff ;  /* 0xffffffffa8a87836 */ /* 0x000fe20000000000 */
[----:B------:R-:W-:-:S04]  /*4cf0*/  ISETP.NE.AND P2, PT, R18, 0x2, PT ;  /* 0x000000021200780c */ /* 0x000fc80003f45270 */
[----:B------:R-:W-:Y:S02]  /*4d00*/  SEL R6, RZ, 0x1, P2 ;  /* 0x00000001ff067807 */ /* 0x000fe40001000000 */
[----:B------:R-:W-:Y:S02]  /*4d10*/  SEL R18, R18, RZ, P2 ;  /* 0x000000ff12127207 */ /* 0x000fe40001000000 */
[----:B------:R-:W-:Y:S01]  /*4d20*/  LOP3.LUT R19, R19, R6, RZ, 0x3c, !PT ;  /* 0x0000000613137212 */ /* 0x000fe200078e3cff */
[----:B-12---:R-:W0:Y:S04]  /*4d30*/  LDS R0, [R3+0x28800] ;  /* 0x0288000003007984 */ /* 0x006e280000000800 */
        /* <DEDUP_REMOVED lines=131> */
.L_x_6329:
[----:B------:R-:W-:Y:S02]  /*5570*/  LEA R0, R18, R2, 0x3 ;  /* 0x0000000212007211 */ /* 0x000fe400078e18ff */
[----:B------:R-:W-:-:S04]  /*5580*/  SHF.L.U32 R3, R19, 0x1f, RZ ;  /* 0x0000001f13037819 */ /* 0x000fc800000006ff */
[----:B------:R0:W1:Y:S01]  /*5590*/  SYNCS.PHASECHK.TRANS64.TRYWAIT P2, [R0+URZ+0x28c50], R3 ;  /* 0x028c5003000075a7 */ /* 0x000062000804017f */
[----:B------:R-:W-:Y:S05]  /*55a0*/  @!P0 BRA `(.L_x_6330) ;  /* 0x0000000000048947 */ /* 0x000fea0003800000 */
[----:B------:R-:W-:Y:S01]  /*55b0*/  BPT.TRAP 0x1 ;  /* 0x000000040000795c */ /* 0x000fe20000300000 */
.L_x_6330:
[----:B------:R-:W-:Y:S04]  /*55c0*/  BSSY B1, `(.L_x_6331) ;  /* 0x0000004000017945 */ /* 0x000fe80003800000 */
[----:B-1----:R-:W-:Y:S05]  /*55d0*/  @P2 BRA `(.L_x_6332) ;  /* 0x0000000000082947 */ /* 0x002fea0003800000 */
[----:B------:R-:W1:Y:S02]  /*55e0*/  SYNCS.PHASECHK.TRANS64.TRYWAIT P2, [R0+URZ+0x28c50], R3 ;  /* 0x028c5003000075a7 */ /* 0x000e64000804017f */
[----:B-1----:R-:W-:Y:S05]  /*55f0*/  @!P2 BRA `(.L_x_6333) ;  /* 0x00000130001ca947 */ /* 0x002fea0003800000 */
.L_x_6332:
[----:B------:R-:W-:Y:S05]  /*5600*/  BSYNC B1 ;  /* 0x0000000000017941 */ /* 0x000fea0003800000 */
.L_x_6331:
        /* <DEDUP_REMOVED lines=8> */
[----:B------:R-:W-:Y:S02]  /*5690*/  IMAD.MOV.U32 R21, RZ, RZ, 0x40000040 ;  /* 0x40000040ff157424 */ /* 0x000fe400078e00ff */
[----:B------:R-:W-:-:S02]  /*56a0*/  IMAD.MOV.U32 R7, RZ, RZ, 0x40000040 ;  /* 0x40000040ff077424 */ /* 0x000fc400078e00ff */
[----:B01----:R-:W-:-:S05]  /*56b0*/  @!P1 VIADD R0, R0, 0x28c60 ;  /* 0x00028c6000009836 */ /* 0x003fca0000000000 */
[----:B------:R-:W-:-:S03]  /*56c0*/  @!P1 PRMT R0, RZ, 0x654, R0 ;  /* 0x00000654ff009816 */ /* 0x000fc60000000000 */
[----:B------:R-:W-:Y:S01]  /*56d0*/  HGMMA.64x256x16.F32.BF16 R24, gdesc[UR4].tnspB, R24, gsb0 ;  /* 0x43e00000041879f0 */ /* 0x000fe20008001818 */
[----:B------:R-:W-:Y:S02]  /*56e0*/  R2UR UR4, R10 ;  /* 0x000000000a0472ca */ /* 0x000fe400000e0000 */
[----:B------:R-:W-:Y:S02]  /*56f0*/  R2UR UR5, R11 ;  /* 0x000000000b0572ca */ /* 0x000fe400000e0000 */
[----:B------:R-:W-:Y:S01]  /*5700*/  R2UR UR6, R20 ;  /* 0x00000000140672ca */ /* 0x000fe200000e0000 */
[C---:B------:R-:W-:Y:S01]  /*5710*/  VIADD R20, R6.reuse, 0x100 ;  /* 0x0000010006147836 */ /* 0x040fe20000000000 */
[----:B------:R-:W-:Y:S01]  /*5720*/  R2UR UR7, R21 ;  /* 0x00000000150772ca */ /* 0x000fe200000e0000 */
[----:B------:R-:W-:Y:S01]  /*5730*/  VIADD R6, R6, 0x180 ;  /* 0x0000018006067836 */ /* 0x000fe20000000000 */
[----:B------:R-:W-:Y:S01]  /*5740*/  MOV R21, 0x40000040 ;  /* 0x4000004000157802 */ /* 0x000fe20000000f00 */
[----:B------:R-:W-:-:S02]  /*5750*/  WARPGROUP.DEPBAR.LE gsb0, 0x0 ;  /* 0x00008000000079c5 */ /* 0x000fc40000010000 */
[----:B------:R-:W-:-:S15]  /*5760*/  WARPGROUP.ARRIVE ;  /* 0x00000000000079c5 */ /* 0x000fde0000000000 */
[----:B------:R-:W-:-:S01]  /*5770*/  NOP ;  /* 0x0000000000007918 */ /* 0x000fc20000000000 */
        /* <DEDUP_REMOVED lines=21> */
.L_x_6328:
[----:B------:R-:W-:Y:S05]  /*58d0*/  BSYNC B0 ;  /* 0x0000000000007941 */ /* 0x000fea0003800000 */
.L_x_6327:
[----:B------:R-:W-:Y:S01]  /*58e0*/  BAR.SYNC.DEFER_BLOCKING 0xe, 0x100 ;  /* 0x0384000000007b1d */ /* 0x000fe20000010000 */
[C---:B0-----:R-:W-:Y:S01]  /*58f0*/  IMAD R3, R18.reuse, 0x40, R190 ;  /* 0x0000004012037824 */ /* 0x041fe200078e02be */
[----:B------:R-:W-:Y:S02]  /*5900*/  IADD3 R18, R18, 0x1, RZ ;  /* 0x0000000112127810 */ /* 0x000fe40007ffe0ff */
[----:B------:R-:W-:Y:S01]  /*5910*/  PLOP3.LUT P0, PT, PT, PT, PT, 0x8, 0x0 ;  /* 0x000000000000781c */ /* 0x000fe20003f0e170 */
[----:B------:R-:W-:Y:S01]  /*5920*/  IMAD R3, R3, 0x4, R2 ;  /* 0x0000000403037824 */ /* 0x000fe200078e0202 */
        /* <DEDUP_REMOVED lines=136> */
.L_x_6322:
        /* <DEDUP_REMOVED lines=32> */
.L_x_6336:
[----:B------:R-:W-:Y:S05]  /*63b0*/  BSYNC B6 ;  /* 0x0000000000067941 */ /* 0x000fea0003800000 */
.L_x_6335:
        /* <DEDUP_REMOVED lines=12> */
.L_x_6340:
[----:B-1----:R1:W2:Y:S02]  /*6480*/  SYNCS.PHASECHK.TRANS64.TRYWAIT P0, [R2+URZ+0x28c00], R3 ;  /* 0x028c0003020075a7 */ /* 0x0022a4000800017f */
[----:B--2---:R-:W-:Y:S05]  /*6490*/  @!P0 NANOSLEEP.SYNCS 0x989680 ;  /* 0x009896800000895d */ /* 0x004fea0003900000 */
[----:B------:R-:W2:Y:S02]  /*64a0*/  @!P0 SYNCS.PHASECHK.TRANS64 P0, [R2+URZ+0x28c00], R3 ;  /* 0x028c0003020085a7 */ /* 0x000ea4000800007f */
[----:B--2---:R-:W-:Y:S05]  /*64b0*/  @!P0 BRA `(.L_x_6340) ;  /* 0xfffffffc00f08947 */ /* 0x004fea000383ffff */
.L_x_6339:
[----:B------:R-:W-:Y:S05]  /*64c0*/  BSYNC B0 ;  /* 0x0000000000007941 */ /* 0x000fea0003800000 */
.L_x_6338:
[----:B------:R-:W-:Y:S05]  /*64d0*/  BRA `(.L_x_6341) ;  /* 0x0000002c00e87947 */ /* 0x000fea0003800000 */
.L_x_6337:
        /* <DEDUP_REMOVED lines=11> */
[----:B------:R-:W-:-:S04]  /*6590*/  IMAD.WIDE.U32 R10, R23, R44, R4 ;  /* 0x0000002c170a7225 */ /* 0x000fc800078e0004 */
[----:B------:R-:W-:Y:S02]  /*65a0*/  IMAD R51, R33, R45, R6 ;  /* 0x0000002d21337224 */ /* 0x000fe400078e0206 */
[-C--:B-1----:R-:W-:Y:S02]  /*65b0*/  IMAD R0, R3, R46.reuse, RZ ;  /* 0x0000002e03007224 */ /* 0x082fe400078e02ff */
[----:B------:R-:W-:-:S04]  /*65c0*/  IMAD.WIDE.U32 R8, R23, R46, R4 ;  /* 0x0000002e17087225 */ /* 0x000fc800078e0004 */
        /* <DEDUP_REMOVED lines=12> */
[----:B------:R-:W-:Y:S01]  /*6690*/  IMAD R14, R23, R45, R14 ;  /* 0x0000002d170e7224 */ /* 0x000fe200078e020e */
[----:B------:R-:W-:Y:S01]  /*66a0*/  SHF.L.U64.HI R47, R46, 0x5, R47 ;  /* 0x000000052e2f7819 */ /* 0x000fe2000001022f */
[----:B------:R-:W-:Y:S01]  /*66b0*/  IMAD.IADD R49, R49, 0x1, R43 ;  /* 0x0000000131317824 */ /* 0x000fe200078e022b */
[----:B------:R-:W-:Y:S01]  /*66c0*/  SHF.L.U64.HI R45, R44, 0x5, R45 ;  /* 0x000000052c2d7819 */ /* 0x000fe2000001022d */
[----:B------:R-:W-:Y:S02]  /*66d0*/  IMAD.IADD R51, R51, 0x1, R41 ;  /* 0x0000000133337824 */ /* 0x000fe400078e0229 */
[----:B------:R-:W-:Y:S01]  /*66e0*/  IMAD.SHL.U32 R46, R46, 0x20, RZ ;  /* 0x000000202e2e7824 */ /* 0x000fe200078e00ff */
[C---:B------:R-:W-:Y:S01]  /*66f0*/  IADD3.X R26, R49.reuse, R12, R9, P3, !PT ;  /* 0x0000000c311a7210 */ /* 0x040fe20001ffe409 */
[----:B------:R-:W-:Y:S01]  /*6700*/  IMAD.SHL.U32 R44, R44, 0x20, RZ ;  /* 0x000000202c2c7824 */ /* 0x000fe200078e00ff */
        /* <DEDUP_REMOVED lines=20> */
.L_x_6343:
[----:B------:R-:W-:Y:S05]  /*6850*/  BSYNC B6 ;  /* 0x0000000000067941 */ /* 0x000fea0003800000 */
.L_x_6342:
        /* <DEDUP_REMOVED lines=22> */
[----:B------:R-:W-:Y:S01]  /*69c0*/  LEA R3, R185, R23, 0x6 ;  /* 0x00000017b9037211 */ /* 0x000fe200078e30ff */
[----:B------:R-:W-:Y:S01]  /*69d0*/  BSSY B1, `(.L_x_6346) ;  /* 0x000002d000017945 */ /* 0x000fe20003800000 */
[-C--:B------:R-:W-:Y:S01]  /*69e0*/  ISETP.GE.AND P0, PT, R23, R56.reuse, PT ;  /* 0x000000381700720c */ /* 0x080fe20003f06270 */
[----:B------:R-:W-:Y:S01]  /*69f0*/  IMAD.MOV.U32 R10, RZ, RZ, R42 ;  /* 0x000000ffff0a7224 */ /* 0x000fe200078e002a */
        /* <DEDUP_REMOVED lines=20> */
[----:B------:R-:W-:Y:S01]  /*6b40*/  IADD3 R14, R24, 0x10, RZ ;  /* 0x00000010180e7810 */ /* 0x000fe20007ffe0ff */
[----:B------:R-:W-:Y:S01]  /*6b50*/  ULDC UR4, c[0x0][0x3d4] ;  /* 0x0000f50000047ab9 */ /* 0x000fe20000000800 */
[----:B------:R-:W-:Y:S01]  /*6b60*/  IADD3 R15, P4, R52, R53, RZ ;  /* 0x00000035340f7210 */ /* 0x000fe20007f9e0ff */
[----:B------:R-:W-:Y:S01]  /*6b70*/  ULDC.64 UR6, c[0x0][0x3c8] ;  /* 0x0000f20000067ab9 */ /* 0x000fe20000000a00 */
[----:B------:R-:W-:Y:S01]  /*6b80*/  IADD3 R0, P5, R54, R55, RZ ;  /* 0x0000003736007210 */ /* 0x000fe20007fbe0ff */
[----:B------:R-:W-:Y:S01]  /*6b90*/  ULDC.64 UR8, c[0x0][0x3e0] ;  /* 0x0000f80000087ab9 */ /* 0x000fe20000000a00 */
[----:B------:R-:W-:Y:S01]  /*6ba0*/  ISETP.GE.AND P2, PT, R14, UR4, PT ;  /* 0x000000040e007c0c */ /* 0x000fe2000bf46270 */
[----:B------:R-:W-:Y:S01]  /*6bb0*/  IMAD.X R30, R57, 0x1, R48, P4 ;  /* 0x00000001391e7824 */ /* 0x000fe200020e0630 */
[----:B------:R-:W-:Y:S01]  /*6bc0*/  ISETP.GE.AND P3, PT, R24, UR4, PT ;  /* 0x0000000418007c0c */ /* 0x000fe2000bf66270 */
[----:B------:R-:W-:Y:S01]  /*6bd0*/  IMAD.X R31, R59, 0x1, R50, P5 ;  /* 0x000000013b1f7824 */ /* 0x000fe200028e0632 */
[----:B------:R-:W-:-:S02]  /*6be0*/  LEA R14, P4, R15, UR6, 0x1 ;  /* 0x000000060f0e7c11 */ /* 0x000fc4000f8808ff */
[----:B------:R-:W-:Y:S02]  /*6bf0*/  CS2R R36, SRZ ;  /* 0x0000000000247805 */ /* 0x000fe4000001ff00 */
[C---:B------:R-:W-:Y:S02]  /*6c00*/  LEA R38, P5, R0.reuse, UR8, 0x1 ;  /* 0x0000000800267c11 */ /* 0x040fe4000f8a08ff */
[----:B------:R-:W-:Y:S02]  /*6c10*/  CS2R R34, SRZ ;  /* 0x0000000000227805 */ /* 0x000fe4000001ff00 */
[----:B------:R-:W-:Y:S02]  /*6c20*/  LEA.HI.X R15, R15, UR7, R30, 0x1, P4 ;  /* 0x000000070f0f7c11 */ /* 0x000fe4000a0f0c1e */
[----:B------:R-:W-:Y:S02]  /*6c30*/  CS2R R32, SRZ ;  /* 0x0000000000207805 */ /* 0x000fe4000001ff00 */
[----:B------:R-:W-:-:S02]  /*6c40*/  LEA.HI.X R39, R0, UR9, R31, 0x1, P5 ;  /* 0x0000000900277c11 */ /* 0x000fc4000a8f0c1f */
[----:B------:R-:W-:Y:S01]  /*6c50*/  CS2R R30, SRZ ;  /* 0x00000000001e7805 */ /* 0x000fe2000001ff00 */
[----:B------:R0:W5:Y:S05]  /*6c60*/  @!P3 LDG.E.64 R36, desc[UR40][R14.64] ;  /* 0x000000280e24b981 */ /* 0x00016a000c1e1b00 */
[----:B------:R0:W5:Y:S04]  /*6c70*/  @!P2 LDG.E.64 R30, desc[UR40][R14.64+0x20] ;  /* 0x000020280e1ea981 */ /* 0x000168000c1e1b00 */
[----:B------:R0:W5:Y:S04]  /*6c80*/  @!P3 LDG.E.64 R34, desc[UR40][R38.64] ;  /* 0x000000282622b981 */ /* 0x000168000c1e1b00 */
[----:B------:R0:W5:Y:S02]  /*6c90*/  @!P2 LDG.E.64 R32, desc[UR40][R38.64+0x20] ;  /* 0x000020282620a981 */ /* 0x000164000c1e1b00 */
.L_x_6347:
[----:B------:R-:W-:Y:S05]  /*6ca0*/  BSYNC B1 ;  /* 0x0000000000017941 */ /* 0x000fea0003800000 */
.L_x_6346:
        /* <DEDUP_REMOVED lines=24> */
.L_x_6349:
[----:B------:R-:W-:Y:S05]  /*6e30*/  BSYNC B1 ;  /* 0x0000000000017941 */ /* 0x000fea0003800000 */
.L_x_6348:
        /* <DEDUP_REMOVED lines=9> */
[----:B------:R-:W-:Y:S01]  /*6ed0*/  LEA R4, P2, R10, UR4, 0x1 ;  /* 0x000000040a047c11 */ /* 0x000fe2000f8408ff */
[----:B------:R-:W-:Y:S01]  /*6ee0*/  IMAD R3, R3, R7, R6 ;  /* 0x0000000703037224 */ /* 0x000fe200078e0206 */
[----:B------:R-:W-:Y:S01]  /*6ef0*/  LOP3.LUT R6, R0, 0xfffffffe, RZ, 0xc0, !PT ;  /* 0xfffffffe00067812 */ /* 0x000fe200078ec0ff */
[----:B------:R-:W-:Y:S01]  /*6f00*/  IMAD.IADD R5, R11, 0x1, R5 ;  /* 0x000000010b057824 */ /* 0x000fe200078e0205 */
[----:B------:R-:W-:Y:S01]  /*6f10*/  LOP3.LUT R15, R14, 0x1c0, RZ, 0xc0, !PT ;  /* 0x000001c00e0f7812 */ /* 0x000fe200078ec0ff */
[----:B------:R-:W-:Y:S01]  /*6f20*/  UMOV UR4, 0xffffffff ;  /* 0xffffffff00047882 */ /* 0x000fe20000000000 */
[----:B------:R-:W-:Y:S01]  /*6f30*/  LEA R0, P3, R12, UR6, 0x1 ;  /* 0x000000060c007c11 */ /* 0x000fe2000f8608ff */
[----:B------:R-:W-:Y:S01]  /*6f40*/  IMAD.IADD R6, R207, 0x1, -R6 ;  /* 0x00000001cf067824 */ /* 0x000fe200078e0a06 */
[----:B------:R-:W-:-:S02]  /*6f50*/  IADD3 R3, R13, R3, RZ ;  /* 0x000000030d037210 */ /* 0x000fc40007ffe0ff */
[----:B------:R-:W-:Y:S02]  /*6f60*/  LOP3.LUT R7, R15, 0x18, R16, 0xf8, !PT ;  /* 0x000000180f077812 */ /* 0x000fe400078ef810 */
[----:B------:R-:W-:Y:S02]  /*6f70*/  SHF.R.U32.HI R14, RZ, 0x3, R15 ;  /* 0x00000003ff0e7819 */ /* 0x000fe4000001160f */
[----:B------:R-:W-:Y:S02]  /*6f80*/  LEA.HI.X R5, R10, UR5, R5, 0x1, P2 ;  /* 0x000000050a057c11 */ /* 0x000fe400090f0c05 */
[----:B------:R-:W-:Y:S02]  /*6f90*/  LEA.HI.X R3, R12, UR7, R3, 0x1, P3 ;  /* 0x000000070c037c11 */ /* 0x000fe400098f0c03 */
[----:B------:R-:W-:Y:S02]  /*6fa0*/  LOP3.LUT R39, R7, R14, RZ, 0x3c, !PT ;  /* 0x0000000e07277212 */ /* 0x000fe400078e3cff */
[----:B------:R-:W-:Y:S01]  /*6fb0*/  SHF.L.U32 R7, R6, 0x1f, RZ ;  /* 0x0000001f06077819 */ /* 0x000fe200000006ff */
[----:B------:R-:W-:Y:S06]  /*6fc0*/  BRA.DIV UR4, `(.L_x_6350) ;  /* 0x0000011604bc7947 */ /* 0x000fec000b800000 */
.L_x_6536:
[----:B------:R-:W-:-:S03]  /*6fd0*/  UMOV UR4, 0xffffffff ;  /* 0xffffffff00047882 */ /* 0x000fc60000000000 */
[----:B------:R-:W-:Y:S05]  /*6fe0*/  BRA.DIV UR4, `(.L_x_6351) ;  /* 0x0000011604dc7947 */ /* 0x000fea000b800000 */
.L_x_6539:
[----:B------:R-:W-:-:S03]  /*6ff0*/  UMOV UR4, 0xffffffff ;  /* 0xffffffff00047882 */ /* 0x000fc60000000000 */
[----:B------:R-:W-:Y:S05]  /*7000*/  BRA.DIV UR4, `(.L_x_6352) ;  /* 0x0000011604fc7947 */ /* 0x000fea000b800000 */
.L_x_6542:
[----:B------:R-:W-:-:S03]  /*7010*/  UMOV UR4, 0xffffffff ;  /* 0xffffffff00047882 */ /* 0x000fc60000000000 */
[----:B------:R-:W-:Y:S05]  /*7020*/  BRA.DIV UR4, `(.L_x_6353) ;  /* 0x0000011a041c7947 */ /* 0x000fea000b800000 */
.L_x_6545:
[----:B------:R-:W-:-:S03]  /*7030*/  UMOV UR4, 0xffffffff ;  /* 0xffffffff00047882 */ /* 0x000fc60000000000 */
[----:B------:R-:W-:Y:S05]  /*7040*/  BRA.DIV UR4, `(.L_x_6354) ;  /* 0x0000011a043c7947 */ /* 0x000fea000b800000 */
.L_x_6548:
[----:B------:R-:W-:-:S03]  /*7050*/  UMOV UR4, 0xffffffff ;  /* 0xffffffff00047882 */ /* 0x000fc60000000000 */
[----:B------:R-:W-:Y:S05]  /*7060*/  BRA.DIV UR4, `(.L_x_6355) ;  /* 0x0000011a045c7947 */ /* 0x000fea000b800000 */
.L_x_6551:
[----:B------:R-:W-:-:S03]  /*7070*/  UMOV UR4, 0xffffffff ;  /* 0xffffffff00047882 */ /* 0x000fc60000000000 */
[----:B------:R-:W-:Y:S05]  /*7080*/  BRA.DIV UR4, `(.L_x_6356) ;  /* 0x0000011a047c7947 */ /* 0x000fea000b800000 */
.L_x_6554:
[----:B------:R-:W-:-:S03]  /*7090*/  UMOV UR4, 0xffffffff ;  /* 0xffffffff00047882 */ /* 0x000fc60000000000 */
[----:B------:R-:W-:Y:S05]  /*70a0*/  BRA.DIV UR4, `(.L_x_6357) ;  /* 0x0000011a049c7947 */ /* 0x000fea000b800000 */
.L_x_6557:
        /* <DEDUP_REMOVED lines=8> */
[----:B------:R-:W-:Y:S01]  /*7130*/  IMAD R3, R200, 0x200, R39 ;  /* 0x00000200c8037824 */ /* 0x000fe200078e0227 */
[----:B------:R-:W-:Y:S01]  /*7140*/  MOV R0, R32 ;  /* 0x0000002000007202 */ /* 0x000fe20000000f00 */
        /* <DEDUP_REMOVED lines=8> */
[----:B------:R-:W-:Y:S01]  /*71d0*/  IMAD.MOV.U32 R5, RZ, RZ, R35 ;  /* 0x000000ffff057224 */ /* 0x000fe200078e0023 */
[C---:B------:R-:W-:Y:S01]  /*71e0*/  IADD3 R4, R3.reuse, 0x20400, RZ ;  /* 0x0002040003047810 */ /* 0x040fe20007ffe0ff */
[----:B------:R-:W-:Y:S01]  /*71f0*/  VIADD R0, R3, 0x20440 ;  /* 0x0002044003007836 */ /* 0x000fe20000000000 */
[----:B------:R-:W-:Y:S01]  /*7200*/  PRMT R43, R6, 0x5410, R10 ;  /* 0x00005410062b7816 */ /* 0x000fe2000000000a */
[----:B------:R-:W-:Y:S01]  /*7210*/  IMAD.MOV.U32 R6, RZ, RZ, R20 ;  /* 0x000000ffff067224 */ /* 0x000fe200078e0014 */
[----:B------:R-:W-:Y:S01]  /*7220*/  PRMT R13, R13, 0x5410, R5 ;  /* 0x000054100d0d7816 */ /* 0x000fe20000000005 */
[----:B------:R-:W-:Y:S01]  /*7230*/  @P3 VIADD R0, R4, 0xffffffc0 ;  /* 0xffffffc004003836 */ /* 0x000fe20000000000 */
[----:B------:R-:W-:Y:S01]  /*7240*/  MOV R5, R27 ;  /* 0x0000001b00057202 */ /* 0x000fe20000000f00 */
[----:B------:R-:W-:-:S02]  /*7250*/  IMAD.MOV.U32 R4, RZ, RZ, R26 ;  /* 0x000000ffff047224 */ /* 0x000fc400078e001a */
[----:B------:R-:W-:-:S03]  /*7260*/  IMAD.MOV.U32 R10, RZ, RZ, R21 ;  /* 0x000000ffff0a7224 */ /* 0x000fc600078e0015 */
[----:B------:R-:W-:Y:S01]  /*7270*/  PRMT R44, R5, 0x5410, R4 ;  /* 0x00005410052c7816 */ /* 0x000fe20000000004 */
[----:B------:R-:W-:Y:S01]  /*7280*/  IMAD.MOV.U32 R4, RZ, RZ, R28 ;  /* 0x000000ffff047224 */ /* 0x000fe200078e001c */
[----:B------:R-:W-:Y:S01]  /*7290*/  PRMT R45, R10, 0x5410, R6 ;  /* 0x000054100a2d7816 */ /* 0x000fe20000000006 */
[----:B------:R-:W-:Y:S01]  /*72a0*/  IMAD.MOV.U32 R5, RZ, RZ, R29 ;  /* 0x000000ffff057224 */ /* 0x000fe200078e001d */
[----:B0-----:R-:W-:Y:S06]  /*72b0*/  @!P2 BRA `(.L_x_6359) ;  /* 0x000001180040a947 */ /* 0x001fec0003800000 */
.L_x_6558:
[----:B------:R-:W-:Y:S05]  /*72c0*/  BSYNC B1 ;  /* 0x0000000000017941 */ /* 0x000fea0003800000 */
.L_x_6358:
[----:B------:R-:W-:Y:S01]  /*72d0*/  BSSY B1, `(.L_x_6360) ;  /* 0x0000067000017945 */ /* 0x000fe20003800000 */
[----:B------:R-:W-:-:S03]  /*72e0*/  PRMT R46, R4, 0x5410, R5 ;  /* 0x00005410042e7816 */ /* 0x000fc60000000005 */
        /* <DEDUP_REMOVED lines=13> */
[----:B------:R-:W-:Y:S01]  /*73c0*/  SHF.R.U64 R10, R34, 0x10, R35 ;  /* 0x00000010220a7819 */ /* 0x000fe20000001223 */
[C---:B------:R-:W-:Y:S01]  /*73d0*/  IMAD.U32 R37, R36.reuse, 0x10000, RZ ;  /* 0x0001000024257824 */ /* 0x040fe200078e00ff */
[----:B------:R-:W-:Y:S01]  /*73e0*/  PRMT R14, R11, 0x5432, R14 ;  /* 0x000054320b0e7816 */ /* 0x000fe2000000000e */
[----:B------:R-:W-:Y:S01]  /*73f0*/  IMAD.U32 R34, R15, 0x10000, RZ ;  /* 0x000100000f227824 */ /* 0x000fe200078e00ff */
[----:B------:R-:W-:-:S02]  /*7400*/  LOP3.LUT R36, R36, 0xffff0000, RZ, 0xc0, !PT ;  /* 0xffff000024247812 */ /* 0x000fc400078ec0ff */
[----:B------:R-:W-:Y:S02]  /*7410*/  PRMT R35, R12, 0x5432, R10 ;  /* 0x000054320c237816 */ /* 0x000fe4000000000a */
[----:B------:R-:W-:Y:S02]  /*7420*/  LOP3.LUT R15, R15, 0xffff0000, RZ, 0xc0, !PT ;  /* 0xffff00000f0f7812 */ /* 0x000fe400078ec0ff */
[C---:B0-----:R-:W-:Y:S01]  /*7430*/  LOP3.LUT R11, R6.reuse, 0xffff0000, RZ, 0xc0, !PT ;  /* 0xffff0000060b7812 */ /* 0x041fe200078ec0ff */
[C---:B------:R-:W-:Y:S01]  /*7440*/  IMAD.U32 R12, R7.reuse, 0x10000, RZ ;  /* 0x00010000070c7824 */ /* 0x040fe200078e00ff */
[----:B------:R-:W-:Y:S01]  /*7450*/  LOP3.LUT R13, R7, 0xffff0000, RZ, 0xc0, !PT ;  /* 0xffff0000070d7812 */ /* 0x000fe200078ec0ff */
        /* <DEDUP_REMOVED lines=9> */
[----:B------:R-:W-:Y:S01]  /*74f0*/  FMUL.FTZ R41, R13, R15 ;  /* 0x0000000f0d297220 */ /* 0x000fe20000410000 */
[----:B------:R-:W-:Y:S01]  /*7500*/  IMAD.U32 R11, R14, 0x10000, RZ ;  /* 0x000100000e0b7824 */ /* 0x000fe200078e00ff */
[----:B------:R-:W-:Y:S02]  /*7510*/  LOP3.LUT R4, R4, 0xffff0000, RZ, 0xc0, !PT ;  /* 0xffff000004047812 */ /* 0x000fe400078ec0ff */
[----:B------:R-:W-:Y:S01]  /*7520*/  LOP3.LUT R5, R5, 0xffff0000, RZ, 0xc0, !PT ;  /* 0xffff000005057812 */ /* 0x000fe200078ec0ff */
[----:B------:R-:W-:Y:S01]  /*7530*/  FFMA.FTZ R36, R12, R36, R41 ;  /* 0x000000240c247223 */ /* 0x000fe20000010029 */
[C---:B------:R-:W-:Y:S01]  /*7540*/  SHF.L.U32 R13, R35.reuse, 0x10, RZ ;  /* 0x00000010230d7819 */ /* 0x040fe200000006ff */
[----:B------:R-:W-:Y:S01]  /*7550*/  FMUL.FTZ R12, R4, R11 ;  /* 0x0000000b040c7220 */ /* 0x000fe20000410000 */
[----:B------:R-:W-:-:S02]  /*7560*/  LOP3.LUT R10, R35, 0xffff0000, RZ, 0xc0, !PT ;  /* 0xffff0000230a7812 */ /* 0x000fc400078ec0ff */
[----:B------:R-:W-:Y:S01]  /*7570*/  LOP3.LUT R14, R14, 0xffff0000, RZ, 0xc0, !PT ;  /* 0xffff00000e0e7812 */ /* 0x000fe200078ec0ff */
[-C--:B------:R-:W-:Y:S01]  /*7580*/  FMUL.FTZ R15, R4, R13.reuse ;  /* 0x0000000d040f7220 */ /* 0x080fe20000410000 */
[C---:B------:R-:W-:Y:S01]  /*7590*/  FFMA.FTZ R13, R6.reuse, R13, R12 ;  /* 0x0000000d060d7223 */ /* 0x040fe2000001000c */
[C---:B------:R-:W-:Y:S02]  /*75a0*/  FMUL.FTZ R34, R5.reuse, R10 ;  /* 0x0000000a05227220 */ /* 0x040fe40000410000 */
[-C--:B------:R-:W-:Y:S01]  /*75b0*/  FMUL.FTZ R35, R5, R14.reuse ;  /* 0x0000000e05237220 */ /* 0x080fe20000410000 */
[----:B------:R-:W-:Y:S01]  /*75c0*/  FFMA.FTZ R4, R6, R11, -R15 ;  /* 0x0000000b06047223 */ /* 0x000fe2000001080f */
[C---:B------:R-:W-:Y:S01]  /*75d0*/  FFMA.FTZ R5, R7.reuse, R14, -R34 ;  /* 0x0000000e07057223 */ /* 0x040fe20000010822 */
[----:B------:R-:W-:Y:S01]  /*75e0*/  F2FP.BF16.F32.PACK_AB R6, R38, R39 ;  /* 0x000000272606723e */ /* 0x000fe200000010ff */
[----:B------:R-:W-:Y:S01]  /*75f0*/  FFMA.FTZ R10, R7, R10, R35 ;  /* 0x0000000a070a7223 */ /* 0x000fe20000010023 */
[----:B------:R-:W-:-:S02]  /*7600*/  F2FP.BF16.F32.PACK_AB R7, R36, R37 ;  /* 0x000000252407723e */ /* 0x000fc400000010ff */
[----:B------:R-:W-:Y:S02]  /*7610*/  F2FP.BF16.F32.PACK_AB R4, R13, R4 ;  /* 0x000000040d04723e */ /* 0x000fe400000010ff */
[----:B------:R-:W-:-:S05]  /*7620*/  F2FP.BF16.F32.PACK_AB R5, R10, R5 ;  /* 0x000000050a05723e */ /* 0x000fca00000010ff */
[----:B------:R1:W-:Y:S02]  /*7630*/  STS.128 [R3+0x20400], R4 ;  /* 0x0204000403007388 */ /* 0x0003e40000000c00 */
.L_x_6363:
[----:B------:R-:W-:Y:S05]  /*7640*/  BSYNC B2 ;  /* 0x0000000000027941 */ /* 0x000fea0003800000 */
.L_x_6362:
[----:B------:R-:W-:Y:S05]  /*7650*/  @P2 BRA `(.L_x_6361) ;  /* 0x0000000000b82947 */ /* 0x000fea0003800000 */
[----:B01----:R-:W0:Y:S01]  /*7660*/  LDS.128 R4, [R0] ;  /* 0x0000000000047984 */ /* 0x003e220000000c00 */
[--C-:B------:R-:W-:Y:S02]  /*7670*/  SHF.R.U64 R14, R30, 0x10, R31.reuse ;  /* 0x000000101e0e7819 */ /* 0x100fe4000000121f */
[----:B------:R-:W-:Y:S02]  /*7680*/  SHF.R.U32.HI R15, RZ, 0x10, R31 ;  /* 0x00000010ff0f7819 */ /* 0x000fe4000001161f */
[--C-:B------:R-:W-:Y:S02]  /*7690*/  SHF.R.U64 R31, R32, 0x10, R33.reuse ;  /* 0x00000010201f7819 */ /* 0x100fe40000001221 */
[----:B------:R-:W-:Y:S02]  /*76a0*/  SHF.R.U32.HI R32, RZ, 0x10, R33 ;  /* 0x00000010ff207819 */ /* 0x000fe40000011621 */
[----:B------:R-:W-:Y:S02]  /*76b0*/  PRMT R15, R40, 0x5410, R15 ;  /* 0x00005410280f7816 */ /* 0x000fe4000000000f */
[----:B------:R-:W-:-:S02]  /*76c0*/  PRMT R32, R42, 0x5432, R32 ;  /* 0x000054322a207816 */ /* 0x000fc40000000020 */
[C---:B------:R-:W-:Y:S02]  /*76d0*/  SHF.L.U32 R30, R15.reuse, 0x10, RZ ;  /* 0x000000100f1e7819 */ /* 0x040fe400000006ff */
[----:B------:R-:W-:Y:S01]  /*76e0*/  LOP3.LUT R15, R15, 0xffff0000, RZ, 0xc0, !PT ;  /* 0xffff00000f0f7812 */ /* 0x000fe200078ec0ff */
[C---:B------:R-:W-:Y:S01]  /*76f0*/  IMAD.U32 R33, R32.reuse, 0x10000, RZ ;  /* 0x0001000020217824 */ /* 0x040fe200078e00ff */
[----:B------:R-:W-:Y:S02]  /*7700*/  LOP3.LUT R32, R32, 0xffff0000, RZ, 0xc0, !PT ;  /* 0xffff000020207812 */ /* 0x000fe400078ec0ff */
[----:B------:R-:W-:Y:S02]  /*7710*/  PRMT R14, R40, 0x5432, R14 ;  /* 0x00005432280e7816 */ /* 0x000fe4000000000e */
        /* <DEDUP_REMOVED lines=34> */
.L_x_6361:
[----:B------:R-:W-:Y:S05]  /*7940*/  BSYNC B1 ;  /* 0x0000000000017941 */ /* 0x000fea0003800000 */
.L_x_6360:
        /* <DEDUP_REMOVED lines=32> */
[----:B------:R-:W-:Y:S01]  /*7b50*/  SHF.L.U32 R11, R14, 0x10, RZ ;  /* 0x000000100e0b7819 */ /* 0x000fe200000006ff */
[----:B------:R-:W-:Y:S01]  /*7b60*/  FMUL.FTZ R31, R13, R15 ;  /* 0x0000000f0d1f7220 */ /* 0x000fe20000410000 */
        /* <DEDUP_REMOVED lines=12> */
[C---:B------:R-:W-:Y:S01]  /*7c30*/  FFMA.FTZ R5, R7.reuse, R14, -R24 ;  /* 0x0000000e07057223 */ /* 0x040fe20000010818 */
[----:B------:R-:W-:Y:S01]  /*7c40*/  F2FP.BF16.F32.PACK_AB R6, R28, R29 ;  /* 0x0000001d1c06723e */ /* 0x000fe200000010ff */
[----:B------:R-:W-:Y:S01]  /*7c50*/  FFMA.FTZ R10, R7, R10, R25 ;  /* 0x0000000a070a7223 */ /* 0x000fe20000010019 */
[----:B------:R-:W-:Y:S02]  /*7c60*/  F2FP.BF16.F32.PACK_AB R7, R26, R27 ;  /* 0x0000001b1a07723e */ /* 0x000fe400000010ff */
[----:B------:R-:W-:Y:S02]  /*7c70*/  F2FP.BF16.F32.PACK_AB R4, R13, R4 ;  /* 0x000000040d04723e */ /* 0x000fe400000010ff */
[----:B------:R-:W-:-:S05]  /*7c80*/  F2FP.BF16.F32.PACK_AB R5, R10, R5 ;  /* 0x000000050a05723e */ /* 0x000fca00000010ff */
[----:B------:R1:W-:Y:S02]  /*7c90*/  STS.128 [R3+0x21400], R4 ;  /* 0x0214000403007388 */ /* 0x0003e40000000c00 */
.L_x_6366:
[----:B------:R-:W-:Y:S05]  /*7ca0*/  BSYNC B1 ;  /* 0x0000000000017941 */ /* 0x000fea0003800000 */
.L_x_6365:
[----:B------:R-:W-:Y:S05]  /*7cb0*/  @P1 BRA `(.L_x_6364) ;  /* 0x0000001400cc1947 */ /* 0x000fea0003800000 */
[----:B01----:R-:W0:Y:S01]  /*7cc0*/  LDS.128 R4, [R0+0x1000] ;  /* 0x0010000000047984 */ /* 0x003e220000000c00 */
[----:B------:R-:W-:Y:S02]  /*7cd0*/  SHF.R.U32.HI R15, RZ, 0x10, R21 ;  /* 0x00000010ff0f7819 */ /* 0x000fe40000011615 */
[----:B------:R-:W-:Y:S02]  /*7ce0*/  SHF.R.U32.HI R12, RZ, 0x10, R9 ;  /* 0x00000010ff0c7819 */ /* 0x000fe40000011609 */
[----:B------:R-:W-:Y:S02]  /*7cf0*/  PRMT R15, R45, 0x5410, R15 ;  /* 0x000054102d0f7816 */ /* 0x000fe4000000000f */
        /* <DEDUP_REMOVED lines=25> */
[----:B------:R-:W-:Y:S01]  /*7e90*/  FFMA.FTZ R25, R10, R12, -R25 ;  /* 0x0000000c0a197223 */ /* 0x000fe20000010819 */
[----:B------:R-:W-:Y:S01]  /*7ea0*/  LOP3.LUT R4, R4, 0xffff0000, RZ, 0xc0, !PT ;  /* 0xffff000004047812 */ /* 0x000fe200078ec0ff */
[----:B------:R-:W-:Y:S01]  /*7eb0*/  FFMA.FTZ R12, R10, R15, R9 ;  /* 0x0000000f0a0c7223 */ /* 0x000fe20000010009 */
[----:B------:R-:W-:Y:S01]  /*7ec0*/  LOP3.LUT R11, R11, 0xffff0000, RZ, 0xc0, !PT ;  /* 0xffff00000b0b7812 */ /* 0x000fe200078ec0ff */
[----:B------:R-:W-:-:S02]  /*7ed0*/  FMUL.FTZ R13, R5, R14 ;  /* 0x0000000e050d7220 */ /* 0x000fc40000410000 */
[CC--:B------:R-:W-:Y:S01]  /*7ee0*/  FMUL.FTZ R10, R4.reuse, R8.reuse ;  /* 0x00000008040a7220 */ /* 0x0c0fe20000410000 */
[----:B------:R-:W-:Y:S01]  /*7ef0*/  FMUL.FTZ R9, R4, R7 ;  /* 0x0000000704097220 */ /* 0x000fe20000410000 */
        /* <DEDUP_REMOVED lines=8> */
[----:B------:R-:W-:-:S05]  /*7f80*/  F2FP.BF16.F32.PACK_AB R13, R6, R13 ;  /* 0x0000000d060d723e */ /* 0x000fca00000010ff */
[----:B------:R3:W-:Y:S01]  /*7f90*/  STS.128 [R0+0x1000], R12 ;  /* 0x0010000c00007388 */ /* 0x0007e20000000c00 */
[----:B------:R-:W-:Y:S05]  /*7fa0*/  BRA `(.L_x_6364) ;  /* 0x0000001400107947 */ /* 0x000fea0003800000 */
.L_x_6345:
        /* <DEDUP_REMOVED lines=22> */
[----:B------:R-:W-:Y:S02]  /*8110*/  @!P1 LEA R10, P2, R11, UR6, 0x1 ;  /* 0x000000060b0a9c11 */ /* 0x000fe4000f8408ff */
[----:B------:R-:W-:Y:S02]  /*8120*/  CS2R R26, SRZ ;  /* 0x00000000001a7805 */ /* 0x000fe4000001ff00 */
[----:B------:R-:W-:Y:S01]  /*8130*/  @!P0 LEA.HI.X R13, R13, R15, R20, 0x1, P3 ;  /* 0x0000000f0d0d8211 */ /* 0x000fe200018f0c14 */
[----:B------:R0:W5:Y:S01]  /*8140*/  @!P1 LDG.E.128 R32, desc[UR40][R8.64] ;  /* 0x0000002808209981 */ /* 0x000162000c1e1d00 */
[----:B------:R-:W-:Y:S02]  /*8150*/  @!P1 LEA.HI.X R11, R11, UR7, R24, 0x1, P2 ;  /* 0x000000070b0b9c11 */ /* 0x000fe400090f0c18 */
[----:B-1----:R-:W-:-:S04]  /*8160*/  @!P0 LEA R14, P4, R0, R30, 0x1 ;  /* 0x0000001e000e8211 */ /* 0x002fc800078808ff */
[----:B------:R-:W-:Y:S02]  /*8170*/  @!P0 LEA.HI.X R15, R0, R31, R3, 0x1, P4 ;  /* 0x0000001f000f8211 */ /* 0x000fe400020f0c03 */
[----:B------:R-:W1:Y:S01]  /*8180*/  LDC R0, c[0x0][0x428] ;  /* 0x00010a00ff007b82 */ /* 0x000e620000000800 */
[----:B------:R-:W-:Y:S02]  /*8190*/  CS2R R24, SRZ ;  /* 0x0000000000187805 */ /* 0x000fe4000001ff00 */
[----:B------:R-:W-:Y:S02]  /*81a0*/  CS2R R28, SRZ ;  /* 0x00000000001c7805 */ /* 0x000fe4000001ff00 */
[----:B------:R-:W-:Y:S02]  /*81b0*/  CS2R R30, SRZ ;  /* 0x00000000001e7805 */ /* 0x000fe4000001ff00 */
[----:B------:R-:W5:Y:S04]  /*81c0*/  @!P0 LDG.E.128 R24, desc[UR40][R12.64] ;  /* 0x000000280c188981 */ /* 0x000f68000c1e1d00 */
[----:B------:R-:W5:Y:S01]  /*81d0*/  @!P0 LDG.E.128 R28, desc[UR40][R14.64] ;  /* 0x000000280e1c8981 */ /* 0x000f62000c1e1d00 */
[----:B-1----:R-:W-:-:S13]  /*81e0*/  ISETP.NE.AND P0, PT, R0, 0x1, PT ;  /* 0x000000010000780c */ /* 0x002fda0003f05270 */
[----:B------:R-:W1:Y:S08]  /*81f0*/  @P0 LDC R0, c[0x0][0x42c] ;  /* 0x00010b00ff000b82 */ /* 0x000e700000000800 */
[----:B0-----:R-:W0:Y:S01]  /*8200*/  @P0 LDC R9, c[0x0][0x430] ;  /* 0x00010c00ff090b82 */ /* 0x001e220000000800 */
[----:B------:R-:W-:-:S05]  /*8210*/  IMAD R3, R185, 0x40, R23 ;  /* 0x00000040b9037824 */ /* 0x000fca00078e0217 */
[----:B------:R-:W-:Y:S02]  /*8220*/  LEA R3, R210, R3, 0x5 ;  /* 0x00000003d2037211 */ /* 0x000fe400078e28ff */
[----:B------:R-:W-:Y:S02]  /*8230*/  CS2R R38, SRZ ;  /* 0x0000000000267805 */ /* 0x000fe4000001ff00 */
[----:B------:R-:W-:Y:S01]  /*8240*/  CS2R R36, SRZ ;  /* 0x0000000000247805 */ /* 0x000fe2000001ff00 */
[----:B------:R-:W-:-:S05]  /*8250*/  IMAD.MOV.U32 R8, RZ, RZ, R42 ;  /* 0x000000ffff087224 */ /* 0x000fca00078e002a */
[----:B------:R2:W5:Y:S01]  /*8260*/  @!P1 LDG.E.128 R36, desc[UR40][R10.64] ;  /* 0x000000280a249981 */ /* 0x000562000c1e1d00 */
[----:B-1----:R-:W-:-:S05]  /*8270*/  @P0 IMAD.HI.U32 R0, R3, R0, RZ ;  /* 0x0000000003000227 */ /* 0x002fca00078e00ff */
[----:B0-----:R-:W-:-:S04]  /*8280*/  @P0 SHF.R.U32.HI R3, RZ, R9, R0 ;  /* 0x00000009ff030219 */ /* 0x001fc80000011600 */
[----:B------:R-:W-:Y:S01]  /*8290*/  SHF.R.S32.HI R41, RZ, 0x1f, R3 ;  /* 0x0000001fff297819 */ /* 0x000fe20000011403 */
[----:B------:R-:W-:Y:S02]  /*82a0*/  IMAD.MOV.U32 R9, RZ, RZ, R49 ;  /* 0x000000ffff097224 */ /* 0x000fe400078e0031 */
[----:B--2---:R-:W-:Y:S02]  /*82b0*/  IMAD.MOV.U32 R10, RZ, RZ, R40 ;  /* 0x000000ffff0a7224 */ /* 0x004fe400078e0028 */
[----:B------:R-:W-:Y:S02]  /*82c0*/  IMAD.MOV.U32 R11, RZ, RZ, R51 ;  /* 0x000000ffff0b7224 */ /* 0x000fe400078e0033 */
[C---:B------:R-:W-:Y:S02]  /*82d0*/  IMAD R0, R41.reuse, R4, RZ ;  /* 0x0000000429007224 */ /* 0x040fe400078e02ff */
[----:B------:R-:W-:Y:S02]  /*82e0*/  IMAD R12, R41, R6, RZ ;  /* 0x00000006290c7224 */ /* 0x000fe400078e02ff */
[----:B------:R-:W-:-:S04]  /*82f0*/  IMAD.WIDE.U32 R8, R3, R4, R8 ;  /* 0x0000000403087225 */ /* 0x000fc800078e0008 */
[----:B------:R-:W-:-:S04]  /*8300*/  IMAD.WIDE.U32 R10, R3, R6, R10 ;  /* 0x00000006030a7225 */ /* 0x000fc800078e000a */
[C---:B------:R-:W-:Y:S02]  /*8310*/  IMAD R5, R3.reuse, R5, R0 ;  /* 0x0000000503057224 */ /* 0x040fe400078e0200 */
[----:B------:R-:W-:Y:S01]  /*8320*/  IMAD R3, R3, R7, R12 ;  /* 0x0000000703037224 */ /* 0x000fe200078e020c */
[----:B------:R-:W-:Y:S01]  /*8330*/  LEA R4, P0, R8, UR4, 0x1 ;  /* 0x0000000408047c11 */ /* 0x000fe2000f8008ff */
[----:B------:R-:W-:Y:S01]  /*8340*/  IMAD.IADD R5, R9, 0x1, R5 ;  /* 0x0000000109057824 */ /* 0x000fe200078e0205 */
[----:B------:R-:W-:Y:S02]  /*8350*/  LEA R0, P1, R10, UR6, 0x1 ;  /* 0x000000060a007c11 */ /* 0x000fe4000f8208ff */
[----:B------:R-:W-:Y:S01]  /*8360*/  IADD3 R3, R11, R3, RZ ;  /* 0x000000030b037210 */ /* 0x000fe20007ffe0ff */
[----:B------:R-:W-:Y:S01]  /*8370*/  UMOV UR4, 0xffffffff ;  /* 0xffffffff00047882 */ /* 0x000fe20000000000 */
[----:B------:R-:W-:Y:S02]  /*8380*/  LEA.HI.X R5, R8, UR5, R5, 0x1, P0 ;  /* 0x0000000508057c11 */ /* 0x000fe400080f0c05 */
[----:B------:R-:W-:-:S02]  /*8390*/  LEA.HI.X R3, R10, UR7, R3, 0x1, P1 ;  /* 0x000000070a037c11 */ /* 0x000fc400088f0c03 */
[----:B------:R-:W-:Y:S01]  /*83a0*/  LEA.HI R6, R207, R207, RZ, 0x1 ;  /* 0x000000cfcf067211 */ /* 0x000fe200078f08ff */
[----:B------:R-:W-:Y:S06]  /*83b0*/  BRA.DIV UR4, `(.L_x_6367) ;  /* 0x0000010a04147947 */ /* 0x000fec000b800000 */
.L_x_6561:
[----:B------:R-:W-:-:S03]  /*83c0*/  UMOV UR4, 0xffffffff ;  /* 0xffffffff00047882 */ /* 0x000fc60000000000 */
[----:B------:R-:W-:Y:S05]  /*83d0*/  BRA.DIV UR4, `(.L_x_6368) ;  /* 0x0000010a04347947 */ /* 0x000fea000b800000 */
.L_x_6564:
[----:B------:R-:W-:-:S03]  /*83e0*/  UMOV UR4, 0xffffffff ;  /* 0xffffffff00047882 */ /* 0x000fc60000000000 */
[----:B------:R-:W-:Y:S05]  /*83f0*/  BRA.DIV UR4, `(.L_x_6369) ;  /* 0x0000010a04547947 */ /* 0x000fea000b800000 */
.L_x_6567:
[----:B------:R-:W-:-:S03]  /*8400*/  UMOV UR4, 0xffffffff ;  /* 0xffffffff00047882 */ /* 0x000fc60000000000 */
[----:B------:R-:W-:Y:S05]  /*8410*/  BRA.DIV UR4, `(.L_x_6370) ;  /* 0x0000010a04747947 */ /* 0x000fea000b800000 */
.L_x_6570:
[----:B------:R-:W-:-:S03]  /*8420*/  UMOV UR4, 0xffffffff ;  /* 0xffffffff00047882 */ /* 0x000fc60000000000 */
[----:B------:R-:W-:Y:S05]  /*8430*/  BRA.DIV UR4, `(.L_x_6371) ;  /* 0x0000010a04947947 */ /* 0x000fea000b800000 */
.L_x_6573:
[----:B------:R-:W-:Y:S01]  /*8440*/  UMOV UR4, 0xffffffff ;  /* 0xffffffff00047882 */ /* 0x000fe20000000000 */
[----:B------:R-:W-:Y:S02]  /*8450*/  LOP3.LUT R6, R6, 0xfffffffe, RZ, 0xc0, !PT ;  /* 0xfffffffe06067812 */ /* 0x000fe400078ec0ff */
[----:B------:R-:W-:Y:S05]  /*8460*/  BRA.DIV UR4, `(.L_x_6372) ;  /* 0x0000010a04b07947 */ /* 0x000fea000b800000 */
.L_x_6576:
[----:B------:R-:W-:Y:S01]  /*8470*/  UMOV UR4, 0xffffffff ;  /* 0xffffffff00047882 */ /* 0x000fe20000000000 */
[----:B------:R-:W-:Y:S02]  /*8480*/  IMAD.IADD R6, R207, 0x1, -R6 ;  /* 0x00000001cf067824 */ /* 0x000fe400078e0a06 */
[----:B------:R-:W-:Y:S05]  /*8490*/  BRA.DIV UR4, `(.L_x_6373) ;  /* 0x0000010a04cc7947 */ /* 0x000fea000b800000 */
.L_x_6579:
[----:B------:R-:W-:Y:S01]  /*84a0*/  UMOV UR4, 0xffffffff ;  /* 0xffffffff00047882 */ /* 0x000fe20000000000 */
[----:B------:R-:W-:Y:S02]  /*84b0*/  SHF.L.U32 R3, R6, 0x1f, RZ ;  /* 0x0000001f06037819 */ /* 0x000fe400000006ff */
[----:B------:R-:W-:Y:S05]  /*84c0*/  BRA.DIV UR4, `(.L_x_6374) ;  /* 0x0000010a04e87947 */ /* 0x000fea000b800000 */
.L_x_6582:
        /* <DEDUP_REMOVED lines=27> */
[----:B------:R-:W-:Y:S01]  /*8680*/  IMAD.MOV.U32 R54, RZ, RZ, R31 ;  /* 0x000000ffff367224 */ /* 0x000fe200078e001f */
[----:B------:R-:W-:-:S02]  /*8690*/  ISETP.GE.OR P2, PT, R23, R56, P0 ;  /* 0x000000381700720c */ /* 0x000fc40000746670 */
[----:B------:R-:W-:Y:S02]  /*86a0*/  ISETP.GE.OR P0, PT, R221, R56, P0 ;  /* 0x00000038dd00720c */ /* 0x000fe40000706670 */
[----:B------:R-:W-:Y:S02]  /*86b0*/  PRMT R51, R51, 0x5410, R5 ;  /* 0x0000541033337816 */ /* 0x000fe40000000005 */
[----:B------:R-:W-:Y:S02]  /*86c0*/  PRMT R52, R52, 0x5410, R6 ;  /* 0x0000541034347816 */ /* 0x000fe40000000006 */
[----:B------:R-:W-:Y:S02]  /*86d0*/  PRMT R48, R48, 0x5410, R0 ;  /* 0x0000541030307816 */ /* 0x000fe40000000000 */
[----:B------:R-:W-:Y:S01]  /*86e0*/  PRMT R49, R49, 0x5410, R4 ;  /* 0x0000541031317816 */ /* 0x000fe20000000004 */
[----:B0-----:R-:W-:Y:S06]  /*86f0*/  @!P1 BRA `(.L_x_6376) ;  /* 0x0000010800849947 */ /* 0x001fec0003800000 */
.L_x_6583:
[----:B------:R-:W-:Y:S05]  /*8700*/  BSYNC B1 ;  /* 0x0000000000017941 */ /* 0x000fea0003800000 */
.L_x_6375:
[----:B------:R-:W-:Y:S04]  /*8710*/  BSSY B1, `(.L_x_6377) ;  /* 0x000006a000017945 */ /* 0x000fe80003800000 */
[----:B------:R-:W-:Y:S05]  /*8720*/  @P2 BRA `(.L_x_6378) ;  /* 0x0000000400a02947 */ /* 0x000fea0003800000 */
[----:B------:R-:W-:Y:S01]  /*8730*/  SHF.L.U32 R0, R191, 0x6, RZ ;  /* 0x00000006bf007819 */ /* 0x000fe200000006ff */
[----:B------:R-:W-:Y:S01]  /*8740*/  IMAD.IADD R4, R16, 0x1, R21 ;  /* 0x0000000110047824 */ /* 0x000fe200078e0215 */
[--C-:B------:R-:W-:Y:S02]  /*8750*/  SHF.R.U64 R12, R32, 0x10, R33.reuse ;  /* 0x00000010200c7819 */ /* 0x100fe40000001221 */
[----:B------:R-:W-:Y:S02]  /*8760*/  LOP3.LUT R5, R0, 0x1c0, RZ, 0xc0, !PT ;  /* 0x000001c000057812 */ /* 0x000fe400078ec0ff */
[----:B------:R-:W-:Y:S02]  /*8770*/  SHF.R.U32.HI R32, RZ, 0x10, R33 ;  /* 0x00000010ff207819 */ /* 0x000fe40000011621 */
[----:B------:R-:W-:Y:S02]  /*8780*/  LOP3.LUT R0, R5, 0x38, R16, 0xf8, !PT ;  /* 0x0000003805007812 */ /* 0x000fe400078ef810 */
[----:B------:R-:W-:-:S02]  /*8790*/  SHF.R.U32.HI R7, RZ, 0x3, R5 ;  /* 0x00000003ff077819 */ /* 0x000fc40000011605 */
[----:B------:R-:W-:Y:S02]  /*87a0*/  LOP3.LUT R4, R5, 0x38, R4, 0xf8, !PT ;  /* 0x0000003805047812 */ /* 0x000fe400078ef804 */
[-C--:B0-----:R-:W-:Y:S02]  /*87b0*/  LOP3.LUT R3, R0, R7.reuse, RZ, 0x3c, !PT ;  /* 0x0000000700037212 */ /* 0x081fe400078e3cff */
[----:B------:R-:W-:Y:S02]  /*87c0*/  LOP3.LUT R5, R4, R7, RZ, 0x3c, !PT ;  /* 0x0000000704057212 */ /* 0x000fe400078e3cff */
[----:B------:R-:W-:Y:S01]  /*87d0*/  SHF.R.U64 R0, R36, 0x10, R37 ;  /* 0x0000001024007819 */ /* 0x000fe20000001225 */
[----:B------:R-:W-:Y:S01]  /*87e0*/  IMAD R3, R200, 0x200, R3 ;  /* 0x00000200c8037824 */ /* 0x000fe200078e0203 */
[----:B------:R-:W-:Y:S02]  /*87f0*/  SHF.R.U64 R41, R38, 0x10, R39 ;  /* 0x0000001026297819 */ /* 0x000fe40000001227 */
[----:B------:R-:W-:Y:S01]  /*8800*/  PRMT R33, R20, 0x5432, R12 ;  /* 0x0000543214217816 */ /* 0x000fe2000000000c */
[----:B------:R-:W-:Y:S01]  /*8810*/  IMAD R46, R3, 0x2, R2 ;  /* 0x00000002032e7824 */ /* 0x000fe200078e0202 */
[----:B------:R-:W-:Y:S01]  /*8820*/  PRMT R38, R14, 0x5432, R0 ;  /* 0x000054320e267816 */ /* 0x000fe20000000000 */
[----:B------:R-:W-:Y:S01]  /*8830*/  IMAD R3, R200, 0x200, R5 ;  /* 0x00000200c8037824 */ /* 0x000fe200078e0205 */
[----:B------:R-:W-:-:S02]  /*8840*/  SHF.R.U32.HI R40, RZ, 0x10, R37 ;  /* 0x00000010ff287819 */ /* 0x000fc40000011625 */
[----:B------:R-:W0:Y:S01]  /*8850*/  LDS.128 R4, [R46+0x20400] ;  /* 0x020400002e047984 */ /* 0x000e220000000c00 */
[----:B------:R-:W-:Y:S01]  /*8860*/  IMAD R47, R3, 0x2, R2 ;  /* 0x00000002032f7824 */ /* 0x000fe200078e0202 */
[--C-:B------:R-:W-:Y:S02]  /*8870*/  SHF.R.U64 R3, R34, 0x10, R35.reuse ;  /* 0x0000001022037819 */ /* 0x100fe40000001223 */
[----:B------:R-:W-:Y:S02]  /*8880*/  SHF.R.U32.HI R35, RZ, 0x10, R35 ;  /* 0x00000010ff237819 */ /* 0x000fe40000011623 */
[----:B------:R-:W1:Y:S01]  /*8890*/  LDS.128 R8, [R47+0x20400] ;  /* 0x020400002f087984 */ /* 0x000e620000000c00 */
[----:B------:R-:W-:Y:S02]  /*88a0*/  SHF.R.U32.HI R42, RZ, 0x10, R39 ;  /* 0x00000010ff2a7819 */ /* 0x000fe40000011627 */
[----:B------:R-:W-:Y:S02]  /*88b0*/  PRMT R36, R14, 0x5410, R3 ;  /* 0x000054100e247816 */ /* 0x000fe40000000003 */
[----:B------:R-:W-:Y:S01]  /*88c0*/  PRMT R37, R15, 0x5410, R35 ;  /* 0x000054100f257816 */ /* 0x000fe20000000023 */
[----:B------:R-:W-:Y:S01]  /*88d0*/  IMAD.U32 R35, R33, 0x10000, RZ ;  /* 0x0001000021237824 */ /* 0x000fe200078e00ff */
[----:B------:R-:W-:-:S02]  /*88e0*/  SHF.L.U32 R39, R38, 0x10, RZ ;  /* 0x0000001026277819 */ /* 0x000fc400000006ff */
[----:B------:R-:W-:Y:S02]  /*88f0*/  LOP3.LUT R38, R38, 0xffff0000, RZ, 0xc0, !PT ;  /* 0xffff000026267812 */ /* 0x000fe400078ec0ff */
[----:B------:R-:W-:Y:S02]  /*8900*/  PRMT R34, R43, 0x5432, R32 ;  /* 0x000054322b227816 */ /* 0x000fe40000000020 */
[----:B------:R-:W-:Y:S02]  /*8910*/  PRMT R40, R15, 0x5432, R40 ;  /* 0x000054320f287816 */ /* 0x000fe40000000028 */
[----:B------:R-:W-:Y:S02]  /*8920*/  LOP3.LUT R33, R33, 0xffff0000, RZ, 0xc0, !PT ;  /* 0xffff000021217812 */ /* 0x000fe400078ec0ff */
[C---:B------:R-:W-:Y:S02]  /*8930*/  PRMT R41, R13.reuse, 0x5410, R41 ;  /* 0x000054100d297816 */ /* 0x040fe40000000029 */
[----:B------:R-:W-:-:S02]  /*8940*/  PRMT R42, R13, 0x5432, R42 ;  /* 0x000054320d2a7816 */ /* 0x000fc4000000002a */
[----:B0-----:R-:W-:Y:S01]  /*8950*/  SHF.L.U32 R0, R4, 0x10, RZ ;  /* 0x0000001004007819 */ /* 0x001fe200000006ff */
        /* <DEDUP_REMOVED lines=22> */
[----:B------:R-:W-:Y:S01]  /*8ac0*/  LOP3.LUT R34, R34, 0xffff0000, RZ, 0xc0, !PT ;  /* 0xffff000022227812 */ /* 0x000fe200078ec0ff */
[----:B------:R-:W-:Y:S01]  /*8ad0*/  FFMA.FTZ R8, R3, R38, R8 ;  /* 0x0000002603087223 */ /* 0x000fe20000010008 */
[C---:B------:R-:W-:Y:S01]  /*8ae0*/  FFMA.FTZ R33, R4.reuse, R0, -R33 ;  /* 0x0000000004217223 */ /* 0x040fe20000010821 */
[----:B------:R-:W-:Y:S01]  /*8af0*/  FFMA.FTZ R14, R4, R14, R15 ;  /* 0x0000000e040e7223 */ /* 0x000fe2000001000f */
[C---:B------:R-:W-:Y:S01]  /*8b00*/  FMUL.FTZ R0, R9.reuse, R40 ;  /* 0x0000002809007220 */ /* 0x040fe20000410000 */
[----:B------:R-:W-:Y:S01]  /*8b10*/  FMUL.FTZ R38, R9, R34 ;  /* 0x0000002209267220 */ /* 0x000fe20000410000 */
[----:B------:R-:W-:Y:S01]  /*8b20*/  IMAD.U32 R20, R10, 0x10000, RZ ;  /* 0x000100000a147824 */ /* 0x000fe200078e00ff */
[----:B------:R-:W-:Y:S01]  /*8b30*/  SHF.L.U32 R3, R36, 0x10, RZ ;  /* 0x0000001024037819 */ /* 0x000fe200000006ff */
[----:B------:R-:W-:-:S02]  /*8b40*/  IMAD.U32 R32, R11, 0x10000, RZ ;  /* 0x000100000b207824 */ /* 0x000fc400078e00ff */
[----:B------:R-:W-:Y:S01]  /*8b50*/  FFMA.FTZ R34, R5, R34, -R0 ;  /* 0x0000002205227223 */ /* 0x000fe20000010800 */
[----:B------:R-:W-:Y:S02]  /*8b60*/  IMAD.U32 R15, R41, 0x10000, RZ ;  /* 0x00010000290f7824 */ /* 0x000fe400078e00ff */
[----:B------:R-:W-:Y:S01]  /*8b70*/  FFMA.FTZ R9, R5, R40, R38 ;  /* 0x0000002805097223 */ /* 0x000fe20000010026 */
[----:B------:R-:W-:Y:S01]  /*8b80*/  IMAD.U32 R4, R42, 0x10000, RZ ;  /* 0x000100002a047824 */ /* 0x000fe200078e00ff */
[----:B------:R-:W-:Y:S01]  /*8b90*/  LOP3.LUT R10, R10, 0xffff0000, RZ, 0xc0, !PT ;  /* 0xffff00000a0a7812 */ /* 0x000fe200078ec0ff */
[----:B------:R-:W-:Y:S02]  /*8ba0*/  IMAD.U32 R0, R37, 0x10000, RZ ;  /* 0x0001000025007824 */ /* 0x000fe400078e00ff */
[----:B------:R-:W-:Y:S01]  /*8bb0*/  FMUL.FTZ R35, R20, R15 ;  /* 0x0000000f14237220 */ /* 0x000fe20000410000 */
[----:B------:R-:W-:Y:S01]  /*8bc0*/  FMUL.FTZ R38, R32, R4 ;  /* 0x0000000420267220 */ /* 0x000fe20000410000 */
[----:B------:R-:W-:Y:S01]  /*8bd0*/  LOP3.LUT R41, R41, 0xffff0000, RZ, 0xc0, !PT ;  /* 0xffff000029297812 */ /* 0x000fe200078ec0ff */
[-C--:B------:R-:W-:Y:S01]  /*8be0*/  FMUL.FTZ R20, R20, R3.reuse ;  /* 0x0000000314147220 */ /* 0x080fe20000410000 */
[----:B------:R-:W-:Y:S01]  /*8bf0*/  LOP3.LUT R11, R11, 0xffff0000, RZ, 0xc0, !PT ;  /* 0xffff00000b0b7812 */ /* 0x000fe200078ec0ff */
[----:B------:R-:W-:Y:S01]  /*8c00*/  FFMA.FTZ R35, R12, R3, -R35 ;  /* 0x000000030c237223 */ /* 0x000fe20000010823 */
[-C--:B------:R-:W-:Y:S01]  /*8c10*/  FMUL.FTZ R32, R32, R0.reuse ;  /* 0x0000000020207220 */ /* 0x080fe20000410000 */
[----:B------:R-:W-:Y:S01]  /*8c20*/  FFMA.FTZ R38, R13, R0, -R38 ;  /* 0x000000000d267223 */ /* 0x000fe20000010826 */
[----:B------:R-:W-:Y:S01]  /*8c30*/  LOP3.LUT R42, R42, 0xffff0000, RZ, 0xc0, !PT ;  /* 0xffff00002a2a7812 */ /* 0x000fe200078ec0ff */
[----:B------:R-:W-:Y:S01]  /*8c40*/  FFMA.FTZ R20, R12, R15, R20 ;  /* 0x0000000f0c147223 */ /* 0x000fe20000010014 */
[----:B------:R-:W-:Y:S01]  /*8c50*/  LOP3.LUT R3, R36, 0xffff0000, RZ, 0xc0, !PT ;  /* 0xffff000024037812 */ /* 0x000fe200078ec0ff */
[C---:B------:R-:W-:Y:S01]  /*8c60*/  FMUL.FTZ R5, R10.reuse, R41 ;  /* 0x000000290a057220 */ /* 0x040fe20000410000 */
[----:B------:R-:W-:Y:S01]  /*8c70*/  LOP3.LUT R0, R37, 0xffff0000, RZ, 0xc0, !PT ;  /* 0xffff000025007812 */ /* 0x000fe200078ec0ff */
[----:B------:R-:W-:Y:S01]  /*8c80*/  FFMA.FTZ R32, R13, R4, R32 ;  /* 0x000000040d207223 */ /* 0x000fe20000010020 */
[----:B------:R-:W-:Y:S01]  /*8c90*/  LOP3.LUT R7, R7, 0xffff0000, RZ, 0xc0, !PT ;  /* 0xffff000007077812 */ /* 0x000fe200078ec0ff */
        /* <DEDUP_REMOVED lines=17> */
.L_x_6378:
[----:B------:R-:W-:Y:S05]  /*8db0*/  BSYNC B1 ;  /* 0x0000000000017941 */ /* 0x000fea0003800000 */
.L_x_6377:
        /* <DEDUP_REMOVED lines=12> */
[C---:B------:R-:W-:Y:S02]  /*8e80*/  PRMT R30, R48.reuse, 0x5432, R0 ;  /* 0x00005432301e7816 */ /* 0x040fe40000000000 */
[----:B------:R-:W-:Y:S02]  /*8e90*/  SHF.R.U32.HI R26, RZ, 0x10, R27 ;  /* 0x00000010ff1a7819 */ /* 0x000fe4000001161b */
[----:B------:R-:W-:Y:S02]  /*8ea0*/  LEA R3, R3, R2, 0x1 ;  /* 0x0000000203037211 */ /* 0x000fe400078e08ff */
[----:B------:R-:W-:-:S02]  /*8eb0*/  PRMT R25, R48, 0x5410, R13 ;  /* 0x0000541030197816 */ /* 0x000fc4000000000d */
[----:B------:R-:W-:Y:S01]  /*8ec0*/  SHF.R.U32.HI R32, RZ, 0x10, R29 ;  /* 0x00000010ff207819 */ /* 0x000fe2000001161d */
        /* <DEDUP_REMOVED lines=12> */
[C---:B-1----:R-:W-:Y:S01]  /*8f90*/  IMAD.U32 R0, R8.reuse, 0x10000, RZ ;  /* 0x0001000008007824 */ /* 0x042fe200078e00ff */
        /* <DEDUP_REMOVED lines=8> */
[----:B0-----:R-:W-:Y:S01]  /*9020*/  IMAD.U32 R15, R4, 0x10000, RZ ;  /* 0x00010000040f7824 */ /* 0x001fe200078e00ff */
[----:B------:R-:W-:Y:S01]  /*9030*/  SHF.L.U32 R20, R5, 0x10, RZ ;  /* 0x0000001005147819 */ /* 0x000fe200000006ff */
[----:B------:R-:W-:Y:S01]  /*9040*/  IMAD.U32 R24, R7, 0x10000, RZ ;  /* 0x0001000007187824 */ /* 0x000fe200078e00ff */
[----:B------:R-:W-:Y:S01]  /*9050*/  LOP3.LUT R5, R5, 0xffff0000, RZ, 0xc0, !PT ;  /* 0xffff000005057812 */ /* 0x000fe200078ec0ff */
[C---:B------:R-:W-:Y:S01]  /*9060*/  FMUL.FTZ R37, R15.reuse, R31 ;  /* 0x0000001f0f257220 */ /* 0x040fe20000410000 */
[-C--:B------:R-:W-:Y:S01]  /*9070*/  FMUL.FTZ R39, R15, R26.reuse ;  /* 0x0000001a0f277220 */ /* 0x080fe20000410000 */
[----:B------:R-:W-:Y:S01]  /*9080*/  SHF.L.U32 R15, R27, 0x10, RZ ;  /* 0x000000101b0f7819 */ /* 0x000fe200000006ff */
[----:B------:R-:W-:Y:S01]  /*9090*/  FMUL.FTZ R41, R20, R33 ;  /* 0x0000002114297220 */ /* 0x000fe20000410000 */
[----:B------:R-:W-:Y:S01]  /*90a0*/  FFMA.FTZ R26, R0, R26, -R37 ;  /* 0x0000001a001a7223 */ /* 0x000fe20000010825 */
[----:B------:R-:W-:-:S02]  /*90b0*/  IMAD.U32 R37, R35, 0x10000, RZ ;  /* 0x0001000023257824 */ /* 0x000fc400078e00ff */
[----:B------:R-:W-:Y:S01]  /*90c0*/  FFMA.FTZ R39, R0, R31, R39 ;  /* 0x0000001f00277223 */ /* 0x000fe20000010027 */
[----:B------:R-:W-:Y:S02]  /*90d0*/  IMAD.U32 R31, R29, 0x10000, RZ ;  /* 0x000100001d1f7824 */ /* 0x000fe400078e00ff */
[----:B------:R-:W-:Y:S01]  /*90e0*/  FMUL.FTZ R43, R20, R15 ;  /* 0x0000000f142b7220 */ /* 0x000fe20000410000 */
[----:B------:R-:W-:Y:S01]  /*90f0*/  FMUL.FTZ R45, R24, R37 ;  /* 0x00000025182d7220 */ /* 0x000fe20000410000 */
[----:B------:R-:W-:Y:S01]  /*9100*/  FFMA.FTZ R41, R12, R15, -R41 ;  /* 0x0000000f0c297223 */ /* 0x000fe20000010829 */
[----:B------:R-:W-:Y:S01]  /*9110*/  FMUL.FTZ R24, R24, R31 ;  /* 0x0000001f18187220 */ /* 0x000fe20000410000 */
[----:B------:R-:W-:Y:S01]  /*9120*/  LOP3.LUT R4, R4, 0xffff0000, RZ, 0xc0, !PT ;  /* 0xffff000004047812 */ /* 0x000fe200078ec0ff */
[----:B------:R-:W-:Y:S01]  /*9130*/  FFMA.FTZ R43, R12, R33, R43 ;  /* 0x000000210c2b7223 */ /* 0x000fe2000001002b */
[----:B------:R-:W-:Y:S01]  /*9140*/  LOP3.LUT R15, R30, 0xffff0000, RZ, 0xc0, !PT ;  /* 0xffff00001e0f7812 */ /* 0x000fe200078ec0ff */
[----:B------:R-:W-:Y:S01]  /*9150*/  IMAD.U32 R21, R6, 0x10000, RZ ;  /* 0x0001000006157824 */ /* 0x000fe200078e00ff */
[----:B------:R-:W-:Y:S01]  /*9160*/  LOP3.LUT R0, R27, 0xffff0000, RZ, 0xc0, !PT ;  /* 0xffff00001b007812 */ /* 0x000fe200078ec0ff */
[C---:B------:R-:W-:Y:S01]  /*9170*/  FFMA.FTZ R45, R14.reuse, R31, -R45 ;  /* 0x0000001f0e2d7223 */ /* 0x040fe2000001082d */
[----:B------:R-:W-:Y:S01]  /*9180*/  FFMA.FTZ R37, R14, R37, R24 ;  /* 0x000000250e257223 */ /* 0x000fe20000010018 */
[----:B------:R-:W-:-:S02]  /*9190*/  IMAD.U32 R12, R34, 0x10000, RZ ;  /* 0x00010000220c7824 */ /* 0x000fc400078e00ff */
[C---:B------:R-:W-:Y:S01]  /*91a0*/  FMUL.FTZ R14, R5.reuse, R32 ;  /* 0x00000020050e7220 */ /* 0x040fe20000410000 */
[C---:B------:R-:W-:Y:S01]  /*91b0*/  FMUL.FTZ R31, R4.reuse, R15 ;  /* 0x0000000f041f7220 */ /* 0x040fe20000410000 */
[----:B------:R-:W-:Y:S01]  /*91c0*/  FMUL.FTZ R27, R4, R25 ;  /* 0x00000019041b7220 */ /* 0x000fe20000410000 */
[----:B------:R-:W-:Y:S01]  /*91d0*/  FMUL.FTZ R5, R5, R0 ;  /* 0x0000000005057220 */ /* 0x000fe20000410000 */
[----:B------:R-:W-:Y:S02]  /*91e0*/  IMAD.U32 R4, R28, 0x10000, RZ ;  /* 0x000100001c047824 */ /* 0x000fe400078e00ff */
        /* <DEDUP_REMOVED lines=12> */
[----:B------:R-:W-:Y:S01]  /*92b0*/  FFMA.FTZ R31, R8, R25, -R31 ;  /* 0x00000019081f7223 */ /* 0x000fe2000001081f */
[----:B------:R-:W-:Y:S01]  /*92c0*/  LOP3.LUT R0, R29, 0xffff0000, RZ, 0xc0, !PT ;  /* 0xffff00001d007812 */ /* 0x000fe200078ec0ff */
[----:B------:R-:W-:Y:S01]  /*92d0*/  FMUL.FTZ R6, R6, R5 ;  /* 0x0000000506067220 */ /* 0x000fe20000410000 */
[----:B------:R-:W-:Y:S01]  /*92e0*/  FFMA.FTZ R8, R8, R15, R27 ;  /* 0x0000000f08087223 */ /* 0x000fe2000001001b */
[C---:B------:R-:W-:Y:S01]  /*92f0*/  FMUL.FTZ R12, R7.reuse, R4 ;  /* 0x00000004070c7220 */ /* 0x040fe20000410000 */
[C---:B------:R-:W-:Y:S01]  /*9300*/  FFMA.FTZ R13, R10.reuse, R5, -R13 ;  /* 0x000000050a0d7223 */ /* 0x040fe2000001080d */
[-C--:B------:R-:W-:Y:S01]  /*9310*/  FMUL.FTZ R15, R7, R0.reuse ;  /* 0x00000000070f7220 */ /* 0x080fe20000410000 */
[----:B------:R-:W-:Y:S01]  /*9320*/  FFMA.FTZ R7, R10, R9, R6 ;  /* 0x000000090a077223 */ /* 0x000fe20000010006 */
[C---:B------:R-:W-:Y:S01]  /*9330*/  FFMA.FTZ R12, R11.reuse, R0, -R12 ;  /* 0x000000000b0c7223 */ /* 0x040fe2000001080c */
        /* <DEDUP_REMOVED lines=11> */
.L_x_6364:
[----:B------:R-:W-:Y:S05]  /*93f0*/  BSYNC B0 ;  /* 0x0000000000007941 */ /* 0x000fea0003800000 */
.L_x_6344:
        /* <DEDUP_REMOVED lines=8> */
.L_x_6341:
[----:B------:R-:W-:-:S13]  /*9480*/  ISETP.NE.AND P0, PT, R188, 0x3, PT ;  /* 0x00000003bc00780c */ /* 0x000fda0003f05270 */
[----:B------:R-:W-:Y:S05]  /*9490*/  @!P0 BRA `(.L_x_6379) ;  /* 0x0000000000048947 */ /* 0x000fea0003800000 */
[----:B------:R-:W-:Y:S01]  /*94a0*/  BPT.TRAP 0x1 ;  /* 0x000000040000795c */ /* 0x000fe20000300000 */
.L_x_6379:
[----:B------:R-:W-:Y:S01]  /*94b0*/  IMAD R169, R18, 0x8, R2 ;  /* 0x0000000812a97824 */ /* 0x000fe200078e0202 */
[----:B------:R-:W-:-:S04]  /*94c0*/  SHF.L.U32 R56, R19, 0x1f, RZ ;  /* 0x0000001f13387819 */ /* 0x000fc800000006ff */
[----:B------:R0:W0:Y:S01]  /*94d0*/  SYNCS.PHASECHK.TRANS64.TRYWAIT P1, [R169+URZ+0x28c30], R56 ;  /* 0x028c3038a90075a7 */ /* 0x000022000802017f */
[----:B------:R-:W-:Y:S05]  /*94e0*/  @!P0 BRA `(.L_x_6380) ;  /* 0x0000000000048947 */ /* 0x000fea0003800000 */
[----:B------:R-:W-:Y:S01]  /*94f0*/  BPT.TRAP 0x1 ;  /* 0x000000040000795c */ /* 0x000fe20000300000 */
.L_x_6380:
[C---:B--23--:R-:W-:Y:S01]  /*9500*/  IADD3 R0, R2.reuse, 0x22400, RZ ;  /* 0x0002240002007810 */ /* 0x04cfe20007ffe0ff */
        /* <DEDUP_REMOVED lines=9> */
.L_x_6381:
        /* <DEDUP_REMOVED lines=13> */
[----:B------:R-:W-:Y:S01]  /*9670*/  IADD3 R6, R14, 0x2, RZ ;  /* 0x000000020e067810 */ /* 0x000fe20007ffe0ff */
[----:B------:R-:W-:Y:S01]  /*9680*/  VIADD R8, R4, 0x4 ;  /* 0x0000000404087836 */ /* 0x000fe20000000000 */
[----:B------:R-:W-:Y:S01]  /*9690*/  LEA R13, R185, R190, 0x6 ;  /* 0x000000beb90d7211 */ /* 0x000fe200078e30ff */
[----:B------:R-:W-:Y:S01]  /*96a0*/  IMAD.MOV.U32 R9, RZ, RZ, 0x40000040 ;  /* 0x40000040ff097424 */ /* 0x000fe200078e00ff */
[----:B------:R-:W1:Y:S01]  /*96b0*/  S2R R58, SR_TID.X ;  /* 0x00000000003a7919 */ /* 0x000e620000002100 */
[----:B------:R-:W-:-:S02]  /*96c0*/  IMAD.MOV.U32 R15, RZ, RZ, 0x40000040 ;  /* 0x40000040ff0f7424 */ /* 0x000fc400078e00ff */
[----:B------:R-:W-:-:S04]  /*96d0*/  IMAD.MOV.U32 R3, RZ, RZ, 0x40 ;  /* 0x00000040ff037424 */ /* 0x000fc800078e00ff */
[----:B------:R-:W-:Y:S01]  /*96e0*/  HGMMA.64x64x16.F32.BF16 R24, gdesc[UR4], RZ, !UPT, gsb0 ;  /* 0x00e00000041879f0 */ /* 0x000fe2000c0018ff */
[----:B------:R-:W-:Y:S01]  /*96f0*/  R2UR UR4, R10 ;  /* 0x000000000a0472ca */ /* 0x000fe200000e0000 */
[----:B------:R-:W-:Y:S01]  /*9700*/  IMAD R3, R168, -0x40, R3 ;  /* 0xffffffc0a8037824 */ /* 0x000fe200078e0203 */
[----:B------:R-:W-:Y:S02]  /*9710*/  R2UR UR5, R11 ;  /* 0x000000000b0572ca */ /* 0x000fe400000e0000 */
[----:B------:R-:W-:Y:S01]  /*9720*/  R2UR UR6, R6 ;  /* 0x00000000060672ca */ /* 0x000fe200000e0000 */
[C---:B------:R-:W-:Y:S01]  /*9730*/  VIADD R6, R14.reuse, 0x4 ;  /* 0x000000040e067836 */ /* 0x040fe20000000000 */
[----:B------:R-:W-:Y:S01]  /*9740*/  R2UR UR7, R7 ;  /* 0x00000000070772ca */ /* 0x000fe200000e0000 */
[----:B------:R-:W-:Y:S01]  /*9750*/  VIADD R14, R14, 0x6 ;  /* 0x000000060e0e7836 */ /* 0x000fe20000000000 */
[----:B------:R-:W-:Y:S02]  /*9760*/  MOV R7, 0x40000040 ;  /* 0x4000004000077802 */ /* 0x000fe40000000f00 */
[----:B------:R-:W-:-:S02]  /*9770*/  IADD3 R0, R194, 0x1, R3 ;  /* 0x00000001c2007810 */ /* 0x000fc40007ffe003 */
[C---:B------:R-:W-:Y:S02]  /*9780*/  IADD3 R3, -R192.reuse, R3, R194 ;  /* 0x00000003c0037210 */ /* 0x040fe40007ffe1c2 */
[----:B------:R-:W-:Y:S02]  /*9790*/  IADD3 R0, -R192, R0, -R187 ;  /* 0x00000000c0007210 */ /* 0x000fe40007ffe9bb */
[----:B-1----:R-:W-:Y:S01]  /*97a0*/  LOP3.LUT R58, R58, 0x7f, RZ, 0xc0, !PT ;  /* 0x0000007f3a3a7812 */ /* 0x002fe200078ec0ff */
        /* <DEDUP_REMOVED lines=16> */
[----:B------:R-:W-:Y:S02]  /*98b0*/  IADD3 R14, R0, 0x8, R13 ;  /* 0x00000008000e7810 */ /* 0x000fe40007ffe00d */
[----:B------:R-:W-:-:S02]  /*98c0*/  VIADDMNMX R0, R13, R0, R3, PT ;  /* 0x000000000d007246 */ /* 0x000fc40003800103 */
[----:B------:R-:W-:Y:S02]  /*98d0*/  VIMNMX R14, R3, R14, PT ;  /* 0x0000000e030e7248 */ /* 0x000fe40003fe0100 */
[----:B------:R-:W-:Y:S02]  /*98e0*/  ISETP.GT.AND P4, PT, R0, 0x19, PT ;  /* 0x000000190000780c */ /* 0x000fe40003f84270 */
        /* <DEDUP_REMOVED lines=54> */
[----:B------:R-:W-:Y:S01]  /*9c50*/  ULDC UR4, c[0x0][0x988] ;  /* 0x0002620000047ab9 */ /* 0x000fe20000000800 */
[----:B------:R-:W3:Y:S01]  /*9c60*/  MUFU.TANH R35, R35 ;  /* 0x0000002300237308 */ /* 0x000ee20000002400 */
[----:B-1----:R-:W-:-:S02]  /*9c70*/  FSEL R61, R31, -INF , P1 ;  /* 0xff8000001f3d7808 */ /* 0x002fc40000800000 */
        /* <DEDUP_REMOVED lines=77> */
[----:B---3--:R-:W-:Y:S02]  /*a150*/  FSEL R37, R37, -INF , P4 ;  /* 0xff80000025257808 */ /* 0x008fe40002000000 */
[----:B------:R-:W-:Y:S02]  /*a160*/  FMNMX.FTZ R14, R21, R14, !PT ;  /* 0x0000000e150e7209 */ /* 0x000fe40007810000 */
[----:B------:R-:W-:Y:S01]  /*a170*/  ISETP.GT.AND P4, PT, R0, 0x30, PT ;  /* 0x000000300000780c */ /* 0x000fe20003f84270 */
[----:B------:R-:W3:Y:S01]  /*a180*/  MUFU.TANH R44, R44 ;  /* 0x0000002c002c7308 */ /* 0x000ee20000002400 */
[----:B------:R-:W-:Y:S02]  /*a190*/  FMNMX.FTZ R14, R29, R14, !PT ;  /* 0x0000000e1d0e7209 */ /* 0x000fe40007810000 */
[----:B-1----:R-:W-:-:S02]  /*a1a0*/  FSEL R35, R40, -INF , P5 ;  /* 0xff80000028237808 */ /* 0x002fc40002800000 */
[----:B------:R-:W-:-:S03]  /*a1b0*/  FMNMX.FTZ R14, R27, R14, !PT ;  /* 0x0000000e1b0e7209 */ /* 0x000fc60007810000 */
[----:B------:R-:W1:Y:S01]  /*a1c0*/  MUFU.TANH R45, R45 ;  /* 0x0000002d002d7308 */ /* 0x000e620000002400 */
[----:B------:R-:W-:Y:S02]  /*a1d0*/  FMNMX.FTZ R14, R33, R14, !PT ;  /* 0x0000000e210e7209 */ /* 0x000fe40007810000 */
[----:B--2---:R-:W-:Y:S02]  /*a1e0*/  FSEL R41, R41, -INF , P1 ;  /* 0xff80000029297808 */ /* 0x004fe40000800000 */
[----:B------:R-:W-:Y:S01]  /*a1f0*/  FMNMX.FTZ R24, R31, R14, !PT ;  /* 0x0000000e1f187209 */ /* 0x000fe20007810000 */
[----:B------:R-:W-:Y:S01]  /*a200*/  IMAD.U32 R14, RZ, RZ, UR4 ;  /* 0x00000004ff0e7e24 */ /* 0x000fe2000f8e00ff */
[----:B------:R-:W-:Y:S01]  /*a210*/  FSETP.NEU.FTZ.AND P1, PT, R15, -INF , PT ;  /* 0xff8000000f00780b */ /* 0x000fe20003f3d000 */
[----:B------:R-:W2:Y:S01]  /*a220*/  MUFU.TANH R48, R48 ;  /* 0x0000003000307308 */ /* 0x000ea20000002400 */
[----:B------:R-:W-:Y:S01]  /*a230*/  FMNMX.FTZ R24, R37, R24, !PT ;  /* 0x0000001825187209 */ /* 0x000fe20007810000 */
[----:B------:R-:W-:Y:S01]  /*a240*/  FMUL.FTZ R13, R15, R14 ;  /* 0x0000000e0f0d7220 */ /* 0x000fe20000410000 */
[----:B---3--:R-:W-:-:S02]  /*a250*/  FSEL R39, R44, -INF , P2 ;  /* 0xff8000002c277808 */ /* 0x008fc40001000000 */
[----:B------:R-:W-:Y:S02]  /*a260*/  FMNMX.FTZ R24, R35, R24, !PT ;  /* 0x0000001823187209 */ /* 0x000fe40007810000 */
[----:B------:R-:W-:Y:S01]  /*a270*/  FSEL R26, R13, RZ, P1 ;  /* 0x000000ff0d1a7208 */ /* 0x000fe20000800000 */
[----:B------:R-:W3:Y:S01]  /*a280*/  MUFU.TANH R49, R49 ;  /* 0x0000003100317308 */ /* 0x000ee20000002400 */
[----:B------:R-:W-:Y:S02]  /*a290*/  FMNMX.FTZ R24, R41, R24, !PT ;  /* 0x0000001829187209 */ /* 0x000fe40007810000 */
[----:B-1----:R-:W-:Y:S01]  /*a2a0*/  FSEL R45, R45, -INF , P3 ;  /* 0xff8000002d2d7808 */ /* 0x002fe20001800000 */
[--C-:B------:R-:W-:Y:S01]  /*a2b0*/  FFMA.FTZ R20, R20, R14, -R26.reuse ;  /* 0x0000000e14147223 */ /* 0x100fe2000001081a */
[----:B------:R-:W-:Y:S01]  /*a2c0*/  FMNMX.FTZ R24, R39, R24, !PT ;  /* 0x0000001827187209 */ /* 0x000fe20007810000 */
[-CC-:B------:R-:W-:Y:S01]  /*a2d0*/  FFMA.FTZ R57, R57, R14.reuse, -R26.reuse ;  /* 0x0000000e39397223 */ /* 0x180fe2000001081a */
[----:B------:R-:W-:Y:S01]  /*a2e0*/  ISETP.GT.AND P1, PT, R0, 0x31, PT ;  /* 0x000000310000780c */ /* 0x000fe20003f24270 */
[----:B------:R-:W1:Y:S01]  /*a2f0*/  MUFU.TANH R52, R52 ;  /* 0x0000003400347308 */ /* 0x000e620000002400 */
[----:B--2---:R-:W-:Y:S01]  /*a300*/  FSEL R43, R48, -INF , P4 ;  /* 0xff800000302b7808 */ /* 0x004fe20002000000 */
[--C-:B------:R-:W-:Y:S01]  /*a310*/  FFMA.FTZ R59, R59, R14, -R26.reuse ;  /* 0x0000000e3b3b7223 */ /* 0x100fe2000001081a */
[----:B------:R-:W-:Y:S01]  /*a320*/  FMNMX.FTZ R24, R45, R24, !PT ;  /* 0x000000182d187209 */ /* 0x000fe20007810000 */
[-CC-:B------:R-:W-:Y:S01]  /*a330*/  FFMA.FTZ R61, R61, R14.reuse, -R26.reuse ;  /* 0x0000000e3d3d7223 */ /* 0x180fe2000001081a */
[C---:B------:R-:W-:Y:S01]  /*a340*/  ISETP.GT.AND P2, PT, R0.reuse, 0x38, PT ;  /* 0x000000380000780c */ /* 0x040fe20003f44270 */
[--C-:B------:R-:W-:Y:S01]  /*a350*/  FFMA.FTZ R63, R63, R14, -R26.reuse ;  /* 0x0000000e3f3f7223 */ /* 0x100fe2000001081a */
[----:B------:R-:W-:Y:S01]  /*a360*/  FMNMX.FTZ R24, R43, R24, !PT ;  /* 0x000000182b187209 */ /* 0x000fe20007810000 */
        /* <DEDUP_REMOVED lines=8> */
[----:B------:R-:W-:Y:S01]  /*a3f0*/  MUFU.EX2 R28, R20 ;  /* 0x00000014001c7308 */ /* 0x000fe20000000800 */
[----:B-1----:R-:W-:Y:S01]  /*a400*/  FSEL R47, R52, -INF , P2 ;  /* 0xff800000342f7808 */ /* 0x002fe20001000000 */
[-CC-:B------:R-:W-:Y:S01]  /*a410*/  FFMA.FTZ R73, R73, R14.reuse, -R26.reuse ;  /* 0x0000000e49497223 */ /* 0x180fe2000001081a */
[-CC-:B------:R-:W-:Y:S01]  /*a420*/  FFMA.FTZ R75, R75, R14.reuse, -R26.reuse ;  /* 0x0000000e4b4b7223 */ /* 0x180fe2000001081a */
[--C-:B------:R-:W-:Y:S01]  /*a430*/  FFMA.FTZ R77, R77, R14, -R26.reuse ;  /* 0x0000000e4d4d7223 */ /* 0x100fe2000001081a */
[----:B------:R-:W-:Y:S01]  /*a440*/  FMNMX.FTZ R24, R47, R24, !PT ;  /* 0x000000182f187209 */ /* 0x000fe20007810000 */
[-CC-:B------:R-:W-:Y:S01]  /*a450*/  FFMA.FTZ R79, R79, R14.reuse, -R26.reuse ;  /* 0x0000000e4f4f7223 */ /* 0x180fe2000001081a */
[-CC-:B------:R-:W-:Y:S01]  /*a460*/  FFMA.FTZ R51, R51, R14.reuse, -R26.reuse ;  /* 0x0000000e33337223 */ /* 0x180fe2000001081a */
[----:B------:R-:W1:Y:S01]  /*a470*/  MUFU.EX2 R57, R57 ;  /* 0x0000003900397308 */ /* 0x000e620000000800 */
[----:B--2---:R-:W-:Y:S01]  /*a480*/  FSEL R53, R53, -INF , P1 ;  /* 0xff80000035357808 */ /* 0x004fe20000800000 */
[-CC-:B------:R-:W-:Y:S01]  /*a490*/  FFMA.FTZ R81, R81, R14.reuse, -R26.reuse ;  /* 0x0000000e51517223 */ /* 0x180fe2000001081a */
[----:B------:R-:W-:-:S02]  /*a4a0*/  FFMA.FTZ R26, R55, R14, -R26 ;  /* 0x0000000e371a7223 */ /* 0x000fc4000001081a */
[----:B------:R-:W-:-:S03]  /*a4b0*/  FMNMX.FTZ R24, R53, R24, !PT ;  /* 0x0000001835187209 */ /* 0x000fc60007810000 */
[----:B------:R-:W-:Y:S02]  /*a4c0*/  MUFU.EX2 R59, R59 ;  /* 0x0000003b003b7308 */ /* 0x000fe40000000800 */
[----:B------:R-:W2:Y:S06]  /*a4d0*/  SHFL.BFLY PT, R13, R24, 0x2, 0x1f ;  /* 0x0c401f00180d7f89 */ /* 0x000eac00000e0000 */
[----:B------:R-:W3:Y:S01]  /*a4e0*/  MUFU.EX2 R30, R61 ;  /* 0x0000003d001e7308 */ /* 0x000ee20000000800 */
[----:B-1----:R-:W-:-:S07]  /*a4f0*/  F2FP.BF16.F32.PACK_AB R153, R28, R57 ;  /* 0x000000391c99723e */ /* 0x002fce00000010ff */
[----:B------:R-:W-:Y:S08]  /*a500*/  MUFU.EX2 R63, R63 ;  /* 0x0000003f003f7308 */ /* 0x000ff00000000800 */
[----:B------:R-:W1:Y:S01]  /*a510*/  MUFU.EX2 R32, R65 ;  /* 0x0000004100207308 */ /* 0x000e620000000800 */
[----:B---3--:R-:W-:Y:S02]  /*a520*/  F2FP.BF16.F32.PACK_AB R155, R30, R59 ;  /* 0x0000003b1e9b723e */ /* 0x008fe400000010ff */
[----:B--2---:R-:W-:-:S05]  /*a530*/  FMNMX.FTZ R0, R24, R13, !PT ;  /* 0x0000000d18007209 */ /* 0x004fca0007810000 */
[----:B------:R-:W2:Y:S01]  /*a540*/  SHFL.BFLY PT, R13, R0, 0x1, 0x1f ;  /* 0x0c201f00000d7f89 */ /* 0x000ea200000e0000 */
[----:B------:R-:W-:Y:S08]  /*a550*/  MUFU.EX2 R67, R67 ;  /* 0x0000004300437308 */ /* 0x000ff00000000800 */
[----:B------:R-:W3:Y:S01]  /*a560*/  MUFU.EX2 R34, R69 ;  /* 0x0000004500227308 */ /* 0x000ee20000000800 */
[----:B-1----:R-:W-:-:S07]  /*a570*/  F2FP.BF16.F32.PACK_AB R157, R32, R63 ;  /* 0x0000003f209d723e */ /* 0x002fce00000010ff */
[----:B------:R-:W-:Y:S01]  /*a580*/  MUFU.EX2 R71, R71 ;  /* 0x0000004700477308 */ /* 0x000fe20000000800 */
[----:B--2---:R-:W-:-:S07]  /*a590*/  FMNMX.FTZ R13, R0, R13, !PT ;  /* 0x0000000d000d7209 */ /* 0x004fce0007810000 */
[----:B------:R-:W1:Y:S01]  /*a5a0*/  MUFU.EX2 R24, R73 ;  /* 0x0000004900187308 */ /* 0x000e620000000800 */
[----:B---3--:R-:W-:Y:S02]  /*a5b0*/  F2FP.BF16.F32.PACK_AB R159, R34, R67 ;  /* 0x00000043229f723e */ /* 0x008fe400000010ff */
[C---:B------:R-:W-:Y:S01]  /*a5c0*/  FSETP.NEU.FTZ.AND P1, PT, R13.reuse, -INF , PT ;  /* 0xff8000000d00780b */ /* 0x040fe20003f3d000 */
[----:B------:R-:W-:-:S04]  /*a5d0*/  FMUL.FTZ R0, R13, R14 ;  /* 0x0000000e0d007220 */ /* 0x000fc80000410000 */
[----:B------:R-:W-:Y:S01]  /*a5e0*/  MUFU.EX2 R75, R75 ;  /* 0x0000004b004b7308 */ /* 0x000fe20000000800 */
[----:B------:R-:W-:Y:S01]  /*a5f0*/  FSEL R20, R0, RZ, P1 ;  /* 0x000000ff00147208 */ /* 0x000fe20000800000 */
[----:B------:R-:W-:Y:S01]  /*a600*/  FADD.FTZ R0, R57, R28 ;  /* 0x0000001c39007221 */ /* 0x000fe20000010000 */
[----:B------:R-:W-:-:S03]  /*a610*/  ISETP.NE.AND P1, PT, R58, RZ, PT ;  /* 0x000000ff3a00720c */ /* 0x000fc60003f25270 */
        /* <DEDUP_REMOVED lines=14> */
[----:B--2---:R-:W-:Y:S01]  /*a700*/  FADD.FTZ R25, R59, R0 ;  /* 0x000000003b197221 */ /* 0x004fe20000010000 */
[----:B------:R-:W-:-:S02]  /*a710*/  @!P1 VIADD R0, R169, 0x28c40 ;  /* 0x00028c40a9009836 */ /* 0x000fc40000000000 */
[-CC-:B------:R-:W-:Y:S01]  /*a720*/  FFMA.FTZ R43, R43, R14.reuse, -R20.reuse ;  /* 0x0000000e2b2b7223 */ /* 0x180fe20000010814 */
[-CC-:B------:R-:W-:Y:S01]  /*a730*/  FFMA.FTZ R49, R49, R14.reuse, -R20.reuse ;  /* 0x0000000e31317223 */ /* 0x180fe20000010814 */
[----:B------:R-:W-:Y:S01]  /*a740*/  FADD.FTZ R42, R30, R25 ;  /* 0x000000191e2a7221 */ /* 0x000fe20000010000 */
[-C--:B------:R-:W-:Y:S01]  /*a750*/  FFMA.FTZ R47, R47, R14.reuse, -R20 ;  /* 0x0000000e2f2f7223 */ /* 0x080fe20000010814 */
[----:B------:R-:W-:Y:S01]  /*a760*/  @!P1 PRMT R0, RZ, 0x654, R0 ;  /* 0x00000654ff009816 */ /* 0x000fe20000000000 */
[----:B------:R-:W2:Y:S01]  /*a770*/  MUFU.EX2 R21, R21 ;  /* 0x0000001500157308 */ /* 0x000ea20000000800 */
[----:B------:R-:W-:Y:S01]  /*a780*/  FFMA.FTZ R20, R53, R14, -R20 ;  /* 0x0000000e35147223 */ /* 0x000fe20000010814 */
[----:B-1----:R-:W-:Y:S01]  /*a790*/  F2FP.BF16.F32.PACK_AB R161, R24, R71 ;  /* 0x0000004718a1723e */ /* 0x002fe200000010ff */
[----:B------:R1:W-:Y:S05]  /*a7a0*/  @!P1 SYNCS.ARRIVE.TRANS64.RED.A1T0 RZ, [R0+URZ], RZ ;  /* 0x000000ff00ff99a7 */ /* 0x0003ea000810043f */
[----:B------:R4:W0:Y:S01]  /*a7b0*/  MUFU.EX2 R154, R29 ;  /* 0x0000001d009a7308 */ /* 0x0008220000000800 */
[----:B---3--:R-:W-:Y:S01]  /*a7c0*/  FADD.FTZ R40, R3, R152 ;  /* 0x0000009803287221 */ /* 0x008fe20000010000 */
[----:B------:R-:W-:-:S06]  /*a7d0*/  F2FP.BF16.F32.PACK_AB R152, R152, R3 ;  /* 0x000000039898723e */ /* 0x000fcc00000010ff */
[----:B------:R-:W3:Y:S01]  /*a7e0*/  MUFU.EX2 R27, R27 ;  /* 0x0000001b001b7308 */ /* 0x000ee20000000800 */
[----:B--2---:R-:W-:Y:S01]  /*a7f0*/  FADD.FTZ R25, R21, R40 ;  /* 0x0000002815197221 */ /* 0x004fe20000010000 */
[----:B----4-:R-:W-:-:S04]  /*a800*/  FADD.FTZ R29, R63, R42 ;  /* 0x0000002a3f1d7221 */ /* 0x010fc80000010000 */
[----:B------:R-:W-:Y:S02]  /*a810*/  FADD.FTZ R42, R32, R29 ;  /* 0x0000001d202a7221 */ /* 0x000fe40000010000 */
[----:B------:R-:W2:Y:S01]  /*a820*/  MUFU.EX2 R156, R33 ;  /* 0x00000021009c7308 */ /* 0x000ea20000000800 */
[C---:B0-----:R-:W-:Y:S01]  /*a830*/  FADD.FTZ R40, R154.reuse, R25 ;  /* 0x000000199a287221 */ /* 0x041fe20000010000 */
[----:B------:R-:W-:Y:S01]  /*a840*/  FADD.FTZ R29, R67, R42 ;  /* 0x0000002a431d7221 */ /* 0x000fe20000010000 */
[----:B------:R-:W-:Y:S01]  /*a850*/  F2FP.BF16.F32.PACK_AB R154, R154, R21 ;  /* 0x000000159a9a723e */ /* 0x000fe200000010ff */
[----:B------:R-:W-:Y:S02]  /*a860*/  BAR.SYNC.DEFER_BLOCKING 0xf, 0x100 ;  /* 0x03c4000000007b1d */ /* 0x000fe40000010000 */
[----:B------:R-:W-:Y:S01]  /*a870*/  FADD.FTZ R42, R34, R29 ;  /* 0x0000001d222a7221 */ /* 0x000fe20000010000 */
[----:B---3--:R-:W-:-:S03]  /*a880*/  FADD.FTZ R25, R27, R40 ;  /* 0x000000281b197221 */ /* 0x008fc60000010000 */
[----:B------:R-:W0:Y:S01]  /*a890*/  MUFU.EX2 R31, R31 ;  /* 0x0000001f001f7308 */ /* 0x000e220000000800 */
[----:B------:R-:W-:-:S04]  /*a8a0*/  FADD.FTZ R29, R71, R42 ;  /* 0x0000002a471d7221 */ /* 0x000fc80000010000 */
[----:B------:R-:W-:Y:S01]  /*a8b0*/  FADD.FTZ R30, R24, R29 ;  /* 0x0000001d181e7221 */ /* 0x000fe20000010000 */
[C---:B--2---:R-:W-:Y:S02]  /*a8c0*/  FADD.FTZ R40, R156.reuse, R25 ;  /* 0x000000199c287221 */ /* 0x044fe40000010000 */
[----:B------:R-:W2:Y:S01]  /*a8d0*/  MUFU.EX2 R158, R37 ;  /* 0x00000025009e7308 */ /* 0x000ea20000000800 */
[----:B------:R-:W-:Y:S01]  /*a8e0*/  FADD.FTZ R29, R75, R30 ;  /* 0x0000001e4b1d7221 */ /* 0x000fe20000010000 */
[----:B------:R-:W-:-:S06]  /*a8f0*/  F2FP.BF16.F32.PACK_AB R156, R156, R27 ;  /* 0x0000001b9c9c723e */ /* 0x000fcc00000010ff */
[----:B------:R-:W3:Y:S01]  /*a900*/  MUFU.EX2 R35, R35 ;  /* 0x0000002300237308 */ /* 0x000ee20000000800 */
[----:B0-----:R-:W-:Y:S01]  /*a910*/  FADD.FTZ R25, R31, R40 ;  /* 0x000000281f197221 */ /* 0x001fe20000010000 */
[----:B------:R0:W-:Y:S06]  /*a920*/  STSM.16.M88.4 [R196+0x26800], R152 ;  /* 0x02680098c4007844 */ /* 0x0001ec0000000200 */
[----:B------:R-:W4:Y:S01]  /*a930*/  MUFU.EX2 R160, R41 ;  /* 0x0000002900a07308 */ /* 0x000f220000000800 */
[C---:B--2---:R-:W-:Y:S01]  /*a940*/  FADD.FTZ R28, R158.reuse, R25 ;  /* 0x000000199e1c7221 */ /* 0x044fe20000010000 */
[----:B------:R-:W-:-:S05]  /*a950*/  F2FP.BF16.F32.PACK_AB R158, R158, R31 ;  /* 0x0000001f9e9e723e */ /* 0x000fca00000010ff */
[----:B------:R0:W-:Y:S01]  /*a960*/  STSM.16.M88.4 [R199], R156 ;  /* 0x0000009cc7007844 */ /* 0x0001e20000000200 */
[----:B------:R-:W2:Y:S01]  /*a970*/  MUFU.EX2 R39, R39 ;  /* 0x0000002700277308 */ /* 0x000ea20000000800 */
[----:B---3--:R-:W-:-:S07]  /*a980*/  FADD.FTZ R25, R35, R28 ;  /* 0x0000001c23197221 */ /* 0x008fce0000010000 */
[----:B------:R-:W3:Y:S01]  /*a990*/  MUFU.EX2 R36, R77 ;  /* 0x0000004d00247308 */ /* 0x000ee20000000800 */
[C---:B----4-:R-:W-:Y:S01]  /*a9a0*/  FADD.FTZ R24, R160.reuse, R25 ;  /* 0x00000019a0187221 */ /* 0x050fe20000010000 */
[----:B------:R-:W-:-:S06]  /*a9b0*/  F2FP.BF16.F32.PACK_AB R160, R160, R35 ;  /* 0x00000023a0a0723e */ /* 0x000fcc00000010ff */
[----:B------:R-:W4:Y:S01]  /*a9c0*/  MUFU.EX2 R162, R45 ;  /* 0x0000002d00a27308 */ /* 0x000f220000000800 */
[----:B--2---:R-:W-:-:S07]  /*a9d0*/  FADD.FTZ R3, R39, R24 ;  /* 0x0000001827037221 */ /* 0x004fce0000010000 */
[----:B------:R-:W2:Y:S01]  /*a9e0*/  MUFU.EX2 R79, R79 ;  /* 0x0000004f004f7308 */ /* 0x000ea20000000800 */
[C---:B---3--:R-:W-:Y:S01]  /*a9f0*/  FADD.FTZ R28, R36.reuse, R29 ;  /* 0x0000001d241c7221 */ /* 0x048fe20000010000 */
[----:B------:R-:W-:-:S06]  /*aa00*/  F2FP.BF16.F32.PACK_AB R163, R36, R75 ;  /* 0x0000004b24a3723e */ /* 0x000fcc00000010ff */
[----:B------:R-:W3:Y:S01]  /*aa10*/  MUFU.EX2 R43, R43 ;  /* 0x0000002b002b7308 */ /* 0x000ee20000000800 */
[C---:B----4-:R-:W-:Y:S01]  /*aa20*/  FADD.FTZ R24, R162.reuse, R3 ;  /* 0x00000003a2187221 */ /* 0x050fe20000010000 */
[----:B------:R-:W-:-:S05]  /*aa30*/  F2FP.BF16.F32.PACK_AB R162, R162, R39 ;  /* 0x00000027a2a2723e */ /* 0x000fca00000010ff */
[----:B------:R0:W-:Y:S01]  /*aa40*/  STSM.16.M88.4 [R197], R160 ;  /* 0x000000a0c5007844 */ /* 0x0001e20000000200 */
[----:B------:R-:W4:Y:S01]  /*aa50*/  MUFU.EX2 R38, R51 ;  /* 0x0000003300267308 */ /* 0x000f220000000800 */
[----:B--2---:R-:W-:-:S07]  /*aa60*/  FADD.FTZ R21, R79, R28 ;  /* 0x0000001c4f157221 */ /* 0x004fce0000010000 */
[----:B-1----:R-:W1:Y:S01]  /*aa70*/  MUFU.EX2 R0, R49 ;  /* 0x0000003100007308 */ /* 0x002e620000000800 */
[----:B---3--:R-:W-:-:S07]  /*aa80*/  FADD.FTZ R3, R43, R24 ;  /* 0x000000182b037221 */ /* 0x008fce0000010000 */
[----:B------:R-:W2:Y:S01]  /*aa90*/  MUFU.EX2 R81, R81 ;  /* 0x0000005100517308 */ /* 0x000ea20000000800 */
[C---:B----4-:R-:W-:Y:S01]  /*aaa0*/  F2FP.BF16.F32.PACK_AB R165, R38.reuse, R79 ;  /* 0x0000004f26a5723e */ /* 0x050fe200000010ff */
[----:B------:R-:W-:-:S06]  /*aab0*/  FADD.FTZ R38, R38, R21 ;  /* 0x0000001526267221 */ /* 0x000fcc0000010000 */
[----:B------:R-:W3:Y:S01]  /*aac0*/  MUFU.EX2 R26, R26 ;  /* 0x0000001a001a7308 */ /* 0x000ee20000000800 */
[C---:B-1----:R-:W-:Y:S01]  /*aad0*/  F2FP.BF16.F32.PACK_AB R164, R0.reuse, R43 ;  /* 0x0000002b00a4723e */ /* 0x042fe200000010ff */
[----:B------:R-:W-:-:S06]  /*aae0*/  FADD.FTZ R0, R0, R3 ;  /* 0x0000000300007221 */ /* 0x000fcc0000010000 */
[----:B------:R-:W-:Y:S01]  /*aaf0*/  MUFU.EX2 R47, R47 ;  /* 0x0000002f002f7308 */ /* 0x000fe20000000800 */
[----:B--2---:R-:W-:-:S07]  /*ab00*/  FADD.FTZ R3, R81, R38 ;  /* 0x0000002651037221 */ /* 0x004fce0000010000 */
[----:B------:R-:W1:Y:S01]  /*ab10*/  MUFU.EX2 R20, R20 ;  /* 0x0000001400147308 */ /* 0x000e620000000800 */
[C---:B---3--:R-:W-:Y:S01]  /*ab20*/  F2FP.BF16.F32.PACK_AB R167, R26.reuse, R81 ;  /* 0x000000511aa7723e */ /* 0x048fe200000010ff */
[----:B------:R-:W-:Y:S01]  /*ab30*/  FADD.FTZ R3, R26, R3 ;  /* 0x000000031a037221 */ /* 0x000fe20000010000 */
[----:B-1----:R-:W-:Y:S01]  /*ab40*/  F2FP.BF16.F32.PACK_AB R166, R20, R47 ;  /* 0x0000002f14a6723e */ /* 0x002fe200000010ff */
[----:B------:R-:W-:-:S04]  /*ab50*/  FADD.FTZ R47, R47, R0 ;  /* 0x000000002f2f7221 */ /* 0x000fc80000010000 */
[----:B------:R0:W-:Y:S01]  /*ab60*/  STSM.16.M88.4 [R198], R164 ;  /* 0x000000a4c6007844 */ /* 0x0001e20000000200 */
[----:B------:R-:W-:Y:S01]  /*ab70*/  FADD.FTZ R0, R20, R47 ;  /* 0x0000002f14007221 */ /* 0x000fe20000010000 */
[----:B------:R-:W-:Y:S06]  /*ab80*/  @!P0 BRA `(.L_x_6383) ;  /* 0x0000000000048947 */ /* 0x000fec0003800000 */
[----:B------:R-:W-:Y:S01]  /*ab90*/  BPT.TRAP 0x1 ;  /* 0x000000040000795c */ /* 0x000fe20000300000 */
.L_x_6383:
[----:B------:R1:W2:Y:S01]  /*aba0*/  SYNCS.PHASECHK.TRANS64.TRYWAIT P2, [R169+URZ+0x28c50], R56 ;  /* 0x028c5038a90075a7 */ /* 0x0002a2000804017f */
[----:B------:R-:W-:Y:S05]  /*abb0*/  @!P0 BRA `(.L_x_6384) ;  /* 0x0000000000048947 */ /* 0x000fea0003800000 */
[----:B------:R-:W-:Y:S01]  /*abc0*/  BPT.TRAP 0x1 ;  /* 0x000000040000795c */ /* 0x000fe20000300000 */
.L_x_6384:
[----:B------:R-:W-:Y:S01]  /*abd0*/  ULDC UR38, c[0x0][0x9d8] ;  /* 0x0002760000267ab9 */ /* 0x000fe20000000800 */
[----:B------:R-:W-:Y:S01]  /*abe0*/  ULDC UR39, c[0x0][0x9d8] ;  /* 0x0002760000277ab9 */ /* 0x000fe20000000800 */
[----:B------:R-:W-:Y:S01]  /*abf0*/  ULDC UR36, c[0x0][0x988] ;  /* 0x0002620000247ab9 */ /* 0x000fe20000000800 */
[----:B------:R-:W-:Y:S01]  /*ac00*/  ULDC UR37, c[0x0][0x988] ;  /* 0x0002620000257ab9 */ /* 0x000fe20000000800 */
[----:B------:R-:W-:Y:S01]  /*ac10*/  BSSY B0, `(.L_x_6385) ;  /* 0x0000006000007945 */ /* 0x000fe20003800000 */
[----:B------:R-:W-:Y:S02]  /*ac20*/  IMAD R20, R18, 0x1000, R184 ;  /* 0x0000100012147824 */ /* 0x000fe400078e02b8 */
[----:B------:R-:W-:Y:S01]  /*ac30*/  IMAD.MOV.U32 R21, RZ, RZ, 0x40000040 ;  /* 0x40000040ff157424 */ /* 0x000fe200078e00ff */
[----:B--2---:R-:W-:Y:S06]  /*ac40*/  @P2 BRA `(.L_x_6386) ;  /* 0x0000000000082947 */ /* 0x004fec0003800000 */
[----:B------:R-:W2:Y:S02]  /*ac50*/  SYNCS.PHASECHK.TRANS64.TRYWAIT P2, [R169+URZ+0x28c50], R56 ;  /* 0x028c5038a90075a7 */ /* 0x000ea4000804017f */
[----:B--2---:R-:W-:Y:S05]  /*ac60*/  @!P2 BRA `(.L_x_6387) ;  /* 0x000000e40050a947 */ /* 0x004fea0003800000 */
.L_x_6386:
[----:B------:R-:W-:Y:S05]  /*ac70*/  BSYNC B0 ;  /* 0x0000000000007941 */ /* 0x000fea0003800000 */
.L_x_6385:
[----:B------:R-:W-:Y:S01]  /*ac80*/  R2UR UR6, R20 ;  /* 0x00000000140672ca */ /* 0x000fe200000e0000 */
[----:B-12---:R-:W-:Y:S01]  /*ac90*/  WARPGROUP.ARRIVE ;  /* 0x00000000000079c5 */ /* 0x006fe20000000000 */
[----:B------:R-:W-:Y:S01]  /*aca0*/  R2UR UR7, R21 ;  /* 0x00000000150772ca */ /* 0x000fe200000e0000 */
[----:B------:R-:W-:Y:S01]  /*acb0*/  IMAD.MOV.U32 R21, RZ, RZ, 0x40000040 ;  /* 0x40000040ff157424 */ /* 0x000fe200078e00ff */
[----:B------:R-:W-:Y:S01]  /*acc0*/  BSSY B1, `(.L_x_6388) ;  /* 0x000025a000017945 */ /* 0x000fe20003800000 */
[----:B------:R-:W-:Y:S02]  /*acd0*/  VIADD R212, R168, 0xfffffffe ;  /* 0xfffffffea8d47836 */ /* 0x000fe40000000000 */
[----:B------:R-:W-:-:S05]  /*ace0*/  @!P1 VIADD R169, R169, 0x28c60 ;  /* 0x00028c60a9a99836 */ /* 0x000fca0000000000 */
[----:B------:R-:W-:-:S03]  /*acf0*/  @!P1 PRMT R169, RZ, 0x654, R169 ;  /* 0x00000654ffa99816 */ /* 0x000fc600000000a9 */
[----:B------:R-:W-:Y:S03]  /*ad00*/  HGMMA.64x256x16.F32.BF16 R24, R152, gdesc[UR4].tnspB, RZ, !UPT, gsb0 ;  /* 0x43e0000498187df0 */ /* 0x000fe6000c0018ff */
        /* <DEDUP_REMOVED lines=16> */
[----:B------:R-:W-:Y:S01]  /*ae10*/  R2UR UR6, R20 ;  /* 0x00000000140672ca */ /* 0x000fe200000e0000 */
[----:B------:R-:W-:Y:S01]  /*ae20*/  IMAD.IADD R20, R194, 0x1, -R187 ;  /* 0x00000001c2147824 */ /* 0x000fe200078e0abb */
[----:B------:R-:W-:-:S04]  /*ae30*/  R2UR UR7, R21 ;  /* 0x00000000150772ca */ /* 0x000fc800000e0000 */
[----:B------:R-:W-:-:S04]  /*ae40*/  LEA R20, R185, R20, 0x6 ;  /* 0x00000014b9147211 */ /* 0x000fc800078e30ff */
[----:B------:R-:W-:-:S04]  /*ae50*/  SHF.R.S32.HI R21, RZ, 0x1f, R20 ;  /* 0x0000001fff157819 */ /* 0x000fc80000011414 */
[----:B------:R-:W-:-:S04]  /*ae60*/  LEA.HI R21, R21, R20, RZ, 0x6 ;  /* 0x0000001415157211 */ /* 0x000fc800078f30ff */
[----:B------:R-:W-:-:S04]  /*ae70*/  SHF.R.S32.HI R21, RZ, 0x6, R21 ;  /* 0x00000006ff157819 */ /* 0x000fc80000011415 */
[----:B------:R-:W-:-:S04]  /*ae80*/  VIMNMX R186, RZ, R21, !PT ;  /* 0x00000015ffba7248 */ /* 0x000fc80007fe0100 */
[----:B------:R-:W-:Y:S01]  /*ae90*/  ISETP.GE.AND P2, PT, R212, R186, PT ;  /* 0x000000bad400720c */ /* 0x000fe20003f46270 */
[----:B------:R-:W-:Y:S02]  /*aea0*/  WARPGROUP.DEPBAR.LE gsb0, 0x0 ;  /* 0x00008000000079c5 */ /* 0x000fe40000010000 */
[----:B------:R-:W-:-:S06]  /*aeb0*/  WARPGROUP.ARRIVE ;  /* 0x00000000000079c5 */ /* 0x000fcc0000000000 */
        /* <DEDUP_REMOVED lines=12> */
[----:B------:R-:W-:Y:S01]  /*af80*/  BSSY B0, `(.L_x_6389) ;  /* 0x000022d000007945 */ /* 0x000fe20003800000 */
[----:B------:R-:W-:Y:S02]  /*af90*/  IMAD.MOV.U32 R223, RZ, RZ, R15 ;  /* 0x000000ffffdf7224 */ /* 0x000fe400078e000f */
[----:B------:R-:W-:Y:S02]  /*afa0*/  IMAD.MOV.U32 R224, RZ, RZ, R13 ;  /* 0x000000ffffe07224 */ /* 0x000fe400078e000d */
[----:B------:R-:W-:-:S07]  /*afb0*/  IMAD.MOV.U32 R225, RZ, RZ, R18 ;  /* 0x000000ffffe17224 */ /* 0x000fce00078e0012 */
.L_x_6400:
[----:B------:R-:W-:-:S04]  /*afc0*/  IADD3 R18, R225, 0x1, RZ ;  /* 0x00000001e1127810 */ /* 0x000fc80007ffe0ff */
[----:B------:R-:W-:-:S04]  /*afd0*/  ISETP.NE.AND P2, PT, R18, 0x2, PT ;  /* 0x000000021200780c */ /* 0x000fc80003f45270 */
[----:B------:R-:W-:Y:S02]  /*afe0*/  SEL R14, RZ, 0x1, P2 ;  /* 0x00000001ff0e7807 */ /* 0x000fe40001000000 */
[----:B------:R-:W-:Y:S02]  /*aff0*/  SEL R18, R18, RZ, P2 ;  /* 0x000000ff12127207 */ /* 0x000fe40001000000 */
[----:B------:R-:W-:Y:S01]  /*b000*/  LOP3.LUT R19, R19, R14, RZ, 0x3c, !PT ;  /* 0x0000000e13137212 */ /* 0x000fe200078e3cff */
[----:B-1----:R-:W-:Y:S06]  /*b010*/  @!P0 BRA `(.L_x_6390) ;  /* 0x0000000000048947 */ /* 0x002fec0003800000 */
[----:B------:R-:W-:Y:S01]  /*b020*/  BPT.TRAP 0x1 ;  /* 0x000000040000795c */ /* 0x000fe20000300000 */
.L_x_6390:
[----:B------:R-:W-:Y:S01]  /*b030*/  IMAD R213, R18, 0x8, R2 ;  /* 0x0000000812d57824 */ /* 0x000fe200078e0202 */
[----:B------:R-:W-:-:S04]  /*b040*/  SHF.L.U32 R214, R19, 0x1f, RZ ;  /* 0x0000001f13d67819 */ /* 0x000fc800000006ff */
[----:B------:R1:W2:Y:S01]  /*b050*/  SYNCS.PHASECHK.TRANS64.TRYWAIT P2, [R213+URZ+0x28c30], R214 ;  /* 0x028c30d6d50075a7 */ /* 0x0002a2000804017f */
[----:B------:R-:W-:Y:S05]  /*b060*/  @!P0 BRA `(.L_x_6391) ;  /* 0x0000000000048947 */ /* 0x000fea0003800000 */
[----:B------:R-:W-:Y:S01]  /*b070*/  BPT.TRAP 0x1 ;  /* 0x000000040000795c */ /* 0x000fe20000300000 */
.L_x_6391:
[----:B------:R-:W-:Y:S01]  /*b080*/  BSSY B2, `(.L_x_6392) ;  /* 0x0000006000027945 */ /* 0x000fe20003800000 */
[----:B------:R-:W-:Y:S02]  /*b090*/  IMAD R14, R18, 0x200, R12 ;  /* 0x00000200120e7824 */ /* 0x000fe400078e020c */
[----:B------:R-:W-:Y:S01]  /*b0a0*/  IMAD.MOV.U32 R15, RZ, RZ, 0x40000040 ;  /* 0x40000040ff0f7424 */ /* 0x000fe200078e00ff */
[----:B--2---:R-:W-:Y:S06]  /*b0b0*/  @P2 BRA `(.L_x_6393) ;  /* 0x0000000000082947 */ /* 0x004fec0003800000 */
[----:B------:R-:W2:Y:S02]  /*b0c0*/  SYNCS.PHASECHK.TRANS64.TRYWAIT P2, [R213+URZ+0x28c30], R214 ;  /* 0x028c30d6d50075a7 */ /* 0x000ea4000804017f */
[----:B--2---:R-:W-:Y:S05]  /*b0d0*/  @!P2 BRA `(.L_x_6394) ;  /* 0x000000e00048a947 */ /* 0x004fea0003800000 */
.L_x_6393:
[----:B------:R-:W-:Y:S05]  /*b0e0*/  BSYNC B2 ;  /* 0x0000000000027941 */ /* 0x000fea0003800000 */
.L_x_6392:
[C---:B------:R-:W-:Y:S01]  /*b0f0*/  R2UR UR6, R14.reuse ;  /* 0x000000000e0672ca */ /* 0x040fe200000e0000 */
[----:B0-----:R-:W-:Y:S01]  /*b100*/  WARPGROUP.ARRIVE ;  /* 0x00000000000079c5 */ /* 0x001fe20000000000 */
[----:B------:R-:W-:Y:S01]  /*b110*/  R2UR UR7, R15 ;  /* 0x000000000f0772ca */ /* 0x000fe200000e0000 */
[----:B------:R-:W-:Y:S01]  /*b120*/  VIADD R20, R14, 0x2 ;  /* 0x000000020e147836 */ /* 0x000fe20000000000 */
[----:B------:R-:W-:Y:S01]  /*b130*/  R2UR UR4, R4 ;  /* 0x00000000040472ca */ /* 0x000fe200000e0000 */
[----:B------:R-:W-:Y:S01]  /*b140*/  IMAD.MOV.U32 R21, RZ, RZ, 0x40000040 ;  /* 0x40000040ff157424 */ /* 0x000fe200078e00ff */
[----:B------:R-:W-:Y:S01]  /*b150*/  R2UR UR5, R5 ;  /* 0x00000000050572ca */ /* 0x000fe200000e0000 */
[----:B------:R-:W-:Y:S02]  /*b160*/  IMAD.MOV.U32 R15, RZ, RZ, 0x40000040 ;  /* 0x40000040ff0f7424 */ /* 0x000fe400078e00ff */
[----:B------:R-:W-:-:S10]  /*b170*/  IMAD.MOV R233, RZ, RZ, -R195 ;  /* 0x000000ffffe97224 */ /* 0x000fd400078e0ac3 */
        /* <DEDUP_REMOVED lines=28> */
[----:B------:R-:W-:Y:S02]  /*b340*/  IMAD.MOV.U32 R161, RZ, RZ, 0x1 ;  /* 0x00000001ffa17424 */ /* 0x000fe400078e00ff */
[----:B------:R-:W-:Y:S01]  /*b350*/  FMUL.FTZ R20, R152, UR39 ;  /* 0x0000002798147c20 */ /* 0x000fe20008410000 */
[----:B------:R-:W-:Y:S01]  /*b360*/  FMUL.FTZ R21, R156, UR39 ;  /* 0x000000279c157c20 */ /* 0x000fe20008410000 */
[----:B------:R-:W-:Y:S01]  /*b370*/  FMUL.FTZ R152, R157, UR39 ;  /* 0x000000279d987c20 */ /* 0x000fe20008410000 */
[----:B------:R-:W-:Y:S01]  /*b380*/  IMAD R14, R212, -0x40, R161 ;  /* 0xffffffc0d40e7824 */ /* 0x000fe200078e02a1 */
[----:B------:R-:W0:Y:S01]  /*b390*/  MUFU.TANH R15, R15 ;  /* 0x0000000f000f7308 */ /* 0x000e220000002400 */
[----:B------:R-:W-:Y:S01]  /*b3a0*/  FMUL.FTZ R157, R165, UR39 ;  /* 0x00000027a59d7c20 */ /* 0x000fe20008410000 */
[----:B------:R-:W-:Y:S01]  /*b3b0*/  FMUL.FTZ R13, R154, UR39 ;  /* 0x000000279a0d7c20 */ /* 0x000fe20008410000 */
[----:B------:R-:W-:-:S02]  /*b3c0*/  IMAD R14, R185, 0x40, R14 ;  /* 0x00000040b90e7824 */ /* 0x000fc400078e020e */
[----:B------:R-:W-:Y:S01]  /*b3d0*/  FMUL.FTZ R154, R160, UR39 ;  /* 0x00000027a09a7c20 */ /* 0x000fe20008410000 */
[----:B------:R-:W-:Y:S01]  /*b3e0*/  FMUL.FTZ R156, R164, UR39 ;  /* 0x00000027a49c7c20 */ /* 0x000fe20008410000 */
[----:B------:R-:W-:Y:S01]  /*b3f0*/  FMUL.FTZ R161, R168, UR39 ;  /* 0x00000027a8a17c20 */ /* 0x000fe20008410000 */
[----:B------:R-:W-:Y:S01]  /*b400*/  FMUL.FTZ R160, R169, UR39 ;  /* 0x00000027a9a07c20 */ /* 0x000fe20008410000 */
[----:B------:R-:W3:Y:S01]  /*b410*/  MUFU.TANH R20, R20 ;  /* 0x0000001400147308 */ /* 0x000ee20000002400 */
[----:B------:R-:W-:Y:S01]  /*b420*/  IADD3 R165, -R187, R14, R194 ;  /* 0x0000000ebba57210 */ /* 0x000fe20007ffe1c2 */
[----:B------:R-:W-:Y:S01]  /*b430*/  FMUL.FTZ R164, R172, UR39 ;  /* 0x00000027aca47c20 */ /* 0x000fe20008410000 */
[----:B------:R-:W-:Y:S01]  /*b440*/  FMUL.FTZ R226, R158, UR39 ;  /* 0x000000279ee27c20 */ /* 0x000fe20008410000 */
[----:B------:R-:W-:Y:S01]  /*b450*/  FMUL.FTZ R171, R171, UR39 ;  /* 0x00000027abab7c20 */ /* 0x000fe20008410000 */
[----:B------:R-:W-:Y:S01]  /*b460*/  IADD3 R14, R190, R165, -R192 ;  /* 0x000000a5be0e7210 */ /* 0x000fe20007ffe8c0 */
[----:B------:R-:W-:Y:S01]  /*b470*/  FMUL.FTZ R165, R173, UR39 ;  /* 0x00000027ada57c20 */ /* 0x000fe20008410000 */
[----:B------:R-:W-:Y:S01]  /*b480*/  FMUL.FTZ R227, R167, UR39 ;  /* 0x00000027a7e37c20 */ /* 0x000fe20008410000 */
[----:B------:R-:W4:Y:S01]  /*b490*/  MUFU.TANH R21, R21 ;  /* 0x0000001500157308 */ /* 0x000f220000002400 */
[----:B------:R-:W-:Y:S01]  /*b4a0*/  ISETP.GT.AND P2, PT, R14, RZ, PT ;  /* 0x000000ff0e00720c */ /* 0x000fe20003f44270 */
[----:B------:R-:W-:Y:S01]  /*b4b0*/  FMUL.FTZ R228, R170, UR39 ;  /* 0x00000027aae47c20 */ /* 0x000fe20008410000 */
[----:B------:R-:W-:Y:S01]  /*b4c0*/  ISETP.GT.AND P3, PT, R14, 0x1, PT ;  /* 0x000000010e00780c */ /* 0x000fe20003f64270 */
[----:B------:R-:W-:Y:S01]  /*b4d0*/  FMUL.FTZ R174, R174, UR39 ;  /* 0x00000027aeae7c20 */ /* 0x000fe20008410000 */
[----:B------:R-:W-:Y:S01]  /*b4e0*/  ISETP.GT.AND P4, PT, R14, 0x8, PT ;  /* 0x000000080e00780c */ /* 0x000fe20003f84270 */
[----:B------:R-:W-:Y:S01]  /*b4f0*/  FMUL.FTZ R178, R178, UR39 ;  /* 0x00000027b2b27c20 */ /* 0x000fe20008410000 */
[----:B0-----:R-:W-:Y:S01]  /*b500*/  FSEL R15, R15, -INF , P3 ;  /* 0xff8000000f0f7808 */ /* 0x001fe20001800000 */
[----:B------:R-:W0:Y:S01]  /*b510*/  MUFU.TANH R152, R152 ;  /* 0x0000009800987308 */ /* 0x000e220000002400 */
[----:B---3--:R-:W-:Y:S01]  /*b520*/  FSEL R20, R20, -INF , P2 ;  /* 0xff80000014147808 */ /* 0x008fe20001000000 */
[----:B------:R-:W-:Y:S01]  /*b530*/  FMUL.FTZ R179, R179, UR39 ;  /* 0x00000027b3b37c20 */ /* 0x000fe20008410000 */
[----:B------:R-:W-:Y:S01]  /*b540*/  ISETP.GT.AND P2, PT, R14, 0x9, PT ;  /* 0x000000090e00780c */ /* 0x000fe20003f44270 */
[----:B------:R-:W-:Y:S01]  /*b550*/  FMUL.FTZ R182, R182, UR39 ;  /* 0x00000027b6b67c20 */ /* 0x000fe20008410000 */
[----:B------:R-:W-:-:S02]  /*b560*/  FMNMX.FTZ R168, R20, R224, !PT ;  /* 0x000000e014a87209 */ /* 0x000fc40007810000 */
[----:B------:R-:W-:Y:S01]  /*b570*/  ISETP.GT.AND P3, PT, R14, 0x10, PT ;  /* 0x000000100e00780c */ /* 0x000fe20003f64270 */
[----:B------:R-:W3:Y:S01]  /*b580*/  MUFU.TANH R154, R154 ;  /* 0x0000009a009a7308 */ /* 0x000ee20000002400 */
[----:B----4-:R-:W-:Y:S02]  /*b590*/  FSEL R21, R21, -INF , P4 ;  /* 0xff80000015157808 */ /* 0x010fe40002000000 */
[----:B------:R-:W-:-:S04]  /*b5a0*/  FMNMX.FTZ R168, R15, R168, !PT ;  /* 0x000000a80fa87209 */ /* 0x000fc80007810000 */
[----:B------:R-:W-:Y:S01]  /*b5b0*/  FMNMX.FTZ R169, R21, R168, !PT ;  /* 0x000000a815a97209 */ /* 0x000fe20007810000 */
[----:B------:R-:W4:Y:S01]  /*b5c0*/  MUFU.TANH R153, R153 ;  /* 0x0000009900997308 */ /* 0x000f220000002400 */
[----:B0-----:R-:W-:Y:S01]  /*b5d0*/  FSEL R152, R152, -INF , P2 ;  /* 0xff80000098987808 */ /* 0x001fe20001000000 */
[----:B------:R-:W-:Y:S01]  /*b5e0*/  FMUL.FTZ R168, R176, UR39 ;  /* 0x00000027b0a87c20 */ /* 0x000fe20008410000 */
[----:B------:R-:W-:Y:S01]  /*b5f0*/  ISETP.GT.AND P2, PT, R14, 0x11, PT ;  /* 0x000000110e00780c */ /* 0x000fe20003f44270 */
[----:B------:R-:W-:Y:S01]  /*b600*/  FMUL.FTZ R176, R181, UR39 ;  /* 0x00000027b5b07c20 */ /* 0x000fe20008410000 */
[----:B------:R-:W-:-:S03]  /*b610*/  FMNMX.FTZ R169, R152, R169, !PT ;  /* 0x000000a998a97209 */ /* 0x000fc60007810000 */
[----:B------:R-:W0:Y:S01]  /*b620*/  MUFU.TANH R156, R156 ;  /* 0x0000009c009c7308 */ /* 0x000e220000002400 */
[----:B---3--:R-:W-:Y:S02]  /*b630*/  FSEL R154, R154, -INF , P3 ;  /* 0xff8000009a9a7808 */ /* 0x008fe40001800000 */
[----:B------:R-:W-:Y:S02]  /*b640*/  ISETP.GT.AND P3, PT, R14, 0x18, PT ;  /* 0x000000180e00780c */ /* 0x000fe40003f64270 */
[----:B------:R-:W-:Y:S01]  /*b650*/  FMNMX.FTZ R172, R154, R169, !PT ;  /* 0x000000a99aac7209 */ /* 0x000fe20007810000 */
[----:B------:R-:W-:Y:S02]  /*b660*/  FMUL.FTZ R169, R177, UR39 ;  /* 0x00000027b1a97c20 */ /* 0x000fe40008410000 */
[----:B------:R-:W3:Y:S01]  /*b670*/  MUFU.TANH R157, R157 ;  /* 0x0000009d009d7308 */ /* 0x000ee20000002400 */
[----:B----4-:R-:W-:Y:S02]  /*b680*/  FSEL R153, R153, -INF , P2 ;  /* 0xff80000099997808 */ /* 0x010fe40001000000 */
[----:B------:R-:W-:-:S02]  /*b690*/  ISETP.GT.AND P2, PT, R14, 0x19, PT ;  /* 0x000000190e00780c */ /* 0x000fc40003f44270 */
[----:B------:R-:W-:-:S03]  /*b6a0*/  FMNMX.FTZ R173, R153, R172, !PT ;  /* 0x000000ac99ad7209 */ /* 0x000fc60007810000 */
[----:B------:R-:W4:Y:S01]  /*b6b0*/  MUFU.TANH R161, R161 ;  /* 0x000000a100a17308 */ /* 0x000f220000002400 */
[----:B0-----:R-:W-:Y:S02]  /*b6c0*/  FSEL R156, R156, -INF , P3 ;  /* 0xff8000009c9c7808 */ /* 0x001fe40001800000 */
[----:B------:R-:W-:Y:S02]  /*b6d0*/  ISETP.GT.AND P3, PT, R14, 0x20, PT ;  /* 0x000000200e00780c */ /* 0x000fe40003f64270 */
[----:B------:R-:W-:Y:S01]  /*b6e0*/  FMNMX.FTZ R172, R156, R173, !PT ;  /* 0x000000ad9cac7209 */ /* 0x000fe20007810000 */
[----:B------:R-:W-:Y:S02]  /*b6f0*/  FMUL.FTZ R173, R180, UR39 ;  /* 0x00000027b4ad7c20 */ /* 0x000fe40008410000 */
[----:B------:R-:W0:Y:S01]  /*b700*/  MUFU.TANH R160, R160 ;  /* 0x000000a000a07308 */ /* 0x000e220000002400 */
[----:B---3--:R-:W-:Y:S02]  /*b710*/  FSEL R157, R157, -INF , P2 ;  /* 0xff8000009d9d7808 */ /* 0x008fe40001000000 */
[----:B------:R-:W-:-:S02]  /*b720*/  ISETP.GT.AND P2, PT, R14, 0x21, PT ;  /* 0x000000210e00780c */ /* 0x000fc40003f44270 */
[----:B------:R-:W-:-:S03]  /*b730*/  FMNMX.FTZ R172, R157, R172, !PT ;  /* 0x000000ac9dac7209 */ /* 0x000fc60007810000 */
[----:B------:R-:W3:Y:S01]  /*b740*/  MUFU.TANH R164, R164 ;  /* 0x000000a400a47308 */ /* 0x000ee20000002400 */
[----:B----4-:R-:W-:Y:S02]  /*b750*/  FSEL R161, R161, -INF , P3 ;  /* 0xff800000a1a17808 */ /* 0x010fe40001800000 */
[----:B------:R-:W-:Y:S02]  /*b760*/  ISETP.GT.AND P3, PT, R14, 0x28, PT ;  /* 0x000000280e00780c */ /* 0x000fe40003f64270 */
[----:B------:R-:W-:Y:S01]  /*b770*/  FMNMX.FTZ R177, R161, R172, !PT ;  /* 0x000000aca1b17209 */ /* 0x000fe20007810000 */
[----:B------:R-:W-:Y:S02]  /*b780*/  FMUL.FTZ R172, R155, UR39 ;  /* 0x000000279bac7c20 */ /* 0x000fe40008410000 */
[----:B------:R-:W4:Y:S01]  /*b790*/  MUFU.TANH R165, R165 ;  /* 0x000000a500a57308 */ /* 0x000f220000002400 */
[----:B0-----:R-:W-:Y:S02]  /*b7a0*/  FSEL R160, R160, -INF , P2 ;  /* 0xff800000a0a07808 */ /* 0x001fe40001000000 */
[----:B------:R-:W-:-:S02]  /*b7b0*/  ISETP.GT.AND P2, PT, R14, 0x29, PT ;  /* 0x000000290e00780c */ /* 0x000fc40003f44270 */
        /* <DEDUP_REMOVED lines=13> */
[----:B------:R-:W-:-:S03]  /*b890*/  FMNMX.FTZ R180, R168, R155, !PT ;  /* 0x0000009ba8b47209 */ /* 0x000fc60007810000 */
[----:B------:R-:W0:Y:S01]  /*b8a0*/  MUFU.TANH R176, R176 ;  /* 0x000000b000b07308 */ /* 0x000e220000002400 */
[----:B---3--:R-:W-:Y:S02]  /*b8b0*/  FSEL R169, R169, -INF , P2 ;  /* 0xff800000a9a97808 */ /* 0x008fe40001000000 */
[C---:B------:R-:W-:Y:S02]  /*b8c0*/  ISETP.GT.AND P2, PT, R14.reuse, 0x39, PT ;  /* 0x000000390e00780c */ /* 0x040fe40003f44270 */
[----:B------:R-:W-:Y:S02]  /*b8d0*/  FMNMX.FTZ R180, R169, R180, !PT ;  /* 0x000000b4a9b47209 */ /* 0x000fe40007810000 */
[----:B------:R-:W-:Y:S01]  /*b8e0*/  IADD3 R14, R14, 0x8, RZ ;  /* 0x000000080e0e7810 */ /* 0x000fe20007ffe0ff */
[----:B------:R-:W-:Y:S01]  /*b8f0*/  MUFU.TANH R13, R13 ;  /* 0x0000000d000d7308 */ /* 0x000fe20000002400 */
[----:B----4-:R-:W-:Y:S02]  /*b900*/  FSEL R155, R173, -INF , P3 ;  /* 0xff800000ad9b7808 */ /* 0x010fe40001800000 */
[----:B------:R-:W-:-:S02]  /*b910*/  ISETP.GT.AND P3, PT, R14, RZ, PT ;  /* 0x000000ff0e00720c */ /* 0x000fc40003f64270 */
[----:B------:R-:W-:Y:S01]  /*b920*/  FMNMX.FTZ R181, R155, R180, !PT ;  /* 0x000000b49bb57209 */ /* 0x000fe20007810000 */
[----:B------:R-:W-:Y:S01]  /*b930*/  FMUL.FTZ R180, R162, UR39 ;  /* 0x00000027a2b47c20 */ /* 0x000fe20008410000 */
[----:B------:R-:W-:Y:S01]  /*b940*/  ISETP.GT.AND P4, PT, R14, 0x10, PT ;  /* 0x000000100e00780c */ /* 0x000fe20003f84270 */
[----:B------:R-:W3:Y:S01]  /*b950*/  MUFU.TANH R177, R177 ;  /* 0x000000b100b17308 */ /* 0x000ee20000002400 */
[----:B0-----:R-:W-:Y:S02]  /*b960*/  FSEL R158, R176, -INF , P2 ;  /* 0xff800000b09e7808 */ /* 0x001fe40001000000 */
[----:B------:R-:W-:Y:S02]  /*b970*/  ISETP.GT.AND P2, PT, R14, 0x9, PT ;  /* 0x000000090e00780c */ /* 0x000fe40003f44270 */
[----:B------:R-:W-:Y:S01]  /*b980*/  FMNMX.FTZ R159, R158, R181, !PT ;  /* 0x000000b59e9f7209 */ /* 0x000fe20007810000 */
[----:B------:R-:W-:Y:S01]  /*b990*/  FMUL.FTZ R181, R163, UR39 ;  /* 0x00000027a3b57c20 */ /* 0x000fe20008410000 */
[C---:B------:R-:W-:Y:S01]  /*b9a0*/  ISETP.GT.AND P6, PT, R14.reuse, 0x1, PT ;  /* 0x000000010e00780c */ /* 0x040fe20003fc4270 */
[----:B------:R-:W0:Y:S01]  /*b9b0*/  MUFU.TANH R180, R180 ;  /* 0x000000b400b47308 */ /* 0x000e220000002400 */
[C---:B------:R-:W-:Y:S01]  /*b9c0*/  ISETP.GT.AND P5, PT, R14.reuse, 0x8, PT ;  /* 0x000000080e00780c */ /* 0x040fe20003fa4270 */
[----:B------:R-:W4:Y:S06]  /*b9d0*/  SHFL.BFLY PT, R176, R159, 0x2, 0x1f ;  /* 0x0c401f009fb07f89 */ /* 0x000f2c00000e0000 */
[----:B------:R-:W5:Y:S01]  /*b9e0*/  MUFU.TANH R181, R181 ;  /* 0x000000b500b57308 */ /* 0x000f620000002400 */
[----:B---3--:R-:W-:Y:S01]  /*b9f0*/  FSEL R170, R177, -INF , P2 ;  /* 0xff800000b1aa7808 */ /* 0x008fe20001000000 */
[----:B------:R-:W-:Y:S01]  /*ba00*/  FMUL.FTZ R177, R175, UR39 ;  /* 0x00000027afb17c20 */ /* 0x000fe20008410000 */
[----:B------:R-:W-:-:S05]  /*ba10*/  ISETP.GT.AND P2, PT, R14, 0x20, PT ;  /* 0x000000200e00780c */ /* 0x000fca0003f44270 */
[----:B------:R-:W3:Y:S01]  /*ba20*/  MUFU.TANH R172, R172 ;  /* 0x000000ac00ac7308 */ /* 0x000ee20000002400 */
[----:B0-----:R-:W-:Y:S02]  /*ba30*/  FSEL R163, R180, -INF , P4 ;  /* 0xff800000b4a37808 */ /* 0x001fe40002000000 */
[----:B------:R-:W-:-:S05]  /*ba40*/  ISETP.GT.AND P4, PT, R14, 0x21, PT ;  /* 0x000000210e00780c */ /* 0x000fca0003f84270 */
[----:B------:R0:W1:Y:S01]  /*ba50*/  MUFU.TANH R173, R226 ;  /* 0x000000e200ad7308 */ /* 0x0000620000002400 */
[----:B----4-:R-:W-:Y:S02]  /*ba60*/  FMNMX.FTZ R176, R159, R176, !PT ;  /* 0x000000b09fb07209 */ /* 0x010fe40007810000 */
[----:B------:R-:W-:Y:S02]  /*ba70*/  FSEL R159, R13, -INF , P3 ;  /* 0xff8000000d9f7808 */ /* 0x000fe40001800000 */
[----:B------:R-:W-:-:S03]  /*ba80*/  ISETP.GT.AND P3, PT, R14, 0x11, PT ;  /* 0x000000110e00780c */ /* 0x000fc60003f64270 */
[----:B------:R-:W-:Y:S01]  /*ba90*/  MUFU.TANH R13, R171 ;  /* 0x000000ab000d7308 */ /* 0x000fe20000002400 */
[----:B0-----:R-:W-:Y:S01]  /*baa0*/  FMUL.FTZ R226, R166, UR39 ;  /* 0x00000027a6e27c20 */ /* 0x001fe20008410000 */
[----:B-----5:R-:W-:Y:S02]  /*bab0*/  FSEL R167, R181, -INF , P3 ;  /* 0xff800000b5a77808 */ /* 0x020fe40001800000 */
[----:B------:R-:W0:Y:S01]  /*bac0*/  SHFL.BFLY PT, R181, R176, 0x1, 0x1f ;  /* 0x0c201f00b0b57f89 */ /* 0x000e2200000e0000 */
[----:B---3--:R-:W-:Y:S02]  /*bad0*/  FSEL R162, R172, -INF , P6 ;  /* 0xff800000aca27808 */ /* 0x008fe40003000000 */
[C---:B------:R-:W-:Y:S01]  /*bae0*/  ISETP.GT.AND P6, PT, R14.reuse, 0x18, PT ;  /* 0x000000180e00780c */ /* 0x040fe20003fc4270 */
[----:B------:R-:W3:Y:S01]  /*baf0*/  MUFU.TANH R226, R226 ;  /* 0x000000e200e27308 */ /* 0x000ee20000002400 */
[----:B-1----:R-:W-:Y:S02]  /*bb00*/  FSEL R166, R173, -INF , P5 ;  /* 0xff800000ada67808 */ /* 0x002fe40002800000 */
[----:B------:R-:W-:-:S02]  /*bb10*/  ISETP.GT.AND P5, PT, R14, 0x19, PT ;  /* 0x000000190e00780c */ /* 0x000fc40003fa4270 */
[----:B------:R-:W-:-:S03]  /*bb20*/  ISETP.GT.AND P3, PT, R14, 0x28, PT ;  /* 0x000000280e00780c */ /* 0x000fc60003f64270 */
[----:B------:R-:W1:Y:S08]  /*bb30*/  MUFU.TANH R227, R227 ;  /* 0x000000e300e37308 */ /* 0x000e700000002400 */
[----:B------:R-:W4:Y:S01]  /*bb40*/  MUFU.TANH R228, R228 ;  /* 0x000000e400e47308 */ /* 0x000f220000002400 */
[----:B---3--:R-:W-:Y:S01]  /*bb50*/  FSEL R172, R226, -INF , P6 ;  /* 0xff800000e2ac7808 */ /* 0x008fe20003000000 */
[----:B------:R-:W-:Y:S01]  /*bb60*/  FMUL.FTZ R226, R183, UR39 ;  /* 0x00000027b7e27c20 */ /* 0x000fe20008410000 */
[----:B------:R-:W-:-:S05]  /*bb70*/  ISETP.GT.AND P6, PT, R14, 0x29, PT ;  /* 0x000000290e00780c */ /* 0x000fca0003fc4270 */
[----:B------:R3:W5:Y:S01]  /*bb80*/  MUFU.TANH R229, R174 ;  /* 0x000000ae00e57308 */ /* 0x0007620000002400 */
[----:B-1----:R-:W-:Y:S02]  /*bb90*/  FSEL R171, R227, -INF , P5 ;  /* 0xff800000e3ab7808 */ /* 0x002fe40002800000 */
[----:B------:R-:W-:-:S05]  /*bba0*/  ISETP.GT.AND P5, PT, R14, 0x30, PT ;  /* 0x000000300e00780c */ /* 0x000fca0003fa4270 */
[----:B------:R-:W1:Y:S01]  /*bbb0*/  MUFU.TANH R177, R177 ;  /* 0x000000b100b17308 */ /* 0x000e620000002400 */
[----:B---3--:R-:W-:Y:S02]  /*bbc0*/  FSEL R174, R13, -INF , P4 ;  /* 0xff8000000dae7808 */ /* 0x008fe40002000000 */
[----:B------:R-:W-:Y:S02]  /*bbd0*/  FMNMX.FTZ R13, R159, R223, !PT ;  /* 0x000000df9f0d7209 */ /* 0x000fe40007810000 */
[----:B----4-:R-:W-:Y:S02]  /*bbe0*/  FSEL R173, R228, -INF , P2 ;  /* 0xff800000e4ad7808 */ /* 0x010fe40001000000 */
[----:B------:R-:W-:Y:S01]  /*bbf0*/  FMNMX.FTZ R13, R162, R13, !PT ;  /* 0x0000000da20d7209 */ /* 0x000fe20007810000 */
[----:B------:R-:W3:Y:S01]  /*bc00*/  MUFU.TANH R178, R178 ;  /* 0x000000b200b27308 */ /* 0x000ee20000002400 */
[----:B-----5:R-:W-:Y:S02]  /*bc10*/  FSEL R175, R229, -INF , P3 ;  /* 0xff800000e5af7808 */ /* 0x020fe40001800000 */
[----:B------:R-:W-:-:S02]  /*bc20*/  FMNMX.FTZ R13, R166, R13, !PT ;  /* 0x0000000da60d7209 */ /* 0x000fc40007810000 */
[C---:B------:R-:W-:Y:S02]  /*bc30*/  ISETP.GT.AND P2, PT, R14.reuse, 0x31, PT ;  /* 0x000000310e00780c */ /* 0x040fe40003f44270 */
[C---:B------:R-:W-:Y:S01]  /*bc40*/  ISETP.GT.AND P4, PT, R14.reuse, 0x38, PT ;  /* 0x000000380e00780c */ /* 0x040fe20003f84270 */
[----:B------:R-:W4:Y:S01]  /*bc50*/  MUFU.TANH R179, R179 ;  /* 0x000000b300b37308 */ /* 0x000f220000002400 */
[----:B------:R-:W-:Y:S02]  /*bc60*/  ISETP.GT.AND P3, PT, R14, 0x39, PT ;  /* 0x000000390e00780c */ /* 0x000fe40003f64270 */
[----:B------:R-:W-:Y:S02]  /*bc70*/  FMNMX.FTZ R14, R170, R13, !PT ;  /* 0x0000000daa0e7209 */ /* 0x000fe40007810000 */
[----:B0-----:R-:W-:Y:S02]  /*bc80*/  FMNMX.FTZ R13, R176, R181, !PT ;  /* 0x000000b5b00d7209 */ /* 0x001fe40007810000 */
[----:B------:R-:W-:Y:S01]  /*bc90*/  FMNMX.FTZ R180, R163, R14, !PT ;  /* 0x0000000ea3b47209 */ /* 0x000fe20007810000 */
[----:B------:R-:W-:Y:S01]  /*bca0*/  IMAD.U32 R14, RZ, RZ, UR37 ;  /* 0x00000025ff0e7e24 */ /* 0x000fe2000f8e00ff */
[----:B-1----:R-:W-:Y:S01]  /*bcb0*/  FSEL R176, R177, -INF , P6 ;  /* 0xff800000b1b07808 */ /* 0x002fe20003000000 */
[----:B------:R-:W0:Y:S01]  /*bcc0*/  MUFU.TANH R182, R182 ;  /* 0x000000b600b67308 */ /* 0x000e220000002400 */
[----:B------:R-:W-:Y:S01]  /*bcd0*/  FMNMX.FTZ R177, R167, R180, !PT ;  /* 0x000000b4a7b17209 */ /* 0x000fe20007810000 */
[C---:B------:R-:W-:Y:S01]  /*bce0*/  FMUL.FTZ R181, R13.reuse, R14 ;  /* 0x0000000e0db57220 */ /* 0x040fe20000410000 */
[----:B------:R-:W-:-:S02]  /*bcf0*/  FSETP.NEU.FTZ.AND P6, PT, R13, -INF , PT ;  /* 0xff8000000d00780b */ /* 0x000fc40003fdd000 */
[----:B------:R-:W-:Y:S02]  /*bd00*/  FMNMX.FTZ R180, R172, R177, !PT ;  /* 0x000000b1acb47209 */ /* 0x000fe40007810000 */
[----:B------:R-:W-:Y:S01]  /*bd10*/  FSEL R177, R181, RZ, P6 ;  /* 0x000000ffb5b17208 */ /* 0x000fe20003000000 */
[----:B------:R-:W1:Y:S01]  /*bd20*/  MUFU.TANH R226, R226 ;  /* 0x000000e200e27308 */ /* 0x000e620000002400 */
[----:B------:R-:W-:Y:S02]  /*bd30*/  FMNMX.FTZ R180, R171, R180, !PT ;  /* 0x000000b4abb47209 */ /* 0x000fe40007810000 */
[----:B---3--:R-:W-:Y:S01]  /*bd40*/  FSEL R178, R178, -INF , P5 ;  /* 0xff800000b2b27808 */ /* 0x008fe20002800000 */
[--C-:B------:R-:W-:Y:S01]  /*bd50*/  FFMA.FTZ R183, R15, R14, -R177.reuse ;  /* 0x0000000e0fb77223 */ /* 0x100fe200000108b1 */
[----:B------:R-:W-:Y:S01]  /*bd60*/  FMNMX.FTZ R181, R173, R180, !PT ;  /* 0x000000b4adb57209 */ /* 0x000fe20007810000 */
[-CC-:B------:R-:W-:Y:S01]  /*bd70*/  FFMA.FTZ R20, R20, R14.reuse, -R177.reuse ;  /* 0x0000000e14147223 */ /* 0x180fe200000108b1 */
[----:B----4-:R-:W-:Y:S01]  /*bd80*/  FSEL R179, R179, -INF , P2 ;  /* 0xff800000b3b37808 */ /* 0x010fe20001000000 */
[-CC-:B------:R-:W-:Y:S01]  /*bd90*/  FFMA.FTZ R227, R154, R14.reuse, -R177.reuse ;  /* 0x0000000e9ae37223 */ /* 0x180fe200000108b1 */
[----:B------:R-:W-:Y:S01]  /*bda0*/  FMNMX.FTZ R180, R174, R181, !PT ;  /* 0x000000b5aeb47209 */ /* 0x000fe20007810000 */
[-CC-:B------:R-:W-:Y:S01]  /*bdb0*/  FFMA.FTZ R181, R21, R14.reuse, -R177.reuse ;  /* 0x0000000e15b57223 */ /* 0x180fe200000108b1 */
[----:B0-----:R-:W-:Y:S01]  /*bdc0*/  FSEL R182, R182, -INF , P4 ;  /* 0xff800000b6b67808 */ /* 0x001fe20002000000 */
[--C-:B------:R-:W-:Y:S01]  /*bdd0*/  FFMA.FTZ R21, R152, R14, -R177.reuse ;  /* 0x0000000e98157223 */ /* 0x100fe200000108b1 */
[----:B------:R-:W-:Y:S01]  /*bde0*/  FMNMX.FTZ R15, R175, R180, !PT ;  /* 0x000000b4af0f7209 */ /* 0x000fe20007810000 */
[----:B------:R-:W-:Y:S01]  /*bdf0*/  MUFU.EX2 R20, R20 ;  /* 0x0000001400147308 */ /* 0x000fe20000000800 */
[-CC-:B------:R-:W-:Y:S01]  /*be00*/  FFMA.FTZ R153, R153, R14.reuse, -R177.reuse ;  /* 0x0000000e99997223 */ /* 0x180fe200000108b1 */
[-CC-:B------:R-:W-:Y:S01]  /*be10*/  FFMA.FTZ R157, R157, R14.reuse, -R177.reuse ;  /* 0x0000000e9d9d7223 */ /* 0x180fe200000108b1 */
[----:B------:R-:W-:Y:S01]  /*be20*/  FMNMX.FTZ R15, R176, R15, !PT ;  /* 0x0000000fb00f7209 */ /* 0x000fe20007810000 */
[-CC-:B------:R-:W-:Y:S01]  /*be30*/  FFMA.FTZ R161, R161, R14.reuse, -R177.reuse ;  /* 0x0000000ea1a17223 */ /* 0x180fe200000108b1 */
[----:B-1----:R-:W-:Y:S01]  /*be40*/  FSEL R226, R226, -INF , P3 ;  /* 0xff800000e2e27808 */ /* 0x002fe20001800000 */
[-CC-:B------:R-:W-:Y:S01]  /*be50*/  FFMA.FTZ R160, R160, R14.reuse, -R177.reuse ;  /* 0x0000000ea0a07223 */ /* 0x180fe200000108b1 */
[----:B------:R-:W-:Y:S01]  /*be60*/  FMNMX.FTZ R228, R178, R15, !PT ;  /* 0x0000000fb2e47209 */ /* 0x000fe20007810000 */
[----:B------:R-:W0:Y:S01]  /*be70*/  MUFU.EX2 R180, R183 ;  /* 0x000000b700b47308 */ /* 0x000e220000000800 */
[----:B------:R-:W-:-:S02]  /*be80*/  FFMA.FTZ R165, R165, R14, -R177 ;  /* 0x0000000ea5a57223 */ /* 0x000fc400000108b1 */
[----:B------:R-:W-:Y:S01]  /*be90*/  FMNMX.FTZ R15, R179, R228, !PT ;  /* 0x000000e4b30f7209 */ /* 0x000fe20007810000 */
[----:B------:R-:W-:-:S03]  /*bea0*/  FFMA.FTZ R228, R156, R14, -R177 ;  /* 0x0000000e9ce47223 */ /* 0x000fc600000108b1 */
[----:B------:R-:W-:Y:S01]  /*beb0*/  FMNMX.FTZ R15, R182, R15, !PT ;  /* 0x0000000fb60f7209 */ /* 0x000fe20007810000 */
[----:B------:R1:W-:Y:S03]  /*bec0*/  MUFU.EX2 R183, R21 ;  /* 0x0000001500b77308 */ /* 0x0003e60000000800 */
[----:B------:R-:W-:-:S05]  /*bed0*/  FMNMX.FTZ R15, R226, R15, !PT ;  /* 0x0000000fe20f7209 */ /* 0x000fca0007810000 */
[----:B------:R-:W3:Y:S01]  /*bee0*/  SHFL.BFLY PT, R152, R15, 0x2, 0x1f ;  /* 0x0c401f000f987f89 */ /* 0x000ee200000e0000 */
[-CC-:B-1----:R-:W-:Y:S01]  /*bef0*/  FFMA.FTZ R21, R164, R14.reuse, -R177.reuse ;  /* 0x0000000ea4157223 */ /* 0x182fe200000108b1 */
[-CC-:B------:R-:W-:Y:S01]  /*bf00*/  FFMA.FTZ R164, R168, R14.reuse, -R177.reuse ;  /* 0x0000000ea8a47223 */ /* 0x180fe200000108b1 */
[-CC-:B------:R-:W-:Y:S01]  /*bf10*/  FFMA.FTZ R168, R169, R14.reuse, -R177.reuse ;  /* 0x0000000ea9a87223 */ /* 0x180fe200000108b1 */
[-CC-:B------:R-:W-:Y:S01]  /*bf20*/  FFMA.FTZ R169, R155, R14.reuse, -R177.reuse ;  /* 0x0000000e9ba97223 */ /* 0x180fe200000108b1 */
[----:B------:R-:W-:Y:S01]  /*bf30*/  MUFU.EX2 R181, R181 ;  /* 0x000000b500b57308 */ /* 0x000fe20000000800 */
[----:B------:R-:W-:-:S07]  /*bf40*/  FFMA.FTZ R177, R158, R14, -R177 ;  /* 0x0000000e9eb17223 */ /* 0x000fce00000108b1 */
[----:B------:R-:W-:Y:S08]  /*bf50*/  MUFU.EX2 R227, R227 ;  /* 0x000000e300e37308 */ /* 0x000ff00000000800 */
[----:B------:R-:W-:Y:S01]  /*bf60*/  MUFU.EX2 R153, R153 ;  /* 0x0000009900997308 */ /* 0x000fe20000000800 */
[----:B---3--:R-:W-:-:S05]  /*bf70*/  FMNMX.FTZ R152, R15, R152, !PT ;  /* 0x000000980f987209 */ /* 0x008fca0007810000 */
        /* <DEDUP_REMOVED lines=8> */
[----:B------:R-:W-:-:S03]  /*c000*/  FSEL R152, R15, RZ, P2 ;  /* 0x000000ff0f987208 */ /* 0x000fc60001000000 */
[----:B------:R-:W-:Y:S01]  /*c010*/  MUFU.EX2 R21, R21 ;  /* 0x0000001500157308 */ /* 0x000fe20000000800 */
[----:B------:R-:W-:Y:S02]  /*c020*/  FSEL R229, R229, RZ, P2 ;  /* 0x000000ffe5e57208 */ /* 0x000fe40001000000 */
[----:B------:R-:W-:Y:S01]  /*c030*/  ISETP.NE.AND P2, PT, R192, R233, PT ;  /* 0x000000e9c000720c */ /* 0x000fe20003f45270 */
[----:B------:R-:W-:Y:S01]  /*c040*/  FADD.FTZ R233, -R152, R223 ;  /* 0x000000df98e97221 */ /* 0x000fe20000010100 */
[----:B------:R-:W-:Y:S02]  /*c050*/  @!P1 VIADD R152, R213, 0x28c40 ;  /* 0x00028c40d5989836 */ /* 0x000fe40000000000 */
[-CC-:B------:R-:W-:Y:S01]  /*c060*/  FFMA.FTZ R230, R167, R14.reuse, -R229.reuse ;  /* 0x0000000ea7e67223 */ /* 0x180fe200000108e5 */
[----:B------:R-:W-:Y:S01]  /*c070*/  FSEL R167, R13, RZ, P6 ;  /* 0x000000ff0da77208 */ /* 0x000fe20003000000 */
[-CC-:B------:R-:W-:Y:S01]  /*c080*/  FFMA.FTZ R155, R159, R14.reuse, -R229.reuse ;  /* 0x0000000e9f9b7223 */ /* 0x180fe200000108e5 */
[-CC-:B------:R-:W-:Y:S01]  /*c090*/  FFMA.FTZ R159, R166, R14.reuse, -R229.reuse ;  /* 0x0000000ea69f7223 */ /* 0x180fe200000108e5 */
[-CC-:B------:R-:W-:Y:S01]  /*c0a0*/  FFMA.FTZ R166, R170, R14.reuse, -R229.reuse ;  /* 0x0000000eaaa67223 */ /* 0x180fe200000108e5 */
[-C--:B------:R-:W-:Y:S01]  /*c0b0*/  FMUL.FTZ R170, R233, R14.reuse ;  /* 0x0000000ee9aa7220 */ /* 0x080fe20000410000 */
[----:B------:R-:W-:Y:S01]  /*c0c0*/  FADD.FTZ R231, -R167, R224 ;  /* 0x000000e0a7e77221 */ /* 0x000fe20000010100 */
[-CC-:B------:R-:W-:Y:S01]  /*c0d0*/  FFMA.FTZ R162, R162, R14.reuse, -R229.reuse ;  /* 0x0000000ea2a27223 */ /* 0x180fe200000108e5 */
[----:B------:R-:W-:Y:S01]  /*c0e0*/  MUFU.EX2 R155, R155 ;  /* 0x0000009b009b7308 */ /* 0x000fe20000000800 */
[-CC-:B------:R-:W-:Y:S01]  /*c0f0*/  FFMA.FTZ R172, R172, R14.reuse, -R229.reuse ;  /* 0x0000000eacac7223 */ /* 0x180fe200000108e5 */
[-C--:B------:R-:W-:Y:S01]  /*c100*/  FMUL.FTZ R231, R231, R14.reuse ;  /* 0x0000000ee7e77220 */ /* 0x080fe20000410000 */
[----:B------:R-:W-:Y:S01]  /*c110*/  FFMA.FTZ R163, R163, R14, -R229 ;  /* 0x0000000ea3a37223 */ /* 0x000fe200000108e5 */
[----:B------:R-:W-:Y:S01]  /*c120*/  @!P1 PRMT R152, RZ, 0x654, R152 ;  /* 0x00000654ff989816 */ /* 0x000fe20000000098 */
[----:B------:R-:W-:-:S02]  /*c130*/  @!P2 IMAD R225, R225, 0x40, R190 ;  /* 0x00000040e1e1a824 */ /* 0x000fc400078e02be */
[-CC-:B------:R-:W-:Y:S01]  /*c140*/  FFMA.FTZ R174, R174, R14.reuse, -R229.reuse ;  /* 0x0000000eaeae7223 */ /* 0x180fe200000108e5 */
[-CC-:B------:R-:W-:Y:S01]  /*c150*/  FFMA.FTZ R175, R175, R14.reuse, -R229.reuse ;  /* 0x0000000eafaf7223 */ /* 0x180fe200000108e5 */
[----:B------:R-:W1:Y:S01]  /*c160*/  MUFU.EX2 R223, R231 ;  /* 0x000000e700df7308 */ /* 0x000e620000000800 */
[----:B------:R0:W-:Y:S01]  /*c170*/  @!P1 SYNCS.ARRIVE.TRANS64.RED.A1T0 RZ, [R152+URZ], RZ ;  /* 0x000000ff98ff99a7 */ /* 0x0001e2000810043f */
[----:B------:R-:W-:Y:S02]  /*c180*/  @!P2 IMAD R156, R225, 0x4, R2 ;  /* 0x00000004e19ca824 */ /* 0x000fe400078e0202 */
[-CC-:B------:R-:W-:Y:S01]  /*c190*/  FFMA.FTZ R176, R176, R14.reuse, -R229.reuse ;  /* 0x0000000eb0b07223 */ /* 0x180fe200000108e5 */
[-CC-:B------:R-:W-:Y:S01]  /*c1a0*/  FFMA.FTZ R178, R178, R14.reuse, -R229.reuse ;  /* 0x0000000eb2b27223 */ /* 0x180fe200000108e5 */
[-CC-:B------:R-:W-:Y:S01]  /*c1b0*/  FFMA.FTZ R179, R179, R14.reuse, -R229.reuse ;  /* 0x0000000eb3b37223 */ /* 0x180fe200000108e5 */
[-CC-:B------:R-:W-:Y:S01]  /*c1c0*/  FFMA.FTZ R182, R182, R14.reuse, -R229.reuse ;  /* 0x0000000eb6b67223 */ /* 0x180fe200000108e5 */
[----:B------:R-:W-:Y:S01]  /*c1d0*/  FFMA.FTZ R226, R226, R14, -R229 ;  /* 0x0000000ee2e27223 */ /* 0x000fe200000108e5 */
[----:B------:R-:W3:Y:S01]  /*c1e0*/  MUFU.EX2 R170, R170 ;  /* 0x000000aa00aa7308 */ /* 0x000ee20000000800 */
[----:B0-----:R-:W-:-:S07]  /*c1f0*/  F2FP.BF16.F32.PACK_AB R152, R180, R20 ;  /* 0x00000014b498723e */ /* 0x001fce00000010ff */
[----:B------:R-:W0:Y:S01]  /*c200*/  MUFU.EX2 R162, R162 ;  /* 0x000000a200a27308 */ /* 0x000e220000000800 */
[----:B-1----:R-:W-:Y:S01]  /*c210*/  @!P2 STS [R156+0x28800], R223 ;  /* 0x028800df9c00a388 */ /* 0x002fe20000000800 */
[-C--:B------:R-:W-:Y:S01]  /*c220*/  FMUL.FTZ R24, R24, R223.reuse ;  /* 0x000000df18187220 */ /* 0x080fe20000410000 */
[-C--:B------:R-:W-:Y:S01]  /*c230*/  FMUL.FTZ R25, R25, R223.reuse ;  /* 0x000000df19197220 */ /* 0x080fe20000410000 */
[-C--:B------:R-:W-:Y:S01]  /*c240*/  FMUL.FTZ R28, R28, R223.reuse ;  /* 0x000000df1c1c7220 */ /* 0x080fe20000410000 */
[-C--:B------:R-:W-:Y:S01]  /*c250*/  FMUL.FTZ R29, R29, R223.reuse ;  /* 0x000000df1d1d7220 */ /* 0x080fe20000410000 */
[-C--:B------:R-:W-:Y:S01]  /*c260*/  FMUL.FTZ R32, R32, R223.reuse ;  /* 0x000000df20207220 */ /* 0x080fe20000410000 */
[-C--:B------:R-:W-:Y:S01]  /*c270*/  FMUL.FTZ R33, R33, R223.reuse ;  /* 0x000000df21217220 */ /* 0x080fe20000410000 */
[----:B------:R-:W1:Y:S01]  /*c280*/  MUFU.EX2 R159, R159 ;  /* 0x0000009f009f7308 */ /* 0x000e620000000800 */
[----:B---3--:R3:W-:Y:S01]  /*c290*/  @!P2 STS [R156+0x28820], R170 ;  /* 0x028820aa9c00a388 */ /* 0x0087e20000000800 */
        /* <DEDUP_REMOVED lines=8> */
[----:B------:R-:W-:Y:S01]  /*c320*/  FMUL.FTZ R49, R49, R223 ;  /* 0x000000df31317220 */ /* 0x000fe20000410000 */
[----:B---3--:R-:W-:Y:S01]  /*c330*/  F2FP.BF16.F32.PACK_AB R156, R153, R227 ;  /* 0x000000e3999c723e */ /* 0x008fe200000010ff */
[-C--:B------:R-:W-:Y:S01]  /*c340*/  FMUL.FTZ R52, R52, R223.reuse ;  /* 0x000000df34347220 */ /* 0x080fe20000410000 */
[-C--:B------:R-:W-:Y:S01]  /*c350*/  FMUL.FTZ R53, R53, R223.reuse ;  /* 0x000000df35357220 */ /* 0x080fe20000410000 */
[-C--:B------:R-:W-:Y:S01]  /*c360*/  FMUL.FTZ R56, R56, R223.reuse ;  /* 0x000000df38387220 */ /* 0x080fe20000410000 */
[-C--:B------:R-:W-:Y:S01]  /*c370*/  FMUL.FTZ R57, R57, R223.reuse ;  /* 0x000000df39397220 */ /* 0x080fe20000410000 */
[----:B------:R-:W3:Y:S01]  /*c380*/  MUFU.EX2 R166, R166 ;  /* 0x000000a600a67308 */ /* 0x000ee20000000800 */
[-CC-:B----4-:R-:W-:Y:S01]  /*c390*/  FFMA.FTZ R172, R171, R14.reuse, -R229.reuse ;  /* 0x0000000eabac7223 */ /* 0x190fe200000108e5 */
[----:B------:R-:W-:Y:S01]  /*c3a0*/  FFMA.FTZ R171, R173, R14, -R229 ;  /* 0x0000000eadab7223 */ /* 0x000fe200000108e5 */
[----:B------:R-:W-:Y:S01]  /*c3b0*/  FFMA.FTZ R173, R223, R0, R20 ;  /* 0x00000000dfad7223 */ /* 0x000fe20000010014 */
[-C--:B------:R-:W-:Y:S01]  /*c3c0*/  FMUL.FTZ R60, R60, R223.reuse ;  /* 0x000000df3c3c7220 */ /* 0x080fe20000410000 */
[-C--:B------:R-:W-:Y:S01]  /*c3d0*/  FMUL.FTZ R61, R61, R223.reuse ;  /* 0x000000df3d3d7220 */ /* 0x080fe20000410000 */
[----:B------:R-:W-:Y:S01]  /*c3e0*/  FMUL.FTZ R64, R64, R223 ;  /* 0x000000df40407220 */ /* 0x000fe20000410000 */
[----:B------:R-:W-:Y:S01]  /*c3f0*/  FADD.FTZ R154, R180, R173 ;  /* 0x000000adb49a7221 */ /* 0x000fe20000010000 */
[----:B------:R-:W4:Y:S01]  /*c400*/  MUFU.EX2 R163, R163 ;  /* 0x000000a300a37308 */ /* 0x000f220000000800 */
[----:B------:R-:W-:Y:S01]  /*c410*/  FFMA.FTZ R173, R170, R3, R155 ;  /* 0x00000003aaad7223 */ /* 0x000fe2000001009b */
[-C--:B------:R-:W-:Y:S01]  /*c420*/  FMUL.FTZ R65, R65, R223.reuse ;  /* 0x000000df41417220 */ /* 0x080fe20000410000 */
[----:B------:R-:W-:Y:S01]  /*c430*/  FADD.FTZ R154, R181, R154 ;  /* 0x0000009ab59a7221 */ /* 0x000fe20000010000 */
[-C--:B------:R-:W-:Y:S01]  /*c440*/  FMUL.FTZ R68, R68, R223.reuse ;  /* 0x000000df44447220 */ /* 0x080fe20000410000 */
[----:B0-----:R-:W-:Y:S01]  /*c450*/  FADD.FTZ R20, R162, R173 ;  /* 0x000000ada2147221 */ /* 0x001fe20000010000 */
[----:B------:R-:W-:Y:S01]  /*c460*/  FMUL.FTZ R69, R69, R223 ;  /* 0x000000df45457220 */ /* 0x000fe20000410000 */
[----:B------:R-:W-:Y:S01]  /*c470*/  FADD.FTZ R158, R183, R154 ;  /* 0x0000009ab79e7221 */ /* 0x000fe20000010000 */
[----:B------:R-:W0:Y:S01]  /*c480*/  MUFU.EX2 R230, R230 ;  /* 0x000000e600e67308 */ /* 0x000e220000000800 */
[----:B-1----:R-:W-:Y:S01]  /*c490*/  FADD.FTZ R173, R159, R20 ;  /* 0x000000149fad7221 */ /* 0x002fe20000010000 */
[----:B------:R-:W-:Y:S01]  /*c4a0*/  F2FP.BF16.F32.PACK_AB R154, R183, R181 ;  /* 0x000000b5b79a723e */ /* 0x000fe200000010ff */
[----:B------:R-:W-:Y:S01]  /*c4b0*/  FADD.FTZ R158, R227, R158 ;  /* 0x0000009ee39e7221 */ /* 0x000fe20000010000 */
[-C--:B------:R-:W-:Y:S01]  /*c4c0*/  FMUL.FTZ R72, R72, R223.reuse ;  /* 0x000000df48487220 */ /* 0x080fe20000410000 */
[----:B---3--:R-:W-:Y:S01]  /*c4d0*/  FADD.FTZ R20, R166, R173 ;  /* 0x000000ada6147221 */ /* 0x008fe20000010000 */
[-C--:B------:R-:W-:Y:S01]  /*c4e0*/  FMUL.FTZ R73, R73, R223.reuse ;  /* 0x000000df49497220 */ /* 0x080fe20000410000 */
[----:B------:R-:W-:Y:S01]  /*c4f0*/  FADD.FTZ R173, R153, R158 ;  /* 0x0000009e99ad7221 */ /* 0x000fe20000010000 */
[----:B------:R-:W1:Y:S01]  /*c500*/  MUFU.EX2 R172, R172 ;  /* 0x000000ac00ac7308 */ /* 0x000e620000000800 */
[----:B----4-:R-:W-:Y:S01]  /*c510*/  FADD.FTZ R153, R163, R20 ;  /* 0x00000014a3997221 */ /* 0x010fe20000010000 */
[-C--:B------:R-:W-:Y:S01]  /*c520*/  FMUL.FTZ R76, R76, R223.reuse ;  /* 0x000000df4c4c7220 */ /* 0x080fe20000410000 */
[----:B------:R-:W-:Y:S01]  /*c530*/  FADD.FTZ R158, R228, R173 ;  /* 0x000000ade49e7221 */ /* 0x000fe20000010000 */
        /* <DEDUP_REMOVED lines=9> */
[----:B------:R-:W-:Y:S01]  /*c5d0*/  FADD.FTZ R153, R167, R20 ;  /* 0x00000014a7997221 */ /* 0x000fe20000010000 */
[-C--:B------:R-:W-:Y:S01]  /*c5e0*/  FMUL.FTZ R92, R92, R223.reuse ;  /* 0x000000df5c5c7220 */ /* 0x080fe20000410000 */
[----:B------:R-:W-:Y:S01]  /*c5f0*/  FMUL.FTZ R93, R93, R223 ;  /* 0x000000df5d5d7220 */ /* 0x000fe20000410000 */
[----:B------:R0:W4:Y:S01]  /*c600*/  MUFU.EX2 R0, R174 ;  /* 0x000000ae00007308 */ /* 0x0001220000000800 */
[----:B-1----:R-:W-:Y:S01]  /*c610*/  FADD.FTZ R20, R172, R153 ;  /* 0x00000099ac147221 */ /* 0x002fe20000010000 */
[----:B------:R-:W-:Y:S01]  /*c620*/  F2FP.BF16.F32.PACK_AB R153, R162, R155 ;  /* 0x0000009ba299723e */ /* 0x000fe200000010ff */
[----:B------:R-:W-:Y:S01]  /*c630*/  FMUL.FTZ R96, R96, R223 ;  /* 0x000000df60607220 */ /* 0x000fe20000410000 */
[----:B------:R-:W-:Y:S01]  /*c640*/  F2FP.BF16.F32.PACK_AB R155, R166, R159 ;  /* 0x0000009fa69b723e */ /* 0x000fe200000010ff */
[----:B------:R-:W-:Y:S01]  /*c650*/  BAR.SYNC.DEFER_BLOCKING 0xf, 0x100 ;  /* 0x03c4000000007b1d */ /* 0x000fe20000010000 */
[-C--:B------:R-:W-:Y:S01]  /*c660*/  FMUL.FTZ R97, R97, R223.reuse ;  /* 0x000000df61617220 */ /* 0x080fe20000410000 */
[-C--:B------:R-:W-:Y:S01]  /*c670*/  FMUL.FTZ R100, R100, R223.reuse ;  /* 0x000000df64647220 */ /* 0x080fe20000410000 */
[-C--:B------:R-:W-:Y:S01]  /*c680*/  FMUL.FTZ R101, R101, R223.reuse ;  /* 0x000000df65657220 */ /* 0x080fe20000410000 */
[C---:B0-----:R-:W-:Y:S01]  /*c690*/  FADD.FTZ R174, R157.reuse, R158 ;  /* 0x0000009e9dae7221 */ /* 0x041fe20000010000 */
[----:B------:R-:W-:Y:S01]  /*c6a0*/  F2FP.BF16.F32.PACK_AB R158, R157, R228 ;  /* 0x000000e49d9e723e */ /* 0x000fe200000010ff */
[----:B------:R-:W0:Y:S01]  /*c6b0*/  MUFU.EX2 R3, R175 ;  /* 0x000000af00037308 */ /* 0x000e220000000800 */
[-C--:B------:R-:W-:Y:S01]  /*c6c0*/  FMUL.FTZ R104, R104, R223.reuse ;  /* 0x000000df68687220 */ /* 0x080fe20000410000 */
[----:B------:R-:W-:Y:S01]  /*c6d0*/  FADD.FTZ R157, R161, R174 ;  /* 0x000000aea19d7221 */ /* 0x000fe20000010000 */
[-C--:B------:R-:W-:Y:S01]  /*c6e0*/  FMUL.FTZ R105, R105, R223.reuse ;  /* 0x000000df69697220 */ /* 0x080fe20000410000 */
[-C--:B------:R-:W-:Y:S01]  /*c6f0*/  FMUL.FTZ R108, R108, R223.reuse ;  /* 0x000000df6c6c7220 */ /* 0x080fe20000410000 */
[----:B------:R-:W-:Y:S01]  /*c700*/  FMUL.FTZ R109, R109, R223 ;  /* 0x000000df6d6d7220 */ /* 0x000fe20000410000 */
[C---:B------:R-:W-:Y:S01]  /*c710*/  FADD.FTZ R174, R160.reuse, R157 ;  /* 0x0000009da0ae7221 */ /* 0x040fe20000010000 */
[----:B---3--:R-:W-:Y:S01]  /*c720*/  FADD.FTZ R157, R171, R20 ;  /* 0x00000014ab9d7221 */ /* 0x008fe20000010000 */
[----:B------:R-:W1:Y:S01]  /*c730*/  MUFU.EX2 R165, R165 ;  /* 0x000000a500a57308 */ /* 0x000e620000000800 */
[----:B------:R-:W-:Y:S01]  /*c740*/  F2FP.BF16.F32.PACK_AB R160, R160, R161 ;  /* 0x000000a1a0a0723e */ /* 0x000fe200000010ff */
[----:B------:R-:W-:Y:S01]  /*c750*/  FADD.FTZ R174, R21, R174 ;  /* 0x000000ae15ae7221 */ /* 0x000fe20000010000 */
[----:B----4-:R-:W-:Y:S01]  /*c760*/  FADD.FTZ R20, R0, R157 ;  /* 0x0000009d00147221 */ /* 0x010fe20000010000 */
[-C--:B------:R-:W-:Y:S01]  /*c770*/  FMUL.FTZ R112, R112, R223.reuse ;  /* 0x000000df70707220 */ /* 0x080fe20000410000 */
[-C--:B------:R-:W-:Y:S01]  /*c780*/  FMUL.FTZ R113, R113, R223.reuse ;  /* 0x000000df71717220 */ /* 0x080fe20000410000 */
[-C--:B------:R-:W-:Y:S01]  /*c790*/  FMUL.FTZ R116, R116, R223.reuse ;  /* 0x000000df74747220 */ /* 0x080fe20000410000 */
[-C--:B------:R-:W-:Y:S01]  /*c7a0*/  FMUL.FTZ R117, R117, R223.reuse ;  /* 0x000000df75757220 */ /* 0x080fe20000410000 */
[----:B------:R-:W3:Y:S01]  /*c7b0*/  MUFU.EX2 R176, R176 ;  /* 0x000000b000b07308 */ /* 0x000ee20000000800 */
[----:B0-----:R-:W-:Y:S01]  /*c7c0*/  FADD.FTZ R157, R3, R20 ;  /* 0x00000014039d7221 */ /* 0x001fe20000010000 */
        /* <DEDUP_REMOVED lines=15> */
[----:B---3--:R-:W-:Y:S01]  /*c8c0*/  FADD.FTZ R161, R176, R157 ;  /* 0x0000009db0a17221 */ /* 0x008fe20000010000 */
[----:B------:R-:W-:Y:S01]  /*c8d0*/  F2FP.BF16.F32.PACK_AB R157, R230, R163 ;  /* 0x000000a3e69d723e */ /* 0x000fe200000010ff */
[-C--:B------:R-:W-:Y:S01]  /*c8e0*/  FMUL.FTZ R140, R140, R223.reuse ;  /* 0x000000df8c8c7220 */ /* 0x080fe20000410000 */
[-C--:B------:R-:W-:Y:S01]  /*c8f0*/  FMUL.FTZ R141, R141, R223.reuse ;  /* 0x000000df8d8d7220 */ /* 0x080fe20000410000 */
[-C--:B------:R-:W-:Y:S01]  /*c900*/  FMUL.FTZ R144, R144, R223.reuse ;  /* 0x000000df90907220 */ /* 0x080fe20000410000 */
[-C--:B------:R-:W-:Y:S01]  /*c910*/  FMUL.FTZ R145, R145, R223.reuse ;  /* 0x000000df91917220 */ /* 0x080fe20000410000 */
[----:B------:R-:W-:Y:S01]  /*c920*/  FMUL.FTZ R148, R148, R223 ;  /* 0x000000df94947220 */ /* 0x000fe20000410000 */
[----:B------:R-:W3:Y:S01]  /*c930*/  MUFU.EX2 R168, R168 ;  /* 0x000000a800a87308 */ /* 0x000ee20000000800 */
[----:B----4-:R-:W-:Y:S01]  /*c940*/  FADD.FTZ R163, R164, R159 ;  /* 0x0000009fa4a37221 */ /* 0x010fe20000010000 */
[----:B------:R-:W-:Y:S01]  /*c950*/  F2FP.BF16.F32.PACK_AB R159, R172, R167 ;  /* 0x000000a7ac9f723e */ /* 0x000fe200000010ff */
[----:B------:R-:W-:Y:S01]  /*c960*/  FMUL.FTZ R149, R149, R223 ;  /* 0x000000df95957220 */ /* 0x000fe20000410000 */
[-C--:B------:R-:W-:Y:S01]  /*c970*/  FMUL.FTZ R26, R26, R170.reuse ;  /* 0x000000aa1a1a7220 */ /* 0x080fe20000410000 */
[-C--:B------:R-:W-:Y:S01]  /*c980*/  FMUL.FTZ R27, R27, R170.reuse ;  /* 0x000000aa1b1b7220 */ /* 0x080fe20000410000 */
[-C--:B------:R-:W-:Y:S01]  /*c990*/  FMUL.FTZ R30, R30, R170.reuse ;  /* 0x000000aa1e1e7220 */ /* 0x080fe20000410000 */
[----:B------:R0:W-:Y:S01]  /*c9a0*/  STSM.16.M88.4 [R199], R156 ;  /* 0x0000009cc7007844 */ /* 0x0001e20000000200 */
[----:B------:R-:W4:Y:S01]  /*c9b0*/  MUFU.EX2 R169, R169 ;  /* 0x000000a900a97308 */ /* 0x000f220000000800 */
        /* <DEDUP_REMOVED lines=8> */
[----:B---3--:R-:W-:Y:S01]  /*ca40*/  FADD.FTZ R0, R168, R163 ;  /* 0x000000a3a8007221 */ /* 0x008fe20000010000 */
[----:B------:R-:W-:Y:S01]  /*ca50*/  F2FP.BF16.F32.PACK_AB R163, R176, R3 ;  /* 0x00000003b0a3723e */ /* 0x000fe200000010ff */
[----:B------:R-:W-:Y:S01]  /*ca60*/  FMUL.FTZ R42, R42, R170 ;  /* 0x000000aa2a2a7220 */ /* 0x000fe20000410000 */
[----:B------:R-:W-:Y:S01]  /*ca70*/  F2FP.BF16.F32.PACK_AB R164, R168, R164 ;  /* 0x000000a4a8a4723e */ /* 0x000fe200000010ff */
        /* <DEDUP_REMOVED lines=10> */
[-C--:B------:R-:W-:Y:S01]  /*cb20*/  FMUL.FTZ R58, R58, R170.reuse ;  /* 0x000000aa3a3a7220 */ /* 0x080fe20000410000 */
[----:B------:R-:W4:Y:S01]  /*cb30*/  MUFU.EX2 R182, R182 ;  /* 0x000000b600b67308 */ /* 0x000f220000000800 */
[C---:B-1----:R-:W-:Y:S01]  /*cb40*/  F2FP.BF16.F32.PACK_AB R166, R177.reuse, R169 ;  /* 0x000000a9b1a6723e */ /* 0x042fe200000010ff */
[----:B------:R-:W-:Y:S01]  /*cb50*/  FADD.FTZ R0, R177, R0 ;  /* 0x00000000b1007221 */ /* 0x000fe20000010000 */
        /* <DEDUP_REMOVED lines=21> */
[----:B------:R-:W-:Y:S01]  /*ccb0*/  FMUL.FTZ R94, R94, R170 ;  /* 0x000000aa5e5e7220 */ /* 0x000fe20000410000 */
[C---:B-1----:R-:W-:Y:S01]  /*ccc0*/  F2FP.BF16.F32.PACK_AB R167, R173.reuse, R182 ;  /* 0x000000b6ada7723e */ /* 0x042fe200000010ff */
        /* <DEDUP_REMOVED lines=31> */
[----:B0-----:R-:W-:Y:S06]  /*cec0*/  @!P0 BRA `(.L_x_6395) ;  /* 0x0000000000048947 */ /* 0x001fec0003800000 */
[----:B------:R-:W-:Y:S01]  /*ced0*/  BPT.TRAP 0x1 ;  /* 0x000000040000795c */ /* 0x000fe20000300000 */
.L_x_6395:
[----:B------:R0:W1:Y:S01]  /*cee0*/  SYNCS.PHASECHK.TRANS64.TRYWAIT P2, [R213+URZ+0x28c50], R214 ;  /* 0x028c50d6d50075a7 */ /* 0x000062000804017f */
[----:B------:R-:W-:Y:S05]  /*cef0*/  @!P0 BRA `(.L_x_6396) ;  /* 0x0000000000048947 */ /* 0x000fea0003800000 */
[----:B------:R-:W-:Y:S01]  /*cf00*/  BPT.TRAP 0x1 ;  /* 0x000000040000795c */ /* 0x000fe20000300000 */
.L_x_6396:
[----:B------:R-:W-:Y:S04]  /*cf10*/  BSSY B2, `(.L_x_6397) ;  /* 0x0000004000027945 */ /* 0x000fe80003800000 */
[----:B-1----:R-:W-:Y:S05]  /*cf20*/  @P2 BRA `(.L_x_6398) ;  /* 0x0000000000082947 */ /* 0x002fea0003800000 */
[----:B------:R-:W1:Y:S02]  /*cf30*/  SYNCS.PHASECHK.TRANS64.TRYWAIT P2, [R213+URZ+0x28c50], R214 ;  /* 0x028c50d6d50075a7 */ /* 0x000e64000804017f */
[----:B-1----:R-:W-:Y:S05]  /*cf40*/  @!P2 BRA `(.L_x_6399) ;  /* 0x000000c000c0a947 */ /* 0x002fea0003800000 */
.L_x_6398:
[----:B------:R-:W-:Y:S05]  /*cf50*/  BSYNC B2 ;  /* 0x0000000000027941 */ /* 0x000fea0003800000 */
.L_x_6397:
[----:B------:R-:W-:Y:S01]  /*cf60*/  IMAD.MOV.U32 R21, RZ, RZ, 0x40000040 ;  /* 0x40000040ff157424 */ /* 0x000fe200078e00ff */
[----:B------:R-:W-:Y:S01]  /*cf70*/  LEA R20, R18, R184, 0xc ;  /* 0x000000b812147211 */ /* 0x000fe200078e60ff */
[----:B------:R-:W-:Y:S01]  /*cf80*/  WARPGROUP.ARRIVE ;  /* 0x00000000000079c5 */ /* 0x000fe20000000000 */
[----:B------:R-:W-:Y:S01]  /*cf90*/  ISETP.GT.AND P2, PT, R212, R186, PT ;  /* 0x000000bad400720c */ /* 0x000fe20003f44270 */
[----:B012---:R-:W-:Y:S01]  /*cfa0*/  @!P1 VIADD R213, R213, 0x28c60 ;  /* 0x00028c60d5d59836 */ /* 0x007fe20000000000 */
[----:B------:R-:W-:Y:S01]  /*cfb0*/  R2UR UR6, R20 ;  /* 0x00000000140672ca */ /* 0x000fe200000e0000 */
[----:B------:R-:W-:Y:S01]  /*cfc0*/  VIADD R212, R212, 0xffffffff ;  /* 0xffffffffd4d47836 */ /* 0x000fe20000000000 */
[----:B------:R-:W-:Y:S01]  /*cfd0*/  R2UR UR7, R21 ;  /* 0x00000000150772ca */ /* 0x000fe200000e0000 */
[----:B------:R-:W-:Y:S01]  /*cfe0*/  IMAD.MOV.U32 R21, RZ, RZ, 0x40000040 ;  /* 0x40000040ff157424 */ /* 0x000fe200078e00ff */
[----:B------:R-:W-:Y:S01]  /*cff0*/  @!P1 PRMT R213, RZ, 0x654, R213 ;  /* 0x00000654ffd59816 */ /* 0x000fe200000000d5 */
[----:B------:R-:W-:Y:S01]  /*d000*/  IMAD.MOV.U32 R223, RZ, RZ, R15 ;  /* 0x000000ffffdf7224 */ /* 0x000fe200078e000f */
[----:B------:R-:W-:Y:S01]  /*d010*/  MOV R225, R18 ;  /* 0x0000001200e17202 */ /* 0x000fe20000000f00 */
[----:B------:R-:W-:-:S08]  /*d020*/  IMAD.MOV.U32 R224, RZ, RZ, R13 ;  /* 0x000000ffffe07224 */ /* 0x000fd000078e000d */
        /* <DEDUP_REMOVED lines=35> */
.L_x_6389:
[----:B------:R-:W-:Y:S05]  /*d260*/  BSYNC B1 ;  /* 0x0000000000017941 */ /* 0x000fea0003800000 */
.L_x_6388:
[----:B------:R-:W-:Y:S01]  /*d270*/  ISETP.GE.AND P2, PT, R212, RZ, PT ;  /* 0x000000ffd400720c */ /* 0x000fe20003f46270 */
[----:B------:R-:W-:-:S12]  /*d280*/  BSSY B0, `(.L_x_6401) ;  /* 0x00001e2000007945 */ /* 0x000fd80003800000 */
[----:B------:R-:W-:Y:S05]  /*d290*/  @!P2 BRA `(.L_x_6402) ;  /* 0x0000001c0080a947 */ /* 0x000fea0003800000 */
[----:B------:R-:W-:Y:S02]  /*d2a0*/  IMAD.MOV.U32 R214, RZ, RZ, R15 ;  /* 0x000000ffffd67224 */ /* 0x000fe400078e000f */
[----:B------:R-:W-:Y:S02]  /*d2b0*/  IMAD.MOV.U32 R194, RZ, RZ, R13 ;  /* 0x000000ffffc27224 */ /* 0x000fe400078e000d */
[----:B------:R-:W-:-:S07]  /*d2c0*/  IMAD.MOV.U32 R187, RZ, RZ, R18 ;  /* 0x000000ffffbb7224 */ /* 0x000fce00078e0012 */
.L_x_6413:
[----:B------:R-:W-:-:S05]  /*d2d0*/  VIADD R18, R187, 0x1 ;  /* 0x00000001bb127836 */ /* 0x000fca0000000000 */
[----:B------:R-:W-:-:S04]  /*d2e0*/  ISETP.NE.AND P2, PT, R18, 0x2, PT ;  /* 0x000000021200780c */ /* 0x000fc80003f45270 */
[----:B------:R-:W-:Y:S02]  /*d2f0*/  SEL R14, RZ, 0x1, P2 ;  /* 0x00000001ff0e7807 */ /* 0x000fe40001000000 */
[----:B------:R-:W-:Y:S02]  /*d300*/  SEL R18, R18, RZ, P2 ;  /* 0x000000ff12127207 */ /* 0x000fe40001000000 */
[----:B------:R-:W-:Y:S01]  /*d310*/  LOP3.LUT R19, R19, R14, RZ, 0x3c, !PT ;  /* 0x0000000e13137212 */ /* 0x000fe200078e3cff */
[----:B--2---:R-:W-:Y:S06]  /*d320*/  @!P0 BRA `(.L_x_6403) ;  /* 0x0000000000048947 */ /* 0x004fec0003800000 */
[----:B------:R-:W-:Y:S01]  /*d330*/  BPT.TRAP 0x1 ;  /* 0x000000040000795c */ /* 0x000fe20000300000 */
.L_x_6403:
[----:B------:R-:W-:Y:S01]  /*d340*/  IMAD R185, R18, 0x8, R2 ;  /* 0x0000000812b97824 */ /* 0x000fe200078e0202 */
[----:B------:R-:W-:-:S04]  /*d350*/  SHF.L.U32 R186, R19, 0x1f, RZ ;  /* 0x0000001f13ba7819 */ /* 0x000fc800000006ff */
[----:B------:R2:W3:Y:S01]  /*d360*/  SYNCS.PHASECHK.TRANS64.TRYWAIT P2, [R185+URZ+0x28c30], R186 ;  /* 0x028c30bab90075a7 */ /* 0x0004e2000804017f */
[----:B------:R-:W-:Y:S05]  /*d370*/  @!P0 BRA `(.L_x_6404) ;  /* 0x0000000000048947 */ /* 0x000fea0003800000 */
[----:B------:R-:W-:Y:S01]  /*d380*/  BPT.TRAP 0x1 ;  /* 0x000000040000795c */ /* 0x000fe20000300000 */
.L_x_6404:
[----:B------:R-:W-:Y:S01]  /*d390*/  BSSY B1, `(.L_x_6405) ;  /* 0x0000006000017945 */ /* 0x000fe20003800000 */
[----:B------:R-:W-:Y:S01]  /*d3a0*/  LEA R14, R18, R12, 0x9 ;  /* 0x0000000c120e7211 */ /* 0x000fe200078e48ff */
[----:B------:R-:W-:Y:S02]  /*d3b0*/  IMAD.MOV.U32 R15, RZ, RZ, 0x40000040 ;  /* 0x40000040ff0f7424 */ /* 0x000fe400078e00ff */
[----:B---3--:R-:W-:Y:S05]  /*d3c0*/  @P2 BRA `(.L_x_6406) ;  /* 0x0000000000082947 */ /* 0x008fea0003800000 */
[----:B------:R-:W3:Y:S02]  /*d3d0*/  SYNCS.PHASECHK.TRANS64.TRYWAIT P2, [R185+URZ+0x28c30], R186 ;  /* 0x028c30bab90075a7 */ /* 0x000ee4000804017f */
[----:B---3--:R-:W-:Y:S05]  /*d3e0*/  @!P2 BRA `(.L_x_6407) ;  /* 0x000000bc00aca947 */ /* 0x008fea0003800000 */
.L_x_6406:
[----:B------:R-:W-:Y:S05]  /*d3f0*/  BSYNC B1 ;  /* 0x0000000000017941 */ /* 0x000fea0003800000 */
.L_x_6405:
[C---:B------:R-:W-:Y:S01]  /*d400*/  R2UR UR6, R14.reuse ;  /* 0x000000000e0672ca */ /* 0x040fe200000e0000 */
[----:B0-----:R-:W-:Y:S01]  /*d410*/  WARPGROUP.ARRIVE ;  /* 0x00000000000079c5 */ /* 0x001fe20000000000 */
        /* <DEDUP_REMOVED lines=11> */
[----:B------:R-:W-:Y:S02]  /*d4d0*/  R2UR UR4, R10 ;  /* 0x000000000a0472ca */ /* 0x000fe400000e0000 */
[----:B------:R-:W-:Y:S02]  /*d4e0*/  R2UR UR5, R11 ;  /* 0x000000000b0572ca */ /* 0x000fe400000e0000 */
[----:B------:R-:W-:Y:S01]  /*d4f0*/  IADD3 R14, R14, 0x6, RZ ;  /* 0x000000060e0e7810 */ /* 0x000fe20007ffe0ff */
        /* <DEDUP_REMOVED lines=57> */
[----:B----4-:R-:W-:-:S07]  /*d890*/  FMNMX.FTZ R14, R213, R14, !PT ;  /* 0x0000000ed50e7209 */ /* 0x010fce0007810000 */
[----:B------:R-:W4:Y:S01]  /*d8a0*/  MUFU.TANH R161, R161 ;  /* 0x000000a100a17308 */ /* 0x000f220000002400 */
[----:B0-----:R-:W-:-:S07]  /*d8b0*/  FMNMX.FTZ R14, R157, R14, !PT ;  /* 0x0000000e9d0e7209 */ /* 0x001fce0007810000 */
[----:B------:R-:W0:Y:S01]  /*d8c0*/  MUFU.TANH R227, R227 ;  /* 0x000000e300e37308 */ /* 0x000e220000002400 */
[----:B-1----:R-:W-:-:S07]  /*d8d0*/  FMNMX.FTZ R14, R225, R14, !PT ;  /* 0x0000000ee10e7209 */ /* 0x002fce0007810000 */
        /* <DEDUP_REMOVED lines=21> */
[----:B0-----:R-:W-:-:S05]  /*da30*/  FMNMX.FTZ R14, R181, R14, !PT ;  /* 0x0000000eb50e7209 */ /* 0x001fca0007810000 */
[----:B------:R-:W0:Y:S02]  /*da40*/  SHFL.BFLY PT, R13, R14, 0x2, 0x1f ;  /* 0x0c401f000e0d7f89 */ /* 0x000e2400000e0000 */
[----:B------:R-:W5:Y:S08]  /*da50*/  MUFU.TANH R223, R223 ;  /* 0x000000df00df7308 */ /* 0x000f700000002400 */
[----:B------:R-:W2:Y:S08]  /*da60*/  MUFU.TANH R159, R159 ;  /* 0x0000009f009f7308 */ /* 0x000eb00000002400 */
[----:B------:R-:W3:Y:S01]  /*da70*/  MUFU.TANH R237, R237 ;  /* 0x000000ed00ed7308 */ /* 0x000ee20000002400 */
[----:B0-----:R-:W-:-:S02]  /*da80*/  FMNMX.FTZ R13, R14, R13, !PT ;  /* 0x0000000d0e0d7209 */ /* 0x001fc40007810000 */
[----:B-1----:R-:W-:-:S05]  /*da90*/  FMNMX.FTZ R14, R21, R214, !PT ;  /* 0x000000d6150e7209 */ /* 0x002fca0007810000 */
[----:B------:R-:W0:Y:S01]  /*daa0*/  MUFU.TANH R163, R163 ;  /* 0x000000a300a37308 */ /* 0x000e220000002400 */
[----:B------:R-:W1:Y:S01]  /*dab0*/  SHFL.BFLY PT, R160, R13, 0x1, 0x1f ;  /* 0x0c201f000da07f89 */ /* 0x000e6200000e0000 */
[----:B----4-:R-:W-:-:S04]  /*dac0*/  FMNMX.FTZ R14, R155, R14, !PT ;  /* 0x0000000e9b0e7209 */ /* 0x010fc80007810000 */
[----:B-----5:R-:W-:Y:S02]  /*dad0*/  FMNMX.FTZ R14, R223, R14, !PT ;  /* 0x0000000edf0e7209 */ /* 0x020fe40007810000 */
[----:B------:R-:W4:Y:S02]  /*dae0*/  MUFU.TANH R20, R20 ;  /* 0x0000001400147308 */ /* 0x000f240000002400 */
[----:B--2---:R-:W-:-:S04]  /*daf0*/  FMNMX.FTZ R14, R159, R14, !PT ;  /* 0x0000000e9f0e7209 */ /* 0x004fc80007810000 */
[----:B---3--:R-:W-:Y:S02]  /*db00*/  FMNMX.FTZ R14, R237, R14, !PT ;  /* 0x0000000eed0e7209 */ /* 0x008fe40007810000 */
[----:B------:R-:W2:Y:S08]  /*db10*/  MUFU.TANH R167, R167 ;  /* 0x000000a700a77308 */ /* 0x000eb00000002400 */
[----:B------:R-:W3:Y:S01]  /*db20*/  MUFU.TANH R152, R152 ;  /* 0x0000009800987308 */ /* 0x000ee20000002400 */
[----:B-1----:R-:W-:-:S02]  /*db30*/  FMNMX.FTZ R13, R13, R160, !PT ;  /* 0x000000a00d0d7209 */ /* 0x002fc40007810000 */
[----:B0-----:R-:W-:Y:S01]  /*db40*/  FMNMX.FTZ R160, R163, R14, !PT ;  /* 0x0000000ea3a07209 */ /* 0x001fe20007810000 */
[----:B------:R-:W-:Y:S02]  /*db50*/  IMAD.U32 R14, RZ, RZ, UR36 ;  /* 0x00000024ff0e7e24 */ /* 0x000fe4000f8e00ff */
[C---:B------:R-:W-:Y:S02]  /*db60*/  FADD.FTZ R162, -R13.reuse, R194 ;  /* 0x000000c20da27221 */ /* 0x040fe40000010100 */
[----:B------:R-:W0:Y:S01]  /*db70*/  MUFU.TANH R171, R171 ;  /* 0x000000ab00ab7308 */ /* 0x000e220000002400 */
[----:B----4-:R-:W-:Y:S01]  /*db80*/  FMNMX.FTZ R160, R20, R160, !PT ;  /* 0x000000a014a07209 */ /* 0x010fe20007810000 */
[-C--:B------:R-:W-:Y:S01]  /*db90*/  FMUL.FTZ R168, R162, R14.reuse ;  /* 0x0000000ea2a87220 */ /* 0x080fe20000410000 */
[----:B------:R-:W-:Y:S02]  /*dba0*/  FMUL.FTZ R162, R13, R14 ;  /* 0x0000000e0da27220 */ /* 0x000fe40000410000 */
[----:B--2---:R-:W-:-:S03]  /*dbb0*/  FMNMX.FTZ R164, R167, R160, !PT ;  /* 0x000000a0a7a47209 */ /* 0x004fc60007810000 */
        /* <DEDUP_REMOVED lines=10> */
[-CC-:B------:R-:W-:Y:S01]  /*dc60*/  FFMA.FTZ R174, R229, R14.reuse, -R162.reuse ;  /* 0x0000000ee5ae7223 */ /* 0x180fe200000108a2 */
[-CC-:B------:R-:W-:Y:S01]  /*dc70*/  FFMA.FTZ R169, R169, R14.reuse, -R162.reuse ;  /* 0x0000000ea9a97223 */ /* 0x180fe200000108a2 */
[-CC-:B------:R-:W-:Y:S01]  /*dc80*/  FFMA.FTZ R176, R231, R14.reuse, -R162.reuse ;  /* 0x0000000ee7b07223 */ /* 0x180fe200000108a2 */
[-CC-:B------:R-:W-:Y:S01]  /*dc90*/  FFMA.FTZ R173, R173, R14.reuse, -R162.reuse ;  /* 0x0000000eadad7223 */ /* 0x180fe200000108a2 */
[-CC-:B------:R-:W-:Y:S01]  /*dca0*/  FFMA.FTZ R178, R233, R14.reuse, -R162.reuse ;  /* 0x0000000ee9b27223 */ /* 0x180fe200000108a2 */
[----:B------:R-:W-:Y:S01]  /*dcb0*/  FFMA.FTZ R177, R177, R14, -R162 ;  /* 0x0000000eb1b17223 */ /* 0x000fe200000108a2 */
[----:B------:R-:W0:Y:S01]  /*dcc0*/  MUFU.TANH R156, R156 ;  /* 0x0000009c009c7308 */ /* 0x000e220000002400 */
[----:B-1----:R-:W-:-:S07]  /*dcd0*/  FMNMX.FTZ R166, R154, R15, !PT ;  /* 0x0000000f9aa67209 */ /* 0x002fce0007810000 */
[----:B------:R-:W1:Y:S01]  /*dce0*/  MUFU.TANH R179, R179 ;  /* 0x000000b300b37308 */ /* 0x000e620000002400 */
[----:B--2---:R-:W-:Y:S01]  /*dcf0*/  FMNMX.FTZ R15, R175, R166, !PT ;  /* 0x000000a6af0f7209 */ /* 0x004fe20007810000 */
[-CC-:B------:R-:W-:Y:S01]  /*dd00*/  FFMA.FTZ R166, R213, R14.reuse, -R162.reuse ;  /* 0x0000000ed5a67223 */ /* 0x180fe200000108a2 */
[----:B------:R-:W-:-:S05]  /*dd10*/  FFMA.FTZ R213, R235, R14, -R162 ;  /* 0x0000000eebd57223 */ /* 0x000fca00000108a2 */
[----:B------:R-:W2:Y:S08]  /*dd20*/  MUFU.TANH R158, R158 ;  /* 0x0000009e009e7308 */ /* 0x000eb00000002400 */
[----:B------:R-:W-:Y:S08]  /*dd30*/  MUFU.TANH R183, R183 ;  /* 0x000000b700b77308 */ /* 0x000ff00000002400 */
[----:B------:R0:W3:Y:S08]  /*dd40*/  MUFU.EX2 R160, R168 ;  /* 0x000000a800a07308 */ /* 0x0000f00000000800 */
[----:B------:R4:W5:Y:S01]  /*dd50*/  MUFU.EX2 R164, R170 ;  /* 0x000000aa00a47308 */ /* 0x0009620000000800 */
[----:B0-----:R-:W-:-:S04]  /*dd60*/  FMNMX.FTZ R168, R156, R15, !PT ;  /* 0x0000000f9ca87209 */ /* 0x001fc80007810000 */
[----:B-1----:R-:W-:-:S03]  /*dd70*/  FMNMX.FTZ R15, R179, R168, !PT ;  /* 0x000000a8b30f7209 */ /* 0x002fc60007810000 */
[----:B------:R-:W0:Y:S01]  /*dd80*/  MUFU.EX2 R153, R153 ;  /* 0x0000009900997308 */ /* 0x000e220000000800 */
[----:B--2---:R-:W-:Y:S01]  /*dd90*/  FMNMX.FTZ R168, R158, R15, !PT ;  /* 0x0000000f9ea87209 */ /* 0x004fe20007810000 */
[----:B----4-:R-:W-:Y:S01]  /*dda0*/  FFMA.FTZ R170, R225, R14, -R162 ;  /* 0x0000000ee1aa7223 */ /* 0x010fe200000108a2 */
[-C--:B---3--:R-:W-:Y:S01]  /*ddb0*/  FMUL.FTZ R24, R24, R160.reuse ;  /* 0x000000a018187220 */ /* 0x088fe20000410000 */
[----:B------:R-:W-:Y:S01]  /*ddc0*/  FMUL.FTZ R25, R25, R160 ;  /* 0x000000a019197220 */ /* 0x000fe20000410000 */
[----:B------:R-:W-:Y:S01]  /*ddd0*/  FMNMX.FTZ R168, R183, R168, !PT ;  /* 0x000000a8b7a87209 */ /* 0x000fe20007810000 */
[-C--:B------:R-:W-:Y:S01]  /*dde0*/  FMUL.FTZ R28, R28, R160.reuse ;  /* 0x000000a01c1c7220 */ /* 0x080fe20000410000 */
[----:B------:R-:W-:Y:S01]  /*ddf0*/  FMUL.FTZ R29, R29, R160 ;  /* 0x000000a01d1d7220 */ /* 0x000fe20000410000 */
[----:B------:R-:W1:Y:S01]  /*de00*/  MUFU.EX2 R166, R166 ;  /* 0x000000a600a67308 */ /* 0x000e620000000800 */
[----:B-----5:R-:W-:Y:S01]  /*de10*/  FFMA.FTZ R0, R160, R0, R164 ;  /* 0x00000000a0007223 */ /* 0x020fe200000100a4 */
[----:B------:R-:W2:Y:S01]  /*de20*/  SHFL.BFLY PT, R15, R168, 0x2, 0x1f ;  /* 0x0c401f00a80f7f89 */ /* 0x000ea200000e0000 */
        /* <DEDUP_REMOVED lines=23> */
[----:B--2---:R-:W-:Y:S01]  /*dfa0*/  FMNMX.FTZ R180, R168, R15, !PT ;  /* 0x0000000fa8b47209 */ /* 0x004fe20007810000 */
[-C--:B------:R-:W-:Y:S01]  /*dfb0*/  FMUL.FTZ R72, R72, R160.reuse ;  /* 0x000000a048487220 */ /* 0x080fe20000410000 */
[-C--:B------:R-:W-:Y:S01]  /*dfc0*/  FMUL.FTZ R73, R73, R160.reuse ;  /* 0x000000a049497220 */ /* 0x080fe20000410000 */
[-C--:B------:R-:W-:Y:S01]  /*dfd0*/  FMUL.FTZ R76, R76, R160.reuse ;  /* 0x000000a04c4c7220 */ /* 0x080fe20000410000 */
[-C--:B------:R-:W-:Y:S01]  /*dfe0*/  FMUL.FTZ R77, R77, R160.reuse ;  /* 0x000000a04d4d7220 */ /* 0x080fe20000410000 */
[----:B------:R-:W2:Y:S01]  /*dff0*/  SHFL.BFLY PT, R15, R180, 0x1, 0x1f ;  /* 0x0c201f00b40f7f89 */ /* 0x000ea200000e0000 */
        /* <DEDUP_REMOVED lines=23> */
[----:B--2---:R-:W-:Y:S01]  /*e170*/  FMNMX.FTZ R15, R180, R15, !PT ;  /* 0x0000000fb40f7209 */ /* 0x004fe20007810000 */
[----:B------:R-:W-:Y:S01]  /*e180*/  FFMA.FTZ R180, R181, R14, -R162 ;  /* 0x0000000eb5b47223 */ /* 0x000fe200000108a2 */
[----:B------:R-:W-:Y:S01]  /*e190*/  MUFU.EX2 R169, R169 ;  /* 0x000000a900a97308 */ /* 0x000fe20000000800 */
[-C--:B------:R-:W-:Y:S01]  /*e1a0*/  FMUL.FTZ R120, R120, R160.reuse ;  /* 0x000000a078787220 */ /* 0x080fe20000410000 */
[----:B------:R-:W-:Y:S01]  /*e1b0*/  FMUL.FTZ R121, R121, R160 ;  /* 0x000000a079797220 */ /* 0x000fe20000410000 */
[C---:B------:R-:W-:Y:S01]  /*e1c0*/  FADD.FTZ R181, -R15.reuse, R214 ;  /* 0x000000d60fb57221 */ /* 0x040fe20000010100 */
[----:B------:R-:W-:Y:S01]  /*e1d0*/  FMUL.FTZ R162, R15, R14 ;  /* 0x0000000e0fa27220 */ /* 0x000fe20000410000 */
[-C--:B------:R-:W-:Y:S01]  /*e1e0*/  FMUL.FTZ R124, R124, R160.reuse ;  /* 0x000000a07c7c7220 */ /* 0x080fe20000410000 */
[----:B------:R-:W-:Y:S01]  /*e1f0*/  FMUL.FTZ R125, R125, R160 ;  /* 0x000000a07d7d7220 */ /* 0x000fe20000410000 */
[----:B------:R-:W-:Y:S01]  /*e200*/  FMUL.FTZ R168, R181, R14 ;  /* 0x0000000eb5a87220 */ /* 0x000fe20000410000 */
[----:B------:R-:W-:-:S02]  /*e210*/  IMAD.MOV R181, RZ, RZ, -R195 ;  /* 0x000000ffffb57224 */ /* 0x000fc400078e0ac3 */
[-CC-:B------:R-:W-:Y:S01]  /*e220*/  FFMA.FTZ R21, R21, R14.reuse, -R162.reuse ;  /* 0x0000000e15157223 */ /* 0x180fe200000108a2 */
[-CC-:B------:R-:W-:Y:S01]  /*e230*/  FFMA.FTZ R182, R155, R14.reuse, -R162.reuse ;  /* 0x0000000e9bb67223 */ /* 0x180fe200000108a2 */
[-CC-:B------:R-:W-:Y:S01]  /*e240*/  FFMA.FTZ R155, R223, R14.reuse, -R162.reuse ;  /* 0x0000000edf9b7223 */ /* 0x180fe200000108a2 */
[-CC-:B------:R-:W-:Y:S01]  /*e250*/  FFMA.FTZ R194, R159, R14.reuse, -R162.reuse ;  /* 0x0000000e9fc27223 */ /* 0x180fe200000108a2 */
[----:B------:R-:W-:Y:S01]  /*e260*/  ISETP.NE.AND P2, PT, R192, R181, PT ;  /* 0x000000b5c000720c */ /* 0x000fe20003f45270 */
[----:B------:R-:W-:Y:S01]  /*e270*/  MUFU.EX2 R168, R168 ;  /* 0x000000a800a87308 */ /* 0x000fe20000000800 */
[----:B------:R-:W-:Y:S02]  /*e280*/  @!P1 VIADD R181, R185, 0x28c40 ;  /* 0x00028c40b9b59836 */ /* 0x000fe40000000000 */
[-CC-:B------:R-:W-:Y:S01]  /*e290*/  FFMA.FTZ R214, R163, R14.reuse, -R162.reuse ;  /* 0x0000000ea3d67223 */ /* 0x180fe200000108a2 */
[-CC-:B------:R-:W-:Y:S01]  /*e2a0*/  FFMA.FTZ R159, R237, R14.reuse, -R162.reuse ;  /* 0x0000000eed9f7223 */ /* 0x180fe200000108a2 */
[-C--:B------:R-:W-:Y:S01]  /*e2b0*/  FFMA.FTZ R226, R175, R14.reuse, -R162 ;  /* 0x0000000eafe27223 */ /* 0x080fe200000108a2 */
[----:B0-----:R-:W-:Y:S01]  /*e2c0*/  FADD.FTZ R175, R153, R0 ;  /* 0x0000000099af7221 */ /* 0x001fe20000010000 */
[----:B------:R-:W-:Y:S01]  /*e2d0*/  @!P1 PRMT R181, RZ, 0x654, R181 ;  /* 0x00000654ffb59816 */ /* 0x000fe200000000b5 */
[-CC-:B------:R-:W-:Y:S01]  /*e2e0*/  FFMA.FTZ R20, R20, R14.reuse, -R162.reuse ;  /* 0x0000000e14147223 */ /* 0x180fe200000108a2 */
[----:B------:R-:W0:Y:S01]  /*e2f0*/  MUFU.EX2 R21, R21 ;  /* 0x0000001500157308 */ /* 0x000e220000000800 */
[----:B-1----:R-:W-:Y:S01]  /*e300*/  FADD.FTZ R0, R166, R175 ;  /* 0x000000afa6007221 */ /* 0x002fe20000010000 */
[----:B------:R1:W-:Y:S01]  /*e310*/  @!P1 SYNCS.ARRIVE.TRANS64.RED.A1T0 RZ, [R181+URZ], RZ ;  /* 0x000000ffb5ff99a7 */ /* 0x0003e2000810043f */
[----:B------:R-:W-:Y:S01]  /*e320*/  FFMA.FTZ R224, R171, R14, -R162 ;  /* 0x0000000eabe07223 */ /* 0x000fe200000108a2 */
[----:B------:R-:W-:-:S02]  /*e330*/  @!P2 IMAD R163, R187, 0x40, R190 ;  /* 0x00000040bba3a824 */ /* 0x000fc400078e02be */
[-CC-:B------:R-:W-:Y:S01]  /*e340*/  FFMA.FTZ R154, R154, R14.reuse, -R162.reuse ;  /* 0x0000000e9a9a7223 */ /* 0x180fe200000108a2 */
[-CC-:B------:R-:W-:Y:S01]  /*e350*/  FFMA.FTZ R156, R156, R14.reuse, -R162.reuse ;  /* 0x0000000e9c9c7223 */ /* 0x180fe200000108a2 */
[-CC-:B------:R-:W-:Y:S01]  /*e360*/  FFMA.FTZ R179, R179, R14.reuse, -R162.reuse ;  /* 0x0000000eb3b37223 */ /* 0x180fe200000108a2 */
[----:B------:R-:W2:Y:S01]  /*e370*/  MUFU.EX2 R182, R182 ;  /* 0x000000b600b67308 */ /* 0x000ea20000000800 */
[--C-:B------:R-:W-:Y:S01]  /*e380*/  FFMA.FTZ R171, R158, R14, -R162.reuse ;  /* 0x0000000e9eab7223 */ /* 0x100fe200000108a2 */
[----:B-1----:R-:W-:Y:S01]  /*e390*/  @!P2 LEA R181, R163, R2, 0x2 ;  /* 0x00000002a3b5a211 */ /* 0x002fe200078e10ff */
[-CC-:B------:R-:W-:Y:S01]  /*e3a0*/  FFMA.FTZ R163, R167, R14.reuse, -R162.reuse ;  /* 0x0000000ea7a37223 */ /* 0x180fe200000108a2 */
[-CC-:B------:R-:W-:Y:S01]  /*e3b0*/  FFMA.FTZ R167, R152, R14.reuse, -R162.reuse ;  /* 0x0000000e98a77223 */ /* 0x180fe200000108a2 */
[----:B------:R-:W-:Y:S01]  /*e3c0*/  FFMA.FTZ R183, R183, R14, -R162 ;  /* 0x0000000eb7b77223 */ /* 0x000fe200000108a2 */
[-C--:B------:R-:W-:Y:S01]  /*e3d0*/  FMUL.FTZ R128, R128, R160.reuse ;  /* 0x000000a080807220 */ /* 0x080fe20000410000 */
[----:B------:R-:W-:Y:S01]  /*e3e0*/  @!P2 STS [R181+0x28800], R160 ;  /* 0x028800a0b500a388 */ /* 0x000fe20000000800 */
[----:B------:R-:W1:Y:S01]  /*e3f0*/  MUFU.EX2 R155, R155 ;  /* 0x0000009b009b7308 */ /* 0x000e620000000800 */
[----:B0-----:R-:W-:Y:S01]  /*e400*/  FFMA.FTZ R175, R168, R3, R21 ;  /* 0x00000003a8af7223 */ /* 0x001fe20000010015 */
[-C--:B------:R-:W-:Y:S01]  /*e410*/  FMUL.FTZ R129, R129, R160.reuse ;  /* 0x000000a081817220 */ /* 0x080fe20000410000 */
[----:B------:R0:W-:Y:S01]  /*e420*/  @!P2 STS [R181+0x28820], R168 ;  /* 0x028820a8b500a388 */ /* 0x0001e20000000800 */
        /* <DEDUP_REMOVED lines=9> */
[----:B0-----:R-:W-:Y:S01]  /*e4c0*/  FADD.FTZ R181, R157, R0 ;  /* 0x000000009db57221 */ /* 0x001fe20000010000 */
[----:B--2---:R-:W-:Y:S01]  /*e4d0*/  FADD.FTZ R0, R182, R175 ;  /* 0x000000afb6007221 */ /* 0x004fe20000010000 */
[-C--:B------:R-:W-:Y:S01]  /*e4e0*/  FMUL.FTZ R148, R148, R160.reuse ;  /* 0x000000a094947220 */ /* 0x080fe20000410000 */
[----:B------:R-:W0:Y:S01]  /*e4f0*/  MUFU.EX2 R159, R159 ;  /* 0x0000009f009f7308 */ /* 0x000e220000000800 */
[----:B------:R-:W-:Y:S01]  /*e500*/  FADD.FTZ R152, R170, R181 ;  /* 0x000000b5aa987221 */ /* 0x000fe20000010000 */
[----:B-1----:R-:W-:Y:S01]  /*e510*/  FADD.FTZ R175, R155, R0 ;  /* 0x000000009baf7221 */ /* 0x002fe20000010000 */
[----:B------:R-:W-:Y:S01]  /*e520*/  FMUL.FTZ R149, R149, R160 ;  /* 0x000000a095957220 */ /* 0x000fe20000410000 */
[----:B------:R-:W-:Y:S01]  /*e530*/  F2FP.BF16.F32.PACK_AB R158, R165, R172 ;  /* 0x000000aca59e723e */ /* 0x000fe200000010ff */
[----:B------:R-:W-:Y:S01]  /*e540*/  FADD.FTZ R181, R161, R152 ;  /* 0x00000098a1b57221 */ /* 0x000fe20000010000 */
[-C--:B------:R-:W-:Y:S01]  /*e550*/  FMUL.FTZ R26, R26, R168.reuse ;  /* 0x000000a81a1a7220 */ /* 0x080fe20000410000 */
[-C--:B------:R-:W-:Y:S01]  /*e560*/  FMUL.FTZ R27, R27, R168.reuse ;  /* 0x000000a81b1b7220 */ /* 0x080fe20000410000 */
[----:B------:R-:W1:Y:S01]  /*e570*/  MUFU.EX2 R214, R214 ;  /* 0x000000d600d67308 */ /* 0x000e620000000800 */
[----:B---3--:R-:W-:Y:S01]  /*e580*/  FADD.FTZ R0, R194, R175 ;  /* 0x000000afc2007221 */ /* 0x008fe20000010000 */
[----:B------:R-:W-:Y:S01]  /*e590*/  FADD.FTZ R152, R172, R181 ;  /* 0x000000b5ac987221 */ /* 0x000fe20000010000 */
[----:B------:R-:W-:Y:S01]  /*e5a0*/  F2FP.BF16.F32.PACK_AB R155, R194, R155 ;  /* 0x0000009bc29b723e */ /* 0x000fe200000010ff */
[-C--:B------:R-:W-:Y:S01]  /*e5b0*/  FMUL.FTZ R30, R30, R168.reuse ;  /* 0x000000a81e1e7220 */ /* 0x080fe20000410000 */
[-C--:B------:R-:W-:Y:S01]  /*e5c0*/  FMUL.FTZ R31, R31, R168.reuse ;  /* 0x000000a81f1f7220 */ /* 0x080fe20000410000 */
[----:B------:R-:W-:Y:S01]  /*e5d0*/  FADD.FTZ R187, R165, R152 ;  /* 0x00000098a5bb7221 */ /* 0x000fe20000010000 */
[-C--:B------:R-:W-:Y:S01]  /*e5e0*/  FMUL.FTZ R34, R34, R168.reuse ;  /* 0x000000a822227220 */ /* 0x080fe20000410000 */
[----:B------:R-:W2:Y:S01]  /*e5f0*/  MUFU.EX2 R20, R20 ;  /* 0x0000001400147308 */ /* 0x000ea20000000800 */
[----:B0-----:R-:W-:Y:S01]  /*e600*/  FADD.FTZ R181, R159, R0 ;  /* 0x000000009fb57221 */ /* 0x001fe20000010000 */
[----:B------:R-:W-:Y:S01]  /*e610*/  FADD.FTZ R152, R174, R187 ;  /* 0x000000bbae987221 */ /* 0x000fe20000010000 */
        /* <DEDUP_REMOVED lines=13> */
[----:B------:R-:W-:Y:S01]  /*e6f0*/  MUFU.EX2 R176, R176 ;  /* 0x000000b000b07308 */ /* 0x000fe20000000800 */
[----:B--2---:R-:W-:Y:S01]  /*e700*/  FADD.FTZ R0, R20, R181 ;  /* 0x000000b514007221 */ /* 0x004fe20000010000 */
[----:B------:R-:W-:Y:S01]  /*e710*/  FADD.FTZ R181, R169, R152 ;  /* 0x00000098a9b57221 */ /* 0x000fe20000010000 */
[----:B------:R-:W-:Y:S01]  /*e720*/  F2FP.BF16.F32.PACK_AB R152, R153, R164 ;  /* 0x000000a49998723e */ /* 0x000fe200000010ff */
        /* <DEDUP_REMOVED lines=48> */
[----:B------:R-:W-:Y:S01]  /*ea30*/  FMUL.FTZ R134, R134, R168 ;  /* 0x000000a886867220 */ /* 0x000fe20000410000 */
[----:B------:R-:W-:Y:S01]  /*ea40*/  FADD.FTZ R181, R173, R154 ;  /* 0x0000009aadb57221 */ /* 0x000fe20000010000 */
[----:B------:R-:W-:Y:S01]  /*ea50*/  F2FP.BF16.F32.PACK_AB R154, R157, R166 ;  /* 0x000000a69d9a723e */ /* 0x000fe200000010ff */
[-C--:B------:R-:W-:Y:S01]  /*ea60*/  FMUL.FTZ R135, R135, R168.reuse ;  /* 0x000000a887877220 */ /* 0x080fe20000410000 */
[----:B------:R-:W2:Y:S01]  /*ea70*/  MUFU.EX2 R226, R226 ;  /* 0x000000e200e27308 */ /* 0x000ea20000000800 */
[----:B-1----:R-:W-:Y:S01]  /*ea80*/  FADD.FTZ R160, R178, R181 ;  /* 0x000000b5b2a07221 */ /* 0x002fe20000010000 */
[----:B---3--:R-:W-:Y:S01]  /*ea90*/  FADD.FTZ R153, R3, R0 ;  /* 0x0000000003997221 */ /* 0x008fe20000010000 */
[-C--:B------:R-:W-:Y:S01]  /*eaa0*/  FMUL.FTZ R138, R138, R168.reuse ;  /* 0x000000a88a8a7220 */ /* 0x080fe20000410000 */
[-C--:B------:R-:W-:Y:S01]  /*eab0*/  FMUL.FTZ R139, R139, R168.reuse ;  /* 0x000000a88b8b7220 */ /* 0x080fe20000410000 */
[-C--:B------:R-:W-:Y:S01]  /*eac0*/  FMUL.FTZ R142, R142, R168.reuse ;  /* 0x000000a88e8e7220 */ /* 0x080fe20000410000 */
[-C--:B------:R-:W-:Y:S01]  /*ead0*/  FMUL.FTZ R143, R143, R168.reuse ;  /* 0x000000a88f8f7220 */ /* 0x080fe20000410000 */
[----:B------:R-:W-:Y:S01]  /*eae0*/  FMUL.FTZ R146, R146, R168 ;  /* 0x000000a892927220 */ /* 0x000fe20000410000 */
[----:B------:R-:W1:Y:S01]  /*eaf0*/  MUFU.EX2 R177, R177 ;  /* 0x000000b100b17308 */ /* 0x000e620000000800 */
[----:B0-----:R-:W-:Y:S01]  /*eb00*/  FADD.FTZ R162, R213, R160 ;  /* 0x000000a0d5a27221 */ /* 0x001fe20000010000 */
[----:B------:R-:W-:Y:S01]  /*eb10*/  F2FP.BF16.F32.PACK_AB R160, R169, R174 ;  /* 0x000000aea9a0723e */ /* 0x000fe200000010ff */
[----:B------:R-:W-:Y:S01]  /*eb20*/  FMUL.FTZ R147, R147, R168 ;  /* 0x000000a893937220 */ /* 0x000fe20000410000 */
[----:B------:R-:W-:Y:S01]  /*eb30*/  F2FP.BF16.F32.PACK_AB R164, R213, R178 ;  /* 0x000000b2d5a4723e */ /* 0x000fe200000010ff */
[-C--:B------:R-:W-:Y:S01]  /*eb40*/  FMUL.FTZ R150, R150, R168.reuse ;  /* 0x000000a896967220 */ /* 0x080fe20000410000 */
[----:B------:R-:W-:-:S02]  /*eb50*/  FMUL.FTZ R151, R151, R168 ;  /* 0x000000a897977220 */ /* 0x000fc40000410000 */
[----:B------:R0:W3:Y:S01]  /*eb60*/  MUFU.EX2 R175, R156 ;  /* 0x0000009c00af7308 */ /* 0x0000e20000000800 */
[----:B--2---:R-:W-:-:S07]  /*eb70*/  FADD.FTZ R0, R226, R153 ;  /* 0x00000099e2007221 */ /* 0x004fce0000010000 */
[----:B------:R-:W2:Y:S01]  /*eb80*/  MUFU.EX2 R180, R180 ;  /* 0x000000b400b47308 */ /* 0x000ea20000000800 */
[----:B0-----:R-:W-:Y:S01]  /*eb90*/  F2FP.BF16.F32.PACK_AB R156, R161, R170 ;  /* 0x000000aaa19c723e */ /* 0x001fe200000010ff */
[----:B-1----:R-:W-:Y:S01]  /*eba0*/  FADD.FTZ R153, R177, R162 ;  /* 0x000000a2b1997221 */ /* 0x002fe20000010000 */
[----:B------:R-:W-:Y:S02]  /*ebb0*/  F2FP.BF16.F32.PACK_AB R162, R173, R176 ;  /* 0x000000b0ada2723e */ /* 0x000fe400000010ff */
[----:B------:R-:W-:-:S03]  /*ebc0*/  F2FP.BF16.F32.PACK_AB R161, R224, R167 ;  /* 0x000000a7e0a1723e */ /* 0x000fc600000010ff */
[----:B------:R-:W0:Y:S01]  /*ebd0*/  MUFU.EX2 R228, R179 ;  /* 0x000000b300e47308 */ /* 0x000e220000000800 */
[----:B---3--:R-:W-:-:S07]  /*ebe0*/  FADD.FTZ R157, R175, R0 ;  /* 0x00000000af9d7221 */ /* 0x008fce0000010000 */
[----:B------:R-:W1:Y:S01]  /*ebf0*/  MUFU.EX2 R171, R171 ;  /* 0x000000ab00ab7308 */ /* 0x000e620000000800 */
[----:B--2---:R-:W-:Y:S01]  /*ec00*/  FADD.FTZ R0, R180, R153 ;  /* 0x00000099b4007221 */ /* 0x004fe20000010000 */
[----:B------:R-:W-:Y:S01]  /*ec10*/  F2FP.BF16.F32.PACK_AB R153, R182, R21 ;  /* 0x00000015b699723e */ /* 0x000fe200000010ff */
[----:B------:R-:W-:Y:S01]  /*ec20*/  BAR.SYNC.DEFER_BLOCKING 0xf, 0x100 ;  /* 0x03c4000000007b1d */ /* 0x000fe20000010000 */
[----:B------:R-:W-:-:S05]  /*ec30*/  F2FP.BF16.F32.PACK_AB R166, R180, R177 ;  /* 0x000000b1b4a6723e */ /* 0x000fca00000010ff */
[----:B------:R-:W2:Y:S01]  /*ec40*/  MUFU.EX2 R170, R183 ;  /* 0x000000b700aa7308 */ /* 0x000ea20000000800 */
[----:B0-----:R-:W-:Y:S01]  /*ec50*/  FADD.FTZ R172, R228, R157 ;  /* 0x0000009de4ac7221 */ /* 0x001fe20000010000 */
[----:B------:R-:W-:Y:S02]  /*ec60*/  F2FP.BF16.F32.PACK_AB R157, R214, R159 ;  /* 0x0000009fd69d723e */ /* 0x000fe400000010ff */
[----:B------:R-:W-:Y:S02]  /*ec70*/  F2FP.BF16.F32.PACK_AB R159, R163, R20 ;  /* 0x00000014a39f723e */ /* 0x000fe400000010ff */
[----:B------:R-:W-:Y:S02]  /*ec80*/  F2FP.BF16.F32.PACK_AB R163, R226, R3 ;  /* 0x00000003e2a3723e */ /* 0x000fe400000010ff */
[----:B------:R-:W-:Y:S01]  /*ec90*/  F2FP.BF16.F32.PACK_AB R165, R228, R175 ;  /* 0x000000afe4a5723e */ /* 0x000fe200000010ff */
[----:B-1----:R-:W-:Y:S01]  /*eca0*/  FADD.FTZ R21, R171, R172 ;  /* 0x000000acab157221 */ /* 0x002fe20000010000 */
[C---:B--2---:R-:W-:Y:S01]  /*ecb0*/  F2FP.BF16.F32.PACK_AB R167, R170.reuse, R171 ;  /* 0x000000abaaa7723e */ /* 0x044fe200000010ff */
[----:B------:R0:W-:Y:S02]  /*ecc0*/  STSM.16.M88.4 [R196+0x26800], R152 ;  /* 0x02680098c4007844 */ /* 0x0001e40000000200 */
[----:B------:R-:W-:-:S02]  /*ecd0*/  FADD.FTZ R3, R170, R21 ;  /* 0x00000015aa037221 */ /* 0x000fc40000010000 */
[----:B------:R0:W-:Y:S04]  /*ece0*/  STSM.16.M88.4 [R199], R156 ;  /* 0x0000009cc7007844 */ /* 0x0001e80000000200 */
[----:B------:R0:W-:Y:S04]  /*ecf0*/  STSM.16.M88.4 [R197], R160 ;  /* 0x000000a0c5007844 */ /* 0x0001e80000000200 */
[----:B------:R0:W-:Y:S01]  /*ed00*/  STSM.16.M88.4 [R198], R164 ;  /* 0x000000a4c6007844 */ /* 0x0001e20000000200 */
[----:B------:R-:W-:Y:S05]  /*ed10*/  @!P0 BRA `(.L_x_6408) ;  /* 0x0000000000048947 */ /* 0x000fea0003800000 */
[----:B------:R-:W-:Y:S01]  /*ed20*/  BPT.TRAP 0x1 ;  /* 0x000000040000795c */ /* 0x000fe20000300000 */
.L_x_6408:
[----:B------:R1:W2:Y:S01]  /*ed30*/  SYNCS.PHASECHK.TRANS64.TRYWAIT P2, [R185+URZ+0x28c50], R186 ;  /* 0x028c50bab90075a7 */ /* 0x0002a2000804017f */
[----:B------:R-:W-:Y:S05]  /*ed40*/  @!P0 BRA `(.L_x_6409) ;  /* 0x0000000000048947 */ /* 0x000fea0003800000 */
[----:B------:R-:W-:Y:S01]  /*ed50*/  BPT.TRAP 0x1 ;  /* 0x000000040000795c */ /* 0x000fe20000300000 */
.L_x_6409:
[----:B------:R-:W-:Y:S04]  /*ed60*/  BSSY B1, `(.L_x_6410) ;  /* 0x0000004000017945 */ /* 0x000fe80003800000 */
[----:B--2---:R-:W-:Y:S05]  /*ed70*/  @P2 BRA `(.L_x_6411) ;  /* 0x0000000000082947 */ /* 0x004fea0003800000 */
[----:B------:R-:W2:Y:S02]  /*ed80*/  SYNCS.PHASECHK.TRANS64.TRYWAIT P2, [R185+URZ+0x28c50], R186 ;  /* 0x028c50bab90075a7 */ /* 0x000ea4000804017f */
[----:B--2---:R-:W-:Y:S05]  /*ed90*/  @!P2 BRA `(.L_x_6412) ;  /* 0x000000a40054a947 */ /* 0x004fea0003800000 */
.L_x_6411:
[----:B------:R-:W-:Y:S05]  /*eda0*/  BSYNC B1 ;  /* 0x0000000000017941 */ /* 0x000fea0003800000 */
.L_x_6410:
[----:B------:R-:W-:Y:S01]  /*edb0*/  IMAD R20, R18, 0x1000, R184 ;  /* 0x0000100012147824 */ /* 0x000fe200078e02b8 */
[----:B------:R-:W-:Y:S01]  /*edc0*/  WARPGROUP.ARRIVE ;  /* 0x00000000000079c5 */ /* 0x000fe20000000000 */
[----:B------:R-:W-:Y:S01]  /*edd0*/  IMAD.MOV.U32 R21, RZ, RZ, 0x40000040 ;  /* 0x40000040ff157424 */ /* 0x000fe200078e00ff */
[----:B------:R-:W-:Y:S01]  /*ede0*/  ISETP.GT.AND P2, PT, R212, RZ, PT ;  /* 0x000000ffd400720c */ /* 0x000fe20003f44270 */
[----:B-12---:R-:W-:Y:S01]  /*edf0*/  @!P1 VIADD R185, R185, 0x28c60 ;  /* 0x00028c60b9b99836 */ /* 0x006fe20000000000 */
        /* <DEDUP_REMOVED lines=10> */
[----:B0-----:R-:W-:Y:S01]  /*eea0*/  VIADD R152, R20, 0x80 ;  /* 0x0000008014987836 */ /* 0x001fe20000000000 */
        /* <DEDUP_REMOVED lines=31> */
.L_x_6402:
[----:B------:R-:W-:Y:S05]  /*f0a0*/  BSYNC B0 ;  /* 0x0000000000007941 */ /* 0x000fea0003800000 */
.L_x_6401:
[----:B------:R-:W3:Y:S01]  /*f0b0*/  SHFL.BFLY PT, R5, R0, 0x2, 0x1f ;  /* 0x0c401f0000057f89 */ /* 0x000ee200000e0000 */
[----:B------:R-:W-:Y:S02]  /*f0c0*/  IMAD.MOV R11, RZ, RZ, -R195 ;  /* 0x000000ffff0b7224 */ /* 0x000fe400078e0ac3 */
[----:B------:R-:W-:Y:S01]  /*f0d0*/  IMAD.MOV.U32 R166, RZ, RZ, -0x800000 ;  /* 0xff800000ffa67424 */ /* 0x000fe200078e00ff */
[----:B------:R-:W4:Y:S01]  /*f0e0*/  SHFL.BFLY PT, R6, R3, 0x2, 0x1f ;  /* 0x0c401f0003067f89 */ /* 0x000f2200000e0000 */
[----:B------:R-:W-:Y:S01]  /*f0f0*/  IMAD.MOV.U32 R167, RZ, RZ, -0x800000 ;  /* 0xff800000ffa77424 */ /* 0x000fe200078e00ff */
[----:B------:R-:W-:Y:S08]  /*f100*/  BAR.ARV 0x8, 0xa0 ;  /* 0x0202800000007b1d */ /* 0x000ff00000002000 */
[----:B------:R-:W-:Y:S01]  /*f110*/  BAR.SYNC.DEFER_BLOCKING 0xf, 0x100 ;  /* 0x03c4000000007b1d */ /* 0x000fe20000010000 */
[----:B------:R-:W-:Y:S01]  /*f120*/  ISETP.NE.AND P0, PT, R192, R11, PT ;  /* 0x0000000bc000720c */ /* 0x000fe20003f05270 */
[----:B------:R-:W-:-:S02]  /*f130*/  VIADD R207, R207, 0x1 ;  /* 0x00000001cfcf7836 */ /* 0x000fc40000000000 */
[----:B---3--:R-:W-:Y:S01]  /*f140*/  FADD.FTZ R5, R5, R0 ;  /* 0x0000000005057221 */ /* 0x008fe20000010000 */
[----:B----4-:R-:W-:-:S04]  /*f150*/  FADD.FTZ R7, R6, R3 ;  /* 0x0000000306077221 */ /* 0x010fc80000010000 */
[----:B------:R-:W3:Y:S01]  /*f160*/  SHFL.BFLY PT, R4, R5, 0x1, 0x1f ;  /* 0x0c201f0005047f89 */ /* 0x000ee200000e0000 */
[----:B------:R-:W-:-:S03]  /*f170*/  IMAD.MOV.U32 R3, RZ, RZ, RZ ;  /* 0x000000ffff037224 */ /* 0x000fc600078e00ff */
[----:B------:R-:W4:Y:S01]  /*f180*/  SHFL.BFLY PT, R6, R7, 0x1, 0x1f ;  /* 0x0c201f0007067f89 */ /* 0x000f2200000e0000 */
[----:B---3--:R-:W-:Y:S01]  /*f190*/  FADD.FTZ R9, R5, R4 ;  /* 0x0000000405097221 */ /* 0x008fe20000010000 */
[C---:B------:R-:W-:Y:S01]  /*f1a0*/  @!P0 LEA R5, R18.reuse, R190, 0x6 ;  /* 0x000000be12058211 */ /* 0x040fe200078e30ff */
[----:B------:R-:W-:Y:S02]  /*f1b0*/  VIADD R4, R18, 0x1 ;  /* 0x0000000112047836 */ /* 0x000fe40000000000 */
[----:B----4-:R-:W-:Y:S01]  /*f1c0*/  FADD.FTZ R0, R7, R6 ;  /* 0x0000000607007221 */ /* 0x010fe20000010000 */
[----:B------:R-:W-:Y:S01]  /*f1d0*/  FSETP.NE.FTZ.AND P2, PT, R9, RZ, PT ;  /* 0x000000ff0900720b */ /* 0x000fe20003f55000 */
[----:B------:R-:W-:Y:S01]  /*f1e0*/  IMAD.MOV.U32 R6, RZ, RZ, RZ ;  /* 0x000000ffff067224 */ /* 0x000fe200078e00ff */
[----:B------:R-:W-:Y:S01]  /*f1f0*/  ISETP.NE.AND P1, PT, R4, 0x2, PT ;  /* 0x000000020400780c */ /* 0x000fe20003f25270 */
[----:B------:R-:W-:Y:S01]  /*f200*/  @!P0 IMAD R5, R5, 0x4, R2 ;  /* 0x0000000405058824 */ /* 0x000fe200078e0202 */
[----:B------:R-:W-:-:S02]  /*f210*/  FSETP.NE.FTZ.AND P3, PT, R0, RZ, PT ;  /* 0x000000ff0000720b */ /* 0x000fc40003f75000 */
[----:B------:R-:W-:-:S04]  /*f220*/  SEL R8, RZ, 0x1, P1 ;  /* 0x00000001ff087807 */ /* 0x000fc80000800000 */
[----:B------:R-:W-:-:S03]  /*f230*/  LOP3.LUT R19, R19, R8, RZ, 0x3c, !PT ;  /* 0x0000000813137212 */ /* 0x000fc600078e3cff */
[----:B------:R-:W3:Y:S01]  /*f240*/  @P2 MUFU.RCP R3, R9 ;  /* 0x0000000900032308 */ /* 0x000ee20000001000 */
[----:B------:R-:W-:-:S03]  /*f250*/  @P2 FMUL.FTZ R18, R14, 0.69314718246459960938 ;  /* 0x3f3172180e122820 */ /* 0x000fc60000410000 */
[----:B------:R-:W-:-:S04]  /*f260*/  @P3 FMUL.FTZ R14, R14, 0.69314718246459960938 ;  /* 0x3f3172180e0e3820 */ /* 0x000fc80000410000 */
[----:B------:R-:W4:Y:S08]  /*f270*/  @P3 MUFU.RCP R6, R0 ;  /* 0x0000000000063308 */ /* 0x000f300000001000 */
[----:B------:R-:W5:Y:S01]  /*f280*/  @P2 MUFU.LG2 R2, R9 ;  /* 0x0000000900022308 */ /* 0x000f620000000c00 */
[----:B---3--:R-:W-:Y:S01]  /*f290*/  @!P0 STS [R5+0x28800], R3 ;  /* 0x0288000305008388 */ /* 0x008fe20000000800 */
[-C--:B------:R-:W-:Y:S01]  /*f2a0*/  FMUL.FTZ R175, R24, R3.reuse ;  /* 0x0000000318af7220 */ /* 0x080fe20000410000 */
[-C--:B------:R-:W-:Y:S01]  /*f2b0*/  FMUL.FTZ R24, R33, R3.reuse ;  /* 0x0000000321187220 */ /* 0x080fe20000410000 */
[-C--:B------:R-:W-:Y:S01]  /*f2c0*/  FMUL.FTZ R173, R25, R3.reuse ;  /* 0x0000000319ad7220 */ /* 0x080fe20000410000 */
[-C--:B------:R-:W-:Y:S01]  /*f2d0*/  FMUL.FTZ R174, R28, R3.reuse ;  /* 0x000000031cae7220 */ /* 0x080fe20000410000 */
[-C--:B------:R-:W-:Y:S01]  /*f2e0*/  FMUL.FTZ R12, R29, R3.reuse ;  /* 0x000000031d0c7220 */ /* 0x080fe20000410000 */
[-C--:B------:R-:W-:Y:S01]  /*f2f0*/  FMUL.FTZ R172, R32, R3.reuse ;  /* 0x0000000320ac7220 */ /* 0x080fe20000410000 */
[----:B------:R-:W3:Y:S01]  /*f300*/  @P3 MUFU.LG2 R20, R0 ;  /* 0x0000000000143308 */ /* 0x000ee20000000c00 */
[----:B----4-:R4:W-:Y:S01]  /*f310*/  @!P0 STS [R5+0x28820], R6 ;  /* 0x0288200605008388 */ /* 0x0109e20000000800 */
[-C--:B------:R-:W-:Y:S01]  /*f320*/  FMUL.FTZ R171, R36, R3.reuse ;  /* 0x0000000324ab7220 */ /* 0x080fe20000410000 */
[-C--:B0-----:R-:W-:Y:S01]  /*f330*/  FMUL.FTZ R169, R37, R3.reuse ;  /* 0x0000000325a97220 */ /* 0x081fe20000410000 */
[-C--:B------:R-:W-:Y:S01]  /*f340*/  FMUL.FTZ R170, R40, R3.reuse ;  /* 0x0000000328aa7220 */ /* 0x080fe20000410000 */
[-C--:B------:R-:W-:Y:S01]  /*f350*/  FMUL.FTZ R28, R41, R3.reuse ;  /* 0x00000003291c7220 */ /* 0x080fe20000410000 */
[-C--:B------:R-:W-:Y:S01]  /*f360*/  FMUL.FTZ R165, R44, R3.reuse ;  /* 0x000000032ca57220 */ /* 0x080fe20000410000 */
[-C--:B------:R-:W-:Y:S01]  /*f370*/  FMUL.FTZ R163, R45, R3.reuse ;  /* 0x000000032da37220 */ /* 0x080fe20000410000 */
[-C--:B------:R-:W-:Y:S01]  /*f380*/  FMUL.FTZ R164, R48, R3.reuse ;  /* 0x0000000330a47220 */ /* 0x080fe20000410000 */
[----:B-----5:R-:W-:Y:S01]  /*f390*/  @P2 FMUL.FTZ R21, R2, 0.69314718246459960938 ;  /* 0x3f31721802152820 */ /* 0x020fe20000410000 */
        /* <DEDUP_REMOVED lines=56> */
[----:B------:R-:W-:Y:S01]  /*f720*/  @P2 FFMA.FTZ R166, R18, R13, R21 ;  /* 0x0000000d12a62223 */ /* 0x000fe20000010015 */
[----:B------:R-:W-:Y:S01]  /*f730*/  PLOP3.LUT P0, PT, PT, PT, PT, 0x8, 0x0 ;  /* 0x000000000000781c */ /* 0x000fe20003f0e170 */
        /* <DEDUP_REMOVED lines=63> */
.L_x_6323:
[----:B------:R-:W-:Y:S05]  /*fb30*/  BSYNC B7 ;  /* 0x0000000000077941 */ /* 0x000fea0003800000 */
.L_x_6321:
[----:B------:R-:W0:Y:S08]  /*fb40*/  S2UR UR5, SR_CgaCtaId ;  /* 0x00000000000579c3 */ /* 0x000e300000008800 */
[----:B------:R-:W-:Y:S06]  /*fb50*/  BAR.SYNC.DEFER_BLOCKING 0x5, 0x120 ;  /* 0x0144800000007b1d */ /* 0x000fec0000010000 */
[----:B------:R-:W-:Y:S01]  /*fb60*/  UMOV UR4, 0x400 ;  /* 0x0000040000047882 */ /* 0x000fe20000000000 */
[----:B------:R-:W-:Y:S01]  /*fb70*/  BSSY B0, `(.L_x_6414) ;  /* 0x000026d000007945 */ /* 0x000fe20003800000 */
[----:B0-----:R-:W-:-:S06]  /*fb80*/  ULEA UR4, UR5, UR4, 0x18 ;  /* 0x0000000405047291 */ /* 0x001fcc000f8ec03f */
[----:B------:R-:W-:-:S05]  /*fb90*/  IMAD.U32 R2, RZ, RZ, UR4 ;  /* 0x00000004ff027e24 */ /* 0x000fca000f8e00ff */
[----:B--2---:R0:W2:Y:S01]  /*fba0*/  LDS.128 R184, [R2+0x28cd0] ;  /* 0x028cd00002b87984 */ /* 0x0040a20000000c00 */
        /* <DEDUP_REMOVED lines=26> */
[----:B------:R-:W-:Y:S01]  /*fd50*/  F2FP.BF16.F32.PACK_AB R104, R105, R104 ;  /* 0x000000686968723e */ /* 0x000fe200000010ff */
[----:B------:R-:W-:Y:S01]  /*fd60*/  IMAD.MOV.U32 R0, RZ, RZ, RZ ;  /* 0x000000ffff007224 */ /* 0x000fe200078e00ff */
[C---:B------:R-:W-:Y:S02]  /*fd70*/  IADD3 R177, P1, R110.reuse, 0x20, RZ ;  /* 0x000000206eb17810 */ /* 0x040fe40007f3e0ff */
[----:B------:R-:W-:-:S02]  /*fd80*/  IADD3 R183, P3, R110, 0x2000, RZ ;  /* 0x000020006eb77810 */ /* 0x000fc40007f7e0ff */
[----:B------:R-:W-:Y:S02]  /*fd90*/  LOP3.LUT R32, R177, 0x380, RZ, 0xc0, !PT ;  /* 0x00000380b1207812 */ /* 0x000fe400078ec0ff */
[----:B------:R-:W-:Y:S01]  /*fda0*/  IADD3 R48, P6, R110, 0x2020, RZ ;  /* 0x000020206e307810 */ /* 0x000fe20007fde0ff */
[--C-:B------:R-:W-:Y:S01]  /*fdb0*/  IMAD.X R45, RZ, RZ, R111.reuse, P3 ;  /* 0x000000ffff2d7224 */ /* 0x100fe200018e066f */
[----:B------:R-:W-:Y:S02]  /*fdc0*/  SHF.R.U64 R32, R32, 0x3, RZ ;  /* 0x0000000320207819 */ /* 0x000fe400000012ff */
[----:B------:R-:W-:Y:S01]  /*fdd0*/  LOP3.LUT R44, R183, 0x380, RZ, 0xc0, !PT ;  /* 0x00000380b72c7812 */ /* 0x000fe200078ec0ff */
[----:B------:R-:W-:Y:S01]  /*fde0*/  IMAD.X R49, RZ, RZ, R111, P6 ;  /* 0x000000ffff317224 */ /* 0x000fe200030e066f */
[----:B------:R-:W-:Y:S02]  /*fdf0*/  IADD3 R179, P0, R110, 0x40, RZ ;  /* 0x000000406eb37810 */ /* 0x000fe40007f1e0ff */
[----:B------:R-:W-:-:S02]  /*fe00*/  LOP3.LUT R32, R32, R177, RZ, 0x3c, !PT ;  /* 0x000000b120207212 */ /* 0x000fc400078e3cff */
[----:B------:R-:W-:Y:S01]  /*fe10*/  LOP3.LUT R177, R48, 0x380, RZ, 0xc0, !PT ;  /* 0x0000038030b17812 */ /* 0x000fe200078ec0ff */
[--C-:B------:R-:W-:Y:S01]  /*fe20*/  IMAD.X R37, RZ, RZ, R111.reuse, P0 ;  /* 0x000000ffff257224 */ /* 0x100fe200000e066f */
[----:B-----5:R-:W-:Y:S02]  /*fe30*/  IADD3.X R33, RZ, R111, RZ, P1, !PT ;  /* 0x0000006fff217210 */ /* 0x020fe40000ffe4ff */
[----:B------:R-:W-:Y:S02]  /*fe40*/  SHF.R.U64 R44, R44, 0x3, RZ ;  /* 0x000000032c2c7819 */ /* 0x000fe400000012ff */
[C---:B------:R-:W-:Y:S02]  /*fe50*/  IADD3 R60, P1, R110.reuse, 0x4000, RZ ;  /* 0x000040006e3c7810 */ /* 0x040fe40007f3e0ff */
[----:B------:R-:W-:Y:S02]  /*fe60*/  SHF.R.U64 R177, R177, 0x3, RZ ;  /* 0x00000003b1b17819 */ /* 0x000fe400000012ff */
        /* <DEDUP_REMOVED lines=8> */
[----:B------:R-:W-:Y:S02]  /*fef0*/  LOP3.LUT R48, R177, R48, RZ, 0x3c, !PT ;  /* 0x00000030b1307212 */ /* 0x000fe400078e3cff */
[----:B------:R-:W-:Y:S02]  /*ff00*/  IADD3 R52, P5, R110, 0x2040, RZ ;  /* 0x000020406e347810 */ /* 0x000fe40007fbe0ff */
[----:B------:R-:W-:-:S02]  /*ff10*/  LOP3.LUT R40, R181, 0x380, RZ, 0xc0, !PT ;  /* 0x00000380b5287812 */ /* 0x000fc400078ec0ff */
[----:B------:R-:W-:Y:S01]  /*ff20*/  LOP3.LUT R177, R4, 0x380, RZ, 0xc0, !PT ;  /* 0x0000038004b17812 */ /* 0x000fe200078ec0ff */
[--C-:B------:R-:W-:Y:S01]  /*ff30*/  IMAD.X R53, RZ, RZ, R111.reuse, P5 ;  /* 0x000000ffff357224 */ /* 0x100fe200028e066f */
[C---:B------:R-:W-:Y:S02]  /*ff40*/  IADD3 R56, P2, R110.reuse, 0x2060, RZ ;  /* 0x000020606e387810 */ /* 0x040fe40007f5e0ff */
[----:B------:R-:W-:Y:S02]  /*ff50*/  SHF.R.U64 R183, R183, 0x3, RZ ;  /* 0x00000003b7b77819 */ /* 0x000fe400000012ff */
[----:B------:R-:W-:Y:S02]  /*ff60*/  IADD3 R6, P6, R110, 0x6000, RZ ;  /* 0x000060006e067810 */ /* 0x000fe40007fde0ff */
[----:B------:R-:W-:Y:S02]  /*ff70*/  SHF.R.U64 R36, R36, 0x3, RZ ;  /* 0x0000000324247819 */ /* 0x000fe400000012ff */
[----:B------:R-:W-:Y:S01]  /*ff80*/  LOP3.LUT R13, R110, 0x380, RZ, 0xc0, !PT ;  /* 0x000003806e0d7812 */ /* 0x000fe200078ec0ff */
[----:B------:R-:W-:Y:S01]  /*ff90*/  IMAD.X R103, RZ, RZ, R111, P6 ;  /* 0x000000ffff677224 */ /* 0x000fe200030e066f */
[----:B------:R-:W-:-:S02]  /*ffa0*/  SHF.R.U64 R40, R40, 0x3, RZ ;  /* 0x0000000328287819 */ /* 0x000fc400000012ff */
[----:B------:R-:W-:Y:S02]  /*ffb0*/  SHF.R.U64 R177, R177, 0x3, RZ ;  /* 0x00000003b1b17819 */ /* 0x000fe400000012ff */
[----:B------:R-:W-:Y:S02]  /*ffc0*/  IADD3.X R57, RZ, R111, RZ, P2, !PT ;  /* 0x0000006fff397210 */ /* 0x000fe400017fe4ff */
[C---:B------:R-:W-:Y:S02]  /*ffd0*/  IADD3 R14, P5, R110.reuse, 0x6020, RZ ;  /* 0x000060206e0e7810 */ /* 0x040fe40007fbe0ff */
[C---:B------:R-:W-:Y:S02]  /*ffe0*/  IADD3 R26, P2, R110.reuse, 0x6040, RZ ;  /* 0x000060406e1a7810 */ /* 0x040fe40007f5e0ff */
[----:B------:R-:W-:Y:S02]  /*fff0*/  LOP3.LUT R60, R183, R60, RZ, 0x3c, !PT ;  /* 0x0000003cb73c7212 */ /* 0x000fe400078e3cff */
[----:B------:R-:W-:-:S02]  /*10000*/  IADD3 R30, P1, R110, 0x6060, RZ ;  /* 0x000060606e1e7810 */ /* 0x000fc40007f3e0ff */
[----:B------:R-:W-:Y:S02]  /*10010*/  LOP3.LUT R36, R36, R179, RZ, 0x3c, !PT ;  /* 0x000000b324247212 */ /* 0x000fe400078e3cff */
[----:B------:R-:W-:Y:S01]  /*10020*/  LOP3.LUT R183, R6, 0x380, RZ, 0xc0, !PT ;  /* 0x0000038006b77812 */ /* 0x000fe200078ec0ff */
[----:B------:R-:W-:Y:S01]  /*10030*/  IMAD.X R15, RZ, RZ, R111, P1 ;  /* 0x000000ffff0f7224 */ /* 0x000fe200008e066f */
[----:B------:R-:W-:Y:S02]  /*10040*/  SHF.R.U64 R13, R13, 0x3, RZ ;  /* 0x000000030d0d7819 */ /* 0x000fe400000012ff */
[----:B------:R-:W-:Y:S02]  /*10050*/  LOP3.LUT R40, R40, R181, RZ, 0x3c, !PT ;  /* 0x000000b528287212 */ /* 0x000fe400078e3cff */
[----:B------:R-:W-:Y:S02]  /*10060*/  LOP3.LUT R179, R52, 0x380, RZ, 0xc0, !PT ;  /* 0x0000038034b37812 */ /* 0x000fe400078ec0ff */
[----:B------:R-:W-:-:S02]  /*10070*/  LOP3.LUT R64, R177, R4, RZ, 0x3c, !PT ;  /* 0x00000004b1407212 */ /* 0x000fc400078e3cff */
[----:B------:R-:W-:Y:S02]  /*10080*/  LOP3.LUT R181, R56, 0x380, RZ, 0xc0, !PT ;  /* 0x0000038038b57812 */ /* 0x000fe400078ec0ff */
[----:B------:R-:W-:Y:S02]  /*10090*/  F2FP.BF16.F32.PACK_AB R4, R173, R175 ;  /* 0x000000afad04723e */ /* 0x000fe400000010ff */
[C---:B------:R-:W-:Y:S02]  /*100a0*/  IADD3 R68, P4, R110.reuse, 0x4040, RZ ;  /* 0x000040406e447810 */ /* 0x040fe40007f9e0ff */
[----:B------:R-:W-:Y:S02]  /*100b0*/  IADD3 R72, P3, R110, 0x4060, RZ ;  /* 0x000040606e487810 */ /* 0x000fe40007f7e0ff */
[----:B------:R-:W-:Y:S01]  /*100c0*/  LOP3.LUT R27, R14, 0x380, RZ, 0xc0, !PT ;  /* 0x000003800e1b7812 */ /* 0x000fe200078ec0ff */
[--C-:B------:R-:W-:Y:S01]  /*100d0*/  IMAD.X R69, RZ, RZ, R111.reuse, P4 ;  /* 0x000000ffff457224 */ /* 0x100fe200020e066f */
[----:B------:R-:W-:Y:S01]  /*100e0*/  LOP3.LUT R173, R26, 0x380, RZ, 0xc0, !PT ;  /* 0x000003801aad7812 */ /* 0x000fe200078ec0ff */
[----:B------:R-:W-:Y:S01]  /*100f0*/  IMAD.X R73, RZ, RZ, R111, P3 ;  /* 0x000000ffff497224 */ /* 0x000fe200018e066f */
[----:B------:R-:W-:-:S02]  /*10100*/  SHF.R.U64 R183, R183, 0x3, RZ ;  /* 0x00000003b7b77819 */ /* 0x000fc400000012ff */
[----:B------:R-:W-:Y:S02]  /*10110*/  LOP3.LUT R175, R30, 0x380, RZ, 0xc0, !PT ;  /* 0x000003801eaf7812 */ /* 0x000fe400078ec0ff */
[----:B------:R-:W-:Y:S01]  /*10120*/  LOP3.LUT R110, R13, R110, RZ, 0x3c, !PT ;  /* 0x0000006e0d6e7212 */ /* 0x000fe200078e3cff */
[----:B------:R-:W-:Y:S01]  /*10130*/  IMAD.X R13, RZ, RZ, R111, P2 ;  /* 0x000000ffff0d7224 */ /* 0x000fe200010e066f */
[----:B------:R-:W-:Y:S02]  /*10140*/  SHF.R.U64 R179, R179, 0x3, RZ ;  /* 0x00000003b3b37819 */ /* 0x000fe400000012ff */
[----:B------:R-:W-:Y:S02]  /*10150*/  SHF.R.U64 R181, R181, 0x3, RZ ;  /* 0x00000003b5b57819 */ /* 0x000fe400000012ff */
[----:B------:R-:W-:Y:S02]  /*10160*/  SHF.R.U64 R27, R27, 0x3, RZ ;  /* 0x000000031b1b7819 */ /* 0x000fe400000012ff */
[----:B------:R-:W-:-:S02]  /*10170*/  SHF.R.U64 R173, R173, 0x3, RZ ;  /* 0x00000003adad7819 */ /* 0x000fc400000012ff */
[-C--:B------:R-:W-:Y:S02]  /*10180*/  IADD3.X R107, RZ, R111.reuse, RZ, P5, !PT ;  /* 0x0000006fff6b7210 */ /* 0x080fe40002ffe4ff */
[----:B------:R-:W-:Y:S02]  /*10190*/  LOP3.LUT R102, R183, R6, RZ, 0x3c, !PT ;  /* 0x00000006b7667212 */ /* 0x000fe400078e3cff */
[----:B------:R-:W-:Y:S02]  /*101a0*/  SHF.R.U64 R175, R175, 0x3, RZ ;  /* 0x00000003afaf7819 */ /* 0x000fe400000012ff */
[----:B------:R-:W-:Y:S02]  /*101b0*/  LOP3.LUT R52, R179, R52, RZ, 0x3c, !PT ;  /* 0x00000034b3347212 */ /* 0x000fe400078e3cff */
[----:B------:R-:W-:Y:S02]  /*101c0*/  MOV R111, R110 ;  /* 0x0000006e006f7202 */ /* 0x000fe40000000f00 */
[----:B------:R-:W-:Y:S01]  /*101d0*/  F2FP.BF16.F32.PACK_AB R6, R12, R174 ;  /* 0x000000ae0c06723e */ /* 0x000fe200000010ff */
[----:B------:R-:W-:Y:S01]  /*101e0*/  BAR.SYNC.DEFER_BLOCKING 0x1, 0x100 ;  /* 0x0044000000007b1d */ /* 0x000fe20000010000 */
[----:B------:R-:W-:-:S02]  /*101f0*/  LOP3.LUT R56, R181, R56, RZ, 0x3c, !PT ;  /* 0x00000038b5387212 */ /* 0x000fc400078e3cff */
[----:B------:R-:W-:Y:S02]  /*10200*/  LOP3.LUT R179, R68, 0x380, RZ, 0xc0, !PT ;  /* 0x0000038044b37812 */ /* 0x000fe400078ec0ff */
[----:B------:R-:W-:Y:S02]  /*10210*/  LOP3.LUT R181, R72, 0x380, RZ, 0xc0, !PT ;  /* 0x0000038048b57812 */ /* 0x000fe400078ec0ff */
[----:B------:R-:W-:Y:S02]  /*10220*/  LOP3.LUT R106, R27, R14, RZ, 0x3c, !PT ;  /* 0x0000000e1b6a7212 */ /* 0x000fe400078e3cff */
[----:B------:R-:W-:Y:S02]  /*10230*/  LOP3.LUT R12, R173, R26, RZ, 0x3c, !PT ;  /* 0x0000001aad0c7212 */ /* 0x000fe400078e3cff */
[----:B------:R-:W-:Y:S02]  /*10240*/  LOP3.LUT R14, R175, R30, RZ, 0x3c, !PT ;  /* 0x0000001eaf0e7212 */ /* 0x000fe400078e3cff */
[----:B------:R-:W-:-:S02]  /*10250*/  MOV R110, R32 ;  /* 0x00000020006e7202 */ /* 0x000fc40000000f00 */
[----:B------:R-:W-:Y:S02]  /*10260*/  F2FP.BF16.F32.PACK_AB R26, R169, R171 ;  /* 0x000000aba91a723e */ /* 0x000fe400000010ff */
[----:B------:R-:W-:Y:S02]  /*10270*/  F2FP.BF16.F32.PACK_AB R27, R39, R38 ;  /* 0x00000026271b723e */ /* 0x000fe400000010ff */
[----:B------:R-:W-:Y:S02]  /*10280*/  MOV R36, R36 ;  /* 0x0000002400247202 */ /* 0x000fe40000000f00 */
[----:B------:R-:W-:Y:S02]  /*10290*/  F2FP.BF16.F32.PACK_AB R30, R163, R165 ;  /* 0x000000a5a31e723e */ /* 0x000fe400000010ff */
[----:B------:R-:W-:Y:S01]  /*102a0*/  SHF.R.U64 R179, R179, 0x3, RZ ;  /* 0x00000003b3b37819 */ /* 0x000fe200000012ff */
[----:B------:R3:W-:Y:S01]  /*102b0*/  STSM.16.M88.4 [R111], R4 ;  /* 0x000000046f007844 */ /* 0x0007e20000000200 */
[----:B------:R-:W-:-:S02]  /*102c0*/  SHF.R.U64 R181, R181, 0x3, RZ ;  /* 0x00000003b5b57819 */ /* 0x000fc400000012ff */
[----:B------:R-:W-:Y:S01]  /*102d0*/  MOV R40, R40 ;  /* 0x0000002800287202 */ /* 0x000fe20000000f00 */
[----:B------:R4:W-:Y:S01]  /*102e0*/  STSM.16.M88.4 [R110], R24 ;  /* 0x000000186e007844 */ /* 0x0009e20000000200 */
[----:B------:R-:W-:Y:S02]  /*102f0*/  MOV R44, R44 ;  /* 0x0000002c002c7202 */ /* 0x000fe40000000f00 */
[----:B------:R-:W-:Y:S01]  /*10300*/  MOV R35, R12 ;  /* 0x0000000c00237202 */ /* 0x000fe20000000f00 */
[----:B------:R1:W-:Y:S01]  /*10310*/  STSM.16.M88.4 [R36], R28 ;  /* 0x0000001c24007844 */ /* 0x0003e20000000200 */
[----:B------:R-:W-:Y:S02]  /*10320*/  MOV R33, R14 ;  /* 0x0000000e00217202 */ /* 0x000fe40000000f00 */
[----:B------:R-:W-:Y:S02]  /*10330*/  MOV R48, R48 ;  /* 0x0000003000307202 */ /* 0x000fe40000000f00 */
[----:B------:R-:W-:-:S02]  /*10340*/  F2FP.BF16.F32.PACK_AB R12, R155, R157 ;  /* 0x0000009d9b0c723e */ /* 0x000fc400000010ff */
[----:B------:R-:W-:Y:S02]  /*10350*/  F2FP.BF16.F32.PACK_AB R13, R67, R66 ;  /* 0x00000042430d723e */ /* 0x000fe400000010ff */
[----:B---3--:R-:W-:Y:S02]  /*10360*/  F2FP.BF16.F32.PACK_AB R4, R161, R164 ;  /* 0x000000a4a104723e */ /* 0x008fe400000010ff */
[----:B------:R-:W-:Y:S02]  /*10370*/  F2FP.BF16.F32.PACK_AB R5, R51, R50 ;  /* 0x000000323305723e */ /* 0x000fe400000010ff */
[----:B------:R-:W-:Y:S02]  /*10380*/  F2FP.BF16.F32.PACK_AB R6, R159, R162 ;  /* 0x000000a29f06723e */ /* 0x000fe400000010ff */
[----:B------:R-:W-:Y:S02]  /*10390*/  F2FP.BF16.F32.PACK_AB R7, R55, R54 ;  /* 0x000000363707723e */ /* 0x000fe400000010ff */
[----:B------:R-:W-:-:S02]  /*103a0*/  F2FP.BF16.F32.PACK_AB R14, R153, R156 ;  /* 0x0000009c990e723e */ /* 0x000fc400000010ff */
[----:B------:R-:W-:Y:S01]  /*103b0*/  F2FP.BF16.F32.PACK_AB R15, R71, R70 ;  /* 0x00000046470f723e */ /* 0x000fe200000010ff */
[----:B------:R3:W-:Y:S01]  /*103c0*/  STSM.16.M88.4 [R40], R4 ;  /* 0x0000000428007844 */ /* 0x0007e20000000200 */
[----:B------:R-:W-:Y:S02]  /*103d0*/  LOP3.LUT R68, R179, R68, RZ, 0x3c, !PT ;  /* 0x00000044b3447212 */ /* 0x000fe400078e3cff */
[----:B------:R-:W-:Y:S01]  /*103e0*/  MOV R52, R52 ;  /* 0x0000003400347202 */ /* 0x000fe20000000f00 */
[----:B------:R0:W-:Y:S01]  /*103f0*/  STSM.16.M88.4 [R44], R8 ;  /* 0x000000082c007844 */ /* 0x0001e20000000200 */
[----:B----4-:R-:W-:Y:S02]  /*10400*/  F2FP.BF16.F32.PACK_AB R24, R152, R154 ;  /* 0x0000009a9818723e */ /* 0x010fe400000010ff */
[----:B------:R-:W-:Y:S01]  /*10410*/  F2FP.BF16.F32.PACK_AB R25, R75, R74 ;  /* 0x0000004a4b19723e */ /* 0x000fe200000010ff */
[----:B------:R4:W-:Y:S01]  /*10420*/  STSM.16.M88.4 [R48], R12 ;  /* 0x0000000c30007844 */ /* 0x0009e20000000200 */
[----:B------:R-:W-:-:S02]  /*10430*/  F2FP.BF16.F32.PACK_AB R26, R77, R76 ;  /* 0x0000004c4d1a723e */ /* 0x000fc400000010ff */
[----:B------:R-:W-:Y:S02]  /*10440*/  F2FP.BF16.F32.PACK_AB R27, R79, R78 ;  /* 0x0000004e4f1b723e */ /* 0x000fe400000010ff */
[----:B------:R-:W-:Y:S02]  /*10450*/  LOP3.LUT R72, R181, R72, RZ, 0x3c, !PT ;  /* 0x00000048b5487212 */ /* 0x000fe400078e3cff */
[----:B------:R-:W-:Y:S01]  /*10460*/  MOV R56, R56 ;  /* 0x0000003800387202 */ /* 0x000fe20000000f00 */
[----:B------:R2:W-:Y:S01]  /*10470*/  STSM.16.M88.4 [R52], R24 ;  /* 0x0000001834007844 */ /* 0x0005e20000000200 */
[----:B-1----:R-:W-:Y:S02]  /*10480*/  F2FP.BF16.F32.PACK_AB R28, R81, R80 ;  /* 0x00000050511c723e */ /* 0x002fe400000010ff */
[----:B------:R-:W-:Y:S02]  /*10490*/  F2FP.BF16.F32.PACK_AB R29, R83, R82 ;  /* 0x00000052531d723e */ /* 0x000fe400000010ff */
[----:B------:R-:W-:-:S02]  /*104a0*/  F2FP.BF16.F32.PACK_AB R30, R85, R84 ;  /* 0x00000054551e723e */ /* 0x000fc400000010ff */
[----:B------:R-:W-:Y:S02]  /*104b0*/  F2FP.BF16.F32.PACK_AB R31, R87, R86 ;  /* 0x00000056571f723e */ /* 0x000fe400000010ff */
[----:B------:R-:W-:Y:S02]  /*104c0*/  MOV R60, R60 ;  /* 0x0000003c003c7202 */ /* 0x000fe40000000f00 */
[----:B------:R-:W-:Y:S01]  /*104d0*/  MOV R64, R64 ;  /* 0x0000004000407202 */ /* 0x000fe20000000f00 */
[----:B------:R1:W-:Y:S01]  /*104e0*/  STSM.16.M88.4 [R56], R28 ;  /* 0x0000001c38007844 */ /* 0x0003e20000000200 */
[----:B------:R-:W-:Y:S02]  /*104f0*/  MOV R32, R106 ;  /* 0x0000006a00207202 */ /* 0x000fe40000000f00 */
[----:B------:R-:W-:Y:S01]  /*10500*/  F2FP.BF16.F32.PACK_AB R112, R113, R112 ;  /* 0x000000707170723e */ /* 0x000fe200000010ff */
[----:B------:R-:W-:Y:S01]  /*10510*/  STSM.16.M88.4 [R60], R88 ;  /* 0x000000583c007844 */ /* 0x000fe20000000200 */
[----:B------:R-:W-:-:S02]  /*10520*/  MOV R68, R68 ;  /* 0x0000004400447202 */ /* 0x000fc40000000f00 */
[----:B------:R-:W-:Y:S01]  /*10530*/  F2FP.BF16.F32.PACK_AB R105, R42, R34 ;  /* 0x000000222a69723e */ /* 0x000fe200000010ff */
[----:B------:R-:W-:Y:S01]  /*10540*/  STSM.16.M88.4 [R64], R96 ;  /* 0x0000006040007844 */ /* 0x000fe20000000200 */
[----:B------:R-:W-:Y:S02]  /*10550*/  F2FP.BF16.F32.PACK_AB R106, R109, R108 ;  /* 0x0000006c6d6a723e */ /* 0x000fe400000010ff */
[----:B------:R-:W-:Y:S02]  /*10560*/  F2FP.BF16.F32.PACK_AB R107, R62, R58 ;  /* 0x0000003a3e6b723e */ /* 0x000fe400000010ff */
[----:B------:R-:W-:Y:S02]  /*10570*/  F2FP.BF16.F32.PACK_AB R113, R115, R114 ;  /* 0x000000727371723e */ /* 0x000fe400000010ff */
[----:B------:R-:W-:Y:S01]  /*10580*/  F2FP.BF16.F32.PACK_AB R120, R121, R120 ;  /* 0x000000787978723e */ /* 0x000fe200000010ff */
[----:B------:R-:W-:Y:S01]  /*10590*/  STSM.16.M88.4 [R68], R104 ;  /* 0x0000006844007844 */ /* 0x000fe20000000200 */
        /* <DEDUP_REMOVED lines=10> */
[----:B------:R-:W-:Y:S01]  /*10640*/  F2FP.BF16.F32.PACK_AB R136, R137, R136 ;  /* 0x000000888988723e */ /* 0x000fe200000010ff */
[----:B------:R-:W-:Y:S01]  /*10650*/  STSM.16.M88.4 [R102], R120 ;  /* 0x0000007866007844 */ /* 0x000fe20000000200 */
[----:B------:R-:W-:Y:S02]  /*10660*/  ISETP.NE.U32.AND P0, PT, RZ, UR4, PT ;  /* 0x00000004ff007c0c */ /* 0x000fe4000bf05070 */
[----:B---3--:R-:W-:Y:S02]  /*10670*/  IADD3 R4, P1, R204, UR4, RZ ;  /* 0x00000004cc047c10 */ /* 0x008fe4000ff3e0ff */
        /* <DEDUP_REMOVED lines=8> */
[----:B------:R-:W-:Y:S01]  /*10700*/  F2FP.BF16.F32.PACK_AB R146, R149, R148 ;  /* 0x000000949592723e */ /* 0x000fe200000010ff */
[----:B------:R-:W-:Y:S01]  /*10710*/  STSM.16.M88.4 [R35], R136 ;  /* 0x0000008823007844 */ /* 0x000fe20000000200 */
[----:B------:R-:W-:Y:S02]  /*10720*/  F2FP.BF16.F32.PACK_AB R147, R151, R150 ;  /* 0x000000969793723e */ /* 0x000fe400000010ff */
[----:B------:R-:W-:Y:S02]  /*10730*/  ISETP.NE.AND.EX P0, PT, RZ, UR5, PT, P0 ;  /* 0x00000005ff007c0c */ /* 0x000fe4000bf05300 */
[----:B------:R-:W-:Y:S01]  /*10740*/  IADD3.X R5, R205, UR5, RZ, P1, !PT ;  /* 0x00000005cd057c10 */ /* 0x000fe20008ffe4ff */
[----:B------:R-:W-:Y:S01]  /*10750*/  ULDC.64 UR4, c[0x0][0xbe0] ;  /* 0x0002f80000047ab9 */ /* 0x000fe20000000a00 */
[----:B------:R3:W-:Y:S01]  /*10760*/  STSM.16.M88.4 [R33], R144 ;  /* 0x0000009021007844 */ /* 0x0007e20000000200 */
[----:B------:R-:W-:Y:S01]  /*10770*/  BAR.SYNC.DEFER_BLOCKING 0x1, 0x100 ;  /* 0x0044000000007b1d */ /* 0x000fe20000010000 */
[----:B------:R-:W-:-:S04]  /*10780*/  ISETP.NE.U32.AND P6, PT, RZ, UR4, PT ;  /* 0x00000004ff007c0c */ /* 0x000fc8000bfc5070 */
[----:B------:R-:W-:Y:S01]  /*10790*/  ISETP.NE.AND.EX P6, PT, RZ, UR5, PT, P6 ;  /* 0x00000005ff007c0c */ /* 0x000fe2000bfc5360 */
[----:B------:R-:W-:-:S04]  /*107a0*/  IMAD R3, R202, 0x40, R193 ;  /* 0x00000040ca037824 */ /* 0x000fc800078e02c1 */
[----:B------:R-:W-:-:S08]  /*107b0*/  IMAD.WIDE R20, R3, 0x2, R20 ;  /* 0x0000000203147825 */ /* 0x000fd000078e0214 */
[----:B------:R-:W-:Y:S01]  /*107c0*/  @P6 IADD3 R204, P4, R204, UR4, RZ ;  /* 0x00000004cccc6c10 */ /* 0x000fe2000ff9e0ff */
[----:B------:R-:W-:Y:S02]  /*107d0*/  ULDC UR4, c[0x0][0xa88] ;  /* 0x0002a20000047ab9 */ /* 0x000fe40000000800 */
[----:B------:R-:W-:Y:S01]  /*107e0*/  IMAD.U32 R3, RZ, RZ, UR4 ;  /* 0x00000004ff037e24 */ /* 0x000fe2000f8e00ff */
[----:B------:R-:W-:Y:S01]  /*107f0*/  @P6 IADD3.X R205, R205, UR5, RZ, P4, !PT ;  /* 0x00000005cdcd6c10 */ /* 0x000fe2000a7fe4ff */
[----:B------:R3:W5:Y:S01]  /*10800*/  @P0 LDG.E R0, desc[UR40][R4.64] ;  /* 0x0000002804000981 */ /* 0x000762000c1e1900 */
[C---:B0-----:R-:W-:Y:S02]  /*10810*/  IADD3 R9, P1, R20.reuse, 0x1000, RZ ;  /* 0x0000100014097810 */ /* 0x041fe40007f3e0ff */
[C---:B----4-:R-:W-:Y:S01]  /*10820*/  IADD3 R13, P2, R20.reuse, 0x2000, RZ ;  /* 0x00002000140d7810 */ /* 0x050fe20007f5e0ff */
[----:B------:R0:W5:Y:S01]  /*10830*/  @P6 LDG.E R3, desc[UR40][R204.64] ;  /* 0x00000028cc036981 */ /* 0x000162000c1e1900 */
[----:B--2---:R-:W-:-:S02]  /*10840*/  IADD3 R25, P3, R20, 0x3000, RZ ;  /* 0x0000300014197810 */ /* 0x004fc40007f7e0ff */
[----:B-1----:R-:W-:Y:S02]  /*10850*/  IADD3 R29, P4, R20, 0x4000, RZ ;  /* 0x00004000141d7810 */ /* 0x002fe40007f9e0ff */
[----:B------:R-:W-:Y:S02]  /*10860*/  LOP3.LUT R8, R9, 0x380, RZ, 0xc0, !PT ;  /* 0x0000038009087812 */ /* 0x000fe400078ec0ff */
[----:B------:R-:W-:Y:S02]  /*10870*/  LOP3.LUT R12, R13, 0x380, RZ, 0xc0, !PT ;  /* 0x000003800d0c7812 */ /* 0x000fe400078ec0ff */
[----:B------:R-:W-:Y:S02]  /*10880*/  LOP3.LUT R24, R25, 0x380, RZ, 0xc0, !PT ;  /* 0x0000038019187812 */ /* 0x000fe400078ec0ff */
[----:B------:R-:W-:Y:S02]  /*10890*/  LOP3.LUT R28, R29, 0x380, RZ, 0xc0, !PT ;  /* 0x000003801d1c7812 */ /* 0x000fe400078ec0ff */
[----:B------:R-:W-:-:S02]  /*108a0*/  SHF.R.U64 R8, R8, 0x3, RZ ;  /* 0x0000000308087819 */ /* 0x000fc400000012ff */
[----:B------:R-:W-:Y:S02]  /*108b0*/  SHF.R.U64 R12, R12, 0x3, RZ ;  /* 0x000000030c0c7819 */ /* 0x000fe400000012ff */
[----:B------:R-:W-:Y:S02]  /*108c0*/  SHF.R.U64 R24, R24, 0x3, RZ ;  /* 0x0000000318187819 */ /* 0x000fe400000012ff */
[----:B------:R-:W-:Y:S02]  /*108d0*/  SHF.R.U64 R28, R28, 0x3, RZ ;  /* 0x000000031c1c7819 */ /* 0x000fe400000012ff */
[----:B---3--:R-:W-:Y:S02]  /*108e0*/  IADD3 R33, P5, R20, 0x5000, RZ ;  /* 0x0000500014217810 */ /* 0x008fe40007fbe0ff */
[----:B------:R-:W-:Y:S01]  /*108f0*/  LOP3.LUT R8, R8, R9, RZ, 0x3c, !PT ;  /* 0x0000000908087212 */ /* 0x000fe200078e3cff */
[----:B------:R-:W-:Y:S01]  /*10900*/  IMAD.X R9, RZ, RZ, R21, P1 ;  /* 0x000000ffff097224 */ /* 0x000fe200008e0615 */
[----:B------:R-:W-:-:S02]  /*10910*/  LOP3.LUT R12, R12, R13, RZ, 0x3c, !PT ;  /* 0x0000000d0c0c7212 */ /* 0x000fc400078e3cff */
[----:B------:R-:W-:Y:S01]  /*10920*/  LOP3.LUT R24, R24, R25, RZ, 0x3c, !PT ;  /* 0x0000001918187212 */ /* 0x000fe200078e3cff */
[--C-:B------:R-:W-:Y:S01]  /*10930*/  IMAD.X R25, RZ, RZ, R21.reuse, P3 ;  /* 0x000000ffff197224 */ /* 0x100fe200018e0615 */
[----:B------:R-:W-:Y:S01]  /*10940*/  LOP3.LUT R28, R28, R29, RZ, 0x3c, !PT ;  /* 0x0000001d1c1c7212 */ /* 0x000fe200078e3cff */
[----:B------:R-:W-:Y:S01]  /*10950*/  IMAD.X R29, RZ, RZ, R21, P4 ;  /* 0x000000ffff1d7224 */ /* 0x000fe200020e0615 */
[----:B------:R-:W-:Y:S02]  /*10960*/  P2R R7, PR, RZ, 0x20 ;  /* 0x00000020ff077803 */ /* 0x000fe40000000000 */
[----:B------:R-:W-:Y:S02]  /*10970*/  IADD3.X R13, RZ, R21, RZ, P2, !PT ;  /* 0x00000015ff0d7210 */ /* 0x000fe400017fe4ff */
[C---:B------:R-:W-:Y:S02]  /*10980*/  IADD3 R37, P1, R20.reuse, 0x6000, RZ ;  /* 0x0000600014257810 */ /* 0x040fe40007f3e0ff */
[----:B------:R-:W-:-:S02]  /*10990*/  IADD3 R41, P2, R20, 0x7000, RZ ;  /* 0x0000700014297810 */ /* 0x000fc40007f5e0ff */
[C---:B------:R-:W-:Y:S02]  /*109a0*/  IADD3 R45, P3, R20.reuse, 0x8000, RZ ;  /* 0x00008000142d7810 */ /* 0x040fe40007f7e0ff */
[C---:B------:R-:W-:Y:S02]  /*109b0*/  IADD3 R49, P4, R20.reuse, 0x9000, RZ ;  /* 0x0000900014317810 */ /* 0x040fe40007f9e0ff */
[----:B------:R-:W-:Y:S02]  /*109c0*/  IADD3 R53, P5, R20, 0xa000, RZ ;  /* 0x0000a00014357810 */ /* 0x000fe40007fbe0ff */
[----:B------:R-:W-:Y:S02]  /*109d0*/  LOP3.LUT R32, R33, 0x380, RZ, 0xc0, !PT ;  /* 0x0000038021207812 */ /* 0x000fe400078ec0ff */
        /* <DEDUP_REMOVED lines=11> */
[----:B------:R-:W-:Y:S02]  /*10a90*/  LOP3.LUT R32, R32, R33, RZ, 0x3c, !PT ;  /* 0x0000002120207212 */ /* 0x000fe400078e3cff */
[----:B------:R-:W-:Y:S02]  /*10aa0*/  LOP3.LUT R36, R36, R37, RZ, 0x3c, !PT ;  /* 0x0000002524247212 */ /* 0x000fe400078e3cff */
[----:B------:R-:W-:-:S02]  /*10ab0*/  LOP3.LUT R40, R40, R41, RZ, 0x3c, !PT ;  /* 0x0000002928287212 */ /* 0x000fc400078e3cff */
[----:B------:R-:W-:Y:S02]  /*10ac0*/  LOP3.LUT R44, R44, R45, RZ, 0x3c, !PT ;  /* 0x0000002d2c2c7212 */ /* 0x000fe400078e3cff */
[----:B------:R-:W-:Y:S02]  /*10ad0*/  LOP3.LUT R48, R48, R49, RZ, 0x3c, !PT ;  /* 0x0000003130307212 */ /* 0x000fe400078e3cff */
[----:B------:R-:W-:Y:S01]  /*10ae0*/  LOP3.LUT R52, R52, R53, RZ, 0x3c, !PT ;  /* 0x0000003534347212 */ /* 0x000fe200078e3cff */
[----:B0-----:R-:W-:Y:S06]  /*10af0*/  @P6 BRA `(.L_x_6416) ;  /* 0x0000000000106947 */ /* 0x001fec0003800000 */
[----:B------:R-:W-:Y:S05]  /*10b00*/  @!P0 BRA `(.L_x_6416) ;  /* 0x00000000000c8947 */ /* 0x000fea0003800000 */
[----:B------:R-:W2:Y:S04]  /*10b10*/  LDG.E R6, desc[UR40][R4.64] ;  /* 0x0000002804067981 */ /* 0x000ea8000c1e1900 */
[----:B-----5:R-:W2:Y:S02]  /*10b20*/  LDG.E R3, desc[UR40][R4.64+0x4] ;  /* 0x0000042804037981 */ /* 0x020ea4000c1e1900 */
[----:B--2---:R-:W-:-:S07]  /*10b30*/  IMAD.IADD R3, R3, 0x1, -R6 ;  /* 0x0000000103037824 */ /* 0x004fce00078e0a06 */
.L_x_6416:
[----:B------:R-:W0:Y:S01]  /*10b40*/  SHFL.IDX PT, R4, R211, RZ, 0x1f ;  /* 0x00001fffd3047589 */ /* 0x000e2200000e0000 */
        /* <DEDUP_REMOVED lines=18> */
[----:B0-----:R-:W-:Y:S02]  /*10c70*/  ISETP.NE.AND P5, PT, R4, RZ, PT ;  /* 0x000000ff0400720c */ /* 0x001fe40003fa5270 */
        /* <DEDUP_REMOVED lines=9> */
[----:B------:R-:W-:Y:S02]  /*10d10*/  LOP3.LUT R60, R60, R61, RZ, 0x3c, !PT ;  /* 0x0000003d3c3c7212 */ /* 0x000fe400078e3cff */
        /* <DEDUP_REMOVED lines=19> */
[----:B------:R-:W-:Y:S01]  /*10e50*/  IMAD R6, R209, UR4, RZ ;  /* 0x00000004d1067c24 */ /* 0x000fe2000f8e02ff */
[----:B------:R-:W-:Y:S01]  /*10e60*/  IADD3 R5, R5, R7, RZ ;  /* 0x0000000705057210 */ /* 0x000fe20007ffe0ff */
[----:B------:R-:W-:Y:S02]  /*10e70*/  IMAD.MOV R7, RZ, RZ, -R195 ;  /* 0x000000ffff077224 */ /* 0x000fe400078e0ac3 */
[----:B------:R-:W-:Y:S02]  /*10e80*/  IMAD R14, R208, 0x40, R190 ;  /* 0x00000040d00e7824 */ /* 0x000fe400078e02be */
        /* <DEDUP_REMOVED lines=14> */
.L_x_6417:
[----:B------:R-:W1:Y:S01]  /*10f70*/  LDC R87, c[0x0][0xa8c] ;  /* 0x0002a300ff577b82 */ /* 0x000e620000000800 */
[----:B0-----:R0:W5:Y:S01]  /*10f80*/  LD.E.128 R4, desc[UR40][R20.64] ;  /* 0x0000002814047980 */ /* 0x001162000c101d00 */
[----:B------:R-:W-:Y:S02]  /*10f90*/  ULDC.64 UR4, c[0x0][0xaa0] ;  /* 0x0002a80000047ab9 */ /* 0x000fe40000000a00 */
[----:B------:R-:W-:Y:S01]  /*10fa0*/  IMAD R77, R77, UR4, RZ ;  /* 0x000000044d4d7c24 */ /* 0x000fe2000f8e02ff */
[----:B------:R-:W-:Y:S01]  /*10fb0*/  IADD3 R82, R193, 0x40, RZ ;  /* 0x00000040c1527810 */ /* 0x000fe20007ffe0ff */
[----:B------:R-:W5:Y:S04]  /*10fc0*/  LD.E.128 R8, desc[UR40][R8.64] ;  /* 0x0000002808087980 */ /* 0x000f68000c101d00 */
[----:B------:R-:W5:Y:S01]  /*10fd0*/  LD.E.128 R12, desc[UR40][R12.64] ;  /* 0x000000280c0c7980 */ /* 0x000f62000c101d00 */
[--C-:B0-----:R-:W-:Y:S01]  /*10fe0*/  SHF.R.S32.HI R21, RZ, 0x1f, R193.reuse ;  /* 0x0000001fff157819 */ /* 0x101fe200000114c1 */
[----:B------:R-:W-:-:S02]  /*10ff0*/  IMAD.MOV.U32 R20, RZ, RZ, R193 ;  /* 0x000000ffff147224 */ /* 0x000fc400078e00c1 */
[C---:B------:R-:W-:Y:S01]  /*11000*/  IMAD R77, R0.reuse, UR5, R77 ;  /* 0x00000005004d7c24 */ /* 0x040fe2000f8e024d */
[----:B------:R-:W5:Y:S01]  /*11010*/  LD.E.128 R24, desc[UR40][R24.64] ;  /* 0x0000002818187980 */ /* 0x000f62000c101d00 */
[----:B------:R-:W-:Y:S01]  /*11020*/  IMAD.WIDE.U32 R20, R0, UR4, R20 ;  /* 0x0000000400147c25 */ /* 0x000fe2000f8e0014 */
[----:B------:R-:W-:Y:S02]  /*11030*/  ULDC.64 UR4, c[0x0][0xae0] ;  /* 0x0002b80000047ab9 */ /* 0x000fe40000000a00 */
[----:B------:R-:W5:Y:S01]  /*11040*/  LD.E.128 R28, desc[UR40][R28.64] ;  /* 0x000000281c1c7980 */ /* 0x000f62000c101d00 */
[----:B------:R-:W-:Y:S02]  /*11050*/  IMAD R3, R208, -0x40, R3 ;  /* 0xffffffc0d0037824 */ /* 0x000fe400078e0203 */
[----:B------:R-:W-:Y:S01]  /*11060*/  VIADD R0, R202, 0x20 ;  /* 0x00000020ca007836 */ /* 0x000fe20000000000 */
[----:B------:R-:W5:Y:S01]  /*11070*/  LD.E.128 R32, desc[UR40][R32.64] ;  /* 0x0000002820207980 */ /* 0x000f62000c101d00 */
[----:B-1----:R-:W-:-:S02]  /*11080*/  ISETP.GE.AND P3, PT, R82, R87, PT ;  /* 0x000000575200720c */ /* 0x002fc40003f66270 */
[-C--:B------:R-:W-:Y:S01]  /*11090*/  ISETP.GE.AND P1, PT, R202, R3.reuse, PT ;  /* 0x00000003ca00720c */ /* 0x080fe20003f26270 */
[----:B------:R-:W5:Y:S01]  /*110a0*/  LD.E.128 R36, desc[UR40][R36.64] ;  /* 0x0000002824247980 */ /* 0x000f62000c101d00 */
[----:B------:R-:W-:Y:S02]  /*110b0*/  ISETP.GE.AND P0, PT, R0, R3, PT ;  /* 0x000000030000720c */ /* 0x000fe40003f06270 */
[----:B------:R-:W-:Y:S01]  /*110c0*/  SEL R3, RZ, 0xffffffff, P3 ;  /* 0xffffffffff037807 */ /* 0x000fe20001800000 */
[----:B------:R-:W5:Y:S01]  /*110d0*/  LD.E.128 R40, desc[UR40][R40.64] ;  /* 0x0000002828287980 */ /* 0x000f62000c101d00 */
[C---:B------:R-:W-:Y:S01]  /*110e0*/  ISETP.GE.AND P2, PT, R193.reuse, R87, PT ;  /* 0x00000057c100720c */ /* 0x040fe20003f46270 */
[C---:B------:R-:W-:Y:S02]  /*110f0*/  VIADD R83, R193.reuse, 0x80 ;  /* 0x00000080c1537836 */ /* 0x040fe40000000000 */
        /* <DEDUP_REMOVED lines=9> */
[----:B------:R-:W-:Y:S01]  /*11190*/  IMAD.SHL.U32 R3, R3, 0x2, RZ ;  /* 0x0000000203037824 */ /* 0x000fe200078e00ff */
[----:B------:R-:W-:Y:S01]  /*111a0*/  SEL R0, RZ, 0x1, P2 ;  /* 0x00000001ff007807 */ /* 0x000fe20001000000 */
[----:B------:R-:W-:Y:S01]  /*111b0*/  IMAD R76, R76, UR4, RZ ;  /* 0x000000044c4c7c24 */ /* 0x000fe2000f8e02ff */
[----:B------:R-:W-:Y:S01]  /*111c0*/  @!PT LDS RZ, [RZ] ;  /* 0x00000000fffff984 */ /* 0x000fe20000000800 */
[----:B------:R-:W-:Y:S01]  /*111d0*/  @!PT LDS RZ, [RZ] ;  /* 0x00000000fffff984 */ /* 0x000fe20000000800 */
[----:B------:R-:W-:Y:S01]  /*111e0*/  @!PT LDS RZ, [RZ] ;  /* 0x00000000fffff984 */ /* 0x000fe20000000800 */
[----:B------:R-:W-:Y:S01]  /*111f0*/  @!PT LDS RZ, [RZ] ;  /* 0x00000000fffff984 */ /* 0x000fe20000000800 */
[----:B------:R0:W-:Y:S06]  /*11200*/  MEMBAR.ALL.CTA ;  /* 0x0000000000007992 */ /* 0x0001ec0000008000 */
[----:B0-----:R-:W0:Y:S01]  /*11210*/  FENCE.VIEW.ASYNC.S ;  /* 0x00000000000073c6 */ /* 0x001e220000000000 */
[----:B------:R-:W-:Y:S01]  /*11220*/  IMAD.IADD R21, R21, 0x1, R77 ;  /* 0x0000000115157824 */ /* 0x000fe200078e024d */
[-C--:B------:R-:W-:Y:S01]  /*11230*/  ISETP.GE.AND P2, PT, R83, R87.reuse, PT ;  /* 0x000000575300720c */ /* 0x080fe20003f46270 */
[C---:B------:R-:W-:Y:S01]  /*11240*/  IMAD R77, R201.reuse, UR5, R76 ;  /* 0x00000005c94d7c24 */ /* 0x040fe2000f8e024c */
[-C--:B------:R-:W-:Y:S01]  /*11250*/  ISETP.GE.AND P3, PT, R84, R87.reuse, PT ;  /* 0x000000575400720c */ /* 0x080fe20003f66270 */
[----:B------:R-:W-:Y:S01]  /*11260*/  IMAD.WIDE.U32 R20, R201, UR4, R20 ;  /* 0x00000004c9147c25 */ /* 0x000fe2000f8e0014 */
[----:B------:R-:W-:Y:S01]  /*11270*/  LOP3.LUT R0, R3, 0x2, R0, 0xe2, !PT ;  /* 0x0000000203007812 */ /* 0x000fe200078ee200 */
[----:B------:R-:W-:Y:S01]  /*11280*/  ULDC.64 UR4, c[0x0][0xae8] ;  /* 0x0002ba0000047ab9 */ /* 0x000fe20000000a00 */
[----:B------:R-:W-:Y:S01]  /*11290*/  SEL R3, RZ, 0x4, P2 ;  /* 0x00000004ff037807 */ /* 0x000fe20001000000 */
[C---:B------:R-:W-:Y:S01]  /*112a0*/  VIADD R85, R193.reuse, 0x100 ;  /* 0x00000100c1557836 */ /* 0x040fe20000000000 */
[----:B------:R-:W-:Y:S01]  /*112b0*/  SEL R76, RZ, 0x8, P3 ;  /* 0x00000008ff4c7807 */ /* 0x000fe20001800000 */
[----:B------:R-:W-:Y:S01]  /*112c0*/  VIADD R86, R193, 0x140 ;  /* 0x00000140c1567836 */ /* 0x000fe20000000000 */
[----:B------:R-:W-:Y:S01]  /*112d0*/  SHF.R.S32.HI R203, RZ, 0x1f, R202 ;  /* 0x0000001fffcb7819 */ /* 0x000fe200000114ca */
[----:B------:R-:W-:Y:S01]  /*112e0*/  IMAD.IADD R21, R21, 0x1, R77 ;  /* 0x0000000115157824 */ /* 0x000fe200078e024d */
[----:B------:R-:W-:Y:S01]  /*112f0*/  LOP3.LUT R3, R76, R0, R3, 0xfe, !PT ;  /* 0x000000004c037212 */ /* 0x000fe200078efe03 */
[----:B------:R-:W-:Y:S01]  /*11300*/  VIADD R0, R2, 0x28c20 ;  /* 0x00028c2002007836 */ /* 0x000fe20000000000 */
[C---:B------:R-:W-:Y:S01]  /*11310*/  IADD3 R77, R193.reuse, 0x180, RZ ;  /* 0x00000180c14d7810 */ /* 0x040fe20007ffe0ff */
[----:B------:R-:W-:Y:S01]  /*11320*/  VIADD R78, R193, 0x1c0 ;  /* 0x000001c0c14e7836 */ /* 0x000fe20000000000 */
[-C--:B------:R-:W-:Y:S01]  /*11330*/  ISETP.GE.AND P2, PT, R85, R87.reuse, PT ;  /* 0x000000575500720c */ /* 0x080fe20003f46270 */
[----:B------:R-:W-:Y:S01]  /*11340*/  BSSY B1, `(.L_x_6418) ;  /* 0x000002d000017945 */ /* 0x000fe20003800000 */
[----:B------:R-:W-:-:S02]  /*11350*/  ISETP.GE.AND P3, PT, R86, R87, PT ;  /* 0x000000575600720c */ /* 0x000fc40003f66270 */
[----:B------:R-:W-:Y:S02]  /*11360*/  ISETP.GE.AND P4, PT, R77, R87, PT ;  /* 0x000000574d00720c */ /* 0x000fe40003f86270 */
[----:B------:R-:W-:Y:S02]  /*11370*/  SEL R76, RZ, 0x10, P2 ;  /* 0x00000010ff4c7807 */ /* 0x000fe40001000000 */
[----:B------:R-:W-:Y:S02]  /*11380*/  SEL R77, RZ, 0x20, P3 ;  /* 0x00000020ff4d7807 */ /* 0x000fe40001800000 */
[----:B------:R-:W-:Y:S02]  /*11390*/  PRMT R0, RZ, 0x654, R0 ;  /* 0x00000654ff007816 */ /* 0x000fe40000000000 */
[----:B------:R-:W-:Y:S01]  /*113a0*/  LOP3.LUT R3, R77, R3, R76, 0xfe, !PT ;  /* 0x000000034d037212 */ /* 0x000fe200078efe4c */
[----:B------:R-:W-:Y:S01]  /*113b0*/  IMAD R76, R209, UR4, RZ ;  /* 0x00000004d14c7c24 */ /* 0x000fe2000f8e02ff */
[----:B0-----:R0:W-:Y:S01]  /*113c0*/  SYNCS.ARRIVE.TRANS64.RED.A1T0 RZ, [R0+URZ], RZ ;  /* 0x000000ff00ff79a7 */ /* 0x0011e2000810043f */
[----:B------:R-:W-:-:S02]  /*113d0*/  ISETP.GE.AND P2, PT, R78, R87, PT ;  /* 0x000000574e00720c */ /* 0x000fc40003f46270 */
[C---:B------:R-:W-:Y:S02]  /*113e0*/  IMAD R81, R79.reuse, UR5, R76 ;  /* 0x000000054f517c24 */ /* 0x040fe4000f8e024c */
[----:B------:R-:W-:Y:S01]  /*113f0*/  IMAD.WIDE.U32 R78, R79, UR4, R20 ;  /* 0x000000044f4e7c25 */ /* 0x000fe2000f8e0014 */
[----:B0-----:R-:W-:-:S03]  /*11400*/  SEL R0, RZ, 0x40, P4 ;  /* 0x00000040ff007807 */ /* 0x001fc60002000000 */
[----:B------:R-:W-:Y:S01]  /*11410*/  IMAD.WIDE R76, R208, 0x40, R202 ;  /* 0x00000040d04c7825 */ /* 0x000fe200078e02ca */
[----:B------:R-:W-:-:S03]  /*11420*/  LOP3.LUT R0, R3, R0, RZ, 0xfc, !PT ;  /* 0x0000000003007212 */ /* 0x000fc600078efcff */
[----:B------:R-:W-:Y:S01]  /*11430*/  IMAD.IADD R89, R79, 0x1, R81 ;  /* 0x000000014f597824 */ /* 0x000fe200078e0251 */
[----:B------:R-:W-:-:S04]  /*11440*/  SEL R3, RZ, 0x80, P2 ;  /* 0x00000080ff037807 */ /* 0x000fc80001000000 */
        /* <DEDUP_REMOVED lines=8> */
[----:B------:R-:W-:Y:S01]  /*114d0*/  IMAD R81, R76, UR5, R81 ;  /* 0x000000054c517c24 */ /* 0x000fe2000f8e0251 */
[----:B------:R-:W-:Y:S01]  /*114e0*/  ISETP.GE.AND P4, PT, R86, R87, PT ;  /* 0x000000575600720c */ /* 0x000fe20003f86270 */
[----:B------:R-:W-:Y:S01]  /*114f0*/  IMAD.WIDE.U32 R20, R76, UR4, R20 ;  /* 0x000000044c147c25 */ /* 0x000fe2000f8e0014 */
[----:B------:R-:W-:Y:S01]  /*11500*/  ULDC.64 UR4, c[0x0][0xa80] ;  /* 0x0002a00000047ab9 */ /* 0x000fe20000000a00 */
[----:B------:R-:W-:-:S02]  /*11510*/  LOP3.LUT P5, RZ, R0, 0x40, RZ, 0xc0, !PT ;  /* 0x0000004000ff7812 */ /* 0x000fc400078ac0ff */
[----:B------:R-:W-:Y:S01]  /*11520*/  IMAD.IADD R21, R21, 0x1, R81 ;  /* 0x0000000115157824 */ /* 0x000fe200078e0251 */
[C---:B------:R-:W-:Y:S02]  /*11530*/  LEA R80, P1, R20.reuse, UR4, 0x1 ;  /* 0x0000000414507c11 */ /* 0x040fe4000f8208ff */
        /* <DEDUP_REMOVED lines=13> */
.L_x_6419:
[----:B------:R-:W-:Y:S05]  /*11610*/  BSYNC B1 ;  /* 0x0000000000017941 */ /* 0x000fea0003800000 */
.L_x_6418:
        /* <DEDUP_REMOVED lines=16> */
[----:B------:R-:W-:Y:S02]  /*11720*/  LEA R6, P6, R4, UR4, 0x1 ;  /* 0x0000000404067c11 */ /* 0x000fe4000f8c08ff */
[----:B------:R-:W-:-:S04]  /*11730*/  IADD3 R5, R5, R7, RZ ;  /* 0x0000000705057210 */ /* 0x000fc80007ffe0ff */
        /* <DEDUP_REMOVED lines=13> */
.L_x_6415:
[----:B------:R-:W-:Y:S01]  /*11810*/  ULDC.64 UR4, c[0x0][0xbd8] ;  /* 0x0002f60000047ab9 */ /* 0x000fe20000000a00 */
[----:B------:R-:W-:Y:S01]  /*11820*/  IMAD.MOV.U32 R9, RZ, RZ, RZ ;  /* 0x000000ffff097224 */ /* 0x000fe200078e00ff */
[----:B------:R-:W-:Y:S01]  /*11830*/  ISETP.NE.U32.AND P0, PT, RZ, UR4, PT ;  /* 0x00000004ff007c0c */ /* 0x000fe2000bf05070 */
[----:B------:R-:W3:Y:S01]  /*11840*/  LDC R14, c[0x0][0xa8c] ;  /* 0x0002a300ff0e7b82 */ /* 0x000ee20000000800 */
        /* <DEDUP_REMOVED lines=15> */
[----:B------:R-:W2:Y:S04]  /*11940*/  LDG.E R0, desc[UR40][R4.64] ;  /* 0x0000002804007981 */ /* 0x000ea8000c1e1900 */
[----:B-----5:R-:W2:Y:S02]  /*11950*/  LDG.E R3, desc[UR40][R4.64+0x4] ;  /* 0x0000042804037981 */ /* 0x020ea4000c1e1900 */
[----:B--2---:R-:W-:-:S07]  /*11960*/  IMAD.IADD R3, R3, 0x1, -R0 ;  /* 0x0000000103037824 */ /* 0x004fce00078e0a00 */
.L_x_6421:
[----:B------:R-:W-:Y:S01]  /*11970*/  BSSY B1, `(.L_x_6422) ;  /* 0x000001d000017945 */ /* 0x000fe20003800000 */
[----:B------:R-:W-:Y:S02]  /*11980*/  SHF.R.S32.HI R10, RZ, 0x1f, R201 ;  /* 0x0000001fff0a7819 */ /* 0x000fe400000114c9 */
[----:B------:R-:W-:Y:S02]  /*11990*/  SHF.R.S32.HI R12, RZ, 0x1f, R193 ;  /* 0x0000001fff0c7819 */ /* 0x000fe400000114c1 */
[----:B------:R-:W-:Y:S02]  /*119a0*/  SEL R11, R206, RZ, !P0 ;  /* 0x000000ffce0b7207 */ /* 0x000fe40004000000 */
[----:B------:R-:W-:Y:S02]  /*119b0*/  SEL R209, R209, RZ, !P0 ;  /* 0x000000ffd1d17207 */ /* 0x000fe40004000000 */
[----:B-----5:R-:W-:Y:S01]  /*119c0*/  SHF.R.S32.HI R8, RZ, 0x1f, R9 ;  /* 0x0000001fff087819 */ /* 0x020fe20000011409 */
[----:B------:R-:W-:Y:S06]  /*119d0*/  @P2 BRA `(.L_x_6423) ;  /* 0x0000000000582947 */ /* 0x000fec0003800000 */
[----:B------:R-:W5:Y:S02]  /*119e0*/  S2R R0, SR_TID.X ;  /* 0x0000000000007919 */ /* 0x000f640000002100 */
[----:B-----5:R-:W-:-:S04]  /*119f0*/  IMAD R0, R208, 0x40, R0 ;  /* 0x00000040d0007824 */ /* 0x020fc800078e0200 */
[----:B------:R-:W-:-:S05]  /*11a00*/  VIADD R0, R0, 0xffffff80 ;  /* 0xffffff8000007836 */ /* 0x000fca0000000000 */
[----:B------:R-:W-:-:S13]  /*11a10*/  ISETP.GE.AND P0, PT, R0, R3, PT ;  /* 0x000000030000720c */ /* 0x000fda0003f06270 */
[----:B------:R-:W-:Y:S05]  /*11a20*/  @P0 BRA `(.L_x_6423) ;  /* 0x0000000000440947 */ /* 0x000fea0003800000 */
[----:B----4-:R-:W-:Y:S01]  /*11a30*/  IADD3 R4, P0, R0, R9, RZ ;  /* 0x0000000900047210 */ /* 0x010fe20007f1e0ff */
[----:B------:R-:W-:-:S03]  /*11a40*/  ULDC.64 UR4, c[0x0][0xb70] ;  /* 0x0002dc0000047ab9 */ /* 0x000fc60000000a00 */
[----:B------:R-:W-:Y:S01]  /*11a50*/  LEA.HI.X.SX32 R5, R0, R8, 0x1, P0 ;  /* 0x0000000800057211 */ /* 0x000fe200000f0eff */
[----:B------:R-:W-:-:S04]  /*11a60*/  IMAD R0, R10, UR4, RZ ;  /* 0x000000040a007c24 */ /* 0x000fc8000f8e02ff */
        /* <DEDUP_REMOVED lines=13> */
.L_x_6423:
[----:B------:R-:W-:Y:S05]  /*11b40*/  BSYNC B1 ;  /* 0x0000000000017941 */ /* 0x000fea0003800000 */
.L_x_6422:
[----:B------:R-:W-:Y:S01]  /*11b50*/  ULDC.64 UR4, c[0x0][0xaa0] ;  /* 0x0002a80000047ab9 */ /* 0x000fe20000000a00 */
[----:B----4-:R-:W-:Y:S01]  /*11b60*/  IMAD.MOV.U32 R4, RZ, RZ, R193 ;  /* 0x000000ffff047224 */ /* 0x010fe200078e00c1 */
[C---:B---3--:R-:W-:Y:S01]  /*11b70*/  ISETP.GE.AND P2, PT, R193.reuse, R14, PT ;  /* 0x0000000ec100720c */ /* 0x048fe20003f46270 */
[----:B------:R-:W-:Y:S01]  /*11b80*/  IMAD.MOV.U32 R5, RZ, RZ, R12 ;  /* 0x000000ffff057224 */ /* 0x000fe200078e000c */
[----:B------:R-:W-:Y:S01]  /*11b90*/  IADD3 R25, R193, 0x100, RZ ;  /* 0x00000100c1197810 */ /* 0x000fe20007ffe0ff */
[----:B------:R-:W-:Y:S01]  /*11ba0*/  IMAD R0, R8, UR4, RZ ;  /* 0x0000000408007c24 */ /* 0x000fe2000f8e02ff */
[----:B------:R-:W-:Y:S01]  /*11bb0*/  BSSY B1, `(.L_x_6424) ;  /* 0x000004b000017945 */ /* 0x000fe20003800000 */
[----:B------:R-:W-:-:S04]  /*11bc0*/  IMAD.WIDE.U32 R4, R9, UR4, R4 ;  /* 0x0000000409047c25 */ /* 0x000fc8000f8e0004 */
[----:B------:R-:W-:Y:S01]  /*11bd0*/  IMAD R9, R9, UR5, R0 ;  /* 0x0000000509097c24 */ /* 0x000fe2000f8e0200 */
[----:B------:R-:W-:Y:S01]  /*11be0*/  ULDC.64 UR4, c[0x0][0xae0] ;  /* 0x0002b80000047ab9 */ /* 0x000fe20000000a00 */
[----:B------:R-:W-:Y:S02]  /*11bf0*/  VIADD R13, R193, 0x40 ;  /* 0x00000040c10d7836 */ /* 0x000fe40000000000 */
[----:B------:R-:W-:Y:S01]  /*11c00*/  IMAD R0, R10, UR4, RZ ;  /* 0x000000040a007c24 */ /* 0x000fe2000f8e02ff */
[----:B------:R-:W-:Y:S01]  /*11c10*/  IADD3 R5, R5, R9, RZ ;  /* 0x0000000905057210 */ /* 0x000fe20007ffe0ff */
[----:B------:R-:W-:Y:S01]  /*11c20*/  IMAD R3, R208, -0x40, R3 ;  /* 0xffffffc0d0037824 */ /* 0x000fe200078e0203 */
[-C--:B------:R-:W-:Y:S01]  /*11c30*/  ISETP.GE.AND P0, PT, R13, R14.reuse, PT ;  /* 0x0000000e0d00720c */ /* 0x080fe20003f06270 */
[----:B------:R-:W-:Y:S02]  /*11c40*/  IMAD R7, R201, UR5, R0 ;  /* 0x00000005c9077c24 */ /* 0x000fe4000f8e0200 */
[C---:B------:R-:W-:Y:S01]  /*11c50*/  VIADD R0, R202.reuse, 0x20 ;  /* 0x00000020ca007836 */ /* 0x040fe20000000000 */
[----:B------:R-:W-:Y:S01]  /*11c60*/  SEL R6, RZ, 0xffffffff, P0 ;  /* 0xffffffffff067807 */ /* 0x000fe20000000000 */
[C---:B------:R-:W-:Y:S01]  /*11c70*/  VIADD R15, R193.reuse, 0x80 ;  /* 0x00000080c10f7836 */ /* 0x040fe20000000000 */
[-C--:B------:R-:W-:Y:S01]  /*11c80*/  ISETP.GE.AND P1, PT, R202, R3.reuse, PT ;  /* 0x00000003ca00720c */ /* 0x080fe20003f26270 */
[----:B------:R-:W-:Y:S01]  /*11c90*/  VIADD R21, R193, 0xc0 ;  /* 0x000000c0c1157836 */ /* 0x000fe20000000000 */
        /* <DEDUP_REMOVED lines=60> */
.L_x_6425:
[----:B------:R-:W-:Y:S05]  /*12060*/  BSYNC B1 ;  /* 0x0000000000017941 */ /* 0x000fea0003800000 */
.L_x_6424:
        /* <DEDUP_REMOVED lines=29> */
.L_x_6420:
[----:B------:R-:W-:Y:S05]  /*12240*/  BSYNC B0 ;  /* 0x0000000000007941 */ /* 0x000fea0003800000 */
.L_x_6414:
[----:B------:R-:W-:Y:S02]  /*12250*/  ULDC UR4, c[0x0][0xc14] ;  /* 0x0003050000047ab9 */ /* 0x000fe40000000800 */
[----:B--2---:R-:W-:-:S13]  /*12260*/  ISETP.GE.AND P0, PT, R187, UR4, PT ;  /* 0x00000004bb007c0c */ /* 0x004fda000bf06270 */
[----:B------:R-:W-:Y:S05]  /*12270*/  @!P0 BRA `(.L_x_6426) ;  /* 0xfffffeec00a48947 */ /* 0x000fea000383ffff */
[----:B------:R-:W-:Y:S05]  /*12280*/  BRA `(.L_x_6280) ;  /* 0x00000060008c7947 */ /* 0x000fea0003800000 */
.L_x_6278:
        /* <DEDUP_REMOVED lines=61> */
.L_x_6431:
        /* <DEDUP_REMOVED lines=15> */
.L_x_6430:
[----:B------:R-:W-:Y:S05]  /*12750*/  BSYNC B0 ;  /* 0x0000000000007941 */ /* 0x000fea0003800000 */
.L_x_6429:
        /* <DEDUP_REMOVED lines=25> */
.L_x_6427:
        /* <DEDUP_REMOVED lines=20> */
.L_x_6432:
        /* <DEDUP_REMOVED lines=56> */
.L_x_6428:
[----:B------:R-:W-:Y:S01]  /*12db0*/  IMAD.MOV.U32 R17, RZ, RZ, RZ ;  /* 0x000000ffff117224 */ /* 0x000fe200078e00ff */
[----:B------:R-:W-:Y:S01]  /*12dc0*/  MOV R18, RZ ;  /* 0x000000ff00127202 */ /* 0x000fe20000000f00 */
[----:B------:R-:W-:-:S07]  /*12dd0*/  IMAD.U32 R16, RZ, RZ, UR6 ;  /* 0x00000006ff107e24 */ /* 0x000fce000f8e00ff */
.L_x_6433:
        /* <DEDUP_REMOVED lines=16> */
[----:B------:R-:W-:Y:S01]  /*12ee0*/  ULDC.64 UR38, c[0x0][0x198] ;  /* 0x0000660000267ab9 */ /* 0x000fe20000000a00 */
[----:B------:R-:W-:Y:S02]  /*12ef0*/  ULDC UR36, c[0x0][0xc] ;  /* 0x0000030000247ab9 */ /* 0x000fe40000000800 */
[----:B------:R1:W-:Y:S04]  /*12f00*/  STL [R1+0x8], R0 ;  /* 0x0000080001007387 */ /* 0x0003e80000100800 */
[----:B------:R1:W-:Y:S04]  /*12f10*/  STL [R1+0x4], RZ ;  /* 0x000004ff01007387 */ /* 0x0003e80000100800 */
[----:B------:R1:W-:Y:S04]  /*12f20*/  STL [R1+0xc], R0 ;  /* 0x00000c0001007387 */ /* 0x0003e80000100800 */
[----:B------:R1:W-:Y:S02]  /*12f30*/  STL [R1+0x28], RZ ;  /* 0x000028ff01007387 */ /* 0x0003e40000100800 */
.L_x_6518:
[----:B--2---:R-:W2:Y:S02]  /*12f40*/  LDC.64 R2, c[0x0][0xc60] ;  /* 0x00031800ff027b82 */ /* 0x004ea40000000a00 */
[----:B--2---:R-:W-:-:S05]  /*12f50*/  IMAD.WIDE R2, R19, 0x4, R2 ;  /* 0x0000000413027825 */ /* 0x004fca00078e0202 */
[----:B-1----:R-:W1:Y:S01]  /*12f60*/  LDG.E R11, desc[UR40][R2.64] ;  /* 0x00000028020b7981 */ /* 0x002e62000c1e1900 */
[----:B------:R-:W-:Y:S05]  /*12f70*/  YIELD ;  /* 0x0000000000007946 */ /* 0x000fea0003800000 */
[----:B------:R-:W-:Y:S01]  /*12f80*/  ULDC.64 UR4, c[0x0][0xa28] ;  /* 0x00028a0000047ab9 */ /* 0x000fe20000000a00 */
[----:B------:R-:W-:Y:S02]  /*12f90*/  CS2R R8, SRZ ;  /* 0x0000000000087805 */ /* 0x000fe4000001ff00 */
[----:B------:R-:W-:Y:S01]  /*12fa0*/  ISETP.NE.U32.AND P0, PT, RZ, UR4, PT ;  /* 0x00000004ff007c0c */ /* 0x000fe2000bf05070 */
[----:B------:R-:W-:Y:S01]  /*12fb0*/  ULDC.64 UR8, c[0x0][0xa08] ;  /* 0x0002820000087ab9 */ /* 0x000fe20000000a00 */
[----:B------:R-:W-:-:S02]  /*12fc0*/  ULDC.64 UR10, c[0x0][0xa10] ;  /* 0x00028400000a7ab9 */ /* 0x000fc40000000a00 */
[----:B------:R-:W-:Y:S02]  /*12fd0*/  ISETP.NE.AND.EX P0, PT, RZ, UR5, PT, P0 ;  /* 0x00000005ff007c0c */ /* 0x000fe4000bf05300 */
[----:B-1----:R-:W-:Y:S01]  /*12fe0*/  SHF.R.S32.HI R0, RZ, 0x1f, R11 ;  /* 0x0000001fff007819 */ /* 0x002fe2000001140b */
        /* <DEDUP_REMOVED lines=13> */
[C---:B0-----:R-:W-:Y:S01]  /*130c0*/  @P0 IADD3.X R13, R14.reuse, UR5, RZ, P1, !PT ;  /* 0x000000050e0d0c10 */ /* 0x041fe20008ffe4ff */
[----:B------:R-:W-:Y:S02]  /*130d0*/  ULDC.64 UR4, c[0x0][0xa00] ;  /* 0x0002800000047ab9 */ /* 0x000fe40000000a00 */
[----:B------:R-:W-:Y:S02]  /*130e0*/  ISETP.NE.U32.AND P2, PT, RZ, UR4, PT ;  /* 0x00000004ff007c0c */ /* 0x000fe4000bf45070 */
[C---:B-1----:R-:W-:Y:S02]  /*130f0*/  IADD3 R2, P1, R15.reuse, UR4, RZ ;  /* 0x000000040f027c10 */ /* 0x042fe4000ff3e0ff */
        /* <DEDUP_REMOVED lines=23> */
[----:B-1----:R-:W-:Y:S01]  /*13270*/  MOV R9, UR4 ;  /* 0x0000000400097c02 */ /* 0x002fe20008000f00 */
[----:B0-----:R-:W-:Y:S09]  /*13280*/  @P0 BRA `(.L_x_6435) ;  /* 0x0000000000100947 */ /* 0x001ff20003800000 */
[----:B------:R-:W-:Y:S05]  /*13290*/  @!P2 BRA `(.L_x_6435) ;  /* 0x00000000000ca947 */ /* 0x000fea0003800000 */
[----:B-----5:R-:W2:Y:S04]  /*132a0*/  LDG.E R10, desc[UR40][R2.64] ;  /* 0x00000028020a7981 */ /* 0x020ea8000c1e1900 */
[----:B------:R-:W2:Y:S02]  /*132b0*/  LDG.E R2, desc[UR40][R2.64+0x4] ;  /* 0x0000042802027981 */ /* 0x000ea4000c1e1900 */
[----:B--2---:R-:W-:-:S07]  /*132c0*/  IMAD.IADD R10, R2, 0x1, -R10 ;  /* 0x00000001020a7824 */ /* 0x004fce00078e0a0a */
.L_x_6435:
        /* <DEDUP_REMOVED lines=14> */
.L_x_6436:
[----:B------:R-:W-:Y:S05]  /*133b0*/  @!P3 BRA `(.L_x_6437) ;  /* 0x00000000000cb947 */ /* 0x000fea0003800000 */
[----:B------:R-:W2:Y:S04]  /*133c0*/  LDG.E R9, desc[UR40][R6.64] ;  /* 0x0000002806097981 */ /* 0x000ea8000c1e1900 */
[----:B------:R-:W2:Y:S02]  /*133d0*/  LDG.E R6, desc[UR40][R6.64+0x4] ;  /* 0x0000042806067981 */ /* 0x000ea4000c1e1900 */
[----:B--2---:R-:W-:-:S07]  /*133e0*/  IMAD.IADD R9, R6, 0x1, -R9 ;  /* 0x0000000106097824 */ /* 0x004fce00078e0a09 */
.L_x_6437:
[----:B0-----:R-:W2:Y:S01]  /*133f0*/  @P1 LDG.E R2, desc[UR40][R4.64] ;  /* 0x0000002804021981 */ /* 0x001ea2000c1e1900 */
[----:B-----5:R-:W-:-:S03]  /*13400*/  IADD3 R9, -R8, R9, RZ ;  /* 0x0000000908097210 */ /* 0x020fc60007ffe1ff */
        /* <DEDUP_REMOVED lines=21> */
[----:B------:R-:W-:-:S04]  /*13560*/  @P0 IADD3 R2, R2, 0x3f, RZ ;  /* 0x0000003f02020810 */ /* 0x000fc80007ffe0ff */
        /* <DEDUP_REMOVED lines=17> */
.L_x_6586:
[----:B------:R-:W-:-:S03]  /*13680*/  UMOV UR4, 0xffffffff ;  /* 0xffffffff00047882 */ /* 0x000fc60000000000 */
[----:B------:R-:W-:Y:S05]  /*13690*/  BRA.DIV UR4, `(.L_x_6441) ;  /* 0x0000005e045c7947 */ /* 0x000fea000b800000 */
[----:B------:R-:W-:-:S13]  /*136a0*/  ELECT P6, URZ, PT ;  /* 0x00000000003f782f */ /* 0x000fda00038c0000 */
.L_x_6589:
        /* <DEDUP_REMOVED lines=12> */
.L_x_6590:
[----:B------:R-:W-:Y:S05]  /*13770*/  BSYNC B1 ;  /* 0x0000000000017941 */ /* 0x000fea0003800000 */
.L_x_6442:
        /* <DEDUP_REMOVED lines=8> */
.L_x_6591:
        /* <DEDUP_REMOVED lines=11> */
.L_x_6447:
        /* <DEDUP_REMOVED lines=17> */
[----:B------:R-:W2:Y:S02]  /*139c0*/  SYNCS.PHASECHK.TRANS64.TRYWAIT P0, [R5+URZ+0x28cc0], R7 ;  /* 0x028cc007050075a7 */ /* 0x000ea4000800017f */
[----:B-12---:R-:W-:Y:S05]  /*139d0*/  @!P0 BRA `(.L_x_6448) ;  /* 0x0000005800d48947 */ /* 0x006fea0003800000 */
.L_x_6592:
        /* <DEDUP_REMOVED lines=8> */
.L_x_6449:
        /* <DEDUP_REMOVED lines=51> */
.L_x_6445:
[----:B------:R-:W-:Y:S05]  /*13d90*/  BSYNC B1 ;  /* 0x0000000000017941 */ /* 0x000fea0003800000 */
.L_x_6444:
[----:B0-----:R-:W2:Y:S04]  /*13da0*/  LDL.LU R5, [R1+0x4] ;  /* 0x0000040001057983 */ /* 0x001ea80000300800 */
[----:B------:R-:W3:Y:S01]  /*13db0*/  LDL.LU R7, [R1+0xc] ;  /* 0x00000c0001077983 */ /* 0x000ee20000300800 */
[----:B------:R-:W-:Y:S02]  /*13dc0*/  PLOP3.LUT P2, PT, PT, PT, PT, 0x8, 0x0 ;  /* 0x000000000000781c */ /* 0x000fe40003f4e170 */
[----:B--2---:R-:W-:-:S04]  /*13dd0*/  IADD3 R5, R5, 0x1, RZ ;  /* 0x0000000105057810 */ /* 0x004fc80007ffe0ff */
        /* <DEDUP_REMOVED lines=12> */
.L_x_6456:
        /* <DEDUP_REMOVED lines=9> */
.L_x_6593:
        /* <DEDUP_REMOVED lines=11> */
.L_x_6453:
        /* <DEDUP_REMOVED lines=17> */
.L_x_6594:
        /* <DEDUP_REMOVED lines=8> */
.L_x_6455:
        /* <DEDUP_REMOVED lines=51> */
.L_x_6451:
[----:B------:R-:W-:Y:S05]  /*144a0*/  BSYNC B1 ;  /* 0x0000000000017941 */ /* 0x000fea0003800000 */
.L_x_6450:
[----:B------:R-:W2:Y:S04]  /*144b0*/  LDL.LU R6, [R1+0x4] ;  /* 0x0000040001067983 */ /* 0x000ea80000300800 */
[----:B------:R-:W3:Y:S01]  /*144c0*/  LDL.LU R7, [R1+0xc] ;  /* 0x00000c0001077983 */ /* 0x000ee20000300800 */
[----:B------:R-:W-:Y:S01]  /*144d0*/  VIADD R2, R2, 0xffffffff ;  /* 0xffffffff02027836 */ /* 0x000fe20000000000 */
[----:B------:R-:W-:Y:S01]  /*144e0*/  IADD3 R5, R5, -0x40, RZ ;  /* 0xffffffc005057810 */ /* 0x000fe20007ffe0ff */
        /* <DEDUP_REMOVED lines=9> */
.L_x_6439:
[----:B------:R-:W-:Y:S05]  /*14580*/  BSYNC B0 ;  /* 0x0000000000007941 */ /* 0x000fea0003800000 */
.L_x_6438:
        /* <DEDUP_REMOVED lines=23> */
.L_x_6458:
        /* <DEDUP_REMOVED lines=18> */
[----:B------:R-:W-:Y:S02]  /*14820*/  IMAD.MOV.U32 R8, RZ, RZ, 0x70 ;  /* 0x00000070ff087424 */ /* 0x000fe400078e00ff */
[----:B------:R-:W-:Y:S02]  /*14830*/  IMAD.MOV.U32 R12, RZ, RZ, 0x1 ;  /* 0x00000001ff0c7424 */ /* 0x000fe400078e00ff */
[----:B------:R-:W-:-:S07]  /*14840*/  IMAD.MOV.U32 R13, RZ, RZ, RZ ;  /* 0x000000ffff0d7224 */ /* 0x000fce00078e00ff */
[----:B------:R-:W-:-:S07]  /*14850*/  LEPC R20, `(.L_x_6460) ;  /* 0x000000001014794e */ /* 0x000fce0000000000 */
[----:B-1----:R-:W-:Y:S05]  /*14860*/  CALL.ABS.NOINC R2 ;  /* 0x0000000002007343 */ /* 0x002fea0003c00000 */
.L_x_6460:
        /* <DEDUP_REMOVED lines=11> */
[----:B0-----:R-:W-:Y:S01]  /*14920*/  MOV R8, 0x70 ;  /* 0x0000007000087802 */ /* 0x001fe20000000f00 */
[----:B------:R-:W-:Y:S02]  /*14930*/  IMAD.U32 R6, RZ, RZ, UR8 ;  /* 0x00000008ff067e24 */ /* 0x000fe4000f8e00ff */
[----:B------:R-:W-:-:S02]  /*14940*/  IMAD.U32 R7, RZ, RZ, UR9 ;  /* 0x00000009ff077e24 */ /* 0x000fc4000f8e00ff */
[----:B------:R-:W-:Y:S02]  /*14950*/  IMAD.U32 R10, RZ, RZ, UR4 ;  /* 0x00000004ff0a7e24 */ /* 0x000fe4000f8e00ff */
[----:B------:R-:W-:Y:S02]  /*14960*/  IMAD.U32 R11, RZ, RZ, UR5 ;  /* 0x00000005ff0b7e24 */ /* 0x000fe4000f8e00ff */
[----:B------:R-:W-:Y:S02]  /*14970*/  IMAD.MOV.U32 R12, RZ, RZ, 0x1 ;  /* 0x00000001ff0c7424 */ /* 0x000fe400078e00ff */
[----:B-1----:R-:W-:-:S07]  /*14980*/  IMAD.MOV.U32 R13, RZ, RZ, RZ ;  /* 0x000000ffff0d7224 */ /* 0x002fce00078e00ff */
[----:B------:R-:W-:-:S07]  /*14990*/  LEPC R20, `(.L_x_6462) ;  /* 0x000000001014794e */ /* 0x000fce0000000000 */
[----:B--2---:R-:W-:Y:S05]  /*149a0*/  CALL.ABS.NOINC R2 ;  /* 0x0000000002007343 */ /* 0x004fea0003c00000 */
.L_x_6462:
        /* <DEDUP_REMOVED lines=16> */
.L_x_6461:
[----:B------:R-:W2:Y:S01]  /*14ab0*/  LDL.LU R2, [R1+0x20] ;  /* 0x0000200001027983 */ /* 0x000ea20000300800 */
[----:B------:R-:W-:-:S03]  /*14ac0*/  ULDC.64 UR4, c[0x0][0x9f8] ;  /* 0x00027e0000047ab9 */ /* 0x000fc60000000a00 */
[----:B------:R-:W3:Y:S04]  /*14ad0*/  LDL.LU R0, [R1+0x24] ;  /* 0x0000240001007983 */ /* 0x000ee80000300800 */
[----:B------:R-:W4:Y:S04]  /*14ae0*/  LDL.LU R4, [R1+0x2c] ;  /* 0x00002c0001047983 */ /* 0x000f280000300800 */
[----:B0-----:R-:W4:Y:S01]  /*14af0*/  LDL.LU R8, [R1+0x18] ;  /* 0x0000180001087983 */ /* 0x001f220000300800 */
        /* <DEDUP_REMOVED lines=14> */
[----:B------:R-:W-:-:S06]  /*14be0*/  MOV R0, R8 ;  /* 0x0000000800007202 */ /* 0x000fcc0000000f00 */
        /* <DEDUP_REMOVED lines=11> */
.L_x_6463:
        /* <DEDUP_REMOVED lines=19> */
.L_x_6597:
[----:B------:R-:W-:Y:S01]  /*14dd0*/  UMOV UR4, 0xffffffff ;  /* 0xffffffff00047882 */ /* 0x000fe20000000000 */
[----:B------:R-:W-:Y:S02]  /*14de0*/  SHF.R.S32.HI R8, RZ, 0x1f, R0 ;  /* 0x0000001fff087819 */ /* 0x000fe40000011400 */
[----:B------:R-:W-:Y:S05]  /*14df0*/  BRA.DIV UR4, `(.L_x_6465) ;  /* 0x0000004a043c7947 */ /* 0x000fea000b800000 */
[----:B------:R-:W-:-:S13]  /*14e00*/  ELECT P6, URZ, PT ;  /* 0x00000000003f782f */ /* 0x000fda00038c0000 */
.L_x_6600:
[----:B------:R-:W-:Y:S05]  /*14e10*/  @!P6 BRA `(.L_x_6466) ;  /* 0x0000000000fce947 */ /* 0x000fea0003800000 */
[----:B------:R-:W-:-:S04]  /*14e20*/  ISETP.NE.U32.AND P0, PT, R20, RZ, PT ;  /* 0x000000ff1400720c */ /* 0x000fc80003f05070 */
[----:B------:R-:W-:-:S13]  /*14e30*/  ISETP.NE.AND.EX P0, PT, R21, RZ, PT, P0 ;  /* 0x000000ff1500720c */ /* 0x000fda0003f05300 */
[----:B------:R-:W-:Y:S05]  /*14e40*/  @!P0 BRA `(.L_x_6467) ;  /* 0x0000000000488947 */ /* 0x000fea0003800000 */
[----:B------:R-:W0:Y:S01]  /*14e50*/  LDC R9, c[0x0][0x41c] ;  /* 0x00010700ff097b82 */ /* 0x000e220000000800 */
        /* <DEDUP_REMOVED lines=17> */
.L_x_6467:
        /* <DEDUP_REMOVED lines=9> */
.L_x_6601:
        /* <DEDUP_REMOVED lines=11> */
.L_x_6469:
        /* <DEDUP_REMOVED lines=22> */
.L_x_6466:
        /* <DEDUP_REMOVED lines=30> */
.L_x_6602:
[----:B------:R-:W-:Y:S05]  /*153f0*/  BSYNC B0 ;  /* 0x0000000000007941 */ /* 0x000fea0003800000 */
.L_x_6470:
        /* <DEDUP_REMOVED lines=11> */
.L_x_6603:
        /* <DEDUP_REMOVED lines=11> */
.L_x_6475:
        /* <DEDUP_REMOVED lines=57> */
.L_x_6473:
[----:B------:R-:W-:Y:S05]  /*158f0*/  BSYNC B0 ;  /* 0x0000000000007941 */ /* 0x000fea0003800000 */
.L_x_6472:
        /* <DEDUP_REMOVED lines=33> */
[--C-:B------:R-:W-:Y:S01]  /*15b10*/  SHF.R.S32.HI R3, RZ, 0x1f, R2.reuse ;  /* 0x0000001fff037819 */ /* 0x100fe20000011402 */
        /* <DEDUP_REMOVED lines=8> */
.L_x_6482:
[----:B------:R-:W2:Y:S01]  /*15ba0*/  S2R R5, SR_CgaCtaId ;  /* 0x0000000000057919 */ /* 0x000ea20000008800 */
[----:B------:R-:W-:-:S04]  /*15bb0*/  MOV R3, 0x400 ;  /* 0x0000040000037802 */ /* 0x000fc80000000f00 */
[----:B--2---:R-:W-:Y:S02]  /*15bc0*/  LEA R3, R5, R3, 0x18 ;  /* 0x0000000305037211 */ /* 0x004fe400078ec0ff */
[----:B------:R-:W-:Y:S02]  /*15bd0*/  SHF.L.U32 R5, R9, 0x1f, RZ ;  /* 0x0000001f09057819 */ /* 0x000fe400000006ff */
[----:B------:R-:W-:-:S04]  /*15be0*/  LEA R3, R12, R3, 0x3 ;  /* 0x000000030c037211 */ /* 0x000fc800078e18ff */
[----:B------:R-:W2:Y:S02]  /*15bf0*/  SYNCS.PHASECHK.TRANS64.TRYWAIT P0, [R3+URZ+0x28c40], R5 ;  /* 0x028c4005030075a7 */ /* 0x000ea4000800017f */
[----:B--2---:R-:W-:Y:S05]  /*15c00*/  @!P0 BRA `(.L_x_6483) ;  /* 0x0000003c00208947 */ /* 0x004fea0003800000 */
.L_x_6604:
[----:B0-----:R-:W0:Y:S02]  /*15c10*/  S2R R9, SR_TID.X ;  /* 0x0000000000097919 */ /* 0x001e240000002100 */
[----:B0-----:R-:W-:-:S04]  /*15c20*/  LOP3.LUT R9, R9, 0x7f, RZ, 0xc0, !PT ;  /* 0x0000007f09097812 */ /* 0x001fc800078ec0ff */
[----:B------:R-:W-:-:S13]  /*15c30*/  ISETP.NE.AND P1, PT, R9, RZ, PT ;  /* 0x000000ff0900720c */ /* 0x000fda0003f25270 */
[----:B------:R-:W-:Y:S05]  /*15c40*/  @P1 BRA `(.L_x_6484) ;  /* 0x00000000001c1947 */ /* 0x000fea0003800000 */
[----:B------:R-:W0:Y:S02]  /*15c50*/  S2R R9, SR_TID.X ;  /* 0x0000000000097919 */ /* 0x000e240000002100 */
[----:B0-----:R-:W-:-:S04]  /*15c60*/  LOP3.LUT R9, R9, 0x1f, RZ, 0xc0, !PT ;  /* 0x0000001f09097812 */ /* 0x001fc800078ec0ff */
[----:B------:R-:W-:Y:S01]  /*15c70*/  ISETP.NE.AND P0, PT, R9, RZ, PT ;  /* 0x000000ff0900720c */ /* 0x000fe20003f05270 */
[----:B------:R-:W-:-:S04]  /*15c80*/  IMAD.MOV.U32 R9, RZ, RZ, 0x2000 ;  /* 0x00002000ff097424 */ /* 0x000fc800078e00ff */
[----:B------:R0:W-:Y:S08]  /*15c90*/  SYNCS.ARRIVE.TRANS64 RZ, [R3+URZ+0x28c30], R9 ;  /* 0x028c300903ff79a7 */ /* 0x0001f0000800003f */
[----:B------:R-:W-:Y:S05]  /*15ca0*/  @!P0 BRA `(.L_x_6484) ;  /* 0x0000000000048947 */ /* 0x000fea0003800000 */
[----:B------:R-:W-:Y:S01]  /*15cb0*/  BPT.TRAP 0x1 ;  /* 0x000000040000795c */ /* 0x000fe20000300000 */
.L_x_6484:
[----:B0-----:R-:W3:Y:S01]  /*15cc0*/  LDL R9, [R1] ;  /* 0x0000000001097983 */ /* 0x001ee20000100800 */
[----:B------:R-:W-:-:S03]  /*15cd0*/  MOV R11, 0x400 ;  /* 0x00000400000b7802 */ /* 0x000fc60000000f00 */
        /* <DEDUP_REMOVED lines=20> */
.L_x_6605:
        /* <DEDUP_REMOVED lines=8> */
.L_x_6486:
[----:B0-2---:R-:W2:Y:S01]  /*15ea0*/  LDL R5, [R1] ;  /* 0x0000000001057983 */ /* 0x005ea20000100800 */
[----:B------:R-:W-:Y:S01]  /*15eb0*/  MOV R9, 0x400 ;  /* 0x0000040000097802 */ /* 0x000fe20000000f00 */
[----:B------:R-:W0:Y:S01]  /*15ec0*/  S2R R10, SR_CgaCtaId ;  /* 0x00000000000a7919 */ /* 0x000e220000008800 */
[----:B------:R-:W-:Y:S02]  /*15ed0*/  R2UR UR11, R2 ;  /* 0x00000000020b72ca */ /* 0x000fe400000e0000 */
[----:B------:R-:W-:Y:S01]  /*15ee0*/  R2UR UR9, R3 ;  /* 0x00000000030972ca */ /* 0x000fe200000e0000 */
[----:B------:R-:W-:Y:S01]  /*15ef0*/  UIADD3 UR4, UP0, UR38, 0x470, URZ ;  /* 0x0000047026047890 */ /* 0x000fe2000ff1e03f */
[----:B------:R-:W-:Y:S02]  /*15f00*/  R2UR UR12, R4 ;  /* 0x00000000040c72ca */ /* 0x000fe400000e0000 */
[----:B------:R-:W-:Y:S01]  /*15f10*/  R2UR UR13, R6 ;  /* 0x00000000060d72ca */ /* 0x000fe200000e0000 */
[----:B------:R-:W-:Y:S01]  /*15f20*/  UIADD3.X UR5, URZ, UR39, URZ, UP0, !UPT ;  /* 0x000000273f057290 */ /* 0x000fe200087fe43f */
        /* <DEDUP_REMOVED lines=45> */
.L_x_6481:
[----:B------:R-:W-:Y:S05]  /*16200*/  BSYNC B2 ;  /* 0x0000000000027941 */ /* 0x000fea0003800000 */
.L_x_6480:
[----:B------:R-:W2:Y:S02]  /*16210*/  LDL.LU R2, [R1+0x1c] ;  /* 0x00001c0001027983 */ /* 0x000ea40000300800 */
[----:B--2---:R-:W-:-:S07]  /*16220*/  IADD3 R5, R2, -0x3, RZ ;  /* 0xfffffffd02057810 */ /* 0x004fce0007ffe0ff */
.L_x_6479:
[----:B------:R-:W-:Y:S05]  /*16230*/  BSYNC B1 ;  /* 0x0000000000017941 */ /* 0x000fea0003800000 */
.L_x_6478:
[----:B------:R-:W-:-:S13]  /*16240*/  ISETP.NE.AND P0, PT, R7, RZ, PT ;  /* 0x000000ff0700720c */ /* 0x000fda0003f05270 */
[----:B------:R-:W-:Y:S05]  /*16250*/  @!P0 BRA `(.L_x_6477) ;  /* 0x0000001000388947 */ /* 0x000fea0003800000 */
.L_x_6501:
[----:B0-----:R-:W0:Y:S04]  /*16260*/  LDL.LU R3, [R1] ;  /* 0x0000000001037983 */ /* 0x001e280000300800 */
[----:B------:R-:W2:Y:S01]  /*16270*/  LDL.LU R2, [R1+0x8] ;  /* 0x0000080001027983 */ /* 0x000ea20000300800 */
[----:B------:R-:W-:Y:S05]  /*16280*/  YIELD ;  /* 0x0000000000007946 */ /* 0x000fea0003800000 */
[----:B------:R-:W-:Y:S01]  /*16290*/  BSSY B1, `(.L_x_6487) ;  /* 0x0000081000017945 */ /* 0x000fe20003800000 */
[----:B0-----:R-:W-:-:S05]  /*162a0*/  VIADD R9, R3, 0x1 ;  /* 0x0000000103097836 */ /* 0x001fca0000000000 */
[----:B------:R-:W-:-:S04]  /*162b0*/  ISETP.NE.AND P0, PT, R9, 0x2, PT ;  /* 0x000000020900780c */ /* 0x000fc80003f05270 */
[----:B------:R-:W-:Y:S02]  /*162c0*/  SEL R10, RZ, 0x1, P0 ;  /* 0x00000001ff0a7807 */ /* 0x000fe40000000000 */
[----:B------:R-:W-:Y:S02]  /*162d0*/  SEL R9, R9, RZ, P0 ;  /* 0x000000ff09097207 */ /* 0x000fe40000000000 */
[----:B--2---:R-:W-:Y:S01]  /*162e0*/  LOP3.LUT R10, R2, R10, RZ, 0x3c, !PT ;  /* 0x0000000a020a7212 */ /* 0x004fe200078e3cff */
[----:B------:R-:W-:Y:S06]  /*162f0*/  @!P6 BRA `(.L_x_6488) ;  /* 0x0000000400e8e947 */ /* 0x000fec0003800000 */
        /* <DEDUP_REMOVED lines=22> */
.L_x_6489:
[----:B------:R-:W2:Y:S01]  /*16460*/  S2R R3, SR_CgaCtaId ;  /* 0x0000000000037919 */ /* 0x000ea20000008800 */
[----:B------:R-:W-:-:S04]  /*16470*/  MOV R2, 0x400 ;  /* 0x0000040000027802 */ /* 0x000fc80000000f00 */
[----:B--2---:R-:W-:Y:S02]  /*16480*/  LEA R2, R3, R2, 0x18 ;  /* 0x0000000203027211 */ /* 0x004fe400078ec0ff */
[----:B------:R-:W-:Y:S02]  /*16490*/  SHF.L.U32 R3, R10, 0x1f, RZ ;  /* 0x0000001f0a037819 */ /* 0x000fe400000006ff */
[----:B------:R-:W-:-:S04]  /*164a0*/  LEA R2, R9, R2, 0x3 ;  /* 0x0000000209027211 */ /* 0x000fc800078e18ff */
[----:B------:R-:W2:Y:S02]  /*164b0*/  SYNCS.PHASECHK.TRANS64.TRYWAIT P0, [R2+URZ+0x28c40], R3 ;  /* 0x028c4003020075a7 */ /* 0x000ea4000800017f */
[----:B--2---:R-:W-:Y:S05]  /*164c0*/  @!P0 BRA `(.L_x_6490) ;  /* 0x0000003400188947 */ /* 0x004fea0003800000 */
.L_x_6606:
        /* <DEDUP_REMOVED lines=11> */
.L_x_6491:
[----:B------:R-:W3:Y:S01]  /*16580*/  LDL R12, [R1+0x10] ;  /* 0x00001000010c7983 */ /* 0x000ee20000100800 */
[----:B0-----:R-:W-:Y:S01]  /*16590*/  MOV R7, 0x400 ;  /* 0x0000040000077802 */ /* 0x001fe20000000f00 */
        /* <DEDUP_REMOVED lines=18> */
[----:B0--3--:R-:W-:Y:S05]  /*166c0*/  @!P1 BRA `(.L_x_6492) ;  /* 0x0000003000ac9947 */ /* 0x009fea0003800000 */
.L_x_6607:
        /* <DEDUP_REMOVED lines=8> */
.L_x_6493:
[----:B------:R-:W3:Y:S01]  /*16750*/  S2R R11, SR_CgaCtaId ;  /* 0x00000000000b7919 */ /* 0x000ee20000008800 */
        /* <DEDUP_REMOVED lines=52> */
.L_x_6488:
[----:B------:R-:W-:Y:S05]  /*16aa0*/  BSYNC B1 ;  /* 0x0000000000017941 */ /* 0x000fea0003800000 */
.L_x_6487:
        /* <DEDUP_REMOVED lines=31> */
.L_x_6496:
[----:B------:R-:W3:Y:S01]  /*16ca0*/  S2R R3, SR_CgaCtaId ;  /* 0x0000000000037919 */ /* 0x000ee20000008800 */
[----:B------:R-:W-:-:S04]  /*16cb0*/  MOV R2, 0x400 ;  /* 0x0000040000027802 */ /* 0x000fc80000000f00 */
[----:B---3--:R-:W-:Y:S02]  /*16cc0*/  LEA R2, R3, R2, 0x18 ;  /* 0x0000000203027211 */ /* 0x008fe400078ec0ff */
[----:B------:R-:W-:-:S03]  /*16cd0*/  SHF.L.U32 R3, R10, 0x1f, RZ ;  /* 0x0000001f0a037819 */ /* 0x000fc600000006ff */
[----:B------:R-:W-:-:S04]  /*16ce0*/  IMAD R2, R11, 0x8, R2 ;  /* 0x000000080b027824 */ /* 0x000fc800078e0202 */
[----:B------:R-:W3:Y:S02]  /*16cf0*/  SYNCS.PHASECHK.TRANS64.TRYWAIT P0, [R2+URZ+0x28c40], R3 ;  /* 0x028c4003020075a7 */ /* 0x000ee4000800017f */
[----:B---3--:R-:W-:Y:S05]  /*16d00*/  @!P0 BRA `(.L_x_6497) ;  /* 0x0000002c00308947 */ /* 0x008fea0003800000 */
.L_x_6608:
[----:B--2---:R-:W2:Y:S02]  /*16d10*/  S2R R7, SR_TID.X ;  /* 0x0000000000077919 */ /* 0x004ea40000002100 */
[----:B--2---:R-:W-:-:S04]  /*16d20*/  LOP3.LUT R7, R7, 0x7f, RZ, 0xc0, !PT ;  /* 0x0000007f07077812 */ /* 0x004fc800078ec0ff */
[----:B------:R-:W-:-:S13]  /*16d30*/  ISETP.NE.AND P0, PT, R7, RZ, PT ;  /* 0x000000ff0700720c */ /* 0x000fda0003f05270 */
        /* <DEDUP_REMOVED lines=8> */
.L_x_6498:
        /* <DEDUP_REMOVED lines=22> */
.L_x_6609:
        /* <DEDUP_REMOVED lines=8> */
.L_x_6500:
        /* <DEDUP_REMOVED lines=54> */
.L_x_6495:
[----:B------:R-:W-:Y:S05]  /*17300*/  BSYNC B1 ;  /* 0x0000000000017941 */ /* 0x000fea0003800000 */
.L_x_6494:
[C---:B------:R-:W-:Y:S01]  /*17310*/  ISETP.GT.AND P0, PT, R5.reuse, 0x1, PT ;  /* 0x000000010500780c */ /* 0x040fe20003f04270 */
[----:B------:R-:W-:-:S12]  /*17320*/  VIADD R5, R5, 0xfffffffe ;  /* 0xfffffffe05057836 */ /* 0x000fd80000000000 */
[----:B------:R-:W-:Y:S05]  /*17330*/  @P0 BRA `(.L_x_6501) ;  /* 0xffffffec00c80947 */ /* 0x000fea000383ffff */
.L_x_6477:
[----:B------:R-:W-:Y:S05]  /*17340*/  BSYNC B0 ;  /* 0x0000000000007941 */ /* 0x000fea0003800000 */
.L_x_6476:
[----:B------:R-:W2:Y:S01]  /*17350*/  LDL.LU R3, [R1] ;  /* 0x0000000001037983 */ /* 0x000ea20000300800 */
[----:B------:R-:W-:Y:S01]  /*17360*/  BSSY B0, `(.L_x_6502) ;  /* 0x0000016000007945 */ /* 0x000fe20003800000 */
[----:B0-----:R-:W0:Y:S02]  /*17370*/  S2R R2, SR_TID.X ;  /* 0x0000000000027919 */ /* 0x001e240000002100 */
[----:B0-----:R-:W-:-:S04]  /*17380*/  LOP3.LUT R2, R2, 0x1f, RZ, 0xc0, !PT ;  /* 0x0000001f02027812 */ /* 0x001fc800078ec0ff */
        /* <DEDUP_REMOVED lines=18> */
[----:B0-----:R-:W-:-:S07]  /*174b0*/  IADD3 R16, R4, UR36, R7 ;  /* 0x0000002404107c10 */ /* 0x001fce000fffe007 */
.L_x_6503:
[----:B------:R-:W-:Y:S05]  /*174c0*/  BSYNC B0 ;  /* 0x0000000000007941 */ /* 0x000fea0003800000 */
.L_x_6502:
[----:B0-----:R-:W2:Y:S02]  /*174d0*/  LDL.LU R2, [R1+0x8] ;  /* 0x0000080001027983 */ /* 0x001ea40000300800 */
[----:B--2---:R-:W-:-:S05]  /*174e0*/  LOP3.LUT R2, R2, R0, RZ, 0x3c, !PT ;  /* 0x0000000002027212 */ /* 0x004fca00078e3cff */
[----:B------:R0:W-:Y:S02]  /*174f0*/  STL [R1+0x8], R2 ;  /* 0x0000080201007387 */ /* 0x0001e40000100800 */
.L_x_6459:
[----:B------:R-:W-:Y:S05]  /*17500*/  BSYNC B6 ;  /* 0x0000000000067941 */ /* 0x000fea0003800000 */
.L_x_6457:
[----:B------:R-:W-:-:S03]  /*17510*/  UMOV UR4, 0xffffffff ;  /* 0xffffffff00047882 */ /* 0x000fc60000000000 */
[----:B------:R-:W-:Y:S05]  /*17520*/  BRA.DIV UR4, `(.L_x_6504) ;  /* 0x0000002604507947 */ /* 0x000fea000b800000 */
[----:B------:R2:W3:Y:S04]  /*17530*/  SHFL.IDX PT, R4, R16, RZ, 0x1f ;  /* 0x00001fff10047589 */ /* 0x0004e800000e0000 */
[----:B------:R-:W4:Y:S02]  /*17540*/  SHFL.IDX PT, R16, R16, 0x1, 0x1f ;  /* 0x00201f0010107f89 */ /* 0x000f2400000e0000 */
.L_x_6613:
[----:B------:R-:W0:Y:S01]  /*17550*/  S2R R0, SR_TID.X ;  /* 0x0000000000007919 */ /* 0x000e220000002100 */
        /* <DEDUP_REMOVED lines=9> */
[----:B------:R-:W0:Y:S02]  /*175f0*/  LDC.64 R2, c[0x0][0xc58] ;  /* 0x00031600ff027b82 */ /* 0x000e240000000a00 */
[----:B0-----:R-:W-:-:S05]  /*17600*/  IMAD.WIDE R2, R5, 0x4, R2 ;  /* 0x0000000405027825 */ /* 0x001fca00078e0202 */
[----:B------:R0:W5:Y:S02]  /*17610*/  LDG.E R17, desc[UR40][R2.64] ;  /* 0x0000002802117981 */ /* 0x000164000c1e1900 */
.L_x_6506:
[----:B------:R-:W-:Y:S05]  /*17620*/  BSYNC B0 ;  /* 0x0000000000007941 */ /* 0x000fea0003800000 */
.L_x_6505:
        /* <DEDUP_REMOVED lines=22> */
[----:B------:R0:W0:Y:S02]  /*17790*/  SHFL.IDX PT, R14, R2, 0x1f, 0x1f ;  /* 0x03e01f00020e7f89 */ /* 0x00002400000e0000 */
.L_x_6621:
[----:B------:R-:W-:Y:S02]  /*177a0*/  ULDC UR4, c[0x0][0xc10] ;  /* 0x0003040000047ab9 */ /* 0x000fe40000000800 */
[----:B------:R-:W-:-:S04]  /*177b0*/  IMAD.U32 R5, RZ, RZ, UR4 ;  /* 0x00000004ff057e24 */ /* 0x000fc8000f8e00ff */
[----:B0-----:R-:W-:-:S04]  /*177c0*/  IMAD R3, R14, R5, RZ ;  /* 0x000000050e037224 */ /* 0x001fc800078e02ff */
[----:B--2-4-:R-:W-:-:S05]  /*177d0*/  IMAD.IADD R16, R16, 0x1, R3 ;  /* 0x0000000110107824 */ /* 0x014fca00078e0203 */
[----:B---3--:R-:W-:-:S13]  /*177e0*/  ISETP.GT.AND P0, PT, R16, R4, PT ;  /* 0x000000041000720c */ /* 0x008fda0003f04270 */
[----:B------:R-:W-:Y:S05]  /*177f0*/  @P0 BRA `(.L_x_6508) ;  /* 0x0000000000b40947 */ /* 0x000fea0003800000 */
[----:B------:R-:W0:Y:S02]  /*17800*/  LDC R0, c[0x0][0xc14] ;  /* 0x00030500ff007b82 */ /* 0x000e240000000800 */
.L_x_6513:
[----:B------:R-:W-:-:S05]  /*17810*/  VIADD R19, R19, 0x1f ;  /* 0x0000001f13137836 */ /* 0x000fca0000000000 */
[----:B0-----:R-:W-:-:S13]  /*17820*/  ISETP.GE.AND P0, PT, R19, R0, PT ;  /* 0x000000001300720c */ /* 0x001fda0003f06270 */
[----:B------:R-:W-:Y:S05]  /*17830*/  @P0 BRA `(.L_x_6509) ;  /* 0x0000000400ec0947 */ /* 0x000fea0003800000 */
[----:B------:R-:W0:Y:S01]  /*17840*/  S2R R2, SR_TID.X ;  /* 0x0000000000027919 */ /* 0x000e220000002100 */
        /* <DEDUP_REMOVED lines=10> */
.L_x_6511:
[----:B------:R-:W-:Y:S05]  /*178f0*/  BSYNC B0 ;  /* 0x0000000000007941 */ /* 0x000fea0003800000 */
.L_x_6510:
        /* <DEDUP_REMOVED lines=22> */
[----:B------:R0:W2:Y:S02]  /*17a60*/  SHFL.IDX PT, R14, R2, 0x1f, 0x1f ;  /* 0x03e01f00020e7f89 */ /* 0x0000a400000e0000 */
.L_x_6629:
[----:B------:R-:W-:Y:S02]  /*17a70*/  ULDC UR4, c[0x0][0xc10] ;  /* 0x0003040000047ab9 */ /* 0x000fe40000000800 */
[----:B------:R-:W-:-:S04]  /*17a80*/  IMAD.U32 R5, RZ, RZ, UR4 ;  /* 0x00000004ff057e24 */ /* 0x000fc8000f8e00ff */
[----:B--2---:R-:W-:-:S04]  /*17a90*/  IMAD R3, R14, R5, RZ ;  /* 0x000000050e037224 */ /* 0x004fc800078e02ff */
[----:B------:R-:W-:-:S05]  /*17aa0*/  IMAD.IADD R16, R3, 0x1, R16 ;  /* 0x0000000103107824 */ /* 0x000fca00078e0210 */
[----:B------:R-:W-:-:S13]  /*17ab0*/  ISETP.GT.AND P0, PT, R16, R4, PT ;  /* 0x000000041000720c */ /* 0x000fda0003f04270 */
[----:B------:R-:W-:Y:S05]  /*17ac0*/  @!P0 BRA `(.L_x_6513) ;  /* 0xfffffffc00508947 */ /* 0x000fea000383ffff */
.L_x_6508:
        /* <DEDUP_REMOVED lines=8> */
.L_x_6633:
[----:B------:R-:W-:Y:S01]  /*17b50*/  ISETP.NE.AND P0, PT, R3, RZ, PT ;  /* 0x000000ff0300720c */ /* 0x000fe20003f05270 */
[----:B------:R-:W-:-:S12]  /*17b60*/  IMAD.MOV.U32 R7, RZ, RZ, RZ ;  /* 0x000000ffff077224 */ /* 0x000fd800078e00ff */
[----:B------:R-:W-:Y:S05]  /*17b70*/  @!P0 BRA `(.L_x_6515) ;  /* 0x0000000000108947 */ /* 0x000fea0003800000 */
[----:B------:R-:W-:Y:S01]  /*17b80*/  UMOV UR4, 0xffffffff ;  /* 0xffffffff00047882 */ /* 0x000fe20000000000 */
[----:B------:R-:W-:Y:S02]  /*17b90*/  VIADD R12, R6, 0xffffffff ;  /* 0xffffffff060c7836 */ /* 0x000fe40000000000 */
[----:B------:R-:W-:Y:S05]  /*17ba0*/  BRA.DIV UR4, `(.L_x_6516) ;  /* 0x0000002604e47947 */ /* 0x000fea000b800000 */
[----:B------:R4:W0:Y:S02]  /*17bb0*/  SHFL.IDX PT, R7, R2, R12, 0x1f ;  /* 0x00001f0c02077589 */ /* 0x00082400000e0000 */
.L_x_6515:
[----:B0---4-:R-:W0:Y:S01]  /*17bc0*/  LDC.64 R2, c[0x0][0xc68] ;  /* 0x00031a00ff027b82 */ /* 0x011e220000000a00 */
[----:B------:R-:W-:-:S05]  /*17bd0*/  IADD3 R19, R6, R19, RZ ;  /* 0x0000001306137210 */ /* 0x000fca0007ffe0ff */
[----:B0-----:R-:W-:-:S05]  /*17be0*/  IMAD.WIDE R2, R19, 0x4, R2 ;  /* 0x0000000413027825 */ /* 0x001fca00078e0202 */
[----:B------:R-:W2:Y:S01]  /*17bf0*/  LDG.E R9, desc[UR40][R2.64] ;  /* 0x0000002802097981 */ /* 0x000ea2000c1e1900 */
[----:B------:R-:W-:-:S04]  /*17c00*/  IMAD R16, R7, R5, R16 ;  /* 0x0000000507107224 */ /* 0x000fc800078e0210 */
[----:B------:R-:W-:Y:S02]  /*17c10*/  IMAD.IADD R7, R4, 0x1, -R16 ;  /* 0x0000000104077824 */ /* 0x000fe400078e0a10 */
        /* <DEDUP_REMOVED lines=34> */
[----:B0-----:R-:W-:-:S06]  /*17e40*/  IADD3 R10, R8, 0xffffffe, RZ ;  /* 0x0ffffffe080a7810 */ /* 0x001fcc0007ffe0ff */
        /* <DEDUP_REMOVED lines=12> */
[----:B------:R-:W-:Y:S01]  /*17f10*/  @!P0 IMAD.IADD R8, R8, 0x1, -R5 ;  /* 0x0000000108088824 */ /* 0x000fe200078e0a05 */
[----:B------:R-:W-:-:S04]  /*17f20*/  @!P0 IADD3 R2, R2, 0x1, RZ ;  /* 0x0000000102028810 */ /* 0x000fc80007ffe0ff */
        /* <DEDUP_REMOVED lines=12> */
.L_x_6509:
[----:B------:R-:W-:Y:S01]  /*17ff0*/  UMOV UR4, URZ ;  /* 0x0000003f00047c82 */ /* 0x000fe20008000000 */
[----:B------:R-:W-:Y:S01]  /*18000*/  UMOV UR5, URZ ;  /* 0x0000003f00057c82 */ /* 0x000fe20008000000 */
[----:B------:R-:W-:Y:S01]  /*18010*/  ULDC UR6, c[0x0][0xc14] ;  /* 0x0003050000067ab9 */ /* 0x000fe20000000800 */
[----:B------:R-:W-:Y:S01]  /*18020*/  MOV R16, R4 ;  /* 0x0000000400107202 */ /* 0x000fe20000000f00 */
[----:B------:R-:W-:Y:S02]  /*18030*/  IMAD.U32 R17, RZ, RZ, UR4 ;  /* 0x00000004ff117e24 */ /* 0x000fe4000f8e00ff */
[----:B------:R-:W-:Y:S02]  /*18040*/  IMAD.U32 R18, RZ, RZ, UR5 ;  /* 0x00000005ff127e24 */ /* 0x000fe4000f8e00ff */
[----:B------:R-:W-:-:S07]  /*18050*/  IMAD.U32 R19, RZ, RZ, UR6 ;  /* 0x00000006ff137e24 */ /* 0x000fce000f8e00ff */
.L_x_6517:
[----:B------:R-:W0:Y:S01]  /*18060*/  S2R R2, SR_TID.X ;  /* 0x0000000000027919 */ /* 0x000e220000002100 */
        /* <DEDUP_REMOVED lines=11> */
.L_x_6434:
        /* <DEDUP_REMOVED lines=12> */
.L_x_6636:
[----:B------:R-:W-:Y:S05]  /*181e0*/  BSYNC B0 ;  /* 0x0000000000007941 */ /* 0x000fea0003800000 */
.L_x_6519:
[----:B------:R-:W-:-:S03]  /*181f0*/  UMOV UR4, 0xffffffff ;  /* 0xffffffff00047882 */ /* 0x000fc60000000000 */
[----:B------:R-:W-:Y:S05]  /*18200*/  BRA.DIV UR4, `(.L_x_6521) ;  /* 0x0000002204887947 */ /* 0x000fea000b800000 */
[----:B------:R-:W2:Y:S02]  /*18210*/  S2R R2, SR_TID.X ;  /* 0x0000000000027919 */ /* 0x000ea40000002100 */
[----:B--2---:R-:W-:-:S04]  /*18220*/  SHF.R.U32.HI R2, RZ, 0x5, R2 ;  /* 0x00000005ff027819 */ /* 0x004fc80000011602 */
[----:B------:R-:W-:-:S05]  /*18230*/  LOP3.LUT R2, R2, 0x3, RZ, 0xc0, !PT ;  /* 0x0000000302027812 */ /* 0x000fca00078ec0ff */
[----:B------:R2:W3:Y:S02]  /*18240*/  SHFL.IDX PT, R14, R2, RZ, 0x1f ;  /* 0x00001fff020e7589 */ /* 0x0004e400000e0000 */
.L_x_6639:
[----:B---3--:R-:W-:-:S13]  /*18250*/  ISETP.NE.AND P0, PT, R14, RZ, PT ;  /* 0x000000ff0e00720c */ /* 0x008fda0003f05270 */
[----:B------:R-:W-:Y:S05]  /*18260*/  @P0 BRA `(.L_x_6280) ;  /* 0x0000000000940947 */ /* 0x000fea0003800000 */
[----:B------:R-:W-:-:S03]  /*18270*/  UMOV UR4, 0xffffffff ;  /* 0xffffffff00047882 */ /* 0x000fc60000000000 */
[----:B------:R-:W-:Y:S05]  /*18280*/  BRA.DIV UR4, `(.L_x_6522) ;  /* 0x00000022049c7947 */ /* 0x000fea000b800000 */
[----:B------:R-:W-:-:S13]  /*18290*/  ELECT P6, URZ, PT ;  /* 0x00000000003f782f */ /* 0x000fda00038c0000 */
.L_x_6642:
[----:B------:R-:W-:Y:S05]  /*182a0*/  @!P6 BRA `(.L_x_6280) ;  /* 0x000000000084e947 */ /* 0x000fea0003800000 */
[----:B--2---:R-:W2:Y:S02]  /*182b0*/  LDL.LU R2, [R1+0x30] ;  /* 0x0000300001027983 */ /* 0x004ea40000300800 */
[----:B--2---:R-:W-:-:S04]  /*182c0*/  LOP3.LUT R2, R2, 0x2, RZ, 0xfc, !PT ;  /* 0x0000000202027812 */ /* 0x004fc800078efcff */
[----:B------:R-:W-:-:S13]  /*182d0*/  ISETP.NE.AND P2, PT, R2, 0x3, PT ;  /* 0x000000030200780c */ /* 0x000fda0003f45270 */
[----:B------:R-:W-:Y:S05]  /*182e0*/  @!P2 BRA `(.L_x_6523) ;  /* 0x000000000004a947 */ /* 0x000fea0003800000 */
[----:B------:R-:W-:Y:S01]  /*182f0*/  BPT.TRAP 0x1 ;  /* 0x000000040000795c */ /* 0x000fe20000300000 */
.L_x_6523:
        /* <DEDUP_REMOVED lines=14> */
.L_x_6643:
[----:B------:R-:W2:Y:S02]  /*183e0*/  SYNCS.PHASECHK.TRANS64.TRYWAIT P0, [R7+URZ], R2 ;  /* 0x00000002070075a7 */ /* 0x000ea4000800017f */
[----:B--2---:R-:W-:Y:S05]  /*183f0*/  @!P0 BRA `(.L_x_6525) ;  /* 0x0000002000748947 */ /* 0x004fea0003800000 */
.L_x_6644:
[----:B------:R-:W-:Y:S05]  /*18400*/  @!P2 BRA `(.L_x_6526) ;  /* 0x000000000004a947 */ /* 0x000fea0003800000 */
[----:B------:R-:W-:Y:S01]  /*18410*/  BPT.TRAP 0x1 ;  /* 0x000000040000795c */ /* 0x000fe20000300000 */
.L_x_6526:
[----:B------:R-:W3:Y:S01]  /*18420*/  LDL.LU R4, [R1] ;  /* 0x0000000001047983 */ /* 0x000ee20000300800 */
[----:B------:R-:W-:-:S04]  /*18430*/  VIADD R0, R0, 0x28c60 ;  /* 0x00028c6000007836 */ /* 0x000fc80000000000 */
[----:B---3--:R-:W-:-:S04]  /*18440*/  IMAD R4, R4, 0x8, R0 ;  /* 0x0000000804047824 */ /* 0x008fc800078e0200 */
[----:B------:R-:W3:Y:S02]  /*18450*/  SYNCS.PHASECHK.TRANS64.TRYWAIT P0, [R4+URZ], R5 ;  /* 0x00000005040075a7 */ /* 0x000ee4000800017f */
[----:B---3--:R-:W-:Y:S05]  /*18460*/  @!P0 BRA `(.L_x_6527) ;  /* 0x00000020006c8947 */ /* 0x008fea0003800000 */
.L_x_6645:
[----:B------:R-:W-:-:S07]  /*18470*/  LEA R3, R3, R0, 0x3 ;  /* 0x0000000003037211 */ /* 0x000fce00078e18ff */
.L_x_6528:
[----:B----4-:R4:W0:Y:S02]  /*18480*/  SYNCS.PHASECHK.TRANS64.TRYWAIT P0, [R3+URZ], R2 ;  /* 0x00000002030075a7 */ /* 0x010824000800017f */
[----:B0-----:R-:W-:Y:S05]  /*18490*/  @!P0 NANOSLEEP.SYNCS 0x989680 ;  /* 0x009896800000895d */ /* 0x001fea0003900000 */
[----:B------:R-:W0:Y:S02]  /*184a0*/  @!P0 SYNCS.PHASECHK.TRANS64 P0, [R3+URZ], R2 ;  /* 0x00000002030085a7 */ /* 0x000e24000800007f */
[----:B0-----:R-:W-:Y:S05]  /*184b0*/  @!P0 BRA `(.L_x_6528) ;  /* 0xfffffffc00f08947 */ /* 0x001fea000383ffff */
.L_x_6280:
[----:B------:R-:W-:Y:S05]  /*184c0*/  BSYNC B8 ;  /* 0x0000000000087941 */ /* 0x000fea0003800000 */
.L_x_6277:
[----:B------:R-:W-:Y:S05]  /*184d0*/  EXIT ;  /* 0x000000000000794d */ /* 0x000fea0003800000 */
.L_x_6296:
[----:B0-----:R0:W1:Y:S02]  /*184e0*/  SYNCS.PHASECHK.TRANS64.TRYWAIT P5, [R70+URZ+0x28c90], R57 ;  /* 0x028c9039460075a7 */ /* 0x00106400080a017f */
[----:B-1----:R-:W-:Y:S05]  /*184f0*/  @!P5 NANOSLEEP.SYNCS 0x989680 ;  /* 0x009896800000d95d */ /* 0x002fea0003900000 */
[----:B------:R-:W1:Y:S02]  /*18500*/  @!P5 SYNCS.PHASECHK.TRANS64 P5, [R70+URZ+0x28c90], R57 ;  /* 0x028c90394600d5a7 */ /* 0x000e6400080a007f */
[----:B-1----:R-:W-:Y:S05]  /*18510*/  @!P5 BRA `(.L_x_6296) ;  /* 0xfffffffc00f0d947 */ /* 0x002fea000383ffff */
[----:B------:R-:W-:Y:S05]  /*18520*/  BRA `(.L_x_6529) ;  /* 0xfffffea000587947 */ /* 0x000fea000383ffff */
.L_x_6306:
[----:B0-----:R0:W1:Y:S02]  /*18530*/  SYNCS.PHASECHK.TRANS64.TRYWAIT P5, [R70+URZ+0x28c90], R57 ;  /* 0x028c9039460075a7 */ /* 0x00106400080a017f */
[----:B-1----:R-:W-:Y:S05]  /*18540*/  @!P5 NANOSLEEP.SYNCS 0x989680 ;  /* 0x009896800000d95d */ /* 0x002fea0003900000 */
[----:B------:R-:W1:Y:S02]  /*18550*/  @!P5 SYNCS.PHASECHK.TRANS64 P5, [R70+URZ+0x28c90], R57 ;  /* 0x028c90394600d5a7 */ /* 0x000e6400080a007f */
[----:B-1----:R-:W-:Y:S05]  /*18560*/  @!P5 BRA `(.L_x_6306) ;  /* 0xfffffffc00f0d947 */ /* 0x002fea000383ffff */
[----:B------:R-:W-:Y:S05]  /*18570*/  BRA `(.L_x_6530) ;  /* 0xfffffea800d87947 */ /* 0x000fea000383ffff */
.L_x_6311:
[----:B0-----:R0:W1:Y:S02]  /*18580*/  SYNCS.PHASECHK.TRANS64.TRYWAIT P5, [R70+URZ+0x28c90], R57 ;  /* 0x028c9039460075a7 */ /* 0x00106400080a017f */
[----:B-1----:R-:W-:Y:S05]  /*18590*/  @!P5 NANOSLEEP.SYNCS 0x989680 ;  /* 0x009896800000d95d */ /* 0x002fea0003900000 */
[----:B------:R-:W1:Y:S02]  /*185a0*/  @!P5 SYNCS.PHASECHK.TRANS64 P5, [R70+URZ+0x28c90], R57 ;  /* 0x028c90394600d5a7 */ /* 0x000e6400080a007f */
[----:B-1----:R-:W-:Y:S05]  /*185b0*/  @!P5 BRA `(.L_x_6311) ;  /* 0xfffffffc00f0d947 */ /* 0x002fea000383ffff */
[----:B------:R-:W-:Y:S05]  /*185c0*/  BRA `(.L_x_6531) ;  /* 0xfffffeb4000c7947 */ /* 0x000fea000383ffff */
.L_x_6315:
[----:B----4-:R4:W0:Y:S02]  /*185d0*/  SYNCS.PHASECHK.TRANS64.TRYWAIT P0, [R70+URZ+0x28cb0], R57 ;  /* 0x028cb039460075a7 */ /* 0x010824000800017f */
[----:B0-----:R-:W-:Y:S05]  /*185e0*/  @!P0 NANOSLEEP.SYNCS 0x989680 ;  /* 0x009896800000895d */ /* 0x001fea0003900000 */
[----:B------:R-:W0:Y:S02]  /*185f0*/  @!P0 SYNCS.PHASECHK.TRANS64 P0, [R70+URZ+0x28cb0], R57 ;  /* 0x028cb039460085a7 */ /* 0x000e24000800007f */
[----:B0-----:R-:W-:Y:S05]  /*18600*/  @!P0 BRA `(.L_x_6315) ;  /* 0xfffffffc00f08947 */ /* 0x001fea000383ffff */
[----:B------:R-:W-:Y:S05]  /*18610*/  BRA `(.L_x_6532) ;  /* 0xfffffeb400847947 */ /* 0x000fea000383ffff */
.L_x_6326:
[----:B0-----:R0:W1:Y:S02]  /*18620*/  SYNCS.PHASECHK.TRANS64.TRYWAIT P1, [R14+URZ+0x28c50], R3 ;  /* 0x028c50030e0075a7 */ /* 0x001064000802017f */
[----:B-1----:R-:W-:Y:S05]  /*18630*/  @!P1 NANOSLEEP.SYNCS 0x989680 ;  /* 0x009896800000995d */ /* 0x002fea0003900000 */
[----:B------:R-:W1:Y:S02]  /*18640*/  @!P1 SYNCS.PHASECHK.TRANS64 P1, [R14+URZ+0x28c50], R3 ;  /* 0x028c50030e0095a7 */ /* 0x000e64000802007f */
[----:B-1----:R-:W-:Y:S05]  /*18650*/  @!P1 BRA `(.L_x_6326) ;  /* 0xfffffffc00f09947 */ /* 0x002fea000383ffff */
[----:B------:R-:W-:Y:S05]  /*18660*/  BRA `(.L_x_6533) ;  /* 0xfffffec000a87947 */ /* 0x000fea000383ffff */
.L_x_6333:
[----:B-1----:R1:W2:Y:S02]  /*18670*/  SYNCS.PHASECHK.TRANS64.TRYWAIT P2, [R0+URZ+0x28c50], R3 ;  /* 0x028c5003000075a7 */ /* 0x0022a4000804017f */
[----:B--2---:R-:W-:Y:S05]  /*18680*/  @!P2 NANOSLEEP.SYNCS 0x989680 ;  /* 0x009896800000a95d */ /* 0x004fea0003900000 */
[----:B------:R-:W2:Y:S02]  /*18690*/  @!P2 SYNCS.PHASECHK.TRANS64 P2, [R0+URZ+0x28c50], R3 ;  /* 0x028c50030000a5a7 */ /* 0x000ea4000804007f */
[----:B--2---:R-:W-:Y:S05]  /*186a0*/  @!P2 BRA `(.L_x_6333) ;  /* 0xfffffffc00f0a947 */ /* 0x004fea000383ffff */
[----:B------:R-:W-:Y:S05]  /*186b0*/  BRA `(.L_x_6332) ;  /* 0xfffffecc00d07947 */ /* 0x000fea000383ffff */
.L_x_6350:
        /* <DEDUP_REMOVED lines=8> */
.L_x_6535:
[----:B------:R-:W-:Y:S05]  /*18740*/  BSYNC B1 ;  /* 0x0000000000017941 */ /* 0x000fea0003800000 */
.L_x_6534:
[----:B------:R-:W-:Y:S05]  /*18750*/  BRA `(.L_x_6536) ;  /* 0xfffffee8001c7947 */ /* 0x000fea000383ffff */
.L_x_6351:
        /* <DEDUP_REMOVED lines=8> */
.L_x_6538:
[----:B------:R-:W-:Y:S05]  /*187e0*/  BSYNC B1 ;  /* 0x0000000000017941 */ /* 0x000fea0003800000 */
.L_x_6537:
[----:B------:R-:W-:Y:S05]  /*187f0*/  BRA `(.L_x_6539) ;  /* 0xfffffee400fc7947 */ /* 0x000fea000383ffff */
.L_x_6352:
        /* <DEDUP_REMOVED lines=8> */
.L_x_6541:
[----:B------:R-:W-:Y:S05]  /*18880*/  BSYNC B1 ;  /* 0x0000000000017941 */ /* 0x000fea0003800000 */
.L_x_6540:
[----:B------:R-:W-:Y:S05]  /*18890*/  BRA `(.L_x_6542) ;  /* 0xfffffee400dc7947 */ /* 0x000fea000383ffff */
.L_x_6353:
        /* <DEDUP_REMOVED lines=8> */
.L_x_6544:
[----:B------:R-:W-:Y:S05]  /*18920*/  BSYNC B1 ;  /* 0x0000000000017941 */ /* 0x000fea0003800000 */
.L_x_6543:
[----:B------:R-:W-:Y:S05]  /*18930*/  BRA `(.L_x_6545) ;  /* 0xfffffee400bc7947 */ /* 0x000fea000383ffff */
.L_x_6354:
        /* <DEDUP_REMOVED lines=8> */
.L_x_6547:
[----:B------:R-:W-:Y:S05]  /*189c0*/  BSYNC B1 ;  /* 0x0000000000017941 */ /* 0x000fea0003800000 */
.L_x_6546:
[----:B------:R-:W-:Y:S05]  /*189d0*/  BRA `(.L_x_6548) ;  /* 0xfffffee4009c7947 */ /* 0x000fea000383ffff */
.L_x_6355:
        /* <DEDUP_REMOVED lines=8> */
.L_x_6550:
[----:B------:R-:W-:Y:S05]  /*18a60*/  BSYNC B1 ;  /* 0x0000000000017941 */ /* 0x000fea0003800000 */
.L_x_6549:
[----:B------:R-:W-:Y:S05]  /*18a70*/  BRA `(.L_x_6551) ;  /* 0xfffffee4007c7947 */ /* 0x000fea000383ffff */
.L_x_6356:
        /* <DEDUP_REMOVED lines=8> */
.L_x_6553:
[----:B------:R-:W-:Y:S05]  /*18b00*/  BSYNC B1 ;  /* 0x0000000000017941 */ /* 0x000fea0003800000 */
.L_x_6552:
[----:B------:R-:W-:Y:S05]  /*18b10*/  BRA `(.L_x_6554) ;  /* 0xfffffee4005c7947 */ /* 0x000fea000383ffff */
.L_x_6357:
        /* <DEDUP_REMOVED lines=8> */
.L_x_6556:
[----:B------:R-:W-:Y:S05]  /*18ba0*/  BSYNC B1 ;  /* 0x0000000000017941 */ /* 0x000fea0003800000 */
.L_x_6555:
[----:B------:R-:W-:Y:S05]  /*18bb0*/  BRA `(.L_x_6557) ;  /* 0xfffffee4003c7947 */ /* 0x000fea000383ffff */
.L_x_6359:
[----:B0-----:R0:W1:Y:S02]  /*18bc0*/  SYNCS.PHASECHK.TRANS64.TRYWAIT P2, [R2+URZ+0x28c00], R7 ;  /* 0x028c0007020075a7 */ /* 0x001064000804017f */
[----:B-1----:R-:W-:Y:S05]  /*18bd0*/  @!P2 NANOSLEEP.SYNCS 0x989680 ;  /* 0x009896800000a95d */ /* 0x002fea0003900000 */
[----:B------:R-:W1:Y:S02]  /*18be0*/  @!P2 SYNCS.PHASECHK.TRANS64 P2, [R2+URZ+0x28c00], R7 ;  /* 0x028c00070200a5a7 */ /* 0x000e64000804007f */
[----:B-1----:R-:W-:Y:S05]  /*18bf0*/  @!P2 BRA `(.L_x_6359) ;  /* 0xfffffffc00f0a947 */ /* 0x002fea000383ffff */
[----:B------:R-:W-:Y:S05]  /*18c00*/  BRA `(.L_x_6558) ;  /* 0xfffffee400ac7947 */ /* 0x000fea000383ffff */
.L_x_6367:
        /* <DEDUP_REMOVED lines=8> */
.L_x_6560:
[----:B------:R-:W-:Y:S05]  /*18c90*/  BSYNC B1 ;  /* 0x0000000000017941 */ /* 0x000fea0003800000 */
.L_x_6559:
[----:B------:R-:W-:Y:S05]  /*18ca0*/  BRA `(.L_x_6561) ;  /* 0xfffffef400c47947 */ /* 0x000fea000383ffff */
.L_x_6368:
        /* <DEDUP_REMOVED lines=8> */
.L_x_6563:
[----:B------:R-:W-:Y:S05]  /*18d30*/  BSYNC B1 ;  /* 0x0000000000017941 */ /* 0x000fea0003800000 */
.L_x_6562:
[----:B------:R-:W-:Y:S05]  /*18d40*/  BRA `(.L_x_6564) ;  /* 0xfffffef400a47947 */ /* 0x000fea000383ffff */
.L_x_6369:
        /* <DEDUP_REMOVED lines=8> */
.L_x_6566:
[----:B------:R-:W-:Y:S05]  /*18dd0*/  BSYNC B1 ;  /* 0x0000000000017941 */ /* 0x000fea0003800000 */
.L_x_6565:
[----:B------:R-:W-:Y:S05]  /*18de0*/  BRA `(.L_x_6567) ;  /* 0xfffffef400847947 */ /* 0x000fea000383ffff */
.L_x_6370:
        /* <DEDUP_REMOVED lines=8> */
.L_x_6569:
[----:B------:R-:W-:Y:S05]  /*18e70*/  BSYNC B1 ;  /* 0x0000000000017941 */ /* 0x000fea0003800000 */
.L_x_6568:
[----:B------:R-:W-:Y:S05]  /*18e80*/  BRA `(.L_x_6570) ;  /* 0xfffffef400647947 */ /* 0x000fea000383ffff */
.L_x_6371:
        /* <DEDUP_REMOVED lines=8> */
.L_x_6572:
[----:B------:R-:W-:Y:S05]  /*18f10*/  BSYNC B1 ;  /* 0x0000000000017941 */ /* 0x000fea0003800000 */
.L_x_6571:
[----:B------:R-:W-:Y:S05]  /*18f20*/  BRA `(.L_x_6573) ;  /* 0xfffffef400447947 */ /* 0x000fea000383ffff */
.L_x_6372:
        /* <DEDUP_REMOVED lines=8> */
.L_x_6575:
[----:B------:R-:W-:Y:S05]  /*18fb0*/  BSYNC B1 ;  /* 0x0000000000017941 */ /* 0x000fea0003800000 */
.L_x_6574:
[----:B------:R-:W-:Y:S05]  /*18fc0*/  BRA `(.L_x_6576) ;  /* 0xfffffef400287947 */ /* 0x000fea000383ffff */
.L_x_6373:
        /* <DEDUP_REMOVED lines=8> */
.L_x_6578:
[----:B------:R-:W-:Y:S05]  /*19050*/  BSYNC B1 ;  /* 0x0000000000017941 */ /* 0x000fea0003800000 */
.L_x_6577:
[----:B------:R-:W-:Y:S05]  /*19060*/  BRA `(.L_x_6579) ;  /* 0xfffffef4000c7947 */ /* 0x000fea000383ffff */
.L_x_6374:
        /* <DEDUP_REMOVED lines=8> */
.L_x_6581:
[----:B------:R-:W-:Y:S05]  /*190f0*/  BSYNC B1 ;  /* 0x0000000000017941 */ /* 0x000fea0003800000 */
.L_x_6580:
[----:B------:R-:W-:Y:S05]  /*19100*/  BRA `(.L_x_6582) ;  /* 0xfffffef000f07947 */ /* 0x000fea000383ffff */
.L_x_6376:
[----:B0-----:R0:W1:Y:S02]  /*19110*/  SYNCS.PHASECHK.TRANS64.TRYWAIT P1, [R2+URZ+0x28c00], R3 ;  /* 0x028c0003020075a7 */ /* 0x001064000802017f */
[----:B-1----:R-:W-:Y:S05]  /*19120*/  @!P1 NANOSLEEP.SYNCS 0x989680 ;  /* 0x009896800000995d */ /* 0x002fea0003900000 */
[----:B------:R-:W1:Y:S02]  /*19130*/  @!P1 SYNCS.PHASECHK.TRANS64 P1, [R2+URZ+0x28c00], R3 ;  /* 0x028c0003020095a7 */ /* 0x000e64000802007f */
[----:B-1----:R-:W-:Y:S05]  /*19140*/  @!P1 BRA `(.L_x_6376) ;  /* 0xfffffffc00f09947 */ /* 0x002fea000383ffff */
[----:B------:R-:W-:Y:S05]  /*19150*/  BRA `(.L_x_6583) ;  /* 0xfffffef400687947 */ /* 0x000fea000383ffff */
.L_x_6382:
[----:B0-----:R0:W1:Y:S02]  /*19160*/  SYNCS.PHASECHK.TRANS64.TRYWAIT P1, [R169+URZ+0x28c30], R56 ;  /* 0x028c3038a90075a7 */ /* 0x001064000802017f */
[----:B-1----:R-:W-:Y:S05]  /*19170*/  @!P1 NANOSLEEP.SYNCS 0x989680 ;  /* 0x009896800000995d */ /* 0x002fea0003900000 */
[----:B------:R-:W1:Y:S02]  /*19180*/  @!P1 SYNCS.PHASECHK.TRANS64 P1, [R169+URZ+0x28c30], R56 ;  /* 0x028c3038a90095a7 */ /* 0x000e64000802007f */
[----:B-1----:R-:W-:Y:S05]  /*19190*/  @!P1 BRA `(.L_x_6382) ;  /* 0xfffffffc00f09947 */ /* 0x002fea000383ffff */
[----:B------:R-:W-:Y:S05]  /*191a0*/  BRA `(.L_x_6381) ;  /* 0xffffff0000fc7947 */ /* 0x000fea000383ffff */
.L_x_6387:
[----:B--2---:R2:W3:Y:S02]  /*191b0*/  SYNCS.PHASECHK.TRANS64.TRYWAIT P2, [R169+URZ+0x28c50], R56 ;  /* 0x028c5038a90075a7 */ /* 0x0044e4000804017f */
[----:B---3--:R-:W-:Y:S05]  /*191c0*/  @!P2 NANOSLEEP.SYNCS 0x989680 ;  /* 0x009896800000a95d */ /* 0x008fea0003900000 */
[----:B------:R-:W3:Y:S02]  /*191d0*/  @!P2 SYNCS.PHASECHK.TRANS64 P2, [R169+URZ+0x28c50], R56 ;  /* 0x028c5038a900a5a7 */ /* 0x000ee4000804007f */
[----:B---3--:R-:W-:Y:S05]  /*191e0*/  @!P2 BRA `(.L_x_6387) ;  /* 0xfffffffc00f0a947 */ /* 0x008fea000383ffff */
[----:B------:R-:W-:Y:S05]  /*191f0*/  BRA `(.L_x_6386) ;  /* 0xffffff18009c7947 */ /* 0x000fea000383ffff */
.L_x_6394:
[----:B--2---:R2:W3:Y:S02]  /*19200*/  SYNCS.PHASECHK.TRANS64.TRYWAIT P2, [R213+URZ+0x28c30], R214 ;  /* 0x028c30d6d50075a7 */ /* 0x0044e4000804017f */
[----:B---3--:R-:W-:Y:S05]  /*19210*/  @!P2 NANOSLEEP.SYNCS 0x989680 ;  /* 0x009896800000a95d */ /* 0x008fea0003900000 */
[----:B------:R-:W3:Y:S02]  /*19220*/  @!P2 SYNCS.PHASECHK.TRANS64 P2, [R213+URZ+0x28c30], R214 ;  /* 0x028c30d6d500a5a7 */ /* 0x000ee4000804007f */
[----:B---3--:R-:W-:Y:S05]  /*19230*/  @!P2 BRA `(.L_x_6394) ;  /* 0xfffffffc00f0a947 */ /* 0x008fea000383ffff */
[----:B------:R-:W-:Y:S05]  /*19240*/  BRA `(.L_x_6393) ;  /* 0xffffff1c00a47947 */ /* 0x000fea000383ffff */
.L_x_6399:
[----:B-1----:R1:W3:Y:S02]  /*19250*/  SYNCS.PHASECHK.TRANS64.TRYWAIT P2, [R213+URZ+0x28c50], R214 ;  /* 0x028c50d6d50075a7 */ /* 0x0022e4000804017f */
[----:B---3--:R-:W-:Y:S05]  /*19260*/  @!P2 NANOSLEEP.SYNCS 0x989680 ;  /* 0x009896800000a95d */ /* 0x008fea0003900000 */
[----:B------:R-:W3:Y:S02]  /*19270*/  @!P2 SYNCS.PHASECHK.TRANS64 P2, [R213+URZ+0x28c50], R214 ;  /* 0x028c50d6d500a5a7 */ /* 0x000ee4000804007f */
[----:B---3--:R-:W-:Y:S05]  /*19280*/  @!P2 BRA `(.L_x_6399) ;  /* 0xfffffffc00f0a947 */ /* 0x008fea000383ffff */
[----:B------:R-:W-:Y:S05]  /*19290*/  BRA `(.L_x_6398) ;  /* 0xffffff3c002c7947 */ /* 0x000fea000383ffff */
.L_x_6407:
[----:B---3--:R3:W4:Y:S02]  /*192a0*/  SYNCS.PHASECHK.TRANS64.TRYWAIT P2, [R185+URZ+0x28c30], R186 ;  /* 0x028c30bab90075a7 */ /* 0x008724000804017f */
[----:B----4-:R-:W-:Y:S05]  /*192b0*/  @!P2 NANOSLEEP.SYNCS 0x989680 ;  /* 0x009896800000a95d */ /* 0x010fea0003900000 */
[----:B------:R-:W4:Y:S02]  /*192c0*/  @!P2 SYNCS.PHASECHK.TRANS64 P2, [R185+URZ+0x28c30], R186 ;  /* 0x028c30bab900a5a7 */ /* 0x000f24000804007f */
[----:B----4-:R-:W-:Y:S05]  /*192d0*/  @!P2 BRA `(.L_x_6407) ;  /* 0xfffffffc00f0a947 */ /* 0x010fea000383ffff */
[----:B------:R-:W-:Y:S05]  /*192e0*/  BRA `(.L_x_6406) ;  /* 0xffffff4000407947 */ /* 0x000fea000383ffff */
.L_x_6412:
[----:B--2---:R2:W3:Y:S02]  /*192f0*/  SYNCS.PHASECHK.TRANS64.TRYWAIT P2, [R185+URZ+0x28c50], R186 ;  /* 0x028c50bab90075a7 */ /* 0x0044e4000804017f */
[----:B---3--:R-:W-:Y:S05]  /*19300*/  @!P2 NANOSLEEP.SYNCS 0x989680 ;  /* 0x009896800000a95d */ /* 0x008fea0003900000 */
[----:B------:R-:W3:Y:S02]  /*19310*/  @!P2 SYNCS.PHASECHK.TRANS64 P2, [R185+URZ+0x28c50], R186 ;  /* 0x028c50bab900a5a7 */ /* 0x000ee4000804007f */
[----:B---3--:R-:W-:Y:S05]  /*19320*/  @!P2 BRA `(.L_x_6412) ;  /* 0xfffffffc00f0a947 */ /* 0x008fea000383ffff */
[----:B------:R-:W-:Y:S05]  /*19330*/  BRA `(.L_x_6411) ;  /* 0xffffff5800987947 */ /* 0x000fea000383ffff */
.L_x_6440:
        /* <DEDUP_REMOVED lines=11> */
.L_x_6585:
[----:B------:R-:W-:Y:S05]  /*193f0*/  BSYNC B1 ;  /* 0x0000000000017941 */ /* 0x000fea0003800000 */
.L_x_6584:
[----:B------:R-:W-:Y:S05]  /*19400*/  BRA `(.L_x_6586) ;  /* 0xffffffa0009c7947 */ /* 0x000fea000383ffff */
.L_x_6441:
[----:B------:R-:W-:Y:S01]  /*19410*/  BSSY B1, `(.L_x_6587) ;  /* 0x0000006000017945 */ /* 0x000fe20003800000 */
[----:B------:R-:W-:-:S07]  /*19420*/  IMAD.MOV.U32 R15, RZ, RZ, -0x1 ;  /* 0xffffffffff0f7424 */ /* 0x000fce00078e00ff */
[----:B------:R-:W-:Y:S05]  /*19430*/  WARPSYNC.COLLECTIVE R15, `(.L_x_6588) ;  /* 0x000000000f0c7348 */ /* 0x000fea0003c00000 */
[----:B------:R-:W-:Y:S02]  /*19440*/  ELECT P6, UR62, PT ;  /* 0x00000000003e782f */ /* 0x000fe400038c0000 */
[----:B------:R-:W-:Y:S01]  /*19450*/  MOV R14, UR62 ;  /* 0x0000003e000e7c02 */ /* 0x000fe20008000f00 */
[----:B------:R-:W-:Y:S10]  /*19460*/  ENDCOLLECTIVE ;  /* 0x000000000000791b */ /* 0x000ff40003800000 */
.L_x_6588:
[----:B------:R-:W-:Y:S05]  /*19470*/  BSYNC B1 ;  /* 0x0000000000017941 */ /* 0x000fea0003800000 */
.L_x_6587:
[----:B------:R-:W-:Y:S05]  /*19480*/  BRA `(.L_x_6589) ;  /* 0xffffffa000887947 */ /* 0x000fea000383ffff */
.L_x_6443:
[----:B0-----:R0:W1:Y:S02]  /*19490*/  SYNCS.PHASECHK.TRANS64.TRYWAIT P0, [R9+URZ+0x28c20], R5 ;  /* 0x028c2005090075a7 */ /* 0x001064000800017f */
[----:B-1----:R-:W-:Y:S05]  /*194a0*/  @!P0 NANOSLEEP.SYNCS 0x989680 ;  /* 0x009896800000895d */ /* 0x002fea0003900000 */
[----:B------:R-:W1:Y:S02]  /*194b0*/  @!P0 SYNCS.PHASECHK.TRANS64 P0, [R9+URZ+0x28c20], R5 ;  /* 0x028c2005090085a7 */ /* 0x000e64000800007f */
[----:B-1----:R-:W-:Y:S05]  /*194c0*/  @!P0 BRA `(.L_x_6443) ;  /* 0xfffffffc00f08947 */ /* 0x002fea000383ffff */
[----:B------:R-:W-:Y:S05]  /*194d0*/  BRA `(.L_x_6590) ;  /* 0xffffffa000a47947 */ /* 0x000fea000383ffff */
.L_x_6446:
[----:B0-----:R0:W1:Y:S02]  /*194e0*/  SYNCS.PHASECHK.TRANS64.TRYWAIT P0, [R5+URZ+0x28ca0], R7 ;  /* 0x028ca007050075a7 */ /* 0x001064000800017f */
[----:B-1----:R-:W-:Y:S05]  /*194f0*/  @!P0 NANOSLEEP.SYNCS 0x989680 ;  /* 0x009896800000895d */ /* 0x002fea0003900000 */
[----:B------:R-:W1:Y:S02]  /*19500*/  @!P0 SYNCS.PHASECHK.TRANS64 P0, [R5+URZ+0x28ca0], R7 ;  /* 0x028ca007050085a7 */ /* 0x000e64000800007f */
[----:B-1----:R-:W-:Y:S05]  /*19510*/  @!P0 BRA `(.L_x_6446) ;  /* 0xfffffffc00f08947 */ /* 0x002fea000383ffff */
[----:B------:R-:W-:Y:S05]  /*19520*/  BRA `(.L_x_6591) ;  /* 0xffffffa000b47947 */ /* 0x000fea000383ffff */
.L_x_6448:
[----:B-1----:R1:W2:Y:S02]  /*19530*/  SYNCS.PHASECHK.TRANS64.TRYWAIT P0, [R5+URZ+0x28cc0], R7 ;  /* 0x028cc007050075a7 */ /* 0x0022a4000800017f */
[----:B--2---:R-:W-:Y:S05]  /*19540*/  @!P0 NANOSLEEP.SYNCS 0x989680 ;  /* 0x009896800000895d */ /* 0x004fea0003900000 */
[----:B------:R-:W2:Y:S02]  /*19550*/  @!P0 SYNCS.PHASECHK.TRANS64 P0, [R5+URZ+0x28cc0], R7 ;  /* 0x028cc007050085a7 */ /* 0x000ea4000800007f */
[----:B--2---:R-:W-:Y:S05]  /*19560*/  @!P0 BRA `(.L_x_6448) ;  /* 0xfffffffc00f08947 */ /* 0x004fea000383ffff */
[----:B------:R-:W-:Y:S05]  /*19570*/  BRA `(.L_x_6592) ;  /* 0xffffffa400187947 */ /* 0x000fea000383ffff */
.L_x_6452:
[----:B0-----:R0:W1:Y:S02]  /*19580*/  SYNCS.PHASECHK.TRANS64.TRYWAIT P0, [R6+URZ+0x28ca0], R7 ;  /* 0x028ca007060075a7 */ /* 0x001064000800017f */
[----:B-1----:R-:W-:Y:S05]  /*19590*/  @!P0 NANOSLEEP.SYNCS 0x989680 ;  /* 0x009896800000895d */ /* 0x002fea0003900000 */
[----:B------:R-:W1:Y:S02]  /*195a0*/  @!P0 SYNCS.PHASECHK.TRANS64 P0, [R6+URZ+0x28ca0], R7 ;  /* 0x028ca007060085a7 */ /* 0x000e64000800007f */
[----:B-1----:R-:W-:Y:S05]  /*195b0*/  @!P0 BRA `(.L_x_6452) ;  /* 0xfffffffc00f08947 */ /* 0x002fea000383ffff */
[----:B------:R-:W-:Y:S05]  /*195c0*/  BRA `(.L_x_6593) ;  /* 0xffffffa800587947 */ /* 0x000fea000383ffff */
.L_x_6454:
[----:B-1----:R1:W2:Y:S02]  /*195d0*/  SYNCS.PHASECHK.TRANS64.TRYWAIT P1, [R6+URZ+0x28cc0], R7 ;  /* 0x028cc007060075a7 */ /* 0x0022a4000802017f */
[----:B--2---:R-:W-:Y:S05]  /*195e0*/  @!P1 NANOSLEEP.SYNCS 0x989680 ;  /* 0x009896800000995d */ /* 0x004fea0003900000 */
[----:B------:R-:W2:Y:S02]  /*195f0*/  @!P1 SYNCS.PHASECHK.TRANS64 P1, [R6+URZ+0x28cc0], R7 ;  /* 0x028cc007060095a7 */ /* 0x000ea4000802007f */
[----:B--2---:R-:W-:Y:S05]  /*19600*/  @!P1 BRA `(.L_x_6454) ;  /* 0xfffffffc00f09947 */ /* 0x004fea000383ffff */
[----:B------:R-:W-:Y:S05]  /*19610*/  BRA `(.L_x_6594) ;  /* 0xffffffa800b47947 */ /* 0x000fea000383ffff */
.L_x_6464:
        /* <DEDUP_REMOVED lines=11> */
.L_x_6596:
[----:B------:R-:W-:Y:S05]  /*196d0*/  BSYNC B0 ;  /* 0x0000000000007941 */ /* 0x000fea0003800000 */
.L_x_6595:
[----:B------:R-:W-:Y:S05]  /*196e0*/  BRA `(.L_x_6597) ;  /* 0xffffffb400b87947 */ /* 0x000fea000383ffff */
.L_x_6465:
[----:B------:R-:W-:Y:S01]  /*196f0*/  BSSY B0, `(.L_x_6598) ;  /* 0x0000006000007945 */ /* 0x000fe20003800000 */
[----:B------:R-:W-:-:S07]  /*19700*/  IMAD.MOV.U32 R15, RZ, RZ, -0x1 ;  /* 0xffffffffff0f7424 */ /* 0x000fce00078e00ff */
[----:B------:R-:W-:Y:S05]  /*19710*/  WARPSYNC.COLLECTIVE R15, `(.L_x_6599) ;  /* 0x000000000f0c7348 */ /* 0x000fea0003c00000 */
[----:B------:R-:W-:Y:S02]  /*19720*/  ELECT P6, UR62, PT ;  /* 0x00000000003e782f */ /* 0x000fe400038c0000 */
[----:B------:R-:W-:Y:S01]  /*19730*/  MOV R14, UR62 ;  /* 0x0000003e000e7c02 */ /* 0x000fe20008000f00 */
[----:B------:R-:W-:Y:S10]  /*19740*/  ENDCOLLECTIVE ;  /* 0x000000000000791b */ /* 0x000ff40003800000 */
.L_x_6599:
[----:B------:R-:W-:Y:S05]  /*19750*/  BSYNC B0 ;  /* 0x0000000000007941 */ /* 0x000fea0003800000 */
.L_x_6598:
[----:B------:R-:W-:Y:S05]  /*19760*/  BRA `(.L_x_6600) ;  /* 0xffffffb400a87947 */ /* 0x000fea000383ffff */
.L_x_6468:
[----:B0-----:R0:W1:Y:S02]  /*19770*/  SYNCS.PHASECHK.TRANS64.TRYWAIT P0, [R5+URZ+0x28c40], R7 ;  /* 0x028c4007050075a7 */ /* 0x001064000800017f */
[----:B-1----:R-:W-:Y:S05]  /*19780*/  @!P0 NANOSLEEP.SYNCS 0x989680 ;  /* 0x009896800000895d */ /* 0x002fea0003900000 */
[----:B------:R-:W1:Y:S02]  /*19790*/  @!P0 SYNCS.PHASECHK.TRANS64 P0, [R5+URZ+0x28c40], R7 ;  /* 0x028c4007050085a7 */ /* 0x000e64000800007f */
[----:B-1----:R-:W-:Y:S05]  /*197a0*/  @!P0 BRA `(.L_x_6468) ;  /* 0xfffffffc00f08947 */ /* 0x002fea000383ffff */
[----:B------:R-:W-:Y:S05]  /*197b0*/  BRA `(.L_x_6601) ;  /* 0xffffffb800107947 */ /* 0x000fea000383ffff */
.L_x_6471:
        /* <DEDUP_REMOVED lines=8> */
.L_x_6474:
[----:B0-----:R0:W1:Y:S02]  /*19840*/  SYNCS.PHASECHK.TRANS64.TRYWAIT P0, [R2+URZ+0x28c60], R5 ;  /* 0x028c6005020075a7 */ /* 0x001064000800017f */
[----:B-1----:R-:W-:Y:S05]  /*19850*/  @!P0 NANOSLEEP.SYNCS 0x989680 ;  /* 0x009896800000895d */ /* 0x002fea0003900000 */
[----:B------:R-:W1:Y:S02]  /*19860*/  @!P0 SYNCS.PHASECHK.TRANS64 P0, [R2+URZ+0x28c60], R5 ;  /* 0x028c6005020085a7 */ /* 0x000e64000800007f */
[----:B-1----:R-:W-:Y:S05]  /*19870*/  @!P0 BRA `(.L_x_6474) ;  /* 0xfffffffc00f08947 */ /* 0x002fea000383ffff */
[----:B------:R-:W-:Y:S05]  /*19880*/  BRA `(.L_x_6603) ;  /* 0xffffffbc00087947 */ /* 0x000fea000383ffff */
.L_x_6483:
[----:B--2---:R2:W3:Y:S02]  /*19890*/  SYNCS.PHASECHK.TRANS64.TRYWAIT P0, [R3+URZ+0x28c40], R5 ;  /* 0x028c4005030075a7 */ /* 0x0044e4000800017f */
[----:B---3--:R-:W-:Y:S05]  /*198a0*/  @!P0 NANOSLEEP.SYNCS 0x989680 ;  /* 0x009896800000895d */ /* 0x008fea0003900000 */
[----:B------:R-:W3:Y:S02]  /*198b0*/  @!P0 SYNCS.PHASECHK.TRANS64 P0, [R3+URZ+0x28c40], R5 ;  /* 0x028c4005030085a7 */ /* 0x000ee4000800007f */
[----:B---3--:R-:W-:Y:S05]  /*198c0*/  @!P0 BRA `(.L_x_6483) ;  /* 0xfffffffc00f08947 */ /* 0x008fea000383ffff */
[----:B------:R-:W-:Y:S05]  /*198d0*/  BRA `(.L_x_6604) ;  /* 0xffffffc000cc7947 */ /* 0x000fea000383ffff */
.L_x_6485:
[----:B0-----:R0:W3:Y:S02]  /*198e0*/  SYNCS.PHASECHK.TRANS64.TRYWAIT P0, [R3+URZ+0x28c60], R5 ;  /* 0x028c6005030075a7 */ /* 0x0010e4000800017f */
[----:B---3--:R-:W-:Y:S05]  /*198f0*/  @!P0 NANOSLEEP.SYNCS 0x989680 ;  /* 0x009896800000895d */ /* 0x008fea0003900000 */
[----:B------:R-:W3:Y:S02]  /*19900*/  @!P0 SYNCS.PHASECHK.TRANS64 P0, [R3+URZ+0x28c60], R5 ;  /* 0x028c6005030085a7 */ /* 0x000ee4000800007f */
[----:B---3--:R-:W-:Y:S05]  /*19910*/  @!P0 BRA `(.L_x_6485) ;  /* 0xfffffffc00f08947 */ /* 0x008fea000383ffff */
[----:B------:R-:W-:Y:S05]  /*19920*/  BRA `(.L_x_6605) ;  /* 0xffffffc4003c7947 */ /* 0x000fea000383ffff */
.L_x_6490:
[----:B--2---:R2:W3:Y:S02]  /*19930*/  SYNCS.PHASECHK.TRANS64.TRYWAIT P0, [R2+URZ+0x28c40], R3 ;  /* 0x028c4003020075a7 */ /* 0x0044e4000800017f */
[----:B---3--:R-:W-:Y:S05]  /*19940*/  @!P0 NANOSLEEP.SYNCS 0x989680 ;  /* 0x009896800000895d */ /* 0x008fea0003900000 */
[----:B------:R-:W3:Y:S02]  /*19950*/  @!P0 SYNCS.PHASECHK.TRANS64 P0, [R2+URZ+0x28c40], R3 ;  /* 0x028c4003020085a7 */ /* 0x000ee4000800007f */
[----:B---3--:R-:W-:Y:S05]  /*19960*/  @!P0 BRA `(.L_x_6490) ;  /* 0xfffffffc00f08947 */ /* 0x008fea000383ffff */
[----:B------:R-:W-:Y:S05]  /*19970*/  BRA `(.L_x_6606) ;  /* 0xffffffc800d47947 */ /* 0x000fea000383ffff */
.L_x_6492:
[----:B0-----:R0:W3:Y:S02]  /*19980*/  SYNCS.PHASECHK.TRANS64.TRYWAIT P1, [R2+URZ+0x28c60], R3 ;  /* 0x028c6003020075a7 */ /* 0x0010e4000802017f */
[----:B---3--:R-:W-:Y:S05]  /*19990*/  @!P1 NANOSLEEP.SYNCS 0x989680 ;  /* 0x009896800000995d */ /* 0x008fea0003900000 */
[----:B------:R-:W3:Y:S02]  /*199a0*/  @!P1 SYNCS.PHASECHK.TRANS64 P1, [R2+URZ+0x28c60], R3 ;  /* 0x028c6003020095a7 */ /* 0x000ee4000802007f */
[----:B---3--:R-:W-:Y:S05]  /*199b0*/  @!P1 BRA `(.L_x_6492) ;  /* 0xfffffffc00f09947 */ /* 0x008fea000383ffff */
[----:B------:R-:W-:Y:S05]  /*199c0*/  BRA `(.L_x_6607) ;  /* 0xffffffcc00407947 */ /* 0x000fea000383ffff */
.L_x_6497:
[----:B---3--:R3:W4:Y:S02]  /*199d0*/  SYNCS.PHASECHK.TRANS64.TRYWAIT P0, [R2+URZ+0x28c40], R3 ;  /* 0x028c4003020075a7 */ /* 0x008724000800017f */
[----:B----4-:R-:W-:Y:S05]  /*199e0*/  @!P0 NANOSLEEP.SYNCS 0x989680 ;  /* 0x009896800000895d */ /* 0x010fea0003900000 */
[----:B------:R-:W4:Y:S02]  /*199f0*/  @!P0 SYNCS.PHASECHK.TRANS64 P0, [R2+URZ+0x28c40], R3 ;  /* 0x028c4003020085a7 */ /* 0x000f24000800007f */
[----:B----4-:R-:W-:Y:S05]  /*19a00*/  @!P0 BRA `(.L_x_6497) ;  /* 0xfffffffc00f08947 */ /* 0x010fea000383ffff */
[----:B------:R-:W-:Y:S05]  /*19a10*/  BRA `(.L_x_6608) ;  /* 0xffffffd000bc7947 */ /* 0x000fea000383ffff */
.L_x_6499:
[----:B0-----:R0:W2:Y:S02]  /*19a20*/  SYNCS.PHASECHK.TRANS64.TRYWAIT P1, [R2+URZ+0x28c60], R3 ;  /* 0x028c6003020075a7 */ /* 0x0010a4000802017f */
[----:B--2---:R-:W-:Y:S05]  /*19a30*/  @!P1 NANOSLEEP.SYNCS 0x989680 ;  /* 0x009896800000995d */ /* 0x004fea0003900000 */
[----:B------:R-:W2:Y:S02]  /*19a40*/  @!P1 SYNCS.PHASECHK.TRANS64 P1, [R2+URZ+0x28c60], R3 ;  /* 0x028c6003020095a7 */ /* 0x000ea4000802007f */
[----:B--2---:R-:W-:Y:S05]  /*19a50*/  @!P1 BRA `(.L_x_6499) ;  /* 0xfffffffc00f09947 */ /* 0x004fea000383ffff */
[----:B------:R-:W-:Y:S05]  /*19a60*/  BRA `(.L_x_6609) ;  /* 0xffffffd4002c7947 */ /* 0x000fea000383ffff */
.L_x_6504:
[----:B------:R-:W-:Y:S01]  /*19a70*/  BSSY B0, `(.L_x_6610) ;  /* 0x0000008000007945 */ /* 0x000fe20003800000 */
[----:B------:R-:W-:Y:S01]  /*19a80*/  IMAD.MOV.U32 R13, RZ, RZ, R16 ;  /* 0x000000ffff0d7224 */ /* 0x000fe200078e0010 */
[----:B------:R-:W-:Y:S01]  /*19a90*/  MOV R15, 0xffffffff ;  /* 0xffffffff000f7802 */ /* 0x000fe20000000f00 */
[----:B------:R-:W-:Y:S02]  /*19aa0*/  IMAD.MOV.U32 R12, RZ, RZ, RZ ;  /* 0x000000ffff0c7224 */ /* 0x000fe400078e00ff */
[----:B------:R-:W-:-:S07]  /*19ab0*/  IMAD.MOV.U32 R11, RZ, RZ, 0x1f ;  /* 0x0000001fff0b7424 */ /* 0x000fce00078e00ff */
[----:B01----:R-:W-:Y:S05]  /*19ac0*/  WARPSYNC.COLLECTIVE R15, `(.L_x_6611) ;  /* 0x000000000f087348 */ /* 0x003fea0003c00000 */
[----:B------:R2:W3:Y:S02]  /*19ad0*/  SHFL.IDX P6, R14, R13, R12, R11 ;  /* 0x0000000c0d0e7389 */ /* 0x0004e400000c000b */
[----:B0123--:R-:W-:Y:S01]  /*19ae0*/  ENDCOLLECTIVE ;  /* 0x000000000000791b */ /* 0x00ffe20003800000 */
.L_x_6611:
[----:B------:R-:W-:Y:S05]  /*19af0*/  BSYNC B0 ;  /* 0x0000000000007941 */ /* 0x000fea0003800000 */
.L_x_6610:
        /* <DEDUP_REMOVED lines=8> */
.L_x_6612:
[----:B------:R-:W-:Y:S01]  /*19b80*/  MOV R16, R14 ;  /* 0x0000000e00107202 */ /* 0x000fe20000000f00 */
[----:B------:R-:W-:Y:S06]  /*19b90*/  BRA `(.L_x_6613) ;  /* 0xffffffd8006c7947 */ /* 0x000fec000383ffff */
.L_x_6507:
[----:B------:R-:W-:Y:S01]  /*19ba0*/  BSSY B0, `(.L_x_6614) ;  /* 0x0000008000007945 */ /* 0x000fe20003800000 */
[----:B-----5:R-:W-:Y:S02]  /*19bb0*/  IMAD.MOV.U32 R13, RZ, RZ, R17 ;  /* 0x000000ffff0d7224 */ /* 0x020fe400078e0011 */
[----:B------:R-:W-:Y:S02]  /*19bc0*/  IMAD.MOV.U32 R12, RZ, RZ, 0x1 ;  /* 0x00000001ff0c7424 */ /* 0x000fe400078e00ff */
[----:B------:R-:W-:Y:S02]  /*19bd0*/  IMAD.MOV.U32 R11, RZ, RZ, RZ ;  /* 0x000000ffff0b7224 */ /* 0x000fe400078e00ff */
[----:B------:R-:W-:-:S07]  /*19be0*/  IMAD.MOV.U32 R15, RZ, RZ, -0x1 ;  /* 0xffffffffff0f7424 */ /* 0x000fce00078e00ff */
[----:B01234-:R-:W-:Y:S05]  /*19bf0*/  WARPSYNC.COLLECTIVE R15, `(.L_x_6615) ;  /* 0x000000000f087348 */ /* 0x01ffea0003c00000 */
[----:B------:R0:W0:Y:S02]  /*19c00*/  SHFL.UP P6, R14, R13, R12, R11 ;  /* 0x0400000c0d0e7389 */ /* 0x00002400000c000b */
[----:B01234-:R-:W-:Y:S01]  /*19c10*/  ENDCOLLECTIVE ;  /* 0x000000000000791b */ /* 0x01ffe20003800000 */
.L_x_6615:
[----:B------:R-:W-:Y:S05]  /*19c20*/  BSYNC B0 ;  /* 0x0000000000007941 */ /* 0x000fea0003800000 */
.L_x_6614:
[C---:B------:R-:W-:Y:S01]  /*19c30*/  ISETP.NE.AND P0, PT, R7.reuse, RZ, PT ;  /* 0x000000ff0700720c */ /* 0x040fe20003f05270 */
        /* <DEDUP_REMOVED lines=9> */
.L_x_6616:
        /* <DEDUP_REMOVED lines=8> */
.L_x_6617:
        /* <DEDUP_REMOVED lines=8> */
.L_x_6618:
        /* <DEDUP_REMOVED lines=8> */
.L_x_6619:
        /* <DEDUP_REMOVED lines=8> */
.L_x_6620:
[----:B------:R-:W-:Y:S05]  /*19ed0*/  BRA `(.L_x_6621) ;  /* 0xffffffd800307947 */ /* 0x000fea000383ffff */
.L_x_6512:
[----:B------:R-:W-:Y:S01]  /*19ee0*/  BSSY B0, `(.L_x_6622) ;  /* 0x0000008000007945 */ /* 0x000fe20003800000 */
[----:B-----5:R-:W-:Y:S01]  /*19ef0*/  IMAD.MOV.U32 R13, RZ, RZ, R17 ;  /* 0x000000ffff0d7224 */ /* 0x020fe200078e0011 */
[----:B------:R-:W-:Y:S01]  /*19f00*/  MOV R11, RZ ;  /* 0x000000ff000b7202 */ /* 0x000fe20000000f00 */
[----:B------:R-:W-:Y:S02]  /*19f10*/  IMAD.MOV.U32 R12, RZ, RZ, 0x1 ;  /* 0x00000001ff0c7424 */ /* 0x000fe400078e00ff */
[----:B------:R-:W-:-:S07]  /*19f20*/  IMAD.MOV.U32 R15, RZ, RZ, -0x1 ;  /* 0xffffffffff0f7424 */ /* 0x000fce00078e00ff */
[----:B01----:R-:W-:Y:S05]  /*19f30*/  WARPSYNC.COLLECTIVE R15, `(.L_x_6623) ;  /* 0x000000000f087348 */ /* 0x003fea0003c00000 */
[----:B------:R2:W3:Y:S02]  /*19f40*/  SHFL.UP P6, R14, R13, R12, R11 ;  /* 0x0400000c0d0e7389 */ /* 0x0004e400000c000b */
[----:B0123--:R-:W-:Y:S01]  /*19f50*/  ENDCOLLECTIVE ;  /* 0x000000000000791b */ /* 0x00ffe20003800000 */
.L_x_6623:
[----:B------:R-:W-:Y:S05]  /*19f60*/  BSYNC B0 ;  /* 0x0000000000007941 */ /* 0x000fea0003800000 */
.L_x_6622:
        /* <DEDUP_REMOVED lines=10> */
.L_x_6624:
        /* <DEDUP_REMOVED lines=8> */
.L_x_6625:
        /* <DEDUP_REMOVED lines=8> */
.L_x_6626:
        /* <DEDUP_REMOVED lines=8> */
.L_x_6627:
        /* <DEDUP_REMOVED lines=8> */
.L_x_6628:
[----:B------:R-:W-:Y:S05]  /*1a210*/  BRA `(.L_x_6629) ;  /* 0xffffffd800147947 */ /* 0x000fea000383ffff */
.L_x_6514:
[----:B------:R-:W-:Y:S01]  /*1a220*/  BSSY B0, `(.L_x_6630) ;  /* 0x0000006000007945 */ /* 0x000fe20003800000 */
[----:B------:R-:W-:Y:S01]  /*1a230*/  PLOP3.LUT P6, PT, P6, PT, PT, 0x8, 0x0 ;  /* 0x000000000000781c */ /* 0x000fe200037ce170 */
[----:B------:R-:W-:-:S12]  /*1a240*/  IMAD.MOV.U32 R15, RZ, RZ, -0x1 ;  /* 0xffffffffff0f7424 */ /* 0x000fd800078e00ff */
[----:B01----:R-:W-:Y:S05]  /*1a250*/  WARPSYNC.COLLECTIVE R15, `(.L_x_6631) ;  /* 0x000000000f087348 */ /* 0x003fea0003c00000 */
[----:B------:R-:W-:Y:S01]  /*1a260*/  VOTE.ANY R14, PT, P6 ;  /* 0x00000000000e7806 */ /* 0x000fe200030e0100 */
[----:B01----:R-:W-:Y:S06]  /*1a270*/  ENDCOLLECTIVE ;  /* 0x000000000000791b */ /* 0x003fec0003800000 */
.L_x_6631:
[----:B------:R-:W-:Y:S05]  /*1a280*/  BSYNC B0 ;  /* 0x0000000000007941 */ /* 0x000fea0003800000 */
.L_x_6630:
        /* <DEDUP_REMOVED lines=9> */
.L_x_6632:
[----:B------:R-:W-:Y:S01]  /*1a320*/  IMAD.MOV.U32 R17, RZ, RZ, R14 ;  /* 0x000000ffff117224 */ /* 0x000fe200078e000e */
[----:B------:R-:W-:Y:S06]  /*1a330*/  BRA `(.L_x_6633) ;  /* 0xffffffd800047947 */ /* 0x000fec000383ffff */
.L_x_6516:
[----:B------:R-:W-:Y:S01]  /*1a340*/  BSSY B0, `(.L_x_6634) ;  /* 0x0000007000007945 */ /* 0x000fe20003800000 */
[----:B------:R-:W-:Y:S02]  /*1a350*/  IMAD.MOV.U32 R13, RZ, RZ, R2 ;  /* 0x000000ffff0d7224 */ /* 0x000fe400078e0002 */
[----:B------:R-:W-:Y:S02]  /*1a360*/  IMAD.MOV.U32 R11, RZ, RZ, 0x1f ;  /* 0x0000001fff0b7424 */ /* 0x000fe400078e00ff */
[----:B------:R-:W-:-:S07]  /*1a370*/  IMAD.MOV.U32 R15, RZ, RZ, -0x1 ;  /* 0xffffffffff0f7424 */ /* 0x000fce00078e00ff */
[----:B0123--:R-:W-:Y:S05]  /*1a380*/  WARPSYNC.COLLECTIVE R15, `(.L_x_6635) ;  /* 0x000000000f087348 */ /* 0x00ffea0003c00000 */
[----:B------:R4:W0:Y:S02]  /*1a390*/  SHFL.IDX P6, R14, R13, R12, R11 ;  /* 0x0000000c0d0e7389 */ /* 0x00082400000c000b */
[----:B01234-:R-:W-:Y:S01]  /*1a3a0*/  ENDCOLLECTIVE ;  /* 0x000000000000791b */ /* 0x01ffe20003800000 */
.L_x_6635:
[----:B------:R-:W-:Y:S05]  /*1a3b0*/  BSYNC B0 ;  /* 0x0000000000007941 */ /* 0x000fea0003800000 */
.L_x_6634:
[----:B------:R-:W-:Y:S01]  /*1a3c0*/  IMAD.MOV.U32 R7, RZ, RZ, R14 ;  /* 0x000000ffff077224 */ /* 0x000fe200078e000e */
[----:B------:R-:W-:Y:S06]  /*1a3d0*/  BRA `(.L_x_6515) ;  /* 0xffffffd400f87947 */ /* 0x000fec000383ffff */
.L_x_6520:
[----:B-1----:R1:W2:Y:S02]  /*1a3e0*/  SYNCS.PHASECHK.TRANS64.TRYWAIT P0, [R0+URZ+0x28c20], R3 ;  /* 0x028c2003000075a7 */ /* 0x0022a4000800017f */
[----:B--2---:R-:W-:Y:S05]  /*1a3f0*/  @!P0 NANOSLEEP.SYNCS 0x989680 ;  /* 0x009896800000895d */ /* 0x004fea0003900000 */
[----:B------:R-:W2:Y:S02]  /*1a400*/  @!P0 SYNCS.PHASECHK.TRANS64 P0, [R0+URZ+0x28c20], R3 ;  /* 0x028c2003000085a7 */ /* 0x000ea4000800007f */
[----:B--2---:R-:W-:Y:S05]  /*1a410*/  @!P0 BRA `(.L_x_6520) ;  /* 0xfffffffc00f08947 */ /* 0x004fea000383ffff */
[----:B------:R-:W-:Y:S05]  /*1a420*/  BRA `(.L_x_6636) ;  /* 0xffffffdc006c7947 */ /* 0x000fea000383ffff */
.L_x_6521:
[----:B------:R-:W2:Y:S01]  /*1a430*/  S2R R2, SR_TID.X ;  /* 0x0000000000027919 */ /* 0x000ea20000002100 */
        /* <DEDUP_REMOVED lines=10> */
.L_x_6638:
[----:B------:R-:W-:Y:S05]  /*1a4e0*/  BSYNC B0 ;  /* 0x0000000000007941 */ /* 0x000fea0003800000 */
.L_x_6637:
[----:B------:R-:W-:Y:S05]  /*1a4f0*/  BRA `(.L_x_6639) ;  /* 0xffffffdc00547947 */ /* 0x000fea000383ffff */
.L_x_6522:
[----:B------:R-:W-:Y:S01]  /*1a500*/  BSSY B0, `(.L_x_6640) ;  /* 0x0000006000007945 */ /* 0x000fe20003800000 */
[----:B------:R-:W-:-:S07]  /*1a510*/  IMAD.MOV.U32 R15, RZ, RZ, -0x1 ;  /* 0xffffffffff0f7424 */ /* 0x000fce00078e00ff */
[----:B012---:R-:W-:Y:S05]  /*1a520*/  WARPSYNC.COLLECTIVE R15, `(.L_x_6641) ;  /* 0x000000000f0c7348 */ /* 0x007fea0003c00000 */
[----:B------:R-:W-:Y:S02]  /*1a530*/  ELECT P6, UR62, PT ;  /* 0x00000000003e782f */ /* 0x000fe400038c0000 */
[----:B------:R-:W-:Y:S01]  /*1a540*/  MOV R14, UR62 ;  /* 0x0000003e000e7c02 */ /* 0x000fe20008000f00 */
[----:B012---:R-:W-:Y:S10]  /*1a550*/  ENDCOLLECTIVE ;  /* 0x000000000000791b */ /* 0x007ff40003800000 */
.L_x_6641:
[----:B------:R-:W-:Y:S05]  /*1a560*/  BSYNC B0 ;  /* 0x0000000000007941 */ /* 0x000fea0003800000 */
.L_x_6640:
[----:B------:R-:W-:Y:S05]  /*1a570*/  BRA `(.L_x_6642) ;  /* 0xffffffdc00487947 */ /* 0x000fea000383ffff */
.L_x_6524:
[----:B-1----:R1:W2:Y:S02]  /*1a580*/  SYNCS.PHASECHK.TRANS64.TRYWAIT P0, [R6+URZ], R5 ;  /* 0x00000005060075a7 */ /* 0x0022a4000800017f */
[----:B--2---:R-:W-:Y:S05]  /*1a590*/  @!P0 NANOSLEEP.SYNCS 0x989680 ;  /* 0x009896800000895d */ /* 0x004fea0003900000 */
[----:B------:R-:W2:Y:S02]  /*1a5a0*/  @!P0 SYNCS.PHASECHK.TRANS64 P0, [R6+URZ], R5 ;  /* 0x00000005060085a7 */ /* 0x000ea4000800007f */
[----:B--2---:R-:W-:Y:S05]  /*1a5b0*/  @!P0 BRA `(.L_x_6524) ;  /* 0xfffffffc00f08947 */ /* 0x004fea000383ffff */
[----:B------:R-:W-:Y:S05]  /*1a5c0*/  BRA `(.L_x_6643) ;  /* 0xffffffdc00847947 */ /* 0x000fea000383ffff */
.L_x_6525:
[----:B--2---:R2:W3:Y:S02]  /*1a5d0*/  SYNCS.PHASECHK.TRANS64.TRYWAIT P0, [R7+URZ], R2 ;  /* 0x00000002070075a7 */ /* 0x0044e4000800017f */
[----:B---3--:R-:W-:Y:S05]  /*1a5e0*/  @!P0 NANOSLEEP.SYNCS 0x989680 ;  /* 0x009896800000895d */ /* 0x008fea0003900000 */
[----:B------:R-:W3:Y:S02]  /*1a5f0*/  @!P0 SYNCS.PHASECHK.TRANS64 P0, [R7+URZ], R2 ;  /* 0x00000002070085a7 */ /* 0x000ee4000800007f */
[----:B---3--:R-:W-:Y:S05]  /*1a600*/  @!P0 BRA `(.L_x_6525) ;  /* 0xfffffffc00f08947 */ /* 0x008fea000383ffff */
[----:B------:R-:W-:Y:S05]  /*1a610*/  BRA `(.L_x_6644) ;  /* 0xffffffdc00787947 */ /* 0x000fea000383ffff */
.L_x_6527:
[----:B---3--:R3:W4:Y:S02]  /*1a620*/  SYNCS.PHASECHK.TRANS64.TRYWAIT P0, [R4+URZ], R5 ;  /* 0x00000005040075a7 */ /* 0x008724000800017f */
[----:B----4-:R-:W-:Y:S05]  /*1a630*/  @!P0 NANOSLEEP.SYNCS 0x989680 ;  /* 0x009896800000895d */ /* 0x010fea0003900000 */
[----:B------:R-:W4:Y:S02]  /*1a640*/  @!P0 SYNCS.PHASECHK.TRANS64 P0, [R4+URZ], R5 ;  /* 0x00000005040085a7 */ /* 0x000f24000800007f */
[----:B----4-:R-:W-:Y:S05]  /*1a650*/  @!P0 BRA `(.L_x_6527) ;  /* 0xfffffffc00f08947 */ /* 0x010fea000383ffff */
[----:B------:R-:W-:Y:S05]  /*1a660*/  BRA `(.L_x_6645) ;  /* 0xffffffdc00807947 */ /* 0x000fea000383ffff */
.L_x_6646:
        /* <DEDUP_REMOVED lines=9> */
.L_x_11956:


//--------------------- .text._ZN7cutlass13device_kernelIN5flash11enable_sm90INS1_16FlashAttnFwdSm90INS1_25CollectiveMainloopFwdSm90ILi2EN4cute5tupleIJNS5_1CILi1EEES8_S8_EEENS6_IJNS7_ILi64EEESA_SA_EEELi512ENS_10bfloat16_tEfNS_4arch4Sm90ELb1ELb0ELb1ELb1ELb0ELb0ELb1ELb0ELb0ELb0ELb0ELb0EEENS1_21CollectiveEpilogueFwdINS6_IJSA_NS7_ILi512EEESA_EEES9_SC_SE_Li256ELb1ELb0ELb0ELb0EEENS1_36VarlenDynamicPersistentTileSchedulerILi64ELi64ELi256ELi32ELb0ELb0ELb1ELb1ELb1ELb1EEEEEEEEEvNT_6ParamsE --------------------------
	.section	.text._ZN7cutlass13device_kernelIN5flash11enable_sm90INS1_16FlashAttnFwdSm90INS1_25CollectiveMainloopFwdSm90ILi2EN4cute5tupleIJNS5_1CILi1EEES8_S8_EEENS6_IJNS7_ILi64EEESA_SA_EEELi512ENS_10bfloat16_tEfNS_4arch4Sm90ELb1ELb0ELb1ELb1ELb0ELb0ELb1ELb0ELb0ELb0ELb0ELb0EEENS1_21CollectiveEpilogueFwdINS6_IJSA_NS7_ILi512EEESA_EEES9_SC_SE_Li256ELb1ELb0ELb0ELb0EEENS1_36VarlenDynamicPersistentTileSchedulerILi64ELi64ELi256ELi32ELb0ELb0ELb1ELb1ELb1ELb1EEEEEEEEEvNT_6ParamsE,"ax",@progbits
	.align	128
.text._ZN7cutlass13device_kernelIN5flash11enable_sm90INS1_16FlashAttnFwdSm90INS1_25CollectiveMainloopFwdSm90ILi2EN4cute5tupleIJNS5_1CILi1EEES8_S8_EEENS6_IJNS7_ILi64EEESA_SA_EEELi512ENS_10bfloat16_tEfNS_4arch4Sm90ELb1ELb0ELb1ELb1ELb0ELb0ELb1ELb0ELb0ELb0ELb0ELb0EEENS1_21CollectiveEpilogueFwdINS6_IJSA_NS7_ILi512EEESA_EEES9_SC_SE_Li256ELb1ELb0ELb0ELb0EEENS1_36VarlenDynamicPersistentTileSchedulerILi64ELi64ELi256ELi32ELb0ELb0ELb1ELb1ELb1ELb1EEEEEEEEEvNT_6ParamsE:
        .type           _ZN7cutlass13device_kernelIN5flash11enable_sm90INS1_16FlashAttnFwdSm90INS1_25CollectiveMainloopFwdSm90ILi2EN4cute5tupleIJNS5_1CILi1EEES8_S8_EEENS6_IJNS7_ILi64EEESA_SA_EEELi512ENS_10bfloat16_tEfNS_4arch4Sm90ELb1ELb0ELb1ELb1ELb0ELb0ELb1ELb0ELb0ELb0ELb0ELb0EEENS1_21CollectiveEpilogueFwdINS6_IJSA_NS7_ILi512EEESA_EEES9_SC_SE_Li256ELb1ELb0ELb0ELb0EEENS1_36VarlenDynamicPersistentTileSchedulerILi64ELi64ELi256ELi32ELb0ELb0ELb1ELb1ELb1ELb1EEEEEEEEEvNT_6ParamsE,@function
        .size           _ZN7cutlass13device_kernelIN5flash11enable_sm90INS1_16FlashAttnFwdSm90INS1_25CollectiveMainloopFwdSm90ILi2EN4cute5tupleIJNS5_1CILi1EEES8_S8_EEENS6_IJNS7_ILi64EEESA_SA_EEELi512ENS_10bfloat16_tEfNS_4arch4Sm90ELb1ELb0ELb1ELb1ELb0ELb0ELb1ELb0ELb0ELb0ELb0ELb0EEENS1_21CollectiveEpilogueFwdINS6_IJSA_NS7_ILi512EEESA_EEES9_SC_SE_Li256ELb1ELb0ELb0ELb0EEENS1_36VarlenDynamicPersistentTileSchedulerILi64ELi64ELi256ELi32ELb0ELb0ELb1ELb1ELb1ELb1EEEEEEEEEvNT_6ParamsE,(.L_x_11957 - _ZN7cutlass13device_kernelIN5flash11enable_sm90INS1_16FlashAttnFwdSm90INS1_25CollectiveMainloopFwdSm90ILi2EN4cute5tupleIJNS5_1CILi1EEES8_S8_EEENS6_IJNS7_ILi64EEESA_SA_EEELi512ENS_10bfloat16_tEfNS_4arch4Sm90ELb1ELb0ELb1ELb1ELb0ELb0ELb1ELb0ELb0ELb0ELb0ELb0EEENS1_21CollectiveEpilogueFwdINS6_IJSA_NS7_ILi512EEESA_EEES9_SC_SE_Li256ELb1ELb0ELb0ELb0EEENS1_36VarlenDynamicPersistentTileSchedulerILi64ELi64ELi256ELi32ELb0ELb0ELb1ELb1ELb1ELb1EEEEEEEEEvNT_6ParamsE)
        .other          _ZN7cutlass13device_kernelIN5flash11enable_sm90INS1_16FlashAttnFwdSm90INS1_25CollectiveMainloopFwdSm90ILi2EN4cute5tupleIJNS5_1CILi1EEES8_S8_EEENS6_IJNS7_ILi64EEESA_SA_EEELi512ENS_10bfloat16_tEfNS_4arch4Sm90ELb1ELb0ELb1ELb1ELb0ELb0ELb1ELb0ELb0ELb0ELb0ELb0EEENS1_21CollectiveEpilogueFwdINS6_IJSA_NS7_ILi512EEESA_EEES9_SC_SE_Li256ELb1ELb0ELb0ELb0EEENS1_36VarlenDynamicPersistentTileSchedulerILi64ELi64ELi256ELi32ELb0ELb0ELb1ELb1ELb1ELb1EEEEEEEEEvNT_6ParamsE,@"STO_CUDA_ENTRY STV_DEFAULT"
_ZN7cutlass13device_kernelIN5flash11enable_sm90INS1_16FlashAttnFwdSm90INS1_25CollectiveMainloopFwdSm90ILi2EN4cute5tupleIJNS5_1CILi1EEES8_S8_EEENS6_IJNS7_ILi64EEESA_SA_EEELi512ENS_10bfloat16_tEfNS_4arch4Sm90ELb1ELb0ELb1ELb1ELb0ELb0ELb1ELb0ELb0ELb0ELb0ELb0EEENS1_21CollectiveEpilogueFwdINS6_IJSA_NS7_ILi512EEESA_EEES9_SC_SE_Li256ELb1ELb0ELb0ELb0EEENS1_36VarlenDynamicPersistentTileSchedulerILi64ELi64ELi256ELi32ELb0ELb0ELb1ELb1ELb1ELb1EEEEEEEEEvNT_6ParamsE:
        /* <DEDUP_REMOVED lines=24> */
.L_x_6648:
[----:B------:R-:W-:Y:S05]  /*0180*/  BSYNC B0 ;  /* 0x0000000000007941 */ /* 0x000fea0003800000 */
.L_x_6647:
        /* <DEDUP_REMOVED lines=21> */
[----:B0-----:R0:W1:Y:S01]  /*02e0*/  @UP1 SYNCS.EXCH.64 URZ, [UR8+0x38800], UR4 ;  /* 0x03880004083f15b2 */ /* 0x0010620008000100 */
[----:B------:R0:W2:Y:S04]  /*02f0*/  @UP2 SYNCS.EXCH.64 URZ, [UR8+0x38810], UR4 ;  /* 0x03881004083f25b2 */ /* 0x0000a80008000100 */
        /* <DEDUP_REMOVED lines=16> */
.L_x_6649:
        /* <DEDUP_REMOVED lines=22> */
.L_x_6650:
        /* <DEDUP_REMOVED lines=18> */
.L_x_6651:
        /* <DEDUP_REMOVED lines=22> */
.L_x_6652:
        /* <DEDUP_REMOVED lines=22> */
.L_x_6653:
[----:B0-----:R-:W-:Y:S01]  /*0940*/  UMOV UR4, 0x1 ;  /* 0x0000000100047882 */ /* 0x001fe20000000000 */
[----:B------:R-:W-:Y:S01]  /*0950*/  PLOP3.LUT P0, PT, PT, PT, UP0, 0x80, 0x0 ;  /* 0x000000000000781c */ /* 0x000fe20003f0f008 */
[----:B------:R-:W-:Y:S01]  /*0960*/  USEL UR4, UR4, 0x2, !UP0 ;  /* 0x0000000204047887 */ /* 0x000fe2000c000000 */
[----:B------:R-:W-:-:S05]  /*0970*/  NOP ;  /* 0x0000000000007918 */ /* 0x000fca0000000000 */
[----:B------:R-:W-:-:S05]  /*0980*/  IMAD.U32 R2, RZ, RZ, UR4 ;  /* 0x00000004ff027e24 */ /* 0x000fca000f8e00ff */
[----:B------:R0:W-:Y:S01]  /*0990*/  STL [R1+0x2c], R2 ;  /* 0x00002c0201007387 */ /* 0x0001e20000100800 */
[----:B-123--:R-:W-:Y:S06]  /*09a0*/  BAR.SYNC.DEFER_BLOCKING 0x0 ;  /* 0x0000000000007b1d */ /* 0x00efec0000010000 */
[----:B------:R-:W-:Y:S05]  /*09b0*/  @!P0 BRA `(.L_x_6654) ;  /* 0x000000f000dc8947 */ /* 0x000fea0003800000 */
.L_x_6655:
[----:B------:R-:W-:-:S08]  /*09c0*/  NOP ;  /* 0x0000000000007918 */ /* 0x000fd00000000000 */
[----:B------:R-:W1:Y:S02]  /*09d0*/  USETMAXREG.TRY_ALLOC.CTAPOOL UP0, 0xf0 ;  /* 0x000000f0000079c8 */ /* 0x000e640008000600 */
[----:B-1----:R-:W-:-:S13]  /*09e0*/  PLOP3.LUT P0, PT, PT, PT, UP0, 0x80, 0x0 ;  /* 0x000000000000781c */ /* 0x002fda0003f0f008 */
[----:B------:R-:W-:Y:S05]  /*09f0*/  @!P0 BRA `(.L_x_6655) ;  /* 0xfffffffc00f08947 */ /* 0x000fea000383ffff */
[----:B0-----:R-:W0:Y:S01]  /*0a00*/  S2R R2, SR_TID.X ;  /* 0x0000000000027919 */ /* 0x001e220000002100 */
[----:B------:R-:W1:Y:S01]  /*0a10*/  S2UR UR5, SR_CgaCtaId ;  /* 0x00000000000579c3 */ /* 0x000e620000008800 */
[----:B------:R-:W-:Y:S02]  /*0a20*/  UMOV UR4, 0x400 ;  /* 0x0000040000047882 */ /* 0x000fe40000000000 */
[----:B-1----:R-:W-:-:S06]  /*0a30*/  ULEA UR4, UR5, UR4, 0x18 ;  /* 0x0000000405047291 */ /* 0x002fcc000f8ec03f */
[----:B------:R-:W-:Y:S01]  /*0a40*/  IMAD.U32 R17, RZ, RZ, UR4 ;  /* 0x00000004ff117e24 */ /* 0x000fe2000f8e00ff */
[----:B0-----:R-:W-:Y:S01]  /*0a50*/  LOP3.LUT R0, R2, 0xffffff80, RZ, 0xc0, !PT ;  /* 0xffffff8002007812 */ /* 0x001fe200078ec0ff */
[----:B------:R-:W-:-:S03]  /*0a60*/  ULDC UR4, c[0x0][0xd14] ;  /* 0x0003450000047ab9 */ /* 0x000fc60000000800 */
[----:B------:R-:W-:-:S13]  /*0a70*/  ISETP.NE.AND P0, PT, R0, 0x80, PT ;  /* 0x000000800000780c */ /* 0x000fda0003f05270 */
[----:B------:R-:W-:Y:S06]  /*0a80*/  @!P0 BAR.ARV 0x8, 0xa0 ;  /* 0x0202800000008b1d */ /* 0x000fec0000002000 */
[----:B------:R-:W-:-:S13]  /*0a90*/  ISETP.GE.U32.AND P0, PT, R2, 0x100, PT ;  /* 0x000001000200780c */ /* 0x000fda0003f06070 */
[----:B------:R-:W-:Y:S08]  /*0aa0*/  @P0 BAR.ARV 0xf, 0x100 ;  /* 0x03c4000000000b1d */ /* 0x000ff00000002000 */
[----:B------:R-:W-:Y:S06]  /*0ab0*/  BAR.SYNC.DEFER_BLOCKING 0x5, 0x120 ;  /* 0x0144800000007b1d */ /* 0x000fec0000010000 */
[----:B------:R-:W0:Y:S02]  /*0ac0*/  LDS.128 R184, [R17+0x388d0] ;  /* 0x0388d00011b87984 */ /* 0x000e240000000c00 */
[----:B------:R-:W-:Y:S06]  /*0ad0*/  BAR.ARV 0x4, 0x120 ;  /* 0x0104800000007b1d */ /* 0x000fec0000002000 */
[----:B0-----:R-:W-:-:S13]  /*0ae0*/  ISETP.GE.AND P0, PT, R187, UR4, PT ;  /* 0x00000004bb007c0c */ /* 0x001fda000bf06270 */
[----:B------:R-:W-:Y:S05]  /*0af0*/  @P0 EXIT ;  /* 0x000000000000094d */ /* 0x000fea0003800000 */
[----:B------:R-:W2:Y:S01]  /*0b00*/  LDL R3, [R1+0x2c] ;  /* 0x00002c0001037983 */ /* 0x000ea20000100800 */
[----:B------:R-:W-:Y:S01]  /*0b10*/  VIADD R198, R2, 0xffffff80 ;  /* 0xffffff8002c67836 */ /* 0x000fe20000000000 */
[----:B------:R-:W-:Y:S01]  /*0b20*/  MOV R191, 0x20 ;  /* 0x0000002000bf7802 */ /* 0x000fe20000000f00 */
[----:B------:R-:W-:Y:S01]  /*0b30*/  IMAD.MOV.U32 R16, RZ, RZ, RZ ;  /* 0x000000ffff107224 */ /* 0x000fe200078e00ff */
[----:B------:R-:W-:Y:S01]  /*0b40*/  R2UR UR5, R186 ;  /* 0x00000000ba0572ca */ /* 0x000fe200000e0000 */
[----:B------:R-:W-:Y:S01]  /*0b50*/  UMOV UR36, URZ ;  /* 0x0000003f00247c82 */ /* 0x000fe20008000000 */
[----:B--2---:R-:W-:Y:S02]  /*0b60*/  R2UR UR4, R3 ;  /* 0x00000000030472ca */ /* 0x004fe400000e0000 */
[----:B------:R-:W-:-:S04]  /*0b70*/  SHF.R.S32.HI R3, RZ, 0x1f, R198 ;  /* 0x0000001fff037819 */ /* 0x000fc800000114c6 */
[CC--:B------:R-:W-:Y:S02]  /*0b80*/  LEA.HI R0, R3.reuse, R198.reuse, RZ, 0x4 ;  /* 0x000000c603007211 */ /* 0x0c0fe400078f20ff */
[----:B------:R-:W-:Y:S02]  /*0b90*/  LEA.HI R4, R3, R198, RZ, 0x5 ;  /* 0x000000c603047211 */ /* 0x000fe400078f28ff */
[----:B------:R-:W-:Y:S02]  /*0ba0*/  SHF.R.S32.HI R11, RZ, 0x4, R0 ;  /* 0x00000004ff0b7819 */ /* 0x000fe40000011400 */
[C---:B------:R-:W-:Y:S01]  /*0bb0*/  LOP3.LUT R7, R0.reuse, 0xfffffff0, RZ, 0xc0, !PT ;  /* 0xfffffff000077812 */ /* 0x040fe200078ec0ff */
[----:B------:R-:W-:Y:S01]  /*0bc0*/  ULOP3.LUT UR41, UR4, 0x1, URZ, 0xfc, !UPT ;  /* 0x0000000104297892 */ /* 0x000fe2000f8efc3f */
[--C-:B------:R-:W-:Y:S02]  /*0bd0*/  SHF.R.S32.HI R13, RZ, 0x5, R4.reuse ;  /* 0x00000005ff0d7819 */ /* 0x100fe40000011404 */
[----:B------:R-:W-:Y:S01]  /*0be0*/  LEA.HI R2, R0, R11, RZ, 0x1 ;  /* 0x0000000b00027211 */ /* 0x000fe200078f08ff */
[----:B------:R-:W-:Y:S01]  /*0bf0*/  IMAD.IADD R9, R198, 0x1, -R7 ;  /* 0x00000001c6097824 */ /* 0x000fe200078e0a07 */
[----:B------:R-:W-:-:S02]  /*0c00*/  SHF.R.S32.HI R4, RZ, 0x1f, R4 ;  /* 0x0000001fff047819 */ /* 0x000fc40000011404 */
[----:B------:R-:W-:Y:S02]  /*0c10*/  LOP3.LUT R2, R2, 0x1ffffffe, RZ, 0xc0, !PT ;  /* 0x1ffffffe02027812 */ /* 0x000fe400078ec0ff */
[----:B------:R-:W-:Y:S02]  /*0c20*/  LEA.HI R4, R4, R13, RZ, 0x2 ;  /* 0x0000000d04047211 */ /* 0x000fe400078f10ff */
[----:B------:R-:W-:Y:S01]  /*0c30*/  LEA.HI R5, R3, R198, RZ, 0x7 ;  /* 0x000000c603057211 */ /* 0x000fe200078f38ff */
[----:B------:R-:W-:Y:S01]  /*0c40*/  IMAD.IADD R11, R11, 0x1, -R2 ;  /* 0x000000010b0b7824 */ /* 0x000fe200078e0a02 */
[----:B------:R-:W-:Y:S02]  /*0c50*/  SHF.R.S32.HI R0, RZ, 0x1f, R9 ;  /* 0x0000001fff007819 */ /* 0x000fe40000011409 */
[----:B------:R-:W-:Y:S01]  /*0c60*/  LOP3.LUT R4, R4, 0x3ffffc, RZ, 0xc0, !PT ;  /* 0x003ffffc04047812 */ /* 0x000fe200078ec0ff */
[----:B------:R-:W-:Y:S01]  /*0c70*/  IMAD.SHL.U32 R11, R11, 0x8, RZ ;  /* 0x000000080b0b7824 */ /* 0x000fe200078e00ff */
[----:B------:R-:W-:-:S02]  /*0c80*/  SHF.R.S32.HI R196, RZ, 0x7, R5 ;  /* 0x00000007ffc47819 */ /* 0x000fc40000011405 */
[----:B------:R-:W-:Y:S01]  /*0c90*/  LEA.HI R2, R0, R9, RZ, 0x3 ;  /* 0x0000000900027211 */ /* 0x000fe200078f18ff */
[----:B------:R-:W-:Y:S01]  /*0ca0*/  IMAD.IADD R6, R13, 0x1, -R4 ;  /* 0x000000010d067824 */ /* 0x000fe200078e0a04 */
[----:B------:R-:W-:Y:S01]  /*0cb0*/  LOP3.LUT R7, R5, 0xffffff80, RZ, 0xc0, !PT ;  /* 0xffffff8005077812 */ /* 0x000fe200078ec0ff */
[----:B------:R-:W-:Y:S01]  /*0cc0*/  IMAD R15, R196, 0x100, R9 ;  /* 0x00000100c40f7824 */ /* 0x000fe200078e0209 */
[C---:B------:R-:W-:Y:S01]  /*0cd0*/  LOP3.LUT R4, R2.reuse, 0xfffffff8, RZ, 0xc0, !PT ;  /* 0xfffffff802047812 */ /* 0x040fe200078ec0ff */
[----:B------:R-:W-:Y:S01]  /*0ce0*/  IMAD.SHL.U32 R8, R2, 0x40, RZ ;  /* 0x0000004002087824 */ /* 0x000fe200078e00ff */
[----:B------:R-:W-:Y:S01]  /*0cf0*/  IADD3 R7, R198, -R7, RZ ;  /* 0x80000007c6077210 */ /* 0x000fe20007ffe0ff */
[----:B------:R-:W-:Y:S01]  /*0d00*/  IMAD R12, R6, 0x10, R15 ;  /* 0x00000010060c7824 */ /* 0x000fe200078e020f */
[----:B------:R-:W-:Y:S01]  /*0d10*/  LEA.HI R3, R3, R198, RZ, 0x3 ;  /* 0x000000c603037211 */ /* 0x000fe200078f18ff */
[----:B------:R-:W-:Y:S01]  /*0d20*/  IMAD.IADD R6, R9, 0x1, -R4 ;  /* 0x0000000109067824 */ /* 0x000fe200078e0a04 */
[----:B------:R-:W-:Y:S01]  /*0d30*/  LOP3.LUT R10, R8, 0x7ffffe00, RZ, 0xc0, !PT ;  /* 0x7ffffe00080a7812 */ /* 0x000fe200078ec0ff */
[----:B------:R-:W-:Y:S01]  /*0d40*/  IMAD.U32 R197, R12, 0x40, R11 ;  /* 0x000000400cc57824 */ /* 0x000fe200078e000b */
[----:B------:R-:W-:Y:S01]  /*0d50*/  SHF.R.S32.HI R0, RZ, 0x1f, R7 ;  /* 0x0000001fff007819 */ /* 0x000fe20000011407 */
[----:B------:R-:W-:Y:S01]  /*0d60*/  IMAD.SHL.U32 R8, R6, 0x40, RZ ;  /* 0x0000004006087824 */ /* 0x000fe200078e00ff */
[----:B------:R-:W-:-:S02]  /*0d70*/  LEA R10, R13, R10, 0xa ;  /* 0x0000000a0d0a7211 */ /* 0x000fc400078e50ff */
[----:B------:R-:W-:Y:S02]  /*0d80*/  LEA.HI R2, R0, R7, RZ, 0x2 ;  /* 0x0000000700027211 */ /* 0x000fe400078f10ff */
[----:B------:R-:W-:Y:S02]  /*0d90*/  LOP3.LUT R8, R8, 0x1c0, RZ, 0xc0, !PT ;  /* 0x000001c008087812 */ /* 0x000fe400078ec0ff */
[----:B------:R-:W-:Y:S02]  /*0da0*/  SHF.R.S32.HI R4, RZ, 0x2, R2 ;  /* 0x00000002ff047819 */ /* 0x000fe40000011402 */
[----:B------:R-:W-:Y:S02]  /*0db0*/  LOP3.LUT R11, R8, 0x8, R11, 0xf8, !PT ;  /* 0x00000008080b7812 */ /* 0x000fe400078ef80b */
[----:B------:R-:W-:Y:S02]  /*0dc0*/  SHF.R.U32.HI R8, RZ, 0x3, R8 ;  /* 0x00000003ff087819 */ /* 0x000fe40000011608 */
[----:B------:R-:W-:-:S02]  /*0dd0*/  SHF.R.S32.HI R9, RZ, 0x1f, R2 ;  /* 0x0000001fff097819 */ /* 0x000fc40000011402 */
[----:B------:R-:W-:Y:S02]  /*0de0*/  LOP3.LUT R11, R11, R8, RZ, 0x3c, !PT ;  /* 0x000000080b0b7212 */ /* 0x000fe400078e3cff */
[----:B------:R-:W-:Y:S02]  /*0df0*/  R2P PR, R6, 0x6 ;  /* 0x0000000606007804 */ /* 0x000fe40000000000 */
[----:B------:R-:W-:Y:S01]  /*0e00*/  LOP3.LUT R2, R2, 0x7ffffffc, RZ, 0xc0, !PT ;  /* 0x7ffffffc02027812 */ /* 0x000fe200078ec0ff */
[----:B------:R-:W-:Y:S01]  /*0e10*/  IMAD.IADD R10, R10, 0x1, R11 ;  /* 0x000000010a0a7824 */ /* 0x000fe200078e020b */
[----:B------:R-:W-:Y:S02]  /*0e20*/  LEA.HI R9, R9, R4, RZ, 0x3 ;  /* 0x0000000409097211 */ /* 0x000fe400078f18ff */
[----:B------:R-:W-:Y:S01]  /*0e30*/  LEA.HI R5, R5, R196, RZ, 0x1 ;  /* 0x000000c405057211 */ /* 0x000fe200078f08ff */
[----:B------:R-:W-:Y:S01]  /*0e40*/  IMAD R189, R10, 0x2, R17 ;  /* 0x000000020abd7824 */ /* 0x000fe200078e0211 */
[----:B------:R-:W-:Y:S01]  /*0e50*/  LEA.HI R0, R0, R7, RZ, 0x5 ;  /* 0x0000000700007211 */ /* 0x000fe200078f28ff */
[----:B------:R-:W-:Y:S01]  /*0e60*/  IMAD.IADD R22, R7, 0x1, -R2 ;  /* 0x0000000107167824 */ /* 0x000fe200078e0a02 */
[----:B------:R-:W-:Y:S01]  /*0e70*/  LOP3.LUT R9, R9, 0xfffffff8, RZ, 0xc0, !PT ;  /* 0xfffffff809097812 */ /* 0x000fe200078ec0ff */
[----:B------:R-:W-:Y:S01]  /*0e80*/  VIADD R192, R189, 0x36400 ;  /* 0x00036400bdc07836 */ /* 0x000fe20000000000 */
[----:B------:R-:W-:Y:S01]  /*0e90*/  LOP3.LUT R7, R3, 0x1ffffff8, RZ, 0xc0, !PT ;  /* 0x1ffffff803077812 */ /* 0x000fe200078ec0ff */
[----:B------:R-:W-:Y:S01]  /*0ea0*/  VIADD R190, R189, 0x36440 ;  /* 0x00036440bdbe7836 */ /* 0x000fe20000000000 */
[----:B------:R-:W-:Y:S01]  /*0eb0*/  LOP3.LUT R5, R5, 0xfffffe, RZ, 0xc0, !PT ;  /* 0x00fffffe05057812 */ /* 0x000fe200078ec0ff */
[----:B------:R-:W-:Y:S01]  /*0ec0*/  IMAD.IADD R9, R4, 0x1, -R9 ;  /* 0x0000000104097824 */ /* 0x000fe200078e0a09 */
[----:B------:R-:W-:Y:S01]  /*0ed0*/  SEL R191, R191, 0xffffffe0, !P1 ;  /* 0xffffffe0bfbf7807 */ /* 0x000fe20004800000 */
[----:B------:R-:W-:Y:S01]  /*0ee0*/  IMAD.IADD R7, R198, 0x1, -R7 ;  /* 0x00000001c6077824 */ /* 0x000fe200078e0a07 */
[----:B------:R-:W-:Y:S01]  /*0ef0*/  SHF.R.S32.HI R0, RZ, 0x5, R0 ;  /* 0x00000005ff007819 */ /* 0x000fe20000011400 */
[----:B------:R-:W-:Y:S01]  /*0f00*/  @P2 VIADD R190, R192, 0xffffffc0 ;  /* 0xffffffc0c0be2836 */ /* 0x000fe20000000000 */
[----:B------:R-:W-:Y:S01]  /*0f10*/  IADD3 R5, R196, -R5, RZ ;  /* 0x80000005c4057210 */ /* 0x000fe20007ffe0ff */
[----:B------:R-:W-:Y:S01]  /*0f20*/  IMAD.IADD R192, R192, 0x1, R191 ;  /* 0x00000001c0c07824 */ /* 0x000fe200078e02bf */
[----:B------:R-:W-:Y:S01]  /*0f30*/  SHF.R.S32.HI R194, RZ, 0x3, R3 ;  /* 0x00000003ffc27819 */ /* 0x000fe20000011403 */
[----:B------:R-:W-:-:S02]  /*0f40*/  IMAD R18, R0, 0x10, R9 ;  /* 0x0000001000127824 */ /* 0x000fc400078e0209 */
[----:B------:R-:W-:Y:S02]  /*0f50*/  IMAD.MOV.U32 R2, RZ, RZ, RZ ;  /* 0x000000ffff027224 */ /* 0x000fe400078e00ff */
[----:B------:R-:W-:Y:S02]  /*0f60*/  IMAD.SHL.U32 R23, R7, 0x8, RZ ;  /* 0x0000000807177824 */ /* 0x000fe400078e00ff */
[----:B------:R-:W-:Y:S02]  /*0f70*/  IMAD.SHL.U32 R188, R5, 0x100, RZ ;  /* 0x0000010005bc7824 */ /* 0x000fe400078e00ff */
[----:B------:R-:W-:Y:S02]  /*0f80*/  IMAD.SHL.U32 R22, R22, 0x2, RZ ;  /* 0x0000000216167824 */ /* 0x000fe400078e00ff */
[----:B------:R-:W-:-:S07]  /*0f90*/  IMAD.IADD R191, R191, 0x1, R190 ;  /* 0x00000001bfbf7824 */ /* 0x000fce00078e02be */
.L_x_6706:
[----:B0-----:R-:W0:Y:S01]  /*0fa0*/  LDC.64 R4, c[0x0][0xd60] ;  /* 0x00035800ff047b82 */ /* 0x001e220000000a00 */
[----:B------:R-:W-:Y:S01]  /*0fb0*/  ULDC.64 UR10, c[0x0][0x208] ;  /* 0x00008200000a7ab9 */ /* 0x000fe20000000a00 */
[----:B------:R-:W-:Y:S01]  /*0fc0*/  ULDC.64 UR6, c[0x0][0xb20] ;  /* 0x0002c80000067ab9 */ /* 0x000fe20000000a00 */
[----:B------:R-:W-:-:S05]  /*0fd0*/  ULDC.64 UR8, c[0x0][0xb10] ;  /* 0x0002c40000087ab9 */ /* 0x000fca0000000a00 */
[----:B-1----:R-:W1:Y:S08]  /*0fe0*/  LDC.64 R8, c[0x0][0x3f8] ;  /* 0x0000fe00ff087b82 */ /* 0x002e700000000a00 */
[----:B--2---:R-:W2:Y:S01]  /*0ff0*/  LDC R184, c[0x0][0x288] ;  /* 0x0000a200ffb87b82 */ /* 0x004ea20000000800 */
[----:B0-----:R-:W-:-:S07]  /*1000*/  IMAD.WIDE R4, R187, 0x4, R4 ;  /* 0x00000004bb047825 */ /* 0x001fce00078e0204 */
[----:B------:R-:W0:Y:S01]  /*1010*/  LDC R0, c[0x0][0x404] ;  /* 0x00010100ff007b82 */ /* 0x000e220000000800 */
[----:B---3--:R-:W3:Y:S01]  /*1020*/  LDG.E R4, desc[UR10][R4.64] ;  /* 0x0000000a04047981 */ /* 0x008ee2000c1e1900 */
[----:B------:R-:W-:Y:S01]  /*1030*/  UISETP.NE.U32.AND UP0, UPT, UR6, URZ, UPT ;  /* 0x0000003f0600728c */ /* 0x000fe2000bf05070 */
[----:B------:R-:W-:Y:S01]  /*1040*/  MOV R3, RZ ;  /* 0x000000ff00037202 */ /* 0x000fe20000000f00 */
[----:B------:R-:W-:-:S04]  /*1050*/  UISETP.NE.U32.AND UP1, UPT, UR8, URZ, UPT ;  /* 0x0000003f0800728c */ /* 0x000fc8000bf25070 */
[----:B------:R-:W4:Y:S01]  /*1060*/  LDC R11, c[0x0][0x2e0] ;  /* 0x0000b800ff0b7b82 */ /* 0x000f220000000800 */
[----:B------:R-:W-:Y:S02]  /*1070*/  UISETP.NE.AND.EX UP0, UPT, UR7, URZ, UPT, UP0 ;  /* 0x0000003f0700728c */ /* 0x000fe4000bf05300 */
[----:B------:R-:W-:-:S04]  /*1080*/  UISETP.NE.AND.EX UP1, UPT, UR9, URZ, UPT, UP1 ;  /* 0x0000003f0900728c */ /* 0x000fc8000bf25310 */
[----:B------:R-:W-:Y:S02]  /*1090*/  PLOP3.LUT P0, PT, PT, PT, UP0, 0x80, 0x0 ;  /* 0x000000000000781c */ /* 0x000fe40003f0f008 */
[----:B------:R-:W-:Y:S01]  /*10a0*/  PLOP3.LUT P2, PT, PT, PT, UP1, 0x80, 0x0 ;  /* 0x000000000000781c */ /* 0x000fe20003f4f018 */
[----:B------:R-:W-:Y:S01]  /*10b0*/  UMOV UR40, UR5 ;  /* 0x0000000500287c82 */ /* 0x000fe20008000000 */
[----:B---3--:R-:W-:-:S13]  /*10c0*/  R2UR UR38, R4 ;  /* 0x00000000042672ca */ /* 0x008fda00000e0000 */
[----:B------:R-:W-:Y:S02]  /*10d0*/  USHF.R.S32.HI UR39, URZ, 0x1f, UR38 ;  /* 0x0000001f3f277899 */ /* 0x000fe40008011426 */
[----:B------:R-:W-:-:S04]  /*10e0*/  @UP0 ULEA UR6, UP2, UR38, UR6, 0x2 ;  /* 0x0000000626060291 */ /* 0x000fc8000f84103f */
[----:B------:R-:W-:Y:S02]  /*10f0*/  @UP0 ULEA.HI.X UR7, UR38, UR7, UR39, 0x2, UP2 ;  /* 0x0000000726070291 */ /* 0x000fe400090f1427 */
[----:B------:R-:W-:Y:S01]  /*1100*/  @UP1 ULEA UR8, UP0, UR38, UR8, 0x2 ;  /* 0x0000000826081291 */ /* 0x000fe2000f80103f */
[----:B------:R-:W-:-:S03]  /*1110*/  IMAD.U32 R4, RZ, RZ, UR6 ;  /* 0x00000006ff047e24 */ /* 0x000fc6000f8e00ff */
[----:B------:R-:W-:Y:S01]  /*1120*/  IMAD.U32 R5, RZ, RZ, UR7 ;  /* 0x00000007ff057e24 */ /* 0x000fe2000f8e00ff */
[----:B------:R-:W-:Y:S01]  /*1130*/  @UP1 ULEA.HI.X UR9, UR38, UR9, UR39, 0x2, UP0 ;  /* 0x0000000926091291 */ /* 0x000fe200080f1427 */
[----:B------:R-:W-:Y:S01]  /*1140*/  IMAD.U32 R6, RZ, RZ, UR8 ;  /* 0x00000008ff067e24 */ /* 0x000fe2000f8e00ff */
[----:B------:R-:W-:Y:S02]  /*1150*/  ULDC.64 UR6, c[0x0][0xb18] ;  /* 0x0002c60000067ab9 */ /* 0x000fe40000000a00 */
[----:B------:R3:W5:Y:S01]  /*1160*/  @P0 LDG.E R3, desc[UR10][R4.64] ;  /* 0x0000000a04030981 */ /* 0x000762000c1e1900 */
[----:B-1----:R-:W-:Y:S01]  /*1170*/  ISETP.NE.U32.AND P0, PT, R8, RZ, PT ;  /* 0x000000ff0800720c */ /* 0x002fe20003f05070 */
[----:B------:R-:W-:Y:S01]  /*1180*/  IMAD.U32 R7, RZ, RZ, UR9 ;  /* 0x00000009ff077e24 */ /* 0x000fe2000f8e00ff */
[----:B------:R-:W-:Y:S02]  /*1190*/  ISETP.NE.U32.AND P1, PT, RZ, UR6, PT ;  /* 0x00000006ff007c0c */ /* 0x000fe4000bf25070 */
[----:B------:R-:W-:-:S02]  /*11a0*/  ISETP.NE.AND.EX P0, PT, R9, RZ, PT, P0 ;  /* 0x000000ff0900720c */ /* 0x000fc40003f05300 */
[----:B--2---:R3:W5:Y:S01]  /*11b0*/  @P2 LDG.E R184, desc[UR10][R6.64] ;  /* 0x0000000a06b82981 */ /* 0x004762000c1e1900 */
[----:B------:R-:W-:Y:S02]  /*11c0*/  ISETP.NE.AND.EX P1, PT, RZ, UR7, PT, P1 ;  /* 0x00000007ff007c0c */ /* 0x000fe4000bf25310 */
[----:B0-----:R-:W-:Y:S01]  /*11d0*/  SEL R0, R0, 0x1, P0 ;  /* 0x0000000100007807 */ /* 0x001fe20000000000 */
[----:B----4-:R-:W-:Y:S10]  /*11e0*/  @P2 BRA `(.L_x_6656) ;  /* 0x0000000000302947 */ /* 0x010ff40003800000 */
[----:B------:R-:W-:Y:S02]  /*11f0*/  ULDC.64 UR4, c[0x0][0xaf8] ;  /* 0x0002be0000047ab9 */ /* 0x000fe40000000a00 */
[----:B------:R-:W-:-:S04]  /*1200*/  ISETP.NE.U32.AND P0, PT, RZ, UR4, PT ;  /* 0x00000004ff007c0c */ /* 0x000fc8000bf05070 */
[----:B------:R-:W-:-:S13]  /*1210*/  ISETP.NE.AND.EX P0, PT, RZ, UR5, PT, P0 ;  /* 0x00000005ff007c0c */ /* 0x000fda000bf05300 */
[----:B------:R-:W-:Y:S05]  /*1220*/  @!P0 BRA `(.L_x_6656) ;  /* 0x0000000000208947 */ /* 0x000fea0003800000 */
[----:B------:R-:W-:Y:S01]  /*1230*/  ULDC.64 UR4, c[0x0][0xaf8] ;  /* 0x0002be0000047ab9 */ /* 0x000fe20000000a00 */
[----:B------:R-:W-:Y:S01]  /*1240*/  ULDC.64 UR8, c[0x0][0x208] ;  /* 0x0000820000087ab9 */ /* 0x000fe20000000a00 */
[----:B------:R-:W-:-:S06]  /*1250*/  UIMAD.WIDE UR4, UR38, 0x4, UR4 ;  /* 0x00000004260478a5 */ /* 0x000fcc000f8e0204 */
[----:B---3--:R-:W-:Y:S02]  /*1260*/  IMAD.U32 R4, RZ, RZ, UR4 ;  /* 0x00000004ff047e24 */ /* 0x008fe4000f8e00ff */
[----:B------:R-:W-:-:S05]  /*1270*/  IMAD.U32 R5, RZ, RZ, UR5 ;  /* 0x00000005ff057e24 */ /* 0x000fca000f8e00ff */
[----:B-----5:R-:W2:Y:S04]  /*1280*/  LDG.E R184, desc[UR8][R4.64] ;  /* 0x0000000804b87981 */ /* 0x020ea8000c1e1900 */
[----:B------:R-:W2:Y:S02]  /*1290*/  LDG.E R7, desc[UR8][R4.64+0x4] ;  /* 0x0000040804077981 */ /* 0x000ea4000c1e1900 */
[----:B--2---:R-:W-:-:S07]  /*12a0*/  IADD3 R184, -R184, R7, RZ ;  /* 0x00000007b8b87210 */ /* 0x004fce0007ffe1ff */
.L_x_6656:
[----:B------:R-:W-:Y:S02]  /*12b0*/  IMAD R186, R0, R11, RZ ;  /* 0x0000000b00ba7224 */ /* 0x000fe400078e02ff */
[----:B------:R-:W-:Y:S01]  /*12c0*/  IMAD.MOV.U32 R193, RZ, RZ, R185 ;  /* 0x000000ffffc17224 */ /* 0x000fe200078e00b9 */
[----:B------:R-:W-:Y:S06]  /*12d0*/  @!P1 BRA `(.L_x_6657) ;  /* 0x00000000001c9947 */ /* 0x000fec0003800000 */
[----:B------:R-:W-:Y:S01]  /*12e0*/  ULEA UR4, UP0, UR38, UR6, 0x2 ;  /* 0x0000000626047291 */ /* 0x000fe2000f80103f */
[----:B------:R-:W-:-:S03]  /*12f0*/  ULDC.64 UR8, c[0x0][0x208] ;  /* 0x0000820000087ab9 */ /* 0x000fc60000000a00 */
[----:B------:R-:W-:Y:S02]  /*1300*/  ULEA.HI.X UR5, UR38, UR7, UR39, 0x2, UP0 ;  /* 0x0000000726057291 */ /* 0x000fe400080f1427 */
[----:B---3--:R-:W-:-:S04]  /*1310*/  IMAD.U32 R4, RZ, RZ, UR4 ;  /* 0x00000004ff047e24 */ /* 0x008fc8000f8e00ff */
[----:B------:R-:W-:-:S05]  /*1320*/  IMAD.U32 R5, RZ, RZ, UR5 ;  /* 0x00000005ff057e24 */ /* 0x000fca000f8e00ff */
[----:B------:R0:W5:Y:S01]  /*1330*/  LDG.E R186, desc[UR8][R4.64] ;  /* 0x0000000804ba7981 */ /* 0x000162000c1e1900 */
[----:B------:R-:W-:Y:S05]  /*1340*/  BRA `(.L_x_6658) ;  /* 0x0000000000307947 */ /* 0x000fea0003800000 */
.L_x_6657:
        /* <DEDUP_REMOVED lines=9> */
[----:B------:R-:W2:Y:S04]  /*13e0*/  LDG.E R186, desc[UR6][R4.64] ;  /* 0x0000000604ba7981 */ /* 0x000ea8000c1e1900 */
[----:B------:R-:W2:Y:S02]  /*13f0*/  LDG.E R7, desc[UR6][R4.64+0x4] ;  /* 0x0000040604077981 */ /* 0x000ea4000c1e1900 */
[----:B--2---:R-:W-:-:S07]  /*1400*/  IMAD.IADD R186, R7, 0x1, -R186 ;  /* 0x0000000107ba7824 */ /* 0x004fce00078e0aba */
.L_x_6658:
[----:B-----5:R-:W-:Y:S01]  /*1410*/  IADD3 R186, -R3, R186, RZ ;  /* 0x000000ba03ba7210 */ /* 0x020fe20007ffe1ff */
[----:B------:R-:W-:Y:S01]  /*1420*/  UISETP.NE.AND UP0, UPT, UR37, 0x1, UPT ;  /* 0x000000012500788c */ /* 0x000fe2000bf05270 */
[----:B------:R-:W-:Y:S02]  /*1430*/  LEA R3, R185, 0x7f, 0x6 ;  /* 0x0000007fb9037811 */ /* 0x000fe400078e30ff */
[----:B------:R-:W-:Y:S02]  /*1440*/  CS2R R150, SRZ ;  /* 0x0000000000967805 */ /* 0x000fe4000001ff00 */
[----:B------:R-:W-:Y:S01]  /*1450*/  CS2R R148, SRZ ;  /* 0x0000000000947805 */ /* 0x000fe2000001ff00 */
[C---:B------:R-:W-:Y:S01]  /*1460*/  VIADD R0, R186.reuse, 0x3f ;  /* 0x0000003fba007836 */ /* 0x040fe20000000000 */
[----:B0--3--:R-:W-:Y:S02]  /*1470*/  IADD3 R4, R186, R3, -R184 ;  /* 0x00000003ba047210 */ /* 0x009fe40007ffe8b8 */
[----:B------:R-:W-:-:S02]  /*1480*/  CS2R R146, SRZ ;  /* 0x0000000000927805 */ /* 0x000fc4000001ff00 */
[----:B------:R-:W-:Y:S02]  /*1490*/  PLOP3.LUT P0, PT, PT, PT, UP0, 0x80, 0x0 ;  /* 0x000000000000781c */ /* 0x000fe40003f0f008 */
[----:B------:R-:W-:Y:S02]  /*14a0*/  CS2R R144, SRZ ;  /* 0x0000000000907805 */ /* 0x000fe4000001ff00 */
[----:B------:R-:W-:Y:S02]  /*14b0*/  SHF.R.S32.HI R3, RZ, 0x1f, R0 ;  /* 0x0000001fff037819 */ /* 0x000fe40000011400 */
[----:B------:R-:W-:Y:S02]  /*14c0*/  CS2R R142, SRZ ;  /* 0x00000000008e7805 */ /* 0x000fe4000001ff00 */
[----:B------:R-:W-:Y:S02]  /*14d0*/  SHF.R.S32.HI R5, RZ, 0x1f, R4 ;  /* 0x0000001fff057819 */ /* 0x000fe40000011404 */
[----:B------:R-:W-:-:S02]  /*14e0*/  CS2R R140, SRZ ;  /* 0x00000000008c7805 */ /* 0x000fc4000001ff00 */
[----:B------:R-:W-:Y:S01]  /*14f0*/  LEA.HI R3, R3, R0, RZ, 0x6 ;  /* 0x0000000003037211 */ /* 0x000fe200078f30ff */
[----:B------:R-:W-:Y:S01]  /*1500*/  IMAD.MOV.U32 R0, RZ, RZ, RZ ;  /* 0x000000ffff007224 */ /* 0x000fe200078e00ff */
[----:B------:R-:W-:Y:S02]  /*1510*/  LEA.HI R5, R5, R4, RZ, 0x6 ;  /* 0x0000000405057211 */ /* 0x000fe400078f30ff */
[----:B------:R-:W-:Y:S02]  /*1520*/  CS2R R138, SRZ ;  /* 0x00000000008a7805 */ /* 0x000fe4000001ff00 */
[----:B------:R-:W-:Y:S01]  /*1530*/  SHF.R.S32.HI R168, RZ, 0x6, R3 ;  /* 0x00000006ffa87819 */ /* 0x000fe20000011403 */
[----:B------:R-:W-:Y:S01]  /*1540*/  IMAD.MOV.U32 R3, RZ, RZ, RZ ;  /* 0x000000ffff037224 */ /* 0x000fe200078e00ff */
[----:B------:R-:W-:Y:S02]  /*1550*/  SHF.R.S32.HI R5, RZ, 0x6, R5 ;  /* 0x00000006ff057819 */ /* 0x000fe40000011405 */
[----:B------:R-:W-:-:S02]  /*1560*/  CS2R R136, SRZ ;  /* 0x0000000000887805 */ /* 0x000fc4000001ff00 */
[----:B------:R-:W-:Y:S02]  /*1570*/  CS2R R134, SRZ ;  /* 0x0000000000867805 */ /* 0x000fe4000001ff00 */
[----:B------:R-:W-:Y:S02]  /*1580*/  CS2R R132, SRZ ;  /* 0x0000000000847805 */ /* 0x000fe4000001ff00 */
[----:B------:R-:W-:Y:S02]  /*1590*/  VIMNMX R168, R168, R5, PT ;  /* 0x00000005a8a87248 */ /* 0x000fe40003fe0100 */
        /* <DEDUP_REMOVED lines=53> */
[----:B------:R-:W-:-:S02]  /*18f0*/  MOV R24, RZ ;  /* 0x000000ff00187202 */ /* 0x000fc40000000f00 */
[----:B------:R-:W-:Y:S01]  /*1900*/  CS2R R170, SRZ ;  /* 0x0000000000aa7805 */ /* 0x000fe2000001ff00 */
[----:B------:R-:W-:Y:S02]  /*1910*/  IMAD.MOV.U32 R5, RZ, RZ, RZ ;  /* 0x000000ffff057224 */ /* 0x000fe400078e00ff */
[----:B------:R-:W-:Y:S01]  /*1920*/  IMAD.MOV.U32 R172, RZ, RZ, RZ ;  /* 0x000000ffffac7224 */ /* 0x000fe200078e00ff */
[----:B------:R-:W-:Y:S06]  /*1930*/  @!P0 BRA `(.L_x_6659) ;  /* 0x0000001400e88947 */ /* 0x000fec0003800000 */
        /* <DEDUP_REMOVED lines=13> */
[----:B------:R-:W-:Y:S01]  /*1a10*/  UMOV UR7, 0x40000040 ;  /* 0x4000004000077882 */ /* 0x000fe20000000000 */
[----:B------:R-:W1:Y:S01]  /*1a20*/  S2R R20, SR_TID.X ;  /* 0x0000000000147919 */ /* 0x000e620000002100 */
[----:B0-----:R-:W-:-:S04]  /*1a30*/  LEA.HI R5, R4, R4, RZ, 0x1 ;  /* 0x0000000404057211 */ /* 0x001fc800078f08ff */
[----:B------:R-:W-:Y:S01]  /*1a40*/  LOP3.LUT R5, R5, 0x1fffe, RZ, 0xc0, !PT ;  /* 0x0001fffe05057812 */ /* 0x000fe200078ec0ff */
[----:B------:R-:W-:-:S04]  /*1a50*/  WARPGROUP.ARRIVE ;  /* 0x00000000000079c5 */ /* 0x000fc80000000000 */
        /* <DEDUP_REMOVED lines=10> */
[----:B------:R-:W-:Y:S01]  /*1b00*/  VIADD R8, R5, 0x2 ;  /* 0x0000000205087836 */ /* 0x000fe20000000000 */
[----:B------:R-:W-:-:S02]  /*1b10*/  LOP3.LUT R7, R4, 0x2000000, RZ, 0xfc, !PT ;  /* 0x0200000004077812 */ /* 0x000fc400078efcff */
[----:B-1----:R-:W-:Y:S02]  /*1b20*/  LOP3.LUT R20, R20, 0x7f, RZ, 0xc0, !PT ;  /* 0x0000007f14147812 */ /* 0x002fe400078ec0ff */
[----:B------:R-:W-:Y:S02]  /*1b30*/  LEA R4, R2, R7, 0xc ;  /* 0x0000000702047211 */ /* 0x000fe400078e60ff */
[----:B------:R-:W-:Y:S01]  /*1b40*/  R2UR UR12, R8 ;  /* 0x00000000080c72ca */ /* 0x000fe200000e0000 */
[C---:B------:R-:W-:Y:S01]  /*1b50*/  VIADD R8, R5.reuse, 0x4 ;  /* 0x0000000405087836 */ /* 0x040fe20000000000 */
[C---:B------:R-:W-:Y:S01]  /*1b60*/  R2UR UR10, R4.reuse ;  /* 0x00000000040a72ca */ /* 0x040fe200000e0000 */
[----:B------:R-:W-:Y:S01]  /*1b70*/  VIADD R6, R4, 0x80 ;  /* 0x0000008004067836 */ /* 0x000fe20000000000 */
[----:B------:R-:W-:Y:S01]  /*1b80*/  ISETP.NE.AND P1, PT, R20, RZ, PT ;  /* 0x000000ff1400720c */ /* 0x000fe20003f25270 */
[----:B------:R-:W-:Y:S01]  /*1b90*/  VIADD R5, R5, 0x6 ;  /* 0x0000000605057836 */ /* 0x000fe20000000000 */
[----:B------:R-:W-:-:S02]  /*1ba0*/  R2UR UR16, R8 ;  /* 0x00000000081072ca */ /* 0x000fc400000e0000 */
[----:B------:R-:W-:Y:S01]  /*1bb0*/  R2UR UR14, R6 ;  /* 0x00000000060e72ca */ /* 0x000fe200000e0000 */
[C---:B------:R-:W-:Y:S01]  /*1bc0*/  VIADD R6, R4.reuse, 0x100 ;  /* 0x0000010004067836 */ /* 0x040fe20000000000 */
[----:B------:R-:W-:Y:S01]  /*1bd0*/  R2UR UR4, R5 ;  /* 0x00000000050472ca */ /* 0x000fe200000e0000 */
[----:B------:R-:W-:-:S03]  /*1be0*/  VIADD R4, R4, 0x180 ;  /* 0x0000018004047836 */ /* 0x000fc60000000000 */
[----:B------:R-:W-:Y:S01]  /*1bf0*/  R2UR UR18, R6 ;  /* 0x00000000061272ca */ /* 0x000fe200000e0000 */
[----:B------:R-:W-:Y:S01]  /*1c00*/  HGMMA.64x256x16.F32.BF16 R24, gdesc[UR8].tnspB, RZ, !UPT, gsb0 ;  /* 0x43e00000081879f0 */ /* 0x000fe2000c0018ff */
[----:B------:R-:W-:Y:S02]  /*1c10*/  R2UR UR6, R4 ;  /* 0x00000000040672ca */ /* 0x000fe400000e0000 */
[----:B------:R-:W-:-:S05]  /*1c20*/  @!P1 LEA R4, R2, R17, 0x3 ;  /* 0x0000001102049211 */ /* 0x000fca00078e18ff */
[----:B------:R-:W-:-:S05]  /*1c30*/  @!P1 VIADD R4, R4, 0x38860 ;  /* 0x0003886004049836 */ /* 0x000fca0000000000 */
        /* <DEDUP_REMOVED lines=17> */
.L_x_6662:
[----:B------:R-:W-:Y:S01]  /*1d50*/  BAR.SYNC.DEFER_BLOCKING 0xe, 0x100 ;  /* 0x0384000000007b1d */ /* 0x000fe20000010000 */
[----:B01----:R-:W-:Y:S01]  /*1d60*/  IMAD R4, R2, 0x40, R18 ;  /* 0x0000004002047824 */ /* 0x003fe200078e0212 */
[----:B------:R-:W-:Y:S01]  /*1d70*/  ISETP.GT.AND P2, PT, R168, RZ, PT ;  /* 0x000000ffa800720c */ /* 0x000fe20003f44270 */
[----:B------:R-:W-:Y:S02]  /*1d80*/  VIADD R2, R2, 0x1 ;  /* 0x0000000102027836 */ /* 0x000fe40000000000 */
[----:B------:R-:W-:Y:S01]  /*1d90*/  IMAD R4, R4, 0x4, R17 ;  /* 0x0000000404047824 */ /* 0x000fe200078e0211 */
[----:B------:R-:W-:Y:S01]  /*1da0*/  UMOV UR11, 0x40000040 ;  /* 0x40000040000b7882 */ /* 0x000fe20000000000 */
[----:B------:R-:W-:Y:S01]  /*1db0*/  UMOV UR15, 0x40000040 ;  /* 0x40000040000f7882 */ /* 0x000fe20000000000 */
[----:B------:R-:W-:Y:S01]  /*1dc0*/  ISETP.NE.AND P0, PT, R2, 0x2, PT ;  /* 0x000000020200780c */ /* 0x000fe20003f05270 */
[----:B------:R-:W-:Y:S01]  /*1dd0*/  UMOV UR19, 0x40000040 ;  /* 0x4000004000137882 */ /* 0x000fe20000000000 */
[----:B------:R-:W-:Y:S01]  /*1de0*/  UMOV UR7, 0x40000040 ;  /* 0x4000004000077882 */ /* 0x000fe20000000000 */
[----:B------:R-:W-:Y:S01]  /*1df0*/  VIADD R168, R168, 0xffffffff ;  /* 0xffffffffa8a87836 */ /* 0x000fe20000000000 */
[----:B------:R-:W-:Y:S01]  /*1e00*/  SEL R2, R2, RZ, P0 ;  /* 0x000000ff02027207 */ /* 0x000fe20000000000 */
[----:B------:R-:W0:Y:S04]  /*1e10*/  LDS R5, [R4+0x38400] ;  /* 0x0384000004057984 */ /* 0x000e280000000800 */
[----:B------:R1:W2:Y:S02]  /*1e20*/  LDS R6, [R4+0x38420] ;  /* 0x0384200004067984 */ /* 0x0002a40000000800 */
[----:B-1----:R-:W-:-:S05]  /*1e30*/  IMAD R4, R2, 0x1000, R7 ;  /* 0x0000100002047824 */ /* 0x002fca00078e0207 */
[----:B------:R-:W-:Y:S01]  /*1e40*/  R2UR UR10, R4 ;  /* 0x00000000040a72ca */ /* 0x000fe200000e0000 */
        /* <DEDUP_REMOVED lines=128> */
[----:B------:R-:W-:-:S04]  /*2650*/  IADD3 R5, R4, 0x80, RZ ;  /* 0x0000008004057810 */ /* 0x000fc80007ffe0ff */
[----:B------:R-:W-:Y:S01]  /*2660*/  R2UR UR14, R5 ;  /* 0x00000000050e72ca */ /* 0x000fe200000e0000 */
[----:B------:R-:W-:Y:S01]  /*2670*/  WARPGROUP.ARRIVE ;  /* 0x00000000000079c5 */ /* 0x000fe20000000000 */
[C---:B------:R-:W-:Y:S02]  /*2680*/  VIADD R5, R4.reuse, 0x100 ;  /* 0x0000010004057836 */ /* 0x040fe40000000000 */
[----:B------:R-:W-:-:S03]  /*2690*/  VIADD R4, R4, 0x180 ;  /* 0x0000018004047836 */ /* 0x000fc60000000000 */
[----:B------:R-:W-:Y:S01]  /*26a0*/  HGMMA.64x256x16.F32.BF16 R24, gdesc[UR8].tnspB, R24, gsb0 ;  /* 0x43e00000081879f0 */ /* 0x000fe20008001818 */
[----:B------:R-:W-:Y:S02]  /*26b0*/  R2UR UR18, R5 ;  /* 0x00000000051272ca */ /* 0x000fe400000e0000 */
[----:B------:R-:W-:Y:S01]  /*26c0*/  R2UR UR6, R4 ;  /* 0x00000000040672ca */ /* 0x000fe200000e0000 */
[----:B------:R-:W-:Y:S01]  /*26d0*/  @!P1 IMAD R4, R2, 0x8, R17 ;  /* 0x0000000802049824 */ /* 0x000fe200078e0211 */
[----:B------:R-:W-:-:S03]  /*26e0*/  SEL R5, RZ, 0x1, P0 ;  /* 0x00000001ff057807 */ /* 0x000fc60000000000 */
[----:B------:R-:W-:Y:S01]  /*26f0*/  @!P1 VIADD R4, R4, 0x38860 ;  /* 0x0003886004049836 */ /* 0x000fe20000000000 */
[----:B------:R-:W-:-:S04]  /*2700*/  LOP3.LUT R16, R16, R5, RZ, 0x3c, !PT ;  /* 0x0000000510107212 */ /* 0x000fc800078e3cff */
        /* <DEDUP_REMOVED lines=16> */
.L_x_6661:
[----:B------:R-:W-:Y:S01]  /*2810*/  BAR.SYNC.DEFER_BLOCKING 0xe, 0x100 ;  /* 0x0384000000007b1d */ /* 0x000fe20000010000 */
[C---:B01----:R-:W-:Y:S01]  /*2820*/  IMAD R4, R2.reuse, 0x40, R18 ;  /* 0x0000004002047824 */ /* 0x043fe200078e0212 */
[----:B------:R-:W-:Y:S01]  /*2830*/  PLOP3.LUT P0, PT, PT, PT, PT, 0x8, 0x0 ;  /* 0x000000000000781c */ /* 0x000fe20003f0e170 */
[----:B------:R-:W-:-:S03]  /*2840*/  VIADD R2, R2, 0x1 ;  /* 0x0000000102027836 */ /* 0x000fc60000000000 */
[----:B------:R-:W-:Y:S02]  /*2850*/  LEA R17, R4, R17, 0x2 ;  /* 0x0000001104117211 */ /* 0x000fe400078e10ff */
[----:B------:R-:W-:-:S04]  /*2860*/  ISETP.NE.AND P1, PT, R2, 0x2, PT ;  /* 0x000000020200780c */ /* 0x000fc80003f25270 */
[----:B------:R-:W-:Y:S02]  /*2870*/  SEL R7, RZ, 0x1, P1 ;  /* 0x00000001ff077807 */ /* 0x000fe40000800000 */
[----:B------:R-:W-:Y:S02]  /*2880*/  SEL R2, R2, RZ, P1 ;  /* 0x000000ff02027207 */ /* 0x000fe40000800000 */
[----:B------:R-:W-:Y:S01]  /*2890*/  LOP3.LUT R16, R16, R7, RZ, 0x3c, !PT ;  /* 0x0000000710107212 */ /* 0x000fe200078e3cff */
        /* <DEDUP_REMOVED lines=132> */
.L_x_6659:
[----:B------:R-:W-:Y:S02]  /*30e0*/  ISETP.GE.AND P1, PT, R168, 0x1, PT ;  /* 0x00000001a800780c */ /* 0x000fe40003f26270 */
[----:B------:R-:W-:-:S11]  /*30f0*/  PLOP3.LUT P0, PT, PT, PT, PT, 0x80, 0x0 ;  /* 0x000000000000781c */ /* 0x000fd60003f0f070 */
[----:B------:R-:W-:Y:S05]  /*3100*/  @!P1 BRA `(.L_x_6660) ;  /* 0x000000a000a89947 */ /* 0x000fea0003800000 */
[----:B------:R-:W0:Y:S02]  /*3110*/  SHFL.IDX PT, R0, R196, RZ, 0x1f ;  /* 0x00001fffc4007589 */ /* 0x000e2400000e0000 */
        /* <DEDUP_REMOVED lines=26> */
[----:B-1----:R-:W-:Y:S05]  /*32c0*/  CALL.ABS.NOINC R14 ;  /* 0x000000000e007343 */ /* 0x002fea0003c00000 */
.L_x_6663:
[----:B------:R-:W-:Y:S01]  /*32d0*/  ULEA.HI UR4, UR36, UR36, URZ, 0x1 ;  /* 0x0000002424047291 */ /* 0x000fe2000f8f083f */
[----:B------:R-:W-:-:S03]  /*32e0*/  IMAD.U32 R0, RZ, RZ, UR41 ;  /* 0x00000029ff007e24 */ /* 0x000fc6000f8e00ff */
[----:B------:R-:W-:Y:S02]  /*32f0*/  ULOP3.LUT UR4, UR4, 0xfffffffe, URZ, 0xc0, !UPT ;  /* 0xfffffffe04047892 */ /* 0x000fe4000f8ec03f */
[----:B------:R-:W-:Y:S02]  /*3300*/  ISETP.NE.AND P0, PT, R0, 0x3, PT ;  /* 0x000000030000780c */ /* 0x000fe40003f05270 */
[----:B------:R-:W-:-:S06]  /*3310*/  UIADD3 UR4, UR36, -UR4, URZ ;  /* 0x8000000424047290 */ /* 0x000fcc000fffe03f */
[----:B------:R-:W-:-:S05]  /*3320*/  IMAD.U32 R4, RZ, RZ, UR4 ;  /* 0x00000004ff047e24 */ /* 0x000fca000f8e00ff */
[----:B------:R-:W-:-:S04]  /*3330*/  SHF.L.U32 R4, R4, 0x1f, RZ ;  /* 0x0000001f04047819 */ /* 0x000fc800000006ff */
[----:B------:R-:W0:Y:S02]  /*3340*/  SYNCS.PHASECHK.TRANS64.TRYWAIT P1, [R17+URZ+0x38800], R4 ;  /* 0x03880004110075a7 */ /* 0x000e24000802017f */
[----:B0-----:R-:W-:Y:S05]  /*3350*/  @!P1 BRA `(.L_x_6664) ;  /* 0x0000012000189947 */ /* 0x001fea0003800000 */
.L_x_6792:
[----:B------:R-:W-:Y:S05]  /*3360*/  @!P0 BRA `(.L_x_6665) ;  /* 0x0000000000048947 */ /* 0x000fea0003800000 */
[----:B------:R-:W-:Y:S01]  /*3370*/  BPT.TRAP 0x1 ;  /* 0x000000040000795c */ /* 0x000fe20000300000 */
.L_x_6665:
[----:B------:R-:W-:Y:S01]  /*3380*/  IMAD R5, R2, 0x8, R17 ;  /* 0x0000000802057824 */ /* 0x000fe200078e0211 */
[----:B------:R-:W-:-:S04]  /*3390*/  SHF.L.U32 R8, R16, 0x1f, RZ ;  /* 0x0000001f10087819 */ /* 0x000fc800000006ff */
[----:B------:R1:W2:Y:S01]  /*33a0*/  SYNCS.PHASECHK.TRANS64.TRYWAIT P1, [R5+URZ+0x38830], R8 ;  /* 0x03883008050075a7 */ /* 0x0002a2000802017f */
[----:B------:R-:W-:Y:S05]  /*33b0*/  @!P0 BRA `(.L_x_6666) ;  /* 0x0000000000048947 */ /* 0x000fea0003800000 */
[----:B------:R-:W-:Y:S01]  /*33c0*/  BPT.TRAP 0x1 ;  /* 0x000000040000795c */ /* 0x000fe20000300000 */
.L_x_6666:
[----:B------:R-:W-:-:S05]  /*33d0*/  VIADD R0, R17, 0x22400 ;  /* 0x0002240011007836 */ /* 0x000fca0000000000 */
[----:B------:R-:W-:-:S04]  /*33e0*/  SHF.R.U32.HI R0, RZ, 0x4, R0 ;  /* 0x00000004ff007819 */ /* 0x000fc80000011600 */
[----:B------:R-:W-:Y:S01]  /*33f0*/  LOP3.LUT R0, R0, 0x3fff, RZ, 0xc0, !PT ;  /* 0x00003fff00007812 */ /* 0x000fe200078ec0ff */
[----:B--2---:R-:W-:Y:S06]  /*3400*/  @P1 BRA `(.L_x_6667) ;  /* 0x0000000000081947 */ /* 0x004fec0003800000 */
[----:B------:R-:W2:Y:S02]  /*3410*/  SYNCS.PHASECHK.TRANS64.TRYWAIT P1, [R5+URZ+0x38830], R8 ;  /* 0x03883008050075a7 */ /* 0x000ea4000802017f */
[----:B--2---:R-:W-:Y:S05]  /*3420*/  @!P1 BRA `(.L_x_6668) ;  /* 0x0000011c00f89947 */ /* 0x004fea0003800000 */
.L_x_6667:
[----:B------:R-:W-:Y:S05]  /*3430*/  WARPSYNC.ALL ;  /* 0x0000000000007948 */ /* 0x000fea0003800000 */
[----:B------:R-:W-:Y:S01]  /*3440*/  LOP3.LUT R0, R0, 0x10000, RZ, 0xfc, !PT ;  /* 0x0001000000007812 */ /* 0x000fe200078efcff */
[----:B------:R-:W-:Y:S01]  /*3450*/  VIADD R3, R17, 0x20400 ;  /* 0x0002040011037836 */ /* 0x000fe20000000000 */
[----:B------:R-:W-:-:S03]  /*3460*/  WARPGROUP.ARRIVE ;  /* 0x00000000000079c5 */ /* 0x000fc60000000000 */
[----:B------:R-:W-:Y:S01]  /*3470*/  IMAD R6, R2, 0x200, R0 ;  /* 0x0000020002067824 */ /* 0x000fe200078e0200 */
[----:B------:R-:W-:Y:S01]  /*3480*/  UMOV UR27, 0x40000040 ;  /* 0x40000040001b7882 */ /* 0x000fe20000000000 */
[----:B------:R-:W-:Y:S01]  /*3490*/  UMOV UR25, 0x40000040 ;  /* 0x4000004000197882 */ /* 0x000fe20000000000 */
[----:B------:R-:W-:Y:S01]  /*34a0*/  SHF.R.U32.HI R3, RZ, 0x4, R3 ;  /* 0x00000004ff037819 */ /* 0x000fe20000011603 */
[----:B------:R-:W-:Y:S01]  /*34b0*/  UMOV UR23, 0x40000040 ;  /* 0x4000004000177882 */ /* 0x000fe20000000000 */
[----:B------:R-:W-:Y:S01]  /*34c0*/  R2UR UR26, R6 ;  /* 0x00000000061a72ca */ /* 0x000fe200000e0000 */
[----:B------:R-:W-:Y:S01]  /*34d0*/  UMOV UR21, 0x40000040 ;  /* 0x4000004000157882 */ /* 0x000fe20000000000 */
[----:B------:R-:W-:Y:S01]  /*34e0*/  LOP3.LUT R3, R3, 0x3fff, RZ, 0xc0, !PT ;  /* 0x00003fff03037812 */ /* 0x000fe200078ec0ff */
[----:B------:R-:W-:Y:S01]  /*34f0*/  UMOV UR19, 0x40000040 ;  /* 0x4000004000137882 */ /* 0x000fe20000000000 */
[----:B------:R-:W-:Y:S01]  /*3500*/  UMOV UR17, 0x40000040 ;  /* 0x4000004000117882 */ /* 0x000fe20000000000 */
[----:B------:R-:W-:Y:S01]  /*3510*/  UMOV UR15, 0x40000040 ;  /* 0x40000040000f7882 */ /* 0x000fe20000000000 */
[----:B------:R-:W-:Y:S01]  /*3520*/  LOP3.LUT R3, R3, 0x10000, RZ, 0xfc, !PT ;  /* 0x0001000003037812 */ /* 0x000fe200078efcff */
[----:B------:R-:W-:-:S03]  /*3530*/  UMOV UR13, 0x40000040 ;  /* 0x40000040000d7882 */ /* 0x000fc60000000000 */
[C---:B------:R-:W-:Y:S02]  /*3540*/  R2UR UR24, R3.reuse ;  /* 0x00000000031872ca */ /* 0x040fe400000e0000 */
[C---:B------:R-:W-:Y:S01]  /*3550*/  IADD3 R6, R3.reuse, 0x2, RZ ;  /* 0x0000000203067810 */ /* 0x040fe20007ffe0ff */
[----:B------:R-:W-:Y:S02]  /*3560*/  UIADD3 UR22, UR26, 0x2, URZ ;  /* 0x000000021a167890 */ /* 0x000fe4000fffe03f */
[----:B------:R-:W-:Y:S01]  /*3570*/  UIADD3 UR18, UR26, 0x4, URZ ;  /* 0x000000041a127890 */ /* 0x000fe2000fffe03f */
[----:B------:R-:W-:Y:S01]  /*3580*/  R2UR UR20, R6 ;  /* 0x00000000061472ca */ /* 0x000fe200000e0000 */
[C---:B------:R-:W-:Y:S01]  /*3590*/  VIADD R6, R3.reuse, 0x4 ;  /* 0x0000000403067836 */ /* 0x040fe20000000000 */
[----:B------:R-:W-:Y:S01]  /*35a0*/  UIADD3 UR14, UR26, 0x6, URZ ;  /* 0x000000061a0e7890 */ /* 0x000fe2000fffe03f */
[----:B------:R-:W-:-:S03]  /*35b0*/  VIADD R3, R3, 0x6 ;  /* 0x0000000603037836 */ /* 0x000fc60000000000 */
[----:B------:R-:W-:Y:S01]  /*35c0*/  R2UR UR16, R6 ;  /* 0x00000000061072ca */ /* 0x000fe200000e0000 */
[----:B------:R-:W-:Y:S01]  /*35d0*/  HGMMA.64x64x16.F32.BF16 R24, gdesc[UR24], RZ, !UPT, gsb0 ;  /* 0x00e00000181879f0 */ /* 0x000fe2000c0018ff */
[----:B------:R-:W-:Y:S02]  /*35e0*/  R2UR UR12, R3 ;  /* 0x00000000030c72ca */ /* 0x000fe400000e0000 */
        /* <DEDUP_REMOVED lines=10> */
[----:B------:R-:W3:Y:S02]  /*3690*/  SYNCS.PHASECHK.TRANS64.TRYWAIT P1, [R17+URZ+0x38810], R4 ;  /* 0x03881004110075a7 */ /* 0x000ee4000802017f */
[----:B---3--:R-:W-:Y:S05]  /*36a0*/  @!P1 BRA `(.L_x_6669) ;  /* 0x0000011c006c9947 */ /* 0x008fea0003800000 */
.L_x_6793:
[----:B------:R-:W-:Y:S05]  /*36b0*/  @!P0 BRA `(.L_x_6670) ;  /* 0x0000000000048947 */ /* 0x000fea0003800000 */
[----:B------:R-:W-:Y:S01]  /*36c0*/  BPT.TRAP 0x1 ;  /* 0x000000040000795c */ /* 0x000fe20000300000 */
.L_x_6670:
[----:B------:R4:W0:Y:S01]  /*36d0*/  SYNCS.PHASECHK.TRANS64.TRYWAIT P1, [R5+URZ+0x38850], R8 ;  /* 0x03885008050075a7 */ /* 0x000822000802017f */
[----:B------:R-:W-:Y:S05]  /*36e0*/  @!P0 BRA `(.L_x_6671) ;  /* 0x0000000000048947 */ /* 0x000fea0003800000 */
[----:B------:R-:W-:Y:S01]  /*36f0*/  BPT.TRAP 0x1 ;  /* 0x000000040000795c */ /* 0x000fe20000300000 */
.L_x_6671:
[C---:B------:R-:W-:Y:S02]  /*3700*/  VIADD R3, R17.reuse, 0x400 ;  /* 0x0000040011037836 */ /* 0x040fe40000000000 */
[----:B0--3--:R-:W-:-:S03]  /*3710*/  VIADD R4, R17, 0x26400 ;  /* 0x0002640011047836 */ /* 0x009fc60000000000 */
        /* <DEDUP_REMOVED lines=8> */
[----:B------:R-:W0:Y:S02]  /*37a0*/  SYNCS.PHASECHK.TRANS64.TRYWAIT P1, [R5+URZ+0x38850], R8 ;  /* 0x03885008050075a7 */ /* 0x000e24000802017f */
[----:B0-----:R-:W-:Y:S05]  /*37b0*/  @!P1 BRA `(.L_x_6673) ;  /* 0x0000011c003c9947 */ /* 0x001fea0003800000 */
.L_x_6672:
[----:B------:R-:W-:Y:S01]  /*37c0*/  R2UR UR8, R4 ;  /* 0x00000000040872ca */ /* 0x000fe200000e0000 */
[----:B------:R-:W-:Y:S01]  /*37d0*/  WARPGROUP.ARRIVE ;  /* 0x00000000000079c5 */ /* 0x000fe20000000000 */
[----:B------:R-:W-:Y:S01]  /*37e0*/  R2UR UR10, R6 ;  /* 0x00000000060a72ca */ /* 0x000fe200000e0000 */
[----:B------:R-:W-:Y:S01]  /*37f0*/  UMOV UR9, 0x40000040 ;  /* 0x4000004000097882 */ /* 0x000fe20000000000 */
[----:B------:R-:W-:Y:S01]  /*3800*/  UMOV UR11, 0x40000040 ;  /* 0x40000040000b7882 */ /* 0x000fe20000000000 */
[----:B012-4-:R-:W-:Y:S01]  /*3810*/  VIADD R8, R4, 0x2 ;  /* 0x0000000204087836 */ /* 0x017fe20000000000 */
[----:B------:R-:W-:Y:S01]  /*3820*/  IADD3 R7, R6, 0x2, RZ ;  /* 0x0000000206077810 */ /* 0x000fe20007ffe0ff */
[----:B------:R-:W-:Y:S01]  /*3830*/  UMOV UR5, 0x40000040 ;  /* 0x4000004000057882 */ /* 0x000fe20000000000 */
[----:B------:R-:W-:Y:S01]  /*3840*/  UMOV UR7, 0x40000040 ;  /* 0x4000004000077882 */ /* 0x000fe20000000000 */
[----:B------:R-:W0:Y:S01]  /*3850*/  S2R R9, SR_TID.X ;  /* 0x0000000000097919 */ /* 0x000e220000002100 */
[----:B------:R-:W-:Y:S01]  /*3860*/  R2UR UR4, R8 ;  /* 0x00000000080472ca */ /* 0x000fe200000e0000 */
[----:B------:R-:W-:Y:S01]  /*3870*/  VIADD R8, R4, 0x4 ;  /* 0x0000000404087836 */ /* 0x000fe20000000000 */
[----:B------:R-:W-:Y:S01]  /*3880*/  R2UR UR6, R7 ;  /* 0x00000000070672ca */ /* 0x000fe200000e0000 */
[C---:B------:R-:W-:Y:S01]  /*3890*/  VIADD R7, R6.reuse, 0x4 ;  /* 0x0000000406077836 */ /* 0x040fe20000000000 */
[----:B------:R-:W1:Y:S01]  /*38a0*/  S2R R57, SR_TID.X ;  /* 0x0000000000397919 */ /* 0x000e620000002100 */
[----:B------:R-:W-:Y:S01]  /*38b0*/  HGMMA.64x64x16.F32.BF16 R24, gdesc[UR8], R24, gsb0 ;  /* 0x00e00000081879f0 */ /* 0x000fe20008001818 */
[----:B------:R-:W-:-:S02]  /*38c0*/  VIADD R10, R6, 0x800 ;  /* 0x00000800060a7836 */ /* 0x000fc40000000000 */
[----:B------:R-:W-:-:S04]  /*38d0*/  IMAD R203, R2, 0x1000, R19 ;  /* 0x0000100002cb7824 */ /* 0x000fc800078e0213 */
[----:B------:R-:W-:Y:S01]  /*38e0*/  VIADD R205, R203, 0x80 ;  /* 0x00000080cbcd7836 */ /* 0x000fe20000000000 */
[----:B0-----:R-:W-:Y:S02]  /*38f0*/  SHF.R.U32.HI R9, RZ, 0x7, R9 ;  /* 0x00000007ff097819 */ /* 0x001fe40000011609 */
[----:B-1----:R-:W-:Y:S01]  /*3900*/  LOP3.LUT R57, R57, 0x7f, RZ, 0xc0, !PT ;  /* 0x0000007f39397812 */ /* 0x002fe200078ec0ff */
        /* <DEDUP_REMOVED lines=124> */
[----:B------:R-:W0:Y:S01]  /*40d0*/  SHFL.IDX PT, R7, R9, RZ, 0x1f ;  /* 0x00001fff09077589 */ /* 0x000e2200000e0000 */
[----:B------:R-:W-:Y:S01]  /*40e0*/  VIADD R8, R4, 0x800 ;  /* 0x0000080004087836 */ /* 0x000fe20000000000 */
[----:B0-----:R-:W-:-:S04]  /*40f0*/  ISETP.GT.AND P1, PT, R7, 0x7f, PT ;  /* 0x0000007f0700780c */ /* 0x001fc80003f24270 */
[----:B------:R-:W-:-:S05]  /*4100*/  SEL R7, RZ, 0x2, !P1 ;  /* 0x00000002ff077807 */ /* 0x000fca0004800000 */
        /* <DEDUP_REMOVED lines=135> */
[----:B------:R-:W-:-:S03]  /*4980*/  IMAD.IADD R12, R7, 0x1, R8 ;  /* 0x00000001070c7824 */ /* 0x000fc600078e0208 */
        /* <DEDUP_REMOVED lines=12> */
[----:B------:R-:W-:Y:S01]  /*4a50*/  LEA R11, R185, R18, 0x6 ;  /* 0x00000012b90b7211 */ /* 0x000fe200078e30ff */
        /* <DEDUP_REMOVED lines=22> */
[----:B------:R-:W-:-:S05]  /*4bc0*/  IMAD R7, R168, -0x40, R9 ;  /* 0xffffffc0a8077824 */ /* 0x000fca00078e0209 */
[----:B------:R-:W-:Y:S02]  /*4bd0*/  IADD3 R9, R186, 0x1, R7 ;  /* 0x00000001ba097810 */ /* 0x000fe40007ffe007 */
[----:B------:R-:W-:Y:S01]  /*4be0*/  IADD3 R7, -R22, R7, R186 ;  /* 0x0000000716077210 */ /* 0x000fe20007ffe1ba */
[----:B------:R-:W-:Y:S02]  /*4bf0*/  WARPGROUP.DEPBAR.LE gsb0, 0x0 ;  /* 0x00008000000079c5 */ /* 0x000fe40000010000 */
[----:B------:R-:W-:-:S06]  /*4c00*/  WARPGROUP.ARRIVE ;  /* 0x00000000000079c5 */ /* 0x000fcc0000000000 */
[----:B------:R-:W-:Y:S01]  /*4c10*/  HGMMA.64x64x16.F32.BF16 R24, gdesc[UR4], R24, gsb0 ;  /* 0x00e00000041879f0 */ /* 0x000fe20008001818 */
[----:B------:R-:W-:Y:S01]  /*4c20*/  R2UR UR4, R10 ;  /* 0x000000000a0472ca */ /* 0x000fe200000e0000 */
[----:B------:R-:W-:Y:S01]  /*4c30*/  UMOV UR5, 0x40000040 ;  /* 0x4000004000057882 */ /* 0x000fe20000000000 */
[----:B------:R-:W-:Y:S01]  /*4c40*/  R2UR UR6, R6 ;  /* 0x00000000060672ca */ /* 0x000fe200000e0000 */
[----:B------:R-:W-:Y:S01]  /*4c50*/  UMOV UR7, 0x40000040 ;  /* 0x4000004000077882 */ /* 0x000fe20000000000 */
[----:B------:R-:W-:-:S04]  /*4c60*/  IADD3 R6, -R22, R9, -R184 ;  /* 0x0000000916067210 */ /* 0x000fc80007ffe9b8 */
[----:B------:R-:W-:Y:S02]  /*4c70*/  VIADDMNMX R8, R11, R6, R7, PT ;  /* 0x000000060b087246 */ /* 0x000fe40003800107 */
[----:B------:R-:W-:Y:S02]  /*4c80*/  IADD3 R6, R6, 0x8, R11 ;  /* 0x0000000806067810 */ /* 0x000fe40007ffe00b */
[C---:B------:R-:W-:Y:S02]  /*4c90*/  ISETP.GT.AND P1, PT, R8.reuse, RZ, PT ;  /* 0x000000ff0800720c */ /* 0x040fe40003f24270 */
[C---:B------:R-:W-:Y:S02]  /*4ca0*/  ISETP.GT.AND P2, PT, R8.reuse, 0x1, PT ;  /* 0x000000010800780c */ /* 0x040fe40003f44270 */
[----:B------:R-:W-:Y:S01]  /*4cb0*/  ISETP.GT.AND P3, PT, R8, 0x8, PT ;  /* 0x000000080800780c */ /* 0x000fe20003f64270 */
[----:B------:R-:W-:Y:S02]  /*4cc0*/  WARPGROUP.DEPBAR.LE gsb0, 0x0 ;  /* 0x00008000000079c5 */ /* 0x000fe40000010000 */
[----:B------:R-:W-:-:S06]  /*4cd0*/  WARPGROUP.ARRIVE ;  /* 0x00000000000079c5 */ /* 0x000fcc0000000000 */
[----:B------:R-:W-:Y:S01]  /*4ce0*/  HGMMA.64x64x16.F32.BF16 R24, gdesc[UR4], R24, gsb0 ;  /* 0x00e00000041879f0 */ /* 0x000fe20008001818 */
[----:B------:R-:W-:Y:S01]  /*4cf0*/  ULDC UR4, c[0x0][0xad0] ;  /* 0x0002b40000047ab9 */ /* 0x000fe20000000800 */
[----:B------:R-:W-:Y:S01]  /*4d00*/  R2UR UR6, R203 ;  /* 0x00000000cb0672ca */ /* 0x000fe200000e0000 */
        /* <DEDUP_REMOVED lines=46> */
[----:B------:R-:W-:-:S02]  /*4ff0*/  ULDC UR4, c[0x0][0xa80] ;  /* 0x0002a00000047ab9 */ /* 0x000fc40000000800 */
        /* <DEDUP_REMOVED lines=45> */
[----:B--2---:R-:W-:-:S04]  /*52d0*/  FSEL R52, R52, -INF , P2 ;  /* 0xff80000034347808 */ /* 0x004fc80001000000 */
[----:B------:R-:W-:-:S03]  /*52e0*/  FMNMX.FTZ R8, R52, R9, !PT ;  /* 0x0000000934087209 */ /* 0x000fc60007810000 */
[----:B------:R-:W2:Y:S01]  /*52f0*/  MUFU.TANH R27, R27 ;  /* 0x0000001b001b7308 */ /* 0x000ea20000002400 */
[----:B0-----:R-:W-:-:S04]  /*5300*/  FSEL R53, R53, -INF , P1 ;  /* 0xff80000035357808 */ /* 0x001fc80000800000 */
[----:B------:R-:W-:-:S03]  /*5310*/  FMNMX.FTZ R8, R53, R8, !PT ;  /* 0x0000000835087209 */ /* 0x000fc60007810000 */
[----:B------:R-:W0:Y:S02]  /*5320*/  MUFU.TANH R30, R30 ;  /* 0x0000001e001e7308 */ /* 0x000e240000002400 */
[----:B------:R-:W3:Y:S06]  /*5330*/  SHFL.BFLY PT, R9, R8, 0x2, 0x1f ;  /* 0x0c401f0008097f89 */ /* 0x000eec00000e0000 */
[----:B------:R-:W4:Y:S08]  /*5340*/  MUFU.TANH R31, R31 ;  /* 0x0000001f001f7308 */ /* 0x000f300000002400 */
[----:B------:R-:W5:Y:S08]  /*5350*/  MUFU.TANH R34, R34 ;  /* 0x0000002200227308 */ /* 0x000f700000002400 */
[----:B------:R-:W5:Y:S01]  /*5360*/  MUFU.TANH R35, R35 ;  /* 0x0000002300237308 */ /* 0x000f620000002400 */
[----:B---3--:R-:W-:-:S02]  /*5370*/  FMNMX.FTZ R9, R8, R9, !PT ;  /* 0x0000000908097209 */ /* 0x008fc40007810000 */
[----:B------:R-:W-:-:S03]  /*5380*/  VIMNMX R8, R7, R6, PT ;  /* 0x0000000607087248 */ /* 0x000fc60003fe0100 */
[----:B------:R-:W3:Y:S01]  /*5390*/  SHFL.BFLY PT, R10, R9, 0x1, 0x1f ;  /* 0x0c201f00090a7f89 */ /* 0x000ee200000e0000 */
[C---:B------:R-:W-:Y:S01]  /*53a0*/  ISETP.GT.AND P1, PT, R8.reuse, RZ, PT ;  /* 0x000000ff0800720c */ /* 0x040fe20003f24270 */
[----:B------:R-:W3:Y:S01]  /*53b0*/  MUFU.TANH R38, R38 ;  /* 0x0000002600267308 */ /* 0x000ee20000002400 */
[C---:B------:R-:W-:Y:S02]  /*53c0*/  ISETP.GT.AND P2, PT, R8.reuse, 0x1, PT ;  /* 0x000000010800780c */ /* 0x040fe40003f44270 */
[----:B------:R-:W-:Y:S02]  /*53d0*/  ISETP.GT.AND P3, PT, R8, 0x8, PT ;  /* 0x000000080800780c */ /* 0x000fe40003f64270 */
[----:B-1----:R-:W-:Y:S02]  /*53e0*/  FSEL R26, R26, -INF , P1 ;  /* 0xff8000001a1a7808 */ /* 0x002fe40000800000 */
[----:B--2---:R-:W-:Y:S01]  /*53f0*/  FSEL R27, R27, -INF , P2 ;  /* 0xff8000001b1b7808 */ /* 0x004fe20001000000 */
[----:B------:R-:W1:Y:S01]  /*5400*/  MUFU.TANH R39, R39 ;  /* 0x0000002700277308 */ /* 0x000e620000002400 */
[----:B------:R-:W-:-:S02]  /*5410*/  ISETP.GT.AND P1, PT, R8, 0x9, PT ;  /* 0x000000090800780c */ /* 0x000fc40003f24270 */
[----:B0-----:R-:W-:Y:S02]  /*5420*/  FSEL R30, R30, -INF , P3 ;  /* 0xff8000001e1e7808 */ /* 0x001fe40001800000 */
[C---:B------:R-:W-:Y:S02]  /*5430*/  ISETP.GT.AND P2, PT, R8.reuse, 0x10, PT ;  /* 0x000000100800780c */ /* 0x040fe40003f44270 */
[----:B----4-:R-:W-:Y:S01]  /*5440*/  FSEL R31, R31, -INF , P1 ;  /* 0xff8000001f1f7808 */ /* 0x010fe20000800000 */
[----:B------:R-:W0:Y:S01]  /*5450*/  MUFU.TANH R42, R42 ;  /* 0x0000002a002a7308 */ /* 0x000e220000002400 */
[----:B------:R-:W-:Y:S02]  /*5460*/  ISETP.GT.AND P1, PT, R8, 0x11, PT ;  /* 0x000000110800780c */ /* 0x000fe40003f24270 */
[----:B-----5:R-:W-:Y:S02]  /*5470*/  FSEL R34, R34, -INF , P2 ;  /* 0xff80000022227808 */ /* 0x020fe40001000000 */
[----:B------:R-:W-:-:S02]  /*5480*/  ISETP.GT.AND P2, PT, R8, 0x18, PT ;  /* 0x000000180800780c */ /* 0x000fc40003f44270 */
[----:B---3--:R-:W-:Y:S01]  /*5490*/  FMNMX.FTZ R7, R9, R10, !PT ;  /* 0x0000000a09077209 */ /* 0x008fe20007810000 */
[----:B------:R-:W2:Y:S01]  /*54a0*/  MUFU.TANH R43, R43 ;  /* 0x0000002b002b7308 */ /* 0x000ea20000002400 */
[----:B------:R-:W-:Y:S02]  /*54b0*/  FMNMX.FTZ R9, R26, R27, !PT ;  /* 0x0000001b1a097209 */ /* 0x000fe40007810000 */
[----:B------:R-:W-:Y:S01]  /*54c0*/  FSEL R35, R35, -INF , P1 ;  /* 0xff80000023237808 */ /* 0x000fe20000800000 */
[----:B------:R-:W-:Y:S01]  /*54d0*/  FMUL.FTZ R10, R7, UR4 ;  /* 0x00000004070a7c20 */ /* 0x000fe20008410000 */
[----:B------:R-:W-:Y:S02]  /*54e0*/  FMNMX.FTZ R6, R30, R9, !PT ;  /* 0x000000091e067209 */ /* 0x000fe40007810000 */
[----:B------:R-:W-:Y:S01]  /*54f0*/  ISETP.GT.AND P1, PT, R8, 0x19, PT ;  /* 0x000000190800780c */ /* 0x000fe20003f24270 */
[----:B------:R-:W3:Y:S01]  /*5500*/  MUFU.TANH R46, R46 ;  /* 0x0000002e002e7308 */ /* 0x000ee20000002400 */
[----:B------:R-:W-:-:S02]  /*5510*/  FMNMX.FTZ R9, R31, R6, !PT ;  /* 0x000000061f097209 */ /* 0x000fc40007810000 */
[----:B------:R-:W-:Y:S02]  /*5520*/  FSEL R38, R38, -INF , P2 ;  /* 0xff80000026267808 */ /* 0x000fe40001000000 */
[----:B------:R-:W-:Y:S02]  /*5530*/  FMNMX.FTZ R6, R34, R9, !PT ;  /* 0x0000000922067209 */ /* 0x000fe40007810000 */
[----:B------:R-:W-:Y:S01]  /*5540*/  ISETP.GT.AND P3, PT, R8, 0x20, PT ;  /* 0x000000200800780c */ /* 0x000fe20003f64270 */
[----:B------:R-:W4:Y:S01]  /*5550*/  MUFU.TANH R47, R47 ;  /* 0x0000002f002f7308 */ /* 0x000f220000002400 */
[----:B------:R-:W-:Y:S02]  /*5560*/  FMNMX.FTZ R9, R35, R6, !PT ;  /* 0x0000000623097209 */ /* 0x000fe40007810000 */
[----:B-1----:R-:W-:Y:S02]  /*5570*/  FSEL R39, R39, -INF , P1 ;  /* 0xff80000027277808 */ /* 0x002fe40000800000 */
[----:B------:R-:W-:-:S02]  /*5580*/  FMNMX.FTZ R6, R38, R9, !PT ;  /* 0x0000000926067209 */ /* 0x000fc40007810000 */
[----:B------:R-:W-:Y:S01]  /*5590*/  ISETP.GT.AND P2, PT, R8, 0x21, PT ;  /* 0x000000210800780c */ /* 0x000fe20003f44270 */
[----:B------:R-:W1:Y:S01]  /*55a0*/  MUFU.TANH R50, R50 ;  /* 0x0000003200327308 */ /* 0x000e620000002400 */
[----:B0-----:R-:W-:Y:S02]  /*55b0*/  FSEL R42, R42, -INF , P3 ;  /* 0xff8000002a2a7808 */ /* 0x001fe40001800000 */
[----:B------:R-:W-:Y:S02]  /*55c0*/  FMNMX.FTZ R9, R39, R6, !PT ;  /* 0x0000000627097209 */ /* 0x000fe40007810000 */
[----:B------:R-:W-:Y:S02]  /*55d0*/  ISETP.GT.AND P1, PT, R8, 0x28, PT ;  /* 0x000000280800780c */ /* 0x000fe40003f24270 */
[----:B--2---:R-:W-:Y:S01]  /*55e0*/  FSEL R43, R43, -INF , P2 ;  /* 0xff8000002b2b7808 */ /* 0x004fe20001000000 */
[----:B------:R-:W0:Y:S01]  /*55f0*/  MUFU.TANH R51, R51 ;  /* 0x0000003300337308 */ /* 0x000e220000002400 */
[----:B------:R-:W-:-:S02]  /*5600*/  FMNMX.FTZ R6, R42, R9, !PT ;  /* 0x000000092a067209 */ /* 0x000fc40007810000 */
[----:B------:R-:W-:Y:S02]  /*5610*/  ISETP.GT.AND P4, PT, R8, 0x29, PT ;  /* 0x000000290800780c */ /* 0x000fe40003f84270 */
[----:B---3--:R-:W-:Y:S02]  /*5620*/  FSEL R46, R46, -INF , P1 ;  /* 0xff8000002e2e7808 */ /* 0x008fe40000800000 */
[----:B------:R-:W-:Y:S01]  /*5630*/  FMNMX.FTZ R9, R43, R6, !PT ;  /* 0x000000062b097209 */ /* 0x000fe20007810000 */
[----:B------:R-:W2:Y:S01]  /*5640*/  MUFU.TANH R54, R54 ;  /* 0x0000003600367308 */ /* 0x000ea20000002400 */
[----:B------:R-:W-:Y:S02]  /*5650*/  ISETP.GT.AND P3, PT, R8, 0x30, PT ;  /* 0x000000300800780c */ /* 0x000fe40003f64270 */
[----:B----4-:R-:W-:Y:S02]  /*5660*/  FSEL R47, R47, -INF , P4 ;  /* 0xff8000002f2f7808 */ /* 0x010fe40002000000 */
[----:B------:R-:W-:-:S02]  /*5670*/  FMNMX.FTZ R6, R46, R9, !PT ;  /* 0x000000092e067209 */ /* 0x000fc40007810000 */
[----:B------:R-:W-:Y:S01]  /*5680*/  FSETP.NEU.FTZ.AND P2, PT, R7, -INF , PT ;  /* 0xff8000000700780b */ /* 0x000fe20003f5d000 */
[----:B------:R-:W3:Y:S01]  /*5690*/  MUFU.TANH R55, R55 ;  /* 0x0000003700377308 */ /* 0x000ee20000002400 */
[----:B------:R-:W-:Y:S02]  /*56a0*/  ISETP.GT.AND P1, PT, R8, 0x31, PT ;  /* 0x000000310800780c */ /* 0x000fe40003f24270 */
[----:B-1----:R-:W-:Y:S02]  /*56b0*/  FSEL R50, R50, -INF , P3 ;  /* 0xff80000032327808 */ /* 0x002fe40001800000 */
[----:B------:R-:W-:Y:S02]  /*56c0*/  FMNMX.FTZ R9, R47, R6, !PT ;  /* 0x000000062f097209 */ /* 0x000fe40007810000 */
[----:B------:R-:W-:Y:S02]  /*56d0*/  FSEL R56, R10, RZ, P2 ;  /* 0x000000ff0a387208 */ /* 0x000fe40001000000 */
[----:B------:R-:W-:-:S02]  /*56e0*/  ISETP.GT.AND P2, PT, R8, 0x38, PT ;  /* 0x000000380800780c */ /* 0x000fc40003f44270 */
[----:B0-----:R-:W-:Y:S01]  /*56f0*/  FSEL R51, R51, -INF , P1 ;  /* 0xff80000033337808 */ /* 0x001fe20000800000 */
[--C-:B------:R-:W-:Y:S01]  /*5700*/  FFMA.FTZ R24, R24, UR4, -R56.reuse ;  /* 0x0000000418187c23 */ /* 0x100fe20008010838 */
[----:B------:R-:W-:Y:S01]  /*5710*/  FMNMX.FTZ R10, R50, R9, !PT ;  /* 0x00000009320a7209 */ /* 0x000fe20007810000 */
[--C-:B------:R-:W-:Y:S01]  /*5720*/  FFMA.FTZ R9, R25, UR4, -R56.reuse ;  /* 0x0000000419097c23 */ /* 0x100fe20008010838 */
[----:B------:R-:W-:Y:S01]  /*5730*/  ISETP.GT.AND P1, PT, R8, 0x39, PT ;  /* 0x000000390800780c */ /* 0x000fe20003f24270 */
[----:B------:R-:W-:Y:S01]  /*5740*/  MUFU.EX2 R6, R24 ;  /* 0x0000001800067308 */ /* 0x000fe20000000800 */
[----:B--2---:R-:W-:Y:S01]  /*5750*/  FSEL R54, R54, -INF , P2 ;  /* 0xff80000036367808 */ /* 0x004fe20001000000 */
[--C-:B------:R-:W-:Y:S01]  /*5760*/  FFMA.FTZ R12, R32, UR4, -R56.reuse ;  /* 0x00000004200c7c23 */ /* 0x100fe20008010838 */
[----:B------:R-:W-:Y:S01]  /*5770*/  FMNMX.FTZ R11, R51, R10, !PT ;  /* 0x0000000a330b7209 */ /* 0x000fe20007810000 */
[--C-:B------:R-:W-:Y:S01]  /*5780*/  FFMA.FTZ R10, R28, UR4, -R56.reuse ;  /* 0x000000041c0a7c23 */ /* 0x100fe20008010838 */
[----:B---3--:R-:W-:Y:S01]  /*5790*/  FSEL R55, R55, -INF , P1 ;  /* 0xff80000037377808 */ /* 0x008fe20000800000 */
        /* <DEDUP_REMOVED lines=13> */
[----:B------:R-:W-:Y:S01]  /*5870*/  FFMA.FTZ R174, R53, UR4, -R56 ;  /* 0x0000000435ae7c23 */ /* 0x000fe20008010838 */
[----:B------:R-:W1:Y:S08]  /*5880*/  MUFU.EX2 R9, R9 ;  /* 0x0000000900097308 */ /* 0x000e700000000800 */
[----:B------:R-:W-:Y:S08]  /*5890*/  MUFU.EX2 R10, R10 ;  /* 0x0000000a000a7308 */ /* 0x000ff00000000800 */
[----:B------:R-:W2:Y:S01]  /*58a0*/  MUFU.EX2 R11, R11 ;  /* 0x0000000b000b7308 */ /* 0x000ea20000000800 */
[----:B-1----:R-:W-:Y:S01]  /*58b0*/  F2FP.BF16.F32.PACK_AB R152, R9, R6 ;  /* 0x000000060998723e */ /* 0x002fe200000010ff */
[----:B------:R-:W-:Y:S01]  /*58c0*/  FADD.FTZ R9, R6, R9 ;  /* 0x0000000906097221 */ /* 0x000fe20000010000 */
[----:B------:R-:W-:Y:S01]  /*58d0*/  IMAD.IADD R6, R186, 0x1, -R184 ;  /* 0x00000001ba067824 */ /* 0x000fe200078e0ab8 */
[----:B0-----:R-:W-:Y:S01]  /*58e0*/  FMNMX.FTZ R24, R8, R21, !PT ;  /* 0x0000001508187209 */ /* 0x001fe20007810000 */
[----:B------:R-:W-:-:S03]  /*58f0*/  FFMA.FTZ R21, R41, UR4, -R56 ;  /* 0x0000000429157c23 */ /* 0x000fc60008010838 */
[----:B------:R-:W-:Y:S01]  /*5900*/  MUFU.EX2 R12, R12 ;  /* 0x0000000c000c7308 */ /* 0x000fe20000000800 */
[----:B------:R-:W0:Y:S01]  /*5910*/  SHFL.BFLY PT, R25, R24, 0x1, 0x1f ;  /* 0x0c201f0018197f89 */ /* 0x000e2200000e0000 */
[----:B------:R-:W-:-:S06]  /*5920*/  LEA R6, R185, R6, 0x6 ;  /* 0x00000006b9067211 */ /* 0x000fcc00078e30ff */
[----:B------:R-:W1:Y:S01]  /*5930*/  MUFU.EX2 R13, R13 ;  /* 0x0000000d000d7308 */ /* 0x000e620000000800 */
[----:B--2---:R-:W-:Y:S01]  /*5940*/  F2FP.BF16.F32.PACK_AB R154, R11, R10 ;  /* 0x0000000a0b9a723e */ /* 0x004fe200000010ff */
[----:B------:R-:W-:Y:S01]  /*5950*/  FADD.FTZ R10, R10, R9 ;  /* 0x000000090a0a7221 */ /* 0x000fe20000010000 */
[----:B------:R-:W-:-:S03]  /*5960*/  SHF.R.S32.HI R9, RZ, 0x1f, R6 ;  /* 0x0000001fff097819 */ /* 0x000fc60000011406 */
[----:B------:R-:W-:Y:S01]  /*5970*/  FADD.FTZ R11, R11, R10 ;  /* 0x0000000a0b0b7221 */ /* 0x000fe20000010000 */
[----:B------:R-:W-:Y:S01]  /*5980*/  LEA.HI R9, R9, R6, RZ, 0x6 ;  /* 0x0000000609097211 */ /* 0x000fe200078f30ff */
[----:B------:R-:W-:Y:S03]  /*5990*/  MUFU.EX2 R14, R14 ;  /* 0x0000000e000e7308 */ /* 0x000fe60000000800 */
[----:B------:R-:W-:-:S04]  /*59a0*/  SHF.R.S32.HI R9, RZ, 0x6, R9 ;  /* 0x00000006ff097819 */ /* 0x000fc80000011409 */
[----:B------:R-:W-:Y:S01]  /*59b0*/  VIMNMX R9, RZ, R9, !PT ;  /* 0x00000009ff097248 */ /* 0x000fe20007fe0100 */
[----:B------:R-:W2:Y:S01]  /*59c0*/  MUFU.EX2 R15, R15 ;  /* 0x0000000f000f7308 */ /* 0x000ea20000000800 */
[----:B0-----:R-:W-:Y:S02]  /*59d0*/  FMNMX.FTZ R8, R24, R25, !PT ;  /* 0x0000001918087209 */ /* 0x001fe40007810000 */
[C---:B-1----:R-:W-:Y:S01]  /*59e0*/  F2FP.BF16.F32.PACK_AB R156, R13.reuse, R12 ;  /* 0x0000000c0d9c723e */ /* 0x042fe200000010ff */
[----:B------:R-:W-:Y:S01]  /*59f0*/  FADD.FTZ R12, R12, R11 ;  /* 0x0000000b0c0c7221 */ /* 0x000fe20000010000 */
[C---:B------:R-:W-:Y:S01]  /*5a00*/  FSETP.NEU.FTZ.AND P1, PT, R8.reuse, -INF , PT ;  /* 0xff8000000800780b */ /* 0x040fe20003f3d000 */
[----:B------:R-:W-:Y:S02]  /*5a10*/  FMUL.FTZ R24, R8, UR4 ;  /* 0x0000000408187c20 */ /* 0x000fe40008410000 */
[----:B------:R-:W-:Y:S01]  /*5a20*/  MUFU.EX2 R20, R20 ;  /* 0x0000001400147308 */ /* 0x000fe20000000800 */
[----:B------:R-:W-:Y:S01]  /*5a30*/  FADD.FTZ R13, R13, R12 ;  /* 0x0000000c0d0d7221 */ /* 0x000fe20000010000 */
[----:B------:R-:W-:Y:S01]  /*5a40*/  VIADD R12, R168, 0xfffffffe ;  /* 0xfffffffea80c7836 */ /* 0x000fe20000000000 */
[----:B------:R-:W-:-:S02]  /*5a50*/  FSEL R25, R24, RZ, P1 ;  /* 0x000000ff18197208 */ /* 0x000fc40000800000 */
[----:B------:R-:W-:Y:S02]  /*5a60*/  ISETP.NE.AND P1, PT, R57, RZ, PT ;  /* 0x000000ff3900720c */ /* 0x000fe40003f25270 */
[----:B------:R-:W-:Y:S01]  /*5a70*/  ISETP.GE.AND P2, PT, R12, R9, PT ;  /* 0x000000090c00720c */ /* 0x000fe20003f46270 */
        /* <DEDUP_REMOVED lines=22> */
[----:B------:R-:W-:-:S03]  /*5be0*/  @!P1 VIADD R5, R5, 0x38860 ;  /* 0x0003886005059836 */ /* 0x000fc60000000000 */
[----:B------:R-:W-:Y:S01]  /*5bf0*/  FADD.FTZ R15, R15, R14 ;  /* 0x0000000e0f0f7221 */ /* 0x000fe20000010000 */
[----:B------:R-:W1:Y:S01]  /*5c00*/  MUFU.EX2 R176, R176 ;  /* 0x000000b000b07308 */ /* 0x000e620000000800 */
[----:B------:R-:W-:-:S07]  /*5c10*/  @!P1 PRMT R5, RZ, 0x654, R5 ;  /* 0x00000654ff059816 */ /* 0x000fce0000000005 */
[----:B------:R-:W-:Y:S08]  /*5c20*/  MUFU.EX2 R177, R177 ;  /* 0x000000b100b17308 */ /* 0x000ff00000000800 */
[----:B------:R-:W2:Y:S01]  /*5c30*/  MUFU.EX2 R178, R178 ;  /* 0x000000b200b27308 */ /* 0x000ea20000000800 */
[----:B-1----:R-:W-:Y:S01]  /*5c40*/  F2FP.BF16.F32.PACK_AB R153, R176, R175 ;  /* 0x000000afb099723e */ /* 0x002fe200000010ff */
[----:B------:R-:W-:-:S06]  /*5c50*/  FADD.FTZ R176, R175, R176 ;  /* 0x000000b0afb07221 */ /* 0x000fcc0000010000 */
[----:B------:R-:W-:Y:S08]  /*5c60*/  MUFU.EX2 R179, R179 ;  /* 0x000000b300b37308 */ /* 0x000ff00000000800 */
[----:B------:R-:W1:Y:S01]  /*5c70*/  MUFU.EX2 R180, R180 ;  /* 0x000000b400b47308 */ /* 0x000e620000000800 */
[----:B--2---:R-:W-:Y:S01]  /*5c80*/  F2FP.BF16.F32.PACK_AB R155, R178, R177 ;  /* 0x000000b1b29b723e */ /* 0x004fe200000010ff */
[----:B------:R-:W-:Y:S01]  /*5c90*/  BAR.SYNC.DEFER_BLOCKING 0xf, 0x100 ;  /* 0x03c4000000007b1d */ /* 0x000fe20000010000 */
[----:B------:R-:W-:-:S04]  /*5ca0*/  FADD.FTZ R177, R177, R176 ;  /* 0x000000b0b1b17221 */ /* 0x000fc80000010000 */
[----:B------:R-:W-:Y:S01]  /*5cb0*/  FADD.FTZ R178, R178, R177 ;  /* 0x000000b1b2b27221 */ /* 0x000fe20000010000 */
[----:B------:R-:W-:Y:S08]  /*5cc0*/  MUFU.EX2 R181, R181 ;  /* 0x000000b500b57308 */ /* 0x000ff00000000800 */
[----:B------:R-:W2:Y:S01]  /*5cd0*/  MUFU.EX2 R182, R182 ;  /* 0x000000b600b67308 */ /* 0x000ea20000000800 */
[----:B-1----:R-:W-:Y:S01]  /*5ce0*/  F2FP.BF16.F32.PACK_AB R157, R180, R179 ;  /* 0x000000b3b49d723e */ /* 0x002fe200000010ff */
[----:B------:R-:W-:-:S04]  /*5cf0*/  FADD.FTZ R179, R179, R178 ;  /* 0x000000b2b3b37221 */ /* 0x000fc80000010000 */
[----:B------:R-:W-:Y:S02]  /*5d00*/  FADD.FTZ R180, R180, R179 ;  /* 0x000000b3b4b47221 */ /* 0x000fe40000010000 */
[----:B------:R-:W1:Y:S01]  /*5d10*/  MUFU.EX2 R21, R21 ;  /* 0x0000001500157308 */ /* 0x000e620000000800 */
[----:B------:R3:W-:Y:S07]  /*5d20*/  STSM.16.M88.4 [R189+0x36400], R152 ;  /* 0x03640098bd007844 */ /* 0x0007ee0000000200 */
[----:B------:R-:W-:Y:S01]  /*5d30*/  MUFU.EX2 R169, R169 ;  /* 0x000000a900a97308 */ /* 0x000fe20000000800 */
[----:B--2---:R-:W-:Y:S01]  /*5d40*/  F2FP.BF16.F32.PACK_AB R159, R182, R181 ;  /* 0x000000b5b69f723e */ /* 0x004fe200000010ff */
[----:B------:R-:W-:-:S04]  /*5d50*/  FADD.FTZ R181, R181, R180 ;  /* 0x000000b4b5b57221 */ /* 0x000fc80000010000 */
[----:B------:R3:W-:Y:S01]  /*5d60*/  STSM.16.M88.4 [R192], R156 ;  /* 0x0000009cc0007844 */ /* 0x0007e20000000200 */
[----:B------:R-:W-:Y:S01]  /*5d70*/  FADD.FTZ R182, R182, R181 ;  /* 0x000000b5b6b67221 */ /* 0x000fe20000010000 */
        /* <DEDUP_REMOVED lines=18> */
[----:B------:R3:W-:Y:S01]  /*5ea0*/  STSM.16.M88.4 [R190], R160 ;  /* 0x000000a0be007844 */ /* 0x0007e20000000200 */
[----:B------:R-:W-:Y:S01]  /*5eb0*/  FADD.FTZ R187, R202, R187 ;  /* 0x000000bbcabb7221 */ /* 0x000fe20000010000 */
[----:B------:R-:W-:Y:S08]  /*5ec0*/  MUFU.EX2 R173, R173 ;  /* 0x000000ad00ad7308 */ /* 0x000ff00000000800 */
[----:B------:R-:W2:Y:S01]  /*5ed0*/  MUFU.EX2 R174, R174 ;  /* 0x000000ae00ae7308 */ /* 0x000ea20000000800 */
[----:B-1----:R-:W-:Y:S01]  /*5ee0*/  F2FP.BF16.F32.PACK_AB R164, R172, R171 ;  /* 0x000000abaca4723e */ /* 0x002fe200000010ff */
[----:B------:R-:W-:-:S04]  /*5ef0*/  FADD.FTZ R171, R171, R170 ;  /* 0x000000aaabab7221 */ /* 0x000fc80000010000 */
[----:B------:R-:W-:Y:S02]  /*5f00*/  FADD.FTZ R172, R172, R171 ;  /* 0x000000abacac7221 */ /* 0x000fe40000010000 */
[----:B------:R-:W-:Y:S08]  /*5f10*/  MUFU.EX2 R204, R204 ;  /* 0x000000cc00cc7308 */ /* 0x000ff00000000800 */
[----:B------:R-:W1:Y:S01]  /*5f20*/  MUFU.EX2 R199, R199 ;  /* 0x000000c700c77308 */ /* 0x000e620000000800 */
[----:B--2---:R-:W-:-:S07]  /*5f30*/  F2FP.BF16.F32.PACK_AB R166, R174, R173 ;  /* 0x000000adaea6723e */ /* 0x004fce00000010ff */
[----:B------:R-:W-:Y:S08]  /*5f40*/  MUFU.EX2 R201, R201 ;  /* 0x000000c900c97308 */ /* 0x000ff00000000800 */
[----:B------:R-:W2:Y:S01]  /*5f50*/  MUFU.EX2 R206, R206 ;  /* 0x000000ce00ce7308 */ /* 0x000ea20000000800 */
[----:B-1----:R-:W-:Y:S01]  /*5f60*/  F2FP.BF16.F32.PACK_AB R165, R199, R204 ;  /* 0x000000ccc7a5723e */ /* 0x002fe200000010ff */
[----:B------:R-:W-:-:S04]  /*5f70*/  FADD.FTZ R204, R204, R187 ;  /* 0x000000bbcccc7221 */ /* 0x000fc80000010000 */
[----:B------:R-:W-:Y:S01]  /*5f80*/  FADD.FTZ R204, R199, R204 ;  /* 0x000000ccc7cc7221 */ /* 0x000fe20000010000 */
[----:B--2---:R-:W-:-:S03]  /*5f90*/  F2FP.BF16.F32.PACK_AB R167, R206, R201 ;  /* 0x000000c9cea7723e */ /* 0x004fc600000010ff */
[----:B------:R-:W-:Y:S02]  /*5fa0*/  FADD.FTZ R201, R201, R204 ;  /* 0x000000ccc9c97221 */ /* 0x000fe40000010000 */
[----:B------:R3:W-:Y:S01]  /*5fb0*/  STSM.16.M88.4 [R191], R164 ;  /* 0x000000a4bf007844 */ /* 0x0007e20000000200 */
[----:B0-----:R-:W-:Y:S01]  /*5fc0*/  WARPGROUP.ARRIVE ;  /* 0x00000000000079c5 */ /* 0x001fe20000000000 */
[----:B------:R-:W-:-:S05]  /*5fd0*/  FADD.FTZ R6, R206, R201 ;  /* 0x000000c9ce067221 */ /* 0x000fca0000010000 */
        /* <DEDUP_REMOVED lines=30> */
[----:B------:R0:W-:Y:S02]  /*61c0*/  @!P1 SYNCS.ARRIVE.TRANS64.RED.A1T0 RZ, [R5+URZ], RZ ;  /* 0x000000ff05ff99a7 */ /* 0x0001e4000810043f */
[----:B0-----:R-:W-:-:S04]  /*61d0*/  FADD.FTZ R5, R173, R172 ;  /* 0x000000acad057221 */ /* 0x001fc80000010000 */
[----:B------:R-:W-:Y:S01]  /*61e0*/  FADD.FTZ R5, R174, R5 ;  /* 0x00000005ae057221 */ /* 0x000fe20000010000 */
[----:B---3--:R-:W-:Y:S06]  /*61f0*/  @!P2 BRA `(.L_x_6674) ;  /* 0x000000340078a947 */ /* 0x008fec0003800000 */
[----:B------:R-:W-:Y:S01]  /*6200*/  IMAD.MOV.U32 R11, RZ, RZ, R8 ;  /* 0x000000ffff0b7224 */ /* 0x000fe200078e0008 */
[----:B------:R-:W-:Y:S01]  /*6210*/  ULDC UR5, c[0x0][0xad0] ;  /* 0x0002b40000057ab9 */ /* 0x000fe20000000800 */
[----:B------:R-:W-:Y:S01]  /*6220*/  IMAD.MOV.U32 R13, RZ, RZ, R7 ;  /* 0x000000ffff0d7224 */ /* 0x000fe200078e0007 */
[----:B------:R-:W-:Y:S01]  /*6230*/  ULDC UR4, c[0x0][0xa80] ;  /* 0x0002a00000047ab9 */ /* 0x000fe20000000800 */
[----:B------:R-:W-:-:S07]  /*6240*/  IMAD.MOV.U32 R15, RZ, RZ, R2 ;  /* 0x000000ffff0f7224 */ /* 0x000fce00078e0002 */
.L_x_6683:
[----:B------:R-:W-:-:S05]  /*6250*/  VIADD R2, R15, 0x1 ;  /* 0x000000010f027836 */ /* 0x000fca0000000000 */
[----:B------:R-:W-:-:S04]  /*6260*/  ISETP.NE.AND P2, PT, R2, 0x2, PT ;  /* 0x000000020200780c */ /* 0x000fc80003f45270 */
[----:B------:R-:W-:Y:S02]  /*6270*/  SEL R7, RZ, 0x1, P2 ;  /* 0x00000001ff077807 */ /* 0x000fe40001000000 */
[----:B------:R-:W-:Y:S02]  /*6280*/  SEL R2, R2, RZ, P2 ;  /* 0x000000ff02027207 */ /* 0x000fe40001000000 */
[----:B------:R-:W-:Y:S01]  /*6290*/  LOP3.LUT R16, R16, R7, RZ, 0x3c, !PT ;  /* 0x0000000710107212 */ /* 0x000fe200078e3cff */
[----:B------:R-:W-:Y:S06]  /*62a0*/  @!P0 BRA `(.L_x_6675) ;  /* 0x0000000000048947 */ /* 0x000fec0003800000 */
[----:B------:R-:W-:Y:S01]  /*62b0*/  BPT.TRAP 0x1 ;  /* 0x000000040000795c */ /* 0x000fe20000300000 */
.L_x_6675:
[----:B------:R-:W-:Y:S02]  /*62c0*/  LEA R10, R2, R17, 0x3 ;  /* 0x00000011020a7211 */ /* 0x000fe400078e18ff */
[----:B------:R-:W-:-:S04]  /*62d0*/  SHF.L.U32 R7, R16, 0x1f, RZ ;  /* 0x0000001f10077819 */ /* 0x000fc800000006ff */
[----:B------:R0:W1:Y:S01]  /*62e0*/  SYNCS.PHASECHK.TRANS64.TRYWAIT P2, [R10+URZ+0x38830], R7 ;  /* 0x038830070a0075a7 */ /* 0x000062000804017f */
[----:B------:R-:W-:Y:S05]  /*62f0*/  @!P0 BRA `(.L_x_6676) ;  /* 0x0000000000048947 */ /* 0x000fea0003800000 */
[----:B------:R-:W-:Y:S01]  /*6300*/  BPT.TRAP 0x1 ;  /* 0x000000040000795c */ /* 0x000fe20000300000 */
.L_x_6676:
[----:B------:R-:W-:Y:S01]  /*6310*/  IMAD R8, R2, 0x200, R0 ;  /* 0x0000020002087824 */ /* 0x000fe200078e0200 */
[----:B-1----:R-:W-:Y:S06]  /*6320*/  @P2 BRA `(.L_x_6677) ;  /* 0x0000000000082947 */ /* 0x002fec0003800000 */
[----:B------:R-:W1:Y:S02]  /*6330*/  SYNCS.PHASECHK.TRANS64.TRYWAIT P2, [R10+URZ+0x38830], R7 ;  /* 0x038830070a0075a7 */ /* 0x000e64000804017f */
[----:B-1----:R-:W-:Y:S05]  /*6340*/  @!P2 BRA `(.L_x_6678) ;  /* 0x000000f0006ca947 */ /* 0x002fea0003800000 */
.L_x_6677:
        /* <DEDUP_REMOVED lines=22> */
.L_x_6679:
[----:B------:R2:W3:Y:S01]  /*64b0*/  SYNCS.PHASECHK.TRANS64.TRYWAIT P2, [R10+URZ+0x38850], R7 ;  /* 0x038850070a0075a7 */ /* 0x0004e2000804017f */
[----:B------:R-:W-:Y:S05]  /*64c0*/  @!P0 BRA `(.L_x_6680) ;  /* 0x0000000000048947 */ /* 0x000fea0003800000 */
[----:B------:R-:W-:Y:S01]  /*64d0*/  BPT.TRAP 0x1 ;  /* 0x000000040000795c */ /* 0x000fe20000300000 */
.L_x_6680:
[----:B---3--:R-:W-:Y:S05]  /*64e0*/  @P2 BRA `(.L_x_6681) ;  /* 0x0000000000082947 */ /* 0x008fea0003800000 */
[----:B------:R-:W3:Y:S02]  /*64f0*/  SYNCS.PHASECHK.TRANS64.TRYWAIT P2, [R10+URZ+0x38850], R7 ;  /* 0x038850070a0075a7 */ /* 0x000ee4000804017f */
[----:B---3--:R-:W-:Y:S05]  /*6500*/  @!P2 BRA `(.L_x_6682) ;  /* 0x000000f00010a947 */ /* 0x008fea0003800000 */
.L_x_6681:
[----:B0123--:R-:W-:Y:S01]  /*6510*/  IMAD R7, R2, 0x1000, R3 ;  /* 0x0000100002077824 */ /* 0x00ffe200078e0203 */
[----:B------:R-:W-:Y:S01]  /*6520*/  WARPGROUP.ARRIVE ;  /* 0x00000000000079c5 */ /* 0x000fe20000000000 */
[----:B------:R-:W-:Y:S01]  /*6530*/  UMOV UR11, 0x40000040 ;  /* 0x40000040000b7882 */ /* 0x000fe20000000000 */
[----:B------:R-:W-:Y:S01]  /*6540*/  VIADD R14, R4, 0x2 ;  /* 0x00000002040e7836 */ /* 0x000fe20000000000 */
[----:B------:R-:W-:Y:S01]  /*6550*/  UMOV UR29, 0x40000040 ;  /* 0x40000040001d7882 */ /* 0x000fe20000000000 */
[C---:B------:R-:W-:Y:S01]  /*6560*/  R2UR UR10, R7.reuse ;  /* 0x00000000070a72ca */ /* 0x040fe200000e0000 */
[C---:B------:R-:W-:Y:S01]  /*6570*/  VIADD R8, R7.reuse, 0x2 ;  /* 0x0000000207087836 */ /* 0x040fe20000000000 */
[----:B------:R-:W-:Y:S01]  /*6580*/  UMOV UR31, 0x40000040 ;  /* 0x40000040001f7882 */ /* 0x000fe20000000000 */
[----:B------:R-:W-:Y:S01]  /*6590*/  R2UR UR28, R14 ;  /* 0x000000000e1c72ca */ /* 0x000fe200000e0000 */
[----:B------:R-:W-:Y:S01]  /*65a0*/  VIADD R14, R4, 0x4 ;  /* 0x00000004040e7836 */ /* 0x000fe20000000000 */
[----:B------:R-:W0:Y:S01]  /*65b0*/  S2R R20, SR_TID.X ;  /* 0x0000000000147919 */ /* 0x000e220000002100 */
[----:B------:R-:W-:Y:S01]  /*65c0*/  R2UR UR30, R8 ;  /* 0x00000000081e72ca */ /* 0x000fe200000e0000 */
[----:B------:R-:W-:Y:S01]  /*65d0*/  VIADD R8, R7, 0x4 ;  /* 0x0000000407087836 */ /* 0x000fe20000000000 */
[----:B------:R-:W-:Y:S01]  /*65e0*/  UMOV UR7, 0x40000040 ;  /* 0x4000004000077882 */ /* 0x000fe20000000000 */
[----:B------:R-:W-:-:S02]  /*65f0*/  VIADD R187, R4, 0x800 ;  /* 0x0000080004bb7836 */ /* 0x000fc40000000000 */
[----:B------:R-:W-:Y:S02]  /*6600*/  VIADD R21, R7, 0x800 ;  /* 0x0000080007157836 */ /* 0x000fe40000000000 */
[----:B------:R-:W-:Y:S01]  /*6610*/  HGMMA.64x64x16.F32.BF16 R152, gdesc[UR8], R152, gsb0 ;  /* 0x00e00000089879f0 */ /* 0x000fe20008001898 */
[----:B0-----:R-:W-:Y:S02]  /*6620*/  SHF.R.U32.HI R20, RZ, 0x7, R20 ;  /* 0x00000007ff147819 */ /* 0x001fe40000011614 */
        /* <DEDUP_REMOVED lines=124> */
[----:B------:R-:W0:Y:S02]  /*6df0*/  SHFL.IDX PT, R8, R20, RZ, 0x1f ;  /* 0x00001fff14087589 */ /* 0x000e2400000e0000 */
[----:B0-----:R-:W-:-:S04]  /*6e00*/  ISETP.GT.AND P2, PT, R8, 0x7f, PT ;  /* 0x0000007f0800780c */ /* 0x001fc80003f44270 */
        /* <DEDUP_REMOVED lines=102> */
[--C-:B------:R-:W-:Y:S02]  /*7470*/  IMAD.IADD R200, R20, 0x1, R21.reuse ;  /* 0x0000000114c87824 */ /* 0x100fe400078e0215 */
        /* <DEDUP_REMOVED lines=75> */
[----:B------:R-:W-:Y:S01]  /*7930*/  IMAD.MOV.U32 R7, RZ, RZ, -0x40 ;  /* 0xffffffc0ff077424 */ /* 0x000fe200078e00ff */
[----:B------:R-:W-:Y:S02]  /*7940*/  WARPGROUP.DEPBAR.LE gsb0, 0x0 ;  /* 0x00008000000079c5 */ /* 0x000fe40000010000 */
[----:B------:R-:W-:-:S08]  /*7950*/  WARPGROUP.ARRIVE ;  /* 0x00000000000079c5 */ /* 0x000fd00000000000 */
[----:B------:R-:W-:Y:S03]  /*7960*/  HGMMA.64x64x16.F32.BF16 R152, gdesc[UR28], R152, gsb0 ;  /* 0x00e000001c9879f0 */ /* 0x000fe60008001898 */
[----:B------:R-:W-:Y:S02]  /*7970*/  WARPGROUP.DEPBAR.LE gsb0, 0x0 ;  /* 0x00008000000079c5 */ /* 0x000fe40000010000 */
        /* <DEDUP_REMOVED lines=13> */
[----:B0-----:R-:W-:-:S02]  /*7a50*/  IMAD R152, R12, R7, 0x1 ;  /* 0x000000010c987424 */ /* 0x001fc400078e0207 */
[----:B------:R-:W-:Y:S01]  /*7a60*/  FMUL.FTZ R173, R173, UR5 ;  /* 0x00000005adad7c20 */ /* 0x000fe20008410000 */
[----:B------:R-:W-:Y:S01]  /*7a70*/  FMUL.FTZ R176, R176, UR5 ;  /* 0x00000005b0b07c20 */ /* 0x000fe20008410000 */
[----:B------:R-:W-:Y:S01]  /*7a80*/  FMUL.FTZ R177, R177, UR5 ;  /* 0x00000005b1b17c20 */ /* 0x000fe20008410000 */
[----:B------:R-:W-:Y:S02]  /*7a90*/  IMAD R7, R185, 0x40, R152 ;  /* 0x00000040b9077824 */ /* 0x000fe400078e0298 */
[----:B------:R-:W-:Y:S01]  /*7aa0*/  FMUL.FTZ R180, R180, UR5 ;  /* 0x00000005b4b47c20 */ /* 0x000fe20008410000 */
[----:B------:R-:W-:Y:S01]  /*7ab0*/  FMUL.FTZ R181, R181, UR5 ;  /* 0x00000005b5b57c20 */ /* 0x000fe20008410000 */
[----:B------:R0:W3:Y:S01]  /*7ac0*/  MUFU.TANH R20, R156 ;  /* 0x0000009c00147308 */ /* 0x0000e20000002400 */
[----:B------:R-:W-:Y:S01]  /*7ad0*/  FMUL.FTZ R155, R155, UR5 ;  /* 0x000000059b9b7c20 */ /* 0x000fe20008410000 */
[----:B------:R-:W-:Y:S01]  /*7ae0*/  IADD3 R7, -R184, R7, R186 ;  /* 0x00000007b8077210 */ /* 0x000fe20007ffe1ba */
[----:B------:R-:W-:Y:S01]  /*7af0*/  FMUL.FTZ R158, R158, UR5 ;  /* 0x000000059e9e7c20 */ /* 0x000fe20008410000 */
[----:B------:R-:W-:Y:S01]  /*7b00*/  FMUL.FTZ R159, R159, UR5 ;  /* 0x000000059f9f7c20 */ /* 0x000fe20008410000 */
[----:B------:R-:W-:Y:S01]  /*7b10*/  FMUL.FTZ R162, R162, UR5 ;  /* 0x00000005a2a27c20 */ /* 0x000fe20008410000 */
[----:B------:R-:W-:Y:S01]  /*7b20*/  IADD3 R7, R18, R7, -R22 ;  /* 0x0000000712077210 */ /* 0x000fe20007ffe816 */
[----:B------:R-:W-:Y:S01]  /*7b30*/  FMUL.FTZ R163, R163, UR5 ;  /* 0x00000005a3a37c20 */ /* 0x000fe20008410000 */
[----:B------:R-:W4:Y:S01]  /*7b40*/  MUFU.TANH R157, R157 ;  /* 0x0000009d009d7308 */ /* 0x000f220000002400 */
[----:B------:R-:W-:Y:S01]  /*7b50*/  FMUL.FTZ R166, R166, UR5 ;  /* 0x00000005a6a67c20 */ /* 0x000fe20008410000 */
[----:B------:R-:W-:Y:S01]  /*7b60*/  ISETP.GT.AND P2, PT, R7, RZ, PT ;  /* 0x000000ff0700720c */ /* 0x000fe20003f44270 */
[----:B------:R-:W-:Y:S01]  /*7b70*/  FMUL.FTZ R167, R167, UR5 ;  /* 0x00000005a7a77c20 */ /* 0x000fe20008410000 */
[----:B------:R-:W-:Y:S01]  /*7b80*/  ISETP.GT.AND P3, PT, R7, 0x1, PT ;  /* 0x000000010700780c */ /* 0x000fe20003f64270 */
[----:B------:R-:W-:Y:S01]  /*7b90*/  FMUL.FTZ R170, R170, UR5 ;  /* 0x00000005aaaa7c20 */ /* 0x000fe20008410000 */
[----:B-1----:R-:W-:Y:S01]  /*7ba0*/  FSEL R14, R14, -INF , P2 ;  /* 0xff8000000e0e7808 */ /* 0x002fe20001000000 */
[----:B------:R-:W-:Y:S01]  /*7bb0*/  FMUL.FTZ R171, R171, UR5 ;  /* 0x00000005abab7c20 */ /* 0x000fe20008410000 */
[----:B------:R-:W1:Y:S01]  /*7bc0*/  MUFU.TANH R160, R160 ;  /* 0x000000a000a07308 */ /* 0x000e620000002400 */
[----:B------:R-:W-:Y:S01]  /*7bd0*/  ISETP.GT.AND P2, PT, R7, 0x8, PT ;  /* 0x000000080700780c */ /* 0x000fe20003f44270 */
[----:B------:R-:W-:Y:S01]  /*7be0*/  FMUL.FTZ R174, R174, UR5 ;  /* 0x00000005aeae7c20 */ /* 0x000fe20008410000 */
[----:B--2---:R-:W-:Y:S01]  /*7bf0*/  FSEL R21, R21, -INF , P3 ;  /* 0xff80000015157808 */ /* 0x004fe20001800000 */
[----:B------:R-:W-:Y:S01]  /*7c00*/  FMUL.FTZ R175, R175, UR5 ;  /* 0x00000005afaf7c20 */ /* 0x000fe20008410000 */
[----:B0-----:R-:W-:Y:S01]  /*7c10*/  FMNMX.FTZ R156, R14, R13, !PT ;  /* 0x0000000d0e9c7209 */ /* 0x001fe20007810000 */
[----:B------:R-:W-:Y:S01]  /*7c20*/  FMUL.FTZ R201, R178, UR5 ;  /* 0x00000005b2c97c20 */ /* 0x000fe20008410000 */
[----:B------:R-:W-:Y:S01]  /*7c30*/  ISETP.GT.AND P3, PT, R7, 0x9, PT ;  /* 0x000000090700780c */ /* 0x000fe20003f64270 */
[----:B------:R4:W0:Y:S01]  /*7c40*/  MUFU.TANH R8, R161 ;  /* 0x000000a100087308 */ /* 0x0008220000002400 */
[----:B---3--:R-:W-:Y:S01]  /*7c50*/  FSEL R20, R20, -INF , P2 ;  /* 0xff80000014147808 */ /* 0x008fe20001000000 */
[----:B------:R-:W-:Y:S01]  /*7c60*/  FMUL.FTZ R202, R179, UR5 ;  /* 0x00000005b3ca7c20 */ /* 0x000fe20008410000 */
[----:B------:R-:W-:Y:S01]  /*7c70*/  FMNMX.FTZ R187, R21, R156, !PT ;  /* 0x0000009c15bb7209 */ /* 0x000fe20007810000 */
[----:B------:R-:W-:Y:S01]  /*7c80*/  FMUL.FTZ R205, R183, UR5 ;  /* 0x00000005b7cd7c20 */ /* 0x000fe20008410000 */
[----:B------:R-:W-:Y:S01]  /*7c90*/  ISETP.GT.AND P2, PT, R7, 0x10, PT ;  /* 0x000000100700780c */ /* 0x000fe20003f44270 */
[----:B------:R-:W-:Y:S01]  /*7ca0*/  FMUL.FTZ R204, R182, UR5 ;  /* 0x00000005b6cc7c20 */ /* 0x000fe20008410000 */
[----:B------:R-:W-:Y:S01]  /*7cb0*/  FMNMX.FTZ R200, R20, R187, !PT ;  /* 0x000000bb14c87209 */ /* 0x000fe20007810000 */
[----:B------:R-:W2:Y:S01]  /*7cc0*/  MUFU.TANH R164, R164 ;  /* 0x000000a400a47308 */ /* 0x000ea20000002400 */
[----:B----4-:R-:W-:-:S02]  /*7cd0*/  FSEL R161, R157, -INF , P3 ;  /* 0xff8000009da17808 */ /* 0x010fc40001800000 */
[----:B------:R-:W-:Y:S02]  /*7ce0*/  ISETP.GT.AND P3, PT, R7, 0x11, PT ;  /* 0x000000110700780c */ /* 0x000fe40003f64270 */
[----:B------:R-:W-:-:S03]  /*7cf0*/  FMNMX.FTZ R157, R161, R200, !PT ;  /* 0x000000c8a19d7209 */ /* 0x000fc60007810000 */
[----:B------:R-:W3:Y:S08]  /*7d00*/  MUFU.TANH R165, R165 ;  /* 0x000000a500a57308 */ /* 0x000ef00000002400 */
[----:B------:R1:W4:Y:S08]  /*7d10*/  MUFU.TANH R152, R168 ;  /* 0x000000a800987308 */ /* 0x0003300000002400 */
[----:B------:R-:W5:Y:S01]  /*7d20*/  MUFU.TANH R169, R169 ;  /* 0x000000a900a97308 */ /* 0x000f620000002400 */
[----:B-1----:R-:W-:-:S02]  /*7d30*/  FSEL R168, R160, -INF , P2 ;  /* 0xff800000a0a87808 */ /* 0x002fc40001000000 */
[----:B------:R-:W-:Y:S02]  /*7d40*/  ISETP.GT.AND P2, PT, R7, 0x18, PT ;  /* 0x000000180700780c */ /* 0x000fe40003f44270 */
[----:B------:R-:W-:-:S03]  /*7d50*/  FMNMX.FTZ R157, R168, R157, !PT ;  /* 0x0000009da89d7209 */ /* 0x000fc60007810000 */
[----:B------:R0:W1:Y:S08]  /*7d60*/  MUFU.TANH R153, R172 ;  /* 0x000000ac00997308 */ /* 0x0000700000002400 */
[----:B------:R2:W1:Y:S01]  /*7d70*/  MUFU.TANH R156, R173 ;  /* 0x000000ad009c7308 */ /* 0x0004620000002400 */
[----:B0-----:R-:W-:Y:S02]  /*7d80*/  FSEL R172, R8, -INF , P3 ;  /* 0xff80000008ac7808 */ /* 0x001fe40001800000 */
[----:B------:R-:W-:-:S02]  /*7d90*/  ISETP.GT.AND P3, PT, R7, 0x19, PT ;  /* 0x000000190700780c */ /* 0x000fc40003f64270 */
[----:B------:R-:W-:-:S03]  /*7da0*/  FMNMX.FTZ R8, R172, R157, !PT ;  /* 0x0000009dac087209 */ /* 0x000fc60007810000 */
[----:B------:R-:W0:Y:S01]  /*7db0*/  MUFU.TANH R176, R176 ;  /* 0x000000b000b07308 */ /* 0x000e220000002400 */
[----:B--2---:R-:W-:Y:S02]  /*7dc0*/  FSEL R173, R164, -INF , P2 ;  /* 0xff800000a4ad7808 */ /* 0x004fe40001000000 */
[----:B------:R-:W-:Y:S02]  /*7dd0*/  ISETP.GT.AND P2, PT, R7, 0x20, PT ;  /* 0x000000200700780c */ /* 0x000fe40003f44270 */
[----:B---3--:R-:W-:Y:S02]  /*7de0*/  FSEL R164, R165, -INF , P3 ;  /* 0xff800000a5a47808 */ /* 0x008fe40001800000 */
[----:B------:R-:W-:Y:S01]  /*7df0*/  FMNMX.FTZ R157, R173, R8, !PT ;  /* 0x00000008ad9d7209 */ /* 0x000fe20007810000 */
[----:B------:R-:W2:Y:S01]  /*7e00*/  MUFU.TANH R177, R177 ;  /* 0x000000b100b17308 */ /* 0x000ea20000002400 */
[----:B------:R-:W-:Y:S02]  /*7e10*/  ISETP.GT.AND P3, PT, R7, 0x21, PT ;  /* 0x000000210700780c */ /* 0x000fe40003f64270 */
[----:B----4-:R-:W-:-:S02]  /*7e20*/  FSEL R165, R152, -INF , P2 ;  /* 0xff80000098a57808 */ /* 0x010fc40001000000 */
[----:B------:R-:W-:Y:S02]  /*7e30*/  FMNMX.FTZ R8, R164, R157, !PT ;  /* 0x0000009da4087209 */ /* 0x000fe40007810000 */
[----:B------:R-:W-:Y:S01]  /*7e40*/  ISETP.GT.AND P2, PT, R7, 0x28, PT ;  /* 0x000000280700780c */ /* 0x000fe20003f44270 */
[----:B------:R-:W3:Y:S01]  /*7e50*/  MUFU.TANH R180, R180 ;  /* 0x000000b400b47308 */ /* 0x000ee20000002400 */
[----:B-----5:R-:W-:Y:S01]  /*7e60*/  FSEL R157, R169, -INF , P3 ;  /* 0xff800000a99d7808 */ /* 0x020fe20001800000 */
[----:B------:R-:W-:Y:S01]  /*7e70*/  FMUL.FTZ R169, R154, UR5 ;  /* 0x000000059aa97c20 */ /* 0x000fe20008410000 */
[----:B------:R-:W-:Y:S02]  /*7e80*/  FMNMX.FTZ R8, R165, R8, !PT ;  /* 0x00000008a5087209 */ /* 0x000fe40007810000 */
[----:B-1----:R-:W-:Y:S02]  /*7e90*/  FSEL R160, R153, -INF , P2 ;  /* 0xff80000099a07808 */ /* 0x002fe40001000000 */
[----:B------:R-:W-:Y:S01]  /*7ea0*/  ISETP.GT.AND P3, PT, R7, 0x29, PT ;  /* 0x000000290700780c */ /* 0x000fe20003f64270 */
[----:B------:R-:W1:Y:S01]  /*7eb0*/  MUFU.TANH R152, R181 ;  /* 0x000000b500987308 */ /* 0x000e620000002400 */
[----:B------:R-:W-:-:S02]  /*7ec0*/  FMNMX.FTZ R153, R157, R8, !PT ;  /* 0x000000089d997209 */ /* 0x000fc40007810000 */
[C---:B------:R-:W-:Y:S02]  /*7ed0*/  ISETP.GT.AND P2, PT, R7.reuse, 0x30, PT ;  /* 0x000000300700780c */ /* 0x040fe40003f44270 */
[----:B------:R-:W-:Y:S02]  /*7ee0*/  FSEL R8, R156, -INF , P3 ;  /* 0xff8000009c087808 */ /* 0x000fe40001800000 */
[----:B------:R-:W-:Y:S01]  /*7ef0*/  FMNMX.FTZ R153, R160, R153, !PT ;  /* 0x00000099a0997209 */ /* 0x000fe20007810000 */
[----:B------:R-:W-:Y:S01]  /*7f00*/  MUFU.TANH R155, R155 ;  /* 0x0000009b009b7308 */ /* 0x000fe20000002400 */
[----:B------:R-:W-:Y:S02]  /*7f10*/  ISETP.GT.AND P3, PT, R7, 0x31, PT ;  /* 0x000000310700780c */ /* 0x000fe40003f64270 */
[----:B0-----:R-:W-:Y:S02]  /*7f20*/  FSEL R154, R176, -INF , P2 ;  /* 0xff800000b09a7808 */ /* 0x001fe40001000000 */
[----:B------:R-:W-:-:S02]  /*7f30*/  FMNMX.FTZ R153, R8, R153, !PT ;  /* 0x0000009908997209 */ /* 0x000fc40007810000 */
[----:B------:R-:W-:Y:S01]  /*7f40*/  ISETP.GT.AND P2, PT, R7, 0x38, PT ;  /* 0x000000380700780c */ /* 0x000fe20003f44270 */
[----:B------:R0:W4:Y:S01]  /*7f50*/  MUFU.TANH R176, R169 ;  /* 0x000000a900b07308 */ /* 0x0001220000002400 */
[----:B--2---:R-:W-:Y:S02]  /*7f60*/  FSEL R156, R177, -INF , P3 ;  /* 0xff800000b19c7808 */ /* 0x004fe40001800000 */
[----:B------:R-:W-:Y:S02]  /*7f70*/  FMNMX.FTZ R177, R154, R153, !PT ;  /* 0x000000999ab17209 */ /* 0x000fe40007810000 */
[----:B---3--:R-:W-:Y:S02]  /*7f80*/  FSEL R153, R180, -INF , P2 ;  /* 0xff800000b4997808 */ /* 0x008fe40001000000 */
[----:B------:R-:W-:Y:S01]  /*7f90*/  ISETP.GT.AND P3, PT, R7, 0x39, PT ;  /* 0x000000390700780c */ /* 0x000fe20003f64270 */
[----:B------:R-:W-:Y:S01]  /*7fa0*/  MUFU.TANH R181, R162 ;  /* 0x000000a200b57308 */ /* 0x000fe20000002400 */
[----:B------:R-:W-:-:S02]  /*7fb0*/  FMNMX.FTZ R180, R156, R177, !PT ;  /* 0x000000b19cb47209 */ /* 0x000fc40007810000 */
[----:B-1----:R-:W-:Y:S02]  /*7fc0*/  FSEL R152, R152, -INF , P3 ;  /* 0xff80000098987808 */ /* 0x002fe40001800000 */
[----:B------:R-:W-:-:S03]  /*7fd0*/  FMNMX.FTZ R177, R153, R180, !PT ;  /* 0x000000b499b17209 */ /* 0x000fc60007810000 */
[----:B------:R-:W-:Y:S01]  /*7fe0*/  MUFU.TANH R180, R159 ;  /* 0x0000009f00b47308 */ /* 0x000fe20000002400 */
[----:B0-----:R-:W-:-:S05]  /*7ff0*/  FMNMX.FTZ R169, R152, R177, !PT ;  /* 0x000000b198a97209 */ /* 0x001fca0007810000 */
[----:B------:R-:W0:Y:S02]  /*8000*/  SHFL.BFLY PT, R200, R169, 0x2, 0x1f ;  /* 0x0c401f00a9c87f89 */ /* 0x000e2400000e0000 */
[----:B------:R4:W1:Y:S08]  /*8010*/  MUFU.TANH R177, R158 ;  /* 0x0000009e00b17308 */ /* 0x0008700000002400 */
[----:B------:R-:W2:Y:S08]  /*8020*/  MUFU.TANH R187, R163 ;  /* 0x000000a300bb7308 */ /* 0x000eb00000002400 */
[----:B------:R3:W5:Y:S01]  /*8030*/  MUFU.TANH R199, R166 ;  /* 0x000000a600c77308 */ /* 0x0007620000002400 */
[----:B0-----:R-:W-:Y:S01]  /*8040*/  FMNMX.FTZ R203, R169, R200, !PT ;  /* 0x000000c8a9cb7209 */ /* 0x001fe20007810000 */
[----:B------:R-:W-:-:S06]  /*8050*/  VIADD R169, R7, 0x8 ;  /* 0x0000000807a97836 */ /* 0x000fcc0000000000 */
[----:B------:R0:W5:Y:S01]  /*8060*/  MUFU.TANH R200, R167 ;  /* 0x000000a700c87308 */ /* 0x0001620000002400 */
[----:B------:R-:W5:Y:S01]  /*8070*/  SHFL.BFLY PT, R206, R203, 0x1, 0x1f ;  /* 0x0c201f00cbce7f89 */ /* 0x000f6200000e0000 */
[C---:B------:R-:W-:Y:S02]  /*8080*/  ISETP.GT.AND P2, PT, R169.reuse, RZ, PT ;  /* 0x000000ffa900720c */ /* 0x040fe40003f44270 */
[C---:B------:R-:W-:Y:S02]  /*8090*/  ISETP.GT.AND P3, PT, R169.reuse, 0x1, PT ;  /* 0x00000001a900780c */ /* 0x040fe40003f64270 */
[----:B----4-:R-:W-:Y:S02]  /*80a0*/  FSEL R158, R176, -INF , P2 ;  /* 0xff800000b09e7808 */ /* 0x010fe40001000000 */
[----:B------:R-:W4:Y:S01]  /*80b0*/  MUFU.TANH R170, R170 ;  /* 0x000000aa00aa7308 */ /* 0x000f220000002400 */
[----:B------:R-:W-:Y:S02]  /*80c0*/  ISETP.GT.AND P2, PT, R169, 0x8, PT ;  /* 0x00000008a900780c */ /* 0x000fe40003f44270 */
[----:B------:R-:W-:-:S02]  /*80d0*/  FSEL R159, R155, -INF , P3 ;  /* 0xff8000009b9f7808 */ /* 0x000fc40001800000 */
[----:B------:R-:W-:Y:S02]  /*80e0*/  FMNMX.FTZ R162, R158, R11, !PT ;  /* 0x0000000b9ea27209 */ /* 0x000fe40007810000 */
[----:B------:R-:W-:Y:S01]  /*80f0*/  ISETP.GT.AND P3, PT, R169, 0x9, PT ;  /* 0x00000009a900780c */ /* 0x000fe20003f64270 */
[----:B------:R-:W4:Y:S01]  /*8100*/  MUFU.TANH R171, R171 ;  /* 0x000000ab00ab7308 */ /* 0x000f220000002400 */
[----:B-1----:R-:W-:Y:S02]  /*8110*/  FSEL R155, R177, -INF , P2 ;  /* 0xff800000b19b7808 */ /* 0x002fe40001000000 */
[----:B---3--:R-:W-:Y:S02]  /*8120*/  FMNMX.FTZ R166, R159, R162, !PT ;  /* 0x000000a29fa67209 */ /* 0x008fe40007810000 */
[----:B------:R-:W-:Y:S02]  /*8130*/  ISETP.GT.AND P2, PT, R169, 0x10, PT ;  /* 0x00000010a900780c */ /* 0x000fe40003f44270 */
[----:B------:R-:W-:Y:S01]  /*8140*/  FSEL R162, R180, -INF , P3 ;  /* 0xff800000b4a27808 */ /* 0x000fe20001800000 */
[----:B------:R-:W1:Y:S01]  /*8150*/  MUFU.TANH R174, R174 ;  /* 0x000000ae00ae7308 */ /* 0x000e620000002400 */
[----:B0-----:R-:W-:-:S02]  /*8160*/  FMNMX.FTZ R167, R155, R166, !PT ;  /* 0x000000a69ba77209 */ /* 0x001fc40007810000 */
[----:B------:R-:W-:Y:S02]  /*8170*/  ISETP.GT.AND P3, PT, R169, 0x11, PT ;  /* 0x00000011a900780c */ /* 0x000fe40003f64270 */
[----:B------:R-:W-:Y:S02]  /*8180*/  FSEL R163, R181, -INF , P2 ;  /* 0xff800000b5a37808 */ /* 0x000fe40001000000 */
[----:B------:R-:W-:Y:S01]  /*8190*/  FMNMX.FTZ R176, R162, R167, !PT ;  /* 0x000000a7a2b07209 */ /* 0x000fe20007810000 */
[----:B------:R-:W0:Y:S01]  /*81a0*/  MUFU.TANH R175, R175 ;  /* 0x000000af00af7308 */ /* 0x000e220000002400 */
[----:B------:R-:W-:Y:S02]  /*81b0*/  ISETP.GT.AND P2, PT, R169, 0x18, PT ;  /* 0x00000018a900780c */ /* 0x000fe40003f44270 */
[----:B--2---:R-:W-:Y:S02]  /*81c0*/  FSEL R166, R187, -INF , P3 ;  /* 0xff800000bba67808 */ /* 0x004fe40001800000 */
[----:B------:R-:W-:-:S02]  /*81d0*/  FMNMX.FTZ R177, R163, R176, !PT ;  /* 0x000000b0a3b17209 */ /* 0x000fc40007810000 */
[----:B------:R-:W-:Y:S01]  /*81e0*/  ISETP.GT.AND P3, PT, R169, 0x19, PT ;  /* 0x00000019a900780c */ /* 0x000fe20003f64270 */
[----:B------:R-:W2:Y:S01]  /*81f0*/  MUFU.TANH R183, R201 ;  /* 0x000000c900b77308 */ /* 0x000ea20000002400 */
[----:B-----5:R-:W-:Y:S02]  /*8200*/  FSEL R167, R199, -INF , P2 ;  /* 0xff800000c7a77808 */ /* 0x020fe40001000000 */
[----:B------:R-:W-:Y:S02]  /*8210*/  FMNMX.FTZ R176, R166, R177, !PT ;  /* 0x000000b1a6b07209 */ /* 0x000fe40007810000 */
[----:B------:R-:W-:Y:S02]  /*8220*/  ISETP.GT.AND P4, PT, R169, 0x20, PT ;  /* 0x00000020a900780c */ /* 0x000fe40003f84270 */
[----:B------:R-:W-:Y:S01]  /*8230*/  FSEL R178, R200, -INF , P3 ;  /* 0xff800000c8b27808 */ /* 0x000fe20001800000 */
[----:B------:R-:W3:Y:S01]  /*8240*/  MUFU.TANH R187, R202 ;  /* 0x000000ca00bb7308 */ /* 0x000ee20000002400 */
[----:B------:R-:W-:-:S02]  /*8250*/  FMNMX.FTZ R177, R167, R176, !PT ;  /* 0x000000b0a7b17209 */ /* 0x000fc40007810000 */
[----:B------:R-:W-:Y:S02]  /*8260*/  ISETP.GT.AND P5, PT, R169, 0x21, PT ;  /* 0x00000021a900780c */ /* 0x000fe40003fa4270 */
[----:B----4-:R-:W-:Y:S02]  /*8270*/  FSEL R179, R170, -INF , P4 ;  /* 0xff800000aab37808 */ /* 0x010fe40002000000 */
[----:B------:R-:W-:Y:S01]  /*8280*/  FMNMX.FTZ R170, R178, R177, !PT ;  /* 0x000000b1b2aa7209 */ /* 0x000fe20007810000 */
[----:B------:R-:W4:Y:S01]  /*8290*/  MUFU.TANH R199, R204 ;  /* 0x000000cc00c77308 */ /* 0x000f220000002400 */
[----:B------:R-:W-:Y:S02]  /*82a0*/  FSEL R180, R171, -INF , P5 ;  /* 0xff800000abb47808 */ /* 0x000fe40002800000 */
[----:B------:R-:W-:Y:S02]  /*82b0*/  ISETP.GT.AND P3, PT, R169, 0x28, PT ;  /* 0x00000028a900780c */ /* 0x000fe40003f64270 */
[----:B------:R-:W-:-:S02]  /*82c0*/  FMNMX.FTZ R171, R179, R170, !PT ;  /* 0x000000aab3ab7209 */ /* 0x000fc40007810000 */
[C---:B------:R-:W-:Y:S01]  /*82d0*/  ISETP.GT.AND P2, PT, R169.reuse, 0x29, PT ;  /* 0x00000029a900780c */ /* 0x040fe20003f44270 */
[----:B------:R-:W5:Y:S01]  /*82e0*/  MUFU.TANH R200, R205 ;  /* 0x000000cd00c87308 */ /* 0x000f620000002400 */
[----:B-1----:R-:W-:Y:S02]  /*82f0*/  FSEL R181, R174, -INF , P3 ;  /* 0xff800000aeb57808 */ /* 0x002fe40001800000 */
[----:B------:R-:W-:Y:S02]  /*8300*/  FMNMX.FTZ R170, R180, R171, !PT ;  /* 0x000000abb4aa7209 */ /* 0x000fe40007810000 */
[----:B------:R-:W-:Y:S02]  /*8310*/  ISETP.GT.AND P4, PT, R169, 0x30, PT ;  /* 0x00000030a900780c */ /* 0x000fe40003f84270 */
[----:B0-----:R-:W-:Y:S02]  /*8320*/  FSEL R182, R175, -INF , P2 ;  /* 0xff800000afb67808 */ /* 0x001fe40001000000 */
[----:B------:R-:W-:-:S02]  /*8330*/  FMNMX.FTZ R171, R181, R170, !PT ;  /* 0x000000aab5ab7209 */ /* 0x000fc40007810000 */
[----:B------:R-:W-:Y:S02]  /*8340*/  ISETP.GT.AND P2, PT, R169, 0x31, PT ;  /* 0x00000031a900780c */ /* 0x000fe40003f44270 */
[----:B--2---:R-:W-:Y:S02]  /*8350*/  FSEL R183, R183, -INF , P4 ;  /* 0xff800000b7b77808 */ /* 0x004fe40002000000 */
[----:B------:R-:W-:Y:S02]  /*8360*/  FMNMX.FTZ R170, R182, R171, !PT ;  /* 0x000000abb6aa7209 */ /* 0x000fe40007810000 */
[----:B------:R-:W-:Y:S02]  /*8370*/  ISETP.GT.AND P3, PT, R169, 0x38, PT ;  /* 0x00000038a900780c */ /* 0x000fe40003f64270 */
[----:B---3--:R-:W-:Y:S02]  /*8380*/  FSEL R187, R187, -INF , P2 ;  /* 0xff800000bbbb7808 */ /* 0x008fe40001000000 */
[----:B------:R-:W-:-:S02]  /*8390*/  FMNMX.FTZ R170, R183, R170, !PT ;  /* 0x000000aab7aa7209 */ /* 0x000fc40007810000 */
[----:B------:R-:W-:Y:S02]  /*83a0*/  FMNMX.FTZ R7, R203, R206, !PT ;  /* 0x000000cecb077209 */ /* 0x000fe40007810000 */
[----:B------:R-:W-:Y:S02]  /*83b0*/  ISETP.GT.AND P2, PT, R169, 0x39, PT ;  /* 0x00000039a900780c */ /* 0x000fe40003f44270 */
[----:B----4-:R-:W-:Y:S01]  /*83c0*/  FSEL R199, R199, -INF , P3 ;  /* 0xff800000c7c77808 */ /* 0x010fe20001800000 */
[----:B------:R-:W-:Y:S01]  /*83d0*/  FMUL.FTZ R203, R7, UR4 ;  /* 0x0000000407cb7c20 */ /* 0x000fe20008410000 */
[----:B------:R-:W-:Y:S02]  /*83e0*/  FMNMX.FTZ R170, R187, R170, !PT ;  /* 0x000000aabbaa7209 */ /* 0x000fe40007810000 */
[----:B------:R-:W-:Y:S02]  /*83f0*/  FSETP.NEU.FTZ.AND P5, PT, R7, -INF , PT ;  /* 0xff8000000700780b */ /* 0x000fe40003fbd000 */
[----:B-----5:R-:W-:-:S02]  /*8400*/  FSEL R200, R200, -INF , P2 ;  /* 0xff800000c8c87808 */ /* 0x020fc40001000000 */
[----:B------:R-:W-:Y:S02]  /*8410*/  FMNMX.FTZ R169, R199, R170, !PT ;  /* 0x000000aac7a97209 */ /* 0x000fe40007810000 */
[----:B------:R-:W-:Y:S02]  /*8420*/  FSEL R203, R203, RZ, P5 ;  /* 0x000000ffcbcb7208 */ /* 0x000fe40002800000 */
[----:B------:R-:W-:-:S03]  /*8430*/  FMNMX.FTZ R174, R200, R169, !PT ;  /* 0x000000a9c8ae7209 */ /* 0x000fc60007810000 */
[--C-:B------:R-:W-:Y:S01]  /*8440*/  FFMA.FTZ R169, R161, UR4, -R203.reuse ;  /* 0x00000004a1a97c23 */ /* 0x100fe200080108cb */
[--C-:B------:R-:W-:Y:S01]  /*8450*/  FFMA.FTZ R170, R173, UR4, -R203.reuse ;  /* 0x00000004adaa7c23 */ /* 0x100fe200080108cb */
[----:B------:R-:W0:Y:S01]  /*8460*/  SHFL.BFLY PT, R161, R174, 0x2, 0x1f ;  /* 0x0c401f00aea17f89 */ /* 0x000e2200000e0000 */
[--C-:B------:R-:W-:Y:S01]  /*8470*/  FFMA.FTZ R173, R164, UR4, -R203.reuse ;  /* 0x00000004a4ad7c23 */ /* 0x100fe200080108cb */
[--C-:B------:R-:W-:Y:S01]  /*8480*/  FFMA.FTZ R177, R8, UR4, -R203.reuse ;  /* 0x0000000408b17c23 */ /* 0x100fe200080108cb */
[--C-:B------:R-:W-:Y:S01]  /*8490*/  FFMA.FTZ R202, R153, UR4, -R203.reuse ;  /* 0x0000000499ca7c23 */ /* 0x100fe200080108cb */
[--C-:B------:R-:W-:Y:S01]  /*84a0*/  FFMA.FTZ R176, R154, UR4, -R203.reuse ;  /* 0x000000049ab07c23 */ /* 0x100fe200080108cb */
[--C-:B------:R-:W-:Y:S01]  /*84b0*/  FFMA.FTZ R201, R156, UR4, -R203.reuse ;  /* 0x000000049cc97c23 */ /* 0x100fe200080108cb */
[--C-:B------:R-:W-:Y:S01]  /*84c0*/  FFMA.FTZ R171, R172, UR4, -R203.reuse ;  /* 0x00000004acab7c23 */ /* 0x100fe200080108cb */
[----:B------:R-:W-:Y:S01]  /*84d0*/  FSEL R154, R7, RZ, P5 ;  /* 0x000000ff079a7208 */ /* 0x000fe20002800000 */
[--C-:B------:R-:W-:Y:S01]  /*84e0*/  FFMA.FTZ R14, R14, UR4, -R203.reuse ;  /* 0x000000040e0e7c23 */ /* 0x100fe200080108cb */
[--C-:B------:R-:W-:Y:S01]  /*84f0*/  FFMA.FTZ R21, R21, UR4, -R203.reuse ;  /* 0x0000000415157c23 */ /* 0x100fe200080108cb */
[--C-:B------:R-:W-:Y:S01]  /*8500*/  FFMA.FTZ R20, R20, UR4, -R203.reuse ;  /* 0x0000000414147c23 */ /* 0x100fe200080108cb */
[--C-:B------:R-:W-:Y:S01]  /*8510*/  FFMA.FTZ R168, R168, UR4, -R203.reuse ;  /* 0x00000004a8a87c23 */ /* 0x100fe200080108cb */
[--C-:B------:R-:W-:Y:S01]  /*8520*/  FFMA.FTZ R172, R165, UR4, -R203.reuse ;  /* 0x00000004a5ac7c23 */ /* 0x100fe200080108cb */
[----:B------:R-:W-:Y:S01]  /*8530*/  FFMA.FTZ R175, R157, UR4, -R203 ;  /* 0x000000049daf7c23 */ /* 0x000fe200080108cb */
[----:B------:R-:W-:Y:S01]  /*8540*/  FADD.FTZ R154, -R154, R13 ;  /* 0x0000000d9a9a7221 */ /* 0x000fe20000010100 */
[----:B------:R-:W-:Y:S03]  /*8550*/  MUFU.EX2 R14, R14 ;  /* 0x0000000e000e7308 */ /* 0x000fe60000000800 */
[----:B------:R-:W-:-:S05]  /*8560*/  FMUL.FTZ R154, R154, UR4 ;  /* 0x000000049a9a7c20 */ /* 0x000fca0008410000 */
[----:B------:R-:W1:Y:S01]  /*8570*/  MUFU.EX2 R213, R154 ;  /* 0x0000009a00d57308 */ /* 0x000e620000000800 */
[----:B0-----:R-:W-:Y:S01]  /*8580*/  FMNMX.FTZ R161, R174, R161, !PT ;  /* 0x000000a1aea17209 */ /* 0x001fe20007810000 */
[--C-:B------:R-:W-:Y:S01]  /*8590*/  FFMA.FTZ R174, R160, UR4, -R203.reuse ;  /* 0x00000004a0ae7c23 */ /* 0x100fe200080108cb */
[----:B------:R-:W-:-:S03]  /*85a0*/  FFMA.FTZ R203, R152, UR4, -R203 ;  /* 0x0000000498cb7c23 */ /* 0x000fc600080108cb */
[----:B------:R-:W0:Y:S02]  /*85b0*/  SHFL.BFLY PT, R164, R161, 0x1, 0x1f ;  /* 0x0c201f00a1a47f89 */ /* 0x000e2400000e0000 */
[----:B------:R-:W2:Y:S08]  /*85c0*/  MUFU.EX2 R21, R21 ;  /* 0x0000001500157308 */ /* 0x000eb00000000800 */
        /* <DEDUP_REMOVED lines=25> */
[----:B------:R-:W-:Y:S01]  /*8760*/  MUFU.EX2 R171, R171 ;  /* 0x000000ab00ab7308 */ /* 0x000fe20000000800 */
[----:B------:R-:W-:Y:S01]  /*8770*/  IADD3 R153, -R188, RZ, RZ ;  /* 0x000000ffbc997210 */ /* 0x000fe20007ffe1ff */
        /* <DEDUP_REMOVED lines=8> */
[----:B------:R-:W0:Y:S01]  /*8800*/  MUFU.EX2 R212, R156 ;  /* 0x0000009c00d47308 */ /* 0x000e220000000800 */
[--C-:B------:R-:W-:Y:S01]  /*8810*/  FFMA.FTZ R206, R155, UR4, -R152.reuse ;  /* 0x000000049bce7c23 */ /* 0x100fe20008010898 */
[--C-:B------:R-:W-:Y:S01]  /*8820*/  FFMA.FTZ R207, R162, UR4, -R152.reuse ;  /* 0x00000004a2cf7c23 */ /* 0x100fe20008010898 */
[--C-:B------:R-:W-:Y:S01]  /*8830*/  FFMA.FTZ R179, R180, UR4, -R152.reuse ;  /* 0x00000004b4b37c23 */ /* 0x100fe20008010898 */
[--C-:B------:R-:W-:Y:S01]  /*8840*/  FFMA.FTZ R208, R163, UR4, -R152.reuse ;  /* 0x00000004a3d07c23 */ /* 0x100fe20008010898 */
[--C-:B------:R-:W-:Y:S01]  /*8850*/  FFMA.FTZ R209, R166, UR4, -R152.reuse ;  /* 0x00000004a6d17c23 */ /* 0x100fe20008010898 */
[--C-:B------:R-:W-:Y:S01]  /*8860*/  FFMA.FTZ R210, R167, UR4, -R152.reuse ;  /* 0x00000004a7d27c23 */ /* 0x100fe20008010898 */
[----:B------:R-:W-:Y:S01]  /*8870*/  FFMA.FTZ R180, R181, UR4, -R152 ;  /* 0x00000004b5b47c23 */ /* 0x000fe20008010898 */
[----:B------:R-:W-:Y:S01]  /*8880*/  @!P2 IMAD R158, R15, 0x40, R18 ;  /* 0x000000400f9ea824 */ /* 0x000fe200078e0212 */
[----:B------:R-:W-:Y:S01]  /*8890*/  @!P1 PRMT R15, RZ, 0x654, R11 ;  /* 0x00000654ff0f9816 */ /* 0x000fe2000000000b */
[--C-:B------:R-:W-:Y:S01]  /*88a0*/  FFMA.FTZ R181, R182, UR4, -R152.reuse ;  /* 0x00000004b6b57c23 */ /* 0x100fe20008010898 */
[--C-:B------:R-:W-:Y:S01]  /*88b0*/  FFMA.FTZ R182, R187, UR4, -R152.reuse ;  /* 0x00000004bbb67c23 */ /* 0x100fe20008010898 */
[----:B------:R-:W-:Y:S01]  /*88c0*/  @!P2 IMAD R160, R158, 0x4, R17 ;  /* 0x000000049ea0a824 */ /* 0x000fe200078e0211 */
[----:B------:R1:W-:Y:S01]  /*88d0*/  @!P1 SYNCS.ARRIVE.TRANS64.RED.A1T0 RZ, [R15+URZ], RZ ;  /* 0x000000ff0fff99a7 */ /* 0x0003e2000810043f */
[--C-:B------:R-:W-:Y:S01]  /*88e0*/  FFMA.FTZ R200, R200, UR4, -R152.reuse ;  /* 0x00000004c8c87c23 */ /* 0x100fe20008010898 */
[--C-:B------:R-:W-:Y:S01]  /*88f0*/  FFMA.FTZ R183, R183, UR4, -R152.reuse ;  /* 0x00000004b7b77c23 */ /* 0x100fe20008010898 */
[----:B------:R-:W-:Y:S01]  /*8900*/  FFMA.FTZ R199, R199, UR4, -R152 ;  /* 0x00000004c7c77c23 */ /* 0x000fe20008010898 */
[----:B------:R-:W-:Y:S01]  /*8910*/  @!P2 STS [R160+0x38400], R213 ;  /* 0x038400d5a000a388 */ /* 0x000fe20000000800 */
[----:B------:R-:W-:Y:S01]  /*8920*/  MUFU.EX2 R205, R205 ;  /* 0x000000cd00cd7308 */ /* 0x000fe20000000800 */
[----:B------:R-:W-:Y:S01]  /*8930*/  IMAD R187, R2, 0x1000, R19 ;  /* 0x0000100002bb7824 */ /* 0x000fe200078e0213 */
[----:B--2---:R-:W-:Y:S01]  /*8940*/  F2FP.BF16.F32.PACK_AB R152, R21, R14 ;  /* 0x0000000e1598723e */ /* 0x004fe200000010ff */
[----:B0-----:R0:W-:Y:S01]  /*8950*/  @!P2 STS [R160+0x38420], R212 ;  /* 0x038420d4a000a388 */ /* 0x0011e20000000800 */
[----:B------:R-:W-:Y:S01]  /*8960*/  F2FP.BF16.F32.PACK_AB R154, R169, R20 ;  /* 0x00000014a99a723e */ /* 0x000fe200000010ff */
[----:B------:R-:W-:Y:S01]  /*8970*/  FMUL.FTZ R26, R26, R212 ;  /* 0x000000d41a1a7220 */ /* 0x000fe20000410000 */
[----:B------:R-:W-:Y:S01]  /*8980*/  F2FP.BF16.F32.PACK_AB R156, R171, R168 ;  /* 0x000000a8ab9c723e */ /* 0x000fe200000010ff */
[-C--:B------:R-:W-:Y:S01]  /*8990*/  FMUL.FTZ R27, R27, R212.reuse ;  /* 0x000000d41b1b7220 */ /* 0x080fe20000410000 */
[----:B------:R-:W2:Y:S01]  /*89a0*/  MUFU.EX2 R204, R204 ;  /* 0x000000cc00cc7308 */ /* 0x000ea20000000800 */
[----:B------:R-:W-:Y:S01]  /*89b0*/  R2UR UR6, R187 ;  /* 0x00000000bb0672ca */ /* 0x000fe200000e0000 */
        /* <DEDUP_REMOVED lines=30> */
[----:B------:R-:W2:Y:S01]  /*8ba0*/  MUFU.EX2 R173, R173 ;  /* 0x000000ad00ad7308 */ /* 0x000ea20000000800 */
[----:B---3--:R-:W-:Y:S01]  /*8bb0*/  F2FP.BF16.F32.PACK_AB R155, R207, R206 ;  /* 0x000000cecf9b723e */ /* 0x008fe200000010ff */
        /* <DEDUP_REMOVED lines=95> */
[----:B0-----:R-:W-:Y:S01]  /*91b0*/  F2FP.BF16.F32.PACK_AB R161, R179, R178 ;  /* 0x000000b2b3a1723e */ /* 0x001fe200000010ff */
[-C--:B------:R-:W-:Y:S01]  /*91c0*/  FMUL.FTZ R146, R146, R212.reuse ;  /* 0x000000d492927220 */ /* 0x080fe20000410000 */
[-C--:B------:R-:W-:Y:S01]  /*91d0*/  FMUL.FTZ R147, R147, R212.reuse ;  /* 0x000000d493937220 */ /* 0x080fe20000410000 */
[-C--:B------:R-:W-:Y:S01]  /*91e0*/  FMUL.FTZ R148, R148, R213.reuse ;  /* 0x000000d594947220 */ /* 0x080fe20000410000 */
[----:B------:R-:W-:Y:S01]  /*91f0*/  FMUL.FTZ R149, R149, R213 ;  /* 0x000000d595957220 */ /* 0x000fe20000410000 */
[-C--:B------:R-:W-:Y:S01]  /*9200*/  FMUL.FTZ R150, R150, R212.reuse ;  /* 0x000000d496967220 */ /* 0x080fe20000410000 */
[----:B------:R-:W-:Y:S01]  /*9210*/  FMUL.FTZ R151, R151, R212 ;  /* 0x000000d497977220 */ /* 0x000fe20000410000 */
[----:B------:R-:W-:Y:S01]  /*9220*/  MUFU.EX2 R176, R176 ;  /* 0x000000b000b07308 */ /* 0x000fe20000000800 */
[----:B------:R0:W-:Y:S01]  /*9230*/  STSM.16.M88.4 [R189+0x36400], R152 ;  /* 0x03640098bd007844 */ /* 0x0001e20000000200 */
[----:B-1----:R-:W-:-:S02]  /*9240*/  VIADD R15, R187, 0x80 ;  /* 0x00000080bb0f7836 */ /* 0x002fc40000000000 */
[----:B------:R-:W-:Y:S01]  /*9250*/  FFMA.FTZ R205, R212, R6, R205 ;  /* 0x00000006d4cd7223 */ /* 0x000fe200000100cd */
[----:B------:R-:W-:Y:S01]  /*9260*/  FFMA.FTZ R14, R213, R5, R14 ;  /* 0x00000005d50e7223 */ /* 0x000fe2000001000e */
[----:B------:R0:W-:Y:S01]  /*9270*/  STSM.16.M88.4 [R192], R156 ;  /* 0x0000009cc0007844 */ /* 0x0001e20000000200 */
[----:B------:R-:W-:Y:S01]  /*9280*/  ISETP.GT.AND P2, PT, R12, R9, PT ;  /* 0x000000090c00720c */ /* 0x000fe20003f44270 */
[----:B------:R-:W-:Y:S01]  /*9290*/  FADD.FTZ R205, R204, R205 ;  /* 0x000000cdcccd7221 */ /* 0x000fe20000010000 */
[----:B------:R-:W1:Y:S01]  /*92a0*/  MUFU.EX2 R201, R201 ;  /* 0x000000c900c97308 */ /* 0x000e620000000800 */
[----:B--2---:R-:W-:Y:S01]  /*92b0*/  F2FP.BF16.F32.PACK_AB R163, R181, R180 ;  /* 0x000000b4b5a3723e */ /* 0x004fe200000010ff */
[----:B------:R-:W-:Y:S01]  /*92c0*/  FADD.FTZ R21, R21, R14 ;  /* 0x0000000e15157221 */ /* 0x000fe20000010000 */
[----:B------:R-:W-:Y:S01]  /*92d0*/  FADD.FTZ R206, R206, R205 ;  /* 0x000000cdcece7221 */ /* 0x000fe20000010000 */
[----:B------:R-:W-:Y:S02]  /*92e0*/  @!P1 VIADD R10, R10, 0x38860 ;  /* 0x000388600a0a9836 */ /* 0x000fe40000000000 */
[----:B------:R0:W-:Y:S01]  /*92f0*/  STSM.16.M88.4 [R190], R160 ;  /* 0x000000a0be007844 */ /* 0x0001e20000000200 */
[----:B------:R-:W-:Y:S01]  /*9300*/  FADD.FTZ R20, R20, R21 ;  /* 0x0000001514147221 */ /* 0x000fe20000010000 */
[----:B------:R-:W-:Y:S01]  /*9310*/  MUFU.EX2 R202, R202 ;  /* 0x000000ca00ca7308 */ /* 0x000fe20000000800 */
[----:B------:R-:W-:Y:S01]  /*9320*/  FADD.FTZ R207, R207, R206 ;  /* 0x000000cecfcf7221 */ /* 0x000fe20000010000 */
[----:B------:R-:W-:Y:S01]  /*9330*/  @!P1 PRMT R10, RZ, 0x654, R10 ;  /* 0x00000654ff0a9816 */ /* 0x000fe2000000000a */
[----:B------:R-:W-:-:S02]  /*9340*/  FADD.FTZ R169, R169, R20 ;  /* 0x00000014a9a97221 */ /* 0x000fc40000010000 */
[----:B------:R-:W-:Y:S02]  /*9350*/  FADD.FTZ R208, R208, R207 ;  /* 0x000000cfd0d07221 */ /* 0x000fe40000010000 */
        /* <DEDUP_REMOVED lines=17> */
[----:B------:R-:W-:Y:S01]  /*9470*/  FADD.FTZ R174, R174, R175 ;  /* 0x000000afaeae7221 */ /* 0x000fe20000010000 */
[----:B------:R-:W-:Y:S02]  /*9480*/  MUFU.EX2 R11, R199 ;  /* 0x000000c7000b7308 */ /* 0x000fe40000000800 */
[----:B------:R-:W-:Y:S01]  /*9490*/  FADD.FTZ R180, R181, R180 ;  /* 0x000000b4b5b47221 */ /* 0x000fe20000010000 */
[----:B------:R-:W-:-:S04]  /*94a0*/  FADD.FTZ R177, R177, R174 ;  /* 0x000000aeb1b17221 */ /* 0x000fc80000010000 */
[----:B------:R-:W-:Y:S01]  /*94b0*/  FADD.FTZ R176, R176, R177 ;  /* 0x000000b1b0b07221 */ /* 0x000fe20000010000 */
[----:B------:R-:W2:Y:S01]  /*94c0*/  MUFU.EX2 R200, R200 ;  /* 0x000000c800c87308 */ /* 0x000ea20000000800 */
[----:B-1----:R-:W-:Y:S01]  /*94d0*/  F2FP.BF16.F32.PACK_AB R165, R182, R13 ;  /* 0x0000000db6a5723e */ /* 0x002fe200000010ff */
[----:B------:R-:W-:Y:S01]  /*94e0*/  FADD.FTZ R13, R13, R180 ;  /* 0x000000b40d0d7221 */ /* 0x000fe20000010000 */
[----:B------:R-:W-:-:S03]  /*94f0*/  FADD.FTZ R201, R201, R176 ;  /* 0x000000b0c9c97221 */ /* 0x000fc60000010000 */
[----:B------:R-:W-:Y:S01]  /*9500*/  FADD.FTZ R182, R182, R13 ;  /* 0x0000000db6b67221 */ /* 0x000fe20000010000 */
[----:B------:R-:W-:Y:S01]  /*9510*/  FADD.FTZ R202, R202, R201 ;  /* 0x000000c9caca7221 */ /* 0x000fe20000010000 */
[----:B------:R-:W-:-:S03]  /*9520*/  IMAD.MOV.U32 R13, RZ, RZ, R7 ;  /* 0x000000ffff0d7224 */ /* 0x000fc600078e0007 */
[----:B------:R-:W-:Y:S01]  /*9530*/  FADD.FTZ R5, R203, R202 ;  /* 0x000000cacb057221 */ /* 0x000fe20000010000 */
[----:B--2---:R-:W-:Y:S01]  /*9540*/  F2FP.BF16.F32.PACK_AB R167, R200, R11 ;  /* 0x0000000bc8a7723e */ /* 0x004fe200000010ff */
[----:B------:R-:W-:-:S04]  /*9550*/  FADD.FTZ R11, R11, R182 ;  /* 0x000000b60b0b7221 */ /* 0x000fc80000010000 */
        /* <DEDUP_REMOVED lines=15> */
[----:B------:R-:W-:Y:S01]  /*9650*/  IMAD.MOV.U32 R15, RZ, RZ, R2 ;  /* 0x000000ffff0f7224 */ /* 0x000fe200078e0002 */
[----:B------:R-:W-:Y:S02]  /*9660*/  WARPGROUP.DEPBAR.LE gsb0, 0x0 ;  /* 0x00008000000079c5 */ /* 0x000fe40000010000 */
[----:B------:R-:W-:-:S15]  /*9670*/  WARPGROUP.ARRIVE ;  /* 0x00000000000079c5 */ /* 0x000fde0000000000 */
[----:B------:R-:W-:-:S07]  /*9680*/  NOP ;  /* 0x0000000000007918 */ /* 0x000fce0000000000 */
        /* <DEDUP_REMOVED lines=17> */
[----:B-1----:R-:W-:-:S04]  /*97a0*/  VIADD R10, R12, 0xffffffff ;  /* 0xffffffff0c0a7836 */ /* 0x002fc80000000000 */
[----:B------:R-:W-:Y:S01]  /*97b0*/  IMAD.MOV.U32 R12, RZ, RZ, R10 ;  /* 0x000000ffff0c7224 */ /* 0x000fe200078e000a */
[----:B0-----:R-:W-:Y:S06]  /*97c0*/  @P2 BRA `(.L_x_6683) ;  /* 0xffffffc800a02947 */ /* 0x001fec000383ffff */
[----:B------:R-:W-:-:S07]  /*97d0*/  MOV R12, R10 ;  /* 0x0000000a000c7202 */ /* 0x000fce0000000f00 */
.L_x_6674:
[----:B------:R-:W-:-:S13]  /*97e0*/  ISETP.GE.AND P2, PT, R12, RZ, PT ;  /* 0x000000ff0c00720c */ /* 0x000fda0003f46270 */
[----:B------:R-:W-:Y:S05]  /*97f0*/  @!P2 BRA `(.L_x_6684) ;  /* 0x000000300044a947 */ /* 0x000fea0003800000 */
[----:B------:R-:W-:Y:S01]  /*9800*/  IMAD.MOV.U32 R11, RZ, RZ, R8 ;  /* 0x000000ffff0b7224 */ /* 0x000fe200078e0008 */
[----:B------:R-:W-:Y:S01]  /*9810*/  ULDC UR5, c[0x0][0xad0] ;  /* 0x0002b40000057ab9 */ /* 0x000fe20000000800 */
[----:B------:R-:W-:Y:S01]  /*9820*/  IMAD.MOV.U32 R184, RZ, RZ, R7 ;  /* 0x000000ffffb87224 */ /* 0x000fe200078e0007 */
[----:B------:R-:W-:Y:S01]  /*9830*/  ULDC UR4, c[0x0][0xa80] ;  /* 0x0002a00000047ab9 */ /* 0x000fe20000000800 */
[----:B------:R-:W-:-:S07]  /*9840*/  IMAD.MOV.U32 R13, RZ, RZ, R2 ;  /* 0x000000ffff0d7224 */ /* 0x000fce00078e0002 */
.L_x_6693:
[----:B------:R-:W-:-:S05]  /*9850*/  VIADD R2, R13, 0x1 ;  /* 0x000000010d027836 */ /* 0x000fca0000000000 */
[----:B------:R-:W-:-:S04]  /*9860*/  ISETP.NE.AND P2, PT, R2, 0x2, PT ;  /* 0x000000020200780c */ /* 0x000fc80003f45270 */
[----:B------:R-:W-:Y:S02]  /*9870*/  SEL R7, RZ, 0x1, P2 ;  /* 0x00000001ff077807 */ /* 0x000fe40001000000 */
[----:B------:R-:W-:Y:S02]  /*9880*/  SEL R2, R2, RZ, P2 ;  /* 0x000000ff02027207 */ /* 0x000fe40001000000 */
[----:B------:R-:W-:Y:S01]  /*9890*/  LOP3.LUT R16, R16, R7, RZ, 0x3c, !PT ;  /* 0x0000000710107212 */ /* 0x000fe200078e3cff */
[----:B------:R-:W-:Y:S06]  /*98a0*/  @!P0 BRA `(.L_x_6685) ;  /* 0x0000000000048947 */ /* 0x000fec0003800000 */
[----:B------:R-:W-:Y:S01]  /*98b0*/  BPT.TRAP 0x1 ;  /* 0x000000040000795c */ /* 0x000fe20000300000 */
.L_x_6685:
[----:B------:R-:W-:Y:S01]  /*98c0*/  IMAD R9, R2, 0x8, R17 ;  /* 0x0000000802097824 */ /* 0x000fe200078e0211 */
[----:B------:R-:W-:-:S04]  /*98d0*/  SHF.L.U32 R8, R16, 0x1f, RZ ;  /* 0x0000001f10087819 */ /* 0x000fc800000006ff */
[----:B------:R0:W1:Y:S01]  /*98e0*/  SYNCS.PHASECHK.TRANS64.TRYWAIT P2, [R9+URZ+0x38830], R8 ;  /* 0x03883008090075a7 */ /* 0x000062000804017f */
[----:B------:R-:W-:Y:S05]  /*98f0*/  @!P0 BRA `(.L_x_6686) ;  /* 0x0000000000048947 */ /* 0x000fea0003800000 */
[----:B------:R-:W-:Y:S01]  /*9900*/  BPT.TRAP 0x1 ;  /* 0x000000040000795c */ /* 0x000fe20000300000 */
.L_x_6686:
[----:B------:R-:W-:Y:S01]  /*9910*/  IMAD R7, R2, 0x200, R0 ;  /* 0x0000020002077824 */ /* 0x000fe200078e0200 */
[----:B-1----:R-:W-:Y:S06]  /*9920*/  @P2 BRA `(.L_x_6687) ;  /* 0x0000000000082947 */ /* 0x002fec0003800000 */
[----:B------:R-:W1:Y:S02]  /*9930*/  SYNCS.PHASECHK.TRANS64.TRYWAIT P2, [R9+URZ+0x38830], R8 ;  /* 0x03883008090075a7 */ /* 0x000e64000804017f */
[----:B-1----:R-:W-:Y:S05]  /*9940*/  @!P2 BRA `(.L_x_6688) ;  /* 0x000000bc0014a947 */ /* 0x002fea0003800000 */
.L_x_6687:
        /* <DEDUP_REMOVED lines=22> */
.L_x_6689:
[----:B------:R2:W3:Y:S01]  /*9ab0*/  SYNCS.PHASECHK.TRANS64.TRYWAIT P2, [R9+URZ+0x38850], R8 ;  /* 0x03885008090075a7 */ /* 0x0004e2000804017f */
[----:B------:R-:W-:Y:S05]  /*9ac0*/  @!P0 BRA `(.L_x_6690) ;  /* 0x0000000000048947 */ /* 0x000fea0003800000 */
[----:B------:R-:W-:Y:S01]  /*9ad0*/  BPT.TRAP 0x1 ;  /* 0x000000040000795c */ /* 0x000fe20000300000 */
.L_x_6690:
[----:B---3--:R-:W-:Y:S05]  /*9ae0*/  @P2 BRA `(.L_x_6691) ;  /* 0x0000000000082947 */ /* 0x008fea0003800000 */
[----:B------:R-:W3:Y:S02]  /*9af0*/  SYNCS.PHASECHK.TRANS64.TRYWAIT P2, [R9+URZ+0x38850], R8 ;  /* 0x03885008090075a7 */ /* 0x000ee4000804017f */
[----:B---3--:R-:W-:Y:S05]  /*9b00*/  @!P2 BRA `(.L_x_6692) ;  /* 0x000000b800b8a947 */ /* 0x008fea0003800000 */
.L_x_6691:
[----:B------:R-:W-:Y:S01]  /*9b10*/  LEA R7, R2, R3, 0xc ;  /* 0x0000000302077211 */ /* 0x000fe200078e60ff */
[----:B------:R-:W-:Y:S01]  /*9b20*/  WARPGROUP.ARRIVE ;  /* 0x00000000000079c5 */ /* 0x000fe20000000000 */
[----:B------:R-:W-:Y:S01]  /*9b30*/  UMOV UR11, 0x40000040 ;  /* 0x40000040000b7882 */ /* 0x000fe20000000000 */
[----:B------:R-:W-:Y:S01]  /*9b40*/  VIADD R10, R4, 0x2 ;  /* 0x00000002040a7836 */ /* 0x000fe20000000000 */
[C---:B------:R-:W-:Y:S01]  /*9b50*/  R2UR UR10, R7.reuse ;  /* 0x00000000070a72ca */ /* 0x040fe200000e0000 */
[C---:B0123--:R-:W-:Y:S01]  /*9b60*/  VIADD R8, R7.reuse, 0x2 ;  /* 0x0000000207087836 */ /* 0x04ffe20000000000 */
[----:B------:R-:W-:Y:S01]  /*9b70*/  UMOV UR29, 0x40000040 ;  /* 0x40000040001d7882 */ /* 0x000fe20000000000 */
[----:B------:R-:W-:Y:S01]  /*9b80*/  UMOV UR31, 0x40000040 ;  /* 0x40000040001f7882 */ /* 0x000fe20000000000 */
[----:B------:R-:W-:Y:S01]  /*9b90*/  R2UR UR28, R10 ;  /* 0x000000000a1c72ca */ /* 0x000fe200000e0000 */
[----:B------:R-:W-:Y:S01]  /*9ba0*/  VIADD R10, R4, 0x4 ;  /* 0x00000004040a7836 */ /* 0x000fe20000000000 */
[----:B------:R-:W-:Y:S01]  /*9bb0*/  R2UR UR30, R8 ;  /* 0x00000000081e72ca */ /* 0x000fe200000e0000 */
[C---:B------:R-:W-:Y:S01]  /*9bc0*/  VIADD R8, R7.reuse, 0x4 ;  /* 0x0000000407087836 */ /* 0x040fe20000000000 */
[----:B------:R-:W0:Y:S01]  /*9bd0*/  S2R R14, SR_TID.X ;  /* 0x00000000000e7919 */ /* 0x000e220000002100 */
[----:B------:R-:W-:Y:S01]  /*9be0*/  VIADD R21, R4, 0x800 ;  /* 0x0000080004157836 */ /* 0x000fe20000000000 */
[----:B------:R-:W-:Y:S01]  /*9bf0*/  UMOV UR7, 0x40000040 ;  /* 0x4000004000077882 */ /* 0x000fe20000000000 */
[----:B------:R-:W-:-:S02]  /*9c00*/  VIADD R15, R7, 0x800 ;  /* 0x00000800070f7836 */ /* 0x000fc40000000000 */
[----:B------:R-:W-:Y:S01]  /*9c10*/  HGMMA.64x64x16.F32.BF16 R152, gdesc[UR8], R152, gsb0 ;  /* 0x00e00000089879f0 */ /* 0x000fe20008001898 */
[----:B------:R-:W-:-:S05]  /*9c20*/  IMAD R207, R2, 0x1000, R19 ;  /* 0x0000100002cf7824 */ /* 0x000fca00078e0213 */
[----:B------:R-:W-:Y:S02]  /*9c30*/  R2UR UR6, R207 ;  /* 0x00000000cf0672ca */ /* 0x000fe400000e0000 */
[----:B0-----:R-:W-:Y:S01]  /*9c40*/  SHF.R.U32.HI R14, RZ, 0x7, R14 ;  /* 0x00000007ff0e7819 */ /* 0x001fe2000001160e */
        /* <DEDUP_REMOVED lines=340> */
[----:B------:R-:W-:-:S06]  /*b190*/  FMUL.FTZ R183, R183, UR5 ;  /* 0x00000005b7b77c20 */ /* 0x000fcc0008410000 */
        /* <DEDUP_REMOVED lines=17> */
[----:B-1----:R-:W-:Y:S01]  /*b2b0*/  FMNMX.FTZ R7, R161, R158, !PT ;  /* 0x0000009ea1077209 */ /* 0x002fe20007810000 */
[----:B------:R-:W-:-:S06]  /*b2c0*/  FMUL.FTZ R158, R162, UR5 ;  /* 0x00000005a29e7c20 */ /* 0x000fcc0008410000 */
[----:B------:R-:W1:Y:S01]  /*b2d0*/  MUFU.TANH R177, R177 ;  /* 0x000000b100b17308 */ /* 0x000e620000002400 */
[----:B--2---:R-:W-:-:S07]  /*b2e0*/  FMNMX.FTZ R162, R164, R7, !PT ;  /* 0x00000007a4a27209 */ /* 0x004fce0007810000 */
[----:B------:R-:W2:Y:S01]  /*b2f0*/  MUFU.TANH R185, R185 ;  /* 0x000000b900b97308 */ /* 0x000ea20000002400 */
[----:B0-----:R-:W-:Y:S01]  /*b300*/  FMNMX.FTZ R168, R165, R162, !PT ;  /* 0x000000a2a5a87209 */ /* 0x001fe20007810000 */
[----:B------:R-:W-:Y:S01]  /*b310*/  FMUL.FTZ R162, R163, UR5 ;  /* 0x00000005a3a27c20 */ /* 0x000fe20008410000 */
[----:B------:R-:W-:Y:S01]  /*b320*/  FMUL.FTZ R163, R166, UR5 ;  /* 0x00000005a6a37c20 */ /* 0x000fe20008410000 */
[----:B------:R-:W-:Y:S01]  /*b330*/  FMUL.FTZ R166, R167, UR5 ;  /* 0x00000005a7a67c20 */ /* 0x000fe20008410000 */
[----:B------:R-:W-:-:S03]  /*b340*/  FMUL.FTZ R167, R170, UR5 ;  /* 0x00000005aaa77c20 */ /* 0x000fc60008410000 */
        /* <DEDUP_REMOVED lines=22> */
[----:B--2---:R-:W-:Y:S02]  /*b4b0*/  FMNMX.FTZ R169, R163, R168, !PT ;  /* 0x000000a8a3a97209 */ /* 0x004fe40007810000 */
[----:B-1----:R-:W-:-:S05]  /*b4c0*/  FMNMX.FTZ R7, R170, R171, !PT ;  /* 0x000000abaa077209 */ /* 0x002fca0007810000 */
[----:B------:R-:W1:Y:S01]  /*b4d0*/  MUFU.TANH R181, R181 ;  /* 0x000000b500b57308 */ /* 0x000e620000002400 */
[C---:B------:R-:W-:Y:S01]  /*b4e0*/  FADD.FTZ R170, -R7.reuse, R184 ;  /* 0x000000b807aa7221 */ /* 0x040fe20000010100 */
[----:B------:R-:W-:-:S03]  /*b4f0*/  FMUL.FTZ R204, R7, UR4 ;  /* 0x0000000407cc7c20 */ /* 0x000fc60008410000 */
[----:B------:R-:W-:Y:S01]  /*b500*/  FMUL.FTZ R168, R170, UR4 ;  /* 0x00000004aaa87c20 */ /* 0x000fe20008410000 */
[----:B---3--:R-:W-:Y:S01]  /*b510*/  FMNMX.FTZ R170, R166, R169, !PT ;  /* 0x000000a9a6aa7209 */ /* 0x008fe20007810000 */
[--C-:B------:R-:W-:Y:S01]  /*b520*/  FFMA.FTZ R173, R8, UR4, -R204.reuse ;  /* 0x0000000408ad7c23 */ /* 0x100fe200080108cc */
[----:B------:R-:W2:Y:S01]  /*b530*/  MUFU.TANH R186, R186 ;  /* 0x000000ba00ba7308 */ /* 0x000ea20000002400 */
[--C-:B------:R-:W-:Y:S01]  /*b540*/  FFMA.FTZ R172, R153, UR4, -R204.reuse ;  /* 0x0000000499ac7c23 */ /* 0x100fe200080108cc */
[----:B0-----:R-:W-:Y:S01]  /*b550*/  FMNMX.FTZ R170, R167, R170, !PT ;  /* 0x000000aaa7aa7209 */ /* 0x001fe20007810000 */
        /* <DEDUP_REMOVED lines=10> */
[--C-:B------:R-:W-:Y:S01]  /*b600*/  FFMA.FTZ R200, R164, UR4, -R204.reuse ;  /* 0x00000004a4c87c23 */ /* 0x100fe200080108cc */
[--C-:B------:R-:W-:Y:S01]  /*b610*/  FFMA.FTZ R201, R165, UR4, -R204.reuse ;  /* 0x00000004a5c97c23 */ /* 0x100fe200080108cc */
[----:B------:R-:W-:Y:S01]  /*b620*/  FFMA.FTZ R180, R180, UR4, -R204 ;  /* 0x00000004b4b47c23 */ /* 0x000fe200080108cc */
[----:B------:R-:W1:Y:S01]  /*b630*/  MUFU.TANH R178, R178 ;  /* 0x000000b200b27308 */ /* 0x000e620000002400 */
[----:B--2---:R-:W-:-:S07]  /*b640*/  FMNMX.FTZ R170, R186, R169, !PT ;  /* 0x000000a9baaa7209 */ /* 0x004fce0007810000 */
[----:B------:R-:W2:Y:S01]  /*b650*/  MUFU.TANH R179, R179 ;  /* 0x000000b300b37308 */ /* 0x000ea20000002400 */
[----:B0-----:R-:W-:-:S07]  /*b660*/  FMNMX.FTZ R169, R187, R170, !PT ;  /* 0x000000aabba97209 */ /* 0x001fce0007810000 */
[----:B------:R-:W0:Y:S01]  /*b670*/  MUFU.TANH R182, R182 ;  /* 0x000000b600b67308 */ /* 0x000e220000002400 */
[----:B-1----:R-:W-:Y:S01]  /*b680*/  FMNMX.FTZ R8, R178, R169, !PT ;  /* 0x000000a9b2087209 */ /* 0x002fe20007810000 */
[----:B------:R-:W-:Y:S01]  /*b690*/  FFMA.FTZ R169, R152, UR4, -R204 ;  /* 0x0000000498a97c23 */ /* 0x000fe200080108cc */
[C---:B------:R-:W-:Y:S02]  /*b6a0*/  @!P1 IADD3 R152, R9.reuse, 0x38840, RZ ;  /* 0x0003884009989810 */ /* 0x040fe40007ffe0ff */
[----:B------:R-:W-:Y:S02]  /*b6b0*/  @!P1 IADD3 R9, R9, 0x38860, RZ ;  /* 0x0003886009099810 */ /* 0x000fe40007ffe0ff */
[----:B------:R-:W-:Y:S01]  /*b6c0*/  @!P1 PRMT R152, RZ, 0x654, R152 ;  /* 0x00000654ff989816 */ /* 0x000fe20000000098 */
[----:B------:R-:W1:Y:S01]  /*b6d0*/  MUFU.TANH R183, R183 ;  /* 0x000000b700b77308 */ /* 0x000e620000002400 */
[----:B--2---:R-:W-:Y:S02]  /*b6e0*/  FMNMX.FTZ R171, R179, R8, !PT ;  /* 0x00000008b3ab7209 */ /* 0x004fe40007810000 */
[----:B------:R2:W-:Y:S01]  /*b6f0*/  @!P1 SYNCS.ARRIVE.TRANS64.RED.A1T0 RZ, [R152+URZ], RZ ;  /* 0x000000ff98ff99a7 */ /* 0x0005e2000810043f */
[----:B------:R-:W-:-:S04]  /*b700*/  @!P1 PRMT R9, RZ, 0x654, R9 ;  /* 0x00000654ff099816 */ /* 0x000fc80000000009 */
[----:B------:R-:W3:Y:S01]  /*b710*/  MUFU.EX2 R168, R168 ;  /* 0x000000a800a87308 */ /* 0x000ee20000000800 */
[----:B0-----:R-:W-:Y:S01]  /*b720*/  FMNMX.FTZ R8, R182, R171, !PT ;  /* 0x000000abb6087209 */ /* 0x001fe20007810000 */
[----:B------:R-:W-:-:S06]  /*b730*/  FFMA.FTZ R171, R154, UR4, -R204 ;  /* 0x000000049aab7c23 */ /* 0x000fcc00080108cc */
[----:B------:R0:W-:Y:S01]  /*b740*/  MUFU.EX2 R170, R173 ;  /* 0x000000ad00aa7308 */ /* 0x0001e20000000800 */
[----:B-1----:R-:W-:-:S05]  /*b750*/  FMNMX.FTZ R8, R183, R8, !PT ;  /* 0x00000008b7087209 */ /* 0x002fca0007810000 */
[----:B------:R-:W1:Y:S02]  /*b760*/  SHFL.BFLY PT, R153, R8, 0x2, 0x1f ;  /* 0x0c401f0008997f89 */ /* 0x000e6400000e0000 */
[----:B------:R-:W2:Y:S01]  /*b770*/  MUFU.EX2 R21, R21 ;  /* 0x0000001500157308 */ /* 0x000ea20000000800 */
[----:B0-----:R-:W-:Y:S01]  /*b780*/  FFMA.FTZ R173, R156, UR4, -R204 ;  /* 0x000000049cad7c23 */ /* 0x001fe200080108cc */
[-C--:B---3--:R-:W-:Y:S01]  /*b790*/  FMUL.FTZ R24, R24, R168.reuse ;  /* 0x000000a818187220 */ /* 0x088fe20000410000 */
        /* <DEDUP_REMOVED lines=47> */
[----:B------:R-:W-:Y:S01]  /*ba90*/  FMUL.FTZ R100, R100, R168 ;  /* 0x000000a864647220 */ /* 0x000fe20000410000 */
[----:B0-----:R-:W-:Y:S01]  /*baa0*/  FMNMX.FTZ R8, R153, R8, !PT ;  /* 0x0000000899087209 */ /* 0x001fe20007810000 */
[----:B------:R-:W-:-:S02]  /*bab0*/  IMAD.MOV R153, RZ, RZ, -R188 ;  /* 0x000000ffff997224 */ /* 0x000fc400078e0abc */
[-C--:B------:R-:W-:Y:S01]  /*bac0*/  FMUL.FTZ R101, R101, R168.reuse ;  /* 0x000000a865657220 */ /* 0x080fe20000410000 */
        /* <DEDUP_REMOVED lines=13> */
[----:B------:R-:W0:Y:S01]  /*bba0*/  MUFU.EX2 R11, R11 ;  /* 0x0000000b000b7308 */ /* 0x000e220000000800 */
[--C-:B------:R-:W-:Y:S01]  /*bbb0*/  FFMA.FTZ R203, R162, UR4, -R155.reuse ;  /* 0x00000004a2cb7c23 */ /* 0x100fe2000801089b */
[----:B------:R-:W-:Y:S01]  /*bbc0*/  FFMA.FTZ R204, R163, UR4, -R155 ;  /* 0x00000004a3cc7c23 */ /* 0x000fe2000801089b */
[----:B------:R-:W-:-:S02]  /*bbd0*/  @!P2 IMAD R154, R13, 0x40, R18 ;  /* 0x000000400d9aa824 */ /* 0x000fc400078e0212 */
[--C-:B------:R-:W-:Y:S01]  /*bbe0*/  FFMA.FTZ R205, R166, UR4, -R155.reuse ;  /* 0x00000004a6cd7c23 */ /* 0x100fe2000801089b */
[--C-:B------:R-:W-:Y:S01]  /*bbf0*/  FFMA.FTZ R206, R167, UR4, -R155.reuse ;  /* 0x00000004a7ce7c23 */ /* 0x100fe2000801089b */
[----:B------:R-:W-:Y:S01]  /*bc00*/  FFMA.FTZ R181, R181, UR4, -R155 ;  /* 0x00000004b5b57c23 */ /* 0x000fe2000801089b */
[----:B------:R-:W-:Y:S02]  /*bc10*/  @!P2 IMAD R154, R154, 0x4, R17 ;  /* 0x000000049a9aa824 */ /* 0x000fe400078e0211 */
[--C-:B------:R-:W-:Y:S01]  /*bc20*/  FFMA.FTZ R186, R186, UR4, -R155.reuse ;  /* 0x00000004baba7c23 */ /* 0x100fe2000801089b */
        /* <DEDUP_REMOVED lines=8> */
[-C--:B0-----:R-:W-:Y:S01]  /*bcb0*/  FMUL.FTZ R26, R26, R11.reuse ;  /* 0x0000000b1a1a7220 */ /* 0x081fe20000410000 */
[----:B------:R0:W-:Y:S01]  /*bcc0*/  @!P2 STS [R154+0x38420], R11 ;  /* 0x0384200b9a00a388 */ /* 0x0001e20000000800 */
        /* <DEDUP_REMOVED lines=8> */
[----:B------:R-:W-:Y:S01]  /*bd50*/  FMUL.FTZ R42, R42, R11 ;  /* 0x0000000b2a2a7220 */ /* 0x000fe20000410000 */
[----:B0-----:R-:W-:Y:S01]  /*bd60*/  F2FP.BF16.F32.PACK_AB R154, R172, R169 ;  /* 0x000000a9ac9a723e */ /* 0x001fe200000010ff */
        /* <DEDUP_REMOVED lines=56> */
[----:B------:R-:W-:Y:S01]  /*c0f0*/  FMUL.FTZ R121, R121, R168 ;  /* 0x000000a879797220 */ /* 0x000fe20000410000 */
[-C--:B------:R-:W-:Y:S01]  /*c100*/  FMUL.FTZ R122, R122, R11.reuse ;  /* 0x0000000b7a7a7220 */ /* 0x080fe20000410000 */
[----:B------:R-:W-:Y:S01]  /*c110*/  MUFU.EX2 R199, R199 ;  /* 0x000000c700c77308 */ /* 0x000fe20000000800 */
[----:B0-----:R-:W-:Y:S01]  /*c120*/  F2FP.BF16.F32.PACK_AB R159, R205, R204 ;  /* 0x000000cccd9f723e */ /* 0x001fe200000010ff */
        /* <DEDUP_REMOVED lines=36> */
[----:B------:R-:W-:-:S02]  /*c370*/  VIADD R183, R207, 0x80 ;  /* 0x00000080cfb77836 */ /* 0x000fc40000000000 */
[----:B------:R-:W-:Y:S01]  /*c380*/  FFMA.FTZ R6, R11, R6, R10 ;  /* 0x000000060b067223 */ /* 0x000fe2000001000a */
[----:B------:R-:W2:Y:S01]  /*c390*/  MUFU.EX2 R187, R187 ;  /* 0x000000bb00bb7308 */ /* 0x000ea20000000800 */
[----:B-1----:R-:W-:Y:S01]  /*c3a0*/  F2FP.BF16.F32.PACK_AB R161, R181, R206 ;  /* 0x000000ceb5a1723e */ /* 0x002fe200000010ff */
[----:B------:R0:W-:Y:S01]  /*c3b0*/  STSM.16.M88.4 [R192], R156 ;  /* 0x0000009cc0007844 */ /* 0x0001e20000000200 */
[----:B------:R-:W-:Y:S01]  /*c3c0*/  FFMA.FTZ R5, R168, R5, R21 ;  /* 0x00000005a8057223 */ /* 0x000fe20000010015 */
[----:B------:R-:W-:Y:S01]  /*c3d0*/  FADD.FTZ R185, R185, R6 ;  /* 0x00000006b9b97221 */ /* 0x000fe20000010000 */
[----:B------:R-:W-:Y:S01]  /*c3e0*/  ISETP.GT.AND P2, PT, R12, RZ, PT ;  /* 0x000000ff0c00720c */ /* 0x000fe20003f44270 */
[----:B------:R-:W-:Y:S02]  /*c3f0*/  IMAD.MOV.U32 R11, RZ, RZ, R8 ;  /* 0x000000ffff0b7224 */ /* 0x000fe400078e0008 */
[----:B------:R-:W-:Y:S01]  /*c400*/  FADD.FTZ R170, R170, R5 ;  /* 0x00000005aaaa7221 */ /* 0x000fe20000010000 */
[----:B------:R-:W-:Y:S01]  /*c410*/  MUFU.EX2 R201, R201 ;  /* 0x000000c900c97308 */ /* 0x000fe20000000800 */
[----:B------:R-:W-:-:S02]  /*c420*/  FADD.FTZ R14, R14, R185 ;  /* 0x000000b90e0e7221 */ /* 0x000fc40000010000 */
[----:B------:R-:W-:Y:S02]  /*c430*/  FADD.FTZ R169, R169, R170 ;  /* 0x000000aaa9a97221 */ /* 0x000fe40000010000 */
[----:B------:R-:W-:Y:S02]  /*c440*/  FADD.FTZ R15, R15, R14 ;  /* 0x0000000e0f0f7221 */ /* 0x000fe40000010000 */
[----:B------:R-:W-:Y:S01]  /*c450*/  FADD.FTZ R172, R172, R169 ;  /* 0x000000a9acac7221 */ /* 0x000fe20000010000 */
[----:B------:R-:W1:Y:S01]  /*c460*/  MUFU.EX2 R202, R202 ;  /* 0x000000ca00ca7308 */ /* 0x000e620000000800 */
        /* <DEDUP_REMOVED lines=24> */
[----:B------:R-:W-:-:S03]  /*c5f0*/  IMAD.MOV.U32 R184, RZ, RZ, R7 ;  /* 0x000000ffffb87224 */ /* 0x000fc600078e0007 */
[----:B------:R-:W-:Y:S02]  /*c600*/  FADD.FTZ R201, R201, R200 ;  /* 0x000000c8c9c97221 */ /* 0x000fe40000010000 */
[----:B------:R-:W-:Y:S02]  /*c610*/  MUFU.EX2 R13, R13 ;  /* 0x0000000d000d7308 */ /* 0x000fe40000000800 */
[----:B------:R-:W-:-:S04]  /*c620*/  FADD.FTZ R202, R202, R201 ;  /* 0x000000c9caca7221 */ /* 0x000fc80000010000 */
[----:B------:R-:W-:Y:S02]  /*c630*/  FADD.FTZ R5, R177, R202 ;  /* 0x000000cab1057221 */ /* 0x000fe40000010000 */
[----:B------:R-:W2:Y:S01]  /*c640*/  MUFU.EX2 R182, R182 ;  /* 0x000000b600b67308 */ /* 0x000ea20000000800 */
[----:B-1----:R-:W-:Y:S01]  /*c650*/  F2FP.BF16.F32.PACK_AB R165, R179, R178 ;  /* 0x000000b2b3a5723e */ /* 0x002fe200000010ff */
[----:B------:R-:W-:Y:S01]  /*c660*/  FADD.FTZ R178, R178, R187 ;  /* 0x000000bbb2b27221 */ /* 0x000fe20000010000 */
[----:B------:R-:W-:-:S03]  /*c670*/  FADD.FTZ R5, R180, R5 ;  /* 0x00000005b4057221 */ /* 0x000fc60000010000 */
[----:B------:R-:W-:Y:S01]  /*c680*/  FADD.FTZ R178, R179, R178 ;  /* 0x000000b2b3b27221 */ /* 0x000fe20000010000 */
[----:B--2---:R-:W-:-:S03]  /*c690*/  F2FP.BF16.F32.PACK_AB R167, R182, R13 ;  /* 0x0000000db6a7723e */ /* 0x004fc600000010ff */
[----:B------:R-:W-:Y:S02]  /*c6a0*/  FADD.FTZ R13, R13, R178 ;  /* 0x000000b20d0d7221 */ /* 0x000fe40000010000 */
[----:B------:R0:W-:Y:S01]  /*c6b0*/  STSM.16.M88.4 [R191], R164 ;  /* 0x000000a4bf007844 */ /* 0x0001e20000000200 */
[----:B------:R-:W-:Y:S01]  /*c6c0*/  WARPGROUP.ARRIVE ;  /* 0x00000000000079c5 */ /* 0x000fe20000000000 */
[----:B------:R-:W-:Y:S01]  /*c6d0*/  FADD.FTZ R6, R182, R13 ;  /* 0x0000000db6067221 */ /* 0x000fe20000010000 */
[----:B------:R-:W-:-:S04]  /*c6e0*/  IMAD.MOV.U32 R13, RZ, RZ, R2 ;  /* 0x000000ffff0d7224 */ /* 0x000fc800078e0002 */
        /* <DEDUP_REMOVED lines=34> */
.L_x_6684:
[----:B------:R-:W0:Y:S01]  /*c910*/  SHFL.BFLY PT, R0, R5, 0x2, 0x1f ;  /* 0x0c401f0005007f89 */ /* 0x000e2200000e0000 */
[----:B------:R-:W-:-:S03]  /*c920*/  UIADD3 UR36, UR36, 0x1, URZ ;  /* 0x0000000124247890 */ /* 0x000fc6000fffe03f */
[----:B------:R-:W1:Y:S01]  /*c930*/  SHFL.BFLY PT, R9, R6, 0x2, 0x1f ;  /* 0x0c401f0006097f89 */ /* 0x000e6200000e0000 */
[----:B------:R-:W-:Y:S08]  /*c940*/  BAR.ARV 0x8, 0xa0 ;  /* 0x0202800000007b1d */ /* 0x000ff00000002000 */
[----:B------:R-:W-:Y:S01]  /*c950*/  BAR.SYNC.DEFER_BLOCKING 0xf, 0x100 ;  /* 0x03c4000000007b1d */ /* 0x000fe20000010000 */
[----:B0-----:R-:W-:Y:S01]  /*c960*/  FADD.FTZ R0, R0, R5 ;  /* 0x0000000500007221 */ /* 0x001fe20000010000 */
[----:B-1----:R-:W-:-:S04]  /*c970*/  FADD.FTZ R9, R9, R6 ;  /* 0x0000000609097221 */ /* 0x002fc80000010000 */
[----:B------:R-:W0:Y:S01]  /*c980*/  SHFL.BFLY PT, R3, R0, 0x1, 0x1f ;  /* 0x0c201f0000037f89 */ /* 0x000e2200000e0000 */
[----:B------:R-:W-:-:S03]  /*c990*/  IMAD.MOV.U32 R6, RZ, RZ, RZ ;  /* 0x000000ffff067224 */ /* 0x000fc600078e00ff */
[----:B------:R-:W1:Y:S01]  /*c9a0*/  SHFL.BFLY PT, R4, R9, 0x1, 0x1f ;  /* 0x0c201f0009047f89 */ /* 0x000e6200000e0000 */
[----:B0-----:R-:W-:Y:S01]  /*c9b0*/  FADD.FTZ R11, R0, R3 ;  /* 0x00000003000b7221 */ /* 0x001fe20000010000 */
[----:B------:R-:W-:Y:S01]  /*c9c0*/  IADD3 R3, -R188, RZ, RZ ;  /* 0x000000ffbc037210 */ /* 0x000fe20007ffe1ff */
[----:B------:R-:W-:Y:S02]  /*c9d0*/  IMAD.MOV.U32 R0, RZ, RZ, -0x800000 ;  /* 0xff800000ff007424 */ /* 0x000fe400078e00ff */
[----:B-1----:R-:W-:Y:S01]  /*c9e0*/  FADD.FTZ R20, R9, R4 ;  /* 0x0000000409147221 */ /* 0x002fe20000010000 */
[----:B------:R-:W-:Y:S01]  /*c9f0*/  FSETP.NE.FTZ.AND P2, PT, R11, RZ, PT ;  /* 0x000000ff0b00720b */ /* 0x000fe20003f55000 */
[----:B------:R-:W-:Y:S01]  /*ca00*/  VIADD R4, R2, 0x1 ;  /* 0x0000000102047836 */ /* 0x000fe20000000000 */
[----:B------:R-:W-:Y:S01]  /*ca10*/  ISETP.NE.AND P0, PT, R22, R3, PT ;  /* 0x000000031600720c */ /* 0x000fe20003f05270 */
[----:B------:R-:W-:Y:S01]  /*ca20*/  IMAD.MOV.U32 R3, RZ, RZ, RZ ;  /* 0x000000ffff037224 */ /* 0x000fe200078e00ff */
[----:B------:R-:W-:-:S02]  /*ca30*/  FSETP.NE.FTZ.AND P3, PT, R20, RZ, PT ;  /* 0x000000ff1400720b */ /* 0x000fc40003f75000 */
[----:B------:R-:W-:-:S04]  /*ca40*/  ISETP.NE.AND P1, PT, R4, 0x2, PT ;  /* 0x000000020400780c */ /* 0x000fc80003f25270 */
[----:B------:R-:W-:-:S03]  /*ca50*/  SEL R5, RZ, 0x1, P1 ;  /* 0x00000001ff057807 */ /* 0x000fc60000800000 */
[----:B------:R-:W0:Y:S01]  /*ca60*/  @P2 MUFU.RCP R3, R11 ;  /* 0x0000000b00032308 */ /* 0x000e220000001000 */
[----:B------:R-:W-:Y:S01]  /*ca70*/  LOP3.LUT R16, R16, R5, RZ, 0x3c, !PT ;  /* 0x0000000510107212 */ /* 0x000fe200078e3cff */
[----:B------:R-:W-:-:S04]  /*ca80*/  @!P0 IMAD R2, R2, 0x40, R18 ;  /* 0x0000004002028824 */ /* 0x000fc800078e0212 */
[----:B------:R-:W-:Y:S02]  /*ca90*/  @!P0 IMAD R2, R2, 0x4, R17 ;  /* 0x0000000402028824 */ /* 0x000fe400078e0211 */
[----:B------:R-:W1:Y:S08]  /*caa0*/  @P3 MUFU.RCP R6, R20 ;  /* 0x0000001400063308 */ /* 0x000e700000001000 */
[----:B------:R-:W2:Y:S01]  /*cab0*/  @P2 MUFU.LG2 R17, R11 ;  /* 0x0000000b00112308 */ /* 0x000ea20000000c00 */
[----:B0-----:R-:W-:Y:S01]  /*cac0*/  @!P0 STS [R2+0x38400], R3 ;  /* 0x0384000302008388 */ /* 0x001fe20000000800 */
[----:B------:R-:W-:Y:S01]  /*cad0*/  FMUL.FTZ R171, R28, R3 ;  /* 0x000000031cab7220 */ /* 0x000fe20000410000 */
[----:B------:R-:W-:-:S02]  /*cae0*/  IMAD.U32 R28, RZ, RZ, UR4 ;  /* 0x00000004ff1c7e24 */ /* 0x000fc4000f8e00ff */
[-C--:B------:R-:W-:Y:S01]  /*caf0*/  FMUL.FTZ R172, R24, R3.reuse ;  /* 0x0000000318ac7220 */ /* 0x080fe20000410000 */
[-C--:B------:R-:W-:Y:S01]  /*cb00*/  FMUL.FTZ R170, R25, R3.reuse ;  /* 0x0000000319aa7220 */ /* 0x080fe20000410000 */
[-C--:B------:R-:W-:Y:S01]  /*cb10*/  FMUL.FTZ R24, R29, R3.reuse ;  /* 0x000000031d187220 */ /* 0x080fe20000410000 */
[----:B------:R-:W-:Y:S01]  /*cb20*/  @P3 FMUL.FTZ R28, R28, 0.69314718246459960938 ;  /* 0x3f3172181c1c3820 */ /* 0x000fe20000410000 */
        /* <DEDUP_REMOVED lines=11> */
[----:B-1----:R-:W-:Y:S01]  /*cbe0*/  MOV R2, UR4 ;  /* 0x0000000400027c02 */ /* 0x002fe20008000f00 */
[-C--:B------:R-:W-:Y:S01]  /*cbf0*/  FMUL.FTZ R154, R48, R3.reuse ;  /* 0x00000003309a7220 */ /* 0x080fe20000410000 */
[-C--:B------:R-:W-:Y:S01]  /*cc00*/  FMUL.FTZ R49, R49, R3.reuse ;  /* 0x0000000331317220 */ /* 0x080fe20000410000 */
[-C--:B------:R-:W-:Y:S01]  /*cc10*/  FMUL.FTZ R14, R52, R3.reuse ;  /* 0x00000003340e7220 */ /* 0x080fe20000410000 */
[-C--:B------:R-:W-:Y:S01]  /*cc20*/  FMUL.FTZ R53, R53, R3.reuse ;  /* 0x0000000335357220 */ /* 0x080fe20000410000 */
[----:B------:R-:W-:Y:S01]  /*cc30*/  @P2 FMUL.FTZ R2, R2, 0.69314718246459960938 ;  /* 0x3f31721802022820 */ /* 0x000fe20000410000 */
        /* <DEDUP_REMOVED lines=119> */
.L_x_6660:
        /* <DEDUP_REMOVED lines=19> */
[----:B------:R-:W-:Y:S01]  /*d4e0*/  USHF.L.U64.HI UR9, UR38, 0x2, UR39 ;  /* 0x0000000226097899 */ /* 0x000fe20008010227 */
[----:B------:R-:W-:Y:S01]  /*d4f0*/  F2FP.BF16.F32.PACK_AB R13, R51, R13 ;  /* 0x0000000d330d723e */ /* 0x000fe200000010ff */
[----:B------:R-:W-:Y:S01]  /*d500*/  UIADD3 UR4, UP1, UR8, UR6, URZ ;  /* 0x0000000608047290 */ /* 0x000fe2000ff3e03f */
[----:B------:R-:W-:Y:S01]  /*d510*/  F2FP.BF16.F32.PACK_AB R14, R53, R14 ;  /* 0x0000000e350e723e */ /* 0x000fe200000010ff */
[----:B------:R-:W-:Y:S01]  /*d520*/  ULDC.64 UR10, c[0x0][0x208] ;  /* 0x00008200000a7ab9 */ /* 0x000fe20000000a00 */
[----:B------:R-:W-:Y:S01]  /*d530*/  F2FP.BF16.F32.PACK_AB R15, R55, R15 ;  /* 0x0000000f370f723e */ /* 0x000fe200000010ff */
[----:B------:R-:W-:Y:S01]  /*d540*/  UIADD3.X UR6, UR9, UR7, URZ, UP1, !UPT ;  /* 0x0000000709067290 */ /* 0x000fe20008ffe43f */
        /* <DEDUP_REMOVED lines=8> */
[----:B------:R-:W-:Y:S02]  /*d5d0*/  MOV R20, R17 ;  /* 0x0000001100147202 */ /* 0x000fe40000000f00 */
[----:B0-----:R-:W-:Y:S02]  /*d5e0*/  MOV R21, R4 ;  /* 0x0000000400157202 */ /* 0x001fe40000000f00 */
[----:B------:R-:W-:Y:S02]  /*d5f0*/  F2FP.BF16.F32.PACK_AB R73, R75, R74 ;  /* 0x0000004a4b49723e */ /* 0x000fe400000010ff */
[----:B------:R-:W-:Y:S01]  /*d600*/  F2FP.BF16.F32.PACK_AB R80, R81, R80 ;  /* 0x000000505150723e */ /* 0x000fe200000010ff */
[----:B------:R-:W-:Y:S01]  /*d610*/  IMAD.WIDE R6, R197, 0x2, R20 ;  /* 0x00000002c5067825 */ /* 0x000fe200078e0214 */
[----:B------:R-:W-:-:S02]  /*d620*/  F2FP.BF16.F32.PACK_AB R74, R77, R76 ;  /* 0x0000004c4d4a723e */ /* 0x000fc400000010ff */
[----:B------:R-:W-:Y:S02]  /*d630*/  F2FP.BF16.F32.PACK_AB R75, R79, R78 ;  /* 0x0000004e4f4b723e */ /* 0x000fe400000010ff */
[C---:B------:R-:W-:Y:S02]  /*d640*/  IADD3 R173, P1, R6.reuse, 0x20, RZ ;  /* 0x0000002006ad7810 */ /* 0x040fe40007f3e0ff */
[C---:B------:R-:W-:Y:S02]  /*d650*/  IADD3 R181, P6, R6.reuse, 0x2020, RZ ;  /* 0x0000202006b57810 */ /* 0x040fe40007fde0ff */
[----:B------:R-:W-:Y:S01]  /*d660*/  LOP3.LUT R4, R173, 0x380, RZ, 0xc0, !PT ;  /* 0x00000380ad047812 */ /* 0x000fe200078ec0ff */
[--C-:B------:R-:W-:Y:S01]  /*d670*/  IMAD.X R29, RZ, RZ, R7.reuse, P1 ;  /* 0x000000ffff1d7224 */ /* 0x100fe200008e0607 */
[----:B------:R-:W-:Y:S01]  /*d680*/  IADD3 R175, P0, R6, 0x40, RZ ;  /* 0x0000004006af7810 */ /* 0x000fe20007f1e0ff */
[----:B------:R-:W-:Y:S01]  /*d690*/  IMAD.X R45, RZ, RZ, R7, P6 ;  /* 0x000000ffff2d7224 */ /* 0x000fe200030e0607 */
[----:B------:R-:W-:-:S02]  /*d6a0*/  SHF.R.U64 R4, R4, 0x3, RZ ;  /* 0x0000000304047819 */ /* 0x000fc400000012ff */
[----:B------:R-:W-:Y:S01]  /*d6b0*/  LOP3.LUT R25, R6, 0x380, RZ, 0xc0, !PT ;  /* 0x0000038006197812 */ /* 0x000fe200078ec0ff */
[--C-:B------:R-:W-:Y:S01]  /*d6c0*/  IMAD.X R33, RZ, RZ, R7.reuse, P0 ;  /* 0x000000ffff217224 */ /* 0x100fe200000e0607 */
[----:B------:R-:W-:Y:S02]  /*d6d0*/  LOP3.LUT R28, R4, R173, RZ, 0x3c, !PT ;  /* 0x000000ad041c7212 */ /* 0x000fe400078e3cff */
[----:B------:R-:W-:Y:S02]  /*d6e0*/  LOP3.LUT R4, R181, 0x380, RZ, 0xc0, !PT ;  /* 0x00000380b5047812 */ /* 0x000fe400078ec0ff */
[C---:B------:R-:W-:Y:S02]  /*d6f0*/  IADD3 R179, P3, R6.reuse, 0x2000, RZ ;  /* 0x0000200006b37810 */ /* 0x040fe40007f7e0ff */
[C---:B------:R-:W-:Y:S02]  /*d700*/  IADD3 R183, P5, R6.reuse, 0x2040, RZ ;  /* 0x0000204006b77810 */ /* 0x040fe40007fbe0ff */
        /* <DEDUP_REMOVED lines=8> */
[----:B------:R-:W-:-:S02]  /*d790*/  SHF.R.U64 R4, R4, 0x3, RZ ;  /* 0x0000000304047819 */ /* 0x000fc400000012ff */
[C---:B------:R-:W-:Y:S02]  /*d7a0*/  IADD3 R203, P0, R6.reuse, 0x4020, RZ ;  /* 0x0000402006cb7810 */ /* 0x040fe40007f1e0ff */
[----:B------:R-:W-:Y:S02]  /*d7b0*/  IADD3.X R37, RZ, R7, RZ, P4, !PT ;  /* 0x00000007ff257210 */ /* 0x000fe400027fe4ff */
        /* <DEDUP_REMOVED lines=11> */
[----:B------:R-:W-:Y:S01]  /*d870*/  IMAD.X R127, RZ, RZ, R7, P2 ;  /* 0x000000ffff7f7224 */ /* 0x000fe200010e0607 */
[----:B------:R-:W-:-:S02]  /*d880*/  LOP3.LUT R44, R4, R181, RZ, 0x3c, !PT ;  /* 0x000000b5042c7212 */ /* 0x000fc400078e3cff */
[----:B------:R-:W-:Y:S02]  /*d890*/  LOP3.LUT R4, R203, 0x380, RZ, 0xc0, !PT ;  /* 0x00000380cb047812 */ /* 0x000fe400078ec0ff */
[-C--:B------:R-:W-:Y:S02]  /*d8a0*/  IADD3.X R107, RZ, R7.reuse, RZ, P0, !PT ;  /* 0x00000007ff6b7210 */ /* 0x080fe400007fe4ff */
[-C--:B------:R-:W-:Y:S02]  /*d8b0*/  IADD3.X R25, RZ, R7.reuse, RZ, P1, !PT ;  /* 0x00000007ff197210 */ /* 0x080fe40000ffe4ff */
[----:B------:R-:W-:Y:S02]  /*d8c0*/  LOP3.LUT R32, R175, 0x380, RZ, 0xc0, !PT ;  /* 0x00000380af207812 */ /* 0x000fe400078ec0ff */
[----:B------:R-:W-:Y:S02]  /*d8d0*/  MOV R173, R6 ;  /* 0x0000000600ad7202 */ /* 0x000fe40000000f00 */
[----:B------:R-:W-:-:S02]  /*d8e0*/  LOP3.LUT R36, R177, 0x380, RZ, 0xc0, !PT ;  /* 0x00000380b1247812 */ /* 0x000fc400078ec0ff */
[----:B------:R-:W-:Y:S02]  /*d8f0*/  SHF.R.U64 R4, R4, 0x3, RZ ;  /* 0x0000000304047819 */ /* 0x000fe400000012ff */
[----:B------:R-:W-:Y:S02]  /*d900*/  LOP3.LUT R7, R126, 0x380, RZ, 0xc0, !PT ;  /* 0x000003807e077812 */ /* 0x000fe400078ec0ff */
[----:B------:R-:W-:Y:S02]  /*d910*/  LOP3.LUT R40, R179, 0x380, RZ, 0xc0, !PT ;  /* 0x00000380b3287812 */ /* 0x000fe400078ec0ff */
[----:B------:R-:W-:Y:S02]  /*d920*/  LOP3.LUT R27, R8, 0x380, RZ, 0xc0, !PT ;  /* 0x00000380081b7812 */ /* 0x000fe400078ec0ff */
[----:B------:R-:W-:Y:S02]  /*d930*/  SHF.R.U64 R32, R32, 0x3, RZ ;  /* 0x0000000320207819 */ /* 0x000fe400000012ff */
[----:B------:R-:W-:-:S02]  /*d940*/  LOP3.LUT R94, R183, 0x380, RZ, 0xc0, !PT ;  /* 0x00000380b75e7812 */ /* 0x000fc400078ec0ff */
[----:B------:R-:W-:Y:S02]  /*d950*/  F2FP.BF16.F32.PACK_AB R6, R24, R171 ;  /* 0x000000ab1806723e */ /* 0x000fe400000010ff */
[----:B------:R-:W-:Y:S02]  /*d960*/  SHF.R.U64 R36, R36, 0x3, RZ ;  /* 0x0000000324247819 */ /* 0x000fe400000012ff */
[----:B------:R-:W-:Y:S02]  /*d970*/  LOP3.LUT R98, R199, 0x380, RZ, 0xc0, !PT ;  /* 0x00000380c7627812 */ /* 0x000fe400078ec0ff */
[----:B------:R-:W-:Y:S02]  /*d980*/  LOP3.LUT R106, R4, R203, RZ, 0x3c, !PT ;  /* 0x000000cb046a7212 */ /* 0x000fe400078e3cff */
[----:B------:R-:W-:Y:S02]  /*d990*/  SHF.R.U64 R171, R7, 0x3, RZ ;  /* 0x0000000307ab7819 */ /* 0x000fe400000012ff */
[----:B------:R-:W-:-:S02]  /*d9a0*/  SHF.R.U64 R40, R40, 0x3, RZ ;  /* 0x0000000328287819 */ /* 0x000fc400000012ff */
[----:B------:R-:W-:Y:S02]  /*d9b0*/  LOP3.LUT R102, R201, 0x380, RZ, 0xc0, !PT ;  /* 0x00000380c9667812 */ /* 0x000fe400078ec0ff */
[----:B------:R-:W-:Y:S02]  /*d9c0*/  F2FP.BF16.F32.PACK_AB R4, R170, R172 ;  /* 0x000000acaa04723e */ /* 0x000fe400000010ff */
[----:B------:R-:W-:Y:S02]  /*d9d0*/  SHF.R.U64 R27, R27, 0x3, RZ ;  /* 0x000000031b1b7819 */ /* 0x000fe400000012ff */
[----:B------:R-:W-:Y:S01]  /*d9e0*/  F2FP.BF16.F32.PACK_AB R7, R31, R30 ;  /* 0x0000001e1f07723e */ /* 0x000fe200000010ff */
[----:B------:R-:W-:Y:S01]  /*d9f0*/  BAR.SYNC.DEFER_BLOCKING 0x1, 0x100 ;  /* 0x0044000000007b1d */ /* 0x000fe20000010000 */
[----:B------:R-:W-:Y:S02]  /*da00*/  LOP3.LUT R32, R32, R175, RZ, 0x3c, !PT ;  /* 0x000000af20207212 */ /* 0x000fe400078e3cff */
[----:B------:R-:W-:-:S02]  /*da10*/  SHF.R.U64 R94, R94, 0x3, RZ ;  /* 0x000000035e5e7819 */ /* 0x000fc400000012ff */
[----:B------:R-:W-:Y:S02]  /*da20*/  LOP3.LUT R110, R205, 0x380, RZ, 0xc0, !PT ;  /* 0x00000380cd6e7812 */ /* 0x000fe400078ec0ff */
[----:B------:R-:W-:Y:S02]  /*da30*/  LOP3.LUT R36, R36, R177, RZ, 0x3c, !PT ;  /* 0x000000b124247212 */ /* 0x000fe400078e3cff */
[----:B------:R-:W-:Y:S02]  /*da40*/  SHF.R.U64 R98, R98, 0x3, RZ ;  /* 0x0000000362627819 */ /* 0x000fe400000012ff */
[----:B------:R-:W-:Y:S02]  /*da50*/  LOP3.LUT R114, R207, 0x380, RZ, 0xc0, !PT ;  /* 0x00000380cf727812 */ /* 0x000fe400078ec0ff */
[----:B------:R-:W-:Y:S02]  /*da60*/  LOP3.LUT R40, R40, R179, RZ, 0x3c, !PT ;  /* 0x000000b328287212 */ /* 0x000fe400078e3cff */
[----:B------:R-:W-:-:S02]  /*da70*/  SHF.R.U64 R102, R102, 0x3, RZ ;  /* 0x0000000366667819 */ /* 0x000fc400000012ff */
[----:B------:R-:W-:Y:S02]  /*da80*/  LOP3.LUT R118, R209, 0x380, RZ, 0xc0, !PT ;  /* 0x00000380d1767812 */ /* 0x000fe400078ec0ff */
[----:B------:R-:W-:Y:S02]  /*da90*/  LOP3.LUT R122, R27, R8, RZ, 0x3c, !PT ;  /* 0x000000081b7a7212 */ /* 0x000fe400078e3cff */
[----:B------:R-:W-:Y:S02]  /*daa0*/  MOV R29, R28 ;  /* 0x0000001c001d7202 */ /* 0x000fe40000000f00 */
[----:B------:R-:W-:Y:S01]  /*dab0*/  F2FP.BF16.F32.PACK_AB R8, R166, R169 ;  /* 0x000000a9a608723e */ /* 0x000fe200000010ff */
[----:B------:R0:W-:Y:S01]  /*dac0*/  STSM.16.M88.4 [R173], R4 ;  /* 0x00000004ad007844 */ /* 0x0001e20000000200 */
[----:B------:R-:W-:Y:S02]  /*dad0*/  LOP3.LUT R94, R94, R183, RZ, 0x3c, !PT ;  /* 0x000000b75e5e7212 */ /* 0x000fe400078e3cff */
[----:B------:R-:W-:Y:S01]  /*dae0*/  SHF.R.U64 R110, R110, 0x3, RZ ;  /* 0x000000036e6e7819 */ /* 0x000fe200000012ff */
[----:B------:R-:W-:Y:S01]  /*daf0*/  STSM.16.M88.4 [R29], R8 ;  /* 0x000000081d007844 */ /* 0x000fe20000000200 */
[----:B------:R-:W-:-:S02]  /*db00*/  MOV R32, R32 ;  /* 0x0000002000207202 */ /* 0x000fc40000000f00 */
[----:B------:R-:W-:Y:S02]  /*db10*/  LOP3.LUT R98, R98, R199, RZ, 0x3c, !PT ;  /* 0x000000c762627212 */ /* 0x000fe400078e3cff */
[----:B------:R-:W-:Y:S02]  /*db20*/  SHF.R.U64 R114, R114, 0x3, RZ ;  /* 0x0000000372727819 */ /* 0x000fe400000012ff */
[----:B------:R-:W-:Y:S02]  /*db30*/  LOP3.LUT R175, R168, 0x380, RZ, 0xc0, !PT ;  /* 0x00000380a8af7812 */ /* 0x000fe400078ec0ff */
[----:B------:R-:W-:Y:S02]  /*db40*/  MOV R36, R36 ;  /* 0x0000002400247202 */ /* 0x000fe40000000f00 */
[----:B------:R-:W-:Y:S02]  /*db50*/  LOP3.LUT R102, R102, R201, RZ, 0x3c, !PT ;  /* 0x000000c966667212 */ /* 0x000fe400078e3cff */
[----:B0-----:R-:W-:-:S02]  /*db60*/  F2FP.BF16.F32.PACK_AB R4, R156, R165 ;  /* 0x000000a59c04723e */ /* 0x001fc400000010ff */
[----:B------:R-:W-:Y:S02]  /*db70*/  F2FP.BF16.F32.PACK_AB R5, R43, R42 ;  /* 0x0000002a2b05723e */ /* 0x000fe400000010ff */
[----:B------:R-:W-:Y:S02]  /*db80*/  F2FP.BF16.F32.PACK_AB R6, R12, R158 ;  /* 0x0000009e0c06723e */ /* 0x000fe400000010ff */
[----:B------:R-:W-:Y:S02]  /*db90*/  F2FP.BF16.F32.PACK_AB R7, R47, R46 ;  /* 0x0000002e2f07723e */ /* 0x000fe400000010ff */
[----:B------:R-:W-:Y:S02]  /*dba0*/  F2FP.BF16.F32.PACK_AB R12, R49, R154 ;  /* 0x0000009a310c723e */ /* 0x000fe400000010ff */
[----:B------:R-:W-:Y:S01]  /*dbb0*/  SHF.R.U64 R118, R118, 0x3, RZ ;  /* 0x0000000376767819 */ /* 0x000fe200000012ff */
[----:B------:R0:W-:Y:S01]  /*dbc0*/  STSM.16.M88.4 [R32], R4 ;  /* 0x0000000420007844 */ /* 0x0001e20000000200 */
[----:B------:R-:W-:-:S02]  /*dbd0*/  MOV R40, R40 ;  /* 0x0000002800287202 */ /* 0x000fc40000000f00 */
[----:B------:R-:W-:Y:S01]  /*dbe0*/  MOV R44, R44 ;  /* 0x0000002c002c7202 */ /* 0x000fe20000000f00 */
[----:B------:R1:W-:Y:S01]  /*dbf0*/  STSM.16.M88.4 [R36], R12 ;  /* 0x0000000c24007844 */ /* 0x0003e20000000200 */
[----:B------:R-:W-:Y:S02]  /*dc00*/  LOP3.LUT R110, R110, R205, RZ, 0x3c, !PT ;  /* 0x000000cd6e6e7212 */ /* 0x000fe400078e3cff */
[----:B------:R-:W-:Y:S01]  /*dc10*/  MOV R94, R94 ;  /* 0x0000005e005e7202 */ /* 0x000fe20000000f00 */
[----:B------:R-:W-:Y:S01]  /*dc20*/  STSM.16.M88.4 [R40], R56 ;  /* 0x0000003828007844 */ /* 0x000fe20000000200 */
[----:B------:R-:W-:Y:S02]  /*dc30*/  F2FP.BF16.F32.PACK_AB R81, R83, R82 ;  /* 0x000000525351723e */ /* 0x000fe400000010ff */
[----:B------:R-:W-:Y:S01]  /*dc40*/  F2FP.BF16.F32.PACK_AB R88, R89, R88 ;  /* 0x000000585958723e */ /* 0x000fe200000010ff */
[----:B------:R-:W-:Y:S01]  /*dc50*/  STSM.16.M88.4 [R44], R64 ;  /* 0x000000402c007844 */ /* 0x000fe20000000200 */
[----:B------:R-:W-:-:S02]  /*dc60*/  LOP3.LUT R114, R114, R207, RZ, 0x3c, !PT ;  /* 0x000000cf72727212 */ /* 0x000fc400078e3cff */
[----:B------:R-:W-:Y:S01]  /*dc70*/  SHF.R.U64 R175, R175, 0x3, RZ ;  /* 0x00000003afaf7819 */ /* 0x000fe200000012ff */
[----:B------:R-:W-:Y:S01]  /*dc80*/  STSM.16.M88.4 [R94], R72 ;  /* 0x000000485e007844 */ /* 0x000fe20000000200 */
[----:B------:R-:W-:Y:S01]  /*dc90*/  MOV R28, R98 ;  /* 0x00000062001c7202 */ /* 0x000fe20000000f00 */
[----:B0-----:R-:W-:Y:S01]  /*dca0*/  IMAD.U32 R4, RZ, RZ, UR4 ;  /* 0x00000004ff047e24 */ /* 0x001fe2000f8e00ff */
[----:B------:R-:W-:Y:S01]  /*dcb0*/  F2FP.BF16.F32.PACK_AB R82, R85, R84 ;  /* 0x000000545552723e */ /* 0x000fe200000010ff */
[----:B------:R-:W-:Y:S01]  /*dcc0*/  IMAD.U32 R5, RZ, RZ, UR6 ;  /* 0x00000006ff057e24 */ /* 0x000fe2000f8e00ff */
[----:B------:R-:W-:Y:S01]  /*dcd0*/  F2FP.BF16.F32.PACK_AB R83, R87, R86 ;  /* 0x000000565753723e */ /* 0x000fe200000010ff */
[----:B------:R-:W-:Y:S01]  /*dce0*/  ULDC.64 UR6, c[0x0][0xce0] ;  /* 0x0003380000067ab9 */ /* 0x000fe20000000a00 */
[----:B------:R-:W-:Y:S02]  /*dcf0*/  F2FP.BF16.F32.PACK_AB R89, R91, R90 ;  /* 0x0000005a5b59723e */ /* 0x000fe400000010ff */
[----:B------:R-:W-:Y:S01]  /*dd00*/  LOP3.LUT R118, R118, R209, RZ, 0x3c, !PT ;  /* 0x000000d176767212 */ /* 0x000fe200078e3cff */
[----:B------:R-:W-:Y:S01]  /*dd10*/  STSM.16.M88.4 [R28], R80 ;  /* 0x000000501c007844 */ /* 0x000fe20000000200 */
[----:B------:R-:W-:-:S02]  /*dd20*/  MOV R102, R102 ;  /* 0x0000006600667202 */ /* 0x000fc40000000f00 */
        /* <DEDUP_REMOVED lines=15> */
[----:B------:R-:W-:Y:S02]  /*de20*/  LOP3.LUT R24, R175, R168, RZ, 0x3c, !PT ;  /* 0x000000a8af187212 */ /* 0x000fe400078e3cff */
[----:B------:R-:W-:Y:S01]  /*de30*/  MOV R114, R114 ;  /* 0x0000007200727202 */ /* 0x000fe20000000f00 */
[----:B------:R-:W-:Y:S01]  /*de40*/  STSM.16.M88.4 [R110], R104 ;  /* 0x000000686e007844 */ /* 0x000fe20000000200 */
[----:B------:R-:W-:Y:S02]  /*de50*/  F2FP.BF16.F32.PACK_AB R156, R113, R112 ;  /* 0x00000070719c723e */ /* 0x000fe400000010ff */
        /* <DEDUP_REMOVED lines=17> */
[----:B------:R-:W-:Y:S01]  /*df70*/  F2FP.BF16.F32.PACK_AB R144, R145, R144 ;  /* 0x000000909190723e */ /* 0x000fe200000010ff */
[----:B------:R-:W-:Y:S01]  /*df80*/  STSM.16.M88.4 [R122], R128 ;  /* 0x000000807a007844 */ /* 0x000fe20000000200 */
[----:B------:R-:W-:Y:S02]  /*df90*/  MOV R126, R126 ;  /* 0x0000007e007e7202 */ /* 0x000fe40000000f00 */
[----:B------:R-:W-:Y:S02]  /*dfa0*/  F2FP.BF16.F32.PACK_AB R138, R141, R140 ;  /* 0x0000008c8d8a723e */ /* 0x000fe400000010ff */
[----:B------:R-:W-:Y:S02]  /*dfb0*/  F2FP.BF16.F32.PACK_AB R139, R143, R142 ;  /* 0x0000008e8f8b723e */ /* 0x000fe400000010ff */
[----:B------:R-:W-:-:S02]  /*dfc0*/  F2FP.BF16.F32.PACK_AB R145, R147, R146 ;  /* 0x000000929391723e */ /* 0x000fc400000010ff */
[----:B------:R-:W-:Y:S01]  /*dfd0*/  MOV R24, R24 ;  /* 0x0000001800187202 */ /* 0x000fe20000000f00 */
[----:B------:R-:W-:Y:S01]  /*dfe0*/  STSM.16.M88.4 [R126], R136 ;  /* 0x000000887e007844 */ /* 0x000fe20000000200 */
[----:B------:R-:W-:Y:S02]  /*dff0*/  F2FP.BF16.F32.PACK_AB R146, R149, R148 ;  /* 0x000000949592723e */ /* 0x000fe400000010ff */
[----:B------:R-:W-:Y:S02]  /*e000*/  F2FP.BF16.F32.PACK_AB R147, R151, R150 ;  /* 0x000000969793723e */ /* 0x000fe400000010ff */
[----:B------:R-:W-:-:S03]  /*e010*/  PLOP3.LUT P0, PT, PT, PT, UP0, 0x80, 0x0 ;  /* 0x000000000000781c */ /* 0x000fc60003f0f008 */
[----:B------:R0:W-:Y:S01]  /*e020*/  STSM.16.M88.4 [R24], R144 ;  /* 0x0000009018007844 */ /* 0x0001e20000000200 */
[----:B------:R-:W-:Y:S09]  /*e030*/  BAR.SYNC.DEFER_BLOCKING 0x1, 0x100 ;  /* 0x0044000000007b1d */ /* 0x000ff20000010000 */
[----:B------:R-:W2:Y:S01]  /*e040*/  @P0 LDG.E R6, desc[UR10][R4.64] ;  /* 0x0000000a04060981 */ /* 0x000ea2000c1e1900 */
[----:B------:R-:W-:Y:S01]  /*e050*/  UISETP.NE.U32.AND UP1, UPT, UR6, URZ, UPT ;  /* 0x0000003f0600728c */ /* 0x000fe2000bf25070 */
[----:B------:R-:W3:Y:S01]  /*e060*/  LDC R76, c[0x0][0xb88] ;  /* 0x0002e200ff4c7b82 */ /* 0x000ee20000000800 */
[----:B------:R-:W-:-:S02]  /*e070*/  IMAD R7, R194, 0x40, R23 ;  /* 0x00000040c2077824 */ /* 0x000fc400078e0217 */
[----:B------:R-:W-:Y:S02]  /*e080*/  UISETP.NE.AND.EX UP1, UPT, UR7, URZ, UPT, UP1 ;  /* 0x0000003f0700728c */ /* 0x000fe4000bf25310 */
[----:B------:R-:W-:-:S04]  /*e090*/  IMAD.WIDE R20, R7, 0x2, R20 ;  /* 0x0000000207147825 */ /* 0x000fc800078e0214 */
[----:B------:R-:W-:Y:S02]  /*e0a0*/  PLOP3.LUT P6, PT, PT, PT, UP1, 0x80, 0x0 ;  /* 0x000000000000781c */ /* 0x000fe40003fcf018 */
[C---:B------:R-:W-:Y:S02]  /*e0b0*/  IADD3 R9, P2, R20.reuse, 0x1000, RZ ;  /* 0x0000100014097810 */ /* 0x040fe40007f5e0ff */
[C---:B------:R-:W-:Y:S01]  /*e0c0*/  IADD3 R25, P1, R20.reuse, 0x2000, RZ ;  /* 0x0000200014197810 */ /* 0x040fe20007f3e0ff */
[----:B------:R-:W-:Y:S01]  /*e0d0*/  @UP1 UIADD3 UR6, UP2, UR8, UR6, URZ ;  /* 0x0000000608061290 */ /* 0x000fe2000ff5e03f */
[----:B------:R-:W-:Y:S02]  /*e0e0*/  P2R R10, PR, RZ, 0x4 ;  /* 0x00000004ff0a7803 */ /* 0x000fe40000000000 */
[C---:B-1----:R-:W-:Y:S01]  /*e0f0*/  IADD3 R13, P2, R20.reuse, 0x3000, RZ ;  /* 0x00003000140d7810 */ /* 0x042fe20007f5e0ff */
[----:B------:R-:W-:Y:S01]  /*e100*/  @UP1 UIADD3.X UR7, UR9, UR7, URZ, UP2, !UPT ;  /* 0x0000000709071290 */ /* 0x000fe200097fe43f */
[C---:B------:R-:W-:Y:S01]  /*e110*/  IADD3 R33, P3, R20.reuse, 0x4000, RZ ;  /* 0x0000400014217810 */ /* 0x040fe20007f7e0ff */
[----:B------:R-:W-:Y:S01]  /*e120*/  IMAD.U32 R14, RZ, RZ, UR6 ;  /* 0x00000006ff0e7e24 */ /* 0x000fe2000f8e00ff */
[----:B------:R-:W-:-:S02]  /*e130*/  IADD3 R29, P4, R20, 0x5000, RZ ;  /* 0x00005000141d7810 */ /* 0x000fc40007f9e0ff */
[----:B------:R-:W-:Y:S01]  /*e140*/  IADD3 R41, P5, R20, 0x6000, RZ ;  /* 0x0000600014297810 */ /* 0x000fe20007fbe0ff */
[----:B------:R-:W-:Y:S01]  /*e150*/  IMAD.U32 R15, RZ, RZ, UR7 ;  /* 0x00000007ff0f7e24 */ /* 0x000fe2000f8e00ff */
[----:B------:R-:W-:Y:S02]  /*e160*/  LOP3.LUT R8, R9, 0x380, RZ, 0xc0, !PT ;  /* 0x0000038009087812 */ /* 0x000fe400078ec0ff */
[----:B0-----:R-:W-:Y:S02]  /*e170*/  LOP3.LUT R24, R25, 0x380, RZ, 0xc0, !PT ;  /* 0x0000038019187812 */ /* 0x001fe400078ec0ff */
[----:B------:R-:W-:Y:S01]  /*e180*/  LOP3.LUT R12, R13, 0x380, RZ, 0xc0, !PT ;  /* 0x000003800d0c7812 */ /* 0x000fe200078ec0ff */
[----:B------:R-:W-:Y:S01]  /*e190*/  UMOV UR4, URZ ;  /* 0x0000003f00047c82 */ /* 0x000fe20008000000 */
[----:B------:R-:W-:Y:S01]  /*e1a0*/  LOP3.LUT R32, R33, 0x380, RZ, 0xc0, !PT ;  /* 0x0000038021207812 */ /* 0x000fe200078ec0ff */
[----:B---3--:R0:W5:Y:S01]  /*e1b0*/  @P6 LDG.E R76, desc[UR10][R14.64] ;  /* 0x0000000a0e4c6981 */ /* 0x008162000c1e1900 */
        /* <DEDUP_REMOVED lines=14> */
[----:B--2---:R-:W-:Y:S01]  /*e2a0*/  @P0 R2UR UR4, R6 ;  /* 0x00000000060402ca */ /* 0x004fe200000e0000 */
[----:B0-----:R-:W-:-:S14]  /*e2b0*/  @P6 BRA `(.L_x_6696) ;  /* 0x0000000000146947 */ /* 0x001fdc0003800000 */
[----:B------:R-:W-:Y:S05]  /*e2c0*/  @!P0 BRA `(.L_x_6696) ;  /* 0x0000000000108947 */ /* 0x000fea0003800000 */
[----:B------:R-:W-:Y:S02]  /*e2d0*/  ULDC.64 UR6, c[0x0][0x208] ;  /* 0x0000820000067ab9 */ /* 0x000fe40000000a00 */
[----:B------:R-:W2:Y:S04]  /*e2e0*/  LDG.E R7, desc[UR6][R4.64] ;  /* 0x0000000604077981 */ /* 0x000ea8000c1e1900 */
[----:B-----5:R-:W2:Y:S02]  /*e2f0*/  LDG.E R76, desc[UR6][R4.64+0x4] ;  /* 0x00000406044c7981 */ /* 0x020ea4000c1e1900 */
[----:B--2---:R-:W-:-:S07]  /*e300*/  IADD3 R76, -R7, R76, RZ ;  /* 0x0000004c074c7210 */ /* 0x004fce0007ffe1ff */
.L_x_6696:
        /* <DEDUP_REMOVED lines=23> */
[--C-:B------:R-:W-:Y:S01]  /*e480*/  IMAD.X R37, RZ, RZ, R21.reuse, P0 ;  /* 0x000000ffff257224 */ /* 0x100fe200000e0615 */
[----:B0-----:R-:W-:Y:S02]  /*e490*/  ISETP.NE.AND P6, PT, R4, RZ, PT ;  /* 0x000000ff0400720c */ /* 0x001fe40003fc5270 */
[----:B------:R-:W-:Y:S01]  /*e4a0*/  LOP3.LUT R44, R44, R45, RZ, 0x3c, !PT ;  /* 0x0000002d2c2c7212 */ /* 0x000fe200078e3cff */
[----:B------:R-:W-:Y:S01]  /*e4b0*/  IMAD.X R45, RZ, RZ, R21, P1 ;  /* 0x000000ffff2d7224 */ /* 0x000fe200008e0615 */
[----:B------:R-:W-:Y:S02]  /*e4c0*/  IADD3.X R41, RZ, R21, RZ, P5, !PT ;  /* 0x00000015ff297210 */ /* 0x000fe40002ffe4ff */
[----:B------:R-:W-:-:S02]  /*e4d0*/  IADD3 R57, P2, R20, 0xa000, RZ ;  /* 0x0000a00014397810 */ /* 0x000fc40007f5e0ff */
[C---:B------:R-:W-:Y:S02]  /*e4e0*/  IADD3 R49, P3, R20.reuse, 0xb000, RZ ;  /* 0x0000b00014317810 */ /* 0x040fe40007f7e0ff */
[C---:B------:R-:W-:Y:S02]  /*e4f0*/  IADD3 R65, P4, R20.reuse, 0xc000, RZ ;  /* 0x0000c00014417810 */ /* 0x040fe40007f9e0ff */
[C---:B------:R-:W-:Y:S02]  /*e500*/  IADD3 R61, P5, R20.reuse, 0xd000, RZ ;  /* 0x0000d000143d7810 */ /* 0x040fe40007fbe0ff */
[C---:B------:R-:W-:Y:S02]  /*e510*/  IADD3 R73, P0, R20.reuse, 0xe000, RZ ;  /* 0x0000e00014497810 */ /* 0x040fe40007f1e0ff */
[----:B------:R-:W-:Y:S02]  /*e520*/  IADD3 R5, P1, R20, 0xf000, RZ ;  /* 0x0000f00014057810 */ /* 0x000fe40007f3e0ff */
[----:B------:R-:W-:-:S02]  /*e530*/  LOP3.LUT R56, R57, 0x380, RZ, 0xc0, !PT ;  /* 0x0000038039387812 */ /* 0x000fc400078ec0ff */
[----:B------:R-:W-:Y:S01]  /*e540*/  LOP3.LUT R48, R49, 0x380, RZ, 0xc0, !PT ;  /* 0x0000038031307812 */ /* 0x000fe200078ec0ff */
[----:B------:R-:W-:Y:S01]  /*e550*/  IMAD.X R69, RZ, RZ, R21, P1 ;  /* 0x000000ffff457224 */ /* 0x000fe200008e0615 */
[----:B------:R-:W-:Y:S02]  /*e560*/  LOP3.LUT R64, R65, 0x380, RZ, 0xc0, !PT ;  /* 0x0000038041407812 */ /* 0x000fe400078ec0ff */
        /* <DEDUP_REMOVED lines=10> */
[----:B------:R-:W-:Y:S02]  /*e610*/  SHF.R.U64 R4, R4, 0x3, RZ ;  /* 0x0000000304047819 */ /* 0x000fe400000012ff */
[----:B------:R-:W-:Y:S01]  /*e620*/  LOP3.LUT R56, R56, R57, RZ, 0x3c, !PT ;  /* 0x0000003938387212 */ /* 0x000fe200078e3cff */
[--C-:B------:R-:W-:Y:S01]  /*e630*/  IMAD.X R57, RZ, RZ, R21.reuse, P2 ;  /* 0x000000ffff397224 */ /* 0x100fe200010e0615 */
        /* <DEDUP_REMOVED lines=20> */
[----:B------:R-:W-:Y:S01]  /*e780*/  ULDC.64 UR14, c[0x0][0x208] ;  /* 0x00008200000e7ab9 */ /* 0x000fe20000000a00 */
        /* <DEDUP_REMOVED lines=17> */
.L_x_6697:
[C---:B0-----:R-:W-:Y:S01]  /*e8a0*/  VIADD R3, R23.reuse, 0x40 ;  /* 0x0000004017037836 */ /* 0x041fe20000000000 */
[----:B------:R-:W-:Y:S01]  /*e8b0*/  ULDC UR10, c[0x0][0xb8c] ;  /* 0x0002e300000a7ab9 */ /* 0x000fe20000000800 */
[C---:B------:R-:W-:Y:S01]  /*e8c0*/  VIADD R82, R23.reuse, 0x80 ;  /* 0x0000008017527836 */ /* 0x040fe20000000000 */
[----:B------:R-:W-:Y:S01]  /*e8d0*/  ULDC.64 UR6, c[0x0][0x208] ;  /* 0x0000820000067ab9 */ /* 0x000fe20000000a00 */
[----:B------:R-:W-:Y:S01]  /*e8e0*/  VIADD R83, R23, 0xc0 ;  /* 0x000000c017537836 */ /* 0x000fe20000000000 */
[----:B------:R-:W-:Y:S01]  /*e8f0*/  ISETP.GE.AND P1, PT, R3, UR10, PT ;  /* 0x0000000a03007c0c */ /* 0x000fe2000bf26270 */
[----:B------:R0:W5:Y:S01]  /*e900*/  LD.E.128 R4, desc[UR6][R20.64] ;  /* 0x0000000614047980 */ /* 0x000162000c101d00 */
[C---:B------:R-:W-:Y:S01]  /*e910*/  ISETP.GE.AND P0, PT, R23.reuse, UR10, PT ;  /* 0x0000000a17007c0c */ /* 0x040fe2000bf06270 */
[----:B------:R-:W-:Y:S01]  /*e920*/  ULDC.64 UR14, c[0x0][0xba0] ;  /* 0x0002e800000e7ab9 */ /* 0x000fe20000000a00 */
[----:B------:R-:W-:Y:S01]  /*e930*/  SEL R19, RZ, 0xffffffff, P1 ;  /* 0xffffffffff137807 */ /* 0x000fe20000800000 */
[----:B------:R-:W-:Y:S01]  /*e940*/  VIADD R86, R23, 0x140 ;  /* 0x0000014017567836 */ /* 0x000fe20000000000 */
[----:B------:R-:W-:Y:S01]  /*e950*/  SEL R0, RZ, 0x1, P0 ;  /* 0x00000001ff007807 */ /* 0x000fe20000000000 */
[----:B------:R-:W5:Y:S02]  /*e960*/  LD.E.128 R8, desc[UR6][R8.64] ;  /* 0x0000000608087980 */ /* 0x000f64000c101d00 */
[----:B------:R-:W-:Y:S01]  /*e970*/  IMAD.SHL.U32 R19, R19, 0x2, RZ ;  /* 0x0000000213137824 */ /* 0x000fe200078e00ff */
[----:B------:R-:W-:Y:S01]  /*e980*/  ISETP.GE.AND P0, PT, R82, UR10, PT ;  /* 0x0000000a52007c0c */ /* 0x000fe2000bf06270 */
[----:B------:R-:W5:Y:S01]  /*e990*/  LD.E.128 R24, desc[UR6][R24.64] ;  /* 0x0000000618187980 */ /* 0x000f62000c101d00 */
[----:B------:R-:W-:-:S02]  /*e9a0*/  ISETP.GE.AND P1, PT, R83, UR10, PT ;  /* 0x0000000a53007c0c */ /* 0x000fc4000bf26270 */
[----:B------:R-:W-:Y:S01]  /*e9b0*/  LOP3.LUT R0, R19, 0x2, R0, 0xe2, !PT ;  /* 0x0000000213007812 */ /* 0x000fe200078ee200 */
[----:B------:R-:W5:Y:S01]  /*e9c0*/  LD.E.128 R12, desc[UR6][R12.64] ;  /* 0x000000060c0c7980 */ /* 0x000f62000c101d00 */
[----:B------:R-:W-:Y:S02]  /*e9d0*/  SEL R19, RZ, 0x4, P0 ;  /* 0x00000004ff137807 */ /* 0x000fe40000000000 */
[----:B0-----:R-:W-:Y:S01]  /*e9e0*/  SEL R20, RZ, 0x8, P1 ;  /* 0x00000008ff147807 */ /* 0x001fe20000800000 */
[----:B------:R-:W5:Y:S01]  /*e9f0*/  LD.E.128 R32, desc[UR6][R32.64] ;  /* 0x0000000620207980 */ /* 0x000f62000c101d00 */
[----:B------:R-:W-:-:S03]  /*ea00*/  IADD3 R84, R23, 0x100, RZ ;  /* 0x0000010017547810 */ /* 0x000fc60007ffe0ff */
[----:B------:R-:W5:Y:S01]  /*ea10*/  LD.E.128 R28, desc[UR6][R28.64] ;  /* 0x000000061c1c7980 */ /* 0x000f62000c101d00 */
[----:B------:R-:W-:-:S03]  /*ea20*/  LOP3.LUT R0, R20, R0, R19, 0xfe, !PT ;  /* 0x0000000014007212 */ /* 0x000fc600078efe13 */
[----:B------:R-:W5:Y:S01]  /*ea30*/  LD.E.128 R40, desc[UR6][R40.64] ;  /* 0x0000000628287980 */ /* 0x000f62000c101d00 */
[----:B------:R-:W-:-:S03]  /*ea40*/  SHF.R.S32.HI R21, RZ, 0x1f, R23 ;  /* 0x0000001fff157819 */ /* 0x000fc60000011417 */
[----:B------:R-:W5:Y:S01]  /*ea50*/  LD.E.128 R36, desc[UR6][R36.64] ;  /* 0x0000000624247980 */ /* 0x000f62000c101d00 */
[----:B------:R-:W-:-:S03]  /*ea60*/  IMAD.U32 R19, RZ, RZ, UR14 ;  /* 0x0000000eff137e24 */ /* 0x000fc6000f8e00ff */
        /* <DEDUP_REMOVED lines=10> */
[----:B------:R-:W-:Y:S01]  /*eb10*/  ISETP.GE.AND P0, PT, R84, UR10, PT ;  /* 0x0000000a54007c0c */ /* 0x000fe2000bf06270 */
[----:B------:R-:W-:Y:S01]  /*eb20*/  VIADD R78, R23, 0x180 ;  /* 0x00000180174e7836 */ /* 0x000fe20000000000 */
[----:B------:R-:W-:Y:S01]  /*eb30*/  ISETP.GE.AND P1, PT, R86, UR10, PT ;  /* 0x0000000a56007c0c */ /* 0x000fe2000bf26270 */
[----:B------:R-:W-:Y:S01]  /*eb40*/  @!PT LDS RZ, [RZ] ;  /* 0x00000000fffff984 */ /* 0x000fe20000000800 */
[----:B------:R-:W-:Y:S01]  /*eb50*/  @!PT LDS RZ, [RZ] ;  /* 0x00000000fffff984 */ /* 0x000fe20000000800 */
[----:B------:R-:W-:Y:S01]  /*eb60*/  @!PT LDS RZ, [RZ] ;  /* 0x00000000fffff984 */ /* 0x000fe20000000800 */
[----:B------:R-:W-:Y:S01]  /*eb70*/  @!PT LDS RZ, [RZ] ;  /* 0x00000000fffff984 */ /* 0x000fe20000000800 */
[----:B------:R0:W-:Y:S06]  /*eb80*/  MEMBAR.ALL.CTA ;  /* 0x0000000000007992 */ /* 0x0001ec0000008000 */
[----:B0-----:R-:W0:Y:S01]  /*eb90*/  FENCE.VIEW.ASYNC.S ;  /* 0x00000000000073c6 */ /* 0x001e220000000000 */
[----:B------:R-:W-:-:S02]  /*eba0*/  UIMAD UR6, UR4, UR15, UR6 ;  /* 0x0000000f040672a4 */ /* 0x000fc4000f8e0206 */
[----:B------:R-:W-:Y:S01]  /*ebb0*/  IMAD.WIDE.U32 R20, R19, UR4, R20 ;  /* 0x0000000413147c25 */ /* 0x000fe2000f8e0014 */
[----:B------:R-:W-:Y:S01]  /*ebc0*/  ULDC.64 UR8, c[0x0][0xbe0] ;  /* 0x0002f80000087ab9 */ /* 0x000fe20000000a00 */
[----:B------:R-:W-:Y:S01]  /*ebd0*/  SEL R19, RZ, 0x10, P0 ;  /* 0x00000010ff137807 */ /* 0x000fe20000000000 */
[----:B------:R-:W-:Y:S01]  /*ebe0*/  UIMAD UR4, UR12, UR8, URZ ;  /* 0x000000080c0472a4 */ /* 0x000fe2000f8e023f */
[----:B------:R-:W-:Y:S01]  /*ebf0*/  SEL R77, RZ, 0x20, P1 ;  /* 0x00000020ff4d7807 */ /* 0x000fe20000800000 */
[----:B------:R-:W-:Y:S01]  /*ec00*/  VIADD R21, R21, UR6 ;  /* 0x0000000615157c36 */ /* 0x000fe20008000000 */
[----:B------:R-:W-:Y:S01]  /*ec10*/  MOV R79, UR8 ;  /* 0x00000008004f7c02 */ /* 0x000fe20008000f00 */
[----:B------:R-:W-:Y:S01]  /*ec20*/  UIMAD UR4, UR40, UR9, UR4 ;  /* 0x00000009280472a4 */ /* 0x000fe2000f8e0204 */
[----:B------:R-:W-:Y:S01]  /*ec30*/  ISETP.GE.AND P0, PT, R78, UR10, PT ;  /* 0x0000000a4e007c0c */ /* 0x000fe2000bf06270 */
[----:B------:R-:W-:Y:S01]  /*ec40*/  ULDC.64 UR6, c[0x0][0xbe8] ;  /* 0x0002fa0000067ab9 */ /* 0x000fe20000000a00 */
[----:B------:R-:W-:Y:S01]  /*ec50*/  LOP3.LUT R19, R77, R0, R19, 0xfe, !PT ;  /* 0x000000004d137212 */ /* 0x000fe200078efe13 */
[----:B-----5:R-:W-:Y:S01]  /*ec60*/  IMAD R77, R193, -0x40, R76 ;  /* 0xffffffc0c14d7824 */ /* 0x020fe200078e024c */
[----:B------:R-:W-:Y:S01]  /*ec70*/  SEL R0, RZ, 0x40, P0 ;  /* 0x00000040ff007807 */ /* 0x000fe20000000000 */
[----:B------:R-:W-:Y:S01]  /*ec80*/  IMAD.WIDE.U32 R20, R79, UR40, R20 ;  /* 0x000000284f147c25 */ /* 0x000fe2000f8e0014 */
[----:B------:R-:W-:Y:S01]  /*ec90*/  SHF.R.S32.HI R195, RZ, 0x1f, R194 ;  /* 0x0000001fffc37819 */ /* 0x000fe200000114c2 */
[----:B------:R-:W-:Y:S01]  /*eca0*/  BSSY B1, `(.L_x_6698) ;  /* 0x000002f000017945 */ /* 0x000fe20003800000 */
[----:B------:R-:W-:Y:S01]  /*ecb0*/  LOP3.LUT R19, R19, R0, RZ, 0xfc, !PT ;  /* 0x0000000013137212 */ /* 0x000fe200078efcff */
[----:B------:R-:W-:Y:S01]  /*ecc0*/  VIADD R78, R23, 0x1c0 ;  /* 0x000001c0174e7836 */ /* 0x000fe20000000000 */
[----:B------:R-:W-:Y:S01]  /*ecd0*/  ISETP.GE.AND P2, PT, R194, R77, PT ;  /* 0x0000004dc200720c */ /* 0x000fe20003f46270 */
[----:B------:R-:W-:Y:S01]  /*ece0*/  VIADD R21, R21, UR4 ;  /* 0x0000000415157c36 */ /* 0x000fe20008000000 */
[----:B------:R-:W-:Y:S01]  /*ecf0*/  UIMAD UR4, UR39, UR6, URZ ;  /* 0x00000006270472a4 */ /* 0x000fe2000f8e023f */
[----:B------:R-:W-:Y:S01]  /*ed00*/  VIADD R0, R17, 0x38820 ;  /* 0x0003882011007836 */ /* 0x000fe20000000000 */
[----:B------:R-:W-:Y:S01]  /*ed10*/  ISETP.GE.AND P1, PT, R78, UR10, PT ;  /* 0x0000000a4e007c0c */ /* 0x000fe2000bf26270 */
[----:B------:R-:W-:Y:S01]  /*ed20*/  IMAD.U32 R79, RZ, RZ, UR6 ;  /* 0x00000006ff4f7e24 */ /* 0x000fe2000f8e00ff */
[----:B------:R-:W-:Y:S01]  /*ed30*/  UIMAD UR4, UR38, UR7, UR4 ;  /* 0x00000007260472a4 */ /* 0x000fe2000f8e0204 */
[----:B------:R-:W-:Y:S01]  /*ed40*/  VIADD R76, R194, 0x20 ;  /* 0x00000020c24c7836 */ /* 0x000fe20000000000 */
[----:B------:R-:W-:Y:S01]  /*ed50*/  PRMT R0, RZ, 0x654, R0 ;  /* 0x00000654ff007816 */ /* 0x000fe20000000000 */
[----:B------:R-:W-:-:S03]  /*ed60*/  IMAD.WIDE.U32 R78, R79, UR38, R20 ;  /* 0x000000264f4e7c25 */ /* 0x000fc6000f8e0014 */
[----:B0-----:R0:W-:Y:S01]  /*ed70*/  SYNCS.ARRIVE.TRANS64.RED.A1T0 RZ, [R0+URZ], RZ ;  /* 0x000000ff00ff79a7 */ /* 0x0011e2000810043f */
[----:B------:R-:W-:Y:S01]  /*ed80*/  ISETP.GE.AND P0, PT, R76, R77, PT ;  /* 0x0000004d4c00720c */ /* 0x000fe20003f06270 */
[----:B------:R-:W-:Y:S01]  /*ed90*/  IMAD.WIDE R76, R193, 0x40, R194 ;  /* 0x00000040c14c7825 */ /* 0x000fe200078e02c2 */
[----:B------:R-:W-:Y:S02]  /*eda0*/  IADD3 R85, R79, UR4, RZ ;  /* 0x000000044f557c10 */ /* 0x000fe4000fffe0ff */
[----:B0-----:R-:W-:-:S04]  /*edb0*/  SEL R0, RZ, 0x80, P1 ;  /* 0x00000080ff007807 */ /* 0x001fc80000800000 */
        /* <DEDUP_REMOVED lines=29> */
.L_x_6699:
[----:B------:R-:W-:Y:S05]  /*ef90*/  BSYNC B1 ;  /* 0x0000000000017941 */ /* 0x000fea0003800000 */
.L_x_6698:
[----:B------:R-:W-:Y:S05]  /*efa0*/  @P0 BRA `(.L_x_6700) ;  /* 0x0000000c004c0947 */ /* 0x000fea0003800000 */
[----:B0-----:R-:W-:Y:S01]  /*efb0*/  IADD3 R7, P0, R76, 0x20, RZ ;  /* 0x000000204c077810 */ /* 0x001fe20007f1e0ff */
[----:B------:R-:W-:Y:S01]  /*efc0*/  ULDC.64 UR6, c[0x0][0xbd8] ;  /* 0x0002f60000067ab9 */ /* 0x000fe20000000a00 */
[----:B------:R-:W-:Y:S01]  /*efd0*/  MOV R5, R85 ;  /* 0x0000005500057202 */ /* 0x000fe20000000f00 */
[----:B------:R-:W-:Y:S01]  /*efe0*/  IMAD.MOV.U32 R4, RZ, RZ, R78 ;  /* 0x000000ffff047224 */ /* 0x000fe200078e004e */
[----:B------:R-:W-:Y:S01]  /*eff0*/  ISETP.GE.AND P4, PT, R3, UR10, PT ;  /* 0x0000000a03007c0c */ /* 0x000fe2000bf86270 */
[----:B------:R-:W-:Y:S01]  /*f000*/  IMAD.X R76, RZ, RZ, R77, P0 ;  /* 0x000000ffff4c7224 */ /* 0x000fe200000e064d */
[----:B------:R-:W-:Y:S01]  /*f010*/  ISETP.GE.AND P0, PT, R86, UR10, PT ;  /* 0x0000000a56007c0c */ /* 0x000fe2000bf06270 */
[----:B------:R-:W-:Y:S01]  /*f020*/  IMAD.WIDE.U32 R4, R7, UR6, R4 ;  /* 0x0000000607047c25 */ /* 0x000fe2000f8e0004 */
[----:B------:R-:W-:Y:S01]  /*f030*/  ULDC.64 UR8, c[0x0][0x208] ;  /* 0x0000820000087ab9 */ /* 0x000fe20000000a00 */
[----:B------:R-:W-:Y:S02]  /*f040*/  ISETP.GE.AND P3, PT, R82, UR10, PT ;  /* 0x0000000a52007c0c */ /* 0x000fe4000bf66270 */
[----:B------:R-:W-:Y:S01]  /*f050*/  IMAD R76, R76, UR6, RZ ;  /* 0x000000064c4c7c24 */ /* 0x000fe2000f8e02ff */
[----:B------:R-:W-:-:S02]  /*f060*/  ISETP.GE.AND P5, PT, R23, UR10, PT ;  /* 0x0000000a17007c0c */ /* 0x000fc4000bfa6270 */
[----:B------:R-:W-:Y:S01]  /*f070*/  ISETP.GE.AND P2, PT, R83, UR10, PT ;  /* 0x0000000a53007c0c */ /* 0x000fe2000bf46270 */
[----:B------:R-:W-:Y:S01]  /*f080*/  IMAD R3, R7, UR7, R76 ;  /* 0x0000000707037c24 */ /* 0x000fe2000f8e024c */
[----:B------:R-:W-:Y:S01]  /*f090*/  ULDC.64 UR6, c[0x0][0xb80] ;  /* 0x0002e00000067ab9 */ /* 0x000fe20000000a00 */
[----:B------:R-:W-:Y:S02]  /*f0a0*/  ISETP.GE.AND P1, PT, R84, UR10, PT ;  /* 0x0000000a54007c0c */ /* 0x000fe4000bf26270 */
[----:B------:R-:W-:Y:S01]  /*f0b0*/  IMAD.IADD R3, R5, 0x1, R3 ;  /* 0x0000000105037824 */ /* 0x000fe200078e0203 */
[----:B------:R-:W-:-:S04]  /*f0c0*/  LEA R6, P6, R4, UR6, 0x1 ;  /* 0x0000000604067c11 */ /* 0x000fc8000f8c08ff */
        /* <DEDUP_REMOVED lines=14> */
.L_x_6695:
        /* <DEDUP_REMOVED lines=9> */
[----:B------:R-:W-:Y:S01]  /*f240*/  IMAD.U32 R4, RZ, RZ, UR4 ;  /* 0x00000004ff047e24 */ /* 0x000fe2000f8e00ff */
        /* <DEDUP_REMOVED lines=15> */
[C---:B------:R-:W-:Y:S01]  /*f340*/  VIADD R13, R23.reuse, 0x80 ;  /* 0x00000080170d7836 */ /* 0x040fe20000000000 */
[----:B------:R-:W-:Y:S01]  /*f350*/  ISETP.GE.AND P3, PT, R12, UR10, PT ;  /* 0x0000000a0c007c0c */ /* 0x000fe2000bf66270 */
[C---:B------:R-:W-:Y:S01]  /*f360*/  VIADD R14, R23.reuse, 0xc0 ;  /* 0x000000c0170e7836 */ /* 0x040fe20000000000 */
[C---:B------:R-:W-:Y:S01]  /*f370*/  ISETP.GE.AND P0, PT, R23.reuse, UR10, PT ;  /* 0x0000000a17007c0c */ /* 0x040fe2000bf06270 */
[----:B------:R-:W-:Y:S01]  /*f380*/  VIADD R10, R23, 0x180 ;  /* 0x00000180170a7836 */ /* 0x000fe20000000000 */
[----:B------:R-:W-:Y:S02]  /*f390*/  SEL R9, RZ, 0xffffffff, P3 ;  /* 0xffffffffff097807 */ /* 0x000fe40001800000 */
[----:B------:R-:W-:Y:S02]  /*f3a0*/  SEL R8, RZ, 0x1, P0 ;  /* 0x00000001ff087807 */ /* 0x000fe40000000000 */
[----:B------:R-:W-:Y:S01]  /*f3b0*/  ISETP.GE.AND P4, PT, R13, UR10, PT ;  /* 0x0000000a0d007c0c */ /* 0x000fe2000bf86270 */
[----:B------:R-:W-:Y:S01]  /*f3c0*/  IMAD.SHL.U32 R9, R9, 0x2, RZ ;  /* 0x0000000209097824 */ /* 0x000fe200078e00ff */
[----:B------:R-:W-:-:S02]  /*f3d0*/  ISETP.GE.AND P5, PT, R14, UR10, PT ;  /* 0x0000000a0e007c0c */ /* 0x000fc4000bfa6270 */
[----:B0-----:R-:W-:Y:S02]  /*f3e0*/  SEL R7, RZ, 0x4, P4 ;  /* 0x00000004ff077807 */ /* 0x001fe40002000000 */
[----:B------:R-:W-:Y:S02]  /*f3f0*/  LOP3.LUT R8, R9, 0x2, R8, 0xe2, !PT ;  /* 0x0000000209087812 */ /* 0x000fe400078ee208 */
[----:B------:R-:W-:Y:S02]  /*f400*/  SEL R6, RZ, 0x8, P5 ;  /* 0x00000008ff067807 */ /* 0x000fe40002800000 */
[----:B------:R-:W-:Y:S02]  /*f410*/  ISETP.GE.AND P0, PT, R10, UR10, PT ;  /* 0x0000000a0a007c0c */ /* 0x000fe4000bf06270 */
[----:B------:R-:W-:Y:S02]  /*f420*/  ISETP.GT.AND P3, PT, R198, 0x3f, PT ;  /* 0x0000003fc600780c */ /* 0x000fe40003f64270 */
[----:B------:R-:W-:Y:S01]  /*f430*/  LOP3.LUT R9, R6, R8, R7, 0xfe, !PT ;  /* 0x0000000806097212 */ /* 0x000fe200078efe07 */
[----:B------:R-:W-:Y:S10]  /*f440*/  @P2 BRA `(.L_x_6701) ;  /* 0x0000000000142947 */ /* 0x000ff40003800000 */
[----:B------:R-:W-:Y:S05]  /*f450*/  @!P1 BRA `(.L_x_6701) ;  /* 0x0000000000109947 */ /* 0x000fea0003800000 */
[----:B------:R-:W-:Y:S02]  /*f460*/  ULDC.64 UR6, c[0x0][0x208] ;  /* 0x0000820000067ab9 */ /* 0x000fe40000000a00 */
[----:B------:R-:W2:Y:S04]  /*f470*/  LDG.E R7, desc[UR6][R4.64] ;  /* 0x0000000604077981 */ /* 0x000ea8000c1e1900 */
[----:B-----5:R-:W2:Y:S02]  /*f480*/  LDG.E R0, desc[UR6][R4.64+0x4] ;  /* 0x0000040604007981 */ /* 0x020ea4000c1e1900 */
[----:B--2---:R-:W-:-:S07]  /*f490*/  IADD3 R0, -R7, R0, RZ ;  /* 0x0000000007007210 */ /* 0x004fce0007ffe1ff */
.L_x_6701:
[----:B------:R-:W-:Y:S01]  /*f4a0*/  USHF.R.S32.HI UR7, URZ, 0x1f, UR40 ;  /* 0x0000001f3f077899 */ /* 0x000fe20008011428 */
[----:B------:R-:W-:Y:S01]  /*f4b0*/  BSSY B1, `(.L_x_6702) ;  /* 0x0000021000017945 */ /* 0x000fe20003800000 */
[----:B------:R-:W-:Y:S01]  /*f4c0*/  USEL UR38, UR38, URZ, !UP0 ;  /* 0x0000003f26267287 */ /* 0x000fe2000c000000 */
[C---:B------:R-:W-:Y:S01]  /*f4d0*/  VIADD R19, R23.reuse, 0x100 ;  /* 0x0000010017137836 */ /* 0x040fe20000000000 */
[----:B------:R-:W-:Y:S01]  /*f4e0*/  USEL UR39, UR39, URZ, !UP0 ;  /* 0x0000003f27277287 */ /* 0x000fe2000c000000 */
[----:B------:R-:W-:Y:S01]  /*f4f0*/  VIADD R24, R23, 0x140 ;  /* 0x0000014017187836 */ /* 0x000fe20000000000 */
[----:B------:R-:W-:Y:S02]  /*f500*/  SHF.R.S32.HI R10, RZ, 0x1f, R23 ;  /* 0x0000001fff0a7819 */ /* 0x000fe40000011417 */
[----:B-----5:R-:W-:Y:S01]  /*f510*/  SHF.R.S32.HI R8, RZ, 0x1f, R3 ;  /* 0x0000001fff087819 */ /* 0x020fe20000011403 */
[----:B------:R-:W-:Y:S07]  /*f520*/  @P3 BRA `(.L_x_6703) ;  /* 0x0000000000643947 */ /* 0x000fee0003800000 */
        /* <DEDUP_REMOVED lines=25> */
.L_x_6703:
[----:B------:R-:W-:Y:S05]  /*f6c0*/  BSYNC B1 ;  /* 0x0000000000017941 */ /* 0x000fea0003800000 */
.L_x_6702:
[----:B------:R-:W-:Y:S01]  /*f6d0*/  ULDC.64 UR8, c[0x0][0xba0] ;  /* 0x0002e80000087ab9 */ /* 0x000fe20000000a00 */
[----:B------:R-:W-:Y:S01]  /*f6e0*/  IMAD.MOV.U32 R4, RZ, RZ, R23 ;  /* 0x000000ffff047224 */ /* 0x000fe200078e0017 */
[----:B------:R-:W-:Y:S01]  /*f6f0*/  ISETP.GE.AND P1, PT, R19, UR10, PT ;  /* 0x0000000a13007c0c */ /* 0x000fe2000bf26270 */
[----:B0-----:R-:W-:Y:S01]  /*f700*/  IMAD.MOV.U32 R5, RZ, RZ, R10 ;  /* 0x000000ffff057224 */ /* 0x001fe200078e000a */
[----:B------:R-:W-:Y:S01]  /*f710*/  ISETP.GE.AND P2, PT, R24, UR10, PT ;  /* 0x0000000a18007c0c */ /* 0x000fe2000bf46270 */
[----:B------:R-:W-:Y:S01]  /*f720*/  IMAD R6, R8, UR8, RZ ;  /* 0x0000000808067c24 */ /* 0x000fe2000f8e02ff */
[----:B------:R-:W-:Y:S01]  /*f730*/  IADD3 R8, R23, 0x1c0, RZ ;  /* 0x000001c017087810 */ /* 0x000fe20007ffe0ff */
[C---:B------:R-:W-:Y:S01]  /*f740*/  IMAD.WIDE.U32 R4, R3.reuse, UR8, R4 ;  /* 0x0000000803047c25 */ /* 0x040fe2000f8e0004 */
[----:B------:R-:W-:Y:S01]  /*f750*/  SEL R7, RZ, 0x20, P2 ;  /* 0x00000020ff077807 */ /* 0x000fe20001000000 */
[----:B------:R-:W-:Y:S01]  /*f760*/  BSSY B1, `(.L_x_6704) ;  /* 0x0000039000017945 */ /* 0x000fe20003800000 */
[----:B------:R-:W-:Y:S01]  /*f770*/  ISETP.GE.AND P2, PT, R8, UR10, PT ;  /* 0x0000000a08007c0c */ /* 0x000fe2000bf46270 */
[----:B------:R-:W-:Y:S01]  /*f780*/  IMAD R3, R3, UR9, R6 ;  /* 0x0000000903037c24 */ /* 0x000fe2000f8e0206 */
[----:B------:R-:W-:Y:S01]  /*f790*/  ULDC.64 UR8, c[0x0][0xbe0] ;  /* 0x0002f80000087ab9 */ /* 0x000fe20000000a00 */
[----:B------:R-:W-:Y:S01]  /*f7a0*/  SEL R6, RZ, 0x10, P1 ;  /* 0x00000010ff067807 */ /* 0x000fe20000800000 */
[----:B------:R-:W-:Y:S01]  /*f7b0*/  UIMAD UR4, UR7, UR8, URZ ;  /* 0x00000008070472a4 */ /* 0x000fe2000f8e023f */
[----:B------:R-:W-:Y:S01]  /*f7c0*/  IMAD.IADD R5, R5, 0x1, R3 ;  /* 0x0000000105057824 */ /* 0x000fe200078e0203 */
[----:B------:R-:W-:Y:S01]  /*f7d0*/  MOV R8, R194 ;  /* 0x000000c200087202 */ /* 0x000fe20000000f00 */
[----:B------:R-:W-:Y:S01]  /*f7e0*/  IMAD.U32 R3, RZ, RZ, UR8 ;  /* 0x00000008ff037e24 */ /* 0x000fe2000f8e00ff */
[----:B------:R-:W-:Y:S01]  /*f7f0*/  UIMAD UR4, UR40, UR9, UR4 ;  /* 0x00000009280472a4 */ /* 0x000fe2000f8e0204 */
[----:B------:R-:W-:Y:S01]  /*f800*/  LOP3.LUT R7, R7, R9, R6, 0xfe, !PT ;  /* 0x0000000907077212 */ /* 0x000fe200078efe06 */
[----:B------:R-:W-:Y:S01]  /*f810*/  ULDC.64 UR6, c[0x0][0xbe8] ;  /* 0x0002fa0000067ab9 */ /* 0x000fe20000000a00 */
[----:B------:R-:W-:Y:S01]  /*f820*/  IMAD.WIDE.U32 R4, R3, UR40, R4 ;  /* 0x0000002803047c25 */ /* 0x000fe2000f8e0004 */
[----:B------:R-:W-:-:S02]  /*f830*/  SEL R6, RZ, 0x40, P0 ;  /* 0x00000040ff067807 */ /* 0x000fc40000000000 */
[----:B------:R-:W-:Y:S01]  /*f840*/  SHF.R.S32.HI R9, RZ, 0x1f, R194 ;  /* 0x0000001fff097819 */ /* 0x000fe200000114c2 */
[----:B------:R-:W-:Y:S01]  /*f850*/  IMAD R3, R193, -0x40, R0 ;  /* 0xffffffc0c1037824 */ /* 0x000fe200078e0200 */
[----:B------:R-:W-:Y:S01]  /*f860*/  LOP3.LUT R15, R7, R6, RZ, 0xfc, !PT ;  /* 0x00000006070f7212 */ /* 0x000fe200078efcff */
[----:B------:R-:W-:Y:S01]  /*f870*/  VIADD R5, R5, UR4 ;  /* 0x0000000405057c36 */ /* 0x000fe20008000000 */
[----:B------:R-:W-:Y:S02]  /*f880*/  UIMAD UR4, UR39, UR6, URZ ;  /* 0x00000006270472a4 */ /* 0x000fe4000f8e023f */
[----:B------:R-:W-:Y:S01]  /*f890*/  IMAD.U32 R7, RZ, RZ, UR6 ;  /* 0x00000006ff077e24 */ /* 0x000fe2000f8e00ff */
[C---:B------:R-:W-:Y:S01]  /*f8a0*/  ISETP.GE.AND P1, PT, R194.reuse, R3, PT ;  /* 0x00000003c200720c */ /* 0x040fe20003f26270 */
[----:B------:R-:W-:Y:S01]  /*f8b0*/  VIADD R0, R194, 0x20 ;  /* 0x00000020c2007836 */ /* 0x000fe20000000000 */
[----:B------:R-:W-:Y:S02]  /*f8c0*/  UIMAD UR4, UR38, UR7, UR4 ;  /* 0x00000007260472a4 */ /* 0x000fe4000f8e0204 */
[----:B------:R-:W-:-:S02]  /*f8d0*/  IMAD.WIDE.U32 R6, R7, UR38, R4 ;  /* 0x0000002607067c25 */ /* 0x000fc4000f8e0004 */
[----:B------:R-:W-:Y:S02]  /*f8e0*/  ISETP.GE.AND P0, PT, R0, R3, PT ;  /* 0x000000030000720c */ /* 0x000fe40003f06270 */
[----:B------:R-:W-:Y:S01]  /*f8f0*/  IMAD.WIDE R8, R193, 0x40, R8 ;  /* 0x00000040c1087825 */ /* 0x000fe200078e0208 */
[----:B------:R-:W-:-:S03]  /*f900*/  SEL R0, RZ, 0x80, P2 ;  /* 0x00000080ff007807 */ /* 0x000fc60001000000 */
[----:B------:R-:W-:Y:S01]  /*f910*/  VIADD R11, R7, UR4 ;  /* 0x00000004070b7c36 */ /* 0x000fe20008000000 */
        /* <DEDUP_REMOVED lines=29> */
.L_x_6705:
[----:B------:R-:W-:Y:S05]  /*faf0*/  BSYNC B1 ;  /* 0x0000000000017941 */ /* 0x000fea0003800000 */
.L_x_6704:
[----:B------:R-:W-:Y:S05]  /*fb00*/  @P0 BRA `(.L_x_6700) ;  /* 0x0000000000740947 */ /* 0x000fea0003800000 */
[----:B------:R-:W-:Y:S01]  /*fb10*/  IADD3 R3, P0, R8, 0x20, RZ ;  /* 0x0000002008037810 */ /* 0x000fe20007f1e0ff */
[----:B------:R-:W-:Y:S01]  /*fb20*/  ULDC.64 UR6, c[0x0][0xbd8] ;  /* 0x0002f60000067ab9 */ /* 0x000fe20000000a00 */
[----:B------:R-:W-:Y:S01]  /*fb30*/  MOV R4, R6 ;  /* 0x0000000600047202 */ /* 0x000fe20000000f00 */
        /* <DEDUP_REMOVED lines=11> */
[----:B------:R-:W-:Y:S01]  /*fbf0*/  ULDC.64 UR6, c[0x0][0xb80] ;  /* 0x0002e00000067ab9 */ /* 0x000fe20000000a00 */
[----:B------:R-:W-:Y:S02]  /*fc00*/  LOP3.LUT P4, RZ, R15, 0x40, RZ, 0xc0, !PT ;  /* 0x000000400fff7812 */ /* 0x000fe4000788c0ff */
[----:B------:R-:W-:Y:S01]  /*fc10*/  IMAD.IADD R3, R5, 0x1, R3 ;  /* 0x0000000105037824 */ /* 0x000fe200078e0203 */
[----:B------:R-:W-:-:S04]  /*fc20*/  LEA R6, P3, R4, UR6, 0x1 ;  /* 0x0000000604067c11 */ /* 0x000fc8000f8608ff */
        /* <DEDUP_REMOVED lines=11> */
.L_x_6700:
[----:B------:R-:W-:Y:S05]  /*fce0*/  BSYNC B0 ;  /* 0x0000000000007941 */ /* 0x000fea0003800000 */
.L_x_6694:
[----:B------:R-:W-:Y:S02]  /*fcf0*/  ULDC UR4, c[0x0][0xd14] ;  /* 0x0003450000047ab9 */ /* 0x000fe40000000800 */
[----:B------:R-:W-:-:S13]  /*fd00*/  ISETP.GE.AND P0, PT, R187, UR4, PT ;  /* 0x00000004bb007c0c */ /* 0x000fda000bf06270 */
[----:B------:R-:W-:Y:S05]  /*fd10*/  @!P0 BRA `(.L_x_6706) ;  /* 0xffffff1000a08947 */ /* 0x000fea000383ffff */
[----:B------:R-:W-:Y:S05]  /*fd20*/  EXIT ;  /* 0x000000000000794d */ /* 0x000fea0003800000 */
.L_x_6654:
        /* <DEDUP_REMOVED lines=57> */
[----:B------:R-:W-:Y:S01]  /*100c0*/  MOV R5, R2 ;  /* 0x0000000200057202 */ /* 0x000fe20000000f00 */
[----:B------:R-:W-:Y:S01]  /*100d0*/  IMAD.MOV.U32 R6, RZ, RZ, RZ ;  /* 0x000000ffff067224 */ /* 0x000fe200078e00ff */
[----:B------:R-:W-:Y:S01]  /*100e0*/  ULDC UR5, c[0x0][0xd14] ;  /* 0x0003450000057ab9 */ /* 0x000fe20000000800 */
[----:B------:R-:W-:Y:S01]  /*100f0*/  ULDC UR7, c[0x0][0xd14] ;  /* 0x0003450000077ab9 */ /* 0x000fe20000000800 */
[----:B------:R-:W-:-:S05]  /*10100*/  ULDC UR4, c[0x0][0xd10] ;  /* 0x0003440000047ab9 */ /* 0x000fca0000000800 */
.L_x_6711:
[----:B------:R-:W-:Y:S02]  /*10110*/  VIADD R6, R6, 0x1f ;  /* 0x0000001f06067836 */ /* 0x000fe40000000000 */
        /* <DEDUP_REMOVED lines=15> */
.L_x_6710:
[----:B------:R-:W-:Y:S05]  /*10210*/  BSYNC B0 ;  /* 0x0000000000007941 */ /* 0x000fea0003800000 */
.L_x_6709:
        /* <DEDUP_REMOVED lines=25> */
.L_x_6707:
[----:B------:R-:W-:Y:S01]  /*103b0*/  IADD3 R7, -R2, R5, RZ ;  /* 0x0000000502077210 */ /* 0x000fe20007ffe1ff */
[----:B------:R-:W-:-:S04]  /*103c0*/  ULDC.64 UR8, c[0x0][0x208] ;  /* 0x0000820000087ab9 */ /* 0x000fc80000000a00 */
        /* <DEDUP_REMOVED lines=19> */
.L_x_6712:
        /* <DEDUP_REMOVED lines=30> */
[----:B-1----:R-:W-:-:S06]  /*106e0*/  IADD3 R2, R10, 0xffffffe, RZ ;  /* 0x0ffffffe0a027810 */ /* 0x002fcc0007ffe0ff */
[----:B------:R1:W2:Y:S02]  /*106f0*/  F2I.FTZ.U32.TRUNC.NTZ R3, R2 ;  /* 0x0000000200037305 */ /* 0x0002a4000021f000 */
[----:B-1----:R-:W-:Y:S02]  /*10700*/  IMAD.MOV.U32 R2, RZ, RZ, RZ ;  /* 0x000000ffff027224 */ /* 0x002fe400078e00ff */
        /* <DEDUP_REMOVED lines=23> */
.L_x_6708:
[----:B------:R-:W-:Y:S01]  /*10880*/  MOV R17, RZ ;  /* 0x000000ff00117202 */ /* 0x000fe20000000f00 */
[----:B------:R-:W-:Y:S02]  /*10890*/  IMAD.U32 R16, RZ, RZ, UR6 ;  /* 0x00000006ff107e24 */ /* 0x000fe4000f8e00ff */
[----:B------:R-:W-:-:S07]  /*108a0*/  IMAD.MOV.U32 R18, RZ, RZ, RZ ;  /* 0x000000ffff127224 */ /* 0x000fce00078e00ff */
.L_x_6713:
        /* <DEDUP_REMOVED lines=12> */
[----:B------:R1:W-:Y:S02]  /*10970*/  STL [R1+0x4], R0 ;  /* 0x0000040001007387 */ /* 0x0003e40000100800 */
[----:B-1----:R-:W-:-:S05]  /*10980*/  IMAD.U32 R0, RZ, RZ, UR4 ;  /* 0x00000004ff007e24 */ /* 0x002fca000f8e00ff */
[----:B------:R1:W-:Y:S01]  /*10990*/  STL [R1+0x24], R0 ;  /* 0x0000240001007387 */ /* 0x0003e20000100800 */
[----:B------:R-:W-:Y:S05]  /*109a0*/  @P0 BRA `(.L_x_6714) ;  /* 0x0000004400880947 */ /* 0x000fea0003800000 */
[----:B------:R-:W-:Y:S01]  /*109b0*/  ULDC UR4, c[0x0][0xc] ;  /* 0x0000030000047ab9 */ /* 0x000fe20000000800 */
[----:B------:R-:W-:Y:S01]  /*109c0*/  IMAD.MOV.U32 R2, RZ, RZ, 0x1 ;  /* 0x00000001ff027424 */ /* 0x000fe200078e00ff */
[----:B-1----:R-:W-:Y:S01]  /*109d0*/  MOV R0, UR4 ;  /* 0x0000000400007c02 */ /* 0x002fe20008000f00 */
[----:B------:R-:W-:Y:S01]  /*109e0*/  UMOV UR4, URZ ;  /* 0x0000003f00047c82 */ /* 0x000fe20008000000 */
[----:B------:R-:W-:Y:S02]  /*109f0*/  ULDC.64 UR54, c[0x0][0x198] ;  /* 0x0000660000367ab9 */ /* 0x000fe40000000a00 */
[----:B------:R-:W-:Y:S04]  /*10a00*/  STL [R1+0x4], R2 ;  /* 0x0000040201007387 */ /* 0x000fe80000100800 */
[----:B------:R-:W-:Y:S04]  /*10a10*/  STL [R1], RZ ;  /* 0x000000ff01007387 */ /* 0x000fe80000100800 */
[----:B------:R1:W-:Y:S02]  /*10a20*/  STL [R1+0x28], R0 ;  /* 0x0000280001007387 */ /* 0x0003e40000100800 */
[----:B-1----:R-:W-:-:S05]  /*10a30*/  IMAD.U32 R0, RZ, RZ, UR4 ;  /* 0x00000004ff007e24 */ /* 0x002fca000f8e00ff */
[----:B------:R1:W-:Y:S02]  /*10a40*/  STL [R1+0x24], R0 ;  /* 0x0000240001007387 */ /* 0x0003e40000100800 */
.L_x_6780:
        /* <DEDUP_REMOVED lines=47> */
[----:B-1----:R-:W-:Y:S01]  /*10d40*/  MOV R6, UR4 ;  /* 0x0000000400067c02 */ /* 0x002fe20008000f00 */
[----:B------:R-:W-:Y:S06]  /*10d50*/  @P1 BRA `(.L_x_6715) ;  /* 0x0000000000141947 */ /* 0x000fec0003800000 */
[----:B------:R-:W-:Y:S05]  /*10d60*/  @!P2 BRA `(.L_x_6715) ;  /* 0x000000000010a947 */ /* 0x000fea0003800000 */
[----:B------:R-:W-:Y:S02]  /*10d70*/  ULDC.64 UR4, c[0x0][0x208] ;  /* 0x0000820000047ab9 */ /* 0x000fe40000000a00 */
[----:B-----5:R-:W2:Y:S04]  /*10d80*/  LDG.E R8, desc[UR4][R2.64] ;  /* 0x0000000402087981 */ /* 0x020ea8000c1e1900 */
[----:B------:R-:W2:Y:S02]  /*10d90*/  LDG.E R2, desc[UR4][R2.64+0x4] ;  /* 0x0000040402027981 */ /* 0x000ea4000c1e1900 */
[----:B--2---:R-:W-:-:S07]  /*10da0*/  IMAD.IADD R8, R2, 0x1, -R8 ;  /* 0x0000000102087824 */ /* 0x004fce00078e0a08 */
.L_x_6715:
        /* <DEDUP_REMOVED lines=14> */
.L_x_6716:
[----:B------:R-:W-:Y:S05]  /*10e90*/  @!P0 BRA `(.L_x_6717) ;  /* 0x0000000000108947 */ /* 0x000fea0003800000 */
[----:B------:R-:W-:Y:S02]  /*10ea0*/  ULDC.64 UR4, c[0x0][0x208] ;  /* 0x0000820000047ab9 */ /* 0x000fe40000000a00 */
[----:B------:R-:W2:Y:S04]  /*10eb0*/  LDG.E R6, desc[UR4][R4.64] ;  /* 0x0000000404067981 */ /* 0x000ea8000c1e1900 */
[----:B------:R-:W2:Y:S02]  /*10ec0*/  LDG.E R3, desc[UR4][R4.64+0x4] ;  /* 0x0000040404037981 */ /* 0x000ea4000c1e1900 */
[----:B--2---:R-:W-:-:S07]  /*10ed0*/  IMAD.IADD R6, R3, 0x1, -R6 ;  /* 0x0000000103067824 */ /* 0x004fce00078e0a06 */
.L_x_6717:
[----:B-1---5:R-:W-:Y:S01]  /*10ee0*/  IMAD.IADD R3, R6, 0x1, -R0 ;  /* 0x0000000106037824 */ /* 0x022fe200078e0a00 */
[----:B------:R-:W-:Y:S01]  /*10ef0*/  LEA R0, R17, 0x7f, 0x6 ;  /* 0x0000007f11007811 */ /* 0x000fe200078e30ff */
[----:B------:R-:W-:Y:S03]  /*10f00*/  BSSY B6, `(.L_x_6718) ;  /* 0x0000349000067945 */ /* 0x000fe60003800000 */
[C---:B------:R-:W-:Y:S02]  /*10f10*/  IADD3 R8, R3.reuse, R0, -R8 ;  /* 0x0000000003087210 */ /* 0x040fe40007ffe808 */
[----:B------:R-:W-:-:S04]  /*10f20*/  IADD3 R3, R3, 0x3f, RZ ;  /* 0x0000003f03037810 */ /* 0x000fc80007ffe0ff */
[----:B------:R-:W-:-:S04]  /*10f30*/  SHF.R.S32.HI R0, RZ, 0x1f, R3 ;  /* 0x0000001fff007819 */ /* 0x000fc80000011403 */
[----:B------:R-:W-:Y:S02]  /*10f40*/  LEA.HI R0, R0, R3, RZ, 0x6 ;  /* 0x0000000300007211 */ /* 0x000fe400078f30ff */
[----:B------:R-:W-:Y:S02]  /*10f50*/  SHF.R.S32.HI R3, RZ, 0x1f, R8 ;  /* 0x0000001fff037819 */ /* 0x000fe40000011408 */
[----:B------:R-:W-:Y:S02]  /*10f60*/  SHF.R.S32.HI R0, RZ, 0x6, R0 ;  /* 0x00000006ff007819 */ /* 0x000fe40000011400 */
[----:B------:R-:W-:-:S04]  /*10f70*/  LEA.HI R3, R3, R8, RZ, 0x6 ;  /* 0x0000000803037211 */ /* 0x000fc800078f30ff */
        /* <DEDUP_REMOVED lines=9> */
[----:B------:R-:W2:Y:S01]  /*11010*/  LDL R2, [R1+0x28] ;  /* 0x0000280001027983 */ /* 0x000ea20000100800 */
[----:B------:R-:W-:Y:S01]  /*11020*/  VOTEU.ANY UR4, UPT, PT ;  /* 0x0000000000047886 */ /* 0x000fe200038e0100 */
[----:B------:R-:W-:Y:S01]  /*11030*/  ULDC.64 UR6, c[0x0][0x208] ;  /* 0x0000820000067ab9 */ /* 0x000fe20000000a00 */
[----:B------:R-:W1:Y:S01]  /*11040*/  FLO.U32 R0, UR4 ;  /* 0x0000000400007d00 */ /* 0x000e6200080e0000 */
[----:B------:R-:W1:Y:S07]  /*11050*/  S2R R7, SR_LANEID ;  /* 0x0000000000077919 */ /* 0x000e6e0000000000 */
[----:B------:R-:W3:Y:S01]  /*11060*/  POPC R5, UR4 ;  /* 0x0000000400057d09 */ /* 0x000ee20008000000 */
[----:B-1----:R-:W-:-:S02]  /*11070*/  ISETP.EQ.U32.AND P0, PT, R0, R7, PT ;  /* 0x000000070000720c */ /* 0x002fc40003f02070 */
[----:B--2---:R-:W-:Y:S02]  /*11080*/  R2UR UR5, R2 ;  /* 0x00000000020572ca */ /* 0x004fe400000e0000 */
[----:B------:R-:W3:Y:S09]  /*11090*/  LDC.64 R2, c[0x0][0xd38] ;  /* 0x00034e00ff027b82 */ /* 0x000ef20000000a00 */
[----:B---3--:R-:W2:Y:S01]  /*110a0*/  @P0 ATOMG.E.ADD.STRONG.GPU PT, R3, desc[UR6][R2.64], R5 ;  /* 0x00000005020309a8 */ /* 0x008ea200081ee1c6 */
[----:B------:R-:W1:Y:S02]  /*110b0*/  S2R R4, SR_LTMASK ;  /* 0x0000000000047919 */ /* 0x000e640000003900 */
[----:B-1----:R-:W-:-:S04]  /*110c0*/  LOP3.LUT R4, R4, UR4, RZ, 0xc0, !PT ;  /* 0x0000000404047c12 */ /* 0x002fc8000f8ec0ff */
[----:B------:R-:W1:Y:S01]  /*110d0*/  POPC R7, R4 ;  /* 0x0000000400077309 */ /* 0x000e620000000000 */
[----:B--2---:R-:W1:Y:S02]  /*110e0*/  SHFL.IDX PT, R0, R3, R0, 0x1f ;  /* 0x00001f0003007589 */ /* 0x004e6400000e0000 */
[----:B-1----:R-:W-:Y:S01]  /*110f0*/  IADD3 R16, R0, UR5, R7 ;  /* 0x0000000500107c10 */ /* 0x002fe2000fffe007 */
[----:B------:R-:W-:Y:S06]  /*11100*/  BRA `(.L_x_6720) ;  /* 0x0000003000a07947 */ /* 0x000fec0003800000 */
.L_x_6719:
        /* <DEDUP_REMOVED lines=23> */
.L_x_6721:
        /* <DEDUP_REMOVED lines=11> */
[----:B------:R-:W-:Y:S01]  /*11330*/  MOV R8, 0x70 ;  /* 0x0000007000087802 */ /* 0x000fe20000000f00 */
[----:B------:R-:W-:Y:S02]  /*11340*/  IMAD.U32 R6, RZ, RZ, UR8 ;  /* 0x00000008ff067e24 */ /* 0x000fe4000f8e00ff */
[----:B------:R-:W-:-:S02]  /*11350*/  IMAD.U32 R7, RZ, RZ, UR9 ;  /* 0x00000009ff077e24 */ /* 0x000fc4000f8e00ff */
[----:B------:R-:W-:Y:S02]  /*11360*/  IMAD.U32 R10, RZ, RZ, UR4 ;  /* 0x00000004ff0a7e24 */ /* 0x000fe4000f8e00ff */
[----:B------:R-:W-:Y:S02]  /*11370*/  IMAD.U32 R11, RZ, RZ, UR5 ;  /* 0x00000005ff0b7e24 */ /* 0x000fe4000f8e00ff */
[----:B------:R-:W-:Y:S02]  /*11380*/  IMAD.MOV.U32 R12, RZ, RZ, 0x1 ;  /* 0x00000001ff0c7424 */ /* 0x000fe400078e00ff */
[----:B01----:R-:W-:-:S07]  /*11390*/  IMAD.MOV.U32 R13, RZ, RZ, RZ ;  /* 0x000000ffff0d7224 */ /* 0x003fce00078e00ff */
[----:B------:R-:W-:-:S07]  /*113a0*/  LEPC R20, `(.L_x_6723) ;  /* 0x000000001014794e */ /* 0x000fce0000000000 */
[----:B--2---:R-:W-:Y:S05]  /*113b0*/  CALL.ABS.NOINC R2 ;  /* 0x0000000002007343 */ /* 0x004fea0003c00000 */
.L_x_6723:
        /* <DEDUP_REMOVED lines=16> */
.L_x_6722:
[----:B------:R-:W2:Y:S01]  /*114c0*/  LDL.LU R2, [R1+0x18] ;  /* 0x0000180001027983 */ /* 0x000ea20000300800 */
[----:B------:R-:W-:Y:S01]  /*114d0*/  ULDC.64 UR4, c[0x0][0xaf0] ;  /* 0x0002bc0000047ab9 */ /* 0x000fe20000000a00 */
[----:B------:R-:W1:Y:S02]  /*114e0*/  LDC R4, c[0x0][0x428] ;  /* 0x00010a00ff047b82 */ /* 0x000e640000000800 */
        /* <DEDUP_REMOVED lines=16> */
[----:B----4-:R-:W-:-:S06]  /*115f0*/  MOV R0, R9 ;  /* 0x0000000900007202 */ /* 0x010fcc0000000f00 */
[----:B------:R0:W5:Y:S01]  /*11600*/  @P0 LDG.E R0, desc[UR6][R2.64] ;  /* 0x0000000602000981 */ /* 0x000162000c1e1900 */
[----:B-1----:R-:W-:Y:S01]  /*11610*/  ISETP.NE.AND P0, PT, R4, 0x1, PT ;  /* 0x000000010400780c */ /* 0x002fe20003f05270 */
[----:B------:R-:W-:Y:S01]  /*11620*/  IMAD.MOV.U32 R4, RZ, RZ, R18 ;  /* 0x000000ffff047224 */ /* 0x000fe200078e0012 */
[----:B------:R-:W-:Y:S01]  /*11630*/  PLOP3.LUT P1, PT, P6, PT, PT, 0x8, 0x0 ;  /* 0x000000000000781c */ /* 0x000fe2000372e170 */
[----:B------:R-:W-:-:S10]  /*11640*/  IMAD R17, R17, 0x40, R8 ;  /* 0x0000004011117824 */ /* 0x000fd400078e0208 */
[----:B------:R-:W1:Y:S08]  /*11650*/  @P0 LDC R7, c[0x0][0x42c] ;  /* 0x00010b00ff070b82 */ /* 0x000e700000000800 */
[----:B------:R-:W2:Y:S01]  /*11660*/  @P0 LDC R5, c[0x0][0x430] ;  /* 0x00010c00ff050b82 */ /* 0x000ea20000000800 */
[----:B-1----:R-:W-:-:S05]  /*11670*/  @P0 IMAD.HI.U32 R6, R18, R7, RZ ;  /* 0x0000000712060227 */ /* 0x002fca00078e00ff */
[----:B--2---:R-:W-:Y:S02]  /*11680*/  @P0 SHF.R.U32.HI R4, RZ, R5, R6 ;  /* 0x00000005ff040219 */ /* 0x004fe40000011606 */
[----:B------:R-:W-:-:S04]  /*11690*/  ISETP.NE.U32.AND P0, PT, RZ, UR4, PT ;  /* 0x00000004ff007c0c */ /* 0x000fc8000bf05070 */
[----:B------:R-:W-:-:S04]  /*116a0*/  ISETP.NE.AND.EX P0, PT, RZ, UR5, PT, P0 ;  /* 0x00000005ff007c0c */ /* 0x000fc8000bf05300 */
[----:B0-----:R-:W-:-:S09]  /*116b0*/  SEL R6, R9, RZ, !P0 ;  /* 0x000000ff09067207 */ /* 0x001fd20004000000 */
.L_x_6724:
        /* <DEDUP_REMOVED lines=19> */
.L_x_6796:
[----:B------:R-:W-:Y:S01]  /*117f0*/  UMOV UR4, 0xffffffff ;  /* 0xffffffff00047882 */ /* 0x000fe20000000000 */
[----:B------:R-:W-:Y:S02]  /*11800*/  SHF.R.S32.HI R5, RZ, 0x1f, R0 ;  /* 0x0000001fff057819 */ /* 0x000fe40000011400 */
[----:B------:R-:W-:Y:S05]  /*11810*/  BRA.DIV UR4, `(.L_x_6726) ;  /* 0x0000003e04bc7947 */ /* 0x000fea000b800000 */
[----:B------:R-:W-:-:S13]  /*11820*/  ELECT P6, URZ, PT ;  /* 0x00000000003f782f */ /* 0x000fda00038c0000 */
.L_x_6799:
        /* <DEDUP_REMOVED lines=19> */
[----:B------:R-:W-:-:S04]  /*11960*/  LEA R10, P0, R8, R2, 0x2 ;  /* 0x00000002080a7211 */ /* 0x000fc800078010ff */
[----:B------:R-:W-:-:S05]  /*11970*/  LEA.HI.X R11, R8, R3, R9, 0x2, P0 ;  /* 0x00000003080b7211 */ /* 0x000fca00000f1409 */
[----:B------:R0:W5:Y:S04]  /*11980*/  LDG.E R9, desc[UR6][R10.64] ;  /* 0x000000060a097981 */ /* 0x000168000c1e1900 */
.L_x_6728:
        /* <DEDUP_REMOVED lines=9> */
.L_x_6800:
        /* <DEDUP_REMOVED lines=11> */
.L_x_6730:
        /* <DEDUP_REMOVED lines=22> */
.L_x_6727:
        /* <DEDUP_REMOVED lines=81> */
.L_x_6732:
[----:B------:R-:W-:Y:S05]  /*12140*/  BSYNC B0 ;  /* 0x0000000000007941 */ /* 0x000fea0003800000 */
.L_x_6731:
        /* <DEDUP_REMOVED lines=12> */
.L_x_6801:
        /* <DEDUP_REMOVED lines=13> */
.L_x_6802:
        /* <DEDUP_REMOVED lines=11> */
.L_x_6737:
        /* <DEDUP_REMOVED lines=57> */
.L_x_6735:
[----:B------:R-:W-:Y:S05]  /*12720*/  BSYNC B0 ;  /* 0x0000000000007941 */ /* 0x000fea0003800000 */
.L_x_6734:
        /* <DEDUP_REMOVED lines=44> */
.L_x_6744:
[----:B-1----:R-:W1:Y:S01]  /*129f0*/  S2R R3, SR_CgaCtaId ;  /* 0x0000000000037919 */ /* 0x002e620000008800 */
[----:B------:R-:W-:-:S04]  /*12a00*/  MOV R2, 0x400 ;  /* 0x0000040000027802 */ /* 0x000fc80000000f00 */
[----:B-1----:R-:W-:Y:S02]  /*12a10*/  LEA R2, R3, R2, 0x18 ;  /* 0x0000000203027211 */ /* 0x002fe400078ec0ff */
[----:B------:R-:W-:-:S03]  /*12a20*/  SHF.L.U32 R3, R12, 0x1f, RZ ;  /* 0x0000001f0c037819 */ /* 0x000fc600000006ff */
[----:B------:R-:W-:-:S04]  /*12a30*/  IMAD R2, R13, 0x8, R2 ;  /* 0x000000080d027824 */ /* 0x000fc800078e0202 */
[----:B------:R-:W1:Y:S02]  /*12a40*/  SYNCS.PHASECHK.TRANS64.TRYWAIT P0, [R2+URZ+0x38840], R3 ;  /* 0x03884003020075a7 */ /* 0x000e64000800017f */
[----:B-1----:R-:W-:Y:S05]  /*12a50*/  @!P0 BRA `(.L_x_6745) ;  /* 0x0000002c00948947 */ /* 0x002fea0003800000 */
.L_x_6803:
        /* <DEDUP_REMOVED lines=11> */
.L_x_6746:
[----:B--2---:R-:W2:Y:S01]  /*12b10*/  LDL R6, [R1] ;  /* 0x0000000001067983 */ /* 0x004ea20000100800 */
        /* <DEDUP_REMOVED lines=19> */
[----:B------:R-:W2:Y:S02]  /*12c50*/  SYNCS.PHASECHK.TRANS64.TRYWAIT P0, [R2+URZ+0x38860], R3 ;  /* 0x03886003020075a7 */ /* 0x000ea4000800017f */
[----:B0-2---:R-:W-:Y:S05]  /*12c60*/  @!P0 BRA `(.L_x_6747) ;  /* 0x0000002c00248947 */ /* 0x005fea0003800000 */
.L_x_6804:
        /* <DEDUP_REMOVED lines=8> */
.L_x_6748:
        /* <DEDUP_REMOVED lines=54> */
.L_x_6743:
[----:B------:R-:W-:Y:S05]  /*13050*/  BSYNC B2 ;  /* 0x0000000000027941 */ /* 0x000fea0003800000 */
.L_x_6742:
[----:B------:R-:W2:Y:S02]  /*13060*/  LDL.LU R2, [R1+0x14] ;  /* 0x0000140001027983 */ /* 0x000ea40000300800 */
[----:B--2---:R-:W-:-:S07]  /*13070*/  VIADD R8, R2, 0xfffffffd ;  /* 0xfffffffd02087836 */ /* 0x004fce0000000000 */
.L_x_6741:
[----:B------:R-:W-:Y:S05]  /*13080*/  BSYNC B1 ;  /* 0x0000000000017941 */ /* 0x000fea0003800000 */
.L_x_6740:
[----:B------:R-:W-:-:S13]  /*13090*/  ISETP.NE.AND P0, PT, R10, RZ, PT ;  /* 0x000000ff0a00720c */ /* 0x000fda0003f05270 */
[----:B------:R-:W-:Y:S05]  /*130a0*/  @!P0 BRA `(.L_x_6739) ;  /* 0x00000010003c8947 */ /* 0x000fea0003800000 */
.L_x_6763:
        /* <DEDUP_REMOVED lines=9> */
[----:B------:R-:W-:Y:S06]  /*13140*/  @!P6 BRA `(.L_x_6750) ;  /* 0x0000000400e8e947 */ /* 0x000fec0003800000 */
[----:B------:R-:W-:Y:S01]  /*13150*/  ISETP.NE.U32.AND P0, PT, RZ, UR38, PT ;  /* 0x00000026ff007c0c */ /* 0x000fe2000bf05070 */
[----:B0-----:R-:W-:-:S03]  /*13160*/  IMAD.MOV.U32 R12, RZ, RZ, R8 ;  /* 0x000000ffff0c7224 */ /* 0x001fc600078e0008 */
[----:B------:R-:W-:-:S13]  /*13170*/  ISETP.NE.AND.EX P0, PT, RZ, UR39, PT, P0 ;  /* 0x00000027ff007c0c */ /* 0x000fda000bf05300 */
[----:B------:R-:W-:Y:S05]  /*13180*/  @!P0 BRA `(.L_x_6751) ;  /* 0x0000000000488947 */ /* 0x000fea0003800000 */
[----:B------:R-:W0:Y:S01]  /*13190*/  LDC R12, c[0x0][0x41c] ;  /* 0x00010700ff0c7b82 */ /* 0x000e220000000800 */
[----:B------:R-:W-:Y:S01]  /*131a0*/  IMAD.MOV.U32 R9, RZ, RZ, R8 ;  /* 0x000000ffff097224 */ /* 0x000fe200078e0008 */
[----:B------:R-:W-:Y:S01]  /*131b0*/  ULDC.64 UR4, c[0x0][0x208] ;  /* 0x0000820000047ab9 */ /* 0x000fe20000000a00 */
[----:B------:R-:W-:-:S04]  /*131c0*/  IMAD R7, R5, UR46, RZ ;  /* 0x0000002e05077c24 */ /* 0x000fc8000f8e02ff */
[----:B------:R-:W-:Y:S01]  /*131d0*/  IMAD R6, R0, UR47, R7 ;  /* 0x0000002f00067c24 */ /* 0x000fe2000f8e0207 */
[----:B0-----:R-:W-:-:S13]  /*131e0*/  ISETP.NE.AND P0, PT, R12, 0x1, PT ;  /* 0x000000010c00780c */ /* 0x001fda0003f05270 */
        /* <DEDUP_REMOVED lines=10> */
[----:B------:R0:W5:Y:S01]  /*13290*/  LDG.E R9, desc[UR4][R6.64] ;  /* 0x0000000406097981 */ /* 0x000162000c1e1900 */
[----:B------:R-:W-:-:S07]  /*132a0*/  IMAD R12, R12, R3, R8 ;  /* 0x000000030c0c7224 */ /* 0x000fce00078e0208 */
.L_x_6751:
[----:B------:R-:W1:Y:S01]  /*132b0*/  S2R R3, SR_CgaCtaId ;  /* 0x0000000000037919 */ /* 0x000e620000008800 */
[----:B------:R-:W-:-:S04]  /*132c0*/  MOV R2, 0x400 ;  /* 0x0000040000027802 */ /* 0x000fc80000000f00 */
[----:B-1----:R-:W-:Y:S02]  /*132d0*/  LEA R2, R3, R2, 0x18 ;  /* 0x0000000203027211 */ /* 0x002fe400078ec0ff */
[----:B------:R-:W-:-:S03]  /*132e0*/  SHF.L.U32 R3, R11, 0x1f, RZ ;  /* 0x0000001f0b037819 */ /* 0x000fc600000006ff */
[----:B------:R-:W-:-:S04]  /*132f0*/  IMAD R2, R10, 0x8, R2 ;  /* 0x000000080a027824 */ /* 0x000fc800078e0202 */
[----:B------:R-:W1:Y:S02]  /*13300*/  SYNCS.PHASECHK.TRANS64.TRYWAIT P0, [R2+URZ+0x38840], R3 ;  /* 0x03884003020075a7 */ /* 0x000e64000800017f */
[----:B-1----:R-:W-:Y:S05]  /*13310*/  @!P0 BRA `(.L_x_6752) ;  /* 0x00000024008c8947 */ /* 0x002fea0003800000 */
.L_x_6805:
[----:B0-----:R-:W0:Y:S02]  /*13320*/  S2R R6, SR_TID.X ;  /* 0x0000000000067919 */ /* 0x001e240000002100 */
[----:B0-----:R-:W-:-:S04]  /*13330*/  LOP3.LUT R6, R6, 0x7f, RZ, 0xc0, !PT ;  /* 0x0000007f06067812 */ /* 0x001fc800078ec0ff */
[----:B------:R-:W-:-:S13]  /*13340*/  ISETP.NE.AND P0, PT, R6, RZ, PT ;  /* 0x000000ff0600720c */ /* 0x000fda0003f05270 */
[----:B------:R-:W-:Y:S05]  /*13350*/  @P0 BRA `(.L_x_6753) ;  /* 0x00000000001c0947 */ /* 0x000fea0003800000 */
[----:B------:R-:W0:Y:S01]  /*13360*/  S2R R6, SR_TID.X ;  /* 0x0000000000067919 */ /* 0x000e220000002100 */
[----:B------:R-:W-:-:S04]  /*13370*/  IMAD.MOV.U32 R7, RZ, RZ, 0x2000 ;  /* 0x00002000ff077424 */ /* 0x000fc800078e00ff */
[----:B------:R2:W-:Y:S01]  /*13380*/  SYNCS.ARRIVE.TRANS64 RZ, [R2+URZ+0x38830], R7 ;  /* 0x0388300702ff79a7 */ /* 0x0005e2000800003f */
[----:B0-----:R-:W-:-:S04]  /*13390*/  LOP3.LUT R6, R6, 0x1f, RZ, 0xc0, !PT ;  /* 0x0000001f06067812 */ /* 0x001fc800078ec0ff */
[----:B------:R-:W-:-:S13]  /*133a0*/  ISETP.NE.AND P1, PT, R6, RZ, PT ;  /* 0x000000ff0600720c */ /* 0x000fda0003f25270 */
[----:B--2---:R-:W-:Y:S05]  /*133b0*/  @!P1 BRA `(.L_x_6753) ;  /* 0x0000000000049947 */ /* 0x004fea0003800000 */
[----:B------:R-:W-:Y:S01]  /*133c0*/  BPT.TRAP 0x1 ;  /* 0x000000040000795c */ /* 0x000fe20000300000 */
.L_x_6753:
[----:B------:R-:W2:Y:S01]  /*133d0*/  LDL R7, [R1+0x8] ;  /* 0x0000080001077983 */ /* 0x000ea20000100800 */
        /* <DEDUP_REMOVED lines=20> */
.L_x_6806:
[----:B------:R-:W-:Y:S05]  /*13520*/  @P0 BRA `(.L_x_6755) ;  /* 0x00000000001c0947 */ /* 0x000fea0003800000 */
[----:B------:R-:W2:Y:S01]  /*13530*/  S2R R7, SR_TID.X ;  /* 0x0000000000077919 */ /* 0x000ea20000002100 */
[----:B01----:R-:W-:-:S04]  /*13540*/  MOV R3, 0x10000 ;  /* 0x0001000000037802 */ /* 0x003fc80000000f00 */
[----:B------:R3:W-:Y:S01]  /*13550*/  SYNCS.ARRIVE.TRANS64 RZ, [R2+URZ+0x38850], R3 ;  /* 0x0388500302ff79a7 */ /* 0x0007e2000800003f */
[----:B--2---:R-:W-:-:S04]  /*13560*/  LOP3.LUT R7, R7, 0x1f, RZ, 0xc0, !PT ;  /* 0x0000001f07077812 */ /* 0x004fc800078ec0ff */
[----:B------:R-:W-:-:S13]  /*13570*/  ISETP.NE.AND P1, PT, R7, RZ, PT ;  /* 0x000000ff0700720c */ /* 0x000fda0003f25270 */
[----:B---3--:R-:W-:Y:S05]  /*13580*/  @!P1 BRA `(.L_x_6755) ;  /* 0x0000000000049947 */ /* 0x008fea0003800000 */
[----:B------:R-:W-:Y:S01]  /*13590*/  BPT.TRAP 0x1 ;  /* 0x000000040000795c */ /* 0x000fe20000300000 */
.L_x_6755:
[----:B------:R-:W2:Y:S01]  /*135a0*/  S2R R7, SR_CgaCtaId ;  /* 0x0000000000077919 */ /* 0x000ea20000008800 */
[----:B01----:R-:W-:Y:S01]  /*135b0*/  MOV R3, 0x400 ;  /* 0x0000040000037802 */ /* 0x003fe20000000f00 */
        /* <DEDUP_REMOVED lines=51> */
.L_x_6750:
[----:B------:R-:W-:Y:S05]  /*138f0*/  BSYNC B1 ;  /* 0x0000000000017941 */ /* 0x000fea0003800000 */
.L_x_6749:
        /* <DEDUP_REMOVED lines=13> */
[----:B------:R-:W1:Y:S01]  /*139d0*/  LDC R11, c[0x0][0x41c] ;  /* 0x00010700ff0b7b82 */ /* 0x000e620000000800 */
[----:B------:R-:W-:Y:S01]  /*139e0*/  IMAD.MOV.U32 R9, RZ, RZ, R10 ;  /* 0x000000ffff097224 */ /* 0x000fe200078e000a */
        /* <DEDUP_REMOVED lines=16> */
.L_x_6758:
[----:B------:R-:W2:Y:S01]  /*13af0*/  S2R R3, SR_CgaCtaId ;  /* 0x0000000000037919 */ /* 0x000ea20000008800 */
[----:B------:R-:W-:-:S04]  /*13b00*/  MOV R2, 0x400 ;  /* 0x0000040000027802 */ /* 0x000fc80000000f00 */
[----:B--2---:R-:W-:Y:S02]  /*13b10*/  LEA R2, R3, R2, 0x18 ;  /* 0x0000000203027211 */ /* 0x004fe400078ec0ff */
[----:B------:R-:W-:-:S03]  /*13b20*/  SHF.L.U32 R3, R12, 0x1f, RZ ;  /* 0x0000001f0c037819 */ /* 0x000fc600000006ff */
[----:B------:R-:W-:-:S04]  /*13b30*/  IMAD R2, R13, 0x8, R2 ;  /* 0x000000080d027824 */ /* 0x000fc800078e0202 */
[----:B------:R-:W2:Y:S02]  /*13b40*/  SYNCS.PHASECHK.TRANS64.TRYWAIT P0, [R2+URZ+0x38840], R3 ;  /* 0x03884003020075a7 */ /* 0x000ea4000800017f */
[----:B--2---:R-:W-:Y:S05]  /*13b50*/  @!P0 BRA `(.L_x_6759) ;  /* 0x0000001c00a48947 */ /* 0x004fea0003800000 */
.L_x_6807:
        /* <DEDUP_REMOVED lines=11> */
.L_x_6760:
[----:B------:R-:W3:Y:S01]  /*13c10*/  LDL R6, [R1] ;  /* 0x0000000001067983 */ /* 0x000ee20000100800 */
        /* <DEDUP_REMOVED lines=19> */
[----:B------:R-:W1:Y:S02]  /*13d50*/  SYNCS.PHASECHK.TRANS64.TRYWAIT P1, [R2+URZ+0x38860], R3 ;  /* 0x03886003020075a7 */ /* 0x000e64000802017f */
[----:B01----:R-:W-:Y:S05]  /*13d60*/  @!P1 BRA `(.L_x_6761) ;  /* 0x0000001c00349947 */ /* 0x003fea0003800000 */
.L_x_6808:
[----:B------:R-:W-:Y:S05]  /*13d70*/  @P0 BRA `(.L_x_6762) ;  /* 0x00000000001c0947 */ /* 0x000fea0003800000 */
[----:B------:R-:W1:Y:S01]  /*13d80*/  S2R R6, SR_TID.X ;  /* 0x0000000000067919 */ /* 0x000e620000002100 */
[----:B0-2---:R-:W-:-:S04]  /*13d90*/  MOV R3, 0x10000 ;  /* 0x0001000000037802 */ /* 0x005fc80000000f00 */
[----:B------:R3:W-:Y:S01]  /*13da0*/  SYNCS.ARRIVE.TRANS64 RZ, [R2+URZ+0x38850], R3 ;  /* 0x0388500302ff79a7 */ /* 0x0007e2000800003f */
[----:B-1----:R-:W-:-:S04]  /*13db0*/  LOP3.LUT R6, R6, 0x1f, RZ, 0xc0, !PT ;  /* 0x0000001f06067812 */ /* 0x002fc800078ec0ff */
[----:B------:R-:W-:-:S13]  /*13dc0*/  ISETP.NE.AND P1, PT, R6, RZ, PT ;  /* 0x000000ff0600720c */ /* 0x000fda0003f25270 */
[----:B---3--:R-:W-:Y:S05]  /*13dd0*/  @!P1 BRA `(.L_x_6762) ;  /* 0x0000000000049947 */ /* 0x008fea0003800000 */
[----:B------:R-:W-:Y:S01]  /*13de0*/  BPT.TRAP 0x1 ;  /* 0x000000040000795c */ /* 0x000fe20000300000 */
.L_x_6762:
        /* <DEDUP_REMOVED lines=54> */
.L_x_6757:
[----:B------:R-:W-:Y:S05]  /*14150*/  BSYNC B1 ;  /* 0x0000000000017941 */ /* 0x000fea0003800000 */
.L_x_6756:
[C---:B------:R-:W-:Y:S01]  /*14160*/  ISETP.GT.AND P0, PT, R8.reuse, 0x1, PT ;  /* 0x000000010800780c */ /* 0x040fe20003f04270 */
[----:B------:R-:W-:-:S04]  /*14170*/  VIADD R2, R8, 0xfffffffe ;  /* 0xfffffffe08027836 */ /* 0x000fc80000000000 */
[----:B------:R-:W-:-:S08]  /*14180*/  IMAD.MOV.U32 R8, RZ, RZ, R2 ;  /* 0x000000ffff087224 */ /* 0x000fd000078e0002 */
[----:B------:R-:W-:Y:S05]  /*14190*/  @P0 BRA `(.L_x_6763) ;  /* 0xffffffec00c40947 */ /* 0x000fea000383ffff */
.L_x_6739:
[----:B------:R-:W-:Y:S05]  /*141a0*/  BSYNC B0 ;  /* 0x0000000000007941 */ /* 0x000fea0003800000 */
.L_x_6738:
[----:B------:R-:W2:Y:S01]  /*141b0*/  LDL.LU R3, [R1] ;  /* 0x0000000001037983 */ /* 0x000ea20000300800 */
[----:B------:R-:W-:Y:S01]  /*141c0*/  BSSY B0, `(.L_x_6764) ;  /* 0x0000019000007945 */ /* 0x000fe20003800000 */
[----:B------:R-:W1:Y:S02]  /*141d0*/  S2R R2, SR_TID.X ;  /* 0x0000000000027919 */ /* 0x000e640000002100 */
[----:B-1----:R-:W-:-:S04]  /*141e0*/  LOP3.LUT R2, R2, 0x1f, RZ, 0xc0, !PT ;  /* 0x0000001f02027812 */ /* 0x002fc800078ec0ff */
[----:B------:R-:W-:Y:S01]  /*141f0*/  ISETP.NE.AND P1, PT, R2, RZ, PT ;  /* 0x000000ff0200720c */ /* 0x000fe20003f25270 */
[----:B--2---:R-:W-:-:S05]  /*14200*/  VIADD R0, R3, 0x1 ;  /* 0x0000000103007836 */ /* 0x004fca0000000000 */
[----:B------:R-:W-:-:S04]  /*14210*/  ISETP.NE.AND P0, PT, R0, 0x2, PT ;  /* 0x000000020000780c */ /* 0x000fc80003f05270 */
[----:B------:R-:W-:Y:S02]  /*14220*/  SEL R2, R0, RZ, P0 ;  /* 0x000000ff00027207 */ /* 0x000fe40000000000 */
[----:B------:R-:W-:-:S03]  /*14230*/  SEL R0, RZ, 0x1, P0 ;  /* 0x00000001ff007807 */ /* 0x000fc60000000000 */
[----:B------:R1:W-:Y:S01]  /*14240*/  STL [R1], R2 ;  /* 0x0000000201007387 */ /* 0x0003e20000100800 */
[----:B------:R-:W-:Y:S05]  /*14250*/  @P1 BRA `(.L_x_6765) ;  /* 0x00000000003c1947 */ /* 0x000fea0003800000 */
[----:B-1----:R-:W2:Y:S01]  /*14260*/  LDL R2, [R1+0x28] ;  /* 0x0000280001027983 */ /* 0x002ea20000100800 */
        /* <DEDUP_REMOVED lines=9> */
[----:B0-----:R-:W0:Y:S02]  /*14300*/  S2R R6, SR_LTMASK ;  /* 0x0000000000067919 */ /* 0x001e240000003900 */
[----:B0-----:R-:W-:-:S04]  /*14310*/  LOP3.LUT R6, R6, UR4, RZ, 0xc0, !PT ;  /* 0x0000000406067c12 */ /* 0x001fc8000f8ec0ff */
[----:B------:R-:W0:Y:S01]  /*14320*/  POPC R7, R6 ;  /* 0x0000000600077309 */ /* 0x000e220000000000 */
[----:B--2---:R-:W0:Y:S02]  /*14330*/  SHFL.IDX PT, R4, R3, R4, 0x1f ;  /* 0x00001f0403047589 */ /* 0x004e2400000e0000 */
[----:B0-----:R-:W-:-:S07]  /*14340*/  IADD3 R16, R4, UR5, R7 ;  /* 0x0000000504107c10 */ /* 0x001fce000fffe007 */
.L_x_6765:
[----:B------:R-:W-:Y:S05]  /*14350*/  BSYNC B0 ;  /* 0x0000000000007941 */ /* 0x000fea0003800000 */
.L_x_6764:
[----:B-1----:R-:W2:Y:S02]  /*14360*/  LDL.LU R2, [R1+0x4] ;  /* 0x0000040001027983 */ /* 0x002ea40000300800 */
[----:B--2---:R-:W-:-:S05]  /*14370*/  LOP3.LUT R2, R2, R0, RZ, 0x3c, !PT ;  /* 0x0000000002027212 */ /* 0x004fca00078e3cff */
[----:B------:R1:W-:Y:S02]  /*14380*/  STL [R1+0x4], R2 ;  /* 0x0000040201007387 */ /* 0x0003e40000100800 */
.L_x_6720:
[----:B------:R-:W-:Y:S05]  /*14390*/  BSYNC B6 ;  /* 0x0000000000067941 */ /* 0x000fea0003800000 */
.L_x_6718:
[----:B------:R-:W-:-:S03]  /*143a0*/  UMOV UR4, 0xffffffff ;  /* 0xffffffff00047882 */ /* 0x000fc60000000000 */
[----:B------:R-:W-:Y:S05]  /*143b0*/  BRA.DIV UR4, `(.L_x_6766) ;  /* 0x0000001604b47947 */ /* 0x000fea000b800000 */
[----:B------:R2:W3:Y:S04]  /*143c0*/  SHFL.IDX PT, R4, R16, RZ, 0x1f ;  /* 0x00001fff10047589 */ /* 0x0004e800000e0000 */
[----:B------:R-:W4:Y:S02]  /*143d0*/  SHFL.IDX PT, R16, R16, 0x1, 0x1f ;  /* 0x00201f0010107f89 */ /* 0x000f2400000e0000 */
.L_x_6812:
[----:B------:R-:W0:Y:S01]  /*143e0*/  S2R R0, SR_TID.X ;  /* 0x0000000000007919 */ /* 0x000e220000002100 */
[----:B------:R-:W-:Y:S01]  /*143f0*/  ULDC UR4, c[0x0][0xd14] ;  /* 0x0003450000047ab9 */ /* 0x000fe20000000800 */
[----:B------:R-:W-:Y:S01]  /*14400*/  BSSY B0, `(.L_x_6767) ;  /* 0x000000c000007945 */ /* 0x000fe20003800000 */
[----:B------:R-:W-:Y:S01]  /*14410*/  IMAD.MOV.U32 R3, RZ, RZ, RZ ;  /* 0x000000ffff037224 */ /* 0x000fe200078e00ff */
[----:B0-----:R-:W-:Y:S02]  /*14420*/  LOP3.LUT R8, R0, 0x1f, RZ, 0xc0, !PT ;  /* 0x0000001f00087812 */ /* 0x001fe400078ec0ff */
[----:B------:R-:W-:Y:S02]  /*14430*/  MOV R0, UR4 ;  /* 0x0000000400007c02 */ /* 0x000fe40008000f00 */
[C---:B------:R-:W-:Y:S01]  /*14440*/  ISETP.NE.AND P0, PT, R8.reuse, 0x1f, PT ;  /* 0x0000001f0800780c */ /* 0x040fe20003f05270 */
[----:B------:R-:W-:-:S05]  /*14450*/  IMAD.IADD R5, R8, 0x1, R19 ;  /* 0x0000000108057824 */ /* 0x000fca00078e0213 */
[----:B------:R-:W-:-:S13]  /*14460*/  ISETP.GE.OR P0, PT, R5, R0, !P0 ;  /* 0x000000000500720c */ /* 0x000fda0004706670 */
[----:B------:R-:W-:Y:S05]  /*14470*/  @P0 BRA `(.L_x_6768) ;  /* 0x0000000000100947 */ /* 0x000fea0003800000 */
[----:B-1----:R-:W0:Y:S01]  /*14480*/  LDC.64 R2, c[0x0][0xd58] ;  /* 0x00035600ff027b82 */ /* 0x002e220000000a00 */
[----:B------:R-:W-:Y:S01]  /*14490*/  ULDC.64 UR4, c[0x0][0x208] ;  /* 0x0000820000047ab9 */ /* 0x000fe20000000a00 */
[----:B0-----:R-:W-:-:S06]  /*144a0*/  IMAD.WIDE R2, R5, 0x4, R2 ;  /* 0x0000000405027825 */ /* 0x001fcc00078e0202 */
[----:B------:R0:W5:Y:S02]  /*144b0*/  LDG.E R3, desc[UR4][R2.64] ;  /* 0x0000000402037981 */ /* 0x000164000c1e1900 */
.L_x_6768:
[----:B------:R-:W-:Y:S05]  /*144c0*/  BSYNC B0 ;  /* 0x0000000000007941 */ /* 0x000fea0003800000 */
.L_x_6767:
        /* <DEDUP_REMOVED lines=20> */
[----:B-1----:R-:W-:-:S04]  /*14610*/  SEL R2, R14, RZ, P0 ;  /* 0x000000ff0e027207 */ /* 0x002fc80000000000 */
[----:B------:R-:W-:-:S05]  /*14620*/  IADD3 R2, R7, R2, RZ ;  /* 0x0000000207027210 */ /* 0x000fca0007ffe0ff */
[----:B------:R0:W1:Y:S02]  /*14630*/  SHFL.IDX PT, R14, R2, 0x1f, 0x1f ;  /* 0x03e01f00020e7f89 */ /* 0x00006400000e0000 */
.L_x_6820:
[----:B------:R-:W-:Y:S02]  /*14640*/  ULDC UR4, c[0x0][0xd10] ;  /* 0x0003440000047ab9 */ /* 0x000fe40000000800 */
[----:B------:R-:W-:-:S04]  /*14650*/  IMAD.U32 R5, RZ, RZ, UR4 ;  /* 0x00000004ff057e24 */ /* 0x000fc8000f8e00ff */
[----:B-1----:R-:W-:-:S04]  /*14660*/  IMAD R7, R14, R5, RZ ;  /* 0x000000050e077224 */ /* 0x002fc800078e02ff */
[----:B--2-4-:R-:W-:-:S05]  /*14670*/  IMAD.IADD R16, R16, 0x1, R7 ;  /* 0x0000000110107824 */ /* 0x014fca00078e0207 */
[----:B---3--:R-:W-:-:S13]  /*14680*/  ISETP.GT.AND P0, PT, R16, R4, PT ;  /* 0x000000041000720c */ /* 0x008fda0003f04270 */
[----:B------:R-:W-:Y:S05]  /*14690*/  @P0 BRA `(.L_x_6770) ;  /* 0x0000000000b80947 */ /* 0x000fea0003800000 */
[----:B------:R-:W1:Y:S02]  /*146a0*/  LDC R0, c[0x0][0xd14] ;  /* 0x00034500ff007b82 */ /* 0x000e640000000800 */
.L_x_6775:
        /* <DEDUP_REMOVED lines=15> */
.L_x_6773:
[----:B------:R-:W-:Y:S05]  /*147a0*/  BSYNC B0 ;  /* 0x0000000000007941 */ /* 0x000fea0003800000 */
.L_x_6772:
[----:B------:R-:W-:-:S03]  /*147b0*/  UMOV UR4, 0xffffffff ;  /* 0xffffffff00047882 */ /* 0x000fc60000000000 */
[----:B------:R-:W-:Y:S05]  /*147c0*/  BRA.DIV UR4, `(.L_x_6774) ;  /* 0x0000001604cc7947 */ /* 0x000fea000b800000 */
[----:B-----5:R-:W1:Y:S01]  /*147d0*/  SHFL.UP PT, R14, R3, 0x1, RZ ;  /* 0x04200000030e7989 */ /* 0x020e6200000e00ff */
[C---:B------:R-:W-:Y:S02]  /*147e0*/  ISETP.NE.AND P0, PT, R7.reuse, RZ, PT ;  /* 0x000000ff0700720c */ /* 0x040fe40003f05270 */
[C---:B------:R-:W-:Y:S02]  /*147f0*/  ISETP.GE.U32.AND P1, PT, R7.reuse, 0x2, PT ;  /* 0x000000020700780c */ /* 0x040fe40003f26070 */
[----:B-1----:R-:W-:Y:S02]  /*14800*/  SEL R14, R14, RZ, P0 ;  /* 0x000000ff0e0e7207 */ /* 0x002fe40000000000 */
        /* <DEDUP_REMOVED lines=17> */
.L_x_6828:
[----:B------:R-:W-:Y:S02]  /*14920*/  ULDC UR4, c[0x0][0xd10] ;  /* 0x0003440000047ab9 */ /* 0x000fe40000000800 */
[----:B------:R-:W-:-:S04]  /*14930*/  IMAD.U32 R5, RZ, RZ, UR4 ;  /* 0x00000004ff057e24 */ /* 0x000fc8000f8e00ff */
[----:B-1----:R-:W-:-:S05]  /*14940*/  IMAD R7, R14, R5, RZ ;  /* 0x000000050e077224 */ /* 0x002fca00078e02ff */
[----:B------:R-:W-:-:S04]  /*14950*/  IADD3 R16, R7, R16, RZ ;  /* 0x0000001007107210 */ /* 0x000fc80007ffe0ff */
[----:B------:R-:W-:-:S13]  /*14960*/  ISETP.GT.AND P0, PT, R16, R4, PT ;  /* 0x000000041000720c */ /* 0x000fda0003f04270 */
[----:B------:R-:W-:Y:S05]  /*14970*/  @!P0 BRA `(.L_x_6775) ;  /* 0xfffffffc004c8947 */ /* 0x000fea000383ffff */
.L_x_6770:
        /* <DEDUP_REMOVED lines=8> */
.L_x_6832:
[----:B------:R-:W-:Y:S01]  /*14a00*/  ISETP.NE.AND P0, PT, R6, RZ, PT ;  /* 0x000000ff0600720c */ /* 0x000fe20003f05270 */
[----:B------:R-:W-:-:S12]  /*14a10*/  IMAD.MOV.U32 R8, RZ, RZ, RZ ;  /* 0x000000ffff087224 */ /* 0x000fd800078e00ff */
[----:B------:R-:W-:Y:S05]  /*14a20*/  @!P0 BRA `(.L_x_6777) ;  /* 0x0000000000108947 */ /* 0x000fea0003800000 */
[----:B------:R-:W-:Y:S01]  /*14a30*/  UMOV UR4, 0xffffffff ;  /* 0xffffffff00047882 */ /* 0x000fe20000000000 */
[----:B------:R-:W-:Y:S02]  /*14a40*/  VIADD R12, R7, 0xffffffff ;  /* 0xffffffff070c7836 */ /* 0x000fe40000000000 */
[----:B------:R-:W-:Y:S05]  /*14a50*/  BRA.DIV UR4, `(.L_x_6778) ;  /* 0x0000001a04407947 */ /* 0x000fea000b800000 */
[----:B------:R3:W4:Y:S02]  /*14a60*/  SHFL.IDX PT, R8, R2, R12, 0x1f ;  /* 0x00001f0c02087589 */ /* 0x00072400000e0000 */
.L_x_6777:
[----:B01-3--:R-:W0:Y:S01]  /*14a70*/  LDC.64 R2, c[0x0][0xd68] ;  /* 0x00035a00ff027b82 */ /* 0x00be220000000a00 */
[----:B------:R-:W-:Y:S01]  /*14a80*/  IMAD.IADD R19, R7, 0x1, R19 ;  /* 0x0000000107137824 */ /* 0x000fe200078e0213 */
[----:B------:R-:W-:-:S03]  /*14a90*/  ULDC.64 UR4, c[0x0][0x208] ;  /* 0x0000820000047ab9 */ /* 0x000fc60000000a00 */
[----:B0-----:R-:W-:-:S05]  /*14aa0*/  IMAD.WIDE R2, R19, 0x4, R2 ;  /* 0x0000000413027825 */ /* 0x001fca00078e0202 */
[----:B------:R-:W2:Y:S01]  /*14ab0*/  LDG.E R7, desc[UR4][R2.64] ;  /* 0x0000000402077981 */ /* 0x000ea2000c1e1900 */
[----:B----4-:R-:W-:Y:S02]  /*14ac0*/  IMAD R16, R8, R5, R16 ;  /* 0x0000000508107224 */ /* 0x010fe400078e0210 */
[----:B--2---:R-:W-:-:S05]  /*14ad0*/  IMAD R6, R17, R7, RZ ;  /* 0x0000000711067224 */ /* 0x004fca00078e02ff */
[----:B------:R-:W-:-:S04]  /*14ae0*/  IABS R9, R6 ;  /* 0x0000000600097213 */ /* 0x000fc80000000000 */
[----:B------:R-:W0:Y:S08]  /*14af0*/  I2F.RP R10, R9 ;  /* 0x00000009000a7306 */ /* 0x000e300000209400 */
[----:B0-----:R-:W0:Y:S02]  /*14b00*/  MUFU.RCP R10, R10 ;  /* 0x0000000a000a7308 */ /* 0x001e240000001000 */
[----:B0-----:R-:W-:-:S06]  /*14b10*/  VIADD R12, R10, 0xffffffe ;  /* 0x0ffffffe0a0c7836 */ /* 0x001fcc0000000000 */
[----:B------:R-:W0:Y:S02]  /*14b20*/  F2I.FTZ.U32.TRUNC.NTZ R3, R12 ;  /* 0x0000000c00037305 */ /* 0x000e24000021f000 */
[----:B0-----:R-:W-:-:S05]  /*14b30*/  IADD3 R2, RZ, -R3, RZ ;  /* 0x80000003ff027210 */ /* 0x001fca0007ffe0ff */
        /* <DEDUP_REMOVED lines=28> */
[----:B0-----:R-:W-:Y:S01]  /*14d00*/  VIADD R9, R8, 0xffffffe ;  /* 0x0ffffffe08097836 */ /* 0x001fe20000000000 */
[----:B------:R-:W-:-:S05]  /*14d10*/  IABS R8, R5 ;  /* 0x0000000500087213 */ /* 0x000fca0000000000 */
[----:B------:R-:W0:Y:S01]  /*14d20*/  F2I.FTZ.U32.TRUNC.NTZ R3, R9 ;  /* 0x0000000900037305 */ /* 0x000e22000021f000 */
[----:B------:R-:W-:Y:S02]  /*14d30*/  IMAD.MOV R8, RZ, RZ, -R8 ;  /* 0x000000ffff087224 */ /* 0x000fe400078e0a08 */
[----:B0-----:R-:W-:-:S04]  /*14d40*/  IMAD.MOV R2, RZ, RZ, -R3 ;  /* 0x000000ffff027224 */ /* 0x001fc800078e0a03 */
[----:B------:R-:W-:Y:S01]  /*14d50*/  IMAD R11, R2, R7, RZ ;  /* 0x00000007020b7224 */ /* 0x000fe200078e02ff */
[----:B------:R-:W-:-:S05]  /*14d60*/  MOV R2, RZ ;  /* 0x000000ff00027202 */ /* 0x000fca0000000f00 */
        /* <DEDUP_REMOVED lines=19> */
.L_x_6771:
[----:B------:R-:W-:Y:S01]  /*14ea0*/  UMOV UR4, URZ ;  /* 0x0000003f00047c82 */ /* 0x000fe20008000000 */
[----:B------:R-:W-:Y:S01]  /*14eb0*/  UMOV UR5, URZ ;  /* 0x0000003f00057c82 */ /* 0x000fe20008000000 */
[----:B------:R-:W-:Y:S01]  /*14ec0*/  ULDC UR6, c[0x0][0xd14] ;  /* 0x0003450000067ab9 */ /* 0x000fe20000000800 */
[----:B------:R-:W-:Y:S01]  /*14ed0*/  IMAD.MOV.U32 R16, RZ, RZ, R4 ;  /* 0x000000ffff107224 */ /* 0x000fe200078e0004 */
[----:B------:R-:W-:Y:S01]  /*14ee0*/  MOV R19, UR6 ;  /* 0x0000000600137c02 */ /* 0x000fe20008000f00 */
[----:B------:R-:W-:Y:S02]  /*14ef0*/  IMAD.U32 R17, RZ, RZ, UR4 ;  /* 0x00000004ff117e24 */ /* 0x000fe4000f8e00ff */
[----:B------:R-:W-:-:S07]  /*14f00*/  IMAD.U32 R18, RZ, RZ, UR5 ;  /* 0x00000005ff127e24 */ /* 0x000fce000f8e00ff */
.L_x_6779:
        /* <DEDUP_REMOVED lines=12> */
.L_x_6714:
        /* <DEDUP_REMOVED lines=13> */
.L_x_6835:
[----:B------:R-:W-:-:S03]  /*150a0*/  UMOV UR4, 0xffffffff ;  /* 0xffffffff00047882 */ /* 0x000fc60000000000 */
[----:B------:R-:W-:Y:S05]  /*150b0*/  BRA.DIV UR4, `(.L_x_6782) ;  /* 0x0000001204e47947 */ /* 0x000fea000b800000 */
[----:B--2---:R-:W2:Y:S02]  /*150c0*/  S2R R2, SR_TID.X ;  /* 0x0000000000027919 */ /* 0x004ea40000002100 */
[----:B--2---:R-:W-:-:S04]  /*150d0*/  SHF.R.U32.HI R2, RZ, 0x5, R2 ;  /* 0x00000005ff027819 */ /* 0x004fc80000011602 */
[----:B------:R-:W-:-:S05]  /*150e0*/  LOP3.LUT R2, R2, 0x3, RZ, 0xc0, !PT ;  /* 0x0000000302027812 */ /* 0x000fca00078ec0ff */
[----:B------:R2:W3:Y:S02]  /*150f0*/  SHFL.IDX PT, R14, R2, RZ, 0x1f ;  /* 0x00001fff020e7589 */ /* 0x0004e400000e0000 */
.L_x_6838:
[----:B---3--:R-:W-:Y:S01]  /*15100*/  ISETP.NE.AND P0, PT, R14, RZ, PT ;  /* 0x000000ff0e00720c */ /* 0x008fe20003f05270 */
[----:B------:R-:W-:-:S12]  /*15110*/  BSSY B0, `(.L_x_6783) ;  /* 0x0000029000007945 */ /* 0x000fd80003800000 */
[----:B------:R-:W-:Y:S05]  /*15120*/  @P0 BRA `(.L_x_6784) ;  /* 0x00000000009c0947 */ /* 0x000fea0003800000 */
[----:B------:R-:W-:-:S03]  /*15130*/  UMOV UR4, 0xffffffff ;  /* 0xffffffff00047882 */ /* 0x000fc60000000000 */
[----:B------:R-:W-:Y:S05]  /*15140*/  BRA.DIV UR4, `(.L_x_6785) ;  /* 0x0000001204f47947 */ /* 0x000fea000b800000 */
[----:B------:R-:W-:-:S13]  /*15150*/  ELECT P6, URZ, PT ;  /* 0x00000000003f782f */ /* 0x000fda00038c0000 */
.L_x_6841:
        /* <DEDUP_REMOVED lines=8> */
.L_x_6786:
        /* <DEDUP_REMOVED lines=14> */
.L_x_6842:
[----:B------:R-:W2:Y:S02]  /*152c0*/  SYNCS.PHASECHK.TRANS64.TRYWAIT P0, [R7+URZ], R2 ;  /* 0x00000002070075a7 */ /* 0x000ea4000800017f */
[----:B--2---:R-:W-:Y:S05]  /*152d0*/  @!P0 BRA `(.L_x_6788) ;  /* 0x0000001000c48947 */ /* 0x004fea0003800000 */
.L_x_6843:
[----:B------:R-:W-:Y:S05]  /*152e0*/  @!P2 BRA `(.L_x_6789) ;  /* 0x000000000004a947 */ /* 0x000fea0003800000 */
[----:B------:R-:W-:Y:S01]  /*152f0*/  BPT.TRAP 0x1 ;  /* 0x000000040000795c */ /* 0x000fe20000300000 */
.L_x_6789:
[----:B------:R-:W3:Y:S01]  /*15300*/  LDL.LU R4, [R1] ;  /* 0x0000000001047983 */ /* 0x000ee20000300800 */
[----:B------:R-:W-:-:S04]  /*15310*/  VIADD R0, R0, 0x38860 ;  /* 0x0003886000007836 */ /* 0x000fc80000000000 */
[----:B---3--:R-:W-:-:S04]  /*15320*/  IMAD R4, R4, 0x8, R0 ;  /* 0x0000000804047824 */ /* 0x008fc800078e0200 */
[----:B------:R-:W3:Y:S02]  /*15330*/  SYNCS.PHASECHK.TRANS64.TRYWAIT P0, [R4+URZ], R5 ;  /* 0x00000005040075a7 */ /* 0x000ee4000800017f */
[----:B---3--:R-:W-:Y:S05]  /*15340*/  @!P0 BRA `(.L_x_6790) ;  /* 0x0000001000bc8947 */ /* 0x008fea0003800000 */
.L_x_6844:
[----:B------:R-:W-:-:S07]  /*15350*/  IMAD R3, R3, 0x8, R0 ;  /* 0x0000000803037824 */ /* 0x000fce00078e0200 */
.L_x_6791:
[----:B----4-:R4:W0:Y:S02]  /*15360*/  SYNCS.PHASECHK.TRANS64.TRYWAIT P0, [R3+URZ], R2 ;  /* 0x00000002030075a7 */ /* 0x010824000800017f */
[----:B0-----:R-:W-:Y:S05]  /*15370*/  @!P0 NANOSLEEP.SYNCS 0x989680 ;  /* 0x009896800000895d */ /* 0x001fea0003900000 */
[----:B------:R-:W0:Y:S02]  /*15380*/  @!P0 SYNCS.PHASECHK.TRANS64 P0, [R3+URZ], R2 ;  /* 0x00000002030085a7 */ /* 0x000e24000800007f */
[----:B0-----:R-:W-:Y:S05]  /*15390*/  @!P0 BRA `(.L_x_6791) ;  /* 0xfffffffc00f08947 */ /* 0x001fea000383ffff */
.L_x_6784:
[----:B------:R-:W-:Y:S05]  /*153a0*/  BSYNC B0 ;  /* 0x0000000000007941 */ /* 0x000fea0003800000 */
.L_x_6783:
[----:B------:R-:W-:Y:S05]  /*153b0*/  EXIT ;  /* 0x000000000000794d */ /* 0x000fea0003800000 */
.L_x_6664:
[----:B0-----:R0:W1:Y:S02]  /*153c0*/  SYNCS.PHASECHK.TRANS64.TRYWAIT P1, [R17+URZ+0x38800], R4 ;  /* 0x03880004110075a7 */ /* 0x001064000802017f */
[----:B-1----:R-:W-:Y:S05]  /*153d0*/  @!P1 NANOSLEEP.SYNCS 0x989680 ;  /* 0x009896800000995d */ /* 0x002fea0003900000 */
[----:B------:R-:W1:Y:S02]  /*153e0*/  @!P1 SYNCS.PHASECHK.TRANS64 P1, [R17+URZ+0x38800], R4 ;  /* 0x03880004110095a7 */ /* 0x000e64000802007f */
[----:B-1----:R-:W-:Y:S05]  /*153f0*/  @!P1 BRA `(.L_x_6664) ;  /* 0xfffffffc00f09947 */ /* 0x002fea000383ffff */
[----:B------:R-:W-:Y:S05]  /*15400*/  BRA `(.L_x_6792) ;  /* 0xfffffedc00d47947 */ /* 0x000fea000383ffff */
.L_x_6668:
[----:B--2---:R2:W3:Y:S02]  /*15410*/  SYNCS.PHASECHK.TRANS64.TRYWAIT P1, [R5+URZ+0x38830], R8 ;  /* 0x03883008050075a7 */ /* 0x0044e4000802017f */
[----:B---3--:R-:W-:Y:S05]  /*15420*/  @!P1 NANOSLEEP.SYNCS 0x989680 ;  /* 0x009896800000995d */ /* 0x008fea0003900000 */
[----:B------:R-:W3:Y:S02]  /*15430*/  @!P1 SYNCS.PHASECHK.TRANS64 P1, [R5+URZ+0x38830], R8 ;  /* 0x03883008050095a7 */ /* 0x000ee4000802007f */
[----:B---3--:R-:W-:Y:S05]  /*15440*/  @!P1 BRA `(.L_x_6668) ;  /* 0xfffffffc00f09947 */ /* 0x008fea000383ffff */
[----:B------:R-:W-:Y:S05]  /*15450*/  BRA `(.L_x_6667) ;  /* 0xfffffedc00f47947 */ /* 0x000fea000383ffff */
.L_x_6669:
[----:B---3--:R3:W4:Y:S02]  /*15460*/  SYNCS.PHASECHK.TRANS64.TRYWAIT P1, [R17+URZ+0x38810], R4 ;  /* 0x03881004110075a7 */ /* 0x008724000802017f */
[----:B----4-:R-:W-:Y:S05]  /*15470*/  @!P1 NANOSLEEP.SYNCS 0x989680 ;  /* 0x009896800000995d */ /* 0x010fea0003900000 */
[----:B------:R-:W4:Y:S02]  /*15480*/  @!P1 SYNCS.PHASECHK.TRANS64 P1, [R17+URZ+0x38810], R4 ;  /* 0x03881004110095a7 */ /* 0x000f24000802007f */
[----:B----4-:R-:W-:Y:S05]  /*15490*/  @!P1 BRA `(.L_x_6669) ;  /* 0xfffffffc00f09947 */ /* 0x010fea000383ffff */
[----:B------:R-:W-:Y:S05]  /*154a0*/  BRA `(.L_x_6793) ;  /* 0xfffffee000807947 */ /* 0x000fea000383ffff */
.L_x_6673:
[----:B0-----:R0:W3:Y:S02]  /*154b0*/  SYNCS.PHASECHK.TRANS64.TRYWAIT P1, [R5+URZ+0x38850], R8 ;  /* 0x03885008050075a7 */ /* 0x0010e4000802017f */
[----:B---3--:R-:W-:Y:S05]  /*154c0*/  @!P1 NANOSLEEP.SYNCS 0x989680 ;  /* 0x009896800000995d */ /* 0x008fea0003900000 */
[----:B------:R-:W3:Y:S02]  /*154d0*/  @!P1 SYNCS.PHASECHK.TRANS64 P1, [R5+URZ+0x38850], R8 ;  /* 0x03885008050095a7 */ /* 0x000ee4000802007f */
[----:B---3--:R-:W-:Y:S05]  /*154e0*/  @!P1 BRA `(.L_x_6673) ;  /* 0xfffffffc00f09947 */ /* 0x008fea000383ffff */
[----:B------:R-:W-:Y:S05]  /*154f0*/  BRA `(.L_x_6672) ;  /* 0xfffffee000b07947 */ /* 0x000fea000383ffff */
.L_x_6678:
[----:B-1----:R1:W2:Y:S02]  /*15500*/  SYNCS.PHASECHK.TRANS64.TRYWAIT P2, [R10+URZ+0x38830], R7 ;  /* 0x038830070a0075a7 */ /* 0x0022a4000804017f */
[----:B--2---:R-:W-:Y:S05]  /*15510*/  @!P2 NANOSLEEP.SYNCS 0x989680 ;  /* 0x009896800000a95d */ /* 0x004fea0003900000 */
[----:B------:R-:W2:Y:S02]  /*15520*/  @!P2 SYNCS.PHASECHK.TRANS64 P2, [R10+URZ+0x38830], R7 ;  /* 0x038830070a00a5a7 */ /* 0x000ea4000804007f */
[----:B--2---:R-:W-:Y:S05]  /*15530*/  @!P2 BRA `(.L_x_6678) ;  /* 0xfffffffc00f0a947 */ /* 0x004fea000383ffff */
[----:B------:R-:W-:Y:S05]  /*15540*/  BRA `(.L_x_6677) ;  /* 0xffffff0c00807947 */ /* 0x000fea000383ffff */
.L_x_6682:
[----:B---3--:R3:W4:Y:S02]  /*15550*/  SYNCS.PHASECHK.TRANS64.TRYWAIT P2, [R10+URZ+0x38850], R7 ;  /* 0x038850070a0075a7 */ /* 0x008724000804017f */
[----:B----4-:R-:W-:Y:S05]  /*15560*/  @!P2 NANOSLEEP.SYNCS 0x989680 ;  /* 0x009896800000a95d */ /* 0x010fea0003900000 */
[----:B------:R-:W4:Y:S02]  /*15570*/  @!P2 SYNCS.PHASECHK.TRANS64 P2, [R10+URZ+0x38850], R7 ;  /* 0x038850070a00a5a7 */ /* 0x000f24000804007f */
[----:B----4-:R-:W-:Y:S05]  /*15580*/  @!P2 BRA `(.L_x_6682) ;  /* 0xfffffffc00f0a947 */ /* 0x010fea000383ffff */
[----:B------:R-:W-:Y:S05]  /*15590*/  BRA `(.L_x_6681) ;  /* 0xffffff0c00dc7947 */ /* 0x000fea000383ffff */
.L_x_6688:
[----:B-1----:R1:W2:Y:S02]  /*155a0*/  SYNCS.PHASECHK.TRANS64.TRYWAIT P2, [R9+URZ+0x38830], R8 ;  /* 0x03883008090075a7 */ /* 0x0022a4000804017f */
[----:B--2---:R-:W-:Y:S05]  /*155b0*/  @!P2 NANOSLEEP.SYNCS 0x989680 ;  /* 0x009896800000a95d */ /* 0x004fea0003900000 */
[----:B------:R-:W2:Y:S02]  /*155c0*/  @!P2 SYNCS.PHASECHK.TRANS64 P2, [R9+URZ+0x38830], R8 ;  /* 0x038830080900a5a7 */ /* 0x000ea4000804007f */
[----:B--2---:R-:W-:Y:S05]  /*155d0*/  @!P2 BRA `(.L_x_6688) ;  /* 0xfffffffc00f0a947 */ /* 0x004fea000383ffff */
[----:B------:R-:W-:Y:S05]  /*155e0*/  BRA `(.L_x_6687) ;  /* 0xffffff4000d87947 */ /* 0x000fea000383ffff */
.L_x_6692:
[----:B---3--:R3:W4:Y:S02]  /*155f0*/  SYNCS.PHASECHK.TRANS64.TRYWAIT P2, [R9+URZ+0x38850], R8 ;  /* 0x03885008090075a7 */ /* 0x008724000804017f */
[----:B----4-:R-:W-:Y:S05]  /*15600*/  @!P2 NANOSLEEP.SYNCS 0x989680 ;  /* 0x009896800000a95d */ /* 0x010fea0003900000 */
[----:B------:R-:W4:Y:S02]  /*15610*/  @!P2 SYNCS.PHASECHK.TRANS64 P2, [R9+URZ+0x38850], R8 ;  /* 0x038850080900a5a7 */ /* 0x000f24000804007f */
[----:B----4-:R-:W-:Y:S05]  /*15620*/  @!P2 BRA `(.L_x_6692) ;  /* 0xfffffffc00f0a947 */ /* 0x010fea000383ffff */
[----:B------:R-:W-:Y:S05]  /*15630*/  BRA `(.L_x_6691) ;  /* 0xffffff4400347947 */ /* 0x000fea000383ffff */
.L_x_6725:
        /* <DEDUP_REMOVED lines=11> */
.L_x_6795:
[----:B------:R-:W-:Y:S05]  /*156f0*/  BSYNC B0 ;  /* 0x0000000000007941 */ /* 0x000fea0003800000 */
.L_x_6794:
[----:B------:R-:W-:Y:S05]  /*15700*/  BRA `(.L_x_6796) ;  /* 0xffffffc000387947 */ /* 0x000fea000383ffff */
.L_x_6726:
[----:B------:R-:W-:Y:S01]  /*15710*/  BSSY B0, `(.L_x_6797) ;  /* 0x0000006000007945 */ /* 0x000fe20003800000 */
[----:B------:R-:W-:-:S07]  /*15720*/  IMAD.MOV.U32 R15, RZ, RZ, -0x1 ;  /* 0xffffffffff0f7424 */ /* 0x000fce00078e00ff */
[----:B------:R-:W-:Y:S05]  /*15730*/  WARPSYNC.COLLECTIVE R15, `(.L_x_6798) ;  /* 0x000000000f0c7348 */ /* 0x000fea0003c00000 */
[----:B------:R-:W-:Y:S02]  /*15740*/  ELECT P6, UR62, PT ;  /* 0x00000000003e782f */ /* 0x000fe400038c0000 */
[----:B------:R-:W-:Y:S01]  /*15750*/  MOV R14, UR62 ;  /* 0x0000003e000e7c02 */ /* 0x000fe20008000f00 */
[----:B------:R-:W-:Y:S10]  /*15760*/  ENDCOLLECTIVE ;  /* 0x000000000000791b */ /* 0x000ff40003800000 */
.L_x_6798:
[----:B------:R-:W-:Y:S05]  /*15770*/  BSYNC B0 ;  /* 0x0000000000007941 */ /* 0x000fea0003800000 */
.L_x_6797:
[----:B------:R-:W-:Y:S05]  /*15780*/  BRA `(.L_x_6799) ;  /* 0xffffffc000287947 */ /* 0x000fea000383ffff */
.L_x_6729:
[----:B0-----:R0:W1:Y:S02]  /*15790*/  SYNCS.PHASECHK.TRANS64.TRYWAIT P0, [R8+URZ+0x38840], R10 ;  /* 0x0388400a080075a7 */ /* 0x001064000800017f */
[----:B-1----:R-:W-:Y:S05]  /*157a0*/  @!P0 NANOSLEEP.SYNCS 0x989680 ;  /* 0x009896800000895d */ /* 0x002fea0003900000 */
[----:B------:R-:W1:Y:S02]  /*157b0*/  @!P0 SYNCS.PHASECHK.TRANS64 P0, [R8+URZ+0x38840], R10 ;  /* 0x0388400a080085a7 */ /* 0x000e64000800007f */
[----:B-1----:R-:W-:Y:S05]  /*157c0*/  @!P0 BRA `(.L_x_6729) ;  /* 0xfffffffc00f08947 */ /* 0x002fea000383ffff */
[----:B------:R-:W-:Y:S05]  /*157d0*/  BRA `(.L_x_6800) ;  /* 0xffffffc000907947 */ /* 0x000fea000383ffff */
.L_x_6733:
        /* <DEDUP_REMOVED lines=8> */
.L_x_6736:
[----:B0-----:R0:W1:Y:S02]  /*15860*/  SYNCS.PHASECHK.TRANS64.TRYWAIT P0, [R6+URZ+0x38860], R8 ;  /* 0x03886008060075a7 */ /* 0x001064000800017f */
[----:B-1----:R-:W-:Y:S05]  /*15870*/  @!P0 NANOSLEEP.SYNCS 0x989680 ;  /* 0x009896800000895d */ /* 0x002fea0003900000 */
[----:B------:R-:W1:Y:S02]  /*15880*/  @!P0 SYNCS.PHASECHK.TRANS64 P0, [R6+URZ+0x38860], R8 ;  /* 0x03886008060085a7 */ /* 0x000e64000800007f */
[----:B-1----:R-:W-:Y:S05]  /*15890*/  @!P0 BRA `(.L_x_6736) ;  /* 0xfffffffc00f08947 */ /* 0x002fea000383ffff */
[----:B------:R-:W-:Y:S05]  /*158a0*/  BRA `(.L_x_6802) ;  /* 0xffffffc8008c7947 */ /* 0x000fea000383ffff */
.L_x_6745:
[----:B-1----:R1:W2:Y:S02]  /*158b0*/  SYNCS.PHASECHK.TRANS64.TRYWAIT P0, [R2+URZ+0x38840], R3 ;  /* 0x03884003020075a7 */ /* 0x0022a4000800017f */
[----:B--2---:R-:W-:Y:S05]  /*158c0*/  @!P0 NANOSLEEP.SYNCS 0x989680 ;  /* 0x009896800000895d */ /* 0x004fea0003900000 */
[----:B------:R-:W2:Y:S02]  /*158d0*/  @!P0 SYNCS.PHASECHK.TRANS64 P0, [R2+URZ+0x38840], R3 ;  /* 0x03884003020085a7 */ /* 0x000ea4000800007f */
[----:B--2---:R-:W-:Y:S05]  /*158e0*/  @!P0 BRA `(.L_x_6745) ;  /* 0xfffffffc00f08947 */ /* 0x004fea000383ffff */
[----:B------:R-:W-:Y:S05]  /*158f0*/  BRA `(.L_x_6803) ;  /* 0xffffffd000587947 */ /* 0x000fea000383ffff */
.L_x_6747:
[----:B0-----:R0:W2:Y:S02]  /*15900*/  SYNCS.PHASECHK.TRANS64.TRYWAIT P0, [R2+URZ+0x38860], R3 ;  /* 0x03886003020075a7 */ /* 0x0010a4000800017f */
[----:B--2---:R-:W-:Y:S05]  /*15910*/  @!P0 NANOSLEEP.SYNCS 0x989680 ;  /* 0x009896800000895d */ /* 0x004fea0003900000 */
[----:B------:R-:W2:Y:S02]  /*15920*/  @!P0 SYNCS.PHASECHK.TRANS64 P0, [R2+URZ+0x38860], R3 ;  /* 0x03886003020085a7 */ /* 0x000ea4000800007f */
[----:B--2---:R-:W-:Y:S05]  /*15930*/  @!P0 BRA `(.L_x_6747) ;  /* 0xfffffffc00f08947 */ /* 0x004fea000383ffff */
[----:B------:R-:W-:Y:S05]  /*15940*/  BRA `(.L_x_6804) ;  /* 0xffffffd000c87947 */ /* 0x000fea000383ffff */
.L_x_6752:
[----:B-1----:R1:W2:Y:S02]  /*15950*/  SYNCS.PHASECHK.TRANS64.TRYWAIT P0, [R2+URZ+0x38840], R3 ;  /* 0x03884003020075a7 */ /* 0x0022a4000800017f */
[----:B--2---:R-:W-:Y:S05]  /*15960*/  @!P0 NANOSLEEP.SYNCS 0x989680 ;  /* 0x009896800000895d */ /* 0x004fea0003900000 */
[----:B------:R-:W2:Y:S02]  /*15970*/  @!P0 SYNCS.PHASECHK.TRANS64 P0, [R2+URZ+0x38840], R3 ;  /* 0x03884003020085a7 */ /* 0x000ea4000800007f */
[----:B--2---:R-:W-:Y:S05]  /*15980*/  @!P0 BRA `(.L_x_6752) ;  /* 0xfffffffc00f08947 */ /* 0x004fea000383ffff */
[----:B------:R-:W-:Y:S05]  /*15990*/  BRA `(.L_x_6805) ;  /* 0xffffffd800607947 */ /* 0x000fea000383ffff */
.L_x_6754:
[----:B0-----:R0:W2:Y:S02]  /*159a0*/  SYNCS.PHASECHK.TRANS64.TRYWAIT P1, [R2+URZ+0x38860], R3 ;  /* 0x03886003020075a7 */ /* 0x0010a4000802017f */
[----:B--2---:R-:W-:Y:S05]  /*159b0*/  @!P1 NANOSLEEP.SYNCS 0x989680 ;  /* 0x009896800000995d */ /* 0x004fea0003900000 */
[----:B------:R-:W2:Y:S02]  /*159c0*/  @!P1 SYNCS.PHASECHK.TRANS64 P1, [R2+URZ+0x38860], R3 ;  /* 0x03886003020095a7 */ /* 0x000ea4000802007f */
[----:B--2---:R-:W-:Y:S05]  /*159d0*/  @!P1 BRA `(.L_x_6754) ;  /* 0xfffffffc00f09947 */ /* 0x004fea000383ffff */
[----:B------:R-:W-:Y:S05]  /*159e0*/  BRA `(.L_x_6806) ;  /* 0xffffffd800cc7947 */ /* 0x000fea000383ffff */
.L_x_6759:
[----:B--2---:R2:W3:Y:S02]  /*159f0*/  SYNCS.PHASECHK.TRANS64.TRYWAIT P0, [R2+URZ+0x38840], R3 ;  /* 0x03884003020075a7 */ /* 0x0044e4000800017f */
[----:B---3--:R-:W-:Y:S05]  /*15a00*/  @!P0 NANOSLEEP.SYNCS 0x989680 ;  /* 0x009896800000895d */ /* 0x008fea0003900000 */
[----:B------:R-:W3:Y:S02]  /*15a10*/  @!P0 SYNCS.PHASECHK.TRANS64 P0, [R2+URZ+0x38840], R3 ;  /* 0x03884003020085a7 */ /* 0x000ee4000800007f */
[----:B---3--:R-:W-:Y:S05]  /*15a20*/  @!P0 BRA `(.L_x_6759) ;  /* 0xfffffffc00f08947 */ /* 0x008fea000383ffff */
[----:B------:R-:W-:Y:S05]  /*15a30*/  BRA `(.L_x_6807) ;  /* 0xffffffe000487947 */ /* 0x000fea000383ffff */
.L_x_6761:
[----:B0-----:R0:W1:Y:S02]  /*15a40*/  SYNCS.PHASECHK.TRANS64.TRYWAIT P1, [R2+URZ+0x38860], R3 ;  /* 0x03886003020075a7 */ /* 0x001064000802017f */
[----:B-1----:R-:W-:Y:S05]  /*15a50*/  @!P1 NANOSLEEP.SYNCS 0x989680 ;  /* 0x009896800000995d */ /* 0x002fea0003900000 */
[----:B------:R-:W1:Y:S02]  /*15a60*/  @!P1 SYNCS.PHASECHK.TRANS64 P1, [R2+URZ+0x38860], R3 ;  /* 0x03886003020095a7 */ /* 0x000e64000802007f */
[----:B-1----:R-:W-:Y:S05]  /*15a70*/  @!P1 BRA `(.L_x_6761) ;  /* 0xfffffffc00f09947 */ /* 0x002fea000383ffff */
[----:B------:R-:W-:Y:S05]  /*15a80*/  BRA `(.L_x_6808) ;  /* 0xffffffe000b87947 */ /* 0x000fea000383ffff */
.L_x_6766:
[----:B------:R-:W-:Y:S01]  /*15a90*/  BSSY B0, `(.L_x_6809) ;  /* 0x0000008000007945 */ /* 0x000fe20003800000 */
[----:B0-----:R-:W-:Y:S01]  /*15aa0*/  IMAD.MOV.U32 R13, RZ, RZ, R16 ;  /* 0x000000ffff0d7224 */ /* 0x001fe200078e0010 */
[----:B------:R-:W-:Y:S01]  /*15ab0*/  MOV R15, 0xffffffff ;  /* 0xffffffff000f7802 */ /* 0x000fe20000000f00 */
[----:B------:R-:W-:Y:S02]  /*15ac0*/  IMAD.MOV.U32 R12, RZ, RZ, RZ ;  /* 0x000000ffff0c7224 */ /* 0x000fe400078e00ff */
[----:B------:R-:W-:-:S07]  /*15ad0*/  IMAD.MOV.U32 R11, RZ, RZ, 0x1f ;  /* 0x0000001fff0b7424 */ /* 0x000fce00078e00ff */
[----:B-1----:R-:W-:Y:S05]  /*15ae0*/  WARPSYNC.COLLECTIVE R15, `(.L_x_6810) ;  /* 0x000000000f087348 */ /* 0x002fea0003c00000 */
[----:B------:R0:W2:Y:S02]  /*15af0*/  SHFL.IDX P6, R14, R13, R12, R11 ;  /* 0x0000000c0d0e7389 */ /* 0x0000a400000c000b */
[----:B012---:R-:W-:Y:S01]  /*15b00*/  ENDCOLLECTIVE ;  /* 0x000000000000791b */ /* 0x007fe20003800000 */
.L_x_6810:
[----:B------:R-:W-:Y:S05]  /*15b10*/  BSYNC B0 ;  /* 0x0000000000007941 */ /* 0x000fea0003800000 */
.L_x_6809:
        /* <DEDUP_REMOVED lines=8> */
.L_x_6811:
[----:B------:R-:W-:Y:S01]  /*15ba0*/  MOV R16, R14 ;  /* 0x0000000e00107202 */ /* 0x000fe20000000f00 */
[----:B------:R-:W-:Y:S06]  /*15bb0*/  BRA `(.L_x_6812) ;  /* 0xffffffe800087947 */ /* 0x000fec000383ffff */
.L_x_6769:
        /* <DEDUP_REMOVED lines=8> */
.L_x_6814:
[----:B------:R-:W-:Y:S05]  /*15c40*/  BSYNC B0 ;  /* 0x0000000000007941 */ /* 0x000fea0003800000 */
.L_x_6813:
        /* <DEDUP_REMOVED lines=10> */
.L_x_6815:
        /* <DEDUP_REMOVED lines=8> */
.L_x_6816:
        /* <DEDUP_REMOVED lines=8> */
.L_x_6817:
        /* <DEDUP_REMOVED lines=8> */
.L_x_6818:
        /* <DEDUP_REMOVED lines=8> */
.L_x_6819:
[----:B------:R-:W-:Y:S05]  /*15ef0*/  BRA `(.L_x_6820) ;  /* 0xffffffe400d07947 */ /* 0x000fea000383ffff */
.L_x_6774:
        /* <DEDUP_REMOVED lines=8> */
.L_x_6822:
[----:B------:R-:W-:Y:S05]  /*15f80*/  BSYNC B0 ;  /* 0x0000000000007941 */ /* 0x000fea0003800000 */
.L_x_6821:
        /* <DEDUP_REMOVED lines=10> */
.L_x_6823:
        /* <DEDUP_REMOVED lines=8> */
.L_x_6824:
        /* <DEDUP_REMOVED lines=8> */
.L_x_6825:
        /* <DEDUP_REMOVED lines=8> */
.L_x_6826:
        /* <DEDUP_REMOVED lines=8> */
.L_x_6827:
[----:B------:R-:W-:Y:S05]  /*16230*/  BRA `(.L_x_6828) ;  /* 0xffffffe400b87947 */ /* 0x000fea000383ffff */
.L_x_6776:
[----:B------:R-:W-:Y:S01]  /*16240*/  BSSY B0, `(.L_x_6829) ;  /* 0x0000006000007945 */ /* 0x000fe20003800000 */
[----:B------:R-:W-:Y:S01]  /*16250*/  PLOP3.LUT P6, PT, P6, PT, PT, 0x8, 0x0 ;  /* 0x000000000000781c */ /* 0x000fe200037ce170 */
[----:B------:R-:W-:-:S12]  /*16260*/  IMAD.MOV.U32 R15, RZ, RZ, -0x1 ;  /* 0xffffffffff0f7424 */ /* 0x000fd800078e00ff */
[----:B0-----:R-:W-:Y:S05]  /*16270*/  WARPSYNC.COLLECTIVE R15, `(.L_x_6830) ;  /* 0x000000000f087348 */ /* 0x001fea0003c00000 */
[----:B------:R-:W-:Y:S01]  /*16280*/  VOTE.ANY R14, PT, P6 ;  /* 0x00000000000e7806 */ /* 0x000fe200030e0100 */
[----:B0-----:R-:W-:Y:S06]  /*16290*/  ENDCOLLECTIVE ;  /* 0x000000000000791b */ /* 0x001fec0003800000 */
.L_x_6830:
[----:B------:R-:W-:Y:S05]  /*162a0*/  BSYNC B0 ;  /* 0x0000000000007941 */ /* 0x000fea0003800000 */
.L_x_6829:
        /* <DEDUP_REMOVED lines=9> */
.L_x_6831:
[----:B------:R-:W-:Y:S01]  /*16340*/  IMAD.MOV.U32 R17, RZ, RZ, R14 ;  /* 0x000000ffff117224 */ /* 0x000fe200078e000e */
[----:B------:R-:W-:Y:S06]  /*16350*/  BRA `(.L_x_6832) ;  /* 0xffffffe400a87947 */ /* 0x000fec000383ffff */
.L_x_6778:
[----:B------:R-:W-:Y:S01]  /*16360*/  BSSY B0, `(.L_x_6833) ;  /* 0x0000007000007945 */ /* 0x000fe20003800000 */
[----:B------:R-:W-:Y:S02]  /*16370*/  IMAD.MOV.U32 R13, RZ, RZ, R2 ;  /* 0x000000ffff0d7224 */ /* 0x000fe400078e0002 */
[----:B------:R-:W-:Y:S02]  /*16380*/  IMAD.MOV.U32 R11, RZ, RZ, 0x1f ;  /* 0x0000001fff0b7424 */ /* 0x000fe400078e00ff */
[----:B------:R-:W-:-:S07]  /*16390*/  IMAD.MOV.U32 R15, RZ, RZ, -0x1 ;  /* 0xffffffffff0f7424 */ /* 0x000fce00078e00ff */
[----:B012---:R-:W-:Y:S05]  /*163a0*/  WARPSYNC.COLLECTIVE R15, `(.L_x_6834) ;  /* 0x000000000f087348 */ /* 0x007fea0003c00000 */
[----:B------:R3:W4:Y:S02]  /*163b0*/  SHFL.IDX P6, R14, R13, R12, R11 ;  /* 0x0000000c0d0e7389 */ /* 0x00072400000c000b */
[----:B01234-:R-:W-:Y:S01]  /*163c0*/  ENDCOLLECTIVE ;  /* 0x000000000000791b */ /* 0x01ffe20003800000 */
.L_x_6834:
[----:B------:R-:W-:Y:S05]  /*163d0*/  BSYNC B0 ;  /* 0x0000000000007941 */ /* 0x000fea0003800000 */
.L_x_6833:
[----:B------:R-:W-:Y:S01]  /*163e0*/  IMAD.MOV.U32 R8, RZ, RZ, R14 ;  /* 0x000000ffff087224 */ /* 0x000fe200078e000e */
[----:B------:R-:W-:Y:S06]  /*163f0*/  BRA `(.L_x_6777) ;  /* 0xffffffe4009c7947 */ /* 0x000fec000383ffff */
.L_x_6781:
[----:B-1----:R1:W3:Y:S02]  /*16400*/  SYNCS.PHASECHK.TRANS64.TRYWAIT P0, [R0+URZ+0x38820], R3 ;  /* 0x03882003000075a7 */ /* 0x0022e4000800017f */
[----:B---3--:R-:W-:Y:S05]  /*16410*/  @!P0 NANOSLEEP.SYNCS 0x989680 ;  /* 0x009896800000895d */ /* 0x008fea0003900000 */
[----:B------:R-:W3:Y:S02]  /*16420*/  @!P0 SYNCS.PHASECHK.TRANS64 P0, [R0+URZ+0x38820], R3 ;  /* 0x03882003000085a7 */ /* 0x000ee4000800007f */
[----:B---3--:R-:W-:Y:S05]  /*16430*/  @!P0 BRA `(.L_x_6781) ;  /* 0xfffffffc00f08947 */ /* 0x008fea000383ffff */
[----:B------:R-:W-:Y:S05]  /*16440*/  BRA `(.L_x_6835) ;  /* 0xffffffec00147947 */ /* 0x000fea000383ffff */
.L_x_6782:
        /* <DEDUP_REMOVED lines=11> */
.L_x_6837:
[----:B------:R-:W-:Y:S05]  /*16500*/  BSYNC B0 ;  /* 0x0000000000007941 */ /* 0x000fea0003800000 */
.L_x_6836:
[----:B------:R-:W-:Y:S05]  /*16510*/  BRA `(.L_x_6838) ;  /* 0xffffffe800f87947 */ /* 0x000fea000383ffff */
.L_x_6785:
[----:B------:R-:W-:Y:S01]  /*16520*/  BSSY B1, `(.L_x_6839) ;  /* 0x0000006000017945 */ /* 0x000fe20003800000 */
[----:B------:R-:W-:-:S07]  /*16530*/  IMAD.MOV.U32 R15, RZ, RZ, -0x1 ;  /* 0xffffffffff0f7424 */ /* 0x000fce00078e00ff */
[----:B012---:R-:W-:Y:S05]  /*16540*/  WARPSYNC.COLLECTIVE R15, `(.L_x_6840) ;  /* 0x000000000f0c7348 */ /* 0x007fea0003c00000 */
[----:B------:R-:W-:Y:S02]  /*16550*/  ELECT P6, UR62, PT ;  /* 0x00000000003e782f */ /* 0x000fe400038c0000 */
[----:B------:R-:W-:Y:S01]  /*16560*/  MOV R14, UR62 ;  /* 0x0000003e000e7c02 */ /* 0x000fe20008000f00 */
[----:B012---:R-:W-:Y:S10]  /*16570*/  ENDCOLLECTIVE ;  /* 0x000000000000791b */ /* 0x007ff40003800000 */
.L_x_6840:
[----:B------:R-:W-:Y:S05]  /*16580*/  BSYNC B1 ;  /* 0x0000000000017941 */ /* 0x000fea0003800000 */
.L_x_6839:
[----:B------:R-:W-:Y:S05]  /*16590*/  BRA `(.L_x_6841) ;  /* 0xffffffe800f07947 */ /* 0x000fea000383ffff */
.L_x_6787:
[----:B-1----:R1:W2:Y:S02]  /*165a0*/  SYNCS.PHASECHK.TRANS64.TRYWAIT P0, [R6+URZ], R5 ;  /* 0x00000005060075a7 */ /* 0x0022a4000800017f */
[----:B--2---:R-:W-:Y:S05]  /*165b0*/  @!P0 NANOSLEEP.SYNCS 0x989680 ;  /* 0x009896800000895d */ /* 0x004fea0003900000 */
[----:B------:R-:W2:Y:S02]  /*165c0*/  @!P0 SYNCS.PHASECHK.TRANS64 P0, [R6+URZ], R5 ;  /* 0x00000005060085a7 */ /* 0x000ea4000800007f */
[----:B--2---:R-:W-:Y:S05]  /*165d0*/  @!P0 BRA `(.L_x_6787) ;  /* 0xfffffffc00f08947 */ /* 0x004fea000383ffff */
[----:B------:R-:W-:Y:S05]  /*165e0*/  BRA `(.L_x_6842) ;  /* 0xffffffec00347947 */ /* 0x000fea000383ffff */
.L_x_6788:
[----:B--2---:R2:W3:Y:S02]  /*165f0*/  SYNCS.PHASECHK.TRANS64.TRYWAIT P0, [R7+URZ], R2 ;  /* 0x00000002070075a7 */ /* 0x0044e4000800017f */
[----:B---3--:R-:W-:Y:S05]  /*16600*/  @!P0 NANOSLEEP.SYNCS 0x989680 ;  /* 0x009896800000895d */ /* 0x008fea0003900000 */
[----:B------:R-:W3:Y:S02]  /*16610*/  @!P0 SYNCS.PHASECHK.TRANS64 P0, [R7+URZ], R2 ;  /* 0x00000002070085a7 */ /* 0x000ee4000800007f */
[----:B---3--:R-:W-:Y:S05]  /*16620*/  @!P0 BRA `(.L_x_6788) ;  /* 0xfffffffc00f08947 */ /* 0x008fea000383ffff */
[----:B------:R-:W-:Y:S05]  /*16630*/  BRA `(.L_x_6843) ;  /* 0xffffffec00287947 */ /* 0x000fea000383ffff */
.L_x_6790:
[----:B---3--:R3:W4:Y:S02]  /*16640*/  SYNCS.PHASECHK.TRANS64.TRYWAIT P0, [R4+URZ], R5 ;  /* 0x00000005040075a7 */ /* 0x008724000800017f */
[----:B----4-:R-:W-:Y:S05]  /*16650*/  @!P0 NANOSLEEP.SYNCS 0x989680 ;  /* 0x009896800000895d */ /* 0x010fea0003900000 */
[----:B------:R-:W4:Y:S02]  /*16660*/  @!P0 SYNCS.PHASECHK.TRANS64 P0, [R4+URZ], R5 ;  /* 0x00000005040085a7 */ /* 0x000f24000800007f */
[----:B----4-:R-:W-:Y:S05]  /*16670*/  @!P0 BRA `(.L_x_6790) ;  /* 0xfffffffc00f08947 */ /* 0x010fea000383ffff */
[----:B------:R-:W-:Y:S05]  /*16680*/  BRA `(.L_x_6844) ;  /* 0xffffffec00307947 */ /* 0x000fea000383ffff */
.L_x_6845:
        /* <DEDUP_REMOVED lines=15> */
.L_x_11957:


//--------------------- .text._ZN7cutlass13device_kernelIN5flash11enable_sm90INS1_16FlashAttnFwdSm90INS1_25CollectiveMainloopFwdSm90ILi2EN4cute5tupleIJNS5_1CILi1EEES8_S8_EEENS6_IJNS7_ILi64EEESA_SA_EEELi512ENS_10bfloat16_tEfNS_4arch4Sm90ELb1ELb0ELb1ELb1ELb0ELb1ELb1ELb0ELb0ELb0ELb0ELb0EEENS1_21CollectiveEpilogueFwdINS6_IJSA_NS7_ILi512EEESA_EEES9_SC_SE_Li256ELb1ELb0ELb0ELb0EEENS1_36VarlenDynamicPersistentTileSchedulerILi64ELi64ELi256ELi32ELb0ELb0ELb1ELb1ELb1ELb1EEEEEEEEEvNT_6ParamsE --------------------------
	.section	.text._ZN7cutlass13device_kernelIN5flash11enable_sm90INS1_16FlashAttnFwdSm90INS1_25CollectiveMainloopFwdSm90ILi2EN4cute5tupleIJNS5_1CILi1EEES8_S8_EEENS6_IJNS7_ILi64EEESA_SA_EEELi512ENS_10bfloat16_tEfNS_4arch4Sm90ELb1ELb0ELb1ELb1ELb0ELb1ELb1ELb0ELb0ELb0ELb0ELb0EEENS1_21CollectiveEpilogueFwdINS6_IJSA_NS7_ILi512EEESA_EEES9_SC_SE_Li256ELb1ELb0ELb0ELb0EEENS1_36VarlenDynamicPersistentTileSchedulerILi64ELi64ELi256ELi32ELb0ELb0ELb1ELb1ELb1ELb1EEEEEEEEEvNT_6ParamsE,"ax",@progbits
	.align	128
.text._ZN7cutlass13device_kernelIN5flash11enable_sm90INS1_16FlashAttnFwdSm90INS1_25CollectiveMainloopFwdSm90ILi2EN4cute5tupleIJNS5_1CILi1EEES8_S8_EEENS6_IJNS7_ILi64EEESA_SA_EEELi512ENS_10bfloat16_tEfNS_4arch4Sm90ELb1ELb0ELb1ELb1ELb0ELb1ELb1ELb0ELb0ELb0ELb0ELb0EEENS1_21CollectiveEpilogueFwdINS6_IJSA_NS7_ILi512EEESA_EEES9_SC_SE_Li256ELb1ELb0ELb0ELb0EEENS1_36VarlenDynamicPersistentTileSchedulerILi64ELi64ELi256ELi32ELb0ELb0ELb1ELb1ELb1ELb1EEEEEEEEEvNT_6ParamsE:
        .type           _ZN7cutlass13device_kernelIN5flash11enable_sm90INS1_16FlashAttnFwdSm90INS1_25CollectiveMainloopFwdSm90ILi2EN4cute5tupleIJNS5_1CILi1EEES8_S8_EEENS6_IJNS7_ILi64EEESA_SA_EEELi512ENS_10bfloat16_tEfNS_4arch4Sm90ELb1ELb0ELb1ELb1ELb0ELb1ELb1ELb0ELb0ELb0ELb0ELb0EEENS1_21CollectiveEpilogueFwdINS6_IJSA_NS7_ILi512EEESA_EEES9_SC_SE_Li256ELb1ELb0ELb0ELb0EEENS1_36VarlenDynamicPersistentTileSchedulerILi64ELi64ELi256ELi32ELb0ELb0ELb1ELb1ELb1ELb1EEEEEEEEEvNT_6ParamsE,@function
        .size           _ZN7cutlass13device_kernelIN5flash11enable_sm90INS1_16FlashAttnFwdSm90INS1_25CollectiveMainloopFwdSm90ILi2EN4cute5tupleIJNS5_1CILi1EEES8_S8_EEENS6_IJNS7_ILi64EEESA_SA_EEELi512ENS_10bfloat16_tEfNS_4arch4Sm90ELb1ELb0ELb1ELb1ELb0ELb1ELb1ELb0ELb0ELb0ELb0ELb0EEENS1_21CollectiveEpilogueFwdINS6_IJSA_NS7_ILi512EEESA_EEES9_SC_SE_Li256ELb1ELb0ELb0ELb0EEENS1_36VarlenDynamicPersistentTileSchedulerILi64ELi64ELi256ELi32ELb0ELb0ELb1ELb1ELb1ELb1EEEEEEEEEvNT_6ParamsE,(.L_x_11958 - _ZN7cutlass13device_kernelIN5flash11enable_sm90INS1_16FlashAttnFwdSm90INS1_25CollectiveMainloopFwdSm90ILi2EN4cute5tupleIJNS5_1CILi1EEES8_S8_EEENS6_IJNS7_ILi64EEESA_SA_EEELi512ENS_10bfloat16_tEfNS_4arch4Sm90ELb1ELb0ELb1ELb1ELb0ELb1ELb1ELb0ELb0ELb0ELb0ELb0EEENS1_21CollectiveEpilogueFwdINS6_IJSA_NS7_ILi512EEESA_EEES9_SC_SE_Li256ELb1ELb0ELb0ELb0EEENS1_36VarlenDynamicPersistentTileSchedulerILi64ELi64ELi256ELi32ELb0ELb0ELb1ELb1ELb1ELb1EEEEEEEEEvNT_6ParamsE)
        .other          _ZN7cutlass13device_kernelIN5flash11enable_sm90INS1_16FlashAttnFwdSm90INS1_25CollectiveMainloopFwdSm90ILi2EN4cute5tupleIJNS5_1CILi1EEES8_S8_EEENS6_IJNS7_ILi64EEESA_SA_EEELi512ENS_10bfloat16_tEfNS_4arch4Sm90ELb1ELb0ELb1ELb1ELb0ELb1ELb1ELb0ELb0ELb0ELb0ELb0EEENS1_21CollectiveEpilogueFwdINS6_IJSA_NS7_ILi512EEESA_EEES9_SC_SE_Li256ELb1ELb0ELb0ELb0EEENS1_36VarlenDynamicPersistentTileSchedulerILi64ELi64ELi256ELi32ELb0ELb0ELb1ELb1ELb1ELb1EEEEEEEEEvNT_6ParamsE,@"STO_CUDA_ENTRY STV_DEFAULT"
_ZN7cutlass13device_kernelIN5flash11enable_sm90INS1_16FlashAttnFwdSm90INS1_25CollectiveMainloopFwdSm90ILi2EN4cute5tupleIJNS5_1CILi1EEES8_S8_EEENS6_IJNS7_ILi64EEESA_SA_EEELi512ENS_10bfloat16_tEfNS_4arch4Sm90ELb1ELb0ELb1ELb1ELb0ELb1ELb1ELb0ELb0ELb0ELb0ELb0EEENS1_21CollectiveEpilogueFwdINS6_IJSA_NS7_ILi512EEESA_EEES9_SC_SE_Li256ELb1ELb0ELb0ELb0EEENS1_36VarlenDynamicPersistentTileSchedulerILi64ELi64ELi256ELi32ELb0ELb0ELb1ELb1ELb1ELb1EEEEEEEEEvNT_6ParamsE:
        /* <DEDUP_REMOVED lines=29> */
.L_x_6847:
[----:B------:R-:W-:Y:S05]  /*01d0*/  BSYNC B0 ;  /* 0x0000000000007941 */ /* 0x000fea0003800000 */
.L_x_6846:
        /* <DEDUP_REMOVED lines=39> */
.L_x_6848:
        /* <DEDUP_REMOVED lines=22> */
.L_x_6849:
        /* <DEDUP_REMOVED lines=18> */
.L_x_6850:
        /* <DEDUP_REMOVED lines=22> */
.L_x_6851:
        /* <DEDUP_REMOVED lines=22> */
.L_x_6852:
        /* <DEDUP_REMOVED lines=9> */
.L_x_6855:
        /* <DEDUP_REMOVED lines=29> */
[C---:B------:R-:W-:Y:S02]  /*0bf0*/  IMAD.IADD R10, R235.reuse, 0x1, -R8 ;  /* 0x00000001eb0a7824 */ /* 0x040fe400078e0a08 */
[----:B------:R-:W-:Y:S01]  /*0c00*/  IMAD.IADD R6, R235, 0x1, -R6 ;  /* 0x00000001eb067824 */ /* 0x000fe200078e0a06 */
[----:B------:R-:W-:-:S02]  /*0c10*/  SHF.R.S32.HI R212, RZ, 0x5, R3 ;  /* 0x00000005ffd47819 */ /* 0x000fc40000011403 */
[----:B------:R-:W-:Y:S02]  /*0c20*/  SHF.R.S32.HI R11, RZ, 0x1f, R3 ;  /* 0x0000001fff0b7819 */ /* 0x000fe40000011403 */
[----:B------:R-:W-:Y:S02]  /*0c30*/  SHF.R.S32.HI R12, RZ, 0x4, R5 ;  /* 0x00000004ff0c7819 */ /* 0x000fe40000011405 */
[----:B------:R-:W-:Y:S02]  /*0c40*/  SHF.R.S32.HI R7, RZ, 0x1f, R10 ;  /* 0x0000001fff077819 */ /* 0x000fe4000001140a */
[----:B------:R-:W-:Y:S02]  /*0c50*/  SHF.R.S32.HI R3, RZ, 0x1f, R6 ;  /* 0x0000001fff037819 */ /* 0x000fe40000011406 */
[----:B------:R-:W-:Y:S02]  /*0c60*/  LEA.HI R8, R5, R12, RZ, 0x1 ;  /* 0x0000000c05087211 */ /* 0x000fe400078f08ff */
[----:B------:R-:W-:-:S02]  /*0c70*/  LEA.HI R9, R7, R10, RZ, 0x3 ;  /* 0x0000000a07097211 */ /* 0x000fc400078f18ff */
[----:B------:R-:W-:Y:S02]  /*0c80*/  LEA.HI R5, R3, R6, RZ, 0x2 ;  /* 0x0000000603057211 */ /* 0x000fe400078f10ff */
[----:B------:R-:W-:Y:S02]  /*0c90*/  LEA.HI R14, R11, R212, RZ, 0x2 ;  /* 0x000000d40b0e7211 */ /* 0x000fe400078f10ff */
[----:B------:R-:W-:Y:S02]  /*0ca0*/  LOP3.LUT R13, R8, 0x1ffffffe, RZ, 0xc0, !PT ;  /* 0x1ffffffe080d7812 */ /* 0x000fe400078ec0ff */
[----:B------:R-:W-:Y:S02]  /*0cb0*/  LOP3.LUT R11, R9, 0xfffffff8, RZ, 0xc0, !PT ;  /* 0xfffffff8090b7812 */ /* 0x000fe400078ec0ff */
[--C-:B------:R-:W-:Y:S02]  /*0cc0*/  SHF.R.S32.HI R7, RZ, 0x2, R5.reuse ;  /* 0x00000002ff077819 */ /* 0x100fe40000011405 */
[----:B------:R-:W-:-:S02]  /*0cd0*/  SHF.R.S32.HI R8, RZ, 0x1f, R5 ;  /* 0x0000001fff087819 */ /* 0x000fc40000011405 */
[----:B------:R-:W-:Y:S01]  /*0ce0*/  LOP3.LUT R5, R5, 0x7ffffffc, RZ, 0xc0, !PT ;  /* 0x7ffffffc05057812 */ /* 0x000fe200078ec0ff */
[----:B------:R-:W-:Y:S01]  /*0cf0*/  IMAD.IADD R11, R10, 0x1, -R11 ;  /* 0x000000010a0b7824 */ /* 0x000fe200078e0a0b */
[----:B------:R-:W-:Y:S02]  /*0d00*/  SHF.R.S32.HI R223, RZ, 0x7, R4 ;  /* 0x00000007ffdf7819 */ /* 0x000fe40000011404 */
[----:B------:R-:W-:Y:S02]  /*0d10*/  LOP3.LUT R15, R14, 0x3ffffc, RZ, 0xc0, !PT ;  /* 0x003ffffc0e0f7812 */ /* 0x000fe400078ec0ff */
[----:B------:R-:W-:Y:S01]  /*0d20*/  LEA.HI R8, R8, R7, RZ, 0x3 ;  /* 0x0000000708087211 */ /* 0x000fe200078f18ff */
[----:B------:R-:W-:Y:S01]  /*0d30*/  IMAD.IADD R5, R6, 0x1, -R5 ;  /* 0x0000000106057824 */ /* 0x000fe200078e0a05 */
[----:B------:R-:W-:Y:S01]  /*0d40*/  LEA.HI R3, R3, R6, RZ, 0x5 ;  /* 0x0000000603037211 */ /* 0x000fe200078f28ff */
[----:B------:R-:W-:Y:S01]  /*0d50*/  IMAD R14, R223, 0x100, R10 ;  /* 0x00000100df0e7824 */ /* 0x000fe200078e020a */
[----:B------:R-:W-:Y:S01]  /*0d60*/  LOP3.LUT R8, R8, 0xfffffff8, RZ, 0xc0, !PT ;  /* 0xfffffff808087812 */ /* 0x000fe200078ec0ff */
[----:B------:R-:W-:Y:S01]  /*0d70*/  IMAD.IADD R15, R212, 0x1, -R15 ;  /* 0x00000001d40f7824 */ /* 0x000fe200078e0a0f */
[----:B------:R-:W-:Y:S01]  /*0d80*/  LEA.HI R6, R0, R235, RZ, 0x2 ;  /* 0x000000eb00067211 */ /* 0x000fe200078f10ff */
[----:B------:R-:W-:Y:S01]  /*0d90*/  IMAD.IADD R13, R12, 0x1, -R13 ;  /* 0x000000010c0d7824 */ /* 0x000fe200078e0a0d */
[----:B------:R-:W-:Y:S01]  /*0da0*/  SHF.L.U32 R10, R11, 0x6, RZ ;  /* 0x000000060b0a7819 */ /* 0x000fe200000006ff */
[----:B------:R-:W-:Y:S01]  /*0db0*/  IMAD R14, R15, 0x10, R14 ;  /* 0x000000100f0e7824 */ /* 0x000fe200078e020e */
[----:B------:R-:W-:Y:S01]  /*0dc0*/  SHF.R.S32.HI R3, RZ, 0x5, R3 ;  /* 0x00000005ff037819 */ /* 0x000fe20000011403 */
[----:B------:R-:W-:Y:S01]  /*0dd0*/  IMAD.SHL.U32 R13, R13, 0x8, RZ ;  /* 0x000000080d0d7824 */ /* 0x000fe200078e00ff */
[----:B------:R-:W-:Y:S01]  /*0de0*/  SHF.R.S32.HI R23, RZ, 0x2, R6 ;  /* 0x00000002ff177819 */ /* 0x000fe20000011406 */
[----:B------:R-:W-:Y:S01]  /*0df0*/  IMAD.IADD R8, R7, 0x1, -R8 ;  /* 0x0000000107087824 */ /* 0x000fe200078e0a08 */
[----:B------:R-:W-:Y:S01]  /*0e00*/  LOP3.LUT R10, R10, 0x1c0, RZ, 0xc0, !PT ;  /* 0x000001c00a0a7812 */ /* 0x000fe200078ec0ff */
[----:B------:R-:W-:-:S02]  /*0e10*/  IMAD.SHL.U32 R9, R9, 0x40, RZ ;  /* 0x0000004009097824 */ /* 0x000fc400078e00ff */
[--C-:B------:R-:W-:Y:S01]  /*0e20*/  IMAD.U32 R234, R14, 0x40, R13.reuse ;  /* 0x000000400eea7824 */ /* 0x100fe200078e000d */
[----:B------:R-:W-:Y:S01]  /*0e30*/  LOP3.LUT R13, R10, 0x8, R13, 0xf8, !PT ;  /* 0x000000080a0d7812 */ /* 0x000fe200078ef80d */
[----:B------:R-:W-:Y:S01]  /*0e40*/  IMAD R190, R3, 0x10, R8 ;  /* 0x0000001003be7824 */ /* 0x000fe200078e0208 */
[----:B------:R-:W-:Y:S01]  /*0e50*/  LEA.HI R3, R0, R235, RZ, 0x3 ;  /* 0x000000eb00037211 */ /* 0x000fe200078f18ff */
[----:B------:R-:W-:Y:S01]  /*0e60*/  VIADD R236, R23, 0x20 ;  /* 0x0000002017ec7836 */ /* 0x000fe20000000000 */
[----:B------:R-:W-:Y:S02]  /*0e70*/  SHF.R.U32.HI R10, RZ, 0x3, R10 ;  /* 0x00000003ff0a7819 */ /* 0x000fe4000001160a */
[----:B------:R-:W-:Y:S02]  /*0e80*/  LOP3.LUT R9, R9, 0x7ffffe00, RZ, 0xc0, !PT ;  /* 0x7ffffe0009097812 */ /* 0x000fe400078ec0ff */
[----:B------:R-:W-:Y:S02]  /*0e90*/  LOP3.LUT R222, R6, 0xfffffffc, RZ, 0xc0, !PT ;  /* 0xfffffffc06de7812 */ /* 0x000fe400078ec0ff */
[----:B------:R-:W-:-:S02]  /*0ea0*/  SHF.R.S32.HI R214, RZ, 0x3, R3 ;  /* 0x00000003ffd67819 */ /* 0x000fc40000011403 */
[----:B------:R-:W-:Y:S01]  /*0eb0*/  LOP3.LUT R0, R3, 0x1ffffff8, RZ, 0xc0, !PT ;  /* 0x1ffffff803007812 */ /* 0x000fe200078ec0ff */
[----:B------:R-:W-:Y:S01]  /*0ec0*/  IMAD R9, R212, 0x400, R9 ;  /* 0x00000400d4097824 */ /* 0x000fe200078e0209 */
[----:B------:R-:W-:Y:S02]  /*0ed0*/  LOP3.LUT R10, R13, R10, RZ, 0x3c, !PT ;  /* 0x0000000a0d0a7212 */ /* 0x000fe400078e3cff */
[----:B------:R-:W-:Y:S01]  /*0ee0*/  SHF.R.S32.HI R3, RZ, 0x1f, R236 ;  /* 0x0000001fff037819 */ /* 0x000fe200000114ec */
[----:B------:R-:W-:Y:S01]  /*0ef0*/  IMAD.IADD R222, R235, 0x1, -R222 ;  /* 0x00000001ebde7824 */ /* 0x000fe200078e0ade */
[----:B------:R-:W-:Y:S01]  /*0f00*/  R2P PR, R11, 0x6 ;  /* 0x000000060b007804 */ /* 0x000fe20000000000 */
[----:B------:R-:W-:Y:S01]  /*0f10*/  IMAD.SHL.U32 R232, R236, 0x40, RZ ;  /* 0x00000040ece87824 */ /* 0x000fe200078e00ff */
[----:B------:R-:W-:Y:S01]  /*0f20*/  LEA.HI R3, R3, R236, RZ, 0x3 ;  /* 0x000000ec03037211 */ /* 0x000fe200078f18ff */
[----:B------:R-:W-:Y:S01]  /*0f30*/  IMAD.IADD R9, R9, 0x1, R10 ;  /* 0x0000000109097824 */ /* 0x000fe200078e020a */
[----:B------:R-:W-:Y:S01]  /*0f40*/  SHF.R.S32.HI R6, RZ, 0x1f, R6 ;  /* 0x0000001fff067819 */ /* 0x000fe20000011406 */
[----:B------:R-:W-:Y:S01]  /*0f50*/  IMAD.IADD R0, R235, 0x1, -R0 ;  /* 0x00000001eb007824 */ /* 0x000fe200078e0a00 */
[----:B------:R-:W-:Y:S01]  /*0f60*/  LEA.HI R4, R4, R223, RZ, 0x1 ;  /* 0x000000df04047211 */ /* 0x000fe200078f08ff */
[----:B------:R-:W-:Y:S01]  /*0f70*/  IMAD R196, R9, 0x2, R2 ;  /* 0x0000000209c47824 */ /* 0x000fe200078e0202 */
[----:B------:R-:W-:-:S02]  /*0f80*/  LOP3.LUT R232, R232, 0x1c0, RZ, 0xc0, !PT ;  /* 0x000001c0e8e87812 */ /* 0x000fc400078ec0ff */
[----:B------:R-:W-:Y:S01]  /*0f90*/  SHF.L.U32 R3, R3, 0x6, RZ ;  /* 0x0000000603037819 */ /* 0x000fe200000006ff */
[----:B------:R-:W-:Y:S01]  /*0fa0*/  IMAD.MOV.U32 R209, RZ, RZ, 0x20 ;  /* 0x00000020ffd17424 */ /* 0x000fe200078e00ff */
[----:B------:R-:W-:Y:S01]  /*0fb0*/  LEA.HI R6, R6, R23, RZ, 0x3 ;  /* 0x0000001706067211 */ /* 0x000fe200078f18ff */
[----:B------:R-:W-:Y:S01]  /*0fc0*/  IMAD.SHL.U32 R193, R0, 0x8, RZ ;  /* 0x0000000800c17824 */ /* 0x000fe200078e00ff */
[----:B------:R-:W-:Y:S01]  /*0fd0*/  LOP3.LUT R4, R4, 0xfffffe, RZ, 0xc0, !PT ;  /* 0x00fffffe04047812 */ /* 0x000fe200078ec0ff */
[C---:B------:R-:W-:Y:S01]  /*0fe0*/  VIADD R210, R196.reuse, 0x36400 ;  /* 0x00036400c4d27836 */ /* 0x040fe20000000000 */
[----:B------:R-:W-:Y:S02]  /*0ff0*/  SHF.R.U32.HI R237, RZ, 0x3, R232 ;  /* 0x00000003ffed7819 */ /* 0x000fe400000116e8 */
[----:B------:R-:W-:Y:S01]  /*1000*/  LOP3.LUT R233, R3, 0xfffffe00, RZ, 0xc0, !PT ;  /* 0xfffffe0003e97812 */ /* 0x000fe200078ec0ff */
[----:B------:R-:W-:Y:S01]  /*1010*/  VIADD R208, R196, 0x36440 ;  /* 0x00036440c4d07836 */ /* 0x000fe20000000000 */
[----:B------:R-:W-:Y:S01]  /*1020*/  SEL R209, R209, 0xffffffe0, !P1 ;  /* 0xffffffe0d1d17807 */ /* 0x000fe20004800000 */
[----:B------:R-:W-:Y:S01]  /*1030*/  IMAD.IADD R4, R223, 0x1, -R4 ;  /* 0x00000001df047824 */ /* 0x000fe200078e0a04 */
[----:B------:R-:W-:Y:S01]  /*1040*/  LOP3.LUT R6, R6, 0xfffffff8, RZ, 0xc0, !PT ;  /* 0xfffffff806067812 */ /* 0x000fe200078ec0ff */
[C---:B------:R-:W-:Y:S01]  /*1050*/  @P2 VIADD R208, R210.reuse, 0xffffffc0 ;  /* 0xffffffc0d2d02836 */ /* 0x040fe20000000000 */
[----:B------:R-:W-:Y:S01]  /*1060*/  MOV R22, RZ ;  /* 0x000000ff00167202 */ /* 0x000fe20000000f00 */
[----:B------:R-:W-:Y:S01]  /*1070*/  IMAD.IADD R210, R210, 0x1, R209 ;  /* 0x00000001d2d27824 */ /* 0x000fe200078e02d1 */
[----:B------:R-:W-:Y:S01]  /*1080*/  CS2R R18, SRZ ;  /* 0x0000000000127805 */ /* 0x000fe2000001ff00 */
[----:B------:R-:W-:Y:S01]  /*1090*/  IMAD.MOV.U32 R188, RZ, RZ, RZ ;  /* 0x000000ffffbc7224 */ /* 0x000fe200078e00ff */
[----:B------:R-:W-:Y:S01]  /*10a0*/  SHF.R.S32.HI R230, RZ, 0x1f, R23 ;  /* 0x0000001fffe67819 */ /* 0x000fe20000011417 */
[----:B------:R-:W-:-:S02]  /*10b0*/  IMAD.MOV.U32 R219, RZ, RZ, RZ ;  /* 0x000000ffffdb7224 */ /* 0x000fc400078e00ff */
[----:B------:R-:W-:Y:S02]  /*10c0*/  IMAD.IADD R191, R23, 0x1, -R6 ;  /* 0x0000000117bf7824 */ /* 0x000fe400078e0a06 */
        /* <DEDUP_REMOVED lines=9> */
.L_x_6997:
[----:B0----5:R-:W0:Y:S01]  /*1160*/  LDC.64 R4, c[0x0][0xd60] ;  /* 0x00035800ff047b82 */ /* 0x021e220000000a00 */
[----:B------:R-:W-:Y:S01]  /*1170*/  ULDC.64 UR4, c[0x0][0xb20] ;  /* 0x0002c80000047ab9 */ /* 0x000fe20000000a00 */
[----:B------:R-:W-:Y:S01]  /*1180*/  ULDC.64 UR8, c[0x0][0xb10] ;  /* 0x0002c40000087ab9 */ /* 0x000fe20000000a00 */
[----:B------:R-:W-:Y:S01]  /*1190*/  ULDC.64 UR6, c[0x0][0xb00] ;  /* 0x0002c00000067ab9 */ /* 0x000fe20000000a00 */
[----:B0-----:R-:W-:-:S05]  /*11a0*/  IMAD.WIDE R4, R187, 0x4, R4 ;  /* 0x00000004bb047825 */ /* 0x001fca00078e0204 */
[----:B--2---:R-:W2:Y:S01]  /*11b0*/  LDG.E R218, desc[UR54][R4.64] ;  /* 0x0000003604da7981 */ /* 0x004ea2000c1e1900 */
[----:B------:R-:W-:Y:S01]  /*11c0*/  ISETP.NE.U32.AND P2, PT, RZ, UR4, PT ;  /* 0x00000004ff007c0c */ /* 0x000fe2000bf45070 */
[----:B----4-:R-:W-:Y:S01]  /*11d0*/  IMAD.MOV.U32 R27, RZ, RZ, RZ ;  /* 0x000000ffff1b7224 */ /* 0x010fe200078e00ff */
        /* <DEDUP_REMOVED lines=44> */
.L_x_6857:
[----:B------:R-:W-:Y:S02]  /*14a0*/  IMAD.U32 R32, RZ, RZ, UR5 ;  /* 0x00000005ff207e24 */ /* 0x000fe4000f8e00ff */
[----:B------:R-:W-:Y:S01]  /*14b0*/  IMAD.U32 R24, RZ, RZ, UR4 ;  /* 0x00000004ff187e24 */ /* 0x000fe2000f8e00ff */
[----:B------:R-:W-:Y:S06]  /*14c0*/  @!P2 BRA `(.L_x_6858) ;  /* 0x000000000010a947 */ /* 0x000fec0003800000 */
[----:B------:R-:W-:-:S04]  /*14d0*/  IADD3 R4, P0, R216, UR8, RZ ;  /* 0x00000008d8047c10 */ /* 0x000fc8000ff1e0ff */
[----:B------:R-:W-:-:S05]  /*14e0*/  IADD3.X R5, R217, UR9, RZ, P0, !PT ;  /* 0x00000009d9057c10 */ /* 0x000fca00087fe4ff */
[----:B------:R0:W5:Y:S01]  /*14f0*/  LDG.E R24, desc[UR54][R4.64] ;  /* 0x0000003604187981 */ /* 0x000162000c1e1900 */
[----:B------:R-:W-:Y:S05]  /*1500*/  BRA `(.L_x_6859) ;  /* 0x0000000000107947 */ /* 0x000fea0003800000 */
.L_x_6858:
[----:B------:R-:W-:Y:S05]  /*1510*/  @!P0 BRA `(.L_x_6859) ;  /* 0x00000000000c8947 */ /* 0x000fea0003800000 */
[----:B------:R-:W2:Y:S04]  /*1520*/  LDG.E R5, desc[UR54][R8.64] ;  /* 0x0000003608057981 */ /* 0x000ea8000c1e1900 */
[----:B------:R-:W2:Y:S02]  /*1530*/  LDG.E R24, desc[UR54][R8.64+0x4] ;  /* 0x0000043608187981 */ /* 0x000ea4000c1e1900 */
[----:B--2---:R-:W-:-:S07]  /*1540*/  IMAD.IADD R24, R24, 0x1, -R5 ;  /* 0x0000000118187824 */ /* 0x004fce00078e0a05 */
.L_x_6859:
[----:B------:R-:W-:Y:S02]  /*1550*/  ULDC.64 UR4, c[0x0][0xb08] ;  /* 0x0002c20000047ab9 */ /* 0x000fe40000000a00 */
[----:B------:R-:W-:-:S04]  /*1560*/  ISETP.NE.U32.AND P0, PT, RZ, UR4, PT ;  /* 0x00000004ff007c0c */ /* 0x000fc8000bf05070 */
[----:B------:R-:W-:Y:S01]  /*1570*/  ISETP.NE.AND.EX P0, PT, RZ, UR5, PT, P0 ;  /* 0x00000005ff007c0c */ /* 0x000fe2000bf05300 */
[----:B------:R-:W-:-:S12]  /*1580*/  ULDC.64 UR4, c[0x0][0xb28] ;  /* 0x0002ca0000047ab9 */ /* 0x000fd80000000a00 */
[----:B0-----:R-:W0:Y:S02]  /*1590*/  @P0 LDC.64 R4, c[0x0][0xb08] ;  /* 0x0002c200ff040b82 */ /* 0x001e240000000a00 */
[----:B0-----:R-:W-:-:S05]  /*15a0*/  @P0 IMAD.WIDE R4, R25, 0x4, R4 ;  /* 0x0000000419040825 */ /* 0x001fca00078e0204 */
[----:B------:R-:W2:Y:S04]  /*15b0*/  @P0 LDG.E R0, desc[UR54][R4.64] ;  /* 0x0000003604000981 */ /* 0x000ea8000c1e1900 */
[----:B------:R-:W2:Y:S01]  /*15c0*/  @P0 LDG.E R9, desc[UR54][R4.64+0x4] ;  /* 0x0000043604090981 */ /* 0x000ea2000c1e1900 */
[----:B-----5:R-:W-:Y:S01]  /*15d0*/  IADD3 R11, -R3, R24, RZ ;  /* 0x00000018030b7210 */ /* 0x020fe20007ffe1ff */
[----:B------:R-:W-:Y:S01]  /*15e0*/  IMAD.MOV.U32 R33, RZ, RZ, R24 ;  /* 0x000000ffff217224 */ /* 0x000fe200078e0018 */
[----:B------:R-:W-:Y:S02]  /*15f0*/  LEA R3, R185, 0x7f, 0x6 ;  /* 0x0000007fb9037811 */ /* 0x000fe400078e30ff */
[----:B------:R-:W-:Y:S01]  /*1600*/  ISETP.NE.U32.AND P1, PT, RZ, UR4, PT ;  /* 0x00000004ff007c0c */ /* 0x000fe2000bf25070 */
[----:B------:R-:W-:-:S03]  /*1610*/  IMAD.MOV R46, RZ, RZ, -R11 ;  /* 0x000000ffff2e7224 */ /* 0x000fc600078e0a0b */
[----:B------:R-:W-:Y:S02]  /*1620*/  ISETP.NE.AND.EX P1, PT, RZ, UR5, PT, P1 ;  /* 0x00000005ff007c0c */ /* 0x000fe4000bf25310 */
[----:B------:R-:W-:-:S11]  /*1630*/  VIMNMX R46, RZ, R46, !PT ;  /* 0x0000002eff2e7248 */ /* 0x000fd60007fe0100 */
        /* <DEDUP_REMOVED lines=46> */
.L_x_6862:
[----:B------:R-:W-:Y:S05]  /*1920*/  BSYNC B6 ;  /* 0x0000000000067941 */ /* 0x000fea0003800000 */
.L_x_6861:
        /* <DEDUP_REMOVED lines=20> */
.L_x_6864:
[----:B------:R-:W-:Y:S05]  /*1a70*/  BSYNC B6 ;  /* 0x0000000000067941 */ /* 0x000fea0003800000 */
.L_x_6863:
        /* <DEDUP_REMOVED lines=24> */
[C---:B----4-:R-:W-:Y:S01]  /*1c00*/  IMAD.WIDE.U32 R4, R44.reuse, R28, RZ ;  /* 0x0000001c2c047225 */ /* 0x050fe200078e00ff */
[----:B------:R-:W1:Y:S03]  /*1c10*/  LDC R61, c[0x0][0x3d4] ;  /* 0x0000f500ff3d7b82 */ /* 0x000e660000000800 */
[----:B------:R-:W-:Y:S01]  /*1c20*/  IMAD R3, R44, R29, R3 ;  /* 0x0000001d2c037224 */ /* 0x000fe200078e0203 */
[----:B---3--:R-:W-:Y:S01]  /*1c30*/  ISETP.GE.AND P2, PT, R16, R27, PT ;  /* 0x0000001b1000720c */ /* 0x008fe20003f46270 */
[----:B------:R-:W-:-:S02]  /*1c40*/  IMAD.SHL.U32 R58, R191, 0x40, RZ ;  /* 0x00000040bf3a7824 */ /* 0x000fc400078e00ff */
[----:B------:R-:W-:Y:S01]  /*1c50*/  IMAD.IADD R5, R5, 0x1, R3 ;  /* 0x0000000105057824 */ /* 0x000fe200078e0203 */
[----:B------:R-:W2:Y:S01]  /*1c60*/  @P0 LDC R7, c[0x0][0x42c] ;  /* 0x00010b00ff070b82 */ /* 0x000ea20000000800 */
[----:B------:R-:W-:Y:S01]  /*1c70*/  SEL R13, R27, RZ, P2 ;  /* 0x000000ff1b0d7207 */ /* 0x000fe20001000000 */
[----:B------:R-:W-:Y:S01]  /*1c80*/  IMAD.SHL.U32 R51, R28, 0x40, RZ ;  /* 0x000000401c337824 */ /* 0x000fe200078e00ff */
[----:B------:R-:W-:Y:S01]  /*1c90*/  LOP3.LUT R58, R58, 0x1c0, RZ, 0xc0, !PT ;  /* 0x000001c03a3a7812 */ /* 0x000fe200078ec0ff */
[----:B------:R-:W-:Y:S01]  /*1ca0*/  VIADD R80, R16, 0x20 ;  /* 0x0000002010507836 */ /* 0x000fe20000000000 */
[----:B0-----:R-:W-:Y:S01]  /*1cb0*/  SHF.L.U64.HI R53, R42, 0x6, R43 ;  /* 0x000000062a357819 */ /* 0x001fe2000001022b */
[----:B------:R-:W-:Y:S01]  /*1cc0*/  IMAD.IADD R13, R16, 0x1, R13 ;  /* 0x00000001100d7824 */ /* 0x000fe200078e020d */
[----:B------:R-:W-:Y:S01]  /*1cd0*/  SHF.R.U32.HI R60, RZ, 0x3, R58 ;  /* 0x00000003ff3c7819 */ /* 0x000fe2000001163a */
[----:B------:R-:W0:Y:S01]  /*1ce0*/  @P0 LDC R9, c[0x0][0x430] ;  /* 0x00010c00ff090b82 */ /* 0x000e220000000800 */
[----:B------:R-:W-:Y:S01]  /*1cf0*/  IMAD.WIDE.U32 R10, R23, R42, R16 ;  /* 0x0000002a170a7225 */ /* 0x000fe200078e0010 */
[----:B------:R-:W-:-:S02]  /*1d00*/  P2R R72, PR, RZ, 0x4 ;  /* 0x00000004ff487803 */ /* 0x000fc40000000000 */
[----:B------:R-:W-:Y:S01]  /*1d10*/  SHF.R.S32.HI R12, RZ, 0x1f, R13 ;  /* 0x0000001fff0c7819 */ /* 0x000fe2000001140d */
[----:B------:R-:W-:-:S03]  /*1d20*/  IMAD.SHL.U32 R62, R27, 0x2, RZ ;  /* 0x000000021b3e7824 */ /* 0x000fc600078e00ff */
[----:B------:R-:W3:Y:S01]  /*1d30*/  LDC R63, c[0x0][0x2e4] ;  /* 0x0000b900ff3f7b82 */ /* 0x000ee20000000800 */
[----:B------:R-:W-:-:S04]  /*1d40*/  SHF.R.U32.HI R26, RZ, 0x7, R26 ;  /* 0x00000007ff1a7819 */ /* 0x000fc8000001161a */
[----:B------:R-:W-:Y:S01]  /*1d50*/  IADD3 R59, R26, 0x8, RZ ;  /* 0x000000081a3b7810 */ /* 0x000fe20007ffe0ff */
        /* <DEDUP_REMOVED lines=9> */
[----:B------:R-:W-:-:S04]  /*1df0*/  IMAD.WIDE.U32 R6, R186, UR6, R16 ;  /* 0x00000006ba067c25 */ /* 0x000fc8000f8e0010 */
[----:B------:R-:W-:Y:S01]  /*1e00*/  IMAD R3, R186, UR5, R3 ;  /* 0x00000005ba037c24 */ /* 0x000fe2000f8e0203 */
[----:B------:R-:W-:Y:S01]  /*1e10*/  ULDC.64 UR4, c[0x0][0x300] ;  /* 0x0000c00000047ab9 */ /* 0x000fe20000000a00 */
[----:B------:R-:W-:Y:S02]  /*1e20*/  IMAD.IADD R7, R7, 0x1, R9 ;  /* 0x0000000107077824 */ /* 0x000fe400078e0209 */
[----:B------:R-:W-:Y:S01]  /*1e30*/  IMAD.IADD R5, R5, 0x1, R3 ;  /* 0x0000000105057824 */ /* 0x000fe200078e0203 */
[----:B------:R-:W-:Y:S02]  /*1e40*/  SHF.R.S32.HI R0, RZ, 0x1f, R25 ;  /* 0x0000001fff007819 */ /* 0x000fe40000011419 */
[----:B------:R-:W-:Y:S02]  /*1e50*/  SEL R9, R25, RZ, !P0 ;  /* 0x000000ff19097207 */ /* 0x000fe40004000000 */
[----:B------:R-:W-:-:S03]  /*1e60*/  SEL R0, R0, RZ, !P0 ;  /* 0x000000ff00007207 */ /* 0x000fc60004000000 */
[----:B------:R-:W-:-:S04]  /*1e70*/  IMAD.WIDE.U32 R40, R9, UR4, R4 ;  /* 0x0000000409287c25 */ /* 0x000fc8000f8e0004 */
[----:B------:R-:W-:Y:S02]  /*1e80*/  IMAD R8, R0, UR4, RZ ;  /* 0x0000000400087c24 */ /* 0x000fe4000f8e02ff */
[----:B------:R-:W-:Y:S02]  /*1e90*/  IMAD R4, R230, R28, RZ ;  /* 0x0000001ce6047224 */ /* 0x000fe400078e02ff */
[----:B------:R-:W-:Y:S01]  /*1ea0*/  IMAD R3, R9, UR5, R8 ;  /* 0x0000000509037c24 */ /* 0x000fe2000f8e0208 */
[----:B------:R-:W-:Y:S01]  /*1eb0*/  ULDC.64 UR4, c[0x0][0x328] ;  /* 0x0000ca0000047ab9 */ /* 0x000fe20000000a00 */
[----:B------:R-:W-:Y:S02]  /*1ec0*/  IMAD R5, R23, R29, R4 ;  /* 0x0000001d17057224 */ /* 0x000fe400078e0204 */
[----:B------:R-:W-:Y:S01]  /*1ed0*/  IMAD R4, R0, UR4, RZ ;  /* 0x0000000400047c24 */ /* 0x000fe2000f8e02ff */
[----:B------:R-:W-:Y:S01]  /*1ee0*/  IADD3 R0, R41, R3, RZ ;  /* 0x0000000329007210 */ /* 0x000fe20007ffe0ff */
[----:B------:R-:W-:Y:S01]  /*1ef0*/  IMAD.WIDE.U32 R36, R9, UR4, R6 ;  /* 0x0000000409247c25 */ /* 0x000fe2000f8e0006 */
[----:B------:R-:W-:Y:S01]  /*1f00*/  IADD3 R3, P0, R40, R48, RZ ;  /* 0x0000003028037210 */ /* 0x000fe20007f1e0ff */
[----:B------:R-:W-:-:S02]  /*1f10*/  ULDC UR4, c[0x0][0x2e4] ;  /* 0x0000b90000047ab9 */ /* 0x000fc40000000800 */
[----:B------:R-:W-:Y:S01]  /*1f20*/  IMAD R75, R9, UR5, R4 ;  /* 0x00000005094b7c24 */ /* 0x000fe2000f8e0204 */
[----:B------:R-:W-:Y:S01]  /*1f30*/  IADD3.X R48, R0, R49, R5, P0, !PT ;  /* 0x0000003100307210 */ /* 0x000fe200007fe405 */
[-C--:B------:R-:W-:Y:S01]  /*1f40*/  IMAD R4, R230, R54.reuse, RZ ;  /* 0x00000036e6047224 */ /* 0x080fe200078e02ff */
[----:B------:R-:W-:Y:S01]  /*1f50*/  LEA.HI R49, R12, R13, RZ, 0x3 ;  /* 0x0000000d0c317211 */ /* 0x000fe200078f18ff */
[C---:B------:R-:W-:Y:S01]  /*1f60*/  IMAD.WIDE.U32 R8, R23.reuse, R54, R16 ;  /* 0x0000003617087225 */ /* 0x040fe200078e0010 */
[----:B------:R-:W-:Y:S02]  /*1f70*/  IADD3 R44, P0, R23, R44, RZ ;  /* 0x0000002c172c7210 */ /* 0x000fe40007f1e0ff */
[----:B------:R-:W-:Y:S01]  /*1f80*/  LOP3.LUT R69, R49, 0xfffffff8, RZ, 0xc0, !PT ;  /* 0xfffffff831457812 */ /* 0x000fe200078ec0ff */
[C---:B------:R-:W-:Y:S01]  /*1f90*/  IMAD R21, R23.reuse, R55, R4 ;  /* 0x0000003717157224 */ /* 0x040fe200078e0204 */
[----:B------:R-:W-:Y:S01]  /*1fa0*/  ISETP.GE.AND P4, PT, R16, UR4, PT ;  /* 0x0000000410007c0c */ /* 0x000fe2000bf86270 */
[----:B------:R-:W-:Y:S01]  /*1fb0*/  IMAD.WIDE.U32 R4, R23, R54, R38 ;  /* 0x0000003617047225 */ /* 0x000fe200078e0026 */
[----:B------:R-:W-:-:S02]  /*1fc0*/  ISETP.GE.AND P3, PT, R80, UR4, PT ;  /* 0x0000000450007c0c */ /* 0x000fc4000bf66270 */
[----:B------:R-:W-:Y:S01]  /*1fd0*/  SHF.R.S32.HI R73, RZ, 0x1f, R69 ;  /* 0x0000001fff497819 */ /* 0x000fe20000011445 */
        /* <DEDUP_REMOVED lines=13> */
[----:B------:R-:W-:-:S04]  /*20b0*/  IMAD.WIDE.U32 R20, R33, R42, R6 ;  /* 0x0000002a21147225 */ /* 0x000fc800078e0006 */
[----:B------:R-:W-:Y:S02]  /*20c0*/  IMAD.SHL.U32 R55, R42, 0x40, RZ ;  /* 0x000000402a377824 */ /* 0x000fe400078e00ff */
[CC--:B------:R-:W-:Y:S01]  /*20d0*/  IMAD.WIDE.U32 R30, R33.reuse, R54.reuse, R4 ;  /* 0x00000036211e7225 */ /* 0x0c0fe200078e0004 */
[----:B------:R-:W0:Y:S01]  /*20e0*/  LDC.64 R42, c[0x0][0x2d8] ;  /* 0x0000b600ff2a7b82 */ /* 0x000e220000000a00 */
[----:B------:R-:W-:Y:S02]  /*20f0*/  LOP3.LUT R5, R58, 0x18, R16, 0xf8, !PT ;  /* 0x000000183a057812 */ /* 0x000fe400078ef810 */
[----:B------:R-:W-:Y:S02]  /*2100*/  IMAD.WIDE.U32 R34, R33, R54, R8 ;  /* 0x0000003621227225 */ /* 0x000fe400078e0008 */
[----:B------:R-:W-:Y:S02]  /*2110*/  LOP3.LUT R5, R5, R60, RZ, 0x3c, !PT ;  /* 0x0000003c05057212 */ /* 0x000fe400078e3cff */
[----:B------:R-:W-:-:S02]  /*2120*/  IMAD.IADD R67, R71, 0x1, R29 ;  /* 0x0000000147437824 */ /* 0x000fc400078e021d */
        /* <DEDUP_REMOVED lines=9> */
[----:B-1-3--:R-:W-:-:S07]  /*21c0*/  IMAD.IADD R75, R37, 0x1, R75 ;  /* 0x00000001254b7824 */ /* 0x00afce00078e024b */
.L_x_6894:
[----:B------:R-:W-:Y:S01]  /*21d0*/  VIADD R47, R47, 0xffffffff ;  /* 0xffffffff2f2f7836 */ /* 0x000fe20000000000 */
[----:B------:R-:W-:Y:S05]  /*21e0*/  YIELD ;  /* 0x0000000000007946 */ /* 0x000fea0003800000 */
[----:B------:R-:W-:Y:S01]  /*21f0*/  SHF.R.S32.HI R56, RZ, 0x1f, R47 ;  /* 0x0000001fff387819 */ /* 0x000fe2000001142f */
[-C--:B-1----:R-:W-:Y:S01]  /*2200*/  IMAD R4, R50, R47.reuse, RZ ;  /* 0x0000002f32047224 */ /* 0x082fe200078e02ff */
        /* <DEDUP_REMOVED lines=13> */
[----:B----4-:R-:W-:Y:S05]  /*22e0*/  @!P0 BRA `(.L_x_6866) ;  /* 0x0000001400ac8947 */ /* 0x010fea0003800000 */
        /* <DEDUP_REMOVED lines=38> */
.L_x_6869:
[----:B------:R-:W-:Y:S05]  /*2550*/  BSYNC B1 ;  /* 0x0000000000017941 */ /* 0x000fea0003800000 */
.L_x_6868:
[----:B------:R-:W-:Y:S01]  /*2560*/  ISETP.NE.AND P0, PT, R189, 0x3, PT ;  /* 0x00000003bd00780c */ /* 0x000fe20003f05270 */
[----:B-----5:R-:W-:Y:S01]  /*2570*/  IMAD.MOV.U32 R4, RZ, RZ, R8 ;  /* 0x000000ffff047224 */ /* 0x020fe200078e0008 */
[----:B------:R-:W-:Y:S01]  /*2580*/  MOV R5, R9 ;  /* 0x0000000900057202 */ /* 0x000fe20000000f00 */
[----:B0-----:R-:W-:Y:S02]  /*2590*/  IMAD.MOV.U32 R6, RZ, RZ, R26 ;  /* 0x000000ffff067224 */ /* 0x001fe400078e001a */
        /* <DEDUP_REMOVED lines=15> */
.L_x_6870:
[----:B------:R-:W-:Y:S01]  /*2690*/  IMAD R70, R22, 0x8, R2 ;  /* 0x0000000816467824 */ /* 0x000fe200078e0202 */
[----:B------:R-:W-:Y:S01]  /*26a0*/  SHF.L.U32 R57, R188, 0x1f, RZ ;  /* 0x0000001fbc397819 */ /* 0x000fe200000006ff */
[----:B------:R-:W-:Y:S03]  /*26b0*/  BSSY B1, `(.L_x_6871) ;  /* 0x0000003000017945 */ /* 0x000fe60003800000 */
[----:B------:R-:W0:Y:S02]  /*26c0*/  SYNCS.PHASECHK.TRANS64.TRYWAIT P5, [R70+URZ+0x38890], R57 ;  /* 0x03889039460075a7 */ /* 0x000e2400080a017f */
[----:B0-----:R-:W-:Y:S05]  /*26d0*/  @!P5 BRA `(.L_x_6872) ;  /* 0x000001ac0004d947 */ /* 0x001fea0003800000 */
.L_x_7099:
[----:B------:R-:W-:Y:S05]  /*26e0*/  BSYNC B1 ;  /* 0x0000000000017941 */ /* 0x000fea0003800000 */
.L_x_6871:
        /* <DEDUP_REMOVED lines=25> */
[----:B------:R-:W-:Y:S01]  /*2880*/  IMAD.U32 R6, R5, 0x10000, RZ ;  /* 0x0001000005067824 */ /* 0x000fe200078e00ff */
[C---:B------:R-:W-:Y:S01]  /*2890*/  SHF.L.U32 R5, R4.reuse, 0x10, RZ ;  /* 0x0000001004057819 */ /* 0x040fe200000006ff */
[C---:B------:R-:W-:Y:S01]  /*28a0*/  FMUL.FTZ R83, R7.reuse, R78 ;  /* 0x0000004e07537220 */ /* 0x040fe20000410000 */
        /* <DEDUP_REMOVED lines=25> */
.L_x_6877:
[----:B------:R-:W-:Y:S05]  /*2a40*/  BSYNC B2 ;  /* 0x0000000000027941 */ /* 0x000fea0003800000 */
.L_x_6876:
[----:B--2---:R1:W-:Y:S02]  /*2a50*/  STG.E.128 desc[UR54][R12.64], R4 ;  /* 0x000000040c007986 */ /* 0x0043e4000c101d36 */
.L_x_6875:
[----:B------:R-:W-:Y:S05]  /*2a60*/  BSYNC B1 ;  /* 0x0000000000017941 */ /* 0x000fea0003800000 */
.L_x_6874:
        /* <DEDUP_REMOVED lines=13> */
[--C-:B------:R-:W-:Y:S02]  /*2b40*/  SHF.R.U64 R26, R10, 0x10, R11.reuse ;  /* 0x000000100a1a7819 */ /* 0x100fe4000000120b */
[----:B------:R-:W-:Y:S02]  /*2b50*/  SHF.R.U32.HI R56, RZ, 0x10, R11 ;  /* 0x00000010ff387819 */ /* 0x000fe4000001160b */
[----:B------:R-:W-:Y:S02]  /*2b60*/  SHF.R.U32.HI R24, RZ, 0x10, R9 ;  /* 0x00000010ff187819 */ /* 0x000fe40000011609 */
[----:B------:R-:W-:Y:S02]  /*2b70*/  PRMT R14, R82, 0x5432, R14 ;  /* 0x00005432520e7816 */ /* 0x000fe4000000000e */
[----:B------:R-:W-:-:S02]  /*2b80*/  PRMT R26, R86, 0x5432, R26 ;  /* 0x00005432561a7816 */ /* 0x000fc4000000001a */
[----:B------:R-:W-:Y:S02]  /*2b90*/  PRMT R56, R87, 0x5432, R56 ;  /* 0x0000543257387816 */ /* 0x000fe40000000038 */
[----:B------:R-:W-:Y:S02]  /*2ba0*/  PRMT R24, R84, 0x5432, R24 ;  /* 0x0000543254187816 */ /* 0x000fe40000000018 */
[C---:B------:R-:W-:Y:S01]  /*2bb0*/  LOP3.LUT R11, R7.reuse, 0xffff0000, RZ, 0xc0, !PT ;  /* 0xffff0000070b7812 */ /* 0x040fe200078ec0ff */
[----:B------:R-:W-:Y:S01]  /*2bc0*/  IMAD.U32 R74, R56, 0x10000, RZ ;  /* 0x00010000384a7824 */ /* 0x000fe200078e00ff */
[----:B------:R-:W-:Y:S01]  /*2bd0*/  SHF.L.U32 R10, R7, 0x10, RZ ;  /* 0x00000010070a7819 */ /* 0x000fe200000006ff */
[----:B------:R-:W-:Y:S01]  /*2be0*/  IMAD.U32 R25, R24, 0x10000, RZ ;  /* 0x0001000018197824 */ /* 0x000fe200078e00ff */
[----:B------:R-:W-:Y:S02]  /*2bf0*/  LOP3.LUT R7, R5, 0xffff0000, RZ, 0xc0, !PT ;  /* 0xffff000005077812 */ /* 0x000fe400078ec0ff */
        /* <DEDUP_REMOVED lines=10> */
[----:B------:R-:W-:Y:S01]  /*2ca0*/  FMUL.FTZ R9, R9, R25 ;  /* 0x0000001909097220 */ /* 0x000fe20000410000 */
[----:B------:R-:W-:-:S02]  /*2cb0*/  IMAD.U32 R6, R5, 0x10000, RZ ;  /* 0x0001000005067824 */ /* 0x000fc400078e00ff */
[----:B------:R-:W-:Y:S01]  /*2cc0*/  FFMA.FTZ R25, R8, R25, -R7 ;  /* 0x0000001908197223 */ /* 0x000fe20000010807 */
[----:B------:R-:W-:Y:S02]  /*2cd0*/  IMAD.U32 R5, R4, 0x10000, RZ ;  /* 0x0001000004057824 */ /* 0x000fe400078e00ff */
        /* <DEDUP_REMOVED lines=18> */
.L_x_6879:
[----:B------:R-:W-:Y:S05]  /*2e00*/  BSYNC B1 ;  /* 0x0000000000017941 */ /* 0x000fea0003800000 */
.L_x_6878:
[----:B-1----:R1:W-:Y:S01]  /*2e10*/  STG.E.128 desc[UR54][R12.64+0x40], R4 ;  /* 0x000040040c007986 */ /* 0x0023e2000c101d36 */
[----:B------:R-:W-:Y:S05]  /*2e20*/  BRA `(.L_x_6873) ;  /* 0x0000000c003c7947 */ /* 0x000fea0003800000 */
.L_x_6867:
[----:B------:R-:W-:-:S05]  /*2e30*/  IMAD R5, R47, -0x40, R32 ;  /* 0xffffffc02f057824 */ /* 0x000fca00078e0220 */
[----:B------:R-:W-:-:S04]  /*2e40*/  VIMNMX R6, R5, 0x40, PT ;  /* 0x0000004005067848 */ /* 0x000fc80003fe0100 */
[----:B------:R-:W-:-:S04]  /*2e50*/  ISETP.GE.AND P1, PT, R23, R6, PT ;  /* 0x000000061700720c */ /* 0x000fc80003f26270 */
[----:B------:R-:W-:-:S13]  /*2e60*/  ISETP.GE.OR P0, PT, R16, R61, P1 ;  /* 0x0000003d1000720c */ /* 0x000fda0000f06670 */
[----:B------:R-:W0:Y:S01]  /*2e70*/  @!P0 LDC.64 R12, c[0x0][0x3c8] ;  /* 0x0000f200ff0c8b82 */ /* 0x000e220000000a00 */
[----:B------:R-:W-:Y:S01]  /*2e80*/  @!P0 IADD3 R6, P5, R34, R4, RZ ;  /* 0x0000000422068210 */ /* 0x000fe20007fbe0ff */
[----:B------:R-:W-:Y:S01]  /*2e90*/  @!P0 IMAD R4, R53, R47, RZ ;  /* 0x0000002f35048224 */ /* 0x000fe200078e02ff */
[----:B------:R-:W-:-:S03]  /*2ea0*/  @!P0 MOV R5, R67 ;  /* 0x0000004300058202 */ /* 0x000fc60000000f00 */
[-C--:B------:R-:W-:Y:S02]  /*2eb0*/  @!P0 IMAD R9, R56, R55.reuse, R4 ;  /* 0x0000003738098224 */ /* 0x080fe400078e0204 */
[----:B------:R-:W1:Y:S01]  /*2ec0*/  @!P0 LDC.64 R26, c[0x0][0x3e0] ;  /* 0x0000f800ff1a8b82 */ /* 0x000e620000000a00 */
[----:B------:R-:W-:Y:S02]  /*2ed0*/  @!P0 IMAD.MOV.U32 R4, RZ, RZ, R28 ;  /* 0x000000ffff048224 */ /* 0x000fe400078e001c */
[----:B------:R-:W-:Y:S02]  /*2ee0*/  @!P0 IMAD.X R7, R57, 0x1, R64, P5 ;  /* 0x0000000139078824 */ /* 0x000fe400028e0640 */
        /* <DEDUP_REMOVED lines=26> */
[----:B------:R-:W-:Y:S02]  /*3090*/  PRMT R82, R12, 0x5410, R13 ;  /* 0x000054100c527816 */ /* 0x000fe4000000000d */
[----:B------:R-:W-:Y:S02]  /*30a0*/  PRMT R90, R25, 0x7610, R90 ;  /* 0x00007610195a7816 */ /* 0x000fe4000000005a */
[----:B------:R-:W-:Y:S01]  /*30b0*/  PRMT R91, R26, 0x7610, R91 ;  /* 0x000076101a5b7816 */ /* 0x000fe2000000005b */
[----:B------:R-:W-:Y:S06]  /*30c0*/  @!P0 BRA `(.L_x_6880) ;  /* 0x0000000000048947 */ /* 0x000fec0003800000 */
[----:B------:R-:W-:Y:S01]  /*30d0*/  BPT.TRAP 0x1 ;  /* 0x000000040000795c */ /* 0x000fe20000300000 */
.L_x_6880:
[----:B------:R-:W-:Y:S01]  /*30e0*/  IMAD R70, R22, 0x8, R2 ;  /* 0x0000000816467824 */ /* 0x000fe200078e0202 */
[----:B------:R-:W-:Y:S01]  /*30f0*/  SHF.L.U32 R57, R188, 0x1f, RZ ;  /* 0x0000001fbc397819 */ /* 0x000fe200000006ff */
[----:B------:R-:W-:Y:S03]  /*3100*/  BSSY B1, `(.L_x_6881) ;  /* 0x0000003000017945 */ /* 0x000fe60003800000 */
[----:B------:R-:W0:Y:S02]  /*3110*/  SYNCS.PHASECHK.TRANS64.TRYWAIT P5, [R70+URZ+0x38890], R57 ;  /* 0x03889039460075a7 */ /* 0x000e2400080a017f */
[----:B0-----:R-:W-:Y:S05]  /*3120*/  @!P5 BRA `(.L_x_6882) ;  /* 0x000001a00084d947 */ /* 0x001fea0003800000 */
.L_x_7100:
[----:B------:R-:W-:Y:S05]  /*3130*/  BSYNC B1 ;  /* 0x0000000000017941 */ /* 0x000fea0003800000 */
.L_x_6881:
[----:B------:R-:W-:Y:S01]  /*3140*/  ISETP.GE.OR P5, PT, R16, R63, P1 ;  /* 0x0000003f1000720c */ /* 0x000fe20000fa6670 */
[----:B------:R-:W-:Y:S01]  /*3150*/  ULDC.64 UR4, c[0x0][0x2f0] ;  /* 0x0000bc0000047ab9 */ /* 0x000fe20000000a00 */
[----:B------:R-:W-:Y:S01]  /*3160*/  MOV R76, R14 ;  /* 0x0000000e004c7202 */ /* 0x000fe20000000f00 */
[----:B------:R-:W-:-:S04]  /*3170*/  IMAD R12, R230, UR4, RZ ;  /* 0x00000004e60c7c24 */ /* 0x000fc8000f8e02ff */
[----:B------:R-:W-:-:S04]  /*3180*/  IMAD.WIDE.U32 R76, R23, UR4, R76 ;  /* 0x00000004174c7c25 */ /* 0x000fc8000f8e004c */
[----:B------:R-:W-:Y:S02]  /*3190*/  IMAD R13, R23, UR5, R12 ;  /* 0x00000005170d7c24 */ /* 0x000fe4000f8e020c */
        /* <DEDUP_REMOVED lines=18> */
[----:B------:R-:W-:Y:S02]  /*32c0*/  IMAD R15, R212, 0x200, R13 ;  /* 0x00000200d40f7824 */ /* 0x000fe400078e020d */
[----:B------:R-:W-:Y:S02]  /*32d0*/  IMAD.IADD R13, R68, 0x1, R24 ;  /* 0x00000001440d7824 */ /* 0x000fe400078e0218 */
[----:B------:R-:W-:Y:S02]  /*32e0*/  IMAD.IADD R15, R24, 0x1, R15 ;  /* 0x00000001180f7824 */ /* 0x000fe400078e020f */
[--C-:B------:R-:W-:Y:S02]  /*32f0*/  IMAD R13, R13, 0x2, R2.reuse ;  /* 0x000000020d0d7824 */ /* 0x100fe400078e0202 */
[----:B------:R-:W-:-:S04]  /*3300*/  IMAD R24, R15, 0x2, R2 ;  /* 0x000000020f187824 */ /* 0x000fc800078e0202 */
[----:B------:R-:W1:Y:S04]  /*3310*/  LDS.128 R12, [R13+0x22400] ;  /* 0x022400000d0c7984 */ /* 0x000e680000000c00 */
        /* <DEDUP_REMOVED lines=8> */
[----:B------:R-:W-:Y:S02]  /*33a0*/  PRMT R86, R82, 0x5432, R86 ;  /* 0x0000543252567816 */ /* 0x000fe40000000056 */
[----:B------:R-:W-:Y:S01]  /*33b0*/  SHF.R.U64 R85, R8, 0x10, R9 ;  /* 0x0000001008557819 */ /* 0x000fe20000001209 */
[----:B------:R-:W-:Y:S01]  /*33c0*/  IMAD.U32 R8, R15, 0x10000, RZ ;  /* 0x000100000f087824 */ /* 0x000fe200078e00ff */
[----:B------:R-:W-:-:S02]  /*33d0*/  PRMT R74, R90, 0x5432, R74 ;  /* 0x000054325a4a7816 */ /* 0x000fc4000000004a */
[--C-:B------:R-:W-:Y:S02]  /*33e0*/  SHF.R.U32.HI R89, RZ, 0x10, R11.reuse ;  /* 0x00000010ff597819 */ /* 0x100fe4000001160b */
[----:B------:R-:W-:Y:S01]  /*33f0*/  SHF.R.U64 R87, R10, 0x10, R11 ;  /* 0x000000100a577819 */ /* 0x000fe2000000120b */
[----:B--2---:R-:W-:Y:S01]  /*3400*/  IMAD.U32 R10, R24, 0x10000, RZ ;  /* 0x00010000180a7824 */ /* 0x004fe200078e00ff */
[C---:B------:R-:W-:Y:S02]  /*3410*/  PRMT R56, R88.reuse, 0x5432, R56 ;  /* 0x0000543258387816 */ /* 0x040fe40000000038 */
[----:B------:R-:W-:Y:S01]  /*3420*/  PRMT R83, R88, 0x5410, R83 ;  /* 0x0000541058537816 */ /* 0x000fe20000000053 */
[----:B------:R-:W-:Y:S01]  /*3430*/  IMAD.U32 R88, R86, 0x10000, RZ ;  /* 0x0001000056587824 */ /* 0x000fe200078e00ff */
[----:B------:R-:W-:Y:S02]  /*3440*/  LOP3.LUT R6, R13, 0xffff0000, RZ, 0xc0, !PT ;  /* 0xffff00000d067812 */ /* 0x000fe400078ec0ff */
[----:B------:R-:W-:-:S02]  /*3450*/  SHF.L.U32 R11, R25, 0x10, RZ ;  /* 0x00000010190b7819 */ /* 0x000fc400000006ff */
[----:B------:R-:W-:Y:S01]  /*3460*/  PRMT R85, R82, 0x5410, R85 ;  /* 0x0000541052557816 */ /* 0x000fe20000000055 */
[----:B------:R-:W-:Y:S01]  /*3470*/  IMAD.U32 R82, R74, 0x10000, RZ ;  /* 0x000100004a527824 */ /* 0x000fe200078e00ff */
[----:B------:R-:W-:Y:S01]  /*3480*/  SHF.R.U32.HI R84, RZ, 0x10, R7 ;  /* 0x00000010ff547819 */ /* 0x000fe20000011607 */
[----:B------:R-:W-:Y:S01]  /*3490*/  IMAD.U32 R7, R14, 0x10000, RZ ;  /* 0x000100000e077824 */ /* 0x000fe200078e00ff */
[----:B------:R-:W-:Y:S01]  /*34a0*/  LOP3.LUT R13, R25, 0xffff0000, RZ, 0xc0, !PT ;  /* 0xffff0000190d7812 */ /* 0x000fe200078ec0ff */
[----:B------:R-:W-:Y:S01]  /*34b0*/  FMUL.FTZ R92, R11, R82 ;  /* 0x000000520b5c7220 */ /* 0x000fe20000410000 */
[----:B------:R-:W-:Y:S01]  /*34c0*/  PRMT R89, R91, 0x5410, R89 ;  /* 0x000054105b597816 */ /* 0x000fe20000000059 */
[----:B------:R-:W-:Y:S01]  /*34d0*/  IMAD.U32 R25, R27, 0x10000, RZ ;  /* 0x000100001b197824 */ /* 0x000fe200078e00ff */
[----:B------:R-:W-:Y:S01]  /*34e0*/  LOP3.LUT R86, R86, 0xffff0000, RZ, 0xc0, !PT ;  /* 0xffff000056567812 */ /* 0x000fe200078ec0ff */
[----:B------:R-:W-:Y:S01]  /*34f0*/  FFMA.FTZ R92, R5, R88, R92 ;  /* 0x00000058055c7223 */ /* 0x000fe2000001005c */
[----:B------:R-:W-:-:S02]  /*3500*/  LOP3.LUT R74, R74, 0xffff0000, RZ, 0xc0, !PT ;  /* 0xffff00004a4a7812 */ /* 0x000fc400078ec0ff */
[----:B------:R-:W-:Y:S01]  /*3510*/  PRMT R87, R90, 0x5410, R87 ;  /* 0x000054105a577816 */ /* 0x000fe20000000057 */
[----:B------:R-:W-:Y:S01]  /*3520*/  FMUL.FTZ R90, R11, R88 ;  /* 0x000000580b5a7220 */ /* 0x000fe20000410000 */
[----:B------:R-:W-:Y:S01]  /*3530*/  PRMT R84, R91, 0x5432, R84 ;  /* 0x000054325b547816 */ /* 0x000fe20000000054 */
[----:B------:R-:W-:Y:S02]  /*3540*/  IMAD.U32 R11, R89, 0x10000, RZ ;  /* 0x00010000590b7824 */ /* 0x000fe400078e00ff */
[C---:B------:R-:W-:Y:S01]  /*3550*/  FMUL.FTZ R91, R13.reuse, R86 ;  /* 0x000000560d5b7220 */ /* 0x040fe20000410000 */
[----:B------:R-:W-:Y:S01]  /*3560*/  FMUL.FTZ R13, R13, R74 ;  /* 0x0000004a0d0d7220 */ /* 0x000fe20000410000 */
[----:B------:R-:W-:Y:S01]  /*3570*/  FFMA.FTZ R90, R5, R82, -R90 ;  /* 0x00000052055a7223 */ /* 0x000fe2000001085a */
[----:B------:R-:W-:Y:S02]  /*3580*/  IMAD.U32 R5, R84, 0x10000, RZ ;  /* 0x0001000054057824 */ /* 0x000fe400078e00ff */
[C---:B------:R-:W-:Y:S01]  /*3590*/  FFMA.FTZ R91, R6.reuse, R74, -R91 ;  /* 0x0000004a065b7223 */ /* 0x040fe2000001085b */
[----:B------:R-:W-:Y:S01]  /*35a0*/  FMUL.FTZ R93, R25, R11 ;  /* 0x0000000b195d7220 */ /* 0x000fe20000410000 */
[----:B------:R-:W-:Y:S01]  /*35b0*/  LOP3.LUT R74, R89, 0xffff0000, RZ, 0xc0, !PT ;  /* 0xffff0000594a7812 */ /* 0x000fe200078ec0ff */
[----:B------:R-:W-:Y:S01]  /*35c0*/  FFMA.FTZ R89, R6, R86, R13 ;  /* 0x0000005606597223 */ /* 0x000fe2000001000d */
[----:B------:R-:W-:Y:S01]  /*35d0*/  LOP3.LUT R27, R27, 0xffff0000, RZ, 0xc0, !PT ;  /* 0xffff00001b1b7812 */ /* 0x000fe200078ec0ff */
[-C--:B------:R-:W-:Y:S01]  /*35e0*/  FMUL.FTZ R82, R25, R5.reuse ;  /* 0x0000000519527220 */ /* 0x080fe20000410000 */
[----:B------:R-:W-:Y:S01]  /*35f0*/  SHF.L.U32 R13, R85, 0x10, RZ ;  /* 0x00000010550d7819 */ /* 0x000fe200000006ff */
[----:B------:R-:W-:Y:S01]  /*3600*/  FFMA.FTZ R93, R8, R5, -R93 ;  /* 0x00000005085d7223 */ /* 0x000fe2000001085d */
[----:B------:R-:W-:Y:S01]  /*3610*/  LOP3.LUT R84, R84, 0xffff0000, RZ, 0xc0, !PT ;  /* 0xffff000054547812 */ /* 0x000fe200078ec0ff */
[----:B------:R-:W-:Y:S01]  /*3620*/  IMAD.U32 R5, R56, 0x10000, RZ ;  /* 0x0001000038057824 */ /* 0x000fe200078e00ff */
[----:B------:R-:W-:Y:S01]  /*3630*/  LOP3.LUT R9, R15, 0xffff0000, RZ, 0xc0, !PT ;  /* 0xffff00000f097812 */ /* 0x000fe200078ec0ff */
        /* <DEDUP_REMOVED lines=43> */
.L_x_6884:
[----:B------:R-:W-:Y:S05]  /*38f0*/  BSYNC B1 ;  /* 0x0000000000017941 */ /* 0x000fea0003800000 */
.L_x_6883:
        /* <DEDUP_REMOVED lines=10> */
.L_x_6866:
[----:B------:R-:W-:-:S13]  /*39a0*/  ISETP.NE.AND P0, PT, R189, 0x3, PT ;  /* 0x00000003bd00780c */ /* 0x000fda0003f05270 */
[----:B------:R-:W-:Y:S05]  /*39b0*/  @!P0 BRA `(.L_x_6885) ;  /* 0x0000000000048947 */ /* 0x000fea0003800000 */
[----:B------:R-:W-:Y:S01]  /*39c0*/  BPT.TRAP 0x1 ;  /* 0x000000040000795c */ /* 0x000fe20000300000 */
.L_x_6885:
        /* <DEDUP_REMOVED lines=8> */
.L_x_7101:
[----:B------:R-:W-:Y:S05]  /*3a50*/  BSYNC B1 ;  /* 0x0000000000017941 */ /* 0x000fea0003800000 */
.L_x_6886:
[----:B------:R-:W-:Y:S05]  /*3a60*/  @P1 BRA `(.L_x_6873) ;  /* 0x00000000002c1947 */ /* 0x000fea0003800000 */
[----:B------:R-:W-:Y:S01]  /*3a70*/  @!P3 LOP3.LUT P5, RZ, R191, 0x4, RZ, 0xc0, !PT ;  /* 0x00000004bfffb812 */ /* 0x000fe200078ac0ff */
[----:B------:R-:W-:Y:S01]  /*3a80*/  @!P3 VIADD R4, R65, 0x20 ;  /* 0x000000204104b836 */ /* 0x000fe20000000000 */
[----:B------:R-:W-:Y:S02]  /*3a90*/  PLOP3.LUT P6, PT, PT, PT, PT, 0x8, 0x0 ;  /* 0x000000000000781c */ /* 0x000fe40003fce170 */
[----:B------:R-:W-:-:S13]  /*3aa0*/  @!P3 PLOP3.LUT P6, PT, P5, PT, PT, 0x80, 0x0 ;  /* 0x000000000000b81c */ /* 0x000fda0002fcf070 */
[----:B------:R-:W-:-:S04]  /*3ab0*/  @P6 VIADD R4, R65, 0xffffffe0 ;  /* 0xffffffe041046836 */ /* 0x000fc80000000000 */
[----:B------:R-:W-:-:S04]  /*3ac0*/  @!P3 IMAD.IADD R5, R24, 0x1, R4 ;  /* 0x000000011805b824 */ /* 0x000fc800078e0204 */
[----:B------:R-:W-:Y:S02]  /*3ad0*/  @!P3 IMAD R8, R5, 0x2, R2 ;  /* 0x000000020508b824 */ /* 0x000fe400078e0202 */
[----:B------:R-:W1:Y:S04]  /*3ae0*/  @!P4 LDS.128 R4, [R25+0x22400] ;  /* 0x022400001904c984 */ /* 0x000e680000000c00 */
[----:B------:R-:W2:Y:S04]  /*3af0*/  @!P3 LDS.128 R8, [R8+0x22400] ;  /* 0x022400000808b984 */ /* 0x000ea80000000c00 */
[----:B-1----:R1:W-:Y:S04]  /*3b00*/  @!P4 STG.E.128 desc[UR54][R12.64], R4 ;  /* 0x000000040c00c986 */ /* 0x0023e8000c101d36 */
[----:B--2---:R1:W-:Y:S02]  /*3b10*/  @!P3 STG.E.128 desc[UR54][R12.64+0x40], R8 ;  /* 0x000040080c00b986 */ /* 0x0043e4000c101d36 */
.L_x_6873:
[----:B------:R-:W-:Y:S05]  /*3b20*/  BSYNC B0 ;  /* 0x0000000000007941 */ /* 0x000fea0003800000 */
.L_x_6865:
        /* <DEDUP_REMOVED lines=12> */
[----:B------:R-:W-:-:S04]  /*3bf0*/  @!P5 IADD3 R4, R70, 0x388a0, RZ ;  /* 0x000388a04604d810 */ /* 0x000fc80007ffe0ff */
[----:B------:R-:W-:-:S04]  /*3c00*/  @!P5 PRMT R4, RZ, 0x654, R4 ;  /* 0x00000654ff04d816 */ /* 0x000fc80000000004 */
[----:B------:R1:W-:Y:S01]  /*3c10*/  @!P5 SYNCS.ARRIVE.TRANS64.RED.A1T0 RZ, [R4+URZ], RZ ;  /* 0x000000ff04ffd9a7 */ /* 0x0003e2000810043f */
[----:B------:R-:W-:Y:S05]  /*3c20*/  @!P0 BRA `(.L_x_6889) ;  /* 0x0000000000048947 */ /* 0x000fea0003800000 */
[----:B------:R-:W-:Y:S01]  /*3c30*/  BPT.TRAP 0x1 ;  /* 0x000000040000795c */ /* 0x000fe20000300000 */
.L_x_6889:
[----:B------:R-:W-:Y:S05]  /*3c40*/  BSYNC B0 ;  /* 0x0000000000007941 */ /* 0x000fea0003800000 */
.L_x_6888:
[----:B------:R-:W4:Y:S01]  /*3c50*/  SYNCS.PHASECHK.TRANS64.TRYWAIT P0, [R70+URZ+0x388b0], R57 ;  /* 0x0388b039460075a7 */ /* 0x000f22000800017f */
[----:B------:R-:W-:Y:S04]  /*3c60*/  BSSY B0, `(.L_x_6890) ;  /* 0x0000002000007945 */ /* 0x000fe80003800000 */
[----:B----4-:R-:W-:Y:S05]  /*3c70*/  @!P0 BRA `(.L_x_6891) ;  /* 0x0000019400d88947 */ /* 0x010fea0003800000 */
.L_x_7102:
[----:B------:R-:W-:Y:S05]  /*3c80*/  BSYNC B0 ;  /* 0x0000000000007941 */ /* 0x000fea0003800000 */
.L_x_6890:
[----:B------:R-:W-:Y:S04]  /*3c90*/  BSSY B0, `(.L_x_6892) ;  /* 0x0000051000007945 */ /* 0x000fe80003800000 */
[----:B------:R-:W-:Y:S05]  /*3ca0*/  @P1 BRA `(.L_x_6893) ;  /* 0x00000004003c1947 */ /* 0x000fea0003800000 */
[----:B-1----:R-:W-:Y:S01]  /*3cb0*/  IMAD.WIDE R4, R47, 0x40, R44 ;  /* 0x000000402f047825 */ /* 0x002fe200078e022c */
[----:B------:R-:W-:Y:S01]  /*3cc0*/  ULDC.64 UR4, c[0x0][0x318] ;  /* 0x0000c60000047ab9 */ /* 0x000fe20000000a00 */
[----:B------:R-:W-:Y:S02]  /*3cd0*/  LOP3.LUT P0, RZ, R191, 0x4, RZ, 0xc0, !PT ;  /* 0x00000004bfff7812 */ /* 0x000fe4000780c0ff */
[----:B------:R-:W-:Y:S01]  /*3ce0*/  IMAD R5, R5, UR4, RZ ;  /* 0x0000000405057c24 */ /* 0x000fe2000f8e02ff */
[----:B------:R-:W-:Y:S01]  /*3cf0*/  IADD3 R76, R16, 0x140, RZ ;  /* 0x00000140104c7810 */ /* 0x000fe20007ffe0ff */
        /* <DEDUP_REMOVED lines=74> */
.L_x_6893:
[----:B------:R-:W-:Y:S05]  /*41a0*/  BSYNC B0 ;  /* 0x0000000000007941 */ /* 0x000fea0003800000 */
.L_x_6892:
[----:B------:R-:W-:Y:S01]  /*41b0*/  @!PT LDS RZ, [RZ] ;  /* 0x00000000fffff984 */ /* 0x000fe20000000800 */
[----:B------:R-:W-:Y:S01]  /*41c0*/  @!PT LDS RZ, [RZ] ;  /* 0x00000000fffff984 */ /* 0x000fe20000000800 */
[----:B------:R-:W-:Y:S01]  /*41d0*/  @!PT LDS RZ, [RZ] ;  /* 0x00000000fffff984 */ /* 0x000fe20000000800 */
[----:B------:R-:W-:Y:S01]  /*41e0*/  @!PT LDS RZ, [RZ] ;  /* 0x00000000fffff984 */ /* 0x000fe20000000800 */
[----:B------:R5:W-:Y:S06]  /*41f0*/  MEMBAR.ALL.CTA ;  /* 0x0000000000007992 */ /* 0x000bec0000008000 */
[----:B-----5:R-:W5:Y:S01]  /*4200*/  FENCE.VIEW.ASYNC.S ;  /* 0x00000000000073c6 */ /* 0x020f620000000000 */
[----:B------:R-:W-:Y:S01]  /*4210*/  VIADD R22, R22, 0x1 ;  /* 0x0000000116167836 */ /* 0x000fe20000000000 */
[----:B0---4-:R-:W-:Y:S01]  /*4220*/  @!P5 IADD3 R70, R70, 0x388c0, RZ ;  /* 0x000388c04646d810 */ /* 0x011fe20007ffe0ff */
        /* <DEDUP_REMOVED lines=9> */
.L_x_6860:
[----:B-1----:R-:W2:Y:S01]  /*42c0*/  LDL R4, [R1+0x4] ;  /* 0x0000040001047983 */ /* 0x002ea20000100800 */
        /* <DEDUP_REMOVED lines=21> */
[----:B----4-:R-:W-:Y:S02]  /*4420*/  CS2R R70, SRZ ;  /* 0x0000000000467805 */ /* 0x010fe4000001ff00 */
        /* <DEDUP_REMOVED lines=40> */
[----:B--2---:R-:W-:Y:S01]  /*46b0*/  CS2R R24, SRZ ;  /* 0x0000000000187805 */ /* 0x004fe2000001ff00 */
[----:B------:R-:W-:Y:S02]  /*46c0*/  IMAD.MOV.U32 R176, RZ, RZ, RZ ;  /* 0x000000ffffb07224 */ /* 0x000fe400078e00ff */
[----:B------:R-:W-:Y:S02]  /*46d0*/  IMAD.MOV.U32 R31, RZ, RZ, RZ ;  /* 0x000000ffff1f7224 */ /* 0x000fe400078e00ff */
[----:B------:R-:W-:Y:S02]  /*46e0*/  IMAD.MOV.U32 R7, RZ, RZ, RZ ;  /* 0x000000ffff077224 */ /* 0x000fe400078e00ff */
[----:B------:R-:W-:Y:S02]  /*46f0*/  IMAD.MOV.U32 R178, RZ, RZ, RZ ;  /* 0x000000ffffb27224 */ /* 0x000fe400078e00ff */
[----:B------:R-:W-:Y:S02]  /*4700*/  IMAD.MOV.U32 R27, RZ, RZ, RZ ;  /* 0x000000ffff1b7224 */ /* 0x000fe400078e00ff */
[----:B------:R-:W-:Y:S01]  /*4710*/  IMAD.MOV.U32 R5, RZ, RZ, RZ ;  /* 0x000000ffff057224 */ /* 0x000fe200078e00ff */
[----:B------:R-:W-:Y:S01]  /*4720*/  ISETP.NE.AND P1, PT, R4, 0x1, PT ;  /* 0x000000010400780c */ /* 0x000fe20003f25270 */
[----:B------:R-:W-:-:S12]  /*4730*/  @P0 BRA `(.L_x_6896) ;  /* 0x0000000000080947 */ /* 0x000fd80003800000 */
[----:B------:R-:W0:Y:S02]  /*4740*/  FENCE.VIEW.ASYNC.G ;  /* 0x00000000000073c6 */ /* 0x000e240000000100 */
[----:B0-----:R-:W-:Y:S06]  /*4750*/  BAR.ARV 0xc, 0x120 ;  /* 0x0304800000007b1d */ /* 0x001fec0000002000 */
.L_x_6896:
[----:B------:R-:W-:Y:S05]  /*4760*/  BSYNC B0 ;  /* 0x0000000000007941 */ /* 0x000fea0003800000 */
.L_x_6895:
        /* <DEDUP_REMOVED lines=8> */
[----:B------:R-:W-:Y:S01]  /*47f0*/  IMAD.MOV.U32 R5, RZ, RZ, 0x40000040 ;  /* 0x40000040ff057424 */ /* 0x000fe200078e00ff */
[----:B------:R-:W-:Y:S01]  /*4800*/  MOV R9, 0x40000040 ;  /* 0x4000004000097802 */ /* 0x000fe20000000f00 */
[----:B------:R-:W-:Y:S01]  /*4810*/  IMAD.MOV.U32 R7, RZ, RZ, 0x40000040 ;  /* 0x40000040ff077424 */ /* 0x000fe200078e00ff */
[----:B------:R-:W-:Y:S01]  /*4820*/  BAR.SYNC.DEFER_BLOCKING 0xe, 0x100 ;  /* 0x0384000000007b1d */ /* 0x000fe20000010000 */
[----:B------:R-:W-:Y:S01]  /*4830*/  IMAD.MOV.U32 R11, RZ, RZ, 0x40000040 ;  /* 0x40000040ff0b7424 */ /* 0x000fe200078e00ff */
[----:B------:R-:W-:Y:S01]  /*4840*/  R2UR UR5, R5 ;  /* 0x00000000050572ca */ /* 0x000fe200000e0000 */
[----:B------:R-:W-:Y:S01]  /*4850*/  IMAD.MOV.U32 R13, RZ, RZ, 0x40000040 ;  /* 0x40000040ff0d7424 */ /* 0x000fe200078e00ff */
[----:B------:R-:W-:Y:S01]  /*4860*/  R2UR UR7, R7 ;  /* 0x00000000070772ca */ /* 0x000fe200000e0000 */
[----:B------:R-:W-:Y:S01]  /*4870*/  IMAD.MOV.U32 R7, RZ, RZ, 0x40000040 ;  /* 0x40000040ff077424 */ /* 0x000fe200078e00ff */
[----:B------:R-:W-:Y:S01]  /*4880*/  ISETP.GE.AND P0, PT, R168, 0x2, PT ;  /* 0x00000002a800780c */ /* 0x000fe20003f06270 */
[----:B------:R-:W-:Y:S01]  /*4890*/  BSSY B0, `(.L_x_6900) ;  /* 0x00000f5000007945 */ /* 0x000fe20003800000 */
[----:B------:R-:W1:Y:S01]  /*48a0*/  S2R R20, SR_TID.X ;  /* 0x0000000000147919 */ /* 0x000e620000002100 */
        /* <DEDUP_REMOVED lines=15> */
[----:B-1----:R-:W-:-:S03]  /*49a0*/  LOP3.LUT R20, R20, 0x7f, RZ, 0xc0, !PT ;  /* 0x0000007f14147812 */ /* 0x002fc600078ec0ff */
[----:B------:R-:W-:Y:S01]  /*49b0*/  IMAD R6, R18, 0x1000, R15 ;  /* 0x0000100012067824 */ /* 0x000fe200078e020f */
[----:B------:R-:W-:-:S03]  /*49c0*/  ISETP.NE.AND P2, PT, R20, RZ, PT ;  /* 0x000000ff1400720c */ /* 0x000fc60003f45270 */
[C---:B------:R-:W-:Y:S01]  /*49d0*/  VIADD R8, R6.reuse, 0x80 ;  /* 0x0000008006087836 */ /* 0x040fe20000000000 */
[C---:B------:R-:W-:Y:S01]  /*49e0*/  R2UR UR6, R6.reuse ;  /* 0x00000000060672ca */ /* 0x040fe200000e0000 */
[C---:B------:R-:W-:Y:S02]  /*49f0*/  VIADD R12, R6.reuse, 0x100 ;  /* 0x00000100060c7836 */ /* 0x040fe40000000000 */
[----:B------:R-:W-:-:S06]  /*4a00*/  VIADD R6, R6, 0x180 ;  /* 0x0000018006067836 */ /* 0x000fcc0000000000 */
[----:B------:R-:W-:-:S04]  /*4a10*/  @!P2 IMAD R0, R18, 0x8, R2 ;  /* 0x000000081200a824 */ /* 0x000fc800078e0202 */
[----:B------:R-:W-:Y:S01]  /*4a20*/  HGMMA.64x256x16.F32.BF16 R24, gdesc[UR4].tnspB, RZ, !UPT, gsb0 ;  /* 0x43e00000041879f0 */ /* 0x000fe2000c0018ff */
[----:B------:R-:W-:Y:S01]  /*4a30*/  R2UR UR4, R10 ;  /* 0x000000000a0472ca */ /* 0x000fe200000e0000 */
[----:B------:R-:W-:Y:S01]  /*4a40*/  @!P2 VIADD R0, R0, 0x38860 ;  /* 0x000388600000a836 */ /* 0x000fe20000000000 */
[----:B------:R-:W-:Y:S02]  /*4a50*/  R2UR UR5, R11 ;  /* 0x000000000b0572ca */ /* 0x000fe400000e0000 */
[----:B------:R-:W-:Y:S01]  /*4a60*/  R2UR UR6, R8 ;  /* 0x00000000080672ca */ /* 0x000fe200000e0000 */
[----:B------:R-:W-:Y:S01]  /*4a70*/  VIADD R8, R4, 0x4 ;  /* 0x0000000404087836 */ /* 0x000fe20000000000 */
[----:B------:R-:W-:Y:S01]  /*4a80*/  R2UR UR7, R9 ;  /* 0x00000000090772ca */ /* 0x000fe200000e0000 */
[----:B------:R-:W-:Y:S01]  /*4a90*/  IMAD.MOV.U32 R9, RZ, RZ, 0x40000040 ;  /* 0x40000040ff097424 */ /* 0x000fe200078e00ff */
[----:B------:R-:W-:Y:S01]  /*4aa0*/  @!P2 PRMT R0, RZ, 0x654, R0 ;  /* 0x00000654ff00a816 */ /* 0x000fe20000000000 */
[----:B------:R-:W-:-:S02]  /*4ab0*/  WARPGROUP.DEPBAR.LE gsb0, 0x0 ;  /* 0x00008000000079c5 */ /* 0x000fc40000010000 */
[----:B------:R-:W-:-:S15]  /*4ac0*/  WARPGROUP.ARRIVE ;  /* 0x00000000000079c5 */ /* 0x000fde0000000000 */
[----:B------:R-:W-:-:S01]  /*4ad0*/  NOP ;  /* 0x0000000000007918 */ /* 0x000fc20000000000 */
        /* <DEDUP_REMOVED lines=23> */
[----:B------:R-:W-:-:S07]  /*4c50*/  IADD3 R168, R168, -0x2, RZ ;  /* 0xfffffffea8a87810 */ /* 0x000fce0007ffe0ff */
.L_x_6902:
[----:B------:R-:W-:Y:S01]  /*4c60*/  BAR.SYNC.DEFER_BLOCKING 0xe, 0x100 ;  /* 0x0384000000007b1d */ /* 0x000fe20000010000 */
[----:B------:R-:W-:Y:S01]  /*4c70*/  IMAD R3, R18, 0x40, R190 ;  /* 0x0000004012037824 */ /* 0x000fe200078e02be */
[----:B------:R-:W-:Y:S01]  /*4c80*/  R2UR UR4, R4 ;  /* 0x00000000040472ca */ /* 0x000fe200000e0000 */
[----:B------:R-:W-:Y:S01]  /*4c90*/  VIADD R18, R18, 0x1 ;  /* 0x0000000112127836 */ /* 0x000fe20000000000 */
[----:B------:R-:W-:Y:S01]  /*4ca0*/  R2UR UR5, R5 ;  /* 0x00000000050572ca */ /* 0x000fe200000e0000 */
[----:B------:R-:W-:Y:S01]  /*4cb0*/  IMAD R3, R3, 0x4, R2 ;  /* 0x0000000403037824 */ /* 0x000fe200078e0202 */
[----:B------:R-:W-:Y:S01]  /*4cc0*/  ISETP.GT.AND P1, PT, R168, RZ, PT ;  /* 0x000000ffa800720c */ /* 0x000fe20003f24270 */
[----:B------:R-:W-:Y:S01]  /*4cd0*/  IMAD.MOV.U32 R7, RZ, RZ, 0x40000040 ;  /* 0x40000040ff077424 */ /* 0x000fe200078e00ff */
[----:B------:R-:W-:Y:S01]  /*4ce0*/  ISETP.NE.AND P0, PT, R18, 0x2, PT ;  /* 0x000000021200780c */ /* 0x000fe20003f05270 */
[----:B------:R-:W-:Y:S02]  /*4cf0*/  IMAD.MOV.U32 R21, RZ, RZ, 0x40000040 ;  /* 0x40000040ff157424 */ /* 0x000fe400078e00ff */
[----:B------:R-:W-:Y:S01]  /*4d00*/  VIADD R168, R168, 0xffffffff ;  /* 0xffffffffa8a87836 */ /* 0x000fe20000000000 */
[----:B------:R-:W-:-:S02]  /*4d10*/  SEL R18, R18, RZ, P0 ;  /* 0x000000ff12127207 */ /* 0x000fc40000000000 */
[----:B------:R-:W-:Y:S02]  /*4d20*/  R2UR UR7, R7 ;  /* 0x00000000070772ca */ /* 0x000fe400000e0000 */
[----:B------:R-:W-:Y:S01]  /*4d30*/  MOV R7, 0x40000040 ;  /* 0x4000004000077802 */ /* 0x000fe20000000f00 */
        /* <DEDUP_REMOVED lines=133> */
[----:B------:R-:W-:-:S04]  /*5590*/  @!P2 IMAD R0, R18, 0x8, R2 ;  /* 0x000000081200a824 */ /* 0x000fc800078e0202 */
[----:B------:R-:W-:Y:S01]  /*55a0*/  @!P2 VIADD R0, R0, 0x38860 ;  /* 0x000388600000a836 */ /* 0x000fe20000000000 */
[----:B------:R-:W-:-:S04]  /*55b0*/  WARPGROUP.ARRIVE ;  /* 0x00000000000079c5 */ /* 0x000fc80000000000 */
[----:B------:R-:W-:Y:S02]  /*55c0*/  @!P2 PRMT R0, RZ, 0x654, R0 ;  /* 0x00000654ff00a816 */ /* 0x000fe40000000000 */
[----:B------:R-:W-:Y:S01]  /*55d0*/  HGMMA.64x256x16.F32.BF16 R24, gdesc[UR4].tnspB, R24, gsb0 ;  /* 0x43e00000041879f0 */ /* 0x000fe20008001818 */
[----:B------:R-:W-:Y:S02]  /*55e0*/  R2UR UR4, R10 ;  /* 0x000000000a0472ca */ /* 0x000fe400000e0000 */
[----:B------:R-:W-:Y:S02]  /*55f0*/  R2UR UR5, R11 ;  /* 0x000000000b0572ca */ /* 0x000fe400000e0000 */
[----:B------:R-:W-:Y:S01]  /*5600*/  R2UR UR6, R20 ;  /* 0x00000000140672ca */ /* 0x000fe200000e0000 */
[----:B------:R-:W-:Y:S01]  /*5610*/  VIADD R20, R6, 0x100 ;  /* 0x0000010006147836 */ /* 0x000fe20000000000 */
[----:B------:R-:W-:Y:S01]  /*5620*/  R2UR UR7, R21 ;  /* 0x00000000150772ca */ /* 0x000fe200000e0000 */
[----:B------:R-:W-:-:S02]  /*5630*/  IMAD.MOV.U32 R21, RZ, RZ, 0x40000040 ;  /* 0x40000040ff157424 */ /* 0x000fc400078e00ff */
[----:B------:R-:W-:Y:S01]  /*5640*/  VIADD R6, R6, 0x180 ;  /* 0x0000018006067836 */ /* 0x000fe20000000000 */
[----:B------:R-:W-:Y:S02]  /*5650*/  WARPGROUP.DEPBAR.LE gsb0, 0x0 ;  /* 0x00008000000079c5 */ /* 0x000fe40000010000 */
        /* <DEDUP_REMOVED lines=24> */
.L_x_6901:
[----:B------:R-:W-:Y:S05]  /*57e0*/  BSYNC B0 ;  /* 0x0000000000007941 */ /* 0x000fea0003800000 */
.L_x_6900:
        /* <DEDUP_REMOVED lines=141> */
.L_x_6898:
        /* <DEDUP_REMOVED lines=19> */
[----:B------:R-:W-:Y:S01]  /*61f0*/  MOV R4, UR4 ;  /* 0x0000000400047c02 */ /* 0x000fe20008000f00 */
        /* <DEDUP_REMOVED lines=12> */
.L_x_6904:
[----:B------:R-:W-:Y:S05]  /*62c0*/  BSYNC B6 ;  /* 0x0000000000067941 */ /* 0x000fea0003800000 */
.L_x_6903:
        /* <DEDUP_REMOVED lines=12> */
.L_x_6908:
[----:B-1----:R1:W2:Y:S02]  /*6390*/  SYNCS.PHASECHK.TRANS64.TRYWAIT P0, [R2+URZ+0x38800], R3 ;  /* 0x03880003020075a7 */ /* 0x0022a4000800017f */
[----:B--2---:R-:W-:Y:S05]  /*63a0*/  @!P0 NANOSLEEP.SYNCS 0x989680 ;  /* 0x009896800000895d */ /* 0x004fea0003900000 */
[----:B------:R-:W2:Y:S02]  /*63b0*/  @!P0 SYNCS.PHASECHK.TRANS64 P0, [R2+URZ+0x38800], R3 ;  /* 0x03880003020085a7 */ /* 0x000ea4000800007f */
[----:B--2---:R-:W-:Y:S05]  /*63c0*/  @!P0 BRA `(.L_x_6908) ;  /* 0xfffffffc00f08947 */ /* 0x004fea000383ffff */
.L_x_6907:
[----:B------:R-:W-:Y:S05]  /*63d0*/  BSYNC B0 ;  /* 0x0000000000007941 */ /* 0x000fea0003800000 */
.L_x_6906:
[----:B------:R-:W-:Y:S05]  /*63e0*/  BRA `(.L_x_6909) ;  /* 0x0000002c00e87947 */ /* 0x000fea0003800000 */
.L_x_6905:
[----:B------:R-:W0:Y:S01]  /*63f0*/  LDC.64 R44, c[0x0][0x3e8] ;  /* 0x0000fa00ff2c7b82 */ /* 0x000e220000000a00 */
[----:B------:R-:W-:Y:S01]  /*6400*/  VIADD R0, R2, 0x20400 ;  /* 0x0002040002007836 */ /* 0x000fe20000000000 */
[----:B-----5:R-:W-:Y:S01]  /*6410*/  SHF.R.S32.HI R3, RZ, 0x1f, R33 ;  /* 0x0000001fff037819 */ /* 0x020fe20000011421 */
[----:B------:R-:W-:Y:S01]  /*6420*/  IMAD.MOV.U32 R4, RZ, RZ, R16 ;  /* 0x000000ffff047224 */ /* 0x000fe200078e0010 */
[----:B------:R-:W-:Y:S01]  /*6430*/  SHF.L.U32 R24, R222, 0x2, RZ ;  /* 0x00000002de187819 */ /* 0x000fe200000006ff */
        /* <DEDUP_REMOVED lines=50> */
.L_x_6911:
[----:B------:R-:W-:Y:S05]  /*6760*/  BSYNC B6 ;  /* 0x0000000000067941 */ /* 0x000fea0003800000 */
.L_x_6910:
        /* <DEDUP_REMOVED lines=27> */
[----:B------:R-:W-:Y:S01]  /*6920*/  MOV R10, R42 ;  /* 0x0000002a000a7202 */ /* 0x000fe20000000f00 */
        /* <DEDUP_REMOVED lines=40> */
.L_x_6915:
[----:B------:R-:W-:Y:S05]  /*6bb0*/  BSYNC B1 ;  /* 0x0000000000017941 */ /* 0x000fea0003800000 */
.L_x_6914:
        /* <DEDUP_REMOVED lines=24> */
.L_x_6917:
[----:B------:R-:W-:Y:S05]  /*6d40*/  BSYNC B1 ;  /* 0x0000000000017941 */ /* 0x000fea0003800000 */
.L_x_6916:
[----:B------:R-:W-:Y:S01]  /*6d50*/  IMAD.WIDE.U32 R10, R3, R4, R10 ;  /* 0x00000004030a7225 */ /* 0x000fe200078e000a */
[----:B------:R-:W-:Y:S01]  /*6d60*/  LEA.HI R0, R219, R219, RZ, 0x1 ;  /* 0x000000dbdb007211 */ /* 0x000fe200078f08ff */
[----:B------:R-:W-:Y:S01]  /*6d70*/  ULDC.64 UR4, c[0x0][0x3c8] ;  /* 0x0000f20000047ab9 */ /* 0x000fe20000000a00 */
[----:B------:R-:W-:Y:S01]  /*6d80*/  ULDC.64 UR6, c[0x0][0x3e0] ;  /* 0x0000f80000067ab9 */ /* 0x000fe20000000a00 */
[----:B------:R-:W-:Y:S01]  /*6d90*/  IMAD.WIDE.U32 R12, R3, R6, R12 ;  /* 0x00000006030c7225 */ /* 0x000fe200078e000c */
[----:B------:R-:W-:-:S03]  /*6da0*/  LOP3.LUT R56, R0, 0xfffffffe, RZ, 0xc0, !PT ;  /* 0xfffffffe00387812 */ /* 0x000fc600078ec0ff */
[C---:B------:R-:W-:Y:S01]  /*6db0*/  IMAD R4, R41.reuse, R4, RZ ;  /* 0x0000000429047224 */ /* 0x040fe200078e02ff */
[----:B------:R-:W-:Y:S01]  /*6dc0*/  LEA R0, P3, R12, UR6, 0x1 ;  /* 0x000000060c007c11 */ /* 0x000fe2000f8608ff */
[----:B------:R-:W-:Y:S01]  /*6dd0*/  IMAD R6, R41, R6, RZ ;  /* 0x0000000629067224 */ /* 0x000fe200078e02ff */
[----:B------:R-:W-:Y:S01]  /*6de0*/  IADD3 R56, R219, -R56, RZ ;  /* 0x80000038db387210 */ /* 0x000fe20007ffe0ff */
[----:B01----:R-:W-:Y:S02]  /*6df0*/  IMAD.SHL.U32 R14, R191, 0x40, RZ ;  /* 0x00000040bf0e7824 */ /* 0x003fe400078e00ff */
[C---:B------:R-:W-:Y:S01]  /*6e00*/  IMAD R5, R3.reuse, R5, R4 ;  /* 0x0000000503057224 */ /* 0x040fe200078e0204 */
[----:B------:R-:W-:Y:S01]  /*6e10*/  LEA R4, P2, R10, UR4, 0x1 ;  /* 0x000000040a047c11 */ /* 0x000fe2000f8408ff */
[----:B------:R-:W-:Y:S01]  /*6e20*/  IMAD R3, R3, R7, R6 ;  /* 0x0000000703037224 */ /* 0x000fe200078e0206 */
[----:B------:R-:W-:Y:S01]  /*6e30*/  LOP3.LUT R15, R14, 0x1c0, RZ, 0xc0, !PT ;  /* 0x000001c00e0f7812 */ /* 0x000fe200078ec0ff */
[----:B------:R-:W-:Y:S01]  /*6e40*/  IMAD.IADD R5, R11, 0x1, R5 ;  /* 0x000000010b057824 */ /* 0x000fe200078e0205 */
[----:B------:R-:W-:Y:S01]  /*6e50*/  UMOV UR4, 0xffffffff ;  /* 0xffffffff00047882 */ /* 0x000fe20000000000 */
[----:B------:R-:W-:Y:S01]  /*6e60*/  IMAD.IADD R3, R13, 0x1, R3 ;  /* 0x000000010d037824 */ /* 0x000fe200078e0203 */
[----:B------:R-:W-:-:S02]  /*6e70*/  LOP3.LUT R6, R15, 0x18, R16, 0xf8, !PT ;  /* 0x000000180f067812 */ /* 0x000fc400078ef810 */
[----:B------:R-:W-:Y:S02]  /*6e80*/  SHF.R.U32.HI R15, RZ, 0x3, R15 ;  /* 0x00000003ff0f7819 */ /* 0x000fe4000001160f */
[----:B------:R-:W-:Y:S02]  /*6e90*/  LEA.HI.X R5, R10, UR5, R5, 0x1, P2 ;  /* 0x000000050a057c11 */ /* 0x000fe400090f0c05 */
[----:B------:R-:W-:Y:S02]  /*6ea0*/  LEA.HI.X R3, R12, UR7, R3, 0x1, P3 ;  /* 0x000000070c037c11 */ /* 0x000fe400098f0c03 */
[----:B------:R-:W-:Y:S02]  /*6eb0*/  LOP3.LUT R39, R6, R15, RZ, 0x3c, !PT ;  /* 0x0000000f06277212 */ /* 0x000fe400078e3cff */
[----:B------:R-:W-:Y:S01]  /*6ec0*/  SHF.L.U32 R7, R56, 0x1f, RZ ;  /* 0x0000001f38077819 */ /* 0x000fe200000006ff */
[----:B------:R-:W-:Y:S06]  /*6ed0*/  BRA.DIV UR4, `(.L_x_6918) ;  /* 0x0000016604547947 */ /* 0x000fec000b800000 */
.L_x_7105:
[----:B------:R-:W-:-:S03]  /*6ee0*/  UMOV UR4, 0xffffffff ;  /* 0xffffffff00047882 */ /* 0x000fc60000000000 */
[----:B------:R-:W-:Y:S05]  /*6ef0*/  BRA.DIV UR4, `(.L_x_6919) ;  /* 0x0000016604747947 */ /* 0x000fea000b800000 */
.L_x_7108:
[----:B------:R-:W-:-:S03]  /*6f00*/  UMOV UR4, 0xffffffff ;  /* 0xffffffff00047882 */ /* 0x000fc60000000000 */
[----:B------:R-:W-:Y:S05]  /*6f10*/  BRA.DIV UR4, `(.L_x_6920) ;  /* 0x0000016604947947 */ /* 0x000fea000b800000 */
.L_x_7111:
[----:B------:R-:W-:-:S03]  /*6f20*/  UMOV UR4, 0xffffffff ;  /* 0xffffffff00047882 */ /* 0x000fc60000000000 */
[----:B------:R-:W-:Y:S05]  /*6f30*/  BRA.DIV UR4, `(.L_x_6921) ;  /* 0x0000016604b47947 */ /* 0x000fea000b800000 */
.L_x_7114:
[----:B------:R-:W-:-:S03]  /*6f40*/  UMOV UR4, 0xffffffff ;  /* 0xffffffff00047882 */ /* 0x000fc60000000000 */
[----:B------:R-:W-:Y:S05]  /*6f50*/  BRA.DIV UR4, `(.L_x_6922) ;  /* 0x0000016604d47947 */ /* 0x000fea000b800000 */
.L_x_7117:
[----:B------:R-:W-:-:S03]  /*6f60*/  UMOV UR4, 0xffffffff ;  /* 0xffffffff00047882 */ /* 0x000fc60000000000 */
[----:B------:R-:W-:Y:S05]  /*6f70*/  BRA.DIV UR4, `(.L_x_6923) ;  /* 0x0000016604f47947 */ /* 0x000fea000b800000 */
.L_x_7120:
[----:B------:R-:W-:-:S03]  /*6f80*/  UMOV UR4, 0xffffffff ;  /* 0xffffffff00047882 */ /* 0x000fc60000000000 */
[----:B------:R-:W-:Y:S05]  /*6f90*/  BRA.DIV UR4, `(.L_x_6924) ;  /* 0x0000016a04147947 */ /* 0x000fea000b800000 */
.L_x_7123:
[----:B------:R-:W-:-:S03]  /*6fa0*/  UMOV UR4, 0xffffffff ;  /* 0xffffffff00047882 */ /* 0x000fc60000000000 */
[----:B------:R-:W-:Y:S05]  /*6fb0*/  BRA.DIV UR4, `(.L_x_6925) ;  /* 0x0000016a04347947 */ /* 0x000fea000b800000 */
.L_x_7126:
        /* <DEDUP_REMOVED lines=19> */
[----:B------:R-:W-:Y:S02]  /*70f0*/  IMAD.MOV.U32 R10, RZ, RZ, R9 ;  /* 0x000000ffff0a7224 */ /* 0x000fe400078e0009 */
[----:B------:R-:W-:Y:S01]  /*7100*/  VIADD R0, R3, 0x20440 ;  /* 0x0002044003007836 */ /* 0x000fe20000000000 */
[----:B------:R-:W-:Y:S01]  /*7110*/  PRMT R13, R13, 0x5410, R5 ;  /* 0x000054100d0d7816 */ /* 0x000fe20000000005 */
[----:B------:R-:W-:Y:S01]  /*7120*/  @P3 VIADD R0, R4, 0xffffffc0 ;  /* 0xffffffc004003836 */ /* 0x000fe20000000000 */
[----:B------:R-:W-:Y:S01]  /*7130*/  PRMT R43, R6, 0x5410, R10 ;  /* 0x00005410062b7816 */ /* 0x000fe2000000000a */
[----:B------:R-:W-:-:S02]  /*7140*/  IMAD.MOV.U32 R4, RZ, RZ, R26 ;  /* 0x000000ffff047224 */ /* 0x000fc400078e001a */
[----:B------:R-:W-:Y:S02]  /*7150*/  IMAD.MOV.U32 R5, RZ, RZ, R27 ;  /* 0x000000ffff057224 */ /* 0x000fe400078e001b */
[----:B------:R-:W-:Y:S02]  /*7160*/  IMAD.MOV.U32 R6, RZ, RZ, R20 ;  /* 0x000000ffff067224 */ /* 0x000fe400078e0014 */
[----:B------:R-:W-:Y:S01]  /*7170*/  IMAD.MOV.U32 R10, RZ, RZ, R21 ;  /* 0x000000ffff0a7224 */ /* 0x000fe200078e0015 */
[----:B------:R-:W-:Y:S01]  /*7180*/  PRMT R44, R5, 0x5410, R4 ;  /* 0x00005410052c7816 */ /* 0x000fe20000000004 */
[----:B------:R-:W-:Y:S02]  /*7190*/  IMAD.MOV.U32 R4, RZ, RZ, R28 ;  /* 0x000000ffff047224 */ /* 0x000fe400078e001c */
[----:B------:R-:W-:Y:S01]  /*71a0*/  IMAD.MOV.U32 R5, RZ, RZ, R29 ;  /* 0x000000ffff057224 */ /* 0x000fe200078e001d */
[----:B------:R-:W-:Y:S01]  /*71b0*/  PRMT R45, R10, 0x5410, R6 ;  /* 0x000054100a2d7816 */ /* 0x000fe20000000006 */
[----:B0-----:R-:W-:Y:S06]  /*71c0*/  @!P2 BRA `(.L_x_6927) ;  /* 0x0000016400d8a947 */ /* 0x001fec0003800000 */
.L_x_7127:
[----:B------:R-:W-:Y:S05]  /*71d0*/  BSYNC B1 ;  /* 0x0000000000017941 */ /* 0x000fea0003800000 */
.L_x_6926:
[----:B------:R-:W-:Y:S01]  /*71e0*/  BSSY B1, `(.L_x_6928) ;  /* 0x0000067000017945 */ /* 0x000fe20003800000 */
[----:B------:R-:W-:-:S03]  /*71f0*/  PRMT R46, R4, 0x5410, R5 ;  /* 0x00005410042e7816 */ /* 0x000fc60000000005 */
        /* <DEDUP_REMOVED lines=52> */
[----:B------:R1:W-:Y:S02]  /*7540*/  STS.128 [R3+0x20400], R4 ;  /* 0x0204000403007388 */ /* 0x0003e40000000c00 */
.L_x_6931:
[----:B------:R-:W-:Y:S05]  /*7550*/  BSYNC B2 ;  /* 0x0000000000027941 */ /* 0x000fea0003800000 */
.L_x_6930:
        /* <DEDUP_REMOVED lines=46> */
[----:B------:R2:W-:Y:S02]  /*7840*/  STS.128 [R0], R4 ;  /* 0x0000000400007388 */ /* 0x0005e40000000c00 */
.L_x_6929:
[----:B------:R-:W-:Y:S05]  /*7850*/  BSYNC B1 ;  /* 0x0000000000017941 */ /* 0x000fea0003800000 */
.L_x_6928:
        /* <DEDUP_REMOVED lines=53> */
.L_x_6934:
[----:B------:R-:W-:Y:S05]  /*7bb0*/  BSYNC B1 ;  /* 0x0000000000017941 */ /* 0x000fea0003800000 */
.L_x_6933:
        /* <DEDUP_REMOVED lines=28> */
[----:B------:R-:W-:Y:S01]  /*7d80*/  SHF.L.U32 R7, R11, 0x10, RZ ;  /* 0x000000100b077819 */ /* 0x000fe200000006ff */
[----:B------:R-:W-:Y:S01]  /*7d90*/  FFMA.FTZ R25, R10, R12, -R25 ;  /* 0x0000000c0a197223 */ /* 0x000fe20000010819 */
[----:B------:R-:W-:Y:S01]  /*7da0*/  LOP3.LUT R14, R14, 0xffff0000, RZ, 0xc0, !PT ;  /* 0xffff00000e0e7812 */ /* 0x000fe200078ec0ff */
[----:B------:R-:W-:Y:S01]  /*7db0*/  FFMA.FTZ R12, R10, R15, R9 ;  /* 0x0000000f0a0c7223 */ /* 0x000fe20000010009 */
[----:B------:R-:W-:-:S02]  /*7dc0*/  LOP3.LUT R4, R4, 0xffff0000, RZ, 0xc0, !PT ;  /* 0xffff000004047812 */ /* 0x000fc400078ec0ff */
[----:B------:R-:W-:Y:S01]  /*7dd0*/  LOP3.LUT R11, R11, 0xffff0000, RZ, 0xc0, !PT ;  /* 0xffff00000b0b7812 */ /* 0x000fe200078ec0ff */
[C---:B------:R-:W-:Y:S01]  /*7de0*/  FMUL.FTZ R13, R5.reuse, R14 ;  /* 0x0000000e050d7220 */ /* 0x040fe20000410000 */
[----:B------:R-:W-:Y:S01]  /*7df0*/  F2FP.BF16.F32.PACK_AB R15, R12, R25 ;  /* 0x000000190c0f723e */ /* 0x000fe200000010ff */
[CC--:B------:R-:W-:Y:S01]  /*7e00*/  FMUL.FTZ R10, R4.reuse, R8.reuse ;  /* 0x00000008040a7220 */ /* 0x0c0fe20000410000 */
[----:B------:R-:W-:Y:S01]  /*7e10*/  FMUL.FTZ R9, R4, R7 ;  /* 0x0000000704097220 */ /* 0x000fe20000410000 */
[-C--:B------:R-:W-:Y:S01]  /*7e20*/  FMUL.FTZ R5, R5, R11.reuse ;  /* 0x0000000b05057220 */ /* 0x080fe20000410000 */
[C---:B------:R-:W-:Y:S01]  /*7e30*/  FFMA.FTZ R13, R6.reuse, R11, -R13 ;  /* 0x0000000b060d7223 */ /* 0x040fe2000001080d */
[C---:B------:R-:W-:Y:S01]  /*7e40*/  FFMA.FTZ R10, R3.reuse, R7, -R10 ;  /* 0x00000007030a7223 */ /* 0x040fe2000001080a */
[----:B------:R-:W-:Y:S01]  /*7e50*/  FFMA.FTZ R9, R3, R8, R9 ;  /* 0x0000000803097223 */ /* 0x000fe20000010009 */
[----:B------:R-:W-:Y:S01]  /*7e60*/  FFMA.FTZ R6, R6, R14, R5 ;  /* 0x0000000e06067223 */ /* 0x000fe20000010005 */
[----:B------:R-:W-:-:S03]  /*7e70*/  F2FP.BF16.F32.PACK_AB R14, R20, R21 ;  /* 0x00000015140e723e */ /* 0x000fc600000010ff */
[----:B------:R-:W-:Y:S02]  /*7e80*/  F2FP.BF16.F32.PACK_AB R12, R9, R10 ;  /* 0x0000000a090c723e */ /* 0x000fe400000010ff */
[----:B------:R-:W-:-:S05]  /*7e90*/  F2FP.BF16.F32.PACK_AB R13, R6, R13 ;  /* 0x0000000d060d723e */ /* 0x000fca00000010ff */
[----:B------:R3:W-:Y:S01]  /*7ea0*/  STS.128 [R0+0x1000], R12 ;  /* 0x0010000c00007388 */ /* 0x0007e20000000c00 */
[----:B------:R-:W-:Y:S05]  /*7eb0*/  BRA `(.L_x_6932) ;  /* 0x0000001400107947 */ /* 0x000fea0003800000 */
.L_x_6913:
        /* <DEDUP_REMOVED lines=38> */
[----:B------:R-:W-:-:S04]  /*8120*/  IMAD R3, R185, 0x40, R23 ;  /* 0x00000040b9037824 */ /* 0x000fc800078e0217 */
[----:B------:R-:W-:Y:S01]  /*8130*/  IMAD R3, R222, 0x20, R3 ;  /* 0x00000020de037824 */ /* 0x000fe200078e0203 */
        /* <DEDUP_REMOVED lines=25> */
.L_x_7130:
[----:B------:R-:W-:-:S03]  /*82d0*/  UMOV UR4, 0xffffffff ;  /* 0xffffffff00047882 */ /* 0x000fc60000000000 */
[----:B------:R-:W-:Y:S05]  /*82e0*/  BRA.DIV UR4, `(.L_x_6936) ;  /* 0x0000015604cc7947 */ /* 0x000fea000b800000 */
.L_x_7133:
[----:B------:R-:W-:-:S03]  /*82f0*/  UMOV UR4, 0xffffffff ;  /* 0xffffffff00047882 */ /* 0x000fc60000000000 */
[----:B------:R-:W-:Y:S05]  /*8300*/  BRA.DIV UR4, `(.L_x_6937) ;  /* 0x0000015604ec7947 */ /* 0x000fea000b800000 */
.L_x_7136:
[----:B------:R-:W-:-:S03]  /*8310*/  UMOV UR4, 0xffffffff ;  /* 0xffffffff00047882 */ /* 0x000fc60000000000 */
[----:B------:R-:W-:Y:S05]  /*8320*/  BRA.DIV UR4, `(.L_x_6938) ;  /* 0x0000015a040c7947 */ /* 0x000fea000b800000 */
.L_x_7139:
[----:B------:R-:W-:-:S03]  /*8330*/  UMOV UR4, 0xffffffff ;  /* 0xffffffff00047882 */ /* 0x000fc60000000000 */
[----:B------:R-:W-:Y:S05]  /*8340*/  BRA.DIV UR4, `(.L_x_6939) ;  /* 0x0000015a042c7947 */ /* 0x000fea000b800000 */
.L_x_7142:
[----:B------:R-:W-:Y:S01]  /*8350*/  UMOV UR4, 0xffffffff ;  /* 0xffffffff00047882 */ /* 0x000fe20000000000 */
[----:B------:R-:W-:Y:S02]  /*8360*/  LOP3.LUT R6, R6, 0xfffffffe, RZ, 0xc0, !PT ;  /* 0xfffffffe06067812 */ /* 0x000fe400078ec0ff */
[----:B------:R-:W-:Y:S05]  /*8370*/  BRA.DIV UR4, `(.L_x_6940) ;  /* 0x0000015a04487947 */ /* 0x000fea000b800000 */
.L_x_7145:
[----:B------:R-:W-:Y:S01]  /*8380*/  UMOV UR4, 0xffffffff ;  /* 0xffffffff00047882 */ /* 0x000fe20000000000 */
[----:B------:R-:W-:Y:S02]  /*8390*/  IADD3 R56, R219, -R6, RZ ;  /* 0x80000006db387210 */ /* 0x000fe40007ffe0ff */
[----:B------:R-:W-:Y:S05]  /*83a0*/  BRA.DIV UR4, `(.L_x_6941) ;  /* 0x0000015a04647947 */ /* 0x000fea000b800000 */
.L_x_7148:
[----:B------:R-:W-:Y:S01]  /*83b0*/  UMOV UR4, 0xffffffff ;  /* 0xffffffff00047882 */ /* 0x000fe20000000000 */
[----:B------:R-:W-:Y:S02]  /*83c0*/  SHF.L.U32 R3, R56, 0x1f, RZ ;  /* 0x0000001f38037819 */ /* 0x000fe400000006ff */
[----:B------:R-:W-:Y:S05]  /*83d0*/  BRA.DIV UR4, `(.L_x_6942) ;  /* 0x0000015a04807947 */ /* 0x000fea000b800000 */
.L_x_7151:
        /* <DEDUP_REMOVED lines=35> */
.L_x_7152:
[----:B------:R-:W-:Y:S05]  /*8610*/  BSYNC B1 ;  /* 0x0000000000017941 */ /* 0x000fea0003800000 */
.L_x_6943:
        /* <DEDUP_REMOVED lines=8> */
[----:B------:R-:W-:Y:S02]  /*86a0*/  LOP3.LUT R0, R5, 0x38, R16, 0xf8, !PT ;  /* 0x0000003805007812 */ /* 0x000fe400078ef810 */
[----:B------:R-:W-:-:S02]  /*86b0*/  SHF.R.U32.HI R7, RZ, 0x3, R5 ;  /* 0x00000003ff077819 */ /* 0x000fc40000011605 */
[----:B------:R-:W-:Y:S02]  /*86c0*/  LOP3.LUT R4, R5, 0x38, R4, 0xf8, !PT ;  /* 0x0000003805047812 */ /* 0x000fe400078ef804 */
[-C--:B0-----:R-:W-:Y:S02]  /*86d0*/  LOP3.LUT R3, R0, R7.reuse, RZ, 0x3c, !PT ;  /* 0x0000000700037212 */ /* 0x081fe400078e3cff */
[----:B------:R-:W-:Y:S02]  /*86e0*/  LOP3.LUT R5, R4, R7, RZ, 0x3c, !PT ;  /* 0x0000000704057212 */ /* 0x000fe400078e3cff */
[----:B------:R-:W-:Y:S01]  /*86f0*/  SHF.R.U64 R0, R36, 0x10, R37 ;  /* 0x0000001024007819 */ /* 0x000fe20000001225 */
[----:B------:R-:W-:Y:S01]  /*8700*/  IMAD R3, R212, 0x200, R3 ;  /* 0x00000200d4037824 */ /* 0x000fe200078e0203 */
[----:B------:R-:W-:Y:S02]  /*8710*/  PRMT R33, R20, 0x5432, R12 ;  /* 0x0000543214217816 */ /* 0x000fe4000000000c */
[----:B------:R-:W-:Y:S01]  /*8720*/  PRMT R38, R14, 0x5432, R0 ;  /* 0x000054320e267816 */ /* 0x000fe20000000000 */
[----:B------:R-:W-:Y:S01]  /*8730*/  IMAD R46, R3, 0x2, R2 ;  /* 0x00000002032e7824 */ /* 0x000fe200078e0202 */
[----:B------:R-:W-:Y:S01]  /*8740*/  SHF.R.U32.HI R40, RZ, 0x10, R37 ;  /* 0x00000010ff287819 */ /* 0x000fe20000011625 */
[----:B------:R-:W-:Y:S01]  /*8750*/  IMAD R3, R212, 0x200, R5 ;  /* 0x00000200d4037824 */ /* 0x000fe200078e0205 */
[----:B------:R-:W-:Y:S01]  /*8760*/  SHF.R.U32.HI R42, RZ, 0x10, R39 ;  /* 0x00000010ff2a7819 */ /* 0x000fe20000011627 */
[C---:B------:R-:W-:Y:S01]  /*8770*/  IMAD.U32 R39, R38.reuse, 0x10000, RZ ;  /* 0x0001000026277824 */ /* 0x040fe200078e00ff */
[----:B------:R-:W0:Y:S01]  /*8780*/  LDS.128 R4, [R46+0x20400] ;  /* 0x020400002e047984 */ /* 0x000e220000000c00 */
[----:B------:R-:W-:-:S02]  /*8790*/  LOP3.LUT R38, R38, 0xffff0000, RZ, 0xc0, !PT ;  /* 0xffff000026267812 */ /* 0x000fc400078ec0ff */
[----:B------:R-:W-:Y:S02]  /*87a0*/  LEA R47, R3, R2, 0x1 ;  /* 0x00000002032f7211 */ /* 0x000fe400078e08ff */
[--C-:B------:R-:W-:Y:S02]  /*87b0*/  SHF.R.U64 R3, R34, 0x10, R35.reuse ;  /* 0x0000001022037819 */ /* 0x100fe40000001223 */
[----:B------:R-:W-:Y:S01]  /*87c0*/  SHF.R.U32.HI R35, RZ, 0x10, R35 ;  /* 0x00000010ff237819 */ /* 0x000fe20000011623 */
[----:B------:R-:W1:Y:S01]  /*87d0*/  LDS.128 R8, [R47+0x20400] ;  /* 0x020400002f087984 */ /* 0x000e620000000c00 */
[----:B------:R-:W-:Y:S02]  /*87e0*/  PRMT R36, R14, 0x5410, R3 ;  /* 0x000054100e247816 */ /* 0x000fe40000000003 */
[----:B------:R-:W-:Y:S01]  /*87f0*/  PRMT R37, R15, 0x5410, R35 ;  /* 0x000054100f257816 */ /* 0x000fe20000000023 */
[----:B------:R-:W-:Y:S01]  /*8800*/  IMAD.U32 R35, R33, 0x10000, RZ ;  /* 0x0001000021237824 */ /* 0x000fe200078e00ff */
[----:B------:R-:W-:-:S02]  /*8810*/  PRMT R34, R43, 0x5432, R32 ;  /* 0x000054322b227816 */ /* 0x000fc40000000020 */
        /* <DEDUP_REMOVED lines=18> */
[----:B------:R-:W-:Y:S01]  /*8940*/  SHF.L.U32 R14, R40, 0x10, RZ ;  /* 0x00000010280e7819 */ /* 0x000fe200000006ff */
[----:B------:R-:W-:Y:S01]  /*8950*/  FMUL.FTZ R44, R8, R38 ;  /* 0x00000026082c7220 */ /* 0x000fe20000410000 */
[C---:B------:R-:W-:Y:S01]  /*8960*/  FFMA.FTZ R43, R0.reuse, R35, -R43 ;  /* 0x00000023002b7223 */ /* 0x040fe2000001082b */
[----:B------:R-:W-:Y:S01]  /*8970*/  FFMA.FTZ R45, R0, R39, R45 ;  /* 0x00000027002d7223 */ /* 0x000fe2000001002d */
[----:B------:R-:W-:-:S02]  /*8980*/  IMAD.U32 R0, R34, 0x10000, RZ ;  /* 0x0001000022007824 */ /* 0x000fc400078e00ff */
        /* <DEDUP_REMOVED lines=11> */
[C---:B------:R-:W-:Y:S01]  /*8a40*/  IMAD.U32 R20, R10.reuse, 0x10000, RZ ;  /* 0x000100000a147824 */ /* 0x040fe200078e00ff */
[----:B------:R-:W-:Y:S01]  /*8a50*/  LOP3.LUT R10, R10, 0xffff0000, RZ, 0xc0, !PT ;  /* 0xffff00000a0a7812 */ /* 0x000fe200078ec0ff */
        /* <DEDUP_REMOVED lines=8> */
[----:B------:R-:W-:Y:S02]  /*8ae0*/  IMAD.U32 R0, R37, 0x10000, RZ ;  /* 0x0001000025007824 */ /* 0x000fe400078e00ff */
[----:B------:R-:W-:Y:S01]  /*8af0*/  FMUL.FTZ R38, R32, R4 ;  /* 0x0000000420267220 */ /* 0x000fe20000410000 */
        /* <DEDUP_REMOVED lines=11> */
[C---:B------:R-:W-:Y:S01]  /*8bb0*/  FMUL.FTZ R12, R11.reuse, R42 ;  /* 0x0000002a0b0c7220 */ /* 0x040fe20000410000 */
[-C--:B------:R-:W-:Y:S01]  /*8bc0*/  FMUL.FTZ R4, R10, R3.reuse ;  /* 0x000000030a047220 */ /* 0x080fe20000410000 */
[C---:B------:R-:W-:Y:S01]  /*8bd0*/  FFMA.FTZ R10, R6.reuse, R3, -R5 ;  /* 0x00000003060a7223 */ /* 0x040fe20000010805 */
[-C--:B------:R-:W-:Y:S01]  /*8be0*/  FMUL.FTZ R11, R11, R0.reuse ;  /* 0x000000000b0b7220 */ /* 0x080fe20000410000 */
[C---:B------:R-:W-:Y:S01]  /*8bf0*/  FFMA.FTZ R3, R7.reuse, R0, -R12 ;  /* 0x0000000007037223 */ /* 0x040fe2000001080c */
        /* <DEDUP_REMOVED lines=12> */
.L_x_6946:
[----:B------:R-:W-:Y:S05]  /*8cc0*/  BSYNC B1 ;  /* 0x0000000000017941 */ /* 0x000fea0003800000 */
.L_x_6945:
[----:B------:R-:W-:Y:S01]  /*8cd0*/  PRMT R14, R54, 0x5410, R53 ;  /* 0x00005410360e7816 */ /* 0x000fe20000000035 */
[----:B------:R-:W-:Y:S06]  /*8ce0*/  @P0 BRA `(.L_x_6932) ;  /* 0x0000000400840947 */ /* 0x000fec0003800000 */
[----:B------:R-:W-:Y:S01]  /*8cf0*/  IMAD.IADD R21, R16, 0x1, R21 ;  /* 0x0000000110157824 */ /* 0x000fe200078e0215 */
[----:B-1----:R-:W1:Y:S01]  /*8d00*/  LDS.128 R4, [R231+0x20400] ;  /* 0x02040000e7047984 */ /* 0x002e620000000c00 */
[----:B------:R-:W-:Y:S02]  /*8d10*/  SHF.R.U64 R13, R24, 0x10, R25 ;  /* 0x00000010180d7819 */ /* 0x000fe40000001219 */
[----:B------:R-:W-:Y:S02]  /*8d20*/  SHF.R.U64 R34, R30, 0x10, R31 ;  /* 0x000000101e227819 */ /* 0x000fe4000000121f */
[----:B------:R-:W-:Y:S02]  /*8d30*/  LOP3.LUT R0, R232, 0x38, R21, 0xf8, !PT ;  /* 0x00000038e8007812 */ /* 0x000fe400078ef815 */
[----:B------:R-:W-:Y:S02]  /*8d40*/  SHF.R.U32.HI R32, RZ, 0x10, R29 ;  /* 0x00000010ff207819 */ /* 0x000fe4000001161d */
[----:B------:R-:W-:-:S02]  /*8d50*/  LOP3.LUT R0, R0, R237, RZ, 0x3c, !PT ;  /* 0x000000ed00007212 */ /* 0x000fc400078e3cff */
[----:B------:R-:W-:Y:S02]  /*8d60*/  SHF.R.U32.HI R24, RZ, 0x10, R25 ;  /* 0x00000010ff187819 */ /* 0x000fe40000011619 */
[----:B------:R-:W-:Y:S01]  /*8d70*/  SHF.R.U64 R12, R26, 0x10, R27 ;  /* 0x000000101a0c7819 */ /* 0x000fe2000000121b */
[----:B0-----:R-:W-:Y:S01]  /*8d80*/  IMAD.IADD R3, R233, 0x1, R0 ;  /* 0x00000001e9037824 */ /* 0x001fe200078e0200 */
[----:B------:R-:W-:Y:S02]  /*8d90*/  SHF.R.U64 R0, R28, 0x10, R29 ;  /* 0x000000101c007819 */ /* 0x000fe4000000121d */
[----:B------:R-:W-:Y:S01]  /*8da0*/  SHF.R.U32.HI R26, RZ, 0x10, R27 ;  /* 0x00000010ff1a7819 */ /* 0x000fe2000001161b */
[----:B------:R-:W-:Y:S01]  /*8db0*/  IMAD R3, R3, 0x2, R2 ;  /* 0x0000000203037824 */ /* 0x000fe200078e0202 */
[C---:B------:R-:W-:Y:S02]  /*8dc0*/  PRMT R30, R48.reuse, 0x5432, R0 ;  /* 0x00005432301e7816 */ /* 0x040fe40000000000 */
[----:B------:R-:W-:-:S02]  /*8dd0*/  PRMT R25, R48, 0x5410, R13 ;  /* 0x0000541030197816 */ /* 0x000fc4000000000d */
[----:B------:R-:W0:Y:S01]  /*8de0*/  LDS.128 R8, [R3+0x20400] ;  /* 0x0204000003087984 */ /* 0x000e220000000c00 */
[----:B------:R-:W-:Y:S01]  /*8df0*/  SHF.R.U32.HI R35, RZ, 0x10, R31 ;  /* 0x00000010ff237819 */ /* 0x000fe2000001161f */
[----:B------:R-:W-:Y:S01]  /*8e00*/  IMAD.U32 R31, R30, 0x10000, RZ ;  /* 0x000100001e1f7824 */ /* 0x000fe200078e00ff */
[----:B------:R-:W-:Y:S02]  /*8e10*/  PRMT R32, R49, 0x5432, R32 ;  /* 0x0000543231207816 */ /* 0x000fe40000000020 */
[----:B------:R-:W-:Y:S01]  /*8e20*/  PRMT R29, R52, 0x5432, R26 ;  /* 0x00005432341d7816 */ /* 0x000fe2000000001a */
[----:B------:R-:W-:Y:S01]  /*8e30*/  IMAD.U32 R26, R25, 0x10000, RZ ;  /* 0x00010000191a7824 */ /* 0x000fe200078e00ff */
[----:B------:R-:W-:Y:S01]  /*8e40*/  PRMT R27, R50, 0x5432, R24 ;  /* 0x00005432321b7816 */ /* 0x000fe20000000018 */
[----:B------:R-:W-:Y:S01]  /*8e50*/  IMAD.U32 R33, R32, 0x10000, RZ ;  /* 0x0001000020217824 */ /* 0x000fe200078e00ff */
[----:B------:R-:W-:Y:S02]  /*8e60*/  PRMT R35, R14, 0x5410, R35 ;  /* 0x000054100e237816 */ /* 0x000fe40000000023 */
[----:B------:R-:W-:-:S02]  /*8e70*/  PRMT R28, R51, 0x5432, R12 ;  /* 0x00005432331c7816 */ /* 0x000fc4000000000c */
[----:B------:R-:W-:Y:S02]  /*8e80*/  PRMT R34, R14, 0x5432, R34 ;  /* 0x000054320e227816 */ /* 0x000fe40000000022 */
[----:B------:R-:W-:Y:S01]  /*8e90*/  LOP3.LUT R25, R25, 0xffff0000, RZ, 0xc0, !PT ;  /* 0xffff000019197812 */ /* 0x000fe200078ec0ff */
[----:B-1----:R-:W-:Y:S01]  /*8ea0*/  IMAD.U32 R0, R4, 0x10000, RZ ;  /* 0x0001000004007824 */ /* 0x002fe200078e00ff */
[----:B------:R-:W-:Y:S01]  /*8eb0*/  SHF.L.U32 R14, R7, 0x10, RZ ;  /* 0x00000010070e7819 */ /* 0x000fe200000006ff */
[C---:B------:R-:W-:Y:S01]  /*8ec0*/  IMAD.U32 R12, R5.reuse, 0x10000, RZ ;  /* 0x00010000050c7824 */ /* 0x040fe200078e00ff */
[----:B------:R-:W-:Y:S01]  /*8ed0*/  LOP3.LUT R32, R32, 0xffff0000, RZ, 0xc0, !PT ;  /* 0xffff000020207812 */ /* 0x000fe200078ec0ff */
[----:B------:R-:W-:Y:S01]  /*8ee0*/  IMAD.U32 R13, R6, 0x10000, RZ ;  /* 0x00010000060d7824 */ /* 0x000fe200078e00ff */
[----:B------:R-:W-:Y:S02]  /*8ef0*/  LOP3.LUT R4, R4, 0xffff0000, RZ, 0xc0, !PT ;  /* 0xffff000004047812 */ /* 0x000fe400078ec0ff */
        /* <DEDUP_REMOVED lines=14> */
[----:B------:R-:W-:Y:S01]  /*8fe0*/  IMAD.U32 R37, R35, 0x10000, RZ ;  /* 0x0001000023257824 */ /* 0x000fe200078e00ff */
[----:B------:R-:W-:Y:S01]  /*8ff0*/  SHF.L.U32 R31, R29, 0x10, RZ ;  /* 0x000000101d1f7819 */ /* 0x000fe200000006ff */
[-C--:B------:R-:W-:Y:S01]  /*9000*/  FMUL.FTZ R43, R20, R15.reuse ;  /* 0x0000000f142b7220 */ /* 0x080fe20000410000 */
[----:B------:R-:W-:Y:S01]  /*9010*/  FFMA.FTZ R41, R12, R15, -R41 ;  /* 0x0000000f0c297223 */ /* 0x000fe20000010829 */
[----:B------:R-:W-:Y:S01]  /*9020*/  FMUL.FTZ R45, R24, R37 ;  /* 0x00000025182d7220 */ /* 0x000fe20000410000 */
[----:B------:R-:W-:Y:S01]  /*9030*/  LOP3.LUT R15, R30, 0xffff0000, RZ, 0xc0, !PT ;  /* 0xffff00001e0f7812 */ /* 0x000fe200078ec0ff */
[-C--:B------:R-:W-:Y:S01]  /*9040*/  FMUL.FTZ R24, R24, R31.reuse ;  /* 0x0000001f18187220 */ /* 0x080fe20000410000 */
[----:B------:R-:W-:Y:S01]  /*9050*/  LOP3.LUT R0, R27, 0xffff0000, RZ, 0xc0, !PT ;  /* 0xffff00001b007812 */ /* 0x000fe200078ec0ff */
[----:B------:R-:W-:Y:S01]  /*9060*/  FFMA.FTZ R45, R14, R31, -R45 ;  /* 0x0000001f0e2d7223 */ /* 0x000fe2000001082d */
[----:B------:R-:W-:Y:S01]  /*9070*/  FFMA.FTZ R43, R12, R33, R43 ;  /* 0x000000210c2b7223 */ /* 0x000fe2000001002b */
[C---:B------:R-:W-:Y:S01]  /*9080*/  FMUL.FTZ R31, R8.reuse, R15 ;  /* 0x0000000f081f7220 */ /* 0x040fe20000410000 */
[----:B------:R-:W-:Y:S01]  /*9090*/  FMUL.FTZ R27, R8, R25 ;  /* 0x00000019081b7220 */ /* 0x000fe20000410000 */
[----:B------:R-:W-:-:S02]  /*90a0*/  IMAD.U32 R21, R10, 0x10000, RZ ;  /* 0x000100000a157824 */ /* 0x000fc400078e00ff */
[----:B------:R-:W-:Y:S01]  /*90b0*/  FFMA.FTZ R37, R14, R37, R24 ;  /* 0x000000250e257223 */ /* 0x000fe20000010018 */
[----:B------:R-:W-:Y:S02]  /*90c0*/  IMAD.U32 R12, R34, 0x10000, RZ ;  /* 0x00010000220c7824 */ /* 0x000fe400078e00ff */
[C---:B------:R-:W-:Y:S01]  /*90d0*/  FMUL.FTZ R20, R9.reuse, R32 ;  /* 0x0000002009147220 */ /* 0x040fe20000410000 */
[C---:B------:R-:W-:Y:S01]  /*90e0*/  FFMA.FTZ R31, R4.reuse, R25, -R31 ;  /* 0x00000019041f7223 */ /* 0x040fe2000001081f */
[----:B------:R-:W-:Y:S01]  /*90f0*/  FMUL.FTZ R9, R9, R0 ;  /* 0x0000000009097220 */ /* 0x000fe20000410000 */
[----:B------:R-:W-:Y:S01]  /*9100*/  FFMA.FTZ R14, R4, R15, R27 ;  /* 0x0000000f040e7223 */ /* 0x000fe2000001001b */
[----:B------:R-:W-:Y:S02]  /*9110*/  IMAD.U32 R8, R28, 0x10000, RZ ;  /* 0x000100001c087824 */ /* 0x000fe400078e00ff */
[----:B------:R-:W-:Y:S01]  /*9120*/  FMUL.FTZ R4, R21, R12 ;  /* 0x0000000c15047220 */ /* 0x000fe20000410000 */
[C---:B------:R-:W-:Y:S01]  /*9130*/  FFMA.FTZ R32, R5.reuse, R32, R9 ;  /* 0x0000002005207223 */ /* 0x040fe20000010009 */
[----:B------:R-:W-:Y:S01]  /*9140*/  LOP3.LUT R10, R10, 0xffff0000, RZ, 0xc0, !PT ;  /* 0xffff00000a0a7812 */ /* 0x000fe200078ec0ff */
[----:B------:R-:W-:Y:S01]  /*9150*/  FFMA.FTZ R20, R5, R0, -R20 ;  /* 0x0000000005147223 */ /* 0x000fe20000010814 */
[-C--:B------:R-:W-:Y:S01]  /*9160*/  FMUL.FTZ R24, R21, R8.reuse ;  /* 0x0000000815187220 */ /* 0x080fe20000410000 */
[----:B------:R-:W-:Y:S01]  /*9170*/  FFMA.FTZ R15, R13, R8, -R4 ;  /* 0x000000080d0f7223 */ /* 0x000fe20000010804 */
[----:B------:R-:W-:-:S02]  /*9180*/  LOP3.LUT R9, R34, 0xffff0000, RZ, 0xc0, !PT ;  /* 0xffff000022097812 */ /* 0x000fc400078ec0ff */
[----:B------:R-:W-:Y:S01]  /*9190*/  LOP3.LUT R11, R11, 0xffff0000, RZ, 0xc0, !PT ;  /* 0xffff00000b0b7812 */ /* 0x000fe200078ec0ff */
[----:B------:R-:W-:Y:S01]  /*91a0*/  FFMA.FTZ R24, R13, R12, R24 ;  /* 0x0000000c0d187223 */ /* 0x000fe20000010018 */
[----:B------:R-:W-:Y:S01]  /*91b0*/  LOP3.LUT R5, R28, 0xffff0000, RZ, 0xc0, !PT ;  /* 0xffff00001c057812 */ /* 0x000fe200078ec0ff */
[C---:B------:R-:W-:Y:S01]  /*91c0*/  FMUL.FTZ R13, R10.reuse, R9 ;  /* 0x000000090a0d7220 */ /* 0x040fe20000410000 */
[----:B------:R-:W-:Y:S02]  /*91d0*/  LOP3.LUT R4, R35, 0xffff0000, RZ, 0xc0, !PT ;  /* 0xffff000023047812 */ /* 0x000fe400078ec0ff */
[----:B------:R-:W-:Y:S01]  /*91e0*/  LOP3.LUT R0, R29, 0xffff0000, RZ, 0xc0, !PT ;  /* 0xffff00001d007812 */ /* 0x000fe200078ec0ff */
[-C--:B------:R-:W-:Y:S01]  /*91f0*/  FMUL.FTZ R8, R10, R5.reuse ;  /* 0x000000050a087220 */ /* 0x080fe20000410000 */
[----:B------:R-:W-:Y:S01]  /*9200*/  FFMA.FTZ R10, R6, R5, -R13 ;  /* 0x00000005060a7223 */ /* 0x000fe2000001080d */
[C---:B------:R-:W-:Y:S01]  /*9210*/  FMUL.FTZ R12, R11.reuse, R4 ;  /* 0x000000040b0c7220 */ /* 0x040fe20000410000 */
[----:B------:R-:W-:Y:S01]  /*9220*/  F2FP.BF16.F32.PACK_AB R5, R20, R41 ;  /* 0x000000291405723e */ /* 0x000fe200000010ff */
        /* <DEDUP_REMOVED lines=13> */
.L_x_6932:
[----:B------:R-:W-:Y:S05]  /*9300*/  BSYNC B0 ;  /* 0x0000000000007941 */ /* 0x000fea0003800000 */
.L_x_6912:
        /* <DEDUP_REMOVED lines=8> */
.L_x_6909:
[----:B------:R-:W-:-:S13]  /*9390*/  ISETP.NE.AND P0, PT, R189, 0x3, PT ;  /* 0x00000003bd00780c */ /* 0x000fda0003f05270 */
[----:B------:R-:W-:Y:S05]  /*93a0*/  @!P0 BRA `(.L_x_6947) ;  /* 0x0000000000048947 */ /* 0x000fea0003800000 */
[----:B------:R-:W-:Y:S01]  /*93b0*/  BPT.TRAP 0x1 ;  /* 0x000000040000795c */ /* 0x000fe20000300000 */
.L_x_6947:
[----:B------:R-:W-:Y:S01]  /*93c0*/  IMAD R172, R18, 0x8, R2 ;  /* 0x0000000812ac7824 */ /* 0x000fe200078e0202 */
[----:B---3--:R-:W-:-:S04]  /*93d0*/  SHF.L.U32 R15, R19, 0x1f, RZ ;  /* 0x0000001f130f7819 */ /* 0x008fc800000006ff */
[----:B------:R3:W0:Y:S01]  /*93e0*/  SYNCS.PHASECHK.TRANS64.TRYWAIT P1, [R172+URZ+0x38830], R15 ;  /* 0x0388300fac0075a7 */ /* 0x000622000802017f */
[----:B------:R-:W-:Y:S05]  /*93f0*/  @!P0 BRA `(.L_x_6948) ;  /* 0x0000000000048947 */ /* 0x000fea0003800000 */
[----:B------:R-:W-:Y:S01]  /*9400*/  BPT.TRAP 0x1 ;  /* 0x000000040000795c */ /* 0x000fe20000300000 */
.L_x_6948:
        /* <DEDUP_REMOVED lines=10> */
.L_x_6949:
        /* <DEDUP_REMOVED lines=13> */
[----:B------:R-:W-:Y:S01]  /*9580*/  MOV R13, 0x40000040 ;  /* 0x40000040000d7802 */ /* 0x000fe20000000f00 */
[----:B------:R-:W-:Y:S01]  /*9590*/  VIADD R10, R4, 0x4 ;  /* 0x00000004040a7836 */ /* 0x000fe20000000000 */
[----:B------:R-:W-:Y:S01]  /*95a0*/  SHF.L.U32 R3, R56, 0x1f, RZ ;  /* 0x0000001f38037819 */ /* 0x000fe200000006ff */
[----:B------:R-:W-:Y:S01]  /*95b0*/  IMAD.MOV.U32 R11, RZ, RZ, 0x40000040 ;  /* 0x40000040ff0b7424 */ /* 0x000fe200078e00ff */
[----:B------:R-:W-:Y:S01]  /*95c0*/  BSSY B0, `(.L_x_6951) ;  /* 0x0000020000007945 */ /* 0x000fe20003800000 */
[----:B------:R-:W-:-:S06]  /*95d0*/  IMAD.MOV.U32 R7, RZ, RZ, 0x40000040 ;  /* 0x40000040ff077424 */ /* 0x000fcc00078e00ff */
        /* <DEDUP_REMOVED lines=30> */
.L_x_7153:
[----:B------:R-:W-:Y:S05]  /*97c0*/  BSYNC B0 ;  /* 0x0000000000007941 */ /* 0x000fea0003800000 */
.L_x_6951:
[----:B------:R-:W-:Y:S05]  /*97d0*/  @!P0 BRA `(.L_x_6953) ;  /* 0x0000000000048947 */ /* 0x000fea0003800000 */
[----:B------:R-:W-:Y:S01]  /*97e0*/  BPT.TRAP 0x1 ;  /* 0x000000040000795c */ /* 0x000fe20000300000 */
.L_x_6953:
[----:B------:R2:W4:Y:S01]  /*97f0*/  SYNCS.PHASECHK.TRANS64.TRYWAIT P1, [R172+URZ+0x38850], R15 ;  /* 0x0388500fac0075a7 */ /* 0x000522000802017f */
[----:B------:R-:W-:Y:S05]  /*9800*/  @!P0 BRA `(.L_x_6954) ;  /* 0x0000000000048947 */ /* 0x000fea0003800000 */
[----:B------:R-:W-:Y:S01]  /*9810*/  BPT.TRAP 0x1 ;  /* 0x000000040000795c */ /* 0x000fe20000300000 */
.L_x_6954:
[C---:B-1----:R-:W-:Y:S01]  /*9820*/  VIADD R3, R2.reuse, 0x400 ;  /* 0x0000040002037836 */ /* 0x042fe20000000000 */
[----:B------:R-:W-:Y:S01]  /*9830*/  IADD3 R6, R2, 0x26400, RZ ;  /* 0x0002640002067810 */ /* 0x000fe20007ffe0ff */
[----:B------:R-:W-:Y:S03]  /*9840*/  BSSY B0, `(.L_x_6955) ;  /* 0x0000009000007945 */ /* 0x000fe60003800000 */
[----:B------:R-:W-:Y:S02]  /*9850*/  SHF.R.U32.HI R3, RZ, 0x4, R3 ;  /* 0x00000004ff037819 */ /* 0x000fe40000011603 */
[----:B------:R-:W-:Y:S02]  /*9860*/  SHF.R.U32.HI R6, RZ, 0x4, R6 ;  /* 0x00000004ff067819 */ /* 0x000fe40000011606 */
[----:B------:R-:W-:Y:S02]  /*9870*/  LOP3.LUT R3, R3, 0x3fff, RZ, 0xc0, !PT ;  /* 0x00003fff03037812 */ /* 0x000fe400078ec0ff */
[----:B------:R-:W-:-:S02]  /*9880*/  LOP3.LUT R6, R6, 0x3fff, RZ, 0xc0, !PT ;  /* 0x00003fff06067812 */ /* 0x000fc400078ec0ff */
[----:B------:R-:W-:Y:S01]  /*9890*/  LOP3.LUT R3, R3, 0x10000, RZ, 0xfc, !PT ;  /* 0x0001000003037812 */ /* 0x000fe200078efcff */
[----:B----4-:R-:W-:Y:S06]  /*98a0*/  @P1 BRA `(.L_x_6956) ;  /* 0x0000000000081947 */ /* 0x010fec0003800000 */
[----:B------:R-:W1:Y:S02]  /*98b0*/  SYNCS.PHASECHK.TRANS64.TRYWAIT P1, [R172+URZ+0x38850], R15 ;  /* 0x0388500fac0075a7 */ /* 0x000e64000802017f */
[----:B-1----:R-:W-:Y:S05]  /*98c0*/  @!P1 BRA `(.L_x_6957) ;  /* 0x0000014400a89947 */ /* 0x002fea0003800000 */
.L_x_6956:
[----:B------:R-:W-:Y:S05]  /*98d0*/  BSYNC B0 ;  /* 0x0000000000007941 */ /* 0x000fea0003800000 */
.L_x_6955:
[----:B------:R-:W-:Y:S01]  /*98e0*/  IMAD R14, R18, 0x1000, R3 ;  /* 0x00001000120e7824 */ /* 0x000fe200078e0203 */
[----:B------:R-:W-:Y:S01]  /*98f0*/  LOP3.LUT R6, R6, 0x10000, RZ, 0xfc, !PT ;  /* 0x0001000006067812 */ /* 0x000fe200078efcff */
[----:B------:R-:W-:Y:S01]  /*9900*/  IMAD.MOV.U32 R7, RZ, RZ, 0x40000040 ;  /* 0x40000040ff077424 */ /* 0x000fe200078e00ff */
[----:B------:R-:W-:Y:S05]  /*9910*/  WARPSYNC.ALL ;  /* 0x0000000000007948 */ /* 0x000fea0003800000 */
[----:B0123--:R-:W-:Y:S01]  /*9920*/  IMAD.MOV.U32 R15, RZ, RZ, 0x40000040 ;  /* 0x40000040ff0f7424 */ /* 0x00ffe200078e00ff */
[C---:B------:R-:W-:Y:S01]  /*9930*/  R2UR UR4, R6.reuse ;  /* 0x00000000060472ca */ /* 0x040fe200000e0000 */
[----:B------:R-:W-:Y:S01]  /*9940*/  WARPGROUP.ARRIVE ;  /* 0x00000000000079c5 */ /* 0x000fe20000000000 */
[----:B------:R-:W-:Y:S01]  /*9950*/  R2UR UR5, R7 ;  /* 0x00000000070572ca */ /* 0x000fe200000e0000 */
[----:B------:R-:W-:Y:S01]  /*9960*/  VIADD R56, R6, 0x2 ;  /* 0x0000000206387836 */ /* 0x000fe20000000000 */
[C---:B------:R-:W-:Y:S01]  /*9970*/  R2UR UR6, R14.reuse ;  /* 0x000000000e0672ca */ /* 0x040fe200000e0000 */
[C---:B------:R-:W-:Y:S01]  /*9980*/  VIADD R20, R14.reuse, 0x2 ;  /* 0x000000020e147836 */ /* 0x040fe20000000000 */
[----:B------:R-:W-:Y:S01]  /*9990*/  R2UR UR7, R15 ;  /* 0x000000000f0772ca */ /* 0x000fe200000e0000 */
[----:B------:R-:W-:Y:S01]  /*99a0*/  IMAD.MOV.U32 R57, RZ, RZ, 0x40000040 ;  /* 0x40000040ff397424 */ /* 0x000fe200078e00ff */
[----:B------:R-:W0:Y:S01]  /*99b0*/  S2R R58, SR_TID.X ;  /* 0x00000000003a7919 */ /* 0x000e220000002100 */
[----:B------:R-:W-:Y:S01]  /*99c0*/  IMAD.MOV.U32 R21, RZ, RZ, 0x40000040 ;  /* 0x40000040ff157424 */ /* 0x000fe200078e00ff */
[----:B------:R-:W-:Y:S01]  /*99d0*/  MOV R65, 0x40000040 ;  /* 0x4000004000417802 */ /* 0x000fe20000000f00 */
[----:B------:R-:W-:Y:S01]  /*99e0*/  VIADD R60, R14, 0x800 ;  /* 0x000008000e3c7836 */ /* 0x000fe20000000000 */
[----:B------:R-:W1:Y:S01]  /*99f0*/  S2R R66, SR_TID.X ;  /* 0x0000000000427919 */ /* 0x000e620000002100 */
[----:B------:R-:W-:Y:S01]  /*9a00*/  IMAD.MOV.U32 R61, RZ, RZ, 0x4 ;  /* 0x00000004ff3d7424 */ /* 0x000fe200078e00ff */
[----:B------:R-:W-:Y:S01]  /*9a10*/  BSSY B1, `(.L_x_6958) ;  /* 0x0000691000017945 */ /* 0x000fe20003800000 */
[----:B------:R-:W-:-:S04]  /*9a20*/  IMAD.MOV.U32 R63, RZ, RZ, 0x40000040 ;  /* 0x40000040ff3f7424 */ /* 0x000fc800078e00ff */
        /* <DEDUP_REMOVED lines=8> */
[----:B------:R-:W-:Y:S02]  /*9ab0*/  MOV R21, 0x40000040 ;  /* 0x4000004000157802 */ /* 0x000fe40000000f00 */
[----:B0-----:R-:W-:-:S02]  /*9ac0*/  SHF.R.U32.HI R58, RZ, 0x7, R58 ;  /* 0x00000007ff3a7819 */ /* 0x001fc4000001163a */
[----:B-1----:R-:W-:-:S03]  /*9ad0*/  LOP3.LUT R66, R66, 0x7f, RZ, 0xc0, !PT ;  /* 0x0000007f42427812 */ /* 0x002fc600078ec0ff */
        /* <DEDUP_REMOVED lines=181> */
[----:B------:R-:W-:Y:S01]  /*a630*/  VIADD R58, R14, 0xe00 ;  /* 0x00000e000e3a7836 */ /* 0x000fe20000000000 */
[----:B------:R-:W-:Y:S01]  /*a640*/  MOV R21, 0x40000040 ;  /* 0x4000004000157802 */ /* 0x000fe20000000f00 */
[----:B------:R-:W-:-:S02]  /*a650*/  WARPGROUP.DEPBAR.LE gsb0, 0x0 ;  /* 0x00008000000079c5 */ /* 0x000fc40000010000 */
[----:B------:R-:W-:-:S08]  /*a660*/  WARPGROUP.ARRIVE ;  /* 0x00000000000079c5 */ /* 0x000fd00000000000 */
[----:B------:R-:W-:Y:S01]  /*a670*/  HGMMA.64x64x16.F32.BF16 R24, gdesc[UR4], R24, gsb0 ;  /* 0x00e00000041879f0 */ /* 0x000fe20008001818 */
[----:B------:R-:W-:Y:S01]  /*a680*/  R2UR UR4, R20 ;  /* 0x00000000140472ca */ /* 0x000fe200000e0000 */
[----:B------:R-:W-:Y:S01]  /*a690*/  IMAD.MOV.U32 R20, RZ, RZ, 0x28 ;  /* 0x00000028ff147424 */ /* 0x000fe200078e00ff */
[----:B------:R-:W-:Y:S02]  /*a6a0*/  R2UR UR5, R21 ;  /* 0x00000000150572ca */ /* 0x000fe400000e0000 */
[----:B------:R-:W-:Y:S01]  /*a6b0*/  R2UR UR6, R56 ;  /* 0x00000000380672ca */ /* 0x000fe200000e0000 */
[----:B------:R-:W-:Y:S01]  /*a6c0*/  IMAD.MOV.U32 R56, RZ, RZ, 0xa00 ;  /* 0x00000a00ff387424 */ /* 0x000fe200078e00ff */
        /* <DEDUP_REMOVED lines=8> */
[----:B------:R-:W-:Y:S02]  /*a750*/  IMAD.MOV.U32 R21, RZ, RZ, 0x40000040 ;  /* 0x40000040ff157424 */ /* 0x000fe400078e00ff */
[----:B------:R-:W-:-:S04]  /*a760*/  VIADD R56, R14, 0xa00 ;  /* 0x00000a000e387836 */ /* 0x000fc80000000000 */
[----:B------:R-:W-:Y:S01]  /*a770*/  IMAD.IADD R64, R15, 0x1, R56 ;  /* 0x000000010f407824 */ /* 0x000fe200078e0238 */
        /* <DEDUP_REMOVED lines=9> */
[----:B------:R-:W-:Y:S02]  /*a810*/  IMAD.MOV.U32 R21, RZ, RZ, 0x40000040 ;  /* 0x40000040ff157424 */ /* 0x000fe400078e00ff */
[----:B------:R-:W-:Y:S01]  /*a820*/  IMAD.IADD R62, R15, 0x1, R20 ;  /* 0x000000010f3e7824 */ /* 0x000fe200078e0214 */
[----:B------:R-:W-:-:S02]  /*a830*/  WARPGROUP.DEPBAR.LE gsb0, 0x0 ;  /* 0x00008000000079c5 */ /* 0x000fc40000010000 */
        /* <DEDUP_REMOVED lines=61> */
[C---:B------:R-:W-:Y:S01]  /*ac10*/  IMAD.IADD R20, R61.reuse, 0x1, R20 ;  /* 0x000000013d147824 */ /* 0x040fe200078e0214 */
[----:B------:R-:W-:Y:S01]  /*ac20*/  MOV R65, 0x40000040 ;  /* 0x4000004000417802 */ /* 0x000fe20000000f00 */
[----:B------:R-:W-:Y:S01]  /*ac30*/  IMAD.IADD R56, R61, 0x1, R56 ;  /* 0x000000013d387824 */ /* 0x000fe200078e0238 */
[----:B------:R-:W-:-:S02]  /*ac40*/  WARPGROUP.DEPBAR.LE gsb0, 0x0 ;  /* 0x00008000000079c5 */ /* 0x000fc40000010000 */
[----:B------:R-:W-:-:S07]  /*ac50*/  WARPGROUP.ARRIVE ;  /* 0x00000000000079c5 */ /* 0x000fce0000000000 */
[----:B------:R-:W-:Y:S01]  /*ac60*/  HGMMA.64x64x16.F32.BF16 R24, gdesc[UR4], R24, gsb0 ;  /* 0x00e00000041879f0 */ /* 0x000fe20008001818 */
[----:B------:R-:W-:Y:S02]  /*ac70*/  R2UR UR4, R62 ;  /* 0x000000003e0472ca */ /* 0x000fe400000e0000 */
[----:B------:R-:W-:Y:S01]  /*ac80*/  R2UR UR5, R63 ;  /* 0x000000003f0572ca */ /* 0x000fe200000e0000 */
[----:B------:R-:W-:Y:S01]  /*ac90*/  IMAD.MOV.U32 R63, RZ, RZ, 0x40000040 ;  /* 0x40000040ff3f7424 */ /* 0x000fe200078e00ff */
[----:B------:R-:W-:Y:S02]  /*aca0*/  R2UR UR6, R64 ;  /* 0x00000000400672ca */ /* 0x000fe400000e0000 */
[----:B------:R-:W-:Y:S01]  /*acb0*/  R2UR UR7, R65 ;  /* 0x00000000410772ca */ /* 0x000fe200000e0000 */
[----:B------:R-:W-:Y:S02]  /*acc0*/  WARPGROUP.DEPBAR.LE gsb0, 0x0 ;  /* 0x00008000000079c5 */ /* 0x000fe40000010000 */
[----:B------:R-:W-:-:S10]  /*acd0*/  WARPGROUP.ARRIVE ;  /* 0x00000000000079c5 */ /* 0x000fd40000000000 */
[----:B------:R-:W-:Y:S01]  /*ace0*/  HGMMA.64x64x16.F32.BF16 R24, gdesc[UR4], R24, gsb0 ;  /* 0x00e00000041879f0 */ /* 0x000fe20008001818 */
[----:B------:R-:W-:Y:S01]  /*acf0*/  R2UR UR4, R20 ;  /* 0x00000000140472ca */ /* 0x000fe200000e0000 */
[----:B------:R-:W-:Y:S01]  /*ad00*/  IMAD.MOV.U32 R20, RZ, RZ, 0x38 ;  /* 0x00000038ff147424 */ /* 0x000fe200078e00ff */
[----:B------:R-:W-:Y:S02]  /*ad10*/  R2UR UR5, R21 ;  /* 0x00000000150572ca */ /* 0x000fe400000e0000 */
[----:B------:R-:W-:Y:S01]  /*ad20*/  R2UR UR6, R56 ;  /* 0x00000000380672ca */ /* 0x000fe200000e0000 */
[----:B------:R-:W-:Y:S01]  /*ad30*/  IMAD.MOV.U32 R56, RZ, RZ, 0xe00 ;  /* 0x00000e00ff387424 */ /* 0x000fe200078e00ff */
[----:B------:R-:W-:Y:S02]  /*ad40*/  R2UR UR7, R57 ;  /* 0x00000000390772ca */ /* 0x000fe400000e0000 */
[----:B------:R-:W-:Y:S02]  /*ad50*/  SEL R20, R20, 0x36, P1 ;  /* 0x0000003614147807 */ /* 0x000fe40000800000 */
[----:B------:R-:W-:-:S02]  /*ad60*/  SEL R56, R56, 0xd80, P1 ;  /* 0x00000d8038387807 */ /* 0x000fc40000800000 */
[----:B------:R-:W-:Y:S02]  /*ad70*/  LOP3.LUT R21, R20, 0x6, RZ, 0xc0, !PT ;  /* 0x0000000614157812 */ /* 0x000fe400078ec0ff */
[----:B------:R-:W-:Y:S02]  /*ad80*/  LOP3.LUT R56, R56, 0xe00, RZ, 0xc0, !PT ;  /* 0x00000e0038387812 */ /* 0x000fe400078ec0ff */
[----:B------:R-:W-:Y:S02]  /*ad90*/  MOV R57, 0x40000040 ;  /* 0x4000004000397802 */ /* 0x000fe40000000f00 */
[CC--:B------:R-:W-:Y:S02]  /*ada0*/  IADD3 R62, R21.reuse, R56.reuse, R6 ;  /* 0x00000038153e7210 */ /* 0x0c0fe40007ffe006 */
[----:B------:R-:W-:Y:S01]  /*adb0*/  IADD3 R20, R21, R56, R14 ;  /* 0x0000003815147210 */ /* 0x000fe20007ffe00e */
[----:B------:R-:W-:Y:S02]  /*adc0*/  IMAD.MOV.U32 R21, RZ, RZ, 0x40000040 ;  /* 0x40000040ff157424 */ /* 0x000fe400078e00ff */
[----:B------:R-:W-:Y:S01]  /*add0*/  VIADD R56, R6, 0xe00 ;  /* 0x00000e0006387836 */ /* 0x000fe20000000000 */
[----:B------:R-:W-:-:S02]  /*ade0*/  WARPGROUP.DEPBAR.LE gsb0, 0x0 ;  /* 0x00008000000079c5 */ /* 0x000fc40000010000 */
        /* <DEDUP_REMOVED lines=24> */
[----:B------:R-:W-:Y:S02]  /*af70*/  R2UR UR4, R62 ;  /* 0x000000003e0472ca */ /* 0x000fe400000e0000 */
[----:B------:R-:W-:Y:S02]  /*af80*/  R2UR UR5, R63 ;  /* 0x000000003f0572ca */ /* 0x000fe400000e0000 */
[----:B------:R-:W-:Y:S01]  /*af90*/  R2UR UR6, R20 ;  /* 0x00000000140672ca */ /* 0x000fe200000e0000 */
[----:B------:R-:W-:Y:S01]  /*afa0*/  IMAD.IADD R20, R61, 0x1, R56 ;  /* 0x000000013d147824 */ /* 0x000fe200078e0238 */
[----:B------:R-:W-:Y:S01]  /*afb0*/  R2UR UR7, R21 ;  /* 0x00000000150772ca */ /* 0x000fe200000e0000 */
[----:B------:R-:W-:Y:S02]  /*afc0*/  IMAD.IADD R56, R61, 0x1, R58 ;  /* 0x000000013d387824 */ /* 0x000fe400078e023a */
[----:B------:R-:W-:Y:S01]  /*afd0*/  IMAD.MOV.U32 R21, RZ, RZ, 0x40000040 ;  /* 0x40000040ff157424 */ /* 0x000fe200078e00ff */
[----:B------:R-:W-:-:S02]  /*afe0*/  WARPGROUP.DEPBAR.LE gsb0, 0x0 ;  /* 0x00008000000079c5 */ /* 0x000fc40000010000 */
[----:B------:R-:W-:-:S07]  /*aff0*/  WARPGROUP.ARRIVE ;  /* 0x00000000000079c5 */ /* 0x000fce0000000000 */
        /* <DEDUP_REMOVED lines=22> */
[----:B------:R-:W-:Y:S02]  /*b160*/  IMAD R15, R168, -0x40, R21 ;  /* 0xffffffc0a80f7824 */ /* 0x000fe400078e0215 */
[----:B------:R-:W-:-:S03]  /*b170*/  IMAD R21, R185, 0x40, R190 ;  /* 0x00000040b9157824 */ /* 0x000fc600078e02be */
[----:B------:R-:W-:Y:S02]  /*b180*/  IADD3 R14, R194, 0x1, R15 ;  /* 0x00000001c20e7810 */ /* 0x000fe40007ffe00f */
[C---:B------:R-:W-:Y:S02]  /*b190*/  IADD3 R15, -R192.reuse, R15, R194 ;  /* 0x0000000fc00f7210 */ /* 0x040fe40007ffe1c2 */
[----:B------:R-:W-:-:S04]  /*b1a0*/  IADD3 R14, -R192, R14, -R187 ;  /* 0x0000000ec00e7210 */ /* 0x000fc80007ffe9bb */
[----:B------:R-:W-:Y:S02]  /*b1b0*/  VIADDMNMX R20, R21, R14, R15, PT ;  /* 0x0000000e15147246 */ /* 0x000fe4000380010f */
[----:B------:R-:W-:Y:S02]  /*b1c0*/  IADD3 R14, R14, 0x8, R21 ;  /* 0x000000080e0e7810 */ /* 0x000fe40007ffe015 */
[C---:B------:R-:W-:Y:S02]  /*b1d0*/  ISETP.GT.AND P1, PT, R20.reuse, RZ, PT ;  /* 0x000000ff1400720c */ /* 0x040fe40003f24270 */
[C---:B------:R-:W-:Y:S02]  /*b1e0*/  ISETP.GT.AND P2, PT, R20.reuse, 0x1, PT ;  /* 0x000000011400780c */ /* 0x040fe40003f44270 */
[----:B------:R-:W-:Y:S02]  /*b1f0*/  ISETP.GT.AND P3, PT, R20, 0x8, PT ;  /* 0x000000081400780c */ /* 0x000fe40003f64270 */
[----:B------:R-:W-:-:S04]  /*b200*/  VIMNMX R14, R15, R14, PT ;  /* 0x0000000e0f0e7248 */ /* 0x000fc80003fe0100 */
[----:B------:R-:W-:Y:S01]  /*b210*/  ISETP.GT.AND P4, PT, R14, 0x29, PT ;  /* 0x000000290e00780c */ /* 0x000fe20003f84270 */
        /* <DEDUP_REMOVED lines=50> */
[----:B------:R-:W-:Y:S01]  /*b540*/  ULDC UR4, c[0x0][0xa80] ;  /* 0x0002a00000047ab9 */ /* 0x000fe20000000800 */
[----:B------:R-:W2:Y:S01]  /*b550*/  MUFU.TANH R33, R33 ;  /* 0x0000002100217308 */ /* 0x000ea20000002400 */
[----:B0-----:R-:W-:Y:S01]  /*b560*/  FSEL R29, R29, -INF , P1 ;  /* 0xff8000001d1d7808 */ /* 0x001fe20000800000 */
[----:B------:R-:W-:Y:S01]  /*b570*/  IMAD.U32 R170, RZ, RZ, UR4 ;  /* 0x00000004ffaa7e24 */ /* 0x000fe2000f8e00ff */
[----:B------:R-:W-:-:S02]  /*b580*/  ISETP.GT.AND P1, PT, R20, 0x11, PT ;  /* 0x000000111400780c */ /* 0x000fc40003f24270 */
        /* <DEDUP_REMOVED lines=47> */
[----:B------:R-:W-:Y:S02]  /*b880*/  ISETP.GT.AND P1, PT, R14, RZ, PT ;  /* 0x000000ff0e00720c */ /* 0x000fe40003f24270 */
[----:B------:R-:W-:-:S03]  /*b890*/  FMNMX.FTZ R24, R53, R24, !PT ;  /* 0x0000001835187209 */ /* 0x000fc60007810000 */
[----:B------:R-:W0:Y:S01]  /*b8a0*/  MUFU.TANH R30, R30 ;  /* 0x0000001e001e7308 */ /* 0x000e220000002400 */
[----:B-1----:R-:W-:Y:S01]  /*b8b0*/  FSEL R15, R26, -INF , P1 ;  /* 0xff8000001a0f7808 */ /* 0x002fe20000800000 */
[----:B------:R-:W1:Y:S01]  /*b8c0*/  SHFL.BFLY PT, R73, R24, 0x2, 0x1f ;  /* 0x0c401f0018497f89 */ /* 0x000e6200000e0000 */
[----:B------:R-:W-:-:S05]  /*b8d0*/  ISETP.GT.AND P1, PT, R14, 0x9, PT ;  /* 0x000000090e00780c */ /* 0x000fca0003f24270 */
[----:B------:R-:W3:Y:S01]  /*b8e0*/  MUFU.TANH R31, R31 ;  /* 0x0000001f001f7308 */ /* 0x000ee20000002400 */
[----:B--2---:R-:W-:Y:S02]  /*b8f0*/  FSEL R27, R27, -INF , P2 ;  /* 0xff8000001b1b7808 */ /* 0x004fe40001000000 */
[----:B------:R-:W-:-:S05]  /*b900*/  ISETP.GT.AND P2, PT, R14, 0x10, PT ;  /* 0x000000100e00780c */ /* 0x000fca0003f44270 */
[----:B------:R-:W-:Y:S01]  /*b910*/  MUFU.TANH R34, R34 ;  /* 0x0000002200227308 */ /* 0x000fe20000002400 */
[----:B0-----:R-:W-:Y:S02]  /*b920*/  FSEL R21, R30, -INF , P3 ;  /* 0xff8000001e157808 */ /* 0x001fe40001800000 */
[----:B------:R-:W-:-:S05]  /*b930*/  ISETP.GT.AND P3, PT, R14, 0x20, PT ;  /* 0x000000200e00780c */ /* 0x000fca0003f64270 */
[----:B------:R-:W0:Y:S01]  /*b940*/  MUFU.TANH R35, R35 ;  /* 0x0000002300237308 */ /* 0x000e220000002400 */
[----:B---3--:R-:W-:Y:S02]  /*b950*/  FSEL R31, R31, -INF , P1 ;  /* 0xff8000001f1f7808 */ /* 0x008fe40000800000 */
[----:B-1----:R-:W-:Y:S02]  /*b960*/  FMNMX.FTZ R73, R24, R73, !PT ;  /* 0x0000004918497209 */ /* 0x002fe40007810000 */
[----:B------:R-:W-:-:S03]  /*b970*/  ISETP.GT.AND P1, PT, R14, 0x11, PT ;  /* 0x000000110e00780c */ /* 0x000fc60003f24270 */
[----:B------:R-:W1:Y:S01]  /*b980*/  SHFL.BFLY PT, R20, R73, 0x1, 0x1f ;  /* 0x0c201f0049147f89 */ /* 0x000e6200000e0000 */
[----:B------:R-:W2:Y:S08]  /*b990*/  MUFU.TANH R38, R38 ;  /* 0x0000002600267308 */ /* 0x000eb00000002400 */
[----:B------:R-:W3:Y:S01]  /*b9a0*/  MUFU.TANH R39, R39 ;  /* 0x0000002700277308 */ /* 0x000ee20000002400 */
[----:B0-----:R-:W-:-:S02]  /*b9b0*/  FSEL R35, R35, -INF , P1 ;  /* 0xff80000023237808 */ /* 0x001fc40000800000 */
[----:B------:R-:W-:-:S05]  /*b9c0*/  ISETP.GT.AND P1, PT, R14, 0x19, PT ;  /* 0x000000190e00780c */ /* 0x000fca0003f24270 */
[----:B------:R-:W0:Y:S01]  /*b9d0*/  MUFU.TANH R42, R42 ;  /* 0x0000002a002a7308 */ /* 0x000e220000002400 */
[----:B-1----:R-:W-:-:S07]  /*b9e0*/  FMNMX.FTZ R169, R73, R20, !PT ;  /* 0x0000001449a97209 */ /* 0x002fce0007810000 */
[----:B------:R-:W1:Y:S01]  /*b9f0*/  MUFU.TANH R43, R43 ;  /* 0x0000002b002b7308 */ /* 0x000e620000002400 */
[----:B------:R-:W-:Y:S02]  /*ba00*/  FMNMX.FTZ R20, R15, R27, !PT ;  /* 0x0000001b0f147209 */ /* 0x000fe40007810000 */
[----:B------:R-:W-:Y:S01]  /*ba10*/  FSEL R73, R34, -INF , P2 ;  /* 0xff80000022497808 */ /* 0x000fe20001000000 */
[----:B------:R-:W-:Y:S01]  /*ba20*/  FMUL.FTZ R24, R169, R170 ;  /* 0x000000aaa9187220 */ /* 0x000fe20000410000 */
[----:B------:R-:W-:Y:S02]  /*ba30*/  FMNMX.FTZ R20, R21, R20, !PT ;  /* 0x0000001415147209 */ /* 0x000fe40007810000 */
[----:B------:R-:W-:Y:S01]  /*ba40*/  ISETP.GT.AND P2, PT, R14, 0x18, PT ;  /* 0x000000180e00780c */ /* 0x000fe20003f44270 */
[----:B------:R-:W4:Y:S01]  /*ba50*/  MUFU.TANH R46, R46 ;  /* 0x0000002e002e7308 */ /* 0x000f220000002400 */
[----:B------:R-:W-:Y:S02]  /*ba60*/  FMNMX.FTZ R20, R31, R20, !PT ;  /* 0x000000141f147209 */ /* 0x000fe40007810000 */
[----:B--2---:R-:W-:-:S02]  /*ba70*/  FSEL R75, R38, -INF , P2 ;  /* 0xff800000264b7808 */ /* 0x004fc40001000000 */
[----:B------:R-:W-:Y:S02]  /*ba80*/  FMNMX.FTZ R20, R73, R20, !PT ;  /* 0x0000001449147209 */ /* 0x000fe40007810000 */
[----:B---3--:R-:W-:Y:S01]  /*ba90*/  FSEL R39, R39, -INF , P1 ;  /* 0xff80000027277808 */ /* 0x008fe20000800000 */
[----:B------:R-:W2:Y:S01]  /*baa0*/  MUFU.TANH R47, R47 ;  /* 0x0000002f002f7308 */ /* 0x000ea20000002400 */
[----:B------:R-:W-:Y:S02]  /*bab0*/  FMNMX.FTZ R20, R35, R20, !PT ;  /* 0x0000001423147209 */ /* 0x000fe40007810000 */
[----:B------:R-:W-:Y:S02]  /*bac0*/  ISETP.GT.AND P2, PT, R14, 0x21, PT ;  /* 0x000000210e00780c */ /* 0x000fe40003f44270 */
[----:B------:R-:W-:Y:S02]  /*bad0*/  FMNMX.FTZ R20, R75, R20, !PT ;  /* 0x000000144b147209 */ /* 0x000fe40007810000 */
[----:B0-----:R-:W-:Y:S01]  /*bae0*/  FSEL R77, R42, -INF , P3 ;  /* 0xff8000002a4d7808 */ /* 0x001fe20001800000 */
[----:B------:R-:W0:Y:S01]  /*baf0*/  MUFU.TANH R50, R50 ;  /* 0x0000003200327308 */ /* 0x000e220000002400 */
[----:B------:R-:W-:-:S02]  /*bb00*/  FMNMX.FTZ R20, R39, R20, !PT ;  /* 0x0000001427147209 */ /* 0x000fc40007810000 */
[----:B------:R-:W-:Y:S02]  /*bb10*/  ISETP.GT.AND P1, PT, R14, 0x28, PT ;  /* 0x000000280e00780c */ /* 0x000fe40003f24270 */
[----:B-1----:R-:W-:Y:S02]  /*bb20*/  FSEL R43, R43, -INF , P2 ;  /* 0xff8000002b2b7808 */ /* 0x002fe40001000000 */
[----:B------:R-:W-:Y:S01]  /*bb30*/  FMNMX.FTZ R20, R77, R20, !PT ;  /* 0x000000144d147209 */ /* 0x000fe20007810000 */
[----:B------:R-:W1:Y:S01]  /*bb40*/  MUFU.TANH R51, R51 ;  /* 0x0000003300337308 */ /* 0x000e620000002400 */
[----:B----4-:R-:W-:Y:S02]  /*bb50*/  FSEL R79, R46, -INF , P1 ;  /* 0xff8000002e4f7808 */ /* 0x010fe40000800000 */
[----:B------:R-:W-:Y:S02]  /*bb60*/  FMNMX.FTZ R20, R43, R20, !PT ;  /* 0x000000142b147209 */ /* 0x000fe40007810000 */
[----:B------:R-:W-:-:S02]  /*bb70*/  ISETP.GT.AND P3, PT, R14, 0x30, PT ;  /* 0x000000300e00780c */ /* 0x000fc40003f64270 */
[----:B--2---:R-:W-:Y:S01]  /*bb80*/  FSEL R47, R47, -INF , P4 ;  /* 0xff8000002f2f7808 */ /* 0x004fe20002000000 */
[----:B------:R-:W2:Y:S01]  /*bb90*/  MUFU.TANH R54, R54 ;  /* 0x0000003600367308 */ /* 0x000ea20000002400 */
[----:B------:R-:W-:Y:S02]  /*bba0*/  FMNMX.FTZ R20, R79, R20, !PT ;  /* 0x000000144f147209 */ /* 0x000fe40007810000 */
[----:B------:R-:W-:Y:S02]  /*bbb0*/  FSETP.NEU.FTZ.AND P2, PT, R169, -INF , PT ;  /* 0xff800000a900780b */ /* 0x000fe40003f5d000 */
[----:B------:R-:W-:Y:S02]  /*bbc0*/  ISETP.GT.AND P1, PT, R14, 0x31, PT ;  /* 0x000000310e00780c */ /* 0x000fe40003f24270 */
[----:B0-----:R-:W-:Y:S01]  /*bbd0*/  FSEL R81, R50, -INF , P3 ;  /* 0xff80000032517808 */ /* 0x001fe20001800000 */
[----:B------:R-:W0:Y:S01]  /*bbe0*/  MUFU.TANH R55, R55 ;  /* 0x0000003700377308 */ /* 0x000e220000002400 */
[----:B------:R-:W-:-:S02]  /*bbf0*/  FMNMX.FTZ R20, R47, R20, !PT ;  /* 0x000000142f147209 */ /* 0x000fc40007810000 */
[----:B------:R-:W-:Y:S02]  /*bc00*/  FSEL R24, R24, RZ, P2 ;  /* 0x000000ff18187208 */ /* 0x000fe40001000000 */
[C---:B------:R-:W-:Y:S02]  /*bc10*/  ISETP.GT.AND P2, PT, R14.reuse, 0x38, PT ;  /* 0x000000380e00780c */ /* 0x040fe40003f44270 */
[----:B-1----:R-:W-:Y:S01]  /*bc20*/  FSEL R51, R51, -INF , P1 ;  /* 0xff80000033337808 */ /* 0x002fe20000800000 */
[--C-:B------:R-:W-:Y:S01]  /*bc30*/  FFMA.FTZ R26, R57, R170, -R24.reuse ;  /* 0x000000aa391a7223 */ /* 0x100fe20000010818 */
[----:B------:R-:W-:Y:S01]  /*bc40*/  FMNMX.FTZ R20, R81, R20, !PT ;  /* 0x0000001451147209 */ /* 0x000fe20007810000 */
[-CC-:B------:R-:W-:Y:S01]  /*bc50*/  FFMA.FTZ R179, R59, R170.reuse, -R24.reuse ;  /* 0x000000aa3bb37223 */ /* 0x180fe20000010818 */
[----:B------:R-:W-:Y:S01]  /*bc60*/  ISETP.GT.AND P1, PT, R14, 0x39, PT ;  /* 0x000000390e00780c */ /* 0x000fe20003f24270 */
[-CC-:B------:R-:W-:Y:S01]  /*bc70*/  FFMA.FTZ R14, R25, R170.reuse, -R24.reuse ;  /* 0x000000aa190e7223 */ /* 0x180fe20000010818 */
[----:B--2---:R-:W-:Y:S01]  /*bc80*/  FSEL R57, R54, -INF , P2 ;  /* 0xff80000036397808 */ /* 0x004fe20001000000 */
[--C-:B------:R-:W-:Y:S01]  /*bc90*/  FFMA.FTZ R180, R29, R170, -R24.reuse ;  /* 0x000000aa1db47223 */ /* 0x100fe20000010818 */
[----:B------:R-:W-:Y:S01]  /*bca0*/  FMNMX.FTZ R20, R51, R20, !PT ;  /* 0x0000001433147209 */ /* 0x000fe20007810000 */
[----:B------:R-:W-:Y:S01]  /*bcb0*/  MUFU.EX2 R83, R14 ;  /* 0x0000000e00537308 */ /* 0x000fe20000000800 */
[----:B0-----:R-:W-:Y:S01]  /*bcc0*/  FSEL R55, R55, -INF , P1 ;  /* 0xff80000037377808 */ /* 0x001fe20000800000 */
        /* <DEDUP_REMOVED lines=13> */
[-CC-:B------:R-:W-:Y:S01]  /*bda0*/  FFMA.FTZ R176, R71, R170.reuse, -R24.reuse ;  /* 0x000000aa47b07223 */ /* 0x180fe20000010818 */
[----:B------:R-:W-:Y:S01]  /*bdb0*/  FFMA.FTZ R178, R53, R170, -R24 ;  /* 0x000000aa35b27223 */ /* 0x000fe20000010818 */
[----:B------:R-:W1:Y:S08]  /*bdc0*/  MUFU.EX2 R26, R26 ;  /* 0x0000001a001a7308 */ /* 0x000e700000000800 */
[----:B------:R-:W-:Y:S08]  /*bdd0*/  MUFU.EX2 R179, R179 ;  /* 0x000000b300b37308 */ /* 0x000ff00000000800 */
[----:B------:R-:W2:Y:S01]  /*bde0*/  MUFU.EX2 R180, R180 ;  /* 0x000000b400b47308 */ /* 0x000ea20000000800 */
[----:B-1----:R-:W-:Y:S01]  /*bdf0*/  F2FP.BF16.F32.PACK_AB R152, R83, R26 ;  /* 0x0000001a5398723e */ /* 0x002fe200000010ff */
[----:B------:R-:W-:Y:S01]  /*be00*/  FADD.FTZ R228, R26, R83 ;  /* 0x000000531ae47221 */ /* 0x000fe20000010000 */
[----:B0-----:R-:W-:-:S05]  /*be10*/  FMNMX.FTZ R25, R20, R25, !PT ;  /* 0x0000001914197209 */ /* 0x001fca0007810000 */
[----:B------:R-:W0:Y:S01]  /*be20*/  SHFL.BFLY PT, R14, R25, 0x1, 0x1f ;  /* 0x0c201f00190e7f89 */ /* 0x000e2200000e0000 */
[----:B------:R-:W-:Y:S08]  /*be30*/  MUFU.EX2 R181, R181 ;  /* 0x000000b500b57308 */ /* 0x000ff00000000800 */
[----:B------:R-:W1:Y:S01]  /*be40*/  MUFU.EX2 R182, R182 ;  /* 0x000000b600b67308 */ /* 0x000e620000000800 */
[----:B--2---:R-:W-:Y:S01]  /*be50*/  F2FP.BF16.F32.PACK_AB R154, R180, R179 ;  /* 0x000000b3b49a723e */ /* 0x004fe200000010ff */
[----:B------:R-:W-:-:S04]  /*be60*/  FADD.FTZ R179, R179, R228 ;  /* 0x000000e4b3b37221 */ /* 0x000fc80000010000 */
[----:B------:R-:W-:Y:S02]  /*be70*/  FADD.FTZ R180, R180, R179 ;  /* 0x000000b3b4b47221 */ /* 0x000fe40000010000 */
[----:B------:R-:W-:Y:S01]  /*be80*/  MUFU.EX2 R183, R183 ;  /* 0x000000b700b77308 */ /* 0x000fe20000000800 */
[----:B0-----:R-:W-:-:S07]  /*be90*/  FMNMX.FTZ R171, R25, R14, !PT ;  /* 0x0000000e19ab7209 */ /* 0x001fce0007810000 */
[----:B------:R-:W0:Y:S01]  /*bea0*/  MUFU.EX2 R186, R186 ;  /* 0x000000ba00ba7308 */ /* 0x000e220000000800 */
[C---:B-1----:R-:W-:Y:S01]  /*beb0*/  F2FP.BF16.F32.PACK_AB R156, R182.reuse, R181 ;  /* 0x000000b5b69c723e */ /* 0x042fe200000010ff */
[----:B------:R-:W-:Y:S01]  /*bec0*/  FADD.FTZ R181, R181, R180 ;  /* 0x000000b4b5b57221 */ /* 0x000fe20000010000 */
[C---:B------:R-:W-:Y:S01]  /*bed0*/  FSETP.NEU.FTZ.AND P1, PT, R171.reuse, -INF , PT ;  /* 0xff800000ab00780b */ /* 0x040fe20003f3d000 */
[----:B------:R-:W-:Y:S02]  /*bee0*/  FMUL.FTZ R14, R171, R170 ;  /* 0x000000aaab0e7220 */ /* 0x000fe40000410000 */
[----:B------:R-:W-:Y:S02]  /*bef0*/  FADD.FTZ R182, R182, R181 ;  /* 0x000000b5b6b67221 */ /* 0x000fe40000010000 */
[----:B------:R-:W-:Y:S01]  /*bf00*/  MUFU.EX2 R197, R197 ;  /* 0x000000c500c57308 */ /* 0x000fe20000000800 */
[----:B------:R-:W-:Y:S01]  /*bf10*/  FSEL R24, R14, RZ, P1 ;  /* 0x000000ff0e187208 */ /* 0x000fe20000800000 */
[----:B------:R-:W-:Y:S01]  /*bf20*/  IMAD R14, R18, 0x1000, R184 ;  /* 0x00001000120e7824 */ /* 0x000fe200078e02b8 */
[----:B------:R-:W-:-:S03]  /*bf30*/  ISETP.NE.AND P1, PT, R66, RZ, PT ;  /* 0x000000ff4200720c */ /* 0x000fc60003f25270 */
        /* <DEDUP_REMOVED lines=13> */
[----:B-1----:R-:W-:-:S02]  /*c010*/  @!P1 VIADD R15, R172, 0x38840 ;  /* 0x00038840ac0f9836 */ /* 0x002fc40000000000 */
[-CC-:B------:R-:W-:Y:S01]  /*c020*/  FFMA.FTZ R227, R81, R170.reuse, -R24.reuse ;  /* 0x000000aa51e37223 */ /* 0x180fe20000010818 */
[-CC-:B------:R-:W-:Y:S01]  /*c030*/  FFMA.FTZ R175, R51, R170.reuse, -R24.reuse ;  /* 0x000000aa33af7223 */ /* 0x180fe20000010818 */
[-CC-:B------:R-:W-:Y:S01]  /*c040*/  FFMA.FTZ R177, R57, R170.reuse, -R24.reuse ;  /* 0x000000aa39b17223 */ /* 0x180fe20000010818 */
[----:B------:R-:W-:Y:S01]  /*c050*/  FFMA.FTZ R173, R55, R170, -R24 ;  /* 0x000000aa37ad7223 */ /* 0x000fe20000010818 */
[----:B------:R-:W-:Y:S01]  /*c060*/  @!P1 PRMT R15, RZ, 0x654, R15 ;  /* 0x00000654ff0f9816 */ /* 0x000fe2000000000f */
[----:B------:R-:W1:Y:S01]  /*c070*/  MUFU.EX2 R28, R27 ;  /* 0x0000001b001c7308 */ /* 0x000e620000000800 */
[----:B0-----:R-:W-:Y:S01]  /*c080*/  F2FP.BF16.F32.PACK_AB R158, R186, R183 ;  /* 0x000000b7ba9e723e */ /* 0x001fe200000010ff */
[C---:B------:R-:W-:Y:S01]  /*c090*/  VIADD R20, R14.reuse, 0x80 ;  /* 0x000000800e147836 */ /* 0x040fe20000000000 */
[----:B------:R0:W-:Y:S01]  /*c0a0*/  @!P1 SYNCS.ARRIVE.TRANS64.RED.A1T0 RZ, [R15+URZ], RZ ;  /* 0x000000ff0fff99a7 */ /* 0x0001e2000810043f */
[----:B------:R-:W-:Y:S01]  /*c0b0*/  R2UR UR6, R14 ;  /* 0x000000000e0672ca */ /* 0x000fe200000e0000 */
[----:B------:R-:W-:Y:S01]  /*c0c0*/  FADD.FTZ R183, R183, R182 ;  /* 0x000000b6b7b77221 */ /* 0x000fe20000010000 */
[----:B------:R-:W-:Y:S01]  /*c0d0*/  MOV R21, 0x40000040 ;  /* 0x4000004000157802 */ /* 0x000fe20000000f00 */
[----:B------:R-:W-:Y:S01]  /*c0e0*/  @!P1 VIADD R172, R172, 0x38860 ;  /* 0x00038860acac9836 */ /* 0x000fe20000000000 */
[----:B------:R-:W-:Y:S01]  /*c0f0*/  MUFU.EX2 R202, R202 ;  /* 0x000000ca00ca7308 */ /* 0x000fe20000000800 */
[----:B------:R-:W-:Y:S01]  /*c100*/  R2UR UR10, R20 ;  /* 0x00000000140a72ca */ /* 0x000fe200000e0000 */
[----:B------:R-:W-:Y:S01]  /*c110*/  VIADD R20, R14, 0x100 ;  /* 0x000001000e147836 */ /* 0x000fe20000000000 */
[----:B------:R-:W-:Y:S01]  /*c120*/  R2UR UR11, R21 ;  /* 0x00000000150b72ca */ /* 0x000fe200000e0000 */
[----:B0-----:R-:W-:-:S02]  /*c130*/  IMAD.MOV.U32 R15, RZ, RZ, 0x40000040 ;  /* 0x40000040ff0f7424 */ /* 0x001fc400078e00ff */
[----:B------:R-:W-:Y:S01]  /*c140*/  FADD.FTZ R186, R186, R183 ;  /* 0x000000b7baba7221 */ /* 0x000fe20000010000 */
[----:B------:R-:W-:Y:S01]  /*c150*/  IMAD.MOV.U32 R21, RZ, RZ, 0x40000040 ;  /* 0x40000040ff157424 */ /* 0x000fe200078e00ff */
[----:B------:R-:W-:Y:S01]  /*c160*/  @!P1 PRMT R172, RZ, 0x654, R172 ;  /* 0x00000654ffac9816 */ /* 0x000fe200000000ac */
[----:B------:R-:W0:Y:S01]  /*c170*/  MUFU.EX2 R203, R203 ;  /* 0x000000cb00cb7308 */ /* 0x000e220000000800 */
[----:B-1----:R-:W-:Y:S01]  /*c180*/  FADD.FTZ R229, R153, R28 ;  /* 0x0000001c99e57221 */ /* 0x002fe20000010000 */
[----:B------:R-:W-:Y:S01]  /*c190*/  F2FP.BF16.F32.PACK_AB R153, R28, R153 ;  /* 0x000000991c99723e */ /* 0x000fe200000010ff */
[----:B------:R-:W-:Y:S01]  /*c1a0*/  VIADD R14, R14, 0x180 ;  /* 0x000001800e0e7836 */ /* 0x000fe20000000000 */
[----:B------:R-:W-:Y:S01]  /*c1b0*/  R2UR UR7, R15 ;  /* 0x000000000f0772ca */ /* 0x000fe200000e0000 */
[----:B------:R-:W-:-:S03]  /*c1c0*/  IMAD.MOV.U32 R15, RZ, RZ, 0x40000040 ;  /* 0x40000040ff0f7424 */ /* 0x000fc600078e00ff */
[----:B------:R-:W-:Y:S08]  /*c1d0*/  MUFU.EX2 R204, R204 ;  /* 0x000000cc00cc7308 */ /* 0x000ff00000000800 */
[----:B------:R-:W1:Y:S01]  /*c1e0*/  MUFU.EX2 R205, R205 ;  /* 0x000000cd00cd7308 */ /* 0x000e620000000800 */
[----:B0-----:R-:W-:Y:S01]  /*c1f0*/  F2FP.BF16.F32.PACK_AB R155, R203, R202 ;  /* 0x000000cacb9b723e */ /* 0x001fe200000010ff */
[----:B------:R-:W-:Y:S01]  /*c200*/  BAR.SYNC.DEFER_BLOCKING 0xf, 0x100 ;  /* 0x03c4000000007b1d */ /* 0x000fe20000010000 */
[----:B------:R-:W-:-:S04]  /*c210*/  FADD.FTZ R202, R202, R229 ;  /* 0x000000e5caca7221 */ /* 0x000fc80000010000 */
[----:B------:R-:W-:Y:S01]  /*c220*/  FADD.FTZ R203, R203, R202 ;  /* 0x000000cacbcb7221 */ /* 0x000fe20000010000 */
[----:B------:R-:W-:Y:S08]  /*c230*/  MUFU.EX2 R206, R206 ;  /* 0x000000ce00ce7308 */ /* 0x000ff00000000800 */
[----:B------:R-:W0:Y:S01]  /*c240*/  MUFU.EX2 R207, R207 ;  /* 0x000000cf00cf7308 */ /* 0x000e220000000800 */
[----:B-1----:R-:W-:Y:S01]  /*c250*/  F2FP.BF16.F32.PACK_AB R157, R205, R204 ;  /* 0x000000cccd9d723e */ /* 0x002fe200000010ff */
[----:B------:R-:W-:-:S04]  /*c260*/  FADD.FTZ R204, R204, R203 ;  /* 0x000000cbcccc7221 */ /* 0x000fc80000010000 */
[----:B------:R-:W-:Y:S02]  /*c270*/  FADD.FTZ R205, R205, R204 ;  /* 0x000000cccdcd7221 */ /* 0x000fe40000010000 */
[----:B------:R-:W1:Y:S01]  /*c280*/  MUFU.EX2 R198, R198 ;  /* 0x000000c600c67308 */ /* 0x000e620000000800 */
[----:B------:R2:W-:Y:S07]  /*c290*/  STSM.16.M88.4 [R196+0x36400], R152 ;  /* 0x03640098c4007844 */ /* 0x0005ee0000000200 */
[----:B------:R-:W-:Y:S01]  /*c2a0*/  MUFU.EX2 R199, R199 ;  /* 0x000000c700c77308 */ /* 0x000fe20000000800 */
[----:B0-----:R-:W-:Y:S01]  /*c2b0*/  F2FP.BF16.F32.PACK_AB R159, R207, R206 ;  /* 0x000000cecf9f723e */ /* 0x001fe200000010ff */
[----:B------:R-:W-:-:S04]  /*c2c0*/  FADD.FTZ R206, R206, R205 ;  /* 0x000000cdcece7221 */ /* 0x000fc80000010000 */
[----:B------:R2:W-:Y:S01]  /*c2d0*/  STSM.16.M88.4 [R210], R156 ;  /* 0x0000009cd2007844 */ /* 0x0005e20000000200 */
[----:B------:R-:W-:Y:S01]  /*c2e0*/  FADD.FTZ R206, R207, R206 ;  /* 0x000000cecfce7221 */ /* 0x000fe20000010000 */
[----:B------:R-:W0:Y:S01]  /*c2f0*/  MUFU.EX2 R200, R200 ;  /* 0x000000c800c87308 */ /* 0x000e220000000800 */
[----:B-1----:R-:W-:Y:S01]  /*c300*/  F2FP.BF16.F32.PACK_AB R160, R198, R197 ;  /* 0x000000c5c6a0723e */ /* 0x002fe200000010ff */
[----:B------:R-:W-:-:S04]  /*c310*/  FADD.FTZ R197, R197, R186 ;  /* 0x000000bac5c57221 */ /* 0x000fc80000010000 */
[----:B------:R-:W-:Y:S02]  /*c320*/  FADD.FTZ R198, R198, R197 ;  /* 0x000000c5c6c67221 */ /* 0x000fe40000010000 */
[----:B------:R-:W-:Y:S08]  /*c330*/  MUFU.EX2 R211, R211 ;  /* 0x000000d300d37308 */ /* 0x000ff00000000800 */
[----:B------:R-:W1:Y:S01]  /*c340*/  MUFU.EX2 R224, R224 ;  /* 0x000000e000e07308 */ /* 0x000e620000000800 */
[----:B0-----:R-:W-:Y:S01]  /*c350*/  F2FP.BF16.F32.PACK_AB R162, R200, R199 ;  /* 0x000000c7c8a2723e */ /* 0x001fe200000010ff */
[----:B------:R-:W-:-:S04]  /*c360*/  FADD.FTZ R199, R199, R198 ;  /* 0x000000c6c7c77221 */ /* 0x000fc80000010000 */
[----:B------:R-:W-:Y:S02]  /*c370*/  FADD.FTZ R200, R200, R199 ;  /* 0x000000c7c8c87221 */ /* 0x000fe40000010000 */
[----:B------:R-:W-:Y:S08]  /*c380*/  MUFU.EX2 R225, R225 ;  /* 0x000000e100e17308 */ /* 0x000ff00000000800 */
        /* <DEDUP_REMOVED lines=8> */
[----:B------:R2:W-:Y:S01]  /*c410*/  STSM.16.M88.4 [R208], R160 ;  /* 0x000000a0d0007844 */ /* 0x0005e20000000200 */
[----:B------:R-:W-:Y:S01]  /*c420*/  FADD.FTZ R226, R226, R225 ;  /* 0x000000e1e2e27221 */ /* 0x000fe20000010000 */
[----:B------:R-:W0:Y:S08]  /*c430*/  MUFU.EX2 R176, R176 ;  /* 0x000000b000b07308 */ /* 0x000e300000000800 */
[----:B------:R-:W3:Y:S01]  /*c440*/  MUFU.EX2 R178, R178 ;  /* 0x000000b200b27308 */ /* 0x000ee20000000800 */
[----:B-1----:R-:W-:Y:S01]  /*c450*/  F2FP.BF16.F32.PACK_AB R164, R174, R201 ;  /* 0x000000c9aea4723e */ /* 0x002fe200000010ff */
[----:B------:R-:W-:-:S04]  /*c460*/  FADD.FTZ R201, R201, R200 ;  /* 0x000000c8c9c97221 */ /* 0x000fc80000010000 */
[----:B------:R-:W-:Y:S02]  /*c470*/  FADD.FTZ R201, R174, R201 ;  /* 0x000000c9aec97221 */ /* 0x000fe40000010000 */
[----:B------:R-:W1:Y:S02]  /*c480*/  MUFU.EX2 R227, R227 ;  /* 0x000000e300e37308 */ /* 0x000e640000000800 */
[----:B0-----:R-:W-:-:S06]  /*c490*/  FADD.FTZ R201, R176, R201 ;  /* 0x000000c9b0c97221 */ /* 0x001fcc0000010000 */
[----:B------:R-:W0:Y:S01]  /*c4a0*/  MUFU.EX2 R175, R175 ;  /* 0x000000af00af7308 */ /* 0x000e220000000800 */
[----:B---3--:R-:W-:-:S07]  /*c4b0*/  F2FP.BF16.F32.PACK_AB R166, R178, R176 ;  /* 0x000000b0b2a6723e */ /* 0x008fce00000010ff */
[----:B------:R-:W3:Y:S01]  /*c4c0*/  MUFU.EX2 R177, R177 ;  /* 0x000000b100b17308 */ /* 0x000ee20000000800 */
[----:B-1----:R-:W-:-:S07]  /*c4d0*/  FADD.FTZ R226, R227, R226 ;  /* 0x000000e2e3e27221 */ /* 0x002fce0000010000 */
[----:B------:R-:W1:Y:S01]  /*c4e0*/  MUFU.EX2 R173, R173 ;  /* 0x000000ad00ad7308 */ /* 0x000e620000000800 */
[C---:B0-----:R-:W-:Y:S01]  /*c4f0*/  F2FP.BF16.F32.PACK_AB R165, R175.reuse, R227 ;  /* 0x000000e3afa5723e */ /* 0x041fe200000010ff */
[----:B------:R-:W-:-:S04]  /*c500*/  FADD.FTZ R226, R175, R226 ;  /* 0x000000e2afe27221 */ /* 0x000fc80000010000 */
[----:B---3--:R-:W-:Y:S01]  /*c510*/  FADD.FTZ R226, R177, R226 ;  /* 0x000000e2b1e27221 */ /* 0x008fe20000010000 */
[----:B-1----:R-:W-:-:S05]  /*c520*/  F2FP.BF16.F32.PACK_AB R167, R173, R177 ;  /* 0x000000b1ada7723e */ /* 0x002fca00000010ff */
[----:B------:R2:W-:Y:S01]  /*c530*/  STSM.16.M88.4 [R209], R164 ;  /* 0x000000a4d1007844 */ /* 0x0005e20000000200 */
[----:B------:R-:W-:-:S06]  /*c540*/  WARPGROUP.ARRIVE ;  /* 0x00000000000079c5 */ /* 0x000fcc0000000000 */
[----:B------:R-:W-:Y:S01]  /*c550*/  HGMMA.64x256x16.F32.BF16 R24, R152, gdesc[UR4].tnspB, RZ, !UPT, gsb0 ;  /* 0x43e0000498187df0 */ /* 0x000fe2000c0018ff */
[----:B------:R-:W-:Y:S02]  /*c560*/  R2UR UR6, R20 ;  /* 0x00000000140672ca */ /* 0x000fe400000e0000 */
[----:B------:R-:W-:Y:S01]  /*c570*/  R2UR UR7, R21 ;  /* 0x00000000150772ca */ /* 0x000fe200000e0000 */
[----:B------:R-:W-:Y:S01]  /*c580*/  VIADD R21, R168, 0xfffffffe ;  /* 0xfffffffea8157836 */ /* 0x000fe20000000000 */
[----:B------:R-:W-:Y:S02]  /*c590*/  WARPGROUP.DEPBAR.LE gsb0, 0x0 ;  /* 0x00008000000079c5 */ /* 0x000fe40000010000 */
[----:B------:R-:W-:-:S15]  /*c5a0*/  WARPGROUP.ARRIVE ;  /* 0x00000000000079c5 */ /* 0x000fde0000000000 */
[----:B------:R-:W-:-:S06]  /*c5b0*/  NOP ;  /* 0x0000000000007918 */ /* 0x000fcc0000000000 */
[----:B------:R-:W-:Y:S03]  /*c5c0*/  HGMMA.64x256x16.F32.BF16 R24, R156, gdesc[UR8].tnspB, R24, gsb0 ;  /* 0x43e000089c187df0 */ /* 0x000fe60008001818 */
[----:B------:R-:W-:Y:S02]  /*c5d0*/  WARPGROUP.DEPBAR.LE gsb0, 0x0 ;  /* 0x00008000000079c5 */ /* 0x000fe40000010000 */
[----:B------:R-:W-:-:S15]  /*c5e0*/  WARPGROUP.ARRIVE ;  /* 0x00000000000079c5 */ /* 0x000fde0000000000 */
[----:B------:R-:W-:-:S08]  /*c5f0*/  NOP ;  /* 0x0000000000007918 */ /* 0x000fd00000000000 */
[----:B------:R-:W-:Y:S01]  /*c600*/  HGMMA.64x256x16.F32.BF16 R24, R160, gdesc[UR4].tnspB, R24, gsb0 ;  /* 0x43e00004a0187df0 */ /* 0x000fe20008001818 */
[----:B------:R-:W-:Y:S01]  /*c610*/  R2UR UR6, R14 ;  /* 0x000000000e0672ca */ /* 0x000fe200000e0000 */
[----:B------:R-:W-:Y:S01]  /*c620*/  IMAD.IADD R14, R194, 0x1, -R187 ;  /* 0x00000001c20e7824 */ /* 0x000fe200078e0abb */
[----:B------:R-:W-:-:S03]  /*c630*/  R2UR UR7, R15 ;  /* 0x000000000f0772ca */ /* 0x000fc600000e0000 */
[----:B------:R-:W-:-:S05]  /*c640*/  IMAD R14, R185, 0x40, R14 ;  /* 0x00000040b90e7824 */ /* 0x000fca00078e020e */
[----:B------:R-:W-:-:S04]  /*c650*/  SHF.R.S32.HI R15, RZ, 0x1f, R14 ;  /* 0x0000001fff0f7819 */ /* 0x000fc8000001140e */
[----:B------:R-:W-:Y:S01]  /*c660*/  LEA.HI R15, R15, R14, RZ, 0x6 ;  /* 0x0000000e0f0f7211 */ /* 0x000fe200078f30ff */
[----:B------:R-:W-:-:S03]  /*c670*/  FADD.FTZ R14, R173, R226 ;  /* 0x000000e2ad0e7221 */ /* 0x000fc60000010000 */
[----:B------:R-:W-:-:S04]  /*c680*/  SHF.R.S32.HI R15, RZ, 0x6, R15 ;  /* 0x00000006ff0f7819 */ /* 0x000fc8000001140f */
[----:B------:R-:W-:Y:S01]  /*c690*/  VIMNMX R211, RZ, R15, !PT ;  /* 0x0000000fffd37248 */ /* 0x000fe20007fe0100 */
[----:B------:R-:W-:-:S03]  /*c6a0*/  FADD.FTZ R15, R178, R201 ;  /* 0x000000c9b20f7221 */ /* 0x000fc60000010000 */
        /* <DEDUP_REMOVED lines=16> */
[----:B------:R-:W-:Y:S01]  /*c7b0*/  IMAD.MOV.U32 R200, RZ, RZ, R171 ;  /* 0x000000ffffc87224 */ /* 0x000fe200078e00ab */
[----:B------:R-:W-:Y:S01]  /*c7c0*/  MOV R197, R18 ;  /* 0x0000001200c57202 */ /* 0x000fe20000000f00 */
[----:B------:R-:W-:-:S07]  /*c7d0*/  IMAD.MOV.U32 R186, RZ, RZ, R169 ;  /* 0x000000ffffba7224 */ /* 0x000fce00078e00a9 */
.L_x_6971:
[----:B------:R-:W-:-:S05]  /*c7e0*/  VIADD R18, R197, 0x1 ;  /* 0x00000001c5127836 */ /* 0x000fca0000000000 */
[----:B------:R-:W-:-:S04]  /*c7f0*/  ISETP.NE.AND P2, PT, R18, 0x2, PT ;  /* 0x000000021200780c */ /* 0x000fc80003f45270 */
[----:B------:R-:W-:Y:S02]  /*c800*/  SEL R20, RZ, 0x1, P2 ;  /* 0x00000001ff147807 */ /* 0x000fe40001000000 */
[----:B------:R-:W-:Y:S02]  /*c810*/  SEL R18, R18, RZ, P2 ;  /* 0x000000ff12127207 */ /* 0x000fe40001000000 */
[----:B------:R-:W-:Y:S01]  /*c820*/  LOP3.LUT R19, R19, R20, RZ, 0x3c, !PT ;  /* 0x0000001413137212 */ /* 0x000fe200078e3cff */
[----:B------:R-:W-:Y:S06]  /*c830*/  @!P0 BRA `(.L_x_6961) ;  /* 0x0000000000048947 */ /* 0x000fec0003800000 */
[----:B------:R-:W-:Y:S01]  /*c840*/  BPT.TRAP 0x1 ;  /* 0x000000040000795c */ /* 0x000fe20000300000 */
.L_x_6961:
[----:B------:R-:W-:Y:S01]  /*c850*/  IMAD R20, R18, 0x8, R2 ;  /* 0x0000000812147824 */ /* 0x000fe200078e0202 */
[----:B------:R-:W-:-:S04]  /*c860*/  SHF.L.U32 R201, R19, 0x1f, RZ ;  /* 0x0000001f13c97819 */ /* 0x000fc800000006ff */
[----:B------:R0:W1:Y:S01]  /*c870*/  SYNCS.PHASECHK.TRANS64.TRYWAIT P2, [R20+URZ+0x38830], R201 ;  /* 0x038830c9140075a7 */ /* 0x000062000804017f */
[----:B------:R-:W-:Y:S05]  /*c880*/  @!P0 BRA `(.L_x_6962) ;  /* 0x0000000000048947 */ /* 0x000fea0003800000 */
[----:B------:R-:W-:Y:S01]  /*c890*/  BPT.TRAP 0x1 ;  /* 0x000000040000795c */ /* 0x000fe20000300000 */
.L_x_6962:
[----:B------:R-:W-:Y:S01]  /*c8a0*/  BSSY B2, `(.L_x_6963) ;  /* 0x0000006000027945 */ /* 0x000fe20003800000 */
[----:B------:R-:W-:Y:S02]  /*c8b0*/  IMAD R198, R18, 0x200, R0 ;  /* 0x0000020012c67824 */ /* 0x000fe400078e0200 */
[----:B------:R-:W-:Y:S01]  /*c8c0*/  IMAD.MOV.U32 R199, RZ, RZ, 0x40000040 ;  /* 0x40000040ffc77424 */ /* 0x000fe200078e00ff */
[----:B-1----:R-:W-:Y:S06]  /*c8d0*/  @P2 BRA `(.L_x_6964) ;  /* 0x0000000000082947 */ /* 0x002fec0003800000 */
[----:B------:R-:W1:Y:S02]  /*c8e0*/  SYNCS.PHASECHK.TRANS64.TRYWAIT P2, [R20+URZ+0x38830], R201 ;  /* 0x038830c9140075a7 */ /* 0x000e64000804017f */
[----:B-1----:R-:W-:Y:S05]  /*c8f0*/  @!P2 BRA `(.L_x_6965) ;  /* 0x0000011400b0a947 */ /* 0x002fea0003800000 */
.L_x_6964:
[----:B------:R-:W-:Y:S05]  /*c900*/  BSYNC B2 ;  /* 0x0000000000027941 */ /* 0x000fea0003800000 */
.L_x_6963:
[C---:B------:R-:W-:Y:S01]  /*c910*/  R2UR UR6, R198.reuse ;  /* 0x00000000c60672ca */ /* 0x040fe200000e0000 */
[----:B--2---:R-:W-:Y:S01]  /*c920*/  WARPGROUP.ARRIVE ;  /* 0x00000000000079c5 */ /* 0x004fe20000000000 */
        /* <DEDUP_REMOVED lines=34> */
.L_x_6966:
[----:B------:R2:W3:Y:S01]  /*cb50*/  SYNCS.PHASECHK.TRANS64.TRYWAIT P2, [R20+URZ+0x38850], R201 ;  /* 0x038850c9140075a7 */ /* 0x0004e2000804017f */
[----:B------:R-:W-:Y:S05]  /*cb60*/  @!P0 BRA `(.L_x_6967) ;  /* 0x0000000000048947 */ /* 0x000fea0003800000 */
[----:B------:R-:W-:Y:S01]  /*cb70*/  BPT.TRAP 0x1 ;  /* 0x000000040000795c */ /* 0x000fe20000300000 */
.L_x_6967:
[----:B------:R-:W-:Y:S04]  /*cb80*/  BSSY B2, `(.L_x_6968) ;  /* 0x0000004000027945 */ /* 0x000fe80003800000 */
[----:B---3--:R-:W-:Y:S05]  /*cb90*/  @P2 BRA `(.L_x_6969) ;  /* 0x0000000000082947 */ /* 0x008fea0003800000 */
[----:B------:R-:W3:Y:S02]  /*cba0*/  SYNCS.PHASECHK.TRANS64.TRYWAIT P2, [R20+URZ+0x38850], R201 ;  /* 0x038850c9140075a7 */ /* 0x000ee4000804017f */
[----:B---3--:R-:W-:Y:S05]  /*cbb0*/  @!P2 BRA `(.L_x_6970) ;  /* 0x000001140014a947 */ /* 0x008fea0003800000 */
.L_x_6969:
[----:B------:R-:W-:Y:S05]  /*cbc0*/  BSYNC B2 ;  /* 0x0000000000027941 */ /* 0x000fea0003800000 */
.L_x_6968:
[----:B------:R-:W-:Y:S01]  /*cbd0*/  IMAD.MOV.U32 R203, RZ, RZ, 0x40000040 ;  /* 0x40000040ffcb7424 */ /* 0x000fe200078e00ff */
[----:B------:R-:W-:Y:S01]  /*cbe0*/  LEA R202, R18, R3, 0xc ;  /* 0x0000000312ca7211 */ /* 0x000fe200078e60ff */
[----:B------:R-:W-:Y:S01]  /*cbf0*/  WARPGROUP.ARRIVE ;  /* 0x00000000000079c5 */ /* 0x000fe20000000000 */
[C---:B------:R-:W-:Y:S01]  /*cc00*/  R2UR UR4, R6.reuse ;  /* 0x00000000060472ca */ /* 0x040fe200000e0000 */
[----:B------:R-:W-:Y:S01]  /*cc10*/  VIADD R198, R6, 0x2 ;  /* 0x0000000206c67836 */ /* 0x000fe20000000000 */
[C---:B------:R-:W-:Y:S01]  /*cc20*/  R2UR UR6, R202.reuse ;  /* 0x00000000ca0672ca */ /* 0x040fe200000e0000 */
[----:B------:R-:W-:Y:S01]  /*cc30*/  IMAD.MOV.U32 R199, RZ, RZ, 0x40000040 ;  /* 0x40000040ffc77424 */ /* 0x000fe200078e00ff */
[----:B------:R-:W-:Y:S01]  /*cc40*/  R2UR UR7, R203 ;  /* 0x00000000cb0772ca */ /* 0x000fe200000e0000 */
[----:B------:R-:W4:Y:S01]  /*cc50*/  S2R R204, SR_TID.X ;  /* 0x0000000000cc7919 */ /* 0x000f220000002100 */
[----:B------:R-:W-:Y:S01]  /*cc60*/  R2UR UR5, R7 ;  /* 0x00000000070572ca */ /* 0x000fe200000e0000 */
[----:B------:R-:W-:-:S02]  /*cc70*/  VIADD R203, R202, 0x800 ;  /* 0x00000800cacb7836 */ /* 0x000fc40000000000 */
[----:B------:R-:W-:Y:S02]  /*cc80*/  IMAD.MOV.U32 R205, RZ, RZ, 0x40000040 ;  /* 0x40000040ffcd7424 */ /* 0x000fe400078e00ff */
[----:B------:R-:W-:Y:S02]  /*cc90*/  VIADD R206, R6, 0x800 ;  /* 0x0000080006ce7836 */ /* 0x000fe40000000000 */
[----:B------:R-:W-:-:S06]  /*cca0*/  IMAD.MOV.U32 R207, RZ, RZ, 0x40000040 ;  /* 0x40000040ffcf7424 */ /* 0x000fcc00078e00ff */
        /* <DEDUP_REMOVED lines=162> */
[----:B------:R-:W4:Y:S01]  /*d6d0*/  SHFL.IDX PT, R198, R204, RZ, 0x1f ;  /* 0x00001fffccc67589 */ /* 0x000f2200000e0000 */
[----:B------:R-:W-:Y:S01]  /*d6e0*/  IMAD.MOV.U32 R199, RZ, RZ, 0x4 ;  /* 0x00000004ffc77424 */ /* 0x000fe200078e00ff */
[----:B----4-:R-:W-:-:S04]  /*d6f0*/  ISETP.GT.AND P2, PT, R198, 0x7f, PT ;  /* 0x0000007fc600780c */ /* 0x010fc80003f44270 */
[----:B------:R-:W-:Y:S02]  /*d700*/  SEL R198, RZ, 0x2, !P2 ;  /* 0x00000002ffc67807 */ /* 0x000fe40005000000 */
[C---:B0123--:R-:W-:Y:S02]  /*d710*/  SEL R201, R199.reuse, 0x2, P2 ;  /* 0x00000002c7c97807 */ /* 0x04ffe40001000000 */
[----:B------:R-:W-:Y:S01]  /*d720*/  SEL R199, R199, 0x6, !P2 ;  /* 0x00000006c7c77807 */ /* 0x000fe20005000000 */
[----:B------:R-:W-:Y:S01]  /*d730*/  IMAD.IADD R204, R198, 0x1, R203 ;  /* 0x00000001c6cc7824 */ /* 0x000fe200078e02cb */
[----:B------:R-:W-:Y:S02]  /*d740*/  WARPGROUP.DEPBAR.LE gsb0, 0x0 ;  /* 0x00008000000079c5 */ /* 0x000fe40000010000 */
[----:B------:R-:W-:-:S06]  /*d750*/  WARPGROUP.ARRIVE ;  /* 0x00000000000079c5 */ /* 0x000fcc0000000000 */
        /* <DEDUP_REMOVED lines=8> */
[----:B------:R-:W-:Y:S01]  /*d7e0*/  IMAD.IADD R204, R203, 0x1, R201 ;  /* 0x00000001cbcc7824 */ /* 0x000fe200078e02c9 */
        /* <DEDUP_REMOVED lines=50> */
[----:B------:R-:W-:Y:S02]  /*db10*/  R2UR UR7, R205 ;  /* 0x00000000cd0772ca */ /* 0x000fe400000e0000 */
[----:B------:R-:W-:Y:S01]  /*db20*/  MOV R205, 0x40000040 ;  /* 0x4000004000cd7802 */ /* 0x000fe20000000f00 */
        /* <DEDUP_REMOVED lines=96> */
[----:B------:R-:W-:Y:S01]  /*e130*/  IMAD.MOV.U32 R205, RZ, RZ, 0x40000040 ;  /* 0x40000040ffcd7424 */ /* 0x000fe200078e00ff */
[----:B------:R-:W-:Y:S02]  /*e140*/  R2UR UR6, R204 ;  /* 0x00000000cc0672ca */ /* 0x000fe400000e0000 */
[C---:B------:R-:W-:Y:S01]  /*e150*/  IADD3 R204, R206.reuse, R198, RZ ;  /* 0x000000c6cecc7210 */ /* 0x040fe20007ffe0ff */
[----:B------:R-:W-:Y:S01]  /*e160*/  IMAD.IADD R198, R206, 0x1, R199 ;  /* 0x00000001cec67824 */ /* 0x000fe200078e02c7 */
        /* <DEDUP_REMOVED lines=21> */
[----:B------:R-:W-:Y:S02]  /*e2c0*/  R2UR UR5, R199 ;  /* 0x00000000c70572ca */ /* 0x000fe400000e0000 */
[----:B------:R-:W-:Y:S02]  /*e2d0*/  R2UR UR6, R204 ;  /* 0x00000000cc0672ca */ /* 0x000fe400000e0000 */
[----:B------:R-:W-:Y:S02]  /*e2e0*/  R2UR UR7, R205 ;  /* 0x00000000cd0772ca */ /* 0x000fe400000e0000 */
[----:B------:R-:W-:Y:S02]  /*e2f0*/  MOV R199, 0x1000 ;  /* 0x0000100000c77802 */ /* 0x000fe40000000f00 */
[----:B------:R-:W-:-:S02]  /*e300*/  SEL R198, R198, 0x3e, P2 ;  /* 0x0000003ec6c67807 */ /* 0x000fc40001000000 */
        /* <DEDUP_REMOVED lines=10> */
[----:B------:R-:W-:Y:S01]  /*e3b0*/  R2UR UR4, R198 ;  /* 0x00000000c60472ca */ /* 0x000fe200000e0000 */
[----:B------:R-:W-:Y:S01]  /*e3c0*/  IMAD R198, R18, 0x1000, R184 ;  /* 0x0000100012c67824 */ /* 0x000fe200078e02b8 */
[----:B------:R-:W-:Y:S01]  /*e3d0*/  R2UR UR5, R199 ;  /* 0x00000000c70572ca */ /* 0x000fe200000e0000 */
[----:B------:R-:W-:Y:S01]  /*e3e0*/  IMAD.MOV.U32 R199, RZ, RZ, 0x40000040 ;  /* 0x40000040ffc77424 */ /* 0x000fe200078e00ff */
[----:B------:R-:W-:Y:S02]  /*e3f0*/  R2UR UR6, R202 ;  /* 0x00000000ca0672ca */ /* 0x000fe400000e0000 */
[----:B------:R-:W-:Y:S01]  /*e400*/  R2UR UR7, R203 ;  /* 0x00000000cb0772ca */ /* 0x000fe200000e0000 */
[----:B------:R-:W-:Y:S02]  /*e410*/  WARPGROUP.DEPBAR.LE gsb0, 0x0 ;  /* 0x00008000000079c5 */ /* 0x000fe40000010000 */
[----:B------:R-:W-:-:S10]  /*e420*/  WARPGROUP.ARRIVE ;  /* 0x00000000000079c5 */ /* 0x000fd40000000000 */
[----:B------:R-:W-:Y:S01]  /*e430*/  HGMMA.64x64x16.F32.BF16 R152, gdesc[UR4], R152, gsb0 ;  /* 0x00e00000049879f0 */ /* 0x000fe20008001898 */
[----:B------:R-:W-:Y:S01]  /*e440*/  ULDC UR4, c[0x0][0xad0] ;  /* 0x0002b40000047ab9 */ /* 0x000fe20000000800 */
[----:B------:R-:W-:Y:S01]  /*e450*/  R2UR UR7, R199 ;  /* 0x00000000c70772ca */ /* 0x000fe200000e0000 */
[----:B------:R-:W-:Y:S01]  /*e460*/  ULDC UR5, c[0x0][0xa80] ;  /* 0x0002a00000057ab9 */ /* 0x000fe20000000800 */
[----:B------:R-:W-:Y:S01]  /*e470*/  R2UR UR6, R198 ;  /* 0x00000000c60672ca */ /* 0x000fe200000e0000 */
[----:B------:R-:W-:Y:S02]  /*e480*/  WARPGROUP.DEPBAR.LE gsb0, 0x0 ;  /* 0x00008000000079c5 */ /* 0x000fe40000010000 */
[----:B------:R-:W-:Y:S01]  /*e490*/  FMUL.FTZ R206, R153, UR4 ;  /* 0x0000000499ce7c20 */ /* 0x000fe20008410000 */
[----:B------:R-:W-:Y:S01]  /*e4a0*/  FMUL.FTZ R153, R160, UR4 ;  /* 0x00000004a0997c20 */ /* 0x000fe20008410000 */
[----:B------:R-:W-:Y:S02]  /*e4b0*/  IMAD.MOV.U32 R160, RZ, RZ, -0x40 ;  /* 0xffffffc0ffa07424 */ /* 0x000fe400078e00ff */
[----:B------:R-:W-:Y:S01]  /*e4c0*/  FMUL.FTZ R207, R152, UR4 ;  /* 0x0000000498cf7c20 */ /* 0x000fe20008410000 */
[----:B------:R-:W-:Y:S01]  /*e4d0*/  FMUL.FTZ R204, R156, UR4 ;  /* 0x000000049ccc7c20 */ /* 0x000fe20008410000 */
[----:B------:R-:W-:Y:S01]  /*e4e0*/  FMUL.FTZ R199, R154, UR4 ;  /* 0x000000049ac77c20 */ /* 0x000fe20008410000 */
[----:B------:R-:W-:Y:S01]  /*e4f0*/  IMAD R160, R21, R160, 0x1 ;  /* 0x0000000115a07424 */ /* 0x000fe200078e02a0 */
        /* <DEDUP_REMOVED lines=8> */
[----:B------:R-:W1:Y:S01]  /*e580*/  MUFU.TANH R207, R207 ;  /* 0x000000cf00cf7308 */ /* 0x000e620000002400 */
[----:B------:R-:W-:Y:S01]  /*e590*/  IADD3 R161, -R187, R160, R194 ;  /* 0x000000a0bba17210 */ /* 0x000fe20007ffe1c2 */
[----:B------:R-:W-:Y:S01]  /*e5a0*/  FMUL.FTZ R165, R168, UR4 ;  /* 0x00000004a8a57c20 */ /* 0x000fe20008410000 */
[----:B------:R-:W-:Y:S01]  /*e5b0*/  FMUL.FTZ R160, R172, UR4 ;  /* 0x00000004aca07c20 */ /* 0x000fe20008410000 */
[----:B------:R-:W-:Y:S01]  /*e5c0*/  FMUL.FTZ R176, R176, UR4 ;  /* 0x00000004b0b07c20 */ /* 0x000fe20008410000 */
[----:B------:R-:W-:Y:S01]  /*e5d0*/  IADD3 R169, R190, R161, -R192 ;  /* 0x000000a1bea97210 */ /* 0x000fe20007ffe8c0 */
[----:B------:R-:W-:Y:S01]  /*e5e0*/  FMUL.FTZ R162, R162, UR4 ;  /* 0x00000004a2a27c20 */ /* 0x000fe20008410000 */
[----:B------:R-:W-:Y:S01]  /*e5f0*/  FMUL.FTZ R174, R174, UR4 ;  /* 0x00000004aeae7c20 */ /* 0x000fe20008410000 */
[----:B------:R-:W2:Y:S01]  /*e600*/  MUFU.TANH R204, R204 ;  /* 0x000000cc00cc7308 */ /* 0x000ea20000002400 */
        /* <DEDUP_REMOVED lines=8> */
[----:B-1----:R-:W-:Y:S01]  /*e690*/  FSEL R207, R207, -INF , P2 ;  /* 0xff800000cfcf7808 */ /* 0x002fe20001000000 */
[----:B------:R-:W-:Y:S01]  /*e6a0*/  FMUL.FTZ R225, R178, UR4 ;  /* 0x00000004b2e17c20 */ /* 0x000fe20008410000 */
[----:B------:R-:W-:Y:S01]  /*e6b0*/  ISETP.GT.AND P2, PT, R169, 0x9, PT ;  /* 0x00000009a900780c */ /* 0x000fe20003f44270 */
[----:B------:R-:W-:Y:S01]  /*e6c0*/  FMUL.FTZ R227, R179, UR4 ;  /* 0x00000004b3e37c20 */ /* 0x000fe20008410000 */
[----:B------:R-:W-:Y:S01]  /*e6d0*/  FMNMX.FTZ R161, R207, R186, !PT ;  /* 0x000000bacfa17209 */ /* 0x000fe20007810000 */
[----:B------:R-:W-:Y:S01]  /*e6e0*/  FMUL.FTZ R228, R182, UR4 ;  /* 0x00000004b6e47c20 */ /* 0x000fe20008410000 */
[----:B------:R-:W-:Y:S01]  /*e6f0*/  ISETP.GT.AND P3, PT, R169, 0x10, PT ;  /* 0x00000010a900780c */ /* 0x000fe20003f64270 */
[----:B------:R-:W1:Y:S01]  /*e700*/  MUFU.TANH R153, R153 ;  /* 0x0000009900997308 */ /* 0x000e620000002400 */
[----:B--2---:R-:W-:Y:S01]  /*e710*/  FSEL R204, R204, -INF , P4 ;  /* 0xff800000cccc7808 */ /* 0x004fe20002000000 */
[----:B------:R-:W-:Y:S01]  /*e720*/  FMUL.FTZ R229, R183, UR4 ;  /* 0x00000004b7e57c20 */ /* 0x000fe20008410000 */
[----:B------:R-:W-:-:S05]  /*e730*/  FMNMX.FTZ R173, R206, R161, !PT ;  /* 0x000000a1cead7209 */ /* 0x000fca0007810000 */
[----:B------:R-:W2:Y:S01]  /*e740*/  MUFU.TANH R154, R154 ;  /* 0x0000009a009a7308 */ /* 0x000ea20000002400 */
[----:B0-----:R-:W-:Y:S02]  /*e750*/  FSEL R161, R156, -INF , P2 ;  /* 0xff8000009ca17808 */ /* 0x001fe40001000000 */
[----:B------:R-:W-:Y:S02]  /*e760*/  FMNMX.FTZ R156, R204, R173, !PT ;  /* 0x000000adcc9c7209 */ /* 0x000fe40007810000 */
[----:B------:R-:W-:Y:S02]  /*e770*/  ISETP.GT.AND P2, PT, R169, 0x11, PT ;  /* 0x00000011a900780c */ /* 0x000fe40003f44270 */
[----:B------:R-:W-:Y:S01]  /*e780*/  FMNMX.FTZ R173, R161, R156, !PT ;  /* 0x0000009ca1ad7209 */ /* 0x000fe20007810000 */
[----:B------:R-:W0:Y:S01]  /*e790*/  MUFU.TANH R152, R152 ;  /* 0x0000009800987308 */ /* 0x000e220000002400 */
[----:B-1----:R-:W-:Y:S02]  /*e7a0*/  FSEL R172, R153, -INF , P3 ;  /* 0xff80000099ac7808 */ /* 0x002fe40001800000 */
[----:B------:R-:W-:-:S02]  /*e7b0*/  ISETP.GT.AND P3, PT, R169, 0x18, PT ;  /* 0x00000018a900780c */ /* 0x000fc40003f64270 */
[----:B------:R-:W-:-:S03]  /*e7c0*/  FMNMX.FTZ R203, R172, R173, !PT ;  /* 0x000000adaccb7209 */ /* 0x000fc60007810000 */
[----:B------:R-:W1:Y:S01]  /*e7d0*/  MUFU.TANH R164, R164 ;  /* 0x000000a400a47308 */ /* 0x000e620000002400 */
[----:B--2---:R-:W-:Y:S01]  /*e7e0*/  FSEL R168, R154, -INF , P2 ;  /* 0xff8000009aa87808 */ /* 0x004fe20001000000 */
[----:B------:R-:W-:Y:S01]  /*e7f0*/  FMUL.FTZ R154, R177, UR4 ;  /* 0x00000004b19a7c20 */ /* 0x000fe20008410000 */
[----:B------:R-:W-:-:S05]  /*e800*/  ISETP.GT.AND P2, PT, R169, 0x19, PT ;  /* 0x00000019a900780c */ /* 0x000fca0003f44270 */
[----:B------:R-:W2:Y:S01]  /*e810*/  MUFU.TANH R165, R165 ;  /* 0x000000a500a57308 */ /* 0x000ea20000002400 */
[----:B0-----:R-:W-:Y:S02]  /*e820*/  FSEL R173, R152, -INF , P3 ;  /* 0xff80000098ad7808 */ /* 0x001fe40001800000 */
[----:B------:R-:W-:Y:S01]  /*e830*/  FMNMX.FTZ R152, R168, R203, !PT ;  /* 0x000000cba8987209 */ /* 0x000fe20007810000 */
[----:B------:R-:W-:Y:S01]  /*e840*/  FMUL.FTZ R203, R170, UR4 ;  /* 0x00000004aacb7c20 */ /* 0x000fe20008410000 */
[----:B------:R-:W-:Y:S02]  /*e850*/  ISETP.GT.AND P3, PT, R169, 0x20, PT ;  /* 0x00000020a900780c */ /* 0x000fe40003f64270 */
[----:B------:R-:W-:Y:S01]  /*e860*/  FMNMX.FTZ R177, R173, R152, !PT ;  /* 0x00000098adb17209 */ /* 0x000fe20007810000 */
[----:B------:R-:W0:Y:S01]  /*e870*/  MUFU.TANH R157, R157 ;  /* 0x0000009d009d7308 */ /* 0x000e220000002400 */
[----:B-1----:R-:W-:Y:S01]  /*e880*/  FSEL R164, R164, -INF , P2 ;  /* 0xff800000a4a47808 */ /* 0x002fe20001000000 */
[----:B------:R-:W-:Y:S01]  /*e890*/  FMUL.FTZ R152, R180, UR4 ;  /* 0x00000004b4987c20 */ /* 0x000fe20008410000 */
[----:B------:R-:W-:-:S02]  /*e8a0*/  ISETP.GT.AND P2, PT, R169, 0x21, PT ;  /* 0x00000021a900780c */ /* 0x000fc40003f44270 */
[----:B------:R-:W-:Y:S01]  /*e8b0*/  FMNMX.FTZ R156, R164, R177, !PT ;  /* 0x000000b1a49c7209 */ /* 0x000fe20007810000 */
[----:B------:R-:W-:Y:S02]  /*e8c0*/  FMUL.FTZ R177, R181, UR4 ;  /* 0x00000004b5b17c20 */ /* 0x000fe40008410000 */
        /* <DEDUP_REMOVED lines=8> */
[----:B------:R0:W3:Y:S01]  /*e950*/  MUFU.TANH R153, R176 ;  /* 0x000000b000997308 */ /* 0x0000e20000002400 */
[----:B-1----:R-:W-:Y:S02]  /*e960*/  FSEL R160, R160, -INF , P3 ;  /* 0xff800000a0a07808 */ /* 0x002fe40001800000 */
[----:B------:R-:W-:Y:S02]  /*e970*/  ISETP.GT.AND P3, PT, R169, 0x30, PT ;  /* 0x00000030a900780c */ /* 0x000fe40003f64270 */
[----:B------:R-:W-:-:S03]  /*e980*/  FMNMX.FTZ R181, R160, R181, !PT ;  /* 0x000000b5a0b57209 */ /* 0x000fc60007810000 */
[----:B------:R-:W1:Y:S01]  /*e990*/  MUFU.TANH R154, R154 ;  /* 0x0000009a009a7308 */ /* 0x000e620000002400 */
[----:B--2---:R-:W-:Y:S01]  /*e9a0*/  FSEL R156, R201, -INF , P2 ;  /* 0xff800000c99c7808 */ /* 0x004fe20001000000 */
[----:B0-----:R-:W-:Y:S01]  /*e9b0*/  FMUL.FTZ R176, R155, UR4 ;  /* 0x000000049bb07c20 */ /* 0x001fe20008410000 */
[----:B------:R-:W-:Y:S02]  /*e9c0*/  ISETP.GT.AND P2, PT, R169, 0x31, PT ;  /* 0x00000031a900780c */ /* 0x000fe40003f44270 */
[----:B------:R-:W-:Y:S01]  /*e9d0*/  FMNMX.FTZ R180, R156, R181, !PT ;  /* 0x000000b59cb47209 */ /* 0x000fe20007810000 */
[----:B------:R-:W-:Y:S02]  /*e9e0*/  FMUL.FTZ R181, R158, UR4 ;  /* 0x000000049eb57c20 */ /* 0x000fe40008410000 */
[----:B------:R-:W0:Y:S01]  /*e9f0*/  MUFU.TANH R152, R152 ;  /* 0x0000009800987308 */ /* 0x000e220000002400 */
[----:B---3--:R-:W-:Y:S02]  /*ea00*/  FSEL R155, R153, -INF , P3 ;  /* 0xff800000999b7808 */ /* 0x008fe40001800000 */
[----:B------:R-:W-:-:S02]  /*ea10*/  ISETP.GT.AND P3, PT, R169, 0x38, PT ;  /* 0x00000038a900780c */ /* 0x000fc40003f64270 */
[----:B------:R-:W-:Y:S01]  /*ea20*/  FMNMX.FTZ R153, R155, R180, !PT ;  /* 0x000000b49b997209 */ /* 0x000fe20007810000 */
[----:B------:R-:W-:Y:S02]  /*ea30*/  FMUL.FTZ R180, R163, UR4 ;  /* 0x00000004a3b47c20 */ /* 0x000fe40008410000 */
[----:B------:R-:W2:Y:S01]  /*ea40*/  MUFU.TANH R177, R177 ;  /* 0x000000b100b17308 */ /* 0x000ea20000002400 */
[----:B-1----:R-:W-:Y:S02]  /*ea50*/  FSEL R154, R154, -INF , P2 ;  /* 0xff8000009a9a7808 */ /* 0x002fe40001000000 */
[C---:B------:R-:W-:Y:S01]  /*ea60*/  ISETP.GT.AND P2, PT, R169.reuse, 0x39, PT ;  /* 0x00000039a900780c */ /* 0x040fe20003f44270 */
[----:B------:R-:W-:Y:S01]  /*ea70*/  VIADD R169, R169, 0x8 ;  /* 0x00000008a9a97836 */ /* 0x000fe20000000000 */
[----:B------:R-:W-:-:S03]  /*ea80*/  FMNMX.FTZ R201, R154, R153, !PT ;  /* 0x000000999ac97209 */ /* 0x000fc60007810000 */
[----:B------:R-:W-:Y:S01]  /*ea90*/  MUFU.TANH R199, R199 ;  /* 0x000000c700c77308 */ /* 0x000fe20000002400 */
[----:B0-----:R-:W-:Y:S02]  /*eaa0*/  FSEL R152, R152, -INF , P3 ;  /* 0xff80000098987808 */ /* 0x001fe40001800000 */
[C---:B------:R-:W-:Y:S02]  /*eab0*/  ISETP.GT.AND P3, PT, R169.reuse, RZ, PT ;  /* 0x000000ffa900720c */ /* 0x040fe40003f64270 */
[----:B------:R-:W-:Y:S01]  /*eac0*/  FMNMX.FTZ R158, R152, R201, !PT ;  /* 0x000000c9989e7209 */ /* 0x000fe20007810000 */
[----:B------:R-:W-:Y:S01]  /*ead0*/  FMUL.FTZ R201, R166, UR4 ;  /* 0x00000004a6c97c20 */ /* 0x000fe20008410000 */
[----:B------:R-:W-:Y:S01]  /*eae0*/  ISETP.GT.AND P4, PT, R169, 0x10, PT ;  /* 0x00000010a900780c */ /* 0x000fe20003f84270 */
[----:B------:R-:W0:Y:S01]  /*eaf0*/  MUFU.TANH R162, R162 ;  /* 0x000000a200a27308 */ /* 0x000e220000002400 */
[----:B--2---:R-:W-:Y:S01]  /*eb00*/  FSEL R153, R177, -INF , P2 ;  /* 0xff800000b1997808 */ /* 0x004fe20001000000 */
[----:B------:R-:W-:Y:S01]  /*eb10*/  FMUL.FTZ R177, R159, UR4 ;  /* 0x000000049fb17c20 */ /* 0x000fe20008410000 */
[----:B------:R-:W-:-:S02]  /*eb20*/  ISETP.GT.AND P2, PT, R169, 0x9, PT ;  /* 0x00000009a900780c */ /* 0x000fc40003f44270 */
[----:B------:R-:W-:Y:S02]  /*eb30*/  FMNMX.FTZ R158, R153, R158, !PT ;  /* 0x0000009e999e7209 */ /* 0x000fe40007810000 */
[C---:B------:R-:W-:Y:S01]  /*eb40*/  ISETP.GT.AND P5, PT, R169.reuse, 0x8, PT ;  /* 0x00000008a900780c */ /* 0x040fe20003fa4270 */
[----:B------:R-:W1:Y:S01]  /*eb50*/  MUFU.TANH R177, R177 ;  /* 0x000000b100b17308 */ /* 0x000e620000002400 */
[----:B------:R-:W-:Y:S01]  /*eb60*/  ISETP.GT.AND P6, PT, R169, 0x1, PT ;  /* 0x00000001a900780c */ /* 0x000fe20003fc4270 */
[----:B------:R-:W2:Y:S06]  /*eb70*/  SHFL.BFLY PT, R159, R158, 0x2, 0x1f ;  /* 0x0c401f009e9f7f89 */ /* 0x000eac00000e0000 */
[----:B------:R-:W-:Y:S01]  /*eb80*/  MUFU.TANH R180, R180 ;  /* 0x000000b400b47308 */ /* 0x000fe20000002400 */
[----:B0-----:R-:W-:-:S02]  /*eb90*/  FSEL R166, R162, -INF , P4 ;  /* 0xff800000a2a67808 */ /* 0x001fc40002000000 */
[----:B------:R-:W-:-:S05]  /*eba0*/  ISETP.GT.AND P4, PT, R169, 0x21, PT ;  /* 0x00000021a900780c */ /* 0x000fca0003f84270 */
[----:B------:R-:W0:Y:S01]  /*ebb0*/  MUFU.TANH R181, R181 ;  /* 0x000000b500b57308 */ /* 0x000e220000002400 */
[----:B-1----:R-:W-:Y:S02]  /*ebc0*/  FSEL R167, R177, -INF , P2 ;  /* 0xff800000b1a77808 */ /* 0x002fe40001000000 */
[----:B------:R-:W-:-:S05]  /*ebd0*/  ISETP.GT.AND P2, PT, R169, 0x20, PT ;  /* 0x00000020a900780c */ /* 0x000fca0003f44270 */
[----:B------:R-:W1:Y:S01]  /*ebe0*/  MUFU.TANH R203, R203 ;  /* 0x000000cb00cb7308 */ /* 0x000e620000002400 */
[----:B--2---:R-:W-:Y:S02]  /*ebf0*/  FMNMX.FTZ R170, R158, R159, !PT ;  /* 0x0000009f9eaa7209 */ /* 0x004fe40007810000 */
[----:B------:R-:W-:Y:S02]  /*ec00*/  FSEL R158, R199, -INF , P3 ;  /* 0xff800000c79e7808 */ /* 0x000fe40001800000 */
[----:B------:R-:W-:Y:S01]  /*ec10*/  ISETP.GT.AND P3, PT, R169, 0x11, PT ;  /* 0x00000011a900780c */ /* 0x000fe20003f64270 */
[----:B------:R-:W2:Y:S02]  /*ec20*/  SHFL.BFLY PT, R175, R170, 0x1, 0x1f ;  /* 0x0c201f00aaaf7f89 */ /* 0x000ea400000e0000 */
[----:B------:R-:W3:Y:S01]  /*ec30*/  MUFU.TANH R174, R174 ;  /* 0x000000ae00ae7308 */ /* 0x000ee20000002400 */
[----:B0-----:R-:W-:Y:S02]  /*ec40*/  FSEL R163, R181, -INF , P5 ;  /* 0xff800000b5a37808 */ /* 0x001fe40002800000 */
[----:B------:R-:W-:-:S02]  /*ec50*/  FSEL R162, R180, -INF , P3 ;  /* 0xff800000b4a27808 */ /* 0x000fc40001800000 */
[C---:B------:R-:W-:Y:S02]  /*ec60*/  ISETP.GT.AND P3, PT, R169.reuse, 0x28, PT ;  /* 0x00000028a900780c */ /* 0x040fe40003f64270 */
[----:B------:R-:W-:Y:S01]  /*ec70*/  ISETP.GT.AND P5, PT, R169, 0x19, PT ;  /* 0x00000019a900780c */ /* 0x000fe20003fa4270 */
[----:B------:R-:W0:Y:S01]  /*ec80*/  MUFU.TANH R176, R176 ;  /* 0x000000b000b07308 */ /* 0x000e220000002400 */
[----:B-1----:R-:W-:Y:S02]  /*ec90*/  FSEL R181, R203, -INF , P2 ;  /* 0xff800000cbb57808 */ /* 0x002fe40001000000 */
[----:B------:R-:W-:-:S05]  /*eca0*/  ISETP.GT.AND P2, PT, R169, 0x31, PT ;  /* 0x00000031a900780c */ /* 0x000fca0003f44270 */
[----:B------:R-:W1:Y:S01]  /*ecb0*/  MUFU.TANH R202, R202 ;  /* 0x000000ca00ca7308 */ /* 0x000e620000002400 */
[----:B---3--:R-:W-:Y:S02]  /*ecc0*/  FSEL R203, R174, -INF , P3 ;  /* 0xff800000aecb7808 */ /* 0x008fe40001800000 */
[----:B------:R-:W-:Y:S02]  /*ecd0*/  FMNMX.FTZ R174, R158, R200, !PT ;  /* 0x000000c89eae7209 */ /* 0x000fe40007810000 */
[----:B------:R-:W-:-:S03]  /*ece0*/  ISETP.GT.AND P3, PT, R169, 0x39, PT ;  /* 0x00000039a900780c */ /* 0x000fc60003f64270 */
[----:B------:R-:W3:Y:S01]  /*ecf0*/  MUFU.TANH R171, R171 ;  /* 0x000000ab00ab7308 */ /* 0x000ee20000002400 */
[----:B0-----:R-:W-:Y:S02]  /*ed00*/  FSEL R159, R176, -INF , P6 ;  /* 0xff800000b09f7808 */ /* 0x001fe40003000000 */
[----:B------:R-:W-:Y:S02]  /*ed10*/  ISETP.GT.AND P6, PT, R169, 0x18, PT ;  /* 0x00000018a900780c */ /* 0x000fe40003fc4270 */
[----:B------:R-:W-:-:S03]  /*ed20*/  FMNMX.FTZ R174, R159, R174, !PT ;  /* 0x000000ae9fae7209 */ /* 0x000fc60007810000 */
[----:B------:R-:W0:Y:S01]  /*ed30*/  MUFU.TANH R201, R201 ;  /* 0x000000c900c97308 */ /* 0x000e220000002400 */
[----:B------:R-:W-:Y:S02]  /*ed40*/  FMNMX.FTZ R174, R163, R174, !PT ;  /* 0x000000aea3ae7209 */ /* 0x000fe40007810000 */
[----:B-1----:R-:W-:Y:S02]  /*ed50*/  FSEL R199, R202, -INF , P5 ;  /* 0xff800000cac77808 */ /* 0x002fe40002800000 */
[----:B------:R-:W-:-:S03]  /*ed60*/  ISETP.GT.AND P5, PT, R169, 0x30, PT ;  /* 0x00000030a900780c */ /* 0x000fc60003fa4270 */
[----:B------:R-:W1:Y:S01]  /*ed70*/  MUFU.TANH R205, R205 ;  /* 0x000000cd00cd7308 */ /* 0x000e620000002400 */
[----:B---3--:R-:W-:Y:S02]  /*ed80*/  FSEL R202, R171, -INF , P4 ;  /* 0xff800000abca7808 */ /* 0x008fe40002000000 */
[----:B------:R-:W-:Y:S02]  /*ed90*/  FMNMX.FTZ R171, R167, R174, !PT ;  /* 0x000000aea7ab7209 */ /* 0x000fe40007810000 */
[----:B------:R-:W-:Y:S02]  /*eda0*/  ISETP.GT.AND P4, PT, R169, 0x38, PT ;  /* 0x00000038a900780c */ /* 0x000fe40003f84270 */
[----:B------:R-:W-:Y:S01]  /*edb0*/  FMNMX.FTZ R171, R166, R171, !PT ;  /* 0x000000aba6ab7209 */ /* 0x000fe20007810000 */
[----:B------:R-:W3:Y:S01]  /*edc0*/  MUFU.TANH R225, R225 ;  /* 0x000000e100e17308 */ /* 0x000ee20000002400 */
[----:B0-----:R-:W-:Y:S02]  /*edd0*/  FSEL R201, R201, -INF , P6 ;  /* 0xff800000c9c97808 */ /* 0x001fe40003000000 */
[----:B------:R-:W-:-:S02]  /*ede0*/  FMNMX.FTZ R174, R162, R171, !PT ;  /* 0x000000aba2ae7209 */ /* 0x000fc40007810000 */
[----:B------:R-:W-:Y:S02]  /*edf0*/  ISETP.GT.AND P6, PT, R169, 0x29, PT ;  /* 0x00000029a900780c */ /* 0x000fe40003fc4270 */
[----:B------:R-:W-:Y:S01]  /*ee00*/  FMNMX.FTZ R174, R201, R174, !PT ;  /* 0x000000aec9ae7209 */ /* 0x000fe20007810000 */
[----:B------:R-:W0:Y:S01]  /*ee10*/  MUFU.TANH R227, R227 ;  /* 0x000000e300e37308 */ /* 0x000e220000002400 */
[----:B-1----:R-:W-:Y:S02]  /*ee20*/  FSEL R205, R205, -INF , P6 ;  /* 0xff800000cdcd7808 */ /* 0x002fe40003000000 */
[----:B------:R-:W-:Y:S02]  /*ee30*/  FMNMX.FTZ R174, R199, R174, !PT ;  /* 0x000000aec7ae7209 */ /* 0x000fe40007810000 */
[----:B--2---:R-:W-:Y:S01]  /*ee40*/  FMNMX.FTZ R169, R170, R175, !PT ;  /* 0x000000afaaa97209 */ /* 0x004fe20007810000 */
[----:B------:R-:W-:Y:S01]  /*ee50*/  IMAD.U32 R170, RZ, RZ, UR5 ;  /* 0x00000005ffaa7e24 */ /* 0x000fe2000f8e00ff */
[----:B------:R-:W-:Y:S01]  /*ee60*/  FMNMX.FTZ R171, R181, R174, !PT ;  /* 0x000000aeb5ab7209 */ /* 0x000fe20007810000 */
[----:B------:R-:W1:Y:S01]  /*ee70*/  MUFU.TANH R228, R228 ;  /* 0x000000e400e47308 */ /* 0x000e620000002400 */
[----:B---3--:R-:W-:Y:S01]  /*ee80*/  FSEL R225, R225, -INF , P5 ;  /* 0xff800000e1e17808 */ /* 0x008fe20002800000 */
[----:B------:R-:W-:Y:S01]  /*ee90*/  FMUL.FTZ R179, R169, R170 ;  /* 0x000000aaa9b37220 */ /* 0x000fe20000410000 */
[----:B------:R-:W-:-:S02]  /*eea0*/  FMNMX.FTZ R174, R202, R171, !PT ;  /* 0x000000abcaae7209 */ /* 0x000fc40007810000 */
[----:B------:R-:W-:Y:S02]  /*eeb0*/  FSETP.NEU.FTZ.AND P6, PT, R169, -INF , PT ;  /* 0xff800000a900780b */ /* 0x000fe40003fdd000 */
[----:B------:R-:W-:Y:S01]  /*eec0*/  FMNMX.FTZ R174, R203, R174, !PT ;  /* 0x000000aecbae7209 */ /* 0x000fe20007810000 */
[----:B------:R-:W2:Y:S01]  /*eed0*/  MUFU.TANH R229, R229 ;  /* 0x000000e500e57308 */ /* 0x000ea20000002400 */
[----:B0-----:R-:W-:Y:S02]  /*eee0*/  FSEL R227, R227, -INF , P2 ;  /* 0xff800000e3e37808 */ /* 0x001fe40001000000 */
[----:B------:R-:W-:Y:S02]  /*eef0*/  FMNMX.FTZ R174, R205, R174, !PT ;  /* 0x000000aecdae7209 */ /* 0x000fe40007810000 */
[----:B------:R-:W-:Y:S02]  /*ef00*/  FSEL R179, R179, RZ, P6 ;  /* 0x000000ffb3b37208 */ /* 0x000fe40003000000 */
[----:B------:R-:W-:-:S02]  /*ef10*/  FMNMX.FTZ R174, R225, R174, !PT ;  /* 0x000000aee1ae7209 */ /* 0x000fc40007810000 */
[----:B-1----:R-:W-:Y:S01]  /*ef20*/  FSEL R228, R228, -INF , P4 ;  /* 0xff800000e4e47808 */ /* 0x002fe20002000000 */
[--C-:B------:R-:W-:Y:S01]  /*ef30*/  FFMA.FTZ R224, R207, R170, -R179.reuse ;  /* 0x000000aacfe07223 */ /* 0x100fe200000108b3 */
[----:B------:R-:W-:Y:S01]  /*ef40*/  FMNMX.FTZ R171, R227, R174, !PT ;  /* 0x000000aee3ab7209 */ /* 0x000fe20007810000 */
[-CC-:B------:R-:W-:Y:S01]  /*ef50*/  FFMA.FTZ R207, R161, R170.reuse, -R179.reuse ;  /* 0x000000aaa1cf7223 */ /* 0x180fe200000108b3 */
[-CC-:B------:R-:W-:Y:S01]  /*ef60*/  FFMA.FTZ R161, R172, R170.reuse, -R179.reuse ;  /* 0x000000aaaca17223 */ /* 0x180fe200000108b3 */
[-CC-:B------:R-:W-:Y:S01]  /*ef70*/  FFMA.FTZ R172, R164, R170.reuse, -R179.reuse ;  /* 0x000000aaa4ac7223 */ /* 0x180fe200000108b3 */
[----:B------:R-:W-:Y:S01]  /*ef80*/  FMNMX.FTZ R174, R228, R171, !PT ;  /* 0x000000abe4ae7209 */ /* 0x000fe20007810000 */
[-CC-:B------:R-:W-:Y:S01]  /*ef90*/  FFMA.FTZ R176, R156, R170.reuse, -R179.reuse ;  /* 0x000000aa9cb07223 */ /* 0x180fe200000108b3 */
[----:B--2---:R-:W-:Y:S01]  /*efa0*/  FSEL R229, R229, -INF , P3 ;  /* 0xff800000e5e57808 */ /* 0x004fe20001800000 */
[-CC-:B------:R-:W-:Y:S01]  /*efb0*/  FFMA.FTZ R156, R152, R170.reuse, -R179.reuse ;  /* 0x000000aa989c7223 */ /* 0x180fe200000108b3 */
[-CC-:B------:R-:W-:Y:S01]  /*efc0*/  FFMA.FTZ R178, R154, R170.reuse, -R179.reuse ;  /* 0x000000aa9ab27223 */ /* 0x180fe200000108b3 */
[--C-:B------:R-:W-:Y:S01]  /*efd0*/  FFMA.FTZ R177, R155, R170, -R179.reuse ;  /* 0x000000aa9bb17223 */ /* 0x100fe200000108b3 */
[----:B------:R-:W-:Y:S01]  /*efe0*/  FMNMX.FTZ R171, R229, R174, !PT ;  /* 0x000000aee5ab7209 */ /* 0x000fe20007810000 */
[-CC-:B------:R-:W-:Y:S01]  /*eff0*/  FFMA.FTZ R180, R153, R170.reuse, -R179.reuse ;  /* 0x000000aa99b47223 */ /* 0x180fe200000108b3 */
[-CC-:B------:R-:W-:Y:S01]  /*f000*/  FFMA.FTZ R226, R206, R170.reuse, -R179.reuse ;  /* 0x000000aacee27223 */ /* 0x180fe200000108b3 */
[----:B------:R-:W-:Y:S01]  /*f010*/  MUFU.EX2 R224, R224 ;  /* 0x000000e000e07308 */ /* 0x000fe20000000800 */
[-CC-:B------:R-:W-:Y:S01]  /*f020*/  FFMA.FTZ R206, R168, R170.reuse, -R179.reuse ;  /* 0x000000aaa8ce7223 */ /* 0x180fe200000108b3 */
[----:B------:R-:W0:Y:S01]  /*f030*/  SHFL.BFLY PT, R174, R171, 0x2, 0x1f ;  /* 0x0c401f00abae7f89 */ /* 0x000e2200000e0000 */
[-CC-:B------:R-:W-:Y:S01]  /*f040*/  FFMA.FTZ R183, R204, R170.reuse, -R179.reuse ;  /* 0x000000aaccb77223 */ /* 0x180fe200000108b3 */
[-CC-:B------:R-:W-:Y:S01]  /*f050*/  FFMA.FTZ R168, R173, R170.reuse, -R179.reuse ;  /* 0x000000aaada87223 */ /* 0x180fe200000108b3 */
[----:B------:R-:W-:Y:S01]  /*f060*/  FFMA.FTZ R173, R165, R170, -R179 ;  /* 0x000000aaa5ad7223 */ /* 0x000fe200000108b3 */
[----:B------:R-:W-:-:S02]  /*f070*/  IMAD.MOV R165, RZ, RZ, -R195 ;  /* 0x000000ffffa57224 */ /* 0x000fc400078e0ac3 */
[--C-:B------:R-:W-:Y:S01]  /*f080*/  FFMA.FTZ R175, R160, R170, -R179.reuse ;  /* 0x000000aaa0af7223 */ /* 0x100fe200000108b3 */
[----:B------:R-:W-:Y:S08]  /*f090*/  MUFU.EX2 R226, R226 ;  /* 0x000000e200e27308 */ /* 0x000ff00000000800 */
[----:B------:R-:W-:Y:S08]  /*f0a0*/  MUFU.EX2 R183, R183 ;  /* 0x000000b700b77308 */ /* 0x000ff00000000800 */
[----:B------:R-:W-:Y:S01]  /*f0b0*/  MUFU.EX2 R207, R207 ;  /* 0x000000cf00cf7308 */ /* 0x000fe20000000800 */
[----:B0-----:R-:W-:Y:S01]  /*f0c0*/  FMNMX.FTZ R164, R171, R174, !PT ;  /* 0x000000aeaba47209 */ /* 0x001fe20007810000 */
[----:B------:R-:W-:-:S04]  /*f0d0*/  FFMA.FTZ R174, R157, R170, -R179 ;  /* 0x000000aa9dae7223 */ /* 0x000fc800000108b3 */
[----:B------:R-:W0:Y:S02]  /*f0e0*/  SHFL.BFLY PT, R171, R164, 0x1, 0x1f ;  /* 0x0c201f00a4ab7f89 */ /* 0x000e2400000e0000 */
[----:B------:R-:W-:Y:S08]  /*f0f0*/  MUFU.EX2 R161, R161 ;  /* 0x000000a100a17308 */ /* 0x000ff00000000800 */
[----:B------:R-:W-:Y:S08]  /*f100*/  MUFU.EX2 R179, R156 ;  /* 0x0000009c00b37308 */ /* 0x000ff00000000800 */
[----:B------:R-:W-:Y:S01]  /*f110*/  MUFU.EX2 R206, R206 ;  /* 0x000000ce00ce7308 */ /* 0x000fe20000000800 */
[----:B0-----:R-:W-:-:S07]  /*f120*/  FMNMX.FTZ R171, R164, R171, !PT ;  /* 0x000000aba4ab7209 */ /* 0x001fce0007810000 */
[----:B------:R-:W-:Y:S01]  /*f130*/  MUFU.EX2 R168, R168 ;  /* 0x000000a800a87308 */ /* 0x000fe20000000800 */
[C---:B------:R-:W-:Y:S01]  /*f140*/  FSETP.NEU.FTZ.AND P2, PT, R171.reuse, -INF , PT ;  /* 0xff800000ab00780b */ /* 0x040fe20003f5d000 */
[----:B------:R-:W-:-:S06]  /*f150*/  FMUL.FTZ R152, R171, R170 ;  /* 0x000000aaab987220 */ /* 0x000fcc0000410000 */
[----:B------:R-:W-:Y:S01]  /*f160*/  MUFU.EX2 R172, R172 ;  /* 0x000000ac00ac7308 */ /* 0x000fe20000000800 */
[----:B------:R-:W-:-:S05]  /*f170*/  FSEL R152, R152, RZ, P2 ;  /* 0x000000ff98987208 */ /* 0x000fca0001000000 */
[-CC-:B------:R-:W-:Y:S01]  /*f180*/  FFMA.FTZ R154, R159, R170.reuse, -R152.reuse ;  /* 0x000000aa9f9a7223 */ /* 0x180fe20000010898 */
[----:B------:R-:W-:Y:S01]  /*f190*/  FSEL R159, R169, RZ, P6 ;  /* 0x000000ffa99f7208 */ /* 0x000fe20003000000 */
[-CC-:B------:R-:W-:Y:S01]  /*f1a0*/  FFMA.FTZ R153, R158, R170.reuse, -R152.reuse ;  /* 0x000000aa9e997223 */ /* 0x180fe20000010898 */
[-CC-:B------:R-:W-:Y:S01]  /*f1b0*/  FFMA.FTZ R155, R163, R170.reuse, -R152.reuse ;  /* 0x000000aaa39b7223 */ /* 0x180fe20000010898 */
[----:B------:R-:W-:Y:S01]  /*f1c0*/  FSEL R163, R171, RZ, P2 ;  /* 0x000000ffaba37208 */ /* 0x000fe20001000000 */
[-C--:B------:R-:W-:Y:S01]  /*f1d0*/  FFMA.FTZ R182, R162, R170.reuse, -R152 ;  /* 0x000000aaa2b67223 */ /* 0x080fe20000010898 */
[----:B------:R-:W-:Y:S01]  /*f1e0*/  FADD.FTZ R159, -R159, R186 ;  /* 0x000000ba9f9f7221 */ /* 0x000fe20000010100 */
[----:B------:R-:W-:Y:S01]  /*f1f0*/  ISETP.NE.AND P2, PT, R192, R165, PT ;  /* 0x000000a5c000720c */ /* 0x000fe20003f45270 */
[----:B------:R-:W-:Y:S01]  /*f200*/  MUFU.EX2 R153, R153 ;  /* 0x0000009900997308 */ /* 0x000fe20000000800 */
[----:B------:R-:W-:Y:S01]  /*f210*/  FADD.FTZ R163, -R163, R200 ;  /* 0x000000c8a3a37221 */ /* 0x000fe20000010100 */
[----:B------:R-:W-:Y:S01]  /*f220*/  FMUL.FTZ R158, R159, R170 ;  /* 0x000000aa9f9e7220 */ /* 0x000fe20000410000 */
[----:B------:R-:W-:-:S02]  /*f230*/  @!P1 VIADD R159, R20, 0x38840 ;  /* 0x00038840149f9836 */ /* 0x000fc40000000000 */
[-CC-:B------:R-:W-:Y:S01]  /*f240*/  FFMA.FTZ R167, R167, R170.reuse, -R152.reuse ;  /* 0x000000aaa7a77223 */ /* 0x180fe20000010898 */
[-C--:B------:R-:W-:Y:S01]  /*f250*/  FMUL.FTZ R162, R163, R170.reuse ;  /* 0x000000aaa3a27220 */ /* 0x080fe20000410000 */
[-CC-:B------:R-:W-:Y:S01]  /*f260*/  FFMA.FTZ R202, R202, R170.reuse, -R152.reuse ;  /* 0x000000aacaca7223 */ /* 0x180fe20000010898 */
[-CC-:B------:R-:W-:Y:S01]  /*f270*/  FFMA.FTZ R203, R203, R170.reuse, -R152.reuse ;  /* 0x000000aacbcb7223 */ /* 0x180fe20000010898 */
[----:B------:R-:W0:Y:S01]  /*f280*/  MUFU.EX2 R158, R158 ;  /* 0x0000009e009e7308 */ /* 0x000e220000000800 */
[----:B------:R-:W-:Y:S01]  /*f290*/  @!P1 PRMT R160, RZ, 0x654, R159 ;  /* 0x00000654ffa09816 */ /* 0x000fe2000000009f */
[-CC-:B------:R-:W-:Y:S01]  /*f2a0*/  FFMA.FTZ R157, R166, R170.reuse, -R152.reuse ;  /* 0x000000aaa69d7223 */ /* 0x180fe20000010898 */
[--C-:B------:R-:W-:Y:S01]  /*f2b0*/  FFMA.FTZ R201, R201, R170, -R152.reuse ;  /* 0x000000aac9c97223 */ /* 0x100fe20000010898 */
[----:B------:R-:W-:Y:S01]  /*f2c0*/  @!P2 LEA R163, R197, R190, 0x6 ;  /* 0x000000bec5a3a211 */ /* 0x000fe200078e30ff */
[----:B------:R1:W-:Y:S01]  /*f2d0*/  @!P1 SYNCS.ARRIVE.TRANS64.RED.A1T0 RZ, [R160+URZ], RZ ;  /* 0x000000ffa0ff99a7 */ /* 0x0003e2000810043f */
[-CC-:B------:R-:W-:Y:S01]  /*f2e0*/  FFMA.FTZ R204, R199, R170.reuse, -R152.reuse ;  /* 0x000000aac7cc7223 */ /* 0x180fe20000010898 */
[----:B------:R-:W-:Y:S01]  /*f2f0*/  FFMA.FTZ R181, R181, R170, -R152 ;  /* 0x000000aab5b57223 */ /* 0x000fe20000010898 */
[----:B------:R-:W2:Y:S01]  /*f300*/  MUFU.EX2 R159, R162 ;  /* 0x000000a2009f7308 */ /* 0x000ea20000000800 */
[----:B------:R-:W-:-:S02]  /*f310*/  @!P2 IMAD R163, R163, 0x4, R2 ;  /* 0x00000004a3a3a824 */ /* 0x000fc400078e0202 */
[-CC-:B------:R-:W-:Y:S01]  /*f320*/  FFMA.FTZ R200, R205, R170.reuse, -R152.reuse ;  /* 0x000000aacdc87223 */ /* 0x180fe20000010898 */
[-CC-:B------:R-:W-:Y:S01]  /*f330*/  FFMA.FTZ R205, R228, R170.reuse, -R152.reuse ;  /* 0x000000aae4cd7223 */ /* 0x180fe20000010898 */
[-CC-:B------:R-:W-:Y:S01]  /*f340*/  FFMA.FTZ R227, R227, R170.reuse, -R152.reuse ;  /* 0x000000aae3e37223 */ /* 0x180fe20000010898 */
[----:B------:R-:W-:Y:S01]  /*f350*/  FFMA.FTZ R229, R229, R170, -R152 ;  /* 0x000000aae5e57223 */ /* 0x000fe20000010898 */
[----:B------:R-:W-:Y:S01]  /*f360*/  IMAD.MOV.U32 R199, RZ, RZ, 0x40000040 ;  /* 0x40000040ffc77424 */ /* 0x000fe200078e00ff */
[----:B------:R-:W3:Y:S01]  /*f370*/  MUFU.EX2 R154, R154 ;  /* 0x0000009a009a7308 */ /* 0x000ee20000000800 */
[----:B0-----:R-:W-:Y:S01]  /*f380*/  FFMA.FTZ R15, R158, R15, R224 ;  /* 0x0000000f9e0f7223 */ /* 0x001fe200000100e0 */
[----:B------:R0:W-:Y:S01]  /*f390*/  @!P2 STS [R163+0x38400], R158 ;  /* 0x0384009ea300a388 */ /* 0x0001e20000000800 */
[-C--:B------:R-:W-:Y:S01]  /*f3a0*/  FMUL.FTZ R24, R24, R158.reuse ;  /* 0x0000009e18187220 */ /* 0x080fe20000410000 */
[-C--:B------:R-:W-:Y:S01]  /*f3b0*/  FMUL.FTZ R25, R25, R158.reuse ;  /* 0x0000009e19197220 */ /* 0x080fe20000410000 */
[----:B-1----:R-:W-:Y:S01]  /*f3c0*/  FADD.FTZ R160, R226, R15 ;  /* 0x0000000fe2a07221 */ /* 0x002fe20000010000 */
[-C--:B------:R-:W-:Y:S01]  /*f3d0*/  FMUL.FTZ R28, R28, R158.reuse ;  /* 0x0000009e1c1c7220 */ /* 0x080fe20000410000 */
[----:B------:R-:W-:Y:S01]  /*f3e0*/  FMUL.FTZ R29, R29, R158 ;  /* 0x0000009e1d1d7220 */ /* 0x000fe20000410000 */
[----:B------:R-:W1:Y:S01]  /*f3f0*/  MUFU.EX2 R155, R155 ;  /* 0x0000009b009b7308 */ /* 0x000e620000000800 */
[----:B--2---:R-:W-:Y:S01]  /*f400*/  FFMA.FTZ R15, R159, R14, R153 ;  /* 0x0000000e9f0f7223 */ /* 0x004fe20000010099 */
[----:B------:R-:W-:Y:S01]  /*f410*/  FADD.FTZ R160, R183, R160 ;  /* 0x000000a0b7a07221 */ /* 0x000fe20000010000 */
[----:B------:R2:W-:Y:S01]  /*f420*/  @!P2 STS [R163+0x38420], R159 ;  /* 0x0384209fa300a388 */ /* 0x0005e20000000800 */
[-C--:B------:R-:W-:Y:S01]  /*f430*/  FMUL.FTZ R32, R32, R158.reuse ;  /* 0x0000009e20207220 */ /* 0x080fe20000410000 */
[-C--:B------:R-:W-:Y:S01]  /*f440*/  FMUL.FTZ R33, R33, R158.reuse ;  /* 0x0000009e21217220 */ /* 0x080fe20000410000 */
[----:B------:R-:W-:Y:S01]  /*f450*/  FADD.FTZ R160, R207, R160 ;  /* 0x000000a0cfa07221 */ /* 0x000fe20000010000 */
[-C--:B------:R-:W-:Y:S01]  /*f460*/  FMUL.FTZ R36, R36, R158.reuse ;  /* 0x0000009e24247220 */ /* 0x080fe20000410000 */
[----:B------:R-:W4:Y:S01]  /*f470*/  MUFU.EX2 R156, R167 ;  /* 0x000000a7009c7308 */ /* 0x000f220000000800 */
[C---:B---3--:R-:W-:Y:S01]  /*f480*/  FADD.FTZ R14, R154.reuse, R15 ;  /* 0x0000000f9a0e7221 */ /* 0x048fe20000010000 */
[----:B------:R-:W-:Y:S01]  /*f490*/  F2FP.BF16.F32.PACK_AB R153, R154, R153 ;  /* 0x000000999a99723e */ /* 0x000fe200000010ff */
[-C--:B------:R-:W-:Y:S01]  /*f4a0*/  FMUL.FTZ R37, R37, R158.reuse ;  /* 0x0000009e25257220 */ /* 0x080fe20000410000 */
[----:B------:R-:W-:Y:S01]  /*f4b0*/  F2FP.BF16.F32.PACK_AB R154, R207, R183 ;  /* 0x000000b7cf9a723e */ /* 0x000fe200000010ff */
[-C--:B------:R-:W-:Y:S01]  /*f4c0*/  FMUL.FTZ R40, R40, R158.reuse ;  /* 0x0000009e28287220 */ /* 0x080fe20000410000 */
[-C--:B------:R-:W-:Y:S01]  /*f4d0*/  FMUL.FTZ R41, R41, R158.reuse ;  /* 0x0000009e29297220 */ /* 0x080fe20000410000 */
        /* <DEDUP_REMOVED lines=9> */
[----:B------:R1:W-:Y:S01]  /*f570*/  MUFU.EX2 R197, R203 ;  /* 0x000000cb00c57308 */ /* 0x0003e20000000800 */
[----:B---3--:R-:W-:Y:S01]  /*f580*/  FFMA.FTZ R202, R225, R170, -R152 ;  /* 0x000000aae1ca7223 */ /* 0x008fe20000010898 */
[C---:B----4-:R-:W-:Y:S01]  /*f590*/  FADD.FTZ R14, R156.reuse, R15 ;  /* 0x0000000f9c0e7221 */ /* 0x050fe20000010000 */
[----:B------:R-:W-:Y:S01]  /*f5a0*/  F2FP.BF16.F32.PACK_AB R155, R156, R155 ;  /* 0x0000009b9c9b723e */ /* 0x000fe200000010ff */
[-C--:B------:R-:W-:Y:S01]  /*f5b0*/  FMUL.FTZ R57, R57, R158.reuse ;  /* 0x0000009e39397220 */ /* 0x080fe20000410000 */
[----:B------:R-:W-:Y:S01]  /*f5c0*/  F2FP.BF16.F32.PACK_AB R156, R206, R161 ;  /* 0x000000a1ce9c723e */ /* 0x000fe200000010ff */
[----:B------:R-:W-:Y:S01]  /*f5d0*/  FMUL.FTZ R60, R60, R158 ;  /* 0x0000009e3c3c7220 */ /* 0x000fe20000410000 */
[----:B------:R-:W-:Y:S01]  /*f5e0*/  F2FP.BF16.F32.PACK_AB R152, R226, R224 ;  /* 0x000000e0e298723e */ /* 0x000fe200000010ff */
[----:B------:R-:W-:Y:S01]  /*f5f0*/  BAR.SYNC.DEFER_BLOCKING 0xf, 0x100 ;  /* 0x03c4000000007b1d */ /* 0x000fe20000010000 */
[----:B-1----:R-:W-:Y:S01]  /*f600*/  FADD.FTZ R203, R161, R160 ;  /* 0x000000a0a1cb7221 */ /* 0x002fe20000010000 */
[-C--:B------:R-:W-:Y:S01]  /*f610*/  FMUL.FTZ R61, R61, R158.reuse ;  /* 0x0000009e3d3d7220 */ /* 0x080fe20000410000 */
[-C--:B------:R-:W-:Y:S01]  /*f620*/  FMUL.FTZ R64, R64, R158.reuse ;  /* 0x0000009e40407220 */ /* 0x080fe20000410000 */
[-C--:B------:R-:W-:Y:S01]  /*f630*/  FMUL.FTZ R65, R65, R158.reuse ;  /* 0x0000009e41417220 */ /* 0x080fe20000410000 */
[----:B------:R-:W-:Y:S01]  /*f640*/  FADD.FTZ R203, R206, R203 ;  /* 0x000000cbcecb7221 */ /* 0x000fe20000010000 */
        /* <DEDUP_REMOVED lines=122> */
[----:B-1----:R-:W-:Y:S01]  /*fdf0*/  FADD.FTZ R207, R157, R14 ;  /* 0x0000000e9dcf7221 */ /* 0x002fe20000010000 */
[----:B---3--:R-:W-:Y:S01]  /*fe00*/  F2FP.BF16.F32.PACK_AB R157, R182, R157 ;  /* 0x0000009db69d723e */ /* 0x008fe200000010ff */
[----:B------:R1:W-:Y:S01]  /*fe10*/  STSM.16.M88.4 [R196+0x36400], R152 ;  /* 0x03640098c4007844 */ /* 0x0003e20000000200 */
[----:B0-----:R-:W-:Y:S01]  /*fe20*/  F2FP.BF16.F32.PACK_AB R158, R172, R168 ;  /* 0x000000a8ac9e723e */ /* 0x001fe200000010ff */
[----:B------:R-:W-:Y:S01]  /*fe30*/  VIADD R14, R198, 0x80 ;  /* 0x00000080c60e7836 */ /* 0x000fe20000000000 */
[----:B--2---:R-:W-:Y:S01]  /*fe40*/  F2FP.BF16.F32.PACK_AB R159, R204, R201 ;  /* 0x000000c9cc9f723e */ /* 0x004fe200000010ff */
[----:B------:R-:W0:Y:S01]  /*fe50*/  MUFU.EX2 R206, R229 ;  /* 0x000000e500ce7308 */ /* 0x000e220000000800 */
[----:B----4-:R-:W-:Y:S01]  /*fe60*/  F2FP.BF16.F32.PACK_AB R160, R174, R173 ;  /* 0x000000adaea0723e */ /* 0x010fe200000010ff */
[----:B------:R-:W-:Y:S01]  /*fe70*/  IMAD.MOV.U32 R15, RZ, RZ, 0x40000040 ;  /* 0x40000040ff0f7424 */ /* 0x000fe200078e00ff */
[----:B-----5:R-:W-:Y:S01]  /*fe80*/  F2FP.BF16.F32.PACK_AB R161, R186, R181 ;  /* 0x000000b5baa1723e */ /* 0x020fe200000010ff */
[----:B------:R1:W-:Y:S01]  /*fe90*/  STSM.16.M88.4 [R210], R156 ;  /* 0x0000009cd2007844 */ /* 0x0003e20000000200 */
[----:B------:R-:W-:Y:S01]  /*fea0*/  F2FP.BF16.F32.PACK_AB R162, R176, R175 ;  /* 0x000000afb0a2723e */ /* 0x000fe200000010ff */
[----:B------:R-:W-:Y:S01]  /*feb0*/  FADD.FTZ R182, R182, R207 ;  /* 0x000000cfb6b67221 */ /* 0x000fe20000010000 */
[----:B------:R-:W-:Y:S01]  /*fec0*/  F2FP.BF16.F32.PACK_AB R163, R200, R197 ;  /* 0x000000c5c8a3723e */ /* 0x000fe200000010ff */
[----:B------:R-:W-:Y:S01]  /*fed0*/  FADD.FTZ R203, R168, R203 ;  /* 0x000000cba8cb7221 */ /* 0x000fe20000010000 */
[----:B------:R-:W-:Y:S01]  /*fee0*/  F2FP.BF16.F32.PACK_AB R164, R178, R177 ;  /* 0x000000b1b2a4723e */ /* 0x000fe200000010ff */
[----:B------:R-:W-:Y:S01]  /*fef0*/  FADD.FTZ R201, R201, R182 ;  /* 0x000000b6c9c97221 */ /* 0x000fe20000010000 */
[----:B------:R-:W-:Y:S01]  /*ff00*/  F2FP.BF16.F32.PACK_AB R165, R183, R202 ;  /* 0x000000cab7a5723e */ /* 0x000fe200000010ff */
[----:B------:R1:W-:Y:S01]  /*ff10*/  STSM.16.M88.4 [R208], R160 ;  /* 0x000000a0d0007844 */ /* 0x0003e20000000200 */
[----:B------:R-:W-:Y:S01]  /*ff20*/  F2FP.BF16.F32.PACK_AB R166, R180, R179 ;  /* 0x000000b3b4a6723e */ /* 0x000fe200000010ff */
[----:B------:R-:W-:Y:S01]  /*ff30*/  FADD.FTZ R172, R172, R203 ;  /* 0x000000cbacac7221 */ /* 0x000fe20000010000 */
[----:B------:R-:W-:Y:S01]  /*ff40*/  FADD.FTZ R204, R204, R201 ;  /* 0x000000c9cccc7221 */ /* 0x000fe20000010000 */
[----:B------:R-:W-:Y:S01]  /*ff50*/  ISETP.GT.AND P2, PT, R21, R211, PT ;  /* 0x000000d31500720c */ /* 0x000fe20003f44270 */
[----:B------:R-:W-:Y:S01]  /*ff60*/  @!P1 VIADD R20, R20, 0x38860 ;  /* 0x0003886014149836 */ /* 0x000fe20000000000 */
[----:B0-----:R-:W-:Y:S01]  /*ff70*/  F2FP.BF16.F32.PACK_AB R167, R206, R205 ;  /* 0x000000cdcea7723e */ /* 0x001fe200000010ff */
[----:B------:R-:W-:Y:S01]  /*ff80*/  FADD.FTZ R173, R173, R172 ;  /* 0x000000acadad7221 */ /* 0x000fe20000010000 */
[----:B------:R-:W-:-:S02]  /*ff90*/  FADD.FTZ R181, R181, R204 ;  /* 0x000000ccb5b57221 */ /* 0x000fc40000010000 */
[----:B------:R-:W-:Y:S01]  /*ffa0*/  @!P1 PRMT R20, RZ, 0x654, R20 ;  /* 0x00000654ff149816 */ /* 0x000fe20000000014 */
[----:B------:R1:W-:Y:S01]  /*ffb0*/  STSM.16.M88.4 [R209], R164 ;  /* 0x000000a4d1007844 */ /* 0x0003e20000000200 */
[----:B------:R-:W-:Y:S01]  /*ffc0*/  WARPGROUP.ARRIVE ;  /* 0x00000000000079c5 */ /* 0x000fe20000000000 */
[----:B------:R-:W-:Y:S01]  /*ffd0*/  FADD.FTZ R174, R174, R173 ;  /* 0x000000adaeae7221 */ /* 0x000fe20000010000 */
[----:B------:R-:W-:-:S03]  /*ffe0*/  FADD.FTZ R186, R186, R181 ;  /* 0x000000b5baba7221 */ /* 0x000fc60000010000 */
[----:B------:R-:W-:Y:S01]  /*fff0*/  FADD.FTZ R175, R175, R174 ;  /* 0x000000aeafaf7221 */ /* 0x000fe20000010000 */
[----:B------:R-:W-:Y:S01]  /*10000*/  HGMMA.64x256x16.F32.BF16 R24, R152, gdesc[UR4].tnspB, R24, gsb0 ;  /* 0x43e0000498187df0 */ /* 0x000fe20008001818 */
[----:B------:R-:W-:Y:S01]  /*10010*/  R2UR UR6, R14 ;  /* 0x000000000e0672ca */ /* 0x000fe200000e0000 */
[C---:B------:R-:W-:Y:S01]  /*10020*/  VIADD R14, R198.reuse, 0x100 ;  /* 0x00000100c60e7836 */ /* 0x040fe20000000000 */
[----:B------:R-:W-:Y:S01]  /*10030*/  R2UR UR7, R15 ;  /* 0x000000000f0772ca */ /* 0x000fe200000e0000 */
[----:B------:R-:W-:Y:S02]  /*10040*/  IMAD.MOV.U32 R15, RZ, RZ, 0x40000040 ;  /* 0x40000040ff0f7424 */ /* 0x000fe400078e00ff */
[----:B------:R-:W-:Y:S01]  /*10050*/  FADD.FTZ R197, R197, R186 ;  /* 0x000000bac5c57221 */ /* 0x000fe20000010000 */
[----:B------:R-:W-:Y:S02]  /*10060*/  VIADD R198, R198, 0x180 ;  /* 0x00000180c6c67836 */ /* 0x000fe40000000000 */
[----:B------:R-:W-:Y:S01]  /*10070*/  FADD.FTZ R176, R176, R175 ;  /* 0x000000afb0b07221 */ /* 0x000fe20000010000 */
[----:B------:R-:W-:-:S02]  /*10080*/  IMAD.MOV.U32 R186, RZ, RZ, R169 ;  /* 0x000000ffffba7224 */ /* 0x000fc400078e00a9 */
[----:B------:R-:W-:Y:S01]  /*10090*/  FADD.FTZ R197, R200, R197 ;  /* 0x000000c5c8c57221 */ /* 0x000fe20000010000 */
[----:B------:R-:W-:Y:S02]  /*100a0*/  IMAD.MOV.U32 R200, RZ, RZ, R171 ;  /* 0x000000ffffc87224 */ /* 0x000fe400078e00ab */
[----:B------:R-:W-:Y:S01]  /*100b0*/  FADD.FTZ R177, R177, R176 ;  /* 0x000000b0b1b17221 */ /* 0x000fe20000010000 */
[----:B------:R-:W-:Y:S01]  /*100c0*/  FADD.FTZ R202, R202, R197 ;  /* 0x000000c5caca7221 */ /* 0x000fe20000010000 */
[----:B------:R-:W-:Y:S02]  /*100d0*/  MOV R197, R18 ;  /* 0x0000001200c57202 */ /* 0x000fe40000000f00 */
[----:B------:R-:W-:Y:S01]  /*100e0*/  FADD.FTZ R178, R178, R177 ;  /* 0x000000b1b2b27221 */ /* 0x000fe20000010000 */
[----:B------:R-:W-:-:S04]  /*100f0*/  FADD.FTZ R202, R183, R202 ;  /* 0x000000cab7ca7221 */ /* 0x000fc80000010000 */
[----:B------:R-:W-:Y:S01]  /*10100*/  FADD.FTZ R205, R205, R202 ;  /* 0x000000cacdcd7221 */ /* 0x000fe20000010000 */
[----:B------:R-:W-:Y:S02]  /*10110*/  WARPGROUP.DEPBAR.LE gsb0, 0x0 ;  /* 0x00008000000079c5 */ /* 0x000fe40000010000 */
[----:B------:R-:W-:-:S06]  /*10120*/  WARPGROUP.ARRIVE ;  /* 0x00000000000079c5 */ /* 0x000fcc0000000000 */
[----:B------:R-:W-:Y:S01]  /*10130*/  HGMMA.64x256x16.F32.BF16 R24, R156, gdesc[UR4].tnspB, R24, gsb0 ;  /* 0x43e000049c187df0 */ /* 0x000fe20008001818 */
[----:B------:R-:W-:Y:S01]  /*10140*/  R2UR UR6, R14 ;  /* 0x000000000e0672ca */ /* 0x000fe200000e0000 */
[----:B------:R-:W-:Y:S01]  /*10150*/  FADD.FTZ R14, R206, R205 ;  /* 0x000000cdce0e7221 */ /* 0x000fe20000010000 */
[----:B------:R-:W-:Y:S01]  /*10160*/  R2UR UR7, R15 ;  /* 0x000000000f0772ca */ /* 0x000fe200000e0000 */
[----:B------:R-:W-:-:S04]  /*10170*/  FADD.FTZ R15, R179, R178 ;  /* 0x000000b2b30f7221 */ /* 0x000fc80000010000 */
[----:B------:R-:W-:Y:S01]  /*10180*/  FADD.FTZ R15, R180, R15 ;  /* 0x0000000fb40f7221 */ /* 0x000fe20000010000 */
[----:B------:R-:W-:Y:S02]  /*10190*/  WARPGROUP.DEPBAR.LE gsb0, 0x0 ;  /* 0x00008000000079c5 */ /* 0x000fe40000010000 */
[----:B------:R-:W-:-:S15]  /*101a0*/  WARPGROUP.ARRIVE ;  /* 0x00000000000079c5 */ /* 0x000fde0000000000 */
[----:B------:R-:W-:-:S02]  /*101b0*/  NOP ;  /* 0x0000000000007918 */ /* 0x000fc40000000000 */
        /* <DEDUP_REMOVED lines=17> */
[----:B0-----:R-:W-:-:S04]  /*102d0*/  VIADD R20, R21, 0xffffffff ;  /* 0xffffffff15147836 */ /* 0x001fc80000000000 */
[----:B------:R-:W-:Y:S01]  /*102e0*/  IMAD.MOV.U32 R21, RZ, RZ, R20 ;  /* 0x000000ffff157224 */ /* 0x000fe200078e0014 */
[----:B-1----:R-:W-:Y:S06]  /*102f0*/  @P2 BRA `(.L_x_6971) ;  /* 0xffffffc400382947 */ /* 0x002fec000383ffff */
[----:B------:R-:W-:Y:S05]  /*10300*/  BSYNC B0 ;  /* 0x0000000000007941 */ /* 0x000fea0003800000 */
.L_x_6960:
[----:B------:R-:W-:-:S07]  /*10310*/  IMAD.MOV.U32 R21, RZ, RZ, R20 ;  /* 0x000000ffff157224 */ /* 0x000fce00078e0014 */
.L_x_6959:
[----:B------:R-:W-:Y:S05]  /*10320*/  BSYNC B1 ;  /* 0x0000000000017941 */ /* 0x000fea0003800000 */
.L_x_6958:
[----:B------:R-:W-:Y:S01]  /*10330*/  ISETP.GE.AND P2, PT, R21, RZ, PT ;  /* 0x000000ff1500720c */ /* 0x000fe20003f46270 */
[----:B------:R-:W-:-:S12]  /*10340*/  BSSY B0, `(.L_x_6972) ;  /* 0x000036c000007945 */ /* 0x000fd80003800000 */
[----:B------:R-:W-:Y:S05]  /*10350*/  @!P2 BRA `(.L_x_6973) ;  /* 0x0000003400a8a947 */ /* 0x000fea0003800000 */
[----:B------:R-:W-:Y:S02]  /*10360*/  IMAD.MOV.U32 R194, RZ, RZ, R171 ;  /* 0x000000ffffc27224 */ /* 0x000fe400078e00ab */
[----:B------:R-:W-:Y:S02]  /*10370*/  IMAD.MOV.U32 R185, RZ, RZ, R169 ;  /* 0x000000ffffb97224 */ /* 0x000fe400078e00a9 */
[----:B------:R-:W-:-:S07]  /*10380*/  IMAD.MOV.U32 R197, RZ, RZ, R18 ;  /* 0x000000ffffc57224 */ /* 0x000fce00078e0012 */
.L_x_6984:
[----:B------:R-:W-:-:S05]  /*10390*/  VIADD R18, R197, 0x1 ;  /* 0x00000001c5127836 */ /* 0x000fca0000000000 */
[----:B------:R-:W-:-:S04]  /*103a0*/  ISETP.NE.AND P2, PT, R18, 0x2, PT ;  /* 0x000000021200780c */ /* 0x000fc80003f45270 */
[----:B------:R-:W-:Y:S02]  /*103b0*/  SEL R20, RZ, 0x1, P2 ;  /* 0x00000001ff147807 */ /* 0x000fe40001000000 */
[----:B------:R-:W-:Y:S02]  /*103c0*/  SEL R18, R18, RZ, P2 ;  /* 0x000000ff12127207 */ /* 0x000fe40001000000 */
[----:B------:R-:W-:Y:S01]  /*103d0*/  LOP3.LUT R19, R19, R20, RZ, 0x3c, !PT ;  /* 0x0000001413137212 */ /* 0x000fe200078e3cff */
[----:B------:R-:W-:Y:S06]  /*103e0*/  @!P0 BRA `(.L_x_6974) ;  /* 0x0000000000048947 */ /* 0x000fec0003800000 */
[----:B------:R-:W-:Y:S01]  /*103f0*/  BPT.TRAP 0x1 ;  /* 0x000000040000795c */ /* 0x000fe20000300000 */
.L_x_6974:
[----:B------:R-:W-:Y:S01]  /*10400*/  IMAD R20, R18, 0x8, R2 ;  /* 0x0000000812147824 */ /* 0x000fe200078e0202 */
[----:B------:R-:W-:-:S04]  /*10410*/  SHF.L.U32 R201, R19, 0x1f, RZ ;  /* 0x0000001f13c97819 */ /* 0x000fc800000006ff */
[----:B------:R0:W1:Y:S01]  /*10420*/  SYNCS.PHASECHK.TRANS64.TRYWAIT P2, [R20+URZ+0x38830], R201 ;  /* 0x038830c9140075a7 */ /* 0x000062000804017f */
[----:B------:R-:W-:Y:S05]  /*10430*/  @!P0 BRA `(.L_x_6975) ;  /* 0x0000000000048947 */ /* 0x000fea0003800000 */
[----:B------:R-:W-:Y:S01]  /*10440*/  BPT.TRAP 0x1 ;  /* 0x000000040000795c */ /* 0x000fe20000300000 */
.L_x_6975:
[----:B------:R-:W-:Y:S01]  /*10450*/  BSSY B1, `(.L_x_6976) ;  /* 0x0000006000017945 */ /* 0x000fe20003800000 */
[----:B------:R-:W-:Y:S02]  /*10460*/  IMAD R186, R18, 0x200, R0 ;  /* 0x0000020012ba7824 */ /* 0x000fe400078e0200 */
[----:B------:R-:W-:Y:S01]  /*10470*/  IMAD.MOV.U32 R187, RZ, RZ, 0x40000040 ;  /* 0x40000040ffbb7424 */ /* 0x000fe200078e00ff */
[----:B-1----:R-:W-:Y:S06]  /*10480*/  @P2 BRA `(.L_x_6977) ;  /* 0x0000000000082947 */ /* 0x002fec0003800000 */
[----:B------:R-:W1:Y:S02]  /*10490*/  SYNCS.PHASECHK.TRANS64.TRYWAIT P2, [R20+URZ+0x38830], R201 ;  /* 0x038830c9140075a7 */ /* 0x000e64000804017f */
[----:B-1----:R-:W-:Y:S05]  /*104a0*/  @!P2 BRA `(.L_x_6978) ;  /* 0x000000d800eca947 */ /* 0x002fea0003800000 */
.L_x_6977:
[----:B------:R-:W-:Y:S05]  /*104b0*/  BSYNC B1 ;  /* 0x0000000000017941 */ /* 0x000fea0003800000 */
.L_x_6976:
[----:B------:R-:W-:Y:S01]  /*104c0*/  R2UR UR6, R186 ;  /* 0x00000000ba0672ca */ /* 0x000fe200000e0000 */
[----:B--2---:R-:W-:Y:S01]  /*104d0*/  WARPGROUP.ARRIVE ;  /* 0x00000000000079c5 */ /* 0x004fe20000000000 */
        /* <DEDUP_REMOVED lines=34> */
.L_x_6979:
[----:B------:R2:W3:Y:S01]  /*10700*/  SYNCS.PHASECHK.TRANS64.TRYWAIT P2, [R20+URZ+0x38850], R201 ;  /* 0x038850c9140075a7 */ /* 0x0004e2000804017f */
[----:B------:R-:W-:Y:S05]  /*10710*/  @!P0 BRA `(.L_x_6980) ;  /* 0x0000000000048947 */ /* 0x000fea0003800000 */
[----:B------:R-:W-:Y:S01]  /*10720*/  BPT.TRAP 0x1 ;  /* 0x000000040000795c */ /* 0x000fe20000300000 */
.L_x_6980:
[----:B------:R-:W-:Y:S04]  /*10730*/  BSSY B1, `(.L_x_6981) ;  /* 0x0000004000017945 */ /* 0x000fe80003800000 */
[----:B---3--:R-:W-:Y:S05]  /*10740*/  @P2 BRA `(.L_x_6982) ;  /* 0x0000000000082947 */ /* 0x008fea0003800000 */
[----:B------:R-:W3:Y:S02]  /*10750*/  SYNCS.PHASECHK.TRANS64.TRYWAIT P2, [R20+URZ+0x38850], R201 ;  /* 0x038850c9140075a7 */ /* 0x000ee4000804017f */
[----:B---3--:R-:W-:Y:S05]  /*10760*/  @!P2 BRA `(.L_x_6983) ;  /* 0x000000d80050a947 */ /* 0x008fea0003800000 */
.L_x_6982:
[----:B------:R-:W-:Y:S05]  /*10770*/  BSYNC B1 ;  /* 0x0000000000017941 */ /* 0x000fea0003800000 */
.L_x_6981:
[----:B------:R-:W-:Y:S01]  /*10780*/  IMAD R200, R18, 0x1000, R3 ;  /* 0x0000100012c87824 */ /* 0x000fe200078e0203 */
[----:B------:R-:W-:Y:S01]  /*10790*/  R2UR UR4, R6 ;  /* 0x00000000060472ca */ /* 0x000fe200000e0000 */
[----:B0123--:R-:W-:Y:S01]  /*107a0*/  IMAD.MOV.U32 R201, RZ, RZ, 0x40000040 ;  /* 0x40000040ffc97424 */ /* 0x00ffe200078e00ff */
[----:B------:R-:W-:Y:S01]  /*107b0*/  R2UR UR5, R7 ;  /* 0x00000000070572ca */ /* 0x000fe200000e0000 */
[----:B------:R-:W-:Y:S01]  /*107c0*/  WARPGROUP.ARRIVE ;  /* 0x00000000000079c5 */ /* 0x000fe20000000000 */
[----:B------:R-:W-:Y:S01]  /*107d0*/  R2UR UR6, R200 ;  /* 0x00000000c80672ca */ /* 0x000fe200000e0000 */
[----:B------:R-:W-:Y:S01]  /*107e0*/  VIADD R186, R6, 0x2 ;  /* 0x0000000206ba7836 */ /* 0x000fe20000000000 */
[----:B------:R-:W-:Y:S01]  /*107f0*/  R2UR UR7, R201 ;  /* 0x00000000c90772ca */ /* 0x000fe200000e0000 */
[----:B------:R-:W-:Y:S02]  /*10800*/  IMAD.MOV.U32 R187, RZ, RZ, 0x40000040 ;  /* 0x40000040ffbb7424 */ /* 0x000fe400078e00ff */
[----:B------:R-:W0:Y:S01]  /*10810*/  S2R R198, SR_TID.X ;  /* 0x0000000000c67919 */ /* 0x000e220000002100 */
[----:B------:R-:W-:-:S02]  /*10820*/  VIADD R201, R200, 0x800 ;  /* 0x00000800c8c97836 */ /* 0x000fc40000000000 */
[----:B------:R-:W-:Y:S02]  /*10830*/  IMAD.MOV.U32 R199, RZ, RZ, 0x40000040 ;  /* 0x40000040ffc77424 */ /* 0x000fe400078e00ff */
[----:B------:R-:W-:Y:S02]  /*10840*/  VIADD R205, R6, 0x800 ;  /* 0x0000080006cd7836 */ /* 0x000fe40000000000 */
[----:B------:R-:W-:-:S03]  /*10850*/  IMAD.MOV.U32 R203, RZ, RZ, 0x40000040 ;  /* 0x40000040ffcb7424 */ /* 0x000fc600078e00ff */
        /* <DEDUP_REMOVED lines=9> */
[----:B0-----:R-:W-:Y:S01]  /*108f0*/  SHF.R.U32.HI R198, RZ, 0x7, R198 ;  /* 0x00000007ffc67819 */ /* 0x001fe200000116c6 */
[----:B------:R-:W-:-:S02]  /*10900*/  WARPGROUP.DEPBAR.LE gsb0, 0x0 ;  /* 0x00008000000079c5 */ /* 0x000fc40000010000 */
        /* <DEDUP_REMOVED lines=151> */
[----:B------:R-:W-:Y:S02]  /*11280*/  R2UR UR6, R186 ;  /* 0x00000000ba0672ca */ /* 0x000fe400000e0000 */
[----:B------:R-:W0:Y:S02]  /*11290*/  SHFL.IDX PT, R186, R198, RZ, 0x1f ;  /* 0x00001fffc6ba7589 */ /* 0x000e2400000e0000 */
[----:B0-----:R-:W-:-:S04]  /*112a0*/  ISETP.GT.AND P2, PT, R186, 0x7f, PT ;  /* 0x0000007fba00780c */ /* 0x001fc80003f44270 */
[----:B------:R-:W-:-:S05]  /*112b0*/  SEL R186, RZ, 0x2, !P2 ;  /* 0x00000002ffba7807 */ /* 0x000fca0005000000 */
        /* <DEDUP_REMOVED lines=27> */
[----:B------:R-:W-:Y:S01]  /*11470*/  IMAD.MOV.U32 R205, RZ, RZ, 0x40000040 ;  /* 0x40000040ffcd7424 */ /* 0x000fe200078e00ff */
[----:B------:R-:W-:Y:S02]  /*11480*/  WARPGROUP.DEPBAR.LE gsb0, 0x0 ;  /* 0x00008000000079c5 */ /* 0x000fe40000010000 */
[----:B------:R-:W-:-:S07]  /*11490*/  WARPGROUP.ARRIVE ;  /* 0x00000000000079c5 */ /* 0x000fce0000000000 */
        /* <DEDUP_REMOVED lines=60> */
[----:B------:R-:W-:Y:S02]  /*11860*/  R2UR UR6, R202 ;  /* 0x00000000ca0672ca */ /* 0x000fe400000e0000 */
        /* <DEDUP_REMOVED lines=50> */
[----:B------:R-:W-:Y:S02]  /*11b90*/  R2UR UR7, R203 ;  /* 0x00000000cb0772ca */ /* 0x000fe400000e0000 */
[----:B------:R-:W-:-:S02]  /*11ba0*/  SEL R201, R201, 0xd80, P2 ;  /* 0x00000d80c9c97807 */ /* 0x000fc40001000000 */
[----:B------:R-:W-:Y:S02]  /*11bb0*/  MOV R203, 0x40000040 ;  /* 0x4000004000cb7802 */ /* 0x000fe40000000f00 */
[----:B------:R-:W-:-:S04]  /*11bc0*/  LOP3.LUT R201, R201, 0xe00, RZ, 0xc0, !PT ;  /* 0x00000e00c9c97812 */ /* 0x000fc800078ec0ff */
[CC--:B------:R-:W-:Y:S02]  /*11bd0*/  IADD3 R202, R199.reuse, R201.reuse, R6 ;  /* 0x000000c9c7ca7210 */ /* 0x0c0fe40007ffe006 */
[----:B------:R-:W-:Y:S01]  /*11be0*/  IADD3 R204, R199, R201, R200 ;  /* 0x000000c9c7cc7210 */ /* 0x000fe20007ffe0c8 */
[----:B------:R-:W-:Y:S01]  /*11bf0*/  VIADD R201, R200, 0xe00 ;  /* 0x00000e00c8c97836 */ /* 0x000fe20000000000 */
[----:B------:R-:W-:Y:S01]  /*11c00*/  MOV R199, 0x40000040 ;  /* 0x4000004000c77802 */ /* 0x000fe20000000f00 */
        /* <DEDUP_REMOVED lines=26> */
[----:B------:R-:W-:Y:S02]  /*11db0*/  R2UR UR4, R202 ;  /* 0x00000000ca0472ca */ /* 0x000fe400000e0000 */
[----:B------:R-:W-:Y:S02]  /*11dc0*/  R2UR UR5, R203 ;  /* 0x00000000cb0572ca */ /* 0x000fe400000e0000 */
        /* <DEDUP_REMOVED lines=76> */
[----:B-1----:R-:W-:Y:S01]  /*12290*/  FMNMX.FTZ R169, R159, R198, !PT ;  /* 0x000000c69fa97209 */ /* 0x002fe20007810000 */
[----:B------:R-:W-:Y:S01]  /*122a0*/  FMUL.FTZ R198, R177, UR4 ;  /* 0x00000004b1c67c20 */ /* 0x000fe20008410000 */
[----:B------:R-:W-:-:S05]  /*122b0*/  FMUL.FTZ R177, R180, UR4 ;  /* 0x00000004b4b17c20 */ /* 0x000fca0008410000 */
        /* <DEDUP_REMOVED lines=8> */
[----:B------:R-:W-:-:S06]  /*12340*/  FMUL.FTZ R180, R181, UR4 ;  /* 0x00000004b5b47c20 */ /* 0x000fcc0008410000 */
        /* <DEDUP_REMOVED lines=22> */
[----:B0-----:R-:W-:Y:S01]  /*124b0*/  FMNMX.FTZ R169, R181, R202, !PT ;  /* 0x000000cab5a97209 */ /* 0x001fe20007810000 */
[----:B------:R-:W-:-:S04]  /*124c0*/  FMUL.FTZ R202, R175, UR4 ;  /* 0x00000004afca7c20 */ /* 0x000fc80008410000 */
[----:B------:R-:W0:Y:S01]  /*124d0*/  MUFU.TANH R163, R163 ;  /* 0x000000a300a37308 */ /* 0x000e220000002400 */
[----:B-1----:R-:W-:Y:S01]  /*124e0*/  FMNMX.FTZ R171, R158, R171, !PT ;  /* 0x000000ab9eab7209 */ /* 0x002fe20007810000 */
[----:B------:R-:W-:Y:S01]  /*124f0*/  ULDC UR4, c[0x0][0xa80] ;  /* 0x0002a00000047ab9 */ /* 0x000fe20000000800 */
[----:B------:R-:W1:Y:S05]  /*12500*/  SHFL.BFLY PT, R170, R169, 0x1, 0x1f ;  /* 0x0c201f00a9aa7f89 */ /* 0x000e6a00000e0000 */
[----:B------:R-:W3:Y:S08]  /*12510*/  MUFU.TANH R166, R166 ;  /* 0x000000a600a67308 */ /* 0x000ef00000002400 */
[----:B------:R-:W4:Y:S08]  /*12520*/  MUFU.TANH R167, R167 ;  /* 0x000000a700a77308 */ /* 0x000f300000002400 */
[----:B------:R-:W5:Y:S01]  /*12530*/  MUFU.TANH R199, R199 ;  /* 0x000000c700c77308 */ /* 0x000f620000002400 */
[----:B-1----:R-:W-:-:S02]  /*12540*/  FMNMX.FTZ R169, R169, R170, !PT ;  /* 0x000000aaa9a97209 */ /* 0x002fc40007810000 */
[----:B--2---:R-:W-:-:S05]  /*12550*/  FMNMX.FTZ R170, R162, R171, !PT ;  /* 0x000000aba2aa7209 */ /* 0x004fca0007810000 */
[----:B------:R-:W1:Y:S01]  /*12560*/  MUFU.TANH R200, R200 ;  /* 0x000000c800c87308 */ /* 0x000e620000002400 */
[----:B0-----:R-:W-:Y:S01]  /*12570*/  FMNMX.FTZ R171, R163, R170, !PT ;  /* 0x000000aaa3ab7209 */ /* 0x001fe20007810000 */
[----:B------:R-:W-:Y:S01]  /*12580*/  FADD.FTZ R175, -R169, R185 ;  /* 0x000000b9a9af7221 */ /* 0x000fe20000010100 */
[----:B------:R-:W-:Y:S02]  /*12590*/  MOV R170, UR4 ;  /* 0x0000000400aa7c02 */ /* 0x000fe40008000f00 */
[----:B---3--:R-:W-:-:S03]  /*125a0*/  FMNMX.FTZ R174, R166, R171, !PT ;  /* 0x000000aba6ae7209 */ /* 0x008fc60007810000 */
[----:B------:R-:W0:Y:S01]  /*125b0*/  MUFU.TANH R201, R201 ;  /* 0x000000c900c97308 */ /* 0x000e220000002400 */
[----:B----4-:R-:W-:Y:S01]  /*125c0*/  FMNMX.FTZ R174, R167, R174, !PT ;  /* 0x000000aea7ae7209 */ /* 0x010fe20007810000 */
[-C--:B------:R-:W-:Y:S01]  /*125d0*/  FMUL.FTZ R185, R169, R170.reuse ;  /* 0x000000aaa9b97220 */ /* 0x080fe20000410000 */
[----:B------:R-:W-:Y:S02]  /*125e0*/  FMUL.FTZ R175, R175, R170 ;  /* 0x000000aaafaf7220 */ /* 0x000fe40000410000 */
[----:B-----5:R-:W-:Y:S01]  /*125f0*/  FMNMX.FTZ R171, R199, R174, !PT ;  /* 0x000000aec7ab7209 */ /* 0x020fe20007810000 */
[-C--:B------:R-:W-:Y:S01]  /*12600*/  FFMA.FTZ R178, R161, R170.reuse, -R185 ;  /* 0x000000aaa1b27223 */ /* 0x080fe200000108b9 */
[----:B------:R-:W-:Y:S01]  /*12610*/  IMAD.MOV R161, RZ, RZ, -R195 ;  /* 0x000000ffffa17224 */ /* 0x000fe200078e0ac3 */
[----:B------:R-:W2:Y:S01]  /*12620*/  MUFU.TANH R202, R202 ;  /* 0x000000ca00ca7308 */ /* 0x000ea20000002400 */
[----:B-1----:R-:W-:Y:S01]  /*12630*/  FMNMX.FTZ R174, R200, R171, !PT ;  /* 0x000000abc8ae7209 */ /* 0x002fe20007810000 */
[-CC-:B------:R-:W-:Y:S01]  /*12640*/  FFMA.FTZ R152, R152, R170.reuse, -R185.reuse ;  /* 0x000000aa98987223 */ /* 0x180fe200000108b9 */
[-CC-:B------:R-:W-:Y:S01]  /*12650*/  FFMA.FTZ R187, R187, R170.reuse, -R185.reuse ;  /* 0x000000aabbbb7223 */ /* 0x180fe200000108b9 */
[----:B------:R-:W-:Y:S01]  /*12660*/  ISETP.NE.AND P2, PT, R192, R161, PT ;  /* 0x000000a1c000720c */ /* 0x000fe20003f45270 */
[-CC-:B------:R-:W-:Y:S01]  /*12670*/  FFMA.FTZ R155, R155, R170.reuse, -R185.reuse ;  /* 0x000000aa9b9b7223 */ /* 0x180fe200000108b9 */
[-CC-:B------:R-:W-:Y:S01]  /*12680*/  FFMA.FTZ R157, R157, R170.reuse, -R185.reuse ;  /* 0x000000aa9d9d7223 */ /* 0x180fe200000108b9 */
[--C-:B------:R-:W-:Y:S01]  /*12690*/  FFMA.FTZ R179, R164, R170, -R185.reuse ;  /* 0x000000aaa4b37223 */ /* 0x100fe200000108b9 */
[----:B------:R-:W1:Y:S01]  /*126a0*/  MUFU.TANH R203, R203 ;  /* 0x000000cb00cb7308 */ /* 0x000e620000002400 */
[----:B0-----:R-:W-:Y:S01]  /*126b0*/  FMNMX.FTZ R171, R201, R174, !PT ;  /* 0x000000aec9ab7209 */ /* 0x001fe20007810000 */
[-CC-:B------:R-:W-:Y:S01]  /*126c0*/  FFMA.FTZ R181, R165, R170.reuse, -R185.reuse ;  /* 0x000000aaa5b57223 */ /* 0x180fe200000108b9 */
[-CC-:B------:R-:W-:Y:S01]  /*126d0*/  FFMA.FTZ R168, R168, R170.reuse, -R185.reuse ;  /* 0x000000aaa8a87223 */ /* 0x180fe200000108b9 */
[-CC-:B------:R-:W-:Y:S01]  /*126e0*/  FFMA.FTZ R172, R172, R170.reuse, -R185.reuse ;  /* 0x000000aaacac7223 */ /* 0x180fe200000108b9 */
[-CC-:B------:R-:W-:Y:S01]  /*126f0*/  FFMA.FTZ R173, R173, R170.reuse, -R185.reuse ;  /* 0x000000aaadad7223 */ /* 0x180fe200000108b9 */
[-CC-:B------:R-:W-:Y:S01]  /*12700*/  FFMA.FTZ R176, R176, R170.reuse, -R185.reuse ;  /* 0x000000aab0b07223 */ /* 0x180fe200000108b9 */
[-CC-:B------:R-:W-:Y:S01]  /*12710*/  FFMA.FTZ R177, R177, R170.reuse, -R185.reuse ;  /* 0x000000aab1b17223 */ /* 0x180fe200000108b9 */
[----:B------:R-:W0:Y:S01]  /*12720*/  MUFU.TANH R204, R204 ;  /* 0x000000cc00cc7308 */ /* 0x000e220000002400 */
[----:B--2---:R-:W-:Y:S01]  /*12730*/  FMNMX.FTZ R174, R202, R171, !PT ;  /* 0x000000abcaae7209 */ /* 0x004fe20007810000 */
[----:B------:R-:W-:Y:S01]  /*12740*/  FFMA.FTZ R180, R180, R170, -R185 ;  /* 0x000000aab4b47223 */ /* 0x000fe200000108b9 */
[----:B------:R-:W-:-:S05]  /*12750*/  @!P2 IMAD R161, R197, 0x40, R190 ;  /* 0x00000040c5a1a824 */ /* 0x000fca00078e02be */
[----:B------:R-:W2:Y:S01]  /*12760*/  MUFU.TANH R205, R205 ;  /* 0x000000cd00cd7308 */ /* 0x000ea20000002400 */
[----:B-1----:R-:W-:-:S07]  /*12770*/  FMNMX.FTZ R171, R203, R174, !PT ;  /* 0x000000aecbab7209 */ /* 0x002fce0007810000 */
[----:B------:R-:W1:Y:S01]  /*12780*/  MUFU.TANH R206, R206 ;  /* 0x000000ce00ce7308 */ /* 0x000e620000002400 */
[----:B0-----:R-:W-:-:S07]  /*12790*/  FMNMX.FTZ R174, R204, R171, !PT ;  /* 0x000000abccae7209 */ /* 0x001fce0007810000 */
[----:B------:R0:W3:Y:S01]  /*127a0*/  MUFU.EX2 R183, R175 ;  /* 0x000000af00b77308 */ /* 0x0000e20000000800 */
[----:B--2---:R-:W-:Y:S01]  /*127b0*/  FMNMX.FTZ R171, R205, R174, !PT ;  /* 0x000000aecdab7209 */ /* 0x004fe20007810000 */
[----:B------:R-:W-:-:S06]  /*127c0*/  FFMA.FTZ R174, R159, R170, -R185 ;  /* 0x000000aa9fae7223 */ /* 0x000fcc00000108b9 */
[----:B------:R-:W2:Y:S01]  /*127d0*/  MUFU.EX2 R152, R152 ;  /* 0x0000009800987308 */ /* 0x000ea20000000800 */
[----:B-1----:R-:W-:Y:S01]  /*127e0*/  FMNMX.FTZ R171, R206, R171, !PT ;  /* 0x000000abceab7209 */ /* 0x002fe20007810000 */
[----:B0-----:R-:W-:-:S04]  /*127f0*/  FFMA.FTZ R175, R160, R170, -R185 ;  /* 0x000000aaa0af7223 */ /* 0x001fc800000108b9 */
        /* <DEDUP_REMOVED lines=59> */
[-C--:B------:R-:W-:Y:S01]  /*12bb0*/  FMUL.FTZ R113, R113, R183.reuse ;  /* 0x000000b771717220 */ /* 0x080fe20000410000 */
[----:B------:R-:W-:Y:S01]  /*12bc0*/  FMUL.FTZ R116, R116, R183 ;  /* 0x000000b774747220 */ /* 0x000fe20000410000 */
[-C--:B------:R-:W-:Y:S01]  /*12bd0*/  FMUL.FTZ R159, R159, R170.reuse ;  /* 0x000000aa9f9f7220 */ /* 0x080fe20000410000 */
[----:B------:R-:W-:Y:S01]  /*12be0*/  FFMA.FTZ R185, R158, R170, -R160 ;  /* 0x000000aa9eb97223 */ /* 0x000fe200000108a0 */
[----:B------:R-:W-:-:S02]  /*12bf0*/  @!P1 VIADD R158, R20, 0x38840 ;  /* 0x00038840149e9836 */ /* 0x000fc40000000000 */
[-CC-:B------:R-:W-:Y:S01]  /*12c00*/  FFMA.FTZ R153, R153, R170.reuse, -R160.reuse ;  /* 0x000000aa99997223 */ /* 0x180fe200000108a0 */
[-CC-:B------:R-:W-:Y:S01]  /*12c10*/  FFMA.FTZ R154, R154, R170.reuse, -R160.reuse ;  /* 0x000000aa9a9a7223 */ /* 0x180fe200000108a0 */
[-C--:B------:R-:W-:Y:S01]  /*12c20*/  FFMA.FTZ R156, R156, R170.reuse, -R160 ;  /* 0x000000aa9c9c7223 */ /* 0x080fe200000108a0 */
        /* <DEDUP_REMOVED lines=8> */
[----:B------:R-:W3:Y:S01]  /*12cb0*/  MUFU.EX2 R153, R153 ;  /* 0x0000009900997308 */ /* 0x000ee20000000800 */
[-CC-:B------:R-:W-:Y:S01]  /*12cc0*/  FFMA.FTZ R199, R199, R170.reuse, -R160.reuse ;  /* 0x000000aac7c77223 */ /* 0x180fe200000108a0 */
[-CC-:B------:R-:W-:Y:S01]  /*12cd0*/  FFMA.FTZ R200, R200, R170.reuse, -R160.reuse ;  /* 0x000000aac8c87223 */ /* 0x180fe200000108a0 */
[-CC-:B------:R-:W-:Y:S01]  /*12ce0*/  FFMA.FTZ R201, R202, R170.reuse, -R160.reuse ;  /* 0x000000aacac97223 */ /* 0x180fe200000108a0 */
[----:B------:R-:W-:Y:S01]  /*12cf0*/  FFMA.FTZ R202, R203, R170, -R160 ;  /* 0x000000aacbca7223 */ /* 0x000fe200000108a0 */
[----:B-1----:R-:W-:-:S02]  /*12d00*/  @!P2 IMAD R158, R161, 0x4, R2 ;  /* 0x00000004a19ea824 */ /* 0x002fc400078e0202 */
[-CC-:B------:R-:W-:Y:S01]  /*12d10*/  FFMA.FTZ R204, R204, R170.reuse, -R160.reuse ;  /* 0x000000aacccc7223 */ /* 0x180fe200000108a0 */
[-CC-:B------:R-:W-:Y:S01]  /*12d20*/  FFMA.FTZ R205, R205, R170.reuse, -R160.reuse ;  /* 0x000000aacdcd7223 */ /* 0x180fe200000108a0 */
[----:B------:R-:W1:Y:S01]  /*12d30*/  MUFU.EX2 R154, R154 ;  /* 0x0000009a009a7308 */ /* 0x000e620000000800 */
[----:B------:R-:W-:Y:S01]  /*12d40*/  FFMA.FTZ R163, R206, R170, -R160 ;  /* 0x000000aacea37223 */ /* 0x000fe200000108a0 */
[----:B------:R-:W-:Y:S01]  /*12d50*/  @!P2 STS [R158+0x38400], R183 ;  /* 0x038400b79e00a388 */ /* 0x000fe20000000800 */
[----:B--2---:R-:W-:Y:S01]  /*12d60*/  FFMA.FTZ R160, R183, R15, R152 ;  /* 0x0000000fb7a07223 */ /* 0x004fe20000010098 */
        /* <DEDUP_REMOVED lines=21> */
[----:B------:R-:W-:Y:S01]  /*12ec0*/  FADD.FTZ R160, R187, R160 ;  /* 0x000000a0bba07221 */ /* 0x000fe20000010000 */
[----:B---3--:R-:W-:Y:S01]  /*12ed0*/  FFMA.FTZ R15, R159, R14, R153 ;  /* 0x0000000e9f0f7223 */ /* 0x008fe20000010099 */
[----:B-1----:R-:W-:Y:S01]  /*12ee0*/  F2FP.BF16.F32.PACK_AB R153, R154, R153 ;  /* 0x000000999a99723e */ /* 0x002fe200000010ff */
[----:B------:R-:W-:Y:S01]  /*12ef0*/  FMUL.FTZ R26, R26, R159 ;  /* 0x0000009f1a1a7220 */ /* 0x000fe20000410000 */
[----:B------:R-:W-:Y:S01]  /*12f00*/  FADD.FTZ R160, R155, R160 ;  /* 0x000000a09ba07221 */ /* 0x000fe20000010000 */
[----:B------:R-:W-:Y:S01]  /*12f10*/  FADD.FTZ R15, R154, R15 ;  /* 0x0000000f9a0f7221 */ /* 0x000fe20000010000 */
[----:B------:R-:W-:Y:S01]  /*12f20*/  F2FP.BF16.F32.PACK_AB R154, R157, R155 ;  /* 0x0000009b9d9a723e */ /* 0x000fe200000010ff */
[----:B------:R-:W1:Y:S01]  /*12f30*/  MUFU.EX2 R198, R198 ;  /* 0x000000c600c67308 */ /* 0x000e620000000800 */
[----:B------:R-:W-:Y:S01]  /*12f40*/  F2FP.BF16.F32.PACK_AB R152, R187, R152 ;  /* 0x00000098bb98723e */ /* 0x000fe200000010ff */
[----:B------:R-:W-:Y:S01]  /*12f50*/  FADD.FTZ R203, R157, R160 ;  /* 0x000000a09dcb7221 */ /* 0x000fe20000010000 */
        /* <DEDUP_REMOVED lines=69> */
[----:B------:R5:W5:Y:S01]  /*133b0*/  MUFU.EX2 R197, R162 ;  /* 0x000000a200c57308 */ /* 0x000b620000000800 */
[-C--:B------:R-:W-:Y:S01]  /*133c0*/  FMUL.FTZ R150, R150, R159.reuse ;  /* 0x0000009f96967220 */ /* 0x080fe20000410000 */
[----:B------:R-:W-:Y:S01]  /*133d0*/  FMUL.FTZ R151, R151, R159 ;  /* 0x0000009f97977220 */ /* 0x000fe20000410000 */
[----:B--2---:R-:W-:Y:S01]  /*133e0*/  FADD.FTZ R206, R156, R15 ;  /* 0x0000000f9cce7221 */ /* 0x004fe20000010000 */
[----:B----4-:R-:W-:Y:S01]  /*133f0*/  F2FP.BF16.F32.PACK_AB R155, R185, R156 ;  /* 0x0000009cb99b723e */ /* 0x010fe200000010ff */
[----:B------:R-:W-:Y:S01]  /*13400*/  BAR.SYNC.DEFER_BLOCKING 0xf, 0x100 ;  /* 0x03c4000000007b1d */ /* 0x000fe20000010000 */
[----:B------:R-:W-:Y:S01]  /*13410*/  F2FP.BF16.F32.PACK_AB R156, R175, R174 ;  /* 0x000000aeaf9c723e */ /* 0x000fe200000010ff */
[----:B------:R-:W-:Y:S01]  /*13420*/  VIADD R14, R186, 0x80 ;  /* 0x00000080ba0e7836 */ /* 0x000fe20000000000 */
[----:B-1----:R-:W-:Y:S01]  /*13430*/  F2FP.BF16.F32.PACK_AB R157, R198, R194 ;  /* 0x000000c2c69d723e */ /* 0x002fe200000010ff */
[----:B------:R-:W-:Y:S01]  /*13440*/  IMAD.MOV.U32 R15, RZ, RZ, 0x40000040 ;  /* 0x40000040ff0f7424 */ /* 0x000fe200078e00ff */
[----:B0-----:R-:W-:Y:S01]  /*13450*/  F2FP.BF16.F32.PACK_AB R158, R179, R178 ;  /* 0x000000b2b39e723e */ /* 0x001fe200000010ff */
[----:B------:R-:W-:Y:S01]  /*13460*/  MUFU.EX2 R201, R201 ;  /* 0x000000c900c97308 */ /* 0x000fe20000000800 */
[----:B---3--:R-:W-:Y:S01]  /*13470*/  F2FP.BF16.F32.PACK_AB R159, R211, R207 ;  /* 0x000000cfd39f723e */ /* 0x008fe200000010ff */
[----:B------:R-:W-:Y:S01]  /*13480*/  IMAD.MOV.U32 R187, RZ, RZ, 0x40000040 ;  /* 0x40000040ffbb7424 */ /* 0x000fe200078e00ff */
[----:B-----5:R-:W-:Y:S01]  /*13490*/  F2FP.BF16.F32.PACK_AB R160, R168, R181 ;  /* 0x000000b5a8a0723e */ /* 0x020fe200000010ff */
[----:B------:R-:W-:Y:S01]  /*134a0*/  FADD.FTZ R185, R185, R206 ;  /* 0x000000ceb9b97221 */ /* 0x000fe20000010000 */
[----:B------:R-:W-:Y:S01]  /*134b0*/  F2FP.BF16.F32.PACK_AB R161, R200, R199 ;  /* 0x000000c7c8a1723e */ /* 0x000fe200000010ff */
[----:B------:R-:W-:Y:S01]  /*134c0*/  FADD.FTZ R174, R174, R203 ;  /* 0x000000cbaeae7221 */ /* 0x000fe20000010000 */
[----:B------:R-:W-:Y:S01]  /*134d0*/  F2FP.BF16.F32.PACK_AB R162, R173, R172 ;  /* 0x000000acada2723e */ /* 0x000fe200000010ff */
[----:B------:R-:W-:Y:S01]  /*134e0*/  MUFU.EX2 R183, R205 ;  /* 0x000000cd00b77308 */ /* 0x000fe20000000800 */
[----:B------:R-:W-:Y:S01]  /*134f0*/  FADD.FTZ R185, R194, R185 ;  /* 0x000000b9c2b97221 */ /* 0x000fe20000010000 */
[----:B------:R-:W-:Y:S01]  /*13500*/  FADD.FTZ R175, R175, R174 ;  /* 0x000000aeafaf7221 */ /* 0x000fe20000010000 */
[----:B------:R-:W-:Y:S01]  /*13510*/  ISETP.GT.AND P2, PT, R21, RZ, PT ;  /* 0x000000ff1500720c */ /* 0x000fe20003f44270 */
[----:B------:R-:W-:-:S02]  /*13520*/  IMAD.MOV.U32 R194, RZ, RZ, R171 ;  /* 0x000000ffffc27224 */ /* 0x000fc400078e00ab */
[----:B------:R-:W-:Y:S01]  /*13530*/  FADD.FTZ R198, R198, R185 ;  /* 0x000000b9c6c67221 */ /* 0x000fe20000010000 */
[----:B------:R-:W-:Y:S01]  /*13540*/  FADD.FTZ R178, R178, R175 ;  /* 0x000000afb2b27221 */ /* 0x000fe20000010000 */
[----:B------:R-:W-:Y:S01]  /*13550*/  @!P1 IADD3 R20, R20, 0x38860, RZ ;  /* 0x0003886014149810 */ /* 0x000fe20007ffe0ff */
[----:B------:R-:W0:Y:S01]  /*13560*/  MUFU.EX2 R176, R176 ;  /* 0x000000b000b07308 */ /* 0x000e220000000800 */
[----:B------:R-:W-:Y:S01]  /*13570*/  FADD.FTZ R198, R207, R198 ;  /* 0x000000c6cfc67221 */ /* 0x000fe20000010000 */
[----:B------:R1:W-:Y:S01]  /*13580*/  STSM.16.M88.4 [R196+0x36400], R152 ;  /* 0x03640098c4007844 */ /* 0x0003e20000000200 */
[----:B------:R-:W-:Y:S01]  /*13590*/  FADD.FTZ R178, R179, R178 ;  /* 0x000000b2b3b27221 */ /* 0x000fe20000010000 */
[----:B------:R-:W-:Y:S01]  /*135a0*/  @!P1 PRMT R20, RZ, 0x654, R20 ;  /* 0x00000654ff149816 */ /* 0x000fe20000000014 */
[----:B------:R-:W-:Y:S01]  /*135b0*/  FADD.FTZ R198, R211, R198 ;  /* 0x000000c6d3c67221 */ /* 0x000fe20000010000 */
[----:B------:R1:W-:Y:S01]  /*135c0*/  STSM.16.M88.4 [R210], R156 ;  /* 0x0000009cd2007844 */ /* 0x0003e20000000200 */
[----:B------:R-:W-:Y:S01]  /*135d0*/  FADD.FTZ R181, R181, R178 ;  /* 0x000000b2b5b57221 */ /* 0x000fe20000010000 */
[----:B------:R-:W2:Y:S01]  /*135e0*/  MUFU.EX2 R182, R182 ;  /* 0x000000b600b67308 */ /* 0x000ea20000000800 */
[----:B------:R-:W-:Y:S01]  /*135f0*/  FADD.FTZ R199, R199, R198 ;  /* 0x000000c6c7c77221 */ /* 0x000fe20000010000 */
[----:B------:R-:W-:-:S02]  /*13600*/  IMAD.MOV.U32 R185, RZ, RZ, R169 ;  /* 0x000000ffffb97224 */ /* 0x000fc400078e00a9 */
[----:B------:R-:W-:Y:S01]  /*13610*/  FADD.FTZ R181, R168, R181 ;  /* 0x000000b5a8b57221 */ /* 0x000fe20000010000 */
[----:B------:R-:W-:-:S03]  /*13620*/  FADD.FTZ R200, R200, R199 ;  /* 0x000000c7c8c87221 */ /* 0x000fc60000010000 */
[----:B------:R-:W-:Y:S01]  /*13630*/  FADD.FTZ R172, R172, R181 ;  /* 0x000000b5acac7221 */ /* 0x000fe20000010000 */
[----:B------:R-:W-:Y:S01]  /*13640*/  MUFU.EX2 R177, R177 ;  /* 0x000000b100b17308 */ /* 0x000fe20000000800 */
[----:B------:R-:W-:Y:S02]  /*13650*/  FADD.FTZ R200, R197, R200 ;  /* 0x000000c8c5c87221 */ /* 0x000fe40000010000 */
[----:B------:R-:W-:-:S04]  /*13660*/  FADD.FTZ R173, R173, R172 ;  /* 0x000000acadad7221 */ /* 0x000fc80000010000 */
[----:B0-----:R-:W-:Y:S01]  /*13670*/  FADD.FTZ R173, R176, R173 ;  /* 0x000000adb0ad7221 */ /* 0x001fe20000010000 */
[----:B------:R-:W0:Y:S01]  /*13680*/  MUFU.EX2 R180, R180 ;  /* 0x000000b400b47308 */ /* 0x000e220000000800 */
[C---:B--2---:R-:W-:Y:S02]  /*13690*/  F2FP.BF16.F32.PACK_AB R164, R182.reuse, R176 ;  /* 0x000000b0b6a4723e */ /* 0x044fe400000010ff */
[----:B------:R-:W-:-:S05]  /*136a0*/  FADD.FTZ R182, R182, R173 ;  /* 0x000000adb6b67221 */ /* 0x000fca0000010000 */
[----:B------:R-:W-:Y:S08]  /*136b0*/  MUFU.EX2 R202, R202 ;  /* 0x000000ca00ca7308 */ /* 0x000ff00000000800 */
[----:B------:R-:W2:Y:S01]  /*136c0*/  MUFU.EX2 R204, R204 ;  /* 0x000000cc00cc7308 */ /* 0x000ea20000000800 */
[----:B0-----:R-:W-:-:S07]  /*136d0*/  F2FP.BF16.F32.PACK_AB R166, R180, R177 ;  /* 0x000000b1b4a6723e */ /* 0x001fce00000010ff */
[----:B------:R0:W3:Y:S02]  /*136e0*/  MUFU.EX2 R205, R163 ;  /* 0x000000a300cd7308 */ /* 0x0000e40000000800 */
[C---:B0-----:R-:W-:Y:S01]  /*136f0*/  F2FP.BF16.F32.PACK_AB R163, R201.reuse, R197 ;  /* 0x000000c5c9a3723e */ /* 0x041fe200000010ff */
[----:B------:R-:W-:Y:S01]  /*13700*/  FADD.FTZ R201, R201, R200 ;  /* 0x000000c8c9c97221 */ /* 0x000fe20000010000 */
[----:B--2---:R-:W-:Y:S01]  /*13710*/  F2FP.BF16.F32.PACK_AB R165, R204, R202 ;  /* 0x000000cacca5723e */ /* 0x004fe200000010ff */
[----:B------:R-:W-:Y:S02]  /*13720*/  IMAD.MOV.U32 R197, RZ, RZ, R18 ;  /* 0x000000ffffc57224 */ /* 0x000fe400078e0012 */
[----:B------:R1:W-:Y:S01]  /*13730*/  STSM.16.M88.4 [R208], R160 ;  /* 0x000000a0d0007844 */ /* 0x0003e20000000200 */
[----:B------:R-:W-:Y:S01]  /*13740*/  FADD.FTZ R201, R202, R201 ;  /* 0x000000c9cac97221 */ /* 0x000fe20000010000 */
[----:B---3--:R-:W-:-:S03]  /*13750*/  F2FP.BF16.F32.PACK_AB R167, R205, R183 ;  /* 0x000000b7cda7723e */ /* 0x008fc600000010ff */
[----:B------:R-:W-:Y:S02]  /*13760*/  FADD.FTZ R204, R204, R201 ;  /* 0x000000c9cccc7221 */ /* 0x000fe40000010000 */
[----:B------:R1:W-:Y:S01]  /*13770*/  STSM.16.M88.4 [R209], R164 ;  /* 0x000000a4d1007844 */ /* 0x0003e20000000200 */
[----:B------:R-:W-:Y:S01]  /*13780*/  WARPGROUP.ARRIVE ;  /* 0x00000000000079c5 */ /* 0x000fe20000000000 */
[----:B------:R-:W-:-:S05]  /*13790*/  FADD.FTZ R204, R183, R204 ;  /* 0x000000ccb7cc7221 */ /* 0x000fca0000010000 */
[----:B------:R-:W-:Y:S01]  /*137a0*/  HGMMA.64x256x16.F32.BF16 R24, R152, gdesc[UR4].tnspB, R24, gsb0 ;  /* 0x43e0000498187df0 */ /* 0x000fe20008001818 */
        /* <DEDUP_REMOVED lines=37> */
.L_x_6973:
[----:B------:R-:W-:Y:S05]  /*13a00*/  BSYNC B0 ;  /* 0x0000000000007941 */ /* 0x000fea0003800000 */
.L_x_6972:
[----:B------:R-:W0:Y:S01]  /*13a10*/  SHFL.BFLY PT, R0, R15, 0x2, 0x1f ;  /* 0x0c401f000f007f89 */ /* 0x000e2200000e0000 */
[----:B------:R-:W-:Y:S02]  /*13a20*/  IMAD.MOV.U32 R6, RZ, RZ, RZ ;  /* 0x000000ffff067224 */ /* 0x000fe400078e00ff */
[----:B--2---:R-:W-:Y:S01]  /*13a30*/  IMAD.MOV.U32 R166, RZ, RZ, -0x800000 ;  /* 0xff800000ffa67424 */ /* 0x004fe200078e00ff */
[----:B------:R-:W1:Y:S01]  /*13a40*/  SHFL.BFLY PT, R5, R14, 0x2, 0x1f ;  /* 0x0c401f000e057f89 */ /* 0x000e6200000e0000 */
[----:B------:R-:W-:Y:S02]  /*13a50*/  IMAD.MOV.U32 R167, RZ, RZ, -0x800000 ;  /* 0xff800000ffa77424 */ /* 0x000fe400078e00ff */
[----:B------:R-:W-:Y:S01]  /*13a60*/  VIADD R219, R219, 0x1 ;  /* 0x00000001dbdb7836 */ /* 0x000fe20000000000 */
[----:B------:R-:W-:Y:S08]  /*13a70*/  BAR.ARV 0x8, 0xa0 ;  /* 0x0202800000007b1d */ /* 0x000ff00000002000 */
[----:B------:R-:W-:Y:S01]  /*13a80*/  BAR.SYNC.DEFER_BLOCKING 0xf, 0x100 ;  /* 0x03c4000000007b1d */ /* 0x000fe20000010000 */
[----:B0-----:R-:W-:Y:S01]  /*13a90*/  FADD.FTZ R4, R0, R15 ;  /* 0x0000000f00047221 */ /* 0x001fe20000010000 */
[----:B-1----:R-:W-:-:S04]  /*13aa0*/  FADD.FTZ R5, R5, R14 ;  /* 0x0000000e05057221 */ /* 0x002fc80000010000 */
[----:B------:R-:W0:Y:S04]  /*13ab0*/  SHFL.BFLY PT, R3, R4, 0x1, 0x1f ;  /* 0x0c201f0004037f89 */ /* 0x000e2800000e0000 */
[----:B------:R-:W1:Y:S01]  /*13ac0*/  SHFL.BFLY PT, R0, R5, 0x1, 0x1f ;  /* 0x0c201f0005007f89 */ /* 0x000e6200000e0000 */
[----:B0-----:R-:W-:Y:S01]  /*13ad0*/  FADD.FTZ R7, R4, R3 ;  /* 0x0000000304077221 */ /* 0x001fe20000010000 */
[----:B------:R-:W-:Y:S02]  /*13ae0*/  IMAD.MOV R3, RZ, RZ, -R195 ;  /* 0x000000ffff037224 */ /* 0x000fe400078e0ac3 */
[----:B------:R-:W-:Y:S02]  /*13af0*/  VIADD R4, R18, 0x1 ;  /* 0x0000000112047836 */ /* 0x000fe40000000000 */
[----:B-1----:R-:W-:Y:S01]  /*13b00*/  FADD.FTZ R0, R5, R0 ;  /* 0x0000000005007221 */ /* 0x002fe20000010000 */
[----:B------:R-:W-:-:S02]  /*13b10*/  FSETP.NE.FTZ.AND P2, PT, R7, RZ, PT ;  /* 0x000000ff0700720b */ /* 0x000fc40003f55000 */
[----:B------:R-:W-:Y:S01]  /*13b20*/  ISETP.NE.AND P0, PT, R192, R3, PT ;  /* 0x00000003c000720c */ /* 0x000fe20003f05270 */
[----:B------:R-:W-:Y:S01]  /*13b30*/  IMAD.MOV.U32 R3, RZ, RZ, RZ ;  /* 0x000000ffff037224 */ /* 0x000fe200078e00ff */
[----:B------:R-:W-:Y:S02]  /*13b40*/  FSETP.NE.FTZ.AND P3, PT, R0, RZ, PT ;  /* 0x000000ff0000720b */ /* 0x000fe40003f75000 */
[----:B------:R-:W-:-:S04]  /*13b50*/  ISETP.NE.AND P1, PT, R4, 0x2, PT ;  /* 0x000000020400780c */ /* 0x000fc80003f25270 */
[----:B------:R-:W-:-:S03]  /*13b60*/  SEL R8, RZ, 0x1, P1 ;  /* 0x00000001ff087807 */ /* 0x000fc60000800000 */
[----:B------:R-:W0:Y:S01]  /*13b70*/  @P2 MUFU.RCP R3, R7 ;  /* 0x0000000700032308 */ /* 0x000e220000001000 */
[----:B------:R-:W-:Y:S01]  /*13b80*/  LOP3.LUT R19, R19, R8, RZ, 0x3c, !PT ;  /* 0x0000000813137212 */ /* 0x000fe200078e3cff */
[----:B------:R-:W-:Y:S02]  /*13b90*/  @!P0 IMAD R5, R18, 0x40, R190 ;  /* 0x0000004012058824 */ /* 0x000fe400078e02be */
[C---:B------:R-:W-:Y:S01]  /*13ba0*/  @P2 FMUL.FTZ R18, R170.reuse, 0.69314718246459960938 ;  /* 0x3f317218aa122820 */ /* 0x040fe20000410000 */
[----:B------:R-:W-:Y:S02]  /*13bb0*/  @P3 FMUL.FTZ R170, R170, 0.69314718246459960938 ;  /* 0x3f317218aaaa3820 */ /* 0x000fe40000410000 */
[----:B------:R-:W-:Y:S01]  /*13bc0*/  @!P0 LEA R5, R5, R2, 0x2 ;  /* 0x0000000205058211 */ /* 0x000fe200078e10ff */
[----:B------:R-:W1:Y:S08]  /*13bd0*/  @P3 MUFU.RCP R6, R0 ;  /* 0x0000000000063308 */ /* 0x000e700000001000 */
        /* <DEDUP_REMOVED lines=139> */
.L_x_6899:
[----:B------:R-:W-:Y:S05]  /*14490*/  BSYNC B7 ;  /* 0x0000000000077941 */ /* 0x000fea0003800000 */
.L_x_6897:
        /* <DEDUP_REMOVED lines=9> */
[----:B-----5:R-:W2:Y:S01]  /*14530*/  S2R R33, SR_SWINHI ;  /* 0x0000000000217919 */ /* 0x020ea20000002f00 */
        /* <DEDUP_REMOVED lines=30> */
[----:B------:R-:W-:Y:S02]  /*14720*/  LOP3.LUT R52, R183, 0x380, RZ, 0xc0, !PT ;  /* 0x00000380b7347812 */ /* 0x000fe400078ec0ff */
[----:B------:R-:W-:Y:S01]  /*14730*/  SHF.R.U64 R40, R40, 0x3, RZ ;  /* 0x0000000328287819 */ /* 0x000fe200000012ff */
[----:B------:R-:W-:Y:S01]  /*14740*/  IMAD.X R45, RZ, RZ, R123, P0 ;  /* 0x000000ffff2d7224 */ /* 0x000fe200000e067b */
[----:B------:R-:W-:Y:S02]  /*14750*/  IADD3 R56, P6, R122, 0x2020, RZ ;  /* 0x000020207a387810 */ /* 0x000fe40007fde0ff */
[----:B------:R-:W-:-:S02]  /*14760*/  LOP3.LUT R44, R171, 0x380, RZ, 0xc0, !PT ;  /* 0x00000380ab2c7812 */ /* 0x000fc400078ec0ff */
[----:B------:R-:W-:Y:S01]  /*14770*/  SHF.R.U64 R52, R52, 0x3, RZ ;  /* 0x0000000334347819 */ /* 0x000fe200000012ff */
[--C-:B------:R-:W-:Y:S01]  /*14780*/  IMAD.X R57, RZ, RZ, R123.reuse, P6 ;  /* 0x000000ffff397224 */ /* 0x100fe200030e067b */
[----:B------:R-:W-:Y:S02]  /*14790*/  LOP3.LUT R40, R40, R169, RZ, 0x3c, !PT ;  /* 0x000000a928287212 */ /* 0x000fe400078e3cff */
[----:B------:R-:W-:Y:S02]  /*147a0*/  IADD3 R98, P1, R122, 0x4000, RZ ;  /* 0x000040007a627810 */ /* 0x000fe40007f3e0ff */
[----:B------:R-:W-:Y:S02]  /*147b0*/  LOP3.LUT R169, R56, 0x380, RZ, 0xc0, !PT ;  /* 0x0000038038a97812 */ /* 0x000fe400078ec0ff */
[----:B------:R-:W-:Y:S01]  /*147c0*/  IADD3 R181, P4, R122, 0x60, RZ ;  /* 0x000000607ab57810 */ /* 0x000fe20007f9e0ff */
[----:B------:R-:W-:Y:S01]  /*147d0*/  IMAD.X R99, RZ, RZ, R123, P1 ;  /* 0x000000ffff637224 */ /* 0x000fe200008e067b */
[----:B------:R-:W-:-:S02]  /*147e0*/  SHF.R.U64 R44, R44, 0x3, RZ ;  /* 0x000000032c2c7819 */ /* 0x000fc400000012ff */
[----:B------:R-:W-:Y:S01]  /*147f0*/  LOP3.LUT R52, R52, R183, RZ, 0x3c, !PT ;  /* 0x000000b734347212 */ /* 0x000fe200078e3cff */
[--C-:B------:R-:W-:Y:S01]  /*14800*/  IMAD.X R49, RZ, RZ, R123.reuse, P4 ;  /* 0x000000ffff317224 */ /* 0x100fe200020e067b */
[----:B------:R-:W-:Y:S02]  /*14810*/  IADD3 R60, P5, R122, 0x2040, RZ ;  /* 0x000020407a3c7810 */ /* 0x000fe40007fbe0ff */
[----:B------:R-:W-:Y:S02]  /*14820*/  LOP3.LUT R183, R98, 0x380, RZ, 0xc0, !PT ;  /* 0x0000038062b77812 */ /* 0x000fe400078ec0ff */
[----:B------:R-:W-:Y:S01]  /*14830*/  SHF.R.U64 R169, R169, 0x3, RZ ;  /* 0x00000003a9a97819 */ /* 0x000fe200000012ff */
[----:B------:R-:W-:Y:S01]  /*14840*/  IMAD.X R61, RZ, RZ, R123, P5 ;  /* 0x000000ffff3d7224 */ /* 0x000fe200028e067b */
[----:B------:R-:W-:Y:S02]  /*14850*/  IADD3 R4, P0, R122, 0x4020, RZ ;  /* 0x000040207a047810 */ /* 0x000fe40007f1e0ff */
[----:B------:R-:W-:-:S02]  /*14860*/  LOP3.LUT R48, R181, 0x380, RZ, 0xc0, !PT ;  /* 0x00000380b5307812 */ /* 0x000fc400078ec0ff */
[----:B------:R-:W-:Y:S01]  /*14870*/  LOP3.LUT R44, R44, R171, RZ, 0x3c, !PT ;  /* 0x000000ab2c2c7212 */ /* 0x000fe200078e3cff */
[----:B------:R-:W-:Y:S01]  /*14880*/  IMAD.X R103, RZ, RZ, R123, P0 ;  /* 0x000000ffff677224 */ /* 0x000fe200000e067b */
[----:B------:R-:W-:Y:S02]  /*14890*/  LOP3.LUT R171, R60, 0x380, RZ, 0xc0, !PT ;  /* 0x000003803cab7812 */ /* 0x000fe400078ec0ff */
[----:B------:R-:W-:Y:S02]  /*148a0*/  SHF.R.U64 R183, R183, 0x3, RZ ;  /* 0x00000003b7b77819 */ /* 0x000fe400000012ff */
[----:B------:R-:W-:Y:S02]  /*148b0*/  LOP3.LUT R56, R169, R56, RZ, 0x3c, !PT ;  /* 0x00000038a9387212 */ /* 0x000fe400078e3cff */
[C---:B------:R-:W-:Y:S02]  /*148c0*/  IADD3 R64, P2, R122.reuse, 0x2060, RZ ;  /* 0x000020607a407810 */ /* 0x040fe40007f5e0ff */
[----:B------:R-:W-:-:S02]  /*148d0*/  IADD3 R6, P6, R122, 0x6000, RZ ;  /* 0x000060007a067810 */ /* 0x000fc40007fde0ff */
[----:B------:R-:W-:Y:S02]  /*148e0*/  LOP3.LUT R169, R4, 0x380, RZ, 0xc0, !PT ;  /* 0x0000038004a97812 */ /* 0x000fe400078ec0ff */
[----:B------:R-:W-:Y:S01]  /*148f0*/  LOP3.LUT R33, R122, 0x380, RZ, 0xc0, !PT ;  /* 0x000003807a217812 */ /* 0x000fe200078ec0ff */
[----:B------:R-:W-:Y:S01]  /*14900*/  IMAD.X R115, RZ, RZ, R123, P6 ;  /* 0x000000ffff737224 */ /* 0x000fe200030e067b */
[----:B------:R-:W-:Y:S02]  /*14910*/  SHF.R.U64 R48, R48, 0x3, RZ ;  /* 0x0000000330307819 */ /* 0x000fe400000012ff */
[----:B------:R-:W-:Y:S02]  /*14920*/  SHF.R.U64 R171, R171, 0x3, RZ ;  /* 0x00000003abab7819 */ /* 0x000fe400000012ff */
[----:B------:R-:W-:Y:S02]  /*14930*/  LOP3.LUT R98, R183, R98, RZ, 0x3c, !PT ;  /* 0x00000062b7627212 */ /* 0x000fe400078e3cff */
[----:B------:R-:W-:-:S02]  /*14940*/  IADD3 R32, P4, R122, 0x4040, RZ ;  /* 0x000040407a207810 */ /* 0x000fc40007f9e0ff */
[----:B------:R-:W-:Y:S02]  /*14950*/  IADD3 R26, P5, R122, 0x6020, RZ ;  /* 0x000060207a1a7810 */ /* 0x000fe40007fbe0ff */
[----:B------:R-:W-:Y:S01]  /*14960*/  IADD3.X R65, RZ, R123, RZ, P2, !PT ;  /* 0x0000007bff417210 */ /* 0x000fe200017fe4ff */
[--C-:B------:R-:W-:Y:S01]  /*14970*/  IMAD.X R107, RZ, RZ, R123.reuse, P4 ;  /* 0x000000ffff6b7224 */ /* 0x100fe200020e067b */
[----:B------:R-:W-:Y:S01]  /*14980*/  LOP3.LUT R183, R6, 0x380, RZ, 0xc0, !PT ;  /* 0x0000038006b77812 */ /* 0x000fe200078ec0ff */
[----:B------:R-:W-:Y:S01]  /*14990*/  IMAD.X R119, RZ, RZ, R123, P5 ;  /* 0x000000ffff777224 */ /* 0x000fe200028e067b */
[----:B------:R-:W-:Y:S02]  /*149a0*/  SHF.R.U64 R169, R169, 0x3, RZ ;  /* 0x00000003a9a97819 */ /* 0x000fe400000012ff */
[----:B------:R-:W-:Y:S02]  /*149b0*/  IADD3 R30, P2, R122, 0x6040, RZ ;  /* 0x000060407a1e7810 */ /* 0x000fe40007f5e0ff */
[----:B------:R-:W-:-:S02]  /*149c0*/  SHF.R.U64 R33, R33, 0x3, RZ ;  /* 0x0000000321217819 */ /* 0x000fc400000012ff */
[----:B------:R-:W-:Y:S02]  /*149d0*/  LOP3.LUT R48, R48, R181, RZ, 0x3c, !PT ;  /* 0x000000b530307212 */ /* 0x000fe400078e3cff */
[----:B------:R-:W-:Y:S02]  /*149e0*/  LOP3.LUT R181, R64, 0x380, RZ, 0xc0, !PT ;  /* 0x0000038040b57812 */ /* 0x000fe400078ec0ff */
[C---:B------:R-:W-:Y:S02]  /*149f0*/  IADD3 R110, P3, R122.reuse, 0x4060, RZ ;  /* 0x000040607a6e7810 */ /* 0x040fe40007f7e0ff */
[----:B------:R-:W-:Y:S02]  /*14a00*/  IADD3 R36, P1, R122, 0x6060, RZ ;  /* 0x000060607a247810 */ /* 0x000fe40007f3e0ff */
[----:B------:R-:W-:Y:S01]  /*14a10*/  LOP3.LUT R60, R171, R60, RZ, 0x3c, !PT ;  /* 0x0000003cab3c7212 */ /* 0x000fe200078e3cff */
[--C-:B------:R-:W-:Y:S01]  /*14a20*/  IMAD.X R111, RZ, RZ, R123.reuse, P3 ;  /* 0x000000ffff6f7224 */ /* 0x100fe200018e067b */
[----:B------:R-:W-:Y:S01]  /*14a30*/  LOP3.LUT R171, R32, 0x380, RZ, 0xc0, !PT ;  /* 0x0000038020ab7812 */ /* 0x000fe200078ec0ff */
[----:B------:R-:W-:Y:S01]  /*14a40*/  IMAD.X R37, RZ, RZ, R123, P1 ;  /* 0x000000ffff257224 */ /* 0x000fe200008e067b */
[----:B------:R-:W-:-:S02]  /*14a50*/  SHF.R.U64 R183, R183, 0x3, RZ ;  /* 0x00000003b7b77819 */ /* 0x000fc400000012ff */
[----:B------:R-:W-:Y:S02]  /*14a60*/  LOP3.LUT R102, R169, R4, RZ, 0x3c, !PT ;  /* 0x00000004a9667212 */ /* 0x000fe400078e3cff */
[----:B------:R-:W-:Y:S02]  /*14a70*/  LOP3.LUT R27, R26, 0x380, RZ, 0xc0, !PT ;  /* 0x000003801a1b7812 */ /* 0x000fe400078ec0ff */
[----:B------:R-:W-:Y:S01]  /*14a80*/  LOP3.LUT R122, R33, R122, RZ, 0x3c, !PT ;  /* 0x0000007a217a7212 */ /* 0x000fe200078e3cff */
[----:B------:R-:W-:Y:S01]  /*14a90*/  IMAD.X R33, RZ, RZ, R123, P2 ;  /* 0x000000ffff217224 */ /* 0x000fe200010e067b */
[----:B------:R-:W-:Y:S02]  /*14aa0*/  LOP3.LUT R169, R30, 0x380, RZ, 0xc0, !PT ;  /* 0x000003801ea97812 */ /* 0x000fe400078ec0ff */
[----:B------:R-:W-:Y:S02]  /*14ab0*/  SHF.R.U64 R181, R181, 0x3, RZ ;  /* 0x00000003b5b57819 */ /* 0x000fe400000012ff */
[----:B------:R-:W-:-:S02]  /*14ac0*/  SHF.R.U64 R171, R171, 0x3, RZ ;  /* 0x00000003abab7819 */ /* 0x000fc400000012ff */
[----:B------:R-:W-:Y:S02]  /*14ad0*/  LOP3.LUT R114, R183, R6, RZ, 0x3c, !PT ;  /* 0x00000006b7727212 */ /* 0x000fe400078e3cff */
[----:B------:R-:W-:Y:S02]  /*14ae0*/  SHF.R.U64 R27, R27, 0x3, RZ ;  /* 0x000000031b1b7819 */ /* 0x000fe400000012ff */
[----:B------:R-:W-:Y:S02]  /*14af0*/  MOV R123, R122 ;  /* 0x0000007a007b7202 */ /* 0x000fe40000000f00 */
[----:B------:R-:W-:Y:S02]  /*14b00*/  F2FP.BF16.F32.PACK_AB R4, R177, R179 ;  /* 0x000000b3b104723e */ /* 0x000fe400000010ff */
[----:B------:R-:W-:Y:S01]  /*14b10*/  F2FP.BF16.F32.PACK_AB R6, R175, R178 ;  /* 0x000000b2af06723e */ /* 0x000fe200000010ff */
[----:B------:R-:W-:Y:S01]  /*14b20*/  BAR.SYNC.DEFER_BLOCKING 0x1, 0x100 ;  /* 0x0044000000007b1d */ /* 0x000fe20000010000 */
[----:B------:R-:W-:-:S02]  /*14b30*/  SHF.R.U64 R169, R169, 0x3, RZ ;  /* 0x00000003a9a97819 */ /* 0x000fc400000012ff */
[----:B------:R-:W-:Y:S02]  /*14b40*/  LOP3.LUT R64, R181, R64, RZ, 0x3c, !PT ;  /* 0x00000040b5407212 */ /* 0x000fe400078e3cff */
        /* <DEDUP_REMOVED lines=11> */
[----:B------:R-:W-:-:S02]  /*14c00*/  LOP3.LUT R171, R36, 0x380, RZ, 0xc0, !PT ;  /* 0x0000038024ab7812 */ /* 0x000fc400078ec0ff */
[----:B------:R-:W-:Y:S01]  /*14c10*/  MOV R48, R48 ;  /* 0x0000003000307202 */ /* 0x000fe20000000f00 */
[----:B------:R3:W-:Y:S01]  /*14c20*/  STSM.16.M88.4 [R122], R24 ;  /* 0x000000187a007844 */ /* 0x0007e20000000200 */
[----:B------:R-:W-:Y:S02]  /*14c30*/  MOV R52, R52 ;  /* 0x0000003400347202 */ /* 0x000fe40000000f00 */
[----:B------:R-:W-:Y:S01]  /*14c40*/  MOV R56, R56 ;  /* 0x0000003800387202 */ /* 0x000fe20000000f00 */
[----:B------:R-:W-:Y:S01]  /*14c50*/  STSM.16.M88.4 [R45], R28 ;  /* 0x0000001c2d007844 */ /* 0x000fe20000000200 */
[----:B------:R-:W-:Y:S02]  /*14c60*/  MOV R60, R60 ;  /* 0x0000003c003c7202 */ /* 0x000fe40000000f00 */
[----:B------:R-:W-:Y:S02]  /*14c70*/  F2FP.BF16.F32.PACK_AB R81, R83, R82 ;  /* 0x000000525351723e */ /* 0x000fe400000010ff */
[----:B------:R-:W-:-:S02]  /*14c80*/  F2FP.BF16.F32.PACK_AB R88, R89, R88 ;  /* 0x000000585958723e */ /* 0x000fc400000010ff */
[----:B------:R-:W-:Y:S02]  /*14c90*/  LOP3.LUT R110, R181, R110, RZ, 0x3c, !PT ;  /* 0x0000006eb56e7212 */ /* 0x000fe400078e3cff */
[----:B--2---:R-:W-:Y:S02]  /*14ca0*/  F2FP.BF16.F32.PACK_AB R4, R161, R164 ;  /* 0x000000a4a104723e */ /* 0x004fe400000010ff */
[----:B------:R-:W-:Y:S02]  /*14cb0*/  F2FP.BF16.F32.PACK_AB R5, R51, R50 ;  /* 0x000000323305723e */ /* 0x000fe400000010ff */
[----:B------:R-:W-:Y:S02]  /*14cc0*/  F2FP.BF16.F32.PACK_AB R6, R159, R162 ;  /* 0x000000a29f06723e */ /* 0x000fe400000010ff */
[----:B------:R-:W-:Y:S02]  /*14cd0*/  F2FP.BF16.F32.PACK_AB R7, R55, R54 ;  /* 0x000000363707723e */ /* 0x000fe400000010ff */
[----:B------:R-:W-:-:S02]  /*14ce0*/  SHF.R.U64 R171, R171, 0x3, RZ ;  /* 0x00000003abab7819 */ /* 0x000fc400000012ff */
[----:B------:R-:W-:Y:S01]  /*14cf0*/  MOV R64, R64 ;  /* 0x0000004000407202 */ /* 0x000fe20000000f00 */
[----:B------:R2:W-:Y:S01]  /*14d00*/  STSM.16.M88.4 [R48], R4 ;  /* 0x0000000430007844 */ /* 0x0005e20000000200 */
[----:B------:R-:W-:Y:S02]  /*14d10*/  F2FP.BF16.F32.PACK_AB R82, R85, R84 ;  /* 0x000000545552723e */ /* 0x000fe400000010ff */
[----:B------:R-:W-:Y:S01]  /*14d20*/  F2FP.BF16.F32.PACK_AB R83, R87, R86 ;  /* 0x000000565753723e */ /* 0x000fe200000010ff */
[----:B------:R4:W-:Y:S01]  /*14d30*/  STSM.16.M88.4 [R52], R8 ;  /* 0x0000000834007844 */ /* 0x0009e20000000200 */
[----:B------:R-:W-:Y:S02]  /*14d40*/  F2FP.BF16.F32.PACK_AB R89, R91, R90 ;  /* 0x0000005a5b59723e */ /* 0x000fe400000010ff */
[----:B------:R-:W-:Y:S01]  /*14d50*/  MOV R40, R98 ;  /* 0x0000006200287202 */ /* 0x000fe20000000f00 */
[----:B------:R0:W-:Y:S01]  /*14d60*/  STSM.16.M88.4 [R56], R12 ;  /* 0x0000000c38007844 */ /* 0x0001e20000000200 */
[----:B------:R-:W-:-:S02]  /*14d70*/  F2FP.BF16.F32.PACK_AB R90, R93, R92 ;  /* 0x0000005c5d5a723e */ /* 0x000fc400000010ff */
[----:B------:R-:W-:Y:S01]  /*14d80*/  F2FP.BF16.F32.PACK_AB R91, R95, R94 ;  /* 0x0000005e5f5b723e */ /* 0x000fe200000010ff */
[----:B------:R-:W-:Y:S01]  /*14d90*/  STSM.16.M88.4 [R60], R72 ;  /* 0x000000483c007844 */ /* 0x000fe20000000200 */
[----:B------:R-:W-:Y:S02]  /*14da0*/  F2FP.BF16.F32.PACK_AB R96, R97, R96 ;  /* 0x000000606160723e */ /* 0x000fe400000010ff */
[----:B------:R-:W-:Y:S01]  /*14db0*/  MOV R102, R102 ;  /* 0x0000006600667202 */ /* 0x000fe20000000f00 */
[----:B------:R-:W-:Y:S01]  /*14dc0*/  STSM.16.M88.4 [R64], R80 ;  /* 0x0000005040007844 */ /* 0x000fe20000000200 */
[----:B------:R-:W-:Y:S02]  /*14dd0*/  MOV R41, R106 ;  /* 0x0000006a00297202 */ /* 0x000fe40000000f00 */
[----:B------:R-:W-:Y:S01]  /*14de0*/  F2FP.BF16.F32.PACK_AB R97, R3, R0 ;  /* 0x000000000361723e */ /* 0x000fe200000010ff */
[----:B------:R-:W-:Y:S01]  /*14df0*/  STSM.16.M88.4 [R40], R88 ;  /* 0x0000005828007844 */ /* 0x000fe20000000200 */
[----:B------:R-:W-:-:S02]  /*14e00*/  F2FP.BF16.F32.PACK_AB R98, R101, R100 ;  /* 0x000000646562723e */ /* 0x000fc400000010ff */
[----:B------:R-:W-:Y:S01]  /*14e10*/  F2FP.BF16.F32.PACK_AB R99, R42, R34 ;  /* 0x000000222a63723e */ /* 0x000fe200000010ff */
[----:B------:R-:W-:Y:S01]  /*14e20*/  IMAD.MOV.U32 R0, RZ, RZ, RZ ;  /* 0x000000ffff007224 */ /* 0x000fe200078e00ff */
        /* <DEDUP_REMOVED lines=17> */
[----:B---3--:R-:W-:Y:S02]  /*14f40*/  F2FP.BF16.F32.PACK_AB R122, R125, R124 ;  /* 0x0000007c7d7a723e */ /* 0x008fe400000010ff */
[----:B------:R-:W-:Y:S02]  /*14f50*/  F2FP.BF16.F32.PACK_AB R123, R127, R126 ;  /* 0x0000007e7f7b723e */ /* 0x000fe400000010ff */
[----:B------:R-:W-:-:S02]  /*14f60*/  F2FP.BF16.F32.PACK_AB R129, R131, R130 ;  /* 0x000000828381723e */ /* 0x000fc400000010ff */
[----:B------:R-:W-:Y:S01]  /*14f70*/  F2FP.BF16.F32.PACK_AB R136, R137, R136 ;  /* 0x000000888988723e */ /* 0x000fe200000010ff */
[----:B------:R-:W-:Y:S01]  /*14f80*/  STSM.16.M88.4 [R44], R120 ;  /* 0x000000782c007844 */ /* 0x000fe20000000200 */
[----:B------:R-:W-:Y:S02]  /*14f90*/  ISETP.NE.U32.AND P0, PT, RZ, UR4, PT ;  /* 0x00000004ff007c0c */ /* 0x000fe4000bf05070 */
[----:B--2---:R-:W-:Y:S02]  /*14fa0*/  IADD3 R4, P1, R216, UR4, RZ ;  /* 0x00000004d8047c10 */ /* 0x004fe4000ff3e0ff */
        /* <DEDUP_REMOVED lines=11> */
[----:B------:R2:W-:Y:S01]  /*15060*/  STSM.16.M88.4 [R32], R136 ;  /* 0x0000008820007844 */ /* 0x0005e20000000200 */
        /* <DEDUP_REMOVED lines=16> */
[C---:B----4-:R-:W-:Y:S02]  /*15170*/  IADD3 R9, P1, R20.reuse, 0x1000, RZ ;  /* 0x0000100014097810 */ /* 0x050fe40007f3e0ff */
[C---:B0-----:R-:W-:Y:S01]  /*15180*/  IADD3 R13, P2, R20.reuse, 0x2000, RZ ;  /* 0x00002000140d7810 */ /* 0x041fe20007f5e0ff */
[----:B------:R0:W5:Y:S01]  /*15190*/  @P6 LDG.E R3, desc[UR54][R216.64] ;  /* 0x00000036d8036981 */ /* 0x000162000c1e1900 */
[----:B------:R-:W-:-:S02]  /*151a0*/  IADD3 R25, P3, R20, 0x3000, RZ ;  /* 0x0000300014197810 */ /* 0x000fc40007f7e0ff */
[----:B------:R-:W-:Y:S02]  /*151b0*/  IADD3 R29, P4, R20, 0x4000, RZ ;  /* 0x00004000141d7810 */ /* 0x000fe40007f9e0ff */
        /* <DEDUP_REMOVED lines=8> */
[----:B------:R-:W-:Y:S02]  /*15240*/  IADD3 R33, P5, R20, 0x5000, RZ ;  /* 0x0000500014217810 */ /* 0x000fe40007fbe0ff */
[----:B------:R-:W-:Y:S02]  /*15250*/  LOP3.LUT R8, R8, R9, RZ, 0x3c, !PT ;  /* 0x0000000908087212 */ /* 0x000fe400078e3cff */
[----:B------:R-:W-:Y:S01]  /*15260*/  LOP3.LUT R12, R12, R13, RZ, 0x3c, !PT ;  /* 0x0000000d0c0c7212 */ /* 0x000fe200078e3cff */
[--C-:B------:R-:W-:Y:S01]  /*15270*/  IMAD.X R13, RZ, RZ, R21.reuse, P2 ;  /* 0x000000ffff0d7224 */ /* 0x100fe200010e0615 */
[----:B------:R-:W-:Y:S01]  /*15280*/  LOP3.LUT R24, R24, R25, RZ, 0x3c, !PT ;  /* 0x0000001918187212 */ /* 0x000fe200078e3cff */
[--C-:B------:R-:W-:Y:S01]  /*15290*/  IMAD.X R25, RZ, RZ, R21.reuse, P3 ;  /* 0x000000ffff197224 */ /* 0x100fe200018e0615 */
[----:B------:R-:W-:Y:S01]  /*152a0*/  LOP3.LUT R28, R28, R29, RZ, 0x3c, !PT ;  /* 0x0000001d1c1c7212 */ /* 0x000fe200078e3cff */
[----:B------:R-:W-:Y:S01]  /*152b0*/  IMAD.X R29, RZ, RZ, R21, P4 ;  /* 0x000000ffff1d7224 */ /* 0x000fe200020e0615 */
[----:B------:R-:W-:-:S02]  /*152c0*/  P2R R7, PR, RZ, 0x20 ;  /* 0x00000020ff077803 */ /* 0x000fc40000000000 */
[----:B------:R-:W-:Y:S02]  /*152d0*/  IADD3.X R9, RZ, R21, RZ, P1, !PT ;  /* 0x00000015ff097210 */ /* 0x000fe40000ffe4ff */
[C---:B------:R-:W-:Y:S02]  /*152e0*/  IADD3 R37, P1, R20.reuse, 0x6000, RZ ;  /* 0x0000600014257810 */ /* 0x040fe40007f3e0ff */
[C---:B-1----:R-:W-:Y:S02]  /*152f0*/  IADD3 R41, P2, R20.reuse, 0x7000, RZ ;  /* 0x0000700014297810 */ /* 0x042fe40007f5e0ff */
[C---:B------:R-:W-:Y:S02]  /*15300*/  IADD3 R45, P3, R20.reuse, 0x8000, RZ ;  /* 0x00008000142d7810 */ /* 0x040fe40007f7e0ff */
[C---:B------:R-:W-:Y:S02]  /*15310*/  IADD3 R49, P4, R20.reuse, 0x9000, RZ ;  /* 0x0000900014317810 */ /* 0x040fe40007f9e0ff */
[----:B------:R-:W-:-:S02]  /*15320*/  IADD3 R53, P5, R20, 0xa000, RZ ;  /* 0x0000a00014357810 */ /* 0x000fc40007fbe0ff */
[----:B--2---:R-:W-:Y:S02]  /*15330*/  LOP3.LUT R32, R33, 0x380, RZ, 0xc0, !PT ;  /* 0x0000038021207812 */ /* 0x004fe400078ec0ff */
        /* <DEDUP_REMOVED lines=22> */
.L_x_6987:
        /* <DEDUP_REMOVED lines=57> */
[C---:B------:R-:W-:Y:S01]  /*15830*/  IADD3 R6, R14.reuse, 0x8, RZ ;  /* 0x000000080e067810 */ /* 0x040fe20007ffe0ff */
[----:B------:R-:W-:Y:S01]  /*15840*/  ULDC.64 UR4, c[0x0][0xc40] ;  /* 0x0003100000047ab9 */ /* 0x000fe20000000a00 */
[C---:B------:R-:W-:Y:S02]  /*15850*/  IADD3 R10, P2, R14.reuse, R4, RZ ;  /* 0x000000040e0a7210 */ /* 0x040fe40007f5e0ff */
[-C--:B------:R-:W-:Y:S02]  /*15860*/  ISETP.GE.OR P1, PT, R14, R3.reuse, P0 ;  /* 0x000000030e00720c */ /* 0x080fe40000726670 */
[----:B------:R-:W-:Y:S02]  /*15870*/  ISETP.GE.OR P0, PT, R6, R3, P0 ;  /* 0x000000030600720c */ /* 0x000fe40000706670 */
[----:B------:R-:W-:-:S02]  /*15880*/  IADD3.X R7, R7, R5, R11, P2, !PT ;  /* 0x0000000507077210 */ /* 0x000fc400017fe40b */
[----:B------:R-:W-:-:S04]  /*15890*/  LEA R4, P2, R10, UR4, 0x2 ;  /* 0x000000040a047c11 */ /* 0x000fc8000f8410ff */
[----:B------:R-:W-:-:S05]  /*158a0*/  LEA.HI.X R5, R10, UR5, R7, 0x2, P2 ;  /* 0x000000050a057c11 */ /* 0x000fca00090f1407 */
[----:B------:R0:W-:Y:S04]  /*158b0*/  @!P1 STG.E desc[UR54][R4.64], R166 ;  /* 0x000000a604009986 */ /* 0x0001e8000c101936 */
[----:B------:R0:W-:Y:S02]  /*158c0*/  @!P0 STG.E desc[UR54][R4.64+0x20], R167 ;  /* 0x000020a704008986 */ /* 0x0001e4000c101936 */
.L_x_6988:
[----:B------:R-:W1:Y:S01]  /*158d0*/  LDC R87, c[0x0][0xb8c] ;  /* 0x0002e300ff577b82 */ /* 0x000e620000000800 */
[----:B0-----:R0:W5:Y:S01]  /*158e0*/  LD.E.128 R4, desc[UR54][R20.64] ;  /* 0x0000003614047980 */ /* 0x001162000c101d00 */
[----:B------:R-:W-:Y:S02]  /*158f0*/  ULDC.64 UR4, c[0x0][0xba0] ;  /* 0x0002e80000047ab9 */ /* 0x000fe40000000a00 */
[----:B------:R-:W-:Y:S01]  /*15900*/  IMAD R77, R77, UR4, RZ ;  /* 0x000000044d4d7c24 */ /* 0x000fe2000f8e02ff */
[----:B------:R-:W5:Y:S01]  /*15910*/  LD.E.128 R8, desc[UR54][R8.64] ;  /* 0x0000003608087980 */ /* 0x000f62000c101d00 */
[----:B------:R-:W-:-:S03]  /*15920*/  VIADD R82, R193, 0x40 ;  /* 0x00000040c1527836 */ /* 0x000fc60000000000 */
[----:B------:R-:W5:Y:S01]  /*15930*/  LD.E.128 R12, desc[UR54][R12.64] ;  /* 0x000000360c0c7980 */ /* 0x000f62000c101d00 */
[--C-:B0-----:R-:W-:Y:S01]  /*15940*/  SHF.R.S32.HI R21, RZ, 0x1f, R193.reuse ;  /* 0x0000001fff157819 */ /* 0x101fe200000114c1 */
[----:B------:R-:W-:Y:S02]  /*15950*/  IMAD.MOV.U32 R20, RZ, RZ, R193 ;  /* 0x000000ffff147224 */ /* 0x000fe400078e00c1 */
[----:B------:R-:W5:Y:S01]  /*15960*/  LD.E.128 R24, desc[UR54][R24.64] ;  /* 0x0000003618187980 */ /* 0x000f62000c101d00 */
[C---:B------:R-:W-:Y:S02]  /*15970*/  IMAD R77, R0.reuse, UR5, R77 ;  /* 0x00000005004d7c24 */ /* 0x040fe4000f8e024d */
[----:B------:R-:W-:Y:S01]  /*15980*/  IMAD.WIDE.U32 R20, R0, UR4, R20 ;  /* 0x0000000400147c25 */ /* 0x000fe2000f8e0014 */
[----:B------:R-:W5:Y:S01]  /*15990*/  LD.E.128 R28, desc[UR54][R28.64] ;  /* 0x000000361c1c7980 */ /* 0x000f62000c101d00 */
[----:B------:R-:W-:Y:S02]  /*159a0*/  ULDC.64 UR4, c[0x0][0xbe0] ;  /* 0x0002f80000047ab9 */ /* 0x000fe40000000a00 */
[----:B------:R-:W-:Y:S01]  /*159b0*/  IMAD R3, R220, -0x40, R3 ;  /* 0xffffffc0dc037824 */ /* 0x000fe200078e0203 */
[----:B------:R-:W5:Y:S01]  /*159c0*/  LD.E.128 R32, desc[UR54][R32.64] ;  /* 0x0000003620207980 */ /* 0x000f62000c101d00 */
[----:B------:R-:W-:Y:S01]  /*159d0*/  VIADD R0, R214, 0x20 ;  /* 0x00000020d6007836 */ /* 0x000fe20000000000 */
[----:B-1----:R-:W-:-:S02]  /*159e0*/  ISETP.GE.AND P3, PT, R82, R87, PT ;  /* 0x000000575200720c */ /* 0x002fc40003f66270 */
[----:B------:R-:W5:Y:S01]  /*159f0*/  LD.E.128 R36, desc[UR54][R36.64] ;  /* 0x0000003624247980 */ /* 0x000f62000c101d00 */
[-C--:B------:R-:W-:Y:S02]  /*15a00*/  ISETP.GE.AND P1, PT, R214, R3.reuse, PT ;  /* 0x00000003d600720c */ /* 0x080fe40003f26270 */
[----:B------:R-:W-:Y:S01]  /*15a10*/  ISETP.GE.AND P0, PT, R0, R3, PT ;  /* 0x000000030000720c */ /* 0x000fe20003f06270 */
[----:B------:R-:W5:Y:S01]  /*15a20*/  LD.E.128 R40, desc[UR54][R40.64] ;  /* 0x0000003628287980 */ /* 0x000f62000c101d00 */
[----:B------:R-:W-:Y:S01]  /*15a30*/  SEL R3, RZ, 0xffffffff, P3 ;  /* 0xffffffffff037807 */ /* 0x000fe20001800000 */
[C---:B------:R-:W-:Y:S02]  /*15a40*/  VIADD R83, R193.reuse, 0x80 ;  /* 0x00000080c1537836 */ /* 0x040fe40000000000 */
[----:B------:R-:W5:Y:S01]  /*15a50*/  LD.E.128 R44, desc[UR54][R44.64] ;  /* 0x000000362c2c7980 */ /* 0x000f62000c101d00 */
[C---:B------:R-:W-:Y:S01]  /*15a60*/  ISETP.GE.AND P2, PT, R193.reuse, R87, PT ;  /* 0x00000057c100720c */ /* 0x040fe20003f46270 */
[----:B------:R-:W-:-:S02]  /*15a70*/  VIADD R84, R193, 0xc0 ;  /* 0x000000c0c1547836 */ /* 0x000fc40000000000 */
        /* <DEDUP_REMOVED lines=9> */
[----:B------:R-:W-:Y:S01]  /*15b10*/  IMAD.IADD R21, R21, 0x1, R77 ;  /* 0x0000000115157824 */ /* 0x000fe200078e024d */
[----:B------:R-:W-:Y:S01]  /*15b20*/  @!PT LDS RZ, [RZ] ;  /* 0x00000000fffff984 */ /* 0x000fe20000000800 */
[----:B------:R-:W-:Y:S01]  /*15b30*/  @!PT LDS RZ, [RZ] ;  /* 0x00000000fffff984 */ /* 0x000fe20000000800 */
[----:B------:R-:W-:Y:S01]  /*15b40*/  @!PT LDS RZ, [RZ] ;  /* 0x00000000fffff984 */ /* 0x000fe20000000800 */
[----:B------:R-:W-:Y:S01]  /*15b50*/  @!PT LDS RZ, [RZ] ;  /* 0x00000000fffff984 */ /* 0x000fe20000000800 */
[----:B------:R0:W-:Y:S06]  /*15b60*/  MEMBAR.ALL.CTA ;  /* 0x0000000000007992 */ /* 0x0001ec0000008000 */
[----:B0-----:R-:W0:Y:S01]  /*15b70*/  FENCE.VIEW.ASYNC.S ;  /* 0x00000000000073c6 */ /* 0x001e220000000000 */
[----:B------:R-:W-:Y:S01]  /*15b80*/  IMAD R76, R76, UR4, RZ ;  /* 0x000000044c4c7c24 */ /* 0x000fe2000f8e02ff */
[-C--:B------:R-:W-:Y:S01]  /*15b90*/  ISETP.GE.AND P2, PT, R83, R87.reuse, PT ;  /* 0x000000575300720c */ /* 0x080fe20003f46270 */
[----:B------:R-:W-:Y:S01]  /*15ba0*/  IMAD.WIDE.U32 R20, R213, UR4, R20 ;  /* 0x00000004d5147c25 */ /* 0x000fe2000f8e0014 */
[-C--:B------:R-:W-:Y:S01]  /*15bb0*/  ISETP.GE.AND P3, PT, R84, R87.reuse, PT ;  /* 0x000000575400720c */ /* 0x080fe20003f66270 */
[----:B------:R-:W-:Y:S01]  /*15bc0*/  BSSY B1, `(.L_x_6989) ;  /* 0x000003b000017945 */ /* 0x000fe20003800000 */
[----:B------:R-:W-:Y:S01]  /*15bd0*/  LOP3.LUT R0, R3, 0x2, R0, 0xe2, !PT ;  /* 0x0000000203007812 */ /* 0x000fe200078ee200 */
[----:B------:R-:W-:Y:S01]  /*15be0*/  IMAD R77, R213, UR5, R76 ;  /* 0x00000005d54d7c24 */ /* 0x000fe2000f8e024c */
[----:B------:R-:W-:Y:S01]  /*15bf0*/  SEL R3, RZ, 0x4, P2 ;  /* 0x00000004ff037807 */ /* 0x000fe20001000000 */
[----:B------:R-:W-:Y:S01]  /*15c00*/  VIADD R85, R193, 0x100 ;  /* 0x00000100c1557836 */ /* 0x000fe20000000000 */
[----:B------:R-:W-:Y:S01]  /*15c10*/  SEL R76, RZ, 0x8, P3 ;  /* 0x00000008ff4c7807 */ /* 0x000fe20001800000 */
[----:B------:R-:W-:Y:S01]  /*15c20*/  IMAD.IADD R21, R21, 0x1, R77 ;  /* 0x0000000115157824 */ /* 0x000fe200078e024d */
[C---:B------:R-:W-:Y:S01]  /*15c30*/  IADD3 R86, R193.reuse, 0x140, RZ ;  /* 0x00000140c1567810 */ /* 0x040fe20007ffe0ff */
[----:B------:R-:W-:Y:S01]  /*15c40*/  VIADD R77, R193, 0x180 ;  /* 0x00000180c14d7836 */ /* 0x000fe20000000000 */
[----:B------:R-:W-:Y:S01]  /*15c50*/  LOP3.LUT R3, R76, R0, R3, 0xfe, !PT ;  /* 0x000000004c037212 */ /* 0x000fe200078efe03 */
[----:B------:R-:W-:Y:S01]  /*15c60*/  VIADD R0, R2, 0x38820 ;  /* 0x0003882002007836 */ /* 0x000fe20000000000 */
[-C--:B------:R-:W-:Y:S01]  /*15c70*/  ISETP.GE.AND P2, PT, R85, R87.reuse, PT ;  /* 0x000000575500720c */ /* 0x080fe20003f46270 */
[----:B------:R-:W-:Y:S01]  /*15c80*/  VIADD R78, R193, 0x1c0 ;  /* 0x000001c0c14e7836 */ /* 0x000fe20000000000 */
[-C--:B------:R-:W-:Y:S01]  /*15c90*/  ISETP.GE.AND P3, PT, R86, R87.reuse, PT ;  /* 0x000000575600720c */ /* 0x080fe20003f66270 */
[----:B------:R-:W-:Y:S01]  /*15ca0*/  ULDC.64 UR4, c[0x0][0xbe8] ;  /* 0x0002fa0000047ab9 */ /* 0x000fe20000000a00 */
[----:B------:R-:W-:-:S02]  /*15cb0*/  ISETP.GE.AND P4, PT, R77, R87, PT ;  /* 0x000000574d00720c */ /* 0x000fc40003f86270 */
[----:B------:R-:W-:Y:S02]  /*15cc0*/  SEL R76, RZ, 0x10, P2 ;  /* 0x00000010ff4c7807 */ /* 0x000fe40001000000 */
[----:B------:R-:W-:Y:S02]  /*15cd0*/  SEL R77, RZ, 0x20, P3 ;  /* 0x00000020ff4d7807 */ /* 0x000fe40001800000 */
[----:B------:R-:W-:Y:S02]  /*15ce0*/  PRMT R0, RZ, 0x654, R0 ;  /* 0x00000654ff007816 */ /* 0x000fe40000000000 */
[----:B------:R-:W-:Y:S01]  /*15cf0*/  LOP3.LUT R3, R77, R3, R76, 0xfe, !PT ;  /* 0x000000034d037212 */ /* 0x000fe200078efe4c */
[----:B------:R-:W-:Y:S01]  /*15d00*/  IMAD R76, R221, UR4, RZ ;  /* 0x00000004dd4c7c24 */ /* 0x000fe2000f8e02ff */
[----:B0-----:R0:W-:Y:S01]  /*15d10*/  SYNCS.ARRIVE.TRANS64.RED.A1T0 RZ, [R0+URZ], RZ ;  /* 0x000000ff00ff79a7 */ /* 0x0011e2000810043f */
[----:B------:R-:W-:Y:S02]  /*15d20*/  ISETP.GE.AND P2, PT, R78, R87, PT ;  /* 0x000000574e00720c */ /* 0x000fe40003f46270 */
[----:B------:R-:W-:Y:S01]  /*15d30*/  SHF.R.S32.HI R215, RZ, 0x1f, R214 ;  /* 0x0000001fffd77819 */ /* 0x000fe200000114d6 */
[----:B------:R-:W-:-:S02]  /*15d40*/  IMAD R81, R79, UR5, R76 ;  /* 0x000000054f517c24 */ /* 0x000fc4000f8e024c */
[----:B------:R-:W-:Y:S01]  /*15d50*/  IMAD.WIDE.U32 R78, R79, UR4, R20 ;  /* 0x000000044f4e7c25 */ /* 0x000fe2000f8e0014 */
[----:B0-----:R-:W-:-:S03]  /*15d60*/  SEL R0, RZ, 0x40, P4 ;  /* 0x00000040ff007807 */ /* 0x001fc60002000000 */
[----:B------:R-:W-:Y:S01]  /*15d70*/  IMAD.WIDE R76, R220, 0x40, R214 ;  /* 0x00000040dc4c7825 */ /* 0x000fe200078e02d6 */
[----:B------:R-:W-:Y:S02]  /*15d80*/  LOP3.LUT R0, R3, R0, RZ, 0xfc, !PT ;  /* 0x0000000003007212 */ /* 0x000fe400078efcff */
[----:B------:R-:W-:Y:S01]  /*15d90*/  SEL R3, RZ, 0x80, P2 ;  /* 0x00000080ff037807 */ /* 0x000fe20001000000 */
[----:B------:R-:W-:-:S03]  /*15da0*/  IMAD.IADD R89, R79, 0x1, R81 ;  /* 0x000000014f597824 */ /* 0x000fc600078e0251 */
        /* <DEDUP_REMOVED lines=28> */
.L_x_6990:
[----:B------:R-:W-:Y:S05]  /*15f70*/  BSYNC B1 ;  /* 0x0000000000017941 */ /* 0x000fea0003800000 */
.L_x_6989:
        /* <DEDUP_REMOVED lines=31> */
.L_x_6986:
[----:B------:R-:W-:Y:S01]  /*16170*/  ULDC.64 UR4, c[0x0][0xcd8] ;  /* 0x0003360000047ab9 */ /* 0x000fe20000000a00 */
[----:B------:R-:W-:Y:S01]  /*16180*/  MOV R9, RZ ;  /* 0x000000ff00097202 */ /* 0x000fe20000000f00 */
[----:B------:R-:W2:Y:S01]  /*16190*/  LDC R14, c[0x0][0xb8c] ;  /* 0x0002e300ff0e7b82 */ /* 0x000ea20000000800 */
[----:B------:R-:W-:Y:S02]  /*161a0*/  ISETP.NE.U32.AND P0, PT, RZ, UR4, PT ;  /* 0x00000004ff007c0c */ /* 0x000fe4000bf05070 */
[----:B------:R-:W-:Y:S02]  /*161b0*/  IADD3 R4, P1, R216, UR4, RZ ;  /* 0x00000004d8047c10 */ /* 0x000fe4000ff3e0ff */
[----:B------:R-:W-:Y:S02]  /*161c0*/  ISETP.NE.AND.EX P0, PT, RZ, UR5, PT, P0 ;  /* 0x00000005ff007c0c */ /* 0x000fe4000bf05300 */
[----:B------:R-:W-:Y:S01]  /*161d0*/  IADD3.X R5, R217, UR5, RZ, P1, !PT ;  /* 0x00000005d9057c10 */ /* 0x000fe20008ffe4ff */
[----:B------:R-:W-:-:S02]  /*161e0*/  ULDC.64 UR4, c[0x0][0xce0] ;  /* 0x0003380000047ab9 */ /* 0x000fc40000000a00 */
        /* <DEDUP_REMOVED lines=11> */
[----:B------:R-:W4:Y:S04]  /*162a0*/  LDG.E R0, desc[UR54][R4.64] ;  /* 0x0000003604007981 */ /* 0x000f28000c1e1900 */
[----:B-----5:R-:W4:Y:S02]  /*162b0*/  LDG.E R3, desc[UR54][R4.64+0x4] ;  /* 0x0000043604037981 */ /* 0x020f24000c1e1900 */
[----:B----4-:R-:W-:-:S07]  /*162c0*/  IMAD.IADD R3, R3, 0x1, -R0 ;  /* 0x0000000103037824 */ /* 0x010fce00078e0a00 */
.L_x_6992:
[----:B------:R-:W-:Y:S01]  /*162d0*/  BSSY B1, `(.L_x_6993) ;  /* 0x000001d000017945 */ /* 0x000fe20003800000 */
[----:B------:R-:W-:Y:S02]  /*162e0*/  SHF.R.S32.HI R10, RZ, 0x1f, R213 ;  /* 0x0000001fff0a7819 */ /* 0x000fe400000114d5 */
[----:B------:R-:W-:Y:S02]  /*162f0*/  SHF.R.S32.HI R12, RZ, 0x1f, R193 ;  /* 0x0000001fff0c7819 */ /* 0x000fe400000114c1 */
[----:B------:R-:W-:Y:S02]  /*16300*/  SEL R11, R218, RZ, !P0 ;  /* 0x000000ffda0b7207 */ /* 0x000fe40004000000 */
[----:B------:R-:W-:Y:S02]  /*16310*/  SEL R221, R221, RZ, !P0 ;  /* 0x000000ffdddd7207 */ /* 0x000fe40004000000 */
[----:B-----5:R-:W-:Y:S01]  /*16320*/  SHF.R.S32.HI R8, RZ, 0x1f, R9 ;  /* 0x0000001fff087819 */ /* 0x020fe20000011409 */
[----:B------:R-:W-:Y:S06]  /*16330*/  @P2 BRA `(.L_x_6994) ;  /* 0x0000000000582947 */ /* 0x000fec0003800000 */
[----:B------:R-:W4:Y:S02]  /*16340*/  S2R R0, SR_TID.X ;  /* 0x0000000000007919 */ /* 0x000f240000002100 */
[----:B----4-:R-:W-:-:S04]  /*16350*/  IMAD R0, R220, 0x40, R0 ;  /* 0x00000040dc007824 */ /* 0x010fc800078e0200 */
[----:B------:R-:W-:-:S05]  /*16360*/  VIADD R0, R0, 0xffffff80 ;  /* 0xffffff8000007836 */ /* 0x000fca0000000000 */
[----:B------:R-:W-:-:S13]  /*16370*/  ISETP.GE.AND P0, PT, R0, R3, PT ;  /* 0x000000030000720c */ /* 0x000fda0003f06270 */
[----:B------:R-:W-:Y:S05]  /*16380*/  @P0 BRA `(.L_x_6994) ;  /* 0x0000000000440947 */ /* 0x000fea0003800000 */
[----:B---3--:R-:W-:Y:S01]  /*16390*/  IADD3 R4, P0, R0, R9, RZ ;  /* 0x0000000900047210 */ /* 0x008fe20007f1e0ff */
        /* <DEDUP_REMOVED lines=16> */
.L_x_6994:
[----:B------:R-:W-:Y:S05]  /*164a0*/  BSYNC B1 ;  /* 0x0000000000017941 */ /* 0x000fea0003800000 */
.L_x_6993:
[----:B------:R-:W-:Y:S01]  /*164b0*/  ULDC.64 UR4, c[0x0][0xba0] ;  /* 0x0002e80000047ab9 */ /* 0x000fe20000000a00 */
[----:B---3--:R-:W-:Y:S01]  /*164c0*/  IMAD.MOV.U32 R4, RZ, RZ, R193 ;  /* 0x000000ffff047224 */ /* 0x008fe200078e00c1 */
[----:B--2---:R-:W-:Y:S01]  /*164d0*/  ISETP.GE.AND P2, PT, R193, R14, PT ;  /* 0x0000000ec100720c */ /* 0x004fe20003f46270 */
[----:B----4-:R-:W-:Y:S01]  /*164e0*/  IMAD.MOV.U32 R5, RZ, RZ, R12 ;  /* 0x000000ffff057224 */ /* 0x010fe200078e000c */
[----:B------:R-:W-:Y:S01]  /*164f0*/  BSSY B1, `(.L_x_6995) ;  /* 0x000004d000017945 */ /* 0x000fe20003800000 */
[----:B------:R-:W-:Y:S02]  /*16500*/  IMAD R0, R8, UR4, RZ ;  /* 0x0000000408007c24 */ /* 0x000fe4000f8e02ff */
        /* <DEDUP_REMOVED lines=22> */
[----:B------:R-:W-:Y:S01]  /*16670*/  VIADD R27, R193, 0x140 ;  /* 0x00000140c11b7836 */ /* 0x000fe20000000000 */
[----:B------:R-:W-:Y:S01]  /*16680*/  LOP3.LUT R0, R3, 0x2, R0, 0xe2, !PT ;  /* 0x0000000203007812 */ /* 0x000fe200078ee200 */
[----:B------:R-:W-:Y:S01]  /*16690*/  IMAD.IADD R5, R5, 0x1, R7 ;  /* 0x0000000105057824 */ /* 0x000fe200078e0207 */
[----:B------:R-:W-:Y:S01]  /*166a0*/  SEL R3, RZ, 0x4, P2 ;  /* 0x00000004ff037807 */ /* 0x000fe20001000000 */
[C---:B------:R-:W-:Y:S01]  /*166b0*/  VIADD R7, R193.reuse, 0x180 ;  /* 0x00000180c1077836 */ /* 0x040fe20000000000 */
[----:B------:R-:W-:Y:S01]  /*166c0*/  SEL R6, RZ, 0x8, P3 ;  /* 0x00000008ff067807 */ /* 0x000fe20001800000 */
[----:B------:R-:W-:Y:S01]  /*166d0*/  VIADD R9, R193, 0x1c0 ;  /* 0x000001c0c1097836 */ /* 0x000fe20000000000 */
        /* <DEDUP_REMOVED lines=12> */
[----:B------:R-:W-:-:S02]  /*167a0*/  LOP3.LUT R29, R29, R8, RZ, 0xfc, !PT ;  /* 0x000000081d1d7212 */ /* 0x000fc400078efcff */
[----:B------:R-:W-:Y:S01]  /*167b0*/  SHF.R.S32.HI R9, RZ, 0x1f, R214 ;  /* 0x0000001fff097819 */ /* 0x000fe200000114d6 */
[----:B------:R-:W-:Y:S01]  /*167c0*/  IMAD.IADD R11, R7, 0x1, R3 ;  /* 0x00000001070b7824 */ /* 0x000fe200078e0203 */
[----:B------:R-:W-:Y:S02]  /*167d0*/  MOV R8, R214 ;  /* 0x000000d600087202 */ /* 0x000fe40000000f00 */
        /* <DEDUP_REMOVED lines=30> */
.L_x_6996:
[----:B------:R-:W-:Y:S05]  /*169c0*/  BSYNC B1 ;  /* 0x0000000000017941 */ /* 0x000fea0003800000 */
.L_x_6995:
        /* <DEDUP_REMOVED lines=29> */
.L_x_6991:
[----:B------:R-:W-:Y:S05]  /*16ba0*/  BSYNC B0 ;  /* 0x0000000000007941 */ /* 0x000fea0003800000 */
.L_x_6985:
[----:B------:R-:W-:Y:S02]  /*16bb0*/  ULDC UR4, c[0x0][0xd14] ;  /* 0x0003450000047ab9 */ /* 0x000fe40000000800 */
[----:B-1----:R-:W-:-:S13]  /*16bc0*/  ISETP.GE.AND P0, PT, R187, UR4, PT ;  /* 0x00000004bb007c0c */ /* 0x002fda000bf06270 */
[----:B------:R-:W-:Y:S05]  /*16bd0*/  @!P0 BRA `(.L_x_6997) ;  /* 0xfffffea400608947 */ /* 0x000fea000383ffff */
[----:B------:R-:W-:Y:S05]  /*16be0*/  BRA `(.L_x_6856) ;  /* 0x0000006400b87947 */ /* 0x000fea0003800000 */
.L_x_6854:
        /* <DEDUP_REMOVED lines=28> */
[----:B0-----:R-:W-:-:S04]  /*16db0*/  SEL R5, R4, RZ, P1 ;  /* 0x000000ff04057207 */ /* 0x001fc80000800000 */
[----:B------:R-:W-:-:S05]  /*16dc0*/  IADD3 R5, R10, R5, RZ ;  /* 0x000000050a057210 */ /* 0x000fca0007ffe0ff */
        /* <DEDUP_REMOVED lines=31> */
.L_x_7002:
        /* <DEDUP_REMOVED lines=15> */
.L_x_7001:
[----:B------:R-:W-:Y:S05]  /*170b0*/  BSYNC B0 ;  /* 0x0000000000007941 */ /* 0x000fea0003800000 */
.L_x_7000:
        /* <DEDUP_REMOVED lines=25> */
.L_x_6998:
[----:B------:R-:W-:-:S05]  /*17250*/  IADD3 R7, -R2, R5, RZ ;  /* 0x0000000502077210 */ /* 0x000fca0007ffe1ff */
        /* <DEDUP_REMOVED lines=19> */
.L_x_7003:
        /* <DEDUP_REMOVED lines=56> */
.L_x_6999:
[----:B------:R-:W-:Y:S02]  /*17710*/  IMAD.MOV.U32 R17, RZ, RZ, RZ ;  /* 0x000000ffff117224 */ /* 0x000fe400078e00ff */
[----:B------:R-:W-:Y:S02]  /*17720*/  IMAD.U32 R16, RZ, RZ, UR6 ;  /* 0x00000006ff107e24 */ /* 0x000fe4000f8e00ff */
[----:B------:R-:W-:-:S07]  /*17730*/  IMAD.MOV.U32 R18, RZ, RZ, RZ ;  /* 0x000000ffff127224 */ /* 0x000fce00078e00ff */
.L_x_7004:
        /* <DEDUP_REMOVED lines=15> */
[----:B------:R-:W-:Y:S01]  /*17830*/  STL [R1+0x28], RZ ;  /* 0x000028ff01007387 */ /* 0x000fe20000100800 */
[----:B------:R-:W-:Y:S01]  /*17840*/  ULDC UR4, c[0x0][0xc] ;  /* 0x0000030000047ab9 */ /* 0x000fe20000000800 */
[----:B------:R-:W-:Y:S02]  /*17850*/  IMAD.MOV.U32 R2, RZ, RZ, 0x1 ;  /* 0x00000001ff027424 */ /* 0x000fe400078e00ff */
[----:B------:R1:W-:Y:S04]  /*17860*/  STL [R1+0xc], R0 ;  /* 0x00000c0001007387 */ /* 0x0003e80000100800 */
[----:B------:R2:W-:Y:S04]  /*17870*/  STL [R1+0x4], RZ ;  /* 0x000004ff01007387 */ /* 0x0005e80000100800 */
[----:B------:R2:W-:Y:S01]  /*17880*/  STL [R1], RZ ;  /* 0x000000ff01007387 */ /* 0x0005e20000100800 */
[----:B-1----:R-:W-:-:S03]  /*17890*/  MOV R0, UR4 ;  /* 0x0000000400007c02 */ /* 0x002fc60008000f00 */
[----:B------:R2:W-:Y:S04]  /*178a0*/  STL [R1+0x8], R2 ;  /* 0x0000080201007387 */ /* 0x0005e80000100800 */
[----:B------:R2:W-:Y:S02]  /*178b0*/  STL [R1+0x30], R0 ;  /* 0x0000300001007387 */ /* 0x0005e40000100800 */
.L_x_7089:
[----:B--23--:R-:W1:Y:S02]  /*178c0*/  LDC.64 R2, c[0x0][0xd60] ;  /* 0x00035800ff027b82 */ /* 0x00ce640000000a00 */
[----:B-1----:R-:W-:-:S05]  /*178d0*/  IMAD.WIDE R2, R19, 0x4, R2 ;  /* 0x0000000413027825 */ /* 0x002fca00078e0202 */
[----:B------:R-:W2:Y:S01]  /*178e0*/  LDG.E R11, desc[UR54][R2.64] ;  /* 0x00000036020b7981 */ /* 0x000ea2000c1e1900 */
        /* <DEDUP_REMOVED lines=54> */
.L_x_7006:
        /* <DEDUP_REMOVED lines=14> */
.L_x_7007:
[----:B------:R-:W-:Y:S05]  /*17d30*/  @!P3 BRA `(.L_x_7008) ;  /* 0x00000000000cb947 */ /* 0x000fea0003800000 */
[----:B------:R-:W2:Y:S04]  /*17d40*/  LDG.E R9, desc[UR54][R6.64] ;  /* 0x0000003606097981 */ /* 0x000ea8000c1e1900 */
[----:B------:R-:W2:Y:S02]  /*17d50*/  LDG.E R6, desc[UR54][R6.64+0x4] ;  /* 0x0000043606067981 */ /* 0x000ea4000c1e1900 */
[----:B--2---:R-:W-:-:S07]  /*17d60*/  IMAD.IADD R9, R6, 0x1, -R9 ;  /* 0x0000000106097824 */ /* 0x004fce00078e0a09 */
.L_x_7008:
        /* <DEDUP_REMOVED lines=41> */
.L_x_7156:
[----:B------:R-:W-:-:S03]  /*18000*/  UMOV UR4, 0xffffffff ;  /* 0xffffffff00047882 */ /* 0x000fc60000000000 */
[----:B------:R-:W-:Y:S05]  /*18010*/  BRA.DIV UR4, `(.L_x_7012) ;  /* 0x00000062046c7947 */ /* 0x000fea000b800000 */
[----:B------:R-:W-:-:S13]  /*18020*/  ELECT P6, URZ, PT ;  /* 0x00000000003f782f */ /* 0x000fda00038c0000 */
.L_x_7159:
[----:B------:R-:W2:Y:S01]  /*18030*/  LDL R5, [R1+0x28] ;  /* 0x0000280001057983 */ /* 0x000ea20000100800 */
[----:B------:R-:W0:Y:S01]  /*18040*/  S2R R9, SR_CgaCtaId ;  /* 0x0000000000097919 */ /* 0x000e220000008800 */
[----:B--2---:R-:W-:-:S05]  /*18050*/  VIADD R5, R5, 0x1 ;  /* 0x0000000105057836 */ /* 0x004fca0000000000 */
[----:B------:R-:W-:-:S04]  /*18060*/  LEA.HI R6, R5, R5, RZ, 0x1 ;  /* 0x0000000505067211 */ /* 0x000fc800078f08ff */
[----:B------:R-:W-:-:S04]  /*18070*/  LOP3.LUT R6, R6, 0xfffffffe, RZ, 0xc0, !PT ;  /* 0xfffffffe06067812 */ /* 0x000fc800078ec0ff */
[----:B------:R-:W-:Y:S02]  /*18080*/  IADD3 R5, R5, -R6, RZ ;  /* 0x8000000605057210 */ /* 0x000fe40007ffe0ff */
[----:B------:R-:W-:Y:S02]  /*18090*/  MOV R6, 0x400 ;  /* 0x0000040000067802 */ /* 0x000fe40000000f00 */
[----:B------:R-:W-:Y:S02]  /*180a0*/  SHF.L.U32 R5, R5, 0x1f, RZ ;  /* 0x0000001f05057819 */ /* 0x000fe400000006ff */
[----:B0-----:R-:W-:-:S04]  /*180b0*/  LEA R9, R9, R6, 0x18 ;  /* 0x0000000609097211 */ /* 0x001fc800078ec0ff */
[----:B------:R-:W0:Y:S02]  /*180c0*/  SYNCS.PHASECHK.TRANS64.TRYWAIT P0, [R9+URZ+0x38820], R5 ;  /* 0x03882005090075a7 */ /* 0x000e24000800017f */
[----:B0-----:R-:W-:Y:S05]  /*180d0*/  @!P0 BRA `(.L_x_7013) ;  /* 0x00000060005c8947 */ /* 0x001fea0003800000 */
.L_x_7160:
        /* <DEDUP_REMOVED lines=8> */
.L_x_7161:
        /* <DEDUP_REMOVED lines=11> */
.L_x_7017:
        /* <DEDUP_REMOVED lines=20> */
.L_x_7162:
        /* <DEDUP_REMOVED lines=8> */
.L_x_7019:
        /* <DEDUP_REMOVED lines=52> */
.L_x_7015:
[----:B------:R-:W-:Y:S05]  /*18710*/  BSYNC B1 ;  /* 0x0000000000017941 */ /* 0x000fea0003800000 */
.L_x_7014:
        /* <DEDUP_REMOVED lines=12> */
[----:B0-----:R-:W-:Y:S05]  /*187e0*/  @!P0 BRA `(.L_x_7010) ;  /* 0x0000000400cc8947 */ /* 0x001fea0003800000 */
[C---:B------:R-:W-:Y:S01]  /*187f0*/  LEA R5, R2.reuse, R20, 0x6 ;  /* 0x0000001402057211 */ /* 0x040fe200078e30ff */
[----:B------:R-:W-:-:S04]  /*18800*/  VIADD R2, R2, 0xffffffff ;  /* 0xffffffff02027836 */ /* 0x000fc80000000000 */
[----:B------:R-:W-:-:S07]  /*18810*/  VIADD R5, R5, 0xffffff80 ;  /* 0xffffff8005057836 */ /* 0x000fce0000000000 */
.L_x_7026:
        /* <DEDUP_REMOVED lines=9> */
.L_x_7163:
        /* <DEDUP_REMOVED lines=11> */
.L_x_7023:
        /* <DEDUP_REMOVED lines=18> */
.L_x_7164:
        /* <DEDUP_REMOVED lines=8> */
.L_x_7025:
        /* <DEDUP_REMOVED lines=52> */
.L_x_7021:
[----:B------:R-:W-:Y:S05]  /*18e40*/  BSYNC B1 ;  /* 0x0000000000017941 */ /* 0x000fea0003800000 */
.L_x_7020:
[----:B------:R-:W2:Y:S04]  /*18e50*/  LDL.LU R6, [R1+0x4] ;  /* 0x0000040001067983 */ /* 0x000ea80000300800 */
[----:B------:R-:W3:Y:S01]  /*18e60*/  LDL.LU R8, [R1+0xc] ;  /* 0x00000c0001087983 */ /* 0x000ee20000300800 */
[----:B------:R-:W-:Y:S01]  /*18e70*/  VIADD R2, R2, 0xffffffff ;  /* 0xffffffff02027836 */ /* 0x000fe20000000000 */
[----:B------:R-:W-:Y:S01]  /*18e80*/  IADD3 R5, R5, -0x40, RZ ;  /* 0xffffffc005057810 */ /* 0x000fe20007ffe0ff */
        /* <DEDUP_REMOVED lines=9> */
.L_x_7010:
[----:B------:R-:W-:Y:S05]  /*18f20*/  BSYNC B0 ;  /* 0x0000000000007941 */ /* 0x000fea0003800000 */
.L_x_7009:
[----:B0-----:R-:W2:Y:S01]  /*18f30*/  LDL R6, [R1+0x1c] ;  /* 0x00001c0001067983 */ /* 0x001ea20000100800 */
[----:B------:R-:W-:Y:S05]  /*18f40*/  @!P2 WARPSYNC.ALL ;  /* 0x000000000000a948 */ /* 0x000fea0003800000 */
[----:B------:R-:W-:Y:S01]  /*18f50*/  BSSY B6, `(.L_x_7027) ;  /* 0x000033e000067945 */ /* 0x000fe20003800000 */
[----:B------:R-:W-:Y:S01]  /*18f60*/  @!P2 BAR.SYNC.DEFER_BLOCKING 0xc, 0x120 ;  /* 0x030480000000ab1d */ /* 0x000fe20000010000 */
[----:B--2---:R-:W-:-:S13]  /*18f70*/  ISETP.GT.AND P0, PT, R6, RZ, PT ;  /* 0x000000ff0600720c */ /* 0x004fda0003f04270 */
[----:B------:R-:W-:Y:S05]  /*18f80*/  @P0 BRA `(.L_x_7028) ;  /* 0x00000000004c0947 */ /* 0x000fea0003800000 */
[----:B------:R-:W0:Y:S02]  /*18f90*/  S2R R6, SR_TID.X ;  /* 0x0000000000067919 */ /* 0x000e240000002100 */
[----:B0-----:R-:W-:-:S04]  /*18fa0*/  LOP3.LUT R6, R6, 0x1f, RZ, 0xc0, !PT ;  /* 0x0000001f06067812 */ /* 0x001fc800078ec0ff */
[----:B------:R-:W-:-:S13]  /*18fb0*/  ISETP.NE.AND P1, PT, R6, RZ, PT ;  /* 0x000000ff0600720c */ /* 0x000fda0003f25270 */
[----:B------:R-:W-:Y:S05]  /*18fc0*/  @P1 BRA `(.L_x_7029) ;  /* 0x0000003000d81947 */ /* 0x000fea0003800000 */
[----:B------:R-:W0:Y:S01]  /*18fd0*/  S2R R7, SR_LANEID ;  /* 0x0000000000077919 */ /* 0x000e220000000000 */
[----:B------:R-:W-:Y:S02]  /*18fe0*/  VOTEU.ANY UR4, UPT, PT ;  /* 0x0000000000047886 */ /* 0x000fe400038e0100 */
[----:B------:R-:W0:Y:S01]  /*18ff0*/  FLO.U32 R0, UR4 ;  /* 0x0000000400007d00 */ /* 0x000e2200080e0000 */
[----:B------:R-:W1:Y:S01]  /*19000*/  LDC.64 R2, c[0x0][0xd38] ;  /* 0x00034e00ff027b82 */ /* 0x000e620000000a00 */
[----:B------:R-:W2:Y:S06]  /*19010*/  LDL R6, [R1+0x30] ;  /* 0x0000300001067983 */ /* 0x000eac0000100800 */
[----:B------:R-:W1:Y:S01]  /*19020*/  POPC R5, UR4 ;  /* 0x0000000400057d09 */ /* 0x000e620008000000 */
[----:B0-----:R-:W-:-:S13]  /*19030*/  ISETP.EQ.U32.AND P0, PT, R0, R7, PT ;  /* 0x000000070000720c */ /* 0x001fda0003f02070 */
[----:B-1----:R-:W3:Y:S01]  /*19040*/  @P0 ATOMG.E.ADD.STRONG.GPU PT, R3, desc[UR54][R2.64], R5 ;  /* 0x00000005020309a8 */ /* 0x002ee200081ee1f6 */
[----:B------:R-:W0:Y:S02]  /*19050*/  S2R R4, SR_LTMASK ;  /* 0x0000000000047919 */ /* 0x000e240000003900 */
[----:B0-----:R-:W-:-:S04]  /*19060*/  LOP3.LUT R4, R4, UR4, RZ, 0xc0, !PT ;  /* 0x0000000404047c12 */ /* 0x001fc8000f8ec0ff */
[----:B------:R-:W0:Y:S01]  /*19070*/  POPC R7, R4 ;  /* 0x0000000400077309 */ /* 0x000e220000000000 */
[----:B--2---:R-:W-:Y:S01]  /*19080*/  R2UR UR5, R6 ;  /* 0x00000000060572ca */ /* 0x004fe200000e0000 */
[----:B---3--:R-:W0:-:S12]  /*19090*/  SHFL.IDX PT, R0, R3, R0, 0x1f ;  /* 0x00001f0003007589 */ /* 0x008e1800000e0000 */
[----:B0-----:R-:W-:Y:S01]  /*190a0*/  IADD3 R16, R0, UR5, R7 ;  /* 0x0000000500107c10 */ /* 0x001fe2000fffe007 */
[----:B------:R-:W-:Y:S06]  /*190b0*/  BRA `(.L_x_7029) ;  /* 0x00000030009c7947 */ /* 0x000fec0003800000 */
.L_x_7028:
[----:B------:R-:W0:Y:S01]  /*190c0*/  S2R R0, SR_CgaCtaId ;  /* 0x0000000000007919 */ /* 0x000e220000008800 */
[----:B------:R-:W-:-:S04]  /*190d0*/  MOV R2, 0x400 ;  /* 0x0000040000027802 */ /* 0x000fc80000000f00 */
[----:B0-----:R-:W-:-:S05]  /*190e0*/  LEA R3, R0, R2, 0x18 ;  /* 0x0000000200037211 */ /* 0x001fca00078ec0ff */
        /* <DEDUP_REMOVED lines=20> */
.L_x_7030:
        /* <DEDUP_REMOVED lines=10> */
[----:B------:R-:W-:Y:S01]  /*192d0*/  MOV R13, RZ ;  /* 0x000000ff000d7202 */ /* 0x000fe20000000f00 */
[----:B------:R-:W-:Y:S02]  /*192e0*/  IMAD.U32 R5, RZ, RZ, UR7 ;  /* 0x00000007ff057e24 */ /* 0x000fe4000f8e00ff */
[----:B------:R-:W-:Y:S02]  /*192f0*/  IMAD.U32 R6, RZ, RZ, UR8 ;  /* 0x00000008ff067e24 */ /* 0x000fe4000f8e00ff */
[----:B------:R-:W-:-:S02]  /*19300*/  IMAD.U32 R7, RZ, RZ, UR9 ;  /* 0x00000009ff077e24 */ /* 0x000fc4000f8e00ff */
[----:B------:R-:W-:Y:S02]  /*19310*/  IMAD.U32 R10, RZ, RZ, UR4 ;  /* 0x00000004ff0a7e24 */ /* 0x000fe4000f8e00ff */
[----:B------:R-:W-:Y:S02]  /*19320*/  IMAD.U32 R11, RZ, RZ, UR5 ;  /* 0x00000005ff0b7e24 */ /* 0x000fe4000f8e00ff */
[----:B------:R-:W-:Y:S02]  /*19330*/  IMAD.MOV.U32 R8, RZ, RZ, 0x70 ;  /* 0x00000070ff087424 */ /* 0x000fe400078e00ff */
[----:B0-----:R-:W-:-:S07]  /*19340*/  IMAD.MOV.U32 R12, RZ, RZ, 0x1 ;  /* 0x00000001ff0c7424 */ /* 0x001fce00078e00ff */
[----:B------:R-:W-:-:S07]  /*19350*/  LEPC R20, `(.L_x_7032) ;  /* 0x000000001014794e */ /* 0x000fce0000000000 */
[----:B-1----:R-:W-:Y:S05]  /*19360*/  CALL.ABS.NOINC R2 ;  /* 0x0000000002007343 */ /* 0x002fea0003c00000 */
.L_x_7032:
        /* <DEDUP_REMOVED lines=16> */
.L_x_7031:
        /* <DEDUP_REMOVED lines=26> */
[----:B-1----:R-:W1:Y:S01]  /*19610*/  @P0 LDC R2, c[0x0][0x430] ;  /* 0x00010c00ff020b82 */ /* 0x002e620000000800 */
[----:B0-----:R-:W-:-:S05]  /*19620*/  @P0 IMAD.HI.U32 R3, R18, R5, RZ ;  /* 0x0000000512030227 */ /* 0x001fca00078e00ff */
[----:B-1----:R-:W-:Y:S02]  /*19630*/  @P0 SHF.R.U32.HI R4, RZ, R2, R3 ;  /* 0x00000002ff040219 */ /* 0x002fe40000011603 */
[----:B------:R-:W-:-:S04]  /*19640*/  ISETP.NE.U32.AND P0, PT, RZ, UR4, PT ;  /* 0x00000004ff007c0c */ /* 0x000fc8000bf05070 */
[----:B------:R-:W-:-:S04]  /*19650*/  ISETP.NE.AND.EX P0, PT, RZ, UR5, PT, P0 ;  /* 0x00000005ff007c0c */ /* 0x000fc8000bf05300 */
[----:B------:R-:W-:-:S09]  /*19660*/  SEL R5, R6, RZ, !P0 ;  /* 0x000000ff06057207 */ /* 0x000fd20004000000 */
.L_x_7033:
        /* <DEDUP_REMOVED lines=19> */
.L_x_7167:
[----:B------:R-:W-:Y:S01]  /*197a0*/  UMOV UR4, 0xffffffff ;  /* 0xffffffff00047882 */ /* 0x000fe20000000000 */
[----:B------:R-:W-:Y:S02]  /*197b0*/  SHF.R.S32.HI R8, RZ, 0x1f, R0 ;  /* 0x0000001fff087819 */ /* 0x000fe40000011400 */
[----:B------:R-:W-:Y:S05]  /*197c0*/  BRA.DIV UR4, `(.L_x_7035) ;  /* 0x0000004e04387947 */ /* 0x000fea000b800000 */
[----:B------:R-:W-:-:S13]  /*197d0*/  ELECT P6, URZ, PT ;  /* 0x00000000003f782f */ /* 0x000fda00038c0000 */
.L_x_7170:
        /* <DEDUP_REMOVED lines=22> */
.L_x_7037:
        /* <DEDUP_REMOVED lines=9> */
.L_x_7171:
        /* <DEDUP_REMOVED lines=11> */
.L_x_7039:
        /* <DEDUP_REMOVED lines=14> */
[----:B0-----:R-:W-:-:S04]  /*19b60*/  LEA R12, R13, R12, 0x18 ;  /* 0x0000000c0d0c7211 */ /* 0x001fc800078ec0ff */
[----:B--2---:R-:W-:Y:S02]  /*19b70*/  LEA R9, R11, R12, 0xd ;  /* 0x0000000c0b097211 */ /* 0x004fe400078e68ff */
[----:B---3--:R-:W-:Y:S02]  /*19b80*/  R2UR UR4, R10 ;  /* 0x000000000a0472ca */ /* 0x008fe400000e0000 */
[----:B------:R-:W-:-:S11]  /*19b90*/  R2UR UR8, R9 ;  /* 0x00000000090872ca */ /* 0x000fd600000e0000 */
[----:B------:R-:W-:Y:S02]  /*19ba0*/  ULEA UR11, UR11, UR4, 0x6 ;  /* 0x000000040b0b7291 */ /* 0x000fe4000f8e303f */
[----:B------:R-:W-:Y:S01]  /*19bb0*/  UIADD3 UR8, UR8, 0x22400, URZ ;  /* 0x0002240008087890 */ /* 0x000fe2000fffe03f */
[----:B------:R-:W-:-:S08]  /*19bc0*/  UMOV UR4, 0x0 ;  /* 0x0000000000047882 */ /* 0x000fd00000000000 */
[----:B------:R0:W-:Y:S02]  /*19bd0*/  UTMALDG.4D [UR8], [UR6], desc[UR4] ;  /* 0x00000408060075b4 */ /* 0x0001e40008019000 */
[----:B0-----:R-:W-:Y:S01]  /*19be0*/  NOP ;  /* 0x0000000000007918 */ /* 0x001fe20000000000 */
.L_x_7036:
        /* <DEDUP_REMOVED lines=31> */
[----:B0-----:R-:W-:Y:S01]  /*19de0*/  IMAD.MOV.U32 R5, RZ, RZ, 0x10000 ;  /* 0x00010000ff057424 */ /* 0x001fe200078e00ff */
        /* <DEDUP_REMOVED lines=50> */
.L_x_7041:
[----:B------:R-:W-:Y:S05]  /*1a110*/  BSYNC B0 ;  /* 0x0000000000007941 */ /* 0x000fea0003800000 */
.L_x_7040:
        /* <DEDUP_REMOVED lines=9> */
.L_x_7172:
        /* <DEDUP_REMOVED lines=13> */
.L_x_7173:
        /* <DEDUP_REMOVED lines=11> */
.L_x_7046:
        /* <DEDUP_REMOVED lines=58> */
.L_x_7044:
[----:B------:R-:W-:Y:S05]  /*1a6d0*/  BSYNC B0 ;  /* 0x0000000000007941 */ /* 0x000fea0003800000 */
.L_x_7043:
[----:B------:R-:W2:Y:S01]  /*1a6e0*/  LDL R7, [R1+0x1c] ;  /* 0x00001c0001077983 */ /* 0x000ea20000100800 */
[----:B------:R-:W-:Y:S01]  /*1a6f0*/  BSSY B0, `(.L_x_7047) ;  /* 0x00001a6000007945 */ /* 0x000fe20003800000 */
[----:B--2---:R-:W-:-:S13]  /*1a700*/  ISETP.GE.AND P0, PT, R7, 0x2, PT ;  /* 0x000000020700780c */ /* 0x004fda0003f06270 */
[----:B------:R-:W-:Y:S05]  /*1a710*/  @!P0 BRA `(.L_x_7048) ;  /* 0x00000018008c8947 */ /* 0x000fea0003800000 */
[C---:B0-----:R-:W-:Y:S01]  /*1a720*/  LOP3.LUT R5, R7.reuse, 0x1, RZ, 0xc0, !PT ;  /* 0x0000000107057812 */ /* 0x041fe200078ec0ff */
[----:B------:R-:W-:Y:S01]  /*1a730*/  VIADD R9, R7, 0xfffffffe ;  /* 0xfffffffe07097836 */ /* 0x000fe20000000000 */
[----:B------:R-:W-:Y:S02]  /*1a740*/  BSSY B1, `(.L_x_7049) ;  /* 0x0000090000017945 */ /* 0x000fe40003800000 */
[----:B------:R-:W-:Y:S01]  /*1a750*/  ISETP.NE.U32.AND P0, PT, R5, 0x1, PT ;  /* 0x000000010500780c */ /* 0x000fe20003f05070 */
[----:B------:R-:W-:-:S12]  /*1a760*/  IMAD.MOV.U32 R5, RZ, RZ, R9 ;  /* 0x000000ffff057224 */ /* 0x000fd800078e0009 */
[----:B------:R-:W-:Y:S05]  /*1a770*/  @!P0 BRA `(.L_x_7050) ;  /* 0x0000000800308947 */ /* 0x000fea0003800000 */
        /* <DEDUP_REMOVED lines=33> */
.L_x_7053:
[----:B-1----:R-:W1:Y:S01]  /*1a990*/  S2R R3, SR_CgaCtaId ;  /* 0x0000000000037919 */ /* 0x002e620000008800 */
[----:B------:R-:W-:-:S04]  /*1a9a0*/  MOV R2, 0x400 ;  /* 0x0000040000027802 */ /* 0x000fc80000000f00 */
[----:B-1----:R-:W-:Y:S02]  /*1a9b0*/  LEA R2, R3, R2, 0x18 ;  /* 0x0000000203027211 */ /* 0x002fe400078ec0ff */
[----:B------:R-:W-:-:S03]  /*1a9c0*/  SHF.L.U32 R3, R12, 0x1f, RZ ;  /* 0x0000001f0c037819 */ /* 0x000fc600000006ff */
[----:B------:R-:W-:-:S04]  /*1a9d0*/  IMAD R2, R13, 0x8, R2 ;  /* 0x000000080d027824 */ /* 0x000fc800078e0202 */
[----:B------:R-:W1:Y:S02]  /*1a9e0*/  SYNCS.PHASECHK.TRANS64.TRYWAIT P0, [R2+URZ+0x38840], R3 ;  /* 0x03884003020075a7 */ /* 0x000e64000800017f */
[----:B-1----:R-:W-:Y:S05]  /*1a9f0*/  @!P0 BRA `(.L_x_7054) ;  /* 0x0000003c00148947 */ /* 0x002fea0003800000 */
.L_x_7174:
        /* <DEDUP_REMOVED lines=11> */
.L_x_7055:
[----:B--2---:R-:W2:Y:S01]  /*1aab0*/  LDL R7, [R1] ;  /* 0x0000000001077983 */ /* 0x004ea20000100800 */
[----:B------:R-:W-:-:S03]  /*1aac0*/  MOV R11, 0x400 ;  /* 0x00000400000b7802 */ /* 0x000fc60000000f00 */
[----:B------:R-:W3:Y:S01]  /*1aad0*/  LDL R10, [R1+0x10] ;  /* 0x00001000010a7983 */ /* 0x000ee20000100800 */
        /* <DEDUP_REMOVED lines=20> */
.L_x_7175:
        /* <DEDUP_REMOVED lines=8> */
.L_x_7057:
[----:B01----:R-:W2:Y:S01]  /*1aca0*/  LDL R3, [R1] ;  /* 0x0000000001037983 */ /* 0x003ea20000100800 */
        /* <DEDUP_REMOVED lines=54> */
.L_x_7052:
[----:B------:R-:W-:Y:S05]  /*1b010*/  BSYNC B2 ;  /* 0x0000000000027941 */ /* 0x000fea0003800000 */
.L_x_7051:
[----:B------:R-:W2:Y:S02]  /*1b020*/  LDL.LU R2, [R1+0x1c] ;  /* 0x00001c0001027983 */ /* 0x000ea40000300800 */
[----:B--2---:R-:W-:-:S07]  /*1b030*/  VIADD R5, R2, 0xfffffffd ;  /* 0xfffffffd02057836 */ /* 0x004fce0000000000 */
.L_x_7050:
[----:B------:R-:W-:Y:S05]  /*1b040*/  BSYNC B1 ;  /* 0x0000000000017941 */ /* 0x000fea0003800000 */
.L_x_7049:
[----:B------:R-:W-:-:S13]  /*1b050*/  ISETP.NE.AND P0, PT, R9, RZ, PT ;  /* 0x000000ff0900720c */ /* 0x000fda0003f05270 */
[----:B------:R-:W-:Y:S05]  /*1b060*/  @!P0 BRA `(.L_x_7048) ;  /* 0x0000001000388947 */ /* 0x000fea0003800000 */
.L_x_7072:
        /* <DEDUP_REMOVED lines=14> */
[----:B------:R-:W1:Y:S02]  /*1b150*/  LDC R11, c[0x0][0x41c] ;  /* 0x00010700ff0b7b82 */ /* 0x000e640000000800 */
        /* <DEDUP_REMOVED lines=15> */
.L_x_7060:
[----:B------:R-:W2:Y:S01]  /*1b250*/  S2R R3, SR_CgaCtaId ;  /* 0x0000000000037919 */ /* 0x000ea20000008800 */
[----:B------:R-:W-:-:S04]  /*1b260*/  MOV R2, 0x400 ;  /* 0x0000040000027802 */ /* 0x000fc80000000f00 */
[----:B--2---:R-:W-:Y:S02]  /*1b270*/  LEA R2, R3, R2, 0x18 ;  /* 0x0000000203027211 */ /* 0x004fe400078ec0ff */
[----:B------:R-:W-:-:S03]  /*1b280*/  SHF.L.U32 R3, R9, 0x1f, RZ ;  /* 0x0000001f09037819 */ /* 0x000fc600000006ff */
[----:B------:R-:W-:-:S04]  /*1b290*/  IMAD R2, R10, 0x8, R2 ;  /* 0x000000080a027824 */ /* 0x000fc800078e0202 */
[----:B------:R-:W2:Y:S02]  /*1b2a0*/  SYNCS.PHASECHK.TRANS64.TRYWAIT P0, [R2+URZ+0x38840], R3 ;  /* 0x03884003020075a7 */ /* 0x000ea4000800017f */
[----:B--2---:R-:W-:Y:S05]  /*1b2b0*/  @!P0 BRA `(.L_x_7061) ;  /* 0x00000034000c8947 */ /* 0x004fea0003800000 */
.L_x_7176:
        /* <DEDUP_REMOVED lines=11> */
.L_x_7062:
[----:B0-----:R-:W3:Y:S01]  /*1b370*/  LDL R12, [R1+0x10] ;  /* 0x00001000010c7983 */ /* 0x001ee20000100800 */
[----:B-1----:R-:W-:Y:S01]  /*1b380*/  MOV R7, 0x400 ;  /* 0x0000040000077802 */ /* 0x002fe20000000f00 */
[----:B------:R-:W0:Y:S01]  /*1b390*/  S2R R13, SR_CgaCtaId ;  /* 0x00000000000d7919 */ /* 0x000e220000008800 */
[----:B------:R-:W-:Y:S01]  /*1b3a0*/  R2UR UR9, R2 ;  /* 0x00000000020972ca */ /* 0x000fe200000e0000 */
[----:B------:R-:W-:Y:S01]  /*1b3b0*/  ULDC.64 UR6, c[0x0][0x198] ;  /* 0x0000660000067ab9 */ /* 0x000fe20000000a00 */
[----:B------:R-:W-:Y:S01]  /*1b3c0*/  R2UR UR12, R4 ;  /* 0x00000000040c72ca */ /* 0x000fe200000e0000 */
[----:B------:R-:W-:Y:S01]  /*1b3d0*/  UIADD3 UR4, UP0, UR6, 0x370, URZ ;  /* 0x0000037006047890 */ /* 0x000fe2000ff1e03f */
[----:B-----5:R-:W-:-:S03]  /*1b3e0*/  R2UR UR13, R6 ;  /* 0x00000000060d72ca */ /* 0x020fc600000e0000 */
        /* <DEDUP_REMOVED lines=14> */
.L_x_7177:
        /* <DEDUP_REMOVED lines=8> */
.L_x_7064:
[----:B------:R-:W1:Y:S01]  /*1b550*/  S2R R11, SR_CgaCtaId ;  /* 0x00000000000b7919 */ /* 0x000e620000008800 */
[----:B0-2---:R-:W-:Y:S01]  /*1b560*/  MOV R3, 0x400 ;  /* 0x0000040000037802 */ /* 0x005fe20000000f00 */
        /* <DEDUP_REMOVED lines=52> */
.L_x_7059:
[----:B------:R-:W-:Y:S05]  /*1b8b0*/  BSYNC B1 ;  /* 0x0000000000017941 */ /* 0x000fea0003800000 */
.L_x_7058:
        /* <DEDUP_REMOVED lines=13> */
[----:B------:R-:W1:Y:S02]  /*1b990*/  LDC R6, c[0x0][0x41c] ;  /* 0x00010700ff067b82 */ /* 0x000e640000000800 */
        /* <DEDUP_REMOVED lines=15> */
.L_x_7067:
[----:B------:R-:W2:Y:S01]  /*1ba90*/  S2R R3, SR_CgaCtaId ;  /* 0x0000000000037919 */ /* 0x000ea20000008800 */
[----:B------:R-:W-:-:S04]  /*1baa0*/  MOV R2, 0x400 ;  /* 0x0000040000027802 */ /* 0x000fc80000000f00 */
[----:B--2---:R-:W-:Y:S02]  /*1bab0*/  LEA R2, R3, R2, 0x18 ;  /* 0x0000000203027211 */ /* 0x004fe400078ec0ff */
[----:B------:R-:W-:-:S03]  /*1bac0*/  SHF.L.U32 R3, R11, 0x1f, RZ ;  /* 0x0000001f0b037819 */ /* 0x000fc600000006ff */
[----:B------:R-:W-:-:S04]  /*1bad0*/  IMAD R2, R12, 0x8, R2 ;  /* 0x000000080c027824 */ /* 0x000fc800078e0202 */
[----:B------:R-:W2:Y:S02]  /*1bae0*/  SYNCS.PHASECHK.TRANS64.TRYWAIT P0, [R2+URZ+0x38840], R3 ;  /* 0x03884003020075a7 */ /* 0x000ea4000800017f */
[----:B--2---:R-:W-:Y:S05]  /*1baf0*/  @!P0 BRA `(.L_x_7068) ;  /* 0x0000002c00248947 */ /* 0x004fea0003800000 */
.L_x_7178:
[----:B-1----:R-:W1:Y:S02]  /*1bb00*/  S2R R7, SR_TID.X ;  /* 0x0000000000077919 */ /* 0x002e640000002100 */
        /* <DEDUP_REMOVED lines=10> */
.L_x_7069:
[----:B-1----:R-:W3:Y:S01]  /*1bbb0*/  LDL R7, [R1] ;  /* 0x0000000001077983 */ /* 0x002ee20000100800 */
        /* <DEDUP_REMOVED lines=22> */
.L_x_7179:
        /* <DEDUP_REMOVED lines=8> */
.L_x_7071:
        /* <DEDUP_REMOVED lines=55> */
.L_x_7066:
[----:B------:R-:W-:Y:S05]  /*1c110*/  BSYNC B1 ;  /* 0x0000000000017941 */ /* 0x000fea0003800000 */
.L_x_7065:
[C---:B------:R-:W-:Y:S01]  /*1c120*/  ISETP.GT.AND P0, PT, R5.reuse, 0x1, PT ;  /* 0x000000010500780c */ /* 0x040fe20003f04270 */
[----:B------:R-:W-:-:S12]  /*1c130*/  VIADD R5, R5, 0xfffffffe ;  /* 0xfffffffe05057836 */ /* 0x000fd80000000000 */
[----:B------:R-:W-:Y:S05]  /*1c140*/  @P0 BRA `(.L_x_7072) ;  /* 0xffffffec00c80947 */ /* 0x000fea000383ffff */
.L_x_7048:
[----:B------:R-:W-:Y:S05]  /*1c150*/  BSYNC B0 ;  /* 0x0000000000007941 */ /* 0x000fea0003800000 */
.L_x_7047:
        /* <DEDUP_REMOVED lines=12> */
[----:B------:R-:W-:Y:S02]  /*1c220*/  VOTEU.ANY UR4, UPT, PT ;  /* 0x0000000000047886 */ /* 0x000fe400038e0100 */
[----:B------:R-:W1:Y:S01]  /*1c230*/  FLO.U32 R4, UR4 ;  /* 0x0000000400047d00 */ /* 0x000e6200080e0000 */
[----:B------:R-:W1:Y:S07]  /*1c240*/  S2R R7, SR_LANEID ;  /* 0x0000000000077919 */ /* 0x000e6e0000000000 */
[----:B0-----:R-:W0:Y:S01]  /*1c250*/  POPC R5, UR4 ;  /* 0x0000000400057d09 */ /* 0x001e220008000000 */
[----:B-1----:R-:W-:-:S02]  /*1c260*/  ISETP.EQ.U32.AND P0, PT, R4, R7, PT ;  /* 0x000000070400720c */ /* 0x002fc40003f02070 */
[----:B--2---:R-:W-:Y:S02]  /*1c270*/  R2UR UR5, R2 ;  /* 0x00000000020572ca */ /* 0x004fe400000e0000 */
[----:B------:R-:W0:Y:S09]  /*1c280*/  LDC.64 R2, c[0x0][0xd38] ;  /* 0x00034e00ff027b82 */ /* 0x000e320000000a00 */
[----:B0-----:R-:W2:Y:S01]  /*1c290*/  @P0 ATOMG.E.ADD.STRONG.GPU PT, R3, desc[UR54][R2.64], R5 ;  /* 0x00000005020309a8 */ /* 0x001ea200081ee1f6 */
[----:B------:R-:W0:Y:S02]  /*1c2a0*/  S2R R6, SR_LTMASK ;  /* 0x0000000000067919 */ /* 0x000e240000003900 */
[----:B0-----:R-:W-:-:S04]  /*1c2b0*/  LOP3.LUT R6, R6, UR4, RZ, 0xc0, !PT ;  /* 0x0000000406067c12 */ /* 0x001fc8000f8ec0ff */
[----:B------:R-:W0:Y:S01]  /*1c2c0*/  POPC R7, R6 ;  /* 0x0000000600077309 */ /* 0x000e220000000000 */
[----:B--2---:R-:W0:Y:S02]  /*1c2d0*/  SHFL.IDX PT, R4, R3, R4, 0x1f ;  /* 0x00001f0403047589 */ /* 0x004e2400000e0000 */
[----:B0-----:R-:W-:-:S07]  /*1c2e0*/  IADD3 R16, R4, UR5, R7 ;  /* 0x0000000504107c10 */ /* 0x001fce000fffe007 */
.L_x_7074:
[----:B------:R-:W-:Y:S05]  /*1c2f0*/  BSYNC B0 ;  /* 0x0000000000007941 */ /* 0x000fea0003800000 */
.L_x_7073:
[----:B-1----:R-:W2:Y:S02]  /*1c300*/  LDL.LU R2, [R1+0x8] ;  /* 0x0000080001027983 */ /* 0x002ea40000300800 */
[----:B--2---:R-:W-:-:S05]  /*1c310*/  LOP3.LUT R2, R2, R0, RZ, 0x3c, !PT ;  /* 0x0000000002027212 */ /* 0x004fca00078e3cff */
[----:B------:R1:W-:Y:S02]  /*1c320*/  STL [R1+0x8], R2 ;  /* 0x0000080201007387 */ /* 0x0003e40000100800 */
.L_x_7029:
[----:B------:R-:W-:Y:S05]  /*1c330*/  BSYNC B6 ;  /* 0x0000000000067941 */ /* 0x000fea0003800000 */
.L_x_7027:
[----:B------:R-:W-:-:S03]  /*1c340*/  UMOV UR4, 0xffffffff ;  /* 0xffffffff00047882 */ /* 0x000fc60000000000 */
[----:B------:R-:W-:Y:S05]  /*1c350*/  BRA.DIV UR4, `(.L_x_7075) ;  /* 0x0000002604347947 */ /* 0x000fea000b800000 */
[----:B------:R2:W3:Y:S04]  /*1c360*/  SHFL.IDX PT, R4, R16, RZ, 0x1f ;  /* 0x00001fff10047589 */ /* 0x0004e800000e0000 */
[----:B------:R-:W4:Y:S02]  /*1c370*/  SHFL.IDX PT, R16, R16, 0x1, 0x1f ;  /* 0x00201f0010107f89 */ /* 0x000f2400000e0000 */
.L_x_7183:
[----:B------:R-:W5:Y:S01]  /*1c380*/  S2R R0, SR_TID.X ;  /* 0x0000000000007919 */ /* 0x000f620000002100 */
[----:B------:R-:W-:Y:S01]  /*1c390*/  ULDC UR4, c[0x0][0xd14] ;  /* 0x0003450000047ab9 */ /* 0x000fe20000000800 */
[----:B------:R-:W-:Y:S01]  /*1c3a0*/  BSSY B0, `(.L_x_7076) ;  /* 0x000000b000007945 */ /* 0x000fe20003800000 */
[----:B------:R-:W-:Y:S01]  /*1c3b0*/  IMAD.MOV.U32 R17, RZ, RZ, RZ ;  /* 0x000000ffff117224 */ /* 0x000fe200078e00ff */
[----:B-----5:R-:W-:Y:S01]  /*1c3c0*/  LOP3.LUT R7, R0, 0x1f, RZ, 0xc0, !PT ;  /* 0x0000001f00077812 */ /* 0x020fe200078ec0ff */
[----:B------:R-:W-:-:S03]  /*1c3d0*/  IMAD.U32 R0, RZ, RZ, UR4 ;  /* 0x00000004ff007e24 */ /* 0x000fc6000f8e00ff */
[C---:B------:R-:W-:Y:S01]  /*1c3e0*/  ISETP.NE.AND P0, PT, R7.reuse, 0x1f, PT ;  /* 0x0000001f0700780c */ /* 0x040fe20003f05270 */
[----:B0-----:R-:W-:-:S05]  /*1c3f0*/  IMAD.IADD R5, R7, 0x1, R19 ;  /* 0x0000000107057824 */ /* 0x001fca00078e0213 */
[----:B------:R-:W-:-:S13]  /*1c400*/  ISETP.GE.OR P0, PT, R5, R0, !P0 ;  /* 0x000000000500720c */ /* 0x000fda0004706670 */
[----:B------:R-:W-:Y:S05]  /*1c410*/  @P0 BRA `(.L_x_7077) ;  /* 0x00000000000c0947 */ /* 0x000fea0003800000 */
[----:B-1----:R-:W0:Y:S02]  /*1c420*/  LDC.64 R2, c[0x0][0xd58] ;  /* 0x00035600ff027b82 */ /* 0x002e240000000a00 */
[----:B0-----:R-:W-:-:S05]  /*1c430*/  IMAD.WIDE R2, R5, 0x4, R2 ;  /* 0x0000000405027825 */ /* 0x001fca00078e0202 */
[----:B------:R0:W5:Y:S02]  /*1c440*/  LDG.E R17, desc[UR54][R2.64] ;  /* 0x0000003602117981 */ /* 0x000164000c1e1900 */
.L_x_7077:
[----:B------:R-:W-:Y:S05]  /*1c450*/  BSYNC B0 ;  /* 0x0000000000007941 */ /* 0x000fea0003800000 */
.L_x_7076:
[----:B------:R-:W-:-:S03]  /*1c460*/  UMOV UR4, 0xffffffff ;  /* 0xffffffff00047882 */ /* 0x000fc60000000000 */
[----:B------:R-:W-:Y:S05]  /*1c470*/  BRA.DIV UR4, `(.L_x_7078) ;  /* 0x0000002604387947 */ /* 0x000fea000b800000 */
[----:B-----5:R-:W0:Y:S01]  /*1c480*/  SHFL.UP PT, R14, R17, 0x1, RZ ;  /* 0x04200000110e7989 */ /* 0x020e2200000e00ff */
[C---:B------:R-:W-:Y:S02]  /*1c490*/  ISETP.NE.AND P0, PT, R7.reuse, RZ, PT ;  /* 0x000000ff0700720c */ /* 0x040fe40003f05270 */
[C---:B------:R-:W-:Y:S02]  /*1c4a0*/  ISETP.GE.U32.AND P1, PT, R7.reuse, 0x2, PT ;  /* 0x000000020700780c */ /* 0x040fe40003f26070 */
        /* <DEDUP_REMOVED lines=16> */
[----:B-1----:R-:W-:-:S05]  /*1c5b0*/  IMAD.IADD R2, R6, 0x1, R7 ;  /* 0x0000000106027824 */ /* 0x002fca00078e0207 */
[----:B------:R0:W1:Y:S02]  /*1c5c0*/  SHFL.IDX PT, R14, R2, 0x1f, 0x1f ;  /* 0x03e01f00020e7f89 */ /* 0x00006400000e0000 */
.L_x_7191:
[----:B------:R-:W-:Y:S02]  /*1c5d0*/  ULDC UR4, c[0x0][0xd10] ;  /* 0x0003440000047ab9 */ /* 0x000fe40000000800 */
[----:B------:R-:W-:-:S04]  /*1c5e0*/  IMAD.U32 R5, RZ, RZ, UR4 ;  /* 0x00000004ff057e24 */ /* 0x000fc8000f8e00ff */
[----:B-1----:R-:W-:-:S04]  /*1c5f0*/  IMAD R3, R14, R5, RZ ;  /* 0x000000050e037224 */ /* 0x002fc800078e02ff */
[----:B--2-4-:R-:W-:-:S05]  /*1c600*/  IMAD.IADD R16, R16, 0x1, R3 ;  /* 0x0000000110107824 */ /* 0x014fca00078e0203 */
[----:B---3--:R-:W-:-:S13]  /*1c610*/  ISETP.GT.AND P0, PT, R16, R4, PT ;  /* 0x000000041000720c */ /* 0x008fda0003f04270 */
[----:B------:R-:W-:Y:S05]  /*1c620*/  @P0 BRA `(.L_x_7079) ;  /* 0x0000000000b40947 */ /* 0x000fea0003800000 */
[----:B------:R-:W1:Y:S02]  /*1c630*/  LDC R0, c[0x0][0xd14] ;  /* 0x00034500ff007b82 */ /* 0x000e640000000800 */
.L_x_7084:
        /* <DEDUP_REMOVED lines=12> */
[----:B0-----:R-:W-:-:S05]  /*1c700*/  IMAD.WIDE R2, R5, 0x4, R2 ;  /* 0x0000000405027825 */ /* 0x001fca00078e0202 */
[----:B------:R0:W5:Y:S02]  /*1c710*/  LDG.E R17, desc[UR54][R2.64] ;  /* 0x0000003602117981 */ /* 0x000164000c1e1900 */
.L_x_7082:
[----:B------:R-:W-:Y:S05]  /*1c720*/  BSYNC B0 ;  /* 0x0000000000007941 */ /* 0x000fea0003800000 */
.L_x_7081:
        /* <DEDUP_REMOVED lines=23> */
.L_x_7199:
[----:B------:R-:W-:Y:S02]  /*1c8a0*/  ULDC UR4, c[0x0][0xd10] ;  /* 0x0003440000047ab9 */ /* 0x000fe40000000800 */
[----:B------:R-:W-:-:S04]  /*1c8b0*/  IMAD.U32 R5, RZ, RZ, UR4 ;  /* 0x00000004ff057e24 */ /* 0x000fc8000f8e00ff */
[----:B-1----:R-:W-:-:S04]  /*1c8c0*/  IMAD R3, R14, R5, RZ ;  /* 0x000000050e037224 */ /* 0x002fc800078e02ff */
[----:B------:R-:W-:-:S05]  /*1c8d0*/  IMAD.IADD R16, R3, 0x1, R16 ;  /* 0x0000000103107824 */ /* 0x000fca00078e0210 */
[----:B------:R-:W-:-:S13]  /*1c8e0*/  ISETP.GT.AND P0, PT, R16, R4, PT ;  /* 0x000000041000720c */ /* 0x000fda0003f04270 */
[----:B------:R-:W-:Y:S05]  /*1c8f0*/  @!P0 BRA `(.L_x_7084) ;  /* 0xfffffffc00508947 */ /* 0x000fea000383ffff */
.L_x_7079:
        /* <DEDUP_REMOVED lines=8> */
.L_x_7203:
[----:B------:R-:W-:Y:S01]  /*1c980*/  ISETP.NE.AND P0, PT, R3, RZ, PT ;  /* 0x000000ff0300720c */ /* 0x000fe20003f05270 */
[----:B------:R-:W-:-:S12]  /*1c990*/  IMAD.MOV.U32 R7, RZ, RZ, RZ ;  /* 0x000000ffff077224 */ /* 0x000fd800078e00ff */
[----:B------:R-:W-:Y:S05]  /*1c9a0*/  @!P0 BRA `(.L_x_7086) ;  /* 0x0000000000108947 */ /* 0x000fea0003800000 */
[----:B------:R-:W-:Y:S01]  /*1c9b0*/  UMOV UR4, 0xffffffff ;  /* 0xffffffff00047882 */ /* 0x000fe20000000000 */
[----:B------:R-:W-:Y:S02]  /*1c9c0*/  VIADD R12, R6, 0xffffffff ;  /* 0xffffffff060c7836 */ /* 0x000fe40000000000 */
[----:B------:R-:W-:Y:S05]  /*1c9d0*/  BRA.DIV UR4, `(.L_x_7087) ;  /* 0x0000002604c87947 */ /* 0x000fea000b800000 */
[----:B------:R3:W4:Y:S02]  /*1c9e0*/  SHFL.IDX PT, R7, R2, R12, 0x1f ;  /* 0x00001f0c02077589 */ /* 0x00072400000e0000 */
.L_x_7086:
[----:B0--3--:R-:W0:Y:S01]  /*1c9f0*/  LDC.64 R2, c[0x0][0xd68] ;  /* 0x00035a00ff027b82 */ /* 0x009e220000000a00 */
[----:B------:R-:W-:-:S05]  /*1ca00*/  IADD3 R19, R6, R19, RZ ;  /* 0x0000001306137210 */ /* 0x000fca0007ffe0ff */
        /* <DEDUP_REMOVED lines=65> */
.L_x_7080:
[----:B------:R-:W-:Y:S01]  /*1ce20*/  UMOV UR4, URZ ;  /* 0x0000003f00047c82 */ /* 0x000fe20008000000 */
[----:B------:R-:W-:Y:S01]  /*1ce30*/  UMOV UR5, URZ ;  /* 0x0000003f00057c82 */ /* 0x000fe20008000000 */
[----:B------:R-:W-:Y:S01]  /*1ce40*/  ULDC UR6, c[0x0][0xd14] ;  /* 0x0003450000067ab9 */ /* 0x000fe20000000800 */
[----:B------:R-:W-:Y:S02]  /*1ce50*/  IMAD.MOV.U32 R16, RZ, RZ, R4 ;  /* 0x000000ffff107224 */ /* 0x000fe400078e0004 */
[----:B------:R-:W-:Y:S02]  /*1ce60*/  IMAD.U32 R17, RZ, RZ, UR4 ;  /* 0x00000004ff117e24 */ /* 0x000fe4000f8e00ff */
[----:B------:R-:W-:Y:S02]  /*1ce70*/  IMAD.U32 R18, RZ, RZ, UR5 ;  /* 0x00000005ff127e24 */ /* 0x000fe4000f8e00ff */
[----:B------:R-:W-:-:S07]  /*1ce80*/  IMAD.U32 R19, RZ, RZ, UR6 ;  /* 0x00000006ff137e24 */ /* 0x000fce000f8e00ff */
.L_x_7088:
        /* <DEDUP_REMOVED lines=12> */
.L_x_7005:
[----:B-1----:R-:W2:Y:S01]  /*1cf50*/  LDL.LU R0, [R1+0x28] ;  /* 0x0000280001007983 */ /* 0x002ea20000300800 */
[----:B------:R-:W1:Y:S01]  /*1cf60*/  S2R R5, SR_CgaCtaId ;  /* 0x0000000000057919 */ /* 0x000e620000008800 */
[----:B--2---:R-:W-:-:S05]  /*1cf70*/  VIADD R0, R0, 0x1 ;  /* 0x0000000100007836 */ /* 0x004fca0000000000 */
[----:B---3--:R-:W-:-:S04]  /*1cf80*/  LEA.HI R2, R0, R0, RZ, 0x1 ;  /* 0x0000000000027211 */ /* 0x008fc800078f08ff */
[----:B------:R-:W-:-:S05]  /*1cf90*/  LOP3.LUT R3, R2, 0xfffffffe, RZ, 0xc0, !PT ;  /* 0xfffffffe02037812 */ /* 0x000fca00078ec0ff */
[----:B------:R-:W-:Y:S01]  /*1cfa0*/  IMAD.IADD R3, R0, 0x1, -R3 ;  /* 0x0000000100037824 */ /* 0x000fe200078e0a03 */
[----:B------:R-:W-:-:S04]  /*1cfb0*/  MOV R0, 0x400 ;  /* 0x0000040000007802 */ /* 0x000fc80000000f00 */
[----:B-1----:R-:W-:Y:S02]  /*1cfc0*/  LEA R0, R5, R0, 0x18 ;  /* 0x0000000005007211 */ /* 0x002fe400078ec0ff */
[----:B------:R-:W-:-:S04]  /*1cfd0*/  SHF.L.U32 R3, R3, 0x1f, RZ ;  /* 0x0000001f03037819 */ /* 0x000fc800000006ff */
[----:B------:R-:W1:Y:S02]  /*1cfe0*/  SYNCS.PHASECHK.TRANS64.TRYWAIT P0, [R0+URZ+0x38820], R3 ;  /* 0x03882003000075a7 */ /* 0x000e64000800017f */
[----:B-1----:R-:W-:Y:S05]  /*1cff0*/  @!P0 BRA `(.L_x_7090) ;  /* 0x0000002000688947 */ /* 0x002fea0003800000 */
.L_x_7206:
[----:B------:R-:W-:-:S03]  /*1d000*/  UMOV UR4, 0xffffffff ;  /* 0xffffffff00047882 */ /* 0x000fc60000000000 */
[----:B------:R-:W-:Y:S05]  /*1d010*/  BRA.DIV UR4, `(.L_x_7091) ;  /* 0x0000002204747947 */ /* 0x000fea000b800000 */
[----:B------:R-:W2:Y:S02]  /*1d020*/  S2R R2, SR_TID.X ;  /* 0x0000000000027919 */ /* 0x000ea40000002100 */
[----:B--2---:R-:W-:-:S04]  /*1d030*/  SHF.R.U32.HI R2, RZ, 0x5, R2 ;  /* 0x00000005ff027819 */ /* 0x004fc80000011602 */
[----:B------:R-:W-:-:S05]  /*1d040*/  LOP3.LUT R2, R2, 0x3, RZ, 0xc0, !PT ;  /* 0x0000000302027812 */ /* 0x000fca00078ec0ff */
[----:B------:R2:W3:Y:S02]  /*1d050*/  SHFL.IDX PT, R14, R2, RZ, 0x1f ;  /* 0x00001fff020e7589 */ /* 0x0004e400000e0000 */
.L_x_7209:
[----:B---3--:R-:W-:-:S13]  /*1d060*/  ISETP.NE.AND P0, PT, R14, RZ, PT ;  /* 0x000000ff0e00720c */ /* 0x008fda0003f05270 */
[----:B------:R-:W-:Y:S05]  /*1d070*/  @P0 BRA `(.L_x_6856) ;  /* 0x0000000000940947 */ /* 0x000fea0003800000 */
[----:B------:R-:W-:-:S03]  /*1d080*/  UMOV UR4, 0xffffffff ;  /* 0xffffffff00047882 */ /* 0x000fc60000000000 */
[----:B------:R-:W-:Y:S05]  /*1d090*/  BRA.DIV UR4, `(.L_x_7092) ;  /* 0x0000002204887947 */ /* 0x000fea000b800000 */
[----:B------:R-:W-:-:S13]  /*1d0a0*/  ELECT P6, URZ, PT ;  /* 0x00000000003f782f */ /* 0x000fda00038c0000 */
.L_x_7212:
[----:B------:R-:W-:Y:S05]  /*1d0b0*/  @!P6 BRA `(.L_x_6856) ;  /* 0x000000000084e947 */ /* 0x000fea0003800000 */
[----:B--2---:R-:W2:Y:S02]  /*1d0c0*/  LDL.LU R2, [R1+0x34] ;  /* 0x0000340001027983 */ /* 0x004ea40000300800 */
[----:B--2---:R-:W-:-:S04]  /*1d0d0*/  LOP3.LUT R2, R2, 0x2, RZ, 0xfc, !PT ;  /* 0x0000000202027812 */ /* 0x004fc800078efcff */
[----:B------:R-:W-:-:S13]  /*1d0e0*/  ISETP.NE.AND P2, PT, R2, 0x3, PT ;  /* 0x000000030200780c */ /* 0x000fda0003f45270 */
[----:B------:R-:W-:Y:S05]  /*1d0f0*/  @!P2 BRA `(.L_x_7093) ;  /* 0x000000000004a947 */ /* 0x000fea0003800000 */
[----:B------:R-:W-:Y:S01]  /*1d100*/  BPT.TRAP 0x1 ;  /* 0x000000040000795c */ /* 0x000fe20000300000 */
.L_x_7093:
        /* <DEDUP_REMOVED lines=14> */
.L_x_7213:
[----:B------:R-:W2:Y:S02]  /*1d1f0*/  SYNCS.PHASECHK.TRANS64.TRYWAIT P0, [R7+URZ], R2 ;  /* 0x00000002070075a7 */ /* 0x000ea4000800017f */
[----:B--2---:R-:W-:Y:S05]  /*1d200*/  @!P0 BRA `(.L_x_7095) ;  /* 0x0000002000608947 */ /* 0x004fea0003800000 */
.L_x_7214:
[----:B------:R-:W-:Y:S05]  /*1d210*/  @!P2 BRA `(.L_x_7096) ;  /* 0x000000000004a947 */ /* 0x000fea0003800000 */
[----:B------:R-:W-:Y:S01]  /*1d220*/  BPT.TRAP 0x1 ;  /* 0x000000040000795c */ /* 0x000fe20000300000 */
.L_x_7096:
[----:B------:R-:W3:Y:S01]  /*1d230*/  LDL.LU R4, [R1] ;  /* 0x0000000001047983 */ /* 0x000ee20000300800 */
[----:B------:R-:W-:-:S04]  /*1d240*/  VIADD R0, R0, 0x38860 ;  /* 0x0003886000007836 */ /* 0x000fc80000000000 */
[----:B---3--:R-:W-:-:S04]  /*1d250*/  IMAD R4, R4, 0x8, R0 ;  /* 0x0000000804047824 */ /* 0x008fc800078e0200 */
[----:B------:R-:W3:Y:S02]  /*1d260*/  SYNCS.PHASECHK.TRANS64.TRYWAIT P0, [R4+URZ], R5 ;  /* 0x00000005040075a7 */ /* 0x000ee4000800017f */
[----:B---3--:R-:W-:Y:S05]  /*1d270*/  @!P0 BRA `(.L_x_7097) ;  /* 0x0000002000588947 */ /* 0x008fea0003800000 */
.L_x_7215:
[----:B------:R-:W-:-:S07]  /*1d280*/  IMAD R3, R3, 0x8, R0 ;  /* 0x0000000803037824 */ /* 0x000fce00078e0200 */
.L_x_7098:
[----:B----4-:R4:W0:Y:S02]  /*1d290*/  SYNCS.PHASECHK.TRANS64.TRYWAIT P0, [R3+URZ], R2 ;  /* 0x00000002030075a7 */ /* 0x010824000800017f */
[----:B0-----:R-:W-:Y:S05]  /*1d2a0*/  @!P0 NANOSLEEP.SYNCS 0x989680 ;  /* 0x009896800000895d */ /* 0x001fea0003900000 */
[----:B------:R-:W0:Y:S02]  /*1d2b0*/  @!P0 SYNCS.PHASECHK.TRANS64 P0, [R3+URZ], R2 ;  /* 0x00000002030085a7 */ /* 0x000e24000800007f */
[----:B0-----:R-:W-:Y:S05]  /*1d2c0*/  @!P0 BRA `(.L_x_7098) ;  /* 0xfffffffc00f08947 */ /* 0x001fea000383ffff */
.L_x_6856:
[----:B------:R-:W-:Y:S05]  /*1d2d0*/  BSYNC B8 ;  /* 0x0000000000087941 */ /* 0x000fea0003800000 */
.L_x_6853:
[----:B------:R-:W-:Y:S05]  /*1d2e0*/  EXIT ;  /* 0x000000000000794d */ /* 0x000fea0003800000 */
.L_x_6872:
[----:B0-----:R0:W1:Y:S02]  /*1d2f0*/  SYNCS.PHASECHK.TRANS64.TRYWAIT P5, [R70+URZ+0x38890], R57 ;  /* 0x03889039460075a7 */ /* 0x00106400080a017f */
[----:B-1----:R-:W-:Y:S05]  /*1d300*/  @!P5 NANOSLEEP.SYNCS 0x989680 ;  /* 0x009896800000d95d */ /* 0x002fea0003900000 */
[----:B------:R-:W1:Y:S02]  /*1d310*/  @!P5 SYNCS.PHASECHK.TRANS64 P5, [R70+URZ+0x38890], R57 ;  /* 0x038890394600d5a7 */ /* 0x000e6400080a007f */
[----:B-1----:R-:W-:Y:S05]  /*1d320*/  @!P5 BRA `(.L_x_6872) ;  /* 0xfffffffc00f0d947 */ /* 0x002fea000383ffff */
[----:B------:R-:W-:Y:S05]  /*1d330*/  BRA `(.L_x_7099) ;  /* 0xfffffe5000e87947 */ /* 0x000fea000383ffff */
.L_x_6882:
[----:B0-----:R0:W1:Y:S02]  /*1d340*/  SYNCS.PHASECHK.TRANS64.TRYWAIT P5, [R70+URZ+0x38890], R57 ;  /* 0x03889039460075a7 */ /* 0x00106400080a017f */
[----:B-1----:R-:W-:Y:S05]  /*1d350*/  @!P5 NANOSLEEP.SYNCS 0x989680 ;  /* 0x009896800000d95d */ /* 0x002fea0003900000 */
[----:B------:R-:W1:Y:S02]  /*1d360*/  @!P5 SYNCS.PHASECHK.TRANS64 P5, [R70+URZ+0x38890], R57 ;  /* 0x038890394600d5a7 */ /* 0x000e6400080a007f */
[----:B-1----:R-:W-:Y:S05]  /*1d370*/  @!P5 BRA `(.L_x_6882) ;  /* 0xfffffffc00f0d947 */ /* 0x002fea000383ffff */
[----:B------:R-:W-:Y:S05]  /*1d380*/  BRA `(.L_x_7100) ;  /* 0xfffffe5c00687947 */ /* 0x000fea000383ffff */
.L_x_6887:
[----:B0-----:R0:W1:Y:S02]  /*1d390*/  SYNCS.PHASECHK.TRANS64.TRYWAIT P5, [R70+URZ+0x38890], R57 ;  /* 0x03889039460075a7 */ /* 0x00106400080a017f */
[----:B-1----:R-:W-:Y:S05]  /*1d3a0*/  @!P5 NANOSLEEP.SYNCS 0x989680 ;  /* 0x009896800000d95d */ /* 0x002fea0003900000 */
[----:B------:R-:W1:Y:S02]  /*1d3b0*/  @!P5 SYNCS.PHASECHK.TRANS64 P5, [R70+URZ+0x38890], R57 ;  /* 0x038890394600d5a7 */ /* 0x000e6400080a007f */
[----:B-1----:R-:W-:Y:S05]  /*1d3c0*/  @!P5 BRA `(.L_x_6887) ;  /* 0xfffffffc00f0d947 */ /* 0x002fea000383ffff */
[----:B------:R-:W-:Y:S05]  /*1d3d0*/  BRA `(.L_x_7101) ;  /* 0xfffffe64009c7947 */ /* 0x000fea000383ffff */
.L_x_6891:
[----:B----4-:R4:W0:Y:S02]  /*1d3e0*/  SYNCS.PHASECHK.TRANS64.TRYWAIT P0, [R70+URZ+0x388b0], R57 ;  /* 0x0388b039460075a7 */ /* 0x010824000800017f */
[----:B0-----:R-:W-:Y:S05]  /*1d3f0*/  @!P0 NANOSLEEP.SYNCS 0x989680 ;  /* 0x009896800000895d */ /* 0x001fea0003900000 */
[----:B------:R-:W0:Y:S02]  /*1d400*/  @!P0 SYNCS.PHASECHK.TRANS64 P0, [R70+URZ+0x388b0], R57 ;  /* 0x0388b039460085a7 */ /* 0x000e24000800007f */
[----:B0-----:R-:W-:Y:S05]  /*1d410*/  @!P0 BRA `(.L_x_6891) ;  /* 0xfffffffc00f08947 */ /* 0x001fea000383ffff */
[----:B------:R-:W-:Y:S05]  /*1d420*/  BRA `(.L_x_7102) ;  /* 0xfffffe6800147947 */ /* 0x000fea000383ffff */
.L_x_6918:
        /* <DEDUP_REMOVED lines=8> */
.L_x_7104:
[----:B------:R-:W-:Y:S05]  /*1d4b0*/  BSYNC B1 ;  /* 0x0000000000017941 */ /* 0x000fea0003800000 */
.L_x_7103:
[----:B------:R-:W-:Y:S05]  /*1d4c0*/  BRA `(.L_x_7105) ;  /* 0xfffffe9800847947 */ /* 0x000fea000383ffff */
.L_x_6919:
        /* <DEDUP_REMOVED lines=8> */
.L_x_7107:
[----:B------:R-:W-:Y:S05]  /*1d550*/  BSYNC B1 ;  /* 0x0000000000017941 */ /* 0x000fea0003800000 */
.L_x_7106:
[----:B------:R-:W-:Y:S05]  /*1d560*/  BRA `(.L_x_7108) ;  /* 0xfffffe9800647947 */ /* 0x000fea000383ffff */
.L_x_6920:
        /* <DEDUP_REMOVED lines=8> */
.L_x_7110:
[----:B------:R-:W-:Y:S05]  /*1d5f0*/  BSYNC B1 ;  /* 0x0000000000017941 */ /* 0x000fea0003800000 */
.L_x_7109:
[----:B------:R-:W-:Y:S05]  /*1d600*/  BRA `(.L_x_7111) ;  /* 0xfffffe9800447947 */ /* 0x000fea000383ffff */
.L_x_6921:
        /* <DEDUP_REMOVED lines=8> */
.L_x_7113:
[----:B------:R-:W-:Y:S05]  /*1d690*/  BSYNC B1 ;  /* 0x0000000000017941 */ /* 0x000fea0003800000 */
.L_x_7112:
[----:B------:R-:W-:Y:S05]  /*1d6a0*/  BRA `(.L_x_7114) ;  /* 0xfffffe9800247947 */ /* 0x000fea000383ffff */
.L_x_6922:
        /* <DEDUP_REMOVED lines=8> */
.L_x_7116:
[----:B------:R-:W-:Y:S05]  /*1d730*/  BSYNC B1 ;  /* 0x0000000000017941 */ /* 0x000fea0003800000 */
.L_x_7115:
[----:B------:R-:W-:Y:S05]  /*1d740*/  BRA `(.L_x_7117) ;  /* 0xfffffe9800047947 */ /* 0x000fea000383ffff */
.L_x_6923:
        /* <DEDUP_REMOVED lines=8> */
.L_x_7119:
[----:B------:R-:W-:Y:S05]  /*1d7d0*/  BSYNC B1 ;  /* 0x0000000000017941 */ /* 0x000fea0003800000 */
.L_x_7118:
[----:B------:R-:W-:Y:S05]  /*1d7e0*/  BRA `(.L_x_7120) ;  /* 0xfffffe9400e47947 */ /* 0x000fea000383ffff */
.L_x_6924:
        /* <DEDUP_REMOVED lines=8> */
.L_x_7122:
[----:B------:R-:W-:Y:S05]  /*1d870*/  BSYNC B1 ;  /* 0x0000000000017941 */ /* 0x000fea0003800000 */
.L_x_7121:
[----:B------:R-:W-:Y:S05]  /*1d880*/  BRA `(.L_x_7123) ;  /* 0xfffffe9400c47947 */ /* 0x000fea000383ffff */
.L_x_6925:
        /* <DEDUP_REMOVED lines=8> */
.L_x_7125:
[----:B------:R-:W-:Y:S05]  /*1d910*/  BSYNC B1 ;  /* 0x0000000000017941 */ /* 0x000fea0003800000 */
.L_x_7124:
[----:B------:R-:W-:Y:S05]  /*1d920*/  BRA `(.L_x_7126) ;  /* 0xfffffe9400a47947 */ /* 0x000fea000383ffff */
.L_x_6927:
[----:B0-----:R0:W1:Y:S02]  /*1d930*/  SYNCS.PHASECHK.TRANS64.TRYWAIT P2, [R2+URZ+0x38800], R7 ;  /* 0x03880007020075a7 */ /* 0x001064000804017f */
[----:B-1----:R-:W-:Y:S05]  /*1d940*/  @!P2 NANOSLEEP.SYNCS 0x989680 ;  /* 0x009896800000a95d */ /* 0x002fea0003900000 */
[----:B------:R-:W1:Y:S02]  /*1d950*/  @!P2 SYNCS.PHASECHK.TRANS64 P2, [R2+URZ+0x38800], R7 ;  /* 0x038800070200a5a7 */ /* 0x000e64000804007f */
[----:B-1----:R-:W-:Y:S05]  /*1d960*/  @!P2 BRA `(.L_x_6927) ;  /* 0xfffffffc00f0a947 */ /* 0x002fea000383ffff */
[----:B------:R-:W-:Y:S05]  /*1d970*/  BRA `(.L_x_7127) ;  /* 0xfffffe9800147947 */ /* 0x000fea000383ffff */
.L_x_6935:
        /* <DEDUP_REMOVED lines=8> */
.L_x_7129:
[----:B------:R-:W-:Y:S05]  /*1da00*/  BSYNC B1 ;  /* 0x0000000000017941 */ /* 0x000fea0003800000 */
.L_x_7128:
[----:B------:R-:W-:Y:S05]  /*1da10*/  BRA `(.L_x_7130) ;  /* 0xfffffea8002c7947 */ /* 0x000fea000383ffff */
.L_x_6936:
        /* <DEDUP_REMOVED lines=8> */
.L_x_7132:
[----:B------:R-:W-:Y:S05]  /*1daa0*/  BSYNC B1 ;  /* 0x0000000000017941 */ /* 0x000fea0003800000 */
.L_x_7131:
[----:B------:R-:W-:Y:S05]  /*1dab0*/  BRA `(.L_x_7133) ;  /* 0xfffffea8000c7947 */ /* 0x000fea000383ffff */
.L_x_6937:
        /* <DEDUP_REMOVED lines=8> */
.L_x_7135:
[----:B------:R-:W-:Y:S05]  /*1db40*/  BSYNC B1 ;  /* 0x0000000000017941 */ /* 0x000fea0003800000 */
.L_x_7134:
[----:B------:R-:W-:Y:S05]  /*1db50*/  BRA `(.L_x_7136) ;  /* 0xfffffea400ec7947 */ /* 0x000fea000383ffff */
.L_x_6938:
        /* <DEDUP_REMOVED lines=8> */
.L_x_7138:
[----:B------:R-:W-:Y:S05]  /*1dbe0*/  BSYNC B1 ;  /* 0x0000000000017941 */ /* 0x000fea0003800000 */
.L_x_7137:
[----:B------:R-:W-:Y:S05]  /*1dbf0*/  BRA `(.L_x_7139) ;  /* 0xfffffea400cc7947 */ /* 0x000fea000383ffff */
.L_x_6939:
        /* <DEDUP_REMOVED lines=8> */
.L_x_7141:
[----:B------:R-:W-:Y:S05]  /*1dc80*/  BSYNC B1 ;  /* 0x0000000000017941 */ /* 0x000fea0003800000 */
.L_x_7140:
[----:B------:R-:W-:Y:S05]  /*1dc90*/  BRA `(.L_x_7142) ;  /* 0xfffffea400ac7947 */ /* 0x000fea000383ffff */
.L_x_6940:
        /* <DEDUP_REMOVED lines=8> */
.L_x_7144:
[----:B------:R-:W-:Y:S05]  /*1dd20*/  BSYNC B1 ;  /* 0x0000000000017941 */ /* 0x000fea0003800000 */
.L_x_7143:
[----:B------:R-:W-:Y:S05]  /*1dd30*/  BRA `(.L_x_7145) ;  /* 0xfffffea400907947 */ /* 0x000fea000383ffff */
.L_x_6941:
        /* <DEDUP_REMOVED lines=8> */
.L_x_7147:
[----:B------:R-:W-:Y:S05]  /*1ddc0*/  BSYNC B1 ;  /* 0x0000000000017941 */ /* 0x000fea0003800000 */
.L_x_7146:
[----:B------:R-:W-:Y:S05]  /*1ddd0*/  BRA `(.L_x_7148) ;  /* 0xfffffea400747947 */ /* 0x000fea000383ffff */
.L_x_6942:
        /* <DEDUP_REMOVED lines=8> */
.L_x_7150:
[----:B------:R-:W-:Y:S05]  /*1de60*/  BSYNC B1 ;  /* 0x0000000000017941 */ /* 0x000fea0003800000 */
.L_x_7149:
[----:B------:R-:W-:Y:S05]  /*1de70*/  BRA `(.L_x_7151) ;  /* 0xfffffea400587947 */ /* 0x000fea000383ffff */
.L_x_6944:
[----:B0-----:R0:W1:Y:S02]  /*1de80*/  SYNCS.PHASECHK.TRANS64.TRYWAIT P1, [R2+URZ+0x38800], R3 ;  /* 0x03880003020075a7 */ /* 0x001064000802017f */
[----:B-1----:R-:W-:Y:S05]  /*1de90*/  @!P1 NANOSLEEP.SYNCS 0x989680 ;  /* 0x009896800000995d */ /* 0x002fea0003900000 */
[----:B------:R-:W1:Y:S02]  /*1dea0*/  @!P1 SYNCS.PHASECHK.TRANS64 P1, [R2+URZ+0x38800], R3 ;  /* 0x03880003020095a7 */ /* 0x000e64000802007f */
[----:B-1----:R-:W-:Y:S05]  /*1deb0*/  @!P1 BRA `(.L_x_6944) ;  /* 0xfffffffc00f09947 */ /* 0x002fea000383ffff */
[----:B------:R-:W-:Y:S05]  /*1dec0*/  BRA `(.L_x_7152) ;  /* 0xfffffea400d07947 */ /* 0x000fea000383ffff */
.L_x_6950:
[----:B0-----:R0:W1:Y:S02]  /*1ded0*/  SYNCS.PHASECHK.TRANS64.TRYWAIT P1, [R172+URZ+0x38830], R15 ;  /* 0x0388300fac0075a7 */ /* 0x001064000802017f */
[----:B-1----:R-:W-:Y:S05]  /*1dee0*/  @!P1 NANOSLEEP.SYNCS 0x989680 ;  /* 0x009896800000995d */ /* 0x002fea0003900000 */
[----:B------:R-:W1:Y:S02]  /*1def0*/  @!P1 SYNCS.PHASECHK.TRANS64 P1, [R172+URZ+0x38830], R15 ;  /* 0x0388300fac0095a7 */ /* 0x000e64000802007f */
[----:B-1----:R-:W-:Y:S05]  /*1df00*/  @!P1 BRA `(.L_x_6950) ;  /* 0xfffffffc00f09947 */ /* 0x002fea000383ffff */
[----:B------:R-:W-:Y:S05]  /*1df10*/  BRA `(.L_x_6949) ;  /* 0xfffffeb400647947 */ /* 0x000fea000383ffff */
.L_x_6952:
[----:B-1----:R1:W2:Y:S02]  /*1df20*/  SYNCS.PHASECHK.TRANS64.TRYWAIT P1, [R2+URZ+0x38810], R3 ;  /* 0x03881003020075a7 */ /* 0x0022a4000802017f */
[----:B--2---:R-:W-:Y:S05]  /*1df30*/  @!P1 NANOSLEEP.SYNCS 0x989680 ;  /* 0x009896800000995d */ /* 0x004fea0003900000 */
[----:B------:R-:W2:Y:S02]  /*1df40*/  @!P1 SYNCS.PHASECHK.TRANS64 P1, [R2+URZ+0x38810], R3 ;  /* 0x03881003020095a7 */ /* 0x000ea4000802007f */
[----:B--2---:R-:W-:Y:S05]  /*1df50*/  @!P1 BRA `(.L_x_6952) ;  /* 0xfffffffc00f09947 */ /* 0x004fea000383ffff */
[----:B------:R-:W-:Y:S05]  /*1df60*/  BRA `(.L_x_7153) ;  /* 0xfffffeb800147947 */ /* 0x000fea000383ffff */
.L_x_6957:
[----:B-1----:R1:W4:Y:S02]  /*1df70*/  SYNCS.PHASECHK.TRANS64.TRYWAIT P1, [R172+URZ+0x38850], R15 ;  /* 0x0388500fac0075a7 */ /* 0x002324000802017f */
[----:B----4-:R-:W-:Y:S05]  /*1df80*/  @!P1 NANOSLEEP.SYNCS 0x989680 ;  /* 0x009896800000995d */ /* 0x010fea0003900000 */
[----:B------:R-:W4:Y:S02]  /*1df90*/  @!P1 SYNCS.PHASECHK.TRANS64 P1, [R172+URZ+0x38850], R15 ;  /* 0x0388500fac0095a7 */ /* 0x000f24000802007f */
[----:B----4-:R-:W-:Y:S05]  /*1dfa0*/  @!P1 BRA `(.L_x_6957) ;  /* 0xfffffffc00f09947 */ /* 0x010fea000383ffff */
[----:B------:R-:W-:Y:S05]  /*1dfb0*/  BRA `(.L_x_6956) ;  /* 0xfffffeb800447947 */ /* 0x000fea000383ffff */
.L_x_6965:
[----:B-1----:R1:W3:Y:S02]  /*1dfc0*/  SYNCS.PHASECHK.TRANS64.TRYWAIT P2, [R20+URZ+0x38830], R201 ;  /* 0x038830c9140075a7 */ /* 0x0022e4000804017f */
[----:B---3--:R-:W-:Y:S05]  /*1dfd0*/  @!P2 NANOSLEEP.SYNCS 0x989680 ;  /* 0x009896800000a95d */ /* 0x008fea0003900000 */
[----:B------:R-:W3:Y:S02]  /*1dfe0*/  @!P2 SYNCS.PHASECHK.TRANS64 P2, [R20+URZ+0x38830], R201 ;  /* 0x038830c91400a5a7 */ /* 0x000ee4000804007f */
[----:B---3--:R-:W-:Y:S05]  /*1dff0*/  @!P2 BRA `(.L_x_6965) ;  /* 0xfffffffc00f0a947 */ /* 0x008fea000383ffff */
[----:B------:R-:W-:Y:S05]  /*1e000*/  BRA `(.L_x_6964) ;  /* 0xfffffee8003c7947 */ /* 0x000fea000383ffff */
.L_x_6970:
[----:B---3--:R3:W4:Y:S02]  /*1e010*/  SYNCS.PHASECHK.TRANS64.TRYWAIT P2, [R20+URZ+0x38850], R201 ;  /* 0x038850c9140075a7 */ /* 0x008724000804017f */
[----:B----4-:R-:W-:Y:S05]  /*1e020*/  @!P2 NANOSLEEP.SYNCS 0x989680 ;  /* 0x009896800000a95d */ /* 0x010fea0003900000 */
[----:B------:R-:W4:Y:S02]  /*1e030*/  @!P2 SYNCS.PHASECHK.TRANS64 P2, [R20+URZ+0x38850], R201 ;  /* 0x038850c91400a5a7 */ /* 0x000f24000804007f */
[----:B----4-:R-:W-:Y:S05]  /*1e040*/  @!P2 BRA `(.L_x_6970) ;  /* 0xfffffffc00f0a947 */ /* 0x010fea000383ffff */
[----:B------:R-:W-:Y:S05]  /*1e050*/  BRA `(.L_x_6969) ;  /* 0xfffffee800d87947 */ /* 0x000fea000383ffff */
.L_x_6978:
[----:B-1----:R1:W3:Y:S02]  /*1e060*/  SYNCS.PHASECHK.TRANS64.TRYWAIT P2, [R20+URZ+0x38830], R201 ;  /* 0x038830c9140075a7 */ /* 0x0022e4000804017f */
[----:B---3--:R-:W-:Y:S05]  /*1e070*/  @!P2 NANOSLEEP.SYNCS 0x989680 ;  /* 0x009896800000a95d */ /* 0x008fea0003900000 */
[----:B------:R-:W3:Y:S02]  /*1e080*/  @!P2 SYNCS.PHASECHK.TRANS64 P2, [R20+URZ+0x38830], R201 ;  /* 0x038830c91400a5a7 */ /* 0x000ee4000804007f */
[----:B---3--:R-:W-:Y:S05]  /*1e090*/  @!P2 BRA `(.L_x_6978) ;  /* 0xfffffffc00f0a947 */ /* 0x008fea000383ffff */
[----:B------:R-:W-:Y:S05]  /*1e0a0*/  BRA `(.L_x_6977) ;  /* 0xffffff2400007947 */ /* 0x000fea000383ffff */
.L_x_6983:
[----:B---3--:R3:W4:Y:S02]  /*1e0b0*/  SYNCS.PHASECHK.TRANS64.TRYWAIT P2, [R20+URZ+0x38850], R201 ;  /* 0x038850c9140075a7 */ /* 0x008724000804017f */
[----:B----4-:R-:W-:Y:S05]  /*1e0c0*/  @!P2 NANOSLEEP.SYNCS 0x989680 ;  /* 0x009896800000a95d */ /* 0x010fea0003900000 */
[----:B------:R-:W4:Y:S02]  /*1e0d0*/  @!P2 SYNCS.PHASECHK.TRANS64 P2, [R20+URZ+0x38850], R201 ;  /* 0x038850c91400a5a7 */ /* 0x000f24000804007f */
[----:B----4-:R-:W-:Y:S05]  /*1e0e0*/  @!P2 BRA `(.L_x_6983) ;  /* 0xfffffffc00f0a947 */ /* 0x010fea000383ffff */
[----:B------:R-:W-:Y:S05]  /*1e0f0*/  BRA `(.L_x_6982) ;  /* 0xffffff24009c7947 */ /* 0x000fea000383ffff */
.L_x_7011:
        /* <DEDUP_REMOVED lines=11> */
.L_x_7155:
[----:B------:R-:W-:Y:S05]  /*1e1b0*/  BSYNC B1 ;  /* 0x0000000000017941 */ /* 0x000fea0003800000 */
.L_x_7154:
[----:B------:R-:W-:Y:S05]  /*1e1c0*/  BRA `(.L_x_7156) ;  /* 0xffffff9c008c7947 */ /* 0x000fea000383ffff */
.L_x_7012:
[----:B------:R-:W-:Y:S01]  /*1e1d0*/  BSSY B1, `(.L_x_7157) ;  /* 0x0000006000017945 */ /* 0x000fe20003800000 */
[----:B------:R-:W-:-:S07]  /*1e1e0*/  IMAD.MOV.U32 R15, RZ, RZ, -0x1 ;  /* 0xffffffffff0f7424 */ /* 0x000fce00078e00ff */
[----:B------:R-:W-:Y:S05]  /*1e1f0*/  WARPSYNC.COLLECTIVE R15, `(.L_x_7158) ;  /* 0x000000000f0c7348 */ /* 0x000fea0003c00000 */
[----:B------:R-:W-:Y:S02]  /*1e200*/  ELECT P6, UR62, PT ;  /* 0x00000000003e782f */ /* 0x000fe400038c0000 */
[----:B------:R-:W-:Y:S01]  /*1e210*/  MOV R14, UR62 ;  /* 0x0000003e000e7c02 */ /* 0x000fe20008000f00 */
[----:B------:R-:W-:Y:S10]  /*1e220*/  ENDCOLLECTIVE ;  /* 0x000000000000791b */ /* 0x000ff40003800000 */
.L_x_7158:
[----:B------:R-:W-:Y:S05]  /*1e230*/  BSYNC B1 ;  /* 0x0000000000017941 */ /* 0x000fea0003800000 */
.L_x_7157:
[----:B------:R-:W-:Y:S05]  /*1e240*/  BRA `(.L_x_7159) ;  /* 0xffffff9c00787947 */ /* 0x000fea000383ffff */
.L_x_7013:
[----:B0-----:R0:W1:Y:S02]  /*1e250*/  SYNCS.PHASECHK.TRANS64.TRYWAIT P0, [R9+URZ+0x38820], R5 ;  /* 0x03882005090075a7 */ /* 0x001064000800017f */
[----:B-1----:R-:W-:Y:S05]  /*1e260*/  @!P0 NANOSLEEP.SYNCS 0x989680 ;  /* 0x009896800000895d */ /* 0x002fea0003900000 */
[----:B------:R-:W1:Y:S02]  /*1e270*/  @!P0 SYNCS.PHASECHK.TRANS64 P0, [R9+URZ+0x38820], R5 ;  /* 0x03882005090085a7 */ /* 0x000e64000800007f */
[----:B-1----:R-:W-:Y:S05]  /*1e280*/  @!P0 BRA `(.L_x_7013) ;  /* 0xfffffffc00f08947 */ /* 0x002fea000383ffff */
[----:B------:R-:W-:Y:S05]  /*1e290*/  BRA `(.L_x_7160) ;  /* 0xffffff9c00907947 */ /* 0x000fea000383ffff */
.L_x_7016:
[----:B0-----:R0:W1:Y:S02]  /*1e2a0*/  SYNCS.PHASECHK.TRANS64.TRYWAIT P0, [R5+URZ+0x388a0], R7 ;  /* 0x0388a007050075a7 */ /* 0x001064000800017f */
[----:B-1----:R-:W-:Y:S05]  /*1e2b0*/  @!P0 NANOSLEEP.SYNCS 0x989680 ;  /* 0x009896800000895d */ /* 0x002fea0003900000 */
[----:B------:R-:W1:Y:S02]  /*1e2c0*/  @!P0 SYNCS.PHASECHK.TRANS64 P0, [R5+URZ+0x388a0], R7 ;  /* 0x0388a007050085a7 */ /* 0x000e64000800007f */
[----:B-1----:R-:W-:Y:S05]  /*1e2d0*/  @!P0 BRA `(.L_x_7016) ;  /* 0xfffffffc00f08947 */ /* 0x002fea000383ffff */
[----:B------:R-:W-:Y:S05]  /*1e2e0*/  BRA `(.L_x_7161) ;  /* 0xffffff9c009c7947 */ /* 0x000fea000383ffff */
.L_x_7018:
[----:B-1----:R1:W2:Y:S02]  /*1e2f0*/  SYNCS.PHASECHK.TRANS64.TRYWAIT P0, [R5+URZ+0x388c0], R7 ;  /* 0x0388c007050075a7 */ /* 0x0022a4000800017f */
[----:B--2---:R-:W-:Y:S05]  /*1e300*/  @!P0 NANOSLEEP.SYNCS 0x989680 ;  /* 0x009896800000895d */ /* 0x004fea0003900000 */
[----:B------:R-:W2:Y:S02]  /*1e310*/  @!P0 SYNCS.PHASECHK.TRANS64 P0, [R5+URZ+0x388c0], R7 ;  /* 0x0388c007050085a7 */ /* 0x000ea4000800007f */
[----:B--2---:R-:W-:Y:S05]  /*1e320*/  @!P0 BRA `(.L_x_7018) ;  /* 0xfffffffc00f08947 */ /* 0x004fea000383ffff */
[----:B------:R-:W-:Y:S05]  /*1e330*/  BRA `(.L_x_7162) ;  /* 0xffffffa000047947 */ /* 0x000fea000383ffff */
.L_x_7022:
[----:B0-----:R0:W1:Y:S02]  /*1e340*/  SYNCS.PHASECHK.TRANS64.TRYWAIT P0, [R6+URZ+0x388a0], R7 ;  /* 0x0388a007060075a7 */ /* 0x001064000800017f */
[----:B-1----:R-:W-:Y:S05]  /*1e350*/  @!P0 NANOSLEEP.SYNCS 0x989680 ;  /* 0x009896800000895d */ /* 0x002fea0003900000 */
[----:B------:R-:W1:Y:S02]  /*1e360*/  @!P0 SYNCS.PHASECHK.TRANS64 P0, [R6+URZ+0x388a0], R7 ;  /* 0x0388a007060085a7 */ /* 0x000e64000800007f */
[----:B-1----:R-:W-:Y:S05]  /*1e370*/  @!P0 BRA `(.L_x_7022) ;  /* 0xfffffffc00f08947 */ /* 0x002fea000383ffff */
[----:B------:R-:W-:Y:S05]  /*1e380*/  BRA `(.L_x_7163) ;  /* 0xffffffa400487947 */ /* 0x000fea000383ffff */
.L_x_7024:
[----:B-1----:R1:W2:Y:S02]  /*1e390*/  SYNCS.PHASECHK.TRANS64.TRYWAIT P1, [R6+URZ+0x388c0], R7 ;  /* 0x0388c007060075a7 */ /* 0x0022a4000802017f */
[----:B--2---:R-:W-:Y:S05]  /*1e3a0*/  @!P1 NANOSLEEP.SYNCS 0x989680 ;  /* 0x009896800000995d */ /* 0x004fea0003900000 */
[----:B------:R-:W2:Y:S02]  /*1e3b0*/  @!P1 SYNCS.PHASECHK.TRANS64 P1, [R6+URZ+0x388c0], R7 ;  /* 0x0388c007060095a7 */ /* 0x000ea4000802007f */
[----:B--2---:R-:W-:Y:S05]  /*1e3c0*/  @!P1 BRA `(.L_x_7024) ;  /* 0xfffffffc00f09947 */ /* 0x004fea000383ffff */
[----:B------:R-:W-:Y:S05]  /*1e3d0*/  BRA `(.L_x_7164) ;  /* 0xffffffa400a87947 */ /* 0x000fea000383ffff */
.L_x_7034:
        /* <DEDUP_REMOVED lines=11> */
.L_x_7166:
[----:B------:R-:W-:Y:S05]  /*1e490*/  BSYNC B0 ;  /* 0x0000000000007941 */ /* 0x000fea0003800000 */
.L_x_7165:
[----:B------:R-:W-:Y:S05]  /*1e4a0*/  BRA `(.L_x_7167) ;  /* 0xffffffb000bc7947 */ /* 0x000fea000383ffff */
.L_x_7035:
[----:B------:R-:W-:Y:S01]  /*1e4b0*/  BSSY B0, `(.L_x_7168) ;  /* 0x0000006000007945 */ /* 0x000fe20003800000 */
[----:B------:R-:W-:-:S07]  /*1e4c0*/  MOV R15, 0xffffffff ;  /* 0xffffffff000f7802 */ /* 0x000fce0000000f00 */
[----:B------:R-:W-:Y:S05]  /*1e4d0*/  WARPSYNC.COLLECTIVE R15, `(.L_x_7169) ;  /* 0x000000000f0c7348 */ /* 0x000fea0003c00000 */
[----:B------:R-:W-:Y:S02]  /*1e4e0*/  ELECT P6, UR62, PT ;  /* 0x00000000003e782f */ /* 0x000fe400038c0000 */
[----:B------:R-:W-:Y:S01]  /*1e4f0*/  MOV R14, UR62 ;  /* 0x0000003e000e7c02 */ /* 0x000fe20008000f00 */
[----:B------:R-:W-:Y:S10]  /*1e500*/  ENDCOLLECTIVE ;  /* 0x000000000000791b */ /* 0x000ff40003800000 */
.L_x_7169:
[----:B------:R-:W-:Y:S05]  /*1e510*/  BSYNC B0 ;  /* 0x0000000000007941 */ /* 0x000fea0003800000 */
.L_x_7168:
[----:B------:R-:W-:Y:S05]  /*1e520*/  BRA `(.L_x_7170) ;  /* 0xffffffb000ac7947 */ /* 0x000fea000383ffff */
.L_x_7038:
[----:B0-----:R0:W1:Y:S02]  /*1e530*/  SYNCS.PHASECHK.TRANS64.TRYWAIT P0, [R9+URZ+0x38840], R10 ;  /* 0x0388400a090075a7 */ /* 0x001064000800017f */
[----:B-1----:R-:W-:Y:S05]  /*1e540*/  @!P0 NANOSLEEP.SYNCS 0x989680 ;  /* 0x009896800000895d */ /* 0x002fea0003900000 */
[----:B------:R-:W1:Y:S02]  /*1e550*/  @!P0 SYNCS.PHASECHK.TRANS64 P0, [R9+URZ+0x38840], R10 ;  /* 0x0388400a090085a7 */ /* 0x000e64000800007f */
[----:B-1----:R-:W-:Y:S05]  /*1e560*/  @!P0 BRA `(.L_x_7038) ;  /* 0xfffffffc00f08947 */ /* 0x002fea000383ffff */
[----:B------:R-:W-:Y:S05]  /*1e570*/  BRA `(.L_x_7171) ;  /* 0xffffffb400147947 */ /* 0x000fea000383ffff */
.L_x_7042:
        /* <DEDUP_REMOVED lines=8> */
.L_x_7045:
[----:B0-----:R0:W1:Y:S02]  /*1e600*/  SYNCS.PHASECHK.TRANS64.TRYWAIT P0, [R5+URZ+0x38860], R9 ;  /* 0x03886009050075a7 */ /* 0x001064000800017f */
[----:B-1----:R-:W-:Y:S05]  /*1e610*/  @!P0 NANOSLEEP.SYNCS 0x989680 ;  /* 0x009896800000895d */ /* 0x002fea0003900000 */
[----:B------:R-:W1:Y:S02]  /*1e620*/  @!P0 SYNCS.PHASECHK.TRANS64 P0, [R5+URZ+0x38860], R9 ;  /* 0x03886009050085a7 */ /* 0x000e64000800007f */
[----:B-1----:R-:W-:Y:S05]  /*1e630*/  @!P0 BRA `(.L_x_7045) ;  /* 0xfffffffc00f08947 */ /* 0x002fea000383ffff */
[----:B------:R-:W-:Y:S05]  /*1e640*/  BRA `(.L_x_7173) ;  /* 0xffffffbc000c7947 */ /* 0x000fea000383ffff */
.L_x_7054:
[----:B-1----:R1:W2:Y:S02]  /*1e650*/  SYNCS.PHASECHK.TRANS64.TRYWAIT P0, [R2+URZ+0x38840], R3 ;  /* 0x03884003020075a7 */ /* 0x0022a4000800017f */
[----:B--2---:R-:W-:Y:S05]  /*1e660*/  @!P0 NANOSLEEP.SYNCS 0x989680 ;  /* 0x009896800000895d */ /* 0x004fea0003900000 */
[----:B------:R-:W2:Y:S02]  /*1e670*/  @!P0 SYNCS.PHASECHK.TRANS64 P0, [R2+URZ+0x38840], R3 ;  /* 0x03884003020085a7 */ /* 0x000ea4000800007f */
[----:B--2---:R-:W-:Y:S05]  /*1e680*/  @!P0 BRA `(.L_x_7054) ;  /* 0xfffffffc00f08947 */ /* 0x004fea000383ffff */
[----:B------:R-:W-:Y:S05]  /*1e690*/  BRA `(.L_x_7174) ;  /* 0xffffffc000d87947 */ /* 0x000fea000383ffff */
.L_x_7056:
[----:B0-----:R0:W2:Y:S02]  /*1e6a0*/  SYNCS.PHASECHK.TRANS64.TRYWAIT P0, [R2+URZ+0x38860], R3 ;  /* 0x03886003020075a7 */ /* 0x0010a4000800017f */
[----:B--2---:R-:W-:Y:S05]  /*1e6b0*/  @!P0 NANOSLEEP.SYNCS 0x989680 ;  /* 0x009896800000895d */ /* 0x004fea0003900000 */
[----:B------:R-:W2:Y:S02]  /*1e6c0*/  @!P0 SYNCS.PHASECHK.TRANS64 P0, [R2+URZ+0x38860], R3 ;  /* 0x03886003020085a7 */ /* 0x000ea4000800007f */
[----:B--2---:R-:W-:Y:S05]  /*1e6d0*/  @!P0 BRA `(.L_x_7056) ;  /* 0xfffffffc00f08947 */ /* 0x004fea000383ffff */
[----:B------:R-:W-:Y:S05]  /*1e6e0*/  BRA `(.L_x_7175) ;  /* 0xffffffc4004c7947 */ /* 0x000fea000383ffff */
.L_x_7061:
[----:B--2---:R2:W3:Y:S02]  /*1e6f0*/  SYNCS.PHASECHK.TRANS64.TRYWAIT P0, [R2+URZ+0x38840], R3 ;  /* 0x03884003020075a7 */ /* 0x0044e4000800017f */
[----:B---3--:R-:W-:Y:S05]  /*1e700*/  @!P0 NANOSLEEP.SYNCS 0x989680 ;  /* 0x009896800000895d */ /* 0x008fea0003900000 */
[----:B------:R-:W3:Y:S02]  /*1e710*/  @!P0 SYNCS.PHASECHK.TRANS64 P0, [R2+URZ+0x38840], R3 ;  /* 0x03884003020085a7 */ /* 0x000ee4000800007f */
[----:B---3--:R-:W-:Y:S05]  /*1e720*/  @!P0 BRA `(.L_x_7061) ;  /* 0xfffffffc00f08947 */ /* 0x008fea000383ffff */
[----:B------:R-:W-:Y:S05]  /*1e730*/  BRA `(.L_x_7176) ;  /* 0xffffffc800e07947 */ /* 0x000fea000383ffff */
.L_x_7063:
[----:B0-----:R0:W1:Y:S02]  /*1e740*/  SYNCS.PHASECHK.TRANS64.TRYWAIT P1, [R2+URZ+0x38860], R3 ;  /* 0x03886003020075a7 */ /* 0x001064000802017f */
[----:B-1----:R-:W-:Y:S05]  /*1e750*/  @!P1 NANOSLEEP.SYNCS 0x989680 ;  /* 0x009896800000995d */ /* 0x002fea0003900000 */
[----:B------:R-:W1:Y:S02]  /*1e760*/  @!P1 SYNCS.PHASECHK.TRANS64 P1, [R2+URZ+0x38860], R3 ;  /* 0x03886003020095a7 */ /* 0x000e64000802007f */
[----:B-1----:R-:W-:Y:S05]  /*1e770*/  @!P1 BRA `(.L_x_7063) ;  /* 0xfffffffc00f09947 */ /* 0x002fea000383ffff */
[----:B------:R-:W-:Y:S05]  /*1e780*/  BRA `(.L_x_7177) ;  /* 0xffffffcc00507947 */ /* 0x000fea000383ffff */
.L_x_7068:
[----:B--2---:R2:W3:Y:S02]  /*1e790*/  SYNCS.PHASECHK.TRANS64.TRYWAIT P0, [R2+URZ+0x38840], R3 ;  /* 0x03884003020075a7 */ /* 0x0044e4000800017f */
[----:B---3--:R-:W-:Y:S05]  /*1e7a0*/  @!P0 NANOSLEEP.SYNCS 0x989680 ;  /* 0x009896800000895d */ /* 0x008fea0003900000 */
[----:B------:R-:W3:Y:S02]  /*1e7b0*/  @!P0 SYNCS.PHASECHK.TRANS64 P0, [R2+URZ+0x38840], R3 ;  /* 0x03884003020085a7 */ /* 0x000ee4000800007f */
[----:B---3--:R-:W-:Y:S05]  /*1e7c0*/  @!P0 BRA `(.L_x_7068) ;  /* 0xfffffffc00f08947 */ /* 0x008fea000383ffff */
[----:B------:R-:W-:Y:S05]  /*1e7d0*/  BRA `(.L_x_7178) ;  /* 0xffffffd000c87947 */ /* 0x000fea000383ffff */
.L_x_7070:
[----:B0-----:R0:W1:Y:S02]  /*1e7e0*/  SYNCS.PHASECHK.TRANS64.TRYWAIT P1, [R2+URZ+0x38860], R3 ;  /* 0x03886003020075a7 */ /* 0x001064000802017f */
[----:B-1----:R-:W-:Y:S05]  /*1e7f0*/  @!P1 NANOSLEEP.SYNCS 0x989680 ;  /* 0x009896800000995d */ /* 0x002fea0003900000 */
[----:B------:R-:W1:Y:S02]  /*1e800*/  @!P1 SYNCS.PHASECHK.TRANS64 P1, [R2+URZ+0x38860], R3 ;  /* 0x03886003020095a7 */ /* 0x000e64000802007f */
[----:B-1----:R-:W-:Y:S05]  /*1e810*/  @!P1 BRA `(.L_x_7070) ;  /* 0xfffffffc00f09947 */ /* 0x002fea000383ffff */
[----:B------:R-:W-:Y:S05]  /*1e820*/  BRA `(.L_x_7179) ;  /* 0xffffffd4003c7947 */ /* 0x000fea000383ffff */
.L_x_7075:
        /* <DEDUP_REMOVED lines=8> */
.L_x_7181:
[----:B------:R-:W-:Y:S05]  /*1e8b0*/  BSYNC B0 ;  /* 0x0000000000007941 */ /* 0x000fea0003800000 */
.L_x_7180:
        /* <DEDUP_REMOVED lines=8> */
.L_x_7182:
[----:B------:R-:W-:Y:S01]  /*1e940*/  MOV R16, R14 ;  /* 0x0000000e00107202 */ /* 0x000fe20000000f00 */
[----:B------:R-:W-:Y:S06]  /*1e950*/  BRA `(.L_x_7183) ;  /* 0xffffffd800887947 */ /* 0x000fec000383ffff */
.L_x_7078:
        /* <DEDUP_REMOVED lines=8> */
.L_x_7185:
[----:B------:R-:W-:Y:S05]  /*1e9e0*/  BSYNC B0 ;  /* 0x0000000000007941 */ /* 0x000fea0003800000 */
.L_x_7184:
        /* <DEDUP_REMOVED lines=10> */
.L_x_7186:
        /* <DEDUP_REMOVED lines=8> */
.L_x_7187:
        /* <DEDUP_REMOVED lines=8> */
.L_x_7188:
        /* <DEDUP_REMOVED lines=8> */
.L_x_7189:
        /* <DEDUP_REMOVED lines=8> */
.L_x_7190:
[----:B------:R-:W-:Y:S05]  /*1ec90*/  BRA `(.L_x_7191) ;  /* 0xffffffd8004c7947 */ /* 0x000fea000383ffff */
.L_x_7083:
        /* <DEDUP_REMOVED lines=8> */
.L_x_7193:
[----:B------:R-:W-:Y:S05]  /*1ed20*/  BSYNC B0 ;  /* 0x0000000000007941 */ /* 0x000fea0003800000 */
.L_x_7192:
        /* <DEDUP_REMOVED lines=10> */
.L_x_7194:
        /* <DEDUP_REMOVED lines=8> */
.L_x_7195:
        /* <DEDUP_REMOVED lines=8> */
.L_x_7196:
        /* <DEDUP_REMOVED lines=8> */
.L_x_7197:
        /* <DEDUP_REMOVED lines=8> */
.L_x_7198:
[----:B------:R-:W-:Y:S05]  /*1efd0*/  BRA `(.L_x_7199) ;  /* 0xffffffd800307947 */ /* 0x000fea000383ffff */
.L_x_7085:
[----:B------:R-:W-:Y:S01]  /*1efe0*/  BSSY B0, `(.L_x_7200) ;  /* 0x0000006000007945 */ /* 0x000fe20003800000 */
[----:B------:R-:W-:Y:S01]  /*1eff0*/  PLOP3.LUT P6, PT, P6, PT, PT, 0x8, 0x0 ;  /* 0x000000000000781c */ /* 0x000fe200037ce170 */
[----:B------:R-:W-:-:S12]  /*1f000*/  IMAD.MOV.U32 R15, RZ, RZ, -0x1 ;  /* 0xffffffffff0f7424 */ /* 0x000fd800078e00ff */
[----:B0-----:R-:W-:Y:S05]  /*1f010*/  WARPSYNC.COLLECTIVE R15, `(.L_x_7201) ;  /* 0x000000000f087348 */ /* 0x001fea0003c00000 */
[----:B------:R-:W-:Y:S01]  /*1f020*/  VOTE.ANY R14, PT, P6 ;  /* 0x00000000000e7806 */ /* 0x000fe200030e0100 */
[----:B0-----:R-:W-:Y:S06]  /*1f030*/  ENDCOLLECTIVE ;  /* 0x000000000000791b */ /* 0x001fec0003800000 */
.L_x_7201:
[----:B------:R-:W-:Y:S05]  /*1f040*/  BSYNC B0 ;  /* 0x0000000000007941 */ /* 0x000fea0003800000 */
.L_x_7200:
        /* <DEDUP_REMOVED lines=9> */
.L_x_7202:
[----:B------:R-:W-:Y:S01]  /*1f0e0*/  IMAD.MOV.U32 R17, RZ, RZ, R14 ;  /* 0x000000ffff117224 */ /* 0x000fe200078e000e */
[----:B------:R-:W-:Y:S06]  /*1f0f0*/  BRA `(.L_x_7203) ;  /* 0xffffffd800207947 */ /* 0x000fec000383ffff */
.L_x_7087:
[----:B------:R-:W-:Y:S01]  /*1f100*/  BSSY B0, `(.L_x_7204) ;  /* 0x0000007000007945 */ /* 0x000fe20003800000 */
[----:B------:R-:W-:Y:S01]  /*1f110*/  MOV R13, R2 ;  /* 0x00000002000d7202 */ /* 0x000fe20000000f00 */
[----:B------:R-:W-:Y:S02]  /*1f120*/  IMAD.MOV.U32 R11, RZ, RZ, 0x1f ;  /* 0x0000001fff0b7424 */ /* 0x000fe400078e00ff */
[----:B------:R-:W-:-:S07]  /*1f130*/  IMAD.MOV.U32 R15, RZ, RZ, -0x1 ;  /* 0xffffffffff0f7424 */ /* 0x000fce00078e00ff */
[----:B012---:R-:W-:Y:S05]  /*1f140*/  WARPSYNC.COLLECTIVE R15, `(.L_x_7205) ;  /* 0x000000000f087348 */ /* 0x007fea0003c00000 */
[----:B------:R3:W4:Y:S02]  /*1f150*/  SHFL.IDX P6, R14, R13, R12, R11 ;  /* 0x0000000c0d0e7389 */ /* 0x00072400000c000b */
[----:B01234-:R-:W-:Y:S01]  /*1f160*/  ENDCOLLECTIVE ;  /* 0x000000000000791b */ /* 0x01ffe20003800000 */
.L_x_7205:
[----:B------:R-:W-:Y:S05]  /*1f170*/  BSYNC B0 ;  /* 0x0000000000007941 */ /* 0x000fea0003800000 */
.L_x_7204:
[----:B------:R-:W-:Y:S01]  /*1f180*/  IMAD.MOV.U32 R7, RZ, RZ, R14 ;  /* 0x000000ffff077224 */ /* 0x000fe200078e000e */
[----:B------:R-:W-:Y:S06]  /*1f190*/  BRA `(.L_x_7086) ;  /* 0xffffffd800147947 */ /* 0x000fec000383ffff */
.L_x_7090:
[----:B-1----:R1:W2:Y:S02]  /*1f1a0*/  SYNCS.PHASECHK.TRANS64.TRYWAIT P0, [R0+URZ+0x38820], R3 ;  /* 0x03882003000075a7 */ /* 0x0022a4000800017f */
[----:B--2---:R-:W-:Y:S05]  /*1f1b0*/  @!P0 NANOSLEEP.SYNCS 0x989680 ;  /* 0x009896800000895d */ /* 0x004fea0003900000 */
[----:B------:R-:W2:Y:S02]  /*1f1c0*/  @!P0 SYNCS.PHASECHK.TRANS64 P0, [R0+URZ+0x38820], R3 ;  /* 0x03882003000085a7 */ /* 0x000ea4000800007f */
[----:B--2---:R-:W-:Y:S05]  /*1f1d0*/  @!P0 BRA `(.L_x_7090) ;  /* 0xfffffffc00f08947 */ /* 0x004fea000383ffff */
[----:B------:R-:W-:Y:S05]  /*1f1e0*/  BRA `(.L_x_7206) ;  /* 0xffffffdc00847947 */ /* 0x000fea000383ffff */
.L_x_7091:
        /* <DEDUP_REMOVED lines=11> */
.L_x_7208:
[----:B------:R-:W-:Y:S05]  /*1f2a0*/  BSYNC B0 ;  /* 0x0000000000007941 */ /* 0x000fea0003800000 */
.L_x_7207:
[----:B------:R-:W-:Y:S05]  /*1f2b0*/  BRA `(.L_x_7209) ;  /* 0xffffffdc00687947 */ /* 0x000fea000383ffff */
.L_x_7092:
[----:B------:R-:W-:Y:S01]  /*1f2c0*/  BSSY B0, `(.L_x_7210) ;  /* 0x0000006000007945 */ /* 0x000fe20003800000 */
[----:B------:R-:W-:-:S07]  /*1f2d0*/  IMAD.MOV.U32 R15, RZ, RZ, -0x1 ;  /* 0xffffffffff0f7424 */ /* 0x000fce00078e00ff */
[----:B012---:R-:W-:Y:S05]  /*1f2e0*/  WARPSYNC.COLLECTIVE R15, `(.L_x_7211) ;  /* 0x000000000f0c7348 */ /* 0x007fea0003c00000 */
[----:B------:R-:W-:Y:S02]  /*1f2f0*/  ELECT P6, UR62, PT ;  /* 0x00000000003e782f */ /* 0x000fe400038c0000 */
[----:B------:R-:W-:Y:S01]  /*1f300*/  MOV R14, UR62 ;  /* 0x0000003e000e7c02 */ /* 0x000fe20008000f00 */
[----:B012---:R-:W-:Y:S10]  /*1f310*/  ENDCOLLECTIVE ;  /* 0x000000000000791b */ /* 0x007ff40003800000 */
.L_x_7211:
[----:B------:R-:W-:Y:S05]  /*1f320*/  BSYNC B0 ;  /* 0x0000000000007941 */ /* 0x000fea0003800000 */
.L_x_7210:
[----:B------:R-:W-:Y:S05]  /*1f330*/  BRA `(.L_x_7212) ;  /* 0xffffffdc005c7947 */ /* 0x000fea000383ffff */
.L_x_7094:
[----:B-1----:R1:W2:Y:S02]  /*1f340*/  SYNCS.PHASECHK.TRANS64.TRYWAIT P0, [R6+URZ], R5 ;  /* 0x00000005060075a7 */ /* 0x0022a4000800017f */
[----:B--2---:R-:W-:Y:S05]  /*1f350*/  @!P0 NANOSLEEP.SYNCS 0x989680 ;  /* 0x009896800000895d */ /* 0x004fea0003900000 */
[----:B------:R-:W2:Y:S02]  /*1f360*/  @!P0 SYNCS.PHASECHK.TRANS64 P0, [R6+URZ], R5 ;  /* 0x00000005060085a7 */ /* 0x000ea4000800007f */
[----:B--2---:R-:W-:Y:S05]  /*1f370*/  @!P0 BRA `(.L_x_7094) ;  /* 0xfffffffc00f08947 */ /* 0x004fea000383ffff */
[----:B------:R-:W-:Y:S05]  /*1f380*/  BRA `(.L_x_7213) ;  /* 0xffffffdc00987947 */ /* 0x000fea000383ffff */
.L_x_7095:
[----:B--2---:R2:W3:Y:S02]  /*1f390*/  SYNCS.PHASECHK.TRANS64.TRYWAIT P0, [R7+URZ], R2 ;  /* 0x00000002070075a7 */ /* 0x0044e4000800017f */
[----:B---3--:R-:W-:Y:S05]  /*1f3a0*/  @!P0 NANOSLEEP.SYNCS 0x989680 ;  /* 0x009896800000895d */ /* 0x008fea0003900000 */
[----:B------:R-:W3:Y:S02]  /*1f3b0*/  @!P0 SYNCS.PHASECHK.TRANS64 P0, [R7+URZ], R2 ;  /* 0x00000002070085a7 */ /* 0x000ee4000800007f */
[----:B---3--:R-:W-:Y:S05]  /*1f3c0*/  @!P0 BRA `(.L_x_7095) ;  /* 0xfffffffc00f08947 */ /* 0x008fea000383ffff */
[----:B------:R-:W-:Y:S05]  /*1f3d0*/  BRA `(.L_x_7214) ;  /* 0xffffffdc008c7947 */ /* 0x000fea000383ffff */
.L_x_7097:
[----:B---3--:R3:W4:Y:S02]  /*1f3e0*/  SYNCS.PHASECHK.TRANS64.TRYWAIT P0, [R4+URZ], R5 ;  /* 0x00000005040075a7 */ /* 0x008724000800017f */
[----:B----4-:R-:W-:Y:S05]  /*1f3f0*/  @!P0 NANOSLEEP.SYNCS 0x989680 ;  /* 0x009896800000895d */ /* 0x010fea0003900000 */
[----:B------:R-:W4:Y:S02]  /*1f400*/  @!P0 SYNCS.PHASECHK.TRANS64 P0, [R4+URZ], R5 ;  /* 0x00000005040085a7 */ /* 0x000f24000800007f */
[----:B----4-:R-:W-:Y:S05]  /*1f410*/  @!P0 BRA `(.L_x_7097) ;  /* 0xfffffffc00f08947 */ /* 0x010fea000383ffff */
[----:B------:R-:W-:Y:S05]  /*1f420*/  BRA `(.L_x_7215) ;  /* 0xffffffdc00947947 */ /* 0x000fea000383ffff */
.L_x_7216:
        /* <DEDUP_REMOVED lines=13> */
.L_x_11958:


//--------------------- .text._ZN7cutlass13device_kernelIN5flash11enable_sm90INS1_16FlashAttnFwdSm90INS1_25CollectiveMainloopFwdSm90ILi2EN4cute5tupleIJNS5_1CILi1EEES8_S8_EEENS6_IJNS7_ILi128EEENS7_ILi96EEENS7_ILi64EEEEEELi256ENS_10bfloat16_tEfNS_4arch4Sm90ELb0ELb0ELb1ELb0ELb0ELb0ELb0ELb1ELb0ELb0ELb0ELb0EEENS1_21CollectiveEpilogueFwdINS6_IJSA_NS7_ILi256EEESB_EEES9_SE_SG_Li256ELb0ELb0ELb0ELb0EEENS1_29StaticPersistentTileSchedulerILb0EEEEEEEEEvNT_6ParamsE --------------------------
	.section	.text._ZN7cutlass13device_kernelIN5flash11enable_sm90INS1_16FlashAttnFwdSm90INS1_25CollectiveMainloopFwdSm90ILi2EN4cute5tupleIJNS5_1CILi1EEES8_S8_EEENS6_IJNS7_ILi128EEENS7_ILi96EEENS7_ILi64EEEEEELi256ENS_10bfloat16_tEfNS_4arch4Sm90ELb0ELb0ELb1ELb0ELb0ELb0ELb0ELb1ELb0ELb0ELb0ELb0EEENS1_21CollectiveEpilogueFwdINS6_IJSA_NS7_ILi256EEESB_EEES9_SE_SG_Li256ELb0ELb0ELb0ELb0EEENS1_29StaticPersistentTileSchedulerILb0EEEEEEEEEvNT_6ParamsE,"ax",@progbits
	.align	128
.text._ZN7cutlass13device_kernelIN5flash11enable_sm90INS1_16FlashAttnFwdSm90INS1_25CollectiveMainloopFwdSm90ILi2EN4cute5tupleIJNS5_1CILi1EEES8_S8_EEENS6_IJNS7_ILi128EEENS7_ILi96EEENS7_ILi64EEEEEELi256ENS_10bfloat16_tEfNS_4arch4Sm90ELb0ELb0ELb1ELb0ELb0ELb0ELb0ELb1ELb0ELb0ELb0ELb0EEENS1_21CollectiveEpilogueFwdINS6_IJSA_NS7_ILi256EEESB_EEES9_SE_SG_Li256ELb0ELb0ELb0ELb0EEENS1_29StaticPersistentTileSchedulerILb0EEEEEEEEEvNT_6ParamsE:
        .type           _ZN7cutlass13device_kernelIN5flash11enable_sm90INS1_16FlashAttnFwdSm90INS1_25CollectiveMainloopFwdSm90ILi2EN4cute5tupleIJNS5_1CILi1EEES8_S8_EEENS6_IJNS7_ILi128EEENS7_ILi96EEENS7_ILi64EEEEEELi256ENS_10bfloat16_tEfNS_4arch4Sm90ELb0ELb0ELb1ELb0ELb0ELb0ELb0ELb1ELb0ELb0ELb0ELb0EEENS1_21CollectiveEpilogueFwdINS6_IJSA_NS7_ILi256EEESB_EEES9_SE_SG_Li256ELb0ELb0ELb0ELb0EEENS1_29StaticPersistentTileSchedulerILb0EEEEEEEEEvNT_6ParamsE,@function
        .size           _ZN7cutlass13device_kernelIN5flash11enable_sm90INS1_16FlashAttnFwdSm90INS1_25CollectiveMainloopFwdSm90ILi2EN4cute5tupleIJNS5_1CILi1EEES8_S8_EEENS6_IJNS7_ILi128EEENS7_ILi96EEENS7_ILi64EEEEEELi256ENS_10bfloat16_tEfNS_4arch4Sm90ELb0ELb0ELb1ELb0ELb0ELb0ELb0ELb1ELb0ELb0ELb0ELb0EEENS1_21CollectiveEpilogueFwdINS6_IJSA_NS7_ILi256EEESB_EEES9_SE_SG_Li256ELb0ELb0ELb0ELb0EEENS1_29StaticPersistentTileSchedulerILb0EEEEEEEEEvNT_6ParamsE,(.L_x_11959 - _ZN7cutlass13device_kernelIN5flash11enable_sm90INS1_16FlashAttnFwdSm90INS1_25CollectiveMainloopFwdSm90ILi2EN4cute5tupleIJNS5_1CILi1EEES8_S8_EEENS6_IJNS7_ILi128EEENS7_ILi96EEENS7_ILi64EEEEEELi256ENS_10bfloat16_tEfNS_4arch4Sm90ELb0ELb0ELb1ELb0ELb0ELb0ELb0ELb1ELb0ELb0ELb0ELb0EEENS1_21CollectiveEpilogueFwdINS6_IJSA_NS7_ILi256EEESB_EEES9_SE_SG_Li256ELb0ELb0ELb0ELb0EEENS1_29StaticPersistentTileSchedulerILb0EEEEEEEEEvNT_6ParamsE)
        .other          _ZN7cutlass13device_kernelIN5flash11enable_sm90INS1_16FlashAttnFwdSm90INS1_25CollectiveMainloopFwdSm90ILi2EN4cute5tupleIJNS5_1CILi1EEES8_S8_EEENS6_IJNS7_ILi128EEENS7_ILi96EEENS7_ILi64EEEEEELi256ENS_10bfloat16_tEfNS_4arch4Sm90ELb0ELb0ELb1ELb0ELb0ELb0ELb0ELb1ELb0ELb0ELb0ELb0EEENS1_21CollectiveEpilogueFwdINS6_IJSA_NS7_ILi256EEESB_EEES9_SE_SG_Li256ELb0ELb0ELb0ELb0EEENS1_29StaticPersistentTileSchedulerILb0EEEEEEEEEvNT_6ParamsE,@"STO_CUDA_ENTRY STV_DEFAULT"
_ZN7cutlass13device_kernelIN5flash11enable_sm90INS1_16FlashAttnFwdSm90INS1_25CollectiveMainloopFwdSm90ILi2EN4cute5tupleIJNS5_1CILi1EEES8_S8_EEENS6_IJNS7_ILi128EEENS7_ILi96EEENS7_ILi64EEEEEELi256ENS_10bfloat16_tEfNS_4arch4Sm90ELb0ELb0ELb1ELb0ELb0ELb0ELb0ELb1ELb0ELb0ELb0ELb0EEENS1_21CollectiveEpilogueFwdINS6_IJSA_NS7_ILi256EEESB_EEES9_SE_SG_Li256ELb0ELb0ELb0ELb0EEENS1_29StaticPersistentTileSchedulerILb0EEEEEEEEEvNT_6ParamsE:
        /* <DEDUP_REMOVED lines=24> */
.L_x_7218:
[----:B------:R-:W-:Y:S05]  /*0180*/  BSYNC B0 ;  /* 0x0000000000007941 */ /* 0x000fea0003800000 */
.L_x_7217:
        /* <DEDUP_REMOVED lines=37> */
.L_x_7219:
        /* <DEDUP_REMOVED lines=22> */
.L_x_7220:
        /* <DEDUP_REMOVED lines=18> */
.L_x_7221:
        /* <DEDUP_REMOVED lines=22> */
.L_x_7222:
        /* <DEDUP_REMOVED lines=22> */
.L_x_7223:
[----:B------:R-:W-:Y:S01]  /*0920*/  PLOP3.LUT P0, PT, PT, PT, UP0, 0x80, 0x0 ;  /* 0x000000000000781c */ /* 0x000fe20003f0f008 */
[----:B------:R-:W-:Y:S01]  /*0930*/  UMOV UR38, 0x1 ;  /* 0x0000000100267882 */ /* 0x000fe20000000000 */
[----:B------:R-:W-:Y:S01]  /*0940*/  NOP ;  /* 0x0000000000007918 */ /* 0x000fe20000000000 */
[----:B------:R-:W-:Y:S01]  /*0950*/  USEL UR38, UR38, 0x2, !UP0 ;  /* 0x0000000226267887 */ /* 0x000fe2000c000000 */
[----:B------:R-:W-:Y:S01]  /*0960*/  ULDC.64 UR40, c[0x0][0x208] ;  /* 0x0000820000287ab9 */ /* 0x000fe20000000a00 */
[----:B-123--:R-:W-:Y:S08]  /*0970*/  BAR.SYNC.DEFER_BLOCKING 0x0 ;  /* 0x0000000000007b1d */ /* 0x00eff00000010000 */
[----:B------:R-:W-:Y:S05]  /*0980*/  @!P0 BRA `(.L_x_7224) ;  /* 0x0000006400388947 */ /* 0x000fea0003800000 */
.L_x_7225:
[----:B------:R-:W-:-:S08]  /*0990*/  NOP ;  /* 0x0000000000007918 */ /* 0x000fd00000000000 */
[----:B------:R-:W1:Y:S02]  /*09a0*/  USETMAXREG.TRY_ALLOC.CTAPOOL UP0, 0xf0 ;  /* 0x000000f0000079c8 */ /* 0x000e640008000600 */
[----:B-1----:R-:W-:-:S13]  /*09b0*/  PLOP3.LUT P0, PT, PT, PT, UP0, 0x80, 0x0 ;  /* 0x000000000000781c */ /* 0x002fda0003f0f008 */
[----:B------:R-:W-:Y:S05]  /*09c0*/  @!P0 BRA `(.L_x_7225) ;  /* 0xfffffffc00f08947 */ /* 0x000fea000383ffff */
[----:B------:R-:W1:Y:S08]  /*09d0*/  S2UR UR44, SR_CTAID.X ;  /* 0x00000000002c79c3 */ /* 0x000e700000002500 */
[----:B------:R-:W-:Y:S06]  /*09e0*/  BAR.ARV 0x8, 0x120 ;  /* 0x0204800000007b1d */ /* 0x000fec0000002000 */
[----:B------:R-:W-:-:S02]  /*09f0*/  ISETP.NE.AND P0, PT, R18, 0x1, PT ;  /* 0x000000011200780c */ /* 0x000fc40003f05270 */
[----:B------:R-:W1:Y:S11]  /*0a00*/  LDC R0, c[0x0][0xda4] ;  /* 0x00036900ff007b82 */ /* 0x000e760000000800 */
[----:B------:R-:W-:Y:S06]  /*0a10*/  @!P0 BAR.ARV 0x9, 0x100 ;  /* 0x0244000000008b1d */ /* 0x000fec0000002000 */
[----:B-1----:R-:W-:-:S13]  /*0a20*/  ISETP.LE.AND P0, PT, R0, UR44, PT ;  /* 0x0000002c00007c0c */ /* 0x002fda000bf03270 */
[----:B------:R-:W-:Y:S05]  /*0a30*/  @P0 EXIT ;  /* 0x000000000000094d */ /* 0x000fea0003800000 */
[----:B------:R-:W-:Y:S01]  /*0a40*/  VIADD R0, R3, 0xffffff80 ;  /* 0xffffff8003007836 */ /* 0x000fe20000000000 */
[----:B------:R-:W1:Y:S01]  /*0a50*/  S2UR UR4, SR_CgaCtaId ;  /* 0x00000000000479c3 */ /* 0x000e620000008800 */
[----:B------:R-:W-:Y:S01]  /*0a60*/  UMOV UR46, 0x400 ;  /* 0x00000400002e7882 */ /* 0x000fe20000000000 */
[----:B------:R-:W-:Y:S02]  /*0a70*/  ULOP3.LUT UR45, UR38, 0x1, URZ, 0xfc, !UPT ;  /* 0x00000001262d7892 */ /* 0x000fe4000f8efc3f */
[----:B------:R-:W-:Y:S01]  /*0a80*/  SHF.R.S32.HI R3, RZ, 0x1f, R0 ;  /* 0x0000001fff037819 */ /* 0x000fe20000011400 */
[----:B------:R-:W-:Y:S01]  /*0a90*/  ULDC.64 UR48, c[0x0][0x198] ;  /* 0x0000660000307ab9 */ /* 0x000fe20000000a00 */
[----:B------:R-:W-:Y:S01]  /*0aa0*/  UMOV UR43, URZ ;  /* 0x0000003f002b7c82 */ /* 0x000fe20008000000 */
[----:B------:R-:W-:Y:S01]  /*0ab0*/  UMOV UR42, URZ ;  /* 0x0000003f002a7c82 */ /* 0x000fe20008000000 */
[CC--:B------:R-:W-:Y:S01]  /*0ac0*/  LEA.HI R4, R3.reuse, R0.reuse, RZ, 0x7 ;  /* 0x0000000003047211 */ /* 0x0c0fe200078f38ff */
[----:B------:R-:W2:Y:S01]  /*0ad0*/  S2UR UR6, SR_SWINHI ;  /* 0x00000000000679c3 */ /* 0x000ea20000002f00 */
[----:B------:R-:W-:Y:S01]  /*0ae0*/  LEA.HI R6, R3, R0, RZ, 0x4 ;  /* 0x0000000003067211 */ /* 0x000fe200078f20ff */
[----:B------:R-:W-:Y:S01]  /*0af0*/  UMOV UR39, URZ ;  /* 0x0000003f00277c82 */ /* 0x000fe20008000000 */
[----:B------:R-:W-:-:S02]  /*0b00*/  LOP3.LUT R5, R4, 0xffffff80, RZ, 0xc0, !PT ;  /* 0xffffff8004057812 */ /* 0x000fc400078ec0ff */
[----:B------:R-:W-:Y:S02]  /*0b10*/  SHF.R.S32.HI R7, RZ, 0x4, R6 ;  /* 0x00000004ff077819 */ /* 0x000fe40000011406 */
[----:B------:R-:W-:Y:S02]  /*0b20*/  IADD3 R2, R0, -R5, RZ ;  /* 0x8000000500027210 */ /* 0x000fe40007ffe0ff */
[----:B------:R-:W-:Y:S02]  /*0b30*/  LOP3.LUT R5, R6, 0x3fffff0, RZ, 0xc0, !PT ;  /* 0x03fffff006057812 */ /* 0x000fe400078ec0ff */
[----:B------:R-:W-:Y:S02]  /*0b40*/  SHF.R.S32.HI R9, RZ, 0x1f, R2 ;  /* 0x0000001fff097819 */ /* 0x000fe40000011402 */
[----:B------:R-:W-:Y:S01]  /*0b50*/  LEA.HI R22, R3, R0, RZ, 0x5 ;  /* 0x0000000003167211 */ /* 0x000fe200078f28ff */
[----:B------:R-:W-:Y:S01]  /*0b60*/  IMAD.IADD R5, R0, 0x1, -R5 ;  /* 0x0000000100057824 */ /* 0x000fe200078e0a05 */
[----:B------:R-:W-:Y:S01]  /*0b70*/  LEA.HI R0, R9, R2, RZ, 0x2 ;  /* 0x0000000209007211 */ /* 0x000fe200078f10ff */
[----:B-1----:R-:W-:Y:S01]  /*0b80*/  ULEA UR46, UR4, UR46, 0x18 ;  /* 0x0000002e042e7291 */ /* 0x002fe2000f8ec03f */
[----:B------:R-:W-:-:S02]  /*0b90*/  LEA.HI R8, R6, R7, RZ, 0x1 ;  /* 0x0000000706087211 */ /* 0x000fc400078f08ff */
[--C-:B------:R-:W-:Y:S02]  /*0ba0*/  SHF.R.S32.HI R3, RZ, 0x2, R0.reuse ;  /* 0x00000002ff037819 */ /* 0x100fe40000011400 */
[----:B------:R-:W-:Y:S02]  /*0bb0*/  SHF.R.S32.HI R6, RZ, 0x1f, R0 ;  /* 0x0000001fff067819 */ /* 0x000fe40000011400 */
[----:B------:R-:W-:Y:S01]  /*0bc0*/  LOP3.LUT R8, R8, 0x1ffffffe, RZ, 0xc0, !PT ;  /* 0x1ffffffe08087812 */ /* 0x000fe200078ec0ff */
[----:B------:R-:W-:Y:S01]  /*0bd0*/  UMOV UR4, UR46 ;  /* 0x0000002e00047c82 */ /* 0x000fe20008000000 */
[----:B--2---:R-:W-:Y:S01]  /*0be0*/  UMOV UR5, UR6 ;  /* 0x0000000600057c82 */ /* 0x004fe20008000000 */
[----:B------:R-:W-:Y:S01]  /*0bf0*/  LEA.HI R6, R6, R3, RZ, 0x3 ;  /* 0x0000000306067211 */ /* 0x000fe200078f18ff */
[----:B------:R-:W-:Y:S01]  /*0c00*/  IMAD.U32 R17, RZ, RZ, UR5 ;  /* 0x00000005ff117e24 */ /* 0x000fe2000f8e00ff */
[----:B------:R-:W-:Y:S01]  /*0c10*/  SHF.R.S32.HI R22, RZ, 0x5, R22 ;  /* 0x00000005ff167819 */ /* 0x000fe20000011416 */
[----:B------:R-:W-:Y:S01]  /*0c20*/  IMAD.IADD R8, R7, 0x1, -R8 ;  /* 0x0000000107087824 */ /* 0x000fe200078e0a08 */
[----:B------:R-:W-:-:S02]  /*0c30*/  SHF.R.S32.HI R19, RZ, 0x7, R4 ;  /* 0x00000007ff137819 */ /* 0x000fc40000011404 */
[----:B------:R-:W-:Y:S02]  /*0c40*/  LOP3.LUT R6, R6, 0xfffffff8, RZ, 0xc0, !PT ;  /* 0xfffffff806067812 */ /* 0x000fe400078ec0ff */
[----:B------:R-:W-:Y:S02]  /*0c50*/  LEA R5, R22, R5, 0x4 ;  /* 0x0000000516057211 */ /* 0x000fe400078e20ff */
[----:B------:R-:W-:Y:S01]  /*0c60*/  LEA.HI R9, R9, R2, RZ, 0x5 ;  /* 0x0000000209097211 */ /* 0x000fe200078f28ff */
[----:B------:R-:W-:Y:S01]  /*0c70*/  IMAD.IADD R6, R3, 0x1, -R6 ;  /* 0x0000000103067824 */ /* 0x000fe200078e0a06 */
[----:B------:R-:W-:Y:S01]  /*0c80*/  LEA.HI R4, R4, R19, RZ, 0x1 ;  /* 0x0000001304047211 */ /* 0x000fe200078f08ff */
[----:B------:R-:W-:Y:S01]  /*0c90*/  IMAD R5, R5, 0x8, R8 ;  /* 0x0000000805057824 */ /* 0x000fe200078e0208 */
[----:B------:R-:W-:Y:S02]  /*0ca0*/  SHF.R.S32.HI R9, RZ, 0x5, R9 ;  /* 0x00000005ff097819 */ /* 0x000fe40000011409 */
[----:B------:R-:W-:Y:S01]  /*0cb0*/  LOP3.LUT R4, R4, 0x3fffffe, RZ, 0xc0, !PT ;  /* 0x03fffffe04047812 */ /* 0x000fe200078ec0ff */
[----:B------:R-:W-:Y:S01]  /*0cc0*/  IMAD.SHL.U32 R3, R5, 0x8, RZ ;  /* 0x0000000805037824 */ /* 0x000fe200078e00ff */
[----:B------:R-:W-:-:S02]  /*0cd0*/  MOV R16, UR4 ;  /* 0x0000000400107c02 */ /* 0x000fc40008000f00 */
[----:B------:R-:W-:Y:S01]  /*0ce0*/  LEA R9, R9, R6, 0x4 ;  /* 0x0000000609097211 */ /* 0x000fe200078e20ff */
[----:B------:R-:W-:Y:S01]  /*0cf0*/  IMAD.IADD R4, R19, 0x1, -R4 ;  /* 0x0000000113047824 */ /* 0x000fe200078e0a04 */
[----:B------:R-:W-:Y:S01]  /*0d00*/  LOP3.LUT R23, R0, 0x7ffffffc, RZ, 0xc0, !PT ;  /* 0x7ffffffc00177812 */ /* 0x000fe200078ec0ff */
[----:B------:R-:W-:-:S03]  /*0d10*/  IMAD.WIDE R16, R3, 0x2, R16 ;  /* 0x0000000203107825 */ /* 0x000fc600078e0210 */
[----:B------:R-:W-:Y:S01]  /*0d20*/  IADD3 R23, R2, -R23, RZ ;  /* 0x8000001702177210 */ /* 0x000fe20007ffe0ff */
[----:B------:R-:W-:-:S07]  /*0d30*/  IMAD R200, R4, 0x40, R9 ;  /* 0x0000004004c87824 */ /* 0x000fce00078e0209 */
.L_x_7248:
[----:B------:R-:W1:Y:S01]  /*0d40*/  SHFL.IDX PT, R0, R19, RZ, 0x1f ;  /* 0x00001fff13007589 */ /* 0x000e6200000e0000 */
[----:B------:R-:W-:Y:S01]  /*0d50*/  ULDC.64 UR6, c[0x0][0x3f8] ;  /* 0x0000fe0000067ab9 */ /* 0x000fe20000000a00 */
[----:B------:R-:W-:Y:S01]  /*0d60*/  ULDC UR4, c[0x0][0xda8] ;  /* 0x00036a0000047ab9 */ /* 0x000fe20000000800 */
[----:B------:R-:W-:Y:S02]  /*0d70*/  UISETP.NE.U32.AND UP0, UPT, UR6, URZ, UPT ;  /* 0x0000003f0600728c */ /* 0x000fe4000bf05070 */
[----:B------:R-:W-:Y:S02]  /*0d80*/  UISETP.NE.AND UP1, UPT, UR4, 0x1, UPT ;  /* 0x000000010400788c */ /* 0x000fe4000bf25270 */
[----:B------:R-:W-:Y:S01]  /*0d90*/  UISETP.NE.AND.EX UP0, UPT, UR7, URZ, UPT, UP0 ;  /* 0x0000003f0700728c */ /* 0x000fe2000bf05300 */
[----:B------:R-:W-:Y:S01]  /*0da0*/  ULDC UR4, c[0x0][0xdb4] ;  /* 0x00036d0000047ab9 */ /* 0x000fe20000000800 */
[----:B------:R-:W-:Y:S01]  /*0db0*/  ULDC UR50, c[0x0][0x404] ;  /* 0x0001010000327ab9 */ /* 0x000fe20000000800 */
[----:B------:R-:W-:-:S02]  /*0dc0*/  UISETP.NE.AND UP2, UPT, UR4, 0x1, UPT ;  /* 0x000000010400788c */ /* 0x000fc4000bf45270 */
[----:B------:R-:W-:Y:S02]  /*0dd0*/  UIADD3 UR11, UR46, 0x18400, URZ ;  /* 0x000184002e0b7890 */ /* 0x000fe4000fffe03f */
[----:B------:R-:W-:Y:S01]  /*0de0*/  USEL UR50, UR50, 0x1, UP0 ;  /* 0x0000000132327887 */ /* 0x000fe20008000000 */
[----:B------:R-:W-:Y:S01]  /*0df0*/  ULDC UR10, c[0x0][0x2e0] ;  /* 0x0000b800000a7ab9 */ /* 0x000fe20000000800 */
[----:B------:R-:W-:Y:S02]  /*0e00*/  ULOP3.LUT UP0, URZ, UR11, 0x1bf, URZ, 0xc0, !UPT ;  /* 0x000001bf0b3f7892 */ /* 0x000fe4000f80c03f */
[----:B------:R-:W-:Y:S01]  /*0e10*/  UIMAD UR50, UR50, UR10, URZ ;  /* 0x0000000a323272a4 */ /* 0x000fe2000f8e023f */
[----:B------:R-:W-:Y:S01]  /*0e20*/  @UP1 ULDC UR6, c[0x0][0xdac] ;  /* 0x00036b0000061ab9 */ /* 0x000fe20000000800 */
[----:B------:R-:W-:Y:S01]  /*0e30*/  @UP1 ULDC UR12, c[0x0][0xdb0] ;  /* 0x00036c00000c1ab9 */ /* 0x000fe20000000800 */
[----:B-1----:R-:W-:Y:S01]  /*0e40*/  R2UR UR8, R0 ;  /* 0x00000000000872ca */ /* 0x002fe200000e0000 */
[----:B------:R-:W-:Y:S01]  /*0e50*/  UIMAD.WIDE.U32 UR6, UR44, UR6, URZ ;  /* 0x000000062c0672a5 */ /* 0x000fe2000f8e003f */
[----:B------:R-:W-:Y:S01]  /*0e60*/  PLOP3.LUT P0, PT, PT, PT, UP0, 0x80, 0x0 ;  /* 0x000000000000781c */ /* 0x000fe20003f0f008 */
[----:B------:R-:W-:-:S02]  /*0e70*/  UMOV UR37, UR44 ;  /* 0x0000002c00257c82 */ /* 0x000fc40008000000 */
[----:B------:R-:W-:-:S07]  /*0e80*/  @UP1 USHF.R.U32.HI UR37, URZ, UR12, UR7 ;  /* 0x0000000c3f251299 */ /* 0x000fce0008011607 */
[----:B------:R-:W-:Y:S01]  /*0e90*/  UMOV UR36, UR37 ;  /* 0x0000002500247c82 */ /* 0x000fe20008000000 */
[----:B------:R-:W-:-:S04]  /*0ea0*/  ULEA.HI UR4, UR8, UR8, URZ, 0x1 ;  /* 0x0000000808047291 */ /* 0x000fc8000f8f083f */
[----:B------:R-:W-:-:S03]  /*0eb0*/  ULOP3.LUT UR9, UR4, 0x1e, URZ, 0xc0, !UPT ;  /* 0x0000001e04097892 */ /* 0x000fc6000f8ec03f */
[----:B------:R-:W-:Y:S01]  /*0ec0*/  @UP2 ULDC.64 UR4, c[0x0][0xdb8] ;  /* 0x00036e0000042ab9 */ /* 0x000fe20000000a00 */
[----:B------:R-:W-:Y:S02]  /*0ed0*/  UIADD3 UR9, UR8, -UR9, URZ ;  /* 0x8000000908097290 */ /* 0x000fe4000fffe03f */
[----:B------:R-:W-:Y:S02]  /*0ee0*/  UIADD3 UR8, UR50, 0x5f, URZ ;  /* 0x0000005f32087890 */ /* 0x000fe4000fffe03f */
[----:B------:R-:W-:Y:S02]  /*0ef0*/  ULEA UR10, UR9, UR11, 0xd ;  /* 0x0000000b090a7291 */ /* 0x000fe4000f8e683f */
[----:B------:R-:W-:Y:S02]  /*0f00*/  UIMAD.WIDE UR8, UR8, 0x2aaaaaab, URZ ;  /* 0x2aaaaaab080878a5 */ /* 0x000fe4000f8e023f */
[----:B------:R-:W-:Y:S02]  /*0f10*/  UIMAD.WIDE.U32 UR6, UR37, UR4, URZ ;  /* 0x00000004250672a5 */ /* 0x000fe4000f8e003f */
[----:B------:R-:W-:-:S02]  /*0f20*/  USHF.R.U32.HI UR10, URZ, 0x4, UR10 ;  /* 0x000000043f0a7899 */ /* 0x000fc4000801160a */
[----:B------:R-:W-:Y:S02]  /*0f30*/  USHF.R.U32.HI UR47, URZ, 0x1f, UR9 ;  /* 0x0000001f3f2f7899 */ /* 0x000fe40008011609 */
[----:B------:R-:W-:Y:S02]  /*0f40*/  ULOP3.LUT UR51, UR10, 0x3fff, URZ, 0xc0, !UPT ;  /* 0x00003fff0a337892 */ /* 0x000fe4000f8ec03f */
[----:B------:R-:W-:Y:S02]  /*0f50*/  @UP2 USHF.R.U32.HI UR36, URZ, UR5, UR7 ;  /* 0x000000053f242299 */ /* 0x000fe40008011607 */
[----:B------:R-:W-:Y:S01]  /*0f60*/  ULEA.HI.SX32 UR47, UR9, UR47, 0x1c ;  /* 0x0000002f092f7291 */ /* 0x000fe2000f8fe23f */
[----:B--2---:R-:W-:Y:S11]  /*0f70*/  @!P0 BRA `(.L_x_7226) ;  /* 0x0000000000408947 */ /* 0x004ff60003800000 */
        /* <DEDUP_REMOVED lines=16> */
.L_x_7226:
[----:B------:R-:W-:Y:S01]  /*1080*/  ULOP3.LUT UR4, UR43, 0x1, URZ, 0xc0, !UPT ;  /* 0x000000012b047892 */ /* 0x000fe2000f8ec03f */
[----:B------:R-:W-:-:S05]  /*1090*/  VIADD R6, R18, 0x8 ;  /* 0x0000000812067836 */ /* 0x000fca0000000000 */
[----:B------:R-:W-:-:S05]  /*10a0*/  IMAD.U32 R0, RZ, RZ, UR4 ;  /* 0x00000004ff007e24 */ /* 0x000fca000f8e00ff */
[----:B------:R-:W-:-:S04]  /*10b0*/  SHF.L.U32 R0, R0, 0x1f, RZ ;  /* 0x0000001f00007819 */ /* 0x000fc800000006ff */
[----:B------:R-:W1:Y:S02]  /*10c0*/  SYNCS.PHASECHK.TRANS64.TRYWAIT P0, [UR46+0x22800], R0 ;  /* 0x02280000ff0075a7 */ /* 0x000e64000800016e */
[----:B-1----:R-:W-:Y:S05]  /*10d0*/  @!P0 BRA `(.L_x_7227) ;  /* 0x0000008800848947 */ /* 0x002fea0003800000 */
.L_x_7304:
[----:B-1----:R-:W-:Y:S01]  /*10e0*/  MOV R0, UR45 ;  /* 0x0000002d00007c02 */ /* 0x002fe20008000f00 */
[----:B------:R-:W-:Y:S05]  /*10f0*/  WARPSYNC.ALL ;  /* 0x0000000000007948 */ /* 0x000fea0003800000 */
[----:B------:R1:W-:Y:S01]  /*1100*/  BAR.SYNC.DEFER_BLOCKING R6, 0x100 ;  /* 0x000400060000751d */ /* 0x0003e20000010000 */
[----:B------:R-:W-:-:S13]  /*1110*/  ISETP.NE.AND P0, PT, R0, 0x3, PT ;  /* 0x000000030000780c */ /* 0x000fda0003f05270 */
[----:B-1----:R-:W-:Y:S05]  /*1120*/  @!P0 BRA `(.L_x_7228) ;  /* 0x0000000000048947 */ /* 0x002fea0003800000 */
[----:B------:R-:W-:Y:S01]  /*1130*/  BPT.TRAP 0x1 ;  /* 0x000000040000795c */ /* 0x000fe20000300000 */
.L_x_7228:
[----:B------:R-:W-:Y:S01]  /*1140*/  ULEA UR21, UR39, UR46, 0x3 ;  /* 0x0000002e27157291 */ /* 0x000fe2000f8e183f */
[----:B------:R-:W-:-:S05]  /*1150*/  IMAD.U32 R7, RZ, RZ, UR42 ;  /* 0x0000002aff077e24 */ /* 0x000fca000f8e00ff */
[----:B------:R-:W-:-:S04]  /*1160*/  SHF.L.U32 R7, R7, 0x1f, RZ ;  /* 0x0000001f07077819 */ /* 0x000fc800000006ff */
[----:B------:R1:W2:Y:S01]  /*1170*/  SYNCS.PHASECHK.TRANS64.TRYWAIT P1, [UR21+0x22830], R7 ;  /* 0x02283007ff0075a7 */ /* 0x0002a20008020155 */
[----:B------:R-:W-:Y:S05]  /*1180*/  @!P0 BRA `(.L_x_7229) ;  /* 0x0000000000048947 */ /* 0x000fea0003800000 */
[----:B------:R-:W-:Y:S01]  /*1190*/  BPT.TRAP 0x1 ;  /* 0x000000040000795c */ /* 0x000fe20000300000 */
.L_x_7229:
[----:B--2---:R-:W-:Y:S05]  /*11a0*/  @P1 BRA `(.L_x_7230) ;  /* 0x0000000000081947 */ /* 0x004fea0003800000 */
[----:B------:R-:W2:Y:S02]  /*11b0*/  SYNCS.PHASECHK.TRANS64.TRYWAIT P1, [UR21+0x22830], R7 ;  /* 0x02283007ff0075a7 */ /* 0x000ea40008020155 */
[----:B--2---:R-:W-:Y:S05]  /*11c0*/  @!P1 BRA `(.L_x_7231) ;  /* 0x0000008800609947 */ /* 0x004fea0003800000 */
.L_x_7230:
[----:B------:R-:W-:Y:S01]  /*11d0*/  UIADD3 UR4, UR46, 0x1c400, URZ ;  /* 0x0001c4002e047890 */ /* 0x000fe2000fffe03f */
[----:B------:R-:W-:Y:S01]  /*11e0*/  WARPGROUP.ARRIVE ;  /* 0x00000000000079c5 */ /* 0x000fe20000000000 */
[----:B------:R-:W-:Y:S01]  /*11f0*/  ULOP3.LUT UR16, UR51, 0x10000, URZ, 0xfc, !UPT ;  /* 0x0001000033107892 */ /* 0x000fe2000f8efc3f */
[----:B------:R-:W-:Y:S01]  /*1200*/  P2R R15, PR, RZ, 0x1 ;  /* 0x00000001ff0f7803 */ /* 0x000fe20000000000 */
[----:B------:R-:W-:-:S03]  /*1210*/  USHF.R.U32.HI UR4, URZ, 0x4, UR4 ;  /* 0x000000043f047899 */ /* 0x000fc60008011604 */
[----:B------:R-:W3:Y:S01]  /*1220*/  S2R R21, SR_TID.X ;  /* 0x0000000000157919 */ /* 0x000ee20000002100 */
[----:B------:R-:W-:Y:S01]  /*1230*/  UMOV UR17, 0x40000040 ;  /* 0x4000004000117882 */ /* 0x000fe20000000000 */
[----:B------:R-:W-:Y:S01]  /*1240*/  UMOV UR19, 0x40000040 ;  /* 0x4000004000137882 */ /* 0x000fe20000000000 */
[----:B------:R-:W-:Y:S01]  /*1250*/  ULOP3.LUT UR4, UR4, 0x3fff, URZ, 0xc0, !UPT ;  /* 0x00003fff04047892 */ /* 0x000fe2000f8ec03f */
[----:B------:R-:W-:Y:S01]  /*1260*/  UMOV UR5, 0x40000040 ;  /* 0x4000004000057882 */ /* 0x000fe20000000000 */
[----:B------:R-:W-:Y:S02]  /*1270*/  UMOV UR7, 0x40000040 ;  /* 0x4000004000077882 */ /* 0x000fe40000000000 */
[----:B------:R-:W-:Y:S02]  /*1280*/  ULOP3.LUT UR20, UR4, 0x10000, URZ, 0xfc, !UPT ;  /* 0x0001000004147892 */ /* 0x000fe4000f8efc3f */
[----:B------:R-:W-:Y:S02]  /*1290*/  UIADD3 UR4, UR16, 0x2, URZ ;  /* 0x0000000210047890 */ /* 0x000fe4000fffe03f */
[----:B------:R-:W-:-:S02]  /*12a0*/  UIMAD UR18, UR39, 0x300, UR20 ;  /* 0x00000300271278a4 */ /* 0x000fc4000f8e0214 */
[----:B------:R-:W-:Y:S02]  /*12b0*/  UIADD3 UR8, UR16, 0x4, URZ ;  /* 0x0000000410087890 */ /* 0x000fe4000fffe03f */
[----:B------:R-:W-:Y:S02]  /*12c0*/  UIADD3 UR6, UR18, 0x2, URZ ;  /* 0x0000000212067890 */ /* 0x000fe4000fffe03f */
[----:B------:R-:W-:Y:S01]  /*12d0*/  UIADD3 UR10, UR18, 0x4, URZ ;  /* 0x00000004120a7890 */ /* 0x000fe2000fffe03f */
[----:B------:R-:W-:Y:S02]  /*12e0*/  UMOV UR9, 0x40000040 ;  /* 0x4000004000097882 */ /* 0x000fe40000000000 */
[----:B------:R-:W-:Y:S01]  /*12f0*/  HGMMA.64x96x16.F32.BF16 R24, gdesc[UR16], RZ, !UPT, gsb0 ;  /* 0x01600000101879f0 */ /* 0x000fe2000c0018ff */
[----:B------:R-:W-:Y:S01]  /*1300*/  UMOV UR11, 0x40000040 ;  /* 0x40000040000b7882 */ /* 0x000fe20000000000 */
[----:B------:R-:W-:Y:S02]  /*1310*/  UIADD3 UR12, UR16, 0x6, URZ ;  /* 0x00000006100c7890 */ /* 0x000fe4000fffe03f */
[----:B------:R-:W-:Y:S01]  /*1320*/  UIADD3 UR14, UR18, 0x6, URZ ;  /* 0x00000006120e7890 */ /* 0x000fe2000fffe03f */
[----:B------:R-:W-:Y:S01]  /*1330*/  UMOV UR13, 0x40000040 ;  /* 0x40000040000d7882 */ /* 0x000fe20000000000 */
[----:B------:R-:W-:Y:S01]  /*1340*/  UMOV UR15, 0x40000040 ;  /* 0x40000040000f7882 */ /* 0x000fe20000000000 */
[----:B---3--:R-:W-:Y:S01]  /*1350*/  LOP3.LUT R21, R21, 0x7f, RZ, 0xc0, !PT ;  /* 0x0000007f15157812 */ /* 0x008fe200078ec0ff */
[----:B------:R-:W-:-:S02]  /*1360*/  WARPGROUP.DEPBAR.LE gsb0, 0x0 ;  /* 0x00008000000079c5 */ /* 0x000fc40000010000 */
[----:B------:R-:W-:-:S06]  /*1370*/  WARPGROUP.ARRIVE ;  /* 0x00000000000079c5 */ /* 0x000fcc0000000000 */
[----:B------:R-:W-:Y:S01]  /*1380*/  HGMMA.64x96x16.F32.BF16 R24, gdesc[UR4], R24, gsb0 ;  /* 0x01600000041879f0 */ /* 0x000fe20008001818 */
[----:B------:R-:W-:Y:S01]  /*1390*/  ULDC UR7, c[0x0][0x9d8] ;  /* 0x0002760000077ab9 */ /* 0x000fe20000000800 */
[----:B------:R-:W-:-:S04]  /*13a0*/  UIMAD UR6, UR47, -0x60, UR50 ;  /* 0xffffffa02f0678a4 */ /* 0x000fc8000f8e0232 */
[----:B------:R-:W-:-:S06]  /*13b0*/  UIADD3 UR6, UR6, 0x60, URZ ;  /* 0x0000006006067890 */ /* 0x000fcc000fffe03f */
[----:B------:R-:W-:-:S04]  /*13c0*/  IMAD.U32 R4, RZ, RZ, UR6 ;  /* 0x00000006ff047e24 */ /* 0x000fc8000f8e00ff */
[----:B------:R-:W-:-:S05]  /*13d0*/  IMAD R4, R23, -0x2, R4 ;  /* 0xfffffffe17047824 */ /* 0x000fca00078e0204 */
        /* <DEDUP_REMOVED lines=8> */
[----:B------:R-:W-:Y:S01]  /*1460*/  HGMMA.64x96x16.F32.BF16 R24, gdesc[UR8], R24, gsb0 ;  /* 0x01600000081879f0 */ /* 0x000fe20008001818 */
[----:B------:R-:W-:Y:S02]  /*1470*/  ULDC UR10, c[0x0][0x988] ;  /* 0x00026200000a7ab9 */ /* 0x000fe40000000800 */
        /* <DEDUP_REMOVED lines=27> */
[----:B---3--:R-:W-:Y:S01]  /*1630*/  FSEL R24, R24, -INF , P6 ;  /* 0xff80000018187808 */ /* 0x008fe20003000000 */
[----:B------:R-:W-:Y:S01]  /*1640*/  FMUL.FTZ R48, R48, UR7 ;  /* 0x0000000730307c20 */ /* 0x000fe20008410000 */
[----:B------:R-:W-:Y:S01]  /*1650*/  FMUL.FTZ R42, R42, UR7 ;  /* 0x000000072a2a7c20 */ /* 0x000fe20008410000 */
[----:B------:R-:W-:Y:S01]  /*1660*/  FMUL.FTZ R49, R49, UR7 ;  /* 0x0000000731317c20 */ /* 0x000fe20008410000 */
[----:B------:R-:W-:Y:S01]  /*1670*/  FMUL.FTZ R43, R43, UR7 ;  /* 0x000000072b2b7c20 */ /* 0x000fe20008410000 */
[----:B------:R-:W-:Y:S01]  /*1680*/  FMUL.FTZ R52, R52, UR7 ;  /* 0x0000000734347c20 */ /* 0x000fe20008410000 */
[----:B------:R-:W-:Y:S01]  /*1690*/  FMUL.FTZ R47, R47, UR7 ;  /* 0x000000072f2f7c20 */ /* 0x000fe20008410000 */
[----:B------:R-:W3:Y:S01]  /*16a0*/  MUFU.TANH R29, R29 ;  /* 0x0000001d001d7308 */ /* 0x000ee20000002400 */
        /* <DEDUP_REMOVED lines=9> */
[----:B------:R-:W-:Y:S01]  /*1740*/  FMUL.FTZ R51, R51, UR7 ;  /* 0x0000000733337c20 */ /* 0x000fe20008410000 */
[----:B------:R-:W-:Y:S01]  /*1750*/  FMUL.FTZ R60, R60, UR7 ;  /* 0x000000073c3c7c20 */ /* 0x000fe20008410000 */
[----:B------:R-:W-:Y:S01]  /*1760*/  FMUL.FTZ R54, R54, UR7 ;  /* 0x0000000736367c20 */ /* 0x000fe20008410000 */
[----:B------:R-:W-:Y:S01]  /*1770*/  FMNMX.FTZ R12, R28, R5, !PT ;  /* 0x000000051c0c7209 */ /* 0x000fe20007810000 */
[----:B------:R-:W-:Y:S01]  /*1780*/  FMUL.FTZ R61, R61, UR7 ;  /* 0x000000073d3d7c20 */ /* 0x000fe20008410000 */
[----:B------:R-:W-:Y:S01]  /*1790*/  FMUL.FTZ R55, R55, UR7 ;  /* 0x0000000737377c20 */ /* 0x000fe20008410000 */
[----:B--2---:R-:W2:Y:S01]  /*17a0*/  MUFU.TANH R0, R26 ;  /* 0x0000001a00007308 */ /* 0x004ea20000002400 */
        /* <DEDUP_REMOVED lines=16> */
[----:B--2---:R-:W-:Y:S01]  /*18b0*/  FSEL R0, R0, -INF , P6 ;  /* 0xff80000000007808 */ /* 0x004fe20003000000 */
[----:B------:R-:W-:Y:S01]  /*18c0*/  FMUL.FTZ R70, R70, UR7 ;  /* 0x0000000746467c20 */ /* 0x000fe20008410000 */
[----:B------:R-:W-:Y:S01]  /*18d0*/  ISETP.GT.AND P6, PT, R4, 0x18, PT ;  /* 0x000000180400780c */ /* 0x000fe20003fc4270 */
[----:B------:R-:W-:-:S04]  /*18e0*/  FMUL.FTZ R71, R71, UR7 ;  /* 0x0000000747477c20 */ /* 0x000fc80008410000 */
[----:B------:R-:W2:Y:S01]  /*18f0*/  MUFU.TANH R36, R36 ;  /* 0x0000002400247308 */ /* 0x000ea20000002400 */
[----:B---3--:R-:W-:-:S04]  /*1900*/  FSEL R33, R33, -INF , P2 ;  /* 0xff80000021217808 */ /* 0x008fc80001000000 */
[----:B------:R-:W-:-:S03]  /*1910*/  FMNMX.FTZ R5, R33, R12, !PT ;  /* 0x0000000c21057209 */ /* 0x000fc60007810000 */
[----:B------:R-:W3:Y:S01]  /*1920*/  MUFU.TANH R8, R30 ;  /* 0x0000001e00087308 */ /* 0x000ee20000002400 */
[----:B----4-:R-:W-:Y:S02]  /*1930*/  FSEL R3, R3, -INF , P5 ;  /* 0xff80000003037808 */ /* 0x010fe40002800000 */
[----:B------:R-:W-:-:S05]  /*1940*/  ISETP.GT.AND P5, PT, R4, 0x19, PT ;  /* 0x000000190400780c */ /* 0x000fca0003fa4270 */
[----:B------:R-:W4:Y:S01]  /*1950*/  MUFU.TANH R37, R37 ;  /* 0x0000002500257308 */ /* 0x000f220000002400 */
[----:B--2---:R-:W-:-:S04]  /*1960*/  FSEL R36, R36, -INF , P6 ;  /* 0xff80000024247808 */ /* 0x004fc80003000000 */
[----:B------:R-:W-:-:S03]  /*1970*/  FMNMX.FTZ R12, R36, R5, !PT ;  /* 0x00000005240c7209 */ /* 0x000fc60007810000 */
[----:B------:R-:W2:Y:S01]  /*1980*/  MUFU.TANH R9, R31 ;  /* 0x0000001f00097308 */ /* 0x000ea20000002400 */
[----:B---3--:R-:W-:Y:S02]  /*1990*/  FSEL R8, R8, -INF , P4 ;  /* 0xff80000008087808 */ /* 0x008fe40002000000 */
[----:B------:R-:W-:-:S05]  /*19a0*/  ISETP.GT.AND P4, PT, R4, 0x20, PT ;  /* 0x000000200400780c */ /* 0x000fca0003f84270 */
[----:B------:R-:W3:Y:S01]  /*19b0*/  MUFU.TANH R40, R40 ;  /* 0x0000002800287308 */ /* 0x000ee20000002400 */
[----:B----4-:R-:W-:-:S04]  /*19c0*/  FSEL R37, R37, -INF , P5 ;  /* 0xff80000025257808 */ /* 0x010fc80002800000 */
[----:B------:R-:W-:-:S03]  /*19d0*/  FMNMX.FTZ R5, R37, R12, !PT ;  /* 0x0000000c25057209 */ /* 0x000fc60007810000 */
[----:B------:R-:W4:Y:S01]  /*19e0*/  MUFU.TANH R10, R34 ;  /* 0x00000022000a7308 */ /* 0x000f220000002400 */
[----:B--2---:R-:W-:Y:S02]  /*19f0*/  FSEL R9, R9, -INF , P3 ;  /* 0xff80000009097808 */ /* 0x004fe40001800000 */
[----:B------:R-:W-:-:S05]  /*1a00*/  ISETP.GT.AND P3, PT, R4, 0x21, PT ;  /* 0x000000210400780c */ /* 0x000fca0003f64270 */
        /* <DEDUP_REMOVED lines=88> */
[----:B--2---:R-:W-:-:S04]  /*1f90*/  FSEL R69, R69, -INF , P1 ;  /* 0xff80000045457808 */ /* 0x004fc80000800000 */
[----:B------:R-:W-:-:S03]  /*1fa0*/  FMNMX.FTZ R5, R69, R4, !PT ;  /* 0x0000000445057209 */ /* 0x000fc60007810000 */
[----:B------:R-:W2:Y:S01]  /*1fb0*/  MUFU.TANH R66, R66 ;  /* 0x0000004200427308 */ /* 0x000ea20000002400 */
[----:B---3--:R-:W-:Y:S01]  /*1fc0*/  FSEL R62, R62, -INF , P6 ;  /* 0xff8000003e3e7808 */ /* 0x008fe20003000000 */
[----:B------:R-:W3:Y:S06]  /*1fd0*/  SHFL.BFLY PT, R4, R5, 0x2, 0x1f ;  /* 0x0c401f0005047f89 */ /* 0x000eec00000e0000 */
[----:B------:R-:W5:Y:S01]  /*1fe0*/  MUFU.TANH R67, R67 ;  /* 0x0000004300437308 */ /* 0x000f620000002400 */
[----:B----4-:R-:W-:-:S07]  /*1ff0*/  FSEL R63, R63, -INF , P5 ;  /* 0xff8000003f3f7808 */ /* 0x010fce0002800000 */
[----:B------:R-:W4:Y:S01]  /*2000*/  MUFU.TANH R70, R70 ;  /* 0x0000004600467308 */ /* 0x000f220000002400 */
[----:B--2---:R-:W-:-:S07]  /*2010*/  FSEL R66, R66, -INF , P4 ;  /* 0xff80000042427808 */ /* 0x004fce0002000000 */
[----:B------:R-:W2:Y:S01]  /*2020*/  MUFU.TANH R71, R71 ;  /* 0x0000004700477308 */ /* 0x000ea20000002400 */
[----:B-----5:R-:W-:Y:S02]  /*2030*/  FSEL R67, R67, -INF , P3 ;  /* 0xff80000043437808 */ /* 0x020fe40001800000 */
[----:B---3--:R-:W-:Y:S02]  /*2040*/  FMNMX.FTZ R12, R5, R4, !PT ;  /* 0x00000004050c7209 */ /* 0x008fe40007810000 */
[----:B------:R-:W-:-:S03]  /*2050*/  FMNMX.FTZ R5, R0, R3, !PT ;  /* 0x0000000300057209 */ /* 0x000fc60007810000 */
[----:B------:R-:W3:Y:S01]  /*2060*/  SHFL.BFLY PT, R13, R12, 0x1, 0x1f ;  /* 0x0c201f000c0d7f89 */ /* 0x000ee200000e0000 */
[----:B----4-:R-:W-:Y:S02]  /*2070*/  FSEL R70, R70, -INF , P2 ;  /* 0xff80000046467808 */ /* 0x010fe40001000000 */
[----:B--2---:R-:W-:Y:S02]  /*2080*/  FSEL R71, R71, -INF , P1 ;  /* 0xff80000047477808 */ /* 0x004fe40000800000 */
[----:B---3--:R-:W-:Y:S02]  /*2090*/  FMNMX.FTZ R4, R12, R13, !PT ;  /* 0x0000000d0c047209 */ /* 0x008fe40007810000 */
[----:B------:R-:W-:Y:S02]  /*20a0*/  FMNMX.FTZ R12, R8, R5, !PT ;  /* 0x00000005080c7209 */ /* 0x000fe40007810000 */
[C---:B------:R-:W-:Y:S01]  /*20b0*/  FSETP.NEU.FTZ.AND P0, PT, R4.reuse, -INF , PT ;  /* 0xff8000000400780b */ /* 0x040fe20003f1d000 */
[----:B------:R-:W-:Y:S01]  /*20c0*/  FMUL.FTZ R13, R4, UR10 ;  /* 0x0000000a040d7c20 */ /* 0x000fe20008410000 */
[----:B------:R-:W-:-:S04]  /*20d0*/  FMNMX.FTZ R5, R9, R12, !PT ;  /* 0x0000000c09057209 */ /* 0x000fc80007810000 */
[----:B------:R-:W-:Y:S02]  /*20e0*/  FMNMX.FTZ R12, R10, R5, !PT ;  /* 0x000000050a0c7209 */ /* 0x000fe40007810000 */
[----:B------:R-:W-:Y:S02]  /*20f0*/  FSEL R14, R13, RZ, P0 ;  /* 0x000000ff0d0e7208 */ /* 0x000fe40000000000 */
[----:B------:R-:W-:Y:S02]  /*2100*/  FMNMX.FTZ R5, R11, R12, !PT ;  /* 0x0000000c0b057209 */ /* 0x000fe40007810000 */
[----:B------:R-:W-:Y:S01]  /*2110*/  ISETP.NE.AND P0, PT, R15, RZ, PT ;  /* 0x000000ff0f00720c */ /* 0x000fe20003f05270 */
        /* <DEDUP_REMOVED lines=13> */
[----:B------:R-:W-:Y:S01]  /*21f0*/  FMNMX.FTZ R5, R43, R12, !PT ;  /* 0x0000000c2b057209 */ /* 0x000fe20007810000 */
[----:B------:R-:W2:Y:S01]  /*2200*/  MUFU.EX2 R25, R25 ;  /* 0x0000001900197308 */ /* 0x000ea20000000800 */
[--C-:B------:R-:W-:Y:S01]  /*2210*/  FFMA.FTZ R41, R41, UR10, -R14.reuse ;  /* 0x0000000a29297c23 */ /* 0x100fe2000801080e */
        /* <DEDUP_REMOVED lines=14> */
[----:B------:R-:W3:Y:S01]  /*2300*/  MUFU.EX2 R29, R29 ;  /* 0x0000001d001d7308 */ /* 0x000ee20000000800 */
[--C-:B------:R-:W-:Y:S01]  /*2310*/  FFMA.FTZ R61, R61, UR10, -R14.reuse ;  /* 0x0000000a3d3d7c23 */ /* 0x100fe2000801080e */
[--C-:B------:R-:W-:Y:S01]  /*2320*/  FFMA.FTZ R64, R64, UR10, -R14.reuse ;  /* 0x0000000a40407c23 */ /* 0x100fe2000801080e */
[----:B------:R-:W-:Y:S01]  /*2330*/  FMNMX.FTZ R12, R54, R5, !PT ;  /* 0x00000005360c7209 */ /* 0x000fe20007810000 */
[--C-:B------:R-:W-:Y:S01]  /*2340*/  FFMA.FTZ R65, R65, UR10, -R14.reuse ;  /* 0x0000000a41417c23 */ /* 0x100fe2000801080e */
[--C-:B------:R-:W-:Y:S01]  /*2350*/  FFMA.FTZ R68, R68, UR10, -R14.reuse ;  /* 0x0000000a44447c23 */ /* 0x100fe2000801080e */
[----:B------:R-:W-:Y:S01]  /*2360*/  FFMA.FTZ R14, R69, UR10, -R14 ;  /* 0x0000000a450e7c23 */ /* 0x000fe2000801080e */
[----:B------:R-:W-:Y:S01]  /*2370*/  FMNMX.FTZ R5, R55, R12, !PT ;  /* 0x0000000c37057209 */ /* 0x000fe20007810000 */
[----:B------:R-:W-:Y:S01]  /*2380*/  MUFU.EX2 R32, R32 ;  /* 0x0000002000207308 */ /* 0x000fe20000000800 */
[----:B--2---:R-:W-:-:S02]  /*2390*/  F2FP.BF16.F32.PACK_AB R152, R25, R24 ;  /* 0x000000181998723e */ /* 0x004fc400000010ff */
[----:B------:R-:W-:-:S04]  /*23a0*/  FMNMX.FTZ R12, R58, R5, !PT ;  /* 0x000000053a0c7209 */ /* 0x000fc80007810000 */
[----:B------:R-:W-:Y:S01]  /*23b0*/  FMNMX.FTZ R5, R59, R12, !PT ;  /* 0x0000000c3b057209 */ /* 0x000fe20007810000 */
[----:B------:R-:W2:Y:S01]  /*23c0*/  MUFU.EX2 R33, R33 ;  /* 0x0000002100217308 */ /* 0x000ea20000000800 */
[----:B---3--:R-:W-:Y:S02]  /*23d0*/  F2FP.BF16.F32.PACK_AB R154, R29, R28 ;  /* 0x0000001c1d9a723e */ /* 0x008fe400000010ff */
[----:B------:R-:W-:-:S04]  /*23e0*/  FMNMX.FTZ R12, R62, R5, !PT ;  /* 0x000000053e0c7209 */ /* 0x000fc80007810000 */
[----:B------:R-:W-:Y:S01]  /*23f0*/  FMNMX.FTZ R5, R63, R12, !PT ;  /* 0x0000000c3f057209 */ /* 0x000fe20007810000 */
[----:B------:R-:W-:Y:S03]  /*2400*/  MUFU.EX2 R36, R36 ;  /* 0x0000002400247308 */ /* 0x000fe60000000800 */
[----:B------:R-:W-:-:S04]  /*2410*/  FMNMX.FTZ R12, R66, R5, !PT ;  /* 0x00000005420c7209 */ /* 0x000fc80007810000 */
[----:B------:R-:W-:Y:S01]  /*2420*/  FMNMX.FTZ R5, R67, R12, !PT ;  /* 0x0000000c43057209 */ /* 0x000fe20007810000 */
[----:B------:R-:W3:Y:S01]  /*2430*/  MUFU.EX2 R37, R37 ;  /* 0x0000002500257308 */ /* 0x000ee20000000800 */
[----:B--2---:R-:W-:Y:S02]  /*2440*/  F2FP.BF16.F32.PACK_AB R156, R33, R32 ;  /* 0x00000020219c723e */ /* 0x004fe400000010ff */
[----:B------:R-:W-:-:S04]  /*2450*/  FMNMX.FTZ R12, R70, R5, !PT ;  /* 0x00000005460c7209 */ /* 0x000fc80007810000 */
[----:B------:R-:W-:Y:S01]  /*2460*/  FMNMX.FTZ R12, R71, R12, !PT ;  /* 0x0000000c470c7209 */ /* 0x000fe20007810000 */
[----:B------:R-:W-:Y:S04]  /*2470*/  MUFU.EX2 R40, R40 ;  /* 0x0000002800287308 */ /* 0x000fe80000000800 */
[----:B------:R-:W2:Y:S04]  /*2480*/  SHFL.BFLY PT, R5, R12, 0x2, 0x1f ;  /* 0x0c401f000c057f89 */ /* 0x000ea800000e0000 */
[----:B------:R-:W4:Y:S01]  /*2490*/  MUFU.EX2 R41, R41 ;  /* 0x0000002900297308 */ /* 0x000f220000000800 */
[----:B---3--:R-:W-:-:S07]  /*24a0*/  F2FP.BF16.F32.PACK_AB R158, R37, R36 ;  /* 0x00000024259e723e */ /* 0x008fce00000010ff */
[----:B------:R-:W-:Y:S08]  /*24b0*/  MUFU.EX2 R44, R44 ;  /* 0x0000002c002c7308 */ /* 0x000ff00000000800 */
[----:B------:R-:W3:Y:S01]  /*24c0*/  MUFU.EX2 R45, R45 ;  /* 0x0000002d002d7308 */ /* 0x000ee20000000800 */
[----:B----4-:R-:W-:Y:S02]  /*24d0*/  F2FP.BF16.F32.PACK_AB R160, R41, R40 ;  /* 0x0000002829a0723e */ /* 0x010fe400000010ff */
[----:B--2---:R-:W-:-:S05]  /*24e0*/  FMNMX.FTZ R13, R12, R5, !PT ;  /* 0x000000050c0d7209 */ /* 0x004fca0007810000 */
[----:B------:R-:W-:Y:S01]  /*24f0*/  MUFU.EX2 R48, R48 ;  /* 0x0000003000307308 */ /* 0x000fe20000000800 */
[----:B------:R-:W2:Y:S07]  /*2500*/  SHFL.BFLY PT, R12, R13, 0x1, 0x1f ;  /* 0x0c201f000d0c7f89 */ /* 0x000eae00000e0000 */
[----:B------:R-:W4:Y:S01]  /*2510*/  MUFU.EX2 R49, R49 ;  /* 0x0000003100317308 */ /* 0x000f220000000800 */
[----:B---3--:R-:W-:-:S07]  /*2520*/  F2FP.BF16.F32.PACK_AB R162, R45, R44 ;  /* 0x0000002c2da2723e */ /* 0x008fce00000010ff */
[----:B------:R-:W-:Y:S08]  /*2530*/  MUFU.EX2 R52, R52 ;  /* 0x0000003400347308 */ /* 0x000ff00000000800 */
[----:B------:R-:W-:Y:S01]  /*2540*/  MUFU.EX2 R53, R53 ;  /* 0x0000003500357308 */ /* 0x000fe20000000800 */
[----:B--2---:R-:W-:Y:S02]  /*2550*/  FMNMX.FTZ R5, R13, R12, !PT ;  /* 0x0000000c0d057209 */ /* 0x004fe40007810000 */
[----:B----4-:R-:W-:-:S02]  /*2560*/  F2FP.BF16.F32.PACK_AB R164, R49, R48 ;  /* 0x0000003031a4723e */ /* 0x010fc400000010ff */
[C---:B------:R-:W-:Y:S01]  /*2570*/  FSETP.NEU.FTZ.AND P1, PT, R5.reuse, -INF , PT ;  /* 0xff8000000500780b */ /* 0x040fe20003f3d000 */
[----:B------:R-:W-:Y:S02]  /*2580*/  FMUL.FTZ R12, R5, UR10 ;  /* 0x0000000a050c7c20 */ /* 0x000fe40008410000 */
[----:B------:R-:W-:Y:S03]  /*2590*/  MUFU.EX2 R13, R14 ;  /* 0x0000000e000d7308 */ /* 0x000fe60000000800 */
[----:B------:R-:W-:Y:S02]  /*25a0*/  FSEL R12, R12, RZ, P1 ;  /* 0x000000ff0c0c7208 */ /* 0x000fe40000800000 */
[----:B------:R-:W-:-:S03]  /*25b0*/  ISETP.NE.AND P1, PT, R21, RZ, PT ;  /* 0x000000ff1500720c */ /* 0x000fc60003f25270 */
        /* <DEDUP_REMOVED lines=19> */
[--C-:B------:R-:W-:Y:S01]  /*26f0*/  FFMA.FTZ R59, R59, UR10, -R12.reuse ;  /* 0x0000000a3b3b7c23 */ /* 0x100fe2000801080c */
[----:B------:R4:W5:Y:S01]  /*2700*/  MUFU.EX2 R155, R8 ;  /* 0x00000008009b7308 */ /* 0x0009620000000800 */
[----:B--2---:R-:W-:Y:S01]  /*2710*/  FADD.FTZ R3, R24, R25 ;  /* 0x0000001918037221 */ /* 0x004fe20000010000 */
[--C-:B------:R-:W-:Y:S01]  /*2720*/  FFMA.FTZ R62, R62, UR10, -R12.reuse ;  /* 0x0000000a3e3e7c23 */ /* 0x100fe2000801080c */
[--C-:B------:R-:W-:Y:S01]  /*2730*/  FFMA.FTZ R63, R63, UR10, -R12.reuse ;  /* 0x0000000a3f3f7c23 */ /* 0x100fe2000801080c */
[--C-:B------:R-:W-:Y:S01]  /*2740*/  FFMA.FTZ R66, R66, UR10, -R12.reuse ;  /* 0x0000000a42427c23 */ /* 0x100fe2000801080c */
[----:B------:R-:W-:Y:S01]  /*2750*/  FADD.FTZ R0, R28, R3 ;  /* 0x000000031c007221 */ /* 0x000fe20000010000 */
[--C-:B------:R-:W-:Y:S01]  /*2760*/  FFMA.FTZ R67, R67, UR10, -R12.reuse ;  /* 0x0000000a43437c23 */ /* 0x100fe2000801080c */
[----:B------:R-:W-:Y:S01]  /*2770*/  FFMA.FTZ R70, R70, UR10, -R12 ;  /* 0x0000000a46467c23 */ /* 0x000fe2000801080c */
[----:B------:R2:W1:Y:S01]  /*2780*/  MUFU.EX2 R26, R9 ;  /* 0x00000009001a7308 */ /* 0x0004620000000800 */
[----:B------:R-:W-:Y:S01]  /*2790*/  FADD.FTZ R3, R29, R0 ;  /* 0x000000001d037221 */ /* 0x000fe20000010000 */
[----:B---3--:R-:W-:Y:S01]  /*27a0*/  FADD.FTZ R0, R153, R20 ;  /* 0x0000001499007221 */ /* 0x008fe20000010000 */
[----:B------:R-:W-:Y:S01]  /*27b0*/  FFMA.FTZ R12, R71, UR10, -R12 ;  /* 0x0000000a470c7c23 */ /* 0x000fe2000801080c */
[----:B------:R-:W-:Y:S01]  /*27c0*/  F2FP.BF16.F32.PACK_AB R166, R53, R52 ;  /* 0x0000003435a6723e */ /* 0x000fe200000010ff */
[----:B----4-:R-:W-:Y:S01]  /*27d0*/  FADD.FTZ R8, R32, R3 ;  /* 0x0000000320087221 */ /* 0x010fe20000010000 */
[----:B------:R-:W-:-:S02]  /*27e0*/  F2FP.BF16.F32.PACK_AB R153, R20, R153 ;  /* 0x000000991499723e */ /* 0x000fc400000010ff */
[----:B------:R3:W4:Y:S01]  /*27f0*/  MUFU.EX2 R157, R10 ;  /* 0x0000000a009d7308 */ /* 0x0007220000000800 */
[----:B--2---:R-:W-:Y:S01]  /*2800*/  FADD.FTZ R9, R33, R8 ;  /* 0x0000000821097221 */ /* 0x004fe20000010000 */
[----:B-----5:R-:W-:Y:S01]  /*2810*/  FADD.FTZ R3, R155, R0 ;  /* 0x000000009b037221 */ /* 0x020fe20000010000 */
[----:B------:R-:W-:Y:S02]  /*2820*/  IADD3 R8, -R18, 0xb, RZ ;  /* 0x0000000b12087810 */ /* 0x000fe40007ffe1ff */
[----:B------:R-:W-:-:S03]  /*2830*/  FADD.FTZ R0, R36, R9 ;  /* 0x0000000924007221 */ /* 0x000fc60000010000 */
[----:B------:R-:W2:Y:S01]  /*2840*/  MUFU.EX2 R14, R11 ;  /* 0x0000000b000e7308 */ /* 0x000ea20000000800 */
[C---:B-1----:R-:W-:Y:S01]  /*2850*/  FADD.FTZ R30, R26.reuse, R3 ;  /* 0x000000031a1e7221 */ /* 0x042fe20000010000 */
[----:B------:R-:W-:Y:S01]  /*2860*/  FADD.FTZ R9, R37, R0 ;  /* 0x0000000025097221 */ /* 0x000fe20000010000 */
[----:B---3--:R-:W-:Y:S02]  /*2870*/  MOV R10, UR21 ;  /* 0x00000015000a7c02 */ /* 0x008fe40008000f00 */
[----:B------:R-:W-:-:S03]  /*2880*/  F2FP.BF16.F32.PACK_AB R155, R26, R155 ;  /* 0x0000009b1a9b723e */ /* 0x000fc600000010ff */
[----:B------:R-:W1:Y:S01]  /*2890*/  MUFU.EX2 R38, R38 ;  /* 0x0000002600267308 */ /* 0x000e620000000800 */
[----:B----4-:R-:W-:Y:S01]  /*28a0*/  FADD.FTZ R3, R157, R30 ;  /* 0x0000001e9d037221 */ /* 0x010fe20000010000 */
[----:B------:R-:W-:Y:S01]  /*28b0*/  FADD.FTZ R30, R40, R9 ;  /* 0x00000009281e7221 */ /* 0x000fe20000010000 */
[----:B------:R-:W-:-:S03]  /*28c0*/  @!P1 VIADD R0, R10, 0x22840 ;  /* 0x000228400a009836 */ /* 0x000fc60000000000 */
[----:B------:R-:W-:Y:S02]  /*28d0*/  FADD.FTZ R9, R41, R30 ;  /* 0x0000001e29097221 */ /* 0x000fe40000010000 */
[----:B------:R-:W3:Y:S01]  /*28e0*/  MUFU.EX2 R39, R39 ;  /* 0x0000002700277308 */ /* 0x000ee20000000800 */
[----:B--2---:R-:W-:Y:S01]  /*28f0*/  FADD.FTZ R3, R14, R3 ;  /* 0x000000030e037221 */ /* 0x004fe20000010000 */
[----:B------:R-:W-:Y:S01]  /*2900*/  @!P1 PRMT R0, RZ, 0x654, R0 ;  /* 0x00000654ff009816 */ /* 0x000fe20000000000 */
[----:B------:R-:W-:Y:S01]  /*2910*/  FADD.FTZ R34, R44, R9 ;  /* 0x000000092c227221 */ /* 0x000fe20000010000 */
[----:B------:R2:W-:Y:S06]  /*2920*/  BAR.ARV R8, 0x100 ;  /* 0x000400080000751d */ /* 0x0005ec0000002000 */
[----:B------:R-:W4:Y:S01]  /*2930*/  MUFU.EX2 R42, R42 ;  /* 0x0000002a002a7308 */ /* 0x000f220000000800 */
[----:B-1----:R-:W-:Y:S01]  /*2940*/  FADD.FTZ R30, R38, R3 ;  /* 0x00000003261e7221 */ /* 0x002fe20000010000 */
[----:B------:R-:W-:Y:S01]  /*2950*/  FADD.FTZ R9, R45, R34 ;  /* 0x000000222d097221 */ /* 0x000fe20000010000 */
[----:B------:R4:W-:Y:S01]  /*2960*/  @!P1 SYNCS.ARRIVE.TRANS64.RED.A1T0 RZ, [R0+URZ], RZ ;  /* 0x000000ff00ff99a7 */ /* 0x0009e2000810043f */
[----:B------:R-:W-:Y:S01]  /*2970*/  F2FP.BF16.F32.PACK_AB R157, R14, R157 ;  /* 0x0000009d0e9d723e */ /* 0x000fe200000010ff */
[----:B---3--:R-:W-:-:S03]  /*2980*/  FADD.FTZ R3, R39, R30 ;  /* 0x0000001e27037221 */ /* 0x008fc60000010000 */
[----:B------:R-:W1:Y:S01]  /*2990*/  MUFU.EX2 R43, R43 ;  /* 0x0000002b002b7308 */ /* 0x000e620000000800 */
[----:B------:R-:W-:Y:S01]  /*29a0*/  FADD.FTZ R30, R48, R9 ;  /* 0x00000009301e7221 */ /* 0x000fe20000010000 */
[----:B------:R-:W-:-:S03]  /*29b0*/  F2FP.BF16.F32.PACK_AB R159, R39, R38 ;  /* 0x00000026279f723e */ /* 0x000fc600000010ff */
[----:B------:R-:W-:-:S03]  /*29c0*/  FADD.FTZ R9, R49, R30 ;  /* 0x0000001e31097221 */ /* 0x000fc60000010000 */
[----:B------:R-:W3:Y:S01]  /*29d0*/  MUFU.EX2 R46, R46 ;  /* 0x0000002e002e7308 */ /* 0x000ee20000000800 */
[----:B----4-:R-:W-:Y:S01]  /*29e0*/  FADD.FTZ R0, R42, R3 ;  /* 0x000000032a007221 */ /* 0x010fe20000010000 */
[----:B------:R-:W-:-:S04]  /*29f0*/  FADD.FTZ R30, R52, R9 ;  /* 0x00000009341e7221 */ /* 0x000fc80000010000 */
[----:B------:R-:W-:Y:S02]  /*2a00*/  FADD.FTZ R9, R53, R30 ;  /* 0x0000001e35097221 */ /* 0x000fe40000010000 */
[----:B------:R-:W4:Y:S01]  /*2a10*/  MUFU.EX2 R47, R47 ;  /* 0x0000002f002f7308 */ /* 0x000f220000000800 */
[C---:B-1----:R-:W-:Y:S01]  /*2a20*/  FADD.FTZ R3, R43.reuse, R0 ;  /* 0x000000002b037221 */ /* 0x042fe20000010000 */
[----:B------:R-:W-:-:S06]  /*2a30*/  F2FP.BF16.F32.PACK_AB R161, R43, R42 ;  /* 0x0000002a2ba1723e */ /* 0x000fcc00000010ff */
[----:B------:R-:W1:Y:S01]  /*2a40*/  MUFU.EX2 R50, R50 ;  /* 0x0000003200327308 */ /* 0x000e620000000800 */
[----:B---3--:R-:W-:-:S07]  /*2a50*/  FADD.FTZ R0, R46, R3 ;  /* 0x000000032e007221 */ /* 0x008fce0000010000 */
[----:B------:R-:W3:Y:S01]  /*2a60*/  MUFU.EX2 R56, R56 ;  /* 0x0000003800387308 */ /* 0x000ee20000000800 */
[C---:B----4-:R-:W-:Y:S01]  /*2a70*/  FADD.FTZ R3, R47.reuse, R0 ;  /* 0x000000002f037221 */ /* 0x050fe20000010000 */
[----:B------:R-:W-:-:S06]  /*2a80*/  F2FP.BF16.F32.PACK_AB R163, R47, R46 ;  /* 0x0000002e2fa3723e */ /* 0x000fcc00000010ff */
[----:B------:R-:W4:Y:S01]  /*2a90*/  MUFU.EX2 R51, R51 ;  /* 0x0000003300337308 */ /* 0x000f220000000800 */
[----:B-1----:R-:W-:-:S07]  /*2aa0*/  FADD.FTZ R0, R50, R3 ;  /* 0x0000000332007221 */ /* 0x002fce0000010000 */
[----:B------:R-:W1:Y:S01]  /*2ab0*/  MUFU.EX2 R57, R57 ;  /* 0x0000003900397308 */ /* 0x000e620000000800 */
[----:B---3--:R-:W-:-:S07]  /*2ac0*/  FADD.FTZ R24, R56, R9 ;  /* 0x0000000938187221 */ /* 0x008fce0000010000 */
[----:B------:R-:W3:Y:S01]  /*2ad0*/  MUFU.EX2 R54, R54 ;  /* 0x0000003600367308 */ /* 0x000ee20000000800 */
[C---:B----4-:R-:W-:Y:S01]  /*2ae0*/  FADD.FTZ R3, R51.reuse, R0 ;  /* 0x0000000033037221 */ /* 0x050fe20000010000 */
[----:B------:R-:W-:-:S06]  /*2af0*/  F2FP.BF16.F32.PACK_AB R165, R51, R50 ;  /* 0x0000003233a5723e */ /* 0x000fcc00000010ff */
[----:B------:R-:W4:Y:S01]  /*2b00*/  MUFU.EX2 R60, R60 ;  /* 0x0000003c003c7308 */ /* 0x000f220000000800 */
[C---:B-1----:R-:W-:Y:S01]  /*2b10*/  FADD.FTZ R9, R57.reuse, R24 ;  /* 0x0000001839097221 */ /* 0x042fe20000010000 */
[----:B------:R-:W-:-:S06]  /*2b20*/  F2FP.BF16.F32.PACK_AB R168, R57, R56 ;  /* 0x0000003839a8723e */ /* 0x000fcc00000010ff */
[----:B------:R-:W1:Y:S01]  /*2b30*/  MUFU.EX2 R55, R55 ;  /* 0x0000003700377308 */ /* 0x000e620000000800 */
[----:B---3--:R-:W-:-:S07]  /*2b40*/  FADD.FTZ R0, R54, R3 ;  /* 0x0000000336007221 */ /* 0x008fce0000010000 */
[----:B------:R-:W3:Y:S01]  /*2b50*/  MUFU.EX2 R61, R61 ;  /* 0x0000003d003d7308 */ /* 0x000ee20000000800 */
[----:B----4-:R-:W-:-:S07]  /*2b60*/  FADD.FTZ R24, R60, R9 ;  /* 0x000000093c187221 */ /* 0x010fce0000010000 */
[----:B------:R-:W4:Y:S01]  /*2b70*/  MUFU.EX2 R58, R58 ;  /* 0x0000003a003a7308 */ /* 0x000f220000000800 */
[C---:B-1----:R-:W-:Y:S01]  /*2b80*/  FADD.FTZ R3, R55.reuse, R0 ;  /* 0x0000000037037221 */ /* 0x042fe20000010000 */
[----:B------:R-:W-:-:S06]  /*2b90*/  F2FP.BF16.F32.PACK_AB R167, R55, R54 ;  /* 0x0000003637a7723e */ /* 0x000fcc00000010ff */
[----:B------:R-:W1:Y:S01]  /*2ba0*/  MUFU.EX2 R64, R64 ;  /* 0x0000004000407308 */ /* 0x000e620000000800 */
[C---:B---3--:R-:W-:Y:S01]  /*2bb0*/  FADD.FTZ R9, R61.reuse, R24 ;  /* 0x000000183d097221 */ /* 0x048fe20000010000 */
[----:B------:R-:W-:-:S06]  /*2bc0*/  F2FP.BF16.F32.PACK_AB R170, R61, R60 ;  /* 0x0000003c3daa723e */ /* 0x000fcc00000010ff */
[----:B------:R-:W3:Y:S01]  /*2bd0*/  MUFU.EX2 R59, R59 ;  /* 0x0000003b003b7308 */ /* 0x000ee20000000800 */
[----:B----4-:R-:W-:-:S07]  /*2be0*/  FADD.FTZ R0, R58, R3 ;  /* 0x000000033a007221 */ /* 0x010fce0000010000 */
[----:B------:R-:W4:Y:S01]  /*2bf0*/  MUFU.EX2 R65, R65 ;  /* 0x0000004100417308 */ /* 0x000f220000000800 */
[----:B-1----:R-:W-:-:S07]  /*2c00*/  FADD.FTZ R24, R64, R9 ;  /* 0x0000000940187221 */ /* 0x002fce0000010000 */
[----:B------:R-:W1:Y:S01]  /*2c10*/  MUFU.EX2 R62, R62 ;  /* 0x0000003e003e7308 */ /* 0x000e620000000800 */
[C---:B---3--:R-:W-:Y:S01]  /*2c20*/  FADD.FTZ R3, R59.reuse, R0 ;  /* 0x000000003b037221 */ /* 0x048fe20000010000 */
[----:B------:R-:W-:-:S06]  /*2c30*/  F2FP.BF16.F32.PACK_AB R169, R59, R58 ;  /* 0x0000003a3ba9723e */ /* 0x000fcc00000010ff */
[----:B------:R-:W3:Y:S01]  /*2c40*/  MUFU.EX2 R68, R68 ;  /* 0x0000004400447308 */ /* 0x000ee20000000800 */
[C---:B----4-:R-:W-:Y:S01]  /*2c50*/  FADD.FTZ R9, R65.reuse, R24 ;  /* 0x0000001841097221 */ /* 0x050fe20000010000 */
[----:B------:R-:W-:-:S06]  /*2c60*/  F2FP.BF16.F32.PACK_AB R172, R65, R64 ;  /* 0x0000004041ac723e */ /* 0x000fcc00000010ff */
[----:B------:R-:W4:Y:S01]  /*2c70*/  MUFU.EX2 R63, R63 ;  /* 0x0000003f003f7308 */ /* 0x000f220000000800 */
[----:B-1----:R-:W-:-:S07]  /*2c80*/  FADD.FTZ R0, R62, R3 ;  /* 0x000000033e007221 */ /* 0x002fce0000010000 */
[----:B------:R-:W1:Y:S01]  /*2c90*/  MUFU.EX2 R66, R66 ;  /* 0x0000004200427308 */ /* 0x000e620000000800 */
[----:B---3--:R-:W-:Y:S01]  /*2ca0*/  FADD.FTZ R24, R68, R9 ;  /* 0x0000000944187221 */ /* 0x008fe20000010000 */
[----:B------:R-:W-:-:S03]  /*2cb0*/  F2FP.BF16.F32.PACK_AB R174, R13, R68 ;  /* 0x000000440dae723e */ /* 0x000fc600000010ff */
[----:B------:R-:W-:-:S03]  /*2cc0*/  FADD.FTZ R3, R13, R24 ;  /* 0x000000180d037221 */ /* 0x000fc60000010000 */
[----:B------:R-:W3:Y:S01]  /*2cd0*/  MUFU.EX2 R67, R67 ;  /* 0x0000004300437308 */ /* 0x000ee20000000800 */
[C---:B----4-:R-:W-:Y:S01]  /*2ce0*/  FADD.FTZ R9, R63.reuse, R0 ;  /* 0x000000003f097221 */ /* 0x050fe20000010000 */
[----:B------:R-:W-:-:S06]  /*2cf0*/  F2FP.BF16.F32.PACK_AB R171, R63, R62 ;  /* 0x0000003e3fab723e */ /* 0x000fcc00000010ff */
[----:B------:R-:W4:Y:S01]  /*2d00*/  MUFU.EX2 R70, R70 ;  /* 0x0000004600467308 */ /* 0x000f220000000800 */
[----:B-1----:R-:W-:-:S07]  /*2d10*/  FADD.FTZ R0, R66, R9 ;  /* 0x0000000942007221 */ /* 0x002fce0000010000 */
[----:B------:R-:W1:Y:S01]  /*2d20*/  MUFU.EX2 R175, R12 ;  /* 0x0000000c00af7308 */ /* 0x000e620000000800 */
[C---:B---3--:R-:W-:Y:S01]  /*2d30*/  FADD.FTZ R9, R67.reuse, R0 ;  /* 0x0000000043097221 */ /* 0x048fe20000010000 */
[----:B------:R-:W-:-:S03]  /*2d40*/  F2FP.BF16.F32.PACK_AB R173, R67, R66 ;  /* 0x0000004243ad723e */ /* 0x000fc600000010ff */
[----:B----4-:R-:W-:-:S04]  /*2d50*/  FADD.FTZ R0, R70, R9 ;  /* 0x0000000946007221 */ /* 0x010fc80000010000 */
[C---:B-1----:R-:W-:Y:S01]  /*2d60*/  FADD.FTZ R0, R175.reuse, R0 ;  /* 0x00000000af007221 */ /* 0x042fe20000010000 */
[----:B------:R-:W-:Y:S01]  /*2d70*/  F2FP.BF16.F32.PACK_AB R175, R175, R70 ;  /* 0x00000046afaf723e */ /* 0x000fe200000010ff */
[----:B--2---:R-:W-:Y:S06]  /*2d80*/  @!P0 BRA `(.L_x_7232) ;  /* 0x0000000000048947 */ /* 0x004fec0003800000 */
[----:B------:R-:W-:Y:S01]  /*2d90*/  BPT.TRAP 0x1 ;  /* 0x000000040000795c */ /* 0x000fe20000300000 */
.L_x_7232:
[----:B------:R1:W2:Y:S01]  /*2da0*/  SYNCS.PHASECHK.TRANS64.TRYWAIT P2, [UR21+0x22850], R7 ;  /* 0x02285007ff0075a7 */ /* 0x0002a20008040155 */
[----:B------:R-:W-:Y:S05]  /*2db0*/  @!P0 BRA `(.L_x_7233) ;  /* 0x0000000000048947 */ /* 0x000fea0003800000 */
[----:B------:R-:W-:Y:S01]  /*2dc0*/  BPT.TRAP 0x1 ;  /* 0x000000040000795c */ /* 0x000fe20000300000 */
.L_x_7233:
[----:B--2---:R-:W-:Y:S05]  /*2dd0*/  @P2 BRA `(.L_x_7234) ;  /* 0x0000000000082947 */ /* 0x004fea0003800000 */
[----:B------:R-:W2:Y:S02]  /*2de0*/  SYNCS.PHASECHK.TRANS64.TRYWAIT P2, [UR21+0x22850], R7 ;  /* 0x02285007ff0075a7 */ /* 0x000ea40008040155 */
[----:B--2---:R-:W-:Y:S05]  /*2df0*/  @!P2 BRA `(.L_x_7235) ;  /* 0x0000006c006ca947 */ /* 0x004fea0003800000 */
.L_x_7234:
[----:B------:R3:W-:Y:S01]  /*2e00*/  BAR.SYNC.DEFER_BLOCKING R6, 0x100 ;  /* 0x000400060000751d */ /* 0x0007e20000010000 */
[----:B------:R-:W-:Y:S01]  /*2e10*/  UIADD3 UR6, UR46, 0x400, URZ ;  /* 0x000004002e067890 */ /* 0x000fe2000fffe03f */
[----:B--2---:R-:W-:Y:S01]  /*2e20*/  @!P1 VIADD R10, R10, 0x22860 ;  /* 0x000228600a0a9836 */ /* 0x004fe20000000000 */
[----:B------:R-:W-:Y:S02]  /*2e30*/  UISETP.GE.AND UP0, UPT, UR50, 0x61, UPT ;  /* 0x000000613200788c */ /* 0x000fe4000bf06270 */
[----:B------:R-:W-:Y:S01]  /*2e40*/  USHF.R.U32.HI UR6, URZ, 0x4, UR6 ;  /* 0x000000043f067899 */ /* 0x000fe20008011606 */
[----:B------:R-:W-:Y:S01]  /*2e50*/  UMOV UR7, 0x40000040 ;  /* 0x4000004000077882 */ /* 0x000fe20000000000 */
[----:B------:R-:W-:Y:S02]  /*2e60*/  @!P1 PRMT R10, RZ, 0x654, R10 ;  /* 0x00000654ff0a9816 */ /* 0x000fe4000000000a */
[----:B------:R-:W-:Y:S01]  /*2e70*/  ULOP3.LUT UR6, UR6, 0x3fff, URZ, 0xc0, !UPT ;  /* 0x00003fff06067892 */ /* 0x000fe2000f8ec03f */
[----:B------:R-:W-:-:S03]  /*2e80*/  PLOP3.LUT P2, PT, PT, PT, UP0, 0x80, 0x0 ;  /* 0x000000000000781c */ /* 0x000fc60003f4f008 */
[----:B------:R-:W-:-:S04]  /*2e90*/  ULOP3.LUT UR21, UR6, 0x3000000, URZ, 0xfc, !UPT ;  /* 0x0300000006157892 */ /* 0x000fc8000f8efc3f */
[----:B------:R-:W-:Y:S01]  /*2ea0*/  UIMAD UR11, UR39, 0xc00, UR21 ;  /* 0x00000c00270b78a4 */ /* 0x000fe2000f8e0215 */
[----:B------:R-:W-:-:S06]  /*2eb0*/  WARPGROUP.ARRIVE ;  /* 0x00000000000079c5 */ /* 0x000fcc0000000000 */
[----:B------:R-:W-:Y:S02]  /*2ec0*/  UMOV UR6, UR11 ;  /* 0x0000000b00067c82 */ /* 0x000fe40008000000 */
        /* <DEDUP_REMOVED lines=32> */
[----:B------:R3:W-:Y:S01]  /*30d0*/  @!P1 SYNCS.ARRIVE.TRANS64.RED.A1T0 RZ, [R10+URZ], RZ ;  /* 0x000000ff0aff99a7 */ /* 0x0007e2000810043f */
[----:B------:R-:W-:Y:S05]  /*30e0*/  @!P2 BRA `(.L_x_7236) ;  /* 0x0000002000d0a947 */ /* 0x000fea0003800000 */
[----:B---3--:R-:W-:Y:S01]  /*30f0*/  MOV R6, R5 ;  /* 0x0000000500067202 */ /* 0x008fe20000000f00 */
[----:B------:R-:W-:Y:S01]  /*3100*/  IMAD.MOV.U32 R13, RZ, RZ, R4 ;  /* 0x000000ffff0d7224 */ /* 0x000fe200078e0004 */
[----:B------:R-:W-:Y:S01]  /*3110*/  UIADD3 UR47, UR47, -0x2, URZ ;  /* 0xfffffffe2f2f7890 */ /* 0x000fe2000fffe03f */
[----:B------:R-:W-:Y:S01]  /*3120*/  ULDC UR23, c[0x0][0x9d8] ;  /* 0x0002760000177ab9 */ /* 0x000fe20000000800 */
[----:B------:R-:W-:-:S10]  /*3130*/  ULDC UR22, c[0x0][0x988] ;  /* 0x0002620000167ab9 */ /* 0x000fd40000000800 */
.L_x_7245:
[----:B------:R-:W-:Y:S01]  /*3140*/  UIADD3 UR39, UR39, 0x1, URZ ;  /* 0x0000000127277890 */ /* 0x000fe2000fffe03f */
[----:B------:R-:W-:Y:S01]  /*3150*/  IMAD.U32 R4, RZ, RZ, UR47 ;  /* 0x0000002fff047e24 */ /* 0x000fe2000f8e00ff */
[----:B------:R-:W-:Y:S02]  /*3160*/  UIADD3 UR47, UR47, -0x1, URZ ;  /* 0xffffffff2f2f7890 */ /* 0x000fe4000fffe03f */
[----:B------:R-:W-:Y:S02]  /*3170*/  UISETP.NE.AND UP0, UPT, UR39, 0x2, UPT ;  /* 0x000000022700788c */ /* 0x000fe4000bf05270 */
[----:B------:R-:W-:Y:S02]  /*3180*/  ISETP.GT.AND P2, PT, R4, RZ, PT ;  /* 0x000000ff0400720c */ /* 0x000fe40003f44270 */
[----:B------:R-:W-:Y:S02]  /*3190*/  USEL UR6, URZ, 0x1, UP0 ;  /* 0x000000013f067887 */ /* 0x000fe40008000000 */
[----:B------:R-:W-:-:S02]  /*31a0*/  USEL UR39, UR39, URZ, UP0 ;  /* 0x0000003f27277287 */ /* 0x000fc40008000000 */
[----:B------:R-:W-:Y:S01]  /*31b0*/  ULOP3.LUT UR42, UR42, UR6, URZ, 0x3c, !UPT ;  /* 0x000000062a2a7292 */ /* 0x000fe2000f8e3c3f */
[----:B--2---:R-:W-:Y:S11]  /*31c0*/  @!P0 BRA `(.L_x_7237) ;  /* 0x0000000000048947 */ /* 0x004ff60003800000 */
[----:B------:R-:W-:Y:S01]  /*31d0*/  BPT.TRAP 0x1 ;  /* 0x000000040000795c */ /* 0x000fe20000300000 */
.L_x_7237:
[----:B------:R-:W-:Y:S01]  /*31e0*/  MOV R4, UR42 ;  /* 0x0000002a00047c02 */ /* 0x000fe20008000f00 */
[----:B------:R-:W-:-:S03]  /*31f0*/  ULEA UR24, UR39, UR46, 0x3 ;  /* 0x0000002e27187291 */ /* 0x000fc6000f8e183f */
[----:B------:R-:W-:-:S04]  /*3200*/  SHF.L.U32 R4, R4, 0x1f, RZ ;  /* 0x0000001f04047819 */ /* 0x000fc800000006ff */
[----:B------:R-:W-:-:S13]  /*3210*/  R2UR UR25, R4 ;  /* 0x00000000041972ca */ /* 0x000fda00000e0000 */
[----:B------:R-:W-:-:S04]  /*3220*/  IMAD.U32 R4, RZ, RZ, UR25 ;  /* 0x00000019ff047e24 */ /* 0x000fc8000f8e00ff */
[----:B------:R2:W3:Y:S01]  /*3230*/  SYNCS.PHASECHK.TRANS64.TRYWAIT P3, [UR24+0x22830], R4 ;  /* 0x02283004ff0075a7 */ /* 0x0004e20008060158 */
[----:B------:R-:W-:Y:S05]  /*3240*/  @!P0 BRA `(.L_x_7238) ;  /* 0x0000000000048947 */ /* 0x000fea0003800000 */
[----:B------:R-:W-:Y:S01]  /*3250*/  BPT.TRAP 0x1 ;  /* 0x000000040000795c */ /* 0x000fe20000300000 */
.L_x_7238:
[----:B---3--:R-:W-:Y:S05]  /*3260*/  @P3 BRA `(.L_x_7239) ;  /* 0x00000000000c3947 */ /* 0x008fea0003800000 */
[----:B--2---:R-:W-:-:S04]  /*3270*/  IMAD.U32 R4, RZ, RZ, UR25 ;  /* 0x00000019ff047e24 */ /* 0x004fc8000f8e00ff */
[----:B------:R-:W2:Y:S02]  /*3280*/  SYNCS.PHASECHK.TRANS64.TRYWAIT P3, [UR24+0x22830], R4 ;  /* 0x02283004ff0075a7 */ /* 0x000ea40008060158 */
[----:B--2---:R-:W-:Y:S05]  /*3290*/  @!P3 BRA `(.L_x_7240) ;  /* 0x000000680058b947 */ /* 0x004fea0003800000 */
.L_x_7239:
[----:B------:R-:W-:Y:S01]  /*32a0*/  UIMAD UR18, UR39, 0x300, UR20 ;  /* 0x00000300271278a4 */ /* 0x000fe2000f8e0214 */
[----:B------:R-:W-:Y:S01]  /*32b0*/  WARPGROUP.ARRIVE ;  /* 0x00000000000079c5 */ /* 0x000fe20000000000 */
[----:B------:R-:W-:Y:S01]  /*32c0*/  UMOV UR19, 0x40000040 ;  /* 0x4000004000137882 */ /* 0x000fe20000000000 */
[----:B------:R-:W-:Y:S01]  /*32d0*/  UMOV UR7, 0x40000040 ;  /* 0x4000004000077882 */ /* 0x000fe20000000000 */
[----:B------:R-:W-:Y:S02]  /*32e0*/  UIADD3 UR6, UR18, 0x2, URZ ;  /* 0x0000000212067890 */ /* 0x000fe4000fffe03f */
[----:B------:R-:W-:Y:S01]  /*32f0*/  UIADD3 UR10, UR18, 0x4, URZ ;  /* 0x00000004120a7890 */ /* 0x000fe2000fffe03f */
[----:B------:R-:W-:Y:S02]  /*3300*/  UMOV UR11, 0x40000040 ;  /* 0x40000040000b7882 */ /* 0x000fe40000000000 */
[----:B------:R-:W-:Y:S01]  /*3310*/  HGMMA.64x96x16.F32.BF16 R152, gdesc[UR16], RZ, !UPT, gsb0 ;  /* 0x01600000109879f0 */ /* 0x000fe2000c0018ff */
[----:B------:R-:W-:Y:S01]  /*3320*/  UIADD3 UR14, UR18, 0x6, URZ ;  /* 0x00000006120e7890 */ /* 0x000fe2000fffe03f */
[----:B------:R-:W-:Y:S01]  /*3330*/  UMOV UR15, 0x40000040 ;  /* 0x40000040000f7882 */ /* 0x000fe20000000000 */
[----:B------:R-:W-:-:S02]  /*3340*/  WARPGROUP.DEPBAR.LE gsb0, 0x0 ;  /* 0x00008000000079c5 */ /* 0x000fc40000010000 */
[----:B------:R-:W-:-:S06]  /*3350*/  WARPGROUP.ARRIVE ;  /* 0x00000000000079c5 */ /* 0x000fcc0000000000 */
[----:B------:R-:W-:Y:S03]  /*3360*/  HGMMA.64x96x16.F32.BF16 R152, gdesc[UR4], R152, gsb0 ;  /* 0x01600000049879f0 */ /* 0x000fe60008001898 */
[----:B------:R-:W-:Y:S02]  /*3370*/  WARPGROUP.DEPBAR.LE gsb0, 0x0 ;  /* 0x00008000000079c5 */ /* 0x000fe40000010000 */
[----:B------:R-:W-:-:S06]  /*3380*/  WARPGROUP.ARRIVE ;  /* 0x00000000000079c5 */ /* 0x000fcc0000000000 */
[----:B------:R-:W-:Y:S01]  /*3390*/  HGMMA.64x96x16.F32.BF16 R152, gdesc[UR8], R152, gsb0 ;  /* 0x01600000089879f0 */ /* 0x000fe20008001898 */
[----:B------:R-:W-:Y:S02]  /*33a0*/  UMOV UR10, UR22 ;  /* 0x00000016000a7c82 */ /* 0x000fe40008000000 */
[----:B------:R-:W-:Y:S02]  /*33b0*/  WARPGROUP.DEPBAR.LE gsb0, 0x0 ;  /* 0x00008000000079c5 */ /* 0x000fe40000010000 */
[----:B------:R-:W-:-:S06]  /*33c0*/  WARPGROUP.ARRIVE ;  /* 0x00000000000079c5 */ /* 0x000fcc0000000000 */
[----:B------:R-:W-:Y:S03]  /*33d0*/  HGMMA.64x96x16.F32.BF16 R152, gdesc[UR12], R152, gsb0 ;  /* 0x016000000c9879f0 */ /* 0x000fe60008001898 */
[----:B------:R-:W-:Y:S02]  /*33e0*/  WARPGROUP.DEPBAR.LE gsb0, 0x0 ;  /* 0x00008000000079c5 */ /* 0x000fe40000010000 */
[----:B------:R-:W-:Y:S01]  /*33f0*/  FMUL.FTZ R14, R152, UR23 ;  /* 0x00000017980e7c20 */ /* 0x000fe20008410000 */
[----:B--2---:R-:W-:Y:S01]  /*3400*/  FMUL.FTZ R5, R153, UR23 ;  /* 0x0000001799057c20 */ /* 0x004fe20008410000 */
        /* <DEDUP_REMOVED lines=30> */
[----:B-1----:R-:W-:Y:S01]  /*35f0*/  FMUL.FTZ R7, R154, UR23 ;  /* 0x000000179a077c20 */ /* 0x002fe20008410000 */
        /* <DEDUP_REMOVED lines=25> */
[----:B------:R-:W-:-:S04]  /*3790*/  MOV R199, UR24 ;  /* 0x0000001800c77c02 */ /* 0x000fc80008000f00 */
        /* <DEDUP_REMOVED lines=38> */
[----:B---3--:R-:W-:-:S05]  /*3a00*/  FMNMX.FTZ R4, R189, R4, !PT ;  /* 0x00000004bd047209 */ /* 0x008fca0007810000 */
[----:B------:R-:W3:Y:S02]  /*3a10*/  SHFL.BFLY PT, R161, R4, 0x2, 0x1f ;  /* 0x0c401f0004a17f89 */ /* 0x000ee400000e0000 */
[----:B------:R-:W4:Y:S08]  /*3a20*/  MUFU.TANH R9, R9 ;  /* 0x0000000900097308 */ /* 0x000f300000002400 */
[----:B------:R-:W5:Y:S08]  /*3a30*/  MUFU.TANH R10, R10 ;  /* 0x0000000a000a7308 */ /* 0x000f700000002400 */
[----:B------:R-:W5:Y:S01]  /*3a40*/  MUFU.TANH R11, R11 ;  /* 0x0000000b000b7308 */ /* 0x000f620000002400 */
[----:B---3--:R-:W-:Y:S01]  /*3a50*/  FMNMX.FTZ R167, R4, R161, !PT ;  /* 0x000000a104a77209 */ /* 0x008fe20007810000 */
[----:B------:R-:W-:-:S06]  /*3a60*/  FMUL.FTZ R161, R190, UR23 ;  /* 0x00000017bea17c20 */ /* 0x000fcc0008410000 */
[----:B------:R-:W3:Y:S01]  /*3a70*/  MUFU.TANH R12, R12 ;  /* 0x0000000c000c7308 */ /* 0x000ee20000002400 */
[----:B------:R-:W2:Y:S07]  /*3a80*/  SHFL.BFLY PT, R4, R167, 0x1, 0x1f ;  /* 0x0c201f00a7047f89 */ /* 0x000eae00000e0000 */
[----:B------:R-:W3:Y:S08]  /*3a90*/  MUFU.TANH R15, R15 ;  /* 0x0000000f000f7308 */ /* 0x000ef00000002400 */
[----:B------:R-:W3:Y:S08]  /*3aa0*/  MUFU.TANH R20, R20 ;  /* 0x0000001400147308 */ /* 0x000ef00000002400 */
[----:B------:R-:W3:Y:S01]  /*3ab0*/  MUFU.TANH R21, R21 ;  /* 0x0000001500157308 */ /* 0x000ee20000002400 */
[----:B--2---:R-:W-:-:S05]  /*3ac0*/  FMNMX.FTZ R4, R167, R4, !PT ;  /* 0x00000004a7047209 */ /* 0x004fca0007810000 */
[C---:B------:R-:W-:Y:S01]  /*3ad0*/  FADD.FTZ R13, -R4.reuse, R13 ;  /* 0x0000000d040d7221 */ /* 0x040fe20000010100 */
[----:B------:R-:W-:Y:S01]  /*3ae0*/  FMUL.FTZ R178, R4, UR10 ;  /* 0x0000000a04b27c20 */ /* 0x000fe20008410000 */
[----:B------:R-:W2:Y:S02]  /*3af0*/  MUFU.TANH R152, R152 ;  /* 0x0000009800987308 */ /* 0x000ea40000002400 */
[----:B------:R-:W-:Y:S01]  /*3b00*/  FMUL.FTZ R168, R13, UR10 ;  /* 0x0000000a0da87c20 */ /* 0x000fe20008410000 */
[----:B------:R-:W-:Y:S01]  /*3b10*/  FMNMX.FTZ R13, R7, R6, !PT ;  /* 0x00000006070d7209 */ /* 0x000fe20007810000 */
[--C-:B------:R-:W-:Y:S01]  /*3b20*/  FFMA.FTZ R169, R14, UR10, -R178.reuse ;  /* 0x0000000a0ea97c23 */ /* 0x100fe200080108b2 */
[--C-:B------:R-:W-:Y:S01]  /*3b30*/  FFMA.FTZ R186, R177, UR10, -R178.reuse ;  /* 0x0000000ab1ba7c23 */ /* 0x100fe200080108b2 */
[--C-:B------:R-:W-:Y:S01]  /*3b40*/  FFMA.FTZ R177, R180, UR10, -R178.reuse ;  /* 0x0000000ab4b17c23 */ /* 0x100fe200080108b2 */
[----:B-1----:R-:W-:Y:S01]  /*3b50*/  FMNMX.FTZ R14, R8, R13, !PT ;  /* 0x0000000d080e7209 */ /* 0x002fe20007810000 */
[----:B------:R-:W1:Y:S01]  /*3b60*/  MUFU.TANH R153, R153 ;  /* 0x0000009900997308 */ /* 0x000e620000002400 */
[--C-:B------:R-:W-:Y:S01]  /*3b70*/  FFMA.FTZ R180, R181, UR10, -R178.reuse ;  /* 0x0000000ab5b47c23 */ /* 0x100fe200080108b2 */
[--C-:B------:R-:W-:Y:S01]  /*3b80*/  FFMA.FTZ R181, R184, UR10, -R178.reuse ;  /* 0x0000000ab8b57c23 */ /* 0x100fe200080108b2 */
[----:B----4-:R-:W-:Y:S01]  /*3b90*/  FMNMX.FTZ R167, R9, R14, !PT ;  /* 0x0000000e09a77209 */ /* 0x010fe20007810000 */
[--C-:B------:R-:W-:Y:S01]  /*3ba0*/  FFMA.FTZ R14, R5, UR10, -R178.reuse ;  /* 0x0000000a050e7c23 */ /* 0x100fe200080108b2 */
[--C-:B------:R-:W-:Y:S01]  /*3bb0*/  FFMA.FTZ R184, R185, UR10, -R178.reuse ;  /* 0x0000000ab9b87c23 */ /* 0x100fe200080108b2 */
[--C-:B------:R-:W-:Y:S01]  /*3bc0*/  FFMA.FTZ R185, R192, UR10, -R178.reuse ;  /* 0x0000000ac0b97c23 */ /* 0x100fe200080108b2 */
[----:B-----5:R-:W-:Y:S01]  /*3bd0*/  FMNMX.FTZ R170, R10, R167, !PT ;  /* 0x000000a70aaa7209 */ /* 0x020fe20007810000 */
[----:B------:R-:W4:Y:S01]  /*3be0*/  MUFU.TANH R154, R154 ;  /* 0x0000009a009a7308 */ /* 0x000f220000002400 */
[--C-:B------:R-:W-:Y:S01]  /*3bf0*/  FFMA.FTZ R167, R201, UR10, -R178.reuse ;  /* 0x0000000ac9a77c23 */ /* 0x100fe200080108b2 */
[--C-:B------:R-:W-:Y:S01]  /*3c00*/  FFMA.FTZ R183, R188, UR10, -R178.reuse ;  /* 0x0000000abcb77c23 */ /* 0x100fe200080108b2 */
[----:B------:R-:W-:Y:S01]  /*3c10*/  FMNMX.FTZ R5, R11, R170, !PT ;  /* 0x000000aa0b057209 */ /* 0x000fe20007810000 */
[--C-:B------:R-:W-:Y:S01]  /*3c20*/  FFMA.FTZ R192, R189, UR10, -R178.reuse ;  /* 0x0000000abdc07c23 */ /* 0x100fe200080108b2 */
[--C-:B------:R-:W-:Y:S01]  /*3c30*/  FFMA.FTZ R171, R205, UR10, -R178.reuse ;  /* 0x0000000acdab7c23 */ /* 0x100fe200080108b2 */
[--C-:B------:R-:W-:Y:S01]  /*3c40*/  FFMA.FTZ R173, R207, UR10, -R178.reuse ;  /* 0x0000000acfad7c23 */ /* 0x100fe200080108b2 */
[----:B---3--:R-:W-:Y:S01]  /*3c50*/  FMNMX.FTZ R170, R12, R5, !PT ;  /* 0x000000050caa7209 */ /* 0x008fe20007810000 */
[----:B------:R-:W3:Y:S01]  /*3c60*/  MUFU.TANH R155, R155 ;  /* 0x0000009b009b7308 */ /* 0x000ee20000002400 */
[--C-:B------:R-:W-:Y:S01]  /*3c70*/  FFMA.FTZ R175, R209, UR10, -R178.reuse ;  /* 0x0000000ad1af7c23 */ /* 0x100fe200080108b2 */
[--C-:B------:R-:W-:Y:S01]  /*3c80*/  FFMA.FTZ R179, R211, UR10, -R178.reuse ;  /* 0x0000000ad3b37c23 */ /* 0x100fe200080108b2 */
[----:B------:R-:W-:Y:S01]  /*3c90*/  FMNMX.FTZ R5, R15, R170, !PT ;  /* 0x000000aa0f057209 */ /* 0x000fe20007810000 */
[--C-:B------:R-:W-:Y:S01]  /*3ca0*/  FFMA.FTZ R170, R202, UR10, -R178.reuse ;  /* 0x0000000acaaa7c23 */ /* 0x100fe200080108b2 */
[--C-:B------:R-:W-:Y:S01]  /*3cb0*/  FFMA.FTZ R188, R212, UR10, -R178.reuse ;  /* 0x0000000ad4bc7c23 */ /* 0x100fe200080108b2 */
[----:B------:R-:W-:Y:S01]  /*3cc0*/  FFMA.FTZ R193, R193, UR10, -R178 ;  /* 0x0000000ac1c17c23 */ /* 0x000fe200080108b2 */
[----:B------:R-:W-:Y:S01]  /*3cd0*/  FMNMX.FTZ R172, R20, R5, !PT ;  /* 0x0000000514ac7209 */ /* 0x000fe20007810000 */
[----:B------:R-:W5:Y:S03]  /*3ce0*/  MUFU.TANH R156, R156 ;  /* 0x0000009c009c7308 */ /* 0x000f660000002400 */
[----:B------:R-:W-:-:S04]  /*3cf0*/  FMNMX.FTZ R5, R21, R172, !PT ;  /* 0x000000ac15057209 */ /* 0x000fc80007810000 */
[----:B--2---:R-:W-:Y:S01]  /*3d00*/  FMNMX.FTZ R172, R152, R5, !PT ;  /* 0x0000000598ac7209 */ /* 0x004fe20007810000 */
[----:B------:R-:W2:Y:S03]  /*3d10*/  MUFU.TANH R157, R157 ;  /* 0x0000009d009d7308 */ /* 0x000ea60000002400 */
[----:B-1----:R-:W-:Y:S01]  /*3d20*/  FMNMX.FTZ R5, R153, R172, !PT ;  /* 0x000000ac99057209 */ /* 0x002fe20007810000 */
[----:B------:R-:W-:-:S03]  /*3d30*/  FFMA.FTZ R172, R204, UR10, -R178 ;  /* 0x0000000accac7c23 */ /* 0x000fc600080108b2 */
[----:B----4-:R-:W-:Y:S01]  /*3d40*/  FMNMX.FTZ R174, R154, R5, !PT ;  /* 0x000000059aae7209 */ /* 0x010fe20007810000 */
[----:B------:R-:W1:Y:S03]  /*3d50*/  MUFU.TANH R158, R158 ;  /* 0x0000009e009e7308 */ /* 0x000e660000002400 */
[----:B---3--:R-:W-:-:S04]  /*3d60*/  FMNMX.FTZ R5, R155, R174, !PT ;  /* 0x000000ae9b057209 */ /* 0x008fc80007810000 */
[----:B-----5:R-:W-:Y:S01]  /*3d70*/  FMNMX.FTZ R174, R156, R5, !PT ;  /* 0x000000059cae7209 */ /* 0x020fe20007810000 */
[----:B------:R-:W3:Y:S03]  /*3d80*/  MUFU.TANH R159, R159 ;  /* 0x0000009f009f7308 */ /* 0x000ee60000002400 */
[----:B--2---:R-:W-:Y:S01]  /*3d90*/  FMNMX.FTZ R5, R157, R174, !PT ;  /* 0x000000ae9d057209 */ /* 0x004fe20007810000 */
[----:B------:R-:W-:-:S04]  /*3da0*/  FFMA.FTZ R174, R206, UR10, -R178 ;  /* 0x0000000aceae7c23 */ /* 0x000fc800080108b2 */
[----:B------:R-:W2:Y:S01]  /*3db0*/  MUFU.TANH R160, R160 ;  /* 0x000000a000a07308 */ /* 0x000ea20000002400 */
[----:B-1----:R-:W-:-:S07]  /*3dc0*/  FMNMX.FTZ R176, R158, R5, !PT ;  /* 0x000000059eb07209 */ /* 0x002fce0007810000 */
[----:B------:R-:W1:Y:S01]  /*3dd0*/  MUFU.TANH R161, R161 ;  /* 0x000000a100a17308 */ /* 0x000e620000002400 */
[----:B---3--:R-:W-:-:S07]  /*3de0*/  FMNMX.FTZ R5, R159, R176, !PT ;  /* 0x000000b09f057209 */ /* 0x008fce0007810000 */
[----:B------:R-:W3:Y:S01]  /*3df0*/  MUFU.TANH R162, R162 ;  /* 0x000000a200a27308 */ /* 0x000ee20000002400 */
[----:B--2---:R-:W-:-:S07]  /*3e00*/  FMNMX.FTZ R176, R160, R5, !PT ;  /* 0x00000005a0b07209 */ /* 0x004fce0007810000 */
[----:B------:R-:W2:Y:S01]  /*3e10*/  MUFU.TANH R163, R163 ;  /* 0x000000a300a37308 */ /* 0x000ea20000002400 */
[----:B-1----:R-:W-:Y:S01]  /*3e20*/  FMNMX.FTZ R5, R161, R176, !PT ;  /* 0x000000b0a1057209 */ /* 0x002fe20007810000 */
[----:B------:R-:W-:-:S06]  /*3e30*/  FFMA.FTZ R176, R208, UR10, -R178 ;  /* 0x0000000ad0b07c23 */ /* 0x000fcc00080108b2 */
[----:B------:R-:W1:Y:S01]  /*3e40*/  MUFU.TANH R164, R164 ;  /* 0x000000a400a47308 */ /* 0x000e620000002400 */
[----:B---3--:R-:W-:-:S07]  /*3e50*/  FMNMX.FTZ R182, R162, R5, !PT ;  /* 0x00000005a2b67209 */ /* 0x008fce0007810000 */
[----:B------:R-:W3:Y:S01]  /*3e60*/  MUFU.TANH R165, R165 ;  /* 0x000000a500a57308 */ /* 0x000ee20000002400 */
[----:B--2---:R-:W-:-:S07]  /*3e70*/  FMNMX.FTZ R5, R163, R182, !PT ;  /* 0x000000b6a3057209 */ /* 0x004fce0007810000 */
[----:B------:R-:W2:Y:S01]  /*3e80*/  MUFU.TANH R166, R166 ;  /* 0x000000a600a67308 */ /* 0x000ea20000002400 */
[----:B-1----:R-:W-:-:S07]  /*3e90*/  FMNMX.FTZ R182, R164, R5, !PT ;  /* 0x00000005a4b67209 */ /* 0x002fce0007810000 */
[----:B------:R-:W1:Y:S01]  /*3ea0*/  MUFU.EX2 R168, R168 ;  /* 0x000000a800a87308 */ /* 0x000e620000000800 */
[----:B---3--:R-:W-:Y:S01]  /*3eb0*/  FMNMX.FTZ R5, R165, R182, !PT ;  /* 0x000000b6a5057209 */ /* 0x008fe20007810000 */
[----:B------:R-:W-:-:S06]  /*3ec0*/  FFMA.FTZ R182, R210, UR10, -R178 ;  /* 0x0000000ad2b67c23 */ /* 0x000fcc00080108b2 */
[----:B------:R3:W4:Y:S01]  /*3ed0*/  MUFU.EX2 R13, R169 ;  /* 0x000000a9000d7308 */ /* 0x0007220000000800 */
[----:B--2---:R-:W-:-:S05]  /*3ee0*/  FMNMX.FTZ R5, R166, R5, !PT ;  /* 0x00000005a6057209 */ /* 0x004fca0007810000 */
[----:B------:R-:W2:Y:S02]  /*3ef0*/  SHFL.BFLY PT, R190, R5, 0x2, 0x1f ;  /* 0x0c401f0005be7f89 */ /* 0x000ea400000e0000 */
[----:B------:R-:W5:Y:S01]  /*3f00*/  MUFU.EX2 R14, R14 ;  /* 0x0000000e000e7308 */ /* 0x000f620000000800 */
[--C-:B---3--:R-:W-:Y:S01]  /*3f10*/  FFMA.FTZ R169, R203, UR10, -R178.reuse ;  /* 0x0000000acba97c23 */ /* 0x108fe200080108b2 */
        /* <DEDUP_REMOVED lines=19> */
[----:B------:R-:W-:Y:S01]  /*4050*/  FMUL.FTZ R56, R56, R168 ;  /* 0x000000a838387220 */ /* 0x000fe20000410000 */
[----:B--2---:R-:W-:Y:S01]  /*4060*/  FMNMX.FTZ R187, R5, R190, !PT ;  /* 0x000000be05bb7209 */ /* 0x004fe20007810000 */
[----:B------:R-:W-:Y:S01]  /*4070*/  FFMA.FTZ R190, R213, UR10, -R178 ;  /* 0x0000000ad5be7c23 */ /* 0x000fe200080108b2 */
[----:B------:R-:W2:Y:S01]  /*4080*/  MUFU.EX2 R169, R169 ;  /* 0x000000a900a97308 */ /* 0x000ea20000000800 */
[-C--:B------:R-:W-:Y:S01]  /*4090*/  FMUL.FTZ R57, R57, R168.reuse ;  /* 0x000000a839397220 */ /* 0x080fe20000410000 */
[-C--:B------:R-:W-:Y:S01]  /*40a0*/  FMUL.FTZ R60, R60, R168.reuse ;  /* 0x000000a83c3c7220 */ /* 0x080fe20000410000 */
[----:B------:R-:W4:Y:S01]  /*40b0*/  SHFL.BFLY PT, R194, R187, 0x1, 0x1f ;  /* 0x0c201f00bbc27f89 */ /* 0x000f2200000e0000 */
        /* <DEDUP_REMOVED lines=22> */
[----:B------:R-:W-:Y:S01]  /*4220*/  FMUL.FTZ R100, R100, R168 ;  /* 0x000000a864647220 */ /* 0x000fe20000410000 */
[----:B----4-:R-:W-:Y:S01]  /*4230*/  FMNMX.FTZ R5, R187, R194, !PT ;  /* 0x000000c2bb057209 */ /* 0x010fe20007810000 */
[-C--:B------:R-:W-:Y:S01]  /*4240*/  FMUL.FTZ R101, R101, R168.reuse ;  /* 0x000000a865657220 */ /* 0x080fe20000410000 */
[-C--:B------:R-:W-:Y:S01]  /*4250*/  FMUL.FTZ R104, R104, R168.reuse ;  /* 0x000000a868687220 */ /* 0x080fe20000410000 */
[-C--:B------:R-:W-:Y:S01]  /*4260*/  FMUL.FTZ R105, R105, R168.reuse ;  /* 0x000000a869697220 */ /* 0x080fe20000410000 */
[-C--:B------:R-:W-:Y:S01]  /*4270*/  FMUL.FTZ R108, R108, R168.reuse ;  /* 0x000000a86c6c7220 */ /* 0x080fe20000410000 */
[C---:B------:R-:W-:Y:S01]  /*4280*/  FMUL.FTZ R191, R5.reuse, UR10 ;  /* 0x0000000a05bf7c20 */ /* 0x040fe20008410000 */
[----:B------:R-:W-:Y:S01]  /*4290*/  FADD.FTZ R178, -R5, R6 ;  /* 0x0000000605b27221 */ /* 0x000fe20000010100 */
[----:B------:R-:W4:Y:S01]  /*42a0*/  MUFU.EX2 R173, R173 ;  /* 0x000000ad00ad7308 */ /* 0x000f220000000800 */
[----:B------:R-:W-:Y:S01]  /*42b0*/  FMUL.FTZ R109, R109, R168 ;  /* 0x000000a86d6d7220 */ /* 0x000fe20000410000 */
[--C-:B------:R-:W-:Y:S01]  /*42c0*/  FFMA.FTZ R9, R9, UR10, -R191.reuse ;  /* 0x0000000a09097c23 */ /* 0x100fe200080108bf */
[----:B------:R-:W-:Y:S01]  /*42d0*/  FMUL.FTZ R189, R178, UR10 ;  /* 0x0000000ab2bd7c20 */ /* 0x000fe20008410000 */
[--C-:B------:R-:W-:Y:S01]  /*42e0*/  FFMA.FTZ R178, R7, UR10, -R191.reuse ;  /* 0x0000000a07b27c23 */ /* 0x100fe200080108bf */
[--C-:B------:R-:W-:Y:S01]  /*42f0*/  FFMA.FTZ R7, R8, UR10, -R191.reuse ;  /* 0x0000000a08077c23 */ /* 0x100fe200080108bf */
[----:B------:R-:W-:Y:S01]  /*4300*/  IADD3 R8, -R18, 0xb, RZ ;  /* 0x0000000b12087810 */ /* 0x000fe20007ffe1ff */
[--C-:B------:R-:W-:Y:S01]  /*4310*/  FFMA.FTZ R10, R10, UR10, -R191.reuse ;  /* 0x0000000a0a0a7c23 */ /* 0x100fe200080108bf */
        /* <DEDUP_REMOVED lines=8> */
[----:B------:R-:W4:Y:S01]  /*43a0*/  MUFU.EX2 R176, R176 ;  /* 0x000000b000b07308 */ /* 0x000f220000000800 */
[----:B-----5:R-:W-:Y:S01]  /*43b0*/  FFMA.FTZ R192, R152, UR10, -R191 ;  /* 0x0000000a98c07c23 */ /* 0x020fe200080108bf */
[----:B------:R-:W-:-:S02]  /*43c0*/  @!P1 VIADD R152, R199, 0x22840 ;  /* 0x00022840c7989836 */ /* 0x000fc40000000000 */
[--C-:B------:R-:W-:Y:S01]  /*43d0*/  FFMA.FTZ R196, R156, UR10, -R191.reuse ;  /* 0x0000000a9cc47c23 */ /* 0x100fe200080108bf */
[--C-:B------:R-:W-:Y:S01]  /*43e0*/  FFMA.FTZ R197, R157, UR10, -R191.reuse ;  /* 0x0000000a9dc57c23 */ /* 0x100fe200080108bf */
[--C-:B------:R-:W-:Y:S01]  /*43f0*/  FFMA.FTZ R198, R158, UR10, -R191.reuse ;  /* 0x0000000a9ec67c23 */ /* 0x100fe200080108bf */
[--C-:B------:R-:W-:Y:S01]  /*4400*/  FFMA.FTZ R201, R159, UR10, -R191.reuse ;  /* 0x0000000a9fc97c23 */ /* 0x100fe200080108bf */
[----:B------:R-:W-:Y:S01]  /*4410*/  @!P1 PRMT R152, RZ, 0x654, R152 ;  /* 0x00000654ff989816 */ /* 0x000fe20000000098 */
[----:B------:R1:W-:Y:S06]  /*4420*/  BAR.ARV R8, 0x100 ;  /* 0x000400080000751d */ /* 0x0003ec0000002000 */
[----:B------:R5:W-:Y:S01]  /*4430*/  @!P1 SYNCS.ARRIVE.TRANS64.RED.A1T0 RZ, [R152+URZ], RZ ;  /* 0x000000ff98ff99a7 */ /* 0x000be2000810043f */
[----:B------:R-:W-:Y:S01]  /*4440*/  MUFU.EX2 R175, R175 ;  /* 0x000000af00af7308 */ /* 0x000fe20000000800 */
[--C-:B------:R-:W-:Y:S01]  /*4450*/  FFMA.FTZ R202, R160, UR10, -R191.reuse ;  /* 0x0000000aa0ca7c23 */ /* 0x100fe200080108bf */
[--C-:B------:R-:W-:Y:S01]  /*4460*/  FFMA.FTZ R203, R161, UR10, -R191.reuse ;  /* 0x0000000aa1cb7c23 */ /* 0x100fe200080108bf */
[--C-:B------:R-:W-:Y:S01]  /*4470*/  FFMA.FTZ R204, R162, UR10, -R191.reuse ;  /* 0x0000000aa2cc7c23 */ /* 0x100fe200080108bf */
[--C-:B------:R-:W-:Y:S01]  /*4480*/  FFMA.FTZ R163, R163, UR10, -R191.reuse ;  /* 0x0000000aa3a37c23 */ /* 0x100fe200080108bf */
[--C-:B------:R-:W-:Y:S01]  /*4490*/  FFMA.FTZ R165, R165, UR10, -R191.reuse ;  /* 0x0000000aa5a57c23 */ /* 0x100fe200080108bf */
[----:B------:R-:W-:Y:S01]  /*44a0*/  FFMA.FTZ R155, R166, UR10, -R191 ;  /* 0x0000000aa69b7c23 */ /* 0x000fe200080108bf */
[----:B-----5:R-:W-:Y:S01]  /*44b0*/  FADD.FTZ R152, R14, R3 ;  /* 0x000000030e987221 */ /* 0x020fe20000010000 */
[----:B------:R-:W5:Y:S01]  /*44c0*/  MUFU.EX2 R182, R182 ;  /* 0x000000b600b67308 */ /* 0x000f620000000800 */
[-C--:B------:R-:W-:Y:S01]  /*44d0*/  FMUL.FTZ R112, R112, R168.reuse ;  /* 0x000000a870707220 */ /* 0x080fe20000410000 */
[-C--:B------:R-:W-:Y:S01]  /*44e0*/  FMUL.FTZ R113, R113, R168.reuse ;  /* 0x000000a871717220 */ /* 0x080fe20000410000 */
[----:B-1----:R-:W-:Y:S01]  /*44f0*/  FADD.FTZ R3, R167, R152 ;  /* 0x00000098a7037221 */ /* 0x002fe20000010000 */
[-C--:B------:R-:W-:Y:S01]  /*4500*/  FMUL.FTZ R116, R116, R168.reuse ;  /* 0x000000a874747220 */ /* 0x080fe20000410000 */
[-C--:B------:R-:W-:Y:S01]  /*4510*/  FMUL.FTZ R117, R117, R168.reuse ;  /* 0x000000a875757220 */ /* 0x080fe20000410000 */
[-C--:B------:R-:W-:Y:S01]  /*4520*/  FMUL.FTZ R120, R120, R168.reuse ;  /* 0x000000a878787220 */ /* 0x080fe20000410000 */
[----:B---3--:R-:W-:Y:S01]  /*4530*/  FADD.FTZ R152, R170, R3 ;  /* 0x00000003aa987221 */ /* 0x008fe20000010000 */
[----:B------:R-:W1:Y:S01]  /*4540*/  MUFU.EX2 R179, R179 ;  /* 0x000000b300b37308 */ /* 0x000e620000000800 */
[-C--:B------:R-:W-:Y:S01]  /*4550*/  FMUL.FTZ R121, R121, R168.reuse ;  /* 0x000000a879797220 */ /* 0x080fe20000410000 */
[-C--:B------:R-:W-:Y:S01]  /*4560*/  FMUL.FTZ R124, R124, R168.reuse ;  /* 0x000000a87c7c7220 */ /* 0x080fe20000410000 */
[----:B--2---:R-:W-:Y:S01]  /*4570*/  FADD.FTZ R3, R169, R152 ;  /* 0x00000098a9037221 */ /* 0x004fe20000010000 */
[-C--:B------:R-:W-:Y:S01]  /*4580*/  FMUL.FTZ R125, R125, R168.reuse ;  /* 0x000000a87d7d7220 */ /* 0x080fe20000410000 */
[-C--:B------:R-:W-:Y:S01]  /*4590*/  FMUL.FTZ R128, R128, R168.reuse ;  /* 0x000000a880807220 */ /* 0x080fe20000410000 */
[-C--:B------:R-:W-:Y:S01]  /*45a0*/  FMUL.FTZ R129, R129, R168.reuse ;  /* 0x000000a881817220 */ /* 0x080fe20000410000 */
[----:B------:R-:W-:Y:S01]  /*45b0*/  FADD.FTZ R152, R172, R3 ;  /* 0x00000003ac987221 */ /* 0x000fe20000010000 */
        /* <DEDUP_REMOVED lines=8> */
[----:B------:R-:W-:Y:S01]  /*4640*/  MUFU.EX2 R177, R177 ;  /* 0x000000b100b17308 */ /* 0x000fe20000000800 */
[-C--:B------:R-:W-:Y:S01]  /*4650*/  FMUL.FTZ R141, R141, R168.reuse ;  /* 0x000000a88d8d7220 */ /* 0x080fe20000410000 */
[-C--:B------:R-:W-:Y:S01]  /*4660*/  FMUL.FTZ R144, R144, R168.reuse ;  /* 0x000000a890907220 */ /* 0x080fe20000410000 */
[----:B----4-:R-:W-:Y:S01]  /*4670*/  FADD.FTZ R3, R173, R152 ;  /* 0x00000098ad037221 */ /* 0x010fe20000010000 */
[-C--:B------:R-:W-:Y:S01]  /*4680*/  FMUL.FTZ R145, R145, R168.reuse ;  /* 0x000000a891917220 */ /* 0x080fe20000410000 */
[-C--:B------:R-:W-:Y:S01]  /*4690*/  FMUL.FTZ R148, R148, R168.reuse ;  /* 0x000000a894947220 */ /* 0x080fe20000410000 */
[----:B------:R-:W-:Y:S01]  /*46a0*/  FMUL.FTZ R149, R149, R168 ;  /* 0x000000a895957220 */ /* 0x000fe20000410000 */
[----:B------:R-:W-:Y:S01]  /*46b0*/  FADD.FTZ R152, R176, R3 ;  /* 0x00000003b0987221 */ /* 0x000fe20000010000 */
[----:B------:R-:W3:Y:S01]  /*46c0*/  MUFU.EX2 R180, R180 ;  /* 0x000000b400b47308 */ /* 0x000ee20000000800 */
[----:B-----5:R-:W-:-:S02]  /*46d0*/  F2FP.BF16.F32.PACK_AB R162, R182, R175 ;  /* 0x000000afb6a2723e */ /* 0x020fc400000010ff */
[----:B------:R-:W-:Y:S01]  /*46e0*/  FADD.FTZ R3, R175, R152 ;  /* 0x00000098af037221 */ /* 0x000fe20000010000 */
[----:B------:R-:W-:Y:S02]  /*46f0*/  F2FP.BF16.F32.PACK_AB R154, R170, R167 ;  /* 0x000000a7aa9a723e */ /* 0x000fe400000010ff */
[----:B------:R-:W-:Y:S01]  /*4700*/  F2FP.BF16.F32.PACK_AB R156, R172, R169 ;  /* 0x000000a9ac9c723e */ /* 0x000fe200000010ff */
[----:B------:R-:W-:Y:S01]  /*4710*/  FADD.FTZ R152, R182, R3 ;  /* 0x00000003b6987221 */ /* 0x000fe20000010000 */
[----:B------:R-:W4:Y:S01]  /*4720*/  MUFU.EX2 R181, R181 ;  /* 0x000000b500b57308 */ /* 0x000f220000000800 */
[----:B------:R-:W-:Y:S02]  /*4730*/  F2FP.BF16.F32.PACK_AB R160, R176, R173 ;  /* 0x000000adb0a0723e */ /* 0x000fe400000010ff */
[----:B-1----:R-:W-:-:S04]  /*4740*/  FADD.FTZ R3, R179, R152 ;  /* 0x00000098b3037221 */ /* 0x002fc80000010000 */
[----:B--2---:R-:W-:Y:S01]  /*4750*/  FADD.FTZ R152, R186, R3 ;  /* 0x00000003ba987221 */ /* 0x004fe20000010000 */
[----:B------:R-:W1:Y:S01]  /*4760*/  MUFU.EX2 R189, R189 ;  /* 0x000000bd00bd7308 */ /* 0x000e620000000800 */
[----:B---3--:R-:W-:Y:S02]  /*4770*/  F2FP.BF16.F32.PACK_AB R166, R180, R177 ;  /* 0x000000b1b4a6723e */ /* 0x008fe400000010ff */
[----:B------:R-:W-:-:S04]  /*4780*/  FADD.FTZ R3, R177, R152 ;  /* 0x00000098b1037221 */ /* 0x000fc80000010000 */
[----:B------:R-:W-:Y:S01]  /*4790*/  FADD.FTZ R152, R180, R3 ;  /* 0x00000003b4987221 */ /* 0x000fe20000010000 */
[----:B------:R-:W2:Y:S03]  /*47a0*/  MUFU.EX2 R178, R178 ;  /* 0x000000b200b27308 */ /* 0x000ea60000000800 */
[----:B----4-:R-:W-:-:S05]  /*47b0*/  FADD.FTZ R3, R181, R152 ;  /* 0x00000098b5037221 */ /* 0x010fca0000010000 */
[----:B------:R-:W3:Y:S01]  /*47c0*/  MUFU.EX2 R184, R184 ;  /* 0x000000b800b87308 */ /* 0x000ee20000000800 */
[-C--:B-1----:R-:W-:Y:S01]  /*47d0*/  FMUL.FTZ R26, R26, R189.reuse ;  /* 0x000000bd1a1a7220 */ /* 0x082fe20000410000 */
        /* <DEDUP_REMOVED lines=78> */
[----:B------:R1:W-:Y:S01]  /*4cc0*/  MUFU.EX2 R187, R193 ;  /* 0x000000c100bb7308 */ /* 0x0003e20000000800 */
[----:B--2---:R-:W-:Y:S01]  /*4cd0*/  FADD.FTZ R0, R20, R13 ;  /* 0x0000000d14007221 */ /* 0x004fe20000010000 */
[-C--:B------:R-:W-:Y:S01]  /*4ce0*/  FMUL.FTZ R146, R146, R189.reuse ;  /* 0x000000bd92927220 */ /* 0x080fe20000410000 */
[-C--:B------:R-:W-:Y:S01]  /*4cf0*/  FMUL.FTZ R147, R147, R189.reuse ;  /* 0x000000bd93937220 */ /* 0x080fe20000410000 */
[-C--:B------:R-:W-:Y:S01]  /*4d00*/  FMUL.FTZ R150, R150, R189.reuse ;  /* 0x000000bd96967220 */ /* 0x080fe20000410000 */
[----:B------:R-:W-:Y:S01]  /*4d10*/  FMUL.FTZ R151, R151, R189 ;  /* 0x000000bd97977220 */ /* 0x000fe20000410000 */
[----:B------:R-:W-:-:S02]  /*4d20*/  F2FP.BF16.F32.PACK_AB R157, R12, R11 ;  /* 0x0000000b0c9d723e */ /* 0x000fc400000010ff */
[----:B------:R-:W2:Y:S01]  /*4d30*/  MUFU.EX2 R192, R192 ;  /* 0x000000c000c07308 */ /* 0x000ea20000000800 */
[--C-:B-1----:R-:W-:Y:S01]  /*4d40*/  FFMA.FTZ R193, R153, UR10, -R191.reuse ;  /* 0x0000000a99c17c23 */ /* 0x102fe200080108bf */
[----:B---3--:R-:W-:Y:S01]  /*4d50*/  FADD.FTZ R13, R21, R0 ;  /* 0x00000000150d7221 */ /* 0x008fe20000010000 */
[----:B------:R-:W-:Y:S01]  /*4d60*/  FFMA.FTZ R153, R164, UR10, -R191 ;  /* 0x0000000aa4997c23 */ /* 0x000fe200080108bf */
[----:B------:R-:W-:Y:S02]  /*4d70*/  F2FP.BF16.F32.PACK_AB R164, R186, R179 ;  /* 0x000000b3baa4723e */ /* 0x000fe400000010ff */
[----:B------:R-:W-:Y:S02]  /*4d80*/  F2FP.BF16.F32.PACK_AB R159, R20, R15 ;  /* 0x0000000f149f723e */ /* 0x000fe400000010ff */
[----:B------:R-:W1:Y:S08]  /*4d90*/  MUFU.EX2 R193, R193 ;  /* 0x000000c100c17308 */ /* 0x000e700000000800 */
        /* <DEDUP_REMOVED lines=20> */
[----:B---3--:R-:W-:Y:S01]  /*4ee0*/  FADD.FTZ R3, R185, R158 ;  /* 0x0000009eb9037221 */ /* 0x008fe20000010000 */
[----:B------:R-:W-:Y:S02]  /*4ef0*/  F2FP.BF16.F32.PACK_AB R158, R174, R171 ;  /* 0x000000abae9e723e */ /* 0x000fe400000010ff */
[----:B------:R-:W-:-:S04]  /*4f00*/  F2FP.BF16.F32.PACK_AB R174, R6, R187 ;  /* 0x000000bb06ae723e */ /* 0x000fc800000010ff */
[----:B------:R-:W3:Y:S01]  /*4f10*/  MUFU.EX2 R202, R202 ;  /* 0x000000ca00ca7308 */ /* 0x000ee20000000800 */
[----:B--2---:R-:W-:-:S07]  /*4f20*/  FADD.FTZ R13, R201, R0 ;  /* 0x00000000c90d7221 */ /* 0x004fce0000010000 */
[----:B------:R-:W2:Y:S01]  /*4f30*/  MUFU.EX2 R203, R203 ;  /* 0x000000cb00cb7308 */ /* 0x000ea20000000800 */
[C---:B-1----:R-:W-:Y:S01]  /*4f40*/  FADD.FTZ R168, R190.reuse, R3 ;  /* 0x00000003bea87221 */ /* 0x042fe20000010000 */
[----:B------:R-:W-:-:S03]  /*4f50*/  F2FP.BF16.F32.PACK_AB R172, R190, R185 ;  /* 0x000000b9beac723e */ /* 0x000fc600000010ff */
[----:B------:R-:W-:Y:S01]  /*4f60*/  FADD.FTZ R3, R187, R168 ;  /* 0x000000a8bb037221 */ /* 0x000fe20000010000 */
[----:B------:R-:W-:Y:S02]  /*4f70*/  F2FP.BF16.F32.PACK_AB R168, R184, R181 ;  /* 0x000000b5b8a8723e */ /* 0x000fe400000010ff */
[----:B------:R-:W1:Y:S01]  /*4f80*/  MUFU.EX2 R204, R204 ;  /* 0x000000cc00cc7308 */ /* 0x000e620000000800 */
[----:B---3--:R-:W-:Y:S01]  /*4f90*/  FADD.FTZ R0, R202, R13 ;  /* 0x0000000dca007221 */ /* 0x008fe20000010000 */
[----:B------:R-:W-:Y:S01]  /*4fa0*/  FADD.FTZ R3, R6, R3 ;  /* 0x0000000306037221 */ /* 0x000fe20000010000 */
[----:B------:R-:W-:-:S05]  /*4fb0*/  F2FP.BF16.F32.PACK_AB R169, R202, R201 ;  /* 0x000000c9caa9723e */ /* 0x000fca00000010ff */
[----:B------:R3:W4:Y:S01]  /*4fc0*/  MUFU.EX2 R191, R163 ;  /* 0x000000a300bf7308 */ /* 0x0007220000000800 */
[----:B--2---:R-:W-:-:S07]  /*4fd0*/  FADD.FTZ R13, R203, R0 ;  /* 0x00000000cb0d7221 */ /* 0x004fce0000010000 */
[----:B------:R2:W5:Y:S01]  /*4fe0*/  MUFU.EX2 R14, R153 ;  /* 0x00000099000e7308 */ /* 0x0005620000000800 */
[----:B-1----:R-:W-:Y:S01]  /*4ff0*/  FADD.FTZ R0, R204, R13 ;  /* 0x0000000dcc007221 */ /* 0x002fe20000010000 */
[----:B---3--:R-:W-:Y:S02]  /*5000*/  F2FP.BF16.F32.PACK_AB R163, R194, R193 ;  /* 0x000000c1c2a3723e */ /* 0x008fe400000010ff */
[----:B------:R-:W-:-:S04]  /*5010*/  F2FP.BF16.F32.PACK_AB R171, R204, R203 ;  /* 0x000000cbccab723e */ /* 0x000fc800000010ff */
[----:B------:R1:W3:Y:S01]  /*5020*/  MUFU.EX2 R175, R165 ;  /* 0x000000a500af7308 */ /* 0x0002e20000000800 */
[----:B--2---:R-:W-:Y:S01]  /*5030*/  F2FP.BF16.F32.PACK_AB R153, R7, R178 ;  /* 0x000000b20799723e */ /* 0x004fe200000010ff */
[----:B----4-:R-:W-:-:S06]  /*5040*/  FADD.FTZ R7, R191, R0 ;  /* 0x00000000bf077221 */ /* 0x010fcc0000010000 */
[----:B------:R2:W4:Y:S01]  /*5050*/  MUFU.EX2 R6, R155 ;  /* 0x0000009b00067308 */ /* 0x0005220000000800 */
[----:B-----5:R-:W-:Y:S01]  /*5060*/  FADD.FTZ R0, R14, R7 ;  /* 0x000000070e007221 */ /* 0x020fe20000010000 */
[----:B-1----:R-:W-:Y:S02]  /*5070*/  F2FP.BF16.F32.PACK_AB R165, R196, R195 ;  /* 0x000000c3c4a5723e */ /* 0x002fe400000010ff */
[----:B------:R-:W-:Y:S01]  /*5080*/  F2FP.BF16.F32.PACK_AB R173, R14, R191 ;  /* 0x000000bf0ead723e */ /* 0x000fe200000010ff */
[----:B---3--:R-:W-:Y:S01]  /*5090*/  FADD.FTZ R7, R175, R0 ;  /* 0x00000000af077221 */ /* 0x008fe20000010000 */
[----:B--2---:R-:W-:-:S03]  /*50a0*/  F2FP.BF16.F32.PACK_AB R155, R10, R9 ;  /* 0x000000090a9b723e */ /* 0x004fc600000010ff */
[C---:B----4-:R-:W-:Y:S01]  /*50b0*/  FADD.FTZ R0, R6.reuse, R7 ;  /* 0x0000000706007221 */ /* 0x050fe20000010000 */
[----:B------:R-:W-:Y:S01]  /*50c0*/  F2FP.BF16.F32.PACK_AB R175, R6, R175 ;  /* 0x000000af06af723e */ /* 0x000fe200000010ff */
[----:B------:R-:W-:Y:S06]  /*50d0*/  @!P0 BRA `(.L_x_7241) ;  /* 0x0000000000048947 */ /* 0x000fec0003800000 */
[----:B------:R-:W-:Y:S01]  /*50e0*/  BPT.TRAP 0x1 ;  /* 0x000000040000795c */ /* 0x000fe20000300000 */
.L_x_7241:
[----:B------:R-:W-:-:S04]  /*50f0*/  IMAD.U32 R6, RZ, RZ, UR25 ;  /* 0x00000019ff067e24 */ /* 0x000fc8000f8e00ff */
[----:B------:R1:W2:Y:S01]  /*5100*/  SYNCS.PHASECHK.TRANS64.TRYWAIT P3, [UR24+0x22850], R6 ;  /* 0x02285006ff0075a7 */ /* 0x0002a20008060158 */
[----:B------:R-:W-:Y:S05]  /*5110*/  @!P0 BRA `(.L_x_7242) ;  /* 0x0000000000048947 */ /* 0x000fea0003800000 */
[----:B------:R-:W-:Y:S01]  /*5120*/  BPT.TRAP 0x1 ;  /* 0x000000040000795c */ /* 0x000fe20000300000 */
.L_x_7242:
[----:B--2---:R-:W-:Y:S05]  /*5130*/  @P3 BRA `(.L_x_7243) ;  /* 0x00000000000c3947 */ /* 0x004fea0003800000 */
[----:B-1----:R-:W-:-:S04]  /*5140*/  MOV R6, UR25 ;  /* 0x0000001900067c02 */ /* 0x002fc80008000f00 */
[----:B------:R-:W1:Y:S02]  /*5150*/  SYNCS.PHASECHK.TRANS64.TRYWAIT P3, [UR24+0x22850], R6 ;  /* 0x02285006ff0075a7 */ /* 0x000e640008060158 */
[----:B-1----:R-:W-:Y:S05]  /*5160*/  @!P3 BRA `(.L_x_7244) ;  /* 0x0000004800c0b947 */ /* 0x002fea0003800000 */
.L_x_7243:
[----:B-1----:R-:W-:Y:S01]  /*5170*/  VIADD R6, R18, 0x8 ;  /* 0x0000000812067836 */ /* 0x002fe20000000000 */
[----:B------:R-:W-:Y:S01]  /*5180*/  UIMAD UR11, UR39, 0xc00, UR21 ;  /* 0x00000c00270b78a4 */ /* 0x000fe2000f8e0215 */
[----:B------:R-:W-:Y:S01]  /*5190*/  @!P1 VIADD R199, R199, 0x22860 ;  /* 0x00022860c7c79836 */ /* 0x000fe20000000000 */
[----:B------:R-:W-:Y:S01]  /*51a0*/  UMOV UR7, 0x40000040 ;  /* 0x4000004000077882 */ /* 0x000fe20000000000 */
[----:B------:R-:W-:Y:S01]  /*51b0*/  IMAD.MOV.U32 R13, RZ, RZ, R4 ;  /* 0x000000ffff0d7224 */ /* 0x000fe200078e0004 */
[----:B------:R1:W-:Y:S02]  /*51c0*/  BAR.SYNC.DEFER_BLOCKING R6, 0x100 ;  /* 0x000400060000751d */ /* 0x0003e40000010000 */
[----:B------:R-:W-:-:S04]  /*51d0*/  @!P1 PRMT R199, RZ, 0x654, R199 ;  /* 0x00000654ffc79816 */ /* 0x000fc800000000c7 */
[----:B------:R-:W-:Y:S01]  /*51e0*/  UMOV UR6, UR11 ;  /* 0x0000000b00067c82 */ /* 0x000fe20008000000 */
[----:B-1----:R-:W-:Y:S01]  /*51f0*/  MOV R6, R5 ;  /* 0x0000000500067202 */ /* 0x002fe20000000f00 */
[----:B------:R-:W-:-:S06]  /*5200*/  WARPGROUP.ARRIVE ;  /* 0x00000000000079c5 */ /* 0x000fcc0000000000 */
        /* <DEDUP_REMOVED lines=33> */
[----:B------:R-:W-:Y:S05]  /*5420*/  @P2 BRA `(.L_x_7245) ;  /* 0xffffffdc00442947 */ /* 0x000fea000383ffff */
.L_x_7236:
[----:B---3--:R-:W3:Y:S01]  /*5430*/  SHFL.BFLY PT, R6, R3, 0x2, 0x1f ;  /* 0x0c401f0003067f89 */ /* 0x008ee200000e0000 */
[C---:B------:R-:W-:Y:S01]  /*5440*/  IADD3 R11, P0, R16.reuse, 0x20, RZ ;  /* 0x00000020100b7810 */ /* 0x040fe20007f1e0ff */
[----:B------:R-:W-:Y:S01]  /*5450*/  UIADD3 UR34, -UR37, URZ, URZ ;  /* 0x0000003f25227290 */ /* 0x000fe2000fffe13f */
[C---:B------:R-:W-:Y:S01]  /*5460*/  IADD3 R12, P4, R16.reuse, 0x60, RZ ;  /* 0x00000060100c7810 */ /* 0x040fe20007f9e0ff */
[----:B-1----:R-:W1:Y:S01]  /*5470*/  SHFL.BFLY PT, R7, R0, 0x2, 0x1f ;  /* 0x0c401f0000077f89 */ /* 0x002e6200000e0000 */
[----:B------:R-:W-:Y:S01]  /*5480*/  LOP3.LUT R9, R11, 0x380, RZ, 0xc0, !PT ;  /* 0x000003800b097812 */ /* 0x000fe200078ec0ff */
[----:B------:R-:W-:Y:S01]  /*5490*/  ULDC UR4, c[0x0][0xda8] ;  /* 0x00036a0000047ab9 */ /* 0x000fe20000000800 */
[C---:B------:R-:W-:Y:S01]  /*54a0*/  IADD3 R163, P3, R16.reuse, 0x4000, RZ ;  /* 0x0000400010a37810 */ /* 0x040fe20007f7e0ff */
[----:B------:R-:W-:Y:S01]  /*54b0*/  UIMAD UR34, UR4, UR34, UR44 ;  /* 0x00000022042272a4 */ /* 0x000fe2000f8e022c */
[C---:B------:R-:W-:Y:S01]  /*54c0*/  IADD3 R13, P2, R16.reuse, 0x4060, RZ ;  /* 0x00004060100d7810 */ /* 0x040fe20007f5e0ff */
[----:B------:R-:W-:Y:S01]  /*54d0*/  UIADD3 UR35, -UR36, URZ, URZ ;  /* 0x0000003f24237290 */ /* 0x000fe2000fffe13f */
[----:B------:R-:W-:Y:S01]  /*54e0*/  LOP3.LUT R162, R163, 0x380, RZ, 0xc0, !PT ;  /* 0x00000380a3a27812 */ /* 0x000fe200078ec0ff */
[----:B------:R-:W-:Y:S01]  /*54f0*/  ULDC UR4, c[0x0][0xdb4] ;  /* 0x00036d0000047ab9 */ /* 0x000fe20000000800 */
[----:B------:R-:W-:Y:S01]  /*5500*/  IADD3 R161, P1, R16, 0x40, RZ ;  /* 0x0000004010a17810 */ /* 0x000fe20007f3e0ff */
[----:B------:R-:W-:Y:S01]  /*5510*/  USHF.L.U32 UR34, UR34, 0x7, URZ ;  /* 0x0000000722227899 */ /* 0x000fe2000800063f */
[----:B------:R-:W-:Y:S01]  /*5520*/  SHF.R.U64 R162, R162, 0x3, RZ ;  /* 0x00000003a2a27819 */ /* 0x000fe200000012ff */
[----:B------:R-:W-:Y:S01]  /*5530*/  UIMAD UR35, UR4, UR35, UR37 ;  /* 0x00000023042372a4 */ /* 0x000fe2000f8e0225 */
[----:B------:R-:W-:Y:S01]  /*5540*/  LOP3.LUT R160, R161, 0x380, RZ, 0xc0, !PT ;  /* 0x00000380a1a07812 */ /* 0x000fe200078ec0ff */
[----:B------:R-:W-:Y:S01]  /*5550*/  ULDC.64 UR8, c[0x0][0xb70] ;  /* 0x0002dc0000087ab9 */ /* 0x000fe20000000a00 */
[----:B------:R-:W-:Y:S01]  /*5560*/  LOP3.LUT R162, R162, R163, RZ, 0x3c, !PT ;  /* 0x000000a3a2a27212 */ /* 0x000fe200078e3cff */
[----:B------:R-:W-:Y:S01]  /*5570*/  IMAD.X R163, RZ, RZ, R17, P3 ;  /* 0x000000ffffa37224 */ /* 0x000fe200018e0611 */
[----:B------:R-:W-:Y:S01]  /*5580*/  IADD3 R177, P3, R16, 0x8060, RZ ;  /* 0x0000806010b17810 */ /* 0x000fe20007f7e0ff */
[----:B------:R-:W-:Y:S01]  /*5590*/  USHF.R.S32.HI UR4, URZ, 0x1f, UR35 ;  /* 0x0000001f3f047899 */ /* 0x000fe20008011423 */
[----:B------:R-:W-:Y:S01]  /*55a0*/  SHF.R.U64 R160, R160, 0x3, RZ ;  /* 0x00000003a0a07819 */ /* 0x000fe200000012ff */
[----:B---3--:R-:W-:Y:S01]  /*55b0*/  FADD.FTZ R6, R6, R3 ;  /* 0x0000000306067221 */ /* 0x008fe20000010000 */
[----:B------:R-:W-:Y:S01]  /*55c0*/  LOP3.LUT R3, R12, 0x380, RZ, 0xc0, !PT ;  /* 0x000003800c037812 */ /* 0x000fe200078ec0ff */
[----:B------:R-:W-:Y:S01]  /*55d0*/  UIMAD UR6, UR4, UR8, URZ ;  /* 0x00000008040672a4 */ /* 0x000fe2000f8e023f */
[----:B------:R-:W-:Y:S01]  /*55e0*/  LOP3.LUT R176, R177, 0x380, RZ, 0xc0, !PT ;  /* 0x00000380b1b07812 */ /* 0x000fe200078ec0ff */
[----:B-1----:R-:W-:Y:S01]  /*55f0*/  FADD.FTZ R7, R7, R0 ;  /* 0x0000000007077221 */ /* 0x002fe20000010000 */
[----:B------:R-:W1:Y:S01]  /*5600*/  SHFL.BFLY PT, R169, R6, 0x1, 0x1f ;  /* 0x0c201f0006a97f89 */ /* 0x000e6200000e0000 */
[----:B------:R-:W-:Y:S01]  /*5610*/  SHF.R.U64 R0, R9, 0x3, RZ ;  /* 0x0000000309007819 */ /* 0x000fe200000012ff */
[----:B------:R-:W-:Y:S01]  /*5620*/  UIMAD.WIDE.U32 UR4, UR35, UR8, URZ ;  /* 0x00000008230472a5 */ /* 0x000fe2000f8e003f */
[----:B------:R-:W-:Y:S01]  /*5630*/  SHF.R.U64 R9, R3, 0x3, RZ ;  /* 0x0000000303097819 */ /* 0x000fe200000012ff */
[----:B------:R-:W3:Y:S01]  /*5640*/  SHFL.BFLY PT, R10, R7, 0x1, 0x1f ;  /* 0x0c201f00070a7f89 */ /* 0x000ee200000e0000 */
[----:B------:R-:W-:Y:S01]  /*5650*/  SHF.R.U64 R176, R176, 0x3, RZ ;  /* 0x00000003b0b07819 */ /* 0x000fe200000012ff */
[----:B------:R-:W-:Y:S01]  /*5660*/  ULDC UR7, c[0x0][0xa88] ;  /* 0x0002a20000077ab9 */ /* 0x000fe20000000800 */
[----:B------:R-:W-:Y:S01]  /*5670*/  LOP3.LUT R160, R160, R161, RZ, 0x3c, !PT ;  /* 0x000000a1a0a07212 */ /* 0x000fe200078e3cff */
[----:B------:R4:W-:Y:S06]  /*5680*/  BAR.ARV R8, 0x100 ;  /* 0x000400080000751d */ /* 0x0009ec0000002000 */
[----:B------:R-:W-:Y:S01]  /*5690*/  LOP3.LUT R176, R176, R177, RZ, 0x3c, !PT ;  /* 0x000000b1b0b07212 */ /* 0x000fe200078e3cff */
[--C-:B------:R-:W-:Y:S01]  /*56a0*/  IMAD.X R177, RZ, RZ, R17.reuse, P3 ;  /* 0x000000ffffb17224 */ /* 0x100fe200018e0611 */
[----:B----4-:R-:W-:Y:S01]  /*56b0*/  LOP3.LUT R8, R9, R12, RZ, 0x3c, !PT ;  /* 0x0000000c09087212 */ /* 0x010fe200078e3cff */
[----:B------:R-:W-:Y:S01]  /*56c0*/  IMAD.X R9, RZ, RZ, R17, P4 ;  /* 0x000000ffff097224 */ /* 0x000fe200020e0611 */
[----:B------:R-:W-:Y:S01]  /*56d0*/  LOP3.LUT R12, R13, 0x380, RZ, 0xc0, !PT ;  /* 0x000003800d0c7812 */ /* 0x000fe200078ec0ff */
[----:B------:R-:W-:Y:S06]  /*56e0*/  BAR.ARV 0x8, 0x120 ;  /* 0x0204800000007b1d */ /* 0x000fec0000002000 */
[----:B------:R-:W-:Y:S01]  /*56f0*/  SHF.R.U64 R12, R12, 0x3, RZ ;  /* 0x000000030c0c7819 */ /* 0x000fe200000012ff */
[----:B-1----:R-:W-:Y:S01]  /*5700*/  FADD.FTZ R169, R6, R169 ;  /* 0x000000a906a97221 */ /* 0x002fe20000010000 */
[----:B------:R-:W-:Y:S01]  /*5710*/  LOP3.LUT R6, R0, R11, RZ, 0x3c, !PT ;  /* 0x0000000b00067212 */ /* 0x000fe200078e3cff */
[----:B---3--:R-:W-:Y:S01]  /*5720*/  FADD.FTZ R167, R7, R10 ;  /* 0x0000000a07a77221 */ /* 0x008fe20000010000 */
[----:B------:R-:W-:Y:S01]  /*5730*/  LOP3.LUT R12, R12, R13, RZ, 0x3c, !PT ;  /* 0x0000000d0c0c7212 */ /* 0x000fe200078e3cff */
[--C-:B------:R-:W-:Y:S01]  /*5740*/  IMAD.X R13, RZ, RZ, R17.reuse, P2 ;  /* 0x000000ffff0d7224 */ /* 0x100fe200010e0611 */
[C---:B------:R-:W-:Y:S01]  /*5750*/  IADD3 R171, P2, R16.reuse, 0xc040, RZ ;  /* 0x0000c04010ab7810 */ /* 0x040fe20007f5e0ff */
[----:B------:R-:W-:Y:S01]  /*5760*/  IMAD.X R7, RZ, RZ, R17, P0 ;  /* 0x000000ffff077224 */ /* 0x000fe200000e0611 */
[----:B------:R-:W-:Y:S01]  /*5770*/  IADD3 R21, P0, R16, 0x8000, RZ ;  /* 0x0000800010157810 */ /* 0x000fe20007f1e0ff */
[----:B------:R-:W-:Y:S01]  /*5780*/  BAR.SYNC.DEFER_BLOCKING 0x1, 0x100 ;  /* 0x0044000000007b1d */ /* 0x000fe20000010000 */
[----:B------:R-:W-:Y:S01]  /*5790*/  LOP3.LUT R170, R171, 0x380, RZ, 0xc0, !PT ;  /* 0x00000380abaa7812 */ /* 0x000fe200078ec0ff */
[----:B------:R-:W-:Y:S01]  /*57a0*/  UIMAD UR6, UR35, UR9, UR6 ;  /* 0x00000009230672a4 */ /* 0x000fe2000f8e0206 */
[----:B------:R-:W-:-:S02]  /*57b0*/  FSETP.NE.FTZ.AND P3, PT, R169, RZ, PT ;  /* 0x000000ffa900720b */ /* 0x000fc40003f75000 */
[----:B------:R-:W-:Y:S02]  /*57c0*/  SHF.R.U64 R170, R170, 0x3, RZ ;  /* 0x00000003aaaa7819 */ /* 0x000fe400000012ff */
[----:B------:R-:W-:Y:S02]  /*57d0*/  LOP3.LUT R20, R21, 0x380, RZ, 0xc0, !PT ;  /* 0x0000038015147812 */ /* 0x000fe400078ec0ff */
[----:B------:R-:W-:Y:S01]  /*57e0*/  LOP3.LUT R170, R170, R171, RZ, 0x3c, !PT ;  /* 0x000000abaaaa7212 */ /* 0x000fe200078e3cff */
[----:B------:R-:W-:Y:S01]  /*57f0*/  IMAD.X R171, RZ, RZ, R17, P2 ;  /* 0x000000ffffab7224 */ /* 0x000fe200010e0611 */
[----:B------:R-:W-:Y:S02]  /*5800*/  IADD3 R157, P5, R16, 0x4040, RZ ;  /* 0x00004040109d7810 */ /* 0x000fe40007fbe0ff */
[----:B------:R-:W-:Y:S02]  /*5810*/  IADD3.X R161, RZ, R17, RZ, P1, !PT ;  /* 0x00000011ffa17210 */ /* 0x000fe40000ffe4ff */
[----:B------:R-:W-:-:S02]  /*5820*/  FSETP.NE.FTZ.AND P2, PT, R167, RZ, PT ;  /* 0x000000ffa700720b */ /* 0x000fc40003f55000 */
[----:B------:R-:W-:Y:S02]  /*5830*/  IADD3 R153, P1, R16, 0x8020, RZ ;  /* 0x0000802010997810 */ /* 0x000fe40007f3e0ff */
[----:B------:R-:W-:Y:S02]  /*5840*/  SHF.R.U64 R20, R20, 0x3, RZ ;  /* 0x0000000314147819 */ /* 0x000fe400000012ff */
[----:B------:R-:W-:Y:S01]  /*5850*/  MOV R159, R6 ;  /* 0x00000006009f7202 */ /* 0x000fe20000000f00 */
[----:B------:R-:W-:Y:S01]  /*5860*/  IMAD.MOV.U32 R6, RZ, RZ, RZ ;  /* 0x000000ffff067224 */ /* 0x000fe200078e00ff */
[----:B------:R-:W-:Y:S02]  /*5870*/  LOP3.LUT R156, R157, 0x380, RZ, 0xc0, !PT ;  /* 0x000003809d9c7812 */ /* 0x000fe400078ec0ff */
[----:B------:R-:W-:Y:S02]  /*5880*/  LOP3.LUT R152, R153, 0x380, RZ, 0xc0, !PT ;  /* 0x0000038099987812 */ /* 0x000fe400078ec0ff */
[----:B------:R-:W-:Y:S01]  /*5890*/  MOV R160, R160 ;  /* 0x000000a000a07202 */ /* 0x000fe20000000f00 */
[----:B------:R-:W1:Y:S01]  /*58a0*/  @P3 MUFU.RCP R6, R169 ;  /* 0x000000a900063308 */ /* 0x000e620000001000 */
[----:B------:R-:W-:-:S02]  /*58b0*/  LOP3.LUT R20, R20, R21, RZ, 0x3c, !PT ;  /* 0x0000001514147212 */ /* 0x000fc400078e3cff */
[----:B------:R-:W-:Y:S02]  /*58c0*/  MOV R161, R8 ;  /* 0x0000000800a17202 */ /* 0x000fe40000000f00 */
[----:B------:R-:W-:Y:S02]  /*58d0*/  IADD3.X R21, RZ, R17, RZ, P0, !PT ;  /* 0x00000011ff157210 */ /* 0x000fe400007fe4ff */
[----:B------:R-:W-:Y:S01]  /*58e0*/  MOV R8, RZ ;  /* 0x000000ff00087202 */ /* 0x000fe20000000f00 */
[----:B------:R-:W-:Y:S01]  /*58f0*/  @P3 MUFU.LG2 R169, R169 ;  /* 0x000000a900a93308 */ /* 0x000fe20000000c00 */
[----:B------:R-:W-:Y:S02]  /*5900*/  SHF.R.U64 R156, R156, 0x3, RZ ;  /* 0x000000039c9c7819 */ /* 0x000fe400000012ff */
[----:B------:R-:W-:Y:S02]  /*5910*/  IADD3 R165, P0, R16, 0xc060, RZ ;  /* 0x0000c06010a57810 */ /* 0x000fe40007f1e0ff */
[----:B------:R-:W-:-:S02]  /*5920*/  SHF.R.U64 R152, R152, 0x3, RZ ;  /* 0x0000000398987819 */ /* 0x000fc400000012ff */
[----:B------:R-:W-:Y:S01]  /*5930*/  IADD3 R11, P6, R16, 0x4020, RZ ;  /* 0x00004020100b7810 */ /* 0x000fe20007fde0ff */
[----:B------:R-:W3:Y:S01]  /*5940*/  @P2 MUFU.RCP R8, R167 ;  /* 0x000000a700082308 */ /* 0x000ee20000001000 */
[----:B------:R-:W-:Y:S01]  /*5950*/  LOP3.LUT R156, R156, R157, RZ, 0x3c, !PT ;  /* 0x0000009d9c9c7212 */ /* 0x000fe200078e3cff */
[--C-:B------:R-:W-:Y:S01]  /*5960*/  IMAD.X R157, RZ, RZ, R17.reuse, P5 ;  /* 0x000000ffff9d7224 */ /* 0x100fe200028e0611 */
[----:B------:R-:W-:Y:S01]  /*5970*/  LOP3.LUT R164, R165, 0x380, RZ, 0xc0, !PT ;  /* 0x00000380a5a47812 */ /* 0x000fe200078ec0ff */
[-C--:B-1----:R-:W-:Y:S01]  /*5980*/  FMUL.FTZ R25, R25, R6.reuse ;  /* 0x0000000619197220 */ /* 0x082fe20000410000 */
[----:B------:R-:W-:Y:S01]  /*5990*/  LOP3.LUT R152, R152, R153, RZ, 0x3c, !PT ;  /* 0x0000009998987212 */ /* 0x000fe200078e3cff */
[--C-:B------:R-:W-:Y:S01]  /*59a0*/  IMAD.X R153, RZ, RZ, R17.reuse, P1 ;  /* 0x000000ffff997224 */ /* 0x100fe200008e0611 */
[----:B------:R-:W-:Y:S01]  /*59b0*/  LOP3.LUT R10, R11, 0x380, RZ, 0xc0, !PT ;  /* 0x000003800b0a7812 */ /* 0x000fe200078ec0ff */
[----:B------:R-:W1:Y:S01]  /*59c0*/  @P2 MUFU.LG2 R167, R167 ;  /* 0x000000a700a72308 */ /* 0x000e620000000c00 */
[----:B------:R-:W-:Y:S01]  /*59d0*/  SHF.R.U64 R164, R164, 0x3, RZ ;  /* 0x00000003a4a47819 */ /* 0x000fe200000012ff */
[-C--:B------:R-:W-:Y:S01]  /*59e0*/  FMUL.FTZ R24, R24, R6.reuse ;  /* 0x0000000618187220 */ /* 0x080fe20000410000 */
[----:B------:R-:W-:Y:S01]  /*59f0*/  SHF.R.U64 R10, R10, 0x3, RZ ;  /* 0x000000030a0a7819 */ /* 0x000fe200000012ff */
[-C--:B------:R-:W-:Y:S01]  /*5a00*/  FMUL.FTZ R29, R29, R6.reuse ;  /* 0x000000061d1d7220 */ /* 0x080fe20000410000 */
[----:B------:R-:W-:Y:S01]  /*5a10*/  LOP3.LUT R15, R16, 0x380, RZ, 0xc0, !PT ;  /* 0x00000380100f7812 */ /* 0x000fe200078ec0ff */
[----:B------:R-:W-:Y:S01]  /*5a20*/  FMUL.FTZ R168, R32, R6 ;  /* 0x0000000620a87220 */ /* 0x000fe20000410000 */
[----:B------:R-:W-:Y:S01]  /*5a30*/  MOV R156, R156 ;  /* 0x0000009c009c7202 */ /* 0x000fe20000000f00 */
[----:B------:R-:W-:Y:S01]  /*5a40*/  FMUL.FTZ R166, R36, R6 ;  /* 0x0000000624a67220 */ /* 0x000fe20000410000 */
[----:B------:R-:W-:Y:S01]  /*5a50*/  MOV R157, R152 ;  /* 0x00000098009d7202 */ /* 0x000fe20000000f00 */
[----:B------:R-:W-:Y:S01]  /*5a60*/  VIADD R152, R200, UR34 ;  /* 0x00000022c8987c36 */ /* 0x000fe20008000000 */
[----:B------:R-:W-:Y:S01]  /*5a70*/  LOP3.LUT R164, R164, R165, RZ, 0x3c, !PT ;  /* 0x000000a5a4a47212 */ /* 0x000fe200078e3cff */
[-C--:B---3--:R-:W-:Y:S01]  /*5a80*/  FMUL.FTZ R27, R27, R8.reuse ;  /* 0x000000081b1b7220 */ /* 0x088fe20000410000 */
[----:B------:R-:W-:Y:S01]  /*5a90*/  IADD3.X R165, RZ, R17, RZ, P0, !PT ;  /* 0x00000011ffa57210 */ /* 0x000fe200007fe4ff */
[----:B------:R-:W-:Y:S01]  /*5aa0*/  VIADD R7, R152, 0x8 ;  /* 0x0000000898077836 */ /* 0x000fe20000000000 */
[----:B------:R-:W-:Y:S01]  /*5ab0*/  LOP3.LUT R10, R10, R11, RZ, 0x3c, !PT ;  /* 0x0000000b0a0a7212 */ /* 0x000fe200078e3cff */
[----:B------:R-:W-:Y:S01]  /*5ac0*/  FMUL.FTZ R31, R31, R8 ;  /* 0x000000081f1f7220 */ /* 0x000fe20000410000 */
[----:B------:R-:W-:Y:S01]  /*5ad0*/  SHF.R.U64 R15, R15, 0x3, RZ ;  /* 0x000000030f0f7819 */ /* 0x000fe200000012ff */
[-C--:B------:R-:W-:Y:S01]  /*5ae0*/  FMUL.FTZ R9, R41, R6.reuse ;  /* 0x0000000629097220 */ /* 0x080fe20000410000 */
[----:B------:R-:W-:Y:S01]  /*5af0*/  IADD3.X R11, RZ, R17, RZ, P6, !PT ;  /* 0x00000011ff0b7210 */ /* 0x000fe200037fe4ff */
[----:B------:R-:W-:Y:S01]  /*5b00*/  FMUL.FTZ R53, R53, R6 ;  /* 0x0000000635357220 */ /* 0x000fe20000410000 */
[----:B------:R-:W-:Y:S01]  /*5b10*/  MOV R3, R164 ;  /* 0x000000a400037202 */ /* 0x000fe20000000f00 */
[----:B------:R-:W-:Y:S01]  /*5b20*/  FMUL.FTZ R164, R40, R6 ;  /* 0x0000000628a47220 */ /* 0x000fe20000410000 */
[----:B------:R-:W-:Y:S01]  /*5b30*/  LOP3.LUT P0, RZ, R2, 0x3, RZ, 0xc0, !PT ;  /* 0x0000000302ff7812 */ /* 0x000fe2000780c0ff */
[----:B------:R-:W-:Y:S01]  /*5b40*/  IMAD.U32 R40, RZ, RZ, UR10 ;  /* 0x0000000aff287e24 */ /* 0x000fe2000f8e00ff */
[----:B------:R-:W-:Y:S01]  /*5b50*/  LOP3.LUT R14, R15, R16, RZ, 0x3c, !PT ;  /* 0x000000100f0e7212 */ /* 0x000fe200078e3cff */
[----:B------:R-:W-:Y:S01]  /*5b60*/  IMAD.MOV.U32 R15, RZ, RZ, R17 ;  /* 0x000000ffff0f7224 */ /* 0x000fe200078e0011 */
[----:B------:R-:W-:Y:S01]  /*5b70*/  MOV R162, R162 ;  /* 0x000000a200a27202 */ /* 0x000fe20000000f00 */
[----:B------:R-:W-:Y:S01]  /*5b80*/  FMUL.FTZ R165, R44, R6 ;  /* 0x000000062ca57220 */ /* 0x000fe20000410000 */
[----:B------:R-:W-:Y:S01]  /*5b90*/  MOV R163, R10 ;  /* 0x0000000a00a37202 */ /* 0x000fe20000000f00 */
[----:B------:R-:W-:Y:S01]  /*5ba0*/  FMUL.FTZ R10, R45, R6 ;  /* 0x000000062d0a7220 */ /* 0x000fe20000410000 */
[----:B------:R-:W-:Y:S01]  /*5bb0*/  MOV R155, R12 ;  /* 0x0000000c009b7202 */ /* 0x000fe20000000f00 */
[----:B------:R-:W-:Y:S01]  /*5bc0*/  FMUL.FTZ R13, R33, R6 ;  /* 0x00000006210d7220 */ /* 0x000fe20000410000 */
[----:B------:R-:W-:Y:S01]  /*5bd0*/  MOV R158, R20 ;  /* 0x00000014009e7202 */ /* 0x000fe20000000f00 */
[-C--:B------:R-:W-:Y:S01]  /*5be0*/  FMUL.FTZ R12, R49, R6.reuse ;  /* 0x00000006310c7220 */ /* 0x080fe20000410000 */
[----:B------:R-:W-:Y:S01]  /*5bf0*/  ISETP.GE.OR P1, PT, R7, UR7, P0 ;  /* 0x0000000707007c0c */ /* 0x000fe20008726670 */
[----:B------:R-:W-:Y:S01]  /*5c00*/  FMUL.FTZ R45, R64, R6 ;  /* 0x00000006402d7220 */ /* 0x000fe20000410000 */
[----:B------:R-:W-:Y:S01]  /*5c10*/  MOV R20, R170 ;  /* 0x000000aa00147202 */ /* 0x000fe20000000f00 */
[----:B------:R-:W-:Y:S01]  /*5c20*/  FMUL.FTZ R33, R72, R6 ;  /* 0x0000000648217220 */ /* 0x000fe20000410000 */
[----:B------:R-:W-:Y:S01]  /*5c30*/  MOV R49, UR10 ;  /* 0x0000000a00317c02 */ /* 0x000fe20008000f00 */
[----:B------:R-:W-:Y:S01]  /*5c40*/  FMUL.FTZ R64, R26, R8 ;  /* 0x000000081a407220 */ /* 0x000fe20000410000 */
[----:B------:R-:W-:Y:S01]  /*5c50*/  MOV R7, UR5 ;  /* 0x0000000500077c02 */ /* 0x000fe20008000f00 */
[----:B------:R-:W-:Y:S01]  /*5c60*/  FMUL.FTZ R170, R28, R6 ;  /* 0x000000061caa7220 */ /* 0x000fe20000410000 */
[----:B------:R-:W-:Y:S01]  /*5c70*/  @P3 FMUL.FTZ R7, R40, 0.69314718246459960938 ;  /* 0x3f31721828073820 */ /* 0x000fe20000410000 */
[----:B------:R-:W-:Y:S01]  /*5c80*/  FMUL.FTZ R72, R30, R8 ;  /* 0x000000081e487220 */ /* 0x000fe20000410000 */
[----:B------:R-:W-:Y:S01]  /*5c90*/  @P3 FMUL.FTZ R26, R169, 0.69314718246459960938 ;  /* 0x3f317218a91a3820 */ /* 0x000fe20000410000 */
[----:B------:R-:W-:Y:S01]  /*5ca0*/  IADD3 R179, P4, R16, 0x8040, RZ ;  /* 0x0000804010b37810 */ /* 0x000fe20007f9e0ff */
[----:B------:R-:W-:Y:S01]  /*5cb0*/  FMUL.FTZ R11, R37, R6 ;  /* 0x00000006250b7220 */ /* 0x000fe20000410000 */
[----:B------:R-:W-:Y:S01]  /*5cc0*/  MOV R14, R14 ;  /* 0x0000000e000e7202 */ /* 0x000fe20000000f00 */
[-C--:B------:R-:W-:Y:S01]  /*5cd0*/  FMUL.FTZ R15, R48, R6.reuse ;  /* 0x00000006300f7220 */ /* 0x080fe20000410000 */
[----:B------:R-:W-:Y:S01]  /*5ce0*/  IADD3 R175, P6, R16, 0xc000, RZ ;  /* 0x0000c00010af7810 */ /* 0x000fe20007fde0ff */
        /* <DEDUP_REMOVED lines=47> */
[----:B------:R-:W-:Y:S01]  /*5fe0*/  IMAD.MOV.U32 R48, RZ, RZ, -0x800000 ;  /* 0xff800000ff307424 */ /* 0x000fe200078e00ff */
[----:B------:R-:W-:Y:S01]  /*5ff0*/  F2FP.BF16.F32.PACK_AB R24, R25, R24 ;  /* 0x000000181918723e */ /* 0x000fe200000010ff */
[----:B------:R-:W-:Y:S01]  /*6000*/  IMAD.U32 R6, RZ, RZ, UR4 ;  /* 0x00000004ff067e24 */ /* 0x000fe2000f8e00ff */
[----:B------:R-:W-:Y:S01]  /*6010*/  IADD3 R173, P5, R16, 0xc020, RZ ;  /* 0x0000c02010ad7810 */ /* 0x000fe20007fbe0ff */
[----:B------:R-:W-:Y:S01]  /*6020*/  @P2 FMUL.FTZ R49, R49, 0.69314718246459960938 ;  /* 0x3f31721831312820 */ /* 0x000fe20000410000 */
[-C--:B------:R-:W-:Y:S01]  /*6030*/  FMUL.FTZ R35, R35, R8.reuse ;  /* 0x0000000823237220 */ /* 0x080fe20000410000 */
[-C--:B------:R-:W-:Y:S01]  /*6040*/  FMUL.FTZ R34, R34, R8.reuse ;  /* 0x0000000822227220 */ /* 0x080fe20000410000 */
[-C--:B------:R-:W-:Y:S01]  /*6050*/  FMUL.FTZ R39, R39, R8.reuse ;  /* 0x0000000827277220 */ /* 0x080fe20000410000 */
[----:B------:R-:W-:Y:S01]  /*6060*/  FMUL.FTZ R38, R38, R8 ;  /* 0x0000000826267220 */ /* 0x000fe20000410000 */
[----:B-1----:R-:W-:Y:S01]  /*6070*/  @P2 FMUL.FTZ R30, R167, 0.69314718246459960938 ;  /* 0x3f317218a71e2820 */ /* 0x002fe20000410000 */
[----:B------:R-:W-:Y:S01]  /*6080*/  @P3 FFMA.FTZ R48, R7, R4, R26 ;  /* 0x0000000407303223 */ /* 0x000fe2000001001a */
[----:B------:R-:W-:Y:S01]  /*6090*/  F2FP.BF16.F32.PACK_AB R25, R27, R64 ;  /* 0x000000401b19723e */ /* 0x000fe200000010ff */
[-C--:B------:R-:W-:Y:S01]  /*60a0*/  FMUL.FTZ R43, R43, R8.reuse ;  /* 0x000000082b2b7220 */ /* 0x080fe20000410000 */
[----:B------:R-:W-:Y:S01]  /*60b0*/  LOP3.LUT R178, R179, 0x380, RZ, 0xc0, !PT ;  /* 0x00000380b3b27812 */ /* 0x000fe200078ec0ff */
[-C--:B------:R-:W-:Y:S01]  /*60c0*/  FMUL.FTZ R42, R42, R8.reuse ;  /* 0x000000082a2a7220 */ /* 0x080fe20000410000 */
[-C--:B------:R-:W-:Y:S01]  /*60d0*/  FMUL.FTZ R47, R47, R8.reuse ;  /* 0x000000082f2f7220 */ /* 0x080fe20000410000 */
[----:B------:R-:W-:Y:S01]  /*60e0*/  FMUL.FTZ R46, R46, R8 ;  /* 0x000000082e2e7220 */ /* 0x000fe20000410000 */
[----:B------:R-:W-:Y:S01]  /*60f0*/  F2FP.BF16.F32.PACK_AB R26, R29, R170 ;  /* 0x000000aa1d1a723e */ /* 0x000fe200000010ff */
[----:B------:R-:W-:Y:S01]  /*6100*/  FMUL.FTZ R51, R51, R8 ;  /* 0x0000000833337220 */ /* 0x000fe20000410000 */
[----:B------:R-:W-:Y:S01]  /*6110*/  F2FP.BF16.F32.PACK_AB R27, R31, R72 ;  /* 0x000000481f1b723e */ /* 0x000fe200000010ff */
[-C--:B------:R-:W-:Y:S01]  /*6120*/  FMUL.FTZ R50, R50, R8.reuse ;  /* 0x0000000832327220 */ /* 0x080fe20000410000 */
[----:B------:R-:W-:Y:S01]  /*6130*/  LOP3.LUT R174, R175, 0x380, RZ, 0xc0, !PT ;  /* 0x00000380afae7812 */ /* 0x000fe200078ec0ff */
[-C--:B------:R-:W-:Y:S01]  /*6140*/  FMUL.FTZ R55, R55, R8.reuse ;  /* 0x0000000837377220 */ /* 0x080fe20000410000 */
[----:B------:R-:W-:Y:S01]  /*6150*/  FMUL.FTZ R54, R54, R8 ;  /* 0x0000000836367220 */ /* 0x000fe20000410000 */
[----:B------:R-:W-:-:S02]  /*6160*/  IMAD.MOV.U32 R44, RZ, RZ, -0x800000 ;  /* 0xff800000ff2c7424 */ /* 0x000fc400078e00ff */
[-C--:B------:R-:W-:Y:S01]  /*6170*/  FMUL.FTZ R59, R59, R8.reuse ;  /* 0x000000083b3b7220 */ /* 0x080fe20000410000 */
[-C--:B------:R-:W-:Y:S01]  /*6180*/  FMUL.FTZ R58, R58, R8.reuse ;  /* 0x000000083a3a7220 */ /* 0x080fe20000410000 */
[-C--:B------:R-:W-:Y:S01]  /*6190*/  FMUL.FTZ R63, R63, R8.reuse ;  /* 0x000000083f3f7220 */ /* 0x080fe20000410000 */
[-C--:B------:R-:W-:Y:S01]  /*61a0*/  FMUL.FTZ R62, R62, R8.reuse ;  /* 0x000000083e3e7220 */ /* 0x080fe20000410000 */
[----:B------:R-:W-:Y:S01]  /*61b0*/  LOP3.LUT R172, R173, 0x380, RZ, 0xc0, !PT ;  /* 0x00000380adac7812 */ /* 0x000fe200078ec0ff */
        /* <DEDUP_REMOVED lines=45> */
[----:B------:R-:W-:Y:S01]  /*6490*/  IMAD.MOV.U32 R40, RZ, RZ, R6 ;  /* 0x000000ffff287224 */ /* 0x000fe200078e0006 */
[----:B------:R-:W-:Y:S01]  /*64a0*/  SHF.R.U64 R178, R178, 0x3, RZ ;  /* 0x00000003b2b27819 */ /* 0x000fe200000012ff */
[----:B------:R1:W-:Y:S01]  /*64b0*/  STSM.16.M88.4 [R14], R24 ;  /* 0x000000180e007844 */ /* 0x0003e20000000200 */
[----:B------:R-:W-:Y:S01]  /*64c0*/  F2FP.BF16.F32.PACK_AB R4, R13, R168 ;  /* 0x000000a80d04723e */ /* 0x000fe200000010ff */
[----:B------:R-:W-:Y:S01]  /*64d0*/  UIADD3 UR4, UR5, UR6, URZ ;  /* 0x0000000605047290 */ /* 0x000fe2000fffe03f */
[----:B------:R-:W-:-:S02]  /*64e0*/  F2FP.BF16.F32.PACK_AB R5, R35, R34 ;  /* 0x000000222305723e */ /* 0x000fc400000010ff */
[----:B------:R-:W-:Y:S02]  /*64f0*/  F2FP.BF16.F32.PACK_AB R6, R11, R166 ;  /* 0x000000a60b06723e */ /* 0x000fe400000010ff */
[----:B------:R-:W-:Y:S01]  /*6500*/  F2FP.BF16.F32.PACK_AB R7, R39, R38 ;  /* 0x000000262707723e */ /* 0x000fe200000010ff */
[----:B------:R-:W-:Y:S01]  /*6510*/  IMAD.U32 R41, RZ, RZ, UR4 ;  /* 0x00000004ff297e24 */ /* 0x000fe2000f8e00ff */
[----:B------:R-:W-:Y:S01]  /*6520*/  F2FP.BF16.F32.PACK_AB R8, R9, R164 ;  /* 0x000000a40908723e */ /* 0x000fe200000010ff */
[----:B------:R-:W-:Y:S01]  /*6530*/  USHF.R.S32.HI UR4, URZ, 0x1f, UR36 ;  /* 0x0000001f3f047899 */ /* 0x000fe20008011424 */
[----:B------:R-:W-:Y:S01]  /*6540*/  SHF.R.U64 R174, R174, 0x3, RZ ;  /* 0x00000003aeae7819 */ /* 0x000fe200000012ff */
[----:B------:R-:W-:Y:S01]  /*6550*/  STSM.16.M88.4 [R159], R4 ;  /* 0x000000049f007844 */ /* 0x000fe20000000200 */
[----:B------:R-:W-:Y:S02]  /*6560*/  F2FP.BF16.F32.PACK_AB R9, R43, R42 ;  /* 0x0000002a2b09723e */ /* 0x000fe400000010ff */
[----:B------:R-:W-:Y:S01]  /*6570*/  F2FP.BF16.F32.PACK_AB R10, R10, R165 ;  /* 0x000000a50a0a723e */ /* 0x000fe200000010ff */
[----:B------:R-:W3:Y:S01]  /*6580*/  LDC.64 R42, c[0x0][0xb78] ;  /* 0x0002de00ff2a7b82 */ /* 0x000ee20000000a00 */
[----:B------:R-:W-:-:S02]  /*6590*/  F2FP.BF16.F32.PACK_AB R11, R47, R46 ;  /* 0x0000002e2f0b723e */ /* 0x000fc400000010ff */
[----:B------:R-:W-:Y:S02]  /*65a0*/  F2FP.BF16.F32.PACK_AB R12, R12, R15 ;  /* 0x0000000f0c0c723e */ /* 0x000fe400000010ff */
[----:B------:R-:W-:Y:S01]  /*65b0*/  F2FP.BF16.F32.PACK_AB R13, R51, R50 ;  /* 0x00000032330d723e */ /* 0x000fe200000010ff */
[----:B------:R-:W-:Y:S01]  /*65c0*/  STSM.16.M88.4 [R160], R8 ;  /* 0x00000008a0007844 */ /* 0x000fe20000000200 */
[----:B-1----:R-:W-:Y:S02]  /*65d0*/  F2FP.BF16.F32.PACK_AB R14, R53, R52 ;  /* 0x00000034350e723e */ /* 0x002fe400000010ff */
[----:B------:R-:W-:Y:S02]  /*65e0*/  F2FP.BF16.F32.PACK_AB R15, R55, R54 ;  /* 0x00000036370f723e */ /* 0x000fe400000010ff */
[----:B------:R-:W-:Y:S02]  /*65f0*/  SHF.R.U64 R172, R172, 0x3, RZ ;  /* 0x00000003acac7819 */ /* 0x000fe400000012ff */
[----:B------:R-:W-:Y:S01]  /*6600*/  F2FP.BF16.F32.PACK_AB R24, R57, R56 ;  /* 0x000000383918723e */ /* 0x000fe200000010ff */
[----:B------:R1:W-:Y:S01]  /*6610*/  STSM.16.M88.4 [R161], R12 ;  /* 0x0000000ca1007844 */ /* 0x0003e20000000200 */
[----:B------:R-:W-:-:S02]  /*6620*/  F2FP.BF16.F32.PACK_AB R25, R59, R58 ;  /* 0x0000003a3b19723e */ /* 0x000fc400000010ff */
[----:B------:R-:W-:Y:S02]  /*6630*/  F2FP.BF16.F32.PACK_AB R26, R61, R60 ;  /* 0x0000003c3d1a723e */ /* 0x000fe400000010ff */
[----:B------:R-:W-:Y:S02]  /*6640*/  F2FP.BF16.F32.PACK_AB R27, R63, R62 ;  /* 0x0000003e3f1b723e */ /* 0x000fe400000010ff */
[----:B------:R-:W-:Y:S02]  /*6650*/  LOP3.LUT R178, R178, R179, RZ, 0x3c, !PT ;  /* 0x000000b3b2b27212 */ /* 0x000fe400078e3cff */
[----:B------:R-:W-:Y:S01]  /*6660*/  F2FP.BF16.F32.PACK_AB R28, R28, R45 ;  /* 0x0000002d1c1c723e */ /* 0x000fe200000010ff */
[----:B------:R-:W-:Y:S01]  /*6670*/  STSM.16.M88.4 [R162], R24 ;  /* 0x00000018a2007844 */ /* 0x000fe20000000200 */
[----:B------:R-:W-:Y:S01]  /*6680*/  F2FP.BF16.F32.PACK_AB R29, R67, R66 ;  /* 0x00000042431d723e */ /* 0x000fe200000010ff */
[----:B---3--:R-:W-:Y:S01]  /*6690*/  IMAD.WIDE.U32 R40, R42, UR36, R40 ;  /* 0x000000242a287c25 */ /* 0x008fe2000f8e0028 */
[----:B------:R-:W-:-:S02]  /*66a0*/  F2FP.BF16.F32.PACK_AB R30, R69, R68 ;  /* 0x00000044451e723e */ /* 0x000fc400000010ff */
[----:B------:R-:W-:Y:S01]  /*66b0*/  F2FP.BF16.F32.PACK_AB R31, R71, R70 ;  /* 0x00000046471f723e */ /* 0x000fe200000010ff */
[----:B-1----:R-:W-:Y:S01]  /*66c0*/  IMAD R12, R42, UR4, RZ ;  /* 0x000000042a0c7c24 */ /* 0x002fe2000f8e02ff */
[----:B------:R-:W-:Y:S01]  /*66d0*/  F2FP.BF16.F32.PACK_AB R32, R32, R33 ;  /* 0x000000212020723e */ /* 0x000fe200000010ff */
[----:B------:R-:W-:Y:S01]  /*66e0*/  ULDC.64 UR4, c[0x0][0xb40] ;  /* 0x0002d00000047ab9 */ /* 0x000fe20000000a00 */
[----:B------:R-:W-:Y:S01]  /*66f0*/  LOP3.LUT R174, R174, R175, RZ, 0x3c, !PT ;  /* 0x000000afaeae7212 */ /* 0x000fe200078e3cff */
[----:B------:R-:W-:Y:S01]  /*6700*/  IMAD.X R175, RZ, RZ, R17, P6 ;  /* 0x000000ffffaf7224 */ /* 0x000fe200030e0611 */
[----:B------:R-:W-:Y:S01]  /*6710*/  IADD3.X R179, RZ, R17, RZ, P4, !PT ;  /* 0x00000011ffb37210 */ /* 0x000fe200027fe4ff */
[----:B------:R-:W-:Y:S01]  /*6720*/  STSM.16.M88.4 [R163], R28 ;  /* 0x0000001ca3007844 */ /* 0x000fe20000000200 */
[----:B------:R-:W-:Y:S01]  /*6730*/  F2FP.BF16.F32.PACK_AB R33, R75, R74 ;  /* 0x0000004a4b21723e */ /* 0x000fe200000010ff */
[----:B------:R-:W-:Y:S01]  /*6740*/  IMAD R12, R43, UR36, R12 ;  /* 0x000000242b0c7c24 */ /* 0x000fe2000f8e020c */
[----:B------:R-:W-:-:S02]  /*6750*/  F2FP.BF16.F32.PACK_AB R34, R77, R76 ;  /* 0x0000004c4d22723e */ /* 0x000fc400000010ff */
[----:B------:R-:W-:Y:S02]  /*6760*/  F2FP.BF16.F32.PACK_AB R35, R79, R78 ;  /* 0x0000004e4f23723e */ /* 0x000fe400000010ff */
[----:B------:R-:W-:Y:S02]  /*6770*/  F2FP.BF16.F32.PACK_AB R36, R36, R37 ;  /* 0x000000252424723e */ /* 0x000fe400000010ff */
[----:B------:R-:W-:Y:S01]  /*6780*/  F2FP.BF16.F32.PACK_AB R37, R83, R82 ;  /* 0x000000525325723e */ /* 0x000fe200000010ff */
[----:B------:R-:W-:Y:S01]  /*6790*/  STSM.16.M88.4 [R156], R32 ;  /* 0x000000209c007844 */ /* 0x000fe20000000200 */
[----:B------:R-:W-:Y:S02]  /*67a0*/  F2FP.BF16.F32.PACK_AB R38, R85, R84 ;  /* 0x000000545526723e */ /* 0x000fe400000010ff */
[----:B------:R-:W-:Y:S02]  /*67b0*/  F2FP.BF16.F32.PACK_AB R39, R87, R86 ;  /* 0x000000565727723e */ /* 0x000fe400000010ff */
[----:B------:R-:W-:-:S02]  /*67c0*/  LOP3.LUT R172, R172, R173, RZ, 0x3c, !PT ;  /* 0x000000adacac7212 */ /* 0x000fc400078e3cff */
[----:B------:R-:W-:Y:S01]  /*67d0*/  F2FP.BF16.F32.PACK_AB R4, R89, R88 ;  /* 0x000000585904723e */ /* 0x000fe200000010ff */
[----:B------:R-:W-:Y:S01]  /*67e0*/  STSM.16.M88.4 [R155], R36 ;  /* 0x000000249b007844 */ /* 0x000fe20000000200 */
[----:B------:R-:W-:Y:S02]  /*67f0*/  F2FP.BF16.F32.PACK_AB R5, R91, R90 ;  /* 0x0000005a5b05723e */ /* 0x000fe400000010ff */
[----:B------:R-:W-:Y:S02]  /*6800*/  F2FP.BF16.F32.PACK_AB R6, R93, R92 ;  /* 0x0000005c5d06723e */ /* 0x000fe400000010ff */
[----:B------:R-:W-:Y:S02]  /*6810*/  F2FP.BF16.F32.PACK_AB R7, R95, R94 ;  /* 0x0000005e5f07723e */ /* 0x000fe400000010ff */
[----:B------:R-:W-:Y:S02]  /*6820*/  F2FP.BF16.F32.PACK_AB R104, R105, R104 ;  /* 0x000000686968723e */ /* 0x000fe400000010ff */
[----:B------:R-:W-:Y:S01]  /*6830*/  IADD3.X R173, RZ, R17, RZ, P5, !PT ;  /* 0x00000011ffad7210 */ /* 0x000fe20002ffe4ff */
[----:B------:R1:W-:Y:S01]  /*6840*/  STSM.16.M88.4 [R158], R4 ;  /* 0x000000049e007844 */ /* 0x0003e20000000200 */
[----:B------:R-:W-:-:S02]  /*6850*/  F2FP.BF16.F32.PACK_AB R8, R97, R96 ;  /* 0x000000606108723e */ /* 0x000fc400000010ff */
[----:B------:R-:W-:Y:S01]  /*6860*/  F2FP.BF16.F32.PACK_AB R9, R99, R98 ;  /* 0x000000626309723e */ /* 0x000fe200000010ff */
[----:B------:R-:W3:Y:S01]  /*6870*/  SHFL.IDX PT, R6, R22, RZ, 0x1f ;  /* 0x00001fff16067589 */ /* 0x000ee200000e0000 */
        /* <DEDUP_REMOVED lines=34> */
[----:B------:R-:W-:-:S02]  /*6aa0*/  F2FP.BF16.F32.PACK_AB R147, R151, R150 ;  /* 0x000000969793723e */ /* 0x000fc400000010ff */
[C---:B------:R-:W-:Y:S02]  /*6ab0*/  ISETP.GE.OR P0, PT, R152.reuse, UR7, P0 ;  /* 0x0000000798007c0c */ /* 0x040fe40008706670 */
[----:B-1----:R-:W-:Y:S01]  /*6ac0*/  SHF.R.S32.HI R5, RZ, 0x1f, R152 ;  /* 0x0000001fff057819 */ /* 0x002fe20000011498 */
[----:B------:R4:W-:Y:S01]  /*6ad0*/  STSM.16.M88.4 [R3], R144 ;  /* 0x0000009003007844 */ /* 0x0009e20000000200 */
[----:B------:R-:W-:Y:S01]  /*6ae0*/  IADD3 R152, P2, R152, R40, RZ ;  /* 0x0000002898987210 */ /* 0x000fe20007f5e0ff */
[----:B------:R-:W-:Y:S01]  /*6af0*/  @!PT LDS RZ, [RZ] ;  /* 0x00000000fffff984 */ /* 0x000fe20000000800 */
[----:B------:R-:W-:Y:S01]  /*6b00*/  @!PT LDS RZ, [RZ] ;  /* 0x00000000fffff984 */ /* 0x000fe20000000800 */
[----:B------:R-:W-:Y:S01]  /*6b10*/  @!PT LDS RZ, [RZ] ;  /* 0x00000000fffff984 */ /* 0x000fe20000000800 */
[----:B------:R1:W-:Y:S06]  /*6b20*/  MEMBAR.ALL.CTA ;  /* 0x0000000000007992 */ /* 0x0003ec0000008000 */
[----:B-1----:R-:W1:Y:S01]  /*6b30*/  FENCE.VIEW.ASYNC.S ;  /* 0x00000000000073c6 */ /* 0x002e620000000000 */
[----:B------:R-:W-:Y:S01]  /*6b40*/  IADD3.X R5, R5, R41, R12, P2, !PT ;  /* 0x0000002905057210 */ /* 0x000fe200017fe40c */
[----:B-1----:R-:W-:Y:S06]  /*6b50*/  BAR.ARV 0x1, 0x120 ;  /* 0x0044800000007b1d */ /* 0x002fec0000002000 */
[----:B------:R-:W-:Y:S01]  /*6b60*/  LEA R4, P2, R152, UR4, 0x2 ;  /* 0x0000000498047c11 */ /* 0x000fe2000f8410ff */
[----:B------:R-:W-:-:S02]  /*6b70*/  ULDC UR4, c[0x0][0xc] ;  /* 0x0000030000047ab9 */ /* 0x000fc40000000800 */
[----:B------:R-:W-:Y:S01]  /*6b80*/  UIADD3 UR44, UR4, UR44, URZ ;  /* 0x0000002c042c7290 */ /* 0x000fe2000fffe03f */
[----:B------:R-:W-:-:S05]  /*6b90*/  LEA.HI.X R5, R152, UR5, R5, 0x2, P2 ;  /* 0x0000000598057c11 */ /* 0x000fca00090f1405 */
[----:B------:R4:W-:Y:S04]  /*6ba0*/  @!P1 STG.E desc[UR40][R4.64+0x20], R44 ;  /* 0x0000202c04009986 */ /* 0x0009e8000c101928 */
[----:B------:R4:W-:Y:S01]  /*6bb0*/  @!P0 STG.E desc[UR40][R4.64], R48 ;  /* 0x0000003004008986 */ /* 0x0009e2000c101928 */
[----:B---3--:R-:W-:-:S13]  /*6bc0*/  ISETP.NE.AND P0, PT, R6, 0x7, PT ;  /* 0x000000070600780c */ /* 0x008fda0003f05270 */
[----:B----4-:R-:W-:Y:S05]  /*6bd0*/  @P0 BRA `(.L_x_7246) ;  /* 0x00000000007c0947 */ /* 0x010fea0003800000 */
        /* <DEDUP_REMOVED lines=30> */
.L_x_7247:
[----:B------:R-:W-:Y:S05]  /*6dc0*/  BSYNC B0 ;  /* 0x0000000000007941 */ /* 0x000fea0003800000 */
.L_x_7246:
[----:B------:R-:W1:Y:S01]  /*6dd0*/  LDC R0, c[0x0][0xda4] ;  /* 0x00036900ff007b82 */ /* 0x000e620000000800 */
[----:B------:R-:W-:Y:S02]  /*6de0*/  UIADD3 UR39, UR39, 0x1, URZ ;  /* 0x0000000127277890 */ /* 0x000fe4000fffe03f */
[----:B------:R-:W-:Y:S02]  /*6df0*/  UIADD3 UR43, UR43, 0x1, URZ ;  /* 0x000000012b2b7890 */ /* 0x000fe4000fffe03f */
[----:B------:R-:W-:-:S04]  /*6e00*/  UISETP.NE.AND UP0, UPT, UR39, 0x2, UPT ;  /* 0x000000022700788c */ /* 0x000fc8000bf05270 */
[----:B------:R-:W-:Y:S02]  /*6e10*/  USEL UR4, URZ, 0x1, UP0 ;  /* 0x000000013f047887 */ /* 0x000fe40008000000 */
[----:B------:R-:W-:Y:S02]  /*6e20*/  USEL UR39, UR39, URZ, UP0 ;  /* 0x0000003f27277287 */ /* 0x000fe40008000000 */
[----:B------:R-:W-:Y:S01]  /*6e30*/  ULOP3.LUT UR42, UR42, UR4, URZ, 0x3c, !UPT ;  /* 0x000000042a2a7292 */ /* 0x000fe2000f8e3c3f */
[----:B-1----:R-:W-:-:S13]  /*6e40*/  ISETP.LE.AND P0, PT, R0, UR44, PT ;  /* 0x0000002c00007c0c */ /* 0x002fda000bf03270 */
[----:B------:R-:W-:Y:S05]  /*6e50*/  @!P0 BRA `(.L_x_7248) ;  /* 0xffffff9c00b88947 */ /* 0x000fea000383ffff */
[----:B------:R-:W-:Y:S05]  /*6e60*/  EXIT ;  /* 0x000000000000794d */ /* 0x000fea0003800000 */
.L_x_7224:
        /* <DEDUP_REMOVED lines=14> */
[----:B------:R-:W-:Y:S01]  /*6f50*/  IMAD.MOV.U32 R16, RZ, RZ, RZ ;  /* 0x000000ffff107224 */ /* 0x000fe200078e00ff */
[----:B------:R-:W-:Y:S01]  /*6f60*/  ULDC.64 UR42, c[0x0][0x198] ;  /* 0x00006600002a7ab9 */ /* 0x000fe20000000a00 */
[----:B------:R-:W-:Y:S01]  /*6f70*/  IMAD.MOV.U32 R17, RZ, RZ, 0x1 ;  /* 0x00000001ff117424 */ /* 0x000fe200078e00ff */
[----:B------:R-:W-:Y:S01]  /*6f80*/  ULDC UR36, c[0x0][0xc] ;  /* 0x0000030000247ab9 */ /* 0x000fe20000000800 */
[----:B------:R1:W-:Y:S04]  /*6f90*/  STL [R1+0xc], R0 ;  /* 0x00000c0001007387 */ /* 0x0003e80000100800 */
[----:B------:R1:W-:Y:S02]  /*6fa0*/  STL [R1+0x18], RZ ;  /* 0x000018ff01007387 */ /* 0x0003e40000100800 */
.L_x_7291:
[----:B------:R-:W2:Y:S01]  /*6fb0*/  LDL R2, [R1+0xc] ;  /* 0x00000c0001027983 */ /* 0x000ea20000100800 */
[----:B-1----:R-:W1:Y:S01]  /*6fc0*/  LDC R0, c[0x0][0xda8] ;  /* 0x00036a00ff007b82 */ /* 0x002e620000000800 */
[----:B------:R-:W-:Y:S05]  /*6fd0*/  YIELD ;  /* 0x0000000000007946 */ /* 0x000fea0003800000 */
[----:B------:R-:W3:Y:S01]  /*6fe0*/  S2R R5, SR_CgaCtaId ;  /* 0x0000000000057919 */ /* 0x000ee20000008800 */
[----:B------:R-:W-:Y:S01]  /*6ff0*/  ULDC.64 UR4, c[0x0][0x3f8] ;  /* 0x0000fe0000047ab9 */ /* 0x000fe20000000a00 */
[----:B------:R-:W4:Y:S01]  /*7000*/  LDC R19, c[0x0][0xdb4] ;  /* 0x00036d00ff137b82 */ /* 0x000f220000000800 */
[----:B------:R-:W-:-:S03]  /*7010*/  UISETP.NE.U32.AND UP0, UPT, UR4, URZ, UPT ;  /* 0x0000003f0400728c */ /* 0x000fc6000bf05070 */
[----:B------:R-:W-:Y:S01]  /*7020*/  ULDC UR4, c[0x0][0x404] ;  /* 0x0001010000047ab9 */ /* 0x000fe20000000800 */
[----:B------:R-:W-:-:S04]  /*7030*/  UISETP.NE.AND.EX UP0, UPT, UR5, URZ, UPT, UP0 ;  /* 0x0000003f0500728c */ /* 0x000fc8000bf05300 */
[----:B------:R-:W-:Y:S01]  /*7040*/  USEL UR4, UR4, 0x1, UP0 ;  /* 0x0000000104047887 */ /* 0x000fe20008000000 */
[----:B-1----:R-:W-:Y:S02]  /*7050*/  ISETP.NE.AND P0, PT, R0, 0x1, PT ;  /* 0x000000010000780c */ /* 0x002fe40003f05270 */
[----:B----4-:R-:W-:-:S11]  /*7060*/  ISETP.NE.AND P1, PT, R19, 0x1, PT ;  /* 0x000000011300780c */ /* 0x010fd60003f25270 */
[----:B------:R-:W2:Y:S08]  /*7070*/  @P0 LDC R0, c[0x0][0xdac] ;  /* 0x00036b00ff000b82 */ /* 0x000eb00000000800 */
[----:B------:R-:W1:Y:S01]  /*7080*/  @P0 LDC R3, c[0x0][0xdb0] ;  /* 0x00036c00ff030b82 */ /* 0x000e620000000800 */
[----:B--2---:R-:W-:Y:S01]  /*7090*/  @P0 IMAD.HI.U32 R0, R2, R0, RZ ;  /* 0x0000000002000227 */ /* 0x004fe200078e00ff */
[----:B------:R-:W-:-:S04]  /*70a0*/  MOV R4, R2 ;  /* 0x0000000200047202 */ /* 0x000fc80000000f00 */
[----:B-1----:R-:W-:Y:S02]  /*70b0*/  @P0 SHF.R.U32.HI R4, RZ, R3, R0 ;  /* 0x00000003ff040219 */ /* 0x002fe40000011600 */
[----:B------:R-:W1:Y:S03]  /*70c0*/  LDC R0, c[0x0][0x2e0] ;  /* 0x0000b800ff007b82 */ /* 0x000e660000000800 */
[----:B------:R-:W-:Y:S01]  /*70d0*/  IMAD.MOV.U32 R18, RZ, RZ, R4 ;  /* 0x000000ffff127224 */ /* 0x000fe200078e0004 */
[----:B------:R2:W-:Y:S04]  /*70e0*/  STL [R1+0x4], R4 ;  /* 0x0000040401007387 */ /* 0x0005e80000100800 */
[----:B------:R-:W4:Y:S01]  /*70f0*/  @P1 LDC.64 R2, c[0x0][0xdb8] ;  /* 0x00036e00ff021b82 */ /* 0x000f220000000a00 */
[----:B-1----:R-:W-:Y:S01]  /*7100*/  IMAD R7, R0, UR4, RZ ;  /* 0x0000000400077c24 */ /* 0x002fe2000f8e02ff */
[----:B------:R-:W-:-:S04]  /*7110*/  MOV R0, 0x400 ;  /* 0x0000040000007802 */ /* 0x000fc80000000f00 */
[----:B---3--:R-:W-:Y:S01]  /*7120*/  LEA R6, R5, R0, 0x18 ;  /* 0x0000000005067211 */ /* 0x008fe200078ec0ff */
[----:B------:R-:W-:Y:S01]  /*7130*/  VIADD R0, R7, 0x5f ;  /* 0x0000005f07007836 */ /* 0x000fe20000000000 */
[----:B------:R2:W-:Y:S01]  /*7140*/  STL [R1+0x14], R7 ;  /* 0x0000140701007387 */ /* 0x0005e20000100800 */
[----:B----4-:R-:W-:-:S03]  /*7150*/  @P1 IMAD.HI.U32 R2, R4, R2, RZ ;  /* 0x0000000204021227 */ /* 0x010fc600078e00ff */
[----:B------:R2:W-:Y:S02]  /*7160*/  STL [R1], R6 ;  /* 0x0000000601007387 */ /* 0x0005e40000100800 */
[----:B------:R-:W-:Y:S01]  /*7170*/  @P1 SHF.R.U32.HI R18, RZ, R3, R2 ;  /* 0x00000003ff121219 */ /* 0x000fe20000011602 */
[----:B------:R-:W-:Y:S01]  /*7180*/  IMAD.HI R2, R0, 0x2aaaaaab, RZ ;  /* 0x2aaaaaab00027827 */ /* 0x000fe200078e02ff */
[----:B------:R-:W-:-:S03]  /*7190*/  IADD3 R3, R6, 0x1c400, RZ ;  /* 0x0001c40006037810 */ /* 0x000fc60007ffe0ff */
[----:B------:R-:W-:Y:S01]  /*71a0*/  IMAD.MOV R0, RZ, RZ, -R18 ;  /* 0x000000ffff007224 */ /* 0x000fe200078e0a12 */
[----:B------:R-:W-:Y:S02]  /*71b0*/  LOP3.LUT P0, RZ, R3, 0x3ff, RZ, 0xc0, !PT ;  /* 0x000003ff03ff7812 */ /* 0x000fe4000780c0ff */
[----:B------:R-:W-:Y:S01]  /*71c0*/  SHF.R.U32.HI R3, RZ, 0x1f, R2 ;  /* 0x0000001fff037819 */ /* 0x000fe20000011602 */
[----:B------:R-:W-:-:S03]  /*71d0*/  IMAD R19, R19, R0, R4 ;  /* 0x0000000013137224 */ /* 0x000fc600078e0204 */
[----:B------:R-:W-:-:S05]  /*71e0*/  LEA.HI.SX32 R0, R2, R3, 0x1c ;  /* 0x0000000302007211 */ /* 0x000fca00078fe2ff */
[----:B------:R2:W-:Y:S02]  /*71f0*/  STL [R1+0x8], R0 ;  /* 0x0000080001007387 */ /* 0x0005e40000100800 */
        /* <DEDUP_REMOVED lines=17> */
.L_x_7250:
        /* <DEDUP_REMOVED lines=20> */
.L_x_7252:
        /* <DEDUP_REMOVED lines=16> */
.L_x_7251:
[----:B------:R-:W1:Y:S01]  /*7550*/  LDC R0, c[0x0][0x428] ;  /* 0x00010a00ff007b82 */ /* 0x000e620000000800 */
[----:B------:R-:W-:Y:S01]  /*7560*/  ULDC.64 UR4, c[0x0][0x9f8] ;  /* 0x00027e0000047ab9 */ /* 0x000fe20000000a00 */
[----:B------:R-:W2:Y:S01]  /*7570*/  LDL.LU R5, [R1+0x4] ;  /* 0x0000040001057983 */ /* 0x000ea20000300800 */
[----:B-1----:R-:W-:-:S03]  /*7580*/  ISETP.NE.AND P1, PT, R0, 0x1, PT ;  /* 0x000000010000780c */ /* 0x002fc60003f25270 */
[----:B------:R-:W3:Y:S01]  /*7590*/  LDL R4, [R1+0xc] ;  /* 0x00000c0001047983 */ /* 0x000ee20000100800 */
[----:B------:R-:W-:Y:S01]  /*75a0*/  ISETP.NE.U32.AND P0, PT, RZ, UR4, PT ;  /* 0x00000004ff007c0c */ /* 0x000fe2000bf05070 */
[----:B------:R-:W-:Y:S01]  /*75b0*/  IMAD.MOV.U32 R6, RZ, RZ, R18 ;  /* 0x000000ffff067224 */ /* 0x000fe200078e0012 */
[----:B------:R-:W-:Y:S01]  /*75c0*/  MOV R0, R19 ;  /* 0x0000001300007202 */ /* 0x000fe20000000f00 */
[----:B------:R-:W1:Y:S01]  /*75d0*/  S2R R7, SR_TID.X ;  /* 0x0000000000077919 */ /* 0x000e620000002100 */
[----:B------:R-:W-:Y:S01]  /*75e0*/  ISETP.NE.AND.EX P0, PT, RZ, UR5, PT, P0 ;  /* 0x00000005ff007c0c */ /* 0x000fe2000bf05300 */
[----:B------:R-:W-:-:S04]  /*75f0*/  ULDC UR4, c[0x0][0xda8] ;  /* 0x00036a0000047ab9 */ /* 0x000fc80000000800 */
[----:B------:R-:W4:Y:S08]  /*7600*/  @P1 LDC R2, c[0x0][0x42c] ;  /* 0x00010b00ff021b82 */ /* 0x000f300000000800 */
[----:B------:R-:W1:Y:S01]  /*7610*/  @P1 LDC R3, c[0x0][0x430] ;  /* 0x00010c00ff031b82 */ /* 0x000e620000000800 */
[----:B----4-:R-:W-:Y:S01]  /*7620*/  @P1 IMAD.HI.U32 R2, R19, R2, RZ ;  /* 0x0000000213021227 */ /* 0x010fe200078e00ff */
[----:B-1----:R-:W-:-:S04]  /*7630*/  LOP3.LUT R7, R7, 0x1f, RZ, 0xc0, !PT ;  /* 0x0000001f07077812 */ /* 0x002fc800078ec0ff */
[----:B------:R-:W-:Y:S02]  /*7640*/  @P1 SHF.R.U32.HI R0, RZ, R3, R2 ;  /* 0x00000003ff001219 */ /* 0x000fe40000011602 */
[----:B------:R-:W1:Y:S02]  /*7650*/  @P0 LDC.64 R2, c[0x0][0x9f8] ;  /* 0x00027e00ff020b82 */ /* 0x000e640000000a00 */
[----:B-1----:R-:W-:-:S05]  /*7660*/  @P0 IMAD.WIDE R2, R18, 0x4, R2 ;  /* 0x0000000412020825 */ /* 0x002fca00078e0202 */
[----:B------:R1:W5:Y:S01]  /*7670*/  @P0 LDG.E R6, desc[UR40][R2.64] ;  /* 0x0000002802060981 */ /* 0x000362000c1e1900 */
[----:B------:R-:W-:-:S04]  /*7680*/  ISETP.NE.AND P1, PT, R7, RZ, PT ;  /* 0x000000ff0700720c */ /* 0x000fc80003f25270 */
[----:B------:R-:W-:-:S09]  /*7690*/  PLOP3.LUT P2, PT, P1, PT, PT, 0x8, 0x0 ;  /* 0x000000000000781c */ /* 0x000fd20000f4e170 */
[----:B------:R-:W-:-:S05]  /*76a0*/  VOTEU.ALL UP1, P1 ;  /* 0x00000000003f7886 */ /* 0x000fca0000820000 */
[----:B------:R-:W-:-:S04]  /*76b0*/  @!UP1 UIADD3 UR8, UP0, UR42, 0x270, URZ ;  /* 0x000002702a089890 */ /* 0x000fc8000ff1e03f */
[----:B------:R-:W-:-:S03]  /*76c0*/  @!UP1 UIADD3.X UR9, URZ, UR43, URZ, UP0, !UPT ;  /* 0x0000002b3f099290 */ /* 0x000fc600087fe43f */
[----:B------:R-:W-:Y:S01]  /*76d0*/  VOTEU.ALL UP0, P1 ;  /* 0x00000000003f7886 */ /* 0x000fe20000800000 */
[----:B--2---:R-:W-:-:S04]  /*76e0*/  IMAD.MOV R8, RZ, RZ, -R5 ;  /* 0x000000ffff087224 */ /* 0x004fc800078e0a05 */
[----:B---3--:R-:W-:-:S05]  /*76f0*/  IMAD R8, R8, UR4, R4 ;  /* 0x0000000408087c24 */ /* 0x008fca000f8e0204 */
[----:B-1----:R-:W-:-:S07]  /*7700*/  SHF.L.U32 R8, R8, 0x7, RZ ;  /* 0x0000000708087819 */ /* 0x002fce00000006ff */
.L_x_7253:
        /* <DEDUP_REMOVED lines=16> */
.L_x_7307:
[----:B------:R-:W2:Y:S01]  /*7810*/  LDL R5, [R1+0x8] ;  /* 0x0000080001057983 */ /* 0x000ea20000100800 */
[----:B------:R-:W-:Y:S01]  /*7820*/  UMOV UR4, 0xffffffff ;  /* 0xffffffff00047882 */ /* 0x000fe20000000000 */
[----:B------:R-:W-:Y:S01]  /*7830*/  SHF.R.S32.HI R7, RZ, 0x1f, R6 ;  /* 0x0000001fff077819 */ /* 0x000fe20000011406 */
[----:B--2---:R-:W-:Y:S01]  /*7840*/  VIADD R9, R5, 0xffffffff ;  /* 0xffffffff05097836 */ /* 0x004fe20000000000 */
[----:B------:R-:W-:Y:S06]  /*7850*/  BRA.DIV UR4, `(.L_x_7255) ;  /* 0x0000002604507947 */ /* 0x000fec000b800000 */
[----:B------:R-:W-:-:S13]  /*7860*/  ELECT P6, URZ, PT ;  /* 0x00000000003f782f */ /* 0x000fda00038c0000 */
.L_x_7310:
        /* <DEDUP_REMOVED lines=22> */
.L_x_7257:
[----:B--2---:R-:W2:Y:S01]  /*79d0*/  S2R R10, SR_CgaCtaId ;  /* 0x00000000000a7919 */ /* 0x004ea20000008800 */
[----:B------:R-:W-:-:S04]  /*79e0*/  MOV R5, 0x400 ;  /* 0x0000040000057802 */ /* 0x000fc80000000f00 */
[----:B--2---:R-:W-:Y:S02]  /*79f0*/  LEA R5, R10, R5, 0x18 ;  /* 0x000000050a057211 */ /* 0x004fe400078ec0ff */
[----:B------:R-:W-:Y:S02]  /*7a00*/  SHF.L.U32 R10, R17, 0x1f, RZ ;  /* 0x0000001f110a7819 */ /* 0x000fe400000006ff */
[----:B------:R-:W-:-:S04]  /*7a10*/  LEA R5, R16, R5, 0x3 ;  /* 0x0000000510057211 */ /* 0x000fc800078e18ff */
[----:B------:R-:W2:Y:S02]  /*7a20*/  SYNCS.PHASECHK.TRANS64.TRYWAIT P1, [R5+URZ+0x22840], R10 ;  /* 0x0228400a050075a7 */ /* 0x000ea4000802017f */
[----:B--2---:R-:W-:Y:S05]  /*7a30*/  @!P1 BRA `(.L_x_7258) ;  /* 0x0000002000f89947 */ /* 0x004fea0003800000 */
.L_x_7311:
        /* <DEDUP_REMOVED lines=11> */
.L_x_7259:
        /* <DEDUP_REMOVED lines=8> */
[----:B---3--:R-:W-:-:S05]  /*7b70*/  LEA R11, R12, R11, 0x18 ;  /* 0x0000000b0c0b7211 */ /* 0x008fca00078ec0ff */
[----:B------:R-:W-:-:S05]  /*7b80*/  IMAD R5, R16, 0x3000, R11 ;  /* 0x0000300010057824 */ /* 0x000fca00078e020b */
[----:B------:R-:W-:Y:S01]  /*7b90*/  R2UR UR8, R5 ;  /* 0x00000000050872ca */ /* 0x000fe200000e0000 */
[----:B------:R-:W-:Y:S01]  /*7ba0*/  UIADD3 UR9, UR9, 0x22830, URZ ;  /* 0x0002283009097890 */ /* 0x000fe2000fffe03f */
[----:B------:R-:W-:Y:S01]  /*7bb0*/  UMOV UR6, 0x0 ;  /* 0x0000000000067882 */ /* 0x000fe20000000000 */
[----:B------:R-:W-:Y:S01]  /*7bc0*/  UMOV UR7, 0x14f00000 ;  /* 0x14f0000000077882 */ /* 0x000fe20000000000 */
[----:B------:R-:W-:-:S09]  /*7bd0*/  UMOV UR10, URZ ;  /* 0x0000003f000a7c82 */ /* 0x000fd20008000000 */
[----:B------:R-:W-:Y:S01]  /*7be0*/  UIADD3 UR8, UR8, 0x1c400, URZ ;  /* 0x0001c40008087890 */ /* 0x000fe2000fffe03f */
[----:B--2---:R-:W-:-:S13]  /*7bf0*/  R2UR UR11, R10 ;  /* 0x000000000a0b72ca */ /* 0x004fda00000e0000 */
[----:B------:R-:W-:-:S09]  /*7c00*/  UIMAD UR11, UR11, 0x60, URZ ;  /* 0x000000600b0b78a4 */ /* 0x000fd2000f8e023f */
[----:B------:R2:W-:Y:S02]  /*7c10*/  UTMALDG.4D [UR8], [UR4], desc[UR6] ;  /* 0x00000608040075b4 */ /* 0x0005e40008019000 */
[----:B--2---:R-:W-:Y:S01]  /*7c20*/  NOP ;  /* 0x0000000000007918 */ /* 0x004fe20000000000 */
.L_x_7256:
        /* <DEDUP_REMOVED lines=15> */
[----:B------:R-:W-:Y:S01]  /*7d20*/  @P1 IMAD.MOV.U32 R5, RZ, RZ, 0x4000 ;  /* 0x00004000ff051424 */ /* 0x000fe200078e00ff */
        /* <DEDUP_REMOVED lines=10> */
.L_x_7312:
[----:B------:R-:W-:Y:S05]  /*7dd0*/  BSYNC B0 ;  /* 0x0000000000007941 */ /* 0x000fea0003800000 */
.L_x_7260:
        /* <DEDUP_REMOVED lines=12> */
.L_x_7313:
        /* <DEDUP_REMOVED lines=8> */
.L_x_7265:
        /* <DEDUP_REMOVED lines=19> */
[----:B------:R-:W-:-:S03]  /*8050*/  UIADD3 UR18, UR14, 0x9400, URZ ;  /* 0x000094000e127890 */ /* 0x000fc6000fffe03f */
[----:B------:R-:W-:Y:S01]  /*8060*/  UMOV UR14, 0x80 ;  /* 0x00000080000e7882 */ /* 0x000fe20000000000 */
[----:B---3--:R-:W-:-:S13]  /*8070*/  R2UR UR11, R10 ;  /* 0x000000000a0b72ca */ /* 0x008fda00000e0000 */
[----:B------:R-:W-:-:S09]  /*8080*/  UIMAD UR11, UR11, 0x60, URZ ;  /* 0x000000600b0b78a4 */ /* 0x000fd2000f8e023f */
[----:B------:R2:W-:Y:S02]  /*8090*/  UTMALDG.4D [UR8], [UR4], desc[UR6] ;  /* 0x00000608040075b4 */ /* 0x0005e40008019000 */
        /* <DEDUP_REMOVED lines=11> */
.L_x_7263:
[----:B------:R-:W-:Y:S05]  /*8150*/  BSYNC B0 ;  /* 0x0000000000007941 */ /* 0x000fea0003800000 */
.L_x_7262:
[----:B--2---:R-:W2:Y:S01]  /*8160*/  LDL.LU R5, [R1+0x14] ;  /* 0x0000140001057983 */ /* 0x004ea20000300800 */
[----:B------:R-:W-:-:S05]  /*8170*/  VIADD R16, R16, 0x1 ;  /* 0x0000000110107836 */ /* 0x000fca0000000000 */
[----:B------:R-:W-:-:S04]  /*8180*/  ISETP.NE.AND P1, PT, R16, 0x2, PT ;  /* 0x000000021000780c */ /* 0x000fc80003f25270 */
[----:B------:R-:W-:Y:S02]  /*8190*/  SEL R8, RZ, 0x1, P1 ;  /* 0x00000001ff087807 */ /* 0x000fe40000800000 */
[----:B------:R-:W-:Y:S02]  /*81a0*/  SEL R16, R16, RZ, P1 ;  /* 0x000000ff10107207 */ /* 0x000fe40000800000 */
[----:B------:R-:W-:Y:S02]  /*81b0*/  LOP3.LUT R17, R17, R8, RZ, 0x3c, !PT ;  /* 0x0000000811117212 */ /* 0x000fe400078e3cff */
[----:B--2---:R-:W-:-:S13]  /*81c0*/  ISETP.GE.AND P2, PT, R5, 0x61, PT ;  /* 0x000000610500780c */ /* 0x004fda0003f46270 */
[----:B------:R-:W-:Y:S05]  /*81d0*/  @!P2 BRA `(.L_x_7266) ;  /* 0x000000140048a947 */ /* 0x000fea0003800000 */
[----:B------:R-:W2:Y:S01]  /*81e0*/  LDL R11, [R1+0x8] ;  /* 0x00000800010b7983 */ /* 0x000ea20000100800 */
[----:B------:R-:W-:Y:S01]  /*81f0*/  IMAD.MOV.U32 R5, RZ, RZ, 0x1 ;  /* 0x00000001ff057424 */ /* 0x000fe200078e00ff */
[C---:B--2---:R-:W-:Y:S02]  /*8200*/  IADD3 R10, -R11.reuse, RZ, RZ ;  /* 0x000000ff0b0a7210 */ /* 0x044fe40007ffe1ff */
[----:B------:R-:W-:Y:S02]  /*8210*/  IADD3 R8, R11, -0x2, RZ ;  /* 0xfffffffe0b087810 */ /* 0x000fe40007ffe0ff */
        /* <DEDUP_REMOVED lines=25> */
.L_x_7270:
[----:B--2---:R-:W2:Y:S01]  /*83b0*/  S2R R3, SR_CgaCtaId ;  /* 0x0000000000037919 */ /* 0x004ea20000008800 */
[----:B------:R-:W-:Y:S01]  /*83c0*/  MOV R2, 0x400 ;  /* 0x0000040000027802 */ /* 0x000fe20000000f00 */
[----:B------:R-:W3:Y:S03]  /*83d0*/  S2R R5, SR_TID.X ;  /* 0x0000000000057919 */ /* 0x000ee60000002100 */
[----:B--2---:R-:W-:Y:S02]  /*83e0*/  LEA R2, R3, R2, 0x18 ;  /* 0x0000000203027211 */ /* 0x004fe400078ec0ff */
[----:B------:R-:W-:Y:S02]  /*83f0*/  SHF.L.U32 R3, R17, 0x1f, RZ ;  /* 0x0000001f11037819 */ /* 0x000fe400000006ff */
[----:B---3--:R-:W-:Y:S01]  /*8400*/  LOP3.LUT R5, R5, 0x7f, RZ, 0xc0, !PT ;  /* 0x0000007f05057812 */ /* 0x008fe200078ec0ff */
[----:B------:R-:W-:-:S03]  /*8410*/  IMAD R2, R16, 0x8, R2 ;  /* 0x0000000810027824 */ /* 0x000fc600078e0202 */
[----:B------:R-:W-:Y:S01]  /*8420*/  ISETP.NE.AND P1, PT, R5, RZ, PT ;  /* 0x000000ff0500720c */ /* 0x000fe20003f25270 */
[----:B------:R-:W2:Y:S02]  /*8430*/  SYNCS.PHASECHK.TRANS64.TRYWAIT P2, [R2+URZ+0x22840], R3 ;  /* 0x02284003020075a7 */ /* 0x000ea4000804017f */
[----:B--2---:R-:W-:Y:S10]  /*8440*/  @!P2 BRA `(.L_x_7271) ;  /* 0x0000001800bca947 */ /* 0x004ff40003800000 */
.L_x_7314:
[----:B------:R-:W-:Y:S05]  /*8450*/  @P1 BRA `(.L_x_7272) ;  /* 0x00000000001c1947 */ /* 0x000fea0003800000 */
[----:B------:R-:W3:Y:S01]  /*8460*/  S2R R11, SR_TID.X ;  /* 0x00000000000b7919 */ /* 0x000ee20000002100 */
[----:B------:R-:W-:-:S04]  /*8470*/  MOV R5, 0x3000 ;  /* 0x0000300000057802 */ /* 0x000fc80000000f00 */
[----:B------:R4:W-:Y:S01]  /*8480*/  SYNCS.ARRIVE.TRANS64 RZ, [R2+URZ+0x22830], R5 ;  /* 0x0228300502ff79a7 */ /* 0x0009e2000800003f */
[----:B---3--:R-:W-:-:S04]  /*8490*/  LOP3.LUT R11, R11, 0x1f, RZ, 0xc0, !PT ;  /* 0x0000001f0b0b7812 */ /* 0x008fc800078ec0ff */
[----:B------:R-:W-:-:S13]  /*84a0*/  ISETP.NE.AND P2, PT, R11, RZ, PT ;  /* 0x000000ff0b00720c */ /* 0x000fda0003f45270 */
[----:B----4-:R-:W-:Y:S05]  /*84b0*/  @!P2 BRA `(.L_x_7272) ;  /* 0x000000000004a947 */ /* 0x010fea0003800000 */
[----:B------:R-:W-:Y:S01]  /*84c0*/  BPT.TRAP 0x1 ;  /* 0x000000040000795c */ /* 0x000fe20000300000 */
.L_x_7272:
[----:B------:R-:W3:Y:S01]  /*84d0*/  S2R R11, SR_CgaCtaId ;  /* 0x00000000000b7919 */ /* 0x000ee20000008800 */
[----:B------:R-:W-:Y:S01]  /*84e0*/  MOV R5, 0x400 ;  /* 0x0000040000057802 */ /* 0x000fe20000000f00 */
[----:B------:R-:W-:Y:S01]  /*84f0*/  IMAD R8, R8, 0x60, RZ ;  /* 0x0000006008087824 */ /* 0x000fe200078e02ff */
        /* <DEDUP_REMOVED lines=10> */
[----:B---3--:R-:W-:-:S05]  /*85a0*/  LEA R5, R11, R5, 0x18 ;  /* 0x000000050b057211 */ /* 0x008fca00078ec0ff */
[----:B------:R-:W-:-:S05]  /*85b0*/  IMAD R5, R16, 0x3000, R5 ;  /* 0x0000300010057824 */ /* 0x000fca00078e0205 */
[----:B------:R-:W-:-:S13]  /*85c0*/  R2UR UR8, R5 ;  /* 0x00000000050872ca */ /* 0x000fda00000e0000 */
[----:B------:R-:W-:-:S09]  /*85d0*/  UIADD3 UR8, UR8, 0x1c400, URZ ;  /* 0x0001c40008087890 */ /* 0x000fd2000fffe03f */
[----:B------:R3:W-:Y:S01]  /*85e0*/  UTMALDG.4D [UR8], [UR4], desc[UR6] ;  /* 0x00000608040075b4 */ /* 0x0007e20008019000 */
[----:B------:R-:W4:Y:S02]  /*85f0*/  SYNCS.PHASECHK.TRANS64.TRYWAIT P2, [R2+URZ+0x22860], R3 ;  /* 0x02286003020075a7 */ /* 0x000f24000804017f */
[----:B---34-:R-:W-:Y:S05]  /*8600*/  @!P2 BRA `(.L_x_7273) ;  /* 0x000000180060a947 */ /* 0x018fea0003800000 */
.L_x_7315:
[----:B------:R-:W-:Y:S05]  /*8610*/  @P1 BRA `(.L_x_7274) ;  /* 0x00000000001c1947 */ /* 0x000fea0003800000 */
[----:B------:R-:W4:Y:S01]  /*8620*/  S2R R5, SR_TID.X ;  /* 0x0000000000057919 */ /* 0x000f220000002100 */
[----:B--23--:R-:W-:-:S04]  /*8630*/  IMAD.MOV.U32 R3, RZ, RZ, 0xc000 ;  /* 0x0000c000ff037424 */ /* 0x00cfc800078e00ff */
[----:B------:R2:W-:Y:S01]  /*8640*/  SYNCS.ARRIVE.TRANS64 RZ, [R2+URZ+0x22850], R3 ;  /* 0x0228500302ff79a7 */ /* 0x0005e2000800003f */
[----:B----4-:R-:W-:-:S04]  /*8650*/  LOP3.LUT R5, R5, 0x1f, RZ, 0xc0, !PT ;  /* 0x0000001f05057812 */ /* 0x010fc800078ec0ff */
[----:B------:R-:W-:-:S13]  /*8660*/  ISETP.NE.AND P1, PT, R5, RZ, PT ;  /* 0x000000ff0500720c */ /* 0x000fda0003f25270 */
[----:B--2---:R-:W-:Y:S05]  /*8670*/  @!P1 BRA `(.L_x_7274) ;  /* 0x0000000000049947 */ /* 0x004fea0003800000 */
[----:B------:R-:W-:Y:S01]  /*8680*/  BPT.TRAP 0x1 ;  /* 0x000000040000795c */ /* 0x000fe20000300000 */
.L_x_7274:
        /* <DEDUP_REMOVED lines=11> */
[----:B------:R-:W-:-:S05]  /*8740*/  UMOV UR17, 0x40 ;  /* 0x0000004000117882 */ /* 0x000fca0000000000 */
        /* <DEDUP_REMOVED lines=11> */
[----:B------:R-:W-:Y:S01]  /*8800*/  UMOV UR15, 0x80 ;  /* 0x00000080000f7882 */ /* 0x000fe20000000000 */
        /* <DEDUP_REMOVED lines=8> */
[----:B--2---:R-:W-:Y:S01]  /*8890*/  NOP ;  /* 0x0000000000007918 */ /* 0x004fe20000000000 */
.L_x_7269:
[----:B------:R-:W-:Y:S05]  /*88a0*/  BSYNC B0 ;  /* 0x0000000000007941 */ /* 0x000fea0003800000 */
.L_x_7268:
[----:B------:R-:W2:Y:S01]  /*88b0*/  LDL.LU R3, [R1+0x8] ;  /* 0x0000080001037983 */ /* 0x000ea20000300800 */
[----:B------:R-:W-:-:S04]  /*88c0*/  IADD3 R16, R16, 0x1, RZ ;  /* 0x0000000110107810 */ /* 0x000fc80007ffe0ff */
[----:B------:R-:W-:-:S04]  /*88d0*/  ISETP.NE.AND P1, PT, R16, 0x2, PT ;  /* 0x000000021000780c */ /* 0x000fc80003f25270 */
[----:B------:R-:W-:Y:S02]  /*88e0*/  SEL R2, RZ, 0x1, P1 ;  /* 0x00000001ff027807 */ /* 0x000fe40000800000 */
[----:B------:R-:W-:Y:S02]  /*88f0*/  SEL R16, R16, RZ, P1 ;  /* 0x000000ff10107207 */ /* 0x000fe40000800000 */
[----:B------:R-:W-:Y:S01]  /*8900*/  LOP3.LUT R17, R17, R2, RZ, 0x3c, !PT ;  /* 0x0000000211117212 */ /* 0x000fe200078e3cff */
[----:B--2---:R-:W-:-:S07]  /*8910*/  VIADD R8, R3, 0xfffffffd ;  /* 0xfffffffd03087836 */ /* 0x004fce0000000000 */
.L_x_7267:
[----:B------:R-:W-:Y:S01]  /*8920*/  IADD3 R10, -R10, RZ, RZ ;  /* 0x000000ff0a0a7210 */ /* 0x000fe20007ffe1ff */
[----:B------:R-:W-:Y:S03]  /*8930*/  BSSY B0, `(.L_x_7266) ;  /* 0x00000dc000007945 */ /* 0x000fe60003800000 */
[----:B------:R-:W-:-:S13]  /*8940*/  ISETP.NE.AND P1, PT, R9, R10, PT ;  /* 0x0000000a0900720c */ /* 0x000fda0003f25270 */
[----:B------:R-:W-:Y:S05]  /*8950*/  @!P1 BRA `(.L_x_7275) ;  /* 0x0000000c00649947 */ /* 0x000fea0003800000 */
.L_x_7290:
[----:B------:R-:W-:Y:S04]  /*8960*/  BSSY B1, `(.L_x_7276) ;  /* 0x0000065000017945 */ /* 0x000fe80003800000 */
[----:B------:R-:W-:Y:S05]  /*8970*/  @!P6 BRA `(.L_x_7277) ;  /* 0x00000004008ce947 */ /* 0x000fea0003800000 */
[----:B-1----:R-:W-:Y:S01]  /*8980*/  IMAD.MOV.U32 R9, RZ, RZ, R8 ;  /* 0x000000ffff097224 */ /* 0x002fe200078e0008 */
        /* <DEDUP_REMOVED lines=19> */
.L_x_7278:
[----:B------:R-:W2:Y:S01]  /*8ac0*/  S2R R3, SR_CgaCtaId ;  /* 0x0000000000037919 */ /* 0x000ea20000008800 */
[----:B------:R-:W-:Y:S01]  /*8ad0*/  MOV R2, 0x400 ;  /* 0x0000040000027802 */ /* 0x000fe20000000f00 */
[----:B-1----:R-:W1:Y:S03]  /*8ae0*/  S2R R5, SR_TID.X ;  /* 0x0000000000057919 */ /* 0x002e660000002100 */
[----:B--2---:R-:W-:Y:S02]  /*8af0*/  LEA R2, R3, R2, 0x18 ;  /* 0x0000000203027211 */ /* 0x004fe400078ec0ff */
[----:B-1----:R-:W-:-:S03]  /*8b00*/  LOP3.LUT R5, R5, 0x7f, RZ, 0xc0, !PT ;  /* 0x0000007f05057812 */ /* 0x002fc600078ec0ff */
[----:B------:R-:W-:Y:S01]  /*8b10*/  IMAD R3, R16, 0x8, R2 ;  /* 0x0000000810037824 */ /* 0x000fe200078e0202 */
[----:B------:R-:W-:Y:S02]  /*8b20*/  SHF.L.U32 R2, R17, 0x1f, RZ ;  /* 0x0000001f11027819 */ /* 0x000fe400000006ff */
[----:B------:R-:W-:Y:S02]  /*8b30*/  ISETP.NE.AND P1, PT, R5, RZ, PT ;  /* 0x000000ff0500720c */ /* 0x000fe40003f25270 */
[----:B------:R-:W1:Y:S02]  /*8b40*/  SYNCS.PHASECHK.TRANS64.TRYWAIT P2, [R3+URZ+0x22840], R2 ;  /* 0x02284002030075a7 */ /* 0x000e64000804017f */
[----:B-1----:R-:W-:Y:S09]  /*8b50*/  @!P2 BRA `(.L_x_7279) ;  /* 0x000000140020a947 */ /* 0x002ff20003800000 */
.L_x_7316:
        /* <DEDUP_REMOVED lines=8> */
.L_x_7280:
        /* <DEDUP_REMOVED lines=13> */
[----:B------:R-:W-:Y:S01]  /*8cb0*/  R2UR UR8, R5 ;  /* 0x00000000050872ca */ /* 0x000fe200000e0000 */
[----:B------:R-:W-:-:S05]  /*8cc0*/  IMAD R5, R9, 0x60, RZ ;  /* 0x0000006009057824 */ /* 0x000fca00078e02ff */
[----:B------:R-:W-:-:S07]  /*8cd0*/  R2UR UR11, R5 ;  /* 0x00000000050b72ca */ /* 0x000fce00000e0000 */
[----:B------:R-:W-:-:S09]  /*8ce0*/  UIADD3 UR8, UR8, 0x1c400, URZ ;  /* 0x0001c40008087890 */ /* 0x000fd2000fffe03f */
[----:B------:R2:W-:Y:S01]  /*8cf0*/  UTMALDG.4D [UR8], [UR4], desc[UR6] ;  /* 0x00000608040075b4 */ /* 0x0005e20008019000 */
[----:B------:R-:W3:Y:S02]  /*8d00*/  SYNCS.PHASECHK.TRANS64.TRYWAIT P2, [R3+URZ+0x22860], R2 ;  /* 0x02286002030075a7 */ /* 0x000ee4000804017f */
[----:B--23--:R-:W-:Y:S05]  /*8d10*/  @!P2 BRA `(.L_x_7281) ;  /* 0x0000001000c4a947 */ /* 0x00cfea0003800000 */
.L_x_7317:
        /* <DEDUP_REMOVED lines=8> */
.L_x_7282:
        /* <DEDUP_REMOVED lines=23> */
[----:B------:R-:W-:Y:S01]  /*8f10*/  UMOV UR15, 0x80 ;  /* 0x00000080000f7882 */ /* 0x000fe20000000000 */
        /* <DEDUP_REMOVED lines=9> */
.L_x_7277:
[----:B------:R-:W-:Y:S05]  /*8fb0*/  BSYNC B1 ;  /* 0x0000000000017941 */ /* 0x000fea0003800000 */
.L_x_7276:
[----:B-1----:R-:W-:Y:S01]  /*8fc0*/  IADD3 R9, R16, 0x1, RZ ;  /* 0x0000000110097810 */ /* 0x002fe20007ffe0ff */
[----:B------:R-:W-:Y:S03]  /*8fd0*/  BSSY B1, `(.L_x_7283) ;  /* 0x0000069000017945 */ /* 0x000fe60003800000 */
[----:B------:R-:W-:-:S04]  /*8fe0*/  ISETP.NE.AND P1, PT, R9, 0x2, PT ;  /* 0x000000020900780c */ /* 0x000fc80003f25270 */
[----:B------:R-:W-:Y:S02]  /*8ff0*/  SEL R2, RZ, 0x1, P1 ;  /* 0x00000001ff027807 */ /* 0x000fe40000800000 */
[----:B------:R-:W-:Y:S02]  /*9000*/  SEL R9, R9, RZ, P1 ;  /* 0x000000ff09097207 */ /* 0x000fe40000800000 */
[----:B------:R-:W-:Y:S01]  /*9010*/  LOP3.LUT R17, R17, R2, RZ, 0x3c, !PT ;  /* 0x0000000211117212 */ /* 0x000fe200078e3cff */
[----:B------:R-:W-:Y:S06]  /*9020*/  @!P6 BRA `(.L_x_7284) ;  /* 0x00000004008ce947 */ /* 0x000fec0003800000 */
[----:B------:R-:W-:Y:S01]  /*9030*/  VIADD R10, R8, 0xffffffff ;  /* 0xffffffff080a7836 */ /* 0x000fe20000000000 */
        /* <DEDUP_REMOVED lines=19> */
.L_x_7285:
        /* <DEDUP_REMOVED lines=10> */
.L_x_7318:
        /* <DEDUP_REMOVED lines=8> */
.L_x_7287:
[----:B------:R-:W2:Y:S01]  /*9290*/  S2R R11, SR_CgaCtaId ;  /* 0x00000000000b7919 */ /* 0x000ea20000008800 */
        /* <DEDUP_REMOVED lines=19> */
.L_x_7319:
        /* <DEDUP_REMOVED lines=8> */
.L_x_7289:
        /* <DEDUP_REMOVED lines=33> */
.L_x_7284:
[----:B------:R-:W-:Y:S05]  /*9660*/  BSYNC B1 ;  /* 0x0000000000017941 */ /* 0x000fea0003800000 */
.L_x_7283:
        /* <DEDUP_REMOVED lines=8> */
.L_x_7275:
[----:B------:R-:W-:Y:S05]  /*96f0*/  BSYNC B0 ;  /* 0x0000000000007941 */ /* 0x000fea0003800000 */
.L_x_7266:
[----:B------:R-:W2:Y:S01]  /*9700*/  LDL.LU R2, [R1+0xc] ;  /* 0x00000c0001027983 */ /* 0x000ea20000300800 */
[----:B------:R-:W-:-:S03]  /*9710*/  ULDC UR4, c[0x0][0xda4] ;  /* 0x0003690000047ab9 */ /* 0x000fc60000000800 */
[----:B------:R-:W3:Y:S01]  /*9720*/  LDL.LU R0, [R1+0x18] ;  /* 0x0000180001007983 */ /* 0x000ee20000300800 */
[----:B--2---:R-:W-:Y:S01]  /*9730*/  IADD3 R2, R2, UR36, RZ ;  /* 0x0000002402027c10 */ /* 0x004fe2000fffe0ff */
[----:B---3--:R-:W-:-:S04]  /*9740*/  VIADD R0, R0, 0x1 ;  /* 0x0000000100007836 */ /* 0x008fc80000000000 */
[----:B------:R2:W-:Y:S01]  /*9750*/  STL [R1+0xc], R2 ;  /* 0x00000c0201007387 */ /* 0x0005e20000100800 */
[----:B------:R-:W-:-:S03]  /*9760*/  ISETP.GE.AND P0, PT, R2, UR4, PT ;  /* 0x0000000402007c0c */ /* 0x000fc6000bf06270 */
[----:B------:R2:W-:Y:S10]  /*9770*/  STL [R1+0x18], R0 ;  /* 0x0000180001007387 */ /* 0x0005f40000100800 */
[----:B--2---:R-:W-:Y:S05]  /*9780*/  @!P0 BRA `(.L_x_7291) ;  /* 0xffffffd800088947 */ /* 0x004fea000383ffff */
[----:B------:R-:W-:-:S07]  /*9790*/  LOP3.LUT R2, R0, 0x1, RZ, 0xc, !PT ;  /* 0x0000000100027812 */ /* 0x000fce00078e0cff */
.L_x_7249:
[----:B------:R-:W2:Y:S01]  /*97a0*/  S2R R3, SR_CgaCtaId ;  /* 0x0000000000037919 */ /* 0x000ea20000008800 */
[----:B------:R-:W-:Y:S01]  /*97b0*/  MOV R0, 0x400 ;  /* 0x0000040000007802 */ /* 0x000fe20000000f00 */
[----:B------:R-:W-:Y:S03]  /*97c0*/  BSSY B0, `(.L_x_7292) ;  /* 0x0000005000007945 */ /* 0x000fe60003800000 */
[----:B--2---:R-:W-:Y:S02]  /*97d0*/  LEA R0, R3, R0, 0x18 ;  /* 0x0000000003007211 */ /* 0x004fe400078ec0ff */
[----:B------:R-:W-:-:S04]  /*97e0*/  SHF.L.U32 R3, R2, 0x1f, RZ ;  /* 0x0000001f02037819 */ /* 0x000fc800000006ff */
[----:B------:R-:W2:Y:S02]  /*97f0*/  SYNCS.PHASECHK.TRANS64.TRYWAIT P0, [R0+URZ+0x22820], R3 ;  /* 0x02282003000075a7 */ /* 0x000ea4000800017f */
[----:B--2---:R-:W-:Y:S05]  /*9800*/  @!P0 BRA `(.L_x_7293) ;  /* 0x0000000800448947 */ /* 0x004fea0003800000 */
.L_x_7320:
[----:B------:R-:W-:Y:S05]  /*9810*/  BSYNC B0 ;  /* 0x0000000000007941 */ /* 0x000fea0003800000 */
.L_x_7292:
[----:B------:R-:W-:-:S03]  /*9820*/  UMOV UR4, 0xffffffff ;  /* 0xffffffff00047882 */ /* 0x000fc60000000000 */
[----:B------:R-:W-:Y:S05]  /*9830*/  BRA.DIV UR4, `(.L_x_7294) ;  /* 0x0000000a044c7947 */ /* 0x000fea000b800000 */
[----:B------:R-:W3:Y:S02]  /*9840*/  S2R R2, SR_TID.X ;  /* 0x0000000000027919 */ /* 0x000ee40000002100 */
[----:B---3--:R-:W-:-:S04]  /*9850*/  SHF.R.U32.HI R2, RZ, 0x5, R2 ;  /* 0x00000005ff027819 */ /* 0x008fc80000011602 */
[----:B------:R-:W-:-:S05]  /*9860*/  LOP3.LUT R2, R2, 0x3, RZ, 0xc0, !PT ;  /* 0x0000000302027812 */ /* 0x000fca00078ec0ff */
[----:B------:R3:W4:Y:S02]  /*9870*/  SHFL.IDX PT, R14, R2, RZ, 0x1f ;  /* 0x00001fff020e7589 */ /* 0x00072400000e0000 */
.L_x_7323:
[----:B----4-:R-:W-:Y:S01]  /*9880*/  ISETP.NE.AND P0, PT, R14, RZ, PT ;  /* 0x000000ff0e00720c */ /* 0x010fe20003f05270 */
[----:B------:R-:W-:-:S12]  /*9890*/  BSSY B0, `(.L_x_7295) ;  /* 0x0000024000007945 */ /* 0x000fd80003800000 */
[----:B------:R-:W-:Y:S05]  /*98a0*/  @P0 BRA `(.L_x_7296) ;  /* 0x0000000000880947 */ /* 0x000fea0003800000 */
[----:B------:R-:W-:-:S03]  /*98b0*/  UMOV UR4, 0xffffffff ;  /* 0xffffffff00047882 */ /* 0x000fc60000000000 */
[----:B------:R-:W-:Y:S05]  /*98c0*/  BRA.DIV UR4, `(.L_x_7297) ;  /* 0x0000000a045c7947 */ /* 0x000fea000b800000 */
[----:B------:R-:W-:-:S13]  /*98d0*/  ELECT P6, URZ, PT ;  /* 0x00000000003f782f */ /* 0x000fda00038c0000 */
.L_x_7326:
[----:B------:R-:W-:Y:S05]  /*98e0*/  @!P6 BRA `(.L_x_7296) ;  /* 0x000000000078e947 */ /* 0x000fea0003800000 */
[----:B------:R-:W-:-:S06]  /*98f0*/  ULOP3.LUT UR4, UR38, 0x2, URZ, 0xfc, !UPT ;  /* 0x0000000226047892 */ /* 0x000fcc000f8efc3f */
[----:B---3--:R-:W-:-:S04]  /*9900*/  MOV R2, UR4 ;  /* 0x0000000400027c02 */ /* 0x008fc80008000f00 */
[----:B------:R-:W-:-:S13]  /*9910*/  ISETP.NE.AND P2, PT, R2, 0x3, PT ;  /* 0x000000030200780c */ /* 0x000fda0003f45270 */
[----:B------:R-:W-:Y:S05]  /*9920*/  @!P2 BRA `(.L_x_7298) ;  /* 0x000000000004a947 */ /* 0x000fea0003800000 */
[----:B------:R-:W-:Y:S01]  /*9930*/  BPT.TRAP 0x1 ;  /* 0x000000040000795c */ /* 0x000fe20000300000 */
.L_x_7298:
[----:B--2---:R-:W-:Y:S01]  /*9940*/  VIADD R3, R0, 0x22840 ;  /* 0x0002284000037836 */ /* 0x004fe20000000000 */
[----:B------:R-:W-:Y:S01]  /*9950*/  SHF.L.U32 R5, R17, 0x1f, RZ ;  /* 0x0000001f11057819 */ /* 0x000fe200000006ff */
[----:B------:R-:W-:-:S03]  /*9960*/  VIADD R2, R16, 0x1 ;  /* 0x0000000110027836 */ /* 0x000fc60000000000 */
[----:B------:R-:W-:Y:S02]  /*9970*/  LEA R6, R16, R3, 0x3 ;  /* 0x0000000310067211 */ /* 0x000fe400078e18ff */
[----:B------:R-:W-:Y:S02]  /*9980*/  ISETP.NE.AND P1, PT, R2, 0x2, PT ;  /* 0x000000020200780c */ /* 0x000fe40003f25270 */
[----:B------:R-:W2:Y:S02]  /*9990*/  SYNCS.PHASECHK.TRANS64.TRYWAIT P0, [R6+URZ], R5 ;  /* 0x00000005060075a7 */ /* 0x000ea4000800017f */
[----:B------:R-:W-:-:S04]  /*99a0*/  SEL R4, RZ, 0x1, P1 ;  /* 0x00000001ff047807 */ /* 0x000fc80000800000 */
[----:B------:R-:W-:Y:S02]  /*99b0*/  LOP3.LUT R17, R17, R4, RZ, 0x3c, !PT ;  /* 0x0000000411117212 */ /* 0x000fe400078e3cff */
[----:B------:R-:W-:Y:S02]  /*99c0*/  SEL R4, R2, RZ, P1 ;  /* 0x000000ff02047207 */ /* 0x000fe40000800000 */
[----:B------:R-:W-:Y:S02]  /*99d0*/  SHF.L.U32 R2, R17, 0x1f, RZ ;  /* 0x0000001f11027819 */ /* 0x000fe400000006ff */
[----:B------:R-:W-:Y:S01]  /*99e0*/  LEA R3, R4, R3, 0x3 ;  /* 0x0000000304037211 */ /* 0x000fe200078e18ff */
[----:B--2---:R-:W-:Y:S06]  /*99f0*/  @!P0 BRA `(.L_x_7299) ;  /* 0x0000000800308947 */ /* 0x004fec0003800000 */
.L_x_7327:
[----:B------:R-:W3:Y:S02]  /*9a00*/  SYNCS.PHASECHK.TRANS64.TRYWAIT P0, [R3+URZ], R2 ;  /* 0x00000002030075a7 */ /* 0x000ee4000800017f */
[----:B---3--:R-:W-:Y:S05]  /*9a10*/  @!P0 BRA `(.L_x_7300) ;  /* 0x00000008003c8947 */ /* 0x008fea0003800000 */
.L_x_7328:
[----:B------:R-:W-:Y:S05]  /*9a20*/  @!P2 BRA `(.L_x_7301) ;  /* 0x000000000004a947 */ /* 0x000fea0003800000 */
[----:B------:R-:W-:Y:S01]  /*9a30*/  BPT.TRAP 0x1 ;  /* 0x000000040000795c */ /* 0x000fe20000300000 */
.L_x_7301:
[----:B---3--:R-:W-:-:S05]  /*9a40*/  VIADD R3, R0, 0x22860 ;  /* 0x0002286000037836 */ /* 0x008fca0000000000 */
[----:B------:R-:W-:-:S04]  /*9a50*/  LEA R16, R16, R3, 0x3 ;  /* 0x0000000310107211 */ /* 0x000fc800078e18ff */
[----:B------:R-:W3:Y:S02]  /*9a60*/  SYNCS.PHASECHK.TRANS64.TRYWAIT P0, [R16+URZ], R5 ;  /* 0x00000005100075a7 */ /* 0x000ee4000800017f */
[----:B---3--:R-:W-:Y:S05]  /*9a70*/  @!P0 BRA `(.L_x_7302) ;  /* 0x0000000800388947 */ /* 0x008fea0003800000 */
.L_x_7329:
[----:B------:R-:W-:-:S07]  /*9a80*/  IMAD R3, R4, 0x8, R3 ;  /* 0x0000000804037824 */ /* 0x000fce00078e0203 */
.L_x_7303:
[----:B----4-:R4:W1:Y:S02]  /*9a90*/  SYNCS.PHASECHK.TRANS64.TRYWAIT P0, [R3+URZ], R2 ;  /* 0x00000002030075a7 */ /* 0x010864000800017f */
[----:B-1----:R-:W-:Y:S05]  /*9aa0*/  @!P0 NANOSLEEP.SYNCS 0x989680 ;  /* 0x009896800000895d */ /* 0x002fea0003900000 */
[----:B------:R-:W1:Y:S02]  /*9ab0*/  @!P0 SYNCS.PHASECHK.TRANS64 P0, [R3+URZ], R2 ;  /* 0x00000002030085a7 */ /* 0x000e64000800007f */
[----:B-1----:R-:W-:Y:S05]  /*9ac0*/  @!P0 BRA `(.L_x_7303) ;  /* 0xfffffffc00f08947 */ /* 0x002fea000383ffff */
.L_x_7296:
[----:B------:R-:W-:Y:S05]  /*9ad0*/  BSYNC B0 ;  /* 0x0000000000007941 */ /* 0x000fea0003800000 */
.L_x_7295:
[----:B------:R-:W-:Y:S05]  /*9ae0*/  EXIT ;  /* 0x000000000000794d */ /* 0x000fea0003800000 */
.L_x_7227:
[----:B-1----:R-:W-:-:S04]  /*9af0*/  MOV R3, UR46 ;  /* 0x0000002e00037c02 */ /* 0x002fc80008000f00 */
[----:B------:R1:W2:Y:S03]  /*9b00*/  SYNCS.PHASECHK.TRANS64.TRYWAIT P0, [R3+URZ+0x22800], R0 ;  /* 0x02280000030075a7 */ /* 0x0002a6000800017f */
[----:B--2---:R-:W-:Y:S05]  /*9b10*/  @!P0 NANOSLEEP.SYNCS 0x989680 ;  /* 0x009896800000895d */ /* 0x004fea0003900000 */
[----:B------:R-:W2:Y:S02]  /*9b20*/  @!P0 SYNCS.PHASECHK.TRANS64 P0, [R3+URZ+0x22800], R0 ;  /* 0x02280000030085a7 */ /* 0x000ea4000800007f */
[----:B--2---:R-:W-:Y:S05]  /*9b30*/  @!P0 BRA `(.L_x_7227) ;  /* 0xfffffffc00ec8947 */ /* 0x004fea000383ffff */
[----:B------:R-:W-:Y:S05]  /*9b40*/  BRA `(.L_x_7304) ;  /* 0xffffff7400647947 */ /* 0x000fea000383ffff */
.L_x_7231:
[----:B--2---:R-:W-:-:S04]  /*9b50*/  IMAD.U32 R0, RZ, RZ, UR21 ;  /* 0x00000015ff007e24 */ /* 0x004fc8000f8e00ff */
[----:B------:R2:W3:Y:S03]  /*9b60*/  SYNCS.PHASECHK.TRANS64.TRYWAIT P1, [R0+URZ+0x22830], R7 ;  /* 0x02283007000075a7 */ /* 0x0004e6000802017f */
[----:B---3--:R-:W-:Y:S05]  /*9b70*/  @!P1 NANOSLEEP.SYNCS 0x989680 ;  /* 0x009896800000995d */ /* 0x008fea0003900000 */
[----:B------:R-:W3:Y:S02]  /*9b80*/  @!P1 SYNCS.PHASECHK.TRANS64 P1, [R0+URZ+0x22830], R7 ;  /* 0x02283007000095a7 */ /* 0x000ee4000802007f */
[----:B---3--:R-:W-:Y:S05]  /*9b90*/  @!P1 BRA `(.L_x_7231) ;  /* 0xfffffffc00ec9947 */ /* 0x008fea000383ffff */
[----:B------:R-:W-:Y:S05]  /*9ba0*/  BRA `(.L_x_7230) ;  /* 0xffffff7400887947 */ /* 0x000fea000383ffff */
.L_x_7235:
[----:B--2---:R2:W3:Y:S02]  /*9bb0*/  SYNCS.PHASECHK.TRANS64.TRYWAIT P2, [R10+URZ+0x22850], R7 ;  /* 0x022850070a0075a7 */ /* 0x0044e4000804017f */
[----:B---3--:R-:W-:Y:S05]  /*9bc0*/  @!P2 NANOSLEEP.SYNCS 0x989680 ;  /* 0x009896800000a95d */ /* 0x008fea0003900000 */
[----:B------:R-:W3:Y:S02]  /*9bd0*/  @!P2 SYNCS.PHASECHK.TRANS64 P2, [R10+URZ+0x22850], R7 ;  /* 0x022850070a00a5a7 */ /* 0x000ee4000804007f */
[----:B---3--:R-:W-:Y:S05]  /*9be0*/  @!P2 BRA `(.L_x_7235) ;  /* 0xfffffffc00f0a947 */ /* 0x008fea000383ffff */
[----:B------:R-:W-:Y:S05]  /*9bf0*/  BRA `(.L_x_7234) ;  /* 0xffffff9000807947 */ /* 0x000fea000383ffff */
.L_x_7240:
[----:B--2---:R-:W-:Y:S01]  /*9c00*/  MOV R4, UR24 ;  /* 0x0000001800047c02 */ /* 0x004fe20008000f00 */
[----:B------:R-:W-:-:S04]  /*9c10*/  IMAD.U32 R5, RZ, RZ, UR25 ;  /* 0x00000019ff057e24 */ /* 0x000fc8000f8e00ff */
[----:B------:R2:W3:Y:S03]  /*9c20*/  SYNCS.PHASECHK.TRANS64.TRYWAIT P3, [R4+URZ+0x22830], R5 ;  /* 0x02283005040075a7 */ /* 0x0004e6000806017f */
[----:B---3--:R-:W-:Y:S05]  /*9c30*/  @!P3 NANOSLEEP.SYNCS 0x989680 ;  /* 0x009896800000b95d */ /* 0x008fea0003900000 */
[----:B------:R-:W3:Y:S02]  /*9c40*/  @!P3 SYNCS.PHASECHK.TRANS64 P3, [R4+URZ+0x22830], R5 ;  /* 0x022830050400b5a7 */ /* 0x000ee4000806007f */
[----:B---3--:R-:W-:Y:S05]  /*9c50*/  @!P3 BRA `(.L_x_7240) ;  /* 0xfffffffc00e8b947 */ /* 0x008fea000383ffff */
[----:B------:R-:W-:Y:S05]  /*9c60*/  BRA `(.L_x_7239) ;  /* 0xffffff94008c7947 */ /* 0x000fea000383ffff */
.L_x_7244:
[----:B-1----:R-:W-:-:S04]  /*9c70*/  MOV R6, UR25 ;  /* 0x0000001900067c02 */ /* 0x002fc80008000f00 */
[----:B------:R1:W2:Y:S03]  /*9c80*/  SYNCS.PHASECHK.TRANS64.TRYWAIT P3, [R199+URZ+0x22850], R6 ;  /* 0x02285006c70075a7 */ /* 0x0002a6000806017f */
[----:B--2---:R-:W-:Y:S05]  /*9c90*/  @!P3 NANOSLEEP.SYNCS 0x989680 ;  /* 0x009896800000b95d */ /* 0x004fea0003900000 */
[----:B------:R-:W2:Y:S02]  /*9ca0*/  @!P3 SYNCS.PHASECHK.TRANS64 P3, [R199+URZ+0x22850], R6 ;  /* 0x02285006c700b5a7 */ /* 0x000ea4000806007f */
[----:B--2---:R-:W-:Y:S05]  /*9cb0*/  @!P3 BRA `(.L_x_7244) ;  /* 0xfffffffc00ecb947 */ /* 0x004fea000383ffff */
[----:B------:R-:W-:Y:S05]  /*9cc0*/  BRA `(.L_x_7243) ;  /* 0xffffffb400287947 */ /* 0x000fea000383ffff */
.L_x_7254:
        /* <DEDUP_REMOVED lines=11> */
.L_x_7306:
[----:B------:R-:W-:Y:S05]  /*9d80*/  BSYNC B0 ;  /* 0x0000000000007941 */ /* 0x000fea0003800000 */
.L_x_7305:
[----:B------:R-:W-:Y:S05]  /*9d90*/  BRA `(.L_x_7307) ;  /* 0xffffffd8009c7947 */ /* 0x000fea000383ffff */
.L_x_7255:
[----:B------:R-:W-:Y:S01]  /*9da0*/  BSSY B0, `(.L_x_7308) ;  /* 0x0000006000007945 */ /* 0x000fe20003800000 */
[----:B------:R-:W-:-:S07]  /*9db0*/  IMAD.MOV.U32 R15, RZ, RZ, -0x1 ;  /* 0xffffffffff0f7424 */ /* 0x000fce00078e00ff */
[----:B------:R-:W-:Y:S05]  /*9dc0*/  WARPSYNC.COLLECTIVE R15, `(.L_x_7309) ;  /* 0x000000000f0c7348 */ /* 0x000fea0003c00000 */
[----:B------:R-:W-:Y:S02]  /*9dd0*/  ELECT P6, UR62, PT ;  /* 0x00000000003e782f */ /* 0x000fe400038c0000 */
[----:B------:R-:W-:Y:S01]  /*9de0*/  MOV R14, UR62 ;  /* 0x0000003e000e7c02 */ /* 0x000fe20008000f00 */
[----:B------:R-:W-:Y:S10]  /*9df0*/  ENDCOLLECTIVE ;  /* 0x000000000000791b */ /* 0x000ff40003800000 */
.L_x_7309:
[----:B------:R-:W-:Y:S05]  /*9e00*/  BSYNC B0 ;  /* 0x0000000000007941 */ /* 0x000fea0003800000 */
.L_x_7308:
[----:B------:R-:W-:Y:S05]  /*9e10*/  BRA `(.L_x_7310) ;  /* 0xffffffd800947947 */ /* 0x000fea000383ffff */
.L_x_7258:
[----:B--2---:R2:W3:Y:S02]  /*9e20*/  SYNCS.PHASECHK.TRANS64.TRYWAIT P1, [R5+URZ+0x22840], R10 ;  /* 0x0228400a050075a7 */ /* 0x0044e4000802017f */
[----:B---3--:R-:W-:Y:S05]  /*9e30*/  @!P1 NANOSLEEP.SYNCS 0x989680 ;  /* 0x009896800000995d */ /* 0x008fea0003900000 */
[----:B------:R-:W3:Y:S02]  /*9e40*/  @!P1 SYNCS.PHASECHK.TRANS64 P1, [R5+URZ+0x22840], R10 ;  /* 0x0228400a050095a7 */ /* 0x000ee4000802007f */
[----:B---3--:R-:W-:Y:S05]  /*9e50*/  @!P1 BRA `(.L_x_7258) ;  /* 0xfffffffc00f09947 */ /* 0x008fea000383ffff */
[----:B------:R-:W-:Y:S05]  /*9e60*/  BRA `(.L_x_7311) ;  /* 0xffffffd800f47947 */ /* 0x000fea000383ffff */
.L_x_7261:
        /* <DEDUP_REMOVED lines=8> */
.L_x_7264:
[----:B--2---:R2:W3:Y:S02]  /*9ef0*/  SYNCS.PHASECHK.TRANS64.TRYWAIT P1, [R8+URZ+0x22860], R5 ;  /* 0x02286005080075a7 */ /* 0x0044e4000802017f */
[----:B---3--:R-:W-:Y:S05]  /*9f00*/  @!P1 NANOSLEEP.SYNCS 0x989680 ;  /* 0x009896800000995d */ /* 0x008fea0003900000 */
[----:B------:R-:W3:Y:S02]  /*9f10*/  @!P1 SYNCS.PHASECHK.TRANS64 P1, [R8+URZ+0x22860], R5 ;  /* 0x02286005080095a7 */ /* 0x000ee4000802007f */
[----:B---3--:R-:W-:Y:S05]  /*9f20*/  @!P1 BRA `(.L_x_7264) ;  /* 0xfffffffc00f09947 */ /* 0x008fea000383ffff */
[----:B------:R-:W-:Y:S05]  /*9f30*/  BRA `(.L_x_7313) ;  /* 0xffffffdc00d87947 */ /* 0x000fea000383ffff */
.L_x_7271:
[----:B--2---:R2:W3:Y:S02]  /*9f40*/  SYNCS.PHASECHK.TRANS64.TRYWAIT P2, [R2+URZ+0x22840], R3 ;  /* 0x02284003020075a7 */ /* 0x0044e4000804017f */
[----:B---3--:R-:W-:Y:S05]  /*9f50*/  @!P2 NANOSLEEP.SYNCS 0x989680 ;  /* 0x009896800000a95d */ /* 0x008fea0003900000 */
[----:B------:R-:W3:Y:S02]  /*9f60*/  @!P2 SYNCS.PHASECHK.TRANS64 P2, [R2+URZ+0x22840], R3 ;  /* 0x022840030200a5a7 */ /* 0x000ee4000804007f */
[----:B---3--:R-:W-:Y:S05]  /*9f70*/  @!P2 BRA `(.L_x_7271) ;  /* 0xfffffffc00f0a947 */ /* 0x008fea000383ffff */
[----:B------:R-:W-:Y:S05]  /*9f80*/  BRA `(.L_x_7314) ;  /* 0xffffffe400307947 */ /* 0x000fea000383ffff */
.L_x_7273:
[----:B---3--:R3:W4:Y:S02]  /*9f90*/  SYNCS.PHASECHK.TRANS64.TRYWAIT P2, [R2+URZ+0x22860], R3 ;  /* 0x02286003020075a7 */ /* 0x008724000804017f */
[----:B----4-:R-:W-:Y:S05]  /*9fa0*/  @!P2 NANOSLEEP.SYNCS 0x989680 ;  /* 0x009896800000a95d */ /* 0x010fea0003900000 */
[----:B------:R-:W4:Y:S02]  /*9fb0*/  @!P2 SYNCS.PHASECHK.TRANS64 P2, [R2+URZ+0x22860], R3 ;  /* 0x022860030200a5a7 */ /* 0x000f24000804007f */
[----:B----4-:R-:W-:Y:S05]  /*9fc0*/  @!P2 BRA `(.L_x_7273) ;  /* 0xfffffffc00f0a947 */ /* 0x010fea000383ffff */
[----:B------:R-:W-:Y:S05]  /*9fd0*/  BRA `(.L_x_7315) ;  /* 0xffffffe4008c7947 */ /* 0x000fea000383ffff */
.L_x_7279:
[----:B-1----:R1:W2:Y:S02]  /*9fe0*/  SYNCS.PHASECHK.TRANS64.TRYWAIT P2, [R3+URZ+0x22840], R2 ;  /* 0x02284002030075a7 */ /* 0x0022a4000804017f */
[----:B--2---:R-:W-:Y:S05]  /*9ff0*/  @!P2 NANOSLEEP.SYNCS 0x989680 ;  /* 0x009896800000a95d */ /* 0x004fea0003900000 */
[----:B------:R-:W2:Y:S02]  /*a000*/  @!P2 SYNCS.PHASECHK.TRANS64 P2, [R3+URZ+0x22840], R2 ;  /* 0x022840020300a5a7 */ /* 0x000ea4000804007f */
[----:B--2---:R-:W-:Y:S05]  /*a010*/  @!P2 BRA `(.L_x_7279) ;  /* 0xfffffffc00f0a947 */ /* 0x004fea000383ffff */
[----:B------:R-:W-:Y:S05]  /*a020*/  BRA `(.L_x_7316) ;  /* 0xffffffe800cc7947 */ /* 0x000fea000383ffff */
.L_x_7281:
[----:B--2---:R2:W3:Y:S02]  /*a030*/  SYNCS.PHASECHK.TRANS64.TRYWAIT P2, [R3+URZ+0x22860], R2 ;  /* 0x02286002030075a7 */ /* 0x0044e4000804017f */
[----:B---3--:R-:W-:Y:S05]  /*a040*/  @!P2 NANOSLEEP.SYNCS 0x989680 ;  /* 0x009896800000a95d */ /* 0x008fea0003900000 */
[----:B------:R-:W3:Y:S02]  /*a050*/  @!P2 SYNCS.PHASECHK.TRANS64 P2, [R3+URZ+0x22860], R2 ;  /* 0x022860020300a5a7 */ /* 0x000ee4000804007f */
[----:B---3--:R-:W-:Y:S05]  /*a060*/  @!P2 BRA `(.L_x_7281) ;  /* 0xfffffffc00f0a947 */ /* 0x008fea000383ffff */
[----:B------:R-:W-:Y:S05]  /*a070*/  BRA `(.L_x_7317) ;  /* 0xffffffec00287947 */ /* 0x000fea000383ffff */
.L_x_7286:
[----:B-1----:R1:W2:Y:S02]  /*a080*/  SYNCS.PHASECHK.TRANS64.TRYWAIT P2, [R3+URZ+0x22840], R2 ;  /* 0x02284002030075a7 */ /* 0x0022a4000804017f */
[----:B--2---:R-:W-:Y:S05]  /*a090*/  @!P2 NANOSLEEP.SYNCS 0x989680 ;  /* 0x009896800000a95d */ /* 0x004fea0003900000 */
[----:B------:R-:W2:Y:S02]  /*a0a0*/  @!P2 SYNCS.PHASECHK.TRANS64 P2, [R3+URZ+0x22840], R2 ;  /* 0x022840020300a5a7 */ /* 0x000ea4000804007f */
[----:B--2---:R-:W-:Y:S05]  /*a0b0*/  @!P2 BRA `(.L_x_7286) ;  /* 0xfffffffc00f0a947 */ /* 0x004fea000383ffff */
[----:B------:R-:W-:Y:S05]  /*a0c0*/  BRA `(.L_x_7318) ;  /* 0xfffffff000507947 */ /* 0x000fea000383ffff */
.L_x_7288:
[----:B--2---:R2:W3:Y:S02]  /*a0d0*/  SYNCS.PHASECHK.TRANS64.TRYWAIT P2, [R3+URZ+0x22860], R2 ;  /* 0x02286002030075a7 */ /* 0x0044e4000804017f */
[----:B---3--:R-:W-:Y:S05]  /*a0e0*/  @!P2 NANOSLEEP.SYNCS 0x989680 ;  /* 0x009896800000a95d */ /* 0x008fea0003900000 */
[----:B------:R-:W3:Y:S02]  /*a0f0*/  @!P2 SYNCS.PHASECHK.TRANS64 P2, [R3+URZ+0x22860], R2 ;  /* 0x022860020300a5a7 */ /* 0x000ee4000804007f */
[----:B---3--:R-:W-:Y:S05]  /*a100*/  @!P2 BRA `(.L_x_7288) ;  /* 0xfffffffc00f0a947 */ /* 0x008fea000383ffff */
[----:B------:R-:W-:Y:S05]  /*a110*/  BRA `(.L_x_7319) ;  /* 0xfffffff000ac7947 */ /* 0x000fea000383ffff */
.L_x_7293:
[----:B--2---:R2:W3:Y:S02]  /*a120*/  SYNCS.PHASECHK.TRANS64.TRYWAIT P0, [R0+URZ+0x22820], R3 ;  /* 0x02282003000075a7 */ /* 0x0044e4000800017f */
[----:B---3--:R-:W-:Y:S05]  /*a130*/  @!P0 NANOSLEEP.SYNCS 0x989680 ;  /* 0x009896800000895d */ /* 0x008fea0003900000 */
[----:B------:R-:W3:Y:S02]  /*a140*/  @!P0 SYNCS.PHASECHK.TRANS64 P0, [R0+URZ+0x22820], R3 ;  /* 0x02282003000085a7 */ /* 0x000ee4000800007f */
[----:B---3--:R-:W-:Y:S05]  /*a150*/  @!P0 BRA `(.L_x_7293) ;  /* 0xfffffffc00f08947 */ /* 0x008fea000383ffff */
[----:B------:R-:W-:Y:S05]  /*a160*/  BRA `(.L_x_7320) ;  /* 0xfffffff400a87947 */ /* 0x000fea000383ffff */
.L_x_7294:
        /* <DEDUP_REMOVED lines=11> */
.L_x_7322:
[----:B------:R-:W-:Y:S05]  /*a220*/  BSYNC B0 ;  /* 0x0000000000007941 */ /* 0x000fea0003800000 */
.L_x_7321:
[----:B------:R-:W-:Y:S05]  /*a230*/  BRA `(.L_x_7323) ;  /* 0xfffffff400907947 */ /* 0x000fea000383ffff */
.L_x_7297:
[----:B------:R-:W-:Y:S01]  /*a240*/  BSSY B1, `(.L_x_7324) ;  /* 0x0000006000017945 */ /* 0x000fe20003800000 */
[----:B------:R-:W-:-:S07]  /*a250*/  MOV R15, 0xffffffff ;  /* 0xffffffff000f7802 */ /* 0x000fce0000000f00 */
[----:B-123--:R-:W-:Y:S05]  /*a260*/  WARPSYNC.COLLECTIVE R15, `(.L_x_7325) ;  /* 0x000000000f0c7348 */ /* 0x00efea0003c00000 */
[----:B------:R-:W-:Y:S02]  /*a270*/  ELECT P6, UR62, PT ;  /* 0x00000000003e782f */ /* 0x000fe400038c0000 */
[----:B------:R-:W-:Y:S01]  /*a280*/  MOV R14, UR62 ;  /* 0x0000003e000e7c02 */ /* 0x000fe20008000f00 */
[----:B-123--:R-:W-:Y:S10]  /*a290*/  ENDCOLLECTIVE ;  /* 0x000000000000791b */ /* 0x00eff40003800000 */
.L_x_7325:
[----:B------:R-:W-:Y:S05]  /*a2a0*/  BSYNC B1 ;  /* 0x0000000000017941 */ /* 0x000fea0003800000 */
.L_x_7324:
[----:B------:R-:W-:Y:S05]  /*a2b0*/  BRA `(.L_x_7326) ;  /* 0xfffffff400887947 */ /* 0x000fea000383ffff */
.L_x_7299:
[----:B--2---:R2:W3:Y:S02]  /*a2c0*/  SYNCS.PHASECHK.TRANS64.TRYWAIT P0, [R6+URZ], R5 ;  /* 0x00000005060075a7 */ /* 0x0044e4000800017f */
[----:B---3--:R-:W-:Y:S05]  /*a2d0*/  @!P0 NANOSLEEP.SYNCS 0x989680 ;  /* 0x009896800000895d */ /* 0x008fea0003900000 */
[----:B------:R-:W3:Y:S02]  /*a2e0*/  @!P0 SYNCS.PHASECHK.TRANS64 P0, [R6+URZ], R5 ;  /* 0x00000005060085a7 */ /* 0x000ee4000800007f */
[----:B---3--:R-:W-:Y:S05]  /*a2f0*/  @!P0 BRA `(.L_x_7299) ;  /* 0xfffffffc00f08947 */ /* 0x008fea000383ffff */
[----:B------:R-:W-:Y:S05]  /*a300*/  BRA `(.L_x_7327) ;  /* 0xfffffff400bc7947 */ /* 0x000fea000383ffff */
.L_x_7300:
[----:B---3--:R3:W4:Y:S02]  /*a310*/  SYNCS.PHASECHK.TRANS64.TRYWAIT P0, [R3+URZ], R2 ;  /* 0x00000002030075a7 */ /* 0x008724000800017f */
[----:B----4-:R-:W-:Y:S05]  /*a320*/  @!P0 NANOSLEEP.SYNCS 0x989680 ;  /* 0x009896800000895d */ /* 0x010fea0003900000 */
[----:B------:R-:W4:Y:S02]  /*a330*/  @!P0 SYNCS.PHASECHK.TRANS64 P0, [R3+URZ], R2 ;  /* 0x00000002030085a7 */ /* 0x000f24000800007f */
[----:B----4-:R-:W-:Y:S05]  /*a340*/  @!P0 BRA `(.L_x_7300) ;  /* 0xfffffffc00f08947 */ /* 0x010fea000383ffff */
[----:B------:R-:W-:Y:S05]  /*a350*/  BRA `(.L_x_7328) ;  /* 0xfffffff400b07947 */ /* 0x000fea000383ffff */
.L_x_7302:
[----:B---3--:R3:W4:Y:S02]  /*a360*/  SYNCS.PHASECHK.TRANS64.TRYWAIT P0, [R16+URZ], R5 ;  /* 0x00000005100075a7 */ /* 0x008724000800017f */
[----:B----4-:R-:W-:Y:S05]  /*a370*/  @!P0 NANOSLEEP.SYNCS 0x989680 ;  /* 0x009896800000895d */ /* 0x010fea0003900000 */
[----:B------:R-:W4:Y:S02]  /*a380*/  @!P0 SYNCS.PHASECHK.TRANS64 P0, [R16+URZ], R5 ;  /* 0x00000005100085a7 */ /* 0x000f24000800007f */
[----:B----4-:R-:W-:Y:S05]  /*a390*/  @!P0 BRA `(.L_x_7302) ;  /* 0xfffffffc00f08947 */ /* 0x010fea000383ffff */
[----:B------:R-:W-:Y:S05]  /*a3a0*/  BRA `(.L_x_7329) ;  /* 0xfffffff400b47947 */ /* 0x000fea000383ffff */
.L_x_7330:
        /* <DEDUP_REMOVED lines=13> */
.L_x_11959:


//--------------------- .text._ZN7cutlass13device_kernelIN5flash11enable_sm90INS1_16FlashAttnFwdSm90INS1_25CollectiveMainloopFwdSm90ILi2EN4cute5tupleIJNS5_1CILi1EEES8_S8_EEENS6_IJNS7_ILi128EEENS7_ILi96EEENS7_ILi64EEEEEELi256ENS_10bfloat16_tEfNS_4arch4Sm90ELb0ELb0ELb1ELb0ELb0ELb0ELb1ELb1ELb0ELb0ELb0ELb0EEENS1_21CollectiveEpilogueFwdINS6_IJSA_NS7_ILi256EEESB_EEES9_SE_SG_Li256ELb0ELb0ELb0ELb0EEENS1_29StaticPersistentTileSchedulerILb0EEEEEEEEEvNT_6ParamsE --------------------------
	.section	.text._ZN7cutlass13device_kernelIN5flash11enable_sm90INS1_16FlashAttnFwdSm90INS1_25CollectiveMainloopFwdSm90ILi2EN4cute5tupleIJNS5_1CILi1EEES8_S8_EEENS6_IJNS7_ILi128EEENS7_ILi96EEENS7_ILi64EEEEEELi256ENS_10bfloat16_tEfNS_4arch4Sm90ELb0ELb0ELb1ELb0ELb0ELb0ELb1ELb1ELb0ELb0ELb0ELb0EEENS1_21CollectiveEpilogueFwdINS6_IJSA_NS7_ILi256EEESB_EEES9_SE_SG_Li256ELb0ELb0ELb0ELb0EEENS1_29StaticPersistentTileSchedulerILb0EEEEEEEEEvNT_6ParamsE,"ax",@progbits
	.align	128
.text._ZN7cutlass13device_kernelIN5flash11enable_sm90INS1_16FlashAttnFwdSm90INS1_25CollectiveMainloopFwdSm90ILi2EN4cute5tupleIJNS5_1CILi1EEES8_S8_EEENS6_IJNS7_ILi128EEENS7_ILi96EEENS7_ILi64EEEEEELi256ENS_10bfloat16_tEfNS_4arch4Sm90ELb0ELb0ELb1ELb0ELb0ELb0ELb1ELb1ELb0ELb0ELb0ELb0EEENS1_21CollectiveEpilogueFwdINS6_IJSA_NS7_ILi256EEESB_EEES9_SE_SG_Li256ELb0ELb0ELb0ELb0EEENS1_29StaticPersistentTileSchedulerILb0EEEEEEEEEvNT_6ParamsE:
        .type           _ZN7cutlass13device_kernelIN5flash11enable_sm90INS1_16FlashAttnFwdSm90INS1_25CollectiveMainloopFwdSm90ILi2EN4cute5tupleIJNS5_1CILi1EEES8_S8_EEENS6_IJNS7_ILi128EEENS7_ILi96EEENS7_ILi64EEEEEELi256ENS_10bfloat16_tEfNS_4arch4Sm90ELb0ELb0ELb1ELb0ELb0ELb0ELb1ELb1ELb0ELb0ELb0ELb0EEENS1_21CollectiveEpilogueFwdINS6_IJSA_NS7_ILi256EEESB_EEES9_SE_SG_Li256ELb0ELb0ELb0ELb0EEENS1_29StaticPersistentTileSchedulerILb0EEEEEEEEEvNT_6ParamsE,@function
        .size           _ZN7cutlass13device_kernelIN5flash11enable_sm90INS1_16FlashAttnFwdSm90INS1_25CollectiveMainloopFwdSm90ILi2EN4cute5tupleIJNS5_1CILi1EEES8_S8_EEENS6_IJNS7_ILi128EEENS7_ILi96EEENS7_ILi64EEEEEELi256ENS_10bfloat16_tEfNS_4arch4Sm90ELb0ELb0ELb1ELb0ELb0ELb0ELb1ELb1ELb0ELb0ELb0ELb0EEENS1_21CollectiveEpilogueFwdINS6_IJSA_NS7_ILi256EEESB_EEES9_SE_SG_Li256ELb0ELb0ELb0ELb0EEENS1_29StaticPersistentTileSchedulerILb0EEEEEEEEEvNT_6ParamsE,(.L_x_11960 - _ZN7cutlass13device_kernelIN5flash11enable_sm90INS1_16FlashAttnFwdSm90INS1_25CollectiveMainloopFwdSm90ILi2EN4cute5tupleIJNS5_1CILi1EEES8_S8_EEENS6_IJNS7_ILi128EEENS7_ILi96EEENS7_ILi64EEEEEELi256ENS_10bfloat16_tEfNS_4arch4Sm90ELb0ELb0ELb1ELb0ELb0ELb0ELb1ELb1ELb0ELb0ELb0ELb0EEENS1_21CollectiveEpilogueFwdINS6_IJSA_NS7_ILi256EEESB_EEES9_SE_SG_Li256ELb0ELb0ELb0ELb0EEENS1_29StaticPersistentTileSchedulerILb0EEEEEEEEEvNT_6ParamsE)
        .other          _ZN7cutlass13device_kernelIN5flash11enable_sm90INS1_16FlashAttnFwdSm90INS1_25CollectiveMainloopFwdSm90ILi2EN4cute5tupleIJNS5_1CILi1EEES8_S8_EEENS6_IJNS7_ILi128EEENS7_ILi96EEENS7_ILi64EEEEEELi256ENS_10bfloat16_tEfNS_4arch4Sm90ELb0ELb0ELb1ELb0ELb0ELb0ELb1ELb1ELb0ELb0ELb0ELb0EEENS1_21CollectiveEpilogueFwdINS6_IJSA_NS7_ILi256EEESB_EEES9_SE_SG_Li256ELb0ELb0ELb0ELb0EEENS1_29StaticPersistentTileSchedulerILb0EEEEEEEEEvNT_6ParamsE,@"STO_CUDA_ENTRY STV_DEFAULT"
_ZN7cutlass13device_kernelIN5flash11enable_sm90INS1_16FlashAttnFwdSm90INS1_25CollectiveMainloopFwdSm90ILi2EN4cute5tupleIJNS5_1CILi1EEES8_S8_EEENS6_IJNS7_ILi128EEENS7_ILi96EEENS7_ILi64EEEEEELi256ENS_10bfloat16_tEfNS_4arch4Sm90ELb0ELb0ELb1ELb0ELb0ELb0ELb1ELb1ELb0ELb0ELb0ELb0EEENS1_21CollectiveEpilogueFwdINS6_IJSA_NS7_ILi256EEESB_EEES9_SE_SG_Li256ELb0ELb0ELb0ELb0EEENS1_29StaticPersistentTileSchedulerILb0EEEEEEEEEvNT_6ParamsE:
        /* <DEDUP_REMOVED lines=27> */
.L_x_7332:
[----:B------:R-:W-:Y:S05]  /*01b0*/  BSYNC B0 ;  /* 0x0000000000007941 */ /* 0x000fea0003800000 */
.L_x_7331:
        /* <DEDUP_REMOVED lines=39> */
.L_x_7333:
        /* <DEDUP_REMOVED lines=22> */
.L_x_7334:
        /* <DEDUP_REMOVED lines=18> */
.L_x_7335:
        /* <DEDUP_REMOVED lines=22> */
.L_x_7336:
        /* <DEDUP_REMOVED lines=22> */
.L_x_7337:
[----:B------:R-:W-:Y:S01]  /*0970*/  PLOP3.LUT P0, PT, PT, PT, UP0, 0x80, 0x0 ;  /* 0x000000000000781c */ /* 0x000fe20003f0f008 */
[----:B------:R-:W-:Y:S01]  /*0980*/  UMOV UR46, 0x1 ;  /* 0x00000001002e7882 */ /* 0x000fe20000000000 */
[----:B------:R-:W-:Y:S01]  /*0990*/  NOP ;  /* 0x0000000000007918 */ /* 0x000fe20000000000 */
[----:B------:R-:W-:Y:S01]  /*09a0*/  USEL UR46, UR46, 0x2, !UP0 ;  /* 0x000000022e2e7887 */ /* 0x000fe2000c000000 */
[----:B------:R-:W-:Y:S01]  /*09b0*/  ULDC.64 UR48, c[0x0][0x208] ;  /* 0x0000820000307ab9 */ /* 0x000fe20000000a00 */
[----:B-1234-:R-:W-:Y:S08]  /*09c0*/  BAR.SYNC.DEFER_BLOCKING 0x0 ;  /* 0x0000000000007b1d */ /* 0x01eff00000010000 */
[----:B------:R-:W-:Y:S05]  /*09d0*/  @!P0 BRA `(.L_x_7338) ;  /* 0x0000007000b08947 */ /* 0x000fea0003800000 */
.L_x_7339:
        /* <DEDUP_REMOVED lines=59> */
.L_x_7363:
[----:B------:R-:W1:Y:S01]  /*0d90*/  SHFL.IDX PT, R0, R19, RZ, 0x1f ;  /* 0x00001fff13007589 */ /* 0x000e6200000e0000 */
[----:B------:R-:W-:Y:S01]  /*0da0*/  ULDC UR4, c[0x0][0xea8] ;  /* 0x0003aa0000047ab9 */ /* 0x000fe20000000800 */
[----:B------:R-:W-:Y:S01]  /*0db0*/  ULDC.64 UR6, c[0x0][0x3f8] ;  /* 0x0000fe0000067ab9 */ /* 0x000fe20000000a00 */
[----:B------:R-:W-:Y:S02]  /*0dc0*/  UISETP.NE.AND UP1, UPT, UR4, 0x1, UPT ;  /* 0x000000010400788c */ /* 0x000fe4000bf25270 */
[----:B------:R-:W-:Y:S01]  /*0dd0*/  UISETP.NE.U32.AND UP0, UPT, UR6, URZ, UPT ;  /* 0x0000003f0600728c */ /* 0x000fe2000bf05070 */
[----:B------:R-:W-:Y:S01]  /*0de0*/  ULDC UR4, c[0x0][0xeb4] ;  /* 0x0003ad0000047ab9 */ /* 0x000fe20000000800 */
[----:B------:R-:W-:Y:S02]  /*0df0*/  ULDC UR47, c[0x0][0x404] ;  /* 0x00010100002f7ab9 */ /* 0x000fe40000000800 */
[----:B------:R-:W-:Y:S02]  /*0e00*/  UISETP.NE.AND.EX UP0, UPT, UR7, URZ, UPT, UP0 ;  /* 0x0000003f0700728c */ /* 0x000fe4000bf05300 */
[----:B------:R-:W-:-:S02]  /*0e10*/  UIADD3 UR9, UR41, 0x18400, URZ ;  /* 0x0001840029097890 */ /* 0x000fc4000fffe03f */
[----:B------:R-:W-:Y:S02]  /*0e20*/  UISETP.NE.AND UP2, UPT, UR4, 0x1, UPT ;  /* 0x000000010400788c */ /* 0x000fe4000bf45270 */
[----:B------:R-:W-:Y:S01]  /*0e30*/  USEL UR47, UR47, 0x1, UP0 ;  /* 0x000000012f2f7887 */ /* 0x000fe20008000000 */
[----:B------:R-:W-:Y:S01]  /*0e40*/  @UP1 ULDC UR4, c[0x0][0xeac] ;  /* 0x0003ab0000041ab9 */ /* 0x000fe20000000800 */
[----:B------:R-:W-:Y:S01]  /*0e50*/  ULDC UR7, c[0x0][0x2e0] ;  /* 0x0000b80000077ab9 */ /* 0x000fe20000000800 */
[----:B------:R-:W-:Y:S02]  /*0e60*/  ULOP3.LUT UP0, URZ, UR9, 0x1bf, URZ, 0xc0, !UPT ;  /* 0x000001bf093f7892 */ /* 0x000fe4000f80c03f */
[----:B------:R-:W-:Y:S02]  /*0e70*/  UIMAD.WIDE.U32 UR4, UR43, UR4, URZ ;  /* 0x000000042b0472a5 */ /* 0x000fe4000f8e003f */
[----:B------:R-:W-:Y:S01]  /*0e80*/  UIMAD UR47, UR47, UR7, URZ ;  /* 0x000000072f2f72a4 */ /* 0x000fe2000f8e023f */
[----:B-1----:R-:W-:Y:S01]  /*0e90*/  R2UR UR44, R0 ;  /* 0x00000000002c72ca */ /* 0x002fe200000e0000 */
[----:B------:R-:W-:Y:S01]  /*0ea0*/  @UP1 ULDC UR8, c[0x0][0xeb0] ;  /* 0x0003ac0000081ab9 */ /* 0x000fe20000000800 */
[----:B------:R-:W-:Y:S01]  /*0eb0*/  UMOV UR37, UR43 ;  /* 0x0000002b00257c82 */ /* 0x000fe20008000000 */
[----:B------:R-:W-:Y:S01]  /*0ec0*/  @UP1 USHF.R.U32.HI UR37, URZ, UR8, UR5 ;  /* 0x000000083f251299 */ /* 0x000fe20008011605 */
[----:B------:R-:W-:Y:S01]  /*0ed0*/  PLOP3.LUT P0, PT, PT, PT, UP0, 0x80, 0x0 ;  /* 0x000000000000781c */ /* 0x000fe20003f0f008 */
[----:B------:R-:W-:-:S02]  /*0ee0*/  @UP2 ULDC.64 UR10, c[0x0][0xeb8] ;  /* 0x0003ae00000a2ab9 */ /* 0x000fc40000000a00 */
[----:B------:R-:W-:-:S03]  /*0ef0*/  UIMAD.WIDE.U32 UR4, UR37, UR10, URZ ;  /* 0x0000000a250472a5 */ /* 0x000fc6000f8e003f */
[----:B------:R-:W-:Y:S01]  /*0f00*/  UMOV UR36, UR37 ;  /* 0x0000002500247c82 */ /* 0x000fe20008000000 */
[----:B------:R-:W-:Y:S02]  /*0f10*/  @UP2 USHF.R.U32.HI UR36, URZ, UR11, UR5 ;  /* 0x0000000b3f242299 */ /* 0x000fe40008011605 */
[----:B------:R-:W-:-:S04]  /*0f20*/  ULEA.HI UR6, UR44, UR44, URZ, 0x1 ;  /* 0x0000002c2c067291 */ /* 0x000fc8000f8f083f */
[----:B------:R-:W-:-:S04]  /*0f30*/  ULOP3.LUT UR6, UR6, 0xfffffffe, URZ, 0xc0, !UPT ;  /* 0xfffffffe06067892 */ /* 0x000fc8000f8ec03f */
[----:B------:R-:W-:Y:S02]  /*0f40*/  UIADD3 UR44, UR44, -UR6, URZ ;  /* 0x800000062c2c7290 */ /* 0x000fe4000fffe03f */
[----:B------:R-:W-:Y:S02]  /*0f50*/  UIADD3 UR6, UR47, 0x5f, URZ ;  /* 0x0000005f2f067890 */ /* 0x000fe4000fffe03f */
[----:B------:R-:W-:Y:S02]  /*0f60*/  ULEA UR8, UR44, UR41, 0xd ;  /* 0x000000292c087291 */ /* 0x000fe4000f8e683f */
[----:B------:R-:W-:Y:S02]  /*0f70*/  UIMAD.WIDE UR6, UR6, 0x2aaaaaab, URZ ;  /* 0x2aaaaaab060678a5 */ /* 0x000fe4000f8e023f */
[----:B------:R-:W-:Y:S02]  /*0f80*/  UIADD3 UR8, UR8, 0x22400, URZ ;  /* 0x0002240008087890 */ /* 0x000fe4000fffe03f */
[----:B------:R-:W-:-:S02]  /*0f90*/  USHF.R.U32.HI UR45, URZ, 0x1f, UR7 ;  /* 0x0000001f3f2d7899 */ /* 0x000fc40008011607 */
[----:B------:R-:W-:Y:S02]  /*0fa0*/  USHF.R.U32.HI UR8, URZ, 0x4, UR8 ;  /* 0x000000043f087899 */ /* 0x000fe40008011608 */
[----:B------:R-:W-:Y:S02]  /*0fb0*/  ULEA.HI.SX32 UR45, UR7, UR45, 0x1c ;  /* 0x0000002d072d7291 */ /* 0x000fe4000f8fe23f */
        /* <DEDUP_REMOVED lines=18> */
.L_x_7340:
[----:B------:R-:W-:Y:S01]  /*10e0*/  ULOP3.LUT UR4, UR40, 0x1, URZ, 0xc0, !UPT ;  /* 0x0000000128047892 */ /* 0x000fe2000f8ec03f */
[----:B------:R-:W-:-:S05]  /*10f0*/  VIADD R172, R18, 0x8 ;  /* 0x0000000812ac7836 */ /* 0x000fca0000000000 */
[----:B------:R-:W-:-:S05]  /*1100*/  IMAD.U32 R0, RZ, RZ, UR4 ;  /* 0x00000004ff007e24 */ /* 0x000fca000f8e00ff */
[----:B------:R-:W-:-:S04]  /*1110*/  SHF.L.U32 R0, R0, 0x1f, RZ ;  /* 0x0000001f00007819 */ /* 0x000fc800000006ff */
[----:B------:R-:W1:Y:S02]  /*1120*/  SYNCS.PHASECHK.TRANS64.TRYWAIT P0, [UR41+0x32400], R0 ;  /* 0x03240000ff0075a7 */ /* 0x000e640008000169 */
[----:B-1----:R-:W-:Y:S05]  /*1130*/  @!P0 BRA `(.L_x_7341) ;  /* 0x00000098008c8947 */ /* 0x002fea0003800000 */
.L_x_7421:
[----:B-1----:R-:W-:Y:S01]  /*1140*/  MOV R3, UR42 ;  /* 0x0000002a00037c02 */ /* 0x002fe20008000f00 */
[----:B------:R-:W-:Y:S05]  /*1150*/  WARPSYNC.ALL ;  /* 0x0000000000007948 */ /* 0x000fea0003800000 */
[----:B------:R1:W-:Y:S01]  /*1160*/  BAR.SYNC.DEFER_BLOCKING R172, 0x100 ;  /* 0x000400ac0000751d */ /* 0x0003e20000010000 */
[----:B------:R-:W-:-:S13]  /*1170*/  ISETP.NE.AND P0, PT, R3, 0x3, PT ;  /* 0x000000030300780c */ /* 0x000fda0003f05270 */
[----:B-1----:R-:W-:Y:S05]  /*1180*/  @!P0 BRA `(.L_x_7342) ;  /* 0x0000000000048947 */ /* 0x002fea0003800000 */
[----:B------:R-:W-:Y:S01]  /*1190*/  BPT.TRAP 0x1 ;  /* 0x000000040000795c */ /* 0x000fe20000300000 */
.L_x_7342:
[----:B------:R-:W-:Y:S01]  /*11a0*/  ULEA UR26, UR39, UR41, 0x3 ;  /* 0x00000029271a7291 */ /* 0x000fe2000f8e183f */
[----:B------:R-:W-:-:S05]  /*11b0*/  IMAD.U32 R3, RZ, RZ, UR38 ;  /* 0x00000026ff037e24 */ /* 0x000fca000f8e00ff */
[----:B------:R-:W-:-:S04]  /*11c0*/  SHF.L.U32 R3, R3, 0x1f, RZ ;  /* 0x0000001f03037819 */ /* 0x000fc800000006ff */
[----:B------:R1:W2:Y:S01]  /*11d0*/  SYNCS.PHASECHK.TRANS64.TRYWAIT P1, [UR26+0x32430], R3 ;  /* 0x03243003ff0075a7 */ /* 0x0002a2000802015a */
[----:B------:R-:W-:Y:S05]  /*11e0*/  @!P0 BRA `(.L_x_7343) ;  /* 0x0000000000048947 */ /* 0x000fea0003800000 */
[----:B------:R-:W-:Y:S01]  /*11f0*/  BPT.TRAP 0x1 ;  /* 0x000000040000795c */ /* 0x000fe20000300000 */
.L_x_7343:
[----:B--2---:R-:W-:Y:S05]  /*1200*/  @P1 BRA `(.L_x_7344) ;  /* 0x0000000000081947 */ /* 0x004fea0003800000 */
[----:B------:R-:W2:Y:S02]  /*1210*/  SYNCS.PHASECHK.TRANS64.TRYWAIT P1, [UR26+0x32430], R3 ;  /* 0x03243003ff0075a7 */ /* 0x000ea4000802015a */
[----:B--2---:R-:W-:Y:S05]  /*1220*/  @!P1 BRA `(.L_x_7345) ;  /* 0x0000009800689947 */ /* 0x004fea0003800000 */
.L_x_7344:
[----:B------:R-:W-:Y:S01]  /*1230*/  ULEA UR4, UR44, UR41, 0xd ;  /* 0x000000292c047291 */ /* 0x000fe2000f8e683f */
[----:B------:R-:W-:Y:S01]  /*1240*/  WARPGROUP.ARRIVE ;  /* 0x00000000000079c5 */ /* 0x000fe20000000000 */
[----:B------:R-:W-:Y:S02]  /*1250*/  UIADD3 UR5, UR41, 0x1c400, URZ ;  /* 0x0001c40029057890 */ /* 0x000fe4000fffe03f */
[----:B------:R-:W-:Y:S02]  /*1260*/  UIADD3 UR4, UR4, 0x18400, URZ ;  /* 0x0001840004047890 */ /* 0x000fe4000fffe03f */
[----:B------:R-:W-:Y:S02]  /*1270*/  USHF.R.U32.HI UR5, URZ, 0x4, UR5 ;  /* 0x000000043f057899 */ /* 0x000fe40008011605 */
[----:B------:R-:W-:Y:S02]  /*1280*/  USHF.R.U32.HI UR4, URZ, 0x4, UR4 ;  /* 0x000000043f047899 */ /* 0x000fe40008011604 */
[----:B------:R-:W-:-:S02]  /*1290*/  ULOP3.LUT UR5, UR5, 0x3fff, URZ, 0xc0, !UPT ;  /* 0x00003fff05057892 */ /* 0x000fc4000f8ec03f */
[----:B------:R-:W-:Y:S02]  /*12a0*/  ULOP3.LUT UR4, UR4, 0x3fff, URZ, 0xc0, !UPT ;  /* 0x00003fff04047892 */ /* 0x000fe4000f8ec03f */
[----:B------:R-:W-:Y:S02]  /*12b0*/  ULOP3.LUT UR24, UR5, 0x10000, URZ, 0xfc, !UPT ;  /* 0x0001000005187892 */ /* 0x000fe4000f8efc3f */
[----:B------:R-:W-:Y:S02]  /*12c0*/  ULOP3.LUT UR4, UR4, 0x10000, URZ, 0xfc, !UPT ;  /* 0x0001000004047892 */ /* 0x000fe4000f8efc3f */
[----:B------:R-:W-:Y:S01]  /*12d0*/  UIMAD UR6, UR39, 0x300, UR24 ;  /* 0x00000300270678a4 */ /* 0x000fe2000f8e0218 */
[----:B------:R-:W-:Y:S01]  /*12e0*/  UMOV UR5, 0x40000040 ;  /* 0x4000004000057882 */ /* 0x000fe20000000000 */
[----:B------:R-:W-:Y:S01]  /*12f0*/  UMOV UR7, 0x40000040 ;  /* 0x4000004000077882 */ /* 0x000fe20000000000 */
[----:B------:R-:W-:Y:S02]  /*1300*/  UIADD3 UR8, UR4, 0x2, URZ ;  /* 0x0000000204087890 */ /* 0x000fe4000fffe03f */
[----:B------:R-:W-:Y:S01]  /*1310*/  UIADD3 UR10, UR6, 0x2, URZ ;  /* 0x00000002060a7890 */ /* 0x000fe2000fffe03f */
[----:B------:R-:W-:-:S03]  /*1320*/  UMOV UR9, 0x40000040 ;  /* 0x4000004000097882 */ /* 0x000fc60000000000 */
[----:B------:R-:W-:Y:S01]  /*1330*/  HGMMA.64x96x16.F32.BF16 R24, gdesc[UR4], RZ, !UPT, gsb0 ;  /* 0x01600000041879f0 */ /* 0x000fe2000c0018ff */
        /* <DEDUP_REMOVED lines=19> */
[----:B------:R-:W3:Y:S02]  /*1470*/  SYNCS.PHASECHK.TRANS64.TRYWAIT P1, [UR41+0x32410], R0 ;  /* 0x03241000ff0075a7 */ /* 0x000ee40008020169 */
[----:B---3--:R-:W-:Y:S05]  /*1480*/  @!P1 BRA `(.L_x_7346) ;  /* 0x0000009400e89947 */ /* 0x008fea0003800000 */
.L_x_7422:
[----:B------:R-:W-:Y:S05]  /*1490*/  @!P0 BRA `(.L_x_7347) ;  /* 0x0000000000048947 */ /* 0x000fea0003800000 */
[----:B------:R-:W-:Y:S01]  /*14a0*/  BPT.TRAP 0x1 ;  /* 0x000000040000795c */ /* 0x000fe20000300000 */
.L_x_7347:
[----:B------:R4:W1:Y:S01]  /*14b0*/  SYNCS.PHASECHK.TRANS64.TRYWAIT P1, [UR26+0x32450], R3 ;  /* 0x03245003ff0075a7 */ /* 0x000862000802015a */
[----:B------:R-:W-:Y:S05]  /*14c0*/  @!P0 BRA `(.L_x_7348) ;  /* 0x0000000000048947 */ /* 0x000fea0003800000 */
[----:B------:R-:W-:Y:S01]  /*14d0*/  BPT.TRAP 0x1 ;  /* 0x000000040000795c */ /* 0x000fe20000300000 */
.L_x_7348:
[----:B-1----:R-:W-:Y:S05]  /*14e0*/  @P1 BRA `(.L_x_7349) ;  /* 0x0000000000081947 */ /* 0x002fea0003800000 */
[----:B------:R-:W1:Y:S02]  /*14f0*/  SYNCS.PHASECHK.TRANS64.TRYWAIT P1, [UR26+0x32450], R3 ;  /* 0x03245003ff0075a7 */ /* 0x000e64000802015a */
[----:B-1----:R-:W-:Y:S05]  /*1500*/  @!P1 BRA `(.L_x_7350) ;  /* 0x0000009400e09947 */ /* 0x002fea0003800000 */
.L_x_7349:
[----:B------:R-:W-:Y:S01]  /*1510*/  UIADD3 UR6, UR41, 0x400, URZ ;  /* 0x0000040029067890 */ /* 0x000fe2000fffe03f */
[----:B------:R-:W-:Y:S01]  /*1520*/  WARPGROUP.ARRIVE ;  /* 0x00000000000079c5 */ /* 0x000fe20000000000 */
[----:B------:R-:W-:-:S05]  /*1530*/  ULOP3.LUT UR7, UR52, 0x10000, URZ, 0xfc, !UPT ;  /* 0x0001000034077892 */ /* 0x000fca000f8efc3f */
[----:B------:R-:W5:Y:S01]  /*1540*/  S2R R12, SR_TID.X ;  /* 0x00000000000c7919 */ /* 0x000f620000002100 */
[----:B------:R-:W-:Y:S01]  /*1550*/  USHF.R.U32.HI UR6, URZ, 0x4, UR6 ;  /* 0x000000043f067899 */ /* 0x000fe20008011606 */
[----:B------:R-:W-:Y:S01]  /*1560*/  UMOV UR21, 0x40000040 ;  /* 0x4000004000157882 */ /* 0x000fe20000000000 */
[----:B------:R-:W-:Y:S02]  /*1570*/  UMOV UR23, 0x40000040 ;  /* 0x4000004000177882 */ /* 0x000fe40000000000 */
[----:B------:R-:W-:Y:S01]  /*1580*/  ULOP3.LUT UR6, UR6, 0x3fff, URZ, 0xc0, !UPT ;  /* 0x00003fff06067892 */ /* 0x000fe2000f8ec03f */
[----:B------:R-:W-:Y:S01]  /*1590*/  UMOV UR20, UR7 ;  /* 0x0000000700147c82 */ /* 0x000fe20008000000 */
[----:B------:R-:W-:Y:S02]  /*15a0*/  ULDC UR27, c[0x0][0xa80] ;  /* 0x0002a000001b7ab9 */ /* 0x000fe40000000800 */
[----:B------:R-:W-:Y:S02]  /*15b0*/  ULOP3.LUT UR25, UR6, 0x10000, URZ, 0xfc, !UPT ;  /* 0x0001000006197892 */ /* 0x000fe4000f8efc3f */
[----:B------:R-:W-:-:S02]  /*15c0*/  UISETP.GE.AND UP0, UPT, UR47, 0x61, UPT ;  /* 0x000000612f00788c */ /* 0x000fc4000bf06270 */
[----:B------:R-:W-:-:S07]  /*15d0*/  UIMAD UR10, UR39, 0xc00, UR25 ;  /* 0x00000c00270a78a4 */ /* 0x000fce000f8e0219 */
[----:B------:R-:W-:Y:S02]  /*15e0*/  UMOV UR22, UR10 ;  /* 0x0000000a00167c82 */ /* 0x000fe40008000000 */
[----:B------:R-:W-:Y:S01]  /*15f0*/  HGMMA.64x96x16.F32.BF16 R24, gdesc[UR20], R24, gsb0 ;  /* 0x01600000141879f0 */ /* 0x000fe20008001818 */
[----:B------:R-:W-:Y:S02]  /*1600*/  UIADD3 UR20, UR7, 0x2, URZ ;  /* 0x0000000207147890 */ /* 0x000fe4000fffe03f */
[----:B------:R-:W-:Y:S01]  /*1610*/  UIADD3 UR22, UR10, 0x2, URZ ;  /* 0x000000020a167890 */ /* 0x000fe2000fffe03f */
[----:B------:R-:W-:Y:S01]  /*1620*/  UMOV UR21, 0x40000040 ;  /* 0x4000004000157882 */ /* 0x000fe20000000000 */
[----:B------:R-:W-:Y:S01]  /*1630*/  UMOV UR23, 0x40000040 ;  /* 0x4000004000177882 */ /* 0x000fe20000000000 */
[----:B-----5:R-:W-:Y:S01]  /*1640*/  LOP3.LUT R12, R12, 0x7f, RZ, 0xc0, !PT ;  /* 0x0000007f0c0c7812 */ /* 0x020fe200078ec0ff */
        /* <DEDUP_REMOVED lines=98> */
[----:B------:R-:W-:Y:S01]  /*1c70*/  ULDC UR10, c[0x0][0xad0] ;  /* 0x0002b400000a7ab9 */ /* 0x000fe20000000800 */
[----:B------:R-:W-:-:S04]  /*1c80*/  UIMAD UR7, UR45, -0x60, UR47 ;  /* 0xffffffa02d0778a4 */ /* 0x000fc8000f8e022f */
[----:B------:R-:W-:-:S06]  /*1c90*/  UIADD3 UR7, UR7, 0x60, URZ ;  /* 0x0000006007077890 */ /* 0x000fcc000fffe03f */
[----:B-1-3--:R-:W-:Y:S01]  /*1ca0*/  IMAD.U32 R0, RZ, RZ, UR7 ;  /* 0x00000007ff007e24 */ /* 0x00afe2000f8e00ff */
[----:B------:R-:W-:-:S03]  /*1cb0*/  UMOV UR7, 0x40000040 ;  /* 0x4000004000077882 */ /* 0x000fc60000000000 */
        /* <DEDUP_REMOVED lines=34> */
[----:B--2-4-:R-:W-:Y:S01]  /*1ee0*/  FSEL R3, R24, -INF , P4 ;  /* 0xff80000018037808 */ /* 0x014fe20002000000 */
[----:B------:R-:W-:Y:S01]  /*1ef0*/  FMUL.FTZ R43, R43, UR10 ;  /* 0x0000000a2b2b7c20 */ /* 0x000fe20008410000 */
[----:B------:R-:W-:Y:S01]  /*1f00*/  FMUL.FTZ R45, R45, UR10 ;  /* 0x0000000a2d2d7c20 */ /* 0x000fe20008410000 */
[----:B------:R-:W-:Y:S01]  /*1f10*/  FMUL.FTZ R46, R46, UR10 ;  /* 0x0000000a2e2e7c20 */ /* 0x000fe20008410000 */
[----:B------:R-:W-:Y:S01]  /*1f20*/  FMUL.FTZ R48, R48, UR10 ;  /* 0x0000000a30307c20 */ /* 0x000fe20008410000 */
[----:B------:R-:W-:Y:S01]  /*1f30*/  FMUL.FTZ R47, R47, UR10 ;  /* 0x0000000a2f2f7c20 */ /* 0x000fe20008410000 */
[----:B------:R-:W-:Y:S01]  /*1f40*/  FMUL.FTZ R49, R49, UR10 ;  /* 0x0000000a31317c20 */ /* 0x000fe20008410000 */
[----:B------:R-:W2:Y:S01]  /*1f50*/  MUFU.TANH R26, R26 ;  /* 0x0000001a001a7308 */ /* 0x000ea20000002400 */
        /* <DEDUP_REMOVED lines=36> */
[----:B------:R-:W-:-:S03]  /*21a0*/  FMNMX.FTZ R4, R29, R4, !PT ;  /* 0x000000041d047209 */ /* 0x000fc60007810000 */
[----:B------:R-:W3:Y:S01]  /*21b0*/  MUFU.TANH R31, R31 ;  /* 0x0000001f001f7308 */ /* 0x000ee20000002400 */
[----:B--2---:R-:W-:Y:S02]  /*21c0*/  FSEL R30, R30, -INF , P6 ;  /* 0xff8000001e1e7808 */ /* 0x004fe40003000000 */
[----:B------:R-:W-:Y:S02]  /*21d0*/  ISETP.GT.AND P6, PT, R0, 0x20, PT ;  /* 0x000000200000780c */ /* 0x000fe40003fc4270 */
[----:B------:R-:W-:-:S03]  /*21e0*/  FMNMX.FTZ R5, R30, R5, !PT ;  /* 0x000000051e057209 */ /* 0x000fc60007810000 */
[----:B------:R-:W2:Y:S01]  /*21f0*/  MUFU.TANH R33, R33 ;  /* 0x0000002100217308 */ /* 0x000ea20000002400 */
[----:B-1----:R-:W-:-:S04]  /*2200*/  FSEL R163, R32, -INF , P2 ;  /* 0xff80000020a37808 */ /* 0x002fc80001000000 */
[----:B------:R-:W-:-:S03]  /*2210*/  FMNMX.FTZ R4, R163, R4, !PT ;  /* 0x00000004a3047209 */ /* 0x000fc60007810000 */
[----:B------:R-:W1:Y:S01]  /*2220*/  MUFU.TANH R34, R34 ;  /* 0x0000002200227308 */ /* 0x000e620000002400 */
[----:B---3--:R-:W-:Y:S02]  /*2230*/  FSEL R10, R31, -INF , P1 ;  /* 0xff8000001f0a7808 */ /* 0x008fe40000800000 */
[----:B------:R-:W-:Y:S02]  /*2240*/  ISETP.GT.AND P1, PT, R0, 0x21, PT ;  /* 0x000000210000780c */ /* 0x000fe40003f24270 */
[----:B------:R-:W-:-:S03]  /*2250*/  FMNMX.FTZ R5, R10, R5, !PT ;  /* 0x000000050a057209 */ /* 0x000fc60007810000 */
[----:B------:R-:W3:Y:S01]  /*2260*/  MUFU.TANH R36, R36 ;  /* 0x0000002400247308 */ /* 0x000ee20000002400 */
[----:B--2---:R-:W-:-:S04]  /*2270*/  FSEL R165, R33, -INF , P3 ;  /* 0xff80000021a57808 */ /* 0x004fc80001800000 */
[----:B------:R-:W-:-:S03]  /*2280*/  FMNMX.FTZ R4, R165, R4, !PT ;  /* 0x00000004a5047209 */ /* 0x000fc60007810000 */
[----:B------:R-:W2:Y:S01]  /*2290*/  MUFU.TANH R35, R35 ;  /* 0x0000002300237308 */ /* 0x000ea20000002400 */
[----:B-1----:R-:W-:Y:S02]  /*22a0*/  FSEL R174, R34, -INF , P2 ;  /* 0xff80000022ae7808 */ /* 0x002fe40001000000 */
[----:B------:R-:W-:Y:S02]  /*22b0*/  ISETP.GT.AND P2, PT, R0, 0x28, PT ;  /* 0x000000280000780c */ /* 0x000fe40003f44270 */
[----:B------:R-:W-:-:S03]  /*22c0*/  FMNMX.FTZ R5, R174, R5, !PT ;  /* 0x00000005ae057209 */ /* 0x000fc60007810000 */
[----:B------:R-:W1:Y:S01]  /*22d0*/  MUFU.TANH R37, R37 ;  /* 0x0000002500257308 */ /* 0x000e620000002400 */
[----:B---3--:R-:W-:-:S04]  /*22e0*/  FSEL R167, R36, -INF , P4 ;  /* 0xff80000024a77808 */ /* 0x008fc80002000000 */
        /* <DEDUP_REMOVED lines=80> */
[----:B------:R-:W-:-:S05]  /*27f0*/  ISETP.GT.AND P2, PT, R0, 0x58, PT ;  /* 0x000000580000780c */ /* 0x000fca0003f44270 */
[----:B------:R-:W1:Y:S01]  /*2800*/  MUFU.TANH R61, R61 ;  /* 0x0000003d003d7308 */ /* 0x000e620000002400 */
[----:B---3--:R-:W-:Y:S02]  /*2810*/  FSEL R15, R15, -INF , P3 ;  /* 0xff8000000f0f7808 */ /* 0x008fe40001800000 */
[----:B------:R-:W-:Y:S02]  /*2820*/  ISETP.GT.AND P3, PT, R0, 0x59, PT ;  /* 0x000000590000780c */ /* 0x000fe40003f64270 */
[----:B------:R-:W-:-:S03]  /*2830*/  FMNMX.FTZ R0, R20, R5, !PT ;  /* 0x0000000514007209 */ /* 0x000fc60007810000 */
[----:B------:R-:W3:Y:S01]  /*2840*/  MUFU.TANH R62, R62 ;  /* 0x0000003e003e7308 */ /* 0x000ee20000002400 */
[----:B--2---:R-:W-:Y:S02]  /*2850*/  FSEL R175, R60, -INF , P4 ;  /* 0xff8000003caf7808 */ /* 0x004fe40002000000 */
[----:B------:R-:W-:Y:S02]  /*2860*/  FMNMX.FTZ R5, R15, R0, !PT ;  /* 0x000000000f057209 */ /* 0x000fe40007810000 */
[----:B------:R-:W-:-:S03]  /*2870*/  FMNMX.FTZ R4, R175, R4, !PT ;  /* 0x00000004af047209 */ /* 0x000fc60007810000 */
[----:B------:R-:W2:Y:S01]  /*2880*/  MUFU.TANH R14, R64 ;  /* 0x00000040000e7308 */ /* 0x000ea20000002400 */
[----:B-1----:R-:W-:-:S04]  /*2890*/  FSEL R177, R61, -INF , P5 ;  /* 0xff8000003db17808 */ /* 0x002fc80002800000 */
[----:B------:R-:W-:-:S03]  /*28a0*/  FMNMX.FTZ R7, R177, R4, !PT ;  /* 0x00000004b1077209 */ /* 0x000fc60007810000 */
[----:B------:R-:W1:Y:S01]  /*28b0*/  MUFU.TANH R63, R63 ;  /* 0x0000003f003f7308 */ /* 0x000e620000002400 */
[----:B---3--:R-:W-:-:S04]  /*28c0*/  FSEL R170, R62, -INF , P4 ;  /* 0xff8000003eaa7808 */ /* 0x008fc80002000000 */
[----:B------:R-:W-:-:S03]  /*28d0*/  FMNMX.FTZ R5, R170, R5, !PT ;  /* 0x00000005aa057209 */ /* 0x000fc60007810000 */
[----:B------:R-:W3:Y:S01]  /*28e0*/  MUFU.TANH R21, R65 ;  /* 0x0000004100157308 */ /* 0x000ee20000002400 */
[----:B--2---:R-:W-:-:S04]  /*28f0*/  FSEL R14, R14, -INF , P6 ;  /* 0xff8000000e0e7808 */ /* 0x004fc80003000000 */
        /* <DEDUP_REMOVED lines=18> */
[----:B------:R-:W-:Y:S02]  /*2a20*/  FMNMX.FTZ R4, R161, R4, !PT ;  /* 0x00000004a1047209 */ /* 0x000fe40007810000 */
[----:B-1----:R-:W-:-:S03]  /*2a30*/  FSEL R158, R70, -INF , P2 ;  /* 0xff800000469e7808 */ /* 0x002fc60001000000 */
[----:B------:R-:W1:Y:S01]  /*2a40*/  SHFL.BFLY PT, R7, R4, 0x2, 0x1f ;  /* 0x0c401f0004077f89 */ /* 0x000e6200000e0000 */
[----:B------:R-:W-:Y:S02]  /*2a50*/  PLOP3.LUT P2, PT, PT, PT, UP0, 0x80, 0x0 ;  /* 0x000000000000781c */ /* 0x000fe40003f4f008 */
[----:B------:R-:W-:Y:S02]  /*2a60*/  FMNMX.FTZ R5, R158, R5, !PT ;  /* 0x000000059e057209 */ /* 0x000fe40007810000 */
[----:B---3--:R-:W-:-:S04]  /*2a70*/  FSEL R164, R71, -INF , P3 ;  /* 0xff80000047a47808 */ /* 0x008fc80001800000 */
[----:B------:R-:W-:-:S05]  /*2a80*/  FMNMX.FTZ R0, R164, R5, !PT ;  /* 0x00000005a4007209 */ /* 0x000fca0007810000 */
[----:B------:R-:W2:Y:S01]  /*2a90*/  SHFL.BFLY PT, R11, R0, 0x2, 0x1f ;  /* 0x0c401f00000b7f89 */ /* 0x000ea200000e0000 */
[----:B-1----:R-:W-:-:S05]  /*2aa0*/  FMNMX.FTZ R8, R4, R7, !PT ;  /* 0x0000000704087209 */ /* 0x002fca0007810000 */
[----:B------:R-:W1:Y:S01]  /*2ab0*/  SHFL.BFLY PT, R5, R8, 0x1, 0x1f ;  /* 0x0c201f0008057f89 */ /* 0x000e6200000e0000 */
[----:B--2---:R-:W-:-:S05]  /*2ac0*/  FMNMX.FTZ R11, R0, R11, !PT ;  /* 0x0000000b000b7209 */ /* 0x004fca0007810000 */
[----:B------:R-:W2:Y:S01]  /*2ad0*/  SHFL.BFLY PT, R4, R11, 0x1, 0x1f ;  /* 0x0c201f000b047f89 */ /* 0x000ea200000e0000 */
[----:B-1----:R-:W-:-:S04]  /*2ae0*/  FMNMX.FTZ R5, R8, R5, !PT ;  /* 0x0000000508057209 */ /* 0x002fc80007810000 */
[C---:B------:R-:W-:Y:S01]  /*2af0*/  FSETP.NEU.FTZ.AND P1, PT, R5.reuse, -INF , PT ;  /* 0xff8000000500780b */ /* 0x040fe20003f3d000 */
[----:B------:R-:W-:-:S05]  /*2b00*/  FMUL.FTZ R160, R5, UR27 ;  /* 0x0000001b05a07c20 */ /* 0x000fca0008410000 */
[----:B------:R-:W-:-:S05]  /*2b10*/  FSEL R160, R160, RZ, P1 ;  /* 0x000000ffa0a07208 */ /* 0x000fca0000800000 */
[--C-:B------:R-:W-:Y:S01]  /*2b20*/  FFMA.FTZ R8, R9, UR27, -R160.reuse ;  /* 0x0000001b09087c23 */ /* 0x100fe200080108a0 */
[----:B--2---:R-:W-:Y:S01]  /*2b30*/  FMNMX.FTZ R7, R11, R4, !PT ;  /* 0x000000040b077209 */ /* 0x004fe20007810000 */
[--C-:B------:R-:W-:Y:S01]  /*2b40*/  FFMA.FTZ R3, R3, UR27, -R160.reuse ;  /* 0x0000001b03037c23 */ /* 0x100fe200080108a0 */
[--C-:B------:R-:W-:Y:S01]  /*2b50*/  FFMA.FTZ R0, R25, UR27, -R160.reuse ;  /* 0x0000001b19007c23 */ /* 0x100fe200080108a0 */
[--C-:B------:R-:W-:Y:S01]  /*2b60*/  FFMA.FTZ R11, R29, UR27, -R160.reuse ;  /* 0x0000001b1d0b7c23 */ /* 0x100fe200080108a0 */
[C---:B------:R-:W-:Y:S01]  /*2b70*/  FSETP.NEU.FTZ.AND P1, PT, R7.reuse, -INF , PT ;  /* 0xff8000000700780b */ /* 0x040fe20003f3d000 */
[----:B------:R-:W-:Y:S01]  /*2b80*/  FMUL.FTZ R159, R7, UR27 ;  /* 0x0000001b079f7c20 */ /* 0x000fe20008410000 */
[----:B------:R-:W-:Y:S01]  /*2b90*/  MUFU.EX2 R8, R8 ;  /* 0x0000000800087308 */ /* 0x000fe20000000800 */
[--C-:B------:R-:W-:Y:S01]  /*2ba0*/  FFMA.FTZ R166, R165, UR27, -R160.reuse ;  /* 0x0000001ba5a67c23 */ /* 0x100fe200080108a0 */
[--C-:B------:R-:W-:Y:S01]  /*2bb0*/  FFMA.FTZ R165, R167, UR27, -R160.reuse ;  /* 0x0000001ba7a57c23 */ /* 0x100fe200080108a0 */
[--C-:B------:R-:W-:Y:S01]  /*2bc0*/  FFMA.FTZ R163, R163, UR27, -R160.reuse ;  /* 0x0000001ba3a37c23 */ /* 0x100fe200080108a0 */
[----:B------:R-:W-:Y:S01]  /*2bd0*/  FSEL R159, R159, RZ, P1 ;  /* 0x000000ff9f9f7208 */ /* 0x000fe20000800000 */
[--C-:B------:R-:W-:Y:S01]  /*2be0*/  FFMA.FTZ R171, R171, UR27, -R160.reuse ;  /* 0x0000001babab7c23 */ /* 0x100fe200080108a0 */
[----:B------:R-:W-:Y:S01]  /*2bf0*/  ISETP.NE.AND P1, PT, R12, RZ, PT ;  /* 0x000000ff0c00720c */ /* 0x000fe20003f25270 */
[--C-:B------:R-:W-:Y:S01]  /*2c00*/  FFMA.FTZ R181, R181, UR27, -R160.reuse ;  /* 0x0000001bb5b57c23 */ /* 0x100fe200080108a0 */
[----:B------:R-:W-:Y:S01]  /*2c10*/  MOV R12, UR26 ;  /* 0x0000001a000c7c02 */ /* 0x000fe20008000f00 */
[--C-:B------:R-:W-:Y:S01]  /*2c20*/  FFMA.FTZ R13, R6, UR27, -R159.reuse ;  /* 0x0000001b060d7c23 */ /* 0x100fe2000801089f */
[----:B------:R-:W-:Y:S01]  /*2c30*/  IADD3 R6, -R18, 0xb, RZ ;  /* 0x0000000b12067810 */ /* 0x000fe20007ffe1ff */
[--C-:B------:R-:W-:Y:S01]  /*2c40*/  FFMA.FTZ R4, R26, UR27, -R159.reuse ;  /* 0x0000001b1a047c23 */ /* 0x100fe2000801089f */
[--C-:B------:R-:W-:Y:S01]  /*2c50*/  FFMA.FTZ R9, R30, UR27, -R159.reuse ;  /* 0x0000001b1e097c23 */ /* 0x100fe2000801089f */
[--C-:B------:R-:W-:Y:S01]  /*2c60*/  FFMA.FTZ R10, R10, UR27, -R159.reuse ;  /* 0x0000001b0a0a7c23 */ /* 0x100fe2000801089f */
[----:B------:R-:W-:Y:S01]  /*2c70*/  MUFU.EX2 R3, R3 ;  /* 0x0000000300037308 */ /* 0x000fe20000000800 */
[----:B------:R-:W-:Y:S01]  /*2c80*/  ULOP3.LUT UR26, UR6, 0x3000000, URZ, 0xfc, !UPT ;  /* 0x03000000061a7892 */ /* 0x000fe2000f8efc3f */
[--C-:B------:R-:W-:Y:S01]  /*2c90*/  FFMA.FTZ R167, R174, UR27, -R159.reuse ;  /* 0x0000001baea77c23 */ /* 0x100fe2000801089f */
[--C-:B------:R-:W-:Y:S01]  /*2ca0*/  FFMA.FTZ R174, R176, UR27, -R159.reuse ;  /* 0x0000001bb0ae7c23 */ /* 0x100fe2000801089f */
[--C-:B------:R-:W-:Y:S01]  /*2cb0*/  FFMA.FTZ R176, R196, UR27, -R159.reuse ;  /* 0x0000001bc4b07c23 */ /* 0x100fe2000801089f */
[----:B------:R-:W-:Y:S01]  /*2cc0*/  @!P1 VIADD R24, R12, 0x32440 ;  /* 0x000324400c189836 */ /* 0x000fe20000000000 */
[----:B------:R-:W-:Y:S01]  /*2cd0*/  UIMAD UR10, UR39, 0xc00, UR26 ;  /* 0x00000c00270a78a4 */ /* 0x000fe2000f8e021a */
[----:B------:R-:W-:Y:S01]  /*2ce0*/  FFMA.FTZ R196, R193, UR27, -R160 ;  /* 0x0000001bc1c47c23 */ /* 0x000fe200080108a0 */
[----:B------:R-:W1:Y:S01]  /*2cf0*/  MUFU.EX2 R0, R0 ;  /* 0x0000000000007308 */ /* 0x000e620000000800 */
[--C-:B------:R-:W-:Y:S01]  /*2d00*/  FFMA.FTZ R182, R182, UR27, -R159.reuse ;  /* 0x0000001bb6b67c23 */ /* 0x100fe2000801089f */
[----:B------:R-:W-:Y:S01]  /*2d10*/  @!P1 PRMT R24, RZ, 0x654, R24 ;  /* 0x00000654ff189816 */ /* 0x000fe20000000018 */
[----:B------:R2:W-:Y:S06]  /*2d20*/  BAR.ARV R6, 0x100 ;  /* 0x000400060000751d */ /* 0x0005ec0000002000 */
[----:B------:R3:W-:Y:S01]  /*2d30*/  @!P1 SYNCS.ARRIVE.TRANS64.RED.A1T0 RZ, [R24+URZ], RZ ;  /* 0x000000ff18ff99a7 */ /* 0x0007e2000810043f */
[----:B------:R-:W4:Y:S01]  /*2d40*/  MUFU.EX2 R11, R11 ;  /* 0x0000000b000b7308 */ /* 0x000f220000000800 */
[----:B------:R5:W-:Y:S01]  /*2d50*/  BAR.SYNC.DEFER_BLOCKING R172, 0x100 ;  /* 0x000400ac0000751d */ /* 0x000be20000010000 */
[--C-:B------:R-:W-:Y:S01]  /*2d60*/  FFMA.FTZ R193, R192, UR27, -R159.reuse ;  /* 0x0000001bc0c17c23 */ /* 0x100fe2000801089f */
[--C-:B------:R-:W-:Y:S01]  /*2d70*/  FFMA.FTZ R192, R191, UR27, -R160.reuse ;  /* 0x0000001bbfc07c23 */ /* 0x100fe200080108a0 */
[--C-:B------:R-:W-:Y:S01]  /*2d80*/  FFMA.FTZ R178, R178, UR27, -R159.reuse ;  /* 0x0000001bb2b27c23 */ /* 0x100fe2000801089f */
[--C-:B------:R-:W-:Y:S01]  /*2d90*/  FFMA.FTZ R191, R190, UR27, -R159.reuse ;  /* 0x0000001bbebf7c23 */ /* 0x100fe2000801089f */
[--C-:B------:R-:W-:Y:S01]  /*2da0*/  FFMA.FTZ R179, R179, UR27, -R160.reuse ;  /* 0x0000001bb3b37c23 */ /* 0x100fe200080108a0 */
[----:B-1----:R-:W-:Y:S01]  /*2db0*/  F2FP.BF16.F32.PACK_AB R152, R0, R3 ;  /* 0x000000030098723e */ /* 0x002fe200000010ff */
[----:B------:R-:W-:Y:S01]  /*2dc0*/  MUFU.EX2 R4, R4 ;  /* 0x0000000400047308 */ /* 0x000fe20000000800 */
[----:B------:R-:W-:Y:S01]  /*2dd0*/  UMOV UR6, UR10 ;  /* 0x0000000a00067c82 */ /* 0x000fe20008000000 */
[--C-:B-----5:R-:W-:Y:S01]  /*2de0*/  FFMA.FTZ R172, R169, UR27, -R160.reuse ;  /* 0x0000001ba9ac7c23 */ /* 0x120fe200080108a0 */
[--C-:B------:R-:W-:Y:S01]  /*2df0*/  FFMA.FTZ R169, R194, UR27, -R159.reuse ;  /* 0x0000001bc2a97c23 */ /* 0x100fe2000801089f */
[--C-:B------:R-:W-:Y:S01]  /*2e00*/  FFMA.FTZ R194, R185, UR27, -R160.reuse ;  /* 0x0000001bb9c27c23 */ /* 0x100fe200080108a0 */
[--C-:B------:R-:W-:Y:S01]  /*2e10*/  FFMA.FTZ R185, R189, UR27, -R160.reuse ;  /* 0x0000001bbdb97c23 */ /* 0x100fe200080108a0 */
[--C-:B------:R-:W-:Y:S01]  /*2e20*/  FFMA.FTZ R189, R184, UR27, -R159.reuse ;  /* 0x0000001bb8bd7c23 */ /* 0x100fe2000801089f */
[--C-:B------:R-:W-:Y:S01]  /*2e30*/  FFMA.FTZ R184, R188, UR27, -R159.reuse ;  /* 0x0000001bbcb87c23 */ /* 0x100fe2000801089f */
[----:B------:R-:W1:Y:S01]  /*2e40*/  MUFU.EX2 R13, R13 ;  /* 0x0000000d000d7308 */ /* 0x000e620000000800 */
[----:B----4-:R-:W-:Y:S01]  /*2e50*/  F2FP.BF16.F32.PACK_AB R154, R11, R8 ;  /* 0x000000080b9a723e */ /* 0x010fe200000010ff */
        /* <DEDUP_REMOVED lines=15> */
[----:B-1----:R-:W-:Y:S01]  /*2f50*/  F2FP.BF16.F32.PACK_AB R153, R13, R4 ;  /* 0x000000040d99723e */ /* 0x002fe200000010ff */
[--C-:B------:R-:W-:Y:S01]  /*2f60*/  FFMA.FTZ R157, R157, UR27, -R160.reuse ;  /* 0x0000001b9d9d7c23 */ /* 0x100fe200080108a0 */
[----:B------:R-:W-:Y:S01]  /*2f70*/  FFMA.FTZ R160, R161, UR27, -R160 ;  /* 0x0000001ba1a07c23 */ /* 0x000fe200080108a0 */
[--C-:B------:R-:W-:Y:S01]  /*2f80*/  FFMA.FTZ R161, R162, UR27, -R159.reuse ;  /* 0x0000001ba2a17c23 */ /* 0x100fe2000801089f */
[--C-:B------:R-:W-:Y:S01]  /*2f90*/  FFMA.FTZ R156, R156, UR27, -R159.reuse ;  /* 0x0000001b9c9c7c23 */ /* 0x100fe2000801089f */
[--C-:B------:R-:W-:Y:S01]  /*2fa0*/  FFMA.FTZ R158, R158, UR27, -R159.reuse ;  /* 0x0000001b9e9e7c23 */ /* 0x100fe2000801089f */
[----:B------:R-:W-:Y:S01]  /*2fb0*/  FFMA.FTZ R159, R164, UR27, -R159 ;  /* 0x0000001ba49f7c23 */ /* 0x000fe2000801089f */
[----:B------:R-:W-:Y:S01]  /*2fc0*/  MUFU.EX2 R163, R163 ;  /* 0x000000a300a37308 */ /* 0x000fe20000000800 */
[----:B------:R-:W-:Y:S01]  /*2fd0*/  FADD.FTZ R3, R3, R0 ;  /* 0x0000000003037221 */ /* 0x000fe20000010000 */
[----:B------:R-:W-:Y:S01]  /*2fe0*/  FADD.FTZ R4, R4, R13 ;  /* 0x0000000d04047221 */ /* 0x000fe20000010000 */
[----:B------:R-:W-:-:S02]  /*2ff0*/  @!P1 VIADD R12, R12, 0x32460 ;  /* 0x000324600c0c9836 */ /* 0x000fc40000000000 */
[----:B------:R-:W-:-:S03]  /*3000*/  FADD.FTZ R8, R8, R3 ;  /* 0x0000000308087221 */ /* 0x000fc60000010000 */
[----:B------:R-:W1:Y:S01]  /*3010*/  MUFU.EX2 R166, R166 ;  /* 0x000000a600a67308 */ /* 0x000e620000000800 */
[C---:B----4-:R-:W-:Y:S01]  /*3020*/  F2FP.BF16.F32.PACK_AB R155, R10.reuse, R9 ;  /* 0x000000090a9b723e */ /* 0x050fe200000010ff */
[----:B------:R-:W-:Y:S01]  /*3030*/  FADD.FTZ R9, R9, R4 ;  /* 0x0000000409097221 */ /* 0x000fe20000010000 */
[----:B------:R-:W-:Y:S01]  /*3040*/  FADD.FTZ R8, R11, R8 ;  /* 0x000000080b087221 */ /* 0x000fe20000010000 */
[----:B------:R-:W-:Y:S01]  /*3050*/  @!P1 PRMT R12, RZ, 0x654, R12 ;  /* 0x00000654ff0c9816 */ /* 0x000fe2000000000c */
[----:B---3--:R-:W-:Y:S01]  /*3060*/  WARPGROUP.ARRIVE ;  /* 0x00000000000079c5 */ /* 0x008fe20000000000 */
[----:B------:R-:W-:Y:S02]  /*3070*/  FADD.FTZ R10, R10, R9 ;  /* 0x000000090a0a7221 */ /* 0x000fe40000010000 */
[----:B------:R-:W-:Y:S03]  /*3080*/  MUFU.EX2 R165, R165 ;  /* 0x000000a500a57308 */ /* 0x000fe60000000800 */
[----:B------:R-:W-:Y:S01]  /*3090*/  HGMMA.64x256x16.F32.BF16 R24, R152, gdesc[UR4].tnspB, RZ, !UPT, gsb0 ;  /* 0x43e0000498187df0 */ /* 0x000fe2000c0018ff */
[----:B------:R-:W-:Y:S01]  /*30a0*/  UIADD3 UR6, UR10, 0x80, URZ ;  /* 0x000000800a067890 */ /* 0x000fe2000fffe03f */
[----:B------:R-:W-:-:S03]  /*30b0*/  UMOV UR7, 0x40000040 ;  /* 0x4000004000077882 */ /* 0x000fc60000000000 */
[----:B------:R-:W-:Y:S08]  /*30c0*/  MUFU.EX2 R172, R172 ;  /* 0x000000ac00ac7308 */ /* 0x000ff00000000800 */
[----:B------:R-:W-:Y:S08]  /*30d0*/  MUFU.EX2 R167, R167 ;  /* 0x000000a700a77308 */ /* 0x000ff00000000800 */
[----:B------:R-:W3:Y:S08]  /*30e0*/  MUFU.EX2 R174, R174 ;  /* 0x000000ae00ae7308 */ /* 0x000ef00000000800 */
[----:B------:R-:W-:Y:S08]  /*30f0*/  MUFU.EX2 R169, R169 ;  /* 0x000000a900a97308 */ /* 0x000ff00000000800 */
[----:B------:R-:W4:Y:S08]  /*3100*/  MUFU.EX2 R176, R176 ;  /* 0x000000b000b07308 */ /* 0x000f300000000800 */
[----:B------:R-:W-:Y:S08]  /*3110*/  MUFU.EX2 R171, R171 ;  /* 0x000000ab00ab7308 */ /* 0x000ff00000000800 */
[----:B------:R-:W5:Y:S08]  /*3120*/  MUFU.EX2 R194, R194 ;  /* 0x000000c200c27308 */ /* 0x000f700000000800 */
[----:B------:R-:W-:Y:S08]  /*3130*/  MUFU.EX2 R185, R185 ;  /* 0x000000b900b97308 */ /* 0x000ff00000000800 */
[----:B------:R-:W-:Y:S08]  /*3140*/  MUFU.EX2 R196, R196 ;  /* 0x000000c400c47308 */ /* 0x000ff00000000800 */
[----:B------:R-:W-:Y:S08]  /*3150*/  MUFU.EX2 R182, R182 ;  /* 0x000000b600b67308 */ /* 0x000ff00000000800 */
[----:B------:R-:W2:Y:S08]  /*3160*/  MUFU.EX2 R189, R189 ;  /* 0x000000bd00bd7308 */ /* 0x000eb00000000800 */
[----:B------:R-:W-:Y:S08]  /*3170*/  MUFU.EX2 R184, R184 ;  /* 0x000000b800b87308 */ /* 0x000ff00000000800 */
[----:B------:R-:W2:Y:S08]  /*3180*/  MUFU.EX2 R193, R193 ;  /* 0x000000c100c17308 */ /* 0x000eb00000000800 */
[----:B------:R-:W-:Y:S08]  /*3190*/  MUFU.EX2 R181, R181 ;  /* 0x000000b500b57308 */ /* 0x000ff00000000800 */
[----:B------:R-:W2:Y:S08]  /*31a0*/  MUFU.EX2 R188, R188 ;  /* 0x000000bc00bc7308 */ /* 0x000eb00000000800 */
        /* <DEDUP_REMOVED lines=18> */
[----:B------:R-:W-:Y:S01]  /*32d0*/  MUFU.EX2 R161, R161 ;  /* 0x000000a100a17308 */ /* 0x000fe20000000800 */
[----:B------:R-:W-:-:S02]  /*32e0*/  WARPGROUP.DEPBAR.LE gsb0, 0x0 ;  /* 0x00008000000079c5 */ /* 0x000fc40000010000 */
[----:B-1----:R-:W-:Y:S01]  /*32f0*/  F2FP.BF16.F32.PACK_AB R152, R166, R163 ;  /* 0x000000a3a698723e */ /* 0x002fe200000010ff */
[----:B------:R-:W-:Y:S01]  /*3300*/  FADD.FTZ R163, R163, R8 ;  /* 0x00000008a3a37221 */ /* 0x000fe20000010000 */
[----:B---3--:R-:W-:Y:S01]  /*3310*/  F2FP.BF16.F32.PACK_AB R153, R174, R167 ;  /* 0x000000a7ae99723e */ /* 0x008fe200000010ff */
[----:B------:R-:W-:Y:S01]  /*3320*/  FADD.FTZ R167, R167, R10 ;  /* 0x0000000aa7a77221 */ /* 0x000fe20000010000 */
[----:B------:R-:W-:Y:S01]  /*3330*/  F2FP.BF16.F32.PACK_AB R154, R172, R165 ;  /* 0x000000a5ac9a723e */ /* 0x000fe200000010ff */
[----:B------:R-:W1:Y:S01]  /*3340*/  MUFU.EX2 R156, R156 ;  /* 0x0000009c009c7308 */ /* 0x000e620000000800 */
[----:B----4-:R-:W-:Y:S01]  /*3350*/  F2FP.BF16.F32.PACK_AB R155, R176, R169 ;  /* 0x000000a9b09b723e */ /* 0x010fe200000010ff */
[----:B------:R-:W-:Y:S01]  /*3360*/  FADD.FTZ R166, R166, R163 ;  /* 0x000000a3a6a67221 */ /* 0x000fe20000010000 */
[----:B------:R-:W-:Y:S02]  /*3370*/  FADD.FTZ R174, R174, R167 ;  /* 0x000000a7aeae7221 */ /* 0x000fe40000010000 */
[----:B------:R-:W-:Y:S01]  /*3380*/  WARPGROUP.ARRIVE ;  /* 0x00000000000079c5 */ /* 0x000fe20000000000 */
[----:B------:R-:W-:Y:S01]  /*3390*/  FADD.FTZ R165, R165, R166 ;  /* 0x000000a6a5a57221 */ /* 0x000fe20000010000 */
[----:B------:R-:W-:Y:S01]  /*33a0*/  FADD.FTZ R169, R169, R174 ;  /* 0x000000aea9a97221 */ /* 0x000fe20000010000 */
[----:B------:R-:W-:Y:S02]  /*33b0*/  MUFU.EX2 R158, R158 ;  /* 0x0000009e009e7308 */ /* 0x000fe40000000800 */
[----:B------:R-:W-:Y:S01]  /*33c0*/  FADD.FTZ R172, R172, R165 ;  /* 0x000000a5acac7221 */ /* 0x000fe20000010000 */
[----:B------:R-:W-:Y:S01]  /*33d0*/  HGMMA.64x256x16.F32.BF16 R24, R152, gdesc[UR4].tnspB, R24, gsb0 ;  /* 0x43e0000498187df0 */ /* 0x000fe20008001818 */
[----:B------:R-:W-:Y:S01]  /*33e0*/  UIADD3 UR6, UR10, 0x100, URZ ;  /* 0x000001000a067890 */ /* 0x000fe2000fffe03f */
[----:B------:R-:W-:Y:S01]  /*33f0*/  FADD.FTZ R169, R176, R169 ;  /* 0x000000a9b0a97221 */ /* 0x000fe20000010000 */
[----:B------:R-:W-:-:S02]  /*3400*/  UMOV UR7, 0x40000040 ;  /* 0x4000004000077882 */ /* 0x000fc40000000000 */
[----:B------:R-:W3:Y:S01]  /*3410*/  MUFU.EX2 R159, R159 ;  /* 0x0000009f009f7308 */ /* 0x000ee20000000800 */
[----:B------:R-:W-:Y:S02]  /*3420*/  WARPGROUP.DEPBAR.LE gsb0, 0x0 ;  /* 0x00008000000079c5 */ /* 0x000fe40000010000 */
[----:B-----5:R-:W-:Y:S01]  /*3430*/  F2FP.BF16.F32.PACK_AB R152, R194, R171 ;  /* 0x000000abc298723e */ /* 0x020fe200000010ff */
[----:B------:R-:W-:Y:S01]  /*3440*/  FADD.FTZ R171, R171, R172 ;  /* 0x000000acabab7221 */ /* 0x000fe20000010000 */
[----:B--2---:R-:W-:Y:S01]  /*3450*/  F2FP.BF16.F32.PACK_AB R153, R189, R182 ;  /* 0x000000b6bd99723e */ /* 0x004fe200000010ff */
[----:B------:R-:W-:Y:S01]  /*3460*/  FADD.FTZ R182, R182, R169 ;  /* 0x000000a9b6b67221 */ /* 0x000fe20000010000 */
[----:B------:R-:W-:Y:S01]  /*3470*/  F2FP.BF16.F32.PACK_AB R154, R196, R185 ;  /* 0x000000b9c49a723e */ /* 0x000fe200000010ff */
[----:B------:R-:W-:Y:S01]  /*3480*/  FADD.FTZ R194, R194, R171 ;  /* 0x000000abc2c27221 */ /* 0x000fe20000010000 */
[----:B------:R-:W-:Y:S01]  /*3490*/  F2FP.BF16.F32.PACK_AB R155, R193, R184 ;  /* 0x000000b8c19b723e */ /* 0x000fe200000010ff */
[----:B------:R-:W-:-:S02]  /*34a0*/  FADD.FTZ R189, R189, R182 ;  /* 0x000000b6bdbd7221 */ /* 0x000fc40000010000 */
[----:B------:R-:W-:Y:S01]  /*34b0*/  FADD.FTZ R185, R185, R194 ;  /* 0x000000c2b9b97221 */ /* 0x000fe20000010000 */
[----:B------:R-:W-:Y:S01]  /*34c0*/  WARPGROUP.ARRIVE ;  /* 0x00000000000079c5 */ /* 0x000fe20000000000 */
[----:B------:R-:W-:Y:S02]  /*34d0*/  FADD.FTZ R184, R184, R189 ;  /* 0x000000bdb8b87221 */ /* 0x000fe40000010000 */
[----:B------:R-:W-:Y:S02]  /*34e0*/  FADD.FTZ R196, R196, R185 ;  /* 0x000000b9c4c47221 */ /* 0x000fe40000010000 */
[----:B------:R-:W-:-:S05]  /*34f0*/  FADD.FTZ R193, R193, R184 ;  /* 0x000000b8c1c17221 */ /* 0x000fca0000010000 */
[----:B------:R-:W-:Y:S01]  /*3500*/  HGMMA.64x256x16.F32.BF16 R24, R152, gdesc[UR4].tnspB, R24, gsb0 ;  /* 0x43e0000498187df0 */ /* 0x000fe20008001818 */
[----:B------:R-:W-:Y:S01]  /*3510*/  UIADD3 UR6, UR10, 0x180, URZ ;  /* 0x000001800a067890 */ /* 0x000fe2000fffe03f */
[----:B------:R-:W-:Y:S01]  /*3520*/  UMOV UR7, 0x40000040 ;  /* 0x4000004000077882 */ /* 0x000fe20000000000 */
[----:B------:R-:W-:Y:S02]  /*3530*/  WARPGROUP.DEPBAR.LE gsb0, 0x0 ;  /* 0x00008000000079c5 */ /* 0x000fe40000010000 */
[----:B------:R-:W-:Y:S01]  /*3540*/  F2FP.BF16.F32.PACK_AB R152, R188, R181 ;  /* 0x000000b5bc98723e */ /* 0x000fe200000010ff */
[----:B------:R-:W-:Y:S01]  /*3550*/  FADD.FTZ R181, R181, R196 ;  /* 0x000000c4b5b57221 */ /* 0x000fe20000010000 */
[----:B------:R-:W-:Y:S01]  /*3560*/  F2FP.BF16.F32.PACK_AB R153, R187, R178 ;  /* 0x000000b2bb99723e */ /* 0x000fe200000010ff */
        /* <DEDUP_REMOVED lines=9> */
[----:B------:R-:W-:-:S08]  /*3600*/  FADD.FTZ R191, R191, R180 ;  /* 0x000000b4bfbf7221 */ /* 0x000fd00000010000 */
        /* <DEDUP_REMOVED lines=23> */
[----:B-1----:R-:W-:Y:S01]  /*3780*/  F2FP.BF16.F32.PACK_AB R153, R156, R161 ;  /* 0x000000a19c99723e */ /* 0x002fe200000010ff */
[----:B------:R-:W-:Y:S01]  /*3790*/  FADD.FTZ R161, R161, R170 ;  /* 0x000000aaa1a17221 */ /* 0x000fe20000010000 */
[----:B------:R-:W-:Y:S01]  /*37a0*/  F2FP.BF16.F32.PACK_AB R154, R160, R157 ;  /* 0x0000009da09a723e */ /* 0x000fe200000010ff */
[----:B------:R-:W-:Y:S01]  /*37b0*/  FADD.FTZ R14, R21, R14 ;  /* 0x0000000e150e7221 */ /* 0x000fe20000010000 */
[----:B---3--:R-:W-:Y:S01]  /*37c0*/  F2FP.BF16.F32.PACK_AB R155, R159, R158 ;  /* 0x0000009e9f9b723e */ /* 0x008fe200000010ff */
[----:B------:R-:W-:-:S02]  /*37d0*/  FADD.FTZ R161, R156, R161 ;  /* 0x000000a19ca17221 */ /* 0x000fc40000010000 */
[----:B------:R-:W-:Y:S01]  /*37e0*/  FADD.FTZ R157, R157, R14 ;  /* 0x0000000e9d9d7221 */ /* 0x000fe20000010000 */
[----:B------:R-:W-:Y:S01]  /*37f0*/  WARPGROUP.ARRIVE ;  /* 0x00000000000079c5 */ /* 0x000fe20000000000 */
[----:B------:R-:W-:Y:S02]  /*3800*/  FADD.FTZ R158, R158, R161 ;  /* 0x000000a19e9e7221 */ /* 0x000fe40000010000 */
[----:B------:R-:W-:Y:S02]  /*3810*/  FADD.FTZ R0, R160, R157 ;  /* 0x0000009da0007221 */ /* 0x000fe40000010000 */
[----:B------:R-:W-:-:S08]  /*3820*/  FADD.FTZ R3, R159, R158 ;  /* 0x0000009e9f037221 */ /* 0x000fd00000010000 */
[----:B------:R-:W-:Y:S03]  /*3830*/  HGMMA.64x256x16.F32.BF16 R24, R152, gdesc[UR4].tnspB, R24, gsb0 ;  /* 0x43e0000498187df0 */ /* 0x000fe60008001818 */
[----:B------:R-:W-:Y:S02]  /*3840*/  WARPGROUP.DEPBAR.LE gsb0, 0x0 ;  /* 0x00008000000079c5 */ /* 0x000fe40000010000 */
[----:B------:R1:W-:Y:S01]  /*3850*/  @!P1 SYNCS.ARRIVE.TRANS64.RED.A1T0 RZ, [R12+URZ], RZ ;  /* 0x000000ff0cff99a7 */ /* 0x0003e2000810043f */
[----:B------:R-:W-:Y:S05]  /*3860*/  @!P2 BRA `(.L_x_7351) ;  /* 0x00000028007ca947 */ /* 0x000fea0003800000 */
[----:B------:R-:W-:Y:S01]  /*3870*/  MOV R4, R7 ;  /* 0x0000000700047202 */ /* 0x000fe20000000f00 */
[----:B------:R-:W-:Y:S01]  /*3880*/  IMAD.MOV.U32 R8, RZ, RZ, R5 ;  /* 0x000000ffff087224 */ /* 0x000fe200078e0005 */
[----:B------:R-:W-:Y:S01]  /*3890*/  UIADD3 UR45, UR45, -0x2, URZ ;  /* 0xfffffffe2d2d7890 */ /* 0x000fe2000fffe03f */
[----:B------:R-:W-:Y:S01]  /*38a0*/  ULDC UR28, c[0x0][0xad0] ;  /* 0x0002b400001c7ab9 */ /* 0x000fe20000000800 */
[----:B------:R-:W-:-:S10]  /*38b0*/  ULDC UR27, c[0x0][0xa80] ;  /* 0x0002a000001b7ab9 */ /* 0x000fd40000000800 */
.L_x_7360:
        /* <DEDUP_REMOVED lines=10> */
.L_x_7352:
[----:B------:R-:W-:Y:S01]  /*3960*/  ULEA UR29, UR39, UR41, 0x3 ;  /* 0x00000029271d7291 */ /* 0x000fe2000f8e183f */
[----:B------:R-:W-:-:S04]  /*3970*/  MOV R5, UR38 ;  /* 0x0000002600057c02 */ /* 0x000fc80008000f00 */
[----:B------:R-:W-:-:S04]  /*3980*/  SHF.L.U32 R5, R5, 0x1f, RZ ;  /* 0x0000001f05057819 */ /* 0x000fc800000006ff */
[----:B------:R2:W3:Y:S01]  /*3990*/  SYNCS.PHASECHK.TRANS64.TRYWAIT P3, [UR29+0x32430], R5 ;  /* 0x03243005ff0075a7 */ /* 0x0004e2000806015d */
[----:B------:R-:W-:Y:S05]  /*39a0*/  @!P0 BRA `(.L_x_7353) ;  /* 0x0000000000048947 */ /* 0x000fea0003800000 */
[----:B------:R-:W-:Y:S01]  /*39b0*/  BPT.TRAP 0x1 ;  /* 0x000000040000795c */ /* 0x000fe20000300000 */
.L_x_7353:
[----:B---3--:R-:W-:Y:S05]  /*39c0*/  @P3 BRA `(.L_x_7354) ;  /* 0x0000000000083947 */ /* 0x008fea0003800000 */
[----:B------:R-:W3:Y:S02]  /*39d0*/  SYNCS.PHASECHK.TRANS64.TRYWAIT P3, [UR29+0x32430], R5 ;  /* 0x03243005ff0075a7 */ /* 0x000ee4000806015d */
[----:B---3--:R-:W-:Y:S05]  /*39e0*/  @!P3 BRA `(.L_x_7355) ;  /* 0x0000007000c0b947 */ /* 0x008fea0003800000 */
.L_x_7354:
        /* <DEDUP_REMOVED lines=22> */
.L_x_7356:
[----:B------:R4:W1:Y:S01]  /*3b50*/  SYNCS.PHASECHK.TRANS64.TRYWAIT P3, [UR29+0x32450], R5 ;  /* 0x03245005ff0075a7 */ /* 0x000862000806015d */
[----:B------:R-:W-:Y:S05]  /*3b60*/  @!P0 BRA `(.L_x_7357) ;  /* 0x0000000000048947 */ /* 0x000fea0003800000 */
[----:B------:R-:W-:Y:S01]  /*3b70*/  BPT.TRAP 0x1 ;  /* 0x000000040000795c */ /* 0x000fe20000300000 */
.L_x_7357:
[----:B-1----:R-:W-:Y:S05]  /*3b80*/  @P3 BRA `(.L_x_7358) ;  /* 0x0000000000083947 */ /* 0x002fea0003800000 */
[----:B------:R-:W1:Y:S02]  /*3b90*/  SYNCS.PHASECHK.TRANS64.TRYWAIT P3, [UR29+0x32450], R5 ;  /* 0x03245005ff0075a7 */ /* 0x000e64000806015d */
[----:B-1----:R-:W-:Y:S05]  /*3ba0*/  @!P3 BRA `(.L_x_7359) ;  /* 0x000000700068b947 */ /* 0x002fea0003800000 */
.L_x_7358:
[----:B------:R-:W-:Y:S01]  /*3bb0*/  ULEA UR6, UR44, UR41, 0xd ;  /* 0x000000292c067291 */ /* 0x000fe2000f8e683f */
[----:B------:R-:W-:Y:S01]  /*3bc0*/  WARPGROUP.ARRIVE ;  /* 0x00000000000079c5 */ /* 0x000fe20000000000 */
[----:B------:R-:W-:Y:S02]  /*3bd0*/  UIMAD UR7, UR39, 0xc00, UR25 ;  /* 0x00000c00270778a4 */ /* 0x000fe4000f8e0219 */
[----:B------:R-:W-:Y:S01]  /*3be0*/  UIADD3 UR6, UR6, 0x22400, URZ ;  /* 0x0002240006067890 */ /* 0x000fe2000fffe03f */
[----:B------:R-:W-:Y:S01]  /*3bf0*/  UMOV UR23, 0x40000040 ;  /* 0x4000004000177882 */ /* 0x000fe20000000000 */
[----:B------:R-:W-:Y:S02]  /*3c00*/  UMOV UR21, 0x40000040 ;  /* 0x4000004000157882 */ /* 0x000fe40000000000 */
[----:B------:R-:W-:Y:S01]  /*3c10*/  USHF.R.U32.HI UR6, URZ, 0x4, UR6 ;  /* 0x000000043f067899 */ /* 0x000fe20008011606 */
[----:B------:R-:W-:Y:S01]  /*3c20*/  UMOV UR22, UR7 ;  /* 0x0000000700167c82 */ /* 0x000fe20008000000 */
[----:B------:R-:W-:-:S02]  /*3c30*/  UIMAD UR10, UR39, 0xc00, UR26 ;  /* 0x00000c00270a78a4 */ /* 0x000fc4000f8e021a */
[----:B------:R-:W-:-:S04]  /*3c40*/  ULOP3.LUT UR6, UR6, 0x3fff, URZ, 0xc0, !UPT ;  /* 0x00003fff06067892 */ /* 0x000fc8000f8ec03f */
[----:B------:R-:W-:-:S07]  /*3c50*/  ULOP3.LUT UR6, UR6, 0x10000, URZ, 0xfc, !UPT ;  /* 0x0001000006067892 */ /* 0x000fce000f8efc3f */
[----:B------:R-:W-:Y:S02]  /*3c60*/  UMOV UR20, UR6 ;  /* 0x0000000600147c82 */ /* 0x000fe40008000000 */
        /* <DEDUP_REMOVED lines=103> */
[----:B------:R-:W-:Y:S01]  /*42e0*/  UMOV UR6, UR10 ;  /* 0x0000000a00067c82 */ /* 0x000fe20008000000 */
[----:B------:R-:W-:Y:S01]  /*42f0*/  UMOV UR7, 0x40000040 ;  /* 0x4000004000077882 */ /* 0x000fe20000000000 */
        /* <DEDUP_REMOVED lines=16> */
[----:B-1-3--:R-:W-:Y:S01]  /*4400*/  FMUL.FTZ R6, R155, UR28 ;  /* 0x0000001c9b067c20 */ /* 0x00afe20008410000 */
        /* <DEDUP_REMOVED lines=10> */
[----:B-----5:R-:W-:Y:S01]  /*44b0*/  FMNMX.FTZ R180, R11, R8, !PT ;  /* 0x000000080bb47209 */ /* 0x020fe20007810000 */
[----:B------:R-:W-:Y:S01]  /*44c0*/  FMUL.FTZ R159, R166, UR28 ;  /* 0x0000001ca69f7c20 */ /* 0x000fe20008410000 */
[----:B------:R-:W-:Y:S01]  /*44d0*/  FMUL.FTZ R164, R176, UR28 ;  /* 0x0000001cb0a47c20 */ /* 0x000fe20008410000 */
[----:B------:R-:W-:Y:S01]  /*44e0*/  FMUL.FTZ R161, R167, UR28 ;  /* 0x0000001ca7a17c20 */ /* 0x000fe20008410000 */
[----:B------:R-:W-:Y:S01]  /*44f0*/  FMUL.FTZ R166, R177, UR28 ;  /* 0x0000001cb1a67c20 */ /* 0x000fe20008410000 */
[----:B------:R-:W-:Y:S01]  /*4500*/  FMUL.FTZ R160, R170, UR28 ;  /* 0x0000001caaa07c20 */ /* 0x000fe20008410000 */
[----:B------:R-:W-:Y:S01]  /*4510*/  FMUL.FTZ R169, R175, UR28 ;  /* 0x0000001cafa97c20 */ /* 0x000fe20008410000 */
[----:B------:R-:W3:Y:S01]  /*4520*/  MUFU.TANH R152, R152 ;  /* 0x0000009800987308 */ /* 0x000ee20000002400 */
[----:B--2-4-:R-:W-:Y:S01]  /*4530*/  FMNMX.FTZ R5, R7, R180, !PT ;  /* 0x000000b407057209 */ /* 0x014fe20007810000 */
        /* <DEDUP_REMOVED lines=19> */
[----:B------:R-:W-:-:S03]  /*4670*/  FMUL.FTZ R191, R198, UR28 ;  /* 0x0000001cc6bf7c20 */ /* 0x000fc60008410000 */
        /* <DEDUP_REMOVED lines=29> */
[----:B------:R-:W-:-:S06]  /*4850*/  FMUL.FTZ R182, R193, UR28 ;  /* 0x0000001cc1b67c20 */ /* 0x000fcc0008410000 */
        /* <DEDUP_REMOVED lines=18> */
[----:B------:R-:W-:-:S05]  /*4980*/  IMAD.U32 R196, RZ, RZ, UR29 ;  /* 0x0000001dffc47e24 */ /* 0x000fca000f8e00ff */
[----:B------:R-:W2:Y:S01]  /*4990*/  MUFU.TANH R169, R169 ;  /* 0x000000a900a97308 */ /* 0x000ea20000002400 */
[----:B-1----:R-:W-:-:S07]  /*49a0*/  FMNMX.FTZ R188, R167, R188, !PT ;  /* 0x000000bca7bc7209 */ /* 0x002fce0007810000 */
[----:B------:R-:W1:Y:S01]  /*49b0*/  MUFU.TANH R174, R174 ;  /* 0x000000ae00ae7308 */ /* 0x000e620000002400 */
[----:B---3--:R-:W-:-:S07]  /*49c0*/  FMNMX.FTZ R153, R172, R5, !PT ;  /* 0x00000005ac997209 */ /* 0x008fce0007810000 */
[----:B------:R-:W3:Y:S01]  /*49d0*/  MUFU.TANH R168, R168 ;  /* 0x000000a800a87308 */ /* 0x000ee20000002400 */
[----:B--2---:R-:W-:Y:S01]  /*49e0*/  FMNMX.FTZ R5, R169, R188, !PT ;  /* 0x000000bca9057209 */ /* 0x004fe20007810000 */
[----:B------:R-:W-:-:S06]  /*49f0*/  FMUL.FTZ R188, R197, UR28 ;  /* 0x0000001cc5bc7c20 */ /* 0x000fcc0008410000 */
        /* <DEDUP_REMOVED lines=32> */
[----:B-1----:R-:W-:-:S05]  /*4c00*/  FMNMX.FTZ R153, R188, R153, !PT ;  /* 0x00000099bc997209 */ /* 0x002fca0007810000 */
[----:B------:R-:W1:Y:S02]  /*4c10*/  SHFL.BFLY PT, R194, R153, 0x2, 0x1f ;  /* 0x0c401f0099c27f89 */ /* 0x000e6400000e0000 */
[----:B------:R-:W4:Y:S01]  /*4c20*/  MUFU.TANH R192, R192 ;  /* 0x000000c000c07308 */ /* 0x000f220000002400 */
[----:B---3--:R-:W-:-:S04]  /*4c30*/  FMNMX.FTZ R190, R189, R190, !PT ;  /* 0x000000bebdbe7209 */ /* 0x008fc80007810000 */
[----:B--2---:R-:W-:-:S04]  /*4c40*/  FMNMX.FTZ R5, R191, R190, !PT ;  /* 0x000000bebf057209 */ /* 0x004fc80007810000 */
[----:B----4-:R-:W-:-:S05]  /*4c50*/  FMNMX.FTZ R155, R192, R5, !PT ;  /* 0x00000005c09b7209 */ /* 0x010fca0007810000 */
[----:B------:R-:W2:Y:S01]  /*4c60*/  SHFL.BFLY PT, R190, R155, 0x2, 0x1f ;  /* 0x0c401f009bbe7f89 */ /* 0x000ea200000e0000 */
[----:B-1----:R-:W-:-:S05]  /*4c70*/  FMNMX.FTZ R194, R153, R194, !PT ;  /* 0x000000c299c27209 */ /* 0x002fca0007810000 */
[----:B------:R-:W1:Y:S01]  /*4c80*/  SHFL.BFLY PT, R5, R194, 0x1, 0x1f ;  /* 0x0c201f00c2057f89 */ /* 0x000e6200000e0000 */
[----:B--2---:R-:W-:-:S05]  /*4c90*/  FMNMX.FTZ R190, R155, R190, !PT ;  /* 0x000000be9bbe7209 */ /* 0x004fca0007810000 */
[----:B------:R-:W2:Y:S01]  /*4ca0*/  SHFL.BFLY PT, R153, R190, 0x1, 0x1f ;  /* 0x0c201f00be997f89 */ /* 0x000ea200000e0000 */
[----:B-1----:R-:W-:-:S05]  /*4cb0*/  FMNMX.FTZ R5, R194, R5, !PT ;  /* 0x00000005c2057209 */ /* 0x002fca0007810000 */
[C---:B------:R-:W-:Y:S01]  /*4cc0*/  FADD.FTZ R8, -R5.reuse, R8 ;  /* 0x0000000805087221 */ /* 0x040fe20000010100 */
[----:B------:R-:W-:-:S03]  /*4cd0*/  FMUL.FTZ R193, R5, UR27 ;  /* 0x0000001b05c17c20 */ /* 0x000fc60008410000 */
[----:B------:R-:W-:Y:S01]  /*4ce0*/  FMUL.FTZ R187, R8, UR27 ;  /* 0x0000001b08bb7c20 */ /* 0x000fe20008410000 */
[--C-:B------:R-:W-:Y:S01]  /*4cf0*/  FFMA.FTZ R8, R11, UR27, -R193.reuse ;  /* 0x0000001b0b087c23 */ /* 0x100fe200080108c1 */
[--C-:B------:R-:W-:Y:S01]  /*4d00*/  FFMA.FTZ R11, R7, UR27, -R193.reuse ;  /* 0x0000001b070b7c23 */ /* 0x100fe200080108c1 */
[--C-:B------:R-:W-:Y:S01]  /*4d10*/  FFMA.FTZ R195, R152, UR27, -R193.reuse ;  /* 0x0000001b98c37c23 */ /* 0x100fe200080108c1 */
[----:B------:R-:W-:Y:S02]  /*4d20*/  @!P1 VIADD R152, R196, 0x32440 ;  /* 0x00032440c4989836 */ /* 0x000fe40000000000 */
[--C-:B------:R-:W-:Y:S01]  /*4d30*/  FFMA.FTZ R154, R154, UR27, -R193.reuse ;  /* 0x0000001b9a9a7c23 */ /* 0x100fe200080108c1 */
[----:B------:R-:W1:Y:S01]  /*4d40*/  MUFU.EX2 R187, R187 ;  /* 0x000000bb00bb7308 */ /* 0x000e620000000800 */
[--C-:B------:R-:W-:Y:S01]  /*4d50*/  FFMA.FTZ R197, R12, UR27, -R193.reuse ;  /* 0x0000001b0cc57c23 */ /* 0x100fe200080108c1 */
[--C-:B------:R-:W-:Y:S01]  /*4d60*/  FFMA.FTZ R12, R21, UR27, -R193.reuse ;  /* 0x0000001b150c7c23 */ /* 0x100fe200080108c1 */
[----:B------:R-:W-:Y:S01]  /*4d70*/  @!P1 PRMT R152, RZ, 0x654, R152 ;  /* 0x00000654ff989816 */ /* 0x000fe20000000098 */
[--C-:B------:R-:W-:Y:S01]  /*4d80*/  FFMA.FTZ R21, R157, UR27, -R193.reuse ;  /* 0x0000001b9d157c23 */ /* 0x100fe200080108c1 */
[--C-:B------:R-:W-:Y:S01]  /*4d90*/  FFMA.FTZ R10, R10, UR27, -R193.reuse ;  /* 0x0000001b0a0a7c23 */ /* 0x100fe200080108c1 */
[--C-:B------:R-:W-:Y:S01]  /*4da0*/  FFMA.FTZ R156, R156, UR27, -R193.reuse ;  /* 0x0000001b9c9c7c23 */ /* 0x100fe200080108c1 */
[--C-:B------:R-:W-:Y:S01]  /*4db0*/  FFMA.FTZ R164, R164, UR27, -R193.reuse ;  /* 0x0000001ba4a47c23 */ /* 0x100fe200080108c1 */
[----:B--2---:R-:W-:Y:S01]  /*4dc0*/  FMNMX.FTZ R7, R190, R153, !PT ;  /* 0x00000099be077209 */ /* 0x004fe20007810000 */
[----:B------:R-:W-:Y:S01]  /*4dd0*/  MUFU.EX2 R8, R8 ;  /* 0x0000000800087308 */ /* 0x000fe20000000800 */
[----:B------:R-:W-:Y:S01]  /*4de0*/  IADD3 R153, R18, 0x8, RZ ;  /* 0x0000000812997810 */ /* 0x000fe20007ffe0ff */
[--C-:B------:R-:W-:Y:S01]  /*4df0*/  FFMA.FTZ R172, R172, UR27, -R193.reuse ;  /* 0x0000001bacac7c23 */ /* 0x100fe200080108c1 */
[----:B------:R-:W-:Y:S01]  /*4e00*/  FFMA.FTZ R180, R180, UR27, -R193 ;  /* 0x0000001bb4b47c23 */ /* 0x000fe200080108c1 */
[C---:B------:R-:W-:Y:S01]  /*4e10*/  FMUL.FTZ R198, R7.reuse, UR27 ;  /* 0x0000001b07c67c20 */ /* 0x040fe20008410000 */
[----:B------:R-:W-:Y:S01]  /*4e20*/  FADD.FTZ R4, -R7, R4 ;  /* 0x0000000407047221 */ /* 0x000fe20000010100 */
[----:B------:R-:W-:-:S02]  /*4e30*/  @!P1 VIADD R196, R196, 0x32460 ;  /* 0x00032460c4c49836 */ /* 0x000fc40000000000 */
[--C-:B------:R-:W-:Y:S01]  /*4e40*/  FFMA.FTZ R194, R6, UR27, -R198.reuse ;  /* 0x0000001b06c27c23 */ /* 0x100fe200080108c6 */
[----:B------:R-:W-:Y:S01]  /*4e50*/  IADD3 R6, -R18, 0xb, RZ ;  /* 0x0000000b12067810 */ /* 0x000fe20007ffe1ff */
[----:B------:R-:W-:Y:S01]  /*4e60*/  FMUL.FTZ R4, R4, UR27 ;  /* 0x0000001b04047c20 */ /* 0x000fe20008410000 */
[--C-:B------:R-:W-:Y:S01]  /*4e70*/  FFMA.FTZ R9, R9, UR27, -R198.reuse ;  /* 0x0000001b09097c23 */ /* 0x100fe200080108c6 */
[--C-:B------:R-:W-:Y:S01]  /*4e80*/  FFMA.FTZ R14, R14, UR27, -R198.reuse ;  /* 0x0000001b0e0e7c23 */ /* 0x100fe200080108c6 */
[--C-:B------:R-:W-:Y:S01]  /*4e90*/  FFMA.FTZ R15, R15, UR27, -R198.reuse ;  /* 0x0000001b0f0f7c23 */ /* 0x100fe200080108c6 */
[----:B------:R2:W-:Y:S06]  /*4ea0*/  BAR.ARV R6, 0x100 ;  /* 0x000400060000751d */ /* 0x0005ec0000002000 */
[----:B------:R3:W-:Y:S01]  /*4eb0*/  @!P1 SYNCS.ARRIVE.TRANS64.RED.A1T0 RZ, [R152+URZ], RZ ;  /* 0x000000ff98ff99a7 */ /* 0x0007e2000810043f */
[----:B------:R-:W4:Y:S01]  /*4ec0*/  MUFU.EX2 R4, R4 ;  /* 0x0000000400047308 */ /* 0x000f220000000800 */
[-C--:B-1----:R-:W-:Y:S01]  /*4ed0*/  FMUL.FTZ R24, R24, R187.reuse ;  /* 0x000000bb18187220 */ /* 0x082fe20000410000 */
        /* <DEDUP_REMOVED lines=39> */
[----:B------:R5:W-:Y:S01]  /*5150*/  BAR.SYNC.DEFER_BLOCKING R153, 0x100 ;  /* 0x000400990000751d */ /* 0x000be20000010000 */
        /* <DEDUP_REMOVED lines=95> */
[----:B---3--:R-:W-:Y:S01]  /*5750*/  F2FP.BF16.F32.PACK_AB R152, R11, R8 ;  /* 0x000000080b98723e */ /* 0x008fe200000010ff */
[--C-:B------:R-:W-:Y:S01]  /*5760*/  FFMA.FTZ R13, R13, UR27, -R198.reuse ;  /* 0x0000001b0d0d7c23 */ /* 0x100fe200080108c6 */
[----:B-1----:R-:W-:Y:S01]  /*5770*/  F2FP.BF16.F32.PACK_AB R154, R195, R190 ;  /* 0x000000bec39a723e */ /* 0x002fe200000010ff */
[--C-:B------:R-:W-:Y:S01]  /*5780*/  FFMA.FTZ R20, R20, UR27, -R198.reuse ;  /* 0x0000001b14147c23 */ /* 0x100fe200080108c6 */
[----:B-----5:R-:W-:Y:S01]  /*5790*/  F2FP.BF16.F32.PACK_AB R153, R194, R9 ;  /* 0x00000009c299723e */ /* 0x020fe200000010ff */
[--C-:B------:R-:W-:Y:S01]  /*57a0*/  FFMA.FTZ R157, R159, UR27, -R198.reuse ;  /* 0x0000001b9f9d7c23 */ /* 0x100fe200080108c6 */
[----:B--2---:R-:W-:Y:S01]  /*57b0*/  F2FP.BF16.F32.PACK_AB R155, R15, R14 ;  /* 0x0000000e0f9b723e */ /* 0x004fe200000010ff */
[--C-:B------:R-:W-:Y:S01]  /*57c0*/  FFMA.FTZ R202, R161, UR27, -R198.reuse ;  /* 0x0000001ba1ca7c23 */ /* 0x100fe200080108c6 */
[----:B------:R-:W-:Y:S01]  /*57d0*/  MUFU.EX2 R10, R10 ;  /* 0x0000000a000a7308 */ /* 0x000fe20000000800 */
[--C-:B------:R-:W-:Y:S01]  /*57e0*/  FFMA.FTZ R159, R158, UR27, -R193.reuse ;  /* 0x0000001b9e9f7c23 */ /* 0x100fe200080108c1 */
[----:B------:R-:W-:Y:S01]  /*57f0*/  WARPGROUP.ARRIVE ;  /* 0x00000000000079c5 */ /* 0x000fe20000000000 */
[--C-:B------:R-:W-:Y:S01]  /*5800*/  FFMA.FTZ R158, R163, UR27, -R193.reuse ;  /* 0x0000001ba39e7c23 */ /* 0x100fe200080108c1 */
[--C-:B------:R-:W-:Y:S01]  /*5810*/  FFMA.FTZ R161, R165, UR27, -R193.reuse ;  /* 0x0000001ba5a17c23 */ /* 0x100fe200080108c1 */
[--C-:B------:R-:W-:Y:S01]  /*5820*/  FFMA.FTZ R163, R162, UR27, -R198.reuse ;  /* 0x0000001ba2a37c23 */ /* 0x100fe200080108c6 */
[--C-:B------:R-:W-:Y:S01]  /*5830*/  FFMA.FTZ R160, R160, UR27, -R198.reuse ;  /* 0x0000001ba0a07c23 */ /* 0x100fe200080108c6 */
[--C-:B------:R-:W-:Y:S01]  /*5840*/  FFMA.FTZ R162, R167, UR27, -R198.reuse ;  /* 0x0000001ba7a27c23 */ /* 0x100fe200080108c6 */
[----:B------:R-:W-:Y:S01]  /*5850*/  HGMMA.64x256x16.F32.BF16 R24, R152, gdesc[UR4].tnspB, R24, gsb0 ;  /* 0x43e0000498187df0 */ /* 0x000fe20008001818 */
[----:B------:R-:W1:Y:S01]  /*5860*/  MUFU.EX2 R197, R197 ;  /* 0x000000c500c57308 */ /* 0x000e620000000800 */
[----:B------:R-:W-:Y:S01]  /*5870*/  UIADD3 UR6, UR10, 0x80, URZ ;  /* 0x000000800a067890 */ /* 0x000fe2000fffe03f */
[--C-:B------:R-:W-:Y:S01]  /*5880*/  FFMA.FTZ R165, R169, UR27, -R198.reuse ;  /* 0x0000001ba9a57c23 */ /* 0x100fe200080108c6 */
[----:B------:R-:W-:Y:S01]  /*5890*/  UMOV UR7, 0x40000040 ;  /* 0x4000004000077882 */ /* 0x000fe20000000000 */
        /* <DEDUP_REMOVED lines=21> */
[--C-:B------:R-:W-:Y:S01]  /*59f0*/  FFMA.FTZ R184, R184, UR27, -R198.reuse ;  /* 0x0000001bb8b87c23 */ /* 0x100fe200080108c6 */
[--C-:B------:R-:W-:Y:S01]  /*5a00*/  FFMA.FTZ R189, R189, UR27, -R198.reuse ;  /* 0x0000001bbdbd7c23 */ /* 0x100fe200080108c6 */
[----:B------:R-:W-:Y:S01]  /*5a10*/  FFMA.FTZ R191, R192, UR27, -R198 ;  /* 0x0000001bc0bf7c23 */ /* 0x000fe200080108c6 */
[----:B------:R-:W-:Y:S01]  /*5a20*/  FFMA.FTZ R0, R187, R0, R8 ;  /* 0x00000000bb007223 */ /* 0x000fe20000010008 */
[----:B------:R-:W-:Y:S01]  /*5a30*/  FFMA.FTZ R3, R4, R3, R9 ;  /* 0x0000000304037223 */ /* 0x000fe20000010009 */
[----:B------:R-:W-:Y:S01]  /*5a40*/  @!P1 PRMT R196, RZ, 0x654, R196 ;  /* 0x00000654ffc49816 */ /* 0x000fe200000000c4 */
[----:B------:R-:W-:Y:S01]  /*5a50*/  IMAD.MOV.U32 R4, RZ, RZ, R7 ;  /* 0x000000ffff047224 */ /* 0x000fe200078e0007 */
[----:B------:R-:W2:Y:S01]  /*5a60*/  MUFU.EX2 R20, R20 ;  /* 0x0000001400147308 */ /* 0x000ea20000000800 */
[----:B------:R-:W-:Y:S01]  /*5a70*/  FADD.FTZ R11, R11, R0 ;  /* 0x000000000b0b7221 */ /* 0x000fe20000010000 */
[----:B------:R-:W-:Y:S01]  /*5a80*/  FADD.FTZ R3, R194, R3 ;  /* 0x00000003c2037221 */ /* 0x000fe20000010000 */
[----:B------:R-:W-:-:S02]  /*5a90*/  MOV R8, R5 ;  /* 0x0000000500087202 */ /* 0x000fc40000000f00 */
[----:B------:R-:W-:Y:S01]  /*5aa0*/  FADD.FTZ R190, R190, R11 ;  /* 0x0000000bbebe7221 */ /* 0x000fe20000010000 */
[----:B------:R-:W-:Y:S02]  /*5ab0*/  FADD.FTZ R14, R14, R3 ;  /* 0x000000030e0e7221 */ /* 0x000fe40000010000 */
[----:B------:R-:W-:Y:S01]  /*5ac0*/  MUFU.EX2 R157, R157 ;  /* 0x0000009d009d7308 */ /* 0x000fe20000000800 */
[----:B------:R-:W-:Y:S01]  /*5ad0*/  FADD.FTZ R195, R195, R190 ;  /* 0x000000bec3c37221 */ /* 0x000fe20000010000 */
[----:B------:R-:W-:-:S06]  /*5ae0*/  FADD.FTZ R14, R15, R14 ;  /* 0x0000000e0f0e7221 */ /* 0x000fcc0000010000 */
[----:B------:R-:W3:Y:S08]  /*5af0*/  MUFU.EX2 R202, R202 ;  /* 0x000000ca00ca7308 */ /* 0x000ef00000000800 */
[----:B------:R-:W-:Y:S08]  /*5b00*/  MUFU.EX2 R156, R156 ;  /* 0x0000009c009c7308 */ /* 0x000ff00000000800 */
[----:B------:R-:W4:Y:S08]  /*5b10*/  MUFU.EX2 R159, R159 ;  /* 0x0000009f009f7308 */ /* 0x000f300000000800 */
[----:B------:R-:W-:Y:S08]  /*5b20*/  MUFU.EX2 R158, R158 ;  /* 0x0000009e009e7308 */ /* 0x000ff00000000800 */
[----:B------:R-:W-:Y:S08]  /*5b30*/  MUFU.EX2 R161, R161 ;  /* 0x000000a100a17308 */ /* 0x000ff00000000800 */
[----:B------:R-:W-:Y:S08]  /*5b40*/  MUFU.EX2 R160, R160 ;  /* 0x000000a000a07308 */ /* 0x000ff00000000800 */
[----:B------:R-:W5:Y:S08]  /*5b50*/  MUFU.EX2 R163, R163 ;  /* 0x000000a300a37308 */ /* 0x000f700000000800 */
[----:B------:R-:W-:Y:S08]  /*5b60*/  MUFU.EX2 R162, R162 ;  /* 0x000000a200a27308 */ /* 0x000ff00000000800 */
[----:B------:R-:W5:Y:S08]  /*5b70*/  MUFU.EX2 R165, R165 ;  /* 0x000000a500a57308 */ /* 0x000f700000000800 */
[----:B------:R-:W-:Y:S08]  /*5b80*/  MUFU.EX2 R164, R164 ;  /* 0x000000a400a47308 */ /* 0x000ff00000000800 */
[----:B------:R-:W5:Y:S08]  /*5b90*/  MUFU.EX2 R167, R167 ;  /* 0x000000a700a77308 */ /* 0x000f700000000800 */
        /* <DEDUP_REMOVED lines=16> */
[----:B------:R-:W-:Y:S01]  /*5ca0*/  MUFU.EX2 R182, R182 ;  /* 0x000000b600b67308 */ /* 0x000fe20000000800 */
[----:B------:R-:W-:-:S02]  /*5cb0*/  WARPGROUP.DEPBAR.LE gsb0, 0x0 ;  /* 0x00008000000079c5 */ /* 0x000fc40000010000 */
[----:B-1----:R-:W-:-:S05]  /*5cc0*/  F2FP.BF16.F32.PACK_AB R152, R197, R10 ;  /* 0x0000000ac598723e */ /* 0x002fca00000010ff */
[----:B------:R-:W-:Y:S01]  /*5cd0*/  MUFU.EX2 R185, R185 ;  /* 0x000000b900b97308 */ /* 0x000fe20000000800 */
[----:B--2---:R-:W-:Y:S01]  /*5ce0*/  F2FP.BF16.F32.PACK_AB R153, R20, R13 ;  /* 0x0000000d1499723e */ /* 0x004fe200000010ff */
[----:B------:R-:W-:Y:S01]  /*5cf0*/  FADD.FTZ R10, R10, R195 ;  /* 0x000000c30a0a7221 */ /* 0x000fe20000010000 */
[----:B------:R-:W-:Y:S01]  /*5d00*/  F2FP.BF16.F32.PACK_AB R154, R21, R12 ;  /* 0x0000000c159a723e */ /* 0x000fe200000010ff */
[----:B------:R-:W-:Y:S01]  /*5d10*/  FADD.FTZ R13, R13, R14 ;  /* 0x0000000e0d0d7221 */ /* 0x000fe20000010000 */
[----:B---3--:R-:W-:Y:S01]  /*5d20*/  F2FP.BF16.F32.PACK_AB R155, R202, R157 ;  /* 0x0000009dca9b723e */ /* 0x008fe200000010ff */
[----:B------:R-:W-:Y:S02]  /*5d30*/  FADD.FTZ R197, R197, R10 ;  /* 0x0000000ac5c57221 */ /* 0x000fe40000010000 */
[----:B------:R-:W-:Y:S01]  /*5d40*/  MUFU.EX2 R184, R184 ;  /* 0x000000b800b87308 */ /* 0x000fe20000000800 */
[----:B------:R-:W-:Y:S01]  /*5d50*/  WARPGROUP.ARRIVE ;  /* 0x00000000000079c5 */ /* 0x000fe20000000000 */
[----:B------:R-:W-:Y:S01]  /*5d60*/  FADD.FTZ R20, R20, R13 ;  /* 0x0000000d14147221 */ /* 0x000fe20000010000 */
[----:B------:R-:W-:-:S03]  /*5d70*/  FADD.FTZ R12, R12, R197 ;  /* 0x000000c50c0c7221 */ /* 0x000fc60000010000 */
[----:B------:R-:W-:Y:S01]  /*5d80*/  FADD.FTZ R157, R157, R20 ;  /* 0x000000149d9d7221 */ /* 0x000fe20000010000 */
[----:B------:R-:W-:Y:S01]  /*5d90*/  HGMMA.64x256x16.F32.BF16 R24, R152, gdesc[UR4].tnspB, R24, gsb0 ;  /* 0x43e0000498187df0 */ /* 0x000fe20008001818 */
[----:B------:R-:W-:Y:S01]  /*5da0*/  UIADD3 UR6, UR10, 0x100, URZ ;  /* 0x000001000a067890 */ /* 0x000fe2000fffe03f */
[----:B------:R-:W1:Y:S01]  /*5db0*/  MUFU.EX2 R189, R189 ;  /* 0x000000bd00bd7308 */ /* 0x000e620000000800 */
[----:B------:R-:W-:Y:S01]  /*5dc0*/  UMOV UR7, 0x40000040 ;  /* 0x4000004000077882 */ /* 0x000fe20000000000 */
[----:B------:R-:W-:Y:S01]  /*5dd0*/  FADD.FTZ R21, R21, R12 ;  /* 0x0000000c15157221 */ /* 0x000fe20000010000 */
[----:B------:R-:W-:-:S05]  /*5de0*/  FADD.FTZ R157, R202, R157 ;  /* 0x0000009dca9d7221 */ /* 0x000fca0000010000 */
[----:B------:R-:W-:Y:S08]  /*5df0*/  MUFU.EX2 R186, R186 ;  /* 0x000000ba00ba7308 */ /* 0x000ff00000000800 */
[----:B------:R-:W2:Y:S01]  /*5e00*/  MUFU.EX2 R191, R191 ;  /* 0x000000bf00bf7308 */ /* 0x000ea20000000800 */
[----:B------:R-:W-:Y:S02]  /*5e10*/  WARPGROUP.DEPBAR.LE gsb0, 0x0 ;  /* 0x00008000000079c5 */ /* 0x000fe40000010000 */
[----:B----4-:R-:W-:Y:S01]  /*5e20*/  F2FP.BF16.F32.PACK_AB R152, R159, R156 ;  /* 0x0000009c9f98723e */ /* 0x010fe200000010ff */
[----:B------:R-:W-:Y:S01]  /*5e30*/  FADD.FTZ R156, R156, R21 ;  /* 0x000000159c9c7221 */ /* 0x000fe20000010000 */
[----:B-----5:R-:W-:Y:S01]  /*5e40*/  F2FP.BF16.F32.PACK_AB R153, R163, R160 ;  /* 0x000000a0a399723e */ /* 0x020fe200000010ff */
        /* <DEDUP_REMOVED lines=9> */
[----:B------:R-:W-:Y:S01]  /*5ee0*/  FADD.FTZ R165, R165, R162 ;  /* 0x000000a2a5a57221 */ /* 0x000fe20000010000 */
[----:B------:R-:W-:Y:S01]  /*5ef0*/  HGMMA.64x256x16.F32.BF16 R24, R152, gdesc[UR4].tnspB, R24, gsb0 ;  /* 0x43e0000498187df0 */ /* 0x000fe20008001818 */
[----:B------:R-:W-:Y:S01]  /*5f00*/  UIADD3 UR6, UR10, 0x180, URZ ;  /* 0x000001800a067890 */ /* 0x000fe2000fffe03f */
[----:B------:R-:W-:Y:S01]  /*5f10*/  UMOV UR7, 0x40000040 ;  /* 0x4000004000077882 */ /* 0x000fe20000000000 */
[----:B------:R-:W-:-:S02]  /*5f20*/  WARPGROUP.DEPBAR.LE gsb0, 0x0 ;  /* 0x00008000000079c5 */ /* 0x000fc40000010000 */
[----:B------:R-:W-:Y:S01]  /*5f30*/  F2FP.BF16.F32.PACK_AB R152, R167, R164 ;  /* 0x000000a4a798723e */ /* 0x000fe200000010ff */
[----:B------:R-:W-:Y:S01]  /*5f40*/  FADD.FTZ R164, R164, R161 ;  /* 0x000000a1a4a47221 */ /* 0x000fe20000010000 */
[----:B------:R-:W-:Y:S01]  /*5f50*/  F2FP.BF16.F32.PACK_AB R153, R171, R168 ;  /* 0x000000a8ab99723e */ /* 0x000fe200000010ff */
[----:B------:R-:W-:Y:S01]  /*5f60*/  FADD.FTZ R168, R168, R165 ;  /* 0x000000a5a8a87221 */ /* 0x000fe20000010000 */
[----:B------:R-:W-:Y:S01]  /*5f70*/  F2FP.BF16.F32.PACK_AB R154, R169, R166 ;  /* 0x000000a6a99a723e */ /* 0x000fe200000010ff */
[----:B------:R-:W-:Y:S01]  /*5f80*/  FADD.FTZ R167, R167, R164 ;  /* 0x000000a4a7a77221 */ /* 0x000fe20000010000 */
[----:B------:R-:W-:Y:S01]  /*5f90*/  F2FP.BF16.F32.PACK_AB R155, R173, R170 ;  /* 0x000000aaad9b723e */ /* 0x000fe200000010ff */
[----:B------:R-:W-:Y:S02]  /*5fa0*/  FADD.FTZ R171, R171, R168 ;  /* 0x000000a8abab7221 */ /* 0x000fe40000010000 */
[----:B------:R-:W-:Y:S01]  /*5fb0*/  FADD.FTZ R166, R166, R167 ;  /* 0x000000a7a6a67221 */ /* 0x000fe20000010000 */
[----:B------:R-:W-:Y:S01]  /*5fc0*/  WARPGROUP.ARRIVE ;  /* 0x00000000000079c5 */ /* 0x000fe20000000000 */
[----:B------:R-:W-:-:S02]  /*5fd0*/  FADD.FTZ R170, R170, R171 ;  /* 0x000000abaaaa7221 */ /* 0x000fc40000010000 */
        /* <DEDUP_REMOVED lines=29> */
[----:B--2---:R-:W-:Y:S01]  /*61b0*/  F2FP.BF16.F32.PACK_AB R155, R191, R186 ;  /* 0x000000babf9b723e */ /* 0x004fe200000010ff */
        /* <DEDUP_REMOVED lines=9> */
[----:B------:R-:W-:Y:S05]  /*6250*/  @P2 BRA `(.L_x_7360) ;  /* 0xffffffd400982947 */ /* 0x000fea000383ffff */
.L_x_7351:
[----:B------:R-:W3:Y:S01]  /*6260*/  SHFL.BFLY PT, R9, R0, 0x2, 0x1f ;  /* 0x0c401f0000097f89 */ /* 0x000ee200000e0000 */
[C---:B------:R-:W-:Y:S01]  /*6270*/  IADD3 R163, P3, R16.reuse, 0x4000, RZ ;  /* 0x0000400010a37810 */ /* 0x040fe20007f7e0ff */
[----:B------:R-:W-:Y:S01]  /*6280*/  UIADD3 UR34, -UR37, URZ, URZ ;  /* 0x0000003f25227290 */ /* 0x000fe2000fffe13f */
[----:B------:R-:W-:Y:S01]  /*6290*/  IADD3 R21, P2, R16, 0x4060, RZ ;  /* 0x0000406010157810 */ /* 0x000fe20007f5e0ff */
[----:B------:R-:W4:Y:S01]  /*62a0*/  SHFL.BFLY PT, R4, R3, 0x2, 0x1f ;  /* 0x0c401f0003047f89 */ /* 0x000f2200000e0000 */
[----:B------:R-:W-:Y:S01]  /*62b0*/  LOP3.LUT R162, R163, 0x380, RZ, 0xc0, !PT ;  /* 0x00000380a3a27812 */ /* 0x000fe200078ec0ff */
[----:B------:R-:W-:Y:S01]  /*62c0*/  ULDC UR4, c[0x0][0xea8] ;  /* 0x0003aa0000047ab9 */ /* 0x000fe20000000800 */
[----:B------:R-:W-:Y:S01]  /*62d0*/  LOP3.LUT R20, R21, 0x380, RZ, 0xc0, !PT ;  /* 0x0000038015147812 */ /* 0x000fe200078ec0ff */
[----:B------:R-:W-:Y:S01]  /*62e0*/  UIMAD UR34, UR4, UR34, UR43 ;  /* 0x00000022042272a4 */ /* 0x000fe2000f8e022b */
[----:B------:R-:W-:Y:S01]  /*62f0*/  SHF.R.U64 R162, R162, 0x3, RZ ;  /* 0x00000003a2a27819 */ /* 0x000fe200000012ff */
[----:B------:R-:W-:Y:S01]  /*6300*/  UIADD3 UR35, -UR36, URZ, URZ ;  /* 0x0000003f24237290 */ /* 0x000fe2000fffe13f */
[----:B------:R-:W-:Y:S01]  /*6310*/  SHF.R.U64 R20, R20, 0x3, RZ ;  /* 0x0000000314147819 */ /* 0x000fe200000012ff */
[----:B------:R-:W-:Y:S01]  /*6320*/  USHF.L.U32 UR34, UR34, 0x7, URZ ;  /* 0x0000000722227899 */ /* 0x000fe2000800063f */
[----:B------:R-:W-:Y:S01]  /*6330*/  LOP3.LUT R162, R162, R163, RZ, 0x3c, !PT ;  /* 0x000000a3a2a27212 */ /* 0x000fe200078e3cff */
[--C-:B------:R-:W-:Y:S01]  /*6340*/  IMAD.X R163, RZ, RZ, R17.reuse, P3 ;  /* 0x000000ffffa37224 */ /* 0x100fe200018e0611 */
[----:B------:R-:W-:Y:S01]  /*6350*/  IADD3 R179, P3, R16, 0x8060, RZ ;  /* 0x0000806010b37810 */ /* 0x000fe20007f7e0ff */
[----:B------:R-:W-:Y:S01]  /*6360*/  ULDC UR4, c[0x0][0xeb4] ;  /* 0x0003ad0000047ab9 */ /* 0x000fe20000000800 */
[----:B------:R-:W-:Y:S01]  /*6370*/  LOP3.LUT R20, R20, R21, RZ, 0x3c, !PT ;  /* 0x0000001514147212 */ /* 0x000fe200078e3cff */
[----:B------:R-:W-:Y:S01]  /*6380*/  IMAD.X R21, RZ, RZ, R17, P2 ;  /* 0x000000ffff157224 */ /* 0x000fe200010e0611 */
[C---:B------:R-:W-:Y:S01]  /*6390*/  IADD3 R11, P0, R16.reuse, 0x20, RZ ;  /* 0x00000020100b7810 */ /* 0x040fe20007f1e0ff */
[----:B------:R-:W-:Y:S01]  /*63a0*/  UIMAD UR35, UR4, UR35, UR37 ;  /* 0x00000023042372a4 */ /* 0x000fe2000f8e0225 */
[----:B------:R-:W-:Y:S01]  /*63b0*/  LOP3.LUT R178, R179, 0x380, RZ, 0xc0, !PT ;  /* 0x00000380b3b27812 */ /* 0x000fe200078ec0ff */
[----:B------:R-:W-:Y:S01]  /*63c0*/  ULDC.64 UR8, c[0x0][0xc70] ;  /* 0x00031c0000087ab9 */ /* 0x000fe20000000a00 */
[----:B------:R-:W-:Y:S01]  /*63d0*/  IADD3 R173, P2, R16, 0xc040, RZ ;  /* 0x0000c04010ad7810 */ /* 0x000fe20007f5e0ff */
[----:B---3--:R-:W-:Y:S01]  /*63e0*/  FADD.FTZ R9, R9, R0 ;  /* 0x0000000009097221 */ /* 0x008fe20000010000 */
[----:B------:R-:W-:Y:S01]  /*63f0*/  LOP3.LUT R8, R11, 0x380, RZ, 0xc0, !PT ;  /* 0x000003800b087812 */ /* 0x000fe200078ec0ff */
[----:B------:R-:W-:Y:S01]  /*6400*/  USHF.R.S32.HI UR4, URZ, 0x1f, UR35 ;  /* 0x0000001f3f047899 */ /* 0x000fe20008011423 */
[----:B------:R-:W-:Y:S01]  /*6410*/  SHF.R.U64 R178, R178, 0x3, RZ ;  /* 0x00000003b2b27819 */ /* 0x000fe200000012ff */
[----:B----4-:R-:W-:Y:S01]  /*6420*/  FADD.FTZ R4, R4, R3 ;  /* 0x0000000304047221 */ /* 0x010fe20000010000 */
[----:B------:R-:W3:Y:S01]  /*6430*/  SHFL.BFLY PT, R168, R9, 0x1, 0x1f ;  /* 0x0c201f0009a87f89 */ /* 0x000ee200000e0000 */
[----:B------:R-:W-:Y:S01]  /*6440*/  LOP3.LUT R172, R173, 0x380, RZ, 0xc0, !PT ;  /* 0x00000380adac7812 */ /* 0x000fe200078ec0ff */
[----:B------:R-:W-:Y:S01]  /*6450*/  UIMAD UR6, UR4, UR8, URZ ;  /* 0x00000008040672a4 */ /* 0x000fe2000f8e023f */
[----:B------:R-:W-:Y:S01]  /*6460*/  SHF.R.U64 R8, R8, 0x3, RZ ;  /* 0x0000000308087819 */ /* 0x000fe200000012ff */
[----:B------:R-:W4:Y:S01]  /*6470*/  SHFL.BFLY PT, R167, R4, 0x1, 0x1f ;  /* 0x0c201f0004a77f89 */ /* 0x000f2200000e0000 */
[----:B------:R-:W-:Y:S01]  /*6480*/  LOP3.LUT R178, R178, R179, RZ, 0x3c, !PT ;  /* 0x000000b3b2b27212 */ /* 0x000fe200078e3cff */
[----:B------:R-:W-:Y:S01]  /*6490*/  UIMAD.WIDE.U32 UR4, UR35, UR8, URZ ;  /* 0x00000008230472a5 */ /* 0x000fe2000f8e003f */
[----:B------:R-:W-:Y:S01]  /*64a0*/  SHF.R.U64 R172, R172, 0x3, RZ ;  /* 0x00000003acac7819 */ /* 0x000fe200000012ff */
[----:B------:R-:W-:Y:S01]  /*64b0*/  ULDC UR7, c[0x0][0xb88] ;  /* 0x0002e20000077ab9 */ /* 0x000fe20000000800 */
[----:B------:R-:W-:Y:S01]  /*64c0*/  IADD3.X R179, RZ, R17, RZ, P3, !PT ;  /* 0x00000011ffb37210 */ /* 0x000fe20001ffe4ff */
[----:B------:R-:W-:Y:S01]  /*64d0*/  UIMAD UR6, UR35, UR9, UR6 ;  /* 0x00000009230672a4 */ /* 0x000fe2000f8e0206 */
[----:B------:R-:W-:-:S02]  /*64e0*/  LOP3.LUT R8, R8, R11, RZ, 0x3c, !PT ;  /* 0x0000000b08087212 */ /* 0x000fc400078e3cff */
[----:B------:R-:W-:Y:S02]  /*64f0*/  LOP3.LUT R172, R172, R173, RZ, 0x3c, !PT ;  /* 0x000000adacac7212 */ /* 0x000fe400078e3cff */
[----:B------:R-:W-:Y:S02]  /*6500*/  IADD3.X R173, RZ, R17, RZ, P2, !PT ;  /* 0x00000011ffad7210 */ /* 0x000fe400017fe4ff */
[C---:B------:R-:W-:Y:S02]  /*6510*/  IADD3 R161, P1, R16.reuse, 0x40, RZ ;  /* 0x0000004010a17810 */ /* 0x040fe40007f3e0ff */
[C---:B------:R-:W-:Y:S02]  /*6520*/  IADD3 R13, P4, R16.reuse, 0x60, RZ ;  /* 0x00000060100d7810 */ /* 0x040fe40007f9e0ff */
[----:B------:R-:W-:Y:S02]  /*6530*/  LOP3.LUT R160, R161, 0x380, RZ, 0xc0, !PT ;  /* 0x00000380a1a07812 */ /* 0x000fe400078ec0ff */
[----:B------:R-:W-:Y:S01]  /*6540*/  LOP3.LUT R10, R13, 0x380, RZ, 0xc0, !PT ;  /* 0x000003800d0a7812 */ /* 0x000fe200078ec0ff */
[----:B---3--:R-:W-:Y:S01]  /*6550*/  FADD.FTZ R168, R9, R168 ;  /* 0x000000a809a87221 */ /* 0x008fe20000010000 */
[----:B------:R-:W-:Y:S01]  /*6560*/  IMAD.X R9, RZ, RZ, R17, P0 ;  /* 0x000000ffff097224 */ /* 0x000fe200000e0611 */
[----:B------:R-:W-:Y:S01]  /*6570*/  IADD3 R153, P0, R16, 0x8000, RZ ;  /* 0x0000800010997810 */ /* 0x000fe20007f1e0ff */
[----:B----4-:R-:W-:-:S02]  /*6580*/  FADD.FTZ R167, R4, R167 ;  /* 0x000000a704a77221 */ /* 0x010fc40000010000 */
[----:B------:R-:W-:Y:S01]  /*6590*/  FSETP.NE.FTZ.AND P3, PT, R168, RZ, PT ;  /* 0x000000ffa800720b */ /* 0x000fe20003f75000 */
[----:B------:R-:W-:Y:S01]  /*65a0*/  IMAD.MOV.U32 R4, RZ, RZ, RZ ;  /* 0x000000ffff047224 */ /* 0x000fe200078e00ff */
[----:B------:R-:W-:Y:S01]  /*65b0*/  MOV R159, R8 ;  /* 0x00000008009f7202 */ /* 0x000fe20000000f00 */
[----:B------:R-:W-:Y:S01]  /*65c0*/  IMAD.MOV.U32 R8, RZ, RZ, RZ ;  /* 0x000000ffff087224 */ /* 0x000fe200078e00ff */
[----:B------:R-:W-:Y:S01]  /*65d0*/  FSETP.NE.FTZ.AND P2, PT, R167, RZ, PT ;  /* 0x000000ffa700720b */ /* 0x000fe20003f55000 */
[----:B------:R-:W-:Y:S01]  /*65e0*/  IMAD.U32 R9, RZ, RZ, UR5 ;  /* 0x00000005ff097e24 */ /* 0x000fe2000f8e00ff */
[----:B------:R-:W-:Y:S02]  /*65f0*/  LOP3.LUT R152, R153, 0x380, RZ, 0xc0, !PT ;  /* 0x0000038099987812 */ /* 0x000fe400078ec0ff */
[----:B------:R-:W-:Y:S02]  /*6600*/  SHF.R.U64 R160, R160, 0x3, RZ ;  /* 0x00000003a0a07819 */ /* 0x000fe400000012ff */
[----:B------:R-:W-:-:S02]  /*6610*/  SHF.R.U64 R152, R152, 0x3, RZ ;  /* 0x0000000398987819 */ /* 0x000fc400000012ff */
[----:B------:R-:W-:Y:S01]  /*6620*/  SHF.R.U64 R10, R10, 0x3, RZ ;  /* 0x000000030a0a7819 */ /* 0x000fe200000012ff */
[----:B------:R-:W3:Y:S01]  /*6630*/  @P3 MUFU.RCP R8, R168 ;  /* 0x000000a800083308 */ /* 0x000ee20000001000 */
[----:B------:R-:W-:Y:S01]  /*6640*/  LOP3.LUT R160, R160, R161, RZ, 0x3c, !PT ;  /* 0x000000a1a0a07212 */ /* 0x000fe200078e3cff */
[--C-:B------:R-:W-:Y:S01]  /*6650*/  IMAD.X R161, RZ, RZ, R17.reuse, P1 ;  /* 0x000000ffffa17224 */ /* 0x100fe200008e0611 */
[----:B------:R-:W-:Y:S01]  /*6660*/  LOP3.LUT R152, R152, R153, RZ, 0x3c, !PT ;  /* 0x0000009998987212 */ /* 0x000fe200078e3cff */
[----:B------:R-:W-:Y:S01]  /*6670*/  IMAD.X R153, RZ, RZ, R17, P0 ;  /* 0x000000ffff997224 */ /* 0x000fe200000e0611 */
[----:B------:R-:W-:Y:S02]  /*6680*/  LOP3.LUT R10, R10, R13, RZ, 0x3c, !PT ;  /* 0x0000000d0a0a7212 */ /* 0x000fe400078e3cff */
[C---:B------:R-:W-:Y:S01]  /*6690*/  IADD3 R13, P6, R16.reuse, 0x4020, RZ ;  /* 0x00004020100d7810 */ /* 0x040fe20007fde0ff */
[----:B------:R-:W4:Y:S01]  /*66a0*/  @P2 MUFU.RCP R4, R167 ;  /* 0x000000a700042308 */ /* 0x000f220000001000 */
[----:B------:R-:W-:-:S02]  /*66b0*/  IADD3 R157, P5, R16, 0x4040, RZ ;  /* 0x00004040109d7810 */ /* 0x000fc40007fbe0ff */
[C---:B------:R-:W-:Y:S02]  /*66c0*/  IADD3 R165, P1, R16.reuse, 0x8020, RZ ;  /* 0x0000802010a57810 */ /* 0x040fe40007f3e0ff */
[C---:B------:R-:W-:Y:S02]  /*66d0*/  LOP3.LUT R15, R16.reuse, 0x380, RZ, 0xc0, !PT ;  /* 0x00000380100f7812 */ /* 0x040fe400078ec0ff */
[----:B------:R-:W-:Y:S01]  /*66e0*/  IADD3 R171, P0, R16, 0xc060, RZ ;  /* 0x0000c06010ab7810 */ /* 0x000fe20007f1e0ff */
[----:B------:R-:W5:Y:S01]  /*66f0*/  @P2 MUFU.LG2 R167, R167 ;  /* 0x000000a700a72308 */ /* 0x000f620000000c00 */
[----:B-1----:R-:W-:Y:S01]  /*6700*/  LOP3.LUT R12, R13, 0x380, RZ, 0xc0, !PT ;  /* 0x000003800d0c7812 */ /* 0x002fe200078ec0ff */
[-C--:B---3--:R-:W-:Y:S01]  /*6710*/  FMUL.FTZ R166, R28, R8.reuse ;  /* 0x000000081ca67220 */ /* 0x088fe20000410000 */
[----:B------:R-:W-:Y:S01]  /*6720*/  LOP3.LUT R156, R157, 0x380, RZ, 0xc0, !PT ;  /* 0x000003809d9c7812 */ /* 0x000fe200078ec0ff */
[-C--:B------:R-:W-:Y:S01]  /*6730*/  FMUL.FTZ R28, R65, R8.reuse ;  /* 0x00000008411c7220 */ /* 0x080fe20000410000 */
[----:B------:R-:W-:Y:S01]  /*6740*/  LOP3.LUT R164, R165, 0x380, RZ, 0xc0, !PT ;  /* 0x00000380a5a47812 */ /* 0x000fe200078ec0ff */
[----:B------:R-:W-:Y:S01]  /*6750*/  IMAD.U32 R65, RZ, RZ, UR27 ;  /* 0x0000001bff417e24 */ /* 0x000fe2000f8e00ff */
[----:B------:R-:W-:Y:S01]  /*6760*/  SHF.R.U64 R15, R15, 0x3, RZ ;  /* 0x000000030f0f7819 */ /* 0x000fe200000012ff */
[----:B------:R-:W1:Y:S01]  /*6770*/  @P3 MUFU.LG2 R168, R168 ;  /* 0x000000a800a83308 */ /* 0x000e620000000c00 */
[----:B------:R-:W-:Y:S01]  /*6780*/  LOP3.LUT R170, R171, 0x380, RZ, 0xc0, !PT ;  /* 0x00000380abaa7812 */ /* 0x000fe200078ec0ff */
[----:B------:R-:W-:Y:S01]  /*6790*/  FMUL.FTZ R25, R25, R8 ;  /* 0x0000000819197220 */ /* 0x000fe20000410000 */
[----:B------:R-:W-:Y:S01]  /*67a0*/  MOV R158, R152 ;  /* 0x00000098009e7202 */ /* 0x000fe20000000f00 */
[----:B------:R-:W-:Y:S01]  /*67b0*/  FMUL.FTZ R24, R24, R8 ;  /* 0x0000000818187220 */ /* 0x000fe20000410000 */
[----:B------:R-:W-:Y:S01]  /*67c0*/  SHF.R.U64 R12, R12, 0x3, RZ ;  /* 0x000000030c0c7819 */ /* 0x000fe200000012ff */
[----:B----4-:R-:W-:Y:S01]  /*67d0*/  FMUL.FTZ R27, R27, R4 ;  /* 0x000000041b1b7220 */ /* 0x010fe20000410000 */
[----:B------:R-:W-:Y:S01]  /*67e0*/  SHF.R.U64 R156, R156, 0x3, RZ ;  /* 0x000000039c9c7819 */ /* 0x000fe200000012ff */
[----:B------:R-:W-:Y:S01]  /*67f0*/  FMUL.FTZ R29, R29, R8 ;  /* 0x000000081d1d7220 */ /* 0x000fe20000410000 */
[----:B------:R-:W-:Y:S01]  /*6800*/  SHF.R.U64 R164, R164, 0x3, RZ ;  /* 0x00000003a4a47819 */ /* 0x000fe200000012ff */
[----:B------:R-:W-:Y:S01]  /*6810*/  @P2 FMUL.FTZ R65, R65, 0.69314718246459960938 ;  /* 0x3f31721841412820 */ /* 0x000fe20000410000 */
[----:B------:R-:W-:Y:S01]  /*6820*/  LOP3.LUT R14, R15, R16, RZ, 0x3c, !PT ;  /* 0x000000100f0e7212 */ /* 0x000fe200078e3cff */
[-C--:B------:R-:W-:Y:S01]  /*6830*/  FMUL.FTZ R31, R31, R4.reuse ;  /* 0x000000041f1f7220 */ /* 0x080fe20000410000 */
[----:B------:R-:W-:Y:S01]  /*6840*/  SHF.R.U64 R170, R170, 0x3, RZ ;  /* 0x00000003aaaa7819 */ /* 0x000fe200000012ff */
[----:B------:R-:W-:Y:S01]  /*6850*/  FMUL.FTZ R30, R30, R4 ;  /* 0x000000041e1e7220 */ /* 0x000fe20000410000 */
[----:B------:R-:W-:Y:S01]  /*6860*/  IADD3 R152, R200, UR34, RZ ;  /* 0x00000022c8987c10 */ /* 0x000fe2000fffe0ff */
[----:B------:R3:W-:Y:S06]  /*6870*/  BAR.ARV R6, 0x100 ;  /* 0x000400060000751d */ /* 0x0007ec0000002000 */
[-C--:B------:R-:W-:Y:S01]  /*6880*/  IADD3.X R11, RZ, R17.reuse, RZ, P4, !PT ;  /* 0x00000011ff0b7210 */ /* 0x080fe200027fe4ff */
[-C--:B------:R-:W-:Y:S01]  /*6890*/  FMUL.FTZ R45, R45, R8.reuse ;  /* 0x000000082d2d7220 */ /* 0x080fe20000410000 */
[----:B------:R-:W-:Y:S06]  /*68a0*/  BAR.ARV 0x8, 0x120 ;  /* 0x0204800000007b1d */ /* 0x000fec0000002000 */
[----:B------:R-:W-:Y:S01]  /*68b0*/  MOV R15, R17 ;  /* 0x00000011000f7202 */ /* 0x000fe20000000f00 */
[----:B---3--:R-:W-:Y:S01]  /*68c0*/  VIADD R6, R152, 0x8 ;  /* 0x0000000898067836 */ /* 0x008fe20000000000 */
[----:B------:R-:W-:Y:S01]  /*68d0*/  BAR.SYNC.DEFER_BLOCKING 0x1, 0x100 ;  /* 0x0044000000007b1d */ /* 0x000fe20000010000 */
[----:B------:R-:W-:Y:S01]  /*68e0*/  LOP3.LUT R12, R12, R13, RZ, 0x3c, !PT ;  /* 0x0000000d0c0c7212 */ /* 0x000fe200078e3cff */
[--C-:B------:R-:W-:Y:S01]  /*68f0*/  IMAD.X R13, RZ, RZ, R17.reuse, P6 ;  /* 0x000000ffff0d7224 */ /* 0x100fe200030e0611 */
[----:B------:R-:W-:Y:S01]  /*6900*/  LOP3.LUT R156, R156, R157, RZ, 0x3c, !PT ;  /* 0x0000009d9c9c7212 */ /* 0x000fe200078e3cff */
[----:B------:R-:W-:Y:S01]  /*6910*/  FMUL.FTZ R44, R44, R8 ;  /* 0x000000082c2c7220 */ /* 0x000fe20000410000 */
[----:B------:R-:W-:Y:S01]  /*6920*/  LOP3.LUT R164, R164, R165, RZ, 0x3c, !PT ;  /* 0x000000a5a4a47212 */ /* 0x000fe200078e3cff */
[--C-:B------:R-:W-:Y:S01]  /*6930*/  IMAD.X R165, RZ, RZ, R17.reuse, P1 ;  /* 0x000000ffffa57224 */ /* 0x100fe200008e0611 */
[----:B------:R-:W-:Y:S01]  /*6940*/  LOP3.LUT R170, R170, R171, RZ, 0x3c, !PT ;  /* 0x000000abaaaa7212 */ /* 0x000fe200078e3cff */
[----:B------:R-:W-:Y:S01]  /*6950*/  IMAD.X R171, RZ, RZ, R17, P0 ;  /* 0x000000ffffab7224 */ /* 0x000fe200000e0611 */
[----:B------:R-:W-:Y:S01]  /*6960*/  MOV R160, R160 ;  /* 0x000000a000a07202 */ /* 0x000fe20000000f00 */
[-C--:B------:R-:W-:Y:S01]  /*6970*/  FMUL.FTZ R53, R53, R8.reuse ;  /* 0x0000000835357220 */ /* 0x080fe20000410000 */
[----:B------:R-:W-:Y:S01]  /*6980*/  IADD3.X R157, RZ, R17, RZ, P5, !PT ;  /* 0x00000011ff9d7210 */ /* 0x000fe20002ffe4ff */
[----:B------:R-:W-:Y:S01]  /*6990*/  FMUL.FTZ R52, R52, R8 ;  /* 0x0000000834347220 */ /* 0x000fe20000410000 */
[----:B------:R-:W-:Y:S01]  /*69a0*/  MOV R14, R14 ;  /* 0x0000000e000e7202 */ /* 0x000fe20000000f00 */
[----:B------:R-:W-:Y:S01]  /*69b0*/  FMUL.FTZ R15, R40, R8 ;  /* 0x00000008280f7220 */ /* 0x000fe20000410000 */
[----:B------:R-:W-:Y:S01]  /*69c0*/  MOV R161, R10 ;  /* 0x0000000a00a17202 */ /* 0x000fe20000000f00 */
[-C--:B------:R-:W-:Y:S01]  /*69d0*/  FMUL.FTZ R11, R33, R8.reuse ;  /* 0x00000008210b7220 */ /* 0x080fe20000410000 */
[----:B------:R-:W-:Y:S01]  /*69e0*/  LOP3.LUT P0, RZ, R2, 0x3, RZ, 0xc0, !PT ;  /* 0x0000000302ff7812 */ /* 0x000fe2000780c0ff */
[----:B------:R-:W-:Y:S01]  /*69f0*/  FMUL.FTZ R33, R72, R8 ;  /* 0x0000000848217220 */ /* 0x000fe20000410000 */
[----:B------:R-:W-:Y:S01]  /*6a00*/  MOV R40, UR27 ;  /* 0x0000001b00287c02 */ /* 0x000fe20008000f00 */
[----:B------:R-:W-:Y:S01]  /*6a10*/  FMUL.FTZ R72, R26, R4 ;  /* 0x000000041a487220 */ /* 0x000fe20000410000 */
[----:B------:R-:W-:Y:S01]  /*6a20*/  IADD3 R181, P4, R16, 0x8040, RZ ;  /* 0x0000804010b57810 */ /* 0x000fe20007f9e0ff */
[----:B-----5:R-:W-:Y:S01]  /*6a30*/  @P2 FMUL.FTZ R26, R167, 0.69314718246459960938 ;  /* 0x3f317218a71a2820 */ /* 0x020fe20000410000 */
        /* <DEDUP_REMOVED lines=9> */
[-C--:B------:R-:W-:Y:S01]  /*6ad0*/  FMUL.FTZ R6, R37, R8.reuse ;  /* 0x0000000825067220 */ /* 0x080fe20000410000 */
[----:B------:R-:W-:Y:S01]  /*6ae0*/  IADD3 R177, P6, R16, 0xc000, RZ ;  /* 0x0000c00010b17810 */ /* 0x000fe20007fde0ff */
[-C--:B------:R-:W-:Y:S01]  /*6af0*/  FMUL.FTZ R165, R36, R8.reuse ;  /* 0x0000000824a57220 */ /* 0x080fe20000410000 */
        /* <DEDUP_REMOVED lines=47> */
[----:B------:R-:W-:Y:S01]  /*6df0*/  MOV R48, 0xff800000 ;  /* 0xff80000000307802 */ /* 0x000fe20000000f00 */
[----:B------:R-:W-:Y:S01]  /*6e00*/  @P3 FMUL.FTZ R40, R40, 0.69314718246459960938 ;  /* 0x3f31721828283820 */ /* 0x000fe20000410000 */
[----:B-1----:R-:W-:Y:S01]  /*6e10*/  @P3 FMUL.FTZ R9, R168, 0.69314718246459960938 ;  /* 0x3f317218a8093820 */ /* 0x002fe20000410000 */
[----:B------:R-:W-:Y:S01]  /*6e20*/  F2FP.BF16.F32.PACK_AB R24, R25, R24 ;  /* 0x000000181918723e */ /* 0x000fe200000010ff */
[----:B------:R-:W-:Y:S01]  /*6e30*/  IMAD.U32 R8, RZ, RZ, UR4 ;  /* 0x00000004ff087e24 */ /* 0x000fe2000f8e00ff */
[----:B------:R-:W-:Y:S01]  /*6e40*/  LOP3.LUT R180, R181, 0x380, RZ, 0xc0, !PT ;  /* 0x00000380b5b47812 */ /* 0x000fe200078ec0ff */
[-C--:B------:R-:W-:Y:S01]  /*6e50*/  FMUL.FTZ R35, R35, R4.reuse ;  /* 0x0000000423237220 */ /* 0x080fe20000410000 */
[-C--:B------:R-:W-:Y:S01]  /*6e60*/  FMUL.FTZ R34, R34, R4.reuse ;  /* 0x0000000422227220 */ /* 0x080fe20000410000 */
[-C--:B------:R-:W-:Y:S01]  /*6e70*/  FMUL.FTZ R39, R39, R4.reuse ;  /* 0x0000000427277220 */ /* 0x080fe20000410000 */
[----:B------:R-:W-:Y:S01]  /*6e80*/  FMUL.FTZ R38, R38, R4 ;  /* 0x0000000426267220 */ /* 0x000fe20000410000 */
[----:B------:R-:W-:Y:S01]  /*6e90*/  @P2 FFMA.FTZ R48, R65, R7, R26 ;  /* 0x0000000741302223 */ /* 0x000fe2000001001a */
[----:B------:R-:W-:Y:S01]  /*6ea0*/  F2FP.BF16.F32.PACK_AB R25, R27, R72 ;  /* 0x000000481b19723e */ /* 0x000fe200000010ff */
[-C--:B------:R-:W-:Y:S01]  /*6eb0*/  FMUL.FTZ R43, R43, R4.reuse ;  /* 0x000000042b2b7220 */ /* 0x080fe20000410000 */
[-C--:B------:R-:W-:Y:S01]  /*6ec0*/  FMUL.FTZ R42, R42, R4.reuse ;  /* 0x000000042a2a7220 */ /* 0x080fe20000410000 */
[-C--:B------:R-:W-:Y:S01]  /*6ed0*/  FMUL.FTZ R47, R47, R4.reuse ;  /* 0x000000042f2f7220 */ /* 0x080fe20000410000 */
[----:B------:R-:W-:Y:S01]  /*6ee0*/  FMUL.FTZ R46, R46, R4 ;  /* 0x000000042e2e7220 */ /* 0x000fe20000410000 */
[----:B------:R-:W-:Y:S01]  /*6ef0*/  F2FP.BF16.F32.PACK_AB R26, R29, R166 ;  /* 0x000000a61d1a723e */ /* 0x000fe200000010ff */
[----:B------:R-:W-:Y:S01]  /*6f00*/  IMAD.MOV.U32 R64, RZ, RZ, -0x800000 ;  /* 0xff800000ff407424 */ /* 0x000fe200078e00ff */
[----:B------:R-:W-:Y:S01]  /*6f10*/  F2FP.BF16.F32.PACK_AB R27, R31, R30 ;  /* 0x0000001e1f1b723e */ /* 0x000fe200000010ff */
[-C--:B------:R-:W-:Y:S01]  /*6f20*/  FMUL.FTZ R51, R51, R4.reuse ;  /* 0x0000000433337220 */ /* 0x080fe20000410000 */
[----:B------:R-:W-:Y:S01]  /*6f30*/  LOP3.LUT R176, R177, 0x380, RZ, 0xc0, !PT ;  /* 0x00000380b1b07812 */ /* 0x000fe200078ec0ff */
        /* <DEDUP_REMOVED lines=8> */
[----:B------:R-:W-:Y:S01]  /*6fc0*/  @P3 FFMA.FTZ R64, R40, R5, R9 ;  /* 0x0000000528403223 */ /* 0x000fe20000010009 */
[----:B------:R-:W-:Y:S01]  /*6fd0*/  SHF.R.U64 R180, R180, 0x3, RZ ;  /* 0x00000003b4b47819 */ /* 0x000fe200000012ff */
        /* <DEDUP_REMOVED lines=44> */
[----:B------:R-:W-:Y:S01]  /*72a0*/  IMAD.MOV.U32 R40, RZ, RZ, R8 ;  /* 0x000000ffff287224 */ /* 0x000fe200078e0008 */
[----:B------:R-:W-:Y:S01]  /*72b0*/  F2FP.BF16.F32.PACK_AB R4, R11, R164 ;  /* 0x000000a40b04723e */ /* 0x000fe200000010ff */
[----:B------:R1:W-:Y:S01]  /*72c0*/  STSM.16.M88.4 [R14], R24 ;  /* 0x000000180e007844 */ /* 0x0003e20000000200 */
[----:B------:R-:W-:Y:S01]  /*72d0*/  F2FP.BF16.F32.PACK_AB R5, R35, R34 ;  /* 0x000000222305723e */ /* 0x000fe200000010ff */
[----:B------:R-:W-:Y:S01]  /*72e0*/  UIADD3 UR4, UR5, UR6, URZ ;  /* 0x0000000605047290 */ /* 0x000fe2000fffe03f */
[----:B------:R-:W-:-:S02]  /*72f0*/  F2FP.BF16.F32.PACK_AB R6, R6, R165 ;  /* 0x000000a50606723e */ /* 0x000fc400000010ff */
[----:B------:R-:W-:Y:S02]  /*7300*/  F2FP.BF16.F32.PACK_AB R7, R39, R38 ;  /* 0x000000262707723e */ /* 0x000fe400000010ff */
[----:B------:R-:W-:Y:S02]  /*7310*/  F2FP.BF16.F32.PACK_AB R8, R10, R15 ;  /* 0x0000000f0a08723e */ /* 0x000fe400000010ff */
[----:B------:R-:W-:Y:S01]  /*7320*/  SHF.R.U64 R176, R176, 0x3, RZ ;  /* 0x00000003b0b07819 */ /* 0x000fe200000012ff */
[----:B------:R3:W-:Y:S01]  /*7330*/  STSM.16.M88.4 [R159], R4 ;  /* 0x000000049f007844 */ /* 0x0007e20000000200 */
[----:B------:R-:W-:Y:S02]  /*7340*/  F2FP.BF16.F32.PACK_AB R9, R43, R42 ;  /* 0x0000002a2b09723e */ /* 0x000fe400000010ff */
[----:B------:R-:W-:Y:S01]  /*7350*/  F2FP.BF16.F32.PACK_AB R10, R45, R44 ;  /* 0x0000002c2d0a723e */ /* 0x000fe200000010ff */
[----:B------:R-:W4:Y:S01]  /*7360*/  LDC.64 R42, c[0x0][0xc78] ;  /* 0x00031e00ff2a7b82 */ /* 0x000f220000000a00 */
[----:B------:R-:W-:-:S02]  /*7370*/  F2FP.BF16.F32.PACK_AB R11, R47, R46 ;  /* 0x0000002e2f0b723e */ /* 0x000fc400000010ff */
[----:B------:R-:W-:Y:S02]  /*7380*/  F2FP.BF16.F32.PACK_AB R12, R12, R13 ;  /* 0x0000000d0c0c723e */ /* 0x000fe400000010ff */
[----:B------:R-:W-:Y:S01]  /*7390*/  SHF.R.U64 R174, R174, 0x3, RZ ;  /* 0x00000003aeae7819 */ /* 0x000fe200000012ff */
[----:B------:R5:W-:Y:S01]  /*73a0*/  STSM.16.M88.4 [R160], R8 ;  /* 0x00000008a0007844 */ /* 0x000be20000000200 */
[----:B------:R-:W-:Y:S02]  /*73b0*/  F2FP.BF16.F32.PACK_AB R13, R51, R50 ;  /* 0x00000032330d723e */ /* 0x000fe400000010ff */
[----:B-1----:R-:W-:Y:S02]  /*73c0*/  F2FP.BF16.F32.PACK_AB R14, R53, R52 ;  /* 0x00000034350e723e */ /* 0x002fe400000010ff */
[----:B------:R-:W-:Y:S02]  /*73d0*/  F2FP.BF16.F32.PACK_AB R15, R55, R54 ;  /* 0x00000036370f723e */ /* 0x000fe400000010ff */
[----:B------:R-:W-:Y:S01]  /*73e0*/  LOP3.LUT R180, R180, R181, RZ, 0x3c, !PT ;  /* 0x000000b5b4b47212 */ /* 0x000fe200078e3cff */
[----:B------:R-:W-:Y:S01]  /*73f0*/  IMAD.X R181, RZ, RZ, R17, P4 ;  /* 0x000000ffffb57224 */ /* 0x000fe200020e0611 */
[----:B------:R-:W-:Y:S01]  /*7400*/  F2FP.BF16.F32.PACK_AB R24, R57, R56 ;  /* 0x000000383918723e */ /* 0x000fe200000010ff */
[----:B------:R-:W-:Y:S01]  /*7410*/  STSM.16.M88.4 [R161], R12 ;  /* 0x0000000ca1007844 */ /* 0x000fe20000000200 */
        /* <DEDUP_REMOVED lines=9> */
[----:B------:R-:W-:Y:S01]  /*74b0*/  LOP3.LUT R176, R176, R177, RZ, 0x3c, !PT ;  /* 0x000000b1b0b07212 */ /* 0x000fe200078e3cff */
[----:B------:R-:W-:Y:S01]  /*74c0*/  IMAD.X R177, RZ, RZ, R17, P6 ;  /* 0x000000ffffb17224 */ /* 0x000fe200030e0611 */
[----:B------:R-:W-:Y:S01]  /*74d0*/  F2FP.BF16.F32.PACK_AB R33, R75, R74 ;  /* 0x0000004a4b21723e */ /* 0x000fe200000010ff */
[----:B------:R-:W-:Y:S01]  /*74e0*/  STSM.16.M88.4 [R163], R28 ;  /* 0x0000001ca3007844 */ /* 0x000fe20000000200 */
[----:B------:R-:W-:Y:S02]  /*74f0*/  F2FP.BF16.F32.PACK_AB R34, R77, R76 ;  /* 0x0000004c4d22723e */ /* 0x000fe400000010ff */
[----:B------:R-:W-:Y:S02]  /*7500*/  F2FP.BF16.F32.PACK_AB R35, R79, R78 ;  /* 0x0000004e4f23723e */ /* 0x000fe400000010ff */
[----:B------:R-:W-:-:S02]  /*7510*/  F2FP.BF16.F32.PACK_AB R36, R36, R37 ;  /* 0x000000252424723e */ /* 0x000fc400000010ff */
[----:B------:R-:W-:Y:S01]  /*7520*/  LOP3.LUT R174, R174, R175, RZ, 0x3c, !PT ;  /* 0x000000afaeae7212 */ /* 0x000fe200078e3cff */
[----:B------:R-:W-:Y:S01]  /*7530*/  IMAD.X R175, RZ, RZ, R17, P5 ;  /* 0x000000ffffaf7224 */ /* 0x000fe200028e0611 */
[----:B------:R-:W-:Y:S01]  /*7540*/  MOV R155, R20 ;  /* 0x00000014009b7202 */ /* 0x000fe20000000f00 */
[----:B------:R-:W-:Y:S01]  /*7550*/  STSM.16.M88.4 [R156], R32 ;  /* 0x000000209c007844 */ /* 0x000fe20000000200 */
[----:B------:R-:W-:Y:S02]  /*7560*/  F2FP.BF16.F32.PACK_AB R37, R83, R82 ;  /* 0x000000525325723e */ /* 0x000fe400000010ff */
[----:B------:R-:W-:Y:S02]  /*7570*/  F2FP.BF16.F32.PACK_AB R38, R85, R84 ;  /* 0x000000545526723e */ /* 0x000fe400000010ff */
[----:B------:R-:W-:Y:S02]  /*7580*/  F2FP.BF16.F32.PACK_AB R39, R87, R86 ;  /* 0x000000565727723e */ /* 0x000fe400000010ff */
[----:B---3--:R-:W-:-:S02]  /*7590*/  F2FP.BF16.F32.PACK_AB R4, R89, R88 ;  /* 0x000000585904723e */ /* 0x008fc400000010ff */
[----:B------:R-:W-:Y:S01]  /*75a0*/  F2FP.BF16.F32.PACK_AB R5, R91, R90 ;  /* 0x0000005a5b05723e */ /* 0x000fe200000010ff */
[----:B------:R-:W-:Y:S01]  /*75b0*/  STSM.16.M88.4 [R155], R36 ;  /* 0x000000249b007844 */ /* 0x000fe20000000200 */
[----:B------:R-:W-:Y:S02]  /*75c0*/  F2FP.BF16.F32.PACK_AB R6, R93, R92 ;  /* 0x0000005c5d06723e */ /* 0x000fe400000010ff */
[----:B------:R-:W-:Y:S02]  /*75d0*/  F2FP.BF16.F32.PACK_AB R7, R95, R94 ;  /* 0x0000005e5f07723e */ /* 0x000fe400000010ff */
[----:B------:R-:W-:Y:S02]  /*75e0*/  F2FP.BF16.F32.PACK_AB R104, R105, R104 ;  /* 0x000000686968723e */ /* 0x000fe400000010ff */
[----:B-----5:R-:W-:Y:S01]  /*75f0*/  F2FP.BF16.F32.PACK_AB R8, R97, R96 ;  /* 0x000000606108723e */ /* 0x020fe200000010ff */
[----:B------:R1:W-:Y:S01]  /*7600*/  STSM.16.M88.4 [R158], R4 ;  /* 0x000000049e007844 */ /* 0x0003e20000000200 */
[----:B------:R-:W-:-:S02]  /*7610*/  F2FP.BF16.F32.PACK_AB R9, R99, R98 ;  /* 0x000000626309723e */ /* 0x000fc400000010ff */
[----:B------:R-:W-:Y:S01]  /*7620*/  F2FP.BF16.F32.PACK_AB R10, R101, R100 ;  /* 0x00000064650a723e */ /* 0x000fe200000010ff */
[----:B------:R-:W3:Y:S01]  /*7630*/  SHFL.IDX PT, R6, R22, RZ, 0x1f ;  /* 0x00001fff16067589 */ /* 0x000ee200000e0000 */
        /* <DEDUP_REMOVED lines=34> */
[----:B------:R-:W-:Y:S02]  /*7860*/  F2FP.BF16.F32.PACK_AB R146, R149, R148 ;  /* 0x000000949592723e */ /* 0x000fe400000010ff */
[----:B------:R-:W-:-:S02]  /*7870*/  F2FP.BF16.F32.PACK_AB R147, R151, R150 ;  /* 0x000000969793723e */ /* 0x000fc400000010ff */
[----:B------:R-:W-:Y:S01]  /*7880*/  MOV R41, UR4 ;  /* 0x0000000400297c02 */ /* 0x000fe20008000f00 */
[----:B------:R-:W-:Y:S01]  /*7890*/  USHF.R.S32.HI UR4, URZ, 0x1f, UR36 ;  /* 0x0000001f3f047899 */ /* 0x000fe20008011424 */
[----:B------:R-:W-:Y:S01]  /*78a0*/  ISETP.GE.OR P0, PT, R152, UR7, P0 ;  /* 0x0000000798007c0c */ /* 0x000fe20008706670 */
[----:B------:R2:W-:Y:S01]  /*78b0*/  STSM.16.M88.4 [R3], R144 ;  /* 0x0000009003007844 */ /* 0x0005e20000000200 */
[----:B-1----:R-:W-:Y:S01]  /*78c0*/  SHF.R.S32.HI R5, RZ, 0x1f, R152 ;  /* 0x0000001fff057819 */ /* 0x002fe20000011498 */
[C---:B----4-:R-:W-:Y:S01]  /*78d0*/  IMAD.WIDE.U32 R40, R42.reuse, UR36, R40 ;  /* 0x000000242a287c25 */ /* 0x050fe2000f8e0028 */
[----:B------:R-:W-:Y:S01]  /*78e0*/  @!PT LDS RZ, [RZ] ;  /* 0x00000000fffff984 */ /* 0x000fe20000000800 */
[----:B------:R-:W-:Y:S01]  /*78f0*/  @!PT LDS RZ, [RZ] ;  /* 0x00000000fffff984 */ /* 0x000fe20000000800 */
[----:B------:R-:W-:Y:S01]  /*7900*/  @!PT LDS RZ, [RZ] ;  /* 0x00000000fffff984 */ /* 0x000fe20000000800 */
[----:B------:R1:W-:Y:S06]  /*7910*/  MEMBAR.ALL.CTA ;  /* 0x0000000000007992 */ /* 0x0003ec0000008000 */
[----:B-1----:R-:W1:Y:S01]  /*7920*/  FENCE.VIEW.ASYNC.S ;  /* 0x00000000000073c6 */ /* 0x002e620000000000 */
[----:B------:R-:W-:Y:S01]  /*7930*/  IMAD R12, R42, UR4, RZ ;  /* 0x000000042a0c7c24 */ /* 0x000fe2000f8e02ff */
[----:B-1----:R-:W-:Y:S06]  /*7940*/  BAR.ARV 0x1, 0x120 ;  /* 0x0044800000007b1d */ /* 0x002fec0000002000 */
[----:B------:R-:W-:Y:S01]  /*7950*/  IMAD R12, R43, UR36, R12 ;  /* 0x000000242b0c7c24 */ /* 0x000fe2000f8e020c */
[----:B------:R-:W-:Y:S01]  /*7960*/  IADD3 R152, P2, R152, R40, RZ ;  /* 0x0000002898987210 */ /* 0x000fe20007f5e0ff */
[----:B------:R-:W-:-:S03]  /*7970*/  ULDC.64 UR4, c[0x0][0xc40] ;  /* 0x0003100000047ab9 */ /* 0x000fc60000000a00 */
[----:B------:R-:W-:Y:S02]  /*7980*/  IADD3.X R5, R5, R41, R12, P2, !PT ;  /* 0x0000002905057210 */ /* 0x000fe400017fe40c */
[C---:B------:R-:W-:Y:S01]  /*7990*/  LEA R4, P2, R152.reuse, UR4, 0x2 ;  /* 0x0000000498047c11 */ /* 0x040fe2000f8410ff */
[----:B------:R-:W-:Y:S02]  /*79a0*/  ULDC UR4, c[0x0][0xc] ;  /* 0x0000030000047ab9 */ /* 0x000fe40000000800 */
[----:B------:R-:W-:Y:S01]  /*79b0*/  UIADD3 UR43, UR4, UR43, URZ ;  /* 0x0000002b042b7290 */ /* 0x000fe2000fffe03f */
[----:B------:R-:W-:-:S05]  /*79c0*/  LEA.HI.X R5, R152, UR5, R5, 0x2, P2 ;  /* 0x0000000598057c11 */ /* 0x000fca00090f1405 */
[----:B------:R2:W-:Y:S04]  /*79d0*/  @!P1 STG.E desc[UR48][R4.64+0x20], R48 ;  /* 0x0000203004009986 */ /* 0x0005e8000c101930 */
[----:B------:R2:W-:Y:S01]  /*79e0*/  @!P0 STG.E desc[UR48][R4.64], R64 ;  /* 0x0000004004008986 */ /* 0x0005e2000c101930 */
[----:B---3--:R-:W-:-:S13]  /*79f0*/  ISETP.NE.AND P0, PT, R6, 0x7, PT ;  /* 0x000000070600780c */ /* 0x008fda0003f05270 */
[----:B--2---:R-:W-:Y:S05]  /*7a00*/  @P0 BRA `(.L_x_7361) ;  /* 0x00000000007c0947 */ /* 0x004fea0003800000 */
        /* <DEDUP_REMOVED lines=30> */
.L_x_7362:
[----:B------:R-:W-:Y:S05]  /*7bf0*/  BSYNC B0 ;  /* 0x0000000000007941 */ /* 0x000fea0003800000 */
.L_x_7361:
        /* <DEDUP_REMOVED lines=10> */
.L_x_7338:
[----:B------:R-:W-:-:S08]  /*7ca0*/  NOP ;  /* 0x0000000000007918 */ /* 0x000fd00000000000 */
[----:B------:R-:W1:-:S00]  /*7cb0*/  USETMAXREG.DEALLOC.CTAPOOL 0x18 ;  /* 0x00000018000079c8 */ /* 0x000e4000080e0500 */
[----:B-1----:R-:W-:-:S06]  /*7cc0*/  LOP3.LUT R0, R0, 0x3, RZ, 0xc0, !PT ;  /* 0x0000000300007812 */ /* 0x002fcc00078ec0ff */
[----:B------:R-:W1:Y:S02]  /*7cd0*/  SHFL.IDX PT, R0, R0, RZ, 0x1f ;  /* 0x00001fff00007589 */ /* 0x000e6400000e0000 */
[----:B-1----:R-:W-:-:S13]  /*7ce0*/  ISETP.NE.AND P0, PT, R0, RZ, PT ;  /* 0x000000ff0000720c */ /* 0x002fda0003f05270 */
[----:B------:R-:W-:Y:S05]  /*7cf0*/  @P0 EXIT ;  /* 0x000000000000094d */ /* 0x000fea0003800000 */
        /* <DEDUP_REMOVED lines=14> */
.L_x_7408:
        /* <DEDUP_REMOVED lines=14> */
[----:B--2---:R-:W-:-:S04]  /*7ec0*/  @P0 IMAD.HI.U32 R0, R2, R0, RZ ;  /* 0x0000000002000227 */ /* 0x004fc800078e00ff */
[----:B------:R-:W-:Y:S01]  /*7ed0*/  IMAD.MOV.U32 R4, RZ, RZ, R2 ;  /* 0x000000ffff047224 */ /* 0x000fe200078e0002 */
[----:B-1----:R-:W-:Y:S02]  /*7ee0*/  @P0 SHF.R.U32.HI R4, RZ, R3, R0 ;  /* 0x00000003ff040219 */ /* 0x002fe40000011600 */
[----:B------:R-:W1:Y:S02]  /*7ef0*/  LDC R0, c[0x0][0x2e0] ;  /* 0x0000b800ff007b82 */ /* 0x000e640000000800 */
[----:B------:R-:W-:Y:S01]  /*7f00*/  MOV R18, R4 ;  /* 0x0000000400127202 */ /* 0x000fe20000000f00 */
[----:B------:R2:W-:Y:S05]  /*7f10*/  STL [R1+0x4], R4 ;  /* 0x0000040401007387 */ /* 0x0005ea0000100800 */
        /* <DEDUP_REMOVED lines=9> */
[----:B------:R-:W-:Y:S02]  /*7fb0*/  VIADD R3, R6, 0x1c400 ;  /* 0x0001c40006037836 */ /* 0x000fe40000000000 */
[----:B------:R-:W-:Y:S01]  /*7fc0*/  IMAD.HI R2, R0, 0x2aaaaaab, RZ ;  /* 0x2aaaaaab00027827 */ /* 0x000fe200078e02ff */
[----:B------:R-:W-:Y:S02]  /*7fd0*/  IADD3 R0, -R18, RZ, RZ ;  /* 0x000000ff12007210 */ /* 0x000fe40007ffe1ff */
        /* <DEDUP_REMOVED lines=22> */
.L_x_7365:
        /* <DEDUP_REMOVED lines=20> */
.L_x_7367:
        /* <DEDUP_REMOVED lines=16> */
.L_x_7366:
        /* <DEDUP_REMOVED lines=27> */
[----:B---3--:R-:W-:-:S04]  /*8530*/  IMAD R8, R8, UR4, R4 ;  /* 0x0000000408087c24 */ /* 0x008fc8000f8e0204 */
[----:B-1----:R-:W-:-:S07]  /*8540*/  IMAD.SHL.U32 R8, R8, 0x80, RZ ;  /* 0x0000008008087824 */ /* 0x002fce00078e00ff */
.L_x_7368:
        /* <DEDUP_REMOVED lines=17> */
.L_x_7425:
[----:B------:R-:W2:Y:S01]  /*8660*/  LDL R5, [R1+0x8] ;  /* 0x0000080001057983 */ /* 0x000ea20000100800 */
[----:B------:R-:W-:Y:S01]  /*8670*/  UMOV UR4, 0xffffffff ;  /* 0xffffffff00047882 */ /* 0x000fe20000000000 */
[----:B------:R-:W-:Y:S02]  /*8680*/  SHF.R.S32.HI R7, RZ, 0x1f, R6 ;  /* 0x0000001fff077819 */ /* 0x000fe40000011406 */
[----:B--2---:R-:W-:Y:S01]  /*8690*/  IADD3 R9, R5, -0x1, RZ ;  /* 0xffffffff05097810 */ /* 0x004fe20007ffe0ff */
[----:B------:R-:W-:Y:S06]  /*86a0*/  BRA.DIV UR4, `(.L_x_7370) ;  /* 0x0000002604f47947 */ /* 0x000fec000b800000 */
[----:B------:R-:W-:-:S13]  /*86b0*/  ELECT P6, URZ, PT ;  /* 0x00000000003f782f */ /* 0x000fda00038c0000 */
.L_x_7428:
        /* <DEDUP_REMOVED lines=22> */
.L_x_7372:
[----:B--2---:R-:W2:Y:S01]  /*8820*/  S2R R10, SR_CgaCtaId ;  /* 0x00000000000a7919 */ /* 0x004ea20000008800 */
[----:B------:R-:W-:-:S04]  /*8830*/  MOV R5, 0x400 ;  /* 0x0000040000057802 */ /* 0x000fc80000000f00 */
[----:B--2---:R-:W-:Y:S02]  /*8840*/  LEA R5, R10, R5, 0x18 ;  /* 0x000000050a057211 */ /* 0x004fe400078ec0ff */
[----:B------:R-:W-:-:S03]  /*8850*/  SHF.L.U32 R10, R17, 0x1f, RZ ;  /* 0x0000001f110a7819 */ /* 0x000fc600000006ff */
[----:B------:R-:W-:-:S04]  /*8860*/  IMAD R5, R16, 0x8, R5 ;  /* 0x0000000810057824 */ /* 0x000fc800078e0205 */
[----:B------:R-:W2:Y:S02]  /*8870*/  SYNCS.PHASECHK.TRANS64.TRYWAIT P1, [R5+URZ+0x32440], R10 ;  /* 0x0324400a050075a7 */ /* 0x000ea4000802017f */
[----:B--2---:R-:W-:Y:S05]  /*8880*/  @!P1 BRA `(.L_x_7373) ;  /* 0x00000024009c9947 */ /* 0x004fea0003800000 */
.L_x_7429:
[----:B------:R-:W3:Y:S02]  /*8890*/  S2R R11, SR_TID.X ;  /* 0x00000000000b7919 */ /* 0x000ee40000002100 */
[----:B---3--:R-:W-:-:S04]  /*88a0*/  LOP3.LUT R11, R11, 0x7f, RZ, 0xc0, !PT ;  /* 0x0000007f0b0b7812 */ /* 0x008fc800078ec0ff */
[----:B------:R-:W-:-:S13]  /*88b0*/  ISETP.NE.AND P1, PT, R11, RZ, PT ;  /* 0x000000ff0b00720c */ /* 0x000fda0003f25270 */
        /* <DEDUP_REMOVED lines=8> */
.L_x_7374:
        /* <DEDUP_REMOVED lines=20> */
.L_x_7371:
        /* <DEDUP_REMOVED lines=19> */
[----:B------:R-:W-:-:S02]  /*8bb0*/  UIADD3.X UR7, URZ, UR51, URZ, UP0, !UPT ;  /* 0x000000333f077290 */ /* 0x000fc400087fe43f */
[----:B------:R-:W-:Y:S02]  /*8bc0*/  UIADD3 UR8, UR16, 0x18400, URZ ;  /* 0x0001840010087890 */ /* 0x000fe4000fffe03f */
[----:B------:R-:W-:Y:S02]  /*8bd0*/  UIADD3 UR9, UR16, 0x32400, URZ ;  /* 0x0003240010097890 */ /* 0x000fe4000fffe03f */
[----:B------:R-:W-:Y:S01]  /*8be0*/  UIADD3 UR40, UR16, 0x22400, URZ ;  /* 0x0002240010287890 */ /* 0x000fe2000fffe03f */
[----:B--2---:R-:W-:Y:S01]  /*8bf0*/  IMAD.MOV.U32 R5, RZ, RZ, 0x10000 ;  /* 0x00010000ff057424 */ /* 0x004fe200078e00ff */
[----:B------:R-:W-:Y:S02]  /*8c00*/  UIADD3 UR41, UR16, 0x32410, URZ ;  /* 0x0003241010297890 */ /* 0x000fe4000fffe03f */
[----:B------:R-:W-:Y:S02]  /*8c10*/  UIADD3 UR32, UR16, 0x26400, URZ ;  /* 0x0002640010207890 */ /* 0x000fe4000fffe03f */
[----:B------:R-:W-:-:S02]  /*8c20*/  UIADD3 UR24, UR16, 0x2a400, URZ ;  /* 0x0002a40010187890 */ /* 0x000fc4000fffe03f */
[----:B------:R-:W-:Y:S01]  /*8c30*/  UIADD3 UR16, UR16, 0x2e400, URZ ;  /* 0x0002e40010107890 */ /* 0x000fe2000fffe03f */
[----:B------:R-:W-:Y:S01]  /*8c40*/  UMOV UR10, URZ ;  /* 0x0000003f000a7c82 */ /* 0x000fe20008000000 */
[----:B------:R-:W-:Y:S01]  /*8c50*/  UMOV UR43, UR11 ;  /* 0x0000000b002b7c82 */ /* 0x000fe20008000000 */
[----:B------:R2:W-:Y:S01]  /*8c60*/  UTMALDG.4D [UR8], [UR4], desc[UR14] ;  /* 0x00000e08040075b4 */ /* 0x0005e20008019000 */
[----:B------:R-:W-:Y:S01]  /*8c70*/  UMOV UR44, UR12 ;  /* 0x0000000c002c7c82 */ /* 0x000fe20008000000 */
[----:B------:R-:W-:Y:S01]  /*8c80*/  UMOV UR45, UR13 ;  /* 0x0000000d002d7c82 */ /* 0x000fe20008000000 */
[----:B------:R-:W-:Y:S01]  /*8c90*/  UMOV UR42, UR10 ;  /* 0x0000000a002a7c82 */ /* 0x000fe20008000000 */
[----:B------:R2:W-:Y:S01]  /*8ca0*/  SYNCS.ARRIVE.TRANS64 RZ, [R10+URZ+0x32410], R5 ;  /* 0x032410050aff79a7 */ /* 0x0005e2000800003f */
[----:B------:R-:W-:Y:S01]  /*8cb0*/  UMOV UR34, 0x40 ;  /* 0x0000004000227882 */ /* 0x000fe20000000000 */
[----:B------:R-:W-:Y:S01]  /*8cc0*/  UMOV UR35, UR11 ;  /* 0x0000000b00237c82 */ /* 0x000fe20008000000 */
[----:B------:R-:W-:Y:S01]  /*8cd0*/  UMOV UR36, UR12 ;  /* 0x0000000c00247c82 */ /* 0x000fe20008000000 */
[----:B------:R-:W-:Y:S01]  /*8ce0*/  UMOV UR37, UR13 ;  /* 0x0000000d00257c82 */ /* 0x000fe20008000000 */
[----:B------:R-:W-:Y:S01]  /*8cf0*/  UMOV UR33, UR41 ;  /* 0x0000002900217c82 */ /* 0x000fe20008000000 */
        /* <DEDUP_REMOVED lines=10> */
[----:B------:R2:W-:Y:S01]  /*8da0*/  UTMALDG.4D [UR32], [UR6], desc[UR14] ;  /* 0x00000e20060075b4 */ /* 0x0005e20008019000 */
[----:B------:R-:W-:Y:S01]  /*8db0*/  UMOV UR17, UR41 ;  /* 0x0000002900117c82 */ /* 0x000fe20008000000 */
[----:B------:R2:W-:Y:S01]  /*8dc0*/  UTMALDG.4D [UR24], [UR6], desc[UR14] ;  /* 0x00000e18060075b4 */ /* 0x0005e20008019000 */
[----:B------:R2:W-:Y:S02]  /*8dd0*/  UTMALDG.4D [UR16], [UR6], desc[UR14] ;  /* 0x00000e10060075b4 */ /* 0x0005e40008019000 */
[----:B--2---:R-:W-:Y:S01]  /*8de0*/  NOP ;  /* 0x0000000000007918 */ /* 0x004fe20000000000 */
.L_x_7376:
[----:B------:R-:W-:Y:S05]  /*8df0*/  BSYNC B0 ;  /* 0x0000000000007941 */ /* 0x000fea0003800000 */
.L_x_7375:
[----:B------:R-:W2:Y:S01]  /*8e00*/  LDL R5, [R1+0x18] ;  /* 0x0000180001057983 */ /* 0x000ea20000100800 */
[----:B------:R-:W-:Y:S01]  /*8e10*/  ULDC.64 UR38, c[0x0][0x408] ;  /* 0x0001020000267ab9 */ /* 0x000fe20000000a00 */
[----:B------:R-:W-:Y:S01]  /*8e20*/  BSSY B0, `(.L_x_7377) ;  /* 0x0000005000007945 */ /* 0x000fe20003800000 */
[----:B--2---:R-:W-:-:S04]  /*8e30*/  LOP3.LUT R5, R5, 0x1, RZ, 0xc, !PT ;  /* 0x0000000105057812 */ /* 0x004fc800078e0cff */
[----:B------:R-:W-:-:S04]  /*8e40*/  SHF.L.U32 R5, R5, 0x1f, RZ ;  /* 0x0000001f05057819 */ /* 0x000fc800000006ff */
[----:B------:R-:W2:Y:S02]  /*8e50*/  SYNCS.PHASECHK.TRANS64.TRYWAIT P1, [R10+URZ+0x32420], R5 ;  /* 0x032420050a0075a7 */ /* 0x000ea4000802017f */
[----:B--2---:R-:W-:Y:S05]  /*8e60*/  @!P1 BRA `(.L_x_7378) ;  /* 0x0000002000389947 */ /* 0x004fea0003800000 */
.L_x_7430:
[----:B------:R-:W-:Y:S05]  /*8e70*/  BSYNC B0 ;  /* 0x0000000000007941 */ /* 0x000fea0003800000 */
.L_x_7377:
        /* <DEDUP_REMOVED lines=12> */
.L_x_7431:
        /* <DEDUP_REMOVED lines=8> */
.L_x_7382:
        /* <DEDUP_REMOVED lines=20> */
[----:B---3--:R-:W-:-:S13]  /*9100*/  R2UR UR11, R10 ;  /* 0x000000000a0b72ca */ /* 0x008fda00000e0000 */
[----:B------:R-:W-:-:S09]  /*9110*/  UIMAD UR11, UR11, 0x60, URZ ;  /* 0x000000600b0b78a4 */ /* 0x000fd2000f8e023f */
        /* <DEDUP_REMOVED lines=13> */
.L_x_7380:
[----:B------:R-:W-:Y:S05]  /*91f0*/  BSYNC B0 ;  /* 0x0000000000007941 */ /* 0x000fea0003800000 */
.L_x_7379:
        /* <DEDUP_REMOVED lines=27> */
[----:B------:R-:W-:-:S05]  /*93b0*/  IADD3 R5, -R4, RZ, RZ ;  /* 0x000000ff04057210 */ /* 0x000fca0007ffe1ff */
[----:B------:R-:W-:Y:S01]  /*93c0*/  IMAD R8, R11, R5, R8 ;  /* 0x000000050b087224 */ /* 0x000fe200078e0208 */
[--C-:B------:R-:W-:Y:S01]  /*93d0*/  SHF.R.S32.HI R5, RZ, 0x1f, R4.reuse ;  /* 0x0000001fff057819 */ /* 0x100fe20000011404 */
[----:B------:R-:W-:Y:S02]  /*93e0*/  IMAD R11, R7, UR4, RZ ;  /* 0x00000004070b7c24 */ /* 0x000fe4000f8e02ff */
[----:B------:R-:W-:-:S04]  /*93f0*/  IMAD.WIDE.U32 R4, R6, UR4, R4 ;  /* 0x0000000406047c25 */ /* 0x000fc8000f8e0004 */
[----:B------:R-:W-:Y:S01]  /*9400*/  IMAD R11, R6, UR5, R11 ;  /* 0x00000005060b7c24 */ /* 0x000fe2000f8e020b */
[----:B------:R-:W-:-:S03]  /*9410*/  LEA R2, P1, R4, R2, 0x2 ;  /* 0x0000000204027211 */ /* 0x000fc600078210ff */
[----:B------:R-:W-:-:S05]  /*9420*/  IMAD.IADD R11, R11, 0x1, R5 ;  /* 0x000000010b0b7824 */ /* 0x000fca00078e0205 */
[----:B------:R-:W-:-:S05]  /*9430*/  LEA.HI.X R3, R4, R3, R11, 0x2, P1 ;  /* 0x0000000304037211 */ /* 0x000fca00008f140b */
[----:B------:R2:W5:Y:S02]  /*9440*/  LDG.E R4, desc[UR48][R2.64] ;  /* 0x0000003002047981 */ /* 0x000564000c1e1900 */
.L_x_7387:
        /* <DEDUP_REMOVED lines=10> */
.L_x_7432:
        /* <DEDUP_REMOVED lines=8> */
.L_x_7389:
        /* <DEDUP_REMOVED lines=20> */
.L_x_7433:
        /* <DEDUP_REMOVED lines=8> */
.L_x_7391:
        /* <DEDUP_REMOVED lines=33> */
.L_x_7386:
[----:B------:R-:W-:Y:S05]  /*9940*/  BSYNC B0 ;  /* 0x0000000000007941 */ /* 0x000fea0003800000 */
.L_x_7385:
[----:B------:R-:W2:Y:S01]  /*9950*/  LDL.LU R3, [R1+0x8] ;  /* 0x0000080001037983 */ /* 0x000ea20000300800 */
[----:B------:R-:W-:-:S05]  /*9960*/  VIADD R16, R16, 0x1 ;  /* 0x0000000110107836 */ /* 0x000fca0000000000 */
[----:B------:R-:W-:-:S04]  /*9970*/  ISETP.NE.AND P1, PT, R16, 0x2, PT ;  /* 0x000000021000780c */ /* 0x000fc80003f25270 */
[----:B------:R-:W-:Y:S02]  /*9980*/  SEL R2, RZ, 0x1, P1 ;  /* 0x00000001ff027807 */ /* 0x000fe40000800000 */
[----:B------:R-:W-:Y:S02]  /*9990*/  SEL R16, R16, RZ, P1 ;  /* 0x000000ff10107207 */ /* 0x000fe40000800000 */
[----:B------:R-:W-:Y:S02]  /*99a0*/  LOP3.LUT R17, R17, R2, RZ, 0x3c, !PT ;  /* 0x0000000211117212 */ /* 0x000fe400078e3cff */
[----:B--2---:R-:W-:-:S07]  /*99b0*/  IADD3 R8, R3, -0x3, RZ ;  /* 0xfffffffd03087810 */ /* 0x004fce0007ffe0ff */
.L_x_7384:
[----:B------:R-:W-:Y:S01]  /*99c0*/  IMAD.MOV R10, RZ, RZ, -R10 ;  /* 0x000000ffff0a7224 */ /* 0x000fe200078e0a0a */
[----:B------:R-:W-:Y:S04]  /*99d0*/  BSSY B0, `(.L_x_7383) ;  /* 0x00000da000007945 */ /* 0x000fe80003800000 */
[----:B------:R-:W-:-:S13]  /*99e0*/  ISETP.NE.AND P1, PT, R9, R10, PT ;  /* 0x0000000a0900720c */ /* 0x000fda0003f25270 */
[----:B------:R-:W-:Y:S05]  /*99f0*/  @!P1 BRA `(.L_x_7392) ;  /* 0x0000000c005c9947 */ /* 0x000fea0003800000 */
.L_x_7407:
[----:B------:R-:W-:Y:S04]  /*9a00*/  BSSY B1, `(.L_x_7393) ;  /* 0x0000064000017945 */ /* 0x000fe80003800000 */
[----:B------:R-:W-:Y:S05]  /*9a10*/  @!P6 BRA `(.L_x_7394) ;  /* 0x000000040088e947 */ /* 0x000fea0003800000 */
[----:B-1----:R-:W-:Y:S01]  /*9a20*/  MOV R9, R8 ;  /* 0x0000000800097202 */ /* 0x002fe20000000f00 */
        /* <DEDUP_REMOVED lines=8> */
[----:B------:R-:W-:Y:S02]  /*9ab0*/  @P1 SHF.R.U32.HI R2, RZ, R3, R4 ;  /* 0x00000003ff021219 */ /* 0x000fe40000011604 */
[----:B------:R-:W1:Y:S02]  /*9ac0*/  LDC.64 R4, c[0x0][0x3f8] ;  /* 0x0000fe00ff047b82 */ /* 0x000e640000000a00 */
[--C-:B------:R-:W-:Y:S02]  /*9ad0*/  SHF.R.S32.HI R3, RZ, 0x1f, R2.reuse ;  /* 0x0000001fff037819 */ /* 0x100fe40000011402 */
[----:B------:R-:W-:Y:S01]  /*9ae0*/  IADD3 R9, -R2, RZ, RZ ;  /* 0x000000ff02097210 */ /* 0x000fe20007ffe1ff */
[----:B------:R-:W-:-:S04]  /*9af0*/  IMAD.WIDE.U32 R2, R6, UR38, R2 ;  /* 0x0000002606027c25 */ /* 0x000fc8000f8e0002 */
[----:B------:R-:W-:Y:S02]  /*9b00*/  IMAD.IADD R11, R11, 0x1, R3 ;  /* 0x000000010b0b7824 */ /* 0x000fe400078e0203 */
[----:B------:R-:W-:Y:S01]  /*9b10*/  IMAD R9, R10, R9, R8 ;  /* 0x000000090a097224 */ /* 0x000fe200078e0208 */
[----:B-1----:R-:W-:-:S04]  /*9b20*/  LEA R4, P1, R2, R4, 0x2 ;  /* 0x0000000402047211 */ /* 0x002fc800078210ff */
[----:B------:R-:W-:-:S05]  /*9b30*/  LEA.HI.X R5, R2, R5, R11, 0x2, P1 ;  /* 0x0000000502057211 */ /* 0x000fca00008f140b */
[----:B------:R1:W5:Y:S04]  /*9b40*/  LDG.E R4, desc[UR48][R4.64] ;  /* 0x0000003004047981 */ /* 0x000368000c1e1900 */
.L_x_7395:
        /* <DEDUP_REMOVED lines=10> */
.L_x_7434:
        /* <DEDUP_REMOVED lines=8> */
.L_x_7397:
        /* <DEDUP_REMOVED lines=20> */
.L_x_7435:
        /* <DEDUP_REMOVED lines=8> */
.L_x_7399:
        /* <DEDUP_REMOVED lines=33> */
.L_x_7394:
[----:B------:R-:W-:Y:S05]  /*a040*/  BSYNC B1 ;  /* 0x0000000000017941 */ /* 0x000fea0003800000 */
.L_x_7393:
        /* <DEDUP_REMOVED lines=26> */
.L_x_7402:
        /* <DEDUP_REMOVED lines=10> */
.L_x_7436:
        /* <DEDUP_REMOVED lines=8> */
.L_x_7404:
        /* <DEDUP_REMOVED lines=20> */
.L_x_7437:
        /* <DEDUP_REMOVED lines=8> */
.L_x_7406:
        /* <DEDUP_REMOVED lines=33> */
.L_x_7401:
[----:B------:R-:W-:Y:S05]  /*a6e0*/  BSYNC B1 ;  /* 0x0000000000017941 */ /* 0x000fea0003800000 */
.L_x_7400:
[C---:B------:R-:W-:Y:S01]  /*a6f0*/  ISETP.GT.AND P2, PT, R8.reuse, 0x1, PT ;  /* 0x000000010800780c */ /* 0x040fe20003f44270 */
[----:B------:R-:W-:Y:S01]  /*a700*/  VIADD R9, R9, 0x1 ;  /* 0x0000000109097836 */ /* 0x000fe20000000000 */
[----:B------:R-:W-:-:S04]  /*a710*/  IADD3 R8, R8, -0x2, RZ ;  /* 0xfffffffe08087810 */ /* 0x000fc80007ffe0ff */
[----:B------:R-:W-:-:S04]  /*a720*/  ISETP.NE.AND P1, PT, R9, 0x2, PT ;  /* 0x000000020900780c */ /* 0x000fc80003f25270 */
[----:B------:R-:W-:Y:S02]  /*a730*/  SEL R2, RZ, 0x1, P1 ;  /* 0x00000001ff027807 */ /* 0x000fe40000800000 */
[----:B------:R-:W-:Y:S02]  /*a740*/  SEL R16, R9, RZ, P1 ;  /* 0x000000ff09107207 */ /* 0x000fe40000800000 */
[----:B------:R-:W-:Y:S01]  /*a750*/  LOP3.LUT R17, R17, R2, RZ, 0x3c, !PT ;  /* 0x0000000211117212 */ /* 0x000fe200078e3cff */
[----:B------:R-:W-:Y:S06]  /*a760*/  @P2 BRA `(.L_x_7407) ;  /* 0xfffffff000a42947 */ /* 0x000fec000383ffff */
.L_x_7392:
[----:B------:R-:W-:Y:S05]  /*a770*/  BSYNC B0 ;  /* 0x0000000000007941 */ /* 0x000fea0003800000 */
.L_x_7383:
[----:B------:R-:W2:Y:S01]  /*a780*/  LDL.LU R2, [R1+0xc] ;  /* 0x00000c0001027983 */ /* 0x000ea20000300800 */
[----:B------:R-:W-:-:S03]  /*a790*/  ULDC UR4, c[0x0][0xea4] ;  /* 0x0003a90000047ab9 */ /* 0x000fc60000000800 */
[----:B------:R-:W3:Y:S01]  /*a7a0*/  LDL.LU R0, [R1+0x18] ;  /* 0x0000180001007983 */ /* 0x000ee20000300800 */
[----:B--2---:R-:W-:Y:S01]  /*a7b0*/  VIADD R2, R2, UR47 ;  /* 0x0000002f02027c36 */ /* 0x004fe20008000000 */
[----:B---3--:R-:W-:-:S04]  /*a7c0*/  IADD3 R0, R0, 0x1, RZ ;  /* 0x0000000100007810 */ /* 0x008fc80007ffe0ff */
[----:B------:R2:W-:Y:S01]  /*a7d0*/  STL [R1+0xc], R2 ;  /* 0x00000c0201007387 */ /* 0x0005e20000100800 */
[----:B------:R-:W-:-:S03]  /*a7e0*/  ISETP.GE.AND P0, PT, R2, UR4, PT ;  /* 0x0000000402007c0c */ /* 0x000fc6000bf06270 */
[----:B------:R2:W-:Y:S10]  /*a7f0*/  STL [R1+0x18], R0 ;  /* 0x0000180001007387 */ /* 0x0005f40000100800 */
[----:B--2---:R-:W-:Y:S05]  /*a800*/  @!P0 BRA `(.L_x_7408) ;  /* 0xffffffd400748947 */ /* 0x004fea000383ffff */
[----:B------:R-:W-:-:S07]  /*a810*/  LOP3.LUT R2, R0, 0x1, RZ, 0xc, !PT ;  /* 0x0000000100027812 */ /* 0x000fce00078e0cff */
.L_x_7364:
[----:B------:R-:W2:Y:S01]  /*a820*/  S2R R3, SR_CgaCtaId ;  /* 0x0000000000037919 */ /* 0x000ea20000008800 */
[----:B------:R-:W-:Y:S01]  /*a830*/  MOV R0, 0x400 ;  /* 0x0000040000007802 */ /* 0x000fe20000000f00 */
[----:B------:R-:W-:Y:S03]  /*a840*/  BSSY B0, `(.L_x_7409) ;  /* 0x0000005000007945 */ /* 0x000fe60003800000 */
[----:B--2---:R-:W-:Y:S02]  /*a850*/  LEA R0, R3, R0, 0x18 ;  /* 0x0000000003007211 */ /* 0x004fe400078ec0ff */
[----:B------:R-:W-:-:S04]  /*a860*/  SHF.L.U32 R3, R2, 0x1f, RZ ;  /* 0x0000001f02037819 */ /* 0x000fc800000006ff */
[----:B------:R-:W2:Y:S02]  /*a870*/  SYNCS.PHASECHK.TRANS64.TRYWAIT P0, [R0+URZ+0x32420], R3 ;  /* 0x03242003000075a7 */ /* 0x000ea4000800017f */
[----:B--2---:R-:W-:Y:S05]  /*a880*/  @!P0 BRA `(.L_x_7410) ;  /* 0x00000008005c8947 */ /* 0x004fea0003800000 */
.L_x_7438:
[----:B------:R-:W-:Y:S05]  /*a890*/  BSYNC B0 ;  /* 0x0000000000007941 */ /* 0x000fea0003800000 */
.L_x_7409:
[----:B------:R-:W-:-:S03]  /*a8a0*/  UMOV UR4, 0xffffffff ;  /* 0xffffffff00047882 */ /* 0x000fc60000000000 */
[----:B------:R-:W-:Y:S05]  /*a8b0*/  BRA.DIV UR4, `(.L_x_7411) ;  /* 0x0000000a04647947 */ /* 0x000fea000b800000 */
[----:B------:R-:W3:Y:S02]  /*a8c0*/  S2R R2, SR_TID.X ;  /* 0x0000000000027919 */ /* 0x000ee40000002100 */
[----:B---3--:R-:W-:-:S04]  /*a8d0*/  SHF.R.U32.HI R2, RZ, 0x5, R2 ;  /* 0x00000005ff027819 */ /* 0x008fc80000011602 */
[----:B------:R-:W-:-:S05]  /*a8e0*/  LOP3.LUT R2, R2, 0x3, RZ, 0xc0, !PT ;  /* 0x0000000302027812 */ /* 0x000fca00078ec0ff */
[----:B------:R3:W4:Y:S02]  /*a8f0*/  SHFL.IDX PT, R14, R2, RZ, 0x1f ;  /* 0x00001fff020e7589 */ /* 0x00072400000e0000 */
.L_x_7441:
[----:B----4-:R-:W-:Y:S01]  /*a900*/  ISETP.NE.AND P0, PT, R14, RZ, PT ;  /* 0x000000ff0e00720c */ /* 0x010fe20003f05270 */
[----:B------:R-:W-:-:S12]  /*a910*/  BSSY B0, `(.L_x_7412) ;  /* 0x0000024000007945 */ /* 0x000fd80003800000 */
[----:B------:R-:W-:Y:S05]  /*a920*/  @P0 BRA `(.L_x_7413) ;  /* 0x0000000000880947 */ /* 0x000fea0003800000 */
[----:B------:R-:W-:-:S03]  /*a930*/  UMOV UR4, 0xffffffff ;  /* 0xffffffff00047882 */ /* 0x000fc60000000000 */
[----:B------:R-:W-:Y:S05]  /*a940*/  BRA.DIV UR4, `(.L_x_7414) ;  /* 0x0000000a04747947 */ /* 0x000fea000b800000 */
[----:B------:R-:W-:-:S13]  /*a950*/  ELECT P6, URZ, PT ;  /* 0x00000000003f782f */ /* 0x000fda00038c0000 */
.L_x_7444:
[----:B------:R-:W-:Y:S05]  /*a960*/  @!P6 BRA `(.L_x_7413) ;  /* 0x000000000078e947 */ /* 0x000fea0003800000 */
[----:B------:R-:W-:-:S06]  /*a970*/  ULOP3.LUT UR4, UR46, 0x2, URZ, 0xfc, !UPT ;  /* 0x000000022e047892 */ /* 0x000fcc000f8efc3f */
[----:B---3--:R-:W-:-:S05]  /*a980*/  IMAD.U32 R2, RZ, RZ, UR4 ;  /* 0x00000004ff027e24 */ /* 0x008fca000f8e00ff */
[----:B------:R-:W-:-:S13]  /*a990*/  ISETP.NE.AND P2, PT, R2, 0x3, PT ;  /* 0x000000030200780c */ /* 0x000fda0003f45270 */
[----:B------:R-:W-:Y:S05]  /*a9a0*/  @!P2 BRA `(.L_x_7415) ;  /* 0x000000000004a947 */ /* 0x000fea0003800000 */
[----:B------:R-:W-:Y:S01]  /*a9b0*/  BPT.TRAP 0x1 ;  /* 0x000000040000795c */ /* 0x000fe20000300000 */
.L_x_7415:
        /* <DEDUP_REMOVED lines=12> */
.L_x_7445:
[----:B------:R-:W3:Y:S02]  /*aa80*/  SYNCS.PHASECHK.TRANS64.TRYWAIT P0, [R3+URZ], R2 ;  /* 0x00000002030075a7 */ /* 0x000ee4000800017f */
[----:B---3--:R-:W-:Y:S05]  /*aa90*/  @!P0 BRA `(.L_x_7417) ;  /* 0x0000000800548947 */ /* 0x008fea0003800000 */
.L_x_7446:
[----:B------:R-:W-:Y:S05]  /*aaa0*/  @!P2 BRA `(.L_x_7418) ;  /* 0x000000000004a947 */ /* 0x000fea0003800000 */
[----:B------:R-:W-:Y:S01]  /*aab0*/  BPT.TRAP 0x1 ;  /* 0x000000040000795c */ /* 0x000fe20000300000 */
.L_x_7418:
[----:B---3--:R-:W-:-:S05]  /*aac0*/  IADD3 R3, R0, 0x32460, RZ ;  /* 0x0003246000037810 */ /* 0x008fca0007ffe0ff */
[----:B------:R-:W-:-:S04]  /*aad0*/  IMAD R16, R16, 0x8, R3 ;  /* 0x0000000810107824 */ /* 0x000fc800078e0203 */
[----:B------:R-:W3:Y:S02]  /*aae0*/  SYNCS.PHASECHK.TRANS64.TRYWAIT P0, [R16+URZ], R5 ;  /* 0x00000005100075a7 */ /* 0x000ee4000800017f */
[----:B---3--:R-:W-:Y:S05]  /*aaf0*/  @!P0 BRA `(.L_x_7419) ;  /* 0x0000000800508947 */ /* 0x008fea0003800000 */
.L_x_7447:
[----:B------:R-:W-:-:S07]  /*ab00*/  LEA R3, R4, R3, 0x3 ;  /* 0x0000000304037211 */ /* 0x000fce00078e18ff */
.L_x_7420:
[----:B----4-:R4:W1:Y:S02]  /*ab10*/  SYNCS.PHASECHK.TRANS64.TRYWAIT P0, [R3+URZ], R2 ;  /* 0x00000002030075a7 */ /* 0x010864000800017f */
[----:B-1----:R-:W-:Y:S05]  /*ab20*/  @!P0 NANOSLEEP.SYNCS 0x989680 ;  /* 0x009896800000895d */ /* 0x002fea0003900000 */
[----:B------:R-:W1:Y:S02]  /*ab30*/  @!P0 SYNCS.PHASECHK.TRANS64 P0, [R3+URZ], R2 ;  /* 0x00000002030085a7 */ /* 0x000e64000800007f */
[----:B-1----:R-:W-:Y:S05]  /*ab40*/  @!P0 BRA `(.L_x_7420) ;  /* 0xfffffffc00f08947 */ /* 0x002fea000383ffff */
.L_x_7413:
[----:B------:R-:W-:Y:S05]  /*ab50*/  BSYNC B0 ;  /* 0x0000000000007941 */ /* 0x000fea0003800000 */
.L_x_7412:
[----:B------:R-:W-:Y:S05]  /*ab60*/  EXIT ;  /* 0x000000000000794d */ /* 0x000fea0003800000 */
.L_x_7341:
[----:B-1----:R-:W-:-:S04]  /*ab70*/  IMAD.U32 R3, RZ, RZ, UR41 ;  /* 0x00000029ff037e24 */ /* 0x002fc8000f8e00ff */
[----:B------:R1:W2:Y:S03]  /*ab80*/  SYNCS.PHASECHK.TRANS64.TRYWAIT P0, [R3+URZ+0x32400], R0 ;  /* 0x03240000030075a7 */ /* 0x0002a6000800017f */
[----:B--2---:R-:W-:Y:S05]  /*ab90*/  @!P0 NANOSLEEP.SYNCS 0x989680 ;  /* 0x009896800000895d */ /* 0x004fea0003900000 */
[----:B------:R-:W2:Y:S02]  /*aba0*/  @!P0 SYNCS.PHASECHK.TRANS64 P0, [R3+URZ+0x32400], R0 ;  /* 0x03240000030085a7 */ /* 0x000ea4000800007f */
[----:B--2---:R-:W-:Y:S05]  /*abb0*/  @!P0 BRA `(.L_x_7341) ;  /* 0xfffffffc00ec8947 */ /* 0x004fea000383ffff */
[----:B------:R-:W-:Y:S05]  /*abc0*/  BRA `(.L_x_7421) ;  /* 0xffffff64005c7947 */ /* 0x000fea000383ffff */
.L_x_7345:
[----:B--2---:R-:W-:-:S04]  /*abd0*/  MOV R4, UR26 ;  /* 0x0000001a00047c02 */ /* 0x004fc80008000f00 */
[----:B------:R2:W3:Y:S03]  /*abe0*/  SYNCS.PHASECHK.TRANS64.TRYWAIT P1, [R4+URZ+0x32430], R3 ;  /* 0x03243003040075a7 */ /* 0x0004e6000802017f */
[----:B---3--:R-:W-:Y:S05]  /*abf0*/  @!P1 NANOSLEEP.SYNCS 0x989680 ;  /* 0x009896800000995d */ /* 0x008fea0003900000 */
[----:B------:R-:W3:Y:S02]  /*ac00*/  @!P1 SYNCS.PHASECHK.TRANS64 P1, [R4+URZ+0x32430], R3 ;  /* 0x03243003040095a7 */ /* 0x000ee4000802007f */
[----:B---3--:R-:W-:Y:S05]  /*ac10*/  @!P1 BRA `(.L_x_7345) ;  /* 0xfffffffc00ec9947 */ /* 0x008fea000383ffff */
[----:B------:R-:W-:Y:S05]  /*ac20*/  BRA `(.L_x_7344) ;  /* 0xffffff6400807947 */ /* 0x000fea000383ffff */
.L_x_7346:
[----:B---3--:R-:W-:-:S04]  /*ac30*/  IMAD.U32 R5, RZ, RZ, UR41 ;  /* 0x00000029ff057e24 */ /* 0x008fc8000f8e00ff */
[----:B------:R3:W4:Y:S03]  /*ac40*/  SYNCS.PHASECHK.TRANS64.TRYWAIT P1, [R5+URZ+0x32410], R0 ;  /* 0x03241000050075a7 */ /* 0x000726000802017f */
[----:B----4-:R-:W-:Y:S05]  /*ac50*/  @!P1 NANOSLEEP.SYNCS 0x989680 ;  /* 0x009896800000995d */ /* 0x010fea0003900000 */
[----:B------:R-:W4:Y:S02]  /*ac60*/  @!P1 SYNCS.PHASECHK.TRANS64 P1, [R5+URZ+0x32410], R0 ;  /* 0x03241000050095a7 */ /* 0x000f24000802007f */
[----:B----4-:R-:W-:Y:S05]  /*ac70*/  @!P1 BRA `(.L_x_7346) ;  /* 0xfffffffc00ec9947 */ /* 0x010fea000383ffff */
[----:B------:R-:W-:Y:S05]  /*ac80*/  BRA `(.L_x_7422) ;  /* 0xffffff6800007947 */ /* 0x000fea000383ffff */
.L_x_7350:
[----:B-1-3--:R-:W-:-:S04]  /*ac90*/  MOV R0, UR26 ;  /* 0x0000001a00007c02 */ /* 0x00afc80008000f00 */
[----:B------:R1:W3:Y:S03]  /*aca0*/  SYNCS.PHASECHK.TRANS64.TRYWAIT P1, [R0+URZ+0x32450], R3 ;  /* 0x03245003000075a7 */ /* 0x0002e6000802017f */
[----:B---3--:R-:W-:Y:S05]  /*acb0*/  @!P1 NANOSLEEP.SYNCS 0x989680 ;  /* 0x009896800000995d */ /* 0x008fea0003900000 */
[----:B------:R-:W3:Y:S02]  /*acc0*/  @!P1 SYNCS.PHASECHK.TRANS64 P1, [R0+URZ+0x32450], R3 ;  /* 0x03245003000095a7 */ /* 0x000ee4000802007f */
[----:B---3--:R-:W-:Y:S05]  /*acd0*/  @!P1 BRA `(.L_x_7350) ;  /* 0xfffffffc00ec9947 */ /* 0x008fea000383ffff */
[----:B------:R-:W-:Y:S05]  /*ace0*/  BRA `(.L_x_7349) ;  /* 0xffffff6800087947 */ /* 0x000fea000383ffff */
.L_x_7355:
[----:B---3--:R-:W-:-:S04]  /*acf0*/  IMAD.U32 R6, RZ, RZ, UR29 ;  /* 0x0000001dff067e24 */ /* 0x008fc8000f8e00ff */
[----:B------:R3:W4:Y:S03]  /*ad00*/  SYNCS.PHASECHK.TRANS64.TRYWAIT P3, [R6+URZ+0x32430], R5 ;  /* 0x03243005060075a7 */ /* 0x000726000806017f */
[----:B----4-:R-:W-:Y:S05]  /*ad10*/  @!P3 NANOSLEEP.SYNCS 0x989680 ;  /* 0x009896800000b95d */ /* 0x010fea0003900000 */
[----:B------:R-:W4:Y:S02]  /*ad20*/  @!P3 SYNCS.PHASECHK.TRANS64 P3, [R6+URZ+0x32430], R5 ;  /* 0x032430050600b5a7 */ /* 0x000f24000806007f */
[----:B----4-:R-:W-:Y:S05]  /*ad30*/  @!P3 BRA `(.L_x_7355) ;  /* 0xfffffffc00ecb947 */ /* 0x010fea000383ffff */
[----:B------:R-:W-:Y:S05]  /*ad40*/  BRA `(.L_x_7354) ;  /* 0xffffff8c00287947 */ /* 0x000fea000383ffff */
.L_x_7359:
[----:B-1-3--:R-:W-:-:S04]  /*ad50*/  MOV R6, UR29 ;  /* 0x0000001d00067c02 */ /* 0x00afc80008000f00 */
[----:B------:R1:W3:Y:S03]  /*ad60*/  SYNCS.PHASECHK.TRANS64.TRYWAIT P3, [R6+URZ+0x32450], R5 ;  /* 0x03245005060075a7 */ /* 0x0002e6000806017f */
[----:B---3--:R-:W-:Y:S05]  /*ad70*/  @!P3 NANOSLEEP.SYNCS 0x989680 ;  /* 0x009896800000b95d */ /* 0x008fea0003900000 */
[----:B------:R-:W3:Y:S02]  /*ad80*/  @!P3 SYNCS.PHASECHK.TRANS64 P3, [R6+URZ+0x32450], R5 ;  /* 0x032450050600b5a7 */ /* 0x000ee4000806007f */
[----:B---3--:R-:W-:Y:S05]  /*ad90*/  @!P3 BRA `(.L_x_7359) ;  /* 0xfffffffc00ecb947 */ /* 0x008fea000383ffff */
[----:B------:R-:W-:Y:S05]  /*ada0*/  BRA `(.L_x_7358) ;  /* 0xffffff8c00807947 */ /* 0x000fea000383ffff */
.L_x_7369:
        /* <DEDUP_REMOVED lines=11> */
.L_x_7424:
[----:B------:R-:W-:Y:S05]  /*ae60*/  BSYNC B0 ;  /* 0x0000000000007941 */ /* 0x000fea0003800000 */
.L_x_7423:
[----:B------:R-:W-:Y:S05]  /*ae70*/  BRA `(.L_x_7425) ;  /* 0xffffffd400f87947 */ /* 0x000fea000383ffff */
.L_x_7370:
[----:B------:R-:W-:Y:S01]  /*ae80*/  BSSY B0, `(.L_x_7426) ;  /* 0x0000006000007945 */ /* 0x000fe20003800000 */
[----:B------:R-:W-:-:S07]  /*ae90*/  IMAD.MOV.U32 R15, RZ, RZ, -0x1 ;  /* 0xffffffffff0f7424 */ /* 0x000fce00078e00ff */
[----:B------:R-:W-:Y:S05]  /*aea0*/  WARPSYNC.COLLECTIVE R15, `(.L_x_7427) ;  /* 0x000000000f0c7348 */ /* 0x000fea0003c00000 */
[----:B------:R-:W-:Y:S02]  /*aeb0*/  ELECT P6, UR62, PT ;  /* 0x00000000003e782f */ /* 0x000fe400038c0000 */
[----:B------:R-:W-:Y:S01]  /*aec0*/  MOV R14, UR62 ;  /* 0x0000003e000e7c02 */ /* 0x000fe20008000f00 */
[----:B------:R-:W-:Y:S10]  /*aed0*/  ENDCOLLECTIVE ;  /* 0x000000000000791b */ /* 0x000ff40003800000 */
.L_x_7427:
[----:B------:R-:W-:Y:S05]  /*aee0*/  BSYNC B0 ;  /* 0x0000000000007941 */ /* 0x000fea0003800000 */
.L_x_7426:
[----:B------:R-:W-:Y:S05]  /*aef0*/  BRA `(.L_x_7428) ;  /* 0xffffffd400f07947 */ /* 0x000fea000383ffff */
.L_x_7373:
[----:B--2---:R2:W3:Y:S02]  /*af00*/  SYNCS.PHASECHK.TRANS64.TRYWAIT P1, [R5+URZ+0x32440], R10 ;  /* 0x0324400a050075a7 */ /* 0x0044e4000802017f */
[----:B---3--:R-:W-:Y:S05]  /*af10*/  @!P1 NANOSLEEP.SYNCS 0x989680 ;  /* 0x009896800000995d */ /* 0x008fea0003900000 */
[----:B------:R-:W3:Y:S02]  /*af20*/  @!P1 SYNCS.PHASECHK.TRANS64 P1, [R5+URZ+0x32440], R10 ;  /* 0x0324400a050095a7 */ /* 0x000ee4000802007f */
[----:B---3--:R-:W-:Y:S05]  /*af30*/  @!P1 BRA `(.L_x_7373) ;  /* 0xfffffffc00f09947 */ /* 0x008fea000383ffff */
[----:B------:R-:W-:Y:S05]  /*af40*/  BRA `(.L_x_7429) ;  /* 0xffffffd800507947 */ /* 0x000fea000383ffff */
.L_x_7378:
        /* <DEDUP_REMOVED lines=8> */
.L_x_7381:
[----:B--2---:R2:W3:Y:S02]  /*afd0*/  SYNCS.PHASECHK.TRANS64.TRYWAIT P1, [R8+URZ+0x32460], R5 ;  /* 0x03246005080075a7 */ /* 0x0044e4000802017f */
[----:B---3--:R-:W-:Y:S05]  /*afe0*/  @!P1 NANOSLEEP.SYNCS 0x989680 ;  /* 0x009896800000995d */ /* 0x008fea0003900000 */
[----:B------:R-:W3:Y:S02]  /*aff0*/  @!P1 SYNCS.PHASECHK.TRANS64 P1, [R8+URZ+0x32460], R5 ;  /* 0x03246005080095a7 */ /* 0x000ee4000802007f */
[----:B---3--:R-:W-:Y:S05]  /*b000*/  @!P1 BRA `(.L_x_7381) ;  /* 0xfffffffc00f09947 */ /* 0x008fea000383ffff */
[----:B------:R-:W-:Y:S05]  /*b010*/  BRA `(.L_x_7431) ;  /* 0xffffffdc00c87947 */ /* 0x000fea000383ffff */
.L_x_7388:
[----:B--2---:R2:W3:Y:S02]  /*b020*/  SYNCS.PHASECHK.TRANS64.TRYWAIT P2, [R2+URZ+0x32440], R3 ;  /* 0x03244003020075a7 */ /* 0x0044e4000804017f */
[----:B---3--:R-:W-:Y:S05]  /*b030*/  @!P2 NANOSLEEP.SYNCS 0x989680 ;  /* 0x009896800000a95d */ /* 0x008fea0003900000 */
[----:B------:R-:W3:Y:S02]  /*b040*/  @!P2 SYNCS.PHASECHK.TRANS64 P2, [R2+URZ+0x32440], R3 ;  /* 0x032440030200a5a7 */ /* 0x000ee4000804007f */
[----:B---3--:R-:W-:Y:S05]  /*b050*/  @!P2 BRA `(.L_x_7388) ;  /* 0xfffffffc00f0a947 */ /* 0x008fea000383ffff */
[----:B------:R-:W-:Y:S05]  /*b060*/  BRA `(.L_x_7432) ;  /* 0xffffffe400207947 */ /* 0x000fea000383ffff */
.L_x_7390:
[----:B---3--:R3:W4:Y:S02]  /*b070*/  SYNCS.PHASECHK.TRANS64.TRYWAIT P2, [R2+URZ+0x32460], R3 ;  /* 0x03246003020075a7 */ /* 0x008724000804017f */
[----:B----4-:R-:W-:Y:S05]  /*b080*/  @!P2 NANOSLEEP.SYNCS 0x989680 ;  /* 0x009896800000a95d */ /* 0x010fea0003900000 */
[----:B------:R-:W4:Y:S02]  /*b090*/  @!P2 SYNCS.PHASECHK.TRANS64 P2, [R2+URZ+0x32460], R3 ;  /* 0x032460030200a5a7 */ /* 0x000f24000804007f */
[----:B----4-:R-:W-:Y:S05]  /*b0a0*/  @!P2 BRA `(.L_x_7390) ;  /* 0xfffffffc00f0a947 */ /* 0x010fea000383ffff */
[----:B------:R-:W-:Y:S05]  /*b0b0*/  BRA `(.L_x_7433) ;  /* 0xffffffe4007c7947 */ /* 0x000fea000383ffff */
.L_x_7396:
[----:B-1----:R1:W2:Y:S02]  /*b0c0*/  SYNCS.PHASECHK.TRANS64.TRYWAIT P2, [R3+URZ+0x32440], R2 ;  /* 0x03244002030075a7 */ /* 0x0022a4000804017f */
[----:B--2---:R-:W-:Y:S05]  /*b0d0*/  @!P2 NANOSLEEP.SYNCS 0x989680 ;  /* 0x009896800000a95d */ /* 0x004fea0003900000 */
[----:B------:R-:W2:Y:S02]  /*b0e0*/  @!P2 SYNCS.PHASECHK.TRANS64 P2, [R3+URZ+0x32440], R2 ;  /* 0x032440020300a5a7 */ /* 0x000ea4000804007f */
[----:B--2---:R-:W-:Y:S05]  /*b0f0*/  @!P2 BRA `(.L_x_7396) ;  /* 0xfffffffc00f0a947 */ /* 0x004fea000383ffff */
[----:B------:R-:W-:Y:S05]  /*b100*/  BRA `(.L_x_7434) ;  /* 0xffffffe800b87947 */ /* 0x000fea000383ffff */
.L_x_7398:
[----:B--2---:R2:W3:Y:S02]  /*b110*/  SYNCS.PHASECHK.TRANS64.TRYWAIT P2, [R3+URZ+0x32460], R2 ;  /* 0x03246002030075a7 */ /* 0x0044e4000804017f */
[----:B---3--:R-:W-:Y:S05]  /*b120*/  @!P2 NANOSLEEP.SYNCS 0x989680 ;  /* 0x009896800000a95d */ /* 0x008fea0003900000 */
[----:B------:R-:W3:Y:S02]  /*b130*/  @!P2 SYNCS.PHASECHK.TRANS64 P2, [R3+URZ+0x32460], R2 ;  /* 0x032460020300a5a7 */ /* 0x000ee4000804007f */
[----:B---3--:R-:W-:Y:S05]  /*b140*/  @!P2 BRA `(.L_x_7398) ;  /* 0xfffffffc00f0a947 */ /* 0x008fea000383ffff */
[----:B------:R-:W-:Y:S05]  /*b150*/  BRA `(.L_x_7435) ;  /* 0xffffffec00147947 */ /* 0x000fea000383ffff */
.L_x_7403:
[----:B-1----:R1:W2:Y:S02]  /*b160*/  SYNCS.PHASECHK.TRANS64.TRYWAIT P2, [R3+URZ+0x32440], R2 ;  /* 0x03244002030075a7 */ /* 0x0022a4000804017f */
[----:B--2---:R-:W-:Y:S05]  /*b170*/  @!P2 NANOSLEEP.SYNCS 0x989680 ;  /* 0x009896800000a95d */ /* 0x004fea0003900000 */
[----:B------:R-:W2:Y:S02]  /*b180*/  @!P2 SYNCS.PHASECHK.TRANS64 P2, [R3+URZ+0x32440], R2 ;  /* 0x032440020300a5a7 */ /* 0x000ea4000804007f */
[----:B--2---:R-:W-:Y:S05]  /*b190*/  @!P2 BRA `(.L_x_7403) ;  /* 0xfffffffc00f0a947 */ /* 0x004fea000383ffff */
[----:B------:R-:W-:Y:S05]  /*b1a0*/  BRA `(.L_x_7436) ;  /* 0xfffffff000387947 */ /* 0x000fea000383ffff */
.L_x_7405:
[----:B--2---:R2:W3:Y:S02]  /*b1b0*/  SYNCS.PHASECHK.TRANS64.TRYWAIT P2, [R3+URZ+0x32460], R2 ;  /* 0x03246002030075a7 */ /* 0x0044e4000804017f */
[----:B---3--:R-:W-:Y:S05]  /*b1c0*/  @!P2 NANOSLEEP.SYNCS 0x989680 ;  /* 0x009896800000a95d */ /* 0x008fea0003900000 */
[----:B------:R-:W3:Y:S02]  /*b1d0*/  @!P2 SYNCS.PHASECHK.TRANS64 P2, [R3+URZ+0x32460], R2 ;  /* 0x032460020300a5a7 */ /* 0x000ee4000804007f */
[----:B---3--:R-:W-:Y:S05]  /*b1e0*/  @!P2 BRA `(.L_x_7405) ;  /* 0xfffffffc00f0a947 */ /* 0x008fea000383ffff */
[----:B------:R-:W-:Y:S05]  /*b1f0*/  BRA `(.L_x_7437) ;  /* 0xfffffff000947947 */ /* 0x000fea000383ffff */
.L_x_7410:
[----:B--2---:R2:W3:Y:S02]  /*b200*/  SYNCS.PHASECHK.TRANS64.TRYWAIT P0, [R0+URZ+0x32420], R3 ;  /* 0x03242003000075a7 */ /* 0x0044e4000800017f */
[----:B---3--:R-:W-:Y:S05]  /*b210*/  @!P0 NANOSLEEP.SYNCS 0x989680 ;  /* 0x009896800000895d */ /* 0x008fea0003900000 */
[----:B------:R-:W3:Y:S02]  /*b220*/  @!P0 SYNCS.PHASECHK.TRANS64 P0, [R0+URZ+0x32420], R3 ;  /* 0x03242003000085a7 */ /* 0x000ee4000800007f */
[----:B---3--:R-:W-:Y:S05]  /*b230*/  @!P0 BRA `(.L_x_7410) ;  /* 0xfffffffc00f08947 */ /* 0x008fea000383ffff */
[----:B------:R-:W-:Y:S05]  /*b240*/  BRA `(.L_x_7438) ;  /* 0xfffffff400907947 */ /* 0x000fea000383ffff */
.L_x_7411:
        /* <DEDUP_REMOVED lines=11> */
.L_x_7440:
[----:B------:R-:W-:Y:S05]  /*b300*/  BSYNC B0 ;  /* 0x0000000000007941 */ /* 0x000fea0003800000 */
.L_x_7439:
[----:B------:R-:W-:Y:S05]  /*b310*/  BRA `(.L_x_7441) ;  /* 0xfffffff400787947 */ /* 0x000fea000383ffff */
.L_x_7414:
[----:B------:R-:W-:Y:S01]  /*b320*/  BSSY B1, `(.L_x_7442) ;  /* 0x0000006000017945 */ /* 0x000fe20003800000 */
[----:B------:R-:W-:-:S07]  /*b330*/  MOV R15, 0xffffffff ;  /* 0xffffffff000f7802 */ /* 0x000fce0000000f00 */
[----:B-123--:R-:W-:Y:S05]  /*b340*/  WARPSYNC.COLLECTIVE R15, `(.L_x_7443) ;  /* 0x000000000f0c7348 */ /* 0x00efea0003c00000 */
[----:B------:R-:W-:Y:S02]  /*b350*/  ELECT P6, UR62, PT ;  /* 0x00000000003e782f */ /* 0x000fe400038c0000 */
[----:B------:R-:W-:Y:S01]  /*b360*/  MOV R14, UR62 ;  /* 0x0000003e000e7c02 */ /* 0x000fe20008000f00 */
[----:B-123--:R-:W-:Y:S10]  /*b370*/  ENDCOLLECTIVE ;  /* 0x000000000000791b */ /* 0x00eff40003800000 */
.L_x_7443:
[----:B------:R-:W-:Y:S05]  /*b380*/  BSYNC B1 ;  /* 0x0000000000017941 */ /* 0x000fea0003800000 */
.L_x_7442:
[----:B------:R-:W-:Y:S05]  /*b390*/  BRA `(.L_x_7444) ;  /* 0xfffffff400707947 */ /* 0x000fea000383ffff */
.L_x_7416:
[----:B--2---:R2:W3:Y:S02]  /*b3a0*/  SYNCS.PHASECHK.TRANS64.TRYWAIT P0, [R6+URZ], R5 ;  /* 0x00000005060075a7 */ /* 0x0044e4000800017f */
[----:B---3--:R-:W-:Y:S05]  /*b3b0*/  @!P0 NANOSLEEP.SYNCS 0x989680 ;  /* 0x009896800000895d */ /* 0x008fea0003900000 */
[----:B------:R-:W3:Y:S02]  /*b3c0*/  @!P0 SYNCS.PHASECHK.TRANS64 P0, [R6+URZ], R5 ;  /* 0x00000005060085a7 */ /* 0x000ee4000800007f */
[----:B---3--:R-:W-:Y:S05]  /*b3d0*/  @!P0 BRA `(.L_x_7416) ;  /* 0xfffffffc00f08947 */ /* 0x008fea000383ffff */
[----:B------:R-:W-:Y:S05]  /*b3e0*/  BRA `(.L_x_7445) ;  /* 0xfffffff400a47947 */ /* 0x000fea000383ffff */
.L_x_7417:
[----:B---3--:R3:W4:Y:S02]  /*b3f0*/  SYNCS.PHASECHK.TRANS64.TRYWAIT P0, [R3+URZ], R2 ;  /* 0x00000002030075a7 */ /* 0x008724000800017f */
[----:B----4-:R-:W-:Y:S05]  /*b400*/  @!P0 NANOSLEEP.SYNCS 0x989680 ;  /* 0x009896800000895d */ /* 0x010fea0003900000 */
[----:B------:R-:W4:Y:S02]  /*b410*/  @!P0 SYNCS.PHASECHK.TRANS64 P0, [R3+URZ], R2 ;  /* 0x00000002030085a7 */ /* 0x000f24000800007f */
[----:B----4-:R-:W-:Y:S05]  /*b420*/  @!P0 BRA `(.L_x_7417) ;  /* 0xfffffffc00f08947 */ /* 0x010fea000383ffff */
[----:B------:R-:W-:Y:S05]  /*b430*/  BRA `(.L_x_7446) ;  /* 0xfffffff400987947 */ /* 0x000fea000383ffff */
.L_x_7419:
[----:B---3--:R3:W4:Y:S02]  /*b440*/  SYNCS.PHASECHK.TRANS64.TRYWAIT P0, [R16+URZ], R5 ;  /* 0x00000005100075a7 */ /* 0x008724000800017f */
[----:B----4-:R-:W-:Y:S05]  /*b450*/  @!P0 NANOSLEEP.SYNCS 0x989680 ;  /* 0x009896800000895d */ /* 0x010fea0003900000 */
[----:B------:R-:W4:Y:S02]  /*b460*/  @!P0 SYNCS.PHASECHK.TRANS64 P0, [R16+URZ], R5 ;  /* 0x00000005100085a7 */ /* 0x000f24000800007f */
[----:B----4-:R-:W-:Y:S05]  /*b470*/  @!P0 BRA `(.L_x_7419) ;  /* 0xfffffffc00f08947 */ /* 0x010fea000383ffff */
[----:B------:R-:W-:Y:S05]  /*b480*/  BRA `(.L_x_7447) ;  /* 0xfffffff4009c7947 */ /* 0x000fea000383ffff */
.L_x_7448:
        /* <DEDUP_REMOVED lines=15> */
.L_x_11960:


//--------------------- .text._ZN7cutlass13device_kernelIN5flash11enable_sm90INS1_16FlashAttnFwdSm90INS1_25CollectiveMainloopFwdSm90ILi2EN4cute5tupleIJNS5_1CILi1EEES8_S8_EEENS6_IJNS7_ILi128EEENS7_ILi96EEENS7_ILi64EEEEEELi256ENS_10bfloat16_tEfNS_4arch4Sm90ELb0ELb0ELb1ELb1ELb0ELb0ELb0ELb1ELb0ELb0ELb0ELb0EEENS1_21CollectiveEpilogueFwdINS6_IJSA_NS7_ILi256EEESB_EEES9_SE_SG_Li256ELb1ELb0ELb0ELb0EEENS1_36VarlenDynamicPersistentTileSchedulerILi128ELi96ELi256ELi32ELb0ELb0ELb1ELb0ELb1ELb1EEEEEEEEEvNT_6ParamsE --------------------------
	.section	.text._ZN7cutlass13device_kernelIN5flash11enable_sm90INS1_16FlashAttnFwdSm90INS1_25CollectiveMainloopFwdSm90ILi2EN4cute5tupleIJNS5_1CILi1EEES8_S8_EEENS6_IJNS7_ILi128EEENS7_ILi96EEENS7_ILi64EEEEEELi256ENS_10bfloat16_tEfNS_4arch4Sm90ELb0ELb0ELb1ELb1ELb0ELb0ELb0ELb1ELb0ELb0ELb0ELb0EEENS1_21CollectiveEpilogueFwdINS6_IJSA_NS7_ILi256EEESB_EEES9_SE_SG_Li256ELb1ELb0ELb0ELb0EEENS1_36VarlenDynamicPersistentTileSchedulerILi128ELi96ELi256ELi32ELb0ELb0ELb1ELb0ELb1ELb1EEEEEEEEEvNT_6ParamsE,"ax",@progbits
	.align	128
.text._ZN7cutlass13device_kernelIN5flash11enable_sm90INS1_16FlashAttnFwdSm90INS1_25CollectiveMainloopFwdSm90ILi2EN4cute5tupleIJNS5_1CILi1EEES8_S8_EEENS6_IJNS7_ILi128EEENS7_ILi96EEENS7_ILi64EEEEEELi256ENS_10bfloat16_tEfNS_4arch4Sm90ELb0ELb0ELb1ELb1ELb0ELb0ELb0ELb1ELb0ELb0ELb0ELb0EEENS1_21CollectiveEpilogueFwdINS6_IJSA_NS7_ILi256EEESB_EEES9_SE_SG_Li256ELb1ELb0ELb0ELb0EEENS1_36VarlenDynamicPersistentTileSchedulerILi128ELi96ELi256ELi32ELb0ELb0ELb1ELb0ELb1ELb1EEEEEEEEEvNT_6ParamsE:
        .type           _ZN7cutlass13device_kernelIN5flash11enable_sm90INS1_16FlashAttnFwdSm90INS1_25CollectiveMainloopFwdSm90ILi2EN4cute5tupleIJNS5_1CILi1EEES8_S8_EEENS6_IJNS7_ILi128EEENS7_ILi96EEENS7_ILi64EEEEEELi256ENS_10bfloat16_tEfNS_4arch4Sm90ELb0ELb0ELb1ELb1ELb0ELb0ELb0ELb1ELb0ELb0ELb0ELb0EEENS1_21CollectiveEpilogueFwdINS6_IJSA_NS7_ILi256EEESB_EEES9_SE_SG_Li256ELb1ELb0ELb0ELb0EEENS1_36VarlenDynamicPersistentTileSchedulerILi128ELi96ELi256ELi32ELb0ELb0ELb1ELb0ELb1ELb1EEEEEEEEEvNT_6ParamsE,@function
        .size           _ZN7cutlass13device_kernelIN5flash11enable_sm90INS1_16FlashAttnFwdSm90INS1_25CollectiveMainloopFwdSm90ILi2EN4cute5tupleIJNS5_1CILi1EEES8_S8_EEENS6_IJNS7_ILi128EEENS7_ILi96EEENS7_ILi64EEEEEELi256ENS_10bfloat16_tEfNS_4arch4Sm90ELb0ELb0ELb1ELb1ELb0ELb0ELb0ELb1ELb0ELb0ELb0ELb0EEENS1_21CollectiveEpilogueFwdINS6_IJSA_NS7_ILi256EEESB_EEES9_SE_SG_Li256ELb1ELb0ELb0ELb0EEENS1_36VarlenDynamicPersistentTileSchedulerILi128ELi96ELi256ELi32ELb0ELb0ELb1ELb0ELb1ELb1EEEEEEEEEvNT_6ParamsE,(.L_x_11961 - _ZN7cutlass13device_kernelIN5flash11enable_sm90INS1_16FlashAttnFwdSm90INS1_25CollectiveMainloopFwdSm90ILi2EN4cute5tupleIJNS5_1CILi1EEES8_S8_EEENS6_IJNS7_ILi128EEENS7_ILi96EEENS7_ILi64EEEEEELi256ENS_10bfloat16_tEfNS_4arch4Sm90ELb0ELb0ELb1ELb1ELb0ELb0ELb0ELb1ELb0ELb0ELb0ELb0EEENS1_21CollectiveEpilogueFwdINS6_IJSA_NS7_ILi256EEESB_EEES9_SE_SG_Li256ELb1ELb0ELb0ELb0EEENS1_36VarlenDynamicPersistentTileSchedulerILi128ELi96ELi256ELi32ELb0ELb0ELb1ELb0ELb1ELb1EEEEEEEEEvNT_6ParamsE)
        .other          _ZN7cutlass13device_kernelIN5flash11enable_sm90INS1_16FlashAttnFwdSm90INS1_25CollectiveMainloopFwdSm90ILi2EN4cute5tupleIJNS5_1CILi1EEES8_S8_EEENS6_IJNS7_ILi128EEENS7_ILi96EEENS7_ILi64EEEEEELi256ENS_10bfloat16_tEfNS_4arch4Sm90ELb0ELb0ELb1ELb1ELb0ELb0ELb0ELb1ELb0ELb0ELb0ELb0EEENS1_21CollectiveEpilogueFwdINS6_IJSA_NS7_ILi256EEESB_EEES9_SE_SG_Li256ELb1ELb0ELb0ELb0EEENS1_36VarlenDynamicPersistentTileSchedulerILi128ELi96ELi256ELi32ELb0ELb0ELb1ELb0ELb1ELb1EEEEEEEEEvNT_6ParamsE,@"STO_CUDA_ENTRY STV_DEFAULT"
_ZN7cutlass13device_kernelIN5flash11enable_sm90INS1_16FlashAttnFwdSm90INS1_25CollectiveMainloopFwdSm90ILi2EN4cute5tupleIJNS5_1CILi1EEES8_S8_EEENS6_IJNS7_ILi128EEENS7_ILi96EEENS7_ILi64EEEEEELi256ENS_10bfloat16_tEfNS_4arch4Sm90ELb0ELb0ELb1ELb1ELb0ELb0ELb0ELb1ELb0ELb0ELb0ELb0EEENS1_21CollectiveEpilogueFwdINS6_IJSA_NS7_ILi256EEESB_EEES9_SE_SG_Li256ELb1ELb0ELb0ELb0EEENS1_36VarlenDynamicPersistentTileSchedulerILi128ELi96ELi256ELi32ELb0ELb0ELb1ELb0ELb1ELb1EEEEEEEEEvNT_6ParamsE:
        /* <DEDUP_REMOVED lines=21> */
.L_x_7450:
[----:B------:R-:W-:Y:S05]  /*0150*/  BSYNC B0 ;  /* 0x0000000000007941 */ /* 0x000fea0003800000 */
.L_x_7449:
        /* <DEDUP_REMOVED lines=41> */
.L_x_7451:
        /* <DEDUP_REMOVED lines=22> */
.L_x_7452:
        /* <DEDUP_REMOVED lines=18> */
.L_x_7453:
        /* <DEDUP_REMOVED lines=22> */
.L_x_7454:
        /* <DEDUP_REMOVED lines=22> */
.L_x_7455:
[----:B------:R-:W-:Y:S01]  /*0930*/  PLOP3.LUT P0, PT, PT, PT, UP0, 0x80, 0x0 ;  /* 0x000000000000781c */ /* 0x000fe20003f0f008 */
[----:B------:R-:W-:Y:S01]  /*0940*/  UMOV UR36, 0x1 ;  /* 0x0000000100247882 */ /* 0x000fe20000000000 */
[----:B------:R-:W-:Y:S01]  /*0950*/  NOP ;  /* 0x0000000000007918 */ /* 0x000fe20000000000 */
[----:B------:R-:W-:Y:S01]  /*0960*/  USEL UR36, UR36, 0x2, !UP0 ;  /* 0x0000000224247887 */ /* 0x000fe2000c000000 */
[----:B------:R-:W-:Y:S01]  /*0970*/  ULDC.64 UR40, c[0x0][0x208] ;  /* 0x0000820000287ab9 */ /* 0x000fe20000000a00 */
[----:B012-4-:R-:W-:Y:S08]  /*0980*/  BAR.SYNC.DEFER_BLOCKING 0x0 ;  /* 0x0000000000007b1d */ /* 0x017ff00000010000 */
[----:B------:R-:W-:Y:S05]  /*0990*/  @!P0 BRA `(.L_x_7456) ;  /* 0x0000008400b08947 */ /* 0x000fea0003800000 */
.L_x_7457:
[----:B------:R-:W-:-:S08]  /*09a0*/  NOP ;  /* 0x0000000000007918 */ /* 0x000fd00000000000 */
[----:B------:R-:W0:Y:S02]  /*09b0*/  USETMAXREG.TRY_ALLOC.CTAPOOL UP0, 0xf0 ;  /* 0x000000f0000079c8 */ /* 0x000e240008000600 */
[----:B0-----:R-:W-:-:S13]  /*09c0*/  PLOP3.LUT P0, PT, PT, PT, UP0, 0x80, 0x0 ;  /* 0x000000000000781c */ /* 0x001fda0003f0f008 */
[----:B------:R-:W-:Y:S05]  /*09d0*/  @!P0 BRA `(.L_x_7457) ;  /* 0xfffffffc00f08947 */ /* 0x000fea000383ffff */
[----:B------:R-:W-:Y:S06]  /*09e0*/  BAR.ARV 0x8, 0x120 ;  /* 0x0204800000007b1d */ /* 0x000fec0000002000 */
[----:B------:R-:W-:Y:S02]  /*09f0*/  ISETP.NE.AND P0, PT, R22, 0x1, PT ;  /* 0x000000011600780c */ /* 0x000fe40003f05270 */
[----:B------:R-:W0:Y:S01]  /*0a00*/  S2UR UR5, SR_CgaCtaId ;  /* 0x00000000000579c3 */ /* 0x000e220000008800 */
[----:B------:R-:W-:-:S10]  /*0a10*/  UMOV UR4, 0x400 ;  /* 0x0000040000047882 */ /* 0x000fd40000000000 */
[----:B------:R-:W-:Y:S08]  /*0a20*/  @!P0 BAR.ARV 0x9, 0x100 ;  /* 0x0244000000008b1d */ /* 0x000ff00000002000 */
[----:B------:R-:W-:Y:S01]  /*0a30*/  BAR.SYNC.DEFER_BLOCKING 0x5, 0x120 ;  /* 0x0144800000007b1d */ /* 0x000fe20000010000 */
[----:B0-----:R-:W-:-:S09]  /*0a40*/  ULEA UR4, UR5, UR4, 0x18 ;  /* 0x0000000405047291 */ /* 0x001fd2000f8ec03f */
[----:B------:R-:W0:Y:S01]  /*0a50*/  LDS.128 R40, [UR4+0x228d0] ;  /* 0x0228d004ff287984 */ /* 0x000e220008000c00 */
[----:B------:R-:W-:Y:S01]  /*0a60*/  ULDC UR4, c[0x0][0xc14] ;  /* 0x0003050000047ab9 */ /* 0x000fe20000000800 */
[----:B------:R-:W-:Y:S06]  /*0a70*/  BAR.ARV 0x4, 0x120 ;  /* 0x0104800000007b1d */ /* 0x000fec0000002000 */
[----:B0-----:R-:W-:-:S13]  /*0a80*/  ISETP.GE.AND P0, PT, R43, UR4, PT ;  /* 0x000000042b007c0c */ /* 0x001fda000bf06270 */
[----:B------:R-:W-:Y:S05]  /*0a90*/  @P0 EXIT ;  /* 0x000000000000094d */ /* 0x000fea0003800000 */
[----:B------:R-:W0:Y:S01]  /*0aa0*/  S2R R0, SR_TID.X ;  /* 0x0000000000007919 */ /* 0x000e220000002100 */
[----:B------:R-:W-:Y:S01]  /*0ab0*/  R2UR UR5, R42 ;  /* 0x000000002a0572ca */ /* 0x000fe200000e0000 */
[----:B------:R-:W-:Y:S01]  /*0ac0*/  ULOP3.LUT UR47, UR36, 0x1, URZ, 0xfc, !UPT ;  /* 0x00000001242f7892 */ /* 0x000fe2000f8efc3f */
[----:B------:R-:W-:Y:S01]  /*0ad0*/  UMOV UR39, URZ ;  /* 0x0000003f00277c82 */ /* 0x000fe20008000000 */
[----:B------:R-:W-:Y:S01]  /*0ae0*/  UMOV UR38, URZ ;  /* 0x0000003f00267c82 */ /* 0x000fe20008000000 */
[----:B------:R-:W-:Y:S01]  /*0af0*/  UMOV UR37, URZ ;  /* 0x0000003f00257c82 */ /* 0x000fe20008000000 */
[----:B0-----:R-:W-:-:S05]  /*0b00*/  VIADD R203, R0, 0xffffff80 ;  /* 0xffffff8000cb7836 */ /* 0x001fca0000000000 */
[----:B------:R-:W-:-:S04]  /*0b10*/  SHF.R.S32.HI R0, RZ, 0x1f, R203 ;  /* 0x0000001fff007819 */ /* 0x000fc800000114cb */
[CC--:B------:R-:W-:Y:S02]  /*0b20*/  LEA.HI R2, R0.reuse, R203.reuse, RZ, 0x7 ;  /* 0x000000cb00027211 */ /* 0x0c0fe400078f38ff */
[----:B------:R-:W-:Y:S02]  /*0b30*/  LEA.HI R3, R0, R203, RZ, 0x4 ;  /* 0x000000cb00037211 */ /* 0x000fe400078f20ff */
[C---:B------:R-:W-:Y:S02]  /*0b40*/  LOP3.LUT R4, R2.reuse, 0xffffff80, RZ, 0xc0, !PT ;  /* 0xffffff8002047812 */ /* 0x040fe400078ec0ff */
[----:B------:R-:W-:Y:S02]  /*0b50*/  SHF.R.S32.HI R23, RZ, 0x7, R2 ;  /* 0x00000007ff177819 */ /* 0x000fe40000011402 */
[----:B------:R-:W-:Y:S01]  /*0b60*/  SHF.R.S32.HI R6, RZ, 0x4, R3 ;  /* 0x00000004ff067819 */ /* 0x000fe20000011403 */
[----:B------:R-:W-:Y:S01]  /*0b70*/  IMAD.IADD R19, R203, 0x1, -R4 ;  /* 0x00000001cb137824 */ /* 0x000fe200078e0a04 */
[----:B------:R-:W-:-:S04]  /*0b80*/  LEA.HI R2, R2, R23, RZ, 0x1 ;  /* 0x0000001702027211 */ /* 0x000fc800078f08ff */
[----:B------:R-:W-:Y:S02]  /*0b90*/  SHF.R.S32.HI R8, RZ, 0x1f, R19 ;  /* 0x0000001fff087819 */ /* 0x000fe40000011413 */
[----:B------:R-:W-:Y:S02]  /*0ba0*/  LOP3.LUT R2, R2, 0x3fffffe, RZ, 0xc0, !PT ;  /* 0x03fffffe02027812 */ /* 0x000fe400078ec0ff */
[CC--:B------:R-:W-:Y:S02]  /*0bb0*/  LEA.HI R7, R8.reuse, R19.reuse, RZ, 0x2 ;  /* 0x0000001308077211 */ /* 0x0c0fe400078f10ff */
[----:B------:R-:W-:Y:S01]  /*0bc0*/  LEA.HI R8, R8, R19, RZ, 0x5 ;  /* 0x0000001308087211 */ /* 0x000fe200078f28ff */
[----:B------:R-:W-:Y:S01]  /*0bd0*/  IMAD.IADD R2, R23, 0x1, -R2 ;  /* 0x0000000117027824 */ /* 0x000fe200078e0a02 */
[--C-:B------:R-:W-:Y:S02]  /*0be0*/  SHF.R.S32.HI R9, RZ, 0x2, R7.reuse ;  /* 0x00000002ff097819 */ /* 0x100fe40000011407 */
[----:B------:R-:W-:-:S02]  /*0bf0*/  SHF.R.S32.HI R4, RZ, 0x1f, R7 ;  /* 0x0000001fff047819 */ /* 0x000fc40000011407 */
[----:B------:R-:W-:Y:S02]  /*0c00*/  SHF.R.S32.HI R8, RZ, 0x5, R8 ;  /* 0x00000005ff087819 */ /* 0x000fe40000011408 */
[----:B------:R-:W-:Y:S02]  /*0c10*/  LEA.HI R5, R4, R9, RZ, 0x3 ;  /* 0x0000000904057211 */ /* 0x000fe400078f18ff */
[CC--:B------:R-:W-:Y:S02]  /*0c20*/  LEA.HI R4, R0.reuse, R203.reuse, RZ, 0x5 ;  /* 0x000000cb00047211 */ /* 0x0c0fe400078f28ff */
[----:B------:R-:W-:Y:S02]  /*0c30*/  LOP3.LUT R10, R5, 0xfffffff8, RZ, 0xc0, !PT ;  /* 0xfffffff8050a7812 */ /* 0x000fe400078ec0ff */
[----:B------:R-:W-:Y:S01]  /*0c40*/  LEA.HI R0, R0, R203, RZ, 0x3 ;  /* 0x000000cb00007211 */ /* 0x000fe200078f18ff */
[----:B------:R-:W-:Y:S01]  /*0c50*/  IMAD.SHL.U32 R5, R4, 0x20, RZ ;  /* 0x0000002004057824 */ /* 0x000fe200078e00ff */
[----:B------:R-:W-:Y:S01]  /*0c60*/  LOP3.LUT R4, R3, 0x3fffff0, RZ, 0xc0, !PT ;  /* 0x03fffff003047812 */ /* 0x000fe200078ec0ff */
[----:B------:R-:W-:Y:S01]  /*0c70*/  IMAD.IADD R9, R9, 0x1, -R10 ;  /* 0x0000000109097824 */ /* 0x000fe200078e0a0a */
[----:B------:R-:W-:-:S02]  /*0c80*/  LEA.HI R3, R3, R6, RZ, 0x1 ;  /* 0x0000000603037211 */ /* 0x000fc400078f08ff */
[----:B------:R-:W-:Y:S01]  /*0c90*/  LOP3.LUT R5, R5, 0xfffffc00, RZ, 0xc0, !PT ;  /* 0xfffffc0005057812 */ /* 0x000fe200078ec0ff */
[----:B------:R-:W-:Y:S01]  /*0ca0*/  IMAD R9, R8, 0x10, R9 ;  /* 0x0000001008097824 */ /* 0x000fe200078e0209 */
[----:B------:R-:W-:Y:S01]  /*0cb0*/  LOP3.LUT R3, R3, 0x1ffffffe, RZ, 0xc0, !PT ;  /* 0x1ffffffe03037812 */ /* 0x000fe200078ec0ff */
[----:B------:R-:W-:Y:S01]  /*0cc0*/  IMAD.IADD R4, R203, 0x1, -R4 ;  /* 0x00000001cb047824 */ /* 0x000fe200078e0a04 */
[----:B------:R-:W-:Y:S01]  /*0cd0*/  LOP3.LUT R200, R7, 0x7ffffffc, RZ, 0xc0, !PT ;  /* 0x7ffffffc07c87812 */ /* 0x000fe200078ec0ff */
[----:B------:R-:W-:Y:S01]  /*0ce0*/  IMAD R201, R2, 0x40, R9 ;  /* 0x0000004002c97824 */ /* 0x000fe200078e0209 */
[----:B------:R-:W-:Y:S01]  /*0cf0*/  LOP3.LUT R2, R0, 0x1ffffff8, RZ, 0xc0, !PT ;  /* 0x1ffffff800027812 */ /* 0x000fe200078ec0ff */
[----:B------:R-:W-:Y:S01]  /*0d00*/  IMAD R4, R4, 0x40, R5 ;  /* 0x0000004004047824 */ /* 0x000fe200078e0205 */
[----:B------:R-:W-:Y:S01]  /*0d10*/  SHF.R.S32.HI R16, RZ, 0x3, R0 ;  /* 0x00000003ff107819 */ /* 0x000fe20000011400 */
[----:B------:R-:W-:Y:S01]  /*0d20*/  IMAD.IADD R3, R6, 0x1, -R3 ;  /* 0x0000000106037824 */ /* 0x000fe200078e0a03 */
[----:B------:R-:W-:Y:S01]  /*0d30*/  IADD3 R200, R19, -R200, RZ ;  /* 0x800000c813c87210 */ /* 0x000fe20007ffe0ff */
[----:B------:R-:W-:-:S02]  /*0d40*/  IMAD.IADD R2, R203, 0x1, -R2 ;  /* 0x00000001cb027824 */ /* 0x000fc400078e0a02 */
[----:B------:R-:W-:Y:S02]  /*0d50*/  IMAD R202, R3, 0x8, R4 ;  /* 0x0000000803ca7824 */ /* 0x000fe400078e0204 */
[----:B------:R-:W-:-:S07]  /*0d60*/  IMAD.SHL.U32 R2, R2, 0x8, RZ ;  /* 0x0000000802027824 */ /* 0x000fce00078e00ff */
.L_x_7499:
[----:B0---45:R-:W0:Y:S01]  /*0d70*/  LDC.64 R4, c[0x0][0xc60] ;  /* 0x00031800ff047b82 */ /* 0x031e220000000a00 */
        /* <DEDUP_REMOVED lines=16> */
[----:B------:R-:W-:Y:S01]  /*0e80*/  @UP1 ULEA.HI.X UR9, UR46, UR9, UR45, 0x2, UP3 ;  /* 0x000000092e091291 */ /* 0x000fe200098f142d */
[----:B------:R-:W-:Y:S02]  /*0e90*/  IMAD.U32 R4, RZ, RZ, UR6 ;  /* 0x00000006ff047e24 */ /* 0x000fe4000f8e00ff */
[----:B---3--:R-:W-:-:S02]  /*0ea0*/  IMAD.U32 R6, RZ, RZ, UR8 ;  /* 0x00000008ff067e24 */ /* 0x008fc4000f8e00ff */
[----:B------:R-:W-:Y:S01]  /*0eb0*/  IMAD.U32 R5, RZ, RZ, UR7 ;  /* 0x00000007ff057e24 */ /* 0x000fe2000f8e00ff */
[----:B------:R-:W-:Y:S01]  /*0ec0*/  ULDC.64 UR6, c[0x0][0x3f8] ;  /* 0x0000fe0000067ab9 */ /* 0x000fe20000000a00 */
[----:B------:R-:W-:-:S03]  /*0ed0*/  IMAD.U32 R7, RZ, RZ, UR9 ;  /* 0x00000009ff077e24 */ /* 0x000fc6000f8e00ff */
[----:B------:R-:W2:Y:S04]  /*0ee0*/  @P0 LDG.E R4, desc[UR40][R4.64] ;  /* 0x0000002804040981 */ /* 0x000ea8000c1e1900 */
[----:B------:R-:W3:Y:S01]  /*0ef0*/  @P1 LDG.E R6, desc[UR40][R6.64] ;  /* 0x0000002806061981 */ /* 0x000ee2000c1e1900 */
[----:B------:R-:W-:Y:S01]  /*0f00*/  UISETP.NE.U32.AND UP0, UPT, UR6, URZ, UPT ;  /* 0x0000003f0600728c */ /* 0x000fe2000bf05070 */
[----:B------:R-:W-:Y:S01]  /*0f10*/  IMAD.MOV.U32 R18, RZ, RZ, R41 ;  /* 0x000000ffff127224 */ /* 0x000fe200078e0029 */
[----:B------:R-:W-:Y:S01]  /*0f20*/  UMOV UR43, URZ ;  /* 0x0000003f002b7c82 */ /* 0x000fe20008000000 */
[----:B------:R-:W-:Y:S01]  /*0f30*/  ULDC UR6, c[0x0][0x2e0] ;  /* 0x0000b80000067ab9 */ /* 0x000fe20000000800 */
[----:B------:R-:W-:Y:S01]  /*0f40*/  UISETP.NE.AND.EX UP0, UPT, UR7, URZ, UPT, UP0 ;  /* 0x0000003f0700728c */ /* 0x000fe2000bf05300 */
[----:B------:R-:W-:Y:S01]  /*0f50*/  CS2R R44, SRZ ;  /* 0x00000000002c7805 */ /* 0x000fe2000001ff00 */
[----:B------:R-:W-:Y:S01]  /*0f60*/  UMOV UR44, UR5 ;  /* 0x00000005002c7c82 */ /* 0x000fe20008000000 */
[----:B------:R-:W-:Y:S01]  /*0f70*/  CS2R R150, SRZ ;  /* 0x0000000000967805 */ /* 0x000fe2000001ff00 */
        /* <DEDUP_REMOVED lines=43> */
[----:B-1----:R-:W-:Y:S02]  /*1230*/  CS2R R68, SRZ ;  /* 0x0000000000447805 */ /* 0x002fe4000001ff00 */
[----:B------:R-:W-:-:S02]  /*1240*/  CS2R R166, SRZ ;  /* 0x0000000000a67805 */ /* 0x000fc4000001ff00 */
[----:B------:R-:W-:Y:S01]  /*1250*/  CS2R R154, SRZ ;  /* 0x00000000009a7805 */ /* 0x000fe2000001ff00 */
[----:B------:R-:W-:Y:S01]  /*1260*/  IMAD.MOV.U32 R28, RZ, RZ, RZ ;  /* 0x000000ffff1c7224 */ /* 0x000fe200078e00ff */
        /* <DEDUP_REMOVED lines=11> */
[----:B--2---:R-:W-:Y:S02]  /*1320*/  @P0 R2UR UR43, R4 ;  /* 0x00000000042b02ca */ /* 0x004fe400000e0000 */
[----:B------:R-:W-:-:S02]  /*1330*/  PLOP3.LUT P0, PT, PT, PT, PT, 0x80, 0x0 ;  /* 0x000000000000781c */ /* 0x000fc40003f0f070 */
[----:B---3--:R-:W-:Y:S01]  /*1340*/  @P1 R2UR UR4, R6 ;  /* 0x00000000060412ca */ /* 0x008fe200000e0000 */
[----:B------:R-:W-:-:S14]  /*1350*/  @P1 BRA `(.L_x_7458) ;  /* 0x0000000000341947 */ /* 0x000fdc0003800000 */
        /* <DEDUP_REMOVED lines=13> */
.L_x_7458:
[----:B------:R-:W-:Y:S01]  /*1430*/  UIADD3 UR43, -UR43, UR4, URZ ;  /* 0x000000042b2b7290 */ /* 0x000fe2000fffe13f */
[----:B------:R-:W-:Y:S01]  /*1440*/  IMAD.MOV.U32 R9, RZ, RZ, RZ ;  /* 0x000000ffff097224 */ /* 0x000fe200078e00ff */
[----:B------:R-:W-:Y:S02]  /*1450*/  CS2R R174, SRZ ;  /* 0x0000000000ae7805 */ /* 0x000fe4000001ff00 */
[----:B------:R-:W-:Y:S01]  /*1460*/  CS2R R172, SRZ ;  /* 0x0000000000ac7805 */ /* 0x000fe2000001ff00 */
[----:B------:R-:W-:Y:S01]  /*1470*/  UISETP.GE.AND UP0, UPT, UR43, 0x1, UPT ;  /* 0x000000012b00788c */ /* 0x000fe2000bf06270 */
[----:B------:R-:W-:Y:S01]  /*1480*/  CS2R R36, SRZ ;  /* 0x0000000000247805 */ /* 0x000fe2000001ff00 */
[----:B------:R-:W-:Y:S01]  /*1490*/  UIADD3 UR4, UR43, 0x5f, URZ ;  /* 0x0000005f2b047890 */ /* 0x000fe2000fffe03f */
[----:B------:R-:W-:Y:S02]  /*14a0*/  CS2R R176, SRZ ;  /* 0x0000000000b07805 */ /* 0x000fe4000001ff00 */
[----:B------:R-:W-:Y:S01]  /*14b0*/  CS2R R32, SRZ ;  /* 0x0000000000207805 */ /* 0x000fe2000001ff00 */
[----:B------:R-:W-:Y:S01]  /*14c0*/  IMAD.MOV.U32 R26, RZ, RZ, RZ ;  /* 0x000000ffff1a7224 */ /* 0x000fe200078e00ff */
[----:B------:R-:W-:Y:S01]  /*14d0*/  PLOP3.LUT P1, PT, PT, PT, UP0, 0x80, 0x0 ;  /* 0x000000000000781c */ /* 0x000fe20003f2f008 */
[----:B------:R-:W-:Y:S01]  /*14e0*/  UIMAD.WIDE UR4, UR4, 0x2aaaaaab, URZ ;  /* 0x2aaaaaab040478a5 */ /* 0x000fe2000f8e023f */
[----:B------:R-:W-:Y:S01]  /*14f0*/  IMAD.MOV.U32 R29, RZ, RZ, RZ ;  /* 0x000000ffff1d7224 */ /* 0x000fe200078e00ff */
[----:B------:R-:W-:Y:S01]  /*1500*/  MOV R179, RZ ;  /* 0x000000ff00b37202 */ /* 0x000fe20000000f00 */
[----:B------:R-:W-:Y:S01]  /*1510*/  IMAD.MOV.U32 R6, RZ, RZ, RZ ;  /* 0x000000ffff067224 */ /* 0x000fe200078e00ff */
[----:B------:R-:W-:Y:S01]  /*1520*/  USHF.R.U32.HI UR42, URZ, 0x1f, UR5 ;  /* 0x0000001f3f2a7899 */ /* 0x000fe20008011605 */
[----:B------:R-:W-:-:S03]  /*1530*/  CS2R R4, SRZ ;  /* 0x0000000000047805 */ /* 0x000fc6000001ff00 */
[----:B------:R-:W-:-:S04]  /*1540*/  ULEA.HI.SX32 UR42, UR5, UR42, 0x1c ;  /* 0x0000002a052a7291 */ /* 0x000fc8000f8fe23f */
[----:B------:R-:W-:Y:S08]  /*1550*/  @!P1 BRA `(.L_x_7459) ;  /* 0x0000005000149947 */ /* 0x000ff00003800000 */
        /* <DEDUP_REMOVED lines=31> */
.L_x_7460:
[----:B------:R-:W0:Y:S01]  /*1750*/  S2R R3, SR_CgaCtaId ;  /* 0x0000000000037919 */ /* 0x000e220000008800 */
[----:B------:R-:W-:Y:S01]  /*1760*/  ULEA.HI UR4, UR39, UR39, URZ, 0x1 ;  /* 0x0000002727047291 */ /* 0x000fe2000f8f083f */
[----:B------:R-:W-:Y:S01]  /*1770*/  MOV R6, 0x400 ;  /* 0x0000040000067802 */ /* 0x000fe20000000f00 */
[----:B------:R-:W-:Y:S02]  /*1780*/  VIADD R9, R22, 0x8 ;  /* 0x0000000816097836 */ /* 0x000fe40000000000 */
[----:B------:R-:W-:-:S04]  /*1790*/  ULOP3.LUT UR4, UR4, 0xfffffffe, URZ, 0xc0, !UPT ;  /* 0xfffffffe04047892 */ /* 0x000fc8000f8ec03f */
[----:B------:R-:W-:-:S06]  /*17a0*/  UIADD3 UR4, UR39, -UR4, URZ ;  /* 0x8000000427047290 */ /* 0x000fcc000fffe03f */
[----:B------:R-:W-:Y:S01]  /*17b0*/  IMAD.U32 R0, RZ, RZ, UR4 ;  /* 0x00000004ff007e24 */ /* 0x000fe2000f8e00ff */
[----:B0-----:R-:W-:-:S04]  /*17c0*/  LEA R6, R3, R6, 0x18 ;  /* 0x0000000603067211 */ /* 0x001fc800078ec0ff */
[----:B------:R-:W-:-:S04]  /*17d0*/  SHF.L.U32 R3, R0, 0x1f, RZ ;  /* 0x0000001f00037819 */ /* 0x000fc800000006ff */
[----:B------:R-:W0:Y:S02]  /*17e0*/  SYNCS.PHASECHK.TRANS64.TRYWAIT P0, [R6+URZ+0x22800], R3 ;  /* 0x02280003060075a7 */ /* 0x000e24000800017f */
[----:B0-----:R-:W-:Y:S05]  /*17f0*/  @!P0 BRA `(.L_x_7461) ;  /* 0x000000bc00cc8947 */ /* 0x001fea0003800000 */
.L_x_7583:
[----:B------:R-:W-:Y:S01]  /*1800*/  IMAD.U32 R0, RZ, RZ, UR47 ;  /* 0x0000002fff007e24 */ /* 0x000fe2000f8e00ff */
[----:B------:R-:W-:Y:S05]  /*1810*/  WARPSYNC.ALL ;  /* 0x0000000000007948 */ /* 0x000fea0003800000 */
[----:B------:R1:W-:Y:S01]  /*1820*/  BAR.SYNC.DEFER_BLOCKING R9, 0x100 ;  /* 0x000400090000751d */ /* 0x0003e20000010000 */
[----:B------:R-:W-:-:S13]  /*1830*/  ISETP.NE.AND P0, PT, R0, 0x3, PT ;  /* 0x000000030000780c */ /* 0x000fda0003f05270 */
[----:B-1----:R-:W-:Y:S05]  /*1840*/  @!P0 BRA `(.L_x_7462) ;  /* 0x0000000000048947 */ /* 0x002fea0003800000 */
[----:B------:R-:W-:Y:S01]  /*1850*/  BPT.TRAP 0x1 ;  /* 0x000000040000795c */ /* 0x000fe20000300000 */
.L_x_7462:
[----:B------:R-:W-:Y:S02]  /*1860*/  IMAD.U32 R5, RZ, RZ, UR37 ;  /* 0x00000025ff057e24 */ /* 0x000fe4000f8e00ff */
[----:B------:R-:W-:-:S03]  /*1870*/  IMAD.U32 R10, RZ, RZ, UR38 ;  /* 0x00000026ff0a7e24 */ /* 0x000fc6000f8e00ff */
[----:B------:R-:W-:Y:S02]  /*1880*/  LEA R5, R5, R6, 0x3 ;  /* 0x0000000605057211 */ /* 0x000fe400078e18ff */
[----:B------:R-:W-:-:S04]  /*1890*/  SHF.L.U32 R10, R10, 0x1f, RZ ;  /* 0x0000001f0a0a7819 */ /* 0x000fc800000006ff */
[----:B------:R1:W2:Y:S01]  /*18a0*/  SYNCS.PHASECHK.TRANS64.TRYWAIT P1, [R5+URZ+0x22830], R10 ;  /* 0x0228300a050075a7 */ /* 0x0002a2000802017f */
[----:B------:R-:W-:Y:S05]  /*18b0*/  @!P0 BRA `(.L_x_7463) ;  /* 0x0000000000048947 */ /* 0x000fea0003800000 */
[----:B------:R-:W-:Y:S01]  /*18c0*/  BPT.TRAP 0x1 ;  /* 0x000000040000795c */ /* 0x000fe20000300000 */
.L_x_7463:
[----:B--2---:R-:W-:Y:S05]  /*18d0*/  @P1 BRA `(.L_x_7464) ;  /* 0x0000000000081947 */ /* 0x004fea0003800000 */
[----:B------:R-:W2:Y:S02]  /*18e0*/  SYNCS.PHASECHK.TRANS64.TRYWAIT P1, [R5+URZ+0x22830], R10 ;  /* 0x0228300a050075a7 */ /* 0x000ea4000802017f */
[----:B--2---:R-:W-:Y:S05]  /*18f0*/  @!P1 BRA `(.L_x_7465) ;  /* 0x000000bc00a09947 */ /* 0x004fea0003800000 */
.L_x_7464:
[----:B------:R-:W-:Y:S01]  /*1900*/  R2UR UR4, R6 ;  /* 0x00000000060472ca */ /* 0x000fe200000e0000 */
[----:B------:R-:W-:Y:S01]  /*1910*/  WARPGROUP.ARRIVE ;  /* 0x00000000000079c5 */ /* 0x000fe20000000000 */
        /* <DEDUP_REMOVED lines=8> */
[----:B------:R-:W-:Y:S01]  /*19a0*/  P2R R72, PR, RZ, 0x1 ;  /* 0x00000001ff487803 */ /* 0x000fe20000000000 */
[----:B------:R-:W3:Y:S02]  /*19b0*/  S2R R73, SR_TID.X ;  /* 0x0000000000497919 */ /* 0x000ee40000002100 */
[----:B------:R-:W-:-:S04]  /*19c0*/  UIADD3 UR4, UR4, 0x1c400, URZ ;  /* 0x0001c40004047890 */ /* 0x000fc8000fffe03f */
[----:B------:R-:W-:-:S04]  /*19d0*/  USHF.R.U32.HI UR4, URZ, 0x4, UR4 ;  /* 0x000000043f047899 */ /* 0x000fc80008011604 */
[----:B------:R-:W-:-:S04]  /*19e0*/  ULOP3.LUT UR4, UR4, 0x3fff, URZ, 0xc0, !UPT ;  /* 0x00003fff04047892 */ /* 0x000fc8000f8ec03f */
[----:B------:R-:W-:Y:S02]  /*19f0*/  ULOP3.LUT UR20, UR4, 0x10000, URZ, 0xfc, !UPT ;  /* 0x0001000004147892 */ /* 0x000fe4000f8efc3f */
[----:B------:R-:W-:Y:S02]  /*1a00*/  ULOP3.LUT UR4, UR48, 0x10000, URZ, 0xfc, !UPT ;  /* 0x0001000030047892 */ /* 0x000fe4000f8efc3f */
[----:B------:R-:W-:Y:S02]  /*1a10*/  UIMAD UR6, UR37, 0x300, UR20 ;  /* 0x00000300250678a4 */ /* 0x000fe4000f8e0214 */
[----:B------:R-:W-:Y:S02]  /*1a20*/  UIADD3 UR8, UR4, 0x2, URZ ;  /* 0x0000000204087890 */ /* 0x000fe4000fffe03f */
[----:B------:R-:W-:Y:S02]  /*1a30*/  UIADD3 UR10, UR6, 0x2, URZ ;  /* 0x00000002060a7890 */ /* 0x000fe4000fffe03f */
[----:B------:R-:W-:-:S02]  /*1a40*/  UIADD3 UR12, UR4, 0x4, URZ ;  /* 0x00000004040c7890 */ /* 0x000fc4000fffe03f */
[----:B------:R-:W-:Y:S02]  /*1a50*/  UIADD3 UR14, UR6, 0x4, URZ ;  /* 0x00000004060e7890 */ /* 0x000fe4000fffe03f */
[----:B------:R-:W-:Y:S01]  /*1a60*/  HGMMA.64x96x16.F32.BF16 R24, gdesc[UR4], RZ, !UPT, gsb0 ;  /* 0x01600000041879f0 */ /* 0x000fe2000c0018ff */
[----:B------:R-:W-:Y:S02]  /*1a70*/  UIADD3 UR16, UR4, 0x6, URZ ;  /* 0x0000000604107890 */ /* 0x000fe4000fffe03f */
[----:B------:R-:W-:Y:S01]  /*1a80*/  UIADD3 UR18, UR6, 0x6, URZ ;  /* 0x0000000606127890 */ /* 0x000fe2000fffe03f */
        /* <DEDUP_REMOVED lines=45> */
[----:B----4-:R-:W-:Y:S01]  /*1d60*/  FSEL R24, R24, -INF , P6 ;  /* 0xff80000018187808 */ /* 0x010fe20003000000 */
[----:B------:R-:W-:Y:S01]  /*1d70*/  FMUL.FTZ R39, R39, UR7 ;  /* 0x0000000727277c20 */ /* 0x000fe20008410000 */
[----:B------:R-:W-:Y:S01]  /*1d80*/  FMUL.FTZ R49, R49, UR7 ;  /* 0x0000000731317c20 */ /* 0x000fe20008410000 */
[----:B------:R-:W-:Y:S01]  /*1d90*/  FMUL.FTZ R42, R42, UR7 ;  /* 0x000000072a2a7c20 */ /* 0x000fe20008410000 */
[----:B------:R-:W-:Y:S01]  /*1da0*/  FMUL.FTZ R43, R43, UR7 ;  /* 0x000000072b2b7c20 */ /* 0x000fe20008410000 */
        /* <DEDUP_REMOVED lines=13> */
[----:B------:R-:W-:Y:S01]  /*1e80*/  FMUL.FTZ R60, R60, UR7 ;  /* 0x000000073c3c7c20 */ /* 0x000fe20008410000 */
[----:B------:R-:W-:Y:S01]  /*1e90*/  FMUL.FTZ R54, R54, UR7 ;  /* 0x0000000736367c20 */ /* 0x000fe20008410000 */
[----:B------:R-:W-:Y:S01]  /*1ea0*/  FMUL.FTZ R61, R61, UR7 ;  /* 0x000000073d3d7c20 */ /* 0x000fe20008410000 */
[----:B------:R-:W-:Y:S01]  /*1eb0*/  FMUL.FTZ R55, R55, UR7 ;  /* 0x0000000737377c20 */ /* 0x000fe20008410000 */
[----:B------:R-:W-:Y:S01]  /*1ec0*/  FMUL.FTZ R64, R64, UR7 ;  /* 0x0000000740407c20 */ /* 0x000fe20008410000 */
[----:B------:R0:W1:Y:S01]  /*1ed0*/  MUFU.TANH R3, R26 ;  /* 0x0000001a00037308 */ /* 0x0000620000002400 */
        /* <DEDUP_REMOVED lines=10> */
[----:B-----5:R-:W-:Y:S01]  /*1f80*/  FSEL R32, R32, -INF , P1 ;  /* 0xff80000020207808 */ /* 0x020fe20000800000 */
[----:B------:R-:W-:Y:S01]  /*1f90*/  FMUL.FTZ R66, R66, UR7 ;  /* 0x0000000742427c20 */ /* 0x000fe20008410000 */
[----:B------:R-:W-:Y:S01]  /*1fa0*/  FMNMX.FTZ R7, R29, R26, !PT ;  /* 0x0000001a1d077209 */ /* 0x000fe20007810000 */
[----:B------:R-:W-:Y:S01]  /*1fb0*/  FMUL.FTZ R67, R67, UR7 ;  /* 0x0000000743437c20 */ /* 0x000fe20008410000 */
[----:B------:R-:W-:Y:S01]  /*1fc0*/  FMUL.FTZ R70, R70, UR7 ;  /* 0x0000000746467c20 */ /* 0x000fe20008410000 */
[----:B------:R-:W0:Y:S01]  /*1fd0*/  MUFU.TANH R4, R27 ;  /* 0x0000001b00047308 */ /* 0x000e220000002400 */
[----:B-1----:R-:W-:Y:S01]  /*1fe0*/  FSEL R3, R3, -INF , P6 ;  /* 0xff80000003037808 */ /* 0x002fe20003000000 */
[----:B------:R-:W-:Y:S01]  /*1ff0*/  FMUL.FTZ R71, R71, UR7 ;  /* 0x0000000747477c20 */ /* 0x000fe20008410000 */
[----:B------:R-:W-:-:S02]  /*2000*/  ISETP.GT.AND P6, PT, R0, 0x18, PT ;  /* 0x000000180000780c */ /* 0x000fc40003fc4270 */
[----:B------:R-:W-:-:S03]  /*2010*/  FMNMX.FTZ R26, R32, R7, !PT ;  /* 0x00000007201a7209 */ /* 0x000fc60007810000 */
[----:B------:R-:W1:Y:S01]  /*2020*/  MUFU.TANH R36, R36 ;  /* 0x0000002400247308 */ /* 0x000e620000002400 */
[----:B----4-:R-:W-:-:S04]  /*2030*/  FSEL R33, R33, -INF , P2 ;  /* 0xff80000021217808 */ /* 0x010fc80001000000 */
[----:B------:R-:W-:-:S03]  /*2040*/  FMNMX.FTZ R7, R33, R26, !PT ;  /* 0x0000001a21077209 */ /* 0x000fc60007810000 */
[----:B------:R-:W4:Y:S01]  /*2050*/  MUFU.TANH R8, R30 ;  /* 0x0000001e00087308 */ /* 0x000f220000002400 */
[----:B0-----:R-:W-:Y:S02]  /*2060*/  FSEL R4, R4, -INF , P5 ;  /* 0xff80000004047808 */ /* 0x001fe40002800000 */
[----:B------:R-:W-:-:S05]  /*2070*/  ISETP.GT.AND P5, PT, R0, 0x19, PT ;  /* 0x000000190000780c */ /* 0x000fca0003fa4270 */
[----:B------:R-:W0:Y:S01]  /*2080*/  MUFU.TANH R37, R37 ;  /* 0x0000002500257308 */ /* 0x000e220000002400 */
[----:B-1----:R-:W-:-:S04]  /*2090*/  FSEL R36, R36, -INF , P6 ;  /* 0xff80000024247808 */ /* 0x002fc80003000000 */
[----:B------:R-:W-:-:S03]  /*20a0*/  FMNMX.FTZ R26, R36, R7, !PT ;  /* 0x00000007241a7209 */ /* 0x000fc60007810000 */
[----:B------:R-:W1:Y:S01]  /*20b0*/  MUFU.TANH R11, R31 ;  /* 0x0000001f000b7308 */ /* 0x000e620000002400 */
[----:B----4-:R-:W-:Y:S02]  /*20c0*/  FSEL R8, R8, -INF , P4 ;  /* 0xff80000008087808 */ /* 0x010fe40002000000 */
[----:B------:R-:W-:-:S05]  /*20d0*/  ISETP.GT.AND P4, PT, R0, 0x20, PT ;  /* 0x000000200000780c */ /* 0x000fca0003f84270 */
[----:B------:R-:W4:Y:S01]  /*20e0*/  MUFU.TANH R40, R40 ;  /* 0x0000002800287308 */ /* 0x000f220000002400 */
[----:B0-----:R-:W-:-:S04]  /*20f0*/  FSEL R37, R37, -INF , P5 ;  /* 0xff80000025257808 */ /* 0x001fc80002800000 */
[----:B------:R-:W-:-:S03]  /*2100*/  FMNMX.FTZ R7, R37, R26, !PT ;  /* 0x0000001a25077209 */ /* 0x000fc60007810000 */
[----:B------:R-:W0:Y:S01]  /*2110*/  MUFU.TANH R12, R34 ;  /* 0x00000022000c7308 */ /* 0x000e220000002400 */
[----:B-1----:R-:W-:Y:S02]  /*2120*/  FSEL R11, R11, -INF , P3 ;  /* 0xff8000000b0b7808 */ /* 0x002fe40001800000 */
[----:B------:R-:W-:-:S05]  /*2130*/  ISETP.GT.AND P3, PT, R0, 0x21, PT ;  /* 0x000000210000780c */ /* 0x000fca0003f64270 */
        /* <DEDUP_REMOVED lines=88> */
[----:B-1----:R-:W-:-:S04]  /*26c0*/  FSEL R69, R69, -INF , P1 ;  /* 0xff80000045457808 */ /* 0x002fc80000800000 */
[----:B------:R-:W-:-:S03]  /*26d0*/  FMNMX.FTZ R7, R69, R0, !PT ;  /* 0x0000000045077209 */ /* 0x000fc60007810000 */
[----:B------:R-:W1:Y:S01]  /*26e0*/  MUFU.TANH R66, R66 ;  /* 0x0000004200427308 */ /* 0x000e620000002400 */
[----:B----4-:R-:W-:Y:S01]  /*26f0*/  FSEL R62, R62, -INF , P6 ;  /* 0xff8000003e3e7808 */ /* 0x010fe20003000000 */
[----:B------:R-:W4:Y:S06]  /*2700*/  SHFL.BFLY PT, R0, R7, 0x2, 0x1f ;  /* 0x0c401f0007007f89 */ /* 0x000f2c00000e0000 */
[----:B------:R-:W5:Y:S01]  /*2710*/  MUFU.TANH R67, R67 ;  /* 0x0000004300437308 */ /* 0x000f620000002400 */
[----:B0-----:R-:W-:-:S07]  /*2720*/  FSEL R63, R63, -INF , P5 ;  /* 0xff8000003f3f7808 */ /* 0x001fce0002800000 */
[----:B------:R-:W0:Y:S01]  /*2730*/  MUFU.TANH R70, R70 ;  /* 0x0000004600467308 */ /* 0x000e220000002400 */
[----:B-1----:R-:W-:-:S07]  /*2740*/  FSEL R66, R66, -INF , P4 ;  /* 0xff80000042427808 */ /* 0x002fce0002000000 */
[----:B------:R-:W1:Y:S01]  /*2750*/  MUFU.TANH R71, R71 ;  /* 0x0000004700477308 */ /* 0x000e620000002400 */
[----:B-----5:R-:W-:Y:S02]  /*2760*/  FSEL R67, R67, -INF , P3 ;  /* 0xff80000043437808 */ /* 0x020fe40001800000 */
[----:B----4-:R-:W-:Y:S02]  /*2770*/  FMNMX.FTZ R21, R7, R0, !PT ;  /* 0x0000000007157209 */ /* 0x010fe40007810000 */
[----:B------:R-:W-:-:S03]  /*2780*/  FMNMX.FTZ R7, R3, R4, !PT ;  /* 0x0000000403077209 */ /* 0x000fc60007810000 */
[----:B------:R-:W4:Y:S01]  /*2790*/  SHFL.BFLY PT, R0, R21, 0x1, 0x1f ;  /* 0x0c201f0015007f89 */ /* 0x000f2200000e0000 */
[----:B0-----:R-:W-:Y:S02]  /*27a0*/  FSEL R70, R70, -INF , P2 ;  /* 0xff80000046467808 */ /* 0x001fe40001000000 */
[----:B-1----:R-:W-:Y:S02]  /*27b0*/  FSEL R71, R71, -INF , P1 ;  /* 0xff80000047477808 */ /* 0x002fe40000800000 */
[----:B----4-:R-:W-:-:S04]  /*27c0*/  FMNMX.FTZ R0, R21, R0, !PT ;  /* 0x0000000015007209 */ /* 0x010fc80007810000 */
        /* <DEDUP_REMOVED lines=33> */
[----:B------:R-:W0:Y:S01]  /*29e0*/  MUFU.EX2 R29, R29 ;  /* 0x0000001d001d7308 */ /* 0x000e220000000800 */
        /* <DEDUP_REMOVED lines=9> */
[----:B------:R-:W-:-:S03]  /*2a80*/  FFMA.FTZ R27, R69, UR10, -R27 ;  /* 0x0000000a451b7c23 */ /* 0x000fc6000801081b */
[----:B------:R-:W-:-:S03]  /*2a90*/  FMNMX.FTZ R7, R51, R24, !PT ;  /* 0x0000001833077209 */ /* 0x000fc60007810000 */
[----:B------:R-:W1:Y:S01]  /*2aa0*/  MUFU.EX2 R33, R33 ;  /* 0x0000002100217308 */ /* 0x000e620000000800 */
[----:B------:R-:W-:Y:S02]  /*2ab0*/  FMNMX.FTZ R24, R54, R7, !PT ;  /* 0x0000000736187209 */ /* 0x000fe40007810000 */
[----:B0-----:R-:W-:Y:S02]  /*2ac0*/  F2FP.BF16.F32.PACK_AB R154, R29, R28 ;  /* 0x0000001c1d9a723e */ /* 0x001fe400000010ff */
[----:B------:R-:W-:-:S03]  /*2ad0*/  FMNMX.FTZ R7, R55, R24, !PT ;  /* 0x0000001837077209 */ /* 0x000fc60007810000 */
[----:B------:R-:W-:Y:S01]  /*2ae0*/  MUFU.EX2 R36, R36 ;  /* 0x0000002400247308 */ /* 0x000fe20000000800 */
[----:B------:R-:W-:-:S04]  /*2af0*/  FMNMX.FTZ R24, R58, R7, !PT ;  /* 0x000000073a187209 */ /* 0x000fc80007810000 */
[----:B------:R-:W-:-:S03]  /*2b00*/  FMNMX.FTZ R7, R59, R24, !PT ;  /* 0x000000183b077209 */ /* 0x000fc60007810000 */
[----:B------:R-:W0:Y:S01]  /*2b10*/  MUFU.EX2 R37, R37 ;  /* 0x0000002500257308 */ /* 0x000e220000000800 */
[----:B------:R-:W-:Y:S02]  /*2b20*/  FMNMX.FTZ R24, R62, R7, !PT ;  /* 0x000000073e187209 */ /* 0x000fe40007810000 */
[----:B-1----:R-:W-:Y:S02]  /*2b30*/  F2FP.BF16.F32.PACK_AB R156, R33, R32 ;  /* 0x00000020219c723e */ /* 0x002fe400000010ff */
[----:B------:R-:W-:-:S03]  /*2b40*/  FMNMX.FTZ R7, R63, R24, !PT ;  /* 0x000000183f077209 */ /* 0x000fc60007810000 */
[----:B------:R-:W-:Y:S01]  /*2b50*/  MUFU.EX2 R40, R40 ;  /* 0x0000002800287308 */ /* 0x000fe20000000800 */
[----:B------:R-:W-:-:S04]  /*2b60*/  FMNMX.FTZ R24, R66, R7, !PT ;  /* 0x0000000742187209 */ /* 0x000fc80007810000 */
[----:B------:R-:W-:-:S03]  /*2b70*/  FMNMX.FTZ R7, R67, R24, !PT ;  /* 0x0000001843077209 */ /* 0x000fc60007810000 */
[----:B------:R-:W1:Y:S01]  /*2b80*/  MUFU.EX2 R41, R41 ;  /* 0x0000002900297308 */ /* 0x000e620000000800 */
[----:B------:R-:W-:Y:S02]  /*2b90*/  FMNMX.FTZ R24, R70, R7, !PT ;  /* 0x0000000746187209 */ /* 0x000fe40007810000 */
[----:B0-----:R-:W-:Y:S02]  /*2ba0*/  F2FP.BF16.F32.PACK_AB R158, R37, R36 ;  /* 0x00000024259e723e */ /* 0x001fe400000010ff */
[----:B------:R-:W-:-:S03]  /*2bb0*/  FMNMX.FTZ R24, R71, R24, !PT ;  /* 0x0000001847187209 */ /* 0x000fc60007810000 */
[----:B------:R-:W-:Y:S02]  /*2bc0*/  MUFU.EX2 R44, R44 ;  /* 0x0000002c002c7308 */ /* 0x000fe40000000800 */
[----:B------:R-:W0:Y:S06]  /*2bd0*/  SHFL.BFLY PT, R7, R24, 0x2, 0x1f ;  /* 0x0c401f0018077f89 */ /* 0x000e2c00000e0000 */
[----:B------:R-:W4:Y:S01]  /*2be0*/  MUFU.EX2 R45, R45 ;  /* 0x0000002d002d7308 */ /* 0x000f220000000800 */
[----:B-1----:R-:W-:-:S07]  /*2bf0*/  F2FP.BF16.F32.PACK_AB R160, R41, R40 ;  /* 0x0000002829a0723e */ /* 0x002fce00000010ff */
[----:B------:R-:W-:Y:S08]  /*2c00*/  MUFU.EX2 R48, R48 ;  /* 0x0000003000307308 */ /* 0x000ff00000000800 */
[----:B------:R-:W1:Y:S01]  /*2c10*/  MUFU.EX2 R49, R49 ;  /* 0x0000003100317308 */ /* 0x000e620000000800 */
[----:B----4-:R-:W-:Y:S02]  /*2c20*/  F2FP.BF16.F32.PACK_AB R162, R45, R44 ;  /* 0x0000002c2da2723e */ /* 0x010fe400000010ff */
[----:B0-----:R-:W-:-:S05]  /*2c30*/  FMNMX.FTZ R21, R24, R7, !PT ;  /* 0x0000000718157209 */ /* 0x001fca0007810000 */
[----:B------:R-:W0:Y:S01]  /*2c40*/  SHFL.BFLY PT, R24, R21, 0x1, 0x1f ;  /* 0x0c201f0015187f89 */ /* 0x000e2200000e0000 */
[----:B------:R-:W-:Y:S08]  /*2c50*/  MUFU.EX2 R52, R52 ;  /* 0x0000003400347308 */ /* 0x000ff00000000800 */
[----:B------:R-:W4:Y:S01]  /*2c60*/  MUFU.EX2 R53, R53 ;  /* 0x0000003500357308 */ /* 0x000f220000000800 */
[----:B-1----:R-:W-:-:S07]  /*2c70*/  F2FP.BF16.F32.PACK_AB R164, R49, R48 ;  /* 0x0000003031a4723e */ /* 0x002fce00000010ff */
[----:B------:R-:W-:Y:S01]  /*2c80*/  MUFU.EX2 R56, R56 ;  /* 0x0000003800387308 */ /* 0x000fe20000000800 */
[----:B0-----:R-:W-:-:S07]  /*2c90*/  FMNMX.FTZ R7, R21, R24, !PT ;  /* 0x0000001815077209 */ /* 0x001fce0007810000 */
[----:B------:R-:W-:Y:S01]  /*2ca0*/  MUFU.EX2 R57, R57 ;  /* 0x0000003900397308 */ /* 0x000fe20000000800 */
[----:B----4-:R-:W-:Y:S02]  /*2cb0*/  F2FP.BF16.F32.PACK_AB R166, R53, R52 ;  /* 0x0000003435a6723e */ /* 0x010fe400000010ff */
[C---:B------:R-:W-:Y:S01]  /*2cc0*/  FSETP.NEU.FTZ.AND P1, PT, R7.reuse, -INF , PT ;  /* 0xff8000000700780b */ /* 0x040fe20003f3d000 */
[----:B------:R-:W-:-:S04]  /*2cd0*/  FMUL.FTZ R21, R7, UR10 ;  /* 0x0000000a07157c20 */ /* 0x000fc80008410000 */
[----:B------:R-:W-:Y:S01]  /*2ce0*/  MUFU.EX2 R60, R60 ;  /* 0x0000003c003c7308 */ /* 0x000fe20000000800 */
[----:B------:R-:W-:Y:S02]  /*2cf0*/  FSEL R21, R21, RZ, P1 ;  /* 0x000000ff15157208 */ /* 0x000fe40000800000 */
[----:B---3--:R-:W-:-:S03]  /*2d00*/  LOP3.LUT P1, RZ, R73, 0x7f, RZ, 0xc0, !PT ;  /* 0x0000007f49ff7812 */ /* 0x008fc6000782c0ff */
[--C-:B------:R-:W-:Y:S01]  /*2d10*/  FFMA.FTZ R3, R3, UR10, -R21.reuse ;  /* 0x0000000a03037c23 */ /* 0x100fe20008010815 */
[--C-:B------:R-:W-:Y:S01]  /*2d20*/  FFMA.FTZ R4, R4, UR10, -R21.reuse ;  /* 0x0000000a04047c23 */ /* 0x100fe20008010815 */
[--C-:B------:R-:W-:Y:S01]  /*2d30*/  FFMA.FTZ R8, R8, UR10, -R21.reuse ;  /* 0x0000000a08087c23 */ /* 0x100fe20008010815 */
        /* <DEDUP_REMOVED lines=8> */
[----:B------:R-:W-:Y:S01]  /*2dc0*/  FFMA.FTZ R46, R46, UR10, -R21 ;  /* 0x0000000a2e2e7c23 */ /* 0x000fe20008010815 */
[----:B------:R1:W3:Y:S01]  /*2dd0*/  MUFU.EX2 R24, R4 ;  /* 0x0000000400187308 */ /* 0x0002e20000000800 */
[----:B0-----:R-:W-:Y:S01]  /*2de0*/  FADD.FTZ R3, R152, R25 ;  /* 0x0000001998037221 */ /* 0x001fe20000010000 */
[--C-:B------:R-:W-:Y:S01]  /*2df0*/  FFMA.FTZ R47, R47, UR10, -R21.reuse ;  /* 0x0000000a2f2f7c23 */ /* 0x100fe20008010815 */
[--C-:B------:R-:W-:Y:S01]  /*2e00*/  FFMA.FTZ R50, R50, UR10, -R21.reuse ;  /* 0x0000000a32327c23 */ /* 0x100fe20008010815 */
[--C-:B------:R-:W-:Y:S01]  /*2e10*/  FFMA.FTZ R51, R51, UR10, -R21.reuse ;  /* 0x0000000a33337c23 */ /* 0x100fe20008010815 */
[--C-:B------:R-:W-:Y:S01]  /*2e20*/  FFMA.FTZ R54, R54, UR10, -R21.reuse ;  /* 0x0000000a36367c23 */ /* 0x100fe20008010815 */
[--C-:B------:R-:W-:Y:S01]  /*2e30*/  FFMA.FTZ R55, R55, UR10, -R21.reuse ;  /* 0x0000000a37377c23 */ /* 0x100fe20008010815 */
[----:B------:R-:W-:Y:S01]  /*2e40*/  FFMA.FTZ R58, R58, UR10, -R21 ;  /* 0x0000000a3a3a7c23 */ /* 0x000fe20008010815 */
[----:B------:R0:W4:Y:S01]  /*2e50*/  MUFU.EX2 R155, R8 ;  /* 0x00000008009b7308 */ /* 0x0001220000000800 */
[----:B-1----:R-:W-:Y:S01]  /*2e60*/  FADD.FTZ R4, R28, R3 ;  /* 0x000000031c047221 */ /* 0x002fe20000010000 */
[--C-:B------:R-:W-:Y:S01]  /*2e70*/  FFMA.FTZ R59, R59, UR10, -R21.reuse ;  /* 0x0000000a3b3b7c23 */ /* 0x100fe20008010815 */
[--C-:B------:R-:W-:Y:S01]  /*2e80*/  FFMA.FTZ R62, R62, UR10, -R21.reuse ;  /* 0x0000000a3e3e7c23 */ /* 0x100fe20008010815 */
[--C-:B------:R-:W-:Y:S01]  /*2e90*/  FFMA.FTZ R63, R63, UR10, -R21.reuse ;  /* 0x0000000a3f3f7c23 */ /* 0x100fe20008010815 */
[----:B------:R-:W-:Y:S01]  /*2ea0*/  FADD.FTZ R3, R29, R4 ;  /* 0x000000041d037221 */ /* 0x000fe20000010000 */
[--C-:B------:R-:W-:Y:S01]  /*2eb0*/  FFMA.FTZ R66, R66, UR10, -R21.reuse ;  /* 0x0000000a42427c23 */ /* 0x100fe20008010815 */
[----:B------:R-:W-:Y:S01]  /*2ec0*/  FFMA.FTZ R67, R67, UR10, -R21 ;  /* 0x0000000a43437c23 */ /* 0x000fe20008010815 */
[----:B------:R1:W5:Y:S01]  /*2ed0*/  MUFU.EX2 R26, R11 ;  /* 0x0000000b001a7308 */ /* 0x0003620000000800 */
[----:B0-----:R-:W-:Y:S01]  /*2ee0*/  FADD.FTZ R8, R32, R3 ;  /* 0x0000000320087221 */ /* 0x001fe20000010000 */
[----:B---3--:R-:W-:Y:S01]  /*2ef0*/  FADD.FTZ R4, R153, R24 ;  /* 0x0000001899047221 */ /* 0x008fe20000010000 */
[--C-:B------:R-:W-:Y:S01]  /*2f00*/  FFMA.FTZ R70, R70, UR10, -R21.reuse ;  /* 0x0000000a46467c23 */ /* 0x100fe20008010815 */
[----:B------:R-:W-:Y:S01]  /*2f10*/  FFMA.FTZ R21, R71, UR10, -R21 ;  /* 0x0000000a47157c23 */ /* 0x000fe20008010815 */
[----:B------:R-:W-:-:S02]  /*2f20*/  F2FP.BF16.F32.PACK_AB R153, R24, R153 ;  /* 0x000000991899723e */ /* 0x000fc400000010ff */
[----:B------:R-:W-:Y:S01]  /*2f30*/  F2FP.BF16.F32.PACK_AB R152, R25, R152 ;  /* 0x000000981998723e */ /* 0x000fe200000010ff */
[----:B------:R-:W0:Y:S01]  /*2f40*/  MUFU.EX2 R12, R12 ;  /* 0x0000000c000c7308 */ /* 0x000e220000000800 */
[----:B-1----:R-:W-:Y:S01]  /*2f50*/  FADD.FTZ R11, R33, R8 ;  /* 0x00000008210b7221 */ /* 0x002fe20000010000 */
[----:B----4-:R-:W-:Y:S01]  /*2f60*/  FADD.FTZ R3, R155, R4 ;  /* 0x000000049b037221 */ /* 0x010fe20000010000 */
[----:B------:R-:W-:Y:S02]  /*2f70*/  IADD3 R8, -R22, 0xb, RZ ;  /* 0x0000000b16087810 */ /* 0x000fe40007ffe1ff */
[----:B------:R-:W-:Y:S01]  /*2f80*/  FADD.FTZ R4, R36, R11 ;  /* 0x0000000b24047221 */ /* 0x000fe20000010000 */
[----:B------:R-:W-:Y:S02]  /*2f90*/  F2FP.BF16.F32.PACK_AB R168, R57, R56 ;  /* 0x0000003839a8723e */ /* 0x000fe400000010ff */
[----:B------:R-:W1:Y:S01]  /*2fa0*/  MUFU.EX2 R13, R13 ;  /* 0x0000000d000d7308 */ /* 0x000e620000000800 */
[C---:B-----5:R-:W-:Y:S01]  /*2fb0*/  FADD.FTZ R11, R26.reuse, R3 ;  /* 0x000000031a0b7221 */ /* 0x060fe20000010000 */
[----:B------:R-:W-:Y:S01]  /*2fc0*/  FADD.FTZ R31, R37, R4 ;  /* 0x00000004251f7221 */ /* 0x000fe20000010000 */
[----:B------:R-:W-:Y:S01]  /*2fd0*/  @!P1 VIADD R3, R5, 0x22840 ;  /* 0x0002284005039836 */ /* 0x000fe20000000000 */
[----:B------:R-:W-:-:S02]  /*2fe0*/  F2FP.BF16.F32.PACK_AB R155, R26, R155 ;  /* 0x0000009b1a9b723e */ /* 0x000fc400000010ff */
[----:B------:R-:W-:Y:S02]  /*2ff0*/  FADD.FTZ R30, R40, R31 ;  /* 0x0000001f281e7221 */ /* 0x000fe40000010000 */
[----:B------:R-:W3:Y:S01]  /*3000*/  MUFU.EX2 R14, R14 ;  /* 0x0000000e000e7308 */ /* 0x000ee20000000800 */
[----:B0-----:R-:W-:Y:S01]  /*3010*/  FADD.FTZ R4, R12, R11 ;  /* 0x0000000b0c047221 */ /* 0x001fe20000010000 */
[----:B------:R-:W-:Y:S01]  /*3020*/  @!P1 PRMT R3, RZ, 0x654, R3 ;  /* 0x00000654ff039816 */ /* 0x000fe20000000003 */
[----:B------:R0:W-:Y:S06]  /*3030*/  BAR.ARV R8, 0x100 ;  /* 0x000400080000751d */ /* 0x0001ec0000002000 */
[----:B------:R-:W4:Y:S01]  /*3040*/  MUFU.EX2 R15, R15 ;  /* 0x0000000f000f7308 */ /* 0x000f220000000800 */
[----:B-1----:R-:W-:Y:S01]  /*3050*/  FADD.FTZ R11, R13, R4 ;  /* 0x000000040d0b7221 */ /* 0x002fe20000010000 */
[----:B------:R1:W-:Y:S01]  /*3060*/  @!P1 SYNCS.ARRIVE.TRANS64.RED.A1T0 RZ, [R3+URZ], RZ ;  /* 0x000000ff03ff99a7 */ /* 0x0003e2000810043f */
[----:B------:R-:W-:Y:S01]  /*3070*/  FADD.FTZ R31, R41, R30 ;  /* 0x0000001e291f7221 */ /* 0x000fe20000010000 */
[----:B------:R-:W-:-:S03]  /*3080*/  F2FP.BF16.F32.PACK_AB R157, R13, R12 ;  /* 0x0000000c0d9d723e */ /* 0x000fc600000010ff */
[----:B------:R-:W-:Y:S01]  /*3090*/  FADD.FTZ R30, R44, R31 ;  /* 0x0000001f2c1e7221 */ /* 0x000fe20000010000 */
[----:B------:R-:W5:Y:S01]  /*30a0*/  MUFU.EX2 R20, R20 ;  /* 0x0000001400147308 */ /* 0x000f620000000800 */
[----:B---3--:R-:W-:Y:S02]  /*30b0*/  FADD.FTZ R4, R14, R11 ;  /* 0x0000000b0e047221 */ /* 0x008fe40000010000 */
[----:B------:R-:W-:-:S04]  /*30c0*/  FADD.FTZ R31, R45, R30 ;  /* 0x0000001e2d1f7221 */ /* 0x000fc80000010000 */
[----:B------:R-:W-:Y:S01]  /*30d0*/  FADD.FTZ R30, R48, R31 ;  /* 0x0000001f301e7221 */ /* 0x000fe20000010000 */
[----:B------:R-:W1:Y:S01]  /*30e0*/  MUFU.EX2 R43, R43 ;  /* 0x0000002b002b7308 */ /* 0x000e620000000800 */
[C---:B----4-:R-:W-:Y:S01]  /*30f0*/  FADD.FTZ R11, R15.reuse, R4 ;  /* 0x000000040f0b7221 */ /* 0x050fe20000010000 */
[----:B------:R-:W-:-:S06]  /*3100*/  F2FP.BF16.F32.PACK_AB R159, R15, R14 ;  /* 0x0000000e0f9f723e */ /* 0x000fcc00000010ff */
[----:B------:R-:W3:Y:S01]  /*3110*/  MUFU.EX2 R46, R46 ;  /* 0x0000002e002e7308 */ /* 0x000ee20000000800 */
[----:B-----5:R-:W-:Y:S01]  /*3120*/  FADD.FTZ R4, R20, R11 ;  /* 0x0000000b14047221 */ /* 0x020fe20000010000 */
[----:B------:R-:W-:-:S04]  /*3130*/  FADD.FTZ R11, R49, R30 ;  /* 0x0000001e310b7221 */ /* 0x000fc80000010000 */
[----:B------:R-:W-:Y:S02]  /*3140*/  FADD.FTZ R30, R52, R11 ;  /* 0x0000000b341e7221 */ /* 0x000fe40000010000 */
[----:B------:R-:W4:Y:S01]  /*3150*/  MUFU.EX2 R47, R47 ;  /* 0x0000002f002f7308 */ /* 0x000f220000000800 */
[----:B-1----:R-:W-:Y:S01]  /*3160*/  FADD.FTZ R3, R43, R4 ;  /* 0x000000042b037221 */ /* 0x002fe20000010000 */
[----:B------:R-:W-:Y:S01]  /*3170*/  FADD.FTZ R11, R53, R30 ;  /* 0x0000001e350b7221 */ /* 0x000fe20000010000 */
[----:B------:R-:W-:-:S03]  /*3180*/  F2FP.BF16.F32.PACK_AB R161, R43, R20 ;  /* 0x000000142ba1723e */ /* 0x000fc600000010ff */
[----:B------:R-:W-:Y:S02]  /*3190*/  FADD.FTZ R30, R56, R11 ;  /* 0x0000000b381e7221 */ /* 0x000fe40000010000 */
[----:B------:R-:W1:Y:S01]  /*31a0*/  MUFU.EX2 R50, R50 ;  /* 0x0000003200327308 */ /* 0x000e620000000800 */
[----:B---3--:R-:W-:Y:S01]  /*31b0*/  FADD.FTZ R4, R46, R3 ;  /* 0x000000032e047221 */ /* 0x008fe20000010000 */
[----:B------:R-:W-:-:S04]  /*31c0*/  FADD.FTZ R11, R57, R30 ;  /* 0x0000001e390b7221 */ /* 0x000fc80000010000 */
[----:B------:R-:W-:Y:S02]  /*31d0*/  FADD.FTZ R28, R60, R11 ;  /* 0x0000000b3c1c7221 */ /* 0x000fe40000010000 */
[----:B------:R-:W3:Y:S01]  /*31e0*/  MUFU.EX2 R51, R51 ;  /* 0x0000003300337308 */ /* 0x000ee20000000800 */
[C---:B----4-:R-:W-:Y:S01]  /*31f0*/  FADD.FTZ R3, R47.reuse, R4 ;  /* 0x000000042f037221 */ /* 0x050fe20000010000 */
[----:B------:R-:W-:-:S06]  /*3200*/  F2FP.BF16.F32.PACK_AB R163, R47, R46 ;  /* 0x0000002e2fa3723e */ /* 0x000fcc00000010ff */
[----:B------:R-:W4:Y:S01]  /*3210*/  MUFU.EX2 R54, R54 ;  /* 0x0000003600367308 */ /* 0x000f220000000800 */
[----:B-1----:R-:W-:-:S07]  /*3220*/  FADD.FTZ R4, R50, R3 ;  /* 0x0000000332047221 */ /* 0x002fce0000010000 */
[----:B------:R-:W1:Y:S01]  /*3230*/  MUFU.EX2 R55, R55 ;  /* 0x0000003700377308 */ /* 0x000e620000000800 */
[C---:B---3--:R-:W-:Y:S01]  /*3240*/  FADD.FTZ R3, R51.reuse, R4 ;  /* 0x0000000433037221 */ /* 0x048fe20000010000 */
[----:B------:R-:W-:-:S06]  /*3250*/  F2FP.BF16.F32.PACK_AB R165, R51, R50 ;  /* 0x0000003233a5723e */ /* 0x000fcc00000010ff */
[----:B------:R-:W3:Y:S01]  /*3260*/  MUFU.EX2 R58, R58 ;  /* 0x0000003a003a7308 */ /* 0x000ee20000000800 */
[----:B----4-:R-:W-:-:S07]  /*3270*/  FADD.FTZ R4, R54, R3 ;  /* 0x0000000336047221 */ /* 0x010fce0000010000 */
        /* <DEDUP_REMOVED lines=29> */
[----:B----4-:R-:W-:Y:S01]  /*3450*/  FADD.FTZ R12, R70, R3 ;  /* 0x00000003460c7221 */ /* 0x010fe20000010000 */
[C---:B-1----:R-:W-:Y:S01]  /*3460*/  FADD.FTZ R4, R27.reuse, R28 ;  /* 0x0000001c1b047221 */ /* 0x042fe20000010000 */
[----:B------:R-:W-:Y:S02]  /*3470*/  F2FP.BF16.F32.PACK_AB R174, R27, R68 ;  /* 0x000000441bae723e */ /* 0x000fe400000010ff */
[C---:B---3--:R-:W-:Y:S01]  /*3480*/  FADD.FTZ R3, R21.reuse, R12 ;  /* 0x0000000c15037221 */ /* 0x048fe20000010000 */
[----:B------:R-:W-:Y:S01]  /*3490*/  F2FP.BF16.F32.PACK_AB R175, R21, R70 ;  /* 0x0000004615af723e */ /* 0x000fe200000010ff */
[----:B0-----:R-:W-:Y:S06]  /*34a0*/  @!P0 BRA `(.L_x_7466) ;  /* 0x0000000000048947 */ /* 0x001fec0003800000 */
[----:B------:R-:W-:Y:S01]  /*34b0*/  BPT.TRAP 0x1 ;  /* 0x000000040000795c */ /* 0x000fe20000300000 */
.L_x_7466:
[----:B------:R0:W1:Y:S01]  /*34c0*/  SYNCS.PHASECHK.TRANS64.TRYWAIT P2, [R5+URZ+0x22850], R10 ;  /* 0x0228500a050075a7 */ /* 0x000062000804017f */
[----:B------:R-:W-:Y:S05]  /*34d0*/  @!P0 BRA `(.L_x_7467) ;  /* 0x0000000000048947 */ /* 0x000fea0003800000 */
[----:B------:R-:W-:Y:S01]  /*34e0*/  BPT.TRAP 0x1 ;  /* 0x000000040000795c */ /* 0x000fe20000300000 */
.L_x_7467:
[----:B-1----:R-:W-:Y:S05]  /*34f0*/  @P2 BRA `(.L_x_7468) ;  /* 0x0000000000082947 */ /* 0x002fea0003800000 */
[----:B------:R-:W1:Y:S02]  /*3500*/  SYNCS.PHASECHK.TRANS64.TRYWAIT P2, [R5+URZ+0x22850], R10 ;  /* 0x0228500a050075a7 */ /* 0x000e64000804017f */
[----:B-1----:R-:W-:Y:S05]  /*3510*/  @!P2 BRA `(.L_x_7469) ;  /* 0x000000a000aca947 */ /* 0x002fea0003800000 */
.L_x_7468:
[----:B------:R-:W-:Y:S01]  /*3520*/  R2UR UR6, R6 ;  /* 0x00000000060672ca */ /* 0x000fe200000e0000 */
[----:B------:R3:W-:Y:S01]  /*3530*/  BAR.SYNC.DEFER_BLOCKING R9, 0x100 ;  /* 0x000400090000751d */ /* 0x0007e20000010000 */
[----:B------:R-:W-:Y:S01]  /*3540*/  UISETP.GE.AND UP0, UPT, UR43, 0x61, UPT ;  /* 0x000000612b00788c */ /* 0x000fe2000bf06270 */
[----:B012---:R-:W-:-:S04]  /*3550*/  @!P1 VIADD R5, R5, 0x22860 ;  /* 0x0002286005059836 */ /* 0x007fc80000000000 */
[----:B------:R-:W-:Y:S01]  /*3560*/  UMOV UR7, 0x40000040 ;  /* 0x4000004000077882 */ /* 0x000fe20000000000 */
[----:B------:R-:W-:Y:S02]  /*3570*/  PLOP3.LUT P2, PT, PT, PT, UP0, 0x80, 0x0 ;  /* 0x000000000000781c */ /* 0x000fe40003f4f008 */
[----:B------:R-:W-:-:S03]  /*3580*/  @!P1 PRMT R5, RZ, 0x654, R5 ;  /* 0x00000654ff059816 */ /* 0x000fc60000000005 */
[----:B------:R-:W-:-:S04]  /*3590*/  UIADD3 UR6, UR6, 0x400, URZ ;  /* 0x0000040006067890 */ /* 0x000fc8000fffe03f */
[----:B------:R-:W-:-:S04]  /*35a0*/  USHF.R.U32.HI UR6, URZ, 0x4, UR6 ;  /* 0x000000043f067899 */ /* 0x000fc80008011606 */
[----:B------:R-:W-:-:S04]  /*35b0*/  ULOP3.LUT UR6, UR6, 0x3fff, URZ, 0xc0, !UPT ;  /* 0x00003fff06067892 */ /* 0x000fc8000f8ec03f */
[----:B------:R-:W-:Y:S01]  /*35c0*/  ULOP3.LUT UR21, UR6, 0x3000000, URZ, 0xfc, !UPT ;  /* 0x0300000006157892 */ /* 0x000fe2000f8efc3f */
[----:B------:R-:W-:-:S03]  /*35d0*/  WARPGROUP.ARRIVE ;  /* 0x00000000000079c5 */ /* 0x000fc60000000000 */
[----:B------:R-:W-:-:S07]  /*35e0*/  UIMAD UR11, UR37, 0xc00, UR21 ;  /* 0x00000c00250b78a4 */ /* 0x000fce000f8e0215 */
        /* <DEDUP_REMOVED lines=35> */
[----:B------:R-:W-:Y:S01]  /*3820*/  IMAD.MOV.U32 R6, RZ, RZ, R7 ;  /* 0x000000ffff067224 */ /* 0x000fe200078e0007 */
[----:B------:R-:W-:Y:S01]  /*3830*/  UIADD3 UR42, UR42, -0x2, URZ ;  /* 0xfffffffe2a2a7890 */ /* 0x000fe2000fffe03f */
[----:B------:R-:W-:Y:S01]  /*3840*/  IMAD.MOV.U32 R15, RZ, RZ, R0 ;  /* 0x000000ffff0f7224 */ /* 0x000fe200078e0000 */
[----:B------:R-:W-:Y:S01]  /*3850*/  ULDC UR24, c[0x0][0x9d8] ;  /* 0x0002760000187ab9 */ /* 0x000fe20000000800 */
[----:B------:R-:W-:-:S09]  /*3860*/  ULDC UR22, c[0x0][0x988] ;  /* 0x0002620000167ab9 */ /* 0x000fd20000000800 */
.L_x_7479:
        /* <DEDUP_REMOVED lines=8> */
[----:B0-----:R-:W-:Y:S11]  /*38f0*/  @!P0 BRA `(.L_x_7471) ;  /* 0x0000000000048947 */ /* 0x001ff60003800000 */
[----:B------:R-:W-:Y:S01]  /*3900*/  BPT.TRAP 0x1 ;  /* 0x000000040000795c */ /* 0x000fe20000300000 */
.L_x_7471:
[----:B------:R-:W0:Y:S01]  /*3910*/  S2UR UR7, SR_CgaCtaId ;  /* 0x00000000000779c3 */ /* 0x000e220000008800 */
[----:B------:R-:W-:Y:S01]  /*3920*/  IMAD.U32 R0, RZ, RZ, UR38 ;  /* 0x00000026ff007e24 */ /* 0x000fe2000f8e00ff */
[----:B------:R-:W-:-:S04]  /*3930*/  UMOV UR6, 0x400 ;  /* 0x0000040000067882 */ /* 0x000fc80000000000 */
[----:B------:R-:W-:-:S04]  /*3940*/  SHF.L.U32 R0, R0, 0x1f, RZ ;  /* 0x0000001f00007819 */ /* 0x000fc800000006ff */
[----:B------:R-:W-:-:S13]  /*3950*/  R2UR UR25, R0 ;  /* 0x00000000001972ca */ /* 0x000fda00000e0000 */
[----:B------:R-:W-:Y:S01]  /*3960*/  IMAD.U32 R0, RZ, RZ, UR25 ;  /* 0x00000019ff007e24 */ /* 0x000fe2000f8e00ff */
[----:B0-----:R-:W-:-:S04]  /*3970*/  ULEA UR6, UR7, UR6, 0x18 ;  /* 0x0000000607067291 */ /* 0x001fc8000f8ec03f */
[----:B------:R-:W-:-:S09]  /*3980*/  ULEA UR23, UR37, UR6, 0x3 ;  /* 0x0000000625177291 */ /* 0x000fd2000f8e183f */
[----:B------:R0:W1:Y:S01]  /*3990*/  SYNCS.PHASECHK.TRANS64.TRYWAIT P3, [UR23+0x22830], R0 ;  /* 0x02283000ff0075a7 */ /* 0x0000620008060157 */
[----:B------:R-:W-:Y:S05]  /*39a0*/  @!P0 BRA `(.L_x_7472) ;  /* 0x0000000000048947 */ /* 0x000fea0003800000 */
[----:B------:R-:W-:Y:S01]  /*39b0*/  BPT.TRAP 0x1 ;  /* 0x000000040000795c */ /* 0x000fe20000300000 */
.L_x_7472:
[----:B-1----:R-:W-:Y:S05]  /*39c0*/  @P3 BRA `(.L_x_7473) ;  /* 0x00000000000c3947 */ /* 0x002fea0003800000 */
[----:B0-----:R-:W-:-:S04]  /*39d0*/  IMAD.U32 R0, RZ, RZ, UR25 ;  /* 0x00000019ff007e24 */ /* 0x001fc8000f8e00ff */
[----:B------:R-:W0:Y:S02]  /*39e0*/  SYNCS.PHASECHK.TRANS64.TRYWAIT P3, [UR23+0x22830], R0 ;  /* 0x02283000ff0075a7 */ /* 0x000e240008060157 */
[----:B0-----:R-:W-:Y:S05]  /*39f0*/  @!P3 BRA `(.L_x_7474) ;  /* 0x0000009c0088b947 */ /* 0x001fea0003800000 */
.L_x_7473:
        /* <DEDUP_REMOVED lines=12> */
[----:B------:R-:W-:Y:S01]  /*3ac0*/  HGMMA.64x96x16.F32.BF16 R152, gdesc[UR8], R152, gsb0 ;  /* 0x01600000089879f0 */ /* 0x000fe20008001898 */
[----:B------:R-:W-:Y:S02]  /*3ad0*/  UMOV UR10, UR22 ;  /* 0x00000016000a7c82 */ /* 0x000fe40008000000 */
        /* <DEDUP_REMOVED lines=9> */
[----:B0--3--:R-:W-:Y:S01]  /*3b70*/  FMUL.FTZ R5, R154, UR24 ;  /* 0x000000189a057c20 */ /* 0x009fe20008410000 */
        /* <DEDUP_REMOVED lines=54> */
[----:B------:R-:W-:-:S05]  /*3ee0*/  IMAD.U32 R199, RZ, RZ, UR23 ;  /* 0x00000017ffc77e24 */ /* 0x000fca000f8e00ff */
        /* <DEDUP_REMOVED lines=38> */
[----:B--2---:R-:W-:Y:S01]  /*4150*/  FMNMX.FTZ R0, R184, R161, !PT ;  /* 0x000000a1b8007209 */ /* 0x004fe20007810000 */
[----:B------:R-:W-:-:S04]  /*4160*/  FMUL.FTZ R161, R182, UR24 ;  /* 0x00000018b6a17c20 */ /* 0x000fc80008410000 */
[----:B------:R-:W2:Y:S02]  /*4170*/  SHFL.BFLY PT, R165, R0, 0x2, 0x1f ;  /* 0x0c401f0000a57f89 */ /* 0x000ea400000e0000 */
[----:B------:R-:W3:Y:S08]  /*4180*/  MUFU.TANH R9, R9 ;  /* 0x0000000900097308 */ /* 0x000ef00000002400 */
[----:B------:R-:W4:Y:S08]  /*4190*/  MUFU.TANH R10, R10 ;  /* 0x0000000a000a7308 */ /* 0x000f300000002400 */
[----:B------:R-:W5:Y:S01]  /*41a0*/  MUFU.TANH R11, R11 ;  /* 0x0000000b000b7308 */ /* 0x000f620000002400 */
[----:B--2---:R-:W-:Y:S01]  /*41b0*/  FMNMX.FTZ R171, R0, R165, !PT ;  /* 0x000000a500ab7209 */ /* 0x004fe20007810000 */
[----:B------:R-:W-:-:S06]  /*41c0*/  FMUL.FTZ R165, R190, UR24 ;  /* 0x00000018bea57c20 */ /* 0x000fcc0008410000 */
[----:B------:R-:W2:Y:S01]  /*41d0*/  MUFU.TANH R12, R12 ;  /* 0x0000000c000c7308 */ /* 0x000ea20000002400 */
[----:B------:R-:W0:Y:S07]  /*41e0*/  SHFL.BFLY PT, R0, R171, 0x1, 0x1f ;  /* 0x0c201f00ab007f89 */ /* 0x000e2e00000e0000 */
[----:B------:R-:W2:Y:S08]  /*41f0*/  MUFU.TANH R13, R13 ;  /* 0x0000000d000d7308 */ /* 0x000eb00000002400 */
[----:B------:R-:W2:Y:S08]  /*4200*/  MUFU.TANH R14, R14 ;  /* 0x0000000e000e7308 */ /* 0x000eb00000002400 */
[----:B------:R-:W2:Y:S01]  /*4210*/  MUFU.TANH R21, R21 ;  /* 0x0000001500157308 */ /* 0x000ea20000002400 */
[----:B0-----:R-:W-:-:S02]  /*4220*/  FMNMX.FTZ R0, R171, R0, !PT ;  /* 0x00000000ab007209 */ /* 0x001fc40007810000 */
[----:B------:R-:W-:-:S03]  /*4230*/  FMNMX.FTZ R171, R5, R6, !PT ;  /* 0x0000000605ab7209 */ /* 0x000fc60007810000 */
[----:B------:R-:W-:Y:S01]  /*4240*/  FMUL.FTZ R183, R0, UR10 ;  /* 0x0000000a00b77c20 */ /* 0x000fe20008410000 */
[----:B-1----:R-:W-:Y:S01]  /*4250*/  FMNMX.FTZ R172, R8, R171, !PT ;  /* 0x000000ab08ac7209 */ /* 0x002fe20007810000 */
[----:B------:R-:W0:Y:S01]  /*4260*/  MUFU.TANH R152, R152 ;  /* 0x0000009800987308 */ /* 0x000e220000002400 */
[----:B------:R-:W-:Y:S01]  /*4270*/  FADD.FTZ R15, -R0, R15 ;  /* 0x0000000f000f7221 */ /* 0x000fe20000010100 */
[--C-:B------:R-:W-:Y:S01]  /*4280*/  FFMA.FTZ R173, R7, UR10, -R183.reuse ;  /* 0x0000000a07ad7c23 */ /* 0x100fe200080108b7 */
[----:B---3--:R-:W-:Y:S01]  /*4290*/  FMNMX.FTZ R171, R9, R172, !PT ;  /* 0x000000ac09ab7209 */ /* 0x008fe20007810000 */
[--C-:B------:R-:W-:Y:S01]  /*42a0*/  FFMA.FTZ R20, R20, UR10, -R183.reuse ;  /* 0x0000000a14147c23 */ /* 0x100fe200080108b7 */
[----:B------:R-:W-:Y:S01]  /*42b0*/  FMUL.FTZ R15, R15, UR10 ;  /* 0x0000000a0f0f7c20 */ /* 0x000fe20008410000 */
[--C-:B------:R-:W-:Y:S01]  /*42c0*/  FFMA.FTZ R154, R154, UR10, -R183.reuse ;  /* 0x0000000a9a9a7c23 */ /* 0x100fe200080108b7 */
[----:B----4-:R-:W-:Y:S01]  /*42d0*/  FMNMX.FTZ R172, R10, R171, !PT ;  /* 0x000000ab0aac7209 */ /* 0x010fe20007810000 */
[----:B------:R-:W1:Y:S01]  /*42e0*/  MUFU.TANH R155, R155 ;  /* 0x0000009b009b7308 */ /* 0x000e620000002400 */
[--C-:B------:R-:W-:Y:S01]  /*42f0*/  FFMA.FTZ R153, R153, UR10, -R183.reuse ;  /* 0x0000000a99997c23 */ /* 0x100fe200080108b7 */
[--C-:B------:R-:W-:Y:S01]  /*4300*/  FFMA.FTZ R191, R192, UR10, -R183.reuse ;  /* 0x0000000ac0bf7c23 */ /* 0x100fe200080108b7 */
[----:B-----5:R-:W-:Y:S01]  /*4310*/  FMNMX.FTZ R7, R11, R172, !PT ;  /* 0x000000ac0b077209 */ /* 0x020fe20007810000 */
[--C-:B------:R-:W-:Y:S01]  /*4320*/  FFMA.FTZ R157, R157, UR10, -R183.reuse ;  /* 0x0000000a9d9d7c23 */ /* 0x100fe200080108b7 */
[--C-:B------:R-:W-:Y:S01]  /*4330*/  FFMA.FTZ R156, R156, UR10, -R183.reuse ;  /* 0x0000000a9c9c7c23 */ /* 0x100fe200080108b7 */
[--C-:B------:R-:W-:Y:S01]  /*4340*/  FFMA.FTZ R175, R207, UR10, -R183.reuse ;  /* 0x0000000acfaf7c23 */ /* 0x100fe200080108b7 */
[----:B--2---:R-:W-:Y:S01]  /*4350*/  FMNMX.FTZ R172, R12, R7, !PT ;  /* 0x000000070cac7209 */ /* 0x004fe20007810000 */
[----:B------:R-:W2:Y:S01]  /*4360*/  MUFU.TANH R158, R158 ;  /* 0x0000009e009e7308 */ /* 0x000ea20000002400 */
[--C-:B------:R-:W-:Y:S01]  /*4370*/  FFMA.FTZ R177, R209, UR10, -R183.reuse ;  /* 0x0000000ad1b17c23 */ /* 0x100fe200080108b7 */
[--C-:B------:R-:W-:Y:S01]  /*4380*/  FFMA.FTZ R179, R211, UR10, -R183.reuse ;  /* 0x0000000ad3b37c23 */ /* 0x100fe200080108b7 */
[----:B------:R-:W-:Y:S01]  /*4390*/  FMNMX.FTZ R7, R13, R172, !PT ;  /* 0x000000ac0d077209 */ /* 0x000fe20007810000 */
[--C-:B------:R-:W-:Y:S01]  /*43a0*/  FFMA.FTZ R180, R180, UR10, -R183.reuse ;  /* 0x0000000ab4b47c23 */ /* 0x100fe200080108b7 */
[--C-:B------:R-:W-:Y:S01]  /*43b0*/  FFMA.FTZ R181, R181, UR10, -R183.reuse ;  /* 0x0000000ab5b57c23 */ /* 0x100fe200080108b7 */
[--C-:B------:R-:W-:Y:S01]  /*43c0*/  FFMA.FTZ R182, R212, UR10, -R183.reuse ;  /* 0x0000000ad4b67c23 */ /* 0x100fe200080108b7 */
[----:B------:R-:W-:Y:S01]  /*43d0*/  FMNMX.FTZ R172, R14, R7, !PT ;  /* 0x000000070eac7209 */ /* 0x000fe20007810000 */
[----:B------:R-:W3:Y:S01]  /*43e0*/  MUFU.TANH R159, R159 ;  /* 0x0000009f009f7308 */ /* 0x000ee20000002400 */
[--C-:B------:R-:W-:Y:S01]  /*43f0*/  FFMA.FTZ R187, R213, UR10, -R183.reuse ;  /* 0x0000000ad5bb7c23 */ /* 0x100fe200080108b7 */
[--C-:B------:R-:W-:Y:S01]  /*4400*/  FFMA.FTZ R185, R185, UR10, -R183.reuse ;  /* 0x0000000ab9b97c23 */ /* 0x100fe200080108b7 */
[----:B------:R-:W-:Y:S01]  /*4410*/  FMNMX.FTZ R7, R21, R172, !PT ;  /* 0x000000ac15077209 */ /* 0x000fe20007810000 */
[--C-:B------:R-:W-:Y:S01]  /*4420*/  FFMA.FTZ R188, R188, UR10, -R183.reuse ;  /* 0x0000000abcbc7c23 */ /* 0x100fe200080108b7 */
[--C-:B------:R-:W-:Y:S01]  /*4430*/  FFMA.FTZ R189, R189, UR10, -R183.reuse ;  /* 0x0000000abdbd7c23 */ /* 0x100fe200080108b7 */
[----:B------:R-:W-:Y:S01]  /*4440*/  FFMA.FTZ R192, R184, UR10, -R183 ;  /* 0x0000000ab8c07c23 */ /* 0x000fe200080108b7 */
[----:B0-----:R-:W-:Y:S01]  /*4450*/  FMNMX.FTZ R172, R152, R7, !PT ;  /* 0x0000000798ac7209 */ /* 0x001fe20007810000 */
[----:B------:R-:W0:Y:S03]  /*4460*/  MUFU.TANH R160, R160 ;  /* 0x000000a000a07308 */ /* 0x000e260000002400 */
[----:B-1----:R-:W-:-:S04]  /*4470*/  FMNMX.FTZ R7, R155, R172, !PT ;  /* 0x000000ac9b077209 */ /* 0x002fc80007810000 */
[----:B--2---:R-:W-:Y:S01]  /*4480*/  FMNMX.FTZ R172, R158, R7, !PT ;  /* 0x000000079eac7209 */ /* 0x004fe20007810000 */
[----:B------:R-:W1:Y:S03]  /*4490*/  MUFU.TANH R161, R161 ;  /* 0x000000a100a17308 */ /* 0x000e660000002400 */
[----:B---3--:R-:W-:Y:S01]  /*44a0*/  FMNMX.FTZ R7, R159, R172, !PT ;  /* 0x000000ac9f077209 */ /* 0x008fe20007810000 */
[----:B------:R-:W-:-:S04]  /*44b0*/  FFMA.FTZ R172, R204, UR10, -R183 ;  /* 0x0000000accac7c23 */ /* 0x000fc800080108b7 */
        /* <DEDUP_REMOVED lines=8> */
[----:B------:R-:W-:-:S06]  /*4540*/  FFMA.FTZ R174, R206, UR10, -R183 ;  /* 0x0000000aceae7c23 */ /* 0x000fcc00080108b7 */
        /* <DEDUP_REMOVED lines=8> */
[----:B------:R-:W-:-:S06]  /*45d0*/  FFMA.FTZ R176, R208, UR10, -R183 ;  /* 0x0000000ad0b07c23 */ /* 0x000fcc00080108b7 */
[----:B------:R-:W1:Y:S01]  /*45e0*/  MUFU.TANH R170, R170 ;  /* 0x000000aa00aa7308 */ /* 0x000e620000002400 */
[----:B--2---:R-:W-:-:S07]  /*45f0*/  FMNMX.FTZ R178, R168, R7, !PT ;  /* 0x00000007a8b27209 */ /* 0x004fce0007810000 */
[----:B------:R-:W2:Y:S01]  /*4600*/  MUFU.EX2 R15, R15 ;  /* 0x0000000f000f7308 */ /* 0x000ea20000000800 */
[----:B0-----:R-:W-:Y:S01]  /*4610*/  FMNMX.FTZ R7, R169, R178, !PT ;  /* 0x000000b2a9077209 */ /* 0x001fe20007810000 */
[----:B------:R-:W-:-:S06]  /*4620*/  FFMA.FTZ R178, R210, UR10, -R183 ;  /* 0x0000000ad2b27c23 */ /* 0x000fcc00080108b7 */
[----:B------:R-:W0:Y:S01]  /*4630*/  MUFU.EX2 R20, R20 ;  /* 0x0000001400147308 */ /* 0x000e220000000800 */
[----:B-1----:R-:W-:-:S05]  /*4640*/  FMNMX.FTZ R7, R170, R7, !PT ;  /* 0x00000007aa077209 */ /* 0x002fca0007810000 */
[----:B------:R-:W1:Y:S02]  /*4650*/  SHFL.BFLY PT, R186, R7, 0x2, 0x1f ;  /* 0x0c401f0007ba7f89 */ /* 0x000e6400000e0000 */
[----:B------:R3:W4:Y:S01]  /*4660*/  MUFU.EX2 R171, R173 ;  /* 0x000000ad00ab7308 */ /* 0x0007220000000800 */
[-C--:B--2---:R-:W-:Y:S01]  /*4670*/  FMUL.FTZ R24, R24, R15.reuse ;  /* 0x0000000f18187220 */ /* 0x084fe20000410000 */
[-C--:B------:R-:W-:Y:S01]  /*4680*/  FMUL.FTZ R25, R25, R15.reuse ;  /* 0x0000000f19197220 */ /* 0x080fe20000410000 */
[-C--:B------:R-:W-:Y:S01]  /*4690*/  FMUL.FTZ R28, R28, R15.reuse ;  /* 0x0000000f1c1c7220 */ /* 0x080fe20000410000 */
[-C--:B------:R-:W-:Y:S01]  /*46a0*/  FMUL.FTZ R29, R29, R15.reuse ;  /* 0x0000000f1d1d7220 */ /* 0x080fe20000410000 */
[-C--:B------:R-:W-:Y:S01]  /*46b0*/  FMUL.FTZ R32, R32, R15.reuse ;  /* 0x0000000f20207220 */ /* 0x080fe20000410000 */
[-C--:B------:R-:W-:Y:S01]  /*46c0*/  FMUL.FTZ R33, R33, R15.reuse ;  /* 0x0000000f21217220 */ /* 0x080fe20000410000 */
[-C--:B------:R-:W-:Y:S01]  /*46d0*/  FMUL.FTZ R36, R36, R15.reuse ;  /* 0x0000000f24247220 */ /* 0x080fe20000410000 */
[----:B------:R-:W2:Y:S01]  /*46e0*/  MUFU.EX2 R154, R154 ;  /* 0x0000009a009a7308 */ /* 0x000ea20000000800 */
[--C-:B---3--:R-:W-:Y:S01]  /*46f0*/  FFMA.FTZ R173, R205, UR10, -R183.reuse ;  /* 0x0000000acdad7c23 */ /* 0x108fe200080108b7 */
[----:B0-----:R-:W-:Y:S01]  /*4700*/  FFMA.FTZ R4, R15, R4, R20 ;  /* 0x000000040f047223 */ /* 0x001fe20000010014 */
        /* <DEDUP_REMOVED lines=12> */
[----:B------:R-:W-:Y:S01]  /*47d0*/  FFMA.FTZ R186, R214, UR10, -R183 ;  /* 0x0000000ad6ba7c23 */ /* 0x000fe200080108b7 */
[----:B------:R-:W1:Y:S01]  /*47e0*/  MUFU.EX2 R157, R157 ;  /* 0x0000009d009d7308 */ /* 0x000e620000000800 */
[-C--:B------:R-:W-:Y:S01]  /*47f0*/  FMUL.FTZ R57, R57, R15.reuse ;  /* 0x0000000f39397220 */ /* 0x080fe20000410000 */
[-C--:B------:R-:W-:Y:S01]  /*4800*/  FMUL.FTZ R60, R60, R15.reuse ;  /* 0x0000000f3c3c7220 */ /* 0x080fe20000410000 */
[----:B------:R-:W3:Y:S01]  /*4810*/  SHFL.BFLY PT, R7, R190, 0x1, 0x1f ;  /* 0x0c201f00be077f89 */ /* 0x000ee200000e0000 */
        /* <DEDUP_REMOVED lines=27> */
[-C--:B------:R-:W-:Y:S01]  /*49d0*/  FMUL.FTZ R108, R108, R15.reuse ;  /* 0x0000000f6c6c7220 */ /* 0x080fe20000410000 */
[----:B------:R-:W-:Y:S01]  /*49e0*/  FADD.FTZ R183, -R7, R6 ;  /* 0x0000000607b77221 */ /* 0x000fe20000010100 */
[----:B------:R-:W3:Y:S01]  /*49f0*/  MUFU.EX2 R174, R174 ;  /* 0x000000ae00ae7308 */ /* 0x000ee20000000800 */
[-C--:B------:R-:W-:Y:S01]  /*4a00*/  FMUL.FTZ R109, R109, R15.reuse ;  /* 0x0000000f6d6d7220 */ /* 0x080fe20000410000 */
[-C--:B------:R-:W-:Y:S01]  /*4a10*/  FMUL.FTZ R112, R112, R15.reuse ;  /* 0x0000000f70707220 */ /* 0x080fe20000410000 */
[----:B------:R-:W-:Y:S01]  /*4a20*/  FMUL.FTZ R184, R183, UR10 ;  /* 0x0000000ab7b87c20 */ /* 0x000fe20008410000 */
[----:B------:R-:W-:Y:S01]  /*4a30*/  FMUL.FTZ R183, R7, UR10 ;  /* 0x0000000a07b77c20 */ /* 0x000fe20008410000 */
[-C--:B------:R-:W-:Y:S01]  /*4a40*/  FMUL.FTZ R113, R113, R15.reuse ;  /* 0x0000000f71717220 */ /* 0x080fe20000410000 */
[-C--:B------:R-:W-:Y:S01]  /*4a50*/  FMUL.FTZ R116, R116, R15.reuse ;  /* 0x0000000f74747220 */ /* 0x080fe20000410000 */
[----:B------:R-:W-:Y:S01]  /*4a60*/  FMUL.FTZ R117, R117, R15 ;  /* 0x0000000f75757220 */ /* 0x000fe20000410000 */
[--C-:B------:R-:W-:Y:S01]  /*4a70*/  FFMA.FTZ R195, R159, UR10, -R183.reuse ;  /* 0x0000000a9fc37c23 */ /* 0x100fe200080108b7 */
[----:B----4-:R-:W-:Y:S01]  /*4a80*/  FADD.FTZ R159, R171, R4 ;  /* 0x00000004ab9f7221 */ /* 0x010fe20000010000 */
[--C-:B------:R-:W-:Y:S01]  /*4a90*/  FFMA.FTZ R5, R5, UR10, -R183.reuse ;  /* 0x0000000a05057c23 */ /* 0x100fe200080108b7 */
[----:B------:R-:W-:Y:S01]  /*4aa0*/  FFMA.FTZ R190, R8, UR10, -R183 ;  /* 0x0000000a08be7c23 */ /* 0x000fe200080108b7 */
[----:B------:R-:W4:Y:S01]  /*4ab0*/  MUFU.EX2 R175, R175 ;  /* 0x000000af00af7308 */ /* 0x000f220000000800 */
[----:B--2---:R-:W-:Y:S01]  /*4ac0*/  FADD.FTZ R4, R154, R159 ;  /* 0x0000009f9a047221 */ /* 0x004fe20000010000 */
[--C-:B------:R-:W-:Y:S01]  /*4ad0*/  FFMA.FTZ R9, R9, UR10, -R183.reuse ;  /* 0x0000000a09097c23 */ /* 0x100fe200080108b7 */
[--C-:B------:R-:W-:Y:S01]  /*4ae0*/  FFMA.FTZ R10, R10, UR10, -R183.reuse ;  /* 0x0000000a0a0a7c23 */ /* 0x100fe200080108b7 */
[--C-:B------:R-:W-:Y:S01]  /*4af0*/  FFMA.FTZ R11, R11, UR10, -R183.reuse ;  /* 0x0000000a0b0b7c23 */ /* 0x100fe200080108b7 */
[----:B0-----:R-:W-:Y:S01]  /*4b00*/  FADD.FTZ R4, R153, R4 ;  /* 0x0000000499047221 */ /* 0x001fe20000010000 */
[--C-:B------:R-:W-:Y:S01]  /*4b10*/  FFMA.FTZ R12, R12, UR10, -R183.reuse ;  /* 0x0000000a0c0c7c23 */ /* 0x100fe200080108b7 */
[--C-:B------:R-:W-:Y:S01]  /*4b20*/  FFMA.FTZ R13, R13, UR10, -R183.reuse ;  /* 0x0000000a0d0d7c23 */ /* 0x100fe200080108b7 */
[----:B------:R-:W-:Y:S01]  /*4b30*/  MUFU.EX2 R184, R184 ;  /* 0x000000b800b87308 */ /* 0x000fe20000000800 */
[----:B-1----:R-:W-:Y:S01]  /*4b40*/  FADD.FTZ R159, R157, R4 ;  /* 0x000000049d9f7221 */ /* 0x002fe20000010000 */
[--C-:B------:R-:W-:Y:S01]  /*4b50*/  FFMA.FTZ R198, R162, UR10, -R183.reuse ;  /* 0x0000000aa2c67c23 */ /* 0x100fe200080108b7 */
[--C-:B------:R-:W-:Y:S01]  /*4b60*/  FFMA.FTZ R14, R14, UR10, -R183.reuse ;  /* 0x0000000a0e0e7c23 */ /* 0x100fe200080108b7 */
[----:B------:R-:W-:Y:S01]  /*4b70*/  FFMA.FTZ R21, R21, UR10, -R183 ;  /* 0x0000000a15157c23 */ /* 0x000fe200080108b7 */
[----:B-----5:R-:W-:Y:S01]  /*4b80*/  FADD.FTZ R159, R156, R159 ;  /* 0x0000009f9c9f7221 */ /* 0x020fe20000010000 */
[--C-:B------:R-:W-:Y:S01]  /*4b90*/  FFMA.FTZ R193, R155, UR10, -R183.reuse ;  /* 0x0000000a9bc17c23 */ /* 0x100fe200080108b7 */
[----:B------:R-:W-:Y:S01]  /*4ba0*/  FFMA.FTZ R194, R158, UR10, -R183 ;  /* 0x0000000a9ec27c23 */ /* 0x000fe200080108b7 */
[----:B------:R-:W0:Y:S01]  /*4bb0*/  MUFU.EX2 R5, R5 ;  /* 0x0000000500057308 */ /* 0x000e220000000800 */
[----:B------:R-:W-:Y:S01]  /*4bc0*/  FADD.FTZ R4, R172, R159 ;  /* 0x0000009fac047221 */ /* 0x000fe20000010000 */
[--C-:B------:R-:W-:Y:S01]  /*4bd0*/  FFMA.FTZ R196, R160, UR10, -R183.reuse ;  /* 0x0000000aa0c47c23 */ /* 0x100fe200080108b7 */
[--C-:B------:R-:W-:Y:S01]  /*4be0*/  FFMA.FTZ R197, R161, UR10, -R183.reuse ;  /* 0x0000000aa1c57c23 */ /* 0x100fe200080108b7 */
[--C-:B------:R-:W-:Y:S01]  /*4bf0*/  FFMA.FTZ R204, R163, UR10, -R183.reuse ;  /* 0x0000000aa3cc7c23 */ /* 0x100fe200080108b7 */
[----:B------:R-:W-:Y:S01]  /*4c00*/  FADD.FTZ R159, R173, R4 ;  /* 0x00000004ad9f7221 */ /* 0x000fe20000010000 */
[--C-:B------:R-:W-:Y:S01]  /*4c10*/  FFMA.FTZ R205, R164, UR10, -R183.reuse ;  /* 0x0000000aa4cd7c23 */ /* 0x100fe200080108b7 */
[----:B------:R-:W-:Y:S01]  /*4c20*/  FFMA.FTZ R206, R165, UR10, -R183 ;  /* 0x0000000aa5ce7c23 */ /* 0x000fe200080108b7 */
[----:B------:R-:W1:Y:S01]  /*4c30*/  MUFU.EX2 R176, R176 ;  /* 0x000000b000b07308 */ /* 0x000e620000000800 */
[----:B---3--:R-:W-:Y:S01]  /*4c40*/  FADD.FTZ R4, R174, R159 ;  /* 0x0000009fae047221 */ /* 0x008fe20000010000 */
[--C-:B------:R-:W-:Y:S01]  /*4c50*/  FFMA.FTZ R207, R166, UR10, -R183.reuse ;  /* 0x0000000aa6cf7c23 */ /* 0x100fe200080108b7 */
[----:B------:R-:W-:Y:S01]  /*4c60*/  IADD3 R8, -R22, 0xb, RZ ;  /* 0x0000000b16087810 */ /* 0x000fe20007ffe1ff */
[--C-:B------:R-:W-:Y:S01]  /*4c70*/  FFMA.FTZ R167, R167, UR10, -R183.reuse ;  /* 0x0000000aa7a77c23 */ /* 0x100fe200080108b7 */
[----:B----4-:R-:W-:Y:S01]  /*4c80*/  FADD.FTZ R159, R175, R4 ;  /* 0x00000004af9f7221 */ /* 0x010fe20000010000 */
[--C-:B------:R-:W-:Y:S01]  /*4c90*/  FFMA.FTZ R168, R168, UR10, -R183.reuse ;  /* 0x0000000aa8a87c23 */ /* 0x100fe200080108b7 */
[----:B------:R-:W-:Y:S01]  /*4ca0*/  FFMA.FTZ R169, R169, UR10, -R183 ;  /* 0x0000000aa9a97c23 */ /* 0x000fe200080108b7 */
[----:B------:R-:W2:Y:S01]  /*4cb0*/  MUFU.EX2 R177, R177 ;  /* 0x000000b100b17308 */ /* 0x000ea20000000800 */
[----:B0-----:R-:W-:Y:S01]  /*4cc0*/  FFMA.FTZ R3, R184, R3, R5 ;  /* 0x00000003b8037223 */ /* 0x001fe20000010005 */
[----:B------:R-:W-:Y:S01]  /*4cd0*/  FFMA.FTZ R155, R170, UR10, -R183 ;  /* 0x0000000aaa9b7c23 */ /* 0x000fe200080108b7 */
        /* <DEDUP_REMOVED lines=14> */
[C---:B--2---:R-:W-:Y:S01]  /*4dc0*/  F2FP.BF16.F32.PACK_AB R162, R177.reuse, R176 ;  /* 0x000000b0b1a2723e */ /* 0x044fe200000010ff */
[----:B------:R-:W-:Y:S01]  /*4dd0*/  FADD.FTZ R159, R177, R4 ;  /* 0x00000004b19f7221 */ /* 0x000fe20000010000 */
        /* <DEDUP_REMOVED lines=11> */
[----:B------:R-:W-:Y:S01]  /*4e90*/  F2FP.BF16.F32.PACK_AB R156, R156, R157 ;  /* 0x0000009d9c9c723e */ /* 0x000fe200000010ff */
[----:B------:R-:W-:Y:S01]  /*4ea0*/  FMUL.FTZ R30, R30, R184 ;  /* 0x000000b81e1e7220 */ /* 0x000fe20000410000 */
        /* <DEDUP_REMOVED lines=41> */
[----:B-1----:R-:W-:Y:S01]  /*5140*/  FFMA.FTZ R192, R152, UR10, -R183 ;  /* 0x0000000a98c07c23 */ /* 0x002fe200080108b7 */
[----:B0-----:R-:W-:Y:S01]  /*5150*/  FADD.FTZ R176, R14, R3 ;  /* 0x000000030eb07221 */ /* 0x001fe20000010000 */
[----:B------:R-:W-:-:S02]  /*5160*/  @!P1 VIADD R152, R199, 0x22840 ;  /* 0x00022840c7989836 */ /* 0x000fc40000000000 */
[-C--:B------:R-:W-:Y:S01]  /*5170*/  FMUL.FTZ R90, R90, R184.reuse ;  /* 0x000000b85a5a7220 */ /* 0x080fe20000410000 */
[-C--:B------:R-:W-:Y:S01]  /*5180*/  FMUL.FTZ R91, R91, R184.reuse ;  /* 0x000000b85b5b7220 */ /* 0x080fe20000410000 */
[-C--:B------:R-:W-:Y:S01]  /*5190*/  FMUL.FTZ R94, R94, R184.reuse ;  /* 0x000000b85e5e7220 */ /* 0x080fe20000410000 */
[-C--:B------:R-:W-:Y:S01]  /*51a0*/  FMUL.FTZ R95, R95, R184.reuse ;  /* 0x000000b85f5f7220 */ /* 0x080fe20000410000 */
[----:B------:R-:W0:Y:S01]  /*51b0*/  MUFU.EX2 R21, R21 ;  /* 0x0000001500157308 */ /* 0x000e220000000800 */
[----:B------:R-:W-:Y:S01]  /*51c0*/  @!P1 PRMT R152, RZ, 0x654, R152 ;  /* 0x00000654ff989816 */ /* 0x000fe20000000098 */
[----:B------:R1:W-:Y:S06]  /*51d0*/  BAR.ARV R8, 0x100 ;  /* 0x000400080000751d */ /* 0x0003ec0000002000 */
[----:B------:R-:W3:Y:S01]  /*51e0*/  MUFU.EX2 R179, R179 ;  /* 0x000000b300b37308 */ /* 0x000ee20000000800 */
[----:B--2---:R-:W-:Y:S01]  /*51f0*/  FADD.FTZ R4, R178, R159 ;  /* 0x0000009fb2047221 */ /* 0x004fe20000010000 */
[----:B------:R2:W-:Y:S01]  /*5200*/  @!P1 SYNCS.ARRIVE.TRANS64.RED.A1T0 RZ, [R152+URZ], RZ ;  /* 0x000000ff98ff99a7 */ /* 0x0005e2000810043f */
[-C--:B------:R-:W-:Y:S01]  /*5210*/  FMUL.FTZ R98, R98, R184.reuse ;  /* 0x000000b862627220 */ /* 0x080fe20000410000 */
[-C--:B------:R-:W-:Y:S01]  /*5220*/  FMUL.FTZ R99, R99, R184.reuse ;  /* 0x000000b863637220 */ /* 0x080fe20000410000 */
[-C--:B------:R-:W-:Y:S01]  /*5230*/  FMUL.FTZ R102, R102, R184.reuse ;  /* 0x000000b866667220 */ /* 0x080fe20000410000 */
[-C--:B------:R-:W-:Y:S01]  /*5240*/  FMUL.FTZ R103, R103, R184.reuse ;  /* 0x000000b867677220 */ /* 0x080fe20000410000 */
[----:B------:R-:W-:Y:S01]  /*5250*/  FMUL.FTZ R106, R106, R184 ;  /* 0x000000b86a6a7220 */ /* 0x000fe20000410000 */
[----:B------:R-:W4:Y:S01]  /*5260*/  MUFU.EX2 R192, R192 ;  /* 0x000000c000c07308 */ /* 0x000f220000000800 */
[----:B0-----:R-:W-:Y:S01]  /*5270*/  FADD.FTZ R3, R21, R176 ;  /* 0x000000b015037221 */ /* 0x001fe20000010000 */
[----:B--2---:R-:W-:Y:S01]  /*5280*/  F2FP.BF16.F32.PACK_AB R152, R171, R20 ;  /* 0x00000014ab98723e */ /* 0x004fe200000010ff */
        /* <DEDUP_REMOVED lines=31> */
[----:B------:R-:W-:Y:S01]  /*5480*/  FMUL.FTZ R151, R151, R184 ;  /* 0x000000b897977220 */ /* 0x000fe20000410000 */
[----:B------:R-:W-:-:S02]  /*5490*/  F2FP.BF16.F32.PACK_AB R153, R190, R5 ;  /* 0x00000005be99723e */ /* 0x000fc400000010ff */
[----:B------:R-:W-:Y:S02]  /*54a0*/  F2FP.BF16.F32.PACK_AB R157, R12, R11 ;  /* 0x0000000b0c9d723e */ /* 0x000fe400000010ff */
[----:B------:R-:W-:Y:S01]  /*54b0*/  F2FP.BF16.F32.PACK_AB R161, R192, R21 ;  /* 0x00000015c0a1723e */ /* 0x000fe200000010ff */
[----:B------:R-:W2:Y:S01]  /*54c0*/  MUFU.EX2 R182, R182 ;  /* 0x000000b600b67308 */ /* 0x000ea20000000800 */
[C---:B---3--:R-:W-:Y:S01]  /*54d0*/  FADD.FTZ R159, R181.reuse, R4 ;  /* 0x00000004b59f7221 */ /* 0x048fe20000010000 */
[----:B------:R-:W-:-:S06]  /*54e0*/  F2FP.BF16.F32.PACK_AB R166, R181, R180 ;  /* 0x000000b4b5a6723e */ /* 0x000fcc00000010ff */
[----:B------:R-:W3:Y:S01]  /*54f0*/  MUFU.EX2 R195, R195 ;  /* 0x000000c300c37308 */ /* 0x000ee20000000800 */
[C---:B0-----:R-:W-:Y:S01]  /*5500*/  FADD.FTZ R176, R194.reuse, R3 ;  /* 0x00000003c2b07221 */ /* 0x041fe20000010000 */
[----:B------:R-:W-:-:S06]  /*5510*/  F2FP.BF16.F32.PACK_AB R163, R194, R193 ;  /* 0x000000c1c2a3723e */ /* 0x000fcc00000010ff */
[----:B------:R-:W0:Y:S01]  /*5520*/  MUFU.EX2 R187, R187 ;  /* 0x000000bb00bb7308 */ /* 0x000e220000000800 */
[----:B--2---:R-:W-:-:S07]  /*5530*/  FADD.FTZ R4, R182, R159 ;  /* 0x0000009fb6047221 */ /* 0x004fce0000010000 */
[----:B------:R-:W2:Y:S01]  /*5540*/  MUFU.EX2 R196, R196 ;  /* 0x000000c400c47308 */ /* 0x000ea20000000800 */
[----:B---3--:R-:W-:-:S07]  /*5550*/  FADD.FTZ R3, R195, R176 ;  /* 0x000000b0c3037221 */ /* 0x008fce0000010000 */
[----:B------:R-:W3:Y:S01]  /*5560*/  MUFU.EX2 R185, R185 ;  /* 0x000000b900b97308 */ /* 0x000ee20000000800 */
[----:B0-----:R-:W-:-:S07]  /*5570*/  FADD.FTZ R4, R187, R4 ;  /* 0x00000004bb047221 */ /* 0x001fce0000010000 */
[----:B------:R-:W0:Y:S01]  /*5580*/  MUFU.EX2 R197, R197 ;  /* 0x000000c500c57308 */ /* 0x000e220000000800 */
[C---:B--2---:R-:W-:Y:S01]  /*5590*/  FADD.FTZ R176, R196.reuse, R3 ;  /* 0x00000003c4b07221 */ /* 0x044fe20000010000 */
[----:B------:R-:W-:-:S06]  /*55a0*/  F2FP.BF16.F32.PACK_AB R165, R196, R195 ;  /* 0x000000c3c4a5723e */ /* 0x000fcc00000010ff */
        /* <DEDUP_REMOVED lines=10> */
[----:B0-----:R-:W-:Y:S01]  /*5650*/  FADD.FTZ R4, R188, R159 ;  /* 0x0000009fbc047221 */ /* 0x001fe20000010000 */
[----:B------:R-:W-:-:S06]  /*5660*/  F2FP.BF16.F32.PACK_AB R159, R14, R13 ;  /* 0x0000000d0e9f723e */ /* 0x000fcc00000010ff */
[----:B------:R-:W0:Y:S01]  /*5670*/  MUFU.EX2 R205, R205 ;  /* 0x000000cd00cd7308 */ /* 0x000e220000000800 */
[----:B--2---:R-:W-:-:S07]  /*5680*/  FADD.FTZ R176, R204, R3 ;  /* 0x00000003ccb07221 */ /* 0x004fce0000010000 */
[----:B------:R-:W2:Y:S01]  /*5690*/  MUFU.EX2 R189, R189 ;  /* 0x000000bd00bd7308 */ /* 0x000ea20000000800 */
[C---:B---3--:R-:W-:Y:S01]  /*56a0*/  FADD.FTZ R4, R191.reuse, R4 ;  /* 0x00000004bf047221 */ /* 0x048fe20000010000 */
[----:B------:R-:W-:-:S06]  /*56b0*/  F2FP.BF16.F32.PACK_AB R172, R191, R188 ;  /* 0x000000bcbfac723e */ /* 0x000fcc00000010ff */
[----:B------:R-:W3:Y:S01]  /*56c0*/  MUFU.EX2 R206, R206 ;  /* 0x000000ce00ce7308 */ /* 0x000ee20000000800 */
[----:B0-----:R-:W-:-:S07]  /*56d0*/  FADD.FTZ R3, R205, R176 ;  /* 0x000000b0cd037221 */ /* 0x001fce0000010000 */
[----:B------:R-:W0:Y:S01]  /*56e0*/  MUFU.EX2 R207, R207 ;  /* 0x000000cf00cf7308 */ /* 0x000e220000000800 */
[----:B--2---:R-:W-:Y:S01]  /*56f0*/  FADD.FTZ R15, R189, R4 ;  /* 0x00000004bd0f7221 */ /* 0x004fe20000010000 */
[----:B------:R-:W-:-:S03]  /*5700*/  F2FP.BF16.F32.PACK_AB R174, R6, R189 ;  /* 0x000000bd06ae723e */ /* 0x000fc600000010ff */
[----:B------:R-:W-:-:S03]  /*5710*/  FADD.FTZ R4, R6, R15 ;  /* 0x0000000f06047221 */ /* 0x000fc60000010000 */
[----:B------:R2:W4:Y:S01]  /*5720*/  MUFU.EX2 R183, R167 ;  /* 0x000000a700b77308 */ /* 0x0005220000000800 */
[----:B---3--:R-:W-:-:S07]  /*5730*/  FADD.FTZ R176, R206, R3 ;  /* 0x00000003ceb07221 */ /* 0x008fce0000010000 */
[----:B------:R3:W5:Y:S01]  /*5740*/  MUFU.EX2 R20, R168 ;  /* 0x000000a800147308 */ /* 0x0007620000000800 */
[C---:B0-----:R-:W-:Y:S01]  /*5750*/  FADD.FTZ R176, R207.reuse, R176 ;  /* 0x000000b0cfb07221 */ /* 0x041fe20000010000 */
[----:B--2---:R-:W-:Y:S02]  /*5760*/  F2FP.BF16.F32.PACK_AB R167, R198, R197 ;  /* 0x000000c5c6a7723e */ /* 0x004fe400000010ff */
[----:B------:R-:W-:-:S04]  /*5770*/  F2FP.BF16.F32.PACK_AB R171, R207, R206 ;  /* 0x000000cecfab723e */ /* 0x000fc800000010ff */
[----:B------:R0:W2:Y:S01]  /*5780*/  MUFU.EX2 R175, R169 ;  /* 0x000000a900af7308 */ /* 0x0000a20000000800 */
[----:B----4-:R-:W-:Y:S01]  /*5790*/  FADD.FTZ R3, R183, R176 ;  /* 0x000000b0b7037221 */ /* 0x010fe20000010000 */
[----:B---3--:R-:W-:-:S06]  /*57a0*/  F2FP.BF16.F32.PACK_AB R168, R187, R182 ;  /* 0x000000b6bba8723e */ /* 0x008fcc00000010ff */
[----:B------:R3:W4:Y:S01]  /*57b0*/  MUFU.EX2 R6, R155 ;  /* 0x0000009b00067308 */ /* 0x0007220000000800 */
[----:B0-----:R-:W-:Y:S02]  /*57c0*/  F2FP.BF16.F32.PACK_AB R169, R205, R204 ;  /* 0x000000cccda9723e */ /* 0x001fe400000010ff */
[----:B-----5:R-:W-:Y:S02]  /*57d0*/  F2FP.BF16.F32.PACK_AB R173, R20, R183 ;  /* 0x000000b714ad723e */ /* 0x020fe400000010ff */
[----:B---3--:R-:W-:Y:S01]  /*57e0*/  F2FP.BF16.F32.PACK_AB R155, R10, R9 ;  /* 0x000000090a9b723e */ /* 0x008fe200000010ff */
[----:B------:R-:W-:-:S04]  /*57f0*/  FADD.FTZ R10, R20, R3 ;  /* 0x00000003140a7221 */ /* 0x000fc80000010000 */
[----:B--2---:R-:W-:Y:S01]  /*5800*/  FADD.FTZ R3, R175, R10 ;  /* 0x0000000aaf037221 */ /* 0x004fe20000010000 */
[----:B----4-:R-:W-:-:S03]  /*5810*/  F2FP.BF16.F32.PACK_AB R175, R6, R175 ;  /* 0x000000af06af723e */ /* 0x010fc600000010ff */
[----:B------:R-:W-:Y:S01]  /*5820*/  FADD.FTZ R3, R6, R3 ;  /* 0x0000000306037221 */ /* 0x000fe20000010000 */
[----:B-1----:R-:W-:Y:S06]  /*5830*/  @!P0 BRA `(.L_x_7475) ;  /* 0x0000000000048947 */ /* 0x002fec0003800000 */
[----:B------:R-:W-:Y:S01]  /*5840*/  BPT.TRAP 0x1 ;  /* 0x000000040000795c */ /* 0x000fe20000300000 */
.L_x_7475:
[----:B------:R-:W-:-:S04]  /*5850*/  IMAD.U32 R5, RZ, RZ, UR25 ;  /* 0x00000019ff057e24 */ /* 0x000fc8000f8e00ff */
[----:B------:R0:W1:Y:S01]  /*5860*/  SYNCS.PHASECHK.TRANS64.TRYWAIT P3, [UR23+0x22850], R5 ;  /* 0x02285005ff0075a7 */ /* 0x0000620008060157 */
[----:B------:R-:W-:Y:S05]  /*5870*/  @!P0 BRA `(.L_x_7476) ;  /* 0x0000000000048947 */ /* 0x000fea0003800000 */
[----:B------:R-:W-:Y:S01]  /*5880*/  BPT.TRAP 0x1 ;  /* 0x000000040000795c */ /* 0x000fe20000300000 */
.L_x_7476:
[----:B-1----:R-:W-:Y:S05]  /*5890*/  @P3 BRA `(.L_x_7477) ;  /* 0x00000000000c3947 */ /* 0x002fea0003800000 */
[----:B0-----:R-:W-:-:S04]  /*58a0*/  IMAD.U32 R5, RZ, RZ, UR25 ;  /* 0x00000019ff057e24 */ /* 0x001fc8000f8e00ff */
[----:B------:R-:W0:Y:S02]  /*58b0*/  SYNCS.PHASECHK.TRANS64.TRYWAIT P3, [UR23+0x22850], R5 ;  /* 0x02285005ff0075a7 */ /* 0x000e240008060157 */
[----:B0-----:R-:W-:Y:S05]  /*58c0*/  @!P3 BRA `(.L_x_7478) ;  /* 0x0000007c00f0b947 */ /* 0x001fea0003800000 */
.L_x_7477:
[----:B0-----:R-:W-:Y:S01]  /*58d0*/  VIADD R5, R22, 0x8 ;  /* 0x0000000816057836 */ /* 0x001fe20000000000 */
[----:B------:R-:W-:Y:S01]  /*58e0*/  UIMAD UR11, UR37, 0xc00, UR21 ;  /* 0x00000c00250b78a4 */ /* 0x000fe2000f8e0215 */
[----:B------:R-:W-:Y:S01]  /*58f0*/  @!P1 IADD3 R199, R199, 0x22860, RZ ;  /* 0x00022860c7c79810 */ /* 0x000fe20007ffe0ff */
[----:B------:R-:W-:Y:S01]  /*5900*/  UMOV UR7, 0x40000040 ;  /* 0x4000004000077882 */ /* 0x000fe20000000000 */
[----:B------:R-:W-:Y:S01]  /*5910*/  IMAD.MOV.U32 R6, RZ, RZ, R7 ;  /* 0x000000ffff067224 */ /* 0x000fe200078e0007 */
[----:B------:R0:W-:Y:S01]  /*5920*/  BAR.SYNC.DEFER_BLOCKING R5, 0x100 ;  /* 0x000400050000751d */ /* 0x0001e20000010000 */
[----:B------:R-:W-:Y:S01]  /*5930*/  @!P1 PRMT R199, RZ, 0x654, R199 ;  /* 0x00000654ffc79816 */ /* 0x000fe200000000c7 */
[----:B------:R-:W-:-:S04]  /*5940*/  IMAD.MOV.U32 R15, RZ, RZ, R0 ;  /* 0x000000ffff0f7224 */ /* 0x000fc800078e0000 */
[----:B------:R-:W-:Y:S01]  /*5950*/  UMOV UR6, UR11 ;  /* 0x0000000b00067c82 */ /* 0x000fe20008000000 */
        /* <DEDUP_REMOVED lines=35> */
.L_x_7470:
[----:B0--3--:R-:W0:Y:S01]  /*5b90*/  SHFL.BFLY PT, R5, R4, 0x2, 0x1f ;  /* 0x0c401f0004057f89 */ /* 0x009e2200000e0000 */
[----:B------:R-:W-:Y:S01]  /*5ba0*/  CS2R R20, SRZ ;  /* 0x0000000000147805 */ /* 0x000fe2000001ff00 */
[----:B------:R-:W-:Y:S01]  /*5bb0*/  UIADD3 UR37, UR37, 0x1, URZ ;  /* 0x0000000125257890 */ /* 0x000fe2000fffe03f */
[----:B------:R1:W-:Y:S06]  /*5bc0*/  BAR.ARV R8, 0x100 ;  /* 0x000400080000751d */ /* 0x0003ec0000002000 */
[----:B------:R-:W-:Y:S02]  /*5bd0*/  UISETP.NE.AND UP0, UPT, UR37, 0x2, UPT ;  /* 0x000000022500788c */ /* 0x000fe4000bf05270 */
[----:B------:R-:W-:Y:S06]  /*5be0*/  BAR.ARV 0x8, 0x120 ;  /* 0x0204800000007b1d */ /* 0x000fec0000002000 */
[----:B------:R-:W-:Y:S01]  /*5bf0*/  USEL UR4, URZ, 0x1, UP0 ;  /* 0x000000013f047887 */ /* 0x000fe20008000000 */
[----:B------:R-:W-:Y:S01]  /*5c00*/  PLOP3.LUT P0, PT, PT, PT, PT, 0x8, 0x0 ;  /* 0x000000000000781c */ /* 0x000fe20003f0e170 */
[----:B------:R-:W2:Y:S01]  /*5c10*/  SHFL.BFLY PT, R10, R3, 0x2, 0x1f ;  /* 0x0c401f00030a7f89 */ /* 0x000ea200000e0000 */
[----:B------:R-:W-:-:S02]  /*5c20*/  UIADD3 UR39, UR39, 0x1, URZ ;  /* 0x0000000127277890 */ /* 0x000fc4000fffe03f */
[----:B------:R-:W-:Y:S01]  /*5c30*/  USEL UR37, UR37, URZ, UP0 ;  /* 0x0000003f25257287 */ /* 0x000fe20008000000 */
[----:B0-----:R-:W-:Y:S01]  /*5c40*/  FADD.FTZ R5, R5, R4 ;  /* 0x0000000405057221 */ /* 0x001fe20000010000 */
[----:B------:R-:W-:-:S04]  /*5c50*/  ULOP3.LUT UR38, UR38, UR4, URZ, 0x3c, !UPT ;  /* 0x0000000426267292 */ /* 0x000fc8000f8e3c3f */
[----:B------:R-:W0:Y:S01]  /*5c60*/  SHFL.BFLY PT, R6, R5, 0x1, 0x1f ;  /* 0x0c201f0005067f89 */ /* 0x000e2200000e0000 */
[----:B--2---:R-:W-:-:S05]  /*5c70*/  FADD.FTZ R10, R10, R3 ;  /* 0x000000030a0a7221 */ /* 0x004fca0000010000 */
[----:B------:R-:W2:Y:S01]  /*5c80*/  SHFL.BFLY PT, R9, R10, 0x1, 0x1f ;  /* 0x0c201f000a097f89 */ /* 0x000ea200000e0000 */
[----:B0-----:R-:W-:-:S05]  /*5c90*/  FADD.FTZ R152, R5, R6 ;  /* 0x0000000605987221 */ /* 0x001fca0000010000 */
[----:B------:R-:W-:-:S13]  /*5ca0*/  FSETP.NE.FTZ.AND P1, PT, R152, RZ, PT ;  /* 0x000000ff9800720b */ /* 0x000fda0003f35000 */
[----:B------:R-:W0:Y:S01]  /*5cb0*/  @P1 MUFU.RCP R21, R152 ;  /* 0x0000009800151308 */ /* 0x000e220000001000 */
[----:B--2---:R-:W-:-:S05]  /*5cc0*/  FADD.FTZ R153, R10, R9 ;  /* 0x000000090a997221 */ /* 0x004fca0000010000 */
[----:B------:R-:W-:Y:S01]  /*5cd0*/  FSETP.NE.FTZ.AND P2, PT, R153, RZ, PT ;  /* 0x000000ff9900720b */ /* 0x000fe20003f55000 */
[-C--:B0-----:R-:W-:Y:S01]  /*5ce0*/  FMUL.FTZ R9, R40, R21.reuse ;  /* 0x0000001528097220 */ /* 0x081fe20000410000 */
[-C--:B-1----:R-:W-:Y:S01]  /*5cf0*/  FMUL.FTZ R8, R41, R21.reuse ;  /* 0x0000001529087220 */ /* 0x082fe20000410000 */
[----:B------:R-:W-:Y:S01]  /*5d00*/  @P1 MUFU.LG2 R40, R152 ;  /* 0x0000009800281308 */ /* 0x000fe20000000c00 */
[-C--:B------:R-:W-:Y:S01]  /*5d10*/  FMUL.FTZ R5, R24, R21.reuse ;  /* 0x0000001518057220 */ /* 0x080fe20000410000 */
[-C--:B------:R-:W-:Y:S01]  /*5d20*/  FMUL.FTZ R6, R28, R21.reuse ;  /* 0x000000151c067220 */ /* 0x080fe20000410000 */
[-C--:B------:R-:W-:Y:S01]  /*5d30*/  FMUL.FTZ R4, R25, R21.reuse ;  /* 0x0000001519047220 */ /* 0x080fe20000410000 */
[-C--:B------:R-:W-:Y:S01]  /*5d40*/  FMUL.FTZ R29, R29, R21.reuse ;  /* 0x000000151d1d7220 */ /* 0x080fe20000410000 */
[-C--:B------:R-:W-:Y:S01]  /*5d50*/  FMUL.FTZ R32, R32, R21.reuse ;  /* 0x0000001520207220 */ /* 0x080fe20000410000 */
[-C--:B------:R-:W-:Y:S01]  /*5d60*/  FMUL.FTZ R33, R33, R21.reuse ;  /* 0x0000001521217220 */ /* 0x080fe20000410000 */
[----:B------:R-:W-:-:S03]  /*5d70*/  FMUL.FTZ R36, R36, R21 ;  /* 0x0000001524247220 */ /* 0x000fc60000410000 */
[----:B------:R-:W0:Y:S01]  /*5d80*/  @P2 MUFU.RCP R20, R153 ;  /* 0x0000009900142308 */ /* 0x000e220000001000 */
[-C--:B------:R-:W-:Y:S01]  /*5d90*/  FMUL.FTZ R37, R37, R21.reuse ;  /* 0x0000001525257220 */ /* 0x080fe20000410000 */
[-C--:B------:R-:W-:Y:S01]  /*5da0*/  FMUL.FTZ R11, R44, R21.reuse ;  /* 0x000000152c0b7220 */ /* 0x080fe20000410000 */
[-C--:B------:R-:W-:Y:S01]  /*5db0*/  FMUL.FTZ R10, R45, R21.reuse ;  /* 0x000000152d0a7220 */ /* 0x080fe20000410000 */
[-C--:B------:R-:W-:Y:S01]  /*5dc0*/  FMUL.FTZ R13, R48, R21.reuse ;  /* 0x00000015300d7220 */ /* 0x080fe20000410000 */
[-C--:B------:R-:W-:Y:S01]  /*5dd0*/  FMUL.FTZ R12, R49, R21.reuse ;  /* 0x00000015310c7220 */ /* 0x080fe20000410000 */
[-C--:B------:R-:W-:Y:S01]  /*5de0*/  FMUL.FTZ R15, R52, R21.reuse ;  /* 0x00000015340f7220 */ /* 0x080fe20000410000 */
[-C--:B------:R-:W-:Y:S01]  /*5df0*/  FMUL.FTZ R14, R53, R21.reuse ;  /* 0x00000015350e7220 */ /* 0x080fe20000410000 */
[----:B------:R-:W1:Y:S01]  /*5e00*/  @P2 MUFU.LG2 R41, R153 ;  /* 0x0000009900292308 */ /* 0x000e620000000c00 */
        /* <DEDUP_REMOVED lines=48> */
[----:B------:R-:W-:-:S02]  /*6110*/  IMAD.U32 R21, RZ, RZ, UR10 ;  /* 0x0000000aff157e24 */ /* 0x000fc4000f8e00ff */
[-C--:B0-----:R-:W-:Y:S01]  /*6120*/  FMUL.FTZ R174, R26, R20.reuse ;  /* 0x000000141aae7220 */ /* 0x081fe20000410000 */
[----:B------:R-:W-:Y:S02]  /*6130*/  IMAD.U32 R49, RZ, RZ, UR10 ;  /* 0x0000000aff317e24 */ /* 0x000fe4000f8e00ff */
[-C--:B------:R-:W-:Y:S01]  /*6140*/  FMUL.FTZ R26, R30, R20.reuse ;  /* 0x000000141e1a7220 */ /* 0x080fe20000410000 */
[----:B------:R-:W-:Y:S01]  /*6150*/  @P1 FMUL.FTZ R21, R21, 0.69314718246459960938 ;  /* 0x3f31721815151820 */ /* 0x000fe20000410000 */
[----:B------:R-:W-:Y:S01]  /*6160*/  @P1 FMUL.FTZ R40, R40, 0.69314718246459960938 ;  /* 0x3f31721828281820 */ /* 0x000fe20000410000 */
[----:B------:R-:W-:Y:S01]  /*6170*/  @P2 FMUL.FTZ R49, R49, 0.69314718246459960938 ;  /* 0x3f31721831312820 */ /* 0x000fe20000410000 */
[----:B-1----:R-:W-:Y:S01]  /*6180*/  @P2 FMUL.FTZ R30, R41, 0.69314718246459960938 ;  /* 0x3f317218291e2820 */ /* 0x002fe20000410000 */
[-C--:B------:R-:W-:Y:S01]  /*6190*/  FMUL.FTZ R161, R83, R20.reuse ;  /* 0x0000001453a17220 */ /* 0x080fe20000410000 */
[----:B------:R-:W-:Y:S01]  /*61a0*/  FMUL.FTZ R160, R87, R20 ;  /* 0x0000001457a07220 */ /* 0x000fe20000410000 */
[----:B------:R-:W-:-:S02]  /*61b0*/  IMAD.MOV.U32 R44, RZ, RZ, -0x800000 ;  /* 0xff800000ff2c7424 */ /* 0x000fc400078e00ff */
[-C--:B------:R-:W-:Y:S01]  /*61c0*/  FMUL.FTZ R83, R86, R20.reuse ;  /* 0x0000001456537220 */ /* 0x080fe20000410000 */
[----:B------:R-:W-:Y:S02]  /*61d0*/  IMAD.MOV.U32 R45, RZ, RZ, -0x800000 ;  /* 0xff800000ff2d7424 */ /* 0x000fe400078e00ff */
        /* <DEDUP_REMOVED lines=60> */
[----:B------:R-:W-:-:S07]  /*65a0*/  @P2 FFMA.FTZ R45, R49, R7, R30 ;  /* 0x00000007312d2223 */ /* 0x000fce000001001e */
.L_x_7459:
        /* <DEDUP_REMOVED lines=11> */
[----:B------:R-:W-:Y:S01]  /*6660*/  USHF.L.U32 UR8, UR46, 0x2, URZ ;  /* 0x000000022e087899 */ /* 0x000fe2000800063f */
[----:B------:R-:W-:Y:S01]  /*6670*/  F2FP.BF16.F32.PACK_AB R4, R4, R5 ;  /* 0x000000050404723e */ /* 0x000fe200000010ff */
[----:B------:R-:W-:Y:S01]  /*6680*/  BAR.SYNC.DEFER_BLOCKING 0x1, 0x100 ;  /* 0x0044000000007b1d */ /* 0x000fe20000010000 */
[----:B------:R-:W-:Y:S01]  /*6690*/  F2FP.BF16.F32.PACK_AB R5, R179, R174 ;  /* 0x000000aeb305723e */ /* 0x000fe200000010ff */
[----:B------:R-:W-:Y:S01]  /*66a0*/  USHF.L.U64.HI UR9, UR46, 0x2, UR45 ;  /* 0x000000022e097899 */ /* 0x000fe2000801022d */
[----:B------:R-:W-:Y:S02]  /*66b0*/  F2FP.BF16.F32.PACK_AB R8, R8, R9 ;  /* 0x000000090808723e */ /* 0x000fe400000010ff */
[----:B------:R-:W-:Y:S01]  /*66c0*/  F2FP.BF16.F32.PACK_AB R10, R10, R11 ;  /* 0x0000000b0a0a723e */ /* 0x000fe200000010ff */
[----:B------:R-:W-:Y:S01]  /*66d0*/  ULDC.64 UR6, c[0x0][0xbd8] ;  /* 0x0002f60000067ab9 */ /* 0x000fe20000000a00 */
[----:B------:R-:W-:Y:S01]  /*66e0*/  F2FP.BF16.F32.PACK_AB R9, R170, R159 ;  /* 0x0000009faa09723e */ /* 0x000fe200000010ff */
[----:B------:R-:W-:Y:S01]  /*66f0*/  UIADD3 UR4, UP1, UR8, UR6, URZ ;  /* 0x0000000608047290 */ /* 0x000fe2000ff3e03f */
[----:B------:R-:W-:Y:S01]  /*6700*/  F2FP.BF16.F32.PACK_AB R11, R171, R158 ;  /* 0x0000009eab0b723e */ /* 0x000fe200000010ff */
[----:B------:R-:W-:Y:S01]  /*6710*/  UISETP.NE.U32.AND UP0, UPT, UR6, URZ, UPT ;  /* 0x0000003f0600728c */ /* 0x000fe2000bf05070 */
[----:B------:R-:W-:Y:S01]  /*6720*/  F2FP.BF16.F32.PACK_AB R12, R12, R13 ;  /* 0x0000000d0c0c723e */ /* 0x000fe200000010ff */
[----:B------:R-:W-:Y:S01]  /*6730*/  UIADD3.X UR6, UR9, UR7, URZ, UP1, !UPT ;  /* 0x0000000709067290 */ /* 0x000fe20008ffe43f */
[----:B------:R-:W-:Y:S01]  /*6740*/  F2FP.BF16.F32.PACK_AB R14, R14, R15 ;  /* 0x0000000f0e0e723e */ /* 0x000fe200000010ff */
[----:B------:R-:W-:Y:S01]  /*6750*/  UISETP.NE.AND.EX UP0, UPT, UR7, URZ, UPT, UP0 ;  /* 0x0000003f0700728c */ /* 0x000fe2000bf05300 */
        /* <DEDUP_REMOVED lines=8> */
[----:B0-----:R-:W-:Y:S02]  /*67e0*/  MOV R21, R7 ;  /* 0x0000000700157202 */ /* 0x001fe40000000f00 */
[----:B------:R-:W-:Y:S02]  /*67f0*/  F2FP.BF16.F32.PACK_AB R73, R165, R152 ;  /* 0x00000098a549723e */ /* 0x000fe400000010ff */
[----:B------:R-:W-:Y:S01]  /*6800*/  F2FP.BF16.F32.PACK_AB R81, R161, R82 ;  /* 0x00000052a151723e */ /* 0x000fe200000010ff */
[----:B------:R-:W-:Y:S01]  /*6810*/  IMAD.WIDE R78, R202, 0x2, R20 ;  /* 0x00000002ca4e7825 */ /* 0x000fe200078e0214 */
[----:B------:R-:W-:Y:S02]  /*6820*/  F2FP.BF16.F32.PACK_AB R88, R89, R88 ;  /* 0x000000585958723e */ /* 0x000fe400000010ff */
[----:B------:R-:W-:-:S02]  /*6830*/  F2FP.BF16.F32.PACK_AB R82, R85, R84 ;  /* 0x000000545552723e */ /* 0x000fc400000010ff */
[C---:B------:R-:W-:Y:S02]  /*6840*/  IADD3 R30, P1, R78.reuse, 0x20, RZ ;  /* 0x000000204e1e7810 */ /* 0x040fe40007f3e0ff */
[C---:B------:R-:W-:Y:S02]  /*6850*/  LOP3.LUT R7, R78.reuse, 0x380, RZ, 0xc0, !PT ;  /* 0x000003804e077812 */ /* 0x040fe400078ec0ff */
        /* <DEDUP_REMOVED lines=13> */
[----:B------:R-:W-:Y:S01]  /*6930*/  SHF.R.U64 R7, R7, 0x3, RZ ;  /* 0x0000000307077819 */ /* 0x000fe200000012ff */
[--C-:B------:R-:W-:Y:S01]  /*6940*/  IMAD.X R53, RZ, RZ, R79.reuse, P2 ;  /* 0x000000ffff357224 */ /* 0x100fe200010e064f */
[C---:B------:R-:W-:Y:S01]  /*6950*/  IADD3 R58, P0, R78.reuse, 0x8020, RZ ;  /* 0x000080204e3a7810 */ /* 0x040fe20007f1e0ff */
[----:B------:R-:W-:Y:S01]  /*6960*/  IMAD.X R55, RZ, RZ, R79, P1 ;  /* 0x000000ffff377224 */ /* 0x000fe200008e064f */
[----:B------:R-:W-:-:S02]  /*6970*/  IADD3 R191, P4, R78, 0x8040, RZ ;  /* 0x000080404ebf7810 */ /* 0x000fc40007f9e0ff */
        /* <DEDUP_REMOVED lines=27> */
[----:B------:R-:W-:Y:S02]  /*6b30*/  SHF.R.U64 R7, R7, 0x3, RZ ;  /* 0x0000000307077819 */ /* 0x000fe400000012ff */
[----:B------:R-:W-:Y:S02]  /*6b40*/  SHF.R.U64 R42, R42, 0x3, RZ ;  /* 0x000000032a2a7819 */ /* 0x000fe400000012ff */
[----:B------:R-:W-:Y:S02]  /*6b50*/  SHF.R.U64 R40, R40, 0x3, RZ ;  /* 0x0000000328287819 */ /* 0x000fe400000012ff */
[----:B------:R-:W-:Y:S02]  /*6b60*/  LOP3.LUT R58, R7, R58, RZ, 0x3c, !PT ;  /* 0x0000003a073a7212 */ /* 0x000fe400078e3cff */
[----:B------:R-:W-:-:S02]  /*6b70*/  LOP3.LUT R34, R95, 0x380, RZ, 0xc0, !PT ;  /* 0x000003805f227812 */ /* 0x000fc400078ec0ff */
[----:B------:R-:W-:Y:S02]  /*6b80*/  LOP3.LUT R64, R42, R193, RZ, 0x3c, !PT ;  /* 0x000000c12a407212 */ /* 0x000fe400078e3cff */
[----:B------:R-:W-:Y:S02]  /*6b90*/  LOP3.LUT R7, R70, 0x380, RZ, 0xc0, !PT ;  /* 0x0000038046077812 */ /* 0x000fe400078ec0ff */
[----:B------:R-:W-:Y:S02]  /*6ba0*/  LOP3.LUT R38, R181, 0x380, RZ, 0xc0, !PT ;  /* 0x00000380b5267812 */ /* 0x000fe400078ec0ff */
[----:B------:R-:W-:Y:S02]  /*6bb0*/  LOP3.LUT R62, R40, R191, RZ, 0x3c, !PT ;  /* 0x000000bf283e7212 */ /* 0x000fe400078e3cff */
[----:B------:R-:W-:Y:S02]  /*6bc0*/  LOP3.LUT R42, R199, 0x380, RZ, 0xc0, !PT ;  /* 0x00000380c72a7812 */ /* 0x000fe400078ec0ff */
[----:B------:R-:W-:-:S02]  /*6bd0*/  LOP3.LUT R40, R197, 0x380, RZ, 0xc0, !PT ;  /* 0x00000380c5287812 */ /* 0x000fc400078ec0ff */
[----:B------:R-:W-:Y:S02]  /*6be0*/  SHF.R.U64 R34, R34, 0x3, RZ ;  /* 0x0000000322227819 */ /* 0x000fe400000012ff */
[----:B------:R-:W-:Y:S02]  /*6bf0*/  SHF.R.U64 R29, R7, 0x3, RZ ;  /* 0x00000003071d7819 */ /* 0x000fe400000012ff */
[----:B------:R-:W-:Y:S02]  /*6c00*/  SHF.R.U64 R38, R38, 0x3, RZ ;  /* 0x0000000326267819 */ /* 0x000fe400000012ff */
[----:B------:R-:W-:Y:S02]  /*6c10*/  LOP3.LUT R52, R187, 0x380, RZ, 0xc0, !PT ;  /* 0x00000380bb347812 */ /* 0x000fe400078ec0ff */
[----:B------:R-:W-:Y:S02]  /*6c20*/  MOV R78, R78 ;  /* 0x0000004e004e7202 */ /* 0x000fe40000000f00 */
[----:B------:R-:W-:-:S02]  /*6c30*/  SHF.R.U64 R42, R42, 0x3, RZ ;  /* 0x000000032a2a7819 */ /* 0x000fc400000012ff */
[----:B------:R-:W-:Y:S02]  /*6c40*/  F2FP.BF16.F32.PACK_AB R7, R177, R26 ;  /* 0x0000001ab107723e */ /* 0x000fe400000010ff */
[----:B------:R-:W-:Y:S02]  /*6c50*/  LOP3.LUT R54, R189, 0x380, RZ, 0xc0, !PT ;  /* 0x00000380bd367812 */ /* 0x000fe400078ec0ff */
[----:B------:R-:W-:Y:S01]  /*6c60*/  SHF.R.U64 R40, R40, 0x3, RZ ;  /* 0x0000000328287819 */ /* 0x000fe200000012ff */
[----:B------:R0:W-:Y:S01]  /*6c70*/  STSM.16.M88.4 [R78], R4 ;  /* 0x000000044e007844 */ /* 0x0001e20000000200 */
[----:B------:R-:W-:Y:S02]  /*6c80*/  LOP3.LUT R34, R34, R95, RZ, 0x3c, !PT ;  /* 0x0000005f22227212 */ /* 0x000fe400078e3cff */
[----:B------:R-:W-:Y:S02]  /*6c90*/  LOP3.LUT R38, R38, R181, RZ, 0x3c, !PT ;  /* 0x000000b526267212 */ /* 0x000fe400078e3cff */
[----:B------:R-:W-:-:S02]  /*6ca0*/  SHF.R.U64 R52, R52, 0x3, RZ ;  /* 0x0000000334347819 */ /* 0x000fc400000012ff */
[----:B------:R-:W-:Y:S02]  /*6cb0*/  LOP3.LUT R26, R42, R199, RZ, 0x3c, !PT ;  /* 0x000000c72a1a7212 */ /* 0x000fe400078e3cff */
[----:B------:R-:W-:Y:S02]  /*6cc0*/  SHF.R.U64 R54, R54, 0x3, RZ ;  /* 0x0000000336367819 */ /* 0x000fe400000012ff */
[----:B------:R-:W-:Y:S02]  /*6cd0*/  LOP3.LUT R66, R195, 0x380, RZ, 0xc0, !PT ;  /* 0x00000380c3427812 */ /* 0x000fe400078ec0ff */
[----:B------:R-:W-:Y:S02]  /*6ce0*/  LOP3.LUT R74, R40, R197, RZ, 0x3c, !PT ;  /* 0x000000c5284a7212 */ /* 0x000fe400078e3cff */
[----:B------:R-:W-:Y:S02]  /*6cf0*/  MOV R40, R30 ;  /* 0x0000001e00287202 */ /* 0x000fe40000000f00 */
[----:B0-----:R-:W-:-:S02]  /*6d00*/  F2FP.BF16.F32.PACK_AB R4, R33, R32 ;  /* 0x000000202104723e */ /* 0x001fc400000010ff */
[----:B------:R-:W-:Y:S02]  /*6d10*/  F2FP.BF16.F32.PACK_AB R5, R176, R173 ;  /* 0x000000adb005723e */ /* 0x000fe400000010ff */
[----:B------:R-:W-:Y:S02]  /*6d20*/  F2FP.BF16.F32.PACK_AB R6, R37, R36 ;  /* 0x000000242506723e */ /* 0x000fe400000010ff */
[----:B------:R-:W-:Y:S02]  /*6d30*/  F2FP.BF16.F32.PACK_AB R7, R175, R172 ;  /* 0x000000acaf07723e */ /* 0x000fe400000010ff */
[----:B------:R-:W-:Y:S02]  /*6d40*/  MOV R35, R34 ;  /* 0x0000002200237202 */ /* 0x000fe40000000f00 */
[----:B------:R-:W-:Y:S01]  /*6d50*/  LOP3.LUT R52, R52, R187, RZ, 0x3c, !PT ;  /* 0x000000bb34347212 */ /* 0x000fe200078e3cff */
[----:B------:R0:W-:Y:S01]  /*6d60*/  STSM.16.M88.4 [R40], R4 ;  /* 0x0000000428007844 */ /* 0x0001e20000000200 */
[----:B------:R-:W-:-:S02]  /*6d70*/  MOV R38, R38 ;  /* 0x0000002600267202 */ /* 0x000fc40000000f00 */
[----:B------:R-:W-:Y:S01]  /*6d80*/  MOV R32, R26 ;  /* 0x0000001a00207202 */ /* 0x000fe20000000f00 */
[----:B------:R-:W-:Y:S01]  /*6d90*/  STSM.16.M88.4 [R35], R8 ;  /* 0x0000000823007844 */ /* 0x000fe20000000200 */
[----:B------:R-:W-:Y:S02]  /*6da0*/  LOP3.LUT R54, R54, R189, RZ, 0x3c, !PT ;  /* 0x000000bd36367212 */ /* 0x000fe400078e3cff */
[----:B------:R-:W-:Y:S01]  /*6db0*/  SHF.R.U64 R66, R66, 0x3, RZ ;  /* 0x0000000342427819 */ /* 0x000fe200000012ff */
[----:B------:R-:W-:Y:S01]  /*6dc0*/  STSM.16.M88.4 [R38], R12 ;  /* 0x0000000c26007844 */ /* 0x000fe20000000200 */
[----:B------:R-:W-:Y:S02]  /*6dd0*/  LOP3.LUT R70, R29, R70, RZ, 0x3c, !PT ;  /* 0x000000461d467212 */ /* 0x000fe400078e3cff */
[----:B------:R-:W-:Y:S02]  /*6de0*/  MOV R46, R46 ;  /* 0x0000002e002e7202 */ /* 0x000fe40000000f00 */
[----:B------:R-:W-:-:S02]  /*6df0*/  F2FP.BF16.F32.PACK_AB R26, R61, R60 ;  /* 0x0000003c3d1a723e */ /* 0x000fc400000010ff */
[----:B------:R-:W-:Y:S01]  /*6e00*/  F2FP.BF16.F32.PACK_AB R27, R164, R155 ;  /* 0x0000009ba41b723e */ /* 0x000fe200000010ff */
[----:B0-----:R-:W-:Y:S01]  /*6e10*/  IMAD.U32 R5, RZ, RZ, UR6 ;  /* 0x00000006ff057e24 */ /* 0x001fe2000f8e00ff */
[----:B------:R-:W-:Y:S01]  /*6e20*/  IADD3.X R59, RZ, R79, RZ, P0, !PT ;  /* 0x0000004fff3b7210 */ /* 0x000fe200007fe4ff */
[----:B------:R-:W-:Y:S01]  /*6e30*/  ULDC.64 UR6, c[0x0][0xbe0] ;  /* 0x0002f80000067ab9 */ /* 0x000fe20000000a00 */
[----:B------:R-:W-:Y:S01]  /*6e40*/  MOV R48, R48 ;  /* 0x0000003000307202 */ /* 0x000fe20000000f00 */
[----:B------:R-:W-:Y:S01]  /*6e50*/  STSM.16.M88.4 [R46], R24 ;  /* 0x000000182e007844 */ /* 0x000fe20000000200 */
[----:B------:R-:W-:Y:S01]  /*6e60*/  MOV R34, R74 ;  /* 0x0000004a00227202 */ /* 0x000fe20000000f00 */
[----:B------:R-:W-:Y:S01]  /*6e70*/  IMAD.U32 R4, RZ, RZ, UR4 ;  /* 0x00000004ff047e24 */ /* 0x000fe2000f8e00ff */
[----:B------:R-:W-:Y:S02]  /*6e80*/  F2FP.BF16.F32.PACK_AB R29, R167, R154 ;  /* 0x0000009aa71d723e */ /* 0x000fe400000010ff */
[----:B------:R-:W-:-:S02]  /*6e90*/  F2FP.BF16.F32.PACK_AB R30, R69, R68 ;  /* 0x00000044451e723e */ /* 0x000fc400000010ff */
[----:B------:R-:W-:Y:S02]  /*6ea0*/  F2FP.BF16.F32.PACK_AB R31, R162, R153 ;  /* 0x00000099a21f723e */ /* 0x000fe400000010ff */
[----:B------:R-:W-:Y:S02]  /*6eb0*/  MOV R50, R50 ;  /* 0x0000003200327202 */ /* 0x000fe40000000f00 */
[----:B------:R-:W-:Y:S01]  /*6ec0*/  F2FP.BF16.F32.PACK_AB R74, R77, R76 ;  /* 0x0000004c4d4a723e */ /* 0x000fe200000010ff */
[----:B------:R-:W-:Y:S01]  /*6ed0*/  STSM.16.M88.4 [R48], R28 ;  /* 0x0000001c30007844 */ /* 0x000fe20000000200 */
[----:B------:R-:W-:Y:S02]  /*6ee0*/  F2FP.BF16.F32.PACK_AB R75, R163, R56 ;  /* 0x00000038a34b723e */ /* 0x000fe400000010ff */
[----:B------:R-:W-:Y:S02]  /*6ef0*/  MOV R52, R52 ;  /* 0x0000003400347202 */ /* 0x000fe40000000f00 */
[----:B------:R-:W-:Y:S01]  /*6f00*/  F2FP.BF16.F32.PACK_AB R83, R160, R83 ;  /* 0x00000053a053723e */ /* 0x000fe200000010ff */
[----:B------:R-:W-:Y:S01]  /*6f10*/  STSM.16.M88.4 [R50], R72 ;  /* 0x0000004832007844 */ /* 0x000fe20000000200 */
[----:B------:R-:W-:-:S02]  /*6f20*/  F2FP.BF16.F32.PACK_AB R89, R87, R90 ;  /* 0x0000005a5759723e */ /* 0x000fc400000010ff */
[----:B------:R-:W-:Y:S01]  /*6f30*/  F2FP.BF16.F32.PACK_AB R96, R97, R96 ;  /* 0x000000606160723e */ /* 0x000fe200000010ff */
[----:B------:R0:W-:Y:S01]  /*6f40*/  STSM.16.M88.4 [R52], R80 ;  /* 0x0000005034007844 */ /* 0x0001e20000000200 */
[----:B------:R-:W-:Y:S02]  /*6f50*/  LOP3.LUT R66, R66, R195, RZ, 0x3c, !PT ;  /* 0x000000c342427212 */ /* 0x000fe400078e3cff */
        /* <DEDUP_REMOVED lines=49> */
[----:B------:R-:W-:Y:S01]  /*7270*/  @UP1 UIADD3 UR6, UP2, UR8, UR6, URZ ;  /* 0x0000000608061290 */ /* 0x000fe2000ff5e03f */
[----:B------:R-:W-:-:S03]  /*7280*/  IMAD R7, R16, 0x40, R2 ;  /* 0x0000004010077824 */ /* 0x000fc600078e0202 */
[----:B------:R-:W-:Y:S01]  /*7290*/  @UP1 UIADD3.X UR7, UR9, UR7, URZ, UP2, !UPT ;  /* 0x0000000709071290 */ /* 0x000fe200097fe43f */
[----:B------:R-:W-:-:S04]  /*72a0*/  IMAD.WIDE R20, R7, 0x2, R20 ;  /* 0x0000000207147825 */ /* 0x000fc800078e0214 */
[----:B------:R-:W-:Y:S01]  /*72b0*/  IMAD.U32 R6, RZ, RZ, UR6 ;  /* 0x00000006ff067e24 */ /* 0x000fe2000f8e00ff */
[----:B------:R-:W2:Y:S01]  /*72c0*/  @P1 LDG.E R3, desc[UR40][R4.64] ;  /* 0x0000002804031981 */ /* 0x000ea2000c1e1900 */
[----:B------:R-:W-:Y:S01]  /*72d0*/  IMAD.U32 R7, RZ, RZ, UR7 ;  /* 0x00000007ff077e24 */ /* 0x000fe2000f8e00ff */
[----:B------:R-:W-:Y:S01]  /*72e0*/  UMOV UR4, URZ ;  /* 0x0000003f00047c82 */ /* 0x000fe20008000000 */
[----:B------:R-:W-:-:S03]  /*72f0*/  IADD3 R13, P0, R20, 0x1000, RZ ;  /* 0x00001000140d7810 */ /* 0x000fc60007f1e0ff */
[----:B0-----:R1:W5:Y:S01]  /*7300*/  @P2 LDG.E R81, desc[UR40][R6.64] ;  /* 0x0000002806512981 */ /* 0x001362000c1e1900 */
[----:B--2---:R-:W-:Y:S01]  /*7310*/  @P1 R2UR UR4, R3 ;  /* 0x00000000030412ca */ /* 0x004fe200000e0000 */
[----:B-1----:R-:W-:-:S14]  /*7320*/  @P2 BRA `(.L_x_7482) ;  /* 0x0000000000102947 */ /* 0x002fdc0003800000 */
[----:B------:R-:W-:Y:S05]  /*7330*/  @!P1 BRA `(.L_x_7482) ;  /* 0x00000000000c9947 */ /* 0x000fea0003800000 */
[----:B------:R-:W2:Y:S04]  /*7340*/  LDG.E R6, desc[UR40][R4.64] ;  /* 0x0000002804067981 */ /* 0x000ea8000c1e1900 */
[----:B-----5:R-:W2:Y:S02]  /*7350*/  LDG.E R81, desc[UR40][R4.64+0x4] ;  /* 0x0000042804517981 */ /* 0x020ea4000c1e1900 */
[----:B--2---:R-:W-:-:S07]  /*7360*/  IMAD.IADD R81, R81, 0x1, -R6 ;  /* 0x0000000151517824 */ /* 0x004fce00078e0a06 */
.L_x_7482:
[----:B------:R-:W-:Y:S01]  /*7370*/  USHF.R.S32.HI UR11, URZ, 0x1f, UR44 ;  /* 0x0000001f3f0b7899 */ /* 0x000fe2000801142c */
[----:B------:R-:W-:Y:S01]  /*7380*/  IADD3 R5, P2, R20, 0x3000, RZ ;  /* 0x0000300014057810 */ /* 0x000fe20007f5e0ff */
[----:B------:R-:W-:Y:S01]  /*7390*/  ULDC.64 UR12, c[0x0][0xb70] ;  /* 0x0002dc00000c7ab9 */ /* 0x000fe20000000a00 */
[----:B------:R-:W-:Y:S01]  /*73a0*/  USHF.R.S32.HI UR9, URZ, 0x1f, UR4 ;  /* 0x0000001f3f097899 */ /* 0x000fe20008011404 */
[----:B------:R-:W-:Y:S01]  /*73b0*/  IMAD R10, R18, 0x80, R201 ;  /* 0x00000080120a7824 */ /* 0x000fe200078e02c9 */
[----:B------:R-:W-:Y:S01]  /*73c0*/  UIMAD UR10, UR11, UR12, URZ ;  /* 0x0000000c0b0a72a4 */ /* 0x000fe2000f8e023f */
[----:B------:R-:W-:Y:S01]  /*73d0*/  LOP3.LUT R4, R5, 0x380, RZ, 0xc0, !PT ;  /* 0x0000038005047812 */ /* 0x000fe200078ec0ff */
[----:B------:R-:W-:Y:S01]  /*73e0*/  UMOV UR8, UR4 ;  /* 0x0000000400087c82 */ /* 0x000fe20008000000 */
[----:B------:R-:W-:Y:S01]  /*73f0*/  USEL UR45, UR45, URZ, !UP0 ;  /* 0x0000003f2d2d7287 */ /* 0x000fe2000c000000 */
[----:B------:R-:W-:Y:S01]  /*7400*/  LOP3.LUT R12, R13, 0x380, RZ, 0xc0, !PT ;  /* 0x000003800d0c7812 */ /* 0x000fe200078ec0ff */
[----:B------:R-:W-:Y:S01]  /*7410*/  UIMAD.WIDE.U32 UR6, UR44, UR12, UR8 ;  /* 0x0000000c2c0672a5 */ /* 0x000fe2000f8e0008 */
[----:B------:R-:W-:Y:S01]  /*7420*/  SHF.R.U64 R4, R4, 0x3, RZ ;  /* 0x0000000304047819 */ /* 0x000fe200000012ff */
[----:B------:R-:W-:Y:S01]  /*7430*/  UIMAD UR10, UR44, UR13, UR10 ;  /* 0x0000000d2c0a72a4 */ /* 0x000fe2000f8e020a */
[----:B------:R-:W-:Y:S01]  /*7440*/  IADD3 R9, P1, R20, 0x2000, RZ ;  /* 0x0000200014097810 */ /* 0x000fe20007f3e0ff */
[----:B------:R-:W-:Y:S01]  /*7450*/  USEL UR46, UR46, URZ, !UP0 ;  /* 0x0000003f2e2e7287 */ /* 0x000fe2000c000000 */
[----:B------:R-:W-:Y:S01]  /*7460*/  LOP3.LUT R4, R4, R5, RZ, 0x3c, !PT ;  /* 0x0000000504047212 */ /* 0x000fe200078e3cff */
[----:B------:R-:W-:Y:S01]  /*7470*/  ULDC.64 UR12, c[0x0][0xb78] ;  /* 0x0002de00000c7ab9 */ /* 0x000fe20000000a00 */
[----:B------:R-:W-:Y:S01]  /*7480*/  UIADD3 UR7, UR7, UR10, URZ ;  /* 0x0000000a07077290 */ /* 0x000fe2000fffe03f */
[----:B------:R-:W-:Y:S01]  /*7490*/  SHF.R.S32.HI R3, RZ, 0x1f, R10 ;  /* 0x0000001fff037819 */ /* 0x000fe2000001140a */
[----:B------:R-:W-:Y:S01]  /*74a0*/  UIMAD UR8, UR45, UR12, URZ ;  /* 0x0000000c2d0872a4 */ /* 0x000fe2000f8e023f */
[----:B------:R-:W-:Y:S01]  /*74b0*/  SHF.R.U64 R12, R12, 0x3, RZ ;  /* 0x000000030c0c7819 */ /* 0x000fe200000012ff */
[----:B------:R-:W-:Y:S01]  /*74c0*/  UIMAD.WIDE.U32 UR6, UR46, UR12, UR6 ;  /* 0x0000000c2e0672a5 */ /* 0x000fe2000f8e0006 */
[----:B------:R-:W-:Y:S01]  /*74d0*/  LOP3.LUT R8, R9, 0x380, RZ, 0xc0, !PT ;  /* 0x0000038009087812 */ /* 0x000fe200078ec0ff */
[----:B------:R-:W-:Y:S01]  /*74e0*/  UIMAD UR8, UR46, UR13, UR8 ;  /* 0x0000000d2e0872a4 */ /* 0x000fe2000f8e0208 */
[----:B------:R-:W-:-:S02]  /*74f0*/  LOP3.LUT R12, R12, R13, RZ, 0x3c, !PT ;  /* 0x0000000d0c0c7212 */ /* 0x000fc400078e3cff */
[----:B------:R-:W-:Y:S01]  /*7500*/  SHF.R.U64 R8, R8, 0x3, RZ ;  /* 0x0000000308087819 */ /* 0x000fe200000012ff */
[----:B------:R-:W-:Y:S01]  /*7510*/  ULDC.64 UR12, c[0x0][0xaa0] ;  /* 0x0002a800000c7ab9 */ /* 0x000fe20000000a00 */
[----:B------:R-:W-:Y:S01]  /*7520*/  IADD3 R5, P3, R10, UR6, RZ ;  /* 0x000000060a057c10 */ /* 0x000fe2000ff7e0ff */
[----:B------:R-:W-:Y:S01]  /*7530*/  IMAD.U32 R6, RZ, RZ, UR8 ;  /* 0x00000008ff067e24 */ /* 0x000fe2000f8e00ff */
[----:B------:R-:W-:Y:S02]  /*7540*/  IADD3.X R13, RZ, R21, RZ, P0, !PT ;  /* 0x00000015ff0d7210 */ /* 0x000fe400007fe4ff */
[----:B------:R-:W-:Y:S02]  /*7550*/  IADD3 R73, P0, R20, 0x8000, RZ ;  /* 0x0000800014497810 */ /* 0x000fe40007f1e0ff */
[----:B------:R-:W-:Y:S01]  /*7560*/  IADD3.X R6, R3, UR7, R6, P3, !PT ;  /* 0x0000000703067c10 */ /* 0x000fe20009ffe406 */
[----:B------:R-:W-:Y:S01]  /*7570*/  ULDC.64 UR6, c[0x0][0xb40] ;  /* 0x0002d00000067ab9 */ /* 0x000fe20000000a00 */
[----:B------:R-:W-:Y:S01]  /*7580*/  LOP3.LUT R8, R8, R9, RZ, 0x3c, !PT ;  /* 0x0000000908087212 */ /* 0x000fe200078e3cff */
[----:B------:R-:W-:Y:S01]  /*7590*/  IMAD.X R9, RZ, RZ, R21, P1 ;  /* 0x000000ffff097224 */ /* 0x000fe200008e0615 */
[----:B------:R-:W-:-:S02]  /*75a0*/  LEA R38, P3, R5, UR6, 0x2 ;  /* 0x0000000605267c11 */ /* 0x000fc4000f8610ff */
[----:B------:R-:W-:Y:S02]  /*75b0*/  IADD3 R61, P1, R20, 0x9000, RZ ;  /* 0x00009000143d7810 */ /* 0x000fe40007f3e0ff */
[----:B------:R-:W-:Y:S01]  /*75c0*/  LEA.HI.X R39, R5, UR7, R6, 0x2, P3 ;  /* 0x0000000705277c11 */ /* 0x000fe200098f1406 */
[----:B------:R-:W-:Y:S01]  /*75d0*/  IMAD.X R5, RZ, RZ, R21, P2 ;  /* 0x000000ffff057224 */ /* 0x000fe200010e0615 */
[----:B------:R-:W-:Y:S01]  /*75e0*/  LOP3.LUT R72, R73, 0x380, RZ, 0xc0, !PT ;  /* 0x0000038049487812 */ /* 0x000fe200078ec0ff */
[----:B------:R-:W-:Y:S01]  /*75f0*/  VIADD R6, R10, 0x8 ;  /* 0x000000080a067836 */ /* 0x000fe20000000000 */
[C---:B------:R-:W-:Y:S02]  /*7600*/  IADD3 R65, P6, R20.reuse, 0x4000, RZ ;  /* 0x0000400014417810 */ /* 0x040fe40007fde0ff */
[C---:B------:R-:W-:Y:S02]  /*7610*/  IADD3 R53, P5, R20.reuse, 0x5000, RZ ;  /* 0x0000500014357810 */ /* 0x040fe40007fbe0ff */
[----:B------:R-:W-:-:S02]  /*7620*/  IADD3 R33, P4, R20, 0x6000, RZ ;  /* 0x0000600014217810 */ /* 0x000fc40007f9e0ff */
[C---:B------:R-:W-:Y:S02]  /*7630*/  IADD3 R25, P3, R20.reuse, 0x7000, RZ ;  /* 0x0000700014197810 */ /* 0x040fe40007f7e0ff */
[----:B------:R-:W-:Y:S02]  /*7640*/  IADD3 R49, P2, R20, 0xa000, RZ ;  /* 0x0000a00014317810 */ /* 0x000fe40007f5e0ff */
[----:B------:R-:W-:Y:S02]  /*7650*/  LOP3.LUT R60, R61, 0x380, RZ, 0xc0, !PT ;  /* 0x000003803d3c7812 */ /* 0x000fe400078ec0ff */
[----:B------:R-:W-:Y:S02]  /*7660*/  SHF.R.U64 R72, R72, 0x3, RZ ;  /* 0x0000000348487819 */ /* 0x000fe400000012ff */
[----:B------:R-:W-:Y:S02]  /*7670*/  LOP3.LUT R64, R65, 0x380, RZ, 0xc0, !PT ;  /* 0x0000038041407812 */ /* 0x000fe400078ec0ff */
[----:B------:R-:W-:-:S02]  /*7680*/  LOP3.LUT R52, R53, 0x380, RZ, 0xc0, !PT ;  /* 0x0000038035347812 */ /* 0x000fc400078ec0ff */
[----:B------:R-:W-:Y:S02]  /*7690*/  LOP3.LUT R32, R33, 0x380, RZ, 0xc0, !PT ;  /* 0x0000038021207812 */ /* 0x000fe400078ec0ff */
[----:B------:R-:W-:Y:S02]  /*76a0*/  LOP3.LUT R24, R25, 0x380, RZ, 0xc0, !PT ;  /* 0x0000038019187812 */ /* 0x000fe400078ec0ff */
[----:B------:R-:W-:Y:S02]  /*76b0*/  LOP3.LUT R48, R49, 0x380, RZ, 0xc0, !PT ;  /* 0x0000038031307812 */ /* 0x000fe400078ec0ff */
[----:B------:R-:W-:Y:S02]  /*76c0*/  SHF.R.U64 R60, R60, 0x3, RZ ;  /* 0x000000033c3c7819 */ /* 0x000fe400000012ff */
[----:B------:R-:W-:Y:S01]  /*76d0*/  LOP3.LUT R72, R72, R73, RZ, 0x3c, !PT ;  /* 0x0000004948487212 */ /* 0x000fe200078e3cff */
[----:B------:R-:W-:Y:S01]  /*76e0*/  IMAD.X R73, RZ, RZ, R21, P0 ;  /* 0x000000ffff497224 */ /* 0x000fe200000e0615 */
[----:B------:R-:W-:-:S02]  /*76f0*/  SHF.R.U64 R64, R64, 0x3, RZ ;  /* 0x0000000340407819 */ /* 0x000fc400000012ff */
[----:B------:R-:W-:Y:S02]  /*7700*/  SHF.R.U64 R52, R52, 0x3, RZ ;  /* 0x0000000334347819 */ /* 0x000fe400000012ff */
[----:B------:R-:W-:Y:S02]  /*7710*/  SHF.R.U64 R32, R32, 0x3, RZ ;  /* 0x0000000320207819 */ /* 0x000fe400000012ff */
[----:B------:R-:W-:Y:S02]  /*7720*/  SHF.R.U64 R24, R24, 0x3, RZ ;  /* 0x0000000318187819 */ /* 0x000fe400000012ff */
[----:B------:R-:W-:Y:S02]  /*7730*/  SHF.R.U64 R48, R48, 0x3, RZ ;  /* 0x0000000330307819 */ /* 0x000fe400000012ff */
[----:B------:R-:W-:Y:S02]  /*7740*/  LOP3.LUT P0, RZ, R19, 0x3, RZ, 0xc0, !PT ;  /* 0x0000000313ff7812 */ /* 0x000fe4000780c0ff */
        /* <DEDUP_REMOVED lines=12> */
[----:B-----5:R-:W-:-:S02]  /*7810*/  ISETP.GE.OR P1, PT, R10, R81, P0 ;  /* 0x000000510a00720c */ /* 0x020fc40000726670 */
[----:B------:R-:W-:Y:S02]  /*7820*/  ISETP.GE.OR P0, PT, R6, R81, P0 ;  /* 0x000000510600720c */ /* 0x000fe40000706670 */
[C---:B------:R-:W-:Y:S02]  /*7830*/  IADD3 R37, P6, R20.reuse, 0xb000, RZ ;  /* 0x0000b00014257810 */ /* 0x040fe40007fde0ff */
[C---:B------:R-:W-:Y:S02]  /*7840*/  IADD3 R77, P5, R20.reuse, 0xc000, RZ ;  /* 0x0000c000144d7810 */ /* 0x040fe40007fbe0ff */
[C---:B------:R-:W-:Y:S02]  /*7850*/  IADD3 R69, P4, R20.reuse, 0xd000, RZ ;  /* 0x0000d00014457810 */ /* 0x040fe40007f9e0ff */
[C---:B------:R-:W-:Y:S02]  /*7860*/  IADD3 R57, P3, R20.reuse, 0xe000, RZ ;  /* 0x0000e00014397810 */ /* 0x040fe40007f7e0ff */
[C---:B------:R-:W-:Y:S01]  /*7870*/  LOP3.LUT R7, R20.reuse, 0x380, RZ, 0xc0, !PT ;  /* 0x0000038014077812 */ /* 0x040fe200078ec0ff */
[----:B------:R-:W-:Y:S01]  /*7880*/  @!P1 STG.E desc[UR40][R38.64], R44 ;  /* 0x0000002c26009986 */ /* 0x000fe2000c101928 */
[----:B------:R-:W-:-:S02]  /*7890*/  IADD3 R10, P2, R20, 0xf000, RZ ;  /* 0x0000f000140a7810 */ /* 0x000fc40007f5e0ff */
[----:B------:R-:W-:Y:S01]  /*78a0*/  LOP3.LUT R36, R37, 0x380, RZ, 0xc0, !PT ;  /* 0x0000038025247812 */ /* 0x000fe200078ec0ff */
[----:B------:R0:W-:Y:S01]  /*78b0*/  @!P0 STG.E desc[UR40][R38.64+0x20], R45 ;  /* 0x0000202d26008986 */ /* 0x0001e2000c101928 */
[----:B------:R-:W-:Y:S02]  /*78c0*/  LOP3.LUT R76, R77, 0x380, RZ, 0xc0, !PT ;  /* 0x000003804d4c7812 */ /* 0x000fe400078ec0ff */
[----:B------:R-:W-:Y:S01]  /*78d0*/  LOP3.LUT R68, R69, 0x380, RZ, 0xc0, !PT ;  /* 0x0000038045447812 */ /* 0x000fe200078ec0ff */
[----:B------:R-:W-:Y:S01]  /*78e0*/  UIMAD UR6, UR9, UR12, URZ ;  /* 0x0000000c090672a4 */ /* 0x000fe2000f8e023f */
[----:B------:R-:W-:Y:S01]  /*78f0*/  LOP3.LUT R56, R57, 0x380, RZ, 0xc0, !PT ;  /* 0x0000038039387812 */ /* 0x000fe200078ec0ff */
[----:B------:R-:W5:Y:S01]  /*7900*/  LD.E.128 R12, desc[UR40][R12.64] ;  /* 0x000000280c0c7980 */ /* 0x000f62000c101d00 */
[----:B------:R-:W-:Y:S02]  /*7910*/  SHF.R.U64 R7, R7, 0x3, RZ ;  /* 0x0000000307077819 */ /* 0x000fe400000012ff */
[----:B------:R-:W-:Y:S01]  /*7920*/  LOP3.LUT R3, R10, 0x380, RZ, 0xc0, !PT ;  /* 0x000003800a037812 */ /* 0x000fe200078ec0ff */
[----:B------:R-:W5:Y:S01]  /*7930*/  LD.E.128 R64, desc[UR40][R64.64] ;  /* 0x0000002840407980 */ /* 0x000f62000c101d00 */
[----:B------:R-:W-:-:S02]  /*7940*/  SHF.R.U64 R36, R36, 0x3, RZ ;  /* 0x0000000324247819 */ /* 0x000fc400000012ff */
[----:B------:R-:W-:Y:S01]  /*7950*/  SHF.R.U64 R76, R76, 0x3, RZ ;  /* 0x000000034c4c7819 */ /* 0x000fe200000012ff */
[----:B------:R-:W5:Y:S01]  /*7960*/  LD.E.128 R52, desc[UR40][R52.64] ;  /* 0x0000002834347980 */ /* 0x000f62000c101d00 */
[----:B------:R-:W-:Y:S02]  /*7970*/  SHF.R.U64 R68, R68, 0x3, RZ ;  /* 0x0000000344447819 */ /* 0x000fe400000012ff */
[----:B------:R-:W-:Y:S01]  /*7980*/  SHF.R.U64 R56, R56, 0x3, RZ ;  /* 0x0000000338387819 */ /* 0x000fe200000012ff */
[----:B------:R-:W5:Y:S01]  /*7990*/  LD.E.128 R32, desc[UR40][R32.64] ;  /* 0x0000002820207980 */ /* 0x000f62000c101d00 */
[----:B------:R-:W-:Y:S02]  /*79a0*/  LOP3.LUT R20, R7, R20, RZ, 0x3c, !PT ;  /* 0x0000001407147212 */ /* 0x000fe400078e3cff */
[----:B------:R-:W-:Y:S02]  /*79b0*/  SHF.R.U64 R3, R3, 0x3, RZ ;  /* 0x0000000303037819 */ /* 0x000fe400000012ff */
[----:B------:R-:W-:Y:S01]  /*79c0*/  IADD3.X R47, RZ, R21, RZ, P2, !PT ;  /* 0x00000015ff2f7210 */ /* 0x000fe200017fe4ff */
[----:B------:R1:W5:Y:S01]  /*79d0*/  LD.E.128 R28, desc[UR40][R20.64] ;  /* 0x00000028141c7980 */ /* 0x000362000c101d00 */
        /* <DEDUP_REMOVED lines=9> */
[----:B-1----:R-:W-:Y:S01]  /*7a70*/  IMAD.U32 R21, RZ, RZ, UR12 ;  /* 0x0000000cff157e24 */ /* 0x002fe2000f8e00ff */
[--C-:B------:R-:W-:Y:S01]  /*7a80*/  SHF.R.S32.HI R3, RZ, 0x1f, R2.reuse ;  /* 0x0000001fff037819 */ /* 0x100fe20000011402 */
[----:B------:R-:W-:Y:S01]  /*7a90*/  UIMAD UR6, UR4, UR13, UR6 ;  /* 0x0000000d040672a4 */ /* 0x000fe2000f8e0206 */
[----:B------:R-:W5:Y:S01]  /*7aa0*/  LD.E.128 R8, desc[UR40][R8.64] ;  /* 0x0000002808087980 */ /* 0x000f62000c101d00 */
[----:B------:R-:W-:-:S03]  /*7ab0*/  IMAD.WIDE.U32 R20, R21, UR4, R2 ;  /* 0x0000000415147c25 */ /* 0x000fc6000f8e0002 */
[----:B------:R-:W5:Y:S01]  /*7ac0*/  LD.E.128 R4, desc[UR40][R4.64] ;  /* 0x0000002804047980 */ /* 0x000f62000c101d00 */
[----:B------:R-:W-:-:S03]  /*7ad0*/  VIADD R21, R21, UR6 ;  /* 0x0000000615157c36 */ /* 0x000fc60008000000 */
[----:B------:R-:W5:Y:S01]  /*7ae0*/  LD.E.128 R24, desc[UR40][R24.64] ;  /* 0x0000002818187980 */ /* 0x000f62000c101d00 */
[----:B------:R-:W-:-:S03]  /*7af0*/  ULDC.64 UR6, c[0x0][0xae0] ;  /* 0x0002b80000067ab9 */ /* 0x000fc60000000a00 */
[----:B------:R-:W5:Y:S04]  /*7b00*/  LD.E.128 R72, desc[UR40][R72.64] ;  /* 0x0000002848487980 */ /* 0x000f68000c101d00 */
[----:B------:R-:W5:Y:S04]  /*7b10*/  LD.E.128 R60, desc[UR40][R60.64] ;  /* 0x000000283c3c7980 */ /* 0x000f68000c101d00 */
[----:B------:R-:W5:Y:S04]  /*7b20*/  LD.E.128 R48, desc[UR40][R48.64] ;  /* 0x0000002830307980 */ /* 0x000f68000c101d00 */
[----:B0-----:R-:W5:Y:S04]  /*7b30*/  LD.E.128 R36, desc[UR40][R36.64] ;  /* 0x0000002824247980 */ /* 0x001f68000c101d00 */
        /* <DEDUP_REMOVED lines=10> */
[----:B0-----:R-:W0:Y:S01]  /*7be0*/  FENCE.VIEW.ASYNC.S ;  /* 0x00000000000073c6 */ /* 0x001e220000000000 */
[----:B------:R-:W-:-:S02]  /*7bf0*/  IMAD R40, R18, -0x80, R81 ;  /* 0xffffff8012287824 */ /* 0x000fc400078e0251 */
[----:B------:R-:W-:Y:S01]  /*7c00*/  IMAD.U32 R81, RZ, RZ, UR6 ;  /* 0x00000006ff517e24 */ /* 0x000fe2000f8e00ff */
[----:B------:R-:W-:-:S03]  /*7c10*/  UIMAD UR4, UR44, UR7, UR4 ;  /* 0x000000072c0472a4 */ /* 0x000fc6000f8e0204 */
[----:B------:R-:W-:Y:S01]  /*7c20*/  IMAD.WIDE.U32 R20, R81, UR44, R20 ;  /* 0x0000002c51147c25 */ /* 0x000fe2000f8e0014 */
[----:B------:R-:W-:Y:S01]  /*7c30*/  ISETP.GE.AND P3, PT, R16, R40, PT ;  /* 0x000000281000720c */ /* 0x000fe20003f66270 */
[----:B------:R-:W-:Y:S02]  /*7c40*/  ULDC.64 UR6, c[0x0][0xae8] ;  /* 0x0002ba0000067ab9 */ /* 0x000fe40000000a00 */
[----:B------:R-:W-:Y:S01]  /*7c50*/  VIADD R21, R21, UR4 ;  /* 0x0000000415157c36 */ /* 0x000fe20008000000 */
[----:B------:R-:W-:Y:S01]  /*7c60*/  UIMAD UR4, UR45, UR6, URZ ;  /* 0x000000062d0472a4 */ /* 0x000fe2000f8e023f */
[----:B------:R-:W-:Y:S02]  /*7c70*/  VIADD R0, R0, 0x22820 ;  /* 0x0002282000007836 */ /* 0x000fe40000000000 */
[C---:B------:R-:W-:Y:S02]  /*7c80*/  VIADD R3, R16.reuse, 0x20 ;  /* 0x0000002010037836 */ /* 0x040fe40000000000 */
[----:B------:R-:W-:-:S02]  /*7c90*/  VIADD R17, R16, 0x60 ;  /* 0x0000006010117836 */ /* 0x000fc40000000000 */
[----:B------:R-:W-:Y:S01]  /*7ca0*/  IMAD.U32 R83, RZ, RZ, UR6 ;  /* 0x00000006ff537e24 */ /* 0x000fe2000f8e00ff */
[----:B------:R-:W-:Y:S01]  /*7cb0*/  UIMAD UR4, UR46, UR7, UR4 ;  /* 0x000000072e0472a4 */ /* 0x000fe2000f8e0204 */
[----:B------:R-:W-:Y:S02]  /*7cc0*/  PRMT R0, RZ, 0x654, R0 ;  /* 0x00000654ff007816 */ /* 0x000fe40000000000 */
[----:B------:R-:W-:Y:S01]  /*7cd0*/  IMAD.WIDE.U32 R82, R83, UR46, R20 ;  /* 0x0000002e53527c25 */ /* 0x000fe2000f8e0014 */
[-C--:B------:R-:W-:Y:S01]  /*7ce0*/  ISETP.GE.AND P0, PT, R3, R40.reuse, PT ;  /* 0x000000280300720c */ /* 0x080fe20003f06270 */
[----:B0-----:R0:W-:Y:S01]  /*7cf0*/  SYNCS.ARRIVE.TRANS64.RED.A1T0 RZ, [R0+URZ], RZ ;  /* 0x000000ff00ff79a7 */ /* 0x0011e2000810043f */
[-C--:B------:R-:W-:Y:S01]  /*7d00*/  ISETP.GE.AND P2, PT, R17, R40.reuse, PT ;  /* 0x000000281100720c */ /* 0x080fe20003f46270 */
[----:B------:R-:W-:Y:S01]  /*7d10*/  VIADD R3, R16, 0x40 ;  /* 0x0000004010037836 */ /* 0x000fe20000000000 */
[--C-:B------:R-:W-:Y:S01]  /*7d20*/  SHF.R.S32.HI R17, RZ, 0x1f, R16.reuse ;  /* 0x0000001fff117819 */ /* 0x100fe20000011410 */
[----:B------:R-:W-:Y:S01]  /*7d30*/  VIADD R87, R83, UR4 ;  /* 0x0000000453577c36 */ /* 0x000fe20008000000 */
[----:B------:R-:W-:Y:S02]  /*7d40*/  BSSY B1, `(.L_x_7483) ;  /* 0x000001a000017945 */ /* 0x000fe40003800000 */
[----:B------:R-:W-:Y:S01]  /*7d50*/  ISETP.GE.AND P1, PT, R3, R40, PT ;  /* 0x000000280300720c */ /* 0x000fe20003f26270 */
[----:B------:R-:W-:Y:S01]  /*7d60*/  IMAD.WIDE R80, R18, 0x80, R16 ;  /* 0x0000008012507825 */ /* 0x000fe200078e0210 */
[----:B0-----:R-:W-:Y:S11]  /*7d70*/  @P3 BRA `(.L_x_7484) ;  /* 0x0000000000583947 */ /* 0x001ff60003800000 */
[----:B------:R-:W-:Y:S01]  /*7d80*/  ULDC.64 UR6, c[0x0][0xad8] ;  /* 0x0002b60000067ab9 */ /* 0x000fe20000000a00 */
[----:B------:R-:W-:Y:S01]  /*7d90*/  IMAD.MOV.U32 R20, RZ, RZ, R82 ;  /* 0x000000ffff147224 */ /* 0x000fe200078e0052 */
[----:B------:R-:W-:Y:S01]  /*7da0*/  ULDC UR4, c[0x0][0xa8c] ;  /* 0x0002a30000047ab9 */ /* 0x000fe20000000800 */
[----:B------:R-:W-:Y:S01]  /*7db0*/  IMAD R3, R81, UR6, RZ ;  /* 0x0000000651037c24 */ /* 0x000fe2000f8e02ff */
[C---:B------:R-:W-:Y:S01]  /*7dc0*/  ISETP.GE.AND P4, PT, R2.reuse, UR4, PT ;  /* 0x0000000402007c0c */ /* 0x040fe2000bf86270 */
[----:B------:R-:W-:Y:S02]  /*7dd0*/  IMAD.MOV.U32 R21, RZ, RZ, R87 ;  /* 0x000000ffff157224 */ /* 0x000fe400078e0057 */
[----:B------:R-:W-:Y:S02]  /*7de0*/  VIADD R0, R2, 0x40 ;  /* 0x0000004002007836 */ /* 0x000fe40000000000 */
[----:B------:R-:W-:-:S03]  /*7df0*/  IMAD.WIDE.U32 R20, R80, UR6, R20 ;  /* 0x0000000650147c25 */ /* 0x000fc6000f8e0014 */
[----:B------:R-:W-:Y:S01]  /*7e00*/  ISETP.GE.AND P3, PT, R0, UR4, PT ;  /* 0x0000000400007c0c */ /* 0x000fe2000bf66270 */
[----:B------:R-:W-:Y:S01]  /*7e10*/  IMAD R3, R80, UR7, R3 ;  /* 0x0000000750037c24 */ /* 0x000fe2000f8e0203 */
[----:B------:R-:W-:Y:S01]  /*7e20*/  ULDC.64 UR6, c[0x0][0xa80] ;  /* 0x0002a00000067ab9 */ /* 0x000fe20000000a00 */
[----:B------:R-:W-:Y:S01]  /*7e30*/  VIADD R0, R2, 0x80 ;  /* 0x0000008002007836 */ /* 0x000fe20000000000 */
[----:B------:R-:W-:Y:S01]  /*7e40*/  LEA R84, P6, R20, UR6, 0x1 ;  /* 0x0000000614547c11 */ /* 0x000fe2000f8c08ff */
[----:B------:R-:W-:Y:S01]  /*7e50*/  VIADD R18, R2, 0xc0 ;  /* 0x000000c002127836 */ /* 0x000fe20000000000 */
[----:B------:R-:W-:Y:S02]  /*7e60*/  IADD3 R3, R21, R3, RZ ;  /* 0x0000000315037210 */ /* 0x000fe40007ffe0ff */
[----:B------:R-:W-:Y:S02]  /*7e70*/  ISETP.GE.AND P5, PT, R0, UR4, PT ;  /* 0x0000000400007c0c */ /* 0x000fe4000bfa6270 */
[----:B------:R-:W-:-:S02]  /*7e80*/  LEA.HI.X R85, R20, UR7, R3, 0x1, P6 ;  /* 0x0000000714557c11 */ /* 0x000fc4000b0f0c03 */
[----:B------:R-:W-:-:S03]  /*7e90*/  ISETP.GE.AND P6, PT, R18, UR4, PT ;  /* 0x0000000412007c0c */ /* 0x000fc6000bfc6270 */
[----:B-----5:R0:W-:Y:S04]  /*7ea0*/  @!P4 STG.E.128 desc[UR40][R84.64], R28 ;  /* 0x0000001c5400c986 */ /* 0x0201e8000c101d28 */
[----:B------:R0:W-:Y:S04]  /*7eb0*/  @!P3 STG.E.128 desc[UR40][R84.64+0x80], R64 ;  /* 0x000080405400b986 */ /* 0x0001e8000c101d28 */
[----:B------:R0:W-:Y:S04]  /*7ec0*/  @!P5 STG.E.128 desc[UR40][R84.64+0x100], R72 ;  /* 0x000100485400d986 */ /* 0x0001e8000c101d28 */
[----:B------:R0:W-:Y:S02]  /*7ed0*/  @!P6 STG.E.128 desc[UR40][R84.64+0x180], R76 ;  /* 0x0001804c5400e986 */ /* 0x0001e4000c101d28 */
.L_x_7484:
[----:B------:R-:W-:Y:S05]  /*7ee0*/  BSYNC B1 ;  /* 0x0000000000017941 */ /* 0x000fea0003800000 */
.L_x_7483:
[----:B------:R-:W-:Y:S04]  /*7ef0*/  BSSY B1, `(.L_x_7485) ;  /* 0x000001a000017945 */ /* 0x000fe80003800000 */
[----:B------:R-:W-:Y:S05]  /*7f00*/  @P0 BRA `(.L_x_7486) ;  /* 0x0000000000600947 */ /* 0x000fea0003800000 */
[----:B------:R-:W-:Y:S01]  /*7f10*/  IADD3 R3, P0, R80, 0x20, RZ ;  /* 0x0000002050037810 */ /* 0x000fe20007f1e0ff */
[C---:B------:R-:W-:Y:S01]  /*7f20*/  VIADD R20, R2.reuse, 0x80 ;  /* 0x0000008002147836 */ /* 0x040fe20000000000 */
[----:B------:R-:W-:Y:S01]  /*7f30*/  ULDC UR4, c[0x0][0xa8c] ;  /* 0x0002a30000047ab9 */ /* 0x000fe20000000800 */
[----:B------:R-:W-:Y:S01]  /*7f40*/  VIADD R18, R2, 0x40 ;  /* 0x0000004002127836 */ /* 0x000fe20000000000 */
[----:B------:R-:W-:Y:S01]  /*7f50*/  ULDC.64 UR6, c[0x0][0xad8] ;  /* 0x0002b60000067ab9 */ /* 0x000fe20000000a00 */
[----:B------:R-:W-:Y:S01]  /*7f60*/  IMAD.X R0, RZ, RZ, R81, P0 ;  /* 0x000000ffff007224 */ /* 0x000fe200000e0651 */
[----:B------:R-:W-:Y:S01]  /*7f70*/  ISETP.GE.AND P5, PT, R20, UR4, PT ;  /* 0x0000000414007c0c */ /* 0x000fe2000bfa6270 */
[----:B------:R-:W-:Y:S01]  /*7f80*/  IMAD.MOV.U32 R20, RZ, RZ, R82 ;  /* 0x000000ffff147224 */ /* 0x000fe200078e0052 */
[----:B------:R-:W-:Y:S01]  /*7f90*/  ISETP.GE.AND P4, PT, R18, UR4, PT ;  /* 0x0000000412007c0c */ /* 0x000fe2000bf86270 */
[----:B------:R-:W-:Y:S01]  /*7fa0*/  IMAD.MOV.U32 R21, RZ, RZ, R87 ;  /* 0x000000ffff157224 */ /* 0x000fe200078e0057 */
[----:B------:R-:W-:Y:S01]  /*7fb0*/  ISETP.GE.AND P3, PT, R2, UR4, PT ;  /* 0x0000000402007c0c */ /* 0x000fe2000bf66270 */
[----:B------:R-:W-:-:S02]  /*7fc0*/  IMAD R0, R0, UR6, RZ ;  /* 0x0000000600007c24 */ /* 0x000fc4000f8e02ff */
[----:B------:R-:W-:Y:S02]  /*7fd0*/  VIADD R18, R2, 0xc0 ;  /* 0x000000c002127836 */ /* 0x000fe40000000000 */
[----:B------:R-:W-:-:S03]  /*7fe0*/  IMAD.WIDE.U32 R20, R3, UR6, R20 ;  /* 0x0000000603147c25 */ /* 0x000fc6000f8e0014 */
[----:B------:R-:W-:Y:S01]  /*7ff0*/  ISETP.GE.AND P6, PT, R18, UR4, PT ;  /* 0x0000000412007c0c */ /* 0x000fe2000bfc6270 */
[----:B------:R-:W-:Y:S01]  /*8000*/  IMAD R3, R3, UR7, R0 ;  /* 0x0000000703037c24 */ /* 0x000fe2000f8e0200 */
[----:B------:R-:W-:Y:S02]  /*8010*/  ULDC.64 UR6, c[0x0][0xa80] ;  /* 0x0002a00000067ab9 */ /* 0x000fe40000000a00 */
[----:B0----5:R-:W-:Y:S01]  /*8020*/  LEA R28, P0, R20, UR6, 0x1 ;  /* 0x00000006141c7c11 */ /* 0x021fe2000f8008ff */
[----:B------:R-:W-:-:S05]  /*8030*/  IMAD.IADD R3, R21, 0x1, R3 ;  /* 0x0000000115037824 */ /* 0x000fca00078e0203 */
[----:B------:R-:W-:-:S05]  /*8040*/  LEA.HI.X R29, R20, UR7, R3, 0x1, P0 ;  /* 0x00000007141d7c11 */ /* 0x000fca00080f0c03 */
[----:B------:R1:W-:Y:S04]  /*8050*/  @!P3 STG.E.128 desc[UR40][R28.64], R12 ;  /* 0x0000000c1c00b986 */ /* 0x0003e8000c101d28 */
[----:B------:R1:W-:Y:S04]  /*8060*/  @!P4 STG.E.128 desc[UR40][R28.64+0x80], R52 ;  /* 0x000080341c00c986 */ /* 0x0003e8000c101d28 */
[----:B------:R1:W-:Y:S04]  /*8070*/  @!P5 STG.E.128 desc[UR40][R28.64+0x100], R60 ;  /* 0x0001003c1c00d986 */ /* 0x0003e8000c101d28 */
[----:B------:R1:W-:Y:S02]  /*8080*/  @!P6 STG.E.128 desc[UR40][R28.64+0x180], R68 ;  /* 0x000180441c00e986 */ /* 0x0003e4000c101d28 */
.L_x_7486:
[----:B------:R-:W-:Y:S05]  /*8090*/  BSYNC B1 ;  /* 0x0000000000017941 */ /* 0x000fea0003800000 */
.L_x_7485:
[----:B------:R-:W-:Y:S04]  /*80a0*/  BSSY B1, `(.L_x_7487) ;  /* 0x000001a000017945 */ /* 0x000fe80003800000 */
[----:B------:R-:W-:Y:S05]  /*80b0*/  @P1 BRA `(.L_x_7488) ;  /* 0x0000000000601947 */ /* 0x000fea0003800000 */
[----:B------:R-:W-:Y:S01]  /*80c0*/  IADD3 R3, P0, R80, 0x40, RZ ;  /* 0x0000004050037810 */ /* 0x000fe20007f1e0ff */
[C---:B-1---5:R-:W-:Y:S01]  /*80d0*/  VIADD R12, R2.reuse, 0x40 ;  /* 0x00000040020c7836 */ /* 0x062fe20000000000 */
        /* <DEDUP_REMOVED lines=15> */
[----:B------:R-:W-:Y:S02]  /*81d0*/  LEA R14, P0, R12, UR6, 0x1 ;  /* 0x000000060c0e7c11 */ /* 0x000fe4000f8008ff */
[----:B------:R-:W-:-:S04]  /*81e0*/  IADD3 R3, R13, R3, RZ ;  /* 0x000000030d037210 */ /* 0x000fc80007ffe0ff */
[----:B------:R-:W-:-:S05]  /*81f0*/  LEA.HI.X R15, R12, UR7, R3, 0x1, P0 ;  /* 0x000000070c0f7c11 */ /* 0x000fca00080f0c03 */
[----:B------:R2:W-:Y:S04]  /*8200*/  @!P1 STG.E.128 desc[UR40][R14.64], R8 ;  /* 0x000000080e009986 */ /* 0x0005e8000c101d28 */
[----:B------:R2:W-:Y:S04]  /*8210*/  @!P3 STG.E.128 desc[UR40][R14.64+0x80], R32 ;  /* 0x000080200e00b986 */ /* 0x0005e8000c101d28 */
[----:B------:R2:W-:Y:S04]  /*8220*/  @!P4 STG.E.128 desc[UR40][R14.64+0x100], R48 ;  /* 0x000100300e00c986 */ /* 0x0005e8000c101d28 */
[----:B------:R2:W-:Y:S02]  /*8230*/  @!P5 STG.E.128 desc[UR40][R14.64+0x180], R56 ;  /* 0x000180380e00d986 */ /* 0x0005e4000c101d28 */
.L_x_7488:
[----:B------:R-:W-:Y:S05]  /*8240*/  BSYNC B1 ;  /* 0x0000000000017941 */ /* 0x000fea0003800000 */
.L_x_7487:
[----:B------:R-:W-:Y:S05]  /*8250*/  @P2 BRA `(.L_x_7489) ;  /* 0x0000000c006c2947 */ /* 0x000fea0003800000 */
[----:B------:R-:W-:Y:S01]  /*8260*/  IADD3 R3, P0, R80, 0x60, RZ ;  /* 0x0000006050037810 */ /* 0x000fe20007f1e0ff */
[C---:B------:R-:W-:Y:S01]  /*8270*/  VIADD R0, R2.reuse, 0x40 ;  /* 0x0000004002007836 */ /* 0x040fe20000000000 */
[----:B------:R-:W-:Y:S01]  /*8280*/  ULDC UR4, c[0x0][0xa8c] ;  /* 0x0002a30000047ab9 */ /* 0x000fe20000000800 */
[----:B------:R-:W-:Y:S01]  /*8290*/  ULDC.64 UR6, c[0x0][0xad8] ;  /* 0x0002b60000067ab9 */ /* 0x000fe20000000a00 */
[----:B--2--5:R-:W-:Y:S01]  /*82a0*/  IMAD.MOV.U32 R8, RZ, RZ, R82 ;  /* 0x000000ffff087224 */ /* 0x024fe200078e0052 */
[----:B------:R-:W-:Y:S01]  /*82b0*/  ISETP.GE.AND P1, PT, R2, UR4, PT ;  /* 0x0000000402007c0c */ /* 0x000fe2000bf26270 */
[----:B------:R-:W-:Y:S01]  /*82c0*/  IMAD.X R80, RZ, RZ, R81, P0 ;  /* 0x000000ffff507224 */ /* 0x000fe200000e0651 */
[----:B------:R-:W-:Y:S01]  /*82d0*/  ISETP.GE.AND P2, PT, R0, UR4, PT ;  /* 0x0000000400007c0c */ /* 0x000fe2000bf46270 */
[----:B------:R-:W-:Y:S02]  /*82e0*/  IMAD.MOV.U32 R9, RZ, RZ, R87 ;  /* 0x000000ffff097224 */ /* 0x000fe400078e0057 */
[----:B------:R-:W-:-:S02]  /*82f0*/  IMAD R80, R80, UR6, RZ ;  /* 0x0000000650507c24 */ /* 0x000fc4000f8e02ff */
[----:B------:R-:W-:Y:S02]  /*8300*/  VIADD R0, R2, 0x80 ;  /* 0x0000008002007836 */ /* 0x000fe40000000000 */
[----:B------:R-:W-:-:S03]  /*8310*/  IMAD.WIDE.U32 R8, R3, UR6, R8 ;  /* 0x0000000603087c25 */ /* 0x000fc6000f8e0008 */
[----:B------:R-:W-:Y:S01]  /*8320*/  ISETP.GE.AND P3, PT, R0, UR4, PT ;  /* 0x0000000400007c0c */ /* 0x000fe2000bf66270 */
[----:B------:R-:W-:Y:S01]  /*8330*/  IMAD R3, R3, UR7, R80 ;  /* 0x0000000703037c24 */ /* 0x000fe2000f8e0250 */
[----:B------:R-:W-:Y:S01]  /*8340*/  ULDC.64 UR6, c[0x0][0xa80] ;  /* 0x0002a00000067ab9 */ /* 0x000fe20000000a00 */
[----:B------:R-:W-:Y:S01]  /*8350*/  VIADD R0, R2, 0xc0 ;  /* 0x000000c002007836 */ /* 0x000fe20000000000 */
[----:B------:R-:W-:Y:S01]  /*8360*/  LEA R10, P0, R8, UR6, 0x1 ;  /* 0x00000006080a7c11 */ /* 0x000fe2000f8008ff */
[----:B------:R-:W-:-:S05]  /*8370*/  IMAD.IADD R3, R9, 0x1, R3 ;  /* 0x0000000109037824 */ /* 0x000fca00078e0203 */
[----:B------:R-:W-:Y:S02]  /*8380*/  LEA.HI.X R11, R8, UR7, R3, 0x1, P0 ;  /* 0x00000007080b7c11 */ /* 0x000fe400080f0c03 */
[----:B------:R-:W-:-:S03]  /*8390*/  ISETP.GE.AND P0, PT, R0, UR4, PT ;  /* 0x0000000400007c0c */ /* 0x000fc6000bf06270 */
[----:B------:R4:W-:Y:S04]  /*83a0*/  @!P1 STG.E.128 desc[UR40][R10.64], R4 ;  /* 0x000000040a009986 */ /* 0x0009e8000c101d28 */
[----:B------:R4:W-:Y:S04]  /*83b0*/  @!P2 STG.E.128 desc[UR40][R10.64+0x80], R24 ;  /* 0x000080180a00a986 */ /* 0x0009e8000c101d28 */
[----:B------:R4:W-:Y:S02]  /*83c0*/  @!P3 STG.E.128 desc[UR40][R10.64+0x100], R36 ;  /* 0x000100240a00b986 */ /* 0x0009e4000c101d28 */
[----:B------:R-:W-:Y:S05]  /*83d0*/  @P0 BRA `(.L_x_7489) ;  /* 0x0000000c000c0947 */ /* 0x000fea0003800000 */
[----:B------:R2:W-:Y:S01]  /*83e0*/  STG.E.128 desc[UR40][R10.64+0x180], R44 ;  /* 0x0001802c0a007986 */ /* 0x0005e2000c101d28 */
[----:B------:R-:W-:Y:S05]  /*83f0*/  BRA `(.L_x_7489) ;  /* 0x0000000c00047947 */ /* 0x000fea0003800000 */
.L_x_7481:
        /* <DEDUP_REMOVED lines=9> */
[----:B------:R-:W-:-:S02]  /*8490*/  IMAD.U32 R4, RZ, RZ, UR4 ;  /* 0x00000004ff047e24 */ /* 0x000fc4000f8e00ff */
[----:B------:R-:W-:Y:S01]  /*84a0*/  IMAD.U32 R5, RZ, RZ, UR6 ;  /* 0x00000006ff057e24 */ /* 0x000fe2000f8e00ff */
[----:B------:R-:W-:Y:S01]  /*84b0*/  ULDC.64 UR6, c[0x0][0xbe0] ;  /* 0x0002f80000067ab9 */ /* 0x000fe20000000a00 */
[----:B------:R-:W-:Y:S01]  /*84c0*/  PLOP3.LUT P1, PT, PT, PT, UP0, 0x80, 0x0 ;  /* 0x000000000000781c */ /* 0x000fe20003f2f008 */
[----:B------:R-:W-:-:S04]  /*84d0*/  UISETP.NE.U32.AND UP1, UPT, UR6, URZ, UPT ;  /* 0x0000003f0600728c */ /* 0x000fc8000bf25070 */
[----:B------:R-:W-:-:S06]  /*84e0*/  UISETP.NE.AND.EX UP1, UPT, UR7, URZ, UPT, UP1 ;  /* 0x0000003f0700728c */ /* 0x000fcc000bf25310 */
[----:B------:R-:W-:Y:S02]  /*84f0*/  PLOP3.LUT P2, PT, PT, PT, UP1, 0x80, 0x0 ;  /* 0x000000000000781c */ /* 0x000fe40003f4f018 */
[----:B------:R1:W5:Y:S03]  /*8500*/  @P1 LDG.E R11, desc[UR40][R4.64] ;  /* 0x00000028040b1981 */ /* 0x000366000c1e1900 */
[----:B------:R-:W-:-:S04]  /*8510*/  @UP1 UIADD3 UR6, UP2, UR8, UR6, URZ ;  /* 0x0000000608061290 */ /* 0x000fc8000ff5e03f */
[----:B------:R-:W-:Y:S02]  /*8520*/  @UP1 UIADD3.X UR7, UR9, UR7, URZ, UP2, !UPT ;  /* 0x0000000709071290 */ /* 0x000fe400097fe43f */
[----:B------:R-:W-:-:S04]  /*8530*/  IMAD.U32 R6, RZ, RZ, UR6 ;  /* 0x00000006ff067e24 */ /* 0x000fc8000f8e00ff */
[----:B------:R-:W-:-:S05]  /*8540*/  IMAD.U32 R7, RZ, RZ, UR7 ;  /* 0x00000007ff077e24 */ /* 0x000fca000f8e00ff */
[----:B0-----:R1:W5:Y:S01]  /*8550*/  @P2 LDG.E R9, desc[UR40][R6.64] ;  /* 0x0000002806092981 */ /* 0x001362000c1e1900 */
[----:B------:R-:W-:Y:S01]  /*8560*/  ISETP.GE.AND P0, PT, R203, 0x80, PT ;  /* 0x00000080cb00780c */ /* 0x000fe20003f06270 */
[----:B------:R-:W-:-:S12]  /*8570*/  @P2 BRA `(.L_x_7490) ;  /* 0x0000000000102947 */ /* 0x000fd80003800000 */
[----:B------:R-:W-:Y:S05]  /*8580*/  @!P1 BRA `(.L_x_7490) ;  /* 0x00000000000c9947 */ /* 0x000fea0003800000 */
[----:B------:R-:W2:Y:S04]  /*8590*/  LDG.E R0, desc[UR40][R4.64] ;  /* 0x0000002804007981 */ /* 0x000ea8000c1e1900 */
[----:B-----5:R-:W2:Y:S02]  /*85a0*/  LDG.E R9, desc[UR40][R4.64+0x4] ;  /* 0x0000042804097981 */ /* 0x020ea4000c1e1900 */
[----:B--2---:R-:W-:-:S07]  /*85b0*/  IMAD.IADD R9, R9, 0x1, -R0 ;  /* 0x0000000109097824 */ /* 0x004fce00078e0a00 */
.L_x_7490:
[----:B------:R-:W-:Y:S01]  /*85c0*/  USHF.R.S32.HI UR7, URZ, 0x1f, UR44 ;  /* 0x0000001f3f077899 */ /* 0x000fe2000801142c */
[----:B------:R-:W-:Y:S01]  /*85d0*/  BSSY B1, `(.L_x_7491) ;  /* 0x000001e000017945 */ /* 0x000fe20003800000 */
[----:B------:R-:W-:Y:S01]  /*85e0*/  USEL UR46, UR46, URZ, !UP0 ;  /* 0x0000003f2e2e7287 */ /* 0x000fe2000c000000 */
[----:B------:R-:W-:Y:S01]  /*85f0*/  SHF.R.S32.HI R13, RZ, 0x1f, R2 ;  /* 0x0000001fff0d7819 */ /* 0x000fe20000011402 */
[----:B------:R-:W-:Y:S01]  /*8600*/  USEL UR45, UR45, URZ, !UP0 ;  /* 0x0000003f2d2d7287 */ /* 0x000fe2000c000000 */
[----:B-----5:R-:W-:Y:S01]  /*8610*/  SHF.R.S32.HI R8, RZ, 0x1f, R11 ;  /* 0x0000001fff087819 */ /* 0x020fe2000001140b */
[----:B------:R-:W-:Y:S10]  /*8620*/  @P0 BRA `(.L_x_7492) ;  /* 0x0000000000600947 */ /* 0x000ff40003800000 */
[----:B------:R-:W0:Y:S02]  /*8630*/  S2R R0, SR_TID.X ;  /* 0x0000000000007919 */ /* 0x000e240000002100 */
[----:B0-----:R-:W-:-:S05]  /*8640*/  IMAD R0, R18, 0x80, R0 ;  /* 0x0000008012007824 */ /* 0x001fca00078e0200 */
[----:B------:R-:W-:-:S04]  /*8650*/  IADD3 R0, R0, -0x80, RZ ;  /* 0xffffff8000007810 */ /* 0x000fc80007ffe0ff */
[----:B------:R-:W-:-:S13]  /*8660*/  ISETP.GE.AND P0, PT, R0, R9, PT ;  /* 0x000000090000720c */ /* 0x000fda0003f06270 */
[----:B------:R-:W-:Y:S05]  /*8670*/  @P0 BRA `(.L_x_7492) ;  /* 0x00000000004c0947 */ /* 0x000fea0003800000 */
[C---:B-1----:R-:W-:Y:S01]  /*8680*/  IADD3 R4, P0, R0.reuse, R11, RZ ;  /* 0x0000000b00047210 */ /* 0x042fe20007f1e0ff */
[----:B------:R-:W-:Y:S02]  /*8690*/  ULDC.64 UR8, c[0x0][0xb70] ;  /* 0x0002dc0000087ab9 */ /* 0x000fe40000000a00 */
[----:B------:R-:W-:Y:S01]  /*86a0*/  UIMAD UR4, UR7, UR8, URZ ;  /* 0x00000008070472a4 */ /* 0x000fe2000f8e023f */
[----:B------:R-:W-:Y:S01]  /*86b0*/  LEA.HI.X.SX32 R5, R0, R8, 0x1, P0 ;  /* 0x0000000800057211 */ /* 0x000fe200000f0eff */
[----:B------:R-:W-:Y:S02]  /*86c0*/  IMAD.U32 R3, RZ, RZ, UR8 ;  /* 0x00000008ff037e24 */ /* 0x000fe4000f8e00ff */
[----:B------:R-:W-:Y:S02]  /*86d0*/  UIMAD UR4, UR44, UR9, UR4 ;  /* 0x000000092c0472a4 */ /* 0x000fe4000f8e0204 */
[----:B------:R-:W-:Y:S01]  /*86e0*/  IMAD.WIDE.U32 R4, R3, UR44, R4 ;  /* 0x0000002c03047c25 */ /* 0x000fe2000f8e0004 */
[----:B------:R-:W-:-:S02]  /*86f0*/  ULDC.64 UR8, c[0x0][0xb78] ;  /* 0x0002de0000087ab9 */ /* 0x000fc40000000a00 */
        /* <DEDUP_REMOVED lines=11> */
.L_x_7492:
[----:B------:R-:W-:Y:S05]  /*87b0*/  BSYNC B1 ;  /* 0x0000000000017941 */ /* 0x000fea0003800000 */
.L_x_7491:
[----:B------:R-:W-:Y:S01]  /*87c0*/  ULDC.64 UR8, c[0x0][0xaa0] ;  /* 0x0002a80000087ab9 */ /* 0x000fe20000000a00 */
[----:B0-----:R-:W-:Y:S01]  /*87d0*/  IMAD.MOV.U32 R3, RZ, RZ, R13 ;  /* 0x000000ffff037224 */ /* 0x001fe200078e000d */
[----:B------:R-:W-:Y:S01]  /*87e0*/  BSSY B1, `(.L_x_7493) ;  /* 0x0000032000017945 */ /* 0x000fe20003800000 */
[----:B------:R-:W-:Y:S02]  /*87f0*/  IMAD R0, R8, UR8, RZ ;  /* 0x0000000808007c24 */ /* 0x000fe4000f8e02ff */
[----:B-1----:R-:W-:-:S04]  /*8800*/  IMAD.WIDE.U32 R4, R11, UR8, R2 ;  /* 0x000000080b047c25 */ /* 0x002fc8000f8e0002 */
[----:B------:R-:W-:Y:S01]  /*8810*/  IMAD R11, R11, UR9, R0 ;  /* 0x000000090b0b7c24 */ /* 0x000fe2000f8e0200 */
[----:B------:R-:W-:Y:S01]  /*8820*/  ULDC.64 UR8, c[0x0][0xae0] ;  /* 0x0002b80000087ab9 */ /* 0x000fe20000000a00 */
[----:B------:R-:W-:Y:S01]  /*8830*/  VIADD R6, R16, 0x40 ;  /* 0x0000004010067836 */ /* 0x000fe20000000000 */
[----:B------:R-:W-:Y:S01]  /*8840*/  UIMAD UR4, UR7, UR8, URZ ;  /* 0x00000008070472a4 */ /* 0x000fe2000f8e023f */
[----:B------:R-:W-:Y:S02]  /*8850*/  IMAD.IADD R5, R5, 0x1, R11 ;  /* 0x0000000105057824 */ /* 0x000fe400078e020b */
[----:B------:R-:W-:Y:S01]  /*8860*/  IMAD.U32 R3, RZ, RZ, UR8 ;  /* 0x00000008ff037e24 */ /* 0x000fe2000f8e00ff */
[----:B------:R-:W-:Y:S01]  /*8870*/  UIMAD UR4, UR44, UR9, UR4 ;  /* 0x000000092c0472a4 */ /* 0x000fe2000f8e0204 */
[----:B------:R-:W-:Y:S01]  /*8880*/  IMAD R11, R18, -0x80, R9 ;  /* 0xffffff80120b7824 */ /* 0x000fe200078e0209 */
[----:B------:R-:W-:Y:S01]  /*8890*/  ULDC.64 UR6, c[0x0][0xae8] ;  /* 0x0002ba0000067ab9 */ /* 0x000fe20000000a00 */
[----:B------:R-:W-:Y:S01]  /*88a0*/  IMAD.WIDE.U32 R4, R3, UR44, R4 ;  /* 0x0000002c03047c25 */ /* 0x000fe2000f8e0004 */
[----:B------:R-:W-:-:S02]  /*88b0*/  SHF.R.S32.HI R9, RZ, 0x1f, R16 ;  /* 0x0000001fff097819 */ /* 0x000fc40000011410 */
[-C--:B------:R-:W-:Y:S01]  /*88c0*/  ISETP.GE.AND P2, PT, R16, R11.reuse, PT ;  /* 0x0000000b1000720c */ /* 0x080fe20003f46270 */
[----:B------:R-:W-:Y:S01]  /*88d0*/  VIADD R5, R5, UR4 ;  /* 0x0000000405057c36 */ /* 0x000fe20008000000 */
[----:B------:R-:W-:Y:S02]  /*88e0*/  UIMAD UR4, UR45, UR6, URZ ;  /* 0x000000062d0472a4 */ /* 0x000fe4000f8e023f */
[----:B------:R-:W-:Y:S01]  /*88f0*/  IMAD.U32 R7, RZ, RZ, UR6 ;  /* 0x00000006ff077e24 */ /* 0x000fe2000f8e00ff */
[-C--:B------:R-:W-:Y:S01]  /*8900*/  ISETP.GE.AND P0, PT, R6, R11.reuse, PT ;  /* 0x0000000b0600720c */ /* 0x080fe20003f06270 */
[----:B------:R-:W-:Y:S01]  /*8910*/  VIADD R0, R16, 0x20 ;  /* 0x0000002010007836 */ /* 0x000fe20000000000 */
[----:B------:R-:W-:Y:S02]  /*8920*/  UIMAD UR4, UR46, UR7, UR4 ;  /* 0x000000072e0472a4 */ /* 0x000fe4000f8e0204 */
[----:B------:R-:W-:Y:S02]  /*8930*/  IMAD.WIDE.U32 R6, R7, UR46, R4 ;  /* 0x0000002e07067c25 */ /* 0x000fe4000f8e0004 */
[----:B------:R-:W-:-:S02]  /*8940*/  ISETP.GE.AND P1, PT, R0, R11, PT ;  /* 0x0000000b0000720c */ /* 0x000fc40003f26270 */
[----:B------:R-:W-:Y:S01]  /*8950*/  IMAD.MOV.U32 R8, RZ, RZ, R16 ;  /* 0x000000ffff087224 */ /* 0x000fe200078e0010 */
[----:B------:R-:W-:Y:S01]  /*8960*/  IADD3 R13, R7, UR4, RZ ;  /* 0x00000004070d7c10 */ /* 0x000fe2000fffe0ff */
[----:B------:R-:W-:Y:S02]  /*8970*/  VIADD R0, R16, 0x60 ;  /* 0x0000006010007836 */ /* 0x000fe40000000000 */
[----:B------:R-:W-:Y:S01]  /*8980*/  IMAD.WIDE R8, R18, 0x80, R8 ;  /* 0x0000008012087825 */ /* 0x000fe200078e0208 */
[----:B------:R-:W-:Y:S06]  /*8990*/  @P2 BRA `(.L_x_7494) ;  /* 0x0000000000582947 */ /* 0x000fec0003800000 */
[C---:B------:R-:W-:Y:S01]  /*89a0*/  VIADD R3, R2.reuse, 0x40 ;  /* 0x0000004002037836 */ /* 0x040fe20000000000 */
[----:B------:R-:W-:Y:S01]  /*89b0*/  ULDC UR4, c[0x0][0xa8c] ;  /* 0x0002a30000047ab9 */ /* 0x000fe20000000800 */
[C---:B------:R-:W-:Y:S01]  /*89c0*/  VIADD R4, R2.reuse, 0x80 ;  /* 0x0000008002047836 */ /* 0x040fe20000000000 */
[----:B------:R-:W-:Y:S01]  /*89d0*/  ULDC.64 UR6, c[0x0][0xad8] ;  /* 0x0002b60000067ab9 */ /* 0x000fe20000000a00 */
[----:B------:R-:W-:Y:S01]  /*89e0*/  VIADD R10, R2, 0xc0 ;  /* 0x000000c0020a7836 */ /* 0x000fe20000000000 */
[----:B------:R-:W-:Y:S01]  /*89f0*/  ISETP.GE.AND P4, PT, R3, UR4, PT ;  /* 0x0000000403007c0c */ /* 0x000fe2000bf86270 */
[----:B------:R-:W-:Y:S01]  /*8a00*/  IMAD R3, R9, UR6, RZ ;  /* 0x0000000609037c24 */ /* 0x000fe2000f8e02ff */
[----:B------:R-:W-:Y:S01]  /*8a10*/  ISETP.GE.AND P5, PT, R4, UR4, PT ;  /* 0x0000000404007c0c */ /* 0x000fe2000bfa6270 */
[----:B------:R-:W-:Y:S01]  /*8a20*/  IMAD.MOV.U32 R4, RZ, RZ, R6 ;  /* 0x000000ffff047224 */ /* 0x000fe200078e0006 */
[----:B------:R-:W-:Y:S01]  /*8a30*/  ISETP.GE.AND P3, PT, R2, UR4, PT ;  /* 0x0000000402007c0c */ /* 0x000fe2000bf66270 */
[----:B------:R-:W-:Y:S01]  /*8a40*/  IMAD.MOV.U32 R5, RZ, RZ, R13 ;  /* 0x000000ffff057224 */ /* 0x000fe200078e000d */
[----:B------:R-:W-:Y:S01]  /*8a50*/  ISETP.GE.AND P6, PT, R10, UR4, PT ;  /* 0x000000040a007c0c */ /* 0x000fe2000bfc6270 */
[----:B------:R-:W-:-:S02]  /*8a60*/  IMAD R3, R8, UR7, R3 ;  /* 0x0000000708037c24 */ /* 0x000fc4000f8e0203 */
[----:B------:R-:W-:Y:S01]  /*8a70*/  IMAD.WIDE.U32 R4, R8, UR6, R4 ;  /* 0x0000000608047c25 */ /* 0x000fe2000f8e0004 */
[----:B------:R-:W-:-:S03]  /*8a80*/  ULDC.64 UR6, c[0x0][0xa80] ;  /* 0x0002a00000067ab9 */ /* 0x000fc60000000a00 */
[----:B------:R-:W-:Y:S01]  /*8a90*/  IMAD.IADD R3, R5, 0x1, R3 ;  /* 0x0000000105037824 */ /* 0x000fe200078e0203 */
[----:B------:R-:W-:-:S04]  /*8aa0*/  LEA R14, P2, R4, UR6, 0x1 ;  /* 0x00000006040e7c11 */ /* 0x000fc8000f8408ff */
[----:B------:R-:W-:-:S05]  /*8ab0*/  LEA.HI.X R15, R4, UR7, R3, 0x1, P2 ;  /* 0x00000007040f7c11 */ /* 0x000fca00090f0c03 */
[----:B------:R0:W-:Y:S04]  /*8ac0*/  @!P3 STG.E.128 desc[UR40][R14.64], RZ ;  /* 0x000000ff0e00b986 */ /* 0x0001e8000c101d28 */
[----:B------:R0:W-:Y:S04]  /*8ad0*/  @!P4 STG.E.128 desc[UR40][R14.64+0x80], RZ ;  /* 0x000080ff0e00c986 */ /* 0x0001e8000c101d28 */
[----:B------:R0:W-:Y:S04]  /*8ae0*/  @!P5 STG.E.128 desc[UR40][R14.64+0x100], RZ ;  /* 0x000100ff0e00d986 */ /* 0x0001e8000c101d28 */
[----:B------:R0:W-:Y:S02]  /*8af0*/  @!P6 STG.E.128 desc[UR40][R14.64+0x180], RZ ;  /* 0x000180ff0e00e986 */ /* 0x0001e4000c101d28 */
.L_x_7494:
[----:B------:R-:W-:Y:S05]  /*8b00*/  BSYNC B1 ;  /* 0x0000000000017941 */ /* 0x000fea0003800000 */
.L_x_7493:
[----:B------:R-:W-:Y:S01]  /*8b10*/  BSSY B1, `(.L_x_7495) ;  /* 0x000001b000017945 */ /* 0x000fe20003800000 */
[----:B------:R-:W-:-:S03]  /*8b20*/  ISETP.GE.AND P2, PT, R0, R11, PT ;  /* 0x0000000b0000720c */ /* 0x000fc60003f46270 */
[----:B------:R-:W-:Y:S10]  /*8b30*/  @P1 BRA `(.L_x_7496) ;  /* 0x0000000000601947 */ /* 0x000ff40003800000 */
        /* <DEDUP_REMOVED lines=17> */
[----:B------:R-:W-:Y:S01]  /*8c50*/  LEA R10, P1, R4, UR6, 0x1 ;  /* 0x00000006040a7c11 */ /* 0x000fe2000f8208ff */
[----:B------:R-:W-:-:S05]  /*8c60*/  IMAD.IADD R3, R5, 0x1, R3 ;  /* 0x0000000105037824 */ /* 0x000fca00078e0203 */
[----:B------:R-:W-:-:S05]  /*8c70*/  LEA.HI.X R11, R4, UR7, R3, 0x1, P1 ;  /* 0x00000007040b7c11 */ /* 0x000fca00088f0c03 */
[----:B------:R1:W-:Y:S04]  /*8c80*/  @!P3 STG.E.128 desc[UR40][R10.64], RZ ;  /* 0x000000ff0a00b986 */ /* 0x0003e8000c101d28 */
[----:B------:R1:W-:Y:S04]  /*8c90*/  @!P4 STG.E.128 desc[UR40][R10.64+0x80], RZ ;  /* 0x000080ff0a00c986 */ /* 0x0003e8000c101d28 */
[----:B------:R1:W-:Y:S04]  /*8ca0*/  @!P5 STG.E.128 desc[UR40][R10.64+0x100], RZ ;  /* 0x000100ff0a00d986 */ /* 0x0003e8000c101d28 */
[----:B------:R1:W-:Y:S02]  /*8cb0*/  @!P6 STG.E.128 desc[UR40][R10.64+0x180], RZ ;  /* 0x000180ff0a00e986 */ /* 0x0003e4000c101d28 */
.L_x_7496:
[----:B------:R-:W-:Y:S05]  /*8cc0*/  BSYNC B1 ;  /* 0x0000000000017941 */ /* 0x000fea0003800000 */
.L_x_7495:
[----:B------:R-:W-:Y:S04]  /*8cd0*/  BSSY B1, `(.L_x_7497) ;  /* 0x000001a000017945 */ /* 0x000fe80003800000 */
[----:B------:R-:W-:Y:S05]  /*8ce0*/  @P0 BRA `(.L_x_7498) ;  /* 0x0000000000600947 */ /* 0x000fea0003800000 */
[----:B------:R-:W-:Y:S01]  /*8cf0*/  IADD3 R3, P0, R8, 0x40, RZ ;  /* 0x0000004008037810 */ /* 0x000fe20007f1e0ff */
[C---:B------:R-:W-:Y:S01]  /*8d00*/  VIADD R5, R2.reuse, 0x80 ;  /* 0x0000008002057836 */ /* 0x040fe20000000000 */
[----:B------:R-:W-:Y:S01]  /*8d10*/  IADD3 R4, R2, 0x40, RZ ;  /* 0x0000004002047810 */ /* 0x000fe20007ffe0ff */
[----:B------:R-:W-:Y:S01]  /*8d20*/  ULDC UR4, c[0x0][0xa8c] ;  /* 0x0002a30000047ab9 */ /* 0x000fe20000000800 */
        /* <DEDUP_REMOVED lines=8> */
[----:B-1----:R-:W-:Y:S02]  /*8db0*/  VIADD R10, R2, 0xc0 ;  /* 0x000000c0020a7836 */ /* 0x002fe40000000000 */
        /* <DEDUP_REMOVED lines=11> */
.L_x_7498:
[----:B------:R-:W-:Y:S05]  /*8e70*/  BSYNC B1 ;  /* 0x0000000000017941 */ /* 0x000fea0003800000 */
.L_x_7497:
[----:B------:R-:W-:Y:S05]  /*8e80*/  @P2 BRA `(.L_x_7489) ;  /* 0x0000000000602947 */ /* 0x000fea0003800000 */
[----:B------:R-:W-:Y:S01]  /*8e90*/  IADD3 R3, P0, R8, 0x60, RZ ;  /* 0x0000006008037810 */ /* 0x000fe20007f1e0ff */
[C---:B------:R-:W-:Y:S01]  /*8ea0*/  VIADD R0, R2.reuse, 0x40 ;  /* 0x0000004002007836 */ /* 0x040fe20000000000 */
[----:B------:R-:W-:Y:S01]  /*8eb0*/  ULDC UR4, c[0x0][0xa8c] ;  /* 0x0002a30000047ab9 */ /* 0x000fe20000000800 */
[----:B------:R-:W-:Y:S01]  /*8ec0*/  ULDC.64 UR6, c[0x0][0xad8] ;  /* 0x0002b60000067ab9 */ /* 0x000fe20000000a00 */
[----:B------:R-:W-:Y:S01]  /*8ed0*/  IMAD.MOV.U32 R4, RZ, RZ, R6 ;  /* 0x000000ffff047224 */ /* 0x000fe200078e0006 */
[----:B------:R-:W-:Y:S01]  /*8ee0*/  ISETP.GE.AND P1, PT, R2, UR4, PT ;  /* 0x0000000402007c0c */ /* 0x000fe2000bf26270 */
[----:B------:R-:W-:Y:S01]  /*8ef0*/  IMAD.X R8, RZ, RZ, R9, P0 ;  /* 0x000000ffff087224 */ /* 0x000fe200000e0609 */
[----:B------:R-:W-:Y:S01]  /*8f00*/  ISETP.GE.AND P2, PT, R0, UR4, PT ;  /* 0x0000000400007c0c */ /* 0x000fe2000bf46270 */
[----:B------:R-:W-:Y:S02]  /*8f10*/  IMAD.MOV.U32 R5, RZ, RZ, R13 ;  /* 0x000000ffff057224 */ /* 0x000fe400078e000d */
[----:B------:R-:W-:-:S02]  /*8f20*/  VIADD R6, R2, 0x80 ;  /* 0x0000008002067836 */ /* 0x000fc40000000000 */
[----:B------:R-:W-:Y:S02]  /*8f30*/  IMAD R8, R8, UR6, RZ ;  /* 0x0000000608087c24 */ /* 0x000fe4000f8e02ff */
[----:B------:R-:W-:Y:S01]  /*8f40*/  VIADD R0, R2, 0xc0 ;  /* 0x000000c002007836 */ /* 0x000fe20000000000 */
[----:B------:R-:W-:Y:S01]  /*8f50*/  ISETP.GE.AND P3, PT, R6, UR4, PT ;  /* 0x0000000406007c0c */ /* 0x000fe2000bf66270 */
        /* <DEDUP_REMOVED lines=11> */
.L_x_7489:
[----:B------:R-:W-:Y:S05]  /*9010*/  BSYNC B0 ;  /* 0x0000000000007941 */ /* 0x000fea0003800000 */
.L_x_7480:
[----:B------:R-:W-:Y:S02]  /*9020*/  ULDC UR4, c[0x0][0xc14] ;  /* 0x0003050000047ab9 */ /* 0x000fe40000000800 */
[----:B------:R-:W-:-:S13]  /*9030*/  ISETP.GE.AND P0, PT, R43, UR4, PT ;  /* 0x000000042b007c0c */ /* 0x000fda000bf06270 */
[----:B------:R-:W-:Y:S05]  /*9040*/  @!P0 BRA `(.L_x_7499) ;  /* 0xffffff7c00488947 */ /* 0x000fea000383ffff */
[----:B------:R-:W-:Y:S05]  /*9050*/  EXIT ;  /* 0x000000000000794d */ /* 0x000fea0003800000 */
.L_x_7456:
        /* <DEDUP_REMOVED lines=61> */
.L_x_7504:
        /* <DEDUP_REMOVED lines=9> */
[C---:B------:R-:W-:Y:S02]  /*94c0*/  ISETP.NE.AND P1, PT, R8.reuse, 0x1f, PT ;  /* 0x0000001f0800780c */ /* 0x040fe40003f25270 */
[----:B------:R-:W-:-:S04]  /*94d0*/  IADD3 R7, R8, R19, RZ ;  /* 0x0000001308077210 */ /* 0x000fc80007ffe0ff */
[----:B------:R-:W-:-:S13]  /*94e0*/  ISETP.GE.OR P0, PT, R7, UR5, !P1 ;  /* 0x0000000507007c0c */ /* 0x000fda000cf06670 */
[----:B------:R-:W-:Y:S05]  /*94f0*/  @P0 BRA `(.L_x_7503) ;  /* 0x00000000000c0947 */ /* 0x000fea0003800000 */
[----:B------:R-:W0:Y:S02]  /*9500*/  LDC.64 R2, c[0x0][0xc58] ;  /* 0x00031600ff027b82 */ /* 0x000e240000000a00 */
[----:B0-----:R-:W-:-:S05]  /*9510*/  IMAD.WIDE R2, R7, 0x4, R2 ;  /* 0x0000000407027825 */ /* 0x001fca00078e0202 */
[----:B------:R0:W5:Y:S02]  /*9520*/  LDG.E R0, desc[UR40][R2.64] ;  /* 0x0000002802007981 */ /* 0x000164000c1e1900 */
.L_x_7503:
[----:B------:R-:W-:Y:S05]  /*9530*/  BSYNC B0 ;  /* 0x0000000000007941 */ /* 0x000fea0003800000 */
.L_x_7502:
        /* <DEDUP_REMOVED lines=26> */
.L_x_7500:
        /* <DEDUP_REMOVED lines=16> */
.L_x_7505:
        /* <DEDUP_REMOVED lines=25> */
.L_x_7501:
[----:B------:R-:W-:Y:S02]  /*9970*/  IMAD.MOV.U32 R17, RZ, RZ, RZ ;  /* 0x000000ffff117224 */ /* 0x000fe400078e00ff */
[----:B------:R-:W-:Y:S02]  /*9980*/  IMAD.U32 R16, RZ, RZ, UR6 ;  /* 0x00000006ff107e24 */ /* 0x000fe4000f8e00ff */
[----:B------:R-:W-:-:S07]  /*9990*/  IMAD.MOV.U32 R18, RZ, RZ, RZ ;  /* 0x000000ffff127224 */ /* 0x000fce00078e00ff */
.L_x_7506:
        /* <DEDUP_REMOVED lines=20> */
.L_x_7570:
[----:B-12---:R-:W1:Y:S02]  /*9ae0*/  LDC.64 R2, c[0x0][0xc60] ;  /* 0x00031800ff027b82 */ /* 0x006e640000000a00 */
[----:B-1----:R-:W-:-:S05]  /*9af0*/  IMAD.WIDE R2, R19, 0x4, R2 ;  /* 0x0000000413027825 */ /* 0x002fca00078e0202 */
[----:B------:R-:W2:Y:S01]  /*9b00*/  LDG.E R5, desc[UR40][R2.64] ;  /* 0x0000002802057981 */ /* 0x000ea2000c1e1900 */
[----:B------:R-:W-:Y:S05]  /*9b10*/  YIELD ;  /* 0x0000000000007946 */ /* 0x000fea0003800000 */
[----:B------:R-:W-:Y:S01]  /*9b20*/  ULDC.64 UR4, c[0x0][0xa28] ;  /* 0x00028a0000047ab9 */ /* 0x000fe20000000a00 */
[----:B0-----:R-:W-:Y:S01]  /*9b30*/  IMAD.MOV.U32 R0, RZ, RZ, RZ ;  /* 0x000000ffff007224 */ /* 0x001fe200078e00ff */
[----:B------:R-:W-:-:S04]  /*9b40*/  ISETP.NE.U32.AND P0, PT, RZ, UR4, PT ;  /* 0x00000004ff007c0c */ /* 0x000fc8000bf05070 */
[----:B------:R-:W-:Y:S02]  /*9b50*/  ISETP.NE.AND.EX P0, PT, RZ, UR5, PT, P0 ;  /* 0x00000005ff007c0c */ /* 0x000fe4000bf05300 */
[----:B------:R-:W-:Y:S02]  /*9b60*/  MOV R6, RZ ;  /* 0x000000ff00067202 */ /* 0x000fe40000000f00 */
[----:B--2---:R-:W-:Y:S01]  /*9b70*/  SHF.R.S32.HI R4, RZ, 0x1f, R5 ;  /* 0x0000001fff047819 */ /* 0x004fe20000011405 */
[----:B------:R-:W-:-:S08]  /*9b80*/  IMAD.SHL.U32 R7, R5, 0x4, RZ ;  /* 0x0000000405077824 */ /* 0x000fd000078e00ff */
        /* <DEDUP_REMOVED lines=40> */
.L_x_7508:
[--C-:B-1---5:R-:W-:Y:S01]  /*9e10*/  IMAD.IADD R2, R6, 0x1, -R0.reuse ;  /* 0x0000000106027824 */ /* 0x122fe200078e0a00 */
[----:B------:R-:W-:Y:S01]  /*9e20*/  BSSY B6, `(.L_x_7509) ;  /* 0x00002b6000067945 */ /* 0x000fe20003800000 */
[----:B------:R-:W-:Y:S02]  /*9e30*/  IMAD.IADD R3, R7, 0x1, R0 ;  /* 0x0000000107037824 */ /* 0x000fe400078e0200 */
[C---:B------:R-:W-:Y:S01]  /*9e40*/  VIADD R0, R2.reuse, 0x5f ;  /* 0x0000005f02007836 */ /* 0x040fe20000000000 */
[----:B------:R-:W-:Y:S01]  /*9e50*/  STL [R1+0x20], R2 ;  /* 0x0000200201007387 */ /* 0x000fe20000100800 */
[----:B------:R-:W-:Y:S02]  /*9e60*/  ISETP.GT.AND P0, PT, R2, RZ, PT ;  /* 0x000000ff0200720c */ /* 0x000fe40003f04270 */
[----:B------:R-:W-:Y:S01]  /*9e70*/  IMAD.HI R0, R0, 0x2aaaaaab, RZ ;  /* 0x2aaaaaab00007827 */ /* 0x000fe200078e02ff */
[----:B------:R0:W-:Y:S04]  /*9e80*/  STL [R1+0x8], R3 ;  /* 0x0000080301007387 */ /* 0x0001e80000100800 */
[----:B0-----:R-:W-:-:S04]  /*9e90*/  SHF.R.U32.HI R3, RZ, 0x1f, R0 ;  /* 0x0000001fff037819 */ /* 0x001fc80000011600 */
[----:B------:R-:W-:-:S05]  /*9ea0*/  LEA.HI.SX32 R0, R0, R3, 0x1c ;  /* 0x0000000300007211 */ /* 0x000fca00078fe2ff */
        /* <DEDUP_REMOVED lines=19> */
.L_x_7510:
        /* <DEDUP_REMOVED lines=23> */
.L_x_7512:
        /* <DEDUP_REMOVED lines=20> */
.L_x_7514:
        /* <DEDUP_REMOVED lines=16> */
.L_x_7513:
        /* <DEDUP_REMOVED lines=31> */
.L_x_7515:
        /* <DEDUP_REMOVED lines=17> */
.L_x_7586:
[----:B------:R-:W2:Y:S01]  /*a690*/  LDL R8, [R1+0x14] ;  /* 0x0000140001087983 */ /* 0x000ea20000100800 */
[----:B------:R-:W-:Y:S01]  /*a6a0*/  UMOV UR4, 0xffffffff ;  /* 0xffffffff00047882 */ /* 0x000fe20000000000 */
[----:B------:R-:W-:Y:S01]  /*a6b0*/  SHF.R.S32.HI R5, RZ, 0x1f, R0 ;  /* 0x0000001fff057819 */ /* 0x000fe20000011400 */
[----:B--2---:R-:W-:Y:S01]  /*a6c0*/  VIADD R9, R8, 0xffffffff ;  /* 0xffffffff08097836 */ /* 0x004fe20000000000 */
[----:B------:R-:W-:Y:S06]  /*a6d0*/  BRA.DIV UR4, `(.L_x_7517) ;  /* 0x0000003204b87947 */ /* 0x000fec000b800000 */
[----:B------:R-:W-:-:S13]  /*a6e0*/  ELECT P6, URZ, PT ;  /* 0x00000000003f782f */ /* 0x000fda00038c0000 */
.L_x_7589:
        /* <DEDUP_REMOVED lines=24> */
.L_x_7519:
        /* <DEDUP_REMOVED lines=9> */
.L_x_7590:
        /* <DEDUP_REMOVED lines=11> */
.L_x_7521:
        /* <DEDUP_REMOVED lines=19> */
[----:B------:R-:W-:-:S03]  /*aae0*/  UIMAD UR11, UR11, 0x60, UR4 ;  /* 0x000000600b0b78a4 */ /* 0x000fc6000f8e0204 */
[----:B------:R-:W-:-:S06]  /*aaf0*/  UMOV UR4, 0x0 ;  /* 0x0000000000047882 */ /* 0x000fcc0000000000 */
[----:B------:R0:W-:Y:S02]  /*ab00*/  UTMALDG.4D [UR8], [UR6], desc[UR4] ;  /* 0x00000408060075b4 */ /* 0x0001e40008019000 */
[----:B0-----:R-:W-:Y:S01]  /*ab10*/  NOP ;  /* 0x0000000000007918 */ /* 0x001fe20000000000 */
.L_x_7518:
        /* <DEDUP_REMOVED lines=30> */
.L_x_7591:
[----:B------:R-:W-:Y:S05]  /*ad00*/  BSYNC B0 ;  /* 0x0000000000007941 */ /* 0x000fea0003800000 */
.L_x_7522:
        /* <DEDUP_REMOVED lines=11> */
.L_x_7592:
        /* <DEDUP_REMOVED lines=11> */
.L_x_7527:
[----:B0-----:R-:W2:Y:S01]  /*ae70*/  LDL R6, [R1] ;  /* 0x0000000001067983 */ /* 0x001ea20000100800 */
[----:B------:R-:W-:-:S03]  /*ae80*/  MOV R12, 0x400 ;  /* 0x00000400000c7802 */ /* 0x000fc60000000f00 */
[----:B------:R-:W3:Y:S04]  /*ae90*/  LDL R11, [R1+0x28] ;  /* 0x00002800010b7983 */ /* 0x000ee80000100800 */
        /* <DEDUP_REMOVED lines=17> */
[----:B------:R-:W-:Y:S02]  /*afb0*/  UIMAD UR11, UR11, 0x60, UR5 ;  /* 0x000000600b0b78a4 */ /* 0x000fe4000f8e0205 */
[----:B------:R-:W-:Y:S02]  /*afc0*/  UIADD3.X UR5, URZ, UR39, URZ, UP0, !UPT ;  /* 0x000000273f057290 */ /* 0x000fe400087fe43f */
[----:B------:R-:W-:Y:S02]  /*afd0*/  UIADD3 UR15, UR14, 0x3400, URZ ;  /* 0x000034000e0f7890 */ /* 0x000fe4000fffe03f */
[----:B------:R-:W-:Y:S02]  /*afe0*/  UIADD3 UR17, UR14, 0x6400, URZ ;  /* 0x000064000e117890 */ /* 0x000fe4000fffe03f */
[----:B------:R-:W-:-:S03]  /*aff0*/  UIADD3 UR18, UR14, 0x9400, URZ ;  /* 0x000094000e127890 */ /* 0x000fc6000fffe03f */
        /* <DEDUP_REMOVED lines=13> */
.L_x_7525:
[----:B------:R-:W-:Y:S05]  /*b0d0*/  BSYNC B0 ;  /* 0x0000000000007941 */ /* 0x000fea0003800000 */
.L_x_7524:
        /* <DEDUP_REMOVED lines=46> */
.L_x_7534:
[----:B-1----:R-:W1:Y:S01]  /*b3c0*/  S2R R3, SR_CgaCtaId ;  /* 0x0000000000037919 */ /* 0x002e620000008800 */
[----:B------:R-:W-:Y:S02]  /*b3d0*/  MOV R2, 0x400 ;  /* 0x0000040000027802 */ /* 0x000fe40000000f00 */
[----:B------:R-:W-:Y:S02]  /*b3e0*/  SHF.L.U32 R6, R14, 0x1f, RZ ;  /* 0x0000001f0e067819 */ /* 0x000fe400000006ff */
[----:B-1----:R-:W-:-:S05]  /*b3f0*/  LEA R2, R3, R2, 0x18 ;  /* 0x0000000203027211 */ /* 0x002fca00078ec0ff */
[----:B------:R-:W-:-:S04]  /*b400*/  IMAD R3, R15, 0x8, R2 ;  /* 0x000000080f037824 */ /* 0x000fc800078e0202 */
[----:B------:R-:W1:Y:S02]  /*b410*/  SYNCS.PHASECHK.TRANS64.TRYWAIT P0, [R3+URZ+0x22840], R6 ;  /* 0x02284006030075a7 */ /* 0x000e64000800017f */
[----:B-1----:R-:W-:Y:S05]  /*b420*/  @!P0 BRA `(.L_x_7535) ;  /* 0x0000002400cc8947 */ /* 0x002fea0003800000 */
.L_x_7593:
        /* <DEDUP_REMOVED lines=11> */
.L_x_7536:
        /* <DEDUP_REMOVED lines=22> */
.L_x_7594:
        /* <DEDUP_REMOVED lines=8> */
.L_x_7538:
        /* <DEDUP_REMOVED lines=34> */
.L_x_7533:
[----:B------:R-:W-:Y:S05]  /*b8e0*/  BSYNC B2 ;  /* 0x0000000000027941 */ /* 0x000fea0003800000 */
.L_x_7532:
[----:B------:R-:W2:Y:S02]  /*b8f0*/  LDL.LU R2, [R1+0x14] ;  /* 0x0000140001027983 */ /* 0x000ea40000300800 */
[----:B--2---:R-:W-:-:S07]  /*b900*/  VIADD R8, R2, 0xfffffffd ;  /* 0xfffffffd02087836 */ /* 0x004fce0000000000 */
.L_x_7531:
[----:B------:R-:W-:Y:S05]  /*b910*/  BSYNC B1 ;  /* 0x0000000000017941 */ /* 0x000fea0003800000 */
.L_x_7530:
[----:B------:R-:W-:-:S05]  /*b920*/  IMAD.MOV R2, RZ, RZ, -R11 ;  /* 0x000000ffff027224 */ /* 0x000fca00078e0a0b */
[----:B------:R-:W-:-:S13]  /*b930*/  ISETP.NE.AND P0, PT, R9, R2, PT ;  /* 0x000000020900720c */ /* 0x000fda0003f05270 */
[----:B------:R-:W-:Y:S05]  /*b940*/  @!P0 BRA `(.L_x_7529) ;  /* 0x0000000c009c8947 */ /* 0x000fea0003800000 */
.L_x_7553:
        /* <DEDUP_REMOVED lines=28> */
[----:B------:R-:W-:-:S04]  /*bb10*/  LEA R6, P0, R2, UR4, 0x2 ;  /* 0x0000000402067c11 */ /* 0x000fc8000f8010ff */
[----:B------:R-:W-:-:S04]  /*bb20*/  IADD3 R7, R7, R3, RZ ;  /* 0x0000000307077210 */ /* 0x000fc80007ffe0ff */
[----:B------:R-:W-:-:S06]  /*bb30*/  LEA.HI.X R7, R2, UR5, R7, 0x2, P0 ;  /* 0x0000000502077c11 */ /* 0x000fcc00080f1407 */
[----:B------:R1:W5:Y:S02]  /*bb40*/  LDG.E R7, desc[UR40][R6.64] ;  /* 0x0000002806077981 */ /* 0x000364000c1e1900 */
.L_x_7541:
[----:B------:R-:W2:Y:S01]  /*bb50*/  S2R R3, SR_CgaCtaId ;  /* 0x0000000000037919 */ /* 0x000ea20000008800 */
[----:B------:R-:W-:-:S04]  /*bb60*/  MOV R2, 0x400 ;  /* 0x0000040000027802 */ /* 0x000fc80000000f00 */
[----:B--2---:R-:W-:Y:S02]  /*bb70*/  LEA R2, R3, R2, 0x18 ;  /* 0x0000000203027211 */ /* 0x004fe400078ec0ff */
[----:B------:R-:W-:-:S03]  /*bb80*/  SHF.L.U32 R3, R10, 0x1f, RZ ;  /* 0x0000001f0a037819 */ /* 0x000fc600000006ff */
[----:B------:R-:W-:-:S04]  /*bb90*/  IMAD R2, R9, 0x8, R2 ;  /* 0x0000000809027824 */ /* 0x000fc800078e0202 */
[----:B------:R-:W2:Y:S02]  /*bba0*/  SYNCS.PHASECHK.TRANS64.TRYWAIT P0, [R2+URZ+0x22840], R3 ;  /* 0x02284003020075a7 */ /* 0x000ea4000800017f */
[----:B--2---:R-:W-:Y:S05]  /*bbb0*/  @!P0 BRA `(.L_x_7542) ;  /* 0x0000002000108947 */ /* 0x004fea0003800000 */
.L_x_7595:
        /* <DEDUP_REMOVED lines=11> */
.L_x_7543:
        /* <DEDUP_REMOVED lines=21> */
.L_x_7596:
        /* <DEDUP_REMOVED lines=8> */
.L_x_7545:
        /* <DEDUP_REMOVED lines=33> */
.L_x_7540:
[----:B------:R-:W-:Y:S05]  /*c050*/  BSYNC B1 ;  /* 0x0000000000017941 */ /* 0x000fea0003800000 */
.L_x_7539:
        /* <DEDUP_REMOVED lines=26> */
[----:B------:R-:W-:-:S04]  /*c200*/  IMAD.WIDE.U32 R2, R0, UR6, R2 ;  /* 0x0000000600027c25 */ /* 0x000fc8000f8e0002 */
[----:B------:R-:W-:Y:S01]  /*c210*/  IMAD.IADD R7, R7, 0x1, R3 ;  /* 0x0000000107077824 */ /* 0x000fe200078e0203 */
[----:B------:R-:W-:-:S04]  /*c220*/  LEA R6, P0, R2, UR4, 0x2 ;  /* 0x0000000402067c11 */ /* 0x000fc8000f8010ff */
[----:B------:R-:W-:-:S06]  /*c230*/  LEA.HI.X R7, R2, UR5, R7, 0x2, P0 ;  /* 0x0000000502077c11 */ /* 0x000fcc00080f1407 */
[----:B------:R2:W5:Y:S03]  /*c240*/  LDG.E R7, desc[UR40][R6.64] ;  /* 0x0000002806077981 */ /* 0x000566000c1e1900 */
.L_x_7548:
[----:B------:R-:W3:Y:S01]  /*c250*/  S2R R3, SR_CgaCtaId ;  /* 0x0000000000037919 */ /* 0x000ee20000008800 */
[----:B------:R-:W-:-:S04]  /*c260*/  MOV R2, 0x400 ;  /* 0x0000040000027802 */ /* 0x000fc80000000f00 */
[----:B---3--:R-:W-:Y:S02]  /*c270*/  LEA R2, R3, R2, 0x18 ;  /* 0x0000000203027211 */ /* 0x008fe400078ec0ff */
[----:B------:R-:W-:-:S03]  /*c280*/  SHF.L.U32 R3, R11, 0x1f, RZ ;  /* 0x0000001f0b037819 */ /* 0x000fc600000006ff */
[----:B------:R-:W-:-:S04]  /*c290*/  IMAD R2, R12, 0x8, R2 ;  /* 0x000000080c027824 */ /* 0x000fc800078e0202 */
[----:B------:R-:W3:Y:S02]  /*c2a0*/  SYNCS.PHASECHK.TRANS64.TRYWAIT P0, [R2+URZ+0x22840], R3 ;  /* 0x02284003020075a7 */ /* 0x000ee4000800017f */
[----:B---3--:R-:W-:Y:S05]  /*c2b0*/  @!P0 BRA `(.L_x_7549) ;  /* 0x0000001800788947 */ /* 0x008fea0003800000 */
.L_x_7597:
        /* <DEDUP_REMOVED lines=11> */
.L_x_7550:
        /* <DEDUP_REMOVED lines=22> */
.L_x_7598:
        /* <DEDUP_REMOVED lines=8> */
.L_x_7552:
        /* <DEDUP_REMOVED lines=34> */
.L_x_7547:
[----:B------:R-:W-:Y:S05]  /*c770*/  BSYNC B1 ;  /* 0x0000000000017941 */ /* 0x000fea0003800000 */
.L_x_7546:
[C---:B------:R-:W-:Y:S01]  /*c780*/  ISETP.GT.AND P0, PT, R8.reuse, 0x1, PT ;  /* 0x000000010800780c */ /* 0x040fe20003f04270 */
[----:B------:R-:W-:-:S04]  /*c790*/  VIADD R2, R8, 0xfffffffe ;  /* 0xfffffffe08027836 */ /* 0x000fc80000000000 */
[----:B------:R-:W-:-:S08]  /*c7a0*/  IMAD.MOV.U32 R8, RZ, RZ, R2 ;  /* 0x000000ffff087224 */ /* 0x000fd000078e0002 */
[----:B------:R-:W-:Y:S05]  /*c7b0*/  @P0 BRA `(.L_x_7553) ;  /* 0xfffffff000640947 */ /* 0x000fea000383ffff */
.L_x_7529:
[----:B------:R-:W-:Y:S05]  /*c7c0*/  BSYNC B0 ;  /* 0x0000000000007941 */ /* 0x000fea0003800000 */
.L_x_7528:
[----:B------:R-:W2:Y:S01]  /*c7d0*/  LDL.LU R3, [R1] ;  /* 0x0000000001037983 */ /* 0x000ea20000300800 */
[----:B------:R-:W-:Y:S01]  /*c7e0*/  BSSY B0, `(.L_x_7554) ;  /* 0x0000016000007945 */ /* 0x000fe20003800000 */
[----:B------:R-:W3:Y:S02]  /*c7f0*/  S2R R2, SR_TID.X ;  /* 0x0000000000027919 */ /* 0x000ee40000002100 */
[----:B---3--:R-:W-:-:S04]  /*c800*/  LOP3.LUT R2, R2, 0x1f, RZ, 0xc0, !PT ;  /* 0x0000001f02027812 */ /* 0x008fc800078ec0ff */
[----:B------:R-:W-:Y:S02]  /*c810*/  ISETP.NE.AND P1, PT, R2, RZ, PT ;  /* 0x000000ff0200720c */ /* 0x000fe40003f25270 */
[----:B--2---:R-:W-:-:S04]  /*c820*/  IADD3 R0, R3, 0x1, RZ ;  /* 0x0000000103007810 */ /* 0x004fc80007ffe0ff */
        /* <DEDUP_REMOVED lines=17> */
.L_x_7555:
[----:B------:R-:W-:Y:S05]  /*c940*/  BSYNC B0 ;  /* 0x0000000000007941 */ /* 0x000fea0003800000 */
.L_x_7554:
[----:B--2---:R-:W2:Y:S02]  /*c950*/  LDL.LU R2, [R1+0x4] ;  /* 0x0000040001027983 */ /* 0x004ea40000300800 */
[----:B--2---:R-:W-:-:S05]  /*c960*/  LOP3.LUT R2, R2, R0, RZ, 0x3c, !PT ;  /* 0x0000000002027212 */ /* 0x004fca00078e3cff */
[----:B------:R2:W-:Y:S02]  /*c970*/  STL [R1+0x4], R2 ;  /* 0x0000040201007387 */ /* 0x0005e40000100800 */
.L_x_7511:
[----:B------:R-:W-:Y:S05]  /*c980*/  BSYNC B6 ;  /* 0x0000000000067941 */ /* 0x000fea0003800000 */
.L_x_7509:
[----:B------:R-:W-:-:S03]  /*c990*/  UMOV UR4, 0xffffffff ;  /* 0xffffffff00047882 */ /* 0x000fc60000000000 */
[----:B------:R-:W-:Y:S05]  /*c9a0*/  BRA.DIV UR4, `(.L_x_7556) ;  /* 0x0000001204e47947 */ /* 0x000fea000b800000 */
[----:B------:R3:W4:Y:S04]  /*c9b0*/  SHFL.IDX PT, R4, R16, RZ, 0x1f ;  /* 0x00001fff10047589 */ /* 0x00072800000e0000 */
[----:B------:R3:W0:Y:S02]  /*c9c0*/  SHFL.IDX PT, R5, R16, 0x1, 0x1f ;  /* 0x00201f0010057f89 */ /* 0x00062400000e0000 */
.L_x_7602:
[----:B0-----:R-:W0:Y:S01]  /*c9d0*/  S2R R0, SR_TID.X ;  /* 0x0000000000007919 */ /* 0x001e220000002100 */
        /* <DEDUP_REMOVED lines=12> */
.L_x_7558:
[----:B------:R-:W-:Y:S05]  /*caa0*/  BSYNC B0 ;  /* 0x0000000000007941 */ /* 0x000fea0003800000 */
.L_x_7557:
        /* <DEDUP_REMOVED lines=23> */
.L_x_7610:
[----:B------:R-:W-:Y:S02]  /*cc20*/  ULDC UR4, c[0x0][0xc10] ;  /* 0x0003040000047ab9 */ /* 0x000fe40000000800 */
[----:B---3--:R-:W-:-:S04]  /*cc30*/  IMAD.U32 R16, RZ, RZ, UR4 ;  /* 0x00000004ff107e24 */ /* 0x008fc8000f8e00ff */
[----:B--2---:R-:W-:-:S04]  /*cc40*/  IMAD R6, R14, R16, RZ ;  /* 0x000000100e067224 */ /* 0x004fc800078e02ff */
[----:B------:R-:W-:-:S05]  /*cc50*/  IMAD.IADD R5, R5, 0x1, R6 ;  /* 0x0000000105057824 */ /* 0x000fca00078e0206 */
[----:B----4-:R-:W-:-:S13]  /*cc60*/  ISETP.GT.AND P0, PT, R5, R4, PT ;  /* 0x000000040500720c */ /* 0x010fda0003f04270 */
[----:B------:R-:W-:Y:S05]  /*cc70*/  @P0 BRA `(.L_x_7560) ;  /* 0x0000000000b40947 */ /* 0x000fea0003800000 */
[----:B------:R-:W2:Y:S02]  /*cc80*/  LDC R0, c[0x0][0xc14] ;  /* 0x00030500ff007b82 */ /* 0x000ea40000000800 */
.L_x_7565:
[----:B------:R-:W-:-:S05]  /*cc90*/  VIADD R19, R19, 0x1f ;  /* 0x0000001f13137836 */ /* 0x000fca0000000000 */
        /* <DEDUP_REMOVED lines=13> */
.L_x_7563:
[----:B------:R-:W-:Y:S05]  /*cd70*/  BSYNC B0 ;  /* 0x0000000000007941 */ /* 0x000fea0003800000 */
.L_x_7562:
[----:B------:R-:W-:-:S03]  /*cd80*/  UMOV UR4, 0xffffffff ;  /* 0xffffffff00047882 */ /* 0x000fc60000000000 */
[----:B------:R-:W-:Y:S05]  /*cd90*/  BRA.DIV UR4, `(.L_x_7564) ;  /* 0x0000001604047947 */ /* 0x000fea000b800000 */
[----:B-----5:R-:W2:Y:S01]  /*cda0*/  SHFL.UP PT, R14, R3, 0x1, RZ ;  /* 0x04200000030e7989 */ /* 0x020ea200000e00ff */
[C---:B------:R-:W-:Y:S02]  /*cdb0*/  ISETP.NE.AND P0, PT, R8.reuse, RZ, PT ;  /* 0x000000ff0800720c */ /* 0x040fe40003f05270 */
[----:B------:R-:W-:Y:S02]  /*cdc0*/  ISETP.GE.U32.AND P1, PT, R8, 0x2, PT ;  /* 0x000000020800780c */ /* 0x000fe40003f26070 */
        /* <DEDUP_REMOVED lines=18> */
.L_x_7618:
[----:B------:R-:W-:Y:S02]  /*cef0*/  ULDC UR4, c[0x0][0xc10] ;  /* 0x0003040000047ab9 */ /* 0x000fe40000000800 */
[----:B------:R-:W-:-:S04]  /*cf00*/  IMAD.U32 R16, RZ, RZ, UR4 ;  /* 0x00000004ff107e24 */ /* 0x000fc8000f8e00ff */
[----:B--2---:R-:W-:-:S04]  /*cf10*/  IMAD R6, R14, R16, RZ ;  /* 0x000000100e067224 */ /* 0x004fc800078e02ff */
[----:B------:R-:W-:-:S05]  /*cf20*/  IMAD.IADD R5, R6, 0x1, R5 ;  /* 0x0000000106057824 */ /* 0x000fca00078e0205 */
[----:B------:R-:W-:-:S13]  /*cf30*/  ISETP.GT.AND P0, PT, R5, R4, PT ;  /* 0x000000040500720c */ /* 0x000fda0003f04270 */
[----:B------:R-:W-:Y:S05]  /*cf40*/  @!P0 BRA `(.L_x_7565) ;  /* 0xfffffffc00508947 */ /* 0x000fea000383ffff */
.L_x_7560:
        /* <DEDUP_REMOVED lines=8> */
.L_x_7622:
[----:B------:R-:W-:Y:S01]  /*cfd0*/  ISETP.NE.AND P0, PT, R7, RZ, PT ;  /* 0x000000ff0700720c */ /* 0x000fe20003f05270 */
[----:B------:R-:W-:-:S12]  /*cfe0*/  IMAD.MOV.U32 R14, RZ, RZ, RZ ;  /* 0x000000ffff0e7224 */ /* 0x000fd800078e00ff */
[----:B------:R-:W-:Y:S05]  /*cff0*/  @!P0 BRA `(.L_x_7567) ;  /* 0x0000000000108947 */ /* 0x000fea0003800000 */
[----:B------:R-:W-:Y:S01]  /*d000*/  UMOV UR4, 0xffffffff ;  /* 0xffffffff00047882 */ /* 0x000fe20000000000 */
[----:B-1----:R-:W-:Y:S02]  /*d010*/  VIADD R12, R5, 0xffffffff ;  /* 0xffffffff050c7836 */ /* 0x002fe40000000000 */
[----:B------:R-:W-:Y:S05]  /*d020*/  BRA.DIV UR4, `(.L_x_7568) ;  /* 0x0000001604787947 */ /* 0x000fea000b800000 */
[----:B------:R4:W1:Y:S02]  /*d030*/  SHFL.IDX PT, R14, R2, R12, 0x1f ;  /* 0x00001f0c020e7589 */ /* 0x00086400000e0000 */
.L_x_7567:
        /* <DEDUP_REMOVED lines=10> */
[----:B------:R-:W-:-:S04]  /*d0e0*/  IMAD.HI.U32 R6, R3, R9, R2 ;  /* 0x0000000903067227 */ /* 0x000fc800078e0002 */
[----:B------:R-:W-:Y:S01]  /*d0f0*/  IMAD.IADD R2, R4, 0x1, -R16 ;  /* 0x0000000104027824 */ /* 0x000fe200078e0a10 */
[----:B------:R-:W-:-:S04]  /*d100*/  IABS R4, R17 ;  /* 0x0000001100047213 */ /* 0x000fc80000000000 */
[----:B------:R-:W-:Y:S02]  /*d110*/  IABS R3, R2 ;  /* 0x0000000200037213 */ /* 0x000fe40000000000 */
[----:B------:R-:W-:-:S03]  /*d120*/  IADD3 R4, RZ, -R4, RZ ;  /* 0x80000004ff047210 */ /* 0x000fc60007ffe0ff */
        /* <DEDUP_REMOVED lines=16> */
.L_x_7561:
[----:B------:R-:W-:Y:S01]  /*d230*/  UMOV UR4, URZ ;  /* 0x0000003f00047c82 */ /* 0x000fe20008000000 */
[----:B------:R-:W-:Y:S01]  /*d240*/  UMOV UR5, URZ ;  /* 0x0000003f00057c82 */ /* 0x000fe20008000000 */
[----:B------:R-:W-:Y:S01]  /*d250*/  ULDC UR6, c[0x0][0xc14] ;  /* 0x0003050000067ab9 */ /* 0x000fe20000000800 */
[----:B------:R-:W-:Y:S02]  /*d260*/  IMAD.MOV.U32 R16, RZ, RZ, R4 ;  /* 0x000000ffff107224 */ /* 0x000fe400078e0004 */
[----:B------:R-:W-:Y:S02]  /*d270*/  IMAD.U32 R17, RZ, RZ, UR4 ;  /* 0x00000004ff117e24 */ /* 0x000fe4000f8e00ff */
[----:B------:R-:W-:Y:S02]  /*d280*/  IMAD.U32 R18, RZ, RZ, UR5 ;  /* 0x00000005ff127e24 */ /* 0x000fe4000f8e00ff */
[----:B------:R-:W-:-:S07]  /*d290*/  IMAD.U32 R19, RZ, RZ, UR6 ;  /* 0x00000006ff137e24 */ /* 0x000fce000f8e00ff */
.L_x_7569:
        /* <DEDUP_REMOVED lines=12> */
.L_x_7507:
        /* <DEDUP_REMOVED lines=12> */
.L_x_7625:
[----:B------:R-:W-:Y:S05]  /*d420*/  BSYNC B0 ;  /* 0x0000000000007941 */ /* 0x000fea0003800000 */
.L_x_7571:
[----:B------:R-:W-:-:S03]  /*d430*/  UMOV UR4, 0xffffffff ;  /* 0xffffffff00047882 */ /* 0x000fc60000000000 */
[----:B------:R-:W-:Y:S05]  /*d440*/  BRA.DIV UR4, `(.L_x_7573) ;  /* 0x0000001204a87947 */ /* 0x000fea000b800000 */
[----:B------:R-:W2:Y:S02]  /*d450*/  S2R R2, SR_TID.X ;  /* 0x0000000000027919 */ /* 0x000ea40000002100 */
[----:B--2---:R-:W-:-:S04]  /*d460*/  SHF.R.U32.HI R2, RZ, 0x5, R2 ;  /* 0x00000005ff027819 */ /* 0x004fc80000011602 */
[----:B------:R-:W-:-:S05]  /*d470*/  LOP3.LUT R2, R2, 0x3, RZ, 0xc0, !PT ;  /* 0x0000000302027812 */ /* 0x000fca00078ec0ff */
[----:B------:R2:W3:Y:S02]  /*d480*/  SHFL.IDX PT, R14, R2, RZ, 0x1f ;  /* 0x00001fff020e7589 */ /* 0x0004e400000e0000 */
.L_x_7628:
[----:B---3--:R-:W-:Y:S01]  /*d490*/  ISETP.NE.AND P0, PT, R14, RZ, PT ;  /* 0x000000ff0e00720c */ /* 0x008fe20003f05270 */
[----:B------:R-:W-:-:S12]  /*d4a0*/  BSSY B0, `(.L_x_7574) ;  /* 0x0000027000007945 */ /* 0x000fd80003800000 */
[----:B------:R-:W-:Y:S05]  /*d4b0*/  @P0 BRA `(.L_x_7575) ;  /* 0x0000000000940947 */ /* 0x000fea0003800000 */
[----:B------:R-:W-:-:S03]  /*d4c0*/  UMOV UR4, 0xffffffff ;  /* 0xffffffff00047882 */ /* 0x000fc60000000000 */
[----:B------:R-:W-:Y:S05]  /*d4d0*/  BRA.DIV UR4, `(.L_x_7576) ;  /* 0x0000001204b87947 */ /* 0x000fea000b800000 */
[----:B------:R-:W-:-:S13]  /*d4e0*/  ELECT P6, URZ, PT ;  /* 0x00000000003f782f */ /* 0x000fda00038c0000 */
.L_x_7631:
[----:B------:R-:W-:Y:S05]  /*d4f0*/  @!P6 BRA `(.L_x_7575) ;  /* 0x000000000084e947 */ /* 0x000fea0003800000 */
[----:B------:R-:W-:-:S06]  /*d500*/  ULOP3.LUT UR4, UR36, 0x2, URZ, 0xfc, !UPT ;  /* 0x0000000224047892 */ /* 0x000fcc000f8efc3f */
[----:B--2---:R-:W-:-:S04]  /*d510*/  MOV R2, UR4 ;  /* 0x0000000400027c02 */ /* 0x004fc80008000f00 */
[----:B------:R-:W-:-:S13]  /*d520*/  ISETP.NE.AND P2, PT, R2, 0x3, PT ;  /* 0x000000030200780c */ /* 0x000fda0003f45270 */
[----:B------:R-:W-:Y:S05]  /*d530*/  @!P2 BRA `(.L_x_7577) ;  /* 0x000000000004a947 */ /* 0x000fea0003800000 */
[----:B------:R-:W-:Y:S01]  /*d540*/  BPT.TRAP 0x1 ;  /* 0x000000040000795c */ /* 0x000fe20000300000 */
.L_x_7577:
        /* <DEDUP_REMOVED lines=14> */
.L_x_7632:
[----:B------:R-:W2:Y:S02]  /*d630*/  SYNCS.PHASECHK.TRANS64.TRYWAIT P0, [R7+URZ], R2 ;  /* 0x00000002070075a7 */ /* 0x000ea4000800017f */
[----:B--2---:R-:W-:Y:S05]  /*d640*/  @!P0 BRA `(.L_x_7579) ;  /* 0x0000001000908947 */ /* 0x004fea0003800000 */
.L_x_7633:
[----:B------:R-:W-:Y:S05]  /*d650*/  @!P2 BRA `(.L_x_7580) ;  /* 0x000000000004a947 */ /* 0x000fea0003800000 */
[----:B------:R-:W-:Y:S01]  /*d660*/  BPT.TRAP 0x1 ;  /* 0x000000040000795c */ /* 0x000fe20000300000 */
.L_x_7580:
[----:B------:R-:W3:Y:S01]  /*d670*/  LDL.LU R4, [R1] ;  /* 0x0000000001047983 */ /* 0x000ee20000300800 */
[----:B------:R-:W-:-:S04]  /*d680*/  VIADD R0, R0, 0x22860 ;  /* 0x0002286000007836 */ /* 0x000fc80000000000 */
[----:B---3--:R-:W-:-:S04]  /*d690*/  IMAD R4, R4, 0x8, R0 ;  /* 0x0000000804047824 */ /* 0x008fc800078e0200 */
[----:B------:R-:W3:Y:S02]  /*d6a0*/  SYNCS.PHASECHK.TRANS64.TRYWAIT P0, [R4+URZ], R5 ;  /* 0x00000005040075a7 */ /* 0x000ee4000800017f */
[----:B---3--:R-:W-:Y:S05]  /*d6b0*/  @!P0 BRA `(.L_x_7581) ;  /* 0x0000001000888947 */ /* 0x008fea0003800000 */
.L_x_7634:
[----:B------:R-:W-:-:S07]  /*d6c0*/  IMAD R3, R3, 0x8, R0 ;  /* 0x0000000803037824 */ /* 0x000fce00078e0200 */
.L_x_7582:
[----:B----4-:R4:W0:Y:S02]  /*d6d0*/  SYNCS.PHASECHK.TRANS64.TRYWAIT P0, [R3+URZ], R2 ;  /* 0x00000002030075a7 */ /* 0x010824000800017f */
[----:B0-----:R-:W-:Y:S05]  /*d6e0*/  @!P0 NANOSLEEP.SYNCS 0x989680 ;  /* 0x009896800000895d */ /* 0x001fea0003900000 */
[----:B------:R-:W0:Y:S02]  /*d6f0*/  @!P0 SYNCS.PHASECHK.TRANS64 P0, [R3+URZ], R2 ;  /* 0x00000002030085a7 */ /* 0x000e24000800007f */
[----:B0-----:R-:W-:Y:S05]  /*d700*/  @!P0 BRA `(.L_x_7582) ;  /* 0xfffffffc00f08947 */ /* 0x001fea000383ffff */
.L_x_7575:
[----:B------:R-:W-:Y:S05]  /*d710*/  BSYNC B0 ;  /* 0x0000000000007941 */ /* 0x000fea0003800000 */
.L_x_7574:
[----:B------:R-:W-:Y:S05]  /*d720*/  EXIT ;  /* 0x000000000000794d */ /* 0x000fea0003800000 */
.L_x_7461:
[----:B0-----:R0:W1:Y:S02]  /*d730*/  SYNCS.PHASECHK.TRANS64.TRYWAIT P0, [R6+URZ+0x22800], R3 ;  /* 0x02280003060075a7 */ /* 0x001064000800017f */
[----:B-1----:R-:W-:Y:S05]  /*d740*/  @!P0 NANOSLEEP.SYNCS 0x989680 ;  /* 0x009896800000895d */ /* 0x002fea0003900000 */
[----:B------:R-:W1:Y:S02]  /*d750*/  @!P0 SYNCS.PHASECHK.TRANS64 P0, [R6+URZ+0x22800], R3 ;  /* 0x02280003060085a7 */ /* 0x000e64000800007f */
[----:B-1----:R-:W-:Y:S05]  /*d760*/  @!P0 BRA `(.L_x_7461) ;  /* 0xfffffffc00f08947 */ /* 0x002fea000383ffff */
[----:B------:R-:W-:Y:S05]  /*d770*/  BRA `(.L_x_7583) ;  /* 0xffffff4000207947 */ /* 0x000fea000383ffff */
.L_x_7465:
[----:B--2---:R2:W3:Y:S02]  /*d780*/  SYNCS.PHASECHK.TRANS64.TRYWAIT P1, [R5+URZ+0x22830], R10 ;  /* 0x0228300a050075a7 */ /* 0x0044e4000802017f */
[----:B---3--:R-:W-:Y:S05]  /*d790*/  @!P1 NANOSLEEP.SYNCS 0x989680 ;  /* 0x009896800000995d */ /* 0x008fea0003900000 */
[----:B------:R-:W3:Y:S02]  /*d7a0*/  @!P1 SYNCS.PHASECHK.TRANS64 P1, [R5+URZ+0x22830], R10 ;  /* 0x0228300a050095a7 */ /* 0x000ee4000802007f */
[----:B---3--:R-:W-:Y:S05]  /*d7b0*/  @!P1 BRA `(.L_x_7465) ;  /* 0xfffffffc00f09947 */ /* 0x008fea000383ffff */
[----:B------:R-:W-:Y:S05]  /*d7c0*/  BRA `(.L_x_7464) ;  /* 0xffffff40004c7947 */ /* 0x000fea000383ffff */
.L_x_7469:
[----:B-1----:R1:W3:Y:S02]  /*d7d0*/  SYNCS.PHASECHK.TRANS64.TRYWAIT P2, [R5+URZ+0x22850], R10 ;  /* 0x0228500a050075a7 */ /* 0x0022e4000804017f */
[----:B---3--:R-:W-:Y:S05]  /*d7e0*/  @!P2 NANOSLEEP.SYNCS 0x989680 ;  /* 0x009896800000a95d */ /* 0x008fea0003900000 */
[----:B------:R-:W3:Y:S02]  /*d7f0*/  @!P2 SYNCS.PHASECHK.TRANS64 P2, [R5+URZ+0x22850], R10 ;  /* 0x0228500a0500a5a7 */ /* 0x000ee4000804007f */
[----:B---3--:R-:W-:Y:S05]  /*d800*/  @!P2 BRA `(.L_x_7469) ;  /* 0xfffffffc00f0a947 */ /* 0x008fea000383ffff */
[----:B------:R-:W-:Y:S05]  /*d810*/  BRA `(.L_x_7468) ;  /* 0xffffff5c00407947 */ /* 0x000fea000383ffff */
.L_x_7474:
[----:B0-----:R-:W-:Y:S02]  /*d820*/  IMAD.U32 R0, RZ, RZ, UR23 ;  /* 0x00000017ff007e24 */ /* 0x001fe4000f8e00ff */
[----:B---3--:R-:W-:-:S04]  /*d830*/  IMAD.U32 R5, RZ, RZ, UR25 ;  /* 0x00000019ff057e24 */ /* 0x008fc8000f8e00ff */
[----:B------:R0:W1:Y:S03]  /*d840*/  SYNCS.PHASECHK.TRANS64.TRYWAIT P3, [R0+URZ+0x22830], R5 ;  /* 0x02283005000075a7 */ /* 0x000066000806017f */
[----:B-1----:R-:W-:Y:S05]  /*d850*/  @!P3 NANOSLEEP.SYNCS 0x989680 ;  /* 0x009896800000b95d */ /* 0x002fea0003900000 */
[----:B------:R-:W1:Y:S02]  /*d860*/  @!P3 SYNCS.PHASECHK.TRANS64 P3, [R0+URZ+0x22830], R5 ;  /* 0x022830050000b5a7 */ /* 0x000e64000806007f */
[----:B-1----:R-:W-:Y:S05]  /*d870*/  @!P3 BRA `(.L_x_7474) ;  /* 0xfffffffc00e8b947 */ /* 0x002fea000383ffff */
[----:B------:R-:W-:Y:S05]  /*d880*/  BRA `(.L_x_7473) ;  /* 0xffffff60005c7947 */ /* 0x000fea000383ffff */
.L_x_7478:
[----:B0-----:R-:W-:-:S04]  /*d890*/  IMAD.U32 R6, RZ, RZ, UR25 ;  /* 0x00000019ff067e24 */ /* 0x001fc8000f8e00ff */
[----:B------:R0:W1:Y:S03]  /*d8a0*/  SYNCS.PHASECHK.TRANS64.TRYWAIT P3, [R199+URZ+0x22850], R6 ;  /* 0x02285006c70075a7 */ /* 0x000066000806017f */
[----:B-1----:R-:W-:Y:S05]  /*d8b0*/  @!P3 NANOSLEEP.SYNCS 0x989680 ;  /* 0x009896800000b95d */ /* 0x002fea0003900000 */
[----:B------:R-:W1:Y:S02]  /*d8c0*/  @!P3 SYNCS.PHASECHK.TRANS64 P3, [R199+URZ+0x22850], R6 ;  /* 0x02285006c700b5a7 */ /* 0x000e64000806007f */
[----:B-1----:R-:W-:Y:S05]  /*d8d0*/  @!P3 BRA `(.L_x_7478) ;  /* 0xfffffffc00ecb947 */ /* 0x002fea000383ffff */
[----:B------:R-:W-:Y:S05]  /*d8e0*/  BRA `(.L_x_7477) ;  /* 0xffffff7c00f87947 */ /* 0x000fea000383ffff */
.L_x_7516:
        /* <DEDUP_REMOVED lines=11> */
.L_x_7585:
[----:B------:R-:W-:Y:S05]  /*d9a0*/  BSYNC B0 ;  /* 0x0000000000007941 */ /* 0x000fea0003800000 */
.L_x_7584:
[----:B------:R-:W-:Y:S05]  /*d9b0*/  BRA `(.L_x_7586) ;  /* 0xffffffcc00347947 */ /* 0x000fea000383ffff */
.L_x_7517:
[----:B------:R-:W-:Y:S01]  /*d9c0*/  BSSY B0, `(.L_x_7587) ;  /* 0x0000006000007945 */ /* 0x000fe20003800000 */
[----:B------:R-:W-:-:S07]  /*d9d0*/  IMAD.MOV.U32 R15, RZ, RZ, -0x1 ;  /* 0xffffffffff0f7424 */ /* 0x000fce00078e00ff */
[----:B------:R-:W-:Y:S05]  /*d9e0*/  WARPSYNC.COLLECTIVE R15, `(.L_x_7588) ;  /* 0x000000000f0c7348 */ /* 0x000fea0003c00000 */
[----:B------:R-:W-:Y:S02]  /*d9f0*/  ELECT P6, UR62, PT ;  /* 0x00000000003e782f */ /* 0x000fe400038c0000 */
[----:B------:R-:W-:Y:S01]  /*da00*/  MOV R14, UR62 ;  /* 0x0000003e000e7c02 */ /* 0x000fe20008000f00 */
[----:B------:R-:W-:Y:S10]  /*da10*/  ENDCOLLECTIVE ;  /* 0x000000000000791b */ /* 0x000ff40003800000 */
.L_x_7588:
[----:B------:R-:W-:Y:S05]  /*da20*/  BSYNC B0 ;  /* 0x0000000000007941 */ /* 0x000fea0003800000 */
.L_x_7587:
[----:B------:R-:W-:Y:S05]  /*da30*/  BRA `(.L_x_7589) ;  /* 0xffffffcc002c7947 */ /* 0x000fea000383ffff */
.L_x_7520:
[----:B0-----:R0:W1:Y:S02]  /*da40*/  SYNCS.PHASECHK.TRANS64.TRYWAIT P0, [R8+URZ+0x22840], R10 ;  /* 0x0228400a080075a7 */ /* 0x001064000800017f */
[----:B-1----:R-:W-:Y:S05]  /*da50*/  @!P0 NANOSLEEP.SYNCS 0x989680 ;  /* 0x009896800000895d */ /* 0x002fea0003900000 */
[----:B------:R-:W1:Y:S02]  /*da60*/  @!P0 SYNCS.PHASECHK.TRANS64 P0, [R8+URZ+0x22840], R10 ;  /* 0x0228400a080085a7 */ /* 0x000e64000800007f */
[----:B-1----:R-:W-:Y:S05]  /*da70*/  @!P0 BRA `(.L_x_7520) ;  /* 0xfffffffc00f08947 */ /* 0x002fea000383ffff */
[----:B------:R-:W-:Y:S05]  /*da80*/  BRA `(.L_x_7590) ;  /* 0xffffffcc009c7947 */ /* 0x000fea000383ffff */
.L_x_7523:
        /* <DEDUP_REMOVED lines=8> */
.L_x_7526:
[----:B0-----:R0:W1:Y:S02]  /*db10*/  SYNCS.PHASECHK.TRANS64.TRYWAIT P0, [R8+URZ+0x22860], R6 ;  /* 0x02286006080075a7 */ /* 0x001064000800017f */
[----:B-1----:R-:W-:Y:S05]  /*db20*/  @!P0 NANOSLEEP.SYNCS 0x989680 ;  /* 0x009896800000895d */ /* 0x002fea0003900000 */
[----:B------:R-:W1:Y:S02]  /*db30*/  @!P0 SYNCS.PHASECHK.TRANS64 P0, [R8+URZ+0x22860], R6 ;  /* 0x02286006080085a7 */ /* 0x000e64000800007f */
[----:B-1----:R-:W-:Y:S05]  /*db40*/  @!P0 BRA `(.L_x_7526) ;  /* 0xfffffffc00f08947 */ /* 0x002fea000383ffff */
[----:B------:R-:W-:Y:S05]  /*db50*/  BRA `(.L_x_7592) ;  /* 0xffffffd000987947 */ /* 0x000fea000383ffff */
.L_x_7535:
[----:B-1----:R1:W2:Y:S02]  /*db60*/  SYNCS.PHASECHK.TRANS64.TRYWAIT P0, [R3+URZ+0x22840], R6 ;  /* 0x02284006030075a7 */ /* 0x0022a4000800017f */
[----:B--2---:R-:W-:Y:S05]  /*db70*/  @!P0 NANOSLEEP.SYNCS 0x989680 ;  /* 0x009896800000895d */ /* 0x004fea0003900000 */
[----:B------:R-:W2:Y:S02]  /*db80*/  @!P0 SYNCS.PHASECHK.TRANS64 P0, [R3+URZ+0x22840], R6 ;  /* 0x02284006030085a7 */ /* 0x000ea4000800007f */
[----:B--2---:R-:W-:Y:S05]  /*db90*/  @!P0 BRA `(.L_x_7535) ;  /* 0xfffffffc00f08947 */ /* 0x004fea000383ffff */
[----:B------:R-:W-:Y:S05]  /*dba0*/  BRA `(.L_x_7593) ;  /* 0xffffffd800207947 */ /* 0x000fea000383ffff */
.L_x_7537:
[----:B--2---:R2:W3:Y:S02]  /*dbb0*/  SYNCS.PHASECHK.TRANS64.TRYWAIT P0, [R3+URZ+0x22860], R6 ;  /* 0x02286006030075a7 */ /* 0x0044e4000800017f */
[----:B---3--:R-:W-:Y:S05]  /*dbc0*/  @!P0 NANOSLEEP.SYNCS 0x989680 ;  /* 0x009896800000895d */ /* 0x008fea0003900000 */
[----:B------:R-:W3:Y:S02]  /*dbd0*/  @!P0 SYNCS.PHASECHK.TRANS64 P0, [R3+URZ+0x22860], R6 ;  /* 0x02286006030085a7 */ /* 0x000ee4000800007f */
[----:B---3--:R-:W-:Y:S05]  /*dbe0*/  @!P0 BRA `(.L_x_7537) ;  /* 0xfffffffc00f08947 */ /* 0x008fea000383ffff */
[----:B------:R-:W-:Y:S05]  /*dbf0*/  BRA `(.L_x_7594) ;  /* 0xffffffd800907947 */ /* 0x000fea000383ffff */
.L_x_7542:
[----:B--2---:R2:W3:Y:S02]  /*dc00*/  SYNCS.PHASECHK.TRANS64.TRYWAIT P0, [R2+URZ+0x22840], R3 ;  /* 0x02284003020075a7 */ /* 0x0044e4000800017f */
[----:B---3--:R-:W-:Y:S05]  /*dc10*/  @!P0 NANOSLEEP.SYNCS 0x989680 ;  /* 0x009896800000895d */ /* 0x008fea0003900000 */
[----:B------:R-:W3:Y:S02]  /*dc20*/  @!P0 SYNCS.PHASECHK.TRANS64 P0, [R2+URZ+0x22840], R3 ;  /* 0x02284003020085a7 */ /* 0x000ee4000800007f */
[----:B---3--:R-:W-:Y:S05]  /*dc30*/  @!P0 BRA `(.L_x_7542) ;  /* 0xfffffffc00f08947 */ /* 0x008fea000383ffff */
[----:B------:R-:W-:Y:S05]  /*dc40*/  BRA `(.L_x_7595) ;  /* 0xffffffdc00dc7947 */ /* 0x000fea000383ffff */
.L_x_7544:
[----:B-1----:R1:W3:Y:S02]  /*dc50*/  SYNCS.PHASECHK.TRANS64.TRYWAIT P1, [R2+URZ+0x22860], R3 ;  /* 0x02286003020075a7 */ /* 0x0022e4000802017f */
[----:B---3--:R-:W-:Y:S05]  /*dc60*/  @!P1 NANOSLEEP.SYNCS 0x989680 ;  /* 0x009896800000995d */ /* 0x008fea0003900000 */
[----:B------:R-:W3:Y:S02]  /*dc70*/  @!P1 SYNCS.PHASECHK.TRANS64 P1, [R2+URZ+0x22860], R3 ;  /* 0x02286003020095a7 */ /* 0x000ee4000802007f */
[----:B---3--:R-:W-:Y:S05]  /*dc80*/  @!P1 BRA `(.L_x_7544) ;  /* 0xfffffffc00f09947 */ /* 0x008fea000383ffff */
[----:B------:R-:W-:Y:S05]  /*dc90*/  BRA `(.L_x_7596) ;  /* 0xffffffe000487947 */ /* 0x000fea000383ffff */
.L_x_7549:
[----:B---3--:R3:W4:Y:S02]  /*dca0*/  SYNCS.PHASECHK.TRANS64.TRYWAIT P0, [R2+URZ+0x22840], R3 ;  /* 0x02284003020075a7 */ /* 0x008724000800017f */
[----:B----4-:R-:W-:Y:S05]  /*dcb0*/  @!P0 NANOSLEEP.SYNCS 0x989680 ;  /* 0x009896800000895d */ /* 0x010fea0003900000 */
[----:B------:R-:W4:Y:S02]  /*dcc0*/  @!P0 SYNCS.PHASECHK.TRANS64 P0, [R2+URZ+0x22840], R3 ;  /* 0x02284003020085a7 */ /* 0x000f24000800007f */
[----:B----4-:R-:W-:Y:S05]  /*dcd0*/  @!P0 BRA `(.L_x_7549) ;  /* 0xfffffffc00f08947 */ /* 0x010fea000383ffff */
[----:B------:R-:W-:Y:S05]  /*dce0*/  BRA `(.L_x_7597) ;  /* 0xffffffe400747947 */ /* 0x000fea000383ffff */
.L_x_7551:
[----:B-1----:R1:W2:Y:S02]  /*dcf0*/  SYNCS.PHASECHK.TRANS64.TRYWAIT P1, [R2+URZ+0x22860], R3 ;  /* 0x02286003020075a7 */ /* 0x0022a4000802017f */
[----:B--2---:R-:W-:Y:S05]  /*dd00*/  @!P1 NANOSLEEP.SYNCS 0x989680 ;  /* 0x009896800000995d */ /* 0x004fea0003900000 */
[----:B------:R-:W2:Y:S02]  /*dd10*/  @!P1 SYNCS.PHASECHK.TRANS64 P1, [R2+URZ+0x22860], R3 ;  /* 0x02286003020095a7 */ /* 0x000ea4000802007f */
[----:B--2---:R-:W-:Y:S05]  /*dd20*/  @!P1 BRA `(.L_x_7551) ;  /* 0xfffffffc00f09947 */ /* 0x004fea000383ffff */
[----:B------:R-:W-:Y:S05]  /*dd30*/  BRA `(.L_x_7598) ;  /* 0xffffffe400e47947 */ /* 0x000fea000383ffff */
.L_x_7556:
        /* <DEDUP_REMOVED lines=8> */
.L_x_7600:
[----:B------:R-:W-:Y:S05]  /*ddc0*/  BSYNC B0 ;  /* 0x0000000000007941 */ /* 0x000fea0003800000 */
.L_x_7599:
        /* <DEDUP_REMOVED lines=8> */
.L_x_7601:
[----:B------:R-:W-:Y:S01]  /*de50*/  IMAD.MOV.U32 R5, RZ, RZ, R14 ;  /* 0x000000ffff057224 */ /* 0x000fe200078e000e */
[----:B------:R-:W-:Y:S06]  /*de60*/  BRA `(.L_x_7602) ;  /* 0xffffffe800d87947 */ /* 0x000fec000383ffff */
.L_x_7559:
        /* <DEDUP_REMOVED lines=8> */
.L_x_7604:
[----:B------:R-:W-:Y:S05]  /*def0*/  BSYNC B0 ;  /* 0x0000000000007941 */ /* 0x000fea0003800000 */
.L_x_7603:
        /* <DEDUP_REMOVED lines=10> */
.L_x_7605:
        /* <DEDUP_REMOVED lines=8> */
.L_x_7606:
        /* <DEDUP_REMOVED lines=8> */
.L_x_7607:
        /* <DEDUP_REMOVED lines=8> */
.L_x_7608:
        /* <DEDUP_REMOVED lines=8> */
.L_x_7609:
[----:B------:R-:W-:Y:S05]  /*e1a0*/  BRA `(.L_x_7610) ;  /* 0xffffffe8009c7947 */ /* 0x000fea000383ffff */
.L_x_7564:
        /* <DEDUP_REMOVED lines=8> */
.L_x_7612:
[----:B------:R-:W-:Y:S05]  /*e230*/  BSYNC B0 ;  /* 0x0000000000007941 */ /* 0x000fea0003800000 */
.L_x_7611:
        /* <DEDUP_REMOVED lines=10> */
.L_x_7613:
        /* <DEDUP_REMOVED lines=8> */
.L_x_7614:
        /* <DEDUP_REMOVED lines=8> */
.L_x_7615:
        /* <DEDUP_REMOVED lines=8> */
.L_x_7616:
        /* <DEDUP_REMOVED lines=8> */
.L_x_7617:
[----:B------:R-:W-:Y:S05]  /*e4e0*/  BRA `(.L_x_7618) ;  /* 0xffffffe800807947 */ /* 0x000fea000383ffff */
.L_x_7566:
[----:B------:R-:W-:Y:S01]  /*e4f0*/  BSSY B0, `(.L_x_7619) ;  /* 0x0000006000007945 */ /* 0x000fe20003800000 */
[----:B------:R-:W-:Y:S01]  /*e500*/  PLOP3.LUT P6, PT, P6, PT, PT, 0x8, 0x0 ;  /* 0x000000000000781c */ /* 0x000fe200037ce170 */
[----:B------:R-:W-:-:S12]  /*e510*/  IMAD.MOV.U32 R15, RZ, RZ, -0x1 ;  /* 0xffffffffff0f7424 */ /* 0x000fd800078e00ff */
[----:B01----:R-:W-:Y:S05]  /*e520*/  WARPSYNC.COLLECTIVE R15, `(.L_x_7620) ;  /* 0x000000000f087348 */ /* 0x003fea0003c00000 */
[----:B------:R-:W-:Y:S01]  /*e530*/  VOTE.ANY R14, PT, P6 ;  /* 0x00000000000e7806 */ /* 0x000fe200030e0100 */
[----:B01----:R-:W-:Y:S06]  /*e540*/  ENDCOLLECTIVE ;  /* 0x000000000000791b */ /* 0x003fec0003800000 */
.L_x_7620:
[----:B------:R-:W-:Y:S05]  /*e550*/  BSYNC B0 ;  /* 0x0000000000007941 */ /* 0x000fea0003800000 */
.L_x_7619:
        /* <DEDUP_REMOVED lines=9> */
.L_x_7621:
[----:B------:R-:W-:Y:S01]  /*e5f0*/  IMAD.MOV.U32 R17, RZ, RZ, R14 ;  /* 0x000000ffff117224 */ /* 0x000fe200078e000e */
[----:B------:R-:W-:Y:S06]  /*e600*/  BRA `(.L_x_7622) ;  /* 0xffffffe800707947 */ /* 0x000fec000383ffff */
.L_x_7568:
[----:B------:R-:W-:Y:S01]  /*e610*/  BSSY B0, `(.L_x_7623) ;  /* 0x0000007000007945 */ /* 0x000fe20003800000 */
[----:B------:R-:W-:Y:S02]  /*e620*/  IMAD.MOV.U32 R13, RZ, RZ, R2 ;  /* 0x000000ffff0d7224 */ /* 0x000fe400078e0002 */
[----:B------:R-:W-:Y:S02]  /*e630*/  IMAD.MOV.U32 R11, RZ, RZ, 0x1f ;  /* 0x0000001fff0b7424 */ /* 0x000fe400078e00ff */
[----:B------:R-:W-:-:S07]  /*e640*/  IMAD.MOV.U32 R15, RZ, RZ, -0x1 ;  /* 0xffffffffff0f7424 */ /* 0x000fce00078e00ff */
[----:B0-23--:R-:W-:Y:S05]  /*e650*/  WARPSYNC.COLLECTIVE R15, `(.L_x_7624) ;  /* 0x000000000f087348 */ /* 0x00dfea0003c00000 */
[----:B------:R1:W4:Y:S02]  /*e660*/  SHFL.IDX P6, R14, R13, R12, R11 ;  /* 0x0000000c0d0e7389 */ /* 0x00032400000c000b */
[----:B01234-:R-:W-:Y:S01]  /*e670*/  ENDCOLLECTIVE ;  /* 0x000000000000791b */ /* 0x01ffe20003800000 */
.L_x_7624:
[----:B------:R-:W-:Y:S05]  /*e680*/  BSYNC B0 ;  /* 0x0000000000007941 */ /* 0x000fea0003800000 */
.L_x_7623:
[----:B------:R-:W-:Y:S05]  /*e690*/  BRA `(.L_x_7567) ;  /* 0xffffffe800687947 */ /* 0x000fea000383ffff */
.L_x_7572:
[----:B0-----:R0:W2:Y:S02]  /*e6a0*/  SYNCS.PHASECHK.TRANS64.TRYWAIT P0, [R0+URZ+0x22820], R3 ;  /* 0x02282003000075a7 */ /* 0x0010a4000800017f */
[----:B--2---:R-:W-:Y:S05]  /*e6b0*/  @!P0 NANOSLEEP.SYNCS 0x989680 ;  /* 0x009896800000895d */ /* 0x004fea0003900000 */
[----:B------:R-:W2:Y:S02]  /*e6c0*/  @!P0 SYNCS.PHASECHK.TRANS64 P0, [R0+URZ+0x22820], R3 ;  /* 0x02282003000085a7 */ /* 0x000ea4000800007f */
[----:B--2---:R-:W-:Y:S05]  /*e6d0*/  @!P0 BRA `(.L_x_7572) ;  /* 0xfffffffc00f08947 */ /* 0x004fea000383ffff */
[----:B------:R-:W-:Y:S05]  /*e6e0*/  BRA `(.L_x_7625) ;  /* 0xffffffec004c7947 */ /* 0x000fea000383ffff */
.L_x_7573:
        /* <DEDUP_REMOVED lines=11> */
.L_x_7627:
[----:B------:R-:W-:Y:S05]  /*e7a0*/  BSYNC B0 ;  /* 0x0000000000007941 */ /* 0x000fea0003800000 */
.L_x_7626:
[----:B------:R-:W-:Y:S05]  /*e7b0*/  BRA `(.L_x_7628) ;  /* 0xffffffec00347947 */ /* 0x000fea000383ffff */
.L_x_7576:
[----:B------:R-:W-:Y:S01]  /*e7c0*/  BSSY B1, `(.L_x_7629) ;  /* 0x0000006000017945 */ /* 0x000fe20003800000 */
[----:B------:R-:W-:-:S07]  /*e7d0*/  IMAD.MOV.U32 R15, RZ, RZ, -0x1 ;  /* 0xffffffffff0f7424 */ /* 0x000fce00078e00ff */
[----:B012---:R-:W-:Y:S05]  /*e7e0*/  WARPSYNC.COLLECTIVE R15, `(.L_x_7630) ;  /* 0x000000000f0c7348 */ /* 0x007fea0003c00000 */
[----:B------:R-:W-:Y:S02]  /*e7f0*/  ELECT P6, UR62, PT ;  /* 0x00000000003e782f */ /* 0x000fe400038c0000 */
[----:B------:R-:W-:Y:S01]  /*e800*/  MOV R14, UR62 ;  /* 0x0000003e000e7c02 */ /* 0x000fe20008000f00 */
[----:B012---:R-:W-:Y:S10]  /*e810*/  ENDCOLLECTIVE ;  /* 0x000000000000791b */ /* 0x007ff40003800000 */
.L_x_7630:
[----:B------:R-:W-:Y:S05]  /*e820*/  BSYNC B1 ;  /* 0x0000000000017941 */ /* 0x000fea0003800000 */
.L_x_7629:
[----:B------:R-:W-:Y:S05]  /*e830*/  BRA `(.L_x_7631) ;  /* 0xffffffec002c7947 */ /* 0x000fea000383ffff */
.L_x_7578:
[----:B0-----:R0:W2:Y:S02]  /*e840*/  SYNCS.PHASECHK.TRANS64.TRYWAIT P0, [R6+URZ], R5 ;  /* 0x00000005060075a7 */ /* 0x0010a4000800017f */
[----:B--2---:R-:W-:Y:S05]  /*e850*/  @!P0 NANOSLEEP.SYNCS 0x989680 ;  /* 0x009896800000895d */ /* 0x004fea0003900000 */
[----:B------:R-:W2:Y:S02]  /*e860*/  @!P0 SYNCS.PHASECHK.TRANS64 P0, [R6+URZ], R5 ;  /* 0x00000005060085a7 */ /* 0x000ea4000800007f */
[----:B--2---:R-:W-:Y:S05]  /*e870*/  @!P0 BRA `(.L_x_7578) ;  /* 0xfffffffc00f08947 */ /* 0x004fea000383ffff */
[----:B------:R-:W-:Y:S05]  /*e880*/  BRA `(.L_x_7632) ;  /* 0xffffffec00687947 */ /* 0x000fea000383ffff */
.L_x_7579:
[----:B--2---:R2:W3:Y:S02]  /*e890*/  SYNCS.PHASECHK.TRANS64.TRYWAIT P0, [R7+URZ], R2 ;  /* 0x00000002070075a7 */ /* 0x0044e4000800017f */
[----:B---3--:R-:W-:Y:S05]  /*e8a0*/  @!P0 NANOSLEEP.SYNCS 0x989680 ;  /* 0x009896800000895d */ /* 0x008fea0003900000 */
[----:B------:R-:W3:Y:S02]  /*e8b0*/  @!P0 SYNCS.PHASECHK.TRANS64 P0, [R7+URZ], R2 ;  /* 0x00000002070085a7 */ /* 0x000ee4000800007f */
[----:B---3--:R-:W-:Y:S05]  /*e8c0*/  @!P0 BRA `(.L_x_7579) ;  /* 0xfffffffc00f08947 */ /* 0x008fea000383ffff */
[----:B------:R-:W-:Y:S05]  /*e8d0*/  BRA `(.L_x_7633) ;  /* 0xffffffec005c7947 */ /* 0x000fea000383ffff */
.L_x_7581:
[----:B---3--:R3:W4:Y:S02]  /*e8e0*/  SYNCS.PHASECHK.TRANS64.TRYWAIT P0, [R4+URZ], R5 ;  /* 0x00000005040075a7 */ /* 0x008724000800017f */
[----:B----4-:R-:W-:Y:S05]  /*e8f0*/  @!P0 NANOSLEEP.SYNCS 0x989680 ;  /* 0x009896800000895d */ /* 0x010fea0003900000 */
[----:B------:R-:W4:Y:S02]  /*e900*/  @!P0 SYNCS.PHASECHK.TRANS64 P0, [R4+URZ], R5 ;  /* 0x00000005040085a7 */ /* 0x000f24000800007f */
[----:B----4-:R-:W-:Y:S05]  /*e910*/  @!P0 BRA `(.L_x_7581) ;  /* 0xfffffffc00f08947 */ /* 0x010fea000383ffff */
[----:B------:R-:W-:Y:S05]  /*e920*/  BRA `(.L_x_7634) ;  /* 0xffffffec00647947 */ /* 0x000fea000383ffff */
.L_x_7635:
        /* <DEDUP_REMOVED lines=13> */
.L_x_11961:


//--------------------- .text._ZN7cutlass13device_kernelIN5flash11enable_sm90INS1_16FlashAttnFwdSm90INS1_25CollectiveMainloopFwdSm90ILi2EN4cute5tupleIJNS5_1CILi1EEES8_S8_EEENS6_IJNS7_ILi128EEENS7_ILi96EEENS7_ILi64EEEEEELi256ENS_10bfloat16_tEfNS_4arch4Sm90ELb0ELb0ELb1ELb1ELb0ELb1ELb0ELb1ELb0ELb0ELb0ELb0EEENS1_21CollectiveEpilogueFwdINS6_IJSA_NS7_ILi256EEESB_EEES9_SE_SG_Li256ELb1ELb0ELb0ELb0EEENS1_36VarlenDynamicPersistentTileSchedulerILi128ELi96ELi256ELi32ELb0ELb0ELb1ELb0ELb1ELb1EEEEEEEEEvNT_6ParamsE --------------------------
	.section	.text._ZN7cutlass13device_kernelIN5flash11enable_sm90INS1_16FlashAttnFwdSm90INS1_25CollectiveMainloopFwdSm90ILi2EN4cute5tupleIJNS5_1CILi1EEES8_S8_EEENS6_IJNS7_ILi128EEENS7_ILi96EEENS7_ILi64EEEEEELi256ENS_10bfloat16_tEfNS_4arch4Sm90ELb0ELb0ELb1ELb1ELb0ELb1ELb0ELb1ELb0ELb0ELb0ELb0EEENS1_21CollectiveEpilogueFwdINS6_IJSA_NS7_ILi256EEESB_EEES9_SE_SG_Li256ELb1ELb0ELb0ELb0EEENS1_36VarlenDynamicPersistentTileSchedulerILi128ELi96ELi256ELi32ELb0ELb0ELb1ELb0ELb1ELb1EEEEEEEEEvNT_6ParamsE,"ax",@progbits
	.align	128
.text._ZN7cutlass13device_kernelIN5flash11enable_sm90INS1_16FlashAttnFwdSm90INS1_25CollectiveMainloopFwdSm90ILi2EN4cute5tupleIJNS5_1CILi1EEES8_S8_EEENS6_IJNS7_ILi128EEENS7_ILi96EEENS7_ILi64EEEEEELi256ENS_10bfloat16_tEfNS_4arch4Sm90ELb0ELb0ELb1ELb1ELb0ELb1ELb0ELb1ELb0ELb0ELb0ELb0EEENS1_21CollectiveEpilogueFwdINS6_IJSA_NS7_ILi256EEESB_EEES9_SE_SG_Li256ELb1ELb0ELb0ELb0EEENS1_36VarlenDynamicPersistentTileSchedulerILi128ELi96ELi256ELi32ELb0ELb0ELb1ELb0ELb1ELb1EEEEEEEEEvNT_6ParamsE:
        .type           _ZN7cutlass13device_kernelIN5flash11enable_sm90INS1_16FlashAttnFwdSm90INS1_25CollectiveMainloopFwdSm90ILi2EN4cute5tupleIJNS5_1CILi1EEES8_S8_EEENS6_IJNS7_ILi128EEENS7_ILi96EEENS7_ILi64EEEEEELi256ENS_10bfloat16_tEfNS_4arch4Sm90ELb0ELb0ELb1ELb1ELb0ELb1ELb0ELb1ELb0ELb0ELb0ELb0EEENS1_21CollectiveEpilogueFwdINS6_IJSA_NS7_ILi256EEESB_EEES9_SE_SG_Li256ELb1ELb0ELb0ELb0EEENS1_36VarlenDynamicPersistentTileSchedulerILi128ELi96ELi256ELi32ELb0ELb0ELb1ELb0ELb1ELb1EEEEEEEEEvNT_6ParamsE,@function
        .size           _ZN7cutlass13device_kernelIN5flash11enable_sm90INS1_16FlashAttnFwdSm90INS1_25CollectiveMainloopFwdSm90ILi2EN4cute5tupleIJNS5_1CILi1EEES8_S8_EEENS6_IJNS7_ILi128EEENS7_ILi96EEENS7_ILi64EEEEEELi256ENS_10bfloat16_tEfNS_4arch4Sm90ELb0ELb0ELb1ELb1ELb0ELb1ELb0ELb1ELb0ELb0ELb0ELb0EEENS1_21CollectiveEpilogueFwdINS6_IJSA_NS7_ILi256EEESB_EEES9_SE_SG_Li256ELb1ELb0ELb0ELb0EEENS1_36VarlenDynamicPersistentTileSchedulerILi128ELi96ELi256ELi32ELb0ELb0ELb1ELb0ELb1ELb1EEEEEEEEEvNT_6ParamsE,(.L_x_11962 - _ZN7cutlass13device_kernelIN5flash11enable_sm90INS1_16FlashAttnFwdSm90INS1_25CollectiveMainloopFwdSm90ILi2EN4cute5tupleIJNS5_1CILi1EEES8_S8_EEENS6_IJNS7_ILi128EEENS7_ILi96EEENS7_ILi64EEEEEELi256ENS_10bfloat16_tEfNS_4arch4Sm90ELb0ELb0ELb1ELb1ELb0ELb1ELb0ELb1ELb0ELb0ELb0ELb0EEENS1_21CollectiveEpilogueFwdINS6_IJSA_NS7_ILi256EEESB_EEES9_SE_SG_Li256ELb1ELb0ELb0ELb0EEENS1_36VarlenDynamicPersistentTileSchedulerILi128ELi96ELi256ELi32ELb0ELb0ELb1ELb0ELb1ELb1EEEEEEEEEvNT_6ParamsE)
        .other          _ZN7cutlass13device_kernelIN5flash11enable_sm90INS1_16FlashAttnFwdSm90INS1_25CollectiveMainloopFwdSm90ILi2EN4cute5tupleIJNS5_1CILi1EEES8_S8_EEENS6_IJNS7_ILi128EEENS7_ILi96EEENS7_ILi64EEEEEELi256ENS_10bfloat16_tEfNS_4arch4Sm90ELb0ELb0ELb1ELb1ELb0ELb1ELb0ELb1ELb0ELb0ELb0ELb0EEENS1_21CollectiveEpilogueFwdINS6_IJSA_NS7_ILi256EEESB_EEES9_SE_SG_Li256ELb1ELb0ELb0ELb0EEENS1_36VarlenDynamicPersistentTileSchedulerILi128ELi96ELi256ELi32ELb0ELb0ELb1ELb0ELb1ELb1EEEEEEEEEvNT_6ParamsE,@"STO_CUDA_ENTRY STV_DEFAULT"
_ZN7cutlass13device_kernelIN5flash11enable_sm90INS1_16FlashAttnFwdSm90INS1_25CollectiveMainloopFwdSm90ILi2EN4cute5tupleIJNS5_1CILi1EEES8_S8_EEENS6_IJNS7_ILi128EEENS7_ILi96EEENS7_ILi64EEEEEELi256ENS_10bfloat16_tEfNS_4arch4Sm90ELb0ELb0ELb1ELb1ELb0ELb1ELb0ELb1ELb0ELb0ELb0ELb0EEENS1_21CollectiveEpilogueFwdINS6_IJSA_NS7_ILi256EEESB_EEES9_SE_SG_Li256ELb1ELb0ELb0ELb0EEENS1_36VarlenDynamicPersistentTileSchedulerILi128ELi96ELi256ELi32ELb0ELb0ELb1ELb0ELb1ELb1EEEEEEEEEvNT_6ParamsE:
        /* <DEDUP_REMOVED lines=27> */
.L_x_7637:
[----:B------:R-:W-:Y:S05]  /*01b0*/  BSYNC B0 ;  /* 0x0000000000007941 */ /* 0x000fea0003800000 */
.L_x_7636:
        /* <DEDUP_REMOVED lines=41> */
.L_x_7638:
        /* <DEDUP_REMOVED lines=22> */
.L_x_7639:
        /* <DEDUP_REMOVED lines=18> */
.L_x_7640:
        /* <DEDUP_REMOVED lines=22> */
.L_x_7641:
        /* <DEDUP_REMOVED lines=22> */
.L_x_7642:
        /* <DEDUP_REMOVED lines=8> */
.L_x_7645:
[----:B------:R-:W-:-:S08]  /*0a10*/  NOP ;  /* 0x0000000000007918 */ /* 0x000fd00000000000 */
[----:B------:R-:W0:Y:S02]  /*0a20*/  USETMAXREG.TRY_ALLOC.CTAPOOL UP0, 0xf0 ;  /* 0x000000f0000079c8 */ /* 0x000e240008000600 */
[----:B0-----:R-:W-:-:S13]  /*0a30*/  PLOP3.LUT P0, PT, PT, PT, UP0, 0x80, 0x0 ;  /* 0x000000000000781c */ /* 0x001fda0003f0f008 */
[----:B------:R-:W-:Y:S05]  /*0a40*/  @!P0 BRA `(.L_x_7645) ;  /* 0xfffffffc00f08947 */ /* 0x000fea000383ffff */
[----:B------:R-:W0:Y:S01]  /*0a50*/  S2R R0, SR_TID.X ;  /* 0x0000000000007919 */ /* 0x000e220000002100 */
[----:B------:R-:W1:Y:S01]  /*0a60*/  S2UR UR5, SR_CgaCtaId ;  /* 0x00000000000579c3 */ /* 0x000e620000008800 */
[----:B------:R-:W-:-:S07]  /*0a70*/  UMOV UR4, 0x400 ;  /* 0x0000040000047882 */ /* 0x000fce0000000000 */
[----:B------:R-:W-:Y:S06]  /*0a80*/  BAR.ARV 0x8, 0x120 ;  /* 0x0204800000007b1d */ /* 0x000fec0000002000 */
[----:B-1----:R-:W-:-:S06]  /*0a90*/  ULEA UR4, UR5, UR4, 0x18 ;  /* 0x0000000405047291 */ /* 0x002fcc000f8ec03f */
[----:B------:R-:W-:Y:S01]  /*0aa0*/  IMAD.U32 R18, RZ, RZ, UR4 ;  /* 0x00000004ff127e24 */ /* 0x000fe2000f8e00ff */
[----:B0-----:R-:W-:Y:S01]  /*0ab0*/  SHF.R.U32.HI R0, RZ, 0x7, R0 ;  /* 0x00000007ff007819 */ /* 0x001fe20000011600 */
[----:B------:R-:W-:-:S03]  /*0ac0*/  ULDC UR4, c[0x0][0xc14] ;  /* 0x0003050000047ab9 */ /* 0x000fc60000000800 */
[----:B------:R-:W-:-:S13]  /*0ad0*/  ISETP.NE.AND P0, PT, R0, 0x1, PT ;  /* 0x000000010000780c */ /* 0x000fda0003f05270 */
[----:B------:R-:W-:Y:S08]  /*0ae0*/  @!P0 BAR.ARV 0x9, 0x100 ;  /* 0x0244000000008b1d */ /* 0x000ff00000002000 */
[----:B------:R-:W-:Y:S06]  /*0af0*/  BAR.SYNC.DEFER_BLOCKING 0x5, 0x120 ;  /* 0x0144800000007b1d */ /* 0x000fec0000010000 */
[----:B------:R-:W0:Y:S02]  /*0b00*/  LDS.128 R84, [R18+0x228d0] ;  /* 0x0228d00012547984 */ /* 0x000e240000000c00 */
[----:B------:R-:W-:Y:S06]  /*0b10*/  BAR.ARV 0x4, 0x120 ;  /* 0x0104800000007b1d */ /* 0x000fec0000002000 */
[----:B0-----:R-:W-:-:S13]  /*0b20*/  ISETP.GE.AND P0, PT, R87, UR4, PT ;  /* 0x0000000457007c0c */ /* 0x001fda000bf06270 */
[----:B------:R-:W-:Y:S05]  /*0b30*/  @P0 BRA `(.L_x_7646) ;  /* 0x0000014400ac0947 */ /* 0x000fea0003800000 */
[----:B------:R-:W0:Y:S01]  /*0b40*/  S2R R2, SR_TID.X ;  /* 0x0000000000027919 */ /* 0x000e220000002100 */
[----:B------:R-:W-:Y:S01]  /*0b50*/  IMAD.MOV.U32 R212, RZ, RZ, RZ ;  /* 0x000000ffffd47224 */ /* 0x000fe200078e00ff */
[----:B------:R-:W-:Y:S01]  /*0b60*/  CS2R R22, SRZ ;  /* 0x0000000000167805 */ /* 0x000fe2000001ff00 */
[----:B------:R-:W-:Y:S01]  /*0b70*/  IMAD.MOV.U32 R200, RZ, RZ, RZ ;  /* 0x000000ffffc87224 */ /* 0x000fe200078e00ff */
[----:B------:R-:W-:Y:S01]  /*0b80*/  ULOP3.LUT UR44, UR36, 0x1, URZ, 0xfc, !UPT ;  /* 0x00000001242c7892 */ /* 0x000fe2000f8efc3f */
[----:B0-----:R-:W-:-:S05]  /*0b90*/  VIADD R235, R2, 0xffffff80 ;  /* 0xffffff8002eb7836 */ /* 0x001fca0000000000 */
[----:B------:R-:W-:-:S04]  /*0ba0*/  SHF.R.S32.HI R0, RZ, 0x1f, R235 ;  /* 0x0000001fff007819 */ /* 0x000fc800000114eb */
[CC--:B------:R-:W-:Y:S02]  /*0bb0*/  LEA.HI R3, R0.reuse, R235.reuse, RZ, 0x7 ;  /* 0x000000eb00037211 */ /* 0x0c0fe400078f38ff */
[----:B------:R-:W-:Y:S02]  /*0bc0*/  LEA.HI R205, R0, R235, RZ, 0x5 ;  /* 0x000000eb00cd7211 */ /* 0x000fe400078f28ff */
[----:B------:R-:W-:Y:S02]  /*0bd0*/  LOP3.LUT R2, R3, 0xffffff80, RZ, 0xc0, !PT ;  /* 0xffffff8003027812 */ /* 0x000fe400078ec0ff */
[----:B------:R-:W-:Y:S02]  /*0be0*/  SHF.R.S32.HI R230, RZ, 0x7, R3 ;  /* 0x00000007ffe67819 */ /* 0x000fe40000011403 */
[----:B------:R-:W-:Y:S01]  /*0bf0*/  SHF.R.S32.HI R205, RZ, 0x5, R205 ;  /* 0x00000005ffcd7819 */ /* 0x000fe200000114cd */
[----:B------:R-:W-:Y:S01]  /*0c00*/  IMAD.IADD R227, R235, 0x1, -R2 ;  /* 0x00000001ebe37824 */ /* 0x000fe200078e0a02 */
[----:B------:R-:W-:-:S02]  /*0c10*/  LEA.HI R3, R3, R230, RZ, 0x1 ;  /* 0x000000e603037211 */ /* 0x000fc400078f08ff */
[----:B------:R-:W-:Y:S02]  /*0c20*/  LEA.HI R2, R0, R235, RZ, 0x4 ;  /* 0x000000eb00027211 */ /* 0x000fe400078f20ff */
        /* <DEDUP_REMOVED lines=9> */
[----:B------:R-:W-:Y:S02]  /*0cc0*/  LOP3.LUT R9, R5, 0xfffffff8, RZ, 0xc0, !PT ;  /* 0xfffffff805097812 */ /* 0x000fe400078ec0ff */
[----:B------:R-:W-:-:S03]  /*0cd0*/  SHF.R.S32.HI R5, RZ, 0x4, R2 ;  /* 0x00000004ff057819 */ /* 0x000fc60000011402 */
[----:B------:R-:W-:Y:S01]  /*0ce0*/  IMAD.IADD R9, R4, 0x1, -R9 ;  /* 0x0000000104097824 */ /* 0x000fe200078e0a09 */
[C---:B------:R-:W-:Y:S02]  /*0cf0*/  LOP3.LUT R4, R2.reuse, 0x3fffff0, RZ, 0xc0, !PT ;  /* 0x03fffff002047812 */ /* 0x040fe400078ec0ff */
[----:B------:R-:W-:Y:S01]  /*0d00*/  LEA.HI R2, R2, R5, RZ, 0x1 ;  /* 0x0000000502027211 */ /* 0x000fe200078f08ff */
[----:B------:R-:W-:Y:S02]  /*0d10*/  IMAD R6, R6, 0x10, R9 ;  /* 0x0000001006067824 */ /* 0x000fe400078e0209 */
[----:B------:R-:W-:Y:S01]  /*0d20*/  IMAD.IADD R4, R235, 0x1, -R4 ;  /* 0x00000001eb047824 */ /* 0x000fe200078e0a04 */
[----:B------:R-:W-:Y:S01]  /*0d30*/  LOP3.LUT R2, R2, 0x1ffffffe, RZ, 0xc0, !PT ;  /* 0x1ffffffe02027812 */ /* 0x000fe200078ec0ff */
[----:B------:R-:W-:Y:S01]  /*0d40*/  IMAD R232, R3, 0x40, R6 ;  /* 0x0000004003e87824 */ /* 0x000fe200078e0206 */
[CC--:B------:R-:W-:Y:S02]  /*0d50*/  LEA.HI R3, R0.reuse, R235.reuse, RZ, 0x2 ;  /* 0x000000eb00037211 */ /* 0x0c0fe400078f10ff */
[----:B------:R-:W-:Y:S01]  /*0d60*/  LEA.HI R0, R0, R235, RZ, 0x3 ;  /* 0x000000eb00007211 */ /* 0x000fe200078f18ff */
[----:B------:R-:W-:Y:S01]  /*0d70*/  IMAD.IADD R2, R5, 0x1, -R2 ;  /* 0x0000000105027824 */ /* 0x000fe200078e0a02 */
[----:B------:R-:W-:Y:S01]  /*0d80*/  SHF.R.S32.HI R19, RZ, 0x2, R3 ;  /* 0x00000002ff137819 */ /* 0x000fe20000011403 */
[----:B------:R-:W-:Y:S01]  /*0d90*/  IMAD R5, R205, 0x10, R4 ;  /* 0x00000010cd057824 */ /* 0x000fe200078e0204 */
[----:B------:R-:W-:-:S02]  /*0da0*/  LOP3.LUT R4, R3, 0xfffffffc, RZ, 0xc0, !PT ;  /* 0xfffffffc03047812 */ /* 0x000fc400078ec0ff */
[----:B------:R-:W-:Y:S01]  /*0db0*/  SHF.R.S32.HI R202, RZ, 0x3, R0 ;  /* 0x00000003ffca7819 */ /* 0x000fe20000011400 */
[----:B------:R-:W-:Y:S01]  /*0dc0*/  VIADD R211, R19, 0x40 ;  /* 0x0000004013d37836 */ /* 0x000fe20000000000 */
[----:B------:R-:W-:Y:S01]  /*0dd0*/  LOP3.LUT R0, R0, 0x1ffffff8, RZ, 0xc0, !PT ;  /* 0x1ffffff800007812 */ /* 0x000fe200078ec0ff */
[----:B------:R-:W-:Y:S01]  /*0de0*/  IMAD.IADD R217, R235, 0x1, -R4 ;  /* 0x00000001ebd97824 */ /* 0x000fe200078e0a04 */
[----:B------:R-:W-:Y:S01]  /*0df0*/  SHF.R.S32.HI R6, RZ, 0x1f, R3 ;  /* 0x0000001fff067819 */ /* 0x000fe20000011403 */
[----:B------:R-:W-:Y:S01]  /*0e00*/  IMAD.SHL.U32 R204, R211, 0x40, RZ ;  /* 0x00000040d3cc7824 */ /* 0x000fe200078e00ff */
[----:B------:R-:W-:Y:S01]  /*0e10*/  SHF.R.S32.HI R8, RZ, 0x1f, R211 ;  /* 0x0000001fff087819 */ /* 0x000fe200000114d3 */
[----:B------:R-:W-:Y:S01]  /*0e20*/  IMAD.SHL.U32 R16, R217, 0x8, RZ ;  /* 0x00000008d9107824 */ /* 0x000fe200078e00ff */
[----:B------:R-:W-:Y:S01]  /*0e30*/  LEA.HI R6, R6, R19, RZ, 0x3 ;  /* 0x0000001306067211 */ /* 0x000fe200078f18ff */
[----:B------:R-:W-:Y:S01]  /*0e40*/  IMAD.IADD R0, R235, 0x1, -R0 ;  /* 0x00000001eb007824 */ /* 0x000fe200078e0a00 */
[----:B------:R-:W-:Y:S01]  /*0e50*/  LEA.HI R8, R8, R211, RZ, 0x3 ;  /* 0x000000d308087211 */ /* 0x000fe200078f18ff */
[----:B------:R-:W-:Y:S01]  /*0e60*/  IMAD R5, R5, 0x8, R2 ;  /* 0x0000000805057824 */ /* 0x000fe200078e0202 */
[----:B------:R-:W-:Y:S01]  /*0e70*/  LOP3.LUT R204, R204, 0x1c0, RZ, 0xc0, !PT ;  /* 0x000001c0cccc7812 */ /* 0x000fe200078ec0ff */
[----:B------:R-:W-:Y:S01]  /*0e80*/  IMAD.SHL.U32 R201, R0, 0x8, RZ ;  /* 0x0000000800c97824 */ /* 0x000fe200078e00ff */
[----:B------:R-:W-:Y:S01]  /*0e90*/  LOP3.LUT R6, R6, 0xfffffff8, RZ, 0xc0, !PT ;  /* 0xfffffff806067812 */ /* 0x000fe200078ec0ff */
[----:B------:R-:W-:Y:S01]  /*0ea0*/  IMAD.SHL.U32 R8, R8, 0x40, RZ ;  /* 0x0000004008087824 */ /* 0x000fe200078e00ff */
[----:B------:R-:W-:Y:S01]  /*0eb0*/  SHF.R.U32.HI R234, RZ, 0x3, R204 ;  /* 0x00000003ffea7819 */ /* 0x000fe200000116cc */
[----:B------:R-:W-:Y:S01]  /*0ec0*/  IMAD.MOV.U32 R2, RZ, RZ, RZ ;  /* 0x000000ffff027224 */ /* 0x000fe200078e00ff */
[----:B------:R-:W-:Y:S01]  /*0ed0*/  LOP3.LUT R3, R204, 0x38, R16, 0xf8, !PT ;  /* 0x00000038cc037812 */ /* 0x000fe200078ef810 */
[----:B------:R-:W-:Y:S01]  /*0ee0*/  IMAD.IADD R218, R19, 0x1, -R6 ;  /* 0x0000000113da7824 */ /* 0x000fe200078e0a06 */
[----:B------:R-:W-:Y:S01]  /*0ef0*/  LOP3.LUT R206, R8, 0xfffffe00, RZ, 0xc0, !PT ;  /* 0xfffffe0008ce7812 */ /* 0x000fe200078ec0ff */
[----:B------:R-:W-:Y:S01]  /*0f00*/  IMAD.SHL.U32 R233, R5, 0x8, RZ ;  /* 0x0000000805e97824 */ /* 0x000fe200078e00ff */
[----:B------:R-:W-:-:S02]  /*0f10*/  LOP3.LUT R0, R7, 0x7ffffffc, RZ, 0xc0, !PT ;  /* 0x7ffffffc07007812 */ /* 0x000fc400078ec0ff */
[----:B------:R-:W-:Y:S02]  /*0f20*/  LOP3.LUT R3, R206, R3, R234, 0xf6, !PT ;  /* 0x00000003ce037212 */ /* 0x000fe400078ef6ea */
[----:B------:R-:W-:Y:S01]  /*0f30*/  SHF.R.S32.HI R216, RZ, 0x1f, R19 ;  /* 0x0000001fffd87819 */ /* 0x000fe20000011413 */
[----:B------:R-:W-:Y:S01]  /*0f40*/  IMAD.IADD R231, R227, 0x1, -R0 ;  /* 0x00000001e3e77824 */ /* 0x000fe200078e0a00 */
[----:B------:R-:W-:Y:S01]  /*0f50*/  SHF.R.S32.HI R17, RZ, 0x1f, R16 ;  /* 0x0000001fff117819 */ /* 0x000fe20000011410 */
[----:B------:R-:W-:-:S07]  /*0f60*/  IMAD R229, R3, 0x2, R18 ;  /* 0x0000000203e57824 */ /* 0x000fce00078e0212 */
.L_x_7779:
[----:B0--3-5:R-:W0:Y:S02]  /*0f70*/  LDC.64 R4, c[0x0][0xc60] ;  /* 0x00031800ff047b82 */ /* 0x029e240000000a00 */
[----:B0-----:R-:W-:-:S05]  /*0f80*/  IMAD.WIDE R4, R87, 0x4, R4 ;  /* 0x0000000457047825 */ /* 0x001fca00078e0204 */
[----:B--2---:R-:W2:Y:S01]  /*0f90*/  LDG.E R210, desc[UR40][R4.64] ;  /* 0x0000002804d27981 */ /* 0x004ea2000c1e1900 */
[----:B------:R-:W-:Y:S05]  /*0fa0*/  YIELD ;  /* 0x0000000000007946 */ /* 0x000fea0003800000 */
[----:B------:R-:W-:Y:S01]  /*0fb0*/  ULDC.64 UR4, c[0x0][0xa28] ;  /* 0x00028a0000047ab9 */ /* 0x000fe20000000a00 */
[----:B------:R-:W-:Y:S01]  /*0fc0*/  ULDC.64 UR8, c[0x0][0xa18] ;  /* 0x0002860000087ab9 */ /* 0x000fe20000000a00 */
[----:B------:R-:W-:Y:S01]  /*0fd0*/  ISETP.NE.U32.AND P1, PT, RZ, UR4, PT ;  /* 0x00000004ff007c0c */ /* 0x000fe2000bf25070 */
[----:B------:R-:W-:Y:S01]  /*0fe0*/  ULDC.64 UR6, c[0x0][0xa08] ;  /* 0x0002820000067ab9 */ /* 0x000fe20000000a00 */
[----:B------:R-:W-:Y:S01]  /*0ff0*/  IMAD.MOV.U32 R3, RZ, RZ, RZ ;  /* 0x000000ffff037224 */ /* 0x000fe200078e00ff */
[----:B------:R-:W-:Y:S01]  /*1000*/  ISETP.NE.U32.AND P0, PT, RZ, UR6, PT ;  /* 0x00000006ff007c0c */ /* 0x000fe2000bf05070 */
[----:B------:R-:W-:Y:S01]  /*1010*/  IMAD.MOV.U32 R27, RZ, RZ, RZ ;  /* 0x000000ffff1b7224 */ /* 0x000fe200078e00ff */
[----:B------:R-:W-:-:S02]  /*1020*/  ISETP.NE.AND.EX P1, PT, RZ, UR5, PT, P1 ;  /* 0x00000005ff007c0c */ /* 0x000fc4000bf25310 */
[----:B------:R-:W-:Y:S02]  /*1030*/  ISETP.NE.AND.EX P0, PT, RZ, UR7, PT, P0 ;  /* 0x00000007ff007c0c */ /* 0x000fe4000bf05300 */
[----:B--2---:R-:W-:-:S09]  /*1040*/  SHF.R.S32.HI R219, RZ, 0x1f, R210 ;  /* 0x0000001fffdb7819 */ /* 0x004fd200000114d2 */
[C---:B----4-:R-:W-:Y:S02]  /*1050*/  @P1 LEA R6, P2, R210.reuse, UR4, 0x2 ;  /* 0x00000004d2061c11 */ /* 0x050fe4000f8410ff */
[C---:B------:R-:W-:Y:S02]  /*1060*/  SHF.L.U32 R208, R210.reuse, 0x2, RZ ;  /* 0x00000002d2d07819 */ /* 0x040fe400000006ff */
[C-C-:B------:R-:W-:Y:S02]  /*1070*/  @P1 LEA.HI.X R7, R210.reuse, UR5, R219.reuse, 0x2, P2 ;  /* 0x00000005d2071c11 */ /* 0x140fe400090f14db */
[----:B------:R-:W-:Y:S01]  /*1080*/  ISETP.NE.U32.AND P2, PT, RZ, UR8, PT ;  /* 0x00000008ff007c0c */ /* 0x000fe2000bf45070 */
[----:B------:R-:W-:Y:S01]  /*1090*/  ULDC UR4, c[0x0][0x288] ;  /* 0x0000a20000047ab9 */ /* 0x000fe20000000800 */
[----:B------:R-:W-:Y:S01]  /*10a0*/  SHF.L.U64.HI R209, R210, 0x2, R219 ;  /* 0x00000002d2d17819 */ /* 0x000fe200000102db */
[----:B------:R0:W5:Y:S01]  /*10b0*/  @P1 LDG.E R3, desc[UR40][R6.64] ;  /* 0x0000002806031981 */ /* 0x000162000c1e1900 */
[----:B------:R-:W-:-:S02]  /*10c0*/  ISETP.NE.AND.EX P2, PT, RZ, UR9, PT, P2 ;  /* 0x00000009ff007c0c */ /* 0x000fc4000bf45320 */
[----:B------:R-:W-:Y:S01]  /*10d0*/  IADD3 R8, P3, R208, UR6, RZ ;  /* 0x00000006d0087c10 */ /* 0x000fe2000ff7e0ff */
[----:B------:R-:W-:Y:S01]  /*10e0*/  IMAD.U32 R30, RZ, RZ, UR4 ;  /* 0x00000004ff1e7e24 */ /* 0x000fe2000f8e00ff */
[----:B------:R-:W-:Y:S02]  /*10f0*/  ULDC.64 UR4, c[0x0][0x3f8] ;  /* 0x0000fe0000047ab9 */ /* 0x000fe40000000a00 */
[----:B------:R-:W-:-:S05]  /*1100*/  IADD3.X R9, R209, UR7, RZ, P3, !PT ;  /* 0x00000007d1097c10 */ /* 0x000fca0009ffe4ff */
[----:B------:R0:W5:Y:S02]  /*1110*/  @P0 LDG.E R27, desc[UR40][R8.64] ;  /* 0x00000028081b0981 */ /* 0x000164000c1e1900 */
[----:B------:R-:W-:-:S04]  /*1120*/  @P2 IADD3 R4, P1, R208, UR8, RZ ;  /* 0x00000008d0042c10 */ /* 0x000fc8000ff3e0ff */
[----:B------:R-:W-:-:S05]  /*1130*/  @P2 IADD3.X R5, R209, UR9, RZ, P1, !PT ;  /* 0x00000009d1052c10 */ /* 0x000fca0008ffe4ff */
[----:B------:R0:W5:Y:S01]  /*1140*/  @P2 LDG.E R30, desc[UR40][R4.64] ;  /* 0x00000028041e2981 */ /* 0x000162000c1e1900 */
[----:B------:R-:W-:-:S03]  /*1150*/  UISETP.NE.U32.AND UP0, UPT, UR4, URZ, UPT ;  /* 0x0000003f0400728c */ /* 0x000fc6000bf05070 */
[----:B------:R-:W-:Y:S01]  /*1160*/  ULDC UR4, c[0x0][0x404] ;  /* 0x0001010000047ab9 */ /* 0x000fe20000000800 */
[----:B------:R-:W-:-:S03]  /*1170*/  UISETP.NE.AND.EX UP0, UPT, UR5, URZ, UPT, UP0 ;  /* 0x0000003f0500728c */ /* 0x000fc6000bf05300 */
[----:B------:R-:W-:Y:S01]  /*1180*/  ULDC UR5, c[0x0][0x2e0] ;  /* 0x0000b80000057ab9 */ /* 0x000fe20000000800 */
[----:B------:R-:W-:-:S04]  /*1190*/  USEL UR4, UR4, 0x1, UP0 ;  /* 0x0000000104047887 */ /* 0x000fc80008000000 */
[----:B------:R-:W-:-:S03]  /*11a0*/  UIMAD UR4, UR4, UR5, URZ ;  /* 0x00000005040472a4 */ /* 0x000fc6000f8e023f */
[----:B------:R-:W-:Y:S02]  /*11b0*/  ULDC UR5, c[0x0][0x338] ;  /* 0x0000ce0000057ab9 */ /* 0x000fe40000000800 */
[----:B------:R-:W-:Y:S02]  /*11c0*/  IMAD.U32 R62, RZ, RZ, UR5 ;  /* 0x00000005ff3e7e24 */ /* 0x000fe4000f8e00ff */
[----:B------:R-:W-:Y:S02]  /*11d0*/  IMAD.U32 R24, RZ, RZ, UR4 ;  /* 0x00000004ff187e24 */ /* 0x000fe4000f8e00ff */
        /* <DEDUP_REMOVED lines=11> */
.L_x_7647:
[----:B------:R-:W-:Y:S01]  /*1290*/  ULDC.64 UR4, c[0x0][0xa20] ;  /* 0x0002880000047ab9 */ /* 0x000fe20000000a00 */
[----:B------:R-:W-:Y:S01]  /*12a0*/  IMAD.MOV.U32 R213, RZ, RZ, R85 ;  /* 0x000000ffffd57224 */ /* 0x000fe200078e0055 */
[----:B------:R-:W-:Y:S01]  /*12b0*/  ISETP.NE.U32.AND P1, PT, RZ, UR4, PT ;  /* 0x00000004ff007c0c */ /* 0x000fe2000bf25070 */
[----:B------:R-:W-:-:S03]  /*12c0*/  IMAD.MOV.U32 R207, RZ, RZ, R86 ;  /* 0x000000ffffcf7224 */ /* 0x000fc600078e0056 */
[----:B------:R-:W-:-:S13]  /*12d0*/  ISETP.NE.AND.EX P1, PT, RZ, UR5, PT, P1 ;  /* 0x00000005ff007c0c */ /* 0x000fda000bf25310 */
[----:B------:R-:W-:Y:S05]  /*12e0*/  @!P1 BRA `(.L_x_7648) ;  /* 0x0000000000109947 */ /* 0x000fea0003800000 */
[----:B------:R-:W-:-:S04]  /*12f0*/  IADD3 R4, P0, R208, UR4, RZ ;  /* 0x00000004d0047c10 */ /* 0x000fc8000ff1e0ff */
[----:B------:R-:W-:-:S05]  /*1300*/  IADD3.X R5, R209, UR5, RZ, P0, !PT ;  /* 0x00000005d1057c10 */ /* 0x000fca00087fe4ff */
[----:B------:R0:W5:Y:S01]  /*1310*/  LDG.E R24, desc[UR40][R4.64] ;  /* 0x0000002804187981 */ /* 0x000162000c1e1900 */
[----:B------:R-:W-:Y:S05]  /*1320*/  BRA `(.L_x_7649) ;  /* 0x0000000000107947 */ /* 0x000fea0003800000 */
.L_x_7648:
[----:B------:R-:W-:Y:S05]  /*1330*/  @!P0 BRA `(.L_x_7649) ;  /* 0x00000000000c8947 */ /* 0x000fea0003800000 */
[----:B------:R-:W2:Y:S04]  /*1340*/  LDG.E R5, desc[UR40][R8.64] ;  /* 0x0000002808057981 */ /* 0x000ea8000c1e1900 */
[----:B------:R-:W2:Y:S02]  /*1350*/  LDG.E R24, desc[UR40][R8.64+0x4] ;  /* 0x0000042808187981 */ /* 0x000ea4000c1e1900 */
[----:B--2---:R-:W-:-:S07]  /*1360*/  IMAD.IADD R24, R24, 0x1, -R5 ;  /* 0x0000000118187824 */ /* 0x004fce00078e0a05 */
.L_x_7649:
        /* <DEDUP_REMOVED lines=19> */
[----:B------:R-:W-:-:S04]  /*14a0*/  VIADD R0, R176, 0x5f ;  /* 0x0000005fb0007836 */ /* 0x000fc80000000000 */
[----:B------:R-:W-:-:S05]  /*14b0*/  IMAD.HI R0, R0, 0x2aaaaaab, RZ ;  /* 0x2aaaaaab00007827 */ /* 0x000fca00078e02ff */
[----:B------:R-:W-:-:S04]  /*14c0*/  SHF.R.U32.HI R177, RZ, 0x1f, R0 ;  /* 0x0000001fffb17819 */ /* 0x000fc80000011600 */
[----:B------:R-:W-:-:S05]  /*14d0*/  LEA.HI.SX32 R177, R0, R177, 0x1c ;  /* 0x000000b100b17211 */ /* 0x000fca00078fe2ff */
[----:B------:R-:W-:-:S05]  /*14e0*/  IMAD R3, R177, 0x60, -R3 ;  /* 0x00000060b1037824 */ /* 0x000fca00078e0a03 */
[----:B------:R-:W-:-:S04]  /*14f0*/  VIMNMX R3, R3, R62, PT ;  /* 0x0000003e03037248 */ /* 0x000fc80003fe0100 */
[----:B------:R-:W-:Y:S01]  /*1500*/  ISETP.GT.AND P0, PT, R3, R60, PT ;  /* 0x0000003c0300720c */ /* 0x000fe20003f04270 */
[----:B------:R-:W-:-:S05]  /*1510*/  IMAD.WIDE.U32 R60, R60, -0x55555555, RZ ;  /* 0xaaaaaaab3c3c7825 */ /* 0x000fca00078e00ff */
[----:B------:R-:W-:-:S05]  /*1520*/  SHF.R.U32.HI R60, RZ, 0x6, R61 ;  /* 0x00000006ff3c7819 */ /* 0x000fca000001163d */
[----:B------:R-:W-:Y:S02]  /*1530*/  IMAD.MOV.U32 R59, RZ, RZ, R60 ;  /* 0x000000ffff3b7224 */ /* 0x000fe400078e003c */
[----:B------:R-:W-:-:S04]  /*1540*/  @P0 VIADD R0, R3, 0x5f ;  /* 0x0000005f03000836 */ /* 0x000fc80000000000 */
[----:B------:R-:W-:-:S05]  /*1550*/  @P0 IMAD.HI R0, R0, 0x2aaaaaab, RZ ;  /* 0x2aaaaaab00000827 */ /* 0x000fca00078e02ff */
[----:B------:R-:W-:-:S04]  /*1560*/  @P0 SHF.R.U32.HI R3, RZ, 0x1f, R0 ;  /* 0x0000001fff030819 */ /* 0x000fc80000011600 */
[----:B------:R-:W-:Y:S02]  /*1570*/  @P0 LEA.HI.SX32 R59, R0, R3, 0x1c ;  /* 0x00000003003b0211 */ /* 0x000fe400078fe2ff */
        /* <DEDUP_REMOVED lines=23> */
.L_x_7652:
[----:B------:R-:W-:Y:S05]  /*16f0*/  BSYNC B6 ;  /* 0x0000000000067941 */ /* 0x000fea0003800000 */
.L_x_7651:
        /* <DEDUP_REMOVED lines=20> */
.L_x_7654:
[----:B------:R-:W-:Y:S05]  /*1840*/  BSYNC B6 ;  /* 0x0000000000067941 */ /* 0x000fea0003800000 */
.L_x_7653:
[----:B------:R-:W-:Y:S01]  /*1850*/  ULDC.64 UR4, c[0x0][0x9f8] ;  /* 0x00027e0000047ab9 */ /* 0x000fe20000000a00 */
[----:B------:R-:W0:Y:S01]  /*1860*/  LDC R0, c[0x0][0x428] ;  /* 0x00010a00ff007b82 */ /* 0x000e220000000800 */
[----:B------:R-:W-:-:S07]  /*1870*/  ISETP.NE.U32.AND P0, PT, RZ, UR4, PT ;  /* 0x00000004ff007c0c */ /* 0x000fce000bf05070 */
[----:B------:R-:W1:Y:S01]  /*1880*/  LDC.64 R42, c[0x0][0x2f0] ;  /* 0x0000bc00ff2a7b82 */ /* 0x000e620000000a00 */
[----:B------:R-:W-:Y:S01]  /*1890*/  ISETP.NE.AND.EX P0, PT, RZ, UR5, PT, P0 ;  /* 0x00000005ff007c0c */ /* 0x000fe2000bf05300 */
[----:B------:R-:W2:Y:S01]  /*18a0*/  S2R R20, SR_TID.X ;  /* 0x0000000000147919 */ /* 0x000ea20000002100 */
[----:B------:R-:W-:Y:S01]  /*18b0*/  IMAD.IADD R56, R27, 0x1, R24 ;  /* 0x000000011b387824 */ /* 0x000fe200078e0218 */
[----:B------:R-:W-:Y:S01]  /*18c0*/  ULDC.64 UR6, c[0x0][0xa08] ;  /* 0x0002820000067ab9 */ /* 0x000fe20000000a00 */
[C---:B------:R-:W-:Y:S02]  /*18d0*/  VIADD R99, R16.reuse, 0x20 ;  /* 0x0000002010637836 */ /* 0x040fe40000000000 */
[----:B------:R-:W-:Y:S01]  /*18e0*/  VIADD R98, R16, 0x40 ;  /* 0x0000004010627836 */ /* 0x000fe20000000000 */
[----:B------:R-:W3:Y:S06]  /*18f0*/  LDC.64 R54, c[0x0][0x3d8] ;  /* 0x0000f600ff367b82 */ /* 0x000eec0000000a00 */
[----:B------:R-:W-:-:S02]  /*1900*/  @P0 IADD3 R4, P1, R208, UR4, RZ ;  /* 0x00000004d0040c10 */ /* 0x000fc4000ff3e0ff */
[----:B------:R-:W4:Y:S02]  /*1910*/  LDC R27, c[0x0][0x3d4] ;  /* 0x0000f500ff1b7b82 */ /* 0x000f240000000800 */
[----:B------:R-:W-:Y:S01]  /*1920*/  @P0 IADD3.X R5, R209, UR5, RZ, P1, !PT ;  /* 0x00000005d1050c10 */ /* 0x000fe20008ffe4ff */
[----:B------:R-:W-:-:S04]  /*1930*/  ULDC.64 UR4, c[0x0][0x2f8] ;  /* 0x0000be0000047ab9 */ /* 0x000fc80000000a00 */
[----:B------:R2:W4:Y:S01]  /*1940*/  @P0 LDG.E R25, desc[UR40][R4.64] ;  /* 0x0000002804190981 */ /* 0x000522000c1e1900 */
[----:B0-----:R-:W-:Y:S01]  /*1950*/  ISETP.NE.AND P0, PT, R0, 0x1, PT ;  /* 0x000000010000780c */ /* 0x001fe20003f05270 */
[C---:B------:R-:W-:Y:S01]  /*1960*/  VIADD R96, R16.reuse, 0x60 ;  /* 0x0000006010607836 */ /* 0x040fe20000000000 */
[----:B------:R-:W-:Y:S01]  /*1970*/  SHF.R.S32.HI R33, RZ, 0x1f, R56 ;  /* 0x0000001fff217819 */ /* 0x000fe20000011438 */
[C---:B------:R-:W-:Y:S01]  /*1980*/  VIADD R94, R16.reuse, 0x80 ;  /* 0x00000080105e7836 */ /* 0x040fe20000000000 */
[----:B------:R-:W0:Y:S01]  /*1990*/  LDC.64 R48, c[0x0][0x3e8] ;  /* 0x0000fa00ff307b82 */ /* 0x000e220000000a00 */
[----:B------:R-:W-:Y:S01]  /*19a0*/  VIADD R92, R16, 0xa0 ;  /* 0x000000a0105c7836 */ /* 0x000fe20000000000 */
[----:B------:R-:W-:Y:S01]  /*19b0*/  SHF.L.U32 R28, R217, 0x2, RZ ;  /* 0x00000002d91c7819 */ /* 0x000fe200000006ff */
[-C--:B-1----:R-:W-:Y:S01]  /*19c0*/  IMAD R6, R33, R42.reuse, RZ ;  /* 0x0000002a21067224 */ /* 0x082fe200078e02ff */
[----:B------:R-:W-:Y:S01]  /*19d0*/  SHF.L.U64.HI R88, R42, 0x6, R43 ;  /* 0x000000062a587819 */ /* 0x000fe2000001022b */
[----:B--2---:R-:W-:Y:S01]  /*19e0*/  IMAD.WIDE.U32 R4, R56, R42, RZ ;  /* 0x0000002a38047225 */ /* 0x004fe200078e00ff */
[----:B------:R-:W-:-:S02]  /*19f0*/  SHF.R.U32.HI R26, RZ, 0x7, R20 ;  /* 0x00000007ff1a7819 */ /* 0x000fc40000011614 */
[----:B------:R-:W-:Y:S01]  /*1a00*/  SHF.R.S32.HI R29, RZ, 0x1f, R28 ;  /* 0x0000001fff1d7819 */ /* 0x000fe2000001141c */
[----:B------:R-:W1:Y:S01]  /*1a10*/  @P0 LDC R3, c[0x0][0x42c] ;  /* 0x00010b00ff030b82 */ /* 0x000e620000000800 */
[----:B------:R-:W-:Y:S01]  /*1a20*/  ISETP.NE.AND P6, PT, R26, 0x1, PT ;  /* 0x000000011a00780c */ /* 0x000fe20003fc5270 */
[----:B------:R-:W-:Y:S01]  /*1a30*/  IMAD.SHL.U32 R87, R218, 0x40, RZ ;  /* 0x00000040da577824 */ /* 0x000fe200078e00ff */
[C---:B---3--:R-:W-:Y:S01]  /*1a40*/  SHF.L.U64.HI R84, R54.reuse, 0x6, R55 ;  /* 0x0000000636547819 */ /* 0x048fe20000010237 */
[----:B------:R-:W-:Y:S01]  /*1a50*/  IMAD.MOV.U32 R80, RZ, RZ, 0x20 ;  /* 0x00000020ff507424 */ /* 0x000fe200078e00ff */
[----:B------:R-:W-:Y:S01]  /*1a60*/  SHF.R.S32.HI R81, RZ, 0x1f, R211 ;  /* 0x0000001fff517819 */ /* 0x000fe200000114d3 */
[----:B------:R-:W-:Y:S01]  /*1a70*/  IMAD.SHL.U32 R83, R54, 0x40, RZ ;  /* 0x0000004036537824 */ /* 0x000fe200078e00ff */
[----:B------:R-:W-:Y:S01]  /*1a80*/  LOP3.LUT R87, R87, 0x1c0, RZ, 0xc0, !PT ;  /* 0x000001c057577812 */ /* 0x000fe200078ec0ff */
[----:B------:R-:W2:Y:S01]  /*1a90*/  @P0 LDC R7, c[0x0][0x430] ;  /* 0x00010c00ff070b82 */ /* 0x000ea20000000800 */
[----:B------:R-:W-:-:S02]  /*1aa0*/  VIADD R79, R26, 0x8 ;  /* 0x000000081a4f7836 */ /* 0x000fc40000000000 */
[----:B------:R-:W-:Y:S01]  /*1ab0*/  SHF.R.U32.HI R82, RZ, 0x3, R87 ;  /* 0x00000003ff527819 */ /* 0x000fe20000011657 */
[----:B----4-:R-:W-:Y:S02]  /*1ac0*/  IMAD.SHL.U32 R78, R27, 0x2, RZ ;  /* 0x000000021b4e7824 */ /* 0x010fe400078e00ff */
[----:B0-----:R-:W-:Y:S01]  /*1ad0*/  IMAD.WIDE.U32 R10, R19, R48, R16 ;  /* 0x00000030130a7225 */ /* 0x001fe200078e0010 */
[----:B------:R-:W-:-:S03]  /*1ae0*/  SHF.L.U64.HI R91, R48, 0x6, R49 ;  /* 0x00000006305b7819 */ /* 0x000fc60000010231 */
[----:B------:R-:W-:Y:S02]  /*1af0*/  IMAD R75, R49, 0x60, RZ ;  /* 0x00000060314b7824 */ /* 0x000fe400078e02ff */
[----:B------:R-:W-:Y:S02]  /*1b00*/  IMAD.SHL.U32 R89, R48, 0x40, RZ ;  /* 0x0000004030597824 */ /* 0x000fe400078e00ff */
[----:B-1----:R-:W-:-:S04]  /*1b10*/  @P0 IMAD.HI.U32 R0, R86, R3, RZ ;  /* 0x0000000356000227 */ /* 0x002fc800078e00ff */
[----:B------:R-:W-:Y:S02]  /*1b20*/  IMAD R3, R56, R43, R6 ;  /* 0x0000002b38037224 */ /* 0x000fe400078e0206 */
[----:B------:R-:W-:Y:S01]  /*1b30*/  IMAD R6, R216, R42, RZ ;  /* 0x0000002ad8067224 */ /* 0x000fe200078e02ff */
[----:B--2---:R-:W-:Y:S01]  /*1b40*/  @P0 SHF.R.U32.HI R86, RZ, R7, R0 ;  /* 0x00000007ff560219 */ /* 0x004fe20000011600 */
[----:B------:R-:W-:Y:S01]  /*1b50*/  IMAD.IADD R5, R5, 0x1, R3 ;  /* 0x0000000105057824 */ /* 0x000fe200078e0203 */
[----:B------:R-:W-:Y:S01]  /*1b60*/  ISETP.NE.U32.AND P0, PT, RZ, UR6, PT ;  /* 0x00000006ff007c0c */ /* 0x000fe2000bf05070 */
[----:B------:R-:W-:Y:S01]  /*1b70*/  IMAD R6, R19, R43, R6 ;  /* 0x0000002b13067224 */ /* 0x000fe200078e0206 */
[----:B------:R-:W-:Y:S01]  /*1b80*/  SHF.R.S32.HI R7, RZ, 0x1f, R86 ;  /* 0x0000001fff077819 */ /* 0x000fe20000011456 */
[----:B------:R-:W-:Y:S01]  /*1b90*/  IMAD.WIDE.U32 R4, R86, UR4, R4 ;  /* 0x0000000456047c25 */ /* 0x000fe2000f8e0004 */
[----:B------:R-:W-:-:S03]  /*1ba0*/  ISETP.NE.AND.EX P0, PT, RZ, UR7, PT, P0 ;  /* 0x00000007ff007c0c */ /* 0x000fc6000bf05300 */
[----:B------:R-:W-:-:S04]  /*1bb0*/  IMAD R3, R7, UR4, RZ ;  /* 0x0000000407037c24 */ /* 0x000fc8000f8e02ff */
[----:B------:R-:W-:Y:S01]  /*1bc0*/  IMAD R3, R86, UR5, R3 ;  /* 0x0000000556037c24 */ /* 0x000fe2000f8e0203 */
[----:B------:R-:W-:-:S03]  /*1bd0*/  ULDC.64 UR4, c[0x0][0x300] ;  /* 0x0000c00000047ab9 */ /* 0x000fc60000000a00 */
[----:B------:R-:W-:Y:S01]  /*1be0*/  IMAD.IADD R5, R5, 0x1, R3 ;  /* 0x0000000105057824 */ /* 0x000fe200078e0203 */
[----:B------:R-:W-:Y:S02]  /*1bf0*/  SHF.R.S32.HI R0, RZ, 0x1f, R25 ;  /* 0x0000001fff007819 */ /* 0x000fe40000011419 */
[----:B------:R-:W-:Y:S02]  /*1c00*/  SEL R41, R25, RZ, !P0 ;  /* 0x000000ff19297207 */ /* 0x000fe40004000000 */
[----:B------:R-:W-:-:S03]  /*1c10*/  SEL R8, R0, RZ, !P0 ;  /* 0x000000ff00087207 */ /* 0x000fc60004000000 */
[----:B------:R-:W-:-:S04]  /*1c20*/  IMAD.WIDE.U32 R20, R41, UR4, R4 ;  /* 0x0000000429147c25 */ /* 0x000fc8000f8e0004 */
[----:B------:R-:W-:Y:S02]  /*1c30*/  IMAD R0, R8, UR4, RZ ;  /* 0x0000000408007c24 */ /* 0x000fe4000f8e02ff */
[----:B------:R-:W-:-:S04]  /*1c40*/  IMAD.WIDE.U32 R4, R19, R42, R16 ;  /* 0x0000002a13047225 */ /* 0x000fc800078e0010 */
[----:B------:R-:W-:Y:S01]  /*1c50*/  IMAD R97, R41, UR5, R0 ;  /* 0x0000000529617c24 */ /* 0x000fe2000f8e0200 */
[----:B------:R-:W-:Y:S05]  /*1c60*/  @!P6 WARPSYNC.ALL ;  /* 0x000000000000e948 */ /* 0x000fea0003800000 */
[----:B------:R-:W-:Y:S01]  /*1c70*/  ULDC UR4, c[0x0][0x310] ;  /* 0x0000c40000047ab9 */ /* 0x000fe20000000800 */
[----:B------:R-:W-:Y:S01]  /*1c80*/  IMAD.IADD R97, R21, 0x1, R97 ;  /* 0x0000000115617824 */ /* 0x000fe200078e0261 */
[----:B------:R-:W-:Y:S01]  /*1c90*/  @!P6 BAR.SYNC.DEFER_BLOCKING 0x9, 0x100 ;  /* 0x024400000000eb1d */ /* 0x000fe20000010000 */
[----:B------:R-:W-:Y:S02]  /*1ca0*/  ISETP.GE.AND P1, PT, R99, UR4, PT ;  /* 0x0000000463007c0c */ /* 0x000fe4000bf26270 */
[----:B------:R-:W-:Y:S01]  /*1cb0*/  IADD3 R95, P0, R20, R4, RZ ;  /* 0x00000004145f7210 */ /* 0x000fe20007f1e0ff */
[C---:B------:R-:W-:Y:S01]  /*1cc0*/  VIADD R4, R16.reuse, 0xc0 ;  /* 0x000000c010047836 */ /* 0x040fe20000000000 */
[----:B------:R-:W-:Y:S01]  /*1cd0*/  SEL R3, RZ, 0xffffffff, P1 ;  /* 0xffffffffff037807 */ /* 0x000fe20000800000 */
[----:B------:R-:W-:Y:S01]  /*1ce0*/  ULDC.64 UR6, c[0x0][0x320] ;  /* 0x0000c80000067ab9 */ /* 0x000fe20000000a00 */
[----:B------:R-:W-:Y:S01]  /*1cf0*/  IADD3.X R93, R97, R5, R6, P0, !PT ;  /* 0x00000005615d7210 */ /* 0x000fe200007fe406 */
[C---:B------:R-:W-:Y:S01]  /*1d00*/  VIADD R6, R16.reuse, 0xe0 ;  /* 0x000000e010067836 */ /* 0x040fe20000000000 */
[----:B------:R-:W-:Y:S01]  /*1d10*/  ISETP.GE.AND P0, PT, R16, UR4, PT ;  /* 0x0000000410007c0c */ /* 0x000fe2000bf06270 */
[----:B------:R-:W-:Y:S01]  /*1d20*/  IMAD.SHL.U32 R5, R3, 0x2, RZ ;  /* 0x0000000203057824 */ /* 0x000fe200078e00ff */
[----:B------:R-:W-:Y:S01]  /*1d30*/  ISETP.GE.AND P1, PT, R96, UR4, PT ;  /* 0x0000000460007c0c */ /* 0x000fe2000bf26270 */
[----:B------:R-:W-:Y:S01]  /*1d40*/  IMAD R3, R7, UR6, RZ ;  /* 0x0000000607037c24 */ /* 0x000fe2000f8e02ff */
[----:B------:R-:W-:-:S02]  /*1d50*/  SEL R0, RZ, 0x1, P0 ;  /* 0x00000001ff007807 */ /* 0x000fc40000000000 */
[----:B------:R-:W-:Y:S01]  /*1d60*/  ISETP.GE.AND P0, PT, R98, UR4, PT ;  /* 0x0000000462007c0c */ /* 0x000fe2000bf06270 */
[----:B------:R-:W-:Y:S01]  /*1d70*/  IMAD R7, R86, UR7, R3 ;  /* 0x0000000756077c24 */ /* 0x000fe2000f8e0203 */
[----:B------:R-:W-:Y:S02]  /*1d80*/  ISETP.GE.AND P3, PT, R6, UR4, PT ;  /* 0x0000000406007c0c */ /* 0x000fe4000bf66270 */
[----:B------:R-:W-:Y:S02]  /*1d90*/  LOP3.LUT R0, R5, 0x2, R0, 0xe2, !PT ;  /* 0x0000000205007812 */ /* 0x000fe400078ee200 */
[----:B------:R-:W-:Y:S02]  /*1da0*/  SEL R3, RZ, 0x4, P0 ;  /* 0x00000004ff037807 */ /* 0x000fe40000000000 */
[----:B------:R-:W-:Y:S02]  /*1db0*/  SEL R6, RZ, 0x8, P1 ;  /* 0x00000008ff067807 */ /* 0x000fe40000800000 */
[----:B------:R-:W-:-:S02]  /*1dc0*/  ISETP.GE.AND P0, PT, R94, UR4, PT ;  /* 0x000000045e007c0c */ /* 0x000fc4000bf06270 */
[----:B------:R-:W-:Y:S02]  /*1dd0*/  ISETP.GE.AND P1, PT, R92, UR4, PT ;  /* 0x000000045c007c0c */ /* 0x000fe4000bf26270 */
[----:B------:R-:W-:Y:S02]  /*1de0*/  LOP3.LUT R0, R6, R0, R3, 0xfe, !PT ;  /* 0x0000000006007212 */ /* 0x000fe400078efe03 */
[----:B------:R-:W-:Y:S01]  /*1df0*/  ISETP.GE.AND P2, PT, R4, UR4, PT ;  /* 0x0000000404007c0c */ /* 0x000fe2000bf46270 */
[----:B------:R-:W-:Y:S01]  /*1e00*/  IMAD.WIDE.U32 R4, R86, UR6, R16 ;  /* 0x0000000656047c25 */ /* 0x000fe2000f8e0010 */
[----:B------:R-:W-:Y:S01]  /*1e10*/  SEL R3, RZ, 0x10, P0 ;  /* 0x00000010ff037807 */ /* 0x000fe20000000000 */
[----:B------:R-:W-:Y:S01]  /*1e20*/  ULDC.64 UR4, c[0x0][0x328] ;  /* 0x0000ca0000047ab9 */ /* 0x000fe20000000a00 */
[----:B------:R-:W-:Y:S01]  /*1e30*/  SEL R6, RZ, 0x20, P1 ;  /* 0x00000020ff067807 */ /* 0x000fe20000800000 */
[----:B------:R-:W-:Y:S01]  /*1e40*/  IMAD.IADD R5, R5, 0x1, R7 ;  /* 0x0000000105057824 */ /* 0x000fe200078e0207 */
[----:B------:R-:W-:Y:S01]  /*1e50*/  ISETP.GE.AND P0, PT, R16, R27, PT ;  /* 0x0000001b1000720c */ /* 0x000fe20003f06270 */
[----:B------:R-:W-:Y:S01]  /*1e60*/  IMAD R7, R8, UR4, RZ ;  /* 0x0000000408077c24 */ /* 0x000fe2000f8e02ff */
[----:B------:R-:W-:Y:S01]  /*1e70*/  LOP3.LUT R3, R6, R0, R3, 0xfe, !PT ;  /* 0x0000000006037212 */ /* 0x000fe200078efe03 */
[----:B------:R-:W-:Y:S01]  /*1e80*/  IMAD.WIDE.U32 R8, R19, R54, R16 ;  /* 0x0000003613087225 */ /* 0x000fe200078e0010 */
[----:B------:R-:W-:-:S02]  /*1e90*/  SEL R0, RZ, 0x40, P2 ;  /* 0x00000040ff007807 */ /* 0x000fc40001000000 */
[----:B------:R-:W-:Y:S01]  /*1ea0*/  LOP3.LUT P1, RZ, R218, 0x4, RZ, 0xc0, !PT ;  /* 0x00000004daff7812 */ /* 0x000fe2000782c0ff */
[----:B------:R-:W-:Y:S01]  /*1eb0*/  IMAD R63, R41, UR5, R7 ;  /* 0x00000005293f7c24 */ /* 0x000fe2000f8e0207 */
[----:B------:R-:W-:Y:S01]  /*1ec0*/  LOP3.LUT R0, R3, R0, RZ, 0xfc, !PT ;  /* 0x0000000003007212 */ /* 0x000fe200078efcff */
[----:B------:R-:W-:Y:S01]  /*1ed0*/  IMAD.WIDE.U32 R40, R41, UR4, R4 ;  /* 0x0000000429287c25 */ /* 0x000fe2000f8e0004 */
[----:B------:R-:W-:Y:S01]  /*1ee0*/  SEL R3, R27, RZ, P0 ;  /* 0x000000ff1b037207 */ /* 0x000fe20000000000 */
[----:B------:R-:W-:Y:S01]  /*1ef0*/  ULDC UR4, c[0x0][0x2e4] ;  /* 0x0000b90000047ab9 */ /* 0x000fe20000000800 */
[C---:B------:R-:W-:Y:S01]  /*1f00*/  IADD3 R56, P2, R19.reuse, R56, RZ ;  /* 0x0000003813387210 */ /* 0x040fe20007f5e0ff */
[----:B------:R-:W-:Y:S01]  /*1f10*/  IMAD R4, R216, R54, RZ ;  /* 0x00000036d8047224 */ /* 0x000fe200078e02ff */
[----:B------:R-:W-:Y:S01]  /*1f20*/  SEL R80, R80, 0xffffffe0, !P1 ;  /* 0xffffffe050507807 */ /* 0x000fe20004800000 */
[C---:B------:R-:W-:Y:S01]  /*1f30*/  IMAD.IADD R3, R16.reuse, 0x1, R3 ;  /* 0x0000000110037824 */ /* 0x040fe200078e0203 */
[----:B------:R-:W-:Y:S01]  /*1f40*/  ISETP.GE.AND P1, PT, R16, UR4, PT ;  /* 0x0000000410007c0c */ /* 0x000fe2000bf26270 */
[----:B------:R-:W-:-:S02]  /*1f50*/  IMAD R13, R19, R55, R4 ;  /* 0x00000037130d7224 */ /* 0x000fc400078e0204 */
[----:B------:R-:W-:Y:S01]  /*1f60*/  IMAD.WIDE.U32 R4, R19, R54, R28 ;  /* 0x0000003613047225 */ /* 0x000fe200078e001c */
[----:B------:R-:W-:-:S03]  /*1f70*/  SHF.R.S32.HI R12, RZ, 0x1f, R3 ;  /* 0x0000001fff0c7819 */ /* 0x000fc60000011403 */
[----:B------:R-:W-:Y:S01]  /*1f80*/  IMAD.IADD R9, R13, 0x1, R9 ;  /* 0x000000010d097824 */ /* 0x000fe200078e0209 */
[----:B------:R-:W-:Y:S01]  /*1f90*/  LEA.HI R12, R12, R3, RZ, 0x3 ;  /* 0x000000030c0c7211 */ /* 0x000fe200078f18ff */
[----:B------:R-:W-:Y:S01]  /*1fa0*/  IMAD.IADD R5, R5, 0x1, R13 ;  /* 0x0000000105057824 */ /* 0x000fe200078e020d */
[----:B-----5:R-:W-:Y:S01]  /*1fb0*/  SHF.R.S32.HI R13, RZ, 0x1f, R31 ;  /* 0x0000001fff0d7819 */ /* 0x020fe2000001141f */
[----:B------:R-:W-:Y:S01]  /*1fc0*/  IMAD R6, R216, R48, RZ ;  /* 0x00000030d8067224 */ /* 0x000fe200078e02ff */
[----:B------:R-:W-:Y:S01]  /*1fd0*/  LOP3.LUT R3, R87, 0x18, R16, 0xf8, !PT ;  /* 0x0000001857037812 */ /* 0x000fe200078ef810 */
[----:B------:R-:W-:Y:S01]  /*1fe0*/  IMAD.WIDE.U32 R52, R31, R54, R4 ;  /* 0x000000361f347225 */ /* 0x000fe200078e0004 */
[----:B------:R-:W-:Y:S02]  /*1ff0*/  LOP3.LUT R5, R204, 0x38, R12, 0xf8, !PT ;  /* 0x00000038cc057812 */ /* 0x000fe400078ef80c */
[----:B------:R-:W-:Y:S01]  /*2000*/  LOP3.LUT R4, R3, R82, RZ, 0x3c, !PT ;  /* 0x0000005203047212 */ /* 0x000fe200078e3cff */
[----:B------:R-:W-:Y:S01]  /*2010*/  IMAD R15, R19, R49, R6 ;  /* 0x00000031130f7224 */ /* 0x000fe200078e0206 */
[----:B------:R-:W-:Y:S01]  /*2020*/  LOP3.LUT R3, R87, 0x38, R12, 0xf8, !PT ;  /* 0x0000003857037812 */ /* 0x000fe200078ef80c */
[----:B------:R-:W-:Y:S01]  /*2030*/  IMAD.WIDE.U32 R6, R19, R48, R28 ;  /* 0x0000003013067225 */ /* 0x000fe200078e001c */
[----:B------:R-:W-:-:S02]  /*2040*/  LOP3.LUT R5, R5, R234, RZ, 0x3c, !PT ;  /* 0x000000ea05057212 */ /* 0x000fc400078e3cff */
[----:B------:R-:W-:Y:S01]  /*2050*/  LOP3.LUT R69, R12, 0xfffffff8, RZ, 0xc0, !PT ;  /* 0xfffffff80c457812 */ /* 0x000fe200078ec0ff */
[----:B------:R-:W-:Y:S01]  /*2060*/  IMAD R14, R13, R48, RZ ;  /* 0x000000300d0e7224 */ /* 0x000fe200078e02ff */
[----:B------:R-:W-:Y:S01]  /*2070*/  SHF.R.S32.HI R70, RZ, 0x3, R12 ;  /* 0x00000003ff467819 */ /* 0x000fe2000001140c */
[----:B------:R-:W-:Y:S01]  /*2080*/  IMAD.IADD R11, R15, 0x1, R11 ;  /* 0x000000010f0b7824 */ /* 0x000fe200078e020b */
[----:B------:R-:W-:Y:S01]  /*2090*/  SHF.R.S32.HI R64, RZ, 0x1f, R69 ;  /* 0x0000001fff407819 */ /* 0x000fe20000011445 */
[----:B------:R-:W-:Y:S02]  /*20a0*/  IMAD.IADD R7, R7, 0x1, R15 ;  /* 0x0000000107077824 */ /* 0x000fe400078e020f */
[----:B------:R-:W-:Y:S02]  /*20b0*/  IMAD R25, R31, R49, R14 ;  /* 0x000000311f197224 */ /* 0x000fe400078e020e */
[----:B------:R-:W-:Y:S02]  /*20c0*/  IMAD R14, R13, R54, RZ ;  /* 0x000000360d0e7224 */ /* 0x000fe400078e02ff */
[----:B------:R-:W-:Y:S01]  /*20d0*/  IMAD R77, R205, 0x200, R4 ;  /* 0x00000200cd4d7824 */ /* 0x000fe200078e0204 */
[----:B------:R-:W-:Y:S01]  /*20e0*/  LOP3.LUT R4, R3, R82, RZ, 0x3c, !PT ;  /* 0x0000005203047212 */ /* 0x000fe200078e3cff */
[----:B------:R-:W-:Y:S01]  /*20f0*/  IMAD.WIDE.U32 R44, R31, R48, R10 ;  /* 0x000000301f2c7225 */ /* 0x000fe200078e000a */
[----:B------:R-:W-:-:S03]  /*2100*/  SEL R3, RZ, 0xffffff80, P3 ;  /* 0xffffff80ff037807 */ /* 0x000fc60001800000 */
[----:B------:R-:W-:Y:S01]  /*2110*/  IMAD.WIDE.U32 R46, R31, R48, R6 ;  /* 0x000000301f2e7225 */ /* 0x000fe200078e0006 */
[C---:B------:R-:W-:Y:S02]  /*2120*/  LOP3.LUT R3, R0.reuse, 0x80, R3, 0xc8, !PT ;  /* 0x0000008000037812 */ /* 0x040fe400078ec803 */
[----:B------:R-:W-:Y:S01]  /*2130*/  LOP3.LUT R0, R0, 0x40, RZ, 0xc0, !PT ;  /* 0x0000004000007812 */ /* 0x000fe200078ec0ff */
[----:B------:R-:W-:Y:S02]  /*2140*/  IMAD R15, R43, 0x60, RZ ;  /* 0x000000602b0f7824 */ /* 0x000fe400078e02ff */
[----:B------:R-:W-:Y:S02]  /*2150*/  IMAD.SHL.U32 R86, R42, 0x40, RZ ;  /* 0x000000402a567824 */ /* 0x000fe400078e00ff */
[----:B------:R-:W-:Y:S02]  /*2160*/  IMAD R7, R31, R55, R14 ;  /* 0x000000371f077224 */ /* 0x000fe400078e020e */
[----:B------:R-:W-:-:S02]  /*2170*/  IMAD R11, R55, 0x60, RZ ;  /* 0x00000060370b7824 */ /* 0x000fc400078e02ff */
[----:B------:R-:W-:-:S04]  /*2180*/  IMAD.WIDE.U32 R50, R31, R54, R8 ;  /* 0x000000361f327225 */ /* 0x000fc800078e0008 */
[----:B------:R-:W-:-:S04]  /*2190*/  IMAD.WIDE.U32 R42, R42, 0x60, RZ ;  /* 0x000000602a2a7825 */ /* 0x000fc800078e00ff */
[----:B------:R-:W-:-:S04]  /*21a0*/  IMAD.WIDE.U32 R48, R48, 0x60, RZ ;  /* 0x0000006030307825 */ /* 0x000fc800078e00ff */
[----:B------:R-:W-:-:S04]  /*21b0*/  IMAD.WIDE.U32 R54, R54, 0x60, RZ ;  /* 0x0000006036367825 */ /* 0x000fc800078e00ff */
[----:B------:R-:W-:Y:S01]  /*21c0*/  IMAD.X R57, R216, 0x1, R33, P2 ;  /* 0x00000001d8397824 */ /* 0x000fe200010e0621 */
[----:B------:R-:W-:Y:S01]  /*21d0*/  ISETP.GE.AND P2, PT, R99, UR4, PT ;  /* 0x0000000463007c0c */ /* 0x000fe2000bf46270 */
[----:B------:R-:W-:Y:S02]  /*21e0*/  IMAD.IADD R76, R43, 0x1, R15 ;  /* 0x000000012b4c7824 */ /* 0x000fe400078e020f */
[----:B------:R-:W-:Y:S02]  /*21f0*/  IMAD.IADD R75, R49, 0x1, R75 ;  /* 0x00000001314b7824 */ /* 0x000fe400078e024b */
[----:B------:R-:W-:Y:S02]  /*2200*/  IMAD.IADD R74, R55, 0x1, R11 ;  /* 0x00000001374a7824 */ /* 0x000fe400078e020b */
[----:B------:R-:W-:Y:S02]  /*2210*/  IMAD.IADD R73, R80, 0x1, R77 ;  /* 0x0000000150497824 */ /* 0x000fe400078e024d */
[----:B------:R-:W-:-:S02]  /*2220*/  IMAD.IADD R72, R25, 0x1, R45 ;  /* 0x0000000119487824 */ /* 0x000fc400078e022d */
[----:B------:R-:W-:Y:S02]  /*2230*/  IMAD.IADD R71, R7, 0x1, R51 ;  /* 0x0000000107477824 */ /* 0x000fe400078e0233 */
[----:B------:R-:W-:Y:S02]  /*2240*/  IMAD.IADD R68, R47, 0x1, R25 ;  /* 0x000000012f447824 */ /* 0x000fe400078e0219 */
[----:B------:R-:W-:Y:S02]  /*2250*/  IMAD.IADD R66, R53, 0x1, R7 ;  /* 0x0000000135427824 */ /* 0x000fe400078e0207 */
[----:B------:R-:W-:Y:S02]  /*2260*/  IMAD R67, R205, 0x200, R4 ;  /* 0x00000200cd437824 */ /* 0x000fe400078e0204 */
[----:B------:R-:W-:Y:S02]  /*2270*/  IMAD.IADD R65, R206, 0x1, R5 ;  /* 0x00000001ce417824 */ /* 0x000fe400078e0205 */
[----:B------:R-:W-:-:S07]  /*2280*/  IMAD.IADD R63, R41, 0x1, R63 ;  /* 0x00000001293f7824 */ /* 0x000fce00078e023f */
.L_x_7702:
[----:B------:R-:W0:Y:S01]  /*2290*/  LDC.64 R102, c[0x0][0x2d8] ;  /* 0x0000b600ff667b82 */ /* 0x000e220000000a00 */
[----:B------:R-:W-:Y:S01]  /*22a0*/  IADD3 R59, R59, -0x1, RZ ;  /* 0xffffffff3b3b7810 */ /* 0x000fe20007ffe0ff */
[----:B------:R-:W-:Y:S01]  /*22b0*/  IMAD R107, R2, 0x1800, R77 ;  /* 0x00001800026b7824 */ /* 0x000fe200078e024d */
[----:B------:R-:W-:Y:S05]  /*22c0*/  YIELD ;  /* 0x0000000000007946 */ /* 0x000fea0003800000 */
[----:B------:R-:W1:Y:S01]  /*22d0*/  LDC R105, c[0x0][0x3d4] ;  /* 0x0000f500ff697b82 */ /* 0x000e620000000800 */
[----:B------:R-:W-:Y:S01]  /*22e0*/  SHF.R.S32.HI R11, RZ, 0x1f, R59 ;  /* 0x0000001fff0b7819 */ /* 0x000fe2000001143b */
[-C--:B------:R-:W-:Y:S01]  /*22f0*/  IMAD R5, R76, R59.reuse, RZ ;  /* 0x0000003b4c057224 */ /* 0x080fe200078e02ff */
[----:B------:R-:W-:Y:S01]  /*2300*/  BSSY B0, `(.L_x_7655) ;  /* 0x00002d2000007945 */ /* 0x000fe20003800000 */
[----:B------:R-:W-:-:S04]  /*2310*/  IMAD.WIDE.U32 R108, R42, R59, RZ ;  /* 0x0000003b2a6c7225 */ /* 0x000fc800078e00ff */
[----:B------:R-:W-:Y:S01]  /*2320*/  IMAD R5, R11, R42, R5 ;  /* 0x0000002a0b057224 */ /* 0x000fe200078e0205 */
[-C--:B------:R-:W-:Y:S01]  /*2330*/  IADD3 R4, P3, P4, R95, R108.reuse, R86 ;  /* 0x0000006c5f047210 */ /* 0x080fe20007c7e056 */
[----:B------:R-:W-:Y:S01]  /*2340*/  IMAD R107, R107, 0x2, R58 ;  /* 0x000000026b6b7824 */ /* 0x000fe200078e023a */
[----:B------:R-:W-:Y:S01]  /*2350*/  IADD3 R6, P5, R95, R108, RZ ;  /* 0x0000006c5f067210 */ /* 0x000fe20007fbe0ff */
[----:B------:R-:W-:-:S04]  /*2360*/  IMAD.IADD R38, R109, 0x1, R5 ;  /* 0x000000016d267824 */ /* 0x000fc800078e0205 */
[----:B------:R-:W-:Y:S01]  /*2370*/  IMAD.X R7, R38, 0x1, R93, P5 ;  /* 0x0000000126077824 */ /* 0x000fe200028e065d */
[----:B------:R-:W-:Y:S02]  /*2380*/  IADD3.X R5, R93, R38, R88, P3, P4 ;  /* 0x000000265d057210 */ /* 0x000fe40001fe8458 */
[-C--:B0-----:R-:W-:Y:S02]  /*2390*/  LEA R12, P3, R4, R102.reuse, 0x1 ;  /* 0x00000066040c7211 */ /* 0x081fe400078608ff */
[----:B------:R-:W-:Y:S02]  /*23a0*/  LEA R14, P5, R6, R102, 0x1 ;  /* 0x00000066060e7211 */ /* 0x000fe400078a08ff */
[-C--:B------:R-:W-:Y:S01]  /*23b0*/  LEA.HI.X R13, R4, R103.reuse, R5, 0x1, P3 ;  /* 0x00000067040d7211 */ /* 0x080fe200018f0c05 */
[----:B------:R-:W-:Y:S01]  /*23c0*/  IMAD R5, R2, 0x1800, R73 ;  /* 0x0000180002057824 */ /* 0x000fe200078e0249 */
[----:B-1----:R-:W-:Y:S02]  /*23d0*/  ISETP.GE.AND P3, PT, R105, 0x1, PT ;  /* 0x000000016900780c */ /* 0x002fe40003f66270 */
[----:B------:R-:W-:Y:S01]  /*23e0*/  ISETP.GT.AND P4, PT, R59, R60, PT ;  /* 0x0000003c3b00720c */ /* 0x000fe20003f84270 */
[----:B------:R-:W-:Y:S01]  /*23f0*/  IMAD R106, R5, 0x2, R58 ;  /* 0x00000002056a7824 */ /* 0x000fe200078e023a */
[----:B------:R-:W-:-:S02]  /*2400*/  LEA.HI.X R15, R6, R103, R7, 0x1, P5 ;  /* 0x00000067060f7211 */ /* 0x000fc400028f0c07 */
[----:B------:R-:W-:-:S07]  /*2410*/  P2R R100, PR, RZ, 0x10 ;  /* 0x00000010ff647803 */ /* 0x000fce0000000000 */
[----:B--234-:R-:W-:Y:S05]  /*2420*/  @!P3 BRA `(.L_x_7656) ;  /* 0x000000280094b947 */ /* 0x01cfea0003800000 */
        /* <DEDUP_REMOVED lines=19> */
[----:B------:R-:W-:-:S03]  /*2560*/  CS2R R36, SRZ ;  /* 0x0000000000247805 */ /* 0x000fc6000001ff00 */
[----:B------:R-:W-:Y:S05]  /*2570*/  @P4 BRA `(.L_x_7659) ;  /* 0x0000000000544947 */ /* 0x000fea0003800000 */
[----:B------:R-:W-:Y:S01]  /*2580*/  IADD3 R9, P3, R52, R6, RZ ;  /* 0x0000000634097210 */ /* 0x000fe20007f7e0ff */
[----:B------:R-:W-:Y:S01]  /*2590*/  ULDC.64 UR4, c[0x0][0x3c8] ;  /* 0x0000f20000047ab9 */ /* 0x000fe20000000a00 */
[----:B------:R-:W-:Y:S02]  /*25a0*/  CS2R R38, SRZ ;  /* 0x0000000000267805 */ /* 0x000fe4000001ff00 */
[----:B------:R-:W-:Y:S01]  /*25b0*/  CS2R R36, SRZ ;  /* 0x0000000000247805 */ /* 0x000fe2000001ff00 */
[----:B------:R-:W-:Y:S01]  /*25c0*/  IMAD.X R24, R101, 0x1, R66, P3 ;  /* 0x0000000165187824 */ /* 0x000fe200018e0642 */
[----:B------:R-:W-:-:S04]  /*25d0*/  LEA R8, P3, R9, UR4, 0x1 ;  /* 0x0000000409087c11 */ /* 0x000fc8000f8608ff */
[----:B------:R-:W-:Y:S01]  /*25e0*/  LEA.HI.X R9, R9, UR5, R24, 0x1, P3 ;  /* 0x0000000509097c11 */ /* 0x000fe200098f0c18 */
[----:B------:R-:W-:Y:S01]  /*25f0*/  ULDC.64 UR4, c[0x0][0x3e0] ;  /* 0x0000f80000047ab9 */ /* 0x000fe20000000a00 */
[----:B------:R-:W-:-:S05]  /*2600*/  IADD3 R25, P3, R46, R4, RZ ;  /* 0x000000042e197210 */ /* 0x000fca0007f7e0ff */
[----:B------:R-:W-:Y:S01]  /*2610*/  IMAD.X R26, R111, 0x1, R68, P3 ;  /* 0x000000016f1a7824 */ /* 0x000fe200018e0644 */
        /* <DEDUP_REMOVED lines=8> */
[----:B------:R-:W-:-:S13]  /*26a0*/  ISETP.GE.AND P3, PT, R26, R105, PT ;  /* 0x000000691a00720c */ /* 0x000fda0003f66270 */
[----:B------:R0:W5:Y:S04]  /*26b0*/  @!P3 LDG.E.64 R32, desc[UR40][R8.64+0x20] ;  /* 0x000020280820b981 */ /* 0x000168000c1e1b00 */
[----:B------:R0:W5:Y:S02]  /*26c0*/  @!P3 LDG.E.64 R34, desc[UR40][R24.64+0x20] ;  /* 0x000020281822b981 */ /* 0x000164000c1e1b00 */
.L_x_7659:
[----:B------:R-:W-:Y:S05]  /*26d0*/  BSYNC B1 ;  /* 0x0000000000017941 */ /* 0x000fea0003800000 */
.L_x_7658:
[----:B------:R-:W-:Y:S01]  /*26e0*/  ISETP.GE.AND P5, PT, R211, R104, PT ;  /* 0x00000068d300720c */ /* 0x000fe20003fa6270 */
[----:B------:R-:W-:Y:S01]  /*26f0*/  BSSY B1, `(.L_x_7660) ;  /* 0x000001c000017945 */ /* 0x000fe20003800000 */
[----:B------:R-:W-:Y:S02]  /*2700*/  CS2R R26, SRZ ;  /* 0x00000000001a7805 */ /* 0x000fe4000001ff00 */
[----:B0-----:R-:W-:Y:S01]  /*2710*/  CS2R R8, SRZ ;  /* 0x0000000000087805 */ /* 0x001fe2000001ff00 */
[----:B-----5:R-:W-:Y:S01]  /*2720*/  IMAD.MOV.U32 R102, RZ, RZ, R32 ;  /* 0x000000ffff667224 */ /* 0x020fe200078e0020 */
[----:B------:R-:W-:Y:S01]  /*2730*/  CS2R R24, SRZ ;  /* 0x0000000000187805 */ /* 0x000fe2000001ff00 */
[----:B------:R-:W-:-:S06]  /*2740*/  IMAD.MOV.U32 R103, RZ, RZ, R33 ;  /* 0x000000ffff677224 */ /* 0x000fcc00078e0021 */
[----:B------:R-:W-:Y:S05]  /*2750*/  @P5 BRA `(.L_x_7661) ;  /* 0x0000000000545947 */ /* 0x000fea0003800000 */
[----:B------:R-:W-:Y:S01]  /*2760*/  IADD3 R6, P3, P6, R52, R6, R83 ;  /* 0x0000000634067210 */ /* 0x000fe20007e7e053 */
[----:B------:R-:W-:Y:S01]  /*2770*/  ULDC.64 UR4, c[0x0][0x3c8] ;  /* 0x0000f20000047ab9 */ /* 0x000fe20000000a00 */
[----:B------:R-:W-:Y:S02]  /*2780*/  CS2R R26, SRZ ;  /* 0x00000000001a7805 */ /* 0x000fe4000001ff00 */
[----:B------:R-:W-:Y:S02]  /*2790*/  CS2R R24, SRZ ;  /* 0x0000000000187805 */ /* 0x000fe4000001ff00 */
[----:B------:R-:W-:Y:S02]  /*27a0*/  IADD3.X R5, R66, R101, R84, P3, P6 ;  /* 0x0000006542057210 */ /* 0x000fe40001fec454 */
[----:B------:R-:W-:-:S04]  /*27b0*/  IADD3 R7, P3, P6, R46, R4, R89 ;  /* 0x000000042e077210 */ /* 0x000fc80007e7e059 */
[----:B------:R-:W-:Y:S02]  /*27c0*/  IADD3.X R8, R68, R111, R91, P3, P6 ;  /* 0x0000006f44087210 */ /* 0x000fe40001fec45b */
[----:B------:R-:W-:-:S04]  /*27d0*/  LEA R4, P3, R6, UR4, 0x1 ;  /* 0x0000000406047c11 */ /* 0x000fc8000f8608ff */
[----:B------:R-:W-:Y:S01]  /*27e0*/  LEA.HI.X R5, R6, UR5, R5, 0x1, P3 ;  /* 0x0000000506057c11 */ /* 0x000fe200098f0c05 */
[----:B------:R-:W-:Y:S02]  /*27f0*/  ULDC.64 UR4, c[0x0][0x3e0] ;  /* 0x0000f80000047ab9 */ /* 0x000fe40000000a00 */
[----:B------:R-:W-:-:S04]  /*2800*/  LEA R6, P3, R7, UR4, 0x1 ;  /* 0x0000000407067c11 */ /* 0x000fc8000f8608ff */
[----:B------:R-:W-:Y:S02]  /*2810*/  LEA.HI.X R7, R7, UR5, R8, 0x1, P3 ;  /* 0x0000000507077c11 */ /* 0x000fe400098f0c08 */
[C---:B------:R-:W-:Y:S01]  /*2820*/  ISETP.GE.AND P3, PT, R28.reuse, R105, PT ;  /* 0x000000691c00720c */ /* 0x040fe20003f66270 */
        /* <DEDUP_REMOVED lines=8> */
.L_x_7661:
[----:B------:R-:W-:Y:S05]  /*28b0*/  BSYNC B1 ;  /* 0x0000000000017941 */ /* 0x000fea0003800000 */
.L_x_7660:
[----:B0-----:R-:W-:Y:S01]  /*28c0*/  IMAD.MOV.U32 R4, RZ, RZ, R38 ;  /* 0x000000ffff047224 */ /* 0x001fe200078e0026 */
        /* <DEDUP_REMOVED lines=8> */
[----:B------:R-:W-:Y:S01]  /*2950*/  PLOP3.LUT P3, PT, PT, PT, UP0, 0x80, 0x0 ;  /* 0x000000000000781c */ /* 0x000fe20003f6f008 */
        /* <DEDUP_REMOVED lines=13> */
[----:B------:R-:W-:Y:S01]  /*2a30*/  IMAD.MOV.U32 R5, RZ, RZ, R9 ;  /* 0x000000ffff057224 */ /* 0x000fe200078e0009 */
[----:B------:R-:W-:Y:S01]  /*2a40*/  PRMT R113, R6, 0x7610, R113 ;  /* 0x0000761006717816 */ /* 0x000fe20000000071 */
[----:B------:R-:W-:Y:S01]  /*2a50*/  IMAD.MOV.U32 R6, RZ, RZ, R24 ;  /* 0x000000ffff067224 */ /* 0x000fe200078e0018 */
[----:B------:R-:W-:Y:S02]  /*2a60*/  PRMT R112, R7, 0x7610, R112 ;  /* 0x0000761007707816 */ /* 0x000fe40000000070 */
[----:B------:R-:W-:Y:S02]  /*2a70*/  MOV R7, R25 ;  /* 0x0000001900077202 */ /* 0x000fe40000000f00 */
[----:B------:R-:W-:-:S02]  /*2a80*/  PRMT R108, R4, 0x7610, R108 ;  /* 0x00007610046c7816 */ /* 0x000fc4000000006c */
[----:B------:R-:W-:Y:S02]  /*2a90*/  PRMT R109, R5, 0x7610, R109 ;  /* 0x00007610056d7816 */ /* 0x000fe4000000006d */
[----:B------:R-:W-:Y:S02]  /*2aa0*/  PRMT R111, R6, 0x7610, R111 ;  /* 0x00007610066f7816 */ /* 0x000fe4000000006f */
[----:B------:R-:W-:Y:S01]  /*2ab0*/  PRMT R110, R7, 0x7610, R110 ;  /* 0x00007610076e7816 */ /* 0x000fe2000000006e */
[----:B------:R-:W-:Y:S06]  /*2ac0*/  @!P3 BRA `(.L_x_7662) ;  /* 0x000000000004b947 */ /* 0x000fec0003800000 */
[----:B------:R-:W-:Y:S01]  /*2ad0*/  BPT.TRAP 0x1 ;  /* 0x000000040000795c */ /* 0x000fe20000300000 */
.L_x_7662:
[----:B------:R-:W-:Y:S01]  /*2ae0*/  IMAD R90, R2, 0x8, R18 ;  /* 0x00000008025a7824 */ /* 0x000fe200078e0212 */
[----:B------:R-:W-:Y:S01]  /*2af0*/  SHF.L.U32 R101, R23, 0x1f, RZ ;  /* 0x0000001f17657819 */ /* 0x000fe200000006ff */
[----:B------:R-:W-:Y:S03]  /*2b00*/  BSSY B1, `(.L_x_7663) ;  /* 0x0000003000017945 */ /* 0x000fe60003800000 */
[----:B------:R-:W0:Y:S02]  /*2b10*/  SYNCS.PHASECHK.TRANS64.TRYWAIT P6, [R90+URZ+0x22890], R101 ;  /* 0x022890655a0075a7 */ /* 0x000e2400080c017f */
[----:B0-----:R-:W-:Y:S05]  /*2b20*/  @!P6 BRA `(.L_x_7664) ;  /* 0x0000012400b8e947 */ /* 0x001fea0003800000 */
.L_x_7880:
[----:B------:R-:W-:Y:S05]  /*2b30*/  BSYNC B1 ;  /* 0x0000000000017941 */ /* 0x000fea0003800000 */
.L_x_7663:
[----:B------:R-:W-:Y:S04]  /*2b40*/  BSSY B1, `(.L_x_7665) ;  /* 0x000006f000017945 */ /* 0x000fe80003800000 */
[----:B------:R-:W-:Y:S05]  /*2b50*/  @P4 BRA `(.L_x_7666) ;  /* 0x0000000400b44947 */ /* 0x000fea0003800000 */
[----:B------:R-:W-:Y:S04]  /*2b60*/  BSSY B2, `(.L_x_7667) ;  /* 0x0000036000027945 */ /* 0x000fe80003800000 */
[----:B------:R-:W-:Y:S05]  /*2b70*/  @P1 BRA `(.L_x_7668) ;  /* 0x0000000000d01947 */ /* 0x000fea0003800000 */
[----:B------:R1:W2:Y:S01]  /*2b80*/  LDS.128 R4, [R107] ;  /* 0x000000006b047984 */ /* 0x0002a20000000c00 */
        /* <DEDUP_REMOVED lines=49> */
.L_x_7670:
[----:B------:R-:W-:Y:S05]  /*2ea0*/  BSYNC B3 ;  /* 0x0000000000037941 */ /* 0x000fea0003800000 */
.L_x_7669:
[----:B--2---:R1:W-:Y:S02]  /*2eb0*/  STG.E.128 desc[UR40][R14.64], R4 ;  /* 0x000000040e007986 */ /* 0x0043e4000c101d28 */
.L_x_7668:
[----:B------:R-:W-:Y:S05]  /*2ec0*/  BSYNC B2 ;  /* 0x0000000000027941 */ /* 0x000fea0003800000 */
.L_x_7667:
[----:B------:R-:W-:Y:S05]  /*2ed0*/  @P2 BRA `(.L_x_7666) ;  /* 0x0000000000d42947 */ /* 0x000fea0003800000 */
[----:B-1----:R1:W2:Y:S01]  /*2ee0*/  LDS.128 R4, [R106] ;  /* 0x000000006a047984 */ /* 0x0022a20000000c00 */
[----:B------:R-:W-:Y:S01]  /*2ef0*/  VIADD R36, R28, 0x10 ;  /* 0x000000101c247836 */ /* 0x000fe20000000000 */
[----:B------:R-:W-:Y:S04]  /*2f00*/  BSSY B2, `(.L_x_7671) ;  /* 0x0000031000027945 */ /* 0x000fe80003800000 */
[----:B------:R-:W-:-:S13]  /*2f10*/  ISETP.GE.AND P4, PT, R36, R105, PT ;  /* 0x000000692400720c */ /* 0x000fda0003f86270 */
        /* <DEDUP_REMOVED lines=47> */
.L_x_7672:
[----:B------:R-:W-:Y:S05]  /*3210*/  BSYNC B2 ;  /* 0x0000000000027941 */ /* 0x000fea0003800000 */
.L_x_7671:
[----:B--2---:R2:W-:Y:S02]  /*3220*/  STG.E.128 desc[UR40][R14.64+0x40], R4 ;  /* 0x000040040e007986 */ /* 0x0045e4000c101d28 */
.L_x_7666:
[----:B------:R-:W-:Y:S05]  /*3230*/  BSYNC B1 ;  /* 0x0000000000017941 */ /* 0x000fea0003800000 */
.L_x_7665:
[----:B------:R-:W-:Y:S05]  /*3240*/  @P5 BRA `(.L_x_7673) ;  /* 0x0000001c00745947 */ /* 0x000fea0003800000 */
[----:B------:R-:W-:Y:S04]  /*3250*/  BSSY B1, `(.L_x_7674) ;  /* 0x0000036000017945 */ /* 0x000fe80003800000 */
[----:B------:R-:W-:Y:S05]  /*3260*/  @P1 BRA `(.L_x_7675) ;  /* 0x0000000000d01947 */ /* 0x000fea0003800000 */
[----:B-12---:R1:W2:Y:S01]  /*3270*/  LDS.128 R4, [R107+0x2000] ;  /* 0x002000006b047984 */ /* 0x0062a20000000c00 */
        /* <DEDUP_REMOVED lines=26> */
[C---:B------:R-:W-:Y:S01]  /*3420*/  FMUL.FTZ R37, R15.reuse, R33 ;  /* 0x000000210f257220 */ /* 0x040fe20000410000 */
        /* <DEDUP_REMOVED lines=22> */
.L_x_7677:
[----:B------:R-:W-:Y:S05]  /*3590*/  BSYNC B2 ;  /* 0x0000000000027941 */ /* 0x000fea0003800000 */
.L_x_7676:
[----:B--2---:R3:W-:Y:S02]  /*35a0*/  STG.E.128 desc[UR40][R12.64], R4 ;  /* 0x000000040c007986 */ /* 0x0047e4000c101d28 */
.L_x_7675:
[----:B------:R-:W-:Y:S05]  /*35b0*/  BSYNC B1 ;  /* 0x0000000000017941 */ /* 0x000fea0003800000 */
.L_x_7674:
[----:B------:R-:W-:Y:S05]  /*35c0*/  @P2 BRA `(.L_x_7673) ;  /* 0x0000001800942947 */ /* 0x000fea0003800000 */
[----:B-123--:R1:W2:Y:S01]  /*35d0*/  LDS.128 R4, [R106+0x2000] ;  /* 0x002000006a047984 */ /* 0x00e2a20000000c00 */
        /* <DEDUP_REMOVED lines=50> */
.L_x_7679:
[----:B------:R-:W-:Y:S05]  /*3900*/  BSYNC B1 ;  /* 0x0000000000017941 */ /* 0x000fea0003800000 */
.L_x_7678:
[----:B--2---:R1:W-:Y:S01]  /*3910*/  STG.E.128 desc[UR40][R12.64+0x40], R4 ;  /* 0x000040040c007986 */ /* 0x0043e2000c101d28 */
[----:B------:R-:W-:Y:S05]  /*3920*/  BRA `(.L_x_7673) ;  /* 0x0000001400bc7947 */ /* 0x000fea0003800000 */
.L_x_7657:
[----:B------:R-:W-:Y:S02]  /*3930*/  ISETP.GE.AND P3, PT, R211, R104, PT ;  /* 0x00000068d300720c */ /* 0x000fe40003f66270 */
[----:B------:R-:W-:Y:S02]  /*3940*/  CS2R R14, SRZ ;  /* 0x00000000000e7805 */ /* 0x000fe4000001ff00 */
[----:B------:R-:W-:Y:S02]  /*3950*/  CS2R R12, SRZ ;  /* 0x00000000000c7805 */ /* 0x000fe4000001ff00 */
[----:B------:R-:W-:-:S13]  /*3960*/  ISETP.GE.OR P3, PT, R16, R105, P3 ;  /* 0x000000691000720c */ /* 0x000fda0001f66670 */
[----:B------:R-:W-:Y:S01]  /*3970*/  @!P3 IADD3 R5, P4, P5, R50, R6, R83 ;  /* 0x000000063205b210 */ /* 0x000fe20007d9e053 */
[----:B------:R-:W0:Y:S03]  /*3980*/  @!P3 LDC.64 R34, c[0x0][0x3c8] ;  /* 0x0000f200ff22bb82 */ /* 0x000e260000000a00 */
[----:B------:R-:W-:Y:S02]  /*3990*/  @!P3 IADD3.X R36, R71, R101, R84, P4, P5 ;  /* 0x000000654724b210 */ /* 0x000fe400027ea454 */
[----:B------:R-:W-:-:S03]  /*39a0*/  @!P3 IADD3 R10, P4, P5, R44, R4, R89 ;  /* 0x000000042c0ab210 */ /* 0x000fc60007d9e059 */
[----:B------:R-:W1:Y:S01]  /*39b0*/  @!P3 LDC.64 R106, c[0x0][0x3e0] ;  /* 0x0000f800ff6abb82 */ /* 0x000e620000000a00 */
[----:B------:R-:W-:Y:S02]  /*39c0*/  @!P3 IADD3.X R11, R72, R111, R91, P4, P5 ;  /* 0x0000006f480bb210 */ /* 0x000fe400027ea45b */
[----:B------:R-:W-:-:S04]  /*39d0*/  ISETP.GE.AND P4, PT, R19, R104, PT ;  /* 0x000000681300720c */ /* 0x000fc80003f86270 */
[----:B------:R-:W-:-:S13]  /*39e0*/  ISETP.GE.OR P4, PT, R16, R105, P4 ;  /* 0x000000691000720c */ /* 0x000fda0002786670 */
[----:B------:R-:W2:Y:S01]  /*39f0*/  @!P4 LDC.64 R8, c[0x0][0x3c8] ;  /* 0x0000f200ff08cb82 */ /* 0x000ea20000000a00 */
[----:B------:R-:W-:-:S05]  /*3a00*/  @!P4 IADD3 R6, P5, R50, R6, RZ ;  /* 0x000000063206c210 */ /* 0x000fca0007fbe0ff */
[----:B------:R-:W-:Y:S02]  /*3a10*/  @!P4 IMAD.X R7, R101, 0x1, R71, P5 ;  /* 0x000000016507c824 */ /* 0x000fe400028e0647 */
[----:B------:R-:W3:Y:S01]  /*3a20*/  @!P4 LDC.64 R32, c[0x0][0x3e0] ;  /* 0x0000f800ff20cb82 */ /* 0x000ee20000000a00 */
[----:B------:R-:W-:Y:S02]  /*3a30*/  CS2R R26, SRZ ;  /* 0x00000000001a7805 */ /* 0x000fe4000001ff00 */
[----:B------:R-:W-:Y:S02]  /*3a40*/  CS2R R24, SRZ ;  /* 0x0000000000187805 */ /* 0x000fe4000001ff00 */
[----:B--2---:R-:W-:-:S04]  /*3a50*/  @!P4 LEA R8, P5, R6, R8, 0x1 ;  /* 0x000000080608c211 */ /* 0x004fc800078a08ff */
[----:B------:R-:W-:Y:S02]  /*3a60*/  @!P4 LEA.HI.X R9, R6, R9, R7, 0x1, P5 ;  /* 0x000000090609c211 */ /* 0x000fe400028f0c07 */
[----:B------:R-:W-:-:S03]  /*3a70*/  @!P4 IADD3 R4, P5, R44, R4, RZ ;  /* 0x000000042c04c210 */ /* 0x000fc60007fbe0ff */
[----:B------:R2:W4:Y:S02]  /*3a80*/  @!P4 LDG.E.128 R12, desc[UR40][R8.64] ;  /* 0x00000028080cc981 */ /* 0x000524000c1e1d00 */
[----:B------:R-:W-:Y:S01]  /*3a90*/  @!P4 IMAD.X R6, R111, 0x1, R72, P5 ;  /* 0x000000016f06c824 */ /* 0x000fe200028e0648 */
[----:B---3--:R-:W-:-:S04]  /*3aa0*/  @!P4 LEA R32, P5, R4, R32, 0x1 ;  /* 0x000000200420c211 */ /* 0x008fc800078a08ff */
[----:B------:R-:W-:-:S05]  /*3ab0*/  @!P4 LEA.HI.X R33, R4, R33, R6, 0x1, P5 ;  /* 0x000000210421c211 */ /* 0x000fca00028f0c06 */
[----:B------:R4:W3:Y:S01]  /*3ac0*/  @!P4 LDG.E.128 R24, desc[UR40][R32.64] ;  /* 0x000000282018c981 */ /* 0x0008e2000c1e1d00 */
[C---:B0-----:R-:W-:Y:S02]  /*3ad0*/  @!P3 LEA R34, P4, R5.reuse, R34, 0x1 ;  /* 0x000000220522b211 */ /* 0x041fe400078808ff */
[----:B------:R-:W-:Y:S02]  /*3ae0*/  CS2R R6, SRZ ;  /* 0x0000000000067805 */ /* 0x000fe4000001ff00 */
[----:B------:R-:W-:Y:S02]  /*3af0*/  @!P3 LEA.HI.X R35, R5, R35, R36, 0x1, P4 ;  /* 0x000000230523b211 */ /* 0x000fe400020f0c24 */
[----:B------:R-:W-:Y:S02]  /*3b00*/  CS2R R4, SRZ ;  /* 0x0000000000047805 */ /* 0x000fe4000001ff00 */
[----:B-1----:R-:W-:Y:S02]  /*3b10*/  @!P3 LEA R36, P4, R10, R106, 0x1 ;  /* 0x0000006a0a24b211 */ /* 0x002fe400078808ff */
[----:B--2---:R-:W-:-:S02]  /*3b20*/  CS2R R8, SRZ ;  /* 0x0000000000087805 */ /* 0x004fc4000001ff00 */
[----:B------:R-:W-:Y:S01]  /*3b30*/  @!P3 LEA.HI.X R37, R10, R107, R11, 0x1, P4 ;  /* 0x0000006b0a25b211 */ /* 0x000fe200020f0c0b */
[----:B------:R0:W2:Y:S01]  /*3b40*/  @!P3 LDG.E.128 R4, desc[UR40][R34.64] ;  /* 0x000000282204b981 */ /* 0x0000a2000c1e1d00 */
[----:B------:R-:W-:-:S06]  /*3b50*/  CS2R R10, SRZ ;  /* 0x00000000000a7805 */ /* 0x000fcc000001ff00 */
[----:B------:R-:W5:Y:S01]  /*3b60*/  @!P3 LDG.E.128 R8, desc[UR40][R36.64] ;  /* 0x000000282408b981 */ /* 0x000f62000c1e1d00 */
[----:B------:R-:W-:-:S06]  /*3b70*/  UISETP.NE.AND UP0, UPT, UR44, 0x3, UPT ;  /* 0x000000032c00788c */ /* 0x000fcc000bf05270 */
[----:B------:R-:W-:Y:S02]  /*3b80*/  PLOP3.LUT P3, PT, PT, PT, UP0, 0x80, 0x0 ;  /* 0x000000000000781c */ /* 0x000fe40003f6f008 */
[----:B------:R-:W-:Y:S01]  /*3b90*/  ISETP.GE.AND P4, PT, R16, R105, PT ;  /* 0x000000691000720c */ /* 0x000fe20003f86270 */
[----:B----4-:R-:W-:Y:S02]  /*3ba0*/  IMAD.MOV.U32 R32, RZ, RZ, R14 ;  /* 0x000000ffff207224 */ /* 0x010fe400078e000e */
[----:B------:R-:W-:-:S03]  /*3bb0*/  IMAD.MOV.U32 R33, RZ, RZ, R15 ;  /* 0x000000ffff217224 */ /* 0x000fc600078e000f */
[----:B------:R-:W-:Y:S02]  /*3bc0*/  PRMT R128, R32, 0x7610, R128 ;  /* 0x0000761020807816 */ /* 0x000fe40000000080 */
[----:B------:R-:W-:Y:S01]  /*3bd0*/  PRMT R135, R33, 0x7610, R135 ;  /* 0x0000761021877816 */ /* 0x000fe20000000087 */
[----:B------:R-:W-:Y:S02]  /*3be0*/  IMAD.MOV.U32 R90, RZ, RZ, R13 ;  /* 0x000000ffff5a7224 */ /* 0x000fe400078e000d */
[----:B---3--:R-:W-:Y:S01]  /*3bf0*/  IMAD.MOV.U32 R32, RZ, RZ, R26 ;  /* 0x000000ffff207224 */ /* 0x008fe200078e001a */
[----:B0-----:R-:W-:Y:S01]  /*3c00*/  MOV R34, R24 ;  /* 0x0000001800227202 */ /* 0x001fe20000000f00 */
[----:B------:R-:W-:Y:S02]  /*3c10*/  IMAD.MOV.U32 R33, RZ, RZ, R27 ;  /* 0x000000ffff217224 */ /* 0x000fe400078e001b */
[----:B------:R-:W-:Y:S01]  /*3c20*/  IMAD.MOV.U32 R35, RZ, RZ, R25 ;  /* 0x000000ffff237224 */ /* 0x000fe200078e0019 */
[----:B------:R-:W-:-:S02]  /*3c30*/  PRMT R136, R32, 0x7610, R136 ;  /* 0x0000761020887816 */ /* 0x000fc40000000088 */
[----:B------:R-:W-:Y:S02]  /*3c40*/  PRMT R114, R114, 0x5410, R33 ;  /* 0x0000541072727816 */ /* 0x000fe40000000021 */
[----:B------:R-:W-:Y:S02]  /*3c50*/  PRMT R115, R115, 0x5410, R34 ;  /* 0x0000541073737816 */ /* 0x000fe40000000022 */
[----:B------:R-:W-:Y:S01]  /*3c60*/  PRMT R137, R35, 0x7610, R137 ;  /* 0x0000761023897816 */ /* 0x000fe20000000089 */
[----:B--2---:R-:W-:Y:S01]  /*3c70*/  IMAD.MOV.U32 R32, RZ, RZ, R6 ;  /* 0x000000ffff207224 */ /* 0x004fe200078e0006 */
[----:B------:R-:W-:Y:S01]  /*3c80*/  PRMT R112, R112, 0x5410, R90 ;  /* 0x0000541070707816 */ /* 0x000fe2000000005a */
[----:B------:R-:W-:Y:S02]  /*3c90*/  IMAD.MOV.U32 R33, RZ, RZ, R7 ;  /* 0x000000ffff217224 */ /* 0x000fe400078e0007 */
[----:B------:R-:W-:Y:S02]  /*3ca0*/  IMAD.MOV.U32 R34, RZ, RZ, R4 ;  /* 0x000000ffff227224 */ /* 0x000fe400078e0004 */
        /* <DEDUP_REMOVED lines=8> */
[----:B------:R-:W-:-:S02]  /*3d30*/  IMAD.MOV.U32 R34, RZ, RZ, R8 ;  /* 0x000000ffff227224 */ /* 0x000fc400078e0008 */
[----:B------:R-:W-:Y:S01]  /*3d40*/  IMAD.MOV.U32 R35, RZ, RZ, R9 ;  /* 0x000000ffff237224 */ /* 0x000fe200078e0009 */
[----:B------:R-:W-:Y:S02]  /*3d50*/  PRMT R132, R39, 0x7610, R132 ;  /* 0x0000761027847816 */ /* 0x000fe40000000084 */
[----:B------:R-:W-:Y:S02]  /*3d60*/  PRMT R117, R32, 0x7610, R117 ;  /* 0x0000761020757816 */ /* 0x000fe40000000075 */
[----:B------:R-:W-:Y:S02]  /*3d70*/  PRMT R118, R33, 0x7610, R118 ;  /* 0x0000761021767816 */ /* 0x000fe40000000076 */
[----:B------:R-:W-:Y:S02]  /*3d80*/  PRMT R119, R34, 0x7610, R119 ;  /* 0x0000761022777816 */ /* 0x000fe40000000077 */
[----:B------:R-:W-:Y:S01]  /*3d90*/  PRMT R120, R35, 0x7610, R120 ;  /* 0x0000761023787816 */ /* 0x000fe20000000078 */
[----:B------:R-:W-:Y:S06]  /*3da0*/  @!P3 BRA `(.L_x_7680) ;  /* 0x000000000004b947 */ /* 0x000fec0003800000 */
[----:B------:R-:W-:Y:S01]  /*3db0*/  BPT.TRAP 0x1 ;  /* 0x000000040000795c */ /* 0x000fe20000300000 */
.L_x_7680:
[----:B------:R-:W-:Y:S01]  /*3dc0*/  IMAD R90, R2, 0x8, R18 ;  /* 0x00000008025a7824 */ /* 0x000fe200078e0212 */
[----:B------:R-:W-:Y:S01]  /*3dd0*/  SHF.L.U32 R101, R23, 0x1f, RZ ;  /* 0x0000001f17657819 */ /* 0x000fe200000006ff */
[----:B------:R-:W0:Y:S01]  /*3de0*/  LDC R105, c[0x0][0x2e4] ;  /* 0x0000b900ff697b82 */ /* 0x000e220000000800 */
[----:B------:R-:W-:Y:S01]  /*3df0*/  BSSY B1, `(.L_x_7681) ;  /* 0x0000006000017945 */ /* 0x000fe20003800000 */
[----:B------:R-:W-:Y:S01]  /*3e00*/  IMAD.MOV.U32 R109, RZ, RZ, R38 ;  /* 0x000000ffff6d7224 */ /* 0x000fe200078e0026 */
[----:B------:R-:W1:Y:S05]  /*3e10*/  SYNCS.PHASECHK.TRANS64.TRYWAIT P5, [R90+URZ+0x22890], R101 ;  /* 0x022890655a0075a7 */ /* 0x000e6a00080a017f */
[----:B------:R-:W2:Y:S01]  /*3e20*/  LDC.64 R106, c[0x0][0x2f0] ;  /* 0x0000bc00ff6a7b82 */ /* 0x000ea20000000a00 */
[----:B0-----:R-:W-:Y:S01]  /*3e30*/  IMAD.IADD R113, R105, 0x1, -R78 ;  /* 0x0000000169717824 */ /* 0x001fe200078e0a4e */
[----:B-1----:R-:W-:Y:S06]  /*3e40*/  @!P5 BRA `(.L_x_7682) ;  /* 0x000001140004d947 */ /* 0x002fec0003800000 */
.L_x_7881:
[----:B------:R-:W-:Y:S05]  /*3e50*/  BSYNC B1 ;  /* 0x0000000000017941 */ /* 0x000fea0003800000 */
.L_x_7681:
[----:B------:R-:W-:Y:S01]  /*3e60*/  ISETP.GE.OR P5, PT, R19, R104, P1 ;  /* 0x000000681300720c */ /* 0x000fe20000fa6670 */
[----:B------:R-:W-:-:S12]  /*3e70*/  BSSY B1, `(.L_x_7683) ;  /* 0x0000080000017945 */ /* 0x000fd80003800000 */
[----:B------:R-:W-:Y:S05]  /*3e80*/  @P5 BRA `(.L_x_7684) ;  /* 0x0000000400f85947 */ /* 0x000fea0003800000 */
[-C--:B--2---:R-:W-:Y:S01]  /*3e90*/  IMAD R32, R216, R106.reuse, RZ ;  /* 0x0000006ad8207224 */ /* 0x084fe200078e02ff */
[----:B------:R-:W-:Y:S01]  /*3ea0*/  BSSY B2, `(.L_x_7685) ;  /* 0x0000070000027945 */ /* 0x000fe20003800000 */
[----:B------:R-:W-:-:S04]  /*3eb0*/  IMAD.WIDE.U32 R110, R19, R106, R108 ;  /* 0x0000006a136e7225 */ /* 0x000fc800078e006c */
[----:B------:R-:W-:Y:S01]  /*3ec0*/  IMAD R33, R19, R107, R32 ;  /* 0x0000006b13217224 */ /* 0x000fe200078e0220 */
[----:B------:R-:W-:Y:S02]  /*3ed0*/  SEL R32, R78, R113, !P0 ;  /* 0x000000714e207207 */ /* 0x000fe40004000000 */
[----:B------:R-:W-:Y:S01]  /*3ee0*/  IADD3 R121, P5, P6, R20, R110, R69 ;  /* 0x0000006e14797210 */ /* 0x000fe20007ebe045 */
[----:B------:R-:W-:Y:S01]  /*3ef0*/  IMAD.IADD R124, R33, 0x1, R111 ;  /* 0x00000001217c7824 */ /* 0x000fe200078e026f */
[----:B------:R-:W-:-:S04]  /*3f00*/  SHF.R.S32.HI R33, RZ, 0x1f, R32 ;  /* 0x0000001fff217819 */ /* 0x000fc80000011420 */
[----:B------:R-:W-:Y:S02]  /*3f10*/  LEA.HI R33, R33, R32, RZ, 0x4 ;  /* 0x0000002021217211 */ /* 0x000fe400078f20ff */
[----:B------:R-:W-:Y:S02]  /*3f20*/  IADD3.X R122, R97, R124, R64, P5, P6 ;  /* 0x0000007c617a7210 */ /* 0x000fe40002fec440 */
[----:B------:R-:W-:-:S05]  /*3f30*/  LEA.HI.SX32 R33, R33, R70, 0x1c ;  /* 0x0000004621217211 */ /* 0x000fca00078fe2ff */
[----:B------:R-:W-:-:S05]  /*3f40*/  IMAD.SHL.U32 R123, R33, 0x8, RZ ;  /* 0x00000008217b7824 */ /* 0x000fca00078e00ff */
[----:B------:R-:W-:-:S04]  /*3f50*/  LOP3.LUT R33, R87, 0x38, R123, 0xf8, !PT ;  /* 0x0000003857217812 */ /* 0x000fc800078ef87b */
[----:B------:R-:W-:Y:S01]  /*3f60*/  LOP3.LUT R32, R33, R82, RZ, 0x3c, !PT ;  /* 0x0000005221207212 */ /* 0x000fe200078e3cff */
[----:B------:R-:W-:-:S04]  /*3f70*/  IMAD R33, R2, 0x1800, R67 ;  /* 0x0000180002217824 */ /* 0x000fc800078e0243 */
[----:B------:R-:W-:Y:S02]  /*3f80*/  IMAD R35, R205, 0x200, R32 ;  /* 0x00000200cd237824 */ /* 0x000fe400078e0220 */
[----:B------:R-:W-:Y:S02]  /*3f90*/  IMAD R33, R33, 0x2, R18 ;  /* 0x0000000221217824 */ /* 0x000fe400078e0212 */
[----:B------:R-:W-:-:S04]  /*3fa0*/  IMAD R35, R2, 0x1800, R35 ;  /* 0x0000180002237824 */ /* 0x000fc800078e0223 */
        /* <DEDUP_REMOVED lines=12> */
[----:B------:R-:W-:Y:S02]  /*4070*/  PRMT R125, R132, 0x5410, R125 ;  /* 0x00005410847d7816 */ /* 0x000fe4000000007d */
[--C-:B------:R-:W-:Y:S01]  /*4080*/  SHF.R.U64 R133, R26, 0x10, R27.reuse ;  /* 0x000000101a857819 */ /* 0x100fe2000000121b */
[----:B--2---:R-:W-:Y:S01]  /*4090*/  IMAD.U32 R26, R36, 0x10000, RZ ;  /* 0x00010000241a7824 */ /* 0x004fe200078e00ff */
[----:B------:R-:W-:Y:S01]  /*40a0*/  SHF.R.U32.HI R134, RZ, 0x10, R27 ;  /* 0x00000010ff867819 */ /* 0x000fe2000001161b */
[----:B------:R-:W-:Y:S01]  /*40b0*/  IMAD.U32 R27, R37, 0x10000, RZ ;  /* 0x00010000251b7824 */ /* 0x000fe200078e00ff */
[----:B------:R-:W-:Y:S01]  /*40c0*/  PRMT R127, R128, 0x5410, R127 ;  /* 0x00005410807f7816 */ /* 0x000fe2000000007f */
[----:B------:R-:W-:Y:S01]  /*40d0*/  IMAD.U32 R128, R126, 0x10000, RZ ;  /* 0x000100007e807824 */ /* 0x000fe200078e00ff */
[----:B------:R-:W-:Y:S02]  /*40e0*/  SHF.L.U32 R132, R131, 0x10, RZ ;  /* 0x0000001083847819 */ /* 0x000fe400000006ff */
[----:B------:R-:W-:Y:S01]  /*40f0*/  SHF.R.U32.HI R129, RZ, 0x10, R15 ;  /* 0x00000010ff817819 */ /* 0x000fe2000001160f */
[----:B------:R-:W-:Y:S01]  /*4100*/  FMUL.FTZ R138, R27, R128 ;  /* 0x000000801b8a7220 */ /* 0x000fe20000410000 */
        /* <DEDUP_REMOVED lines=9> */
[----:B------:R-:W-:Y:S01]  /*41a0*/  FFMA.FTZ R136, R13, R128, -R136 ;  /* 0x000000800d887223 */ /* 0x000fe20000010888 */
[----:B------:R-:W-:Y:S01]  /*41b0*/  PRMT R134, R114, 0x5432, R134 ;  /* 0x0000543272867816 */ /* 0x000fe20000000086 */
[----:B------:R-:W-:Y:S01]  /*41c0*/  FMUL.FTZ R135, R33, R131 ;  /* 0x0000008321877220 */ /* 0x000fe20000410000 */
[----:B------:R-:W-:Y:S01]  /*41d0*/  LOP3.LUT R126, R126, 0xffff0000, RZ, 0xc0, !PT ;  /* 0xffff00007e7e7812 */ /* 0x000fe200078ec0ff */
[----:B------:R-:W-:Y:S01]  /*41e0*/  IMAD.U32 R13, R129, 0x10000, RZ ;  /* 0x00010000810d7824 */ /* 0x000fe200078e00ff */
[----:B------:R-:W-:Y:S01]  /*41f0*/  SHF.R.U64 R130, R24, 0x10, R25 ;  /* 0x0000001018827819 */ /* 0x000fe20000001219 */
[----:B------:R-:W-:Y:S01]  /*4200*/  IMAD.U32 R27, R134, 0x10000, RZ ;  /* 0x00010000861b7824 */ /* 0x000fe200078e00ff */
[----:B------:R-:W-:Y:S01]  /*4210*/  LOP3.LUT R39, R39, 0xffff0000, RZ, 0xc0, !PT ;  /* 0xffff000027277812 */ /* 0x000fe200078ec0ff */
[-C--:B------:R-:W-:Y:S01]  /*4220*/  FMUL.FTZ R33, R33, R126.reuse ;  /* 0x0000007e21217220 */ /* 0x080fe20000410000 */
[----:B------:R-:W-:Y:S01]  /*4230*/  FFMA.FTZ R135, R14, R126, -R135 ;  /* 0x0000007e0e877223 */ /* 0x000fe20000010887 */
[----:B------:R-:W-:Y:S01]  /*4240*/  IMAD.U32 R24, R35, 0x10000, RZ ;  /* 0x0001000023187824 */ /* 0x000fe200078e00ff */
[----:B------:R-:W-:Y:S01]  /*4250*/  PRMT R130, R115, 0x5432, R130 ;  /* 0x0000543273827816 */ /* 0x000fe20000000082 */
        /* <DEDUP_REMOVED lines=52> */
.L_x_7686:
[----:B------:R-:W-:Y:S05]  /*45a0*/  BSYNC B2 ;  /* 0x0000000000027941 */ /* 0x000fea0003800000 */
.L_x_7685:
[----:B------:R-:W-:Y:S02]  /*45b0*/  ISETP.GE.AND P5, PT, R123, R105, PT ;  /* 0x000000697b00720c */ /* 0x000fe40003fa6270 */
[----:B------:R-:W-:-:S11]  /*45c0*/  P2R R13, PR, RZ, 0x1 ;  /* 0x00000001ff0d7803 */ /* 0x000fd60000000000 */
[--C-:B------:R-:W-:Y:S02]  /*45d0*/  @!P5 SHF.R.S32.HI R12, RZ, 0x1f, R123.reuse ;  /* 0x0000001fff0cd819 */ /* 0x100fe4000001147b */
[----:B------:R-:W-:-:S04]  /*45e0*/  @!P5 IADD3 R110, P0, P6, R20, R110, R123 ;  /* 0x0000006e146ed210 */ /* 0x000fc80007e1e07b */
[----:B------:R-:W-:Y:S02]  /*45f0*/  @!P5 IADD3.X R124, R97, R124, R12, P0, P6 ;  /* 0x0000007c617cd210 */ /* 0x000fe400007ec40c */
[-C--:B------:R-:W-:Y:S02]  /*4600*/  LEA R12, P6, R121, R102.reuse, 0x1 ;  /* 0x00000066790c7211 */ /* 0x080fe400078c08ff */
[----:B------:R-:W-:Y:S02]  /*4610*/  ISETP.NE.AND P0, PT, R13, RZ, PT ;  /* 0x000000ff0d00720c */ /* 0x000fe40003f05270 */
[----:B------:R-:W-:Y:S02]  /*4620*/  LEA.HI.X R13, R121, R103, R122, 0x1, P6 ;  /* 0x00000067790d7211 */ /* 0x000fe400030f0c7a */
[----:B------:R-:W-:-:S03]  /*4630*/  @!P5 LEA R14, P6, R110, R102, 0x1 ;  /* 0x000000666e0ed211 */ /* 0x000fc600078c08ff */
[----:B-1----:R1:W-:Y:S01]  /*4640*/  STG.E.128 desc[UR40][R12.64], R32 ;  /* 0x000000200c007986 */ /* 0x0023e2000c101d28 */
[----:B------:R-:W-:-:S05]  /*4650*/  @!P5 LEA.HI.X R15, R110, R103, R124, 0x1, P6 ;  /* 0x000000676e0fd211 */ /* 0x000fca00030f0c7c */
[----:B--2---:R1:W-:Y:S04]  /*4660*/  @!P5 STG.E.128 desc[UR40][R14.64], R36 ;  /* 0x000000240e00d986 */ /* 0x0043e8000c101d28 */
.L_x_7684:
[----:B------:R-:W-:Y:S05]  /*4670*/  BSYNC B1 ;  /* 0x0000000000017941 */ /* 0x000fea0003800000 */
.L_x_7683:
[----:B------:R-:W-:Y:S01]  /*4680*/  ISETP.GE.OR P5, PT, R211, R104, P1 ;  /* 0x00000068d300720c */ /* 0x000fe20000fa6670 */
[-C--:B-12---:R-:W-:Y:S02]  /*4690*/  IMAD R12, R81, R106.reuse, RZ ;  /* 0x0000006a510c7224 */ /* 0x086fe400078e02ff */
[----:B------:R-:W-:-:S04]  /*46a0*/  IMAD.WIDE.U32 R108, R211, R106, R108 ;  /* 0x0000006ad36c7225 */ /* 0x000fc800078e006c */
[----:B------:R-:W-:-:S06]  /*46b0*/  IMAD R107, R211, R107, R12 ;  /* 0x0000006bd36b7224 */ /* 0x000fcc00078e020c */
[----:B------:R-:W-:Y:S05]  /*46c0*/  @P5 BRA `(.L_x_7673) ;  /* 0x0000000800545947 */ /* 0x000fea0003800000 */
[----:B------:R-:W-:Y:S01]  /*46d0*/  IMAD.IADD R34, R109, 0x1, R107 ;  /* 0x000000016d227824 */ /* 0x000fe200078e026b */
[----:B------:R-:W-:Y:S01]  /*46e0*/  IADD3 R12, P5, P6, R20, R108, R69 ;  /* 0x0000006c140c7210 */ /* 0x000fe20007ebe045 */
[----:B------:R-:W-:Y:S01]  /*46f0*/  BSSY B1, `(.L_x_7687) ;  /* 0x000006e000017945 */ /* 0x000fe20003800000 */
[----:B------:R-:W-:Y:S02]  /*4700*/  SEL R113, R78, R113, !P0 ;  /* 0x000000714e717207 */ /* 0x000fe40004000000 */
[----:B------:R-:W-:Y:S02]  /*4710*/  IADD3.X R13, R97, R34, R64, P5, P6 ;  /* 0x00000022610d7210 */ /* 0x000fe40002fec440 */
[----:B------:R-:W-:-:S04]  /*4720*/  LEA R32, P5, R12, R102, 0x1 ;  /* 0x000000660c207211 */ /* 0x000fc800078a08ff */
[----:B------:R-:W-:Y:S02]  /*4730*/  LEA.HI.X R33, R12, R103, R13, 0x1, P5 ;  /* 0x000000670c217211 */ /* 0x000fe400028f0c0d */
[----:B------:R-:W-:-:S04]  /*4740*/  SHF.R.S32.HI R12, RZ, 0x1f, R113 ;  /* 0x0000001fff0c7819 */ /* 0x000fc80000011471 */
[----:B------:R-:W-:-:S04]  /*4750*/  LEA.HI R113, R12, R113, RZ, 0x4 ;  /* 0x000000710c717211 */ /* 0x000fc800078f20ff */
[----:B------:R-:W-:-:S05]  /*4760*/  LEA.HI.SX32 R35, R113, R70, 0x1c ;  /* 0x0000004671237211 */ /* 0x000fca00078fe2ff */
[----:B------:R-:W-:-:S05]  /*4770*/  IMAD.SHL.U32 R35, R35, 0x8, RZ ;  /* 0x0000000823237824 */ /* 0x000fca00078e00ff */
[----:B------:R-:W-:-:S04]  /*4780*/  LOP3.LUT R13, R204, 0x38, R35, 0xf8, !PT ;  /* 0x00000038cc0d7812 */ /* 0x000fc800078ef823 */
[----:B------:R-:W-:-:S05]  /*4790*/  LOP3.LUT R13, R13, R234, RZ, 0x3c, !PT ;  /* 0x000000ea0d0d7212 */ /* 0x000fca00078e3cff */
[----:B------:R-:W-:Y:S02]  /*47a0*/  IMAD.IADD R15, R206, 0x1, R13 ;  /* 0x00000001ce0f7824 */ /* 0x000fe400078e020d */
[C---:B------:R-:W-:Y:S02]  /*47b0*/  IMAD R13, R2.reuse, 0x1800, R65 ;  /* 0x00001800020d7824 */ /* 0x040fe400078e0241 */
[----:B------:R-:W-:Y:S02]  /*47c0*/  IMAD R15, R2, 0x1800, R15 ;  /* 0x00001800020f7824 */ /* 0x000fe400078e020f */
        /* <DEDUP_REMOVED lines=22> */
[----:B------:R-:W-:Y:S02]  /*4930*/  SHF.R.U32.HI R107, RZ, 0x10, R7 ;  /* 0x00000010ff6b7819 */ /* 0x000fe40000011607 */
[----:B------:R-:W-:Y:S01]  /*4940*/  PRMT R117, R117, 0x5410, R106 ;  /* 0x0000541075757816 */ /* 0x000fe2000000006a */
[C---:B------:R-:W-:Y:S01]  /*4950*/  FMUL.FTZ R106, R11.reuse, R38 ;  /* 0x000000260b6a7220 */ /* 0x040fe20000410000 */
[----:B------:R-:W-:Y:S01]  /*4960*/  PRMT R114, R114, 0x5410, R107 ;  /* 0x0000541072727816 */ /* 0x000fe2000000006b */
[-C--:B------:R-:W-:Y:S01]  /*4970*/  FMUL.FTZ R110, R11, R36.reuse ;  /* 0x000000240b6e7220 */ /* 0x080fe20000410000 */
[----:B------:R-:W-:Y:S01]  /*4980*/  PRMT R118, R118, 0x5410, R37 ;  /* 0x0000541076767816 */ /* 0x000fe20000000025 */
[C---:B------:R-:W-:Y:S01]  /*4990*/  FFMA.FTZ R106, R5.reuse, R36, -R106 ;  /* 0x00000024056a7223 */ /* 0x040fe2000001086a */
[----:B------:R-:W-:Y:S01]  /*49a0*/  SHF.R.U64 R111, R6, 0x10, R7 ;  /* 0x00000010066f7819 */ /* 0x000fe20000001207 */
[----:B------:R-:W-:Y:S01]  /*49b0*/  FFMA.FTZ R110, R5, R38, R110 ;  /* 0x00000026056e7223 */ /* 0x000fe2000001006e */
[----:B------:R-:W-:Y:S01]  /*49c0*/  LOP3.LUT R6, R13, 0xffff0000, RZ, 0xc0, !PT ;  /* 0xffff00000d067812 */ /* 0x000fe200078ec0ff */
[----:B------:R-:W-:Y:S01]  /*49d0*/  IMAD.U32 R5, R114, 0x10000, RZ ;  /* 0x0001000072057824 */ /* 0x000fe200078e00ff */
[----:B------:R-:W-:Y:S01]  /*49e0*/  LOP3.LUT R13, R25, 0xffff0000, RZ, 0xc0, !PT ;  /* 0xffff0000190d7812 */ /* 0x000fe200078ec0ff */
[----:B------:R-:W-:Y:S01]  /*49f0*/  IMAD.U32 R25, R27, 0x10000, RZ ;  /* 0x000100001b197824 */ /* 0x000fe200078e00ff */
[----:B------:R-:W-:Y:S01]  /*4a00*/  SHF.L.U32 R11, R118, 0x10, RZ ;  /* 0x00000010760b7819 */ /* 0x000fe200000006ff */
        /* <DEDUP_REMOVED lines=8> */
[----:B------:R-:W-:Y:S01]  /*4a90*/  FMUL.FTZ R13, R13, R116 ;  /* 0x000000740d0d7220 */ /* 0x000fe20000410000 */
[C---:B------:R-:W-:Y:S01]  /*4aa0*/  FFMA.FTZ R36, R8.reuse, R11, R36 ;  /* 0x0000000b08247223 */ /* 0x040fe20000010024 */
[----:B------:R-:W-:Y:S01]  /*4ab0*/  FFMA.FTZ R39, R8, R5, -R39 ;  /* 0x0000000508277223 */ /* 0x000fe20000010827 */
[----:B------:R-:W-:Y:S01]  /*4ac0*/  LOP3.LUT R114, R114, 0xffff0000, RZ, 0xc0, !PT ;  /* 0xffff000072727812 */ /* 0x000fe200078ec0ff */
[----:B------:R-:W-:Y:S01]  /*4ad0*/  IMAD.U32 R11, R119, 0x10000, RZ ;  /* 0x00010000770b7824 */ /* 0x000fe200078e00ff */
[----:B------:R-:W-:Y:S01]  /*4ae0*/  LOP3.LUT R9, R15, 0xffff0000, RZ, 0xc0, !PT ;  /* 0xffff00000f097812 */ /* 0x000fe200078ec0ff */
[----:B------:R-:W-:-:S02]  /*4af0*/  IMAD.U32 R5, R115, 0x10000, RZ ;  /* 0x0001000073057824 */ /* 0x000fc400078e00ff */
[C---:B------:R-:W-:Y:S01]  /*4b00*/  FFMA.FTZ R37, R6.reuse, R116, -R37 ;  /* 0x0000007406257223 */ /* 0x040fe20000010825 */
        /* <DEDUP_REMOVED lines=8> */
[C---:B------:R-:W-:Y:S01]  /*4b90*/  FFMA.FTZ R114, R9.reuse, R114, -R6 ;  /* 0x0000007209727223 */ /* 0x040fe20000010806 */
[----:B------:R-:W-:Y:S01]  /*4ba0*/  PRMT R112, R112, 0x5410, R111 ;  /* 0x0000541070707816 */ /* 0x000fe2000000006f */
[----:B------:R-:W-:Y:S01]  /*4bb0*/  IMAD.U32 R15, R26, 0x10000, RZ ;  /* 0x000100001a0f7824 */ /* 0x000fe200078e00ff */
[----:B------:R-:W-:Y:S01]  /*4bc0*/  LOP3.LUT R12, R12, 0xffff0000, RZ, 0xc0, !PT ;  /* 0xffff00000c0c7812 */ /* 0x000fe200078ec0ff */
[----:B------:R-:W-:Y:S01]  /*4bd0*/  FFMA.FTZ R27, R9, R118, R8 ;  /* 0x00000076091b7223 */ /* 0x000fe20000010008 */
[----:B------:R-:W-:Y:S01]  /*4be0*/  FFMA.FTZ R10, R4, R11, R10 ;  /* 0x0000000b040a7223 */ /* 0x000fe2000001000a */
[C---:B------:R-:W-:Y:S01]  /*4bf0*/  IMAD.U32 R6, R117.reuse, 0x10000, RZ ;  /* 0x0001000075067824 */ /* 0x040fe200078e00ff */
[----:B------:R-:W-:Y:S01]  /*4c00*/  LOP3.LUT R26, R26, 0xffff0000, RZ, 0xc0, !PT ;  /* 0xffff00001a1a7812 */ /* 0x000fe200078ec0ff */
[----:B------:R-:W-:Y:S01]  /*4c10*/  FMUL.FTZ R9, R24, R119 ;  /* 0x0000007718097220 */ /* 0x000fe20000410000 */
[----:B------:R-:W-:Y:S01]  /*4c20*/  FFMA.FTZ R13, R4, R5, -R13 ;  /* 0x00000005040d7223 */ /* 0x000fe2000001080d */
[-C--:B------:R-:W-:Y:S01]  /*4c30*/  FMUL.FTZ R11, R24, R115.reuse ;  /* 0x00000073180b7220 */ /* 0x080fe20000410000 */
[----:B------:R-:W-:Y:S01]  /*4c40*/  LOP3.LUT R117, R117, 0xffff0000, RZ, 0xc0, !PT ;  /* 0xffff000075757812 */ /* 0x000fe200078ec0ff */
[C---:B------:R-:W-:Y:S01]  /*4c50*/  IMAD.U32 R4, R112.reuse, 0x10000, RZ ;  /* 0x0001000070047824 */ /* 0x040fe200078e00ff */
[----:B------:R-:W-:Y:S01]  /*4c60*/  LOP3.LUT R5, R112, 0xffff0000, RZ, 0xc0, !PT ;  /* 0xffff000070057812 */ /* 0x000fe200078ec0ff */
[C---:B------:R-:W-:Y:S01]  /*4c70*/  FFMA.FTZ R8, R12.reuse, R115, -R9 ;  /* 0x000000730c087223 */ /* 0x040fe20000010809 */
        /* <DEDUP_REMOVED lines=15> */
[----:B------:R-:W-:Y:S02]  /*4d70*/  F2FP.BF16.F32.PACK_AB R14, R9, R12 ;  /* 0x0000000c090e723e */ /* 0x000fe400000010ff */
[----:B------:R-:W-:Y:S01]  /*4d80*/  F2FP.BF16.F32.PACK_AB R26, R26, R15 ;  /* 0x0000000f1a1a723e */ /* 0x000fe200000010ff */
[----:B------:R-:W-:Y:S01]  /*4d90*/  IMAD.MOV.U32 R12, RZ, RZ, R36 ;  /* 0x000000ffff0c7224 */ /* 0x000fe200078e0024 */
[----:B------:R-:W-:Y:S01]  /*4da0*/  F2FP.BF16.F32.PACK_AB R25, R25, R110 ;  /* 0x0000006e1919723e */ /* 0x000fe200000010ff */
[----:B------:R-:W-:Y:S01]  /*4db0*/  IMAD.MOV.U32 R15, RZ, RZ, R39 ;  /* 0x000000ffff0f7224 */ /* 0x000fe200078e0027 */
[----:B------:R-:W-:-:S07]  /*4dc0*/  F2FP.BF16.F32.PACK_AB R24, R11, R10 ;  /* 0x0000000a0b18723e */ /* 0x000fce00000010ff */
.L_x_7688:
[----:B------:R-:W-:Y:S05]  /*4dd0*/  BSYNC B1 ;  /* 0x0000000000017941 */ /* 0x000fea0003800000 */
.L_x_7687:
        /* <DEDUP_REMOVED lines=10> */
.L_x_7656:
[----:B------:R-:W-:-:S06]  /*4e80*/  UISETP.NE.AND UP0, UPT, UR44, 0x3, UPT ;  /* 0x000000032c00788c */ /* 0x000fcc000bf05270 */
[----:B------:R-:W-:-:S13]  /*4e90*/  PLOP3.LUT P3, PT, PT, PT, UP0, 0x80, 0x0 ;  /* 0x000000000000781c */ /* 0x000fda0003f6f008 */
[----:B------:R-:W-:Y:S05]  /*4ea0*/  @!P3 BRA `(.L_x_7689) ;  /* 0x000000000004b947 */ /* 0x000fea0003800000 */
[----:B------:R-:W-:Y:S01]  /*4eb0*/  BPT.TRAP 0x1 ;  /* 0x000000040000795c */ /* 0x000fe20000300000 */
.L_x_7689:
[----:B------:R-:W-:Y:S01]  /*4ec0*/  IMAD R90, R2, 0x8, R18 ;  /* 0x00000008025a7824 */ /* 0x000fe200078e0212 */
[----:B------:R-:W-:Y:S01]  /*4ed0*/  SHF.L.U32 R101, R23, 0x1f, RZ ;  /* 0x0000001f17657819 */ /* 0x000fe200000006ff */
[----:B------:R-:W-:Y:S01]  /*4ee0*/  IMAD R104, R59, -0x60, R62 ;  /* 0xffffffa03b687824 */ /* 0x000fe200078e023e */
[----:B------:R-:W-:Y:S02]  /*4ef0*/  BSSY B1, `(.L_x_7690) ;  /* 0x0000004000017945 */ /* 0x000fe40003800000 */
[----:B------:R-:W0:Y:S02]  /*4f00*/  SYNCS.PHASECHK.TRANS64.TRYWAIT P4, [R90+URZ+0x22890], R101 ;  /* 0x022890655a0075a7 */ /* 0x000e24000808017f */
[----:B------:R-:W-:Y:S01]  /*4f10*/  VIMNMX R104, R104, 0x60, PT ;  /* 0x0000006068687848 */ /* 0x000fe20003fe0100 */
[----:B0-----:R-:W-:Y:S06]  /*4f20*/  @!P4 BRA `(.L_x_7691) ;  /* 0x0000010000e0c947 */ /* 0x001fec0003800000 */
.L_x_7882:
[----:B------:R-:W-:Y:S05]  /*4f30*/  BSYNC B1 ;  /* 0x0000000000017941 */ /* 0x000fea0003800000 */
.L_x_7690:
[-C--:B------:R-:W-:Y:S01]  /*4f40*/  ISETP.GE.AND P5, PT, R19, R104.reuse, PT ;  /* 0x000000681300720c */ /* 0x080fe20003fa6270 */
[----:B------:R-:W-:Y:S01]  /*4f50*/  BSSY B1, `(.L_x_7692) ;  /* 0x0000007000017945 */ /* 0x000fe20003800000 */
[----:B------:R-:W-:-:S11]  /*4f60*/  ISETP.GE.AND P4, PT, R211, R104, PT ;  /* 0x00000068d300720c */ /* 0x000fd60003f86270 */
[----:B------:R-:W-:Y:S05]  /*4f70*/  @P5 BRA `(.L_x_7693) ;  /* 0x0000000000105947 */ /* 0x000fea0003800000 */
[----:B------:R-:W1:Y:S04]  /*4f80*/  @!P1 LDS.128 R4, [R107] ;  /* 0x000000006b049984 */ /* 0x000e680000000c00 */
[----:B------:R-:W2:Y:S04]  /*4f90*/  @!P2 LDS.128 R8, [R106] ;  /* 0x000000006a08a984 */ /* 0x000ea80000000c00 */
[----:B-1----:R1:W-:Y:S04]  /*4fa0*/  @!P1 STG.E.128 desc[UR40][R14.64], R4 ;  /* 0x000000040e009986 */ /* 0x0023e8000c101d28 */
[----:B--2---:R1:W-:Y:S02]  /*4fb0*/  @!P2 STG.E.128 desc[UR40][R14.64+0x40], R8 ;  /* 0x000040080e00a986 */ /* 0x0043e4000c101d28 */
.L_x_7693:
[----:B------:R-:W-:Y:S05]  /*4fc0*/  BSYNC B1 ;  /* 0x0000000000017941 */ /* 0x000fea0003800000 */
.L_x_7692:
[----:B------:R-:W-:Y:S05]  /*4fd0*/  @P4 BRA `(.L_x_7673) ;  /* 0x0000000000104947 */ /* 0x000fea0003800000 */
[----:B-1----:R-:W1:Y:S04]  /*4fe0*/  @!P1 LDS.128 R4, [R107+0x2000] ;  /* 0x002000006b049984 */ /* 0x002e680000000c00 */
[----:B------:R-:W2:Y:S04]  /*4ff0*/  @!P2 LDS.128 R8, [R106+0x2000] ;  /* 0x002000006a08a984 */ /* 0x000ea80000000c00 */
[----:B-1----:R3:W-:Y:S04]  /*5000*/  @!P1 STG.E.128 desc[UR40][R12.64], R4 ;  /* 0x000000040c009986 */ /* 0x0027e8000c101d28 */
[----:B--2---:R3:W-:Y:S02]  /*5010*/  @!P2 STG.E.128 desc[UR40][R12.64+0x40], R8 ;  /* 0x000040080c00a986 */ /* 0x0047e4000c101d28 */
.L_x_7673:
[----:B------:R-:W-:Y:S05]  /*5020*/  BSYNC B0 ;  /* 0x0000000000007941 */ /* 0x000fea0003800000 */
.L_x_7655:
[----:B-123--:R-:W1:Y:S01]  /*5030*/  S2R R4, SR_TID.X ;  /* 0x0000000000047919 */ /* 0x00ee620000002100 */
        /* <DEDUP_REMOVED lines=16> */
.L_x_7695:
[----:B------:R-:W-:Y:S05]  /*5140*/  BSYNC B0 ;  /* 0x0000000000007941 */ /* 0x000fea0003800000 */
.L_x_7694:
[----:B------:R-:W2:Y:S01]  /*5150*/  SYNCS.PHASECHK.TRANS64.TRYWAIT P3, [R90+URZ+0x228b0], R101 ;  /* 0x0228b0655a0075a7 */ /* 0x000ea2000806017f */
[----:B------:R-:W-:Y:S01]  /*5160*/  ULDC UR45, c[0x0][0x310] ;  /* 0x0000c400002d7ab9 */ /* 0x000fe20000000800 */
[----:B------:R-:W-:Y:S01]  /*5170*/  ULDC.64 UR42, c[0x0][0x318] ;  /* 0x0000c600002a7ab9 */ /* 0x000fe20000000a00 */
[----:B------:R-:W-:Y:S01]  /*5180*/  ULDC.64 UR38, c[0x0][0x308] ;  /* 0x0000c20000267ab9 */ /* 0x000fe20000000a00 */
[----:B------:R-:W-:Y:S01]  /*5190*/  BSSY B0, `(.L_x_7696) ;  /* 0x0000003000007945 */ /* 0x000fe20003800000 */
[----:B-1----:R-:W-:-:S03]  /*51a0*/  IMAD R4, R2, 0x6000, R77 ;  /* 0x0000600002047824 */ /* 0x002fc600078e024d */
[----:B--2---:R-:W-:Y:S05]  /*51b0*/  @!P3 BRA `(.L_x_7697) ;  /* 0x000001000050b947 */ /* 0x004fea0003800000 */
.L_x_7883:
[----:B------:R-:W-:Y:S05]  /*51c0*/  BSYNC B0 ;  /* 0x0000000000007941 */ /* 0x000fea0003800000 */
.L_x_7696:
[----:B------:R-:W-:Y:S01]  /*51d0*/  ISETP.GE.AND P3, PT, R19, R104, PT ;  /* 0x000000681300720c */ /* 0x000fe20003f66270 */
[----:B------:R-:W-:Y:S01]  /*51e0*/  IMAD.IADD R6, R80, 0x1, R4 ;  /* 0x0000000150067824 */ /* 0x000fe200078e0204 */
[----:B------:R-:W-:Y:S01]  /*51f0*/  BSSY B0, `(.L_x_7698) ;  /* 0x0000025000007945 */ /* 0x000fe20003800000 */
[----:B------:R-:W-:Y:S02]  /*5200*/  IMAD R36, R4, 0x2, R61 ;  /* 0x0000000204247824 */ /* 0x000fe400078e023d */
[----:B----4-:R-:W-:-:S04]  /*5210*/  IMAD.WIDE R32, R59, 0x60, R56 ;  /* 0x000000603b207825 */ /* 0x010fc800078e0238 */
[----:B------:R-:W-:-:S04]  /*5220*/  IMAD R37, R6, 0x2, R61 ;  /* 0x0000000206257824 */ /* 0x000fc800078e023d */
[----:B------:R-:W-:Y:S05]  /*5230*/  @P3 BRA `(.L_x_7699) ;  /* 0x0000000000803947 */ /* 0x000fea0003800000 */
[----:B------:R-:W-:Y:S02]  /*5240*/  IMAD R7, R33, UR42, RZ ;  /* 0x0000002a21077c24 */ /* 0x000fe4000f8e02ff */
[----:B------:R-:W-:Y:S02]  /*5250*/  IMAD.MOV.U32 R4, RZ, RZ, R40 ;  /* 0x000000ffff047224 */ /* 0x000fe400078e0028 */
[----:B------:R-:W-:Y:S02]  /*5260*/  IMAD.MOV.U32 R5, RZ, RZ, R63 ;  /* 0x000000ffff057224 */ /* 0x000fe400078e003f */
[C---:B------:R-:W-:Y:S02]  /*5270*/  IMAD R7, R32.reuse, UR43, R7 ;  /* 0x0000002b20077c24 */ /* 0x040fe4000f8e0207 */
[----:B------:R-:W-:-:S04]  /*5280*/  IMAD.WIDE.U32 R4, R32, UR42, R4 ;  /* 0x0000002a20047c25 */ /* 0x000fc8000f8e0004 */
[----:B------:R-:W-:Y:S01]  /*5290*/  IMAD.IADD R5, R5, 0x1, R7 ;  /* 0x0000000105057824 */ /* 0x000fe200078e0207 */
[----:B------:R-:W-:-:S04]  /*52a0*/  LEA R34, P3, R4, UR38, 0x1 ;  /* 0x0000002604227c11 */ /* 0x000fc8000f8608ff */
[----:B------:R-:W-:Y:S02]  /*52b0*/  LEA.HI.X R35, R4, UR39, R5, 0x1, P3 ;  /* 0x0000002704237c11 */ /* 0x000fe400098f0c05 */
[----:B------:R-:W-:-:S13]  /*52c0*/  ISETP.GE.AND P3, PT, R16, UR45, PT ;  /* 0x0000002d10007c0c */ /* 0x000fda000bf66270 */
[----:B------:R-:W2:Y:S04]  /*52d0*/  @!P3 LDS.128 R4, [R36] ;  /* 0x000000002404b984 */ /* 0x000ea80000000c00 */
[----:B--2---:R-:W-:Y:S01]  /*52e0*/  @!P3 STG.E.128 desc[UR40][R34.64], R4 ;  /* 0x000000042200b986 */ /* 0x004fe2000c101d28 */
[----:B------:R-:W-:-:S13]  /*52f0*/  ISETP.GE.AND P3, PT, R99, UR45, PT ;  /* 0x0000002d63007c0c */ /* 0x000fda000bf66270 */
[----:B------:R-:W2:Y:S04]  /*5300*/  @!P3 LDS.128 R8, [R37] ;  /* 0x000000002508b984 */ /* 0x000ea80000000c00 */
[----:B--2---:R-:W-:Y:S01]  /*5310*/  @!P3 STG.E.128 desc[UR40][R34.64+0x40], R8 ;  /* 0x000040082200b986 */ /* 0x004fe2000c101d28 */
[----:B------:R-:W-:-:S13]  /*5320*/  ISETP.GE.AND P3, PT, R98, UR45, PT ;  /* 0x0000002d62007c0c */ /* 0x000fda000bf66270 */
[----:B------:R-:W2:Y:S04]  /*5330*/  @!P3 LDS.128 R12, [R36+0x3000] ;  /* 0x00300000240cb984 */ /* 0x000ea80000000c00 */
        /* <DEDUP_REMOVED lines=10> */
[----:B------:R-:W-:-:S13]  /*53e0*/  ISETP.NE.AND P3, PT, R0, RZ, PT ;  /* 0x000000ff0000720c */ /* 0x000fda0003f65270 */
[----:B------:R-:W2:Y:S04]  /*53f0*/  @P3 LDS.128 R12, [R36+0x9000] ;  /* 0x00900000240c3984 */ /* 0x000ea80000000c00 */
[----:B--2---:R-:W-:Y:S01]  /*5400*/  @P3 STG.E.128 desc[UR40][R34.64+0x180], R12 ;  /* 0x0001800c22003986 */ /* 0x004fe2000c101d28 */
[----:B------:R-:W-:-:S13]  /*5410*/  ISETP.NE.AND P3, PT, R3, RZ, PT ;  /* 0x000000ff0300720c */ /* 0x000fda0003f65270 */
[----:B------:R-:W2:Y:S04]  /*5420*/  @P3 LDS.128 R24, [R37+0x9000] ;  /* 0x0090000025183984 */ /* 0x000ea80000000c00 */
[----:B--2---:R2:W-:Y:S02]  /*5430*/  @P3 STG.E.128 desc[UR40][R34.64+0x1c0], R24 ;  /* 0x0001c01822003986 */ /* 0x0045e4000c101d28 */
.L_x_7699:
[----:B------:R-:W-:Y:S05]  /*5440*/  BSYNC B0 ;  /* 0x0000000000007941 */ /* 0x000fea0003800000 */
.L_x_7698:
[----:B------:R-:W-:Y:S01]  /*5450*/  ISETP.GE.AND P3, PT, R211, R104, PT ;  /* 0x00000068d300720c */ /* 0x000fe20003f66270 */
[----:B------:R-:W-:-:S12]  /*5460*/  BSSY B0, `(.L_x_7700) ;  /* 0x0000024000007945 */ /* 0x000fd80003800000 */
[----:B------:R-:W-:Y:S05]  /*5470*/  @P3 BRA `(.L_x_7701) ;  /* 0x0000000000883947 */ /* 0x000fea0003800000 */
[----:B------:R-:W-:Y:S01]  /*5480*/  IADD3 R7, P3, R32, 0x40, RZ ;  /* 0x0000004020077810 */ /* 0x000fe20007f7e0ff */
[----:B------:R-:W-:Y:S02]  /*5490*/  IMAD.MOV.U32 R4, RZ, RZ, R40 ;  /* 0x000000ffff047224 */ /* 0x000fe400078e0028 */
[----:B------:R-:W-:Y:S02]  /*54a0*/  IMAD.MOV.U32 R5, RZ, RZ, R63 ;  /* 0x000000ffff057224 */ /* 0x000fe400078e003f */
[----:B------:R-:W-:Y:S02]  /*54b0*/  IMAD.X R32, RZ, RZ, R33, P3 ;  /* 0x000000ffff207224 */ /* 0x000fe400018e0621 */
[----:B------:R-:W-:-:S04]  /*54c0*/  IMAD.WIDE.U32 R4, R7, UR42, R4 ;  /* 0x0000002a07047c25 */ /* 0x000fc8000f8e0004 */
[----:B------:R-:W-:-:S04]  /*54d0*/  IMAD R32, R32, UR42, RZ ;  /* 0x0000002a20207c24 */ /* 0x000fc8000f8e02ff */
[----:B------:R-:W-:Y:S01]  /*54e0*/  IMAD R7, R7, UR43, R32 ;  /* 0x0000002b07077c24 */ /* 0x000fe2000f8e0220 */
[----:B------:R-:W-:-:S03]  /*54f0*/  LEA R32, P3, R4, UR38, 0x1 ;  /* 0x0000002604207c11 */ /* 0x000fc6000f8608ff */
[----:B------:R-:W-:-:S05]  /*5500*/  IMAD.IADD R5, R5, 0x1, R7 ;  /* 0x0000000105057824 */ /* 0x000fca00078e0207 */
[----:B------:R-:W-:Y:S02]  /*5510*/  LEA.HI.X R33, R4, UR39, R5, 0x1, P3 ;  /* 0x0000002704217c11 */ /* 0x000fe400098f0c05 */
[----:B------:R-:W-:-:S13]  /*5520*/  ISETP.GE.AND P3, PT, R16, UR45, PT ;  /* 0x0000002d10007c0c */ /* 0x000fda000bf66270 */
[----:B------:R-:W3:Y:S04]  /*5530*/  @!P3 LDS.128 R4, [R36+0x2000] ;  /* 0x002000002404b984 */ /* 0x000ee80000000c00 */
[----:B---3--:R-:W-:Y:S01]  /*5540*/  @!P3 STG.E.128 desc[UR40][R32.64], R4 ;  /* 0x000000042000b986 */ /* 0x008fe2000c101d28 */
[----:B------:R-:W-:-:S13]  /*5550*/  ISETP.GE.AND P3, PT, R98, UR45, PT ;  /* 0x0000002d62007c0c */ /* 0x000fda000bf66270 */
[----:B------:R-:W3:Y:S04]  /*5560*/  @!P3 LDS.128 R8, [R36+0x5000] ;  /* 0x005000002408b984 */ /* 0x000ee80000000c00 */
[----:B---3--:R-:W-:Y:S01]  /*5570*/  @!P3 STG.E.128 desc[UR40][R32.64+0x80], R8 ;  /* 0x000080082000b986 */ /* 0x008fe2000c101d28 */
[----:B------:R-:W-:-:S13]  /*5580*/  ISETP.GE.AND P3, PT, R94, UR45, PT ;  /* 0x0000002d5e007c0c */ /* 0x000fda000bf66270 */
[----:B------:R-:W3:Y:S04]  /*5590*/  @!P3 LDS.128 R12, [R36+0x8000] ;  /* 0x00800000240cb984 */ /* 0x000ee80000000c00 */
[----:B---3--:R-:W-:Y:S01]  /*55a0*/  @!P3 STG.E.128 desc[UR40][R32.64+0x100], R12 ;  /* 0x0001000c2000b986 */ /* 0x008fe2000c101d28 */
[----:B------:R-:W-:-:S13]  /*55b0*/  ISETP.NE.AND P3, PT, R0, RZ, PT ;  /* 0x000000ff0000720c */ /* 0x000fda0003f65270 */
[----:B--2---:R-:W2:Y:S04]  /*55c0*/  @P3 LDS.128 R24, [R36+0xb000] ;  /* 0x00b0000024183984 */ /* 0x004ea80000000c00 */
[----:B--2---:R-:W-:Y:S01]  /*55d0*/  @P3 STG.E.128 desc[UR40][R32.64+0x180], R24 ;  /* 0x0001801820003986 */ /* 0x004fe2000c101d28 */
        /* <DEDUP_REMOVED lines=11> */
[----:B--2---:R3:W-:Y:S02]  /*5690*/  @P3 STG.E.128 desc[UR40][R32.64+0x1c0], R24 ;  /* 0x0001c01820003986 */ /* 0x0047e4000c101d28 */
.L_x_7701:
[----:B------:R-:W-:Y:S05]  /*56a0*/  BSYNC B0 ;  /* 0x0000000000007941 */ /* 0x000fea0003800000 */
.L_x_7700:
[----:B------:R-:W-:Y:S01]  /*56b0*/  @!PT LDS RZ, [RZ] ;  /* 0x00000000fffff984 */ /* 0x000fe20000000800 */
[----:B------:R-:W-:Y:S01]  /*56c0*/  @!PT LDS RZ, [RZ] ;  /* 0x00000000fffff984 */ /* 0x000fe20000000800 */
[----:B------:R-:W-:Y:S01]  /*56d0*/  @!PT LDS RZ, [RZ] ;  /* 0x00000000fffff984 */ /* 0x000fe20000000800 */
[----:B------:R-:W-:Y:S01]  /*56e0*/  @!PT LDS RZ, [RZ] ;  /* 0x00000000fffff984 */ /* 0x000fe20000000800 */
[----:B------:R4:W-:Y:S06]  /*56f0*/  MEMBAR.ALL.CTA ;  /* 0x0000000000007992 */ /* 0x0009ec0000008000 */
[----:B----4-:R-:W4:Y:S02]  /*5700*/  FENCE.VIEW.ASYNC.S ;  /* 0x00000000000073c6 */ /* 0x010f240000000000 */
[----:B----4-:R4:W-:Y:S01]  /*5710*/  BAR.SYNC.DEFER_BLOCKING R79, 0x80 ;  /* 0x0002004f0000751d */ /* 0x0109e20000010000 */
[----:B------:R-:W-:Y:S01]  /*5720*/  ISETP.NE.AND P5, PT, R100, RZ, PT ;  /* 0x000000ff6400720c */ /* 0x000fe20003fa5270 */
[----:B------:R-:W-:-:S02]  /*5730*/  VIADD R2, R2, 0x1 ;  /* 0x0000000102027836 */ /* 0x000fc40000000000 */
[----:B01----:R-:W-:-:S03]  /*5740*/  @!P4 VIADD R90, R90, 0x228c0 ;  /* 0x000228c05a5ac836 */ /* 0x003fc60000000000 */
[C---:B------:R-:W-:Y:S02]  /*5750*/  ISETP.NE.AND P3, PT, R2.reuse, 0x2, PT ;  /* 0x000000020200780c */ /* 0x040fe40003f65270 */
[----:B------:R-:W-:Y:S02]  /*5760*/  @!P4 PRMT R90, RZ, 0x654, R90 ;  /* 0x00000654ff5ac816 */ /* 0x000fe4000000005a */
[----:B------:R-:W-:Y:S02]  /*5770*/  SEL R4, RZ, 0x1, P3 ;  /* 0x00000001ff047807 */ /* 0x000fe40001800000 */
[----:B------:R-:W-:Y:S02]  /*5780*/  SEL R2, R2, RZ, P3 ;  /* 0x000000ff02027207 */ /* 0x000fe40001800000 */
[----:B------:R-:W-:Y:S01]  /*5790*/  LOP3.LUT R23, R23, R4, RZ, 0x3c, !PT ;  /* 0x0000000417177212 */ /* 0x000fe200078e3cff */
[----:B------:R4:W-:Y:S01]  /*57a0*/  @!P4 SYNCS.ARRIVE.TRANS64.RED.A1T0 RZ, [R90+URZ], RZ ;  /* 0x000000ff5affc9a7 */ /* 0x0009e2000810043f */
[----:B------:R-:W-:Y:S05]  /*57b0*/  @P5 BRA `(.L_x_7702) ;  /* 0xffffffc800b45947 */ /* 0x000fea000383ffff */
[----:B------:R-:W0:Y:S01]  /*57c0*/  S2R R5, SR_TID.X ;  /* 0x0000000000057919 */ /* 0x000e220000002100 */
[----:B------:R-:W-:Y:S02]  /*57d0*/  PLOP3.LUT P0, PT, PT, PT, PT, 0x8, 0x0 ;  /* 0x000000000000781c */ /* 0x000fe40003f0e170 */
[----:B0-----:R-:W-:-:S04]  /*57e0*/  SHF.R.U32.HI R5, RZ, 0x7, R5 ;  /* 0x00000007ff057819 */ /* 0x001fc80000011605 */
[----:B------:R-:W-:-:S13]  /*57f0*/  ISETP.NE.AND P5, PT, R5, 0x1, PT ;  /* 0x000000010500780c */ /* 0x000fda0003fa5270 */
[----:B------:R-:W-:Y:S06]  /*5800*/  @!P5 BAR.ARV 0x9, 0x100 ;  /* 0x024400000000db1d */ /* 0x000fec0000002000 */
.L_x_7650:
[----:B------:R-:W-:Y:S02]  /*5810*/  ISETP.GE.AND P2, PT, R176, 0x1, PT ;  /* 0x00000001b000780c */ /* 0x000fe40003f46270 */
[----:B------:R-:W-:Y:S02]  /*5820*/  CS2R R4, SRZ ;  /* 0x0000000000047805 */ /* 0x000fe4000001ff00 */
[----:B------:R-:W-:Y:S01]  /*5830*/  PLOP3.LUT P1, PT, PT, PT, PT, 0x80, 0x0 ;  /* 0x000000000000781c */ /* 0x000fe20003f2f070 */
        /* <DEDUP_REMOVED lines=38> */
[----:B------:R-:W-:Y:S02]  /*5aa0*/  MOV R3, RZ ;  /* 0x000000ff00037202 */ /* 0x000fe40000000f00 */
[----:B------:R-:W-:Y:S02]  /*5ab0*/  CS2R R164, SRZ ;  /* 0x0000000000a47805 */ /* 0x000fe4000001ff00 */
[----:B------:R-:W-:Y:S02]  /*5ac0*/  CS2R R82, SRZ ;  /* 0x0000000000527805 */ /* 0x000fe4000001ff00 */
[----:B------:R-:W-:-:S02]  /*5ad0*/  CS2R R80, SRZ ;  /* 0x0000000000507805 */ /* 0x000fc4000001ff00 */
[----:B----4-:R-:W-:Y:S02]  /*5ae0*/  CS2R R78, SRZ ;  /* 0x00000000004e7805 */ /* 0x010fe4000001ff00 */
        /* <DEDUP_REMOVED lines=17> */
[----:B--2---:R-:W-:Y:S02]  /*5c00*/  CS2R R34, SRZ ;  /* 0x0000000000227805 */ /* 0x004fe4000001ff00 */
[----:B------:R-:W-:Y:S02]  /*5c10*/  CS2R R36, SRZ ;  /* 0x0000000000247805 */ /* 0x000fe4000001ff00 */
[----:B---3--:R-:W-:Y:S02]  /*5c20*/  CS2R R32, SRZ ;  /* 0x0000000000207805 */ /* 0x008fe4000001ff00 */
[----:B------:R-:W-:Y:S02]  /*5c30*/  CS2R R26, SRZ ;  /* 0x00000000001a7805 */ /* 0x000fe4000001ff00 */
[----:B------:R-:W-:Y:S01]  /*5c40*/  CS2R R28, SRZ ;  /* 0x00000000001c7805 */ /* 0x000fe2000001ff00 */
[----:B------:R-:W-:Y:S06]  /*5c50*/  @P0 BRA `(.L_x_7703) ;  /* 0x00000000000c0947 */ /* 0x000fec0003800000 */
[----:B------:R-:W0:Y:S01]  /*5c60*/  FENCE.VIEW.ASYNC.G ;  /* 0x00000000000073c6 */ /* 0x000e220000000100 */
[----:B------:R-:W-:Y:S05]  /*5c70*/  WARPSYNC.ALL ;  /* 0x0000000000007948 */ /* 0x000fea0003800000 */
[----:B0-----:R-:W-:Y:S06]  /*5c80*/  BAR.ARV 0xc, 0x120 ;  /* 0x0304800000007b1d */ /* 0x001fec0000002000 */
.L_x_7703:
[----:B------:R-:W-:Y:S01]  /*5c90*/  CS2R R24, SRZ ;  /* 0x0000000000187805 */ /* 0x000fe2000001ff00 */
[----:B------:R-:W-:Y:S06]  /*5ca0*/  @!P2 BRA `(.L_x_7704) ;  /* 0x000000740078a947 */ /* 0x000fec0003800000 */
[----:B------:R-:W-:-:S03]  /*5cb0*/  UMOV UR4, 0xffffffff ;  /* 0xffffffff00047882 */ /* 0x000fc60000000000 */
[----:B------:R-:W-:Y:S05]  /*5cc0*/  BRA.DIV UR4, `(.L_x_7705) ;  /* 0x000000f604a07947 */ /* 0x000fea000b800000 */
[----:B------:R0:W1:Y:S02]  /*5cd0*/  SHFL.IDX PT, R14, R230, RZ, 0x1f ;  /* 0x00001fffe60e7589 */ /* 0x00006400000e0000 */
.L_x_7886:
[----:B-1----:R-:W-:Y:S01]  /*5ce0*/  LEA.HI R0, R14, R14, RZ, 0x1 ;  /* 0x0000000e0e007211 */ /* 0x002fe200078f08ff */
[----:B------:R-:W-:Y:S01]  /*5cf0*/  VIADD R24, R18, 0x18400 ;  /* 0x0001840012187836 */ /* 0x000fe20000000000 */
[----:B------:R-:W-:Y:S02]  /*5d00*/  BSSY B6, `(.L_x_7706) ;  /* 0x0000018000067945 */ /* 0x000fe40003800000 */
[----:B------:R-:W-:Y:S02]  /*5d10*/  LOP3.LUT R3, R0, 0x1e, RZ, 0xc0, !PT ;  /* 0x0000001e00037812 */ /* 0x000fe400078ec0ff */
[----:B------:R-:W-:-:S03]  /*5d20*/  LOP3.LUT P0, RZ, R24, 0x1bf, RZ, 0xc0, !PT ;  /* 0x000001bf18ff7812 */ /* 0x000fc6000780c0ff */
        /* <DEDUP_REMOVED lines=20> */
[----:B0-2--5:R-:W-:Y:S05]  /*5e70*/  CALL.ABS.NOINC R14 ;  /* 0x000000000e007343 */ /* 0x025fea0003c00000 */
.L_x_7707:
[----:B------:R-:W-:Y:S05]  /*5e80*/  BSYNC B6 ;  /* 0x0000000000067941 */ /* 0x000fea0003800000 */
.L_x_7706:
[----:B------:R-:W-:Y:S02]  /*5e90*/  ULDC UR4, c[0x0][0x3d4] ;  /* 0x0000f50000047ab9 */ /* 0x000fe40000000800 */
[----:B------:R-:W-:-:S13]  /*5ea0*/  ISETP.LT.AND P0, PT, RZ, UR4, PT ;  /* 0x00000004ff007c0c */ /* 0x000fda000bf01270 */
[----:B------:R-:W-:Y:S05]  /*5eb0*/  @P0 BRA `(.L_x_7708) ;  /* 0x00000000003c0947 */ /* 0x000fea0003800000 */
[----:B------:R-:W-:-:S04]  /*5ec0*/  LEA.HI R0, R212, R212, RZ, 0x1 ;  /* 0x000000d4d4007211 */ /* 0x000fc800078f08ff */
[----:B------:R-:W-:-:S05]  /*5ed0*/  LOP3.LUT R3, R0, 0xfffffffe, RZ, 0xc0, !PT ;  /* 0xfffffffe00037812 */ /* 0x000fca00078ec0ff */
[----:B------:R-:W-:-:S05]  /*5ee0*/  IMAD.IADD R3, R212, 0x1, -R3 ;  /* 0x00000001d4037824 */ /* 0x000fca00078e0a03 */
[----:B------:R-:W-:-:S04]  /*5ef0*/  SHF.L.U32 R3, R3, 0x1f, RZ ;  /* 0x0000001f03037819 */ /* 0x000fc800000006ff */
[----:B------:R1:W2:Y:S03]  /*5f00*/  SYNCS.PHASECHK.TRANS64.TRYWAIT P0, [R18+URZ+0x22800], R3 ;  /* 0x02280003120075a7 */ /* 0x0002a6000800017f */
[----:B--2---:R-:W-:Y:S05]  /*5f10*/  @!P0 NANOSLEEP.SYNCS 0x989680 ;  /* 0x009896800000895d */ /* 0x004fea0003900000 */
[----:B------:R-:W2:Y:S01]  /*5f20*/  @!P0 SYNCS.PHASECHK.TRANS64 P0, [R18+URZ+0x22800], R3 ;  /* 0x02280003120085a7 */ /* 0x000ea2000800007f */
[----:B------:R-:W-:Y:S04]  /*5f30*/  BSSY B0, `(.L_x_7709) ;  /* 0x0000006000007945 */ /* 0x000fe80003800000 */
[----:B--2---:R-:W-:Y:S05]  /*5f40*/  @P0 BRA `(.L_x_7710) ;  /* 0x0000000000100947 */ /* 0x004fea0003800000 */
.L_x_7711:
[----:B--2---:R2:W3:Y:S02]  /*5f50*/  SYNCS.PHASECHK.TRANS64.TRYWAIT P0, [R18+URZ+0x22800], R3 ;  /* 0x02280003120075a7 */ /* 0x0044e4000800017f */
[----:B---3--:R-:W-:Y:S05]  /*5f60*/  @!P0 NANOSLEEP.SYNCS 0x989680 ;  /* 0x009896800000895d */ /* 0x008fea0003900000 */
[----:B------:R-:W3:Y:S02]  /*5f70*/  @!P0 SYNCS.PHASECHK.TRANS64 P0, [R18+URZ+0x22800], R3 ;  /* 0x02280003120085a7 */ /* 0x000ee4000800007f */
[----:B---3--:R-:W-:Y:S05]  /*5f80*/  @!P0 BRA `(.L_x_7711) ;  /* 0xfffffffc00f08947 */ /* 0x008fea000383ffff */
.L_x_7710:
[----:B------:R-:W-:Y:S05]  /*5f90*/  BSYNC B0 ;  /* 0x0000000000007941 */ /* 0x000fea0003800000 */
.L_x_7709:
[----:B------:R-:W-:Y:S05]  /*5fa0*/  BRA `(.L_x_7712) ;  /* 0x00000020006c7947 */ /* 0x000fea0003800000 */
.L_x_7708:
[----:B-----5:R-:W-:Y:S01]  /*5fb0*/  SHF.R.S32.HI R0, RZ, 0x1f, R31 ;  /* 0x0000001fff007819 */ /* 0x020fe2000001141f */
[----:B------:R-:W-:Y:S01]  /*5fc0*/  ULDC.64 UR4, c[0x0][0x3d8] ;  /* 0x0000f60000047ab9 */ /* 0x000fe20000000a00 */
[----:B------:R-:W-:Y:S01]  /*5fd0*/  ULDC.64 UR6, c[0x0][0x3e8] ;  /* 0x0000fa0000067ab9 */ /* 0x000fe20000000a00 */
[----:B------:R-:W-:Y:S01]  /*5fe0*/  IMAD.WIDE.U32 R4, R31, UR4, RZ ;  /* 0x000000041f047c25 */ /* 0x000fe2000f8e00ff */
[----:B------:R-:W-:Y:S01]  /*5ff0*/  LOP3.LUT P0, RZ, R24, 0x3ff, RZ, 0xc0, !PT ;  /* 0x000003ff18ff7812 */ /* 0x000fe2000780c0ff */
[----:B------:R-:W-:Y:S02]  /*6000*/  BSSY B6, `(.L_x_7713) ;  /* 0x0000031000067945 */ /* 0x000fe40003800000 */
[C---:B------:R-:W-:Y:S02]  /*6010*/  IMAD R6, R0.reuse, UR4, RZ ;  /* 0x0000000400067c24 */ /* 0x040fe4000f8e02ff */
[----:B------:R-:W-:Y:S02]  /*6020*/  IMAD R0, R0, UR6, RZ ;  /* 0x0000000600007c24 */ /* 0x000fe4000f8e02ff */
[----:B------:R-:W-:-:S02]  /*6030*/  IMAD.SHL.U32 R29, R217, 0x4, RZ ;  /* 0x00000004d91d7824 */ /* 0x000fc400078e00ff */
[C---:B------:R-:W-:Y:S01]  /*6040*/  IMAD R9, R31.reuse, UR5, R6 ;  /* 0x000000051f097c24 */ /* 0x040fe2000f8e0206 */
[----:B------:R-:W-:Y:S01]  /*6050*/  ULDC.64 UR4, c[0x0][0x3c8] ;  /* 0x0000f20000047ab9 */ /* 0x000fe20000000a00 */
[----:B------:R-:W-:Y:S01]  /*6060*/  IMAD R27, R31, UR7, R0 ;  /* 0x000000071f1b7c24 */ /* 0x000fe2000f8e0200 */
[-C--:B------:R-:W-:Y:S01]  /*6070*/  IADD3 R0, P3, R29, R4.reuse, RZ ;  /* 0x000000041d007210 */ /* 0x080fe20007f7e0ff */
[----:B------:R-:W-:Y:S01]  /*6080*/  IMAD.IADD R9, R9, 0x1, R5 ;  /* 0x0000000109097824 */ /* 0x000fe200078e0205 */
[----:B------:R-:W-:Y:S01]  /*6090*/  SHF.R.S32.HI R10, RZ, 0x1f, R29 ;  /* 0x0000001fff0a7819 */ /* 0x000fe2000001141d */
[----:B------:R-:W-:Y:S01]  /*60a0*/  IMAD.WIDE.U32 R6, R31, UR6, RZ ;  /* 0x000000061f067c25 */ /* 0x000fe2000f8e00ff */
[----:B------:R-:W-:Y:S01]  /*60b0*/  LEA R24, P2, R4, UR4, 0x1 ;  /* 0x0000000404187c11 */ /* 0x000fe2000f8408ff */
[----:B------:R-:W-:Y:S01]  /*60c0*/  ULDC.64 UR6, c[0x0][0x3e0] ;  /* 0x0000f80000067ab9 */ /* 0x000fe20000000a00 */
[----:B------:R-:W-:Y:S01]  /*60d0*/  IADD3 R5, P1, R16, R4, RZ ;  /* 0x0000000410057210 */ /* 0x000fe20007f3e0ff */
[--C-:B------:R-:W-:Y:S01]  /*60e0*/  IMAD.X R3, R10, 0x1, R9.reuse, P3 ;  /* 0x000000010a037824 */ /* 0x100fe200018e0609 */
[----:B------:R-:W-:Y:S01]  /*60f0*/  LEA.HI.X R25, R4, UR5, R9, 0x1, P2 ;  /* 0x0000000504197c11 */ /* 0x000fe200090f0c09 */
[----:B------:R-:W-:Y:S01]  /*6100*/  IMAD.IADD R27, R27, 0x1, R7 ;  /* 0x000000011b1b7824 */ /* 0x000fe200078e0207 */
[----:B------:R-:W-:Y:S01]  /*6110*/  LEA R32, P2, R0, UR4, 0x1 ;  /* 0x0000000400207c11 */ /* 0x000fe2000f8408ff */
[----:B------:R-:W-:Y:S01]  /*6120*/  IMAD.X R4, R17, 0x1, R9, P1 ;  /* 0x0000000111047824 */ /* 0x000fe200008e0609 */
[----:B------:R-:W-:-:S02]  /*6130*/  IADD3 R8, P4, R29, R6, RZ ;  /* 0x000000061d087210 */ /* 0x000fc40007f9e0ff */
[----:B------:R-:W-:Y:S02]  /*6140*/  LEA.HI.X R33, R0, UR5, R3, 0x1, P2 ;  /* 0x0000000500217c11 */ /* 0x000fe400090f0c03 */
[----:B------:R-:W-:Y:S01]  /*6150*/  IADD3 R0, P3, R16, R6, RZ ;  /* 0x0000000610007210 */ /* 0x000fe20007f7e0ff */
[--C-:B------:R-:W-:Y:S01]  /*6160*/  IMAD.X R7, R10, 0x1, R27.reuse, P4 ;  /* 0x000000010a077824 */ /* 0x100fe200020e061b */
[----:B------:R-:W-:Y:S02]  /*6170*/  LEA R26, P2, R6, UR6, 0x1 ;  /* 0x00000006061a7c11 */ /* 0x000fe4000f8408ff */
[----:B------:R-:W-:Y:S01]  /*6180*/  LEA R34, P5, R8, UR6, 0x1 ;  /* 0x0000000608227c11 */ /* 0x000fe2000f8a08ff */
[----:B------:R-:W-:Y:S01]  /*6190*/  IMAD.X R3, R17, 0x1, R27, P3 ;  /* 0x0000000111037824 */ /* 0x000fe200018e061b */
        /* <DEDUP_REMOVED lines=22> */
[----:B0-2---:R-:W-:Y:S05]  /*6300*/  CALL.ABS.NOINC R14 ;  /* 0x000000000e007343 */ /* 0x005fea0003c00000 */
.L_x_7714:
[----:B------:R-:W-:Y:S05]  /*6310*/  BSYNC B6 ;  /* 0x0000000000067941 */ /* 0x000fea0003800000 */
.L_x_7713:
        /* <DEDUP_REMOVED lines=28> */
.L_x_7718:
[----:B------:R-:W-:Y:S05]  /*64e0*/  BSYNC B1 ;  /* 0x0000000000017941 */ /* 0x000fea0003800000 */
.L_x_7717:
[----:B------:R-:W-:Y:S01]  /*64f0*/  UMOV UR4, 0xffffffff ;  /* 0xffffffff00047882 */ /* 0x000fe20000000000 */
[----:B-1---5:R-:W-:Y:S01]  /*6500*/  IMAD.MOV.U32 R33, RZ, RZ, R6 ;  /* 0x000000ffff217224 */ /* 0x022fe200078e0006 */
[--C-:B------:R-:W-:Y:S01]  /*6510*/  SHF.R.U64 R37, R6, 0x10, R7.reuse ;  /* 0x0000001006257819 */ /* 0x100fe20000001207 */
[--C-:B------:R-:W-:Y:S01]  /*6520*/  IMAD.MOV.U32 R34, RZ, RZ, R7.reuse ;  /* 0x000000ffff227224 */ /* 0x100fe200078e0007 */
[----:B------:R-:W-:Y:S02]  /*6530*/  SHF.R.U32.HI R38, RZ, 0x10, R7 ;  /* 0x00000010ff267819 */ /* 0x000fe40000011607 */
[----:B------:R-:W-:Y:S01]  /*6540*/  LEA.HI R0, R212, R212, RZ, 0x1 ;  /* 0x000000d4d4007211 */ /* 0x000fe200078f08ff */
[----:B------:R-:W-:Y:S06]  /*6550*/  BRA.DIV UR4, `(.L_x_7719) ;  /* 0x000000ee04a47947 */ /* 0x000fec000b800000 */
.L_x_7889:
[----:B------:R-:W-:Y:S01]  /*6560*/  UMOV UR4, 0xffffffff ;  /* 0xffffffff00047882 */ /* 0x000fe20000000000 */
[----:B------:R-:W-:Y:S02]  /*6570*/  LOP3.LUT R3, R0, 0xfffffffe, RZ, 0xc0, !PT ;  /* 0xfffffffe00037812 */ /* 0x000fe400078ec0ff */
[----:B------:R-:W-:Y:S05]  /*6580*/  BRA.DIV UR4, `(.L_x_7720) ;  /* 0x000000ee04c07947 */ /* 0x000fea000b800000 */
.L_x_7892:
[----:B------:R-:W-:Y:S01]  /*6590*/  UMOV UR4, 0xffffffff ;  /* 0xffffffff00047882 */ /* 0x000fe20000000000 */
[----:B------:R-:W-:Y:S02]  /*65a0*/  IMAD.IADD R3, R212, 0x1, -R3 ;  /* 0x00000001d4037824 */ /* 0x000fe400078e0a03 */
[----:B------:R-:W-:Y:S05]  /*65b0*/  BRA.DIV UR4, `(.L_x_7721) ;  /* 0x000000ee04dc7947 */ /* 0x000fea000b800000 */
.L_x_7895:
[----:B------:R-:W-:Y:S01]  /*65c0*/  UMOV UR4, 0xffffffff ;  /* 0xffffffff00047882 */ /* 0x000fe20000000000 */
[----:B------:R-:W-:Y:S02]  /*65d0*/  SHF.L.U32 R7, R3, 0x1f, RZ ;  /* 0x0000001f03077819 */ /* 0x000fe400000006ff */
[----:B------:R-:W-:Y:S05]  /*65e0*/  BRA.DIV UR4, `(.L_x_7722) ;  /* 0x000000ee04f87947 */ /* 0x000fea000b800000 */
.L_x_7898:
[----:B------:R-:W1:Y:S01]  /*65f0*/  SYNCS.PHASECHK.TRANS64.TRYWAIT P1, [R18+URZ+0x22800], R7 ;  /* 0x02280007120075a7 */ /* 0x000e62000802017f */
[----:B------:R-:W-:Y:S01]  /*6600*/  LOP3.LUT P2, RZ, R218, 0x4, RZ, 0xc0, !PT ;  /* 0x00000004daff7812 */ /* 0x000fe2000784c0ff */
[----:B------:R-:W-:Y:S01]  /*6610*/  IMAD R3, R205, 0x200, R10 ;  /* 0x00000200cd037824 */ /* 0x000fe200078e020a */
[--C-:B------:R-:W-:Y:S01]  /*6620*/  SHF.R.U64 R10, R4, 0x10, R5.reuse ;  /* 0x00000010040a7819 */ /* 0x100fe20000001205 */
[--C-:B------:R-:W-:Y:S01]  /*6630*/  IMAD.MOV.U32 R32, RZ, RZ, R5.reuse ;  /* 0x000000ffff207224 */ /* 0x100fe200078e0005 */
[----:B------:R-:W-:Y:S01]  /*6640*/  SHF.R.U32.HI R11, RZ, 0x10, R5 ;  /* 0x00000010ff0b7819 */ /* 0x000fe20000011605 */
[----:B------:R-:W-:Y:S01]  /*6650*/  IMAD R3, R3, 0x2, R18 ;  /* 0x0000000203037824 */ /* 0x000fe200078e0212 */
[----:B------:R-:W-:Y:S01]  /*6660*/  SHF.R.U64 R12, R20, 0x10, R21 ;  /* 0x00000010140c7819 */ /* 0x000fe20000001215 */
[----:B------:R-:W-:Y:S01]  /*6670*/  IMAD.MOV.U32 R35, RZ, RZ, R8 ;  /* 0x000000ffff237224 */ /* 0x000fe200078e0008 */
[----:B------:R-:W-:Y:S01]  /*6680*/  SHF.R.U64 R8, R8, 0x10, R9 ;  /* 0x0000001008087819 */ /* 0x000fe20000001209 */
[----:B------:R-:W-:Y:S01]  /*6690*/  IMAD.MOV.U32 R31, RZ, RZ, R4 ;  /* 0x000000ffff1f7224 */ /* 0x000fe200078e0004 */
[--C-:B------:R-:W-:Y:S01]  /*66a0*/  SHF.R.U32.HI R13, RZ, 0x10, R21.reuse ;  /* 0x00000010ff0d7819 */ /* 0x100fe20000011615 */
[----:B------:R-:W-:Y:S01]  /*66b0*/  IMAD.MOV.U32 R5, RZ, RZ, R20 ;  /* 0x000000ffff057224 */ /* 0x000fe200078e0014 */
[----:B------:R-:W-:Y:S01]  /*66c0*/  BSSY B1, `(.L_x_7723) ;  /* 0x0000010000017945 */ /* 0x000fe20003800000 */
[----:B------:R-:W-:Y:S01]  /*66d0*/  IMAD.MOV.U32 R6, RZ, RZ, R21 ;  /* 0x000000ffff067224 */ /* 0x000fe200078e0015 */
[----:B------:R-:W-:Y:S01]  /*66e0*/  PRMT R25, R33, 0x5410, R37 ;  /* 0x0000541021197816 */ /* 0x000fe20000000025 */
[--C-:B------:R-:W-:Y:S01]  /*66f0*/  IMAD.MOV.U32 R36, RZ, RZ, R9.reuse ;  /* 0x000000ffff247224 */ /* 0x100fe200078e0009 */
[----:B------:R-:W-:Y:S01]  /*6700*/  SHF.R.U32.HI R9, RZ, 0x10, R9 ;  /* 0x00000010ff097819 */ /* 0x000fe20000011609 */
[C---:B------:R-:W-:Y:S01]  /*6710*/  VIADD R4, R3.reuse, 0x18400 ;  /* 0x0001840003047836 */ /* 0x040fe20000000000 */
[----:B------:R-:W-:Y:S01]  /*6720*/  PRMT R27, R34, 0x5410, R38 ;  /* 0x00005410221b7816 */ /* 0x000fe20000000026 */
[----:B------:R-:W-:Y:S01]  /*6730*/  VIADD R0, R3, 0x18440 ;  /* 0x0001844003007836 */ /* 0x000fe20000000000 */
[----:B------:R-:W-:Y:S01]  /*6740*/  PRMT R31, R31, 0x5410, R10 ;  /* 0x000054101f1f7816 */ /* 0x000fe2000000000a */
[----:B------:R-:W-:Y:S01]  /*6750*/  @P2 VIADD R0, R4, 0xffffffc0 ;  /* 0xffffffc004002836 */ /* 0x000fe20000000000 */
[----:B------:R-:W-:-:S02]  /*6760*/  PRMT R32, R32, 0x5410, R11 ;  /* 0x0000541020207816 */ /* 0x000fc4000000000b */
[----:B------:R-:W-:Y:S02]  /*6770*/  PRMT R33, R5, 0x5410, R12 ;  /* 0x0000541005217816 */ /* 0x000fe4000000000c */
[----:B------:R-:W-:Y:S02]  /*6780*/  PRMT R34, R6, 0x5410, R13 ;  /* 0x0000541006227816 */ /* 0x000fe4000000000d */
[----:B------:R-:W-:Y:S02]  /*6790*/  PRMT R35, R35, 0x5410, R8 ;  /* 0x0000541023237816 */ /* 0x000fe40000000008 */
[----:B------:R-:W-:Y:S01]  /*67a0*/  PRMT R36, R36, 0x5410, R9 ;  /* 0x0000541024247816 */ /* 0x000fe20000000009 */
[----:B-1----:R-:W-:Y:S06]  /*67b0*/  @!P1 BRA `(.L_x_7724) ;  /* 0x000000ec00ac9947 */ /* 0x002fec0003800000 */
.L_x_7899:
[----:B------:R-:W-:Y:S05]  /*67c0*/  BSYNC B1 ;  /* 0x0000000000017941 */ /* 0x000fea0003800000 */
.L_x_7723:
[----:B------:R-:W-:Y:S04]  /*67d0*/  BSSY B1, `(.L_x_7725) ;  /* 0x0000056000017945 */ /* 0x000fe80003800000 */
[----:B------:R-:W-:Y:S05]  /*67e0*/  @P0 BRA `(.L_x_7726) ;  /* 0x0000000400500947 */ /* 0x000fea0003800000 */
[----:B------:R-:W2:Y:S01]  /*67f0*/  LDC R4, c[0x0][0x3d4] ;  /* 0x0000f500ff047b82 */ /* 0x000ea20000000800 */
[C---:B------:R-:W-:Y:S01]  /*6800*/  VIADD R5, R29.reuse, 0x10 ;  /* 0x000000101d057836 */ /* 0x040fe20000000000 */
[----:B------:R-:W-:Y:S01]  /*6810*/  BSSY B2, `(.L_x_7727) ;  /* 0x000002a000027945 */ /* 0x000fe20003800000 */
[----:B--2---:R-:W-:-:S03]  /*6820*/  ISETP.GE.AND P0, PT, R29, R4, PT ;  /* 0x000000041d00720c */ /* 0x004fc60003f06270 */
[----:B------:R-:W-:-:S10]  /*6830*/  ISETP.GE.AND P1, PT, R5, R4, PT ;  /* 0x000000040500720c */ /* 0x000fd40003f26270 */
[----:B------:R-:W-:Y:S05]  /*6840*/  @P0 BRA `(.L_x_7728) ;  /* 0x0000000000980947 */ /* 0x000fea0003800000 */
[----:B-1----:R-:W1:Y:S01]  /*6850*/  LDS.128 R4, [R3+0x18400] ;  /* 0x0184000003047984 */ /* 0x002e620000000c00 */
        /* <DEDUP_REMOVED lines=8> */
[----:B------:R-:W-:Y:S01]  /*68e0*/  IMAD.U32 R10, R6, 0x10000, RZ ;  /* 0x00010000060a7824 */ /* 0x000fe200078e00ff */
[----:B------:R-:W-:Y:S01]  /*68f0*/  SHF.L.U32 R11, R7, 0x10, RZ ;  /* 0x00000010070b7819 */ /* 0x000fe200000006ff */
[C---:B------:R-:W-:Y:S01]  /*6900*/  FMUL.FTZ R21, R4.reuse, R15 ;  /* 0x0000000f04157220 */ /* 0x040fe20000410000 */
[-C--:B------:R-:W-:Y:S01]  /*6910*/  FMUL.FTZ R4, R4, R13.reuse ;  /* 0x0000000d04047220 */ /* 0x080fe20000410000 */
[----:B------:R-:W-:Y:S01]  /*6920*/  LOP3.LUT R6, R6, 0xffff0000, RZ, 0xc0, !PT ;  /* 0xffff000006067812 */ /* 0x000fe200078ec0ff */
[----:B------:R-:W-:Y:S01]  /*6930*/  FMUL.FTZ R24, R5, R14 ;  /* 0x0000000e05187220 */ /* 0x000fe20000410000 */
        /* <DEDUP_REMOVED lines=8> */
[----:B------:R-:W-:Y:S01]  /*69c0*/  FFMA.FTZ R24, R9, R12, -R24 ;  /* 0x0000000c09187223 */ /* 0x000fe20000010818 */
[C---:B------:R-:W-:Y:S01]  /*69d0*/  FMUL.FTZ R15, R6.reuse, R13 ;  /* 0x0000000d060f7220 */ /* 0x040fe20000410000 */
[C---:B------:R-:W-:Y:S01]  /*69e0*/  FMUL.FTZ R12, R7.reuse, R8 ;  /* 0x00000008070c7220 */ /* 0x040fe20000410000 */
[-C--:B------:R-:W-:Y:S01]  /*69f0*/  FMUL.FTZ R6, R6, R5.reuse ;  /* 0x0000000506067220 */ /* 0x080fe20000410000 */
[----:B------:R-:W-:Y:S01]  /*6a00*/  FMUL.FTZ R7, R7, R4 ;  /* 0x0000000407077220 */ /* 0x000fe20000410000 */
[----:B------:R-:W-:Y:S01]  /*6a10*/  FFMA.FTZ R9, R9, R14, R26 ;  /* 0x0000000e09097223 */ /* 0x000fe2000001001a */
        /* <DEDUP_REMOVED lines=9> */
.L_x_7728:
[----:B------:R-:W-:Y:S05]  /*6ab0*/  BSYNC B2 ;  /* 0x0000000000027941 */ /* 0x000fea0003800000 */
.L_x_7727:
[----:B------:R-:W-:Y:S05]  /*6ac0*/  @P1 BRA `(.L_x_7726) ;  /* 0x0000000000981947 */ /* 0x000fea0003800000 */
[----:B-12---:R-:W1:Y:S01]  /*6ad0*/  LDS.128 R4, [R0] ;  /* 0x0000000000047984 */ /* 0x006e620000000c00 */
        /* <DEDUP_REMOVED lines=8> */
[C---:B------:R-:W-:Y:S01]  /*6b60*/  IMAD.U32 R10, R6.reuse, 0x10000, RZ ;  /* 0x00010000060a7824 */ /* 0x040fe200078e00ff */
[----:B------:R-:W-:Y:S01]  /*6b70*/  LOP3.LUT R6, R6, 0xffff0000, RZ, 0xc0, !PT ;  /* 0xffff000006067812 */ /* 0x000fe200078ec0ff */
[C---:B------:R-:W-:Y:S01]  /*6b80*/  FMUL.FTZ R21, R4.reuse, R15 ;  /* 0x0000000f04157220 */ /* 0x040fe20000410000 */
[-C--:B------:R-:W-:Y:S01]  /*6b90*/  FMUL.FTZ R4, R4, R13.reuse ;  /* 0x0000000d04047220 */ /* 0x080fe20000410000 */
[C---:B------:R-:W-:Y:S01]  /*6ba0*/  IMAD.U32 R11, R7.reuse, 0x10000, RZ ;  /* 0x00010000070b7824 */ /* 0x040fe200078e00ff */
[----:B------:R-:W-:Y:S01]  /*6bb0*/  LOP3.LUT R7, R7, 0xffff0000, RZ, 0xc0, !PT ;  /* 0xffff000007077812 */ /* 0x000fe200078ec0ff */
[C---:B------:R-:W-:Y:S01]  /*6bc0*/  FFMA.FTZ R21, R8.reuse, R13, -R21 ;  /* 0x0000000d08157223 */ /* 0x040fe20000010815 */
[----:B------:R-:W-:Y:S01]  /*6bd0*/  FFMA.FTZ R20, R8, R15, R4 ;  /* 0x0000000f08147223 */ /* 0x000fe20000010004 */
[C---:B------:R-:W-:Y:S01]  /*6be0*/  FMUL.FTZ R24, R5.reuse, R14 ;  /* 0x0000000e05187220 */ /* 0x040fe20000410000 */
[C---:B------:R-:W-:Y:S01]  /*6bf0*/  LOP3.LUT R8, R36.reuse, 0xffff0000, RZ, 0xc0, !PT ;  /* 0xffff000024087812 */ /* 0x040fe200078ec0ff */
[----:B------:R-:W-:Y:S01]  /*6c00*/  FMUL.FTZ R26, R5, R12 ;  /* 0x0000000c051a7220 */ /* 0x000fe20000410000 */
        /* <DEDUP_REMOVED lines=18> */
.L_x_7726:
[----:B------:R-:W-:Y:S05]  /*6d30*/  BSYNC B1 ;  /* 0x0000000000017941 */ /* 0x000fea0003800000 */
.L_x_7725:
[----:B------:R-:W-:-:S13]  /*6d40*/  ISETP.GE.AND P0, PT, R211, R30, PT ;  /* 0x0000001ed300720c */ /* 0x000fda0003f06270 */
[----:B------:R-:W-:Y:S05]  /*6d50*/  @P0 BRA `(.L_x_7729) ;  /* 0x0000001000dc0947 */ /* 0x000fea0003800000 */
[----:B--23--:R-:W2:Y:S01]  /*6d60*/  LDC R4, c[0x0][0x3d4] ;  /* 0x0000f500ff047b82 */ /* 0x00cea20000000800 */
        /* <DEDUP_REMOVED lines=43> */
.L_x_7731:
[----:B------:R-:W-:Y:S05]  /*7020*/  BSYNC B1 ;  /* 0x0000000000017941 */ /* 0x000fea0003800000 */
.L_x_7730:
[----:B------:R-:W-:Y:S05]  /*7030*/  @P1 BRA `(.L_x_7729) ;  /* 0x0000001000241947 */ /* 0x000fea0003800000 */
[----:B-1----:R-:W2:Y:S01]  /*7040*/  LDS.128 R4, [R0+0x2000] ;  /* 0x0020000000047984 */ /* 0x002ea20000000c00 */
[C---:B------:R-:W-:Y:S01]  /*7050*/  IMAD.U32 R15, R35.reuse, 0x10000, RZ ;  /* 0x00010000230f7824 */ /* 0x040fe200078e00ff */
[----:B------:R-:W-:Y:S01]  /*7060*/  LOP3.LUT R20, R35, 0xffff0000, RZ, 0xc0, !PT ;  /* 0xffff000023147812 */ /* 0x000fe200078ec0ff */
[C---:B------:R-:W-:Y:S01]  /*7070*/  IMAD.U32 R13, R31.reuse, 0x10000, RZ ;  /* 0x000100001f0d7824 */ /* 0x040fe200078e00ff */
[----:B------:R-:W-:Y:S01]  /*7080*/  LOP3.LUT R14, R31, 0xffff0000, RZ, 0xc0, !PT ;  /* 0xffff00001f0e7812 */ /* 0x000fe200078ec0ff */
[C---:B--2---:R-:W-:Y:S01]  /*7090*/  IMAD.U32 R3, R4.reuse, 0x10000, RZ ;  /* 0x0001000004037824 */ /* 0x044fe200078e00ff */
        /* <DEDUP_REMOVED lines=11> */
[----:B------:R-:W-:Y:S01]  /*7150*/  SHF.L.U32 R15, R36, 0x10, RZ ;  /* 0x00000010240f7819 */ /* 0x000fe200000006ff */
[----:B------:R-:W-:Y:S01]  /*7160*/  FMUL.FTZ R5, R14, R5 ;  /* 0x000000050e057220 */ /* 0x000fe20000410000 */
[----:B------:R-:W-:Y:S01]  /*7170*/  LOP3.LUT R7, R7, 0xffff0000, RZ, 0xc0, !PT ;  /* 0xffff000007077812 */ /* 0x000fe200078ec0ff */
        /* <DEDUP_REMOVED lines=19> */
.L_x_7716:
[----:B------:R-:W1:Y:S01]  /*72b0*/  LDC R45, c[0x0][0x3d4] ;  /* 0x0000f500ff2d7b82 */ /* 0x000e620000000800 */
[----:B------:R-:W-:Y:S01]  /*72c0*/  IMAD R30, R85, -0x80, R30 ;  /* 0xffffff80551e7824 */ /* 0x000fe200078e021e */
[----:B------:R-:W-:Y:S02]  /*72d0*/  CS2R R32, SRZ ;  /* 0x0000000000207805 */ /* 0x000fe4000001ff00 */
[----:B------:R-:W-:Y:S02]  /*72e0*/  CS2R R34, SRZ ;  /* 0x0000000000227805 */ /* 0x000fe4000001ff00 */
[----:B------:R-:W-:Y:S02]  /*72f0*/  CS2R R4, SRZ ;  /* 0x0000000000047805 */ /* 0x000fe4000001ff00 */
[----:B------:R-:W-:Y:S02]  /*7300*/  CS2R R6, SRZ ;  /* 0x0000000000067805 */ /* 0x000fe4000001ff00 */
[----:B------:R-:W-:-:S02]  /*7310*/  VIMNMX R30, R30, 0x80, PT ;  /* 0x000000801e1e7848 */ /* 0x000fc40003fe0100 */
[----:B-1----:R-:W-:-:S04]  /*7320*/  ISETP.GE.AND P0, PT, R16, R45, PT ;  /* 0x0000002d1000720c */ /* 0x002fc80003f06270 */
[----:B------:R-:W-:-:S13]  /*7330*/  ISETP.GE.OR P1, PT, R19, R30, P0 ;  /* 0x0000001e1300720c */ /* 0x000fda0000726670 */
[----:B------:R1:W5:Y:S04]  /*7340*/  @!P1 LDG.E.128 R32, desc[UR40][R36.64] ;  /* 0x0000002824209981 */ /* 0x000368000c1e1d00 */
[----:B------:R1:W5:Y:S01]  /*7350*/  @!P1 LDG.E.128 R4, desc[UR40][R38.64] ;  /* 0x0000002826049981 */ /* 0x000362000c1e1d00 */
[----:B------:R-:W-:Y:S01]  /*7360*/  UMOV UR4, 0xffffffff ;  /* 0xffffffff00047882 */ /* 0x000fe20000000000 */
[----:B------:R-:W-:Y:S02]  /*7370*/  LEA.HI R0, R212, R212, RZ, 0x1 ;  /* 0x000000d4d4007211 */ /* 0x000fe400078f08ff */
[----:B------:R-:W-:Y:S05]  /*7380*/  BRA.DIV UR4, `(.L_x_7732) ;  /* 0x000000e204cc7947 */ /* 0x000fea000b800000 */
.L_x_7902:
[----:B------:R-:W-:Y:S01]  /*7390*/  UMOV UR4, 0xffffffff ;  /* 0xffffffff00047882 */ /* 0x000fe20000000000 */
[----:B------:R-:W-:Y:S02]  /*73a0*/  LOP3.LUT R3, R0, 0xfffffffe, RZ, 0xc0, !PT ;  /* 0xfffffffe00037812 */ /* 0x000fe400078ec0ff */
[----:B------:R-:W-:Y:S05]  /*73b0*/  BRA.DIV UR4, `(.L_x_7733) ;  /* 0x000000e204e87947 */ /* 0x000fea000b800000 */
.L_x_7905:
[----:B------:R-:W-:Y:S01]  /*73c0*/  UMOV UR4, 0xffffffff ;  /* 0xffffffff00047882 */ /* 0x000fe20000000000 */
[----:B------:R-:W-:Y:S02]  /*73d0*/  IMAD.IADD R3, R212, 0x1, -R3 ;  /* 0x00000001d4037824 */ /* 0x000fe400078e0a03 */
[----:B------:R-:W-:Y:S05]  /*73e0*/  BRA.DIV UR4, `(.L_x_7734) ;  /* 0x000000e604047947 */ /* 0x000fea000b800000 */
.L_x_7908:
[----:B------:R-:W-:Y:S01]  /*73f0*/  UMOV UR4, 0xffffffff ;  /* 0xffffffff00047882 */ /* 0x000fe20000000000 */
[----:B------:R-:W-:Y:S02]  /*7400*/  SHF.L.U32 R3, R3, 0x1f, RZ ;  /* 0x0000001f03037819 */ /* 0x000fe400000006ff */
[----:B------:R-:W-:Y:S05]  /*7410*/  BRA.DIV UR4, `(.L_x_7735) ;  /* 0x000000e604207947 */ /* 0x000fea000b800000 */
.L_x_7911:
[----:B------:R-:W2:Y:S01]  /*7420*/  SYNCS.PHASECHK.TRANS64.TRYWAIT P1, [R18+URZ+0x22800], R3 ;  /* 0x02280003120075a7 */ /* 0x000ea2000802017f */
[----:B-1---5:R-:W-:Y:S01]  /*7430*/  IMAD.MOV.U32 R37, RZ, RZ, R32 ;  /* 0x000000ffff257224 */ /* 0x022fe200078e0020 */
[--C-:B------:R-:W-:Y:S01]  /*7440*/  SHF.R.U64 R0, R32, 0x10, R33.reuse ;  /* 0x0000001020007819 */ /* 0x100fe20000001221 */
[----:B------:R-:W-:Y:S01]  /*7450*/  IMAD.MOV.U32 R41, RZ, RZ, R4 ;  /* 0x000000ffff297224 */ /* 0x000fe200078e0004 */
        /* <DEDUP_REMOVED lines=8> */
[----:B------:R-:W-:Y:S01]  /*74e0*/  SHF.R.U64 R5, R6, 0x10, R7 ;  /* 0x0000001006057819 */ /* 0x000fe20000001207 */
[----:B------:R-:W-:Y:S01]  /*74f0*/  IMAD.MOV.U32 R43, RZ, RZ, R6 ;  /* 0x000000ffff2b7224 */ /* 0x000fe200078e0006 */
[----:B------:R-:W-:Y:S01]  /*7500*/  SHF.R.U64 R9, R34, 0x10, R35 ;  /* 0x0000001022097819 */ /* 0x000fe20000001223 */
[----:B------:R-:W-:Y:S01]  /*7510*/  IMAD.MOV.U32 R44, RZ, RZ, R7 ;  /* 0x000000ffff2c7224 */ /* 0x000fe200078e0007 */
[----:B------:R-:W-:Y:S01]  /*7520*/  SHF.R.U32.HI R10, RZ, 0x10, R35 ;  /* 0x00000010ff0a7819 */ /* 0x000fe20000011623 */
[----:B------:R-:W-:Y:S01]  /*7530*/  BSSY B1, `(.L_x_7736) ;  /* 0x000000c000017945 */ /* 0x000fe20003800000 */
[----:B------:R-:W-:-:S02]  /*7540*/  SHF.R.U32.HI R6, RZ, 0x10, R7 ;  /* 0x00000010ff067819 */ /* 0x000fc40000011607 */
[-C--:B------:R-:W-:Y:S02]  /*7550*/  ISETP.GE.OR P2, PT, R19, R30.reuse, P0 ;  /* 0x0000001e1300720c */ /* 0x080fe40000746670 */
[----:B------:R-:W-:Y:S02]  /*7560*/  ISETP.GE.OR P0, PT, R211, R30, P0 ;  /* 0x0000001ed300720c */ /* 0x000fe40000706670 */
[----:B------:R-:W-:Y:S02]  /*7570*/  PRMT R38, R38, 0x5410, R8 ;  /* 0x0000541026267816 */ /* 0x000fe40000000008 */
[----:B------:R-:W-:Y:S02]  /*7580*/  PRMT R39, R39, 0x5410, R9 ;  /* 0x0000541027277816 */ /* 0x000fe40000000009 */
[----:B------:R-:W-:Y:S02]  /*7590*/  PRMT R40, R40, 0x5410, R10 ;  /* 0x0000541028287816 */ /* 0x000fe4000000000a */
[----:B------:R-:W-:-:S02]  /*75a0*/  PRMT R41, R41, 0x5410, R0 ;  /* 0x0000541029297816 */ /* 0x000fc40000000000 */
[----:B------:R-:W-:Y:S02]  /*75b0*/  PRMT R42, R42, 0x5410, R4 ;  /* 0x000054102a2a7816 */ /* 0x000fe40000000004 */
[----:B------:R-:W-:Y:S02]  /*75c0*/  PRMT R43, R43, 0x5410, R5 ;  /* 0x000054102b2b7816 */ /* 0x000fe40000000005 */
[----:B------:R-:W-:Y:S01]  /*75d0*/  PRMT R44, R44, 0x5410, R6 ;  /* 0x000054102c2c7816 */ /* 0x000fe20000000006 */
[----:B--2---:R-:W-:Y:S06]  /*75e0*/  @!P1 BRA `(.L_x_7737) ;  /* 0x000000e000d49947 */ /* 0x004fec0003800000 */
.L_x_7912:
[----:B------:R-:W-:Y:S05]  /*75f0*/  BSYNC B1 ;  /* 0x0000000000017941 */ /* 0x000fea0003800000 */
.L_x_7736:
[----:B------:R-:W-:Y:S04]  /*7600*/  BSSY B1, `(.L_x_7738) ;  /* 0x000005a000017945 */ /* 0x000fe80003800000 */
[----:B------:R-:W-:Y:S05]  /*7610*/  @P2 BRA `(.L_x_7739) ;  /* 0x0000000400602947 */ /* 0x000fea0003800000 */
[----:B------:R-:W-:Y:S01]  /*7620*/  IMAD.SHL.U32 R0, R218, 0x40, RZ ;  /* 0x00000040da007824 */ /* 0x000fe200078e00ff */
[C---:B------:R-:W-:Y:S01]  /*7630*/  LOP3.LUT R24, R41.reuse, 0xffff0000, RZ, 0xc0, !PT ;  /* 0xffff000029187812 */ /* 0x040fe200078ec0ff */
[----:B-1----:R-:W-:Y:S02]  /*7640*/  IMAD.IADD R3, R16, 0x1, R45 ;  /* 0x0000000110037824 */ /* 0x002fe400078e022d */
[----:B------:R-:W-:Y:S01]  /*7650*/  IMAD.U32 R27, R41, 0x10000, RZ ;  /* 0x00010000291b7824 */ /* 0x000fe200078e00ff */
[----:B------:R-:W-:Y:S01]  /*7660*/  LOP3.LUT R4, R0, 0x1c0, RZ, 0xc0, !PT ;  /* 0x000001c000047812 */ /* 0x000fe200078ec0ff */
[----:B------:R-:W-:-:S03]  /*7670*/  IMAD.U32 R25, R37, 0x10000, RZ ;  /* 0x0001000025197824 */ /* 0x000fc600078e00ff */
        /* <DEDUP_REMOVED lines=8> */
[----:B------:R-:W1:Y:S01]  /*7700*/  LDS.128 R8, [R34+0x18400] ;  /* 0x0184000022087984 */ /* 0x000e620000000c00 */
[----:B------:R-:W-:-:S05]  /*7710*/  IMAD R36, R3, 0x2, R18 ;  /* 0x0000000203247824 */ /* 0x000fca00078e0212 */
[----:B------:R-:W2:Y:S01]  /*7720*/  LDS.128 R4, [R36+0x18400] ;  /* 0x0184000024047984 */ /* 0x000ea20000000c00 */
[C---:B-1----:R-:W-:Y:S01]  /*7730*/  IMAD.U32 R0, R8.reuse, 0x10000, RZ ;  /* 0x0001000008007824 */ /* 0x042fe200078e00ff */
[----:B------:R-:W-:Y:S01]  /*7740*/  LOP3.LUT R3, R8, 0xffff0000, RZ, 0xc0, !PT ;  /* 0xffff000008037812 */ /* 0x000fe200078ec0ff */
        /* <DEDUP_REMOVED lines=17> */
[C---:B------:R-:W-:Y:S01]  /*7860*/  FMUL.FTZ R35, R20.reuse, R29 ;  /* 0x0000001d14237220 */ /* 0x040fe20000410000 */
[----:B------:R-:W-:Y:S01]  /*7870*/  LOP3.LUT R27, R43, 0xffff0000, RZ, 0xc0, !PT ;  /* 0xffff00002b1b7812 */ /* 0x000fe200078ec0ff */
[-C--:B------:R-:W-:Y:S01]  /*7880*/  FMUL.FTZ R20, R20, R25.reuse ;  /* 0x0000001914147220 */ /* 0x080fe20000410000 */
[C---:B------:R-:W-:Y:S01]  /*7890*/  FFMA.FTZ R33, R3.reuse, R14, -R30 ;  /* 0x0000000e03217223 */ /* 0x040fe2000001081e */
[----:B------:R-:W-:Y:S01]  /*78a0*/  FFMA.FTZ R24, R3, R24, R4 ;  /* 0x0000001803187223 */ /* 0x000fe20000010004 */
[C---:B------:R-:W-:Y:S01]  /*78b0*/  FFMA.FTZ R35, R12.reuse, R25, -R35 ;  /* 0x000000190c237223 */ /* 0x040fe20000010823 */
        /* <DEDUP_REMOVED lines=8> */
[----:B------:R-:W-:Y:S01]  /*7940*/  FFMA.FTZ R30, R10, R3, -R25 ;  /* 0x000000030a1e7223 */ /* 0x000fe20000010819 */
[----:B------:R-:W-:Y:S02]  /*7950*/  IMAD.U32 R14, R44, 0x10000, RZ ;  /* 0x000100002c0e7824 */ /* 0x000fe400078e00ff */
[C---:B------:R-:W-:Y:S01]  /*7960*/  FMUL.FTZ R3, R15.reuse, R12 ;  /* 0x0000000c0f037220 */ /* 0x040fe20000410000 */
[----:B------:R-:W-:Y:S02]  /*7970*/  IMAD.U32 R4, R40, 0x10000, RZ ;  /* 0x0001000028047824 */ /* 0x000fe400078e00ff */
[----:B------:R-:W-:Y:S01]  /*7980*/  FMUL.FTZ R15, R15, R0 ;  /* 0x000000000f0f7220 */ /* 0x000fe20000410000 */
[----:B------:R-:W-:-:S02]  /*7990*/  IMAD.U32 R13, R11, 0x10000, RZ ;  /* 0x000100000b0d7824 */ /* 0x000fc400078e00ff */
[C---:B------:R-:W-:Y:S01]  /*79a0*/  FMUL.FTZ R6, R21.reuse, R14 ;  /* 0x0000000e15067220 */ /* 0x040fe20000410000 */
[----:B------:R-:W-:Y:S01]  /*79b0*/  FFMA.FTZ R29, R10, R27, R29 ;  /* 0x0000001b0a1d7223 */ /* 0x000fe2000001001d */
[----:B------:R-:W-:Y:S01]  /*79c0*/  FMUL.FTZ R10, R21, R4 ;  /* 0x00000004150a7220 */ /* 0x000fe20000410000 */
[C---:B------:R-:W-:Y:S01]  /*79d0*/  FFMA.FTZ R3, R8.reuse, R0, -R3 ;  /* 0x0000000008037223 */ /* 0x040fe20000010803 */
[----:B------:R-:W-:Y:S01]  /*79e0*/  FFMA.FTZ R15, R8, R12, R15 ;  /* 0x0000000c080f7223 */ /* 0x000fe2000001000f */
[----:B------:R-:W-:Y:S01]  /*79f0*/  FFMA.FTZ R21, R13, R4, -R6 ;  /* 0x000000040d157223 */ /* 0x000fe20000010806 */
[----:B------:R-:W-:Y:S01]  /*7a00*/  LOP3.LUT R5, R5, 0xffff0000, RZ, 0xc0, !PT ;  /* 0xffff000005057812 */ /* 0x000fe200078ec0ff */
[----:B------:R-:W-:Y:S01]  /*7a10*/  FFMA.FTZ R13, R13, R14, R10 ;  /* 0x0000000e0d0d7223 */ /* 0x000fe2000001000a */
[----:B------:R-:W-:Y:S02]  /*7a20*/  LOP3.LUT R7, R7, 0xffff0000, RZ, 0xc0, !PT ;  /* 0xffff000007077812 */ /* 0x000fe400078ec0ff */
[----:B------:R-:W-:-:S02]  /*7a30*/  LOP3.LUT R6, R42, 0xffff0000, RZ, 0xc0, !PT ;  /* 0xffff00002a067812 */ /* 0x000fc400078ec0ff */
        /* <DEDUP_REMOVED lines=22> */
.L_x_7739:
[----:B------:R-:W-:Y:S05]  /*7ba0*/  BSYNC B1 ;  /* 0x0000000000017941 */ /* 0x000fea0003800000 */
.L_x_7738:
[----:B------:R-:W-:Y:S05]  /*7bb0*/  @P0 BRA `(.L_x_7729) ;  /* 0x0000000400440947 */ /* 0x000fea0003800000 */
[----:B-1----:R-:W-:Y:S01]  /*7bc0*/  IMAD.IADD R3, R16, 0x1, R45 ;  /* 0x0000000110037824 */ /* 0x002fe200078e022d */
[----:B--2---:R-:W1:Y:S01]  /*7bd0*/  LDS.128 R8, [R229+0x18400] ;  /* 0x01840000e5087984 */ /* 0x004e620000000c00 */
[C---:B------:R-:W-:Y:S01]  /*7be0*/  IMAD.U32 R30, R41.reuse, 0x10000, RZ ;  /* 0x00010000291e7824 */ /* 0x040fe200078e00ff */
[----:B------:R-:W-:Y:S01]  /*7bf0*/  LOP3.LUT R32, R41, 0xffff0000, RZ, 0xc0, !PT ;  /* 0xffff000029207812 */ /* 0x000fe200078ec0ff */
[----:B------:R-:W-:Y:S01]  /*7c00*/  IMAD.U32 R26, R37, 0x10000, RZ ;  /* 0x00010000251a7824 */ /* 0x000fe200078e00ff */
[----:B------:R-:W-:Y:S01]  /*7c10*/  LOP3.LUT R3, R204, 0x38, R3, 0xf8, !PT ;  /* 0x00000038cc037812 */ /* 0x000fe200078ef803 */
[----:B------:R-:W-:Y:S01]  /*7c20*/  IMAD.U32 R34, R42, 0x10000, RZ ;  /* 0x000100002a227824 */ /* 0x000fe200078e00ff */
[----:B------:R-:W-:Y:S01]  /*7c30*/  LOP3.LUT R41, R44, 0xffff0000, RZ, 0xc0, !PT ;  /* 0xffff00002c297812 */ /* 0x000fe200078ec0ff */
[----:B------:R-:W-:Y:S01]  /*7c40*/  IMAD.U32 R33, R43, 0x10000, RZ ;  /* 0x000100002b217824 */ /* 0x000fe200078e00ff */
[----:B------:R-:W-:Y:S02]  /*7c50*/  LOP3.LUT R3, R3, R234, RZ, 0x3c, !PT ;  /* 0x000000ea03037212 */ /* 0x000fe400078e3cff */
[----:B------:R-:W-:-:S03]  /*7c60*/  LOP3.LUT R35, R38, 0xffff0000, RZ, 0xc0, !PT ;  /* 0xffff000026237812 */ /* 0x000fc600078ec0ff */
[----:B------:R-:W-:-:S04]  /*7c70*/  IMAD.IADD R3, R206, 0x1, R3 ;  /* 0x00000001ce037824 */ /* 0x000fc800078e0203 */
        /* <DEDUP_REMOVED lines=19> */
[----:B------:R-:W-:Y:S01]  /*7db0*/  LOP3.LUT R26, R37, 0xffff0000, RZ, 0xc0, !PT ;  /* 0xffff0000251a7812 */ /* 0x000fe200078ec0ff */
[----:B------:R-:W-:Y:S01]  /*7dc0*/  FFMA.FTZ R15, R30, R0, R15 ;  /* 0x000000001e0f7223 */ /* 0x000fe2000001000f */
[----:B------:R-:W-:Y:S01]  /*7dd0*/  IMAD.U32 R30, R38, 0x10000, RZ ;  /* 0x00010000261e7824 */ /* 0x000fe200078e00ff */
[----:B------:R-:W-:Y:S01]  /*7de0*/  LOP3.LUT R6, R6, 0xffff0000, RZ, 0xc0, !PT ;  /* 0xffff000006067812 */ /* 0x000fe200078ec0ff */
[----:B------:R-:W-:Y:S02]  /*7df0*/  IMAD.U32 R24, R7, 0x10000, RZ ;  /* 0x0001000007187824 */ /* 0x000fe400078e00ff */
[C---:B------:R-:W-:Y:S01]  /*7e00*/  FMUL.FTZ R29, R26.reuse, R4 ;  /* 0x000000041a1d7220 */ /* 0x040fe20000410000 */
[----:B------:R-:W-:Y:S01]  /*7e10*/  FFMA.FTZ R0, R26, R8, -R27 ;  /* 0x000000081a007223 */ /* 0x000fe2000001081b */
[-C--:B------:R-:W-:Y:S01]  /*7e20*/  FMUL.FTZ R27, R34, R20.reuse ;  /* 0x00000014221b7220 */ /* 0x080fe20000410000 */
[----:B------:R-:W-:Y:S01]  /*7e30*/  FMUL.FTZ R31, R30, R20 ;  /* 0x000000141e1f7220 */ /* 0x000fe20000410000 */
[----:B------:R-:W-:Y:S01]  /*7e40*/  FFMA.FTZ R8, R32, R8, R29 ;  /* 0x0000000820087223 */ /* 0x000fe2000001001d */
[----:B------:R-:W-:-:S02]  /*7e50*/  IMAD.U32 R29, R39, 0x10000, RZ ;  /* 0x00010000271d7824 */ /* 0x000fc400078e00ff */
[-C--:B------:R-:W-:Y:S01]  /*7e60*/  FMUL.FTZ R4, R33, R21.reuse ;  /* 0x0000001521047220 */ /* 0x080fe20000410000 */
[-C--:B------:R-:W-:Y:S01]  /*7e70*/  FFMA.FTZ R27, R30, R12.reuse, -R27 ;  /* 0x0000000c1e1b7223 */ /* 0x080fe2000001081b */
[----:B------:R-:W-:Y:S01]  /*7e80*/  FFMA.FTZ R31, R34, R12, R31 ;  /* 0x0000000c221f7223 */ /* 0x000fe2000001001f */
[----:B------:R-:W-:Y:S01]  /*7e90*/  FMUL.FTZ R20, R29, R21 ;  /* 0x000000151d147220 */ /* 0x000fe20000410000 */
[----:B------:R-:W-:Y:S01]  /*7ea0*/  LOP3.LUT R26, R39, 0xffff0000, RZ, 0xc0, !PT ;  /* 0xffff0000271a7812 */ /* 0x000fe200078ec0ff */
[----:B------:R-:W-:Y:S01]  /*7eb0*/  IMAD.U32 R32, R44, 0x10000, RZ ;  /* 0x000100002c207824 */ /* 0x000fe200078e00ff */
[----:B------:R-:W-:Y:S01]  /*7ec0*/  LOP3.LUT R30, R43, 0xffff0000, RZ, 0xc0, !PT ;  /* 0xffff00002b1e7812 */ /* 0x000fe200078ec0ff */
[-C--:B------:R-:W-:Y:S01]  /*7ed0*/  FFMA.FTZ R12, R29, R13.reuse, -R4 ;  /* 0x0000000d1d0c7223 */ /* 0x080fe20000010804 */
[----:B------:R-:W-:Y:S02]  /*7ee0*/  IMAD.U32 R4, R40, 0x10000, RZ ;  /* 0x0001000028047824 */ /* 0x000fe400078e00ff */
[----:B------:R-:W-:Y:S01]  /*7ef0*/  FFMA.FTZ R20, R33, R13, R20 ;  /* 0x0000000d21147223 */ /* 0x000fe20000010014 */
[----:B------:R-:W-:Y:S01]  /*7f00*/  FMUL.FTZ R13, R32, R24 ;  /* 0x00000018200d7220 */ /* 0x000fe20000410000 */
[----:B------:R-:W-:Y:S01]  /*7f10*/  LOP3.LUT R39, R42, 0xffff0000, RZ, 0xc0, !PT ;  /* 0xffff00002a277812 */ /* 0x000fe200078ec0ff */
[-C--:B------:R-:W-:Y:S01]  /*7f20*/  FMUL.FTZ R21, R30, R6.reuse ;  /* 0x000000061e157220 */ /* 0x080fe20000410000 */
[----:B------:R-:W-:Y:S01]  /*7f30*/  LOP3.LUT R7, R7, 0xffff0000, RZ, 0xc0, !PT ;  /* 0xffff000007077812 */ /* 0x000fe200078ec0ff */
[----:B------:R-:W-:Y:S01]  /*7f40*/  FMUL.FTZ R29, R26, R6 ;  /* 0x000000061a1d7220 */ /* 0x000fe20000410000 */
[----:B------:R-:W-:Y:S01]  /*7f50*/  FMUL.FTZ R33, R4, R24 ;  /* 0x0000001804217220 */ /* 0x000fe20000410000 */
[----:B------:R-:W-:Y:S01]  /*7f60*/  LOP3.LUT R37, R40, 0xffff0000, RZ, 0xc0, !PT ;  /* 0xffff000028257812 */ /* 0x000fe200078ec0ff */
[----:B------:R-:W-:Y:S01]  /*7f70*/  FFMA.FTZ R13, R4, R14, -R13 ;  /* 0x0000000e040d7223 */ /* 0x000fe2000001080d */
[-C--:B------:R-:W-:Y:S01]  /*7f80*/  FFMA.FTZ R21, R26, R10.reuse, -R21 ;  /* 0x0000000a1a157223 */ /* 0x080fe20000010815 */
[----:B------:R-:W-:Y:S01]  /*7f90*/  FFMA.FTZ R29, R30, R10, R29 ;  /* 0x0000000a1e1d7223 */ /* 0x000fe2000001001d */
        /* <DEDUP_REMOVED lines=19> */
.L_x_7729:
[----:B------:R-:W-:Y:S05]  /*80d0*/  BSYNC B0 ;  /* 0x0000000000007941 */ /* 0x000fea0003800000 */
.L_x_7715:
        /* <DEDUP_REMOVED lines=8> */
.L_x_7712:
[----:B---34-:R-:W3:Y:S01]  /*8160*/  S2R R0, SR_TID.X ;  /* 0x0000000000007919 */ /* 0x018ee20000002100 */
[----:B------:R-:W-:Y:S05]  /*8170*/  WARPSYNC.ALL ;  /* 0x0000000000007948 */ /* 0x000fea0003800000 */
[----:B---3--:R-:W-:-:S04]  /*8180*/  SHF.R.U32.HI R0, RZ, 0x7, R0 ;  /* 0x00000007ff007819 */ /* 0x008fc80000011600 */
[----:B------:R-:W-:Y:S01]  /*8190*/  IADD3 R12, R0, 0x8, RZ ;  /* 0x00000008000c7810 */ /* 0x000fe20007ffe0ff */
[----:B------:R-:W-:-:S04]  /*81a0*/  IMAD.U32 R0, RZ, RZ, UR44 ;  /* 0x0000002cff007e24 */ /* 0x000fc8000f8e00ff */
[----:B------:R3:W-:Y:S01]  /*81b0*/  BAR.SYNC.DEFER_BLOCKING R12, 0x100 ;  /* 0x0004000c0000751d */ /* 0x0007e20000010000 */
[----:B------:R-:W-:-:S13]  /*81c0*/  ISETP.NE.AND P0, PT, R0, 0x3, PT ;  /* 0x000000030000780c */ /* 0x000fda0003f05270 */
[----:B---3--:R-:W-:Y:S05]  /*81d0*/  @!P0 BRA `(.L_x_7740) ;  /* 0x0000000000048947 */ /* 0x008fea0003800000 */
[----:B------:R-:W-:Y:S01]  /*81e0*/  BPT.TRAP 0x1 ;  /* 0x000000040000795c */ /* 0x000fe20000300000 */
.L_x_7740:
[----:B-12---:R-:W-:Y:S01]  /*81f0*/  IMAD R3, R22, 0x8, R18 ;  /* 0x0000000816037824 */ /* 0x006fe200078e0212 */
[----:B------:R-:W-:-:S04]  /*8200*/  SHF.L.U32 R72, R200, 0x1f, RZ ;  /* 0x0000001fc8487819 */ /* 0x000fc800000006ff */
[----:B------:R1:W2:Y:S01]  /*8210*/  SYNCS.PHASECHK.TRANS64.TRYWAIT P1, [R3+URZ+0x22830], R72 ;  /* 0x02283048030075a7 */ /* 0x0002a2000802017f */
[----:B------:R-:W-:Y:S05]  /*8220*/  @!P0 BRA `(.L_x_7741) ;  /* 0x0000000000048947 */ /* 0x000fea0003800000 */
[----:B------:R-:W-:Y:S01]  /*8230*/  BPT.TRAP 0x1 ;  /* 0x000000040000795c */ /* 0x000fe20000300000 */
.L_x_7741:
[----:B------:R-:W-:Y:S01]  /*8240*/  VIADD R0, R18, 0x1c400 ;  /* 0x0001c40012007836 */ /* 0x000fe20000000000 */
[----:B------:R-:W-:Y:S01]  /*8250*/  LOP3.LUT R4, R28, 0x10000, RZ, 0xfc, !PT ;  /* 0x000100001c047812 */ /* 0x000fe200078efcff */
[----:B------:R-:W-:-:S03]  /*8260*/  IMAD.MOV.U32 R5, RZ, RZ, 0x40000040 ;  /* 0x40000040ff057424 */ /* 0x000fc600078e00ff */
[----:B------:R-:W-:-:S04]  /*8270*/  SHF.R.U32.HI R0, RZ, 0x4, R0 ;  /* 0x00000004ff007819 */ /* 0x000fc80000011600 */
[----:B------:R-:W-:-:S04]  /*8280*/  LOP3.LUT R0, R0, 0x3fff, RZ, 0xc0, !PT ;  /* 0x00003fff00007812 */ /* 0x000fc800078ec0ff */
[----:B------:R-:W-:Y:S01]  /*8290*/  LOP3.LUT R0, R0, 0x10000, RZ, 0xfc, !PT ;  /* 0x0001000000007812 */ /* 0x000fe200078efcff */
[----:B--2---:R-:W-:Y:S06]  /*82a0*/  @P1 BRA `(.L_x_7742) ;  /* 0x0000000000081947 */ /* 0x004fec0003800000 */
[----:B------:R-:W2:Y:S02]  /*82b0*/  SYNCS.PHASECHK.TRANS64.TRYWAIT P1, [R3+URZ+0x22830], R72 ;  /* 0x02283048030075a7 */ /* 0x000ea4000802017f */
[----:B--2---:R-:W-:Y:S05]  /*82c0*/  @!P1 BRA `(.L_x_7743) ;  /* 0x000000d400b09947 */ /* 0x004fea0003800000 */
.L_x_7742:
[----:B------:R-:W-:Y:S01]  /*82d0*/  IMAD R14, R22, 0x300, R0 ;  /* 0x00000300160e7824 */ /* 0x000fe200078e0200 */
        /* <DEDUP_REMOVED lines=10> */
[----:B------:R-:W3:Y:S01]  /*8380*/  S2R R73, SR_TID.X ;  /* 0x0000000000497919 */ /* 0x000ee20000002100 */
[----:B------:R-:W-:-:S02]  /*8390*/  IMAD.MOV.U32 R7, RZ, RZ, 0x40000040 ;  /* 0x40000040ff077424 */ /* 0x000fc400078e00ff */
[----:B------:R-:W-:Y:S02]  /*83a0*/  VIADD R8, R4, 0x4 ;  /* 0x0000000404087836 */ /* 0x000fe40000000000 */
[----:B------:R-:W-:Y:S02]  /*83b0*/  IMAD.MOV.U32 R9, RZ, RZ, 0x40000040 ;  /* 0x40000040ff097424 */ /* 0x000fe400078e00ff */
[----:B------:R-:W-:-:S04]  /*83c0*/  IMAD.MOV.U32 R15, RZ, RZ, 0x40000040 ;  /* 0x40000040ff0f7424 */ /* 0x000fc800078e00ff */
[----:B------:R-:W-:Y:S01]  /*83d0*/  HGMMA.64x96x16.F32.BF16 R24, gdesc[UR4], RZ, !UPT, gsb0 ;  /* 0x01600000041879f0 */ /* 0x000fe2000c0018ff */
[----:B------:R-:W-:Y:S02]  /*83e0*/  R2UR UR4, R10 ;  /* 0x000000000a0472ca */ /* 0x000fe400000e0000 */
[----:B------:R-:W-:Y:S02]  /*83f0*/  R2UR UR5, R11 ;  /* 0x000000000b0572ca */ /* 0x000fe400000e0000 */
[----:B------:R-:W-:Y:S01]  /*8400*/  R2UR UR6, R6 ;  /* 0x00000000060672ca */ /* 0x000fe200000e0000 */
[C---:B------:R-:W-:Y:S01]  /*8410*/  VIADD R6, R14.reuse, 0x4 ;  /* 0x000000040e067836 */ /* 0x040fe20000000000 */
[----:B------:R-:W-:Y:S01]  /*8420*/  R2UR UR7, R7 ;  /* 0x00000000070772ca */ /* 0x000fe200000e0000 */
[----:B------:R-:W-:Y:S02]  /*8430*/  IMAD.MOV.U32 R7, RZ, RZ, 0x40000040 ;  /* 0x40000040ff077424 */ /* 0x000fe400078e00ff */
[----:B------:R-:W-:Y:S01]  /*8440*/  VIADD R14, R14, 0x6 ;  /* 0x000000060e0e7836 */ /* 0x000fe20000000000 */
[----:B---3--:R-:W-:Y:S01]  /*8450*/  LOP3.LUT R73, R73, 0x7f, RZ, 0xc0, !PT ;  /* 0x0000007f49497812 */ /* 0x008fe200078ec0ff */
[----:B------:R-:W-:-:S02]  /*8460*/  WARPGROUP.DEPBAR.LE gsb0, 0x0 ;  /* 0x00008000000079c5 */ /* 0x000fc40000010000 */
[----:B------:R-:W-:-:S06]  /*8470*/  WARPGROUP.ARRIVE ;  /* 0x00000000000079c5 */ /* 0x000fcc0000000000 */
[----:B------:R-:W-:Y:S01]  /*8480*/  HGMMA.64x96x16.F32.BF16 R24, gdesc[UR4], R24, gsb0 ;  /* 0x01600000041879f0 */ /* 0x000fe20008001818 */
        /* <DEDUP_REMOVED lines=8> */
[----:B------:R-:W-:Y:S01]  /*8510*/  HGMMA.64x96x16.F32.BF16 R24, gdesc[UR4], R24, gsb0 ;  /* 0x01600000041879f0 */ /* 0x000fe20008001818 */
[----:B------:R-:W-:Y:S02]  /*8520*/  R2UR UR4, R6 ;  /* 0x00000000060472ca */ /* 0x000fe400000e0000 */
[----:B------:R-:W-:Y:S02]  /*8530*/  R2UR UR5, R7 ;  /* 0x00000000070572ca */ /* 0x000fe400000e0000 */
[----:B------:R-:W-:Y:S02]  /*8540*/  R2UR UR6, R14 ;  /* 0x000000000e0672ca */ /* 0x000fe400000e0000 */
[----:B------:R-:W-:Y:S01]  /*8550*/  R2UR UR7, R15 ;  /* 0x000000000f0772ca */ /* 0x000fe200000e0000 */
[----:B------:R-:W-:-:S04]  /*8560*/  IMAD R15, R177, -0x60, R176 ;  /* 0xffffffa0b10f7824 */ /* 0x000fc800078e02b0 */
[----:B------:R-:W-:-:S04]  /*8570*/  VIADD R20, R15, 0x60 ;  /* 0x000000600f147836 */ /* 0x000fc80000000000 */
        /* <DEDUP_REMOVED lines=8> */
[----:B------:R-:W-:Y:S01]  /*8600*/  HGMMA.64x96x16.F32.BF16 R24, gdesc[UR4], R24, gsb0 ;  /* 0x01600000041879f0 */ /* 0x000fe20008001818 */
        /* <DEDUP_REMOVED lines=63> */
[----:B------:R-:W-:Y:S01]  /*8a00*/  FMUL.FTZ R63, R63, UR4 ;  /* 0x000000043f3f7c20 */ /* 0x000fe20008410000 */
[----:B------:R-:W-:Y:S01]  /*8a10*/  FMUL.FTZ R66, R66, UR4 ;  /* 0x0000000442427c20 */ /* 0x000fe20008410000 */
[----:B------:R-:W-:Y:S01]  /*8a20*/  FMUL.FTZ R67, R67, UR4 ;  /* 0x0000000443437c20 */ /* 0x000fe20008410000 */
[----:B------:R-:W4:Y:S01]  /*8a30*/  MUFU.TANH R33, R33 ;  /* 0x0000002100217308 */ /* 0x000f220000002400 */
[----:B0-----:R-:W-:Y:S01]  /*8a40*/  FSEL R80, R32, -INF , P1 ;  /* 0xff80000020507808 */ /* 0x001fe20000800000 */
[----:B------:R-:W-:Y:S01]  /*8a50*/  FMUL.FTZ R70, R70, UR4 ;  /* 0x0000000446467c20 */ /* 0x000fe20008410000 */
[----:B------:R-:W-:-:S02]  /*8a60*/  FMUL.FTZ R71, R71, UR4 ;  /* 0x0000000447477c20 */ /* 0x000fc40008410000 */
        /* <DEDUP_REMOVED lines=110> */
[----:B---3--:R-:W-:-:S04]  /*9150*/  FSEL R112, R69, -INF , P5 ;  /* 0xff80000045707808 */ /* 0x008fc80002800000 */
[----:B------:R-:W-:-:S03]  /*9160*/  FMNMX.FTZ R15, R112, R15, !PT ;  /* 0x0000000f700f7209 */ /* 0x000fc60007810000 */
[----:B------:R-:W3:Y:S01]  /*9170*/  MUFU.TANH R67, R67 ;  /* 0x0000004300437308 */ /* 0x000ee20000002400 */
[----:B----4-:R-:W-:Y:S01]  /*9180*/  FSEL R58, R63, -INF , P1 ;  /* 0xff8000003f3a7808 */ /* 0x010fe20000800000 */
[----:B------:R-:W4:Y:S06]  /*9190*/  SHFL.BFLY PT, R20, R15, 0x2, 0x1f ;  /* 0x0c401f000f147f89 */ /* 0x000f2c00000e0000 */
[----:B------:R-:W1:Y:S01]  /*91a0*/  MUFU.TANH R70, R70 ;  /* 0x0000004600467308 */ /* 0x000e620000002400 */
[----:B0-----:R-:W-:-:S07]  /*91b0*/  FSEL R66, R66, -INF , P2 ;  /* 0xff80000042427808 */ /* 0x001fce0001000000 */
[----:B------:R-:W0:Y:S01]  /*91c0*/  MUFU.TANH R71, R71 ;  /* 0x0000004700477308 */ /* 0x000e220000002400 */
[----:B---3--:R-:W-:Y:S02]  /*91d0*/  FSEL R62, R67, -INF , P3 ;  /* 0xff800000433e7808 */ /* 0x008fe40001800000 */
[----:B-1----:R-:W-:Y:S02]  /*91e0*/  FSEL R70, R70, -INF , P4 ;  /* 0xff80000046467808 */ /* 0x002fe40002000000 */
[----:B----4-:R-:W-:Y:S02]  /*91f0*/  FMNMX.FTZ R27, R15, R20, !PT ;  /* 0x000000140f1b7209 */ /* 0x010fe40007810000 */
[----:B------:R-:W-:-:S03]  /*9200*/  FMNMX.FTZ R15, R14, R13, !PT ;  /* 0x0000000d0e0f7209 */ /* 0x000fc60007810000 */
[----:B------:R-:W1:Y:S01]  /*9210*/  SHFL.BFLY PT, R20, R27, 0x1, 0x1f ;  /* 0x0c201f001b147f89 */ /* 0x000e6200000e0000 */
[----:B------:R-:W-:-:S04]  /*9220*/  FMNMX.FTZ R15, R24, R15, !PT ;  /* 0x0000000f180f7209 */ /* 0x000fc80007810000 */
[----:B------:R-:W-:-:S04]  /*9230*/  FMNMX.FTZ R15, R26, R15, !PT ;  /* 0x0000000f1a0f7209 */ /* 0x000fc80007810000 */
[----:B------:R-:W-:Y:S02]  /*9240*/  FMNMX.FTZ R15, R28, R15, !PT ;  /* 0x0000000f1c0f7209 */ /* 0x000fe40007810000 */
[----:B-1----:R-:W-:-:S04]  /*9250*/  FMNMX.FTZ R20, R27, R20, !PT ;  /* 0x000000141b147209 */ /* 0x002fc80007810000 */
[C---:B------:R-:W-:Y:S01]  /*9260*/  FSETP.NEU.FTZ.AND P6, PT, R20.reuse, -INF , PT ;  /* 0xff8000001400780b */ /* 0x040fe20003fdd000 */
[----:B------:R-:W-:-:S05]  /*9270*/  FMUL.FTZ R29, R20, R21 ;  /* 0x00000015141d7220 */ /* 0x000fca0000410000 */
[----:B------:R-:W-:-:S05]  /*9280*/  FSEL R31, R29, RZ, P6 ;  /* 0x000000ff1d1f7208 */ /* 0x000fca0003000000 */
[--C-:B------:R-:W-:Y:S01]  /*9290*/  FFMA.FTZ R29, R25, R21, -R31.reuse ;  /* 0x00000015191d7223 */ /* 0x100fe2000001081f */
[----:B------:R-:W-:Y:S01]  /*92a0*/  FMNMX.FTZ R25, R30, R15, !PT ;  /* 0x0000000f1e197209 */ /* 0x000fe20007810000 */
[--C-:B------:R-:W-:Y:S01]  /*92b0*/  FFMA.FTZ R152, R74, R21, -R31.reuse ;  /* 0x000000154a987223 */ /* 0x100fe2000001081f */
[----:B0-----:R-:W-:Y:S01]  /*92c0*/  FSEL R74, R71, -INF , P5 ;  /* 0xff800000474a7808 */ /* 0x001fe20002800000 */
        /* <DEDUP_REMOVED lines=29> */
[----:B0-----:R-:W-:Y:S01]  /*94a0*/  FMNMX.FTZ R29, R46, R27, !PT ;  /* 0x0000001b2e1d7209 */ /* 0x001fe20007810000 */
[-CC-:B------:R-:W-:Y:S01]  /*94b0*/  FFMA.FTZ R64, R64, R21.reuse, -R31.reuse ;  /* 0x0000001540407223 */ /* 0x180fe2000001081f */
[--C-:B------:R-:W-:Y:S01]  /*94c0*/  FFMA.FTZ R110, R110, R21, -R31.reuse ;  /* 0x000000156e6e7223 */ /* 0x100fe2000001081f */
[----:B------:R-:W-:Y:S01]  /*94d0*/  MUFU.EX2 R156, R156 ;  /* 0x0000009c009c7308 */ /* 0x000fe20000000800 */
[----:B------:R-:W-:Y:S01]  /*94e0*/  FMNMX.FTZ R29, R48, R29, !PT ;  /* 0x0000001d301d7209 */ /* 0x000fe20007810000 */
[-CC-:B------:R-:W-:Y:S01]  /*94f0*/  FFMA.FTZ R68, R68, R21.reuse, -R31.reuse ;  /* 0x0000001544447223 */ /* 0x180fe2000001081f */
[----:B------:R-:W-:-:S02]  /*9500*/  FFMA.FTZ R31, R112, R21, -R31 ;  /* 0x00000015701f7223 */ /* 0x000fc4000001081f */
[----:B------:R-:W-:-:S03]  /*9510*/  FMNMX.FTZ R29, R50, R29, !PT ;  /* 0x0000001d321d7209 */ /* 0x000fc60007810000 */
[----:B------:R-:W-:Y:S01]  /*9520*/  MUFU.EX2 R27, R82 ;  /* 0x00000052001b7308 */ /* 0x000fe20000000800 */
[----:B------:R-:W-:-:S04]  /*9530*/  FMNMX.FTZ R29, R52, R29, !PT ;  /* 0x0000001d341d7209 */ /* 0x000fc80007810000 */
[----:B------:R-:W-:-:S03]  /*9540*/  FMNMX.FTZ R29, R54, R29, !PT ;  /* 0x0000001d361d7209 */ /* 0x000fc60007810000 */
[----:B------:R-:W-:Y:S01]  /*9550*/  MUFU.EX2 R84, R84 ;  /* 0x0000005400547308 */ /* 0x000fe20000000800 */
[----:B------:R-:W-:-:S04]  /*9560*/  FMNMX.FTZ R29, R56, R29, !PT ;  /* 0x0000001d381d7209 */ /* 0x000fc80007810000 */
[----:B------:R-:W-:-:S03]  /*9570*/  FMNMX.FTZ R29, R58, R29, !PT ;  /* 0x0000001d3a1d7209 */ /* 0x000fc60007810000 */
[----:B------:R-:W0:Y:S01]  /*9580*/  MUFU.EX2 R33, R86 ;  /* 0x0000005600217308 */ /* 0x000e220000000800 */
[----:B------:R-:W-:-:S04]  /*9590*/  FMNMX.FTZ R29, R66, R29, !PT ;  /* 0x0000001d421d7209 */ /* 0x000fc80007810000 */
[----:B------:R-:W-:-:S03]  /*95a0*/  FMNMX.FTZ R29, R62, R29, !PT ;  /* 0x0000001d3e1d7209 */ /* 0x000fc60007810000 */
[----:B------:R-:W-:Y:S01]  /*95b0*/  MUFU.EX2 R88, R88 ;  /* 0x0000005800587308 */ /* 0x000fe20000000800 */
[----:B------:R-:W-:-:S04]  /*95c0*/  FMNMX.FTZ R29, R70, R29, !PT ;  /* 0x0000001d461d7209 */ /* 0x000fc80007810000 */
[----:B------:R-:W-:-:S03]  /*95d0*/  FMNMX.FTZ R29, R74, R29, !PT ;  /* 0x0000001d4a1d7209 */ /* 0x000fc60007810000 */
[----:B------:R-:W1:Y:S01]  /*95e0*/  MUFU.EX2 R35, R90 ;  /* 0x0000005a00237308 */ /* 0x000e620000000800 */
[----:B0-----:R-:W-:Y:S01]  /*95f0*/  F2FP.BF16.F32.PACK_AB R158, R33, R84 ;  /* 0x00000054219e723e */ /* 0x001fe200000010ff */
[----:B------:R-:W0:Y:S06]  /*9600*/  SHFL.BFLY PT, R76, R29, 0x2, 0x1f ;  /* 0x0c401f001d4c7f89 */ /* 0x000e2c00000e0000 */
[----:B------:R-:W-:Y:S08]  /*9610*/  MUFU.EX2 R92, R92 ;  /* 0x0000005c005c7308 */ /* 0x000ff00000000800 */
[----:B------:R-:W3:Y:S01]  /*9620*/  MUFU.EX2 R37, R94 ;  /* 0x0000005e00257308 */ /* 0x000ee20000000800 */
[----:B-1----:R-:W-:-:S07]  /*9630*/  F2FP.BF16.F32.PACK_AB R160, R35, R88 ;  /* 0x0000005823a0723e */ /* 0x002fce00000010ff */
[----:B------:R-:W-:Y:S01]  /*9640*/  MUFU.EX2 R96, R96 ;  /* 0x0000006000607308 */ /* 0x000fe20000000800 */
[----:B0-----:R-:W-:-:S05]  /*9650*/  FMNMX.FTZ R76, R29, R76, !PT ;  /* 0x0000004c1d4c7209 */ /* 0x001fca0007810000 */
[----:B------:R-:W0:Y:S02]  /*9660*/  SHFL.BFLY PT, R29, R76, 0x1, 0x1f ;  /* 0x0c201f004c1d7f89 */ /* 0x000e2400000e0000 */
[----:B------:R-:W1:Y:S01]  /*9670*/  MUFU.EX2 R39, R98 ;  /* 0x0000006200277308 */ /* 0x000e620000000800 */
[----:B---3--:R-:W-:-:S07]  /*9680*/  F2FP.BF16.F32.PACK_AB R162, R37, R92 ;  /* 0x0000005c25a2723e */ /* 0x008fce00000010ff */
[----:B------:R-:W-:Y:S08]  /*9690*/  MUFU.EX2 R100, R100 ;  /* 0x0000006400647308 */ /* 0x000ff00000000800 */
[----:B------:R-:W3:Y:S01]  /*96a0*/  MUFU.EX2 R41, R102 ;  /* 0x0000006600297308 */ /* 0x000ee20000000800 */
[----:B-1----:R-:W-:Y:S02]  /*96b0*/  F2FP.BF16.F32.PACK_AB R164, R39, R96 ;  /* 0x0000006027a4723e */ /* 0x002fe400000010ff */
[----:B0-----:R-:W-:-:S05]  /*96c0*/  FMNMX.FTZ R178, R76, R29, !PT ;  /* 0x0000001d4cb27209 */ /* 0x001fca0007810000 */
[----:B------:R-:W-:Y:S01]  /*96d0*/  MUFU.EX2 R104, R104 ;  /* 0x0000006800687308 */ /* 0x000fe20000000800 */
[C---:B------:R-:W-:Y:S01]  /*96e0*/  FSETP.NEU.FTZ.AND P1, PT, R178.reuse, -INF , PT ;  /* 0xff800000b200780b */ /* 0x040fe20003f3d000 */
[----:B------:R-:W-:-:S06]  /*96f0*/  FMUL.FTZ R47, R178, R21 ;  /* 0x00000015b22f7220 */ /* 0x000fcc0000410000 */
[----:B------:R-:W0:Y:S01]  /*9700*/  MUFU.EX2 R43, R106 ;  /* 0x0000006a002b7308 */ /* 0x000e220000000800 */
[----:B------:R-:W-:Y:S02]  /*9710*/  FSEL R47, R47, RZ, P1 ;  /* 0x000000ff2f2f7208 */ /* 0x000fe40000800000 */
[----:B------:R-:W-:Y:S02]  /*9720*/  ISETP.NE.AND P1, PT, R73, RZ, PT ;  /* 0x000000ff4900720c */ /* 0x000fe40003f25270 */
[----:B------:R-:W1:Y:S01]  /*9730*/  S2R R73, SR_TID.X ;  /* 0x0000000000497919 */ /* 0x000e620000002100 */
        /* <DEDUP_REMOVED lines=14> */
[----:B----4-:R-:W-:Y:S01]  /*9820*/  FADD.FTZ R13, R152, R15 ;  /* 0x0000000f980d7221 */ /* 0x010fe20000010000 */
[-CC-:B------:R-:W-:Y:S01]  /*9830*/  FFMA.FTZ R44, R44, R21.reuse, -R47.reuse ;  /* 0x000000152c2c7223 */ /* 0x180fe2000001082f */
[-CC-:B------:R-:W-:Y:S01]  /*9840*/  FFMA.FTZ R46, R46, R21.reuse, -R47.reuse ;  /* 0x000000152e2e7223 */ /* 0x180fe2000001082f */
[-CC-:B------:R-:W-:Y:S01]  /*9850*/  FFMA.FTZ R48, R48, R21.reuse, -R47.reuse ;  /* 0x0000001530307223 */ /* 0x180fe2000001082f */
[-CC-:B------:R-:W-:Y:S01]  /*9860*/  FFMA.FTZ R50, R50, R21.reuse, -R47.reuse ;  /* 0x0000001532327223 */ /* 0x180fe2000001082f */
[-CC-:B------:R-:W-:Y:S01]  /*9870*/  FFMA.FTZ R52, R52, R21.reuse, -R47.reuse ;  /* 0x0000001534347223 */ /* 0x180fe2000001082f */
[-CC-:B------:R-:W-:Y:S01]  /*9880*/  FFMA.FTZ R54, R54, R21.reuse, -R47.reuse ;  /* 0x0000001536367223 */ /* 0x180fe2000001082f */
[----:B------:R-:W4:Y:S01]  /*9890*/  MUFU.EX2 R24, R24 ;  /* 0x0000001800187308 */ /* 0x000f220000000800 */
[-CC-:B------:R-:W-:Y:S01]  /*98a0*/  FFMA.FTZ R56, R56, R21.reuse, -R47.reuse ;  /* 0x0000001538387223 */ /* 0x180fe2000001082f */
[----:B------:R-:W-:Y:S01]  /*98b0*/  F2FP.BF16.F32.PACK_AB R152, R15, R152 ;  /* 0x000000980f98723e */ /* 0x000fe200000010ff */
[-CC-:B------:R-:W-:Y:S01]  /*98c0*/  FFMA.FTZ R58, R58, R21.reuse, -R47.reuse ;  /* 0x000000153a3a7223 */ /* 0x180fe2000001082f */
[-CC-:B------:R-:W-:Y:S01]  /*98d0*/  FFMA.FTZ R66, R66, R21.reuse, -R47.reuse ;  /* 0x0000001542427223 */ /* 0x180fe2000001082f */
[-CC-:B------:R-:W-:Y:S01]  /*98e0*/  FFMA.FTZ R62, R62, R21.reuse, -R47.reuse ;  /* 0x000000153e3e7223 */ /* 0x180fe2000001082f */
[-CC-:B------:R-:W-:Y:S01]  /*98f0*/  FFMA.FTZ R70, R70, R21.reuse, -R47.reuse ;  /* 0x0000001546467223 */ /* 0x180fe2000001082f */
[----:B------:R-:W-:Y:S01]  /*9900*/  FFMA.FTZ R47, R74, R21, -R47 ;  /* 0x000000154a2f7223 */ /* 0x000fe2000001082f */
[----:B------:R2:W4:Y:S01]  /*9910*/  MUFU.EX2 R155, R26 ;  /* 0x0000001a009b7308 */ /* 0x0005220000000800 */
[----:B---3--:R-:W-:-:S02]  /*9920*/  F2FP.BF16.F32.PACK_AB R166, R41, R100 ;  /* 0x0000006429a6723e */ /* 0x008fc400000010ff */
[----:B-1----:R-:W-:Y:S02]  /*9930*/  SHF.R.U32.HI R73, RZ, 0x7, R73 ;  /* 0x00000007ff497819 */ /* 0x002fe40000011649 */
[----:B0-----:R-:W-:Y:S02]  /*9940*/  F2FP.BF16.F32.PACK_AB R168, R43, R104 ;  /* 0x000000682ba8723e */ /* 0x001fe400000010ff */
[----:B------:R-:W-:Y:S01]  /*9950*/  IADD3 R180, -R73, 0xb, RZ ;  /* 0x0000000b49b47810 */ /* 0x000fe20007ffe1ff */
[----:B------:R-:W0:Y:S01]  /*9960*/  MUFU.EX2 R28, R28 ;  /* 0x0000001c001c7308 */ /* 0x000e220000000800 */
[----:B--2---:R-:W-:Y:S01]  /*9970*/  FADD.FTZ R26, R154, R13 ;  /* 0x0000000d9a1a7221 */ /* 0x004fe20000010000 */
[----:B------:R-:W-:-:S03]  /*9980*/  F2FP.BF16.F32.PACK_AB R154, R25, R154 ;  /* 0x0000009a199a723e */ /* 0x000fc600000010ff */
[----:B------:R-:W-:-:S03]  /*9990*/  FADD.FTZ R13, R25, R26 ;  /* 0x0000001a190d7221 */ /* 0x000fc60000010000 */
[----:B------:R1:W2:Y:S01]  /*99a0*/  MUFU.EX2 R157, R30 ;  /* 0x0000001e009d7308 */ /* 0x0002a20000000800 */
[----:B------:R-:W-:Y:S01]  /*99b0*/  FADD.FTZ R26, R156, R13 ;  /* 0x0000000d9c1a7221 */ /* 0x000fe20000010000 */
[----:B------:R-:W-:Y:S01]  /*99c0*/  FADD.FTZ R13, R14, R153 ;  /* 0x000000990e0d7221 */ /* 0x000fe20000010000 */
[----:B------:R-:W-:Y:S02]  /*99d0*/  F2FP.BF16.F32.PACK_AB R153, R153, R14 ;  /* 0x0000000e9999723e */ /* 0x000fe400000010ff */
[----:B------:R-:W-:Y:S01]  /*99e0*/  FADD.FTZ R49, R27, R26 ;  /* 0x0000001a1b317221 */ /* 0x000fe20000010000 */
[----:B----4-:R-:W-:Y:S01]  /*99f0*/  FADD.FTZ R26, R24, R13 ;  /* 0x0000000d181a7221 */ /* 0x010fe20000010000 */
[----:B------:R-:W-:Y:S01]  /*9a00*/  @!P1 VIADD R13, R3, 0x22840 ;  /* 0x00022840030d9836 */ /* 0x000fe20000000000 */
[----:B------:R-:W3:Y:S01]  /*9a10*/  MUFU.EX2 R32, R32 ;  /* 0x0000002000207308 */ /* 0x000ee20000000800 */
[----:B-1----:R-:W-:Y:S01]  /*9a20*/  FADD.FTZ R30, R84, R49 ;  /* 0x00000031541e7221 */ /* 0x002fe20000010000 */
[----:B------:R-:W-:Y:S01]  /*9a30*/  FADD.FTZ R49, R155, R26 ;  /* 0x0000001a9b317221 */ /* 0x000fe20000010000 */
[----:B------:R-:W-:-:S02]  /*9a40*/  F2FP.BF16.F32.PACK_AB R156, R27, R156 ;  /* 0x0000009c1b9c723e */ /* 0x000fc400000010ff */
[----:B------:R-:W-:Y:S01]  /*9a50*/  FADD.FTZ R51, R33, R30 ;  /* 0x0000001e21337221 */ /* 0x000fe20000010000 */
[----:B0-----:R-:W-:Y:S01]  /*9a60*/  FADD.FTZ R26, R28, R49 ;  /* 0x000000311c1a7221 */ /* 0x001fe20000010000 */
[----:B------:R-:W-:Y:S01]  /*9a70*/  @!P1 PRMT R13, RZ, 0x654, R13 ;  /* 0x00000654ff0d9816 */ /* 0x000fe2000000000d */
[----:B------:R-:W0:Y:S01]  /*9a80*/  MUFU.EX2 R159, R34 ;  /* 0x00000022009f7308 */ /* 0x000e220000000800 */
[----:B------:R-:W-:Y:S01]  /*9a90*/  FADD.FTZ R30, R88, R51 ;  /* 0x00000033581e7221 */ /* 0x000fe20000010000 */
[----:B--2---:R-:W-:Y:S01]  /*9aa0*/  FADD.FTZ R49, R157, R26 ;  /* 0x0000001a9d317221 */ /* 0x004fe20000010000 */
[----:B------:R1:W-:Y:S06]  /*9ab0*/  BAR.ARV R180, 0x100 ;  /* 0x000400b40000751d */ /* 0x0003ec0000002000 */
[----:B------:R-:W2:Y:S01]  /*9ac0*/  MUFU.EX2 R36, R36 ;  /* 0x0000002400247308 */ /* 0x000ea20000000800 */
[----:B------:R-:W-:Y:S01]  /*9ad0*/  FADD.FTZ R51, R35, R30 ;  /* 0x0000001e23337221 */ /* 0x000fe20000010000 */
[----:B---3--:R-:W-:Y:S01]  /*9ae0*/  FADD.FTZ R26, R32, R49 ;  /* 0x00000031201a7221 */ /* 0x008fe20000010000 */
[----:B------:R3:W-:Y:S01]  /*9af0*/  @!P1 SYNCS.ARRIVE.TRANS64.RED.A1T0 RZ, [R13+URZ], RZ ;  /* 0x000000ff0dff99a7 */ /* 0x0007e2000810043f */
[----:B------:R-:W-:Y:S01]  /*9b00*/  F2FP.BF16.F32.PACK_AB R155, R155, R24 ;  /* 0x000000189b9b723e */ /* 0x000fe200000010ff */
[----:B------:R-:W-:Y:S01]  /*9b10*/  FADD.FTZ R30, R92, R51 ;  /* 0x000000335c1e7221 */ /* 0x000fe20000010000 */
[----:B------:R-:W-:-:S02]  /*9b20*/  F2FP.BF16.F32.PACK_AB R157, R157, R28 ;  /* 0x0000001c9d9d723e */ /* 0x000fc400000010ff */
[----:B------:R-:W3:Y:S01]  /*9b30*/  MUFU.EX2 R161, R38 ;  /* 0x0000002600a17308 */ /* 0x000ee20000000800 */
[----:B0-----:R-:W-:Y:S01]  /*9b40*/  FADD.FTZ R49, R159, R26 ;  /* 0x0000001a9f317221 */ /* 0x001fe20000010000 */
[----:B------:R-:W-:Y:S01]  /*9b50*/  FADD.FTZ R51, R37, R30 ;  /* 0x0000001e25337221 */ /* 0x000fe20000010000 */
[----:B------:R-:W-:-:S03]  /*9b60*/  F2FP.BF16.F32.PACK_AB R159, R159, R32 ;  /* 0x000000209f9f723e */ /* 0x000fc600000010ff */
[----:B------:R-:W-:Y:S02]  /*9b70*/  FADD.FTZ R30, R96, R51 ;  /* 0x00000033601e7221 */ /* 0x000fe40000010000 */
[----:B------:R-:W0:Y:S01]  /*9b80*/  MUFU.EX2 R40, R40 ;  /* 0x0000002800287308 */ /* 0x000e220000000800 */
[----:B--2---:R-:W-:Y:S01]  /*9b90*/  FADD.FTZ R26, R36, R49 ;  /* 0x00000031241a7221 */ /* 0x004fe20000010000 */
[----:B------:R-:W-:-:S04]  /*9ba0*/  FADD.FTZ R49, R39, R30 ;  /* 0x0000001e27317221 */ /* 0x000fc80000010000 */
[----:B------:R-:W-:Y:S02]  /*9bb0*/  FADD.FTZ R30, R100, R49 ;  /* 0x00000031641e7221 */ /* 0x000fe40000010000 */
[----:B------:R-:W2:Y:S01]  /*9bc0*/  MUFU.EX2 R163, R42 ;  /* 0x0000002a00a37308 */ /* 0x000ea20000000800 */
[----:B---3--:R-:W-:Y:S01]  /*9bd0*/  FADD.FTZ R13, R161, R26 ;  /* 0x0000001aa10d7221 */ /* 0x008fe20000010000 */
[----:B------:R-:W-:Y:S01]  /*9be0*/  FADD.FTZ R49, R41, R30 ;  /* 0x0000001e29317221 */ /* 0x000fe20000010000 */
[----:B------:R-:W-:-:S03]  /*9bf0*/  F2FP.BF16.F32.PACK_AB R161, R161, R36 ;  /* 0x00000024a1a1723e */ /* 0x000fc600000010ff */
[----:B------:R-:W-:Y:S02]  /*9c00*/  FADD.FTZ R30, R104, R49 ;  /* 0x00000031681e7221 */ /* 0x000fe40000010000 */
[----:B------:R-:W3:Y:S01]  /*9c10*/  MUFU.EX2 R44, R44 ;  /* 0x0000002c002c7308 */ /* 0x000ee20000000800 */
[----:B0-----:R-:W-:Y:S01]  /*9c20*/  FADD.FTZ R26, R40, R13 ;  /* 0x0000000d281a7221 */ /* 0x001fe20000010000 */
[----:B------:R-:W-:-:S06]  /*9c30*/  FADD.FTZ R15, R43, R30 ;  /* 0x0000001e2b0f7221 */ /* 0x000fcc0000010000 */
[----:B------:R-:W0:Y:S01]  /*9c40*/  MUFU.EX2 R165, R46 ;  /* 0x0000002e00a57308 */ /* 0x000e220000000800 */
[C---:B--2---:R-:W-:Y:S01]  /*9c50*/  FADD.FTZ R13, R163.reuse, R26 ;  /* 0x0000001aa30d7221 */ /* 0x044fe20000010000 */
[----:B------:R-:W-:-:S06]  /*9c60*/  F2FP.BF16.F32.PACK_AB R163, R163, R40 ;  /* 0x00000028a3a3723e */ /* 0x000fcc00000010ff */
[----:B------:R-:W2:Y:S01]  /*9c70*/  MUFU.EX2 R48, R48 ;  /* 0x0000003000307308 */ /* 0x000ea20000000800 */
[----:B---3--:R-:W-:-:S07]  /*9c80*/  FADD.FTZ R26, R44, R13 ;  /* 0x0000000d2c1a7221 */ /* 0x008fce0000010000 */
        /* <DEDUP_REMOVED lines=8> */
[C---:B0-----:R-:W-:Y:S01]  /*9d10*/  FADD.FTZ R13, R167.reuse, R26 ;  /* 0x0000001aa70d7221 */ /* 0x041fe20000010000 */
[----:B------:R-:W-:-:S06]  /*9d20*/  F2FP.BF16.F32.PACK_AB R167, R167, R48 ;  /* 0x00000030a7a7723e */ /* 0x000fcc00000010ff */
        /* <DEDUP_REMOVED lines=11> */
[C---:B---3--:R-:W-:Y:S01]  /*9de0*/  FADD.FTZ R15, R29.reuse, R30 ;  /* 0x0000001e1d0f7221 */ /* 0x048fe20000010000 */
[----:B------:R-:W-:-:S06]  /*9df0*/  F2FP.BF16.F32.PACK_AB R172, R29, R64 ;  /* 0x000000401dac723e */ /* 0x000fcc00000010ff */
[----:B------:R-:W3:Y:S01]  /*9e00*/  MUFU.EX2 R171, R58 ;  /* 0x0000003a00ab7308 */ /* 0x000ee20000000800 */
[----:B0-----:R-:W-:-:S07]  /*9e10*/  FADD.FTZ R26, R56, R13 ;  /* 0x0000000d381a7221 */ /* 0x001fce0000010000 */
        /* <DEDUP_REMOVED lines=8> */
[C---:B--2---:R-:W-:Y:S01]  /*9ea0*/  FADD.FTZ R15, R173.reuse, R14 ;  /* 0x0000000ead0f7221 */ /* 0x044fe20000010000 */
[----:B------:R-:W-:-:S06]  /*9eb0*/  F2FP.BF16.F32.PACK_AB R173, R173, R66 ;  /* 0x00000042adad723e */ /* 0x000fcc00000010ff */
[----:B------:R-:W2:Y:S01]  /*9ec0*/  MUFU.EX2 R47, R47 ;  /* 0x0000002f002f7308 */ /* 0x000ea20000000800 */
[----:B---3--:R-:W-:Y:S01]  /*9ed0*/  FADD.FTZ R14, R70, R15 ;  /* 0x0000000f460e7221 */ /* 0x008fe20000010000 */
[C---:B0-----:R-:W-:Y:S01]  /*9ee0*/  FADD.FTZ R13, R31.reuse, R30 ;  /* 0x0000001e1f0d7221 */ /* 0x041fe20000010000 */
[----:B------:R-:W-:Y:S02]  /*9ef0*/  F2FP.BF16.F32.PACK_AB R174, R31, R68 ;  /* 0x000000441fae723e */ /* 0x000fe400000010ff */
[C---:B--2---:R-:W-:Y:S01]  /*9f00*/  FADD.FTZ R14, R47.reuse, R14 ;  /* 0x0000000e2f0e7221 */ /* 0x044fe20000010000 */
[----:B------:R-:W-:Y:S01]  /*9f10*/  F2FP.BF16.F32.PACK_AB R175, R47, R70 ;  /* 0x000000462faf723e */ /* 0x000fe200000010ff */
[----:B-1----:R-:W-:Y:S06]  /*9f20*/  @!P0 BRA `(.L_x_7744) ;  /* 0x0000000000048947 */ /* 0x002fec0003800000 */
[----:B------:R-:W-:Y:S01]  /*9f30*/  BPT.TRAP 0x1 ;  /* 0x000000040000795c */ /* 0x000fe20000300000 */
.L_x_7744:
[----:B------:R0:W1:Y:S01]  /*9f40*/  SYNCS.PHASECHK.TRANS64.TRYWAIT P2, [R3+URZ+0x22850], R72 ;  /* 0x02285048030075a7 */ /* 0x000062000804017f */
[----:B------:R-:W-:Y:S05]  /*9f50*/  @!P0 BRA `(.L_x_7745) ;  /* 0x0000000000048947 */ /* 0x000fea0003800000 */
[----:B------:R-:W-:Y:S01]  /*9f60*/  BPT.TRAP 0x1 ;  /* 0x000000040000795c */ /* 0x000fe20000300000 */
.L_x_7745:
[----:B------:R-:W-:Y:S04]  /*9f70*/  BSSY B0, `(.L_x_7746) ;  /* 0x0000004000007945 */ /* 0x000fe80003800000 */
[----:B-1----:R-:W-:Y:S05]  /*9f80*/  @P2 BRA `(.L_x_7747) ;  /* 0x0000000000082947 */ /* 0x002fea0003800000 */
[----:B------:R-:W1:Y:S02]  /*9f90*/  SYNCS.PHASECHK.TRANS64.TRYWAIT P2, [R3+URZ+0x22850], R72 ;  /* 0x02285048030075a7 */ /* 0x000e64000804017f */
[----:B-1----:R-:W-:Y:S05]  /*9fa0*/  @!P2 BRA `(.L_x_7748) ;  /* 0x000000b8008ca947 */ /* 0x002fea0003800000 */
.L_x_7747:
[----:B------:R-:W-:Y:S05]  /*9fb0*/  BSYNC B0 ;  /* 0x0000000000007941 */ /* 0x000fea0003800000 */
.L_x_7746:
[----:B------:R-:W-:Y:S05]  /*9fc0*/  WARPSYNC.ALL ;  /* 0x0000000000007948 */ /* 0x000fea0003800000 */
[----:B------:R-:W-:Y:S01]  /*9fd0*/  R2UR UR4, R18 ;  /* 0x00000000120472ca */ /* 0x000fe200000e0000 */
[----:B------:R2:W-:Y:S01]  /*9fe0*/  BAR.SYNC.DEFER_BLOCKING R12, 0x100 ;  /* 0x0004000c0000751d */ /* 0x0005e20000010000 */
[----:B------:R-:W-:Y:S01]  /*9ff0*/  IMAD.MOV.U32 R183, RZ, RZ, 0xc00 ;  /* 0x00000c00ffb77424 */ /* 0x000fe200078e00ff */
[----:B------:R-:W-:Y:S01]  /*a000*/  ISETP.GE.AND P2, PT, R176, 0x61, PT ;  /* 0x00000061b000780c */ /* 0x000fe20003f46270 */
[----:B01----:R-:W-:-:S03]  /*a010*/  @!P1 VIADD R3, R3, 0x22860 ;  /* 0x0002286003039836 */ /* 0x003fc60000000000 */
[----:B------:R-:W-:Y:S01]  /*a020*/  ULDC UR47, c[0x0][0x9d8] ;  /* 0x00027600002f7ab9 */ /* 0x000fe20000000800 */
[----:B------:R-:W-:Y:S01]  /*a030*/  ULDC UR46, c[0x0][0x988] ;  /* 0x00026200002e7ab9 */ /* 0x000fe20000000800 */
[----:B------:R-:W-:-:S04]  /*a040*/  @!P1 PRMT R3, RZ, 0x654, R3 ;  /* 0x00000654ff039816 */ /* 0x000fc80000000003 */
[----:B------:R-:W-:-:S04]  /*a050*/  UIADD3 UR4, UR4, 0x400, URZ ;  /* 0x0000040004047890 */ /* 0x000fc8000fffe03f */
[----:B------:R-:W-:-:S04]  /*a060*/  USHF.R.U32.HI UR4, URZ, 0x4, UR4 ;  /* 0x000000043f047899 */ /* 0x000fc80008011604 */
[----:B------:R-:W-:-:S04]  /*a070*/  ULOP3.LUT UR4, UR4, 0x3fff, URZ, 0xc0, !UPT ;  /* 0x00003fff04047892 */ /* 0x000fc8000f8ec03f */
[----:B------:R-:W-:Y:S01]  /*a080*/  ULOP3.LUT UR37, UR4, 0x3000000, URZ, 0xfc, !UPT ;  /* 0x0300000004257892 */ /* 0x000fe2000f8efc3f */
[----:B------:R-:W-:-:S05]  /*a090*/  WARPGROUP.ARRIVE ;  /* 0x00000000000079c5 */ /* 0x000fca0000000000 */
[----:B------:R-:W-:Y:S02]  /*a0a0*/  IMAD R182, R22, R183, UR37 ;  /* 0x0000002516b67e24 */ /* 0x000fe4000f8e02b7 */
[----:B------:R-:W-:-:S03]  /*a0b0*/  IMAD.MOV.U32 R183, RZ, RZ, 0x40000040 ;  /* 0x40000040ffb77424 */ /* 0x000fc600078e00ff */
[----:B------:R-:W-:Y:S02]  /*a0c0*/  R2UR UR6, R182 ;  /* 0x00000000b60672ca */ /* 0x000fe400000e0000 */
[----:B------:R-:W-:Y:S01]  /*a0d0*/  R2UR UR7, R183 ;  /* 0x00000000b70772ca */ /* 0x000fe200000e0000 */
[----:B------:R-:W-:-:S12]  /*a0e0*/  IMAD.MOV.U32 R183, RZ, RZ, 0x40000040 ;  /* 0x40000040ffb77424 */ /* 0x000fd800078e00ff */
[----:B------:R-:W-:Y:S03]  /*a0f0*/  HGMMA.64x256x16.F32.BF16 R24, R152, gdesc[UR4].tnspB, RZ, !UPT, gsb0 ;  /* 0x43e0000498187df0 */ /* 0x000fe6000c0018ff */
[----:B------:R-:W-:Y:S02]  /*a100*/  WARPGROUP.DEPBAR.LE gsb0, 0x0 ;  /* 0x00008000000079c5 */ /* 0x000fe40000010000 */
[----:B------:R-:W-:Y:S01]  /*a110*/  VIADD R152, R182, 0x80 ;  /* 0x00000080b6987836 */ /* 0x000fe20000000000 */
[----:B------:R-:W-:Y:S01]  /*a120*/  WARPGROUP.ARRIVE ;  /* 0x00000000000079c5 */ /* 0x000fe20000000000 */
[----:B------:R-:W-:-:S03]  /*a130*/  IMAD.MOV.U32 R153, RZ, RZ, 0x40000040 ;  /* 0x40000040ff997424 */ /* 0x000fc600078e00ff */
[----:B------:R-:W-:Y:S01]  /*a140*/  R2UR UR6, R152 ;  /* 0x00000000980672ca */ /* 0x000fe200000e0000 */
[----:B------:R-:W-:Y:S01]  /*a150*/  VIADD R152, R182, 0x100 ;  /* 0x00000100b6987836 */ /* 0x000fe20000000000 */
[----:B------:R-:W-:Y:S02]  /*a160*/  R2UR UR7, R153 ;  /* 0x00000000990772ca */ /* 0x000fe400000e0000 */
[----:B------:R-:W-:-:S14]  /*a170*/  MOV R153, 0x40000040 ;  /* 0x4000004000997802 */ /* 0x000fdc0000000f00 */
        /* <DEDUP_REMOVED lines=31> */
[----:B------:R2:W-:Y:S01]  /*a370*/  @!P1 SYNCS.ARRIVE.TRANS64.RED.A1T0 RZ, [R3+URZ], RZ ;  /* 0x000000ff03ff99a7 */ /* 0x0005e2000810043f */
[----:B------:R-:W-:Y:S05]  /*a380*/  @!P2 BRA `(.L_x_7749) ;  /* 0x000000240038a947 */ /* 0x000fea0003800000 */
[----:B--2---:R-:W-:Y:S02]  /*a390*/  VIADD R3, R177, 0xfffffffe ;  /* 0xfffffffeb1037836 */ /* 0x004fe40000000000 */
[----:B------:R-:W-:Y:S02]  /*a3a0*/  IMAD.MOV.U32 R220, RZ, RZ, R178 ;  /* 0x000000ffffdc7224 */ /* 0x000fe400078e00b2 */
[----:B------:R-:W-:-:S07]  /*a3b0*/  IMAD.MOV.U32 R221, RZ, RZ, R20 ;  /* 0x000000ffffdd7224 */ /* 0x000fce00078e0014 */
.L_x_7759:
[----:B------:R-:W-:Y:S01]  /*a3c0*/  VIADD R22, R22, 0x1 ;  /* 0x0000000116167836 */ /* 0x000fe20000000000 */
[----:B------:R-:W-:Y:S05]  /*a3d0*/  YIELD ;  /* 0x0000000000007946 */ /* 0x000fea0003800000 */
[----:B------:R-:W-:Y:S02]  /*a3e0*/  ISETP.NE.AND P3, PT, R22, 0x2, PT ;  /* 0x000000021600780c */ /* 0x000fe40003f65270 */
[C---:B------:R-:W-:Y:S01]  /*a3f0*/  ISETP.GT.AND P2, PT, R3.reuse, RZ, PT ;  /* 0x000000ff0300720c */ /* 0x040fe20003f44270 */
[----:B------:R-:W-:Y:S01]  /*a400*/  VIADD R3, R3, 0xffffffff ;  /* 0xffffffff03037836 */ /* 0x000fe20000000000 */
[----:B0-----:R-:W-:-:S02]  /*a410*/  SEL R15, RZ, 0x1, P3 ;  /* 0x00000001ff0f7807 */ /* 0x001fc40001800000 */
[----:B------:R-:W-:Y:S02]  /*a420*/  SEL R22, R22, RZ, P3 ;  /* 0x000000ff16167207 */ /* 0x000fe40001800000 */
[----:B------:R-:W-:Y:S01]  /*a430*/  LOP3.LUT R200, R200, R15, RZ, 0x3c, !PT ;  /* 0x0000000fc8c87212 */ /* 0x000fe200078e3cff */
[----:B------:R-:W-:Y:S06]  /*a440*/  @!P0 BRA `(.L_x_7750) ;  /* 0x0000000000048947 */ /* 0x000fec0003800000 */
[----:B------:R-:W-:Y:S01]  /*a450*/  BPT.TRAP 0x1 ;  /* 0x000000040000795c */ /* 0x000fe20000300000 */
.L_x_7750:
[----:B------:R-:W-:Y:S01]  /*a460*/  IMAD R12, R22, 0x8, R18 ;  /* 0x00000008160c7824 */ /* 0x000fe200078e0212 */
[----:B------:R-:W-:-:S04]  /*a470*/  SHF.L.U32 R15, R200, 0x1f, RZ ;  /* 0x0000001fc80f7819 */ /* 0x000fc800000006ff */
[----:B------:R0:W1:Y:S01]  /*a480*/  SYNCS.PHASECHK.TRANS64.TRYWAIT P3, [R12+URZ+0x22830], R15 ;  /* 0x0228300f0c0075a7 */ /* 0x000062000806017f */
[----:B------:R-:W-:Y:S05]  /*a490*/  @!P0 BRA `(.L_x_7751) ;  /* 0x0000000000048947 */ /* 0x000fea0003800000 */
[----:B------:R-:W-:Y:S01]  /*a4a0*/  BPT.TRAP 0x1 ;  /* 0x000000040000795c */ /* 0x000fe20000300000 */
.L_x_7751:
[----:B------:R-:W-:Y:S02]  /*a4b0*/  IMAD R20, R22, 0x300, R0 ;  /* 0x0000030016147824 */ /* 0x000fe400078e0200 */
[----:B------:R-:W-:Y:S01]  /*a4c0*/  IMAD.MOV.U32 R21, RZ, RZ, 0x40000040 ;  /* 0x40000040ff157424 */ /* 0x000fe200078e00ff */
[----:B-1----:R-:W-:Y:S06]  /*a4d0*/  @P3 BRA `(.L_x_7752) ;  /* 0x0000000000083947 */ /* 0x002fec0003800000 */
[----:B------:R-:W1:Y:S02]  /*a4e0*/  SYNCS.PHASECHK.TRANS64.TRYWAIT P3, [R12+URZ+0x22830], R15 ;  /* 0x0228300f0c0075a7 */ /* 0x000e64000806017f */
[----:B-1----:R-:W-:Y:S05]  /*a4f0*/  @!P3 BRA `(.L_x_7753) ;  /* 0x000000b4004cb947 */ /* 0x002fea0003800000 */
.L_x_7752:
[----:B------:R-:W-:Y:S05]  /*a500*/  WARPSYNC.ALL ;  /* 0x0000000000007948 */ /* 0x000fea0003800000 */
        /* <DEDUP_REMOVED lines=8> */
[----:B------:R-:W2:Y:S11]  /*a590*/  S2R R226, SR_TID.X ;  /* 0x0000000000e27919 */ /* 0x000eb60000002100 */
[----:B------:R-:W-:Y:S01]  /*a5a0*/  HGMMA.64x96x16.F32.BF16 R152, gdesc[UR4], RZ, !UPT, gsb0 ;  /* 0x01600000049879f0 */ /* 0x000fe2000c0018ff */
[----:B------:R-:W-:Y:S01]  /*a5b0*/  R2UR UR6, R214 ;  /* 0x00000000d60672ca */ /* 0x000fe200000e0000 */
[----:B------:R-:W-:Y:S01]  /*a5c0*/  VIADD R214, R20, 0x4 ;  /* 0x0000000414d67836 */ /* 0x000fe20000000000 */
[----:B------:R-:W-:Y:S01]  /*a5d0*/  R2UR UR7, R215 ;  /* 0x00000000d70772ca */ /* 0x000fe200000e0000 */
[----:B------:R-:W-:Y:S01]  /*a5e0*/  IMAD.MOV.U32 R215, RZ, RZ, 0x40000040 ;  /* 0x40000040ffd77424 */ /* 0x000fe200078e00ff */
[----:B------:R-:W-:Y:S01]  /*a5f0*/  R2UR UR4, R10 ;  /* 0x000000000a0472ca */ /* 0x000fe200000e0000 */
[----:B------:R-:W-:Y:S01]  /*a600*/  VIADD R20, R20, 0x6 ;  /* 0x0000000614147836 */ /* 0x000fe20000000000 */
[----:B------:R-:W-:Y:S01]  /*a610*/  R2UR UR5, R11 ;  /* 0x000000000b0572ca */ /* 0x000fe200000e0000 */
[----:B------:R-:W-:-:S02]  /*a620*/  WARPGROUP.DEPBAR.LE gsb0, 0x0 ;  /* 0x00008000000079c5 */ /* 0x000fc40000010000 */
[----:B------:R-:W-:-:S10]  /*a630*/  WARPGROUP.ARRIVE ;  /* 0x00000000000079c5 */ /* 0x000fd40000000000 */
[----:B------:R-:W-:Y:S01]  /*a640*/  HGMMA.64x96x16.F32.BF16 R152, gdesc[UR4], R152, gsb0 ;  /* 0x01600000049879f0 */ /* 0x000fe20008001898 */
[----:B------:R-:W-:Y:S02]  /*a650*/  R2UR UR6, R214 ;  /* 0x00000000d60672ca */ /* 0x000fe400000e0000 */
[----:B------:R-:W-:Y:S02]  /*a660*/  R2UR UR7, R215 ;  /* 0x00000000d70772ca */ /* 0x000fe400000e0000 */
[----:B------:R-:W-:Y:S02]  /*a670*/  R2UR UR4, R8 ;  /* 0x00000000080472ca */ /* 0x000fe400000e0000 */
[----:B------:R-:W-:Y:S01]  /*a680*/  R2UR UR5, R9 ;  /* 0x00000000090572ca */ /* 0x000fe200000e0000 */
[----:B------:R-:W-:Y:S02]  /*a690*/  WARPGROUP.DEPBAR.LE gsb0, 0x0 ;  /* 0x00008000000079c5 */ /* 0x000fe40000010000 */
        /* <DEDUP_REMOVED lines=69> */
[----:B------:R-:W-:-:S03]  /*aaf0*/  FMUL.FTZ R199, R199, UR47 ;  /* 0x0000002fc7c77c20 */ /* 0x000fc60008410000 */
[----:B------:R-:W4:Y:S01]  /*ab00*/  MUFU.TANH R165, R165 ;  /* 0x000000a500a57308 */ /* 0x000f220000002400 */
[----:B-----5:R-:W-:-:S07]  /*ab10*/  FMNMX.FTZ R21, R161, R20, !PT ;  /* 0x00000014a1157209 */ /* 0x020fce0007810000 */
[----:B------:R-:W5:Y:S01]  /*ab20*/  MUFU.TANH R168, R168 ;  /* 0x000000a800a87308 */ /* 0x000f620000002400 */
[----:B---3--:R-:W-:-:S07]  /*ab30*/  FMNMX.FTZ R20, R164, R21, !PT ;  /* 0x00000015a4147209 */ /* 0x008fce0007810000 */
[----:B------:R-:W3:Y:S01]  /*ab40*/  MUFU.TANH R169, R169 ;  /* 0x000000a900a97308 */ /* 0x000ee20000002400 */
[----:B----4-:R-:W-:-:S07]  /*ab50*/  FMNMX.FTZ R21, R165, R20, !PT ;  /* 0x00000014a5157209 */ /* 0x010fce0007810000 */
        /* <DEDUP_REMOVED lines=31> */
[----:B-----5:R-:W-:-:S05]  /*ad50*/  FMNMX.FTZ R20, R196, R21, !PT ;  /* 0x00000015c4147209 */ /* 0x020fca0007810000 */
[----:B------:R-:W5:Y:S02]  /*ad60*/  SHFL.BFLY PT, R21, R20, 0x2, 0x1f ;  /* 0x0c401f0014157f89 */ /* 0x000f6400000e0000 */
[----:B------:R-:W0:Y:S08]  /*ad70*/  MUFU.TANH R158, R158 ;  /* 0x0000009e009e7308 */ /* 0x000e300000002400 */
[----:B------:R-:W1:Y:S08]  /*ad80*/  MUFU.TANH R159, R159 ;  /* 0x0000009f009f7308 */ /* 0x000e700000002400 */
[----:B------:R-:W2:Y:S01]  /*ad90*/  MUFU.TANH R162, R162 ;  /* 0x000000a200a27308 */ /* 0x000ea20000002400 */
[----:B-----5:R-:W-:-:S07]  /*ada0*/  FMNMX.FTZ R21, R20, R21, !PT ;  /* 0x0000001514157209 */ /* 0x020fce0007810000 */
[----:B------:R-:W5:Y:S01]  /*adb0*/  MUFU.TANH R163, R163 ;  /* 0x000000a300a37308 */ /* 0x000f620000002400 */
[----:B------:R-:W3:Y:S07]  /*adc0*/  SHFL.BFLY PT, R20, R21, 0x1, 0x1f ;  /* 0x0c201f0015147f89 */ /* 0x000eee00000e0000 */
[----:B------:R-:W5:Y:S08]  /*add0*/  MUFU.TANH R166, R166 ;  /* 0x000000a600a67308 */ /* 0x000f700000002400 */
[----:B------:R-:W5:Y:S08]  /*ade0*/  MUFU.TANH R167, R167 ;  /* 0x000000a700a77308 */ /* 0x000f700000002400 */
[----:B------:R-:W5:Y:S01]  /*adf0*/  MUFU.TANH R170, R170 ;  /* 0x000000aa00aa7308 */ /* 0x000f620000002400 */
[----:B---3--:R-:W-:Y:S01]  /*ae00*/  FMNMX.FTZ R20, R21, R20, !PT ;  /* 0x0000001415147209 */ /* 0x008fe20007810000 */
[----:B------:R-:W-:-:S04]  /*ae10*/  IMAD.U32 R21, RZ, RZ, UR46 ;  /* 0x0000002eff157e24 */ /* 0x000fc8000f8e00ff */
[C---:B------:R-:W-:Y:S02]  /*ae20*/  FADD.FTZ R178, -R20.reuse, R221 ;  /* 0x000000dd14b27221 */ /* 0x040fe40000010100 */
[----:B------:R-:W3:Y:S01]  /*ae30*/  MUFU.TANH R171, R171 ;  /* 0x000000ab00ab7308 */ /* 0x000ee20000002400 */
[-C--:B------:R-:W-:Y:S01]  /*ae40*/  FMUL.FTZ R222, R20, R21.reuse ;  /* 0x0000001514de7220 */ /* 0x080fe20000410000 */
[-C--:B------:R-:W-:Y:S01]  /*ae50*/  FMUL.FTZ R215, R178, R21.reuse ;  /* 0x00000015b2d77220 */ /* 0x080fe20000410000 */
[----:B------:R-:W-:Y:S02]  /*ae60*/  FMNMX.FTZ R178, R154, R220, !PT ;  /* 0x000000dc9ab27209 */ /* 0x000fe40007810000 */
[-CC-:B------:R-:W-:Y:S01]  /*ae70*/  FFMA.FTZ R152, R152, R21.reuse, -R222.reuse ;  /* 0x0000001598987223 */ /* 0x180fe200000108de */
[-CC-:B------:R-:W-:Y:S01]  /*ae80*/  FFMA.FTZ R153, R153, R21.reuse, -R222.reuse ;  /* 0x0000001599997223 */ /* 0x180fe200000108de */
[-CC-:B------:R-:W-:Y:S01]  /*ae90*/  FFMA.FTZ R156, R156, R21.reuse, -R222.reuse ;  /* 0x000000159c9c7223 */ /* 0x180fe200000108de */
[----:B----4-:R-:W-:Y:S01]  /*aea0*/  FMNMX.FTZ R221, R155, R178, !PT ;  /* 0x000000b29bdd7209 */ /* 0x010fe20007810000 */
[----:B------:R-:W4:Y:S01]  /*aeb0*/  MUFU.TANH R174, R174 ;  /* 0x000000ae00ae7308 */ /* 0x000f220000002400 */
[-CC-:B------:R-:W-:Y:S01]  /*aec0*/  FFMA.FTZ R157, R157, R21.reuse, -R222.reuse ;  /* 0x000000159d9d7223 */ /* 0x180fe200000108de */
[--C-:B------:R-:W-:Y:S01]  /*aed0*/  FFMA.FTZ R160, R160, R21, -R222.reuse ;  /* 0x00000015a0a07223 */ /* 0x100fe200000108de */
[----:B0-----:R-:W-:Y:S01]  /*aee0*/  FMNMX.FTZ R178, R158, R221, !PT ;  /* 0x000000dd9eb27209 */ /* 0x001fe20007810000 */
[-CC-:B------:R-:W-:Y:S01]  /*aef0*/  FFMA.FTZ R161, R161, R21.reuse, -R222.reuse ;  /* 0x00000015a1a17223 */ /* 0x180fe200000108de */
[-CC-:B------:R-:W-:Y:S01]  /*af00*/  FFMA.FTZ R164, R164, R21.reuse, -R222.reuse ;  /* 0x00000015a4a47223 */ /* 0x180fe200000108de */
[-CC-:B------:R-:W-:Y:S01]  /*af10*/  FFMA.FTZ R165, R165, R21.reuse, -R222.reuse ;  /* 0x00000015a5a57223 */ /* 0x180fe200000108de */
[----:B-1----:R-:W-:Y:S01]  /*af20*/  FMNMX.FTZ R221, R159, R178, !PT ;  /* 0x000000b29fdd7209 */ /* 0x002fe20007810000 */
[----:B------:R-:W0:Y:S01]  /*af30*/  MUFU.TANH R175, R175 ;  /* 0x000000af00af7308 */ /* 0x000e220000002400 */
[-CC-:B------:R-:W-:Y:S01]  /*af40*/  FFMA.FTZ R168, R168, R21.reuse, -R222.reuse ;  /* 0x00000015a8a87223 */ /* 0x180fe200000108de */
[--C-:B------:R-:W-:Y:S01]  /*af50*/  FFMA.FTZ R169, R169, R21, -R222.reuse ;  /* 0x00000015a9a97223 */ /* 0x100fe200000108de */
[----:B--2---:R-:W-:Y:S01]  /*af60*/  FMNMX.FTZ R178, R162, R221, !PT ;  /* 0x000000dda2b27209 */ /* 0x004fe20007810000 */
[-CC-:B------:R-:W-:Y:S01]  /*af70*/  FFMA.FTZ R172, R172, R21.reuse, -R222.reuse ;  /* 0x00000015acac7223 */ /* 0x180fe200000108de */
[-CC-:B------:R-:W-:Y:S01]  /*af80*/  FFMA.FTZ R173, R173, R21.reuse, -R222.reuse ;  /* 0x00000015adad7223 */ /* 0x180fe200000108de */
[-CC-:B------:R-:W-:Y:S01]  /*af90*/  FFMA.FTZ R176, R176, R21.reuse, -R222.reuse ;  /* 0x00000015b0b07223 */ /* 0x180fe200000108de */
[----:B-----5:R-:W-:Y:S01]  /*afa0*/  FMNMX.FTZ R221, R163, R178, !PT ;  /* 0x000000b2a3dd7209 */ /* 0x020fe20007810000 */
[----:B------:R-:W1:Y:S01]  /*afb0*/  MUFU.TANH R197, R197 ;  /* 0x000000c500c57308 */ /* 0x000e620000002400 */
[-CC-:B------:R-:W-:Y:S01]  /*afc0*/  FFMA.FTZ R177, R177, R21.reuse, -R222.reuse ;  /* 0x00000015b1b17223 */ /* 0x180fe200000108de */
[--C-:B------:R-:W-:Y:S01]  /*afd0*/  FFMA.FTZ R181, R181, R21, -R222.reuse ;  /* 0x00000015b5b57223 */ /* 0x100fe200000108de */
[----:B------:R-:W-:Y:S01]  /*afe0*/  FMNMX.FTZ R178, R166, R221, !PT ;  /* 0x000000dda6b27209 */ /* 0x000fe20007810000 */
[-CC-:B------:R-:W-:Y:S01]  /*aff0*/  FFMA.FTZ R184, R184, R21.reuse, -R222.reuse ;  /* 0x00000015b8b87223 */ /* 0x180fe200000108de */
[-CC-:B------:R-:W-:Y:S01]  /*b000*/  FFMA.FTZ R185, R185, R21.reuse, -R222.reuse ;  /* 0x00000015b9b97223 */ /* 0x180fe200000108de */
[-CC-:B------:R-:W-:Y:S01]  /*b010*/  FFMA.FTZ R188, R188, R21.reuse, -R222.reuse ;  /* 0x00000015bcbc7223 */ /* 0x180fe200000108de */
[----:B------:R-:W-:Y:S01]  /*b020*/  FMNMX.FTZ R221, R167, R178, !PT ;  /* 0x000000b2a7dd7209 */ /* 0x000fe20007810000 */
[----:B------:R-:W2:Y:S01]  /*b030*/  MUFU.TANH R179, R179 ;  /* 0x000000b300b37308 */ /* 0x000ea20000002400 */
[-CC-:B------:R-:W-:Y:S01]  /*b040*/  FFMA.FTZ R189, R189, R21.reuse, -R222.reuse ;  /* 0x00000015bdbd7223 */ /* 0x180fe200000108de */
[--C-:B------:R-:W-:Y:S01]  /*b050*/  FFMA.FTZ R192, R192, R21, -R222.reuse ;  /* 0x00000015c0c07223 */ /* 0x100fe200000108de */
[----:B------:R-:W-:Y:S01]  /*b060*/  FMNMX.FTZ R178, R170, R221, !PT ;  /* 0x000000ddaab27209 */ /* 0x000fe20007810000 */
[-CC-:B------:R-:W-:Y:S01]  /*b070*/  FFMA.FTZ R214, R214, R21.reuse, -R222.reuse ;  /* 0x00000015d6d67223 */ /* 0x180fe200000108de */
[-CC-:B------:R-:W-:Y:S01]  /*b080*/  FFMA.FTZ R193, R193, R21.reuse, -R222.reuse ;  /* 0x00000015c1c17223 */ /* 0x180fe200000108de */
[----:B------:R-:W-:Y:S01]  /*b090*/  FFMA.FTZ R224, R196, R21, -R222 ;  /* 0x00000015c4e07223 */ /* 0x000fe200000108de */
[----:B---3--:R-:W-:Y:S01]  /*b0a0*/  FMNMX.FTZ R221, R171, R178, !PT ;  /* 0x000000b2abdd7209 */ /* 0x008fe20007810000 */
[----:B------:R-:W3:Y:S03]  /*b0b0*/  MUFU.TANH R182, R182 ;  /* 0x000000b600b67308 */ /* 0x000ee60000002400 */
[----:B----4-:R-:W-:-:S04]  /*b0c0*/  FMNMX.FTZ R178, R174, R221, !PT ;  /* 0x000000ddaeb27209 */ /* 0x010fc80007810000 */
[----:B0-----:R-:W-:Y:S01]  /*b0d0*/  FMNMX.FTZ R178, R175, R178, !PT ;  /* 0x000000b2afb27209 */ /* 0x001fe20007810000 */
[----:B------:R-:W0:Y:S03]  /*b0e0*/  MUFU.TANH R183, R183 ;  /* 0x000000b700b77308 */ /* 0x000e260000002400 */
[----:B-1----:R-:W-:-:S04]  /*b0f0*/  FMNMX.FTZ R178, R197, R178, !PT ;  /* 0x000000b2c5b27209 */ /* 0x002fc80007810000 */
[----:B--2---:R-:W-:Y:S01]  /*b100*/  FMNMX.FTZ R221, R179, R178, !PT ;  /* 0x000000b2b3dd7209 */ /* 0x004fe20007810000 */
[----:B------:R-:W1:Y:S03]  /*b110*/  MUFU.TANH R186, R186 ;  /* 0x000000ba00ba7308 */ /* 0x000e660000002400 */
[----:B---3--:R-:W-:-:S05]  /*b120*/  FMNMX.FTZ R178, R182, R221, !PT ;  /* 0x000000ddb6b27209 */ /* 0x008fca0007810000 */
        /* <DEDUP_REMOVED lines=14> */
[----:B------:R-:W0:Y:S01]  /*b210*/  MUFU.EX2 R215, R215 ;  /* 0x000000d700d77308 */ /* 0x000e220000000800 */
[----:B-1----:R-:W-:Y:S01]  /*b220*/  FMNMX.FTZ R178, R198, R221, !PT ;  /* 0x000000ddc6b27209 */ /* 0x002fe20007810000 */
[----:B------:R-:W-:-:S06]  /*b230*/  FFMA.FTZ R221, R180, R21, -R222 ;  /* 0x00000015b4dd7223 */ /* 0x000fcc00000108de */
[----:B------:R-:W1:Y:S01]  /*b240*/  MUFU.EX2 R152, R152 ;  /* 0x0000009800987308 */ /* 0x000e620000000800 */
[----:B--2---:R-:W-:-:S05]  /*b250*/  FMNMX.FTZ R178, R199, R178, !PT ;  /* 0x000000b2c7b27209 */ /* 0x004fca0007810000 */
[----:B------:R-:W2:Y:S02]  /*b260*/  SHFL.BFLY PT, R223, R178, 0x2, 0x1f ;  /* 0x0c401f00b2df7f89 */ /* 0x000ea400000e0000 */
[----:B------:R-:W3:Y:S01]  /*b270*/  MUFU.EX2 R153, R153 ;  /* 0x0000009900997308 */ /* 0x000ee20000000800 */
        /* <DEDUP_REMOVED lines=59> */
[-CC-:B------:R-:W-:Y:S01]  /*b630*/  FFMA.FTZ R222, R154, R21.reuse, -R228.reuse ;  /* 0x000000159ade7223 */ /* 0x180fe200000108e4 */
[-C--:B------:R-:W-:Y:S01]  /*b640*/  FMUL.FTZ R180, R180, R21.reuse ;  /* 0x00000015b4b47220 */ /* 0x080fe20000410000 */
[-CC-:B------:R-:W-:Y:S01]  /*b650*/  FFMA.FTZ R155, R155, R21.reuse, -R228.reuse ;  /* 0x000000159b9b7223 */ /* 0x180fe200000108e4 */
[-CC-:B------:R-:W-:Y:S01]  /*b660*/  FFMA.FTZ R223, R158, R21.reuse, -R228.reuse ;  /* 0x000000159edf7223 */ /* 0x180fe200000108e4 */
[-CC-:B------:R-:W-:Y:S01]  /*b670*/  FFMA.FTZ R159, R159, R21.reuse, -R228.reuse ;  /* 0x000000159f9f7223 */ /* 0x180fe200000108e4 */
[----:B------:R-:W-:Y:S01]  /*b680*/  @!P1 VIADD R154, R12, 0x22840 ;  /* 0x000228400c9a9836 */ /* 0x000fe20000000000 */
[----:B------:R0:W-:Y:S01]  /*b690*/  MUFU.EX2 R196, R180 ;  /* 0x000000b400c47308 */ /* 0x0001e20000000800 */
[-CC-:B------:R-:W-:Y:S01]  /*b6a0*/  FFMA.FTZ R163, R163, R21.reuse, -R228.reuse ;  /* 0x00000015a3a37223 */ /* 0x180fe200000108e4 */
[-CC-:B------:R-:W-:Y:S01]  /*b6b0*/  FFMA.FTZ R225, R166, R21.reuse, -R228.reuse ;  /* 0x00000015a6e17223 */ /* 0x180fe200000108e4 */
[----:B------:R-:W-:Y:S01]  /*b6c0*/  FFMA.FTZ R166, R182, R21, -R228 ;  /* 0x00000015b6a67223 */ /* 0x000fe200000108e4 */
[----:B-1----:R-:W-:Y:S01]  /*b6d0*/  FFMA.FTZ R182, R215, R13, R152 ;  /* 0x0000000dd7b67223 */ /* 0x002fe20000010098 */
[----:B------:R-:W-:Y:S01]  /*b6e0*/  @!P1 PRMT R154, RZ, 0x654, R154 ;  /* 0x00000654ff9a9816 */ /* 0x000fe2000000009a */
[-C--:B------:R-:W-:Y:S01]  /*b6f0*/  FFMA.FTZ R167, R167, R21.reuse, -R228 ;  /* 0x00000015a7a77223 */ /* 0x080fe200000108e4 */
[C---:B---3--:R-:W-:Y:S01]  /*b700*/  F2FP.BF16.F32.PACK_AB R152, R153.reuse, R152 ;  /* 0x000000989998723e */ /* 0x048fe200000010ff */
[----:B------:R-:W1:Y:S01]  /*b710*/  MUFU.EX2 R222, R222 ;  /* 0x000000de00de7308 */ /* 0x000e620000000800 */
[----:B0-----:R-:W-:Y:S01]  /*b720*/  SHF.R.U32.HI R180, RZ, 0x7, R226 ;  /* 0x00000007ffb47819 */ /* 0x001fe200000116e2 */
[----:B------:R-:W-:Y:S01]  /*b730*/  FADD.FTZ R13, R153, R182 ;  /* 0x000000b6990d7221 */ /* 0x000fe20000010000 */
[-CC-:B------:R-:W-:Y:S01]  /*b740*/  FFMA.FTZ R226, R171, R21.reuse, -R228.reuse ;  /* 0x00000015abe27223 */ /* 0x180fe200000108e4 */
[-CC-:B------:R-:W-:Y:S01]  /*b750*/  FFMA.FTZ R174, R174, R21.reuse, -R228.reuse ;  /* 0x00000015aeae7223 */ /* 0x180fe200000108e4 */
[----:B------:R-:W-:Y:S01]  /*b760*/  IADD3 R180, -R180, 0xb, RZ ;  /* 0x0000000bb4b47810 */ /* 0x000fe20007ffe1ff */
[-CC-:B------:R-:W-:Y:S01]  /*b770*/  FFMA.FTZ R197, R197, R21.reuse, -R228.reuse ;  /* 0x00000015c5c57223 */ /* 0x180fe200000108e4 */
[----:B------:R-:W-:Y:S01]  /*b780*/  FFMA.FTZ R158, R183, R21, -R228 ;  /* 0x00000015b79e7223 */ /* 0x000fe200000108e4 */
[----:B------:R-:W0:Y:S01]  /*b790*/  MUFU.EX2 R155, R155 ;  /* 0x0000009b009b7308 */ /* 0x000e220000000800 */
[-C--:B------:R-:W-:Y:S01]  /*b7a0*/  FMUL.FTZ R117, R117, R215.reuse ;  /* 0x000000d775757220 */ /* 0x080fe20000410000 */
[----:B------:R2:W-:Y:S06]  /*b7b0*/  BAR.ARV R180, 0x100 ;  /* 0x000400b40000751d */ /* 0x0005ec0000002000 */
[----:B------:R-:W3:Y:S01]  /*b7c0*/  MUFU.EX2 R223, R223 ;  /* 0x000000df00df7308 */ /* 0x000ee20000000800 */
[----:B-1----:R-:W-:Y:S01]  /*b7d0*/  FFMA.FTZ R14, R196, R14, R222 ;  /* 0x0000000ec40e7223 */ /* 0x002fe200000100de */
[----:B------:R1:W-:Y:S01]  /*b7e0*/  @!P1 SYNCS.ARRIVE.TRANS64.RED.A1T0 RZ, [R154+URZ], RZ ;  /* 0x000000ff9aff99a7 */ /* 0x0003e2000810043f */
[-C--:B------:R-:W-:Y:S01]  /*b7f0*/  FMUL.FTZ R120, R120, R215.reuse ;  /* 0x000000d778787220 */ /* 0x080fe20000410000 */
[-C--:B------:R-:W-:Y:S01]  /*b800*/  FMUL.FTZ R121, R121, R215.reuse ;  /* 0x000000d779797220 */ /* 0x080fe20000410000 */
[-C--:B------:R-:W-:Y:S01]  /*b810*/  FMUL.FTZ R124, R124, R215.reuse ;  /* 0x000000d77c7c7220 */ /* 0x080fe20000410000 */
[-C--:B------:R-:W-:Y:S01]  /*b820*/  FMUL.FTZ R125, R125, R215.reuse ;  /* 0x000000d77d7d7220 */ /* 0x080fe20000410000 */
[----:B------:R-:W-:Y:S01]  /*b830*/  FMUL.FTZ R128, R128, R215 ;  /* 0x000000d780807220 */ /* 0x000fe20000410000 */
[----:B------:R4:W-:Y:S01]  /*b840*/  MUFU.EX2 R220, R224 ;  /* 0x000000e000dc7308 */ /* 0x0009e20000000800 */
[----:B0-----:R-:W-:Y:S01]  /*b850*/  FADD.FTZ R14, R155, R14 ;  /* 0x0000000e9b0e7221 */ /* 0x001fe20000010000 */
[--C-:B-1----:R-:W-:Y:S01]  /*b860*/  FFMA.FTZ R154, R179, R21, -R228.reuse ;  /* 0x00000015b39a7223 */ /* 0x102fe200000108e4 */
[-C--:B------:R-:W-:Y:S01]  /*b870*/  FMUL.FTZ R129, R129, R215.reuse ;  /* 0x000000d781817220 */ /* 0x080fe20000410000 */
[-C--:B------:R-:W-:Y:S01]  /*b880*/  FMUL.FTZ R132, R132, R215.reuse ;  /* 0x000000d784847220 */ /* 0x080fe20000410000 */
[-C--:B------:R-:W-:Y:S01]  /*b890*/  FMUL.FTZ R133, R133, R215.reuse ;  /* 0x000000d785857220 */ /* 0x080fe20000410000 */
[-C--:B------:R-:W-:Y:S01]  /*b8a0*/  FMUL.FTZ R136, R136, R215.reuse ;  /* 0x000000d788887220 */ /* 0x080fe20000410000 */
[----:B------:R-:W-:Y:S01]  /*b8b0*/  FMUL.FTZ R137, R137, R215 ;  /* 0x000000d789897220 */ /* 0x000fe20000410000 */
[----:B------:R-:W0:Y:S01]  /*b8c0*/  MUFU.EX2 R159, R159 ;  /* 0x0000009f009f7308 */ /* 0x000e220000000800 */
[-CC-:B----4-:R-:W-:Y:S01]  /*b8d0*/  FFMA.FTZ R224, R162, R21.reuse, -R228.reuse ;  /* 0x00000015a2e07223 */ /* 0x190fe200000108e4 */
[-CC-:B------:R-:W-:Y:S01]  /*b8e0*/  FFMA.FTZ R162, R170, R21.reuse, -R228.reuse ;  /* 0x00000015aaa27223 */ /* 0x180fe200000108e4 */
[----:B------:R-:W-:Y:S01]  /*b8f0*/  FFMA.FTZ R170, R175, R21, -R228 ;  /* 0x00000015afaa7223 */ /* 0x000fe200000108e4 */
[----:B---3--:R-:W-:Y:S01]  /*b900*/  FADD.FTZ R14, R223, R14 ;  /* 0x0000000edf0e7221 */ /* 0x008fe20000010000 */
[-C--:B------:R-:W-:Y:S01]  /*b910*/  FMUL.FTZ R140, R140, R215.reuse ;  /* 0x000000d78c8c7220 */ /* 0x080fe20000410000 */
[-C--:B------:R-:W-:Y:S01]  /*b920*/  FMUL.FTZ R141, R141, R215.reuse ;  /* 0x000000d78d8d7220 */ /* 0x080fe20000410000 */
[-C--:B------:R-:W-:Y:S01]  /*b930*/  FMUL.FTZ R144, R144, R215.reuse ;  /* 0x000000d790907220 */ /* 0x080fe20000410000 */
[----:B------:R-:W1:Y:S01]  /*b940*/  MUFU.EX2 R224, R224 ;  /* 0x000000e000e07308 */ /* 0x000e620000000800 */
[-C--:B------:R-:W-:Y:S01]  /*b950*/  FMUL.FTZ R145, R145, R215.reuse ;  /* 0x000000d791917220 */ /* 0x080fe20000410000 */
[-C--:B------:R-:W-:Y:S01]  /*b960*/  FMUL.FTZ R148, R148, R215.reuse ;  /* 0x000000d794947220 */ /* 0x080fe20000410000 */
[----:B------:R-:W-:Y:S01]  /*b970*/  FMUL.FTZ R149, R149, R215 ;  /* 0x000000d795957220 */ /* 0x000fe20000410000 */
[-CC-:B------:R-:W-:Y:S01]  /*b980*/  FFMA.FTZ R187, R187, R21.reuse, -R228.reuse ;  /* 0x00000015bbbb7223 */ /* 0x180fe200000108e4 */
[-CC-:B------:R-:W-:Y:S01]  /*b990*/  FFMA.FTZ R190, R190, R21.reuse, -R228.reuse ;  /* 0x00000015bebe7223 */ /* 0x180fe200000108e4 */
[-CC-:B------:R-:W-:Y:S01]  /*b9a0*/  FFMA.FTZ R191, R191, R21.reuse, -R228.reuse ;  /* 0x00000015bfbf7223 */ /* 0x180fe200000108e4 */
[-C--:B------:R-:W-:Y:S01]  /*b9b0*/  FFMA.FTZ R194, R194, R21.reuse, -R228 ;  /* 0x00000015c2c27223 */ /* 0x080fe200000108e4 */
[----:B------:R-:W3:Y:S01]  /*b9c0*/  MUFU.EX2 R163, R163 ;  /* 0x000000a300a37308 */ /* 0x000ee20000000800 */
[----:B0-----:R-:W-:Y:S01]  /*b9d0*/  FADD.FTZ R153, R159, R14 ;  /* 0x0000000e9f997221 */ /* 0x001fe20000010000 */
[-CC-:B------:R-:W-:Y:S01]  /*b9e0*/  FFMA.FTZ R195, R195, R21.reuse, -R228.reuse ;  /* 0x00000015c3c37223 */ /* 0x180fe200000108e4 */
[-CC-:B------:R-:W-:Y:S01]  /*b9f0*/  FFMA.FTZ R198, R198, R21.reuse, -R228.reuse ;  /* 0x00000015c6c67223 */ /* 0x180fe200000108e4 */
[-C--:B------:R-:W-:Y:S01]  /*ba00*/  FFMA.FTZ R199, R199, R21.reuse, -R228 ;  /* 0x00000015c7c77223 */ /* 0x080fe200000108e4 */
        /* <DEDUP_REMOVED lines=21> */
[----:B0-----:R-:W-:Y:S01]  /*bb60*/  FADD.FTZ R14, R225, R14 ;  /* 0x0000000ee10e7221 */ /* 0x001fe20000010000 */
[-C--:B------:R-:W-:Y:S01]  /*bb70*/  FMUL.FTZ R55, R55, R196.reuse ;  /* 0x000000c437377220 */ /* 0x080fe20000410000 */
[-C--:B------:R-:W-:Y:S01]  /*bb80*/  FMUL.FTZ R58, R58, R196.reuse ;  /* 0x000000c43a3a7220 */ /* 0x080fe20000410000 */
[----:B------:R-:W-:Y:S01]  /*bb90*/  FADD.FTZ R13, R157, R170 ;  /* 0x000000aa9d0d7221 */ /* 0x000fe20000010000 */
[-C--:B------:R-:W-:Y:S01]  /*bba0*/  FMUL.FTZ R59, R59, R196.reuse ;  /* 0x000000c43b3b7220 */ /* 0x080fe20000410000 */
[-C--:B------:R-:W-:Y:S01]  /*bbb0*/  FMUL.FTZ R62, R62, R196.reuse ;  /* 0x000000c43e3e7220 */ /* 0x080fe20000410000 */
[----:B------:R0:W1:Y:S01]  /*bbc0*/  MUFU.EX2 R171, R162 ;  /* 0x000000a200ab7308 */ /* 0x0000620000000800 */
[----:B------:R-:W-:Y:S01]  /*bbd0*/  FADD.FTZ R170, R160, R13 ;  /* 0x0000000da0aa7221 */ /* 0x000fe20000010000 */
[-C--:B------:R-:W-:Y:S01]  /*bbe0*/  FMUL.FTZ R63, R63, R196.reuse ;  /* 0x000000c43f3f7220 */ /* 0x080fe20000410000 */
[-C--:B------:R-:W-:Y:S01]  /*bbf0*/  FMUL.FTZ R66, R66, R196.reuse ;  /* 0x000000c442427220 */ /* 0x080fe20000410000 */
[-C--:B------:R-:W-:Y:S01]  /*bc00*/  FMUL.FTZ R67, R67, R196.reuse ;  /* 0x000000c443437220 */ /* 0x080fe20000410000 */
[----:B------:R-:W-:Y:S01]  /*bc10*/  FADD.FTZ R13, R161, R170 ;  /* 0x000000aaa10d7221 */ /* 0x000fe20000010000 */
[-C--:B------:R-:W-:Y:S01]  /*bc20*/  FMUL.FTZ R70, R70, R196.reuse ;  /* 0x000000c446467220 */ /* 0x080fe20000410000 */
[-C--:B------:R-:W-:Y:S01]  /*bc30*/  FMUL.FTZ R71, R71, R196.reuse ;  /* 0x000000c447477220 */ /* 0x080fe20000410000 */
[----:B------:R-:W-:Y:S01]  /*bc40*/  MUFU.EX2 R169, R169 ;  /* 0x000000a900a97308 */ /* 0x000fe20000000800 */
[----:B------:R-:W-:Y:S01]  /*bc50*/  FADD.FTZ R170, R164, R13 ;  /* 0x0000000da4aa7221 */ /* 0x000fe20000010000 */
[----:B---3--:R-:W-:Y:S01]  /*bc60*/  FADD.FTZ R14, R167, R14 ;  /* 0x0000000ea70e7221 */ /* 0x008fe20000010000 */
[----:B0-----:R-:W-:Y:S01]  /*bc70*/  FFMA.FTZ R162, R186, R21, -R228 ;  /* 0x00000015baa27223 */ /* 0x001fe200000108e4 */
[-C--:B------:R-:W-:Y:S01]  /*bc80*/  FMUL.FTZ R74, R74, R196.reuse ;  /* 0x000000c44a4a7220 */ /* 0x080fe20000410000 */
[----:B------:R-:W-:Y:S01]  /*bc90*/  FADD.FTZ R13, R165, R170 ;  /* 0x000000aaa50d7221 */ /* 0x000fe20000010000 */
        /* <DEDUP_REMOVED lines=39> */
[----:B------:R-:W-:Y:S01]  /*bf10*/  FADD.FTZ R153, R179, R14 ;  /* 0x0000000eb3997221 */ /* 0x000fe20000010000 */
[-C--:B------:R-:W-:Y:S01]  /*bf20*/  FMUL.FTZ R138, R138, R196.reuse ;  /* 0x000000c48a8a7220 */ /* 0x080fe20000410000 */
[----:B------:R-:W-:Y:S01]  /*bf30*/  FMUL.FTZ R139, R139, R196 ;  /* 0x000000c48b8b7220 */ /* 0x000fe20000410000 */
[----:B------:R-:W-:Y:S01]  /*bf40*/  MUFU.EX2 R176, R176 ;  /* 0x000000b000b07308 */ /* 0x000fe20000000800 */
[----:B0-----:R-:W-:Y:S01]  /*bf50*/  F2FP.BF16.F32.PACK_AB R154, R157, R156 ;  /* 0x0000009c9d9a723e */ /* 0x001fe200000010ff */
[----:B------:R-:W-:Y:S01]  /*bf60*/  FMUL.FTZ R142, R142, R196 ;  /* 0x000000c48e8e7220 */ /* 0x000fe20000410000 */
[----:B------:R-:W-:Y:S01]  /*bf70*/  F2FP.BF16.F32.PACK_AB R156, R161, R160 ;  /* 0x000000a0a19c723e */ /* 0x000fe200000010ff */
[----:B------:R-:W-:Y:S01]  /*bf80*/  FADD.FTZ R160, R168, R13 ;  /* 0x0000000da8a07221 */ /* 0x000fe20000010000 */
[----:B------:R-:W-:Y:S01]  /*bf90*/  F2FP.BF16.F32.PACK_AB R161, R226, R171 ;  /* 0x000000abe2a1723e */ /* 0x000fe200000010ff */
[----:B------:R-:W-:Y:S01]  /*bfa0*/  FMUL.FTZ R143, R143, R196 ;  /* 0x000000c48f8f7220 */ /* 0x000fe20000410000 */
[----:B------:R-:W-:Y:S01]  /*bfb0*/  F2FP.BF16.F32.PACK_AB R157, R163, R224 ;  /* 0x000000e0a39d723e */ /* 0x000fe200000010ff */
[----:B------:R-:W0:Y:S01]  /*bfc0*/  MUFU.EX2 R182, R197 ;  /* 0x000000c500b67308 */ /* 0x000e220000000800 */
[C---:B------:R-:W-:Y:S01]  /*bfd0*/  FADD.FTZ R13, R169.reuse, R160 ;  /* 0x000000a0a90d7221 */ /* 0x040fe20000010000 */
[----:B------:R-:W-:Y:S01]  /*bfe0*/  F2FP.BF16.F32.PACK_AB R160, R169, R168 ;  /* 0x000000a8a9a0723e */ /* 0x000fe200000010ff */
[-C--:B------:R-:W-:Y:S01]  /*bff0*/  FMUL.FTZ R146, R146, R196.reuse ;  /* 0x000000c492927220 */ /* 0x080fe20000410000 */
[----:B------:R-:W-:Y:S01]  /*c000*/  F2FP.BF16.F32.PACK_AB R163, R179, R175 ;  /* 0x000000afb3a3723e */ /* 0x000fe200000010ff */
[-C--:B------:R-:W-:Y:S01]  /*c010*/  FMUL.FTZ R147, R147, R196.reuse ;  /* 0x000000c493937220 */ /* 0x080fe20000410000 */
[-C--:B------:R-:W-:Y:S01]  /*c020*/  FMUL.FTZ R150, R150, R196.reuse ;  /* 0x000000c496967220 */ /* 0x080fe20000410000 */
[----:B------:R-:W-:Y:S01]  /*c030*/  FMUL.FTZ R151, R151, R196 ;  /* 0x000000c497977220 */ /* 0x000fe20000410000 */
[----:B------:R-:W1:Y:S08]  /*c040*/  MUFU.EX2 R177, R177 ;  /* 0x000000b100b17308 */ /* 0x000e700000000800 */
[----:B------:R3:W-:Y:S01]  /*c050*/  MUFU.EX2 R197, R158 ;  /* 0x0000009e00c57308 */ /* 0x0007e20000000800 */
[----:B0-----:R-:W-:-:S04]  /*c060*/  FADD.FTZ R14, R182, R153 ;  /* 0x00000099b60e7221 */ /* 0x001fc80000010000 */
[----:B------:R-:W-:-:S03]  /*c070*/  FADD.FTZ R153, R183, R14 ;  /* 0x0000000eb7997221 */ /* 0x000fc60000010000 */
[----:B------:R-:W0:Y:S01]  /*c080*/  MUFU.EX2 R221, R221 ;  /* 0x000000dd00dd7308 */ /* 0x000e220000000800 */
[----:B---3--:R-:W-:Y:S01]  /*c090*/  F2FP.BF16.F32.PACK_AB R158, R165, R164 ;  /* 0x000000a4a59e723e */ /* 0x008fe200000010ff */
[----:B------:R-:W-:-:S04]  /*c0a0*/  FADD.FTZ R164, R172, R13 ;  /* 0x0000000daca47221 */ /* 0x000fc80000010000 */
[----:B------:R-:W-:Y:S02]  /*c0b0*/  FADD.FTZ R13, R173, R164 ;  /* 0x000000a4ad0d7221 */ /* 0x000fe40000010000 */
[----:B------:R0:W3:Y:S02]  /*c0c0*/  MUFU.EX2 R186, R166 ;  /* 0x000000a600ba7308 */ /* 0x0000e40000000800 */
[----:B------:R-:W-:-:S04]  /*c0d0*/  FADD.FTZ R164, R176, R13 ;  /* 0x0000000db0a47221 */ /* 0x000fc80000010000 */
[----:B-1----:R-:W-:Y:S02]  /*c0e0*/  FADD.FTZ R164, R177, R164 ;  /* 0x000000a4b1a47221 */ /* 0x002fe40000010000 */
[----:B------:R-:W1:Y:S02]  /*c0f0*/  MUFU.EX2 R181, R181 ;  /* 0x000000b500b57308 */ /* 0x000e640000000800 */
[----:B0-----:R-:W-:Y:S01]  /*c100*/  FADD.FTZ R166, R221, R164 ;  /* 0x000000a4dda67221 */ /* 0x001fe20000010000 */
[----:B------:R-:W-:-:S05]  /*c110*/  F2FP.BF16.F32.PACK_AB R164, R177, R176 ;  /* 0x000000b0b1a4723e */ /* 0x000fca00000010ff */
[----:B------:R-:W0:Y:S01]  /*c120*/  MUFU.EX2 R184, R184 ;  /* 0x000000b800b87308 */ /* 0x000e220000000800 */
[----:B---3--:R-:W-:-:S04]  /*c130*/  FADD.FTZ R14, R186, R153 ;  /* 0x00000099ba0e7221 */ /* 0x008fc80000010000 */
[----:B------:R-:W-:-:S03]  /*c140*/  FADD.FTZ R14, R197, R14 ;  /* 0x0000000ec50e7221 */ /* 0x000fc60000010000 */
[----:B------:R3:W4:Y:S01]  /*c150*/  MUFU.EX2 R215, R162 ;  /* 0x000000a200d77308 */ /* 0x0007220000000800 */
[C---:B-1----:R-:W-:Y:S01]  /*c160*/  FADD.FTZ R13, R181.reuse, R166 ;  /* 0x000000a6b50d7221 */ /* 0x042fe20000010000 */
[----:B------:R-:W-:-:S06]  /*c170*/  F2FP.BF16.F32.PACK_AB R166, R181, R221 ;  /* 0x000000ddb5a6723e */ /* 0x000fcc00000010ff */
[----:B------:R-:W1:Y:S01]  /*c180*/  MUFU.EX2 R185, R185 ;  /* 0x000000b900b97308 */ /* 0x000e620000000800 */
[----:B---3--:R-:W-:Y:S01]  /*c190*/  F2FP.BF16.F32.PACK_AB R162, R173, R172 ;  /* 0x000000acada2723e */ /* 0x008fe200000010ff */
[----:B0-----:R-:W-:-:S06]  /*c1a0*/  FADD.FTZ R168, R184, R13 ;  /* 0x0000000db8a87221 */ /* 0x001fcc0000010000 */
[----:B------:R-:W0:Y:S01]  /*c1b0*/  MUFU.EX2 R169, R187 ;  /* 0x000000bb00a97308 */ /* 0x000e220000000800 */
[----:B----4-:R-:W-:-:S07]  /*c1c0*/  FADD.FTZ R14, R215, R14 ;  /* 0x0000000ed70e7221 */ /* 0x010fce0000010000 */
[----:B------:R-:W3:Y:S01]  /*c1d0*/  MUFU.EX2 R188, R188 ;  /* 0x000000bc00bc7308 */ /* 0x000ee20000000800 */
[C---:B-1----:R-:W-:Y:S01]  /*c1e0*/  FADD.FTZ R13, R185.reuse, R168 ;  /* 0x000000a8b90d7221 */ /* 0x042fe20000010000 */
[----:B------:R-:W-:-:S06]  /*c1f0*/  F2FP.BF16.F32.PACK_AB R168, R185, R184 ;  /* 0x000000b8b9a8723e */ /* 0x000fcc00000010ff */
[----:B------:R-:W1:Y:S01]  /*c200*/  MUFU.EX2 R190, R190 ;  /* 0x000000be00be7308 */ /* 0x000e620000000800 */
[C---:B0-----:R-:W-:Y:S01]  /*c210*/  FADD.FTZ R153, R169.reuse, R14 ;  /* 0x0000000ea9997221 */ /* 0x041fe20000010000 */
[----:B------:R-:W-:-:S06]  /*c220*/  F2FP.BF16.F32.PACK_AB R169, R169, R215 ;  /* 0x000000d7a9a9723e */ /* 0x000fcc00000010ff */
[----:B------:R-:W0:Y:S01]  /*c230*/  MUFU.EX2 R189, R189 ;  /* 0x000000bd00bd7308 */ /* 0x000e220000000800 */
[----:B---3--:R-:W-:-:S07]  /*c240*/  FADD.FTZ R170, R188, R13 ;  /* 0x0000000dbcaa7221 */ /* 0x008fce0000010000 */
[----:B------:R-:W3:Y:S01]  /*c250*/  MUFU.EX2 R191, R191 ;  /* 0x000000bf00bf7308 */ /* 0x000ee20000000800 */
[----:B-1----:R-:W-:Y:S01]  /*c260*/  FADD.FTZ R14, R190, R153 ;  /* 0x00000099be0e7221 */ /* 0x002fe20000010000 */
[----:B------:R-:W-:Y:S02]  /*c270*/  F2FP.BF16.F32.PACK_AB R153, R155, R222 ;  /* 0x000000de9b99723e */ /* 0x000fe400000010ff */
[----:B------:R-:W-:Y:S02]  /*c280*/  F2FP.BF16.F32.PACK_AB R155, R159, R223 ;  /* 0x000000df9f9b723e */ /* 0x000fe400000010ff */
[----:B------:R-:W-:Y:S02]  /*c290*/  F2FP.BF16.F32.PACK_AB R159, R167, R225 ;  /* 0x000000e1a79f723e */ /* 0x000fe400000010ff */
[----:B------:R-:W1:Y:S01]  /*c2a0*/  MUFU.EX2 R192, R192 ;  /* 0x000000c000c07308 */ /* 0x000e620000000800 */
[C---:B0-----:R-:W-:Y:S01]  /*c2b0*/  FADD.FTZ R13, R189.reuse, R170 ;  /* 0x000000aabd0d7221 */ /* 0x041fe20000010000 */
[----:B------:R-:W-:-:S02]  /*c2c0*/  F2FP.BF16.F32.PACK_AB R170, R189, R188 ;  /* 0x000000bcbdaa723e */ /* 0x000fc400000010ff */
[----:B------:R-:W-:-:S04]  /*c2d0*/  F2FP.BF16.F32.PACK_AB R167, R197, R186 ;  /* 0x000000bac5a7723e */ /* 0x000fc800000010ff */
[----:B------:R-:W0:Y:S01]  /*c2e0*/  MUFU.EX2 R173, R194 ;  /* 0x000000c200ad7308 */ /* 0x000e220000000800 */
[----:B---3--:R-:W-:-:S07]  /*c2f0*/  FADD.FTZ R14, R191, R14 ;  /* 0x0000000ebf0e7221 */ /* 0x008fce0000010000 */
[----:B------:R-:W3:Y:S01]  /*c300*/  MUFU.EX2 R214, R214 ;  /* 0x000000d600d67308 */ /* 0x000ee20000000800 */
[----:B-1----:R-:W-:-:S07]  /*c310*/  FADD.FTZ R13, R192, R13 ;  /* 0x0000000dc00d7221 */ /* 0x002fce0000010000 */
[----:B------:R-:W1:Y:S01]  /*c320*/  MUFU.EX2 R176, R195 ;  /* 0x000000c300b07308 */ /* 0x000e620000000800 */
[----:B0-----:R-:W-:-:S07]  /*c330*/  FADD.FTZ R165, R173, R14 ;  /* 0x0000000eada57221 */ /* 0x001fce0000010000 */
[----:B------:R-:W0:Y:S01]  /*c340*/  MUFU.EX2 R193, R193 ;  /* 0x000000c100c17308 */ /* 0x000e220000000800 */
[----:B---3--:R-:W-:-:S07]  /*c350*/  FADD.FTZ R172, R214, R13 ;  /* 0x0000000dd6ac7221 */ /* 0x008fce0000010000 */
[----:B------:R-:W3:Y:S01]  /*c360*/  MUFU.EX2 R198, R198 ;  /* 0x000000c600c67308 */ /* 0x000ee20000000800 */
[C---:B-1----:R-:W-:Y:S01]  /*c370*/  FADD.FTZ R171, R176.reuse, R165 ;  /* 0x000000a5b0ab7221 */ /* 0x042fe20000010000 */
[----:B------:R-:W-:Y:S02]  /*c380*/  F2FP.BF16.F32.PACK_AB R165, R183, R182 ;  /* 0x000000b6b7a5723e */ /* 0x000fe400000010ff */
[----:B------:R-:W-:-:S04]  /*c390*/  F2FP.BF16.F32.PACK_AB R173, R176, R173 ;  /* 0x000000adb0ad723e */ /* 0x000fc800000010ff */
[----:B------:R-:W1:Y:S01]  /*c3a0*/  MUFU.EX2 R199, R199 ;  /* 0x000000c700c77308 */ /* 0x000e620000000800 */
[----:B0-----:R-:W-:Y:S01]  /*c3b0*/  FADD.FTZ R13, R193, R172 ;  /* 0x000000acc10d7221 */ /* 0x001fe20000010000 */
[----:B------:R-:W-:Y:S02]  /*c3c0*/  F2FP.BF16.F32.PACK_AB R172, R214, R192 ;  /* 0x000000c0d6ac723e */ /* 0x000fe400000010ff */
[C---:B------:R-:W-:Y:S01]  /*c3d0*/  F2FP.BF16.F32.PACK_AB R174, R220.reuse, R193 ;  /* 0x000000c1dcae723e */ /* 0x040fe200000010ff */
[----:B------:R-:W-:Y:S01]  /*c3e0*/  FADD.FTZ R13, R220, R13 ;  /* 0x0000000ddc0d7221 */ /* 0x000fe20000010000 */
[----:B---3--:R-:W-:Y:S01]  /*c3f0*/  FADD.FTZ R14, R198, R171 ;  /* 0x000000abc60e7221 */ /* 0x008fe20000010000 */
[----:B------:R-:W-:-:S03]  /*c400*/  F2FP.BF16.F32.PACK_AB R171, R191, R190 ;  /* 0x000000bebfab723e */ /* 0x000fc600000010ff */
[C---:B-1----:R-:W-:Y:S01]  /*c410*/  FADD.FTZ R14, R199.reuse, R14 ;  /* 0x0000000ec70e7221 */ /* 0x042fe20000010000 */
[----:B------:R-:W-:Y:S01]  /*c420*/  F2FP.BF16.F32.PACK_AB R175, R199, R198 ;  /* 0x000000c6c7af723e */ /* 0x000fe200000010ff */
[----:B--2---:R-:W-:Y:S06]  /*c430*/  @!P0 BRA `(.L_x_7754) ;  /* 0x0000000000048947 */ /* 0x004fec0003800000 */
[----:B------:R-:W-:Y:S01]  /*c440*/  BPT.TRAP 0x1 ;  /* 0x000000040000795c */ /* 0x000fe20000300000 */
.L_x_7754:
[----:B------:R0:W1:Y:S01]  /*c450*/  SYNCS.PHASECHK.TRANS64.TRYWAIT P3, [R12+URZ+0x22850], R15 ;  /* 0x0228500f0c0075a7 */ /* 0x000062000806017f */
[----:B------:R-:W-:Y:S05]  /*c460*/  @!P0 BRA `(.L_x_7755) ;  /* 0x0000000000048947 */ /* 0x000fea0003800000 */
[----:B------:R-:W-:Y:S01]  /*c470*/  BPT.TRAP 0x1 ;  /* 0x000000040000795c */ /* 0x000fe20000300000 */
.L_x_7755:
[----:B------:R-:W-:Y:S04]  /*c480*/  BSSY B0, `(.L_x_7756) ;  /* 0x0000004000007945 */ /* 0x000fe80003800000 */
[----:B-1----:R-:W-:Y:S05]  /*c490*/  @P3 BRA `(.L_x_7757) ;  /* 0x0000000000083947 */ /* 0x002fea0003800000 */
[----:B------:R-:W1:Y:S02]  /*c4a0*/  SYNCS.PHASECHK.TRANS64.TRYWAIT P3, [R12+URZ+0x22850], R15 ;  /* 0x0228500f0c0075a7 */ /* 0x000e64000806017f */
[----:B-1----:R-:W-:Y:S05]  /*c4b0*/  @!P3 BRA `(.L_x_7758) ;  /* 0x000000940070b947 */ /* 0x002fea0003800000 */
.L_x_7757:
[----:B------:R-:W-:Y:S05]  /*c4c0*/  BSYNC B0 ;  /* 0x0000000000007941 */ /* 0x000fea0003800000 */
.L_x_7756:
[----:B------:R-:W2:Y:S01]  /*c4d0*/  S2R R179, SR_TID.X ;  /* 0x0000000000b37919 */ /* 0x000ea20000002100 */
[----:B------:R-:W-:Y:S05]  /*c4e0*/  WARPSYNC.ALL ;  /* 0x0000000000007948 */ /* 0x000fea0003800000 */
[----:B------:R-:W-:Y:S02]  /*c4f0*/  IMAD.MOV.U32 R177, RZ, RZ, 0xc00 ;  /* 0x00000c00ffb17424 */ /* 0x000fe400078e00ff */
[----:B01----:R-:W-:Y:S02]  /*c500*/  @!P1 VIADD R12, R12, 0x22860 ;  /* 0x000228600c0c9836 */ /* 0x003fe40000000000 */
[----:B------:R-:W-:-:S02]  /*c510*/  IMAD R176, R22, R177, UR37 ;  /* 0x0000002516b07e24 */ /* 0x000fc4000f8e02b1 */
[----:B------:R-:W-:Y:S01]  /*c520*/  IMAD.MOV.U32 R177, RZ, RZ, 0x40000040 ;  /* 0x40000040ffb17424 */ /* 0x000fe200078e00ff */
[----:B------:R-:W-:Y:S01]  /*c530*/  @!P1 PRMT R12, RZ, 0x654, R12 ;  /* 0x00000654ff0c9816 */ /* 0x000fe2000000000c */
[----:B------:R-:W-:Y:S01]  /*c540*/  IMAD.MOV.U32 R220, RZ, RZ, R178 ;  /* 0x000000ffffdc7224 */ /* 0x000fe200078e00b2 */
[----:B------:R-:W-:Y:S01]  /*c550*/  R2UR UR6, R176 ;  /* 0x00000000b00672ca */ /* 0x000fe200000e0000 */
[----:B------:R-:W-:Y:S01]  /*c560*/  IMAD.MOV.U32 R221, RZ, RZ, R20 ;  /* 0x000000ffffdd7224 */ /* 0x000fe200078e0014 */
[----:B------:R-:W-:Y:S01]  /*c570*/  R2UR UR7, R177 ;  /* 0x00000000b10772ca */ /* 0x000fe200000e0000 */
[----:B------:R-:W-:Y:S01]  /*c580*/  IMAD.MOV.U32 R177, RZ, RZ, 0x40000040 ;  /* 0x40000040ffb17424 */ /* 0x000fe200078e00ff */
[----:B--2---:R-:W-:-:S05]  /*c590*/  SHF.R.U32.HI R179, RZ, 0x7, R179 ;  /* 0x00000007ffb37819 */ /* 0x004fca00000116b3 */
[----:B------:R-:W-:-:S05]  /*c5a0*/  VIADD R15, R179, 0x8 ;  /* 0x00000008b30f7836 */ /* 0x000fca0000000000 */
[----:B------:R0:W-:Y:S06]  /*c5b0*/  BAR.SYNC.DEFER_BLOCKING R15, 0x100 ;  /* 0x0004000f0000751d */ /* 0x0001ec0000010000 */
[----:B------:R-:W-:-:S06]  /*c5c0*/  WARPGROUP.ARRIVE ;  /* 0x00000000000079c5 */ /* 0x000fcc0000000000 */
[----:B------:R-:W-:Y:S03]  /*c5d0*/  HGMMA.64x256x16.F32.BF16 R24, R152, gdesc[UR4].tnspB, R24, gsb0 ;  /* 0x43e0000498187df0 */ /* 0x000fe60008001818 */
[----:B------:R-:W-:Y:S02]  /*c5e0*/  WARPGROUP.DEPBAR.LE gsb0, 0x0 ;  /* 0x00008000000079c5 */ /* 0x000fe40000010000 */
[----:B------:R-:W-:Y:S01]  /*c5f0*/  IMAD.MOV.U32 R153, RZ, RZ, 0x40000040 ;  /* 0x40000040ff997424 */ /* 0x000fe200078e00ff */
[----:B------:R-:W-:Y:S01]  /*c600*/  IADD3 R152, R176, 0x80, RZ ;  /* 0x00000080b0987810 */ /* 0x000fe20007ffe0ff */
[----:B------:R-:W-:-:S03]  /*c610*/  WARPGROUP.ARRIVE ;  /* 0x00000000000079c5 */ /* 0x000fc60000000000 */
[----:B------:R-:W-:Y:S01]  /*c620*/  R2UR UR6, R152 ;  /* 0x00000000980672ca */ /* 0x000fe200000e0000 */
[----:B------:R-:W-:Y:S01]  /*c630*/  VIADD R152, R176, 0x100 ;  /* 0x00000100b0987836 */ /* 0x000fe20000000000 */
[----:B------:R-:W-:Y:S01]  /*c640*/  R2UR UR7, R153 ;  /* 0x00000000990772ca */ /* 0x000fe200000e0000 */
[----:B------:R-:W-:-:S15]  /*c650*/  IMAD.MOV.U32 R153, RZ, RZ, 0x40000040 ;  /* 0x40000040ff997424 */ /* 0x000fde00078e00ff */
        /* <DEDUP_REMOVED lines=32> */
[----:B------:R-:W-:Y:S05]  /*c860*/  @P2 BRA `(.L_x_7759) ;  /* 0xffffffd800d42947 */ /* 0x000fea000383ffff */
.L_x_7749:
[----:B------:R-:W-:Y:S05]  /*c870*/  WARPSYNC.ALL ;  /* 0x0000000000007948 */ /* 0x000fea0003800000 */
[----:B------:R-:W1:Y:S01]  /*c880*/  SHFL.BFLY PT, R0, R13, 0x2, 0x1f ;  /* 0x0c401f000d007f89 */ /* 0x000e6200000e0000 */
[----:B------:R-:W-:Y:S01]  /*c890*/  IMAD.MOV.U32 R4, RZ, RZ, RZ ;  /* 0x000000ffff047224 */ /* 0x000fe200078e00ff */
[----:B------:R3:W-:Y:S06]  /*c8a0*/  BAR.ARV R180, 0x100 ;  /* 0x000400b40000751d */ /* 0x0007ec0000002000 */
[----:B------:R-:W-:-:S02]  /*c8b0*/  VIADD R22, R22, 0x1 ;  /* 0x0000000116167836 */ /* 0x000fc40000000000 */
[----:B------:R-:W-:Y:S06]  /*c8c0*/  BAR.ARV 0x8, 0x120 ;  /* 0x0204800000007b1d */ /* 0x000fec0000002000 */
[----:B------:R-:W-:Y:S01]  /*c8d0*/  ISETP.NE.AND P0, PT, R22, 0x2, PT ;  /* 0x000000021600780c */ /* 0x000fe20003f05270 */
[----:B------:R-:W-:Y:S01]  /*c8e0*/  VIADD R212, R212, 0x1 ;  /* 0x00000001d4d47836 */ /* 0x000fe20000000000 */
[----:B--2---:R-:W2:Y:S01]  /*c8f0*/  SHFL.BFLY PT, R3, R14, 0x2, 0x1f ;  /* 0x0c401f000e037f89 */ /* 0x004ea200000e0000 */
[----:B------:R-:W-:Y:S02]  /*c900*/  PLOP3.LUT P1, PT, PT, PT, PT, 0x8, 0x0 ;  /* 0x000000000000781c */ /* 0x000fe40003f2e170 */
[----:B------:R-:W-:Y:S01]  /*c910*/  SEL R5, RZ, 0x1, P0 ;  /* 0x00000001ff057807 */ /* 0x000fe20000000000 */
[----:B-1----:R-:W-:Y:S01]  /*c920*/  FADD.FTZ R0, R0, R13 ;  /* 0x0000000d00007221 */ /* 0x002fe20000010000 */
[----:B------:R-:W-:-:S02]  /*c930*/  SEL R22, R22, RZ, P0 ;  /* 0x000000ff16167207 */ /* 0x000fc40000000000 */
[----:B------:R-:W-:Y:S01]  /*c940*/  LOP3.LUT R200, R200, R5, RZ, 0x3c, !PT ;  /* 0x00000005c8c87212 */ /* 0x000fe200078e3cff */
[----:B------:R-:W-:Y:S01]  /*c950*/  IMAD.MOV.U32 R5, RZ, RZ, -0x800000 ;  /* 0xff800000ff057424 */ /* 0x000fe200078e00ff */
[----:B------:R-:W1:Y:S01]  /*c960*/  SHFL.BFLY PT, R7, R0, 0x1, 0x1f ;  /* 0x0c201f0000077f89 */ /* 0x000e6200000e0000 */
[----:B--2---:R-:W-:-:S05]  /*c970*/  FADD.FTZ R3, R3, R14 ;  /* 0x0000000e03037221 */ /* 0x004fca0000010000 */
[----:B------:R-:W2:Y:S01]  /*c980*/  SHFL.BFLY PT, R6, R3, 0x1, 0x1f ;  /* 0x0c201f0003067f89 */ /* 0x000ea200000e0000 */
[----:B-1----:R-:W-:Y:S01]  /*c990*/  FADD.FTZ R7, R0, R7 ;  /* 0x0000000700077221 */ /* 0x002fe20000010000 */
[----:B------:R-:W-:-:S04]  /*c9a0*/  IMAD.MOV.U32 R0, RZ, RZ, RZ ;  /* 0x000000ffff007224 */ /* 0x000fc800078e00ff */
[----:B------:R-:W-:-:S13]  /*c9b0*/  FSETP.NE.FTZ.AND P2, PT, R7, RZ, PT ;  /* 0x000000ff0700720b */ /* 0x000fda0003f55000 */
[----:B------:R-:W1:Y:S01]  /*c9c0*/  @P2 MUFU.LG2 R10, R7 ;  /* 0x00000007000a2308 */ /* 0x000e620000000c00 */
[----:B------:R-:W-:Y:S01]  /*c9d0*/  @P2 FMUL.FTZ R11, R21, 0.69314718246459960938 ;  /* 0x3f317218150b2820 */ /* 0x000fe20000410000 */
[----:B--2---:R-:W-:-:S05]  /*c9e0*/  FADD.FTZ R6, R3, R6 ;  /* 0x0000000603067221 */ /* 0x004fca0000010000 */
[----:B------:R-:W-:Y:S01]  /*c9f0*/  FSETP.NE.FTZ.AND P3, PT, R6, RZ, PT ;  /* 0x000000ff0600720b */ /* 0x000fe20003f75000 */
[----:B------:R-:W2:Y:S01]  /*ca00*/  @P2 MUFU.RCP R4, R7 ;  /* 0x0000000700042308 */ /* 0x000ea20000001000 */
[----:B-1----:R-:W-:-:S11]  /*ca10*/  @P2 FMUL.FTZ R10, R10, 0.69314718246459960938 ;  /* 0x3f3172180a0a2820 */ /* 0x002fd60000410000 */
[----:B0-----:R-:W0:Y:S01]  /*ca20*/  @P3 MUFU.LG2 R12, R6 ;  /* 0x00000006000c3308 */ /* 0x001e220000000c00 */
[----:B------:R-:W-:Y:S01]  /*ca30*/  @P3 FMUL.FTZ R21, R21, 0.69314718246459960938 ;  /* 0x3f31721815153820 */ /* 0x000fe20000410000 */
[----:B------:R-:W-:Y:S01]  /*ca40*/  @P2 FFMA.FTZ R5, R11, R20, R10 ;  /* 0x000000140b052223 */ /* 0x000fe2000001000a */
[-C--:B--2---:R-:W-:Y:S01]  /*ca50*/  FMUL.FTZ R164, R80, R4.reuse ;  /* 0x0000000450a47220 */ /* 0x084fe20000410000 */
[-C--:B------:R-:W-:Y:S01]  /*ca60*/  FMUL.FTZ R167, R92, R4.reuse ;  /* 0x000000045ca77220 */ /* 0x080fe20000410000 */
[----:B------:R-:W-:-:S03]  /*ca70*/  FMUL.FTZ R24, R24, R4 ;  /* 0x0000000418187220 */ /* 0x000fc60000410000 */
[----:B------:R-:W1:Y:S01]  /*ca80*/  @P3 MUFU.RCP R0, R6 ;  /* 0x0000000600003308 */ /* 0x000e620000001000 */
        /* <DEDUP_REMOVED lines=127> */
[----:B---3--:R-:W-:-:S07]  /*d280*/  @P3 FFMA.FTZ R4, R21, R178, R12 ;  /* 0x000000b215043223 */ /* 0x008fce000001000c */
.L_x_7704:
[----:B------:R-:W-:Y:S05]  /*d290*/  WARPSYNC.ALL ;  /* 0x0000000000007948 */ /* 0x000fea0003800000 */
        /* <DEDUP_REMOVED lines=10> */
[----:B------:R-:W-:Y:S05]  /*d340*/  WARPSYNC.ALL ;  /* 0x0000000000007948 */ /* 0x000fea0003800000 */
[----:B------:R-:W-:Y:S01]  /*d350*/  BAR.SYNC.DEFER_BLOCKING 0x1, 0x100 ;  /* 0x0044000000007b1d */ /* 0x000fe20000010000 */
[----:B------:R-:W-:Y:S02]  /*d360*/  F2FP.BF16.F32.PACK_AB R24, R25, R24 ;  /* 0x000000181918723e */ /* 0x000fe400000010ff */
[----:B------:R-:W-:Y:S02]  /*d370*/  F2FP.BF16.F32.PACK_AB R25, R92, R26 ;  /* 0x0000001a5c19723e */ /* 0x000fe400000010ff */
        /* <DEDUP_REMOVED lines=12> */
[----:B------:R-:W-:Y:S02]  /*d440*/  MOV R10, R18 ;  /* 0x00000012000a7202 */ /* 0x000fe40000000f00 */
[----:B--2---:R-:W-:Y:S02]  /*d450*/  MOV R11, R13 ;  /* 0x0000000d000b7202 */ /* 0x004fe40000000f00 */
        /* <DEDUP_REMOVED lines=9> */
[----:B------:R-:W-:Y:S01]  /*d4f0*/  IADD3 R185, P4, R130, 0x4000, RZ ;  /* 0x0000400082b97810 */ /* 0x000fe20007f9e0ff */
[--C-:B------:R-:W-:Y:S01]  /*d500*/  IMAD.X R39, RZ, RZ, R131.reuse, P3 ;  /* 0x000000ffff277224 */ /* 0x100fe200018e0683 */
[----:B------:R-:W-:Y:S01]  /*d510*/  LOP3.LUT R20, R177, 0x380, RZ, 0xc0, !PT ;  /* 0x00000380b1147812 */ /* 0x000fe200078ec0ff */
[--C-:B-----5:R-:W-:Y:S01]  /*d520*/  IMAD.X R31, RZ, RZ, R131.reuse, P2 ;  /* 0x000000ffff1f7224 */ /* 0x120fe200010e0683 */
[----:B------:R-:W-:Y:S01]  /*d530*/  LOP3.LUT R38, R183, 0x380, RZ, 0xc0, !PT ;  /* 0x00000380b7267812 */ /* 0x000fe200078ec0ff */
[----:B------:R-:W-:Y:S01]  /*d540*/  IMAD.X R91, RZ, RZ, R131, P4 ;  /* 0x000000ffff5b7224 */ /* 0x000fe200020e0683 */
[----:B------:R-:W-:-:S02]  /*d550*/  SHF.R.U64 R20, R20, 0x3, RZ ;  /* 0x0000000314147819 */ /* 0x000fc400000012ff */
[----:B------:R-:W-:Y:S02]  /*d560*/  IADD3 R106, P2, R130, 0x8000, RZ ;  /* 0x00008000826a7810 */ /* 0x000fe40007f5e0ff */
[----:B------:R-:W-:Y:S02]  /*d570*/  SHF.R.U64 R38, R38, 0x3, RZ ;  /* 0x0000000326267819 */ /* 0x000fe400000012ff */
[----:B------:R-:W-:Y:S01]  /*d580*/  IADD3 R114, P4, R130, 0x8040, RZ ;  /* 0x0000804082727810 */ /* 0x000fe20007f9e0ff */
[--C-:B------:R-:W-:Y:S01]  /*d590*/  IMAD.X R107, RZ, RZ, R131.reuse, P2 ;  /* 0x000000ffff6b7224 */ /* 0x100fe200010e0683 */
[----:B------:R-:W-:Y:S02]  /*d5a0*/  LOP3.LUT R20, R20, R177, RZ, 0x3c, !PT ;  /* 0x000000b114147212 */ /* 0x000fe400078e3cff */
[C---:B------:R-:W-:Y:S01]  /*d5b0*/  IADD3 R189, P0, R130.reuse, 0x4040, RZ ;  /* 0x0000404082bd7810 */ /* 0x040fe20007f1e0ff */
[----:B------:R-:W-:Y:S01]  /*d5c0*/  IMAD.X R115, RZ, RZ, R131, P4 ;  /* 0x000000ffff737224 */ /* 0x000fe200020e0683 */
[----:B------:R-:W-:-:S02]  /*d5d0*/  IADD3 R110, P3, R130, 0x8020, RZ ;  /* 0x00008020826e7810 */ /* 0x000fc40007f7e0ff */
[----:B------:R-:W-:Y:S02]  /*d5e0*/  LOP3.LUT R38, R38, R183, RZ, 0x3c, !PT ;  /* 0x000000b726267212 */ /* 0x000fe400078e3cff */
[----:B------:R-:W-:Y:S01]  /*d5f0*/  LOP3.LUT R177, R106, 0x380, RZ, 0xc0, !PT ;  /* 0x000003806ab17812 */ /* 0x000fe200078ec0ff */
[----:B------:R-:W-:Y:S01]  /*d600*/  IMAD.X R111, RZ, RZ, R131, P3 ;  /* 0x000000ffff6f7224 */ /* 0x000fe200018e0683 */
[----:B------:R-:W-:Y:S02]  /*d610*/  LOP3.LUT R183, R114, 0x380, RZ, 0xc0, !PT ;  /* 0x0000038072b77812 */ /* 0x000fe400078ec0ff */
[----:B------:R-:W-:Y:S02]  /*d620*/  LOP3.LUT R30, R181, 0x380, RZ, 0xc0, !PT ;  /* 0x00000380b51e7812 */ /* 0x000fe400078ec0ff */
[----:B------:R-:W-:Y:S02]  /*d630*/  LOP3.LUT R15, R130, 0x380, RZ, 0xc0, !PT ;  /* 0x00000380820f7812 */ /* 0x000fe400078ec0ff */
[----:B------:R-:W-:-:S02]  /*d640*/  IADD3.X R99, RZ, R131, RZ, P0, !PT ;  /* 0x00000083ff637210 */ /* 0x000fc400007fe4ff */
[----:B------:R-:W-:Y:S02]  /*d650*/  SHF.R.U64 R177, R177, 0x3, RZ ;  /* 0x00000003b1b17819 */ /* 0x000fe400000012ff */
[C---:B------:R-:W-:Y:S02]  /*d660*/  IADD3 R187, P5, R130.reuse, 0x4020, RZ ;  /* 0x0000402082bb7810 */ /* 0x040fe40007fbe0ff */
[C---:B------:R-:W-:Y:S02]  /*d670*/  IADD3 R191, P1, R130.reuse, 0x4060, RZ ;  /* 0x0000406082bf7810 */ /* 0x040fe40007f3e0ff */
[C---:B------:R-:W-:Y:S01]  /*d680*/  IADD3 R12, P0, R130.reuse, 0xc000, RZ ;  /* 0x0000c000820c7810 */ /* 0x040fe20007f1e0ff */
[--C-:B------:R-:W-:Y:S01]  /*d690*/  IMAD.X R95, RZ, RZ, R131.reuse, P5 ;  /* 0x000000ffff5f7224 */ /* 0x100fe200028e0683 */
[----:B------:R-:W-:Y:S01]  /*d6a0*/  SHF.R.U64 R183, R183, 0x3, RZ ;  /* 0x00000003b7b77819 */ /* 0x000fe200000012ff */
[--C-:B------:R-:W-:Y:S01]  /*d6b0*/  IMAD.X R103, RZ, RZ, R131.reuse, P1 ;  /* 0x000000ffff677224 */ /* 0x100fe200008e0683 */
[C---:B------:R-:W-:Y:S01]  /*d6c0*/  IADD3 R151, P2, R130.reuse, 0xc040, RZ ;  /* 0x0000c04082977810 */ /* 0x040fe20007f5e0ff */
[----:B------:R-:W-:Y:S01]  /*d6d0*/  IMAD.X R123, RZ, RZ, R131, P0 ;  /* 0x000000ffff7b7224 */ /* 0x000fe200000e0683 */
[----:B------:R-:W-:-:S02]  /*d6e0*/  IADD3 R14, P3, R130, 0xc060, RZ ;  /* 0x0000c060820e7810 */ /* 0x000fc40007f7e0ff */
[----:B------:R-:W-:Y:S01]  /*d6f0*/  SHF.R.U64 R30, R30, 0x3, RZ ;  /* 0x000000031e1e7819 */ /* 0x000fe200000012ff */
[----:B------:R-:W-:Y:S01]  /*d700*/  IMAD.X R13, RZ, RZ, R131, P2 ;  /* 0x000000ffff0d7224 */ /* 0x000fe200010e0683 */
[----:B------:R-:W-:Y:S02]  /*d710*/  SHF.R.U64 R15, R15, 0x3, RZ ;  /* 0x000000030f0f7819 */ /* 0x000fe400000012ff */
[----:B------:R-:W-:Y:S02]  /*d720*/  LOP3.LUT R90, R185, 0x380, RZ, 0xc0, !PT ;  /* 0x00000380b95a7812 */ /* 0x000fe400078ec0ff */
[----:B------:R-:W-:Y:S02]  /*d730*/  LOP3.LUT R106, R177, R106, RZ, 0x3c, !PT ;  /* 0x0000006ab16a7212 */ /* 0x000fe400078e3cff */
[----:B------:R-:W-:Y:S02]  /*d740*/  LOP3.LUT R94, R187, 0x380, RZ, 0xc0, !PT ;  /* 0x00000380bb5e7812 */ /* 0x000fe400078ec0ff */
[----:B------:R-:W-:-:S02]  /*d750*/  LOP3.LUT R114, R183, R114, RZ, 0x3c, !PT ;  /* 0x00000072b7727212 */ /* 0x000fc400078e3cff */
[----:B------:R-:W-:Y:S02]  /*d760*/  LOP3.LUT R177, R12, 0x380, RZ, 0xc0, !PT ;  /* 0x000003800cb17812 */ /* 0x000fe400078ec0ff */
[----:B------:R-:W-:Y:S02]  /*d770*/  LOP3.LUT R30, R30, R181, RZ, 0x3c, !PT ;  /* 0x000000b51e1e7212 */ /* 0x000fe400078e3cff */
[----:B------:R-:W-:Y:S02]  /*d780*/  LOP3.LUT R98, R189, 0x380, RZ, 0xc0, !PT ;  /* 0x00000380bd627812 */ /* 0x000fe400078ec0ff */
[----:B------:R-:W-:Y:S02]  /*d790*/  LOP3.LUT R176, R151, 0x380, RZ, 0xc0, !PT ;  /* 0x0000038097b07812 */ /* 0x000fe400078ec0ff */
[----:B------:R-:W-:Y:S02]  /*d7a0*/  LOP3.LUT R183, R14, 0x380, RZ, 0xc0, !PT ;  /* 0x000003800eb77812 */ /* 0x000fe400078ec0ff */
[----:B------:R-:W-:-:S02]  /*d7b0*/  IADD3 R118, P5, R130, 0x8060, RZ ;  /* 0x0000806082767810 */ /* 0x000fc40007fbe0ff */
[----:B-1----:R-:W-:Y:S02]  /*d7c0*/  IADD3 R84, P1, R130, 0xc020, RZ ;  /* 0x0000c02082547810 */ /* 0x002fe40007f3e0ff */
[----:B------:R-:W-:Y:S01]  /*d7d0*/  LOP3.LUT R102, R191, 0x380, RZ, 0xc0, !PT ;  /* 0x00000380bf667812 */ /* 0x000fe200078ec0ff */
[--C-:B------:R-:W-:Y:S01]  /*d7e0*/  IMAD.X R119, RZ, RZ, R131.reuse, P5 ;  /* 0x000000ffff777224 */ /* 0x100fe200028e0683 */
[----:B------:R-:W-:Y:S01]  /*d7f0*/  LOP3.LUT R181, R110, 0x380, RZ, 0xc0, !PT ;  /* 0x000003806eb57812 */ /* 0x000fe200078ec0ff */
[--C-:B------:R-:W-:Y:S01]  /*d800*/  IMAD.X R127, RZ, RZ, R131.reuse, P1 ;  /* 0x000000ffff7f7224 */ /* 0x100fe200008e0683 */
[----:B------:R-:W-:Y:S01]  /*d810*/  LOP3.LUT R130, R15, R130, RZ, 0x3c, !PT ;  /* 0x000000820f827212 */ /* 0x000fe200078e3cff */
[----:B------:R-:W-:Y:S01]  /*d820*/  IMAD.X R15, RZ, RZ, R131, P3 ;  /* 0x000000ffff0f7224 */ /* 0x000fe200018e0683 */
[----:B------:R-:W-:Y:S02]  /*d830*/  SHF.R.U64 R90, R90, 0x3, RZ ;  /* 0x000000035a5a7819 */ /* 0x000fe400000012ff */
[----:B------:R-:W-:-:S02]  /*d840*/  SHF.R.U64 R94, R94, 0x3, RZ ;  /* 0x000000035e5e7819 */ /* 0x000fc400000012ff */
[----:B------:R-:W-:Y:S02]  /*d850*/  SHF.R.U64 R177, R177, 0x3, RZ ;  /* 0x00000003b1b17819 */ /* 0x000fe400000012ff */
[----:B------:R-:W-:Y:S02]  /*d860*/  SHF.R.U64 R98, R98, 0x3, RZ ;  /* 0x0000000362627819 */ /* 0x000fe400000012ff */
[----:B------:R-:W-:Y:S02]  /*d870*/  SHF.R.U64 R176, R176, 0x3, RZ ;  /* 0x00000003b0b07819 */ /* 0x000fe400000012ff */
[----:B------:R-:W-:Y:S02]  /*d880*/  SHF.R.U64 R183, R183, 0x3, RZ ;  /* 0x00000003b7b77819 */ /* 0x000fe400000012ff */
[----:B------:R-:W-:Y:S02]  /*d890*/  SHF.R.U64 R102, R102, 0x3, RZ ;  /* 0x0000000366667819 */ /* 0x000fe400000012ff */
[----:B------:R-:W-:-:S02]  /*d8a0*/  SHF.R.U64 R181, R181, 0x3, RZ ;  /* 0x00000003b5b57819 */ /* 0x000fc400000012ff */
[----:B------:R-:W-:Y:S02]  /*d8b0*/  LOP3.LUT R90, R90, R185, RZ, 0x3c, !PT ;  /* 0x000000b95a5a7212 */ /* 0x000fe400078e3cff */
[----:B------:R-:W-:Y:S02]  /*d8c0*/  MOV R130, R130 ;  /* 0x0000008200827202 */ /* 0x000fe40000000f00 */
[----:B------:R-:W-:Y:S02]  /*d8d0*/  LOP3.LUT R94, R94, R187, RZ, 0x3c, !PT ;  /* 0x000000bb5e5e7212 */ /* 0x000fe400078e3cff */
[----:B------:R-:W-:Y:S01]  /*d8e0*/  LOP3.LUT R122, R177, R12, RZ, 0x3c, !PT ;  /* 0x0000000cb17a7212 */ /* 0x000fe200078e3cff */
[----:B------:R1:W-:Y:S01]  /*d8f0*/  STSM.16.M88.4 [R130], R24 ;  /* 0x0000001882007844 */ /* 0x0003e20000000200 */
[----:B------:R-:W-:Y:S02]  /*d900*/  MOV R28, R20 ;  /* 0x00000014001c7202 */ /* 0x000fe40000000f00 */
[----:B------:R-:W-:-:S02]  /*d910*/  LOP3.LUT R98, R98, R189, RZ, 0x3c, !PT ;  /* 0x000000bd62627212 */ /* 0x000fc400078e3cff */
[----:B------:R-:W-:Y:S01]  /*d920*/  LOP3.LUT R185, R118, 0x380, RZ, 0xc0, !PT ;  /* 0x0000038076b97812 */ /* 0x000fe200078ec0ff */
[----:B------:R2:W-:Y:S01]  /*d930*/  STSM.16.M88.4 [R28], R32 ;  /* 0x000000201c007844 */ /* 0x0005e20000000200 */
[----:B------:R-:W-:Y:S02]  /*d940*/  LOP3.LUT R12, R176, R151, RZ, 0x3c, !PT ;  /* 0x00000097b00c7212 */ /* 0x000fe400078e3cff */
[----:B------:R-:W-:Y:S02]  /*d950*/  LOP3.LUT R14, R183, R14, RZ, 0x3c, !PT ;  /* 0x0000000eb70e7212 */ /* 0x000fe400078e3cff */
[----:B------:R-:W-:Y:S02]  /*d960*/  MOV R30, R30 ;  /* 0x0000001e001e7202 */ /* 0x000fe40000000f00 */
[----:B------:R-:W-:Y:S02]  /*d970*/  LOP3.LUT R102, R102, R191, RZ, 0x3c, !PT ;  /* 0x000000bf66667212 */ /* 0x000fe400078e3cff */
[----:B------:R-:W-:Y:S01]  /*d980*/  LOP3.LUT R110, R181, R110, RZ, 0x3c, !PT ;  /* 0x0000006eb56e7212 */ /* 0x000fe200078e3cff */
[----:B------:R3:W-:Y:S01]  /*d990*/  STSM.16.M88.4 [R30], R40 ;  /* 0x000000281e007844 */ /* 0x0007e20000000200 */
[----:B------:R-:W-:-:S02]  /*d9a0*/  MOV R38, R38 ;  /* 0x0000002600267202 */ /* 0x000fc40000000f00 */
[----:B------:R-:W-:Y:S02]  /*d9b0*/  F2FP.BF16.F32.PACK_AB R57, R7, R58 ;  /* 0x0000003a0739723e */ /* 0x000fe400000010ff */
[----:B------:R-:W-:Y:S01]  /*d9c0*/  F2FP.BF16.F32.PACK_AB R64, R65, R64 ;  /* 0x000000404140723e */ /* 0x000fe200000010ff */
[----:B------:R-:W-:Y:S01]  /*d9d0*/  STSM.16.M88.4 [R38], R48 ;  /* 0x0000003026007844 */ /* 0x000fe20000000200 */
[----:B------:R-:W-:Y:S02]  /*d9e0*/  LOP3.LUT R181, R84, 0x380, RZ, 0xc0, !PT ;  /* 0x0000038054b57812 */ /* 0x000fe400078ec0ff */
        /* <DEDUP_REMOVED lines=10> */
[----:B------:R-:W-:Y:S01]  /*da90*/  SHF.R.U64 R185, R185, 0x3, RZ ;  /* 0x00000003b9b97819 */ /* 0x000fe200000012ff */
[----:B------:R-:W-:Y:S01]  /*daa0*/  STSM.16.M88.4 [R94], R64 ;  /* 0x000000405e007844 */ /* 0x000fe20000000200 */
[----:B------:R-:W-:Y:S02]  /*dab0*/  MOV R98, R98 ;  /* 0x0000006200627202 */ /* 0x000fe40000000f00 */
[----:B------:R-:W-:Y:S02]  /*dac0*/  MOV R21, R12 ;  /* 0x0000000c00157202 */ /* 0x000fe40000000f00 */
[----:B------:R-:W-:Y:S02]  /*dad0*/  MOV R20, R14 ;  /* 0x0000000e00147202 */ /* 0x000fe40000000f00 */
[----:B------:R-:W-:Y:S02]  /*dae0*/  F2FP.BF16.F32.PACK_AB R74, R77, R163 ;  /* 0x000000a34d4a723e */ /* 0x000fe400000010ff */
[----:B------:R-:W-:-:S02]  /*daf0*/  F2FP.BF16.F32.PACK_AB R75, R79, R78 ;  /* 0x0000004e4f4b723e */ /* 0x000fc400000010ff */
[----:B------:R-:W-:Y:S02]  /*db00*/  MOV R102, R102 ;  /* 0x0000006600667202 */ /* 0x000fe40000000f00 */
[----:B------:R-:W-:Y:S01]  /*db10*/  F2FP.BF16.F32.PACK_AB R12, R81, R164 ;  /* 0x000000a4510c723e */ /* 0x000fe200000010ff */
[----:B------:R-:W-:Y:S01]  /*db20*/  STSM.16.M88.4 [R98], R72 ;  /* 0x0000004862007844 */ /* 0x000fe20000000200 */
[----:B------:R-:W-:Y:S02]  /*db30*/  F2FP.BF16.F32.PACK_AB R13, R83, R82 ;  /* 0x00000052530d723e */ /* 0x000fe400000010ff */
[----:B------:R-:W-:Y:S01]  /*db40*/  F2FP.BF16.F32.PACK_AB R14, R3, R165 ;  /* 0x000000a5030e723e */ /* 0x000fe200000010ff */
[----:B------:R-:W-:Y:S01]  /*db50*/  IMAD.MOV.U32 R3, RZ, RZ, RZ ;  /* 0x000000ffff037224 */ /* 0x000fe200078e00ff */
[----:B------:R-:W-:Y:S02]  /*db60*/  F2FP.BF16.F32.PACK_AB R15, R54, R46 ;  /* 0x0000002e360f723e */ /* 0x000fe400000010ff */
[----:B------:R-:W-:-:S02]  /*db70*/  SHF.R.U64 R181, R181, 0x3, RZ ;  /* 0x00000003b5b57819 */ /* 0x000fc400000012ff */
[----:B------:R-:W-:Y:S01]  /*db80*/  LOP3.LUT R118, R185, R118, RZ, 0x3c, !PT ;  /* 0x00000076b9767212 */ /* 0x000fe200078e3cff */
[----:B------:R4:W-:Y:S01]  /*db90*/  STSM.16.M88.4 [R102], R12 ;  /* 0x0000000c66007844 */ /* 0x0009e20000000200 */
[----:B------:R-:W-:Y:S02]  /*dba0*/  MOV R106, R106 ;  /* 0x0000006a006a7202 */ /* 0x000fe40000000f00 */
[----:B-1----:R-:W-:Y:S02]  /*dbb0*/  F2FP.BF16.F32.PACK_AB R24, R89, R166 ;  /* 0x000000a65918723e */ /* 0x002fe400000010ff */
[----:B------:R-:W-:Y:S02]  /*dbc0*/  F2FP.BF16.F32.PACK_AB R25, R71, R62 ;  /* 0x0000003e4719723e */ /* 0x000fe400000010ff */
[----:B------:R-:W-:Y:S02]  /*dbd0*/  F2FP.BF16.F32.PACK_AB R26, R93, R167 ;  /* 0x000000a75d1a723e */ /* 0x000fe400000010ff */
[----:B------:R-:W-:-:S02]  /*dbe0*/  F2FP.BF16.F32.PACK_AB R27, R100, R96 ;  /* 0x00000060641b723e */ /* 0x000fc400000010ff */
[----:B------:R-:W-:Y:S02]  /*dbf0*/  LOP3.LUT R126, R181, R84, RZ, 0x3c, !PT ;  /* 0x00000054b57e7212 */ /* 0x000fe400078e3cff */
[----:B------:R-:W-:Y:S01]  /*dc00*/  MOV R110, R110 ;  /* 0x0000006e006e7202 */ /* 0x000fe20000000f00 */
[----:B------:R-:W-:Y:S01]  /*dc10*/  STSM.16.M88.4 [R106], R24 ;  /* 0x000000186a007844 */ /* 0x000fe20000000200 */
[----:B--2---:R-:W-:Y:S02]  /*dc20*/  F2FP.BF16.F32.PACK_AB R28, R97, R168 ;  /* 0x000000a8611c723e */ /* 0x004fe400000010ff */
[----:B------:R-:W-:Y:S02]  /*dc30*/  F2FP.BF16.F32.PACK_AB R29, R108, R104 ;  /* 0x000000686c1d723e */ /* 0x000fe400000010ff */
[----:B---3--:R-:W-:Y:S02]  /*dc40*/  F2FP.BF16.F32.PACK_AB R30, R101, R169 ;  /* 0x000000a9651e723e */ /* 0x008fe400000010ff */
[----:B------:R-:W-:-:S02]  /*dc50*/  F2FP.BF16.F32.PACK_AB R31, R116, R112 ;  /* 0x00000070741f723e */ /* 0x000fc400000010ff */
[----:B------:R-:W-:Y:S02]  /*dc60*/  MOV R114, R114 ;  /* 0x0000007200727202 */ /* 0x000fe40000000f00 */
[----:B----4-:R-:W-:Y:S01]  /*dc70*/  F2FP.BF16.F32.PACK_AB R12, R105, R170 ;  /* 0x000000aa690c723e */ /* 0x010fe200000010ff */
        /* <DEDUP_REMOVED lines=17> */
[----:B------:R-:W-:Y:S01]  /*dd90*/  F2FP.BF16.F32.PACK_AB R136, R137, R136 ;  /* 0x000000888988723e */ /* 0x000fe200000010ff */
[----:B------:R2:W-:Y:S01]  /*dda0*/  STSM.16.M88.4 [R122], R156 ;  /* 0x0000009c7a007844 */ /* 0x0005e20000000200 */
[----:B------:R-:W-:Y:S02]  /*ddb0*/  ISETP.NE.U32.AND P0, PT, RZ, UR4, PT ;  /* 0x00000004ff007c0c */ /* 0x000fe4000bf05070 */
[----:B------:R-:W-:-:S02]  /*ddc0*/  IADD3 R6, P1, R208, UR4, RZ ;  /* 0x00000004d0067c10 */ /* 0x000fc4000ff3e0ff */
        /* <DEDUP_REMOVED lines=27> */
[----:B------:R-:W-:-:S03]  /*df80*/  IMAD.WIDE R10, R9, 0x2, R10 ;  /* 0x00000002090a7825 */ /* 0x000fc600078e020a */
[----:B-1----:R-:W-:Y:S01]  /*df90*/  IADD3 R13, P4, R10, 0x1000, RZ ;  /* 0x000010000a0d7810 */ /* 0x002fe20007f9e0ff */
[----:B------:R-:W-:-:S12]  /*dfa0*/  @P1 BRA `(.L_x_7762) ;  /* 0x0000000000101947 */ /* 0x000fd80003800000 */
[----:B------:R-:W-:Y:S05]  /*dfb0*/  @!P0 BRA `(.L_x_7762) ;  /* 0x00000000000c8947 */ /* 0x000fea0003800000 */
[----:B------:R-:W3:Y:S04]  /*dfc0*/  LDG.E R9, desc[UR40][R6.64] ;  /* 0x0000002806097981 */ /* 0x000ee8000c1e1900 */
[----:B-----5:R-:W3:Y:S02]  /*dfd0*/  LDG.E R0, desc[UR40][R6.64+0x4] ;  /* 0x0000042806007981 */ /* 0x020ee4000c1e1900 */
[----:B---3--:R-:W-:-:S07]  /*dfe0*/  IMAD.IADD R0, R0, 0x1, -R9 ;  /* 0x0000000100007824 */ /* 0x008fce00078e0a09 */
.L_x_7762:
[----:B------:R-:W-:Y:S01]  /*dff0*/  SHF.R.S32.HI R79, RZ, 0x1f, R207 ;  /* 0x0000001fff4f7819 */ /* 0x000fe200000114cf */
[----:B------:R-:W-:Y:S01]  /*e000*/  ULDC.64 UR4, c[0x0][0xb70] ;  /* 0x0002dc0000047ab9 */ /* 0x000fe20000000a00 */
[--C-:B--2--5:R-:W-:Y:S01]  /*e010*/  SHF.R.S32.HI R21, RZ, 0x1f, R3.reuse ;  /* 0x0000001fff157819 */ /* 0x124fe20000011403 */
[----:B------:R-:W-:Y:S01]  /*e020*/  IMAD.MOV.U32 R20, RZ, RZ, R3 ;  /* 0x000000ffff147224 */ /* 0x000fe200078e0003 */
[----:B------:R-:W-:Y:S01]  /*e030*/  SEL R219, R219, RZ, !P0 ;  /* 0x000000ffdbdb7207 */ /* 0x000fe20004000000 */
[----:B------:R-:W-:Y:S01]  /*e040*/  IMAD R6, R79, UR4, RZ ;  /* 0x000000044f067c24 */ /* 0x000fe2000f8e02ff */
[----:B------:R-:W-:Y:S01]  /*e050*/  SEL R81, R210, RZ, !P0 ;  /* 0x000000ffd2517207 */ /* 0x000fe20004000000 */
[----:B------:R-:W-:Y:S01]  /*e060*/  IMAD R15, R213, 0x80, R232 ;  /* 0x00000080d50f7824 */ /* 0x000fe200078e02e8 */
[C---:B------:R-:W-:Y:S01]  /*e070*/  IADD3 R29, P0, R10.reuse, 0x3000, RZ ;  /* 0x000030000a1d7810 */ /* 0x040fe20007f1e0ff */
[C---:B------:R-:W-:Y:S01]  /*e080*/  IMAD R9, R207.reuse, UR5, R6 ;  /* 0x00000005cf097c24 */ /* 0x040fe2000f8e0206 */
[C---:B------:R-:W-:Y:S01]  /*e090*/  IADD3 R25, P5, R10.reuse, 0x2000, RZ ;  /* 0x000020000a197810 */ /* 0x040fe20007fbe0ff */
[----:B------:R-:W-:Y:S01]  /*e0a0*/  IMAD.WIDE.U32 R6, R207, UR4, R20 ;  /* 0x00000004cf067c25 */ /* 0x000fe2000f8e0014 */
[----:B------:R-:W-:Y:S01]  /*e0b0*/  ULDC.64 UR4, c[0x0][0xb78] ;  /* 0x0002de0000047ab9 */ /* 0x000fe20000000a00 */
[----:B------:R-:W-:-:S02]  /*e0c0*/  IADD3 R33, P1, R10, 0x4000, RZ ;  /* 0x000040000a217810 */ /* 0x000fc40007f3e0ff */
[----:B------:R-:W-:Y:S01]  /*e0d0*/  IMAD.IADD R7, R7, 0x1, R9 ;  /* 0x0000000107077824 */ /* 0x000fe200078e0209 */
[----:B------:R-:W-:Y:S01]  /*e0e0*/  LOP3.LUT R28, R29, 0x380, RZ, 0xc0, !PT ;  /* 0x000003801d1c7812 */ /* 0x000fe200078ec0ff */
[----:B------:R-:W-:Y:S01]  /*e0f0*/  IMAD R8, R219, UR4, RZ ;  /* 0x00000004db087c24 */ /* 0x000fe2000f8e02ff */
[----:B------:R-:W-:Y:S01]  /*e100*/  IADD3 R37, P2, R10, 0x5000, RZ ;  /* 0x000050000a257810 */ /* 0x000fe20007f5e0ff */
[----:B------:R-:W-:Y:S01]  /*e110*/  IMAD.WIDE.U32 R6, R81, UR4, R6 ;  /* 0x0000000451067c25 */ /* 0x000fe2000f8e0006 */
[----:B------:R-:W-:Y:S02]  /*e120*/  LOP3.LUT R12, R13, 0x380, RZ, 0xc0, !PT ;  /* 0x000003800d0c7812 */ /* 0x000fe400078ec0ff */
[----:B------:R-:W-:Y:S01]  /*e130*/  LOP3.LUT R24, R25, 0x380, RZ, 0xc0, !PT ;  /* 0x0000038019187812 */ /* 0x000fe200078ec0ff */
[----:B------:R-:W-:Y:S01]  /*e140*/  IMAD R8, R81, UR5, R8 ;  /* 0x0000000551087c24 */ /* 0x000fe2000f8e0208 */
[----:B------:R-:W-:Y:S01]  /*e150*/  SHF.R.S32.HI R9, RZ, 0x1f, R15 ;  /* 0x0000001fff097819 */ /* 0x000fe2000001140f */
[----:B------:R-:W-:Y:S01]  /*e160*/  ULDC.64 UR4, c[0x0][0xb40] ;  /* 0x0002d00000047ab9 */ /* 0x000fe20000000a00 */
[----:B------:R-:W-:-:S02]  /*e170*/  IADD3 R6, P3, R15, R6, RZ ;  /* 0x000000060f067210 */ /* 0x000fc40007f7e0ff */
[----:B------:R-:W-:Y:S02]  /*e180*/  LOP3.LUT R32, R33, 0x380, RZ, 0xc0, !PT ;  /* 0x0000038021207812 */ /* 0x000fe400078ec0ff */
[----:B------:R-:W-:Y:S02]  /*e190*/  SHF.R.U64 R28, R28, 0x3, RZ ;  /* 0x000000031c1c7819 */ /* 0x000fe400000012ff */
[----:B------:R-:W-:Y:S02]  /*e1a0*/  LOP3.LUT R36, R37, 0x380, RZ, 0xc0, !PT ;  /* 0x0000038025247812 */ /* 0x000fe400078ec0ff */
[----:B------:R-:W-:Y:S02]  /*e1b0*/  SHF.R.U64 R12, R12, 0x3, RZ ;  /* 0x000000030c0c7819 */ /* 0x000fe400000012ff */
[----:B------:R-:W-:Y:S02]  /*e1c0*/  SHF.R.U64 R24, R24, 0x3, RZ ;  /* 0x0000000318187819 */ /* 0x000fe400000012ff */
[----:B------:R-:W-:-:S02]  /*e1d0*/  IADD3.X R9, R9, R7, R8, P3, !PT ;  /* 0x0000000709097210 */ /* 0x000fc40001ffe408 */
[----:B------:R-:W-:Y:S02]  /*e1e0*/  SHF.R.U64 R32, R32, 0x3, RZ ;  /* 0x0000000320207819 */ /* 0x000fe400000012ff */
[----:B------:R-:W-:Y:S01]  /*e1f0*/  LOP3.LUT R28, R28, R29, RZ, 0x3c, !PT ;  /* 0x0000001d1c1c7212 */ /* 0x000fe200078e3cff */
[--C-:B------:R-:W-:Y:S01]  /*e200*/  IMAD.X R29, RZ, RZ, R11.reuse, P0 ;  /* 0x000000ffff1d7224 */ /* 0x100fe200000e060b */
[----:B------:R-:W-:Y:S02]  /*e210*/  SHF.R.U64 R36, R36, 0x3, RZ ;  /* 0x0000000324247819 */ /* 0x000fe400000012ff */
[----:B------:R-:W-:Y:S02]  /*e220*/  LEA R58, P3, R6, UR4, 0x2 ;  /* 0x00000004063a7c11 */ /* 0x000fe4000f8610ff */
[----:B------:R-:W-:Y:S02]  /*e230*/  IADD3 R53, P0, R10, 0x9000, RZ ;  /* 0x000090000a357810 */ /* 0x000fe40007f1e0ff */
        /* <DEDUP_REMOVED lines=8> */
[----:B------:R-:W-:Y:S01]  /*e2c0*/  LEA.HI.X R59, R6, UR5, R9, 0x2, P3 ;  /* 0x00000005063b7c11 */ /* 0x000fe200098f1409 */
[----:B------:R-:W-:Y:S01]  /*e2d0*/  VIADD R9, R15, 0x8 ;  /* 0x000000080f097836 */ /* 0x000fe20000000000 */
[C---:B------:R-:W-:Y:S01]  /*e2e0*/  IADD3 R41, P3, R10.reuse, 0x6000, RZ ;  /* 0x000060000a297810 */ /* 0x040fe20007f7e0ff */
[----:B------:R-:W-:Y:S01]  /*e2f0*/  ULDC.64 UR4, c[0x0][0xaa0] ;  /* 0x0002a80000047ab9 */ /* 0x000fe20000000a00 */
[----:B------:R-:W-:-:S02]  /*e300*/  IADD3 R45, P4, R10, 0x7000, RZ ;  /* 0x000070000a2d7810 */ /* 0x000fc40007f9e0ff */
[C---:B------:R-:W-:Y:S02]  /*e310*/  IADD3 R49, P5, R10.reuse, 0x8000, RZ ;  /* 0x000080000a317810 */ /* 0x040fe40007fbe0ff */
[----:B------:R-:W-:Y:S02]  /*e320*/  LOP3.LUT R52, R53, 0x380, RZ, 0xc0, !PT ;  /* 0x0000038035347812 */ /* 0x000fe400078ec0ff */
[C---:B------:R-:W-:Y:S02]  /*e330*/  IADD3 R7, P1, R10.reuse, 0xa000, RZ ;  /* 0x0000a0000a077810 */ /* 0x040fe40007f3e0ff */
[----:B------:R-:W-:Y:S02]  /*e340*/  IADD3 R57, P2, R10, 0xb000, RZ ;  /* 0x0000b0000a397810 */ /* 0x000fe40007f5e0ff */
[----:B------:R-:W-:Y:S02]  /*e350*/  LOP3.LUT R40, R41, 0x380, RZ, 0xc0, !PT ;  /* 0x0000038029287812 */ /* 0x000fe400078ec0ff */
[----:B------:R-:W-:-:S02]  /*e360*/  LOP3.LUT R44, R45, 0x380, RZ, 0xc0, !PT ;  /* 0x000003802d2c7812 */ /* 0x000fc400078ec0ff */
[----:B------:R-:W-:Y:S02]  /*e370*/  LOP3.LUT R48, R49, 0x380, RZ, 0xc0, !PT ;  /* 0x0000038031307812 */ /* 0x000fe400078ec0ff */
[----:B------:R-:W-:Y:S02]  /*e380*/  SHF.R.U64 R52, R52, 0x3, RZ ;  /* 0x0000000334347819 */ /* 0x000fe400000012ff */
[----:B------:R-:W-:Y:S02]  /*e390*/  LOP3.LUT R6, R7, 0x380, RZ, 0xc0, !PT ;  /* 0x0000038007067812 */ /* 0x000fe400078ec0ff */
[----:B------:R-:W-:Y:S02]  /*e3a0*/  LOP3.LUT R56, R57, 0x380, RZ, 0xc0, !PT ;  /* 0x0000038039387812 */ /* 0x000fe400078ec0ff */
[----:B------:R-:W-:Y:S02]  /*e3b0*/  SHF.R.U64 R40, R40, 0x3, RZ ;  /* 0x0000000328287819 */ /* 0x000fe400000012ff */
[----:B------:R-:W-:-:S02]  /*e3c0*/  SHF.R.U64 R44, R44, 0x3, RZ ;  /* 0x000000032c2c7819 */ /* 0x000fc400000012ff */
[----:B------:R-:W-:Y:S02]  /*e3d0*/  SHF.R.U64 R48, R48, 0x3, RZ ;  /* 0x0000000330307819 */ /* 0x000fe400000012ff */
[----:B------:R-:W-:Y:S02]  /*e3e0*/  LOP3.LUT R52, R52, R53, RZ, 0x3c, !PT ;  /* 0x0000003534347212 */ /* 0x000fe400078e3cff */
[----:B------:R-:W-:Y:S02]  /*e3f0*/  SHF.R.U64 R6, R6, 0x3, RZ ;  /* 0x0000000306067819 */ /* 0x000fe400000012ff */
[----:B------:R-:W-:Y:S02]  /*e400*/  SHF.R.U64 R56, R56, 0x3, RZ ;  /* 0x0000000338387819 */ /* 0x000fe400000012ff */
[----:B------:R-:W-:Y:S02]  /*e410*/  IADD3.X R53, RZ, R11, RZ, P0, !PT ;  /* 0x0000000bff357210 */ /* 0x000fe400007fe4ff */
[----:B------:R-:W-:-:S02]  /*e420*/  LOP3.LUT P0, RZ, R227, 0x3, RZ, 0xc0, !PT ;  /* 0x00000003e3ff7812 */ /* 0x000fc4000780c0ff */
        /* <DEDUP_REMOVED lines=11> */
[C---:B------:R-:W-:Y:S02]  /*e4e0*/  IADD3 R69, P4, R10.reuse, 0xd000, RZ ;  /* 0x0000d0000a457810 */ /* 0x040fe40007f9e0ff */
[C---:B------:R-:W-:Y:S02]  /*e4f0*/  IADD3 R65, P5, R10.reuse, 0xe000, RZ ;  /* 0x0000e0000a417810 */ /* 0x040fe40007fbe0ff */
[-C--:B------:R-:W-:Y:S02]  /*e500*/  ISETP.GE.OR P1, PT, R15, R0.reuse, P0 ;  /* 0x000000000f00720c */ /* 0x080fe40000726670 */
[C---:B------:R-:W-:Y:S02]  /*e510*/  LOP3.LUT R8, R10.reuse, 0x380, RZ, 0xc0, !PT ;  /* 0x000003800a087812 */ /* 0x040fe400078ec0ff */
[----:B------:R-:W-:Y:S02]  /*e520*/  IADD3 R15, P2, R10, 0xf000, RZ ;  /* 0x0000f0000a0f7810 */ /* 0x000fe40007f5e0ff */
[----:B------:R-:W-:-:S02]  /*e530*/  ISETP.GE.OR P0, PT, R9, R0, P0 ;  /* 0x000000000900720c */ /* 0x000fc40000706670 */
[----:B------:R-:W-:Y:S01]  /*e540*/  LOP3.LUT R72, R73, 0x380, RZ, 0xc0, !PT ;  /* 0x0000038049487812 */ /* 0x000fe200078ec0ff */
[----:B------:R-:W-:Y:S01]  /*e550*/  IMAD.X R61, RZ, RZ, R11, P2 ;  /* 0x000000ffff3d7224 */ /* 0x000fe200010e060b */
[----:B------:R-:W-:Y:S02]  /*e560*/  LOP3.LUT R68, R69, 0x380, RZ, 0xc0, !PT ;  /* 0x0000038045447812 */ /* 0x000fe400078ec0ff */
[----:B------:R-:W-:Y:S01]  /*e570*/  LOP3.LUT R64, R65, 0x380, RZ, 0xc0, !PT ;  /* 0x0000038041407812 */ /* 0x000fe200078ec0ff */
[----:B------:R-:W-:Y:S01]  /*e580*/  @!P1 STG.E desc[UR40][R58.64], R5 ;  /* 0x000000053a009986 */ /* 0x000fe2000c101928 */
[----:B------:R-:W-:Y:S02]  /*e590*/  SHF.R.U64 R9, R8, 0x3, RZ ;  /* 0x0000000308097819 */ /* 0x000fe400000012ff */
[----:B------:R-:W-:Y:S02]  /*e5a0*/  LOP3.LUT R8, R15, 0x380, RZ, 0xc0, !PT ;  /* 0x000003800f087812 */ /* 0x000fe400078ec0ff */
[----:B------:R-:W-:Y:S01]  /*e5b0*/  SHF.R.U64 R72, R72, 0x3, RZ ;  /* 0x0000000348487819 */ /* 0x000fe200000012ff */
[----:B------:R1:W-:Y:S01]  /*e5c0*/  @!P0 STG.E desc[UR40][R58.64+0x20], R4 ;  /* 0x000020043a008986 */ /* 0x0003e2000c101928 */
[----:B------:R-:W-:-:S02]  /*e5d0*/  SHF.R.U64 R68, R68, 0x3, RZ ;  /* 0x0000000344447819 */ /* 0x000fc400000012ff */
[----:B------:R-:W-:Y:S01]  /*e5e0*/  SHF.R.U64 R64, R64, 0x3, RZ ;  /* 0x0000000340407819 */ /* 0x000fe200000012ff */
[----:B------:R-:W-:Y:S01]  /*e5f0*/  IMAD.MOV.U32 R76, RZ, RZ, R201 ;  /* 0x000000ffff4c7224 */ /* 0x000fe200078e00c9 */
[----:B------:R-:W-:Y:S01]  /*e600*/  SHF.R.U64 R8, R8, 0x3, RZ ;  /* 0x0000000308087819 */ /* 0x000fe200000012ff */
[----:B------:R-:W5:Y:S01]  /*e610*/  LD.E.128 R24, desc[UR40][R24.64] ;  /* 0x0000002818187980 */ /* 0x000f62000c101d00 */
        /* <DEDUP_REMOVED lines=8> */
[----:B------:R-:W-:-:S02]  /*e6a0*/  LOP3.LUT R60, R8, R15, RZ, 0x3c, !PT ;  /* 0x0000000f083c7212 */ /* 0x000fc400078e3cff */
[----:B------:R-:W-:Y:S01]  /*e6b0*/  SHF.R.S32.HI R77, RZ, 0x1f, R201 ;  /* 0x0000001fff4d7819 */ /* 0x000fe200000114c9 */
[----:B------:R-:W5:Y:S01]  /*e6c0*/  LD.E.128 R12, desc[UR40][R12.64] ;  /* 0x000000280c0c7980 */ /* 0x000f62000c101d00 */
[----:B------:R-:W-:-:S03]  /*e6d0*/  IMAD R78, R21, UR4, RZ ;  /* 0x00000004154e7c24 */ /* 0x000fc6000f8e02ff */
[----:B------:R-:W5:Y:S01]  /*e6e0*/  LD.E.128 R8, desc[UR40][R10.64] ;  /* 0x000000280a087980 */ /* 0x000f62000c101d00 */
[----:B------:R-:W-:-:S03]  /*e6f0*/  IMAD.WIDE.U32 R20, R3, UR4, R76 ;  /* 0x0000000403147c25 */ /* 0x000fc6000f8e004c */
[----:B------:R-:W5:Y:S04]  /*e700*/  LD.E.128 R32, desc[UR40][R32.64] ;  /* 0x0000002820207980 */ /* 0x000f68000c101d00 */
[----:B------:R-:W5:Y:S04]  /*e710*/  LD.E.128 R36, desc[UR40][R36.64] ;  /* 0x0000002824247980 */ /* 0x000f68000c101d00 */
[----:B------:R-:W5:Y:S04]  /*e720*/  LD.E.128 R40, desc[UR40][R40.64] ;  /* 0x0000002828287980 */ /* 0x000f68000c101d00 */
[----:B------:R-:W5:Y:S04]  /*e730*/  LD.E.128 R44, desc[UR40][R44.64] ;  /* 0x000000282c2c7980 */ /* 0x000f68000c101d00 */
[----:B------:R-:W5:Y:S04]  /*e740*/  LD.E.128 R48, desc[UR40][R48.64] ;  /* 0x0000002830307980 */ /* 0x000f68000c101d00 */
[----:B------:R-:W5:Y:S04]  /*e750*/  LD.E.128 R52, desc[UR40][R52.64] ;  /* 0x0000002834347980 */ /* 0x000f68000c101d00 */
[----:B-1----:R-:W5:Y:S04]  /*e760*/  LD.E.128 R4, desc[UR40][R6.64] ;  /* 0x0000002806047980 */ /* 0x002f68000c101d00 */
[----:B------:R-:W5:Y:S04]  /*e770*/  LD.E.128 R56, desc[UR40][R56.64] ;  /* 0x0000002838387980 */ /* 0x000f68000c101d00 */
[----:B------:R-:W5:Y:S04]  /*e780*/  LD.E.128 R72, desc[UR40][R72.64] ;  /* 0x0000002848487980 */ /* 0x000f68000c101d00 */
[----:B------:R-:W5:Y:S04]  /*e790*/  LD.E.128 R68, desc[UR40][R68.64] ;  /* 0x0000002844447980 */ /* 0x000f68000c101d00 */
[----:B------:R-:W5:Y:S04]  /*e7a0*/  LD.E.128 R64, desc[UR40][R64.64] ;  /* 0x0000002840407980 */ /* 0x000f68000c101d00 */
[----:B------:R-:W5:Y:S01]  /*e7b0*/  LD.E.128 R60, desc[UR40][R60.64] ;  /* 0x000000283c3c7980 */ /* 0x000f62000c101d00 */
[----:B------:R-:W-:Y:S01]  /*e7c0*/  IMAD R3, R3, UR5, R78 ;  /* 0x0000000503037c24 */ /* 0x000fe2000f8e024e */
[----:B------:R-:W-:Y:S01]  /*e7d0*/  ULDC.64 UR4, c[0x0][0xae0] ;  /* 0x0002b80000047ab9 */ /* 0x000fe20000000a00 */
[----:B------:R-:W-:Y:S01]  /*e7e0*/  @!PT LDS RZ, [RZ] ;  /* 0x00000000fffff984 */ /* 0x000fe20000000800 */
[----:B------:R-:W-:Y:S01]  /*e7f0*/  @!PT LDS RZ, [RZ] ;  /* 0x00000000fffff984 */ /* 0x000fe20000000800 */
[----:B------:R-:W-:Y:S01]  /*e800*/  @!PT LDS RZ, [RZ] ;  /* 0x00000000fffff984 */ /* 0x000fe20000000800 */
[----:B------:R-:W-:Y:S01]  /*e810*/  @!PT LDS RZ, [RZ] ;  /* 0x00000000fffff984 */ /* 0x000fe20000000800 */
[----:B------:R1:W-:Y:S06]  /*e820*/  MEMBAR.ALL.CTA ;  /* 0x0000000000007992 */ /* 0x0003ec0000008000 */
[----:B-1----:R-:W1:Y:S01]  /*e830*/  FENCE.VIEW.ASYNC.S ;  /* 0x00000000000073c6 */ /* 0x002e620000000000 */
[----:B------:R-:W-:-:S02]  /*e840*/  IMAD R78, R79, UR4, RZ ;  /* 0x000000044f4e7c24 */ /* 0x000fc4000f8e02ff */
[----:B------:R-:W-:Y:S02]  /*e850*/  IMAD R79, R213, -0x80, R0 ;  /* 0xffffff80d54f7824 */ /* 0x000fe400078e0200 */
[C---:B------:R-:W-:Y:S02]  /*e860*/  VIADD R0, R202.reuse, 0x40 ;  /* 0x00000040ca007836 */ /* 0x040fe40000000000 */
[----:B------:R-:W-:Y:S01]  /*e870*/  IMAD.IADD R21, R21, 0x1, R3 ;  /* 0x0000000115157824 */ /* 0x000fe200078e0203 */
[CC--:B------:R-:W-:Y:S01]  /*e880*/  ISETP.GE.AND P3, PT, R202.reuse, R79.reuse, PT ;  /* 0x0000004fca00720c */ /* 0x0c0fe20003f66270 */
[----:B------:R-:W-:Y:S01]  /*e890*/  VIADD R3, R202, 0x20 ;  /* 0x00000020ca037836 */ /* 0x000fe20000000000 */
[----:B------:R-:W-:Y:S01]  /*e8a0*/  ISETP.GE.AND P0, PT, R0, R79, PT ;  /* 0x0000004f0000720c */ /* 0x000fe20003f06270 */
        /* <DEDUP_REMOVED lines=12> */
[----:B-1----:R1:W-:Y:S01]  /*e970*/  SYNCS.ARRIVE.TRANS64.RED.A1T0 RZ, [R0+URZ], RZ ;  /* 0x000000ff00ff79a7 */ /* 0x0023e2000810043f */
[----:B------:R-:W-:Y:S01]  /*e980*/  BSSY B1, `(.L_x_7763) ;  /* 0x000001b000017945 */ /* 0x000fe20003800000 */
[----:B------:R-:W-:-:S02]  /*e990*/  IMAD R3, R81, UR5, R3 ;  /* 0x0000000551037c24 */ /* 0x000fc4000f8e0203 */
[----:B------:R-:W-:-:S04]  /*e9a0*/  IMAD.WIDE R76, R213, 0x80, R202 ;  /* 0x00000080d54c7825 */ /* 0x000fc800078e02ca */
[----:B------:R-:W-:Y:S01]  /*e9b0*/  IMAD.IADD R83, R79, 0x1, R3 ;  /* 0x000000014f537824 */ /* 0x000fe200078e0203 */
[----:B-1----:R-:W-:Y:S06]  /*e9c0*/  @P3 BRA `(.L_x_7764) ;  /* 0x0000000000583947 */ /* 0x002fec0003800000 */
[----:B------:R-:W-:Y:S01]  /*e9d0*/  ULDC.64 UR4, c[0x0][0xad8] ;  /* 0x0002b60000047ab9 */ /* 0x000fe20000000a00 */
[----:B------:R-:W-:Y:S01]  /*e9e0*/  IMAD.MOV.U32 R20, RZ, RZ, R78 ;  /* 0x000000ffff147224 */ /* 0x000fe200078e004e */
[----:B------:R-:W-:Y:S01]  /*e9f0*/  ULDC.64 UR6, c[0x0][0xa80] ;  /* 0x0002a00000067ab9 */ /* 0x000fe20000000a00 */
[----:B------:R-:W-:Y:S02]  /*ea00*/  IMAD.MOV.U32 R21, RZ, RZ, R83 ;  /* 0x000000ffff157224 */ /* 0x000fe400078e0053 */
[----:B------:R-:W-:Y:S02]  /*ea10*/  IMAD R3, R77, UR4, RZ ;  /* 0x000000044d037c24 */ /* 0x000fe4000f8e02ff */
[C---:B------:R-:W-:Y:S01]  /*ea20*/  IMAD.WIDE.U32 R20, R76.reuse, UR4, R20 ;  /* 0x000000044c147c25 */ /* 0x040fe2000f8e0014 */
[----:B------:R-:W-:Y:S02]  /*ea30*/  ULDC UR4, c[0x0][0xa8c] ;  /* 0x0002a30000047ab9 */ /* 0x000fe40000000800 */
[C---:B------:R-:W-:Y:S01]  /*ea40*/  ISETP.GE.AND P5, PT, R201.reuse, UR4, PT ;  /* 0x00000004c9007c0c */ /* 0x040fe2000bfa6270 */
[----:B------:R-:W-:Y:S01]  /*ea50*/  IMAD R3, R76, UR5, R3 ;  /* 0x000000054c037c24 */ /* 0x000fe2000f8e0203 */
[----:B------:R-:W-:Y:S01]  /*ea60*/  LEA R80, P3, R20, UR6, 0x1 ;  /* 0x0000000614507c11 */ /* 0x000fe2000f8608ff */
[----:B------:R-:W-:-:S02]  /*ea70*/  VIADD R0, R201, 0x40 ;  /* 0x00000040c9007836 */ /* 0x000fc40000000000 */
[----:B------:R-:W-:-:S03]  /*ea80*/  IMAD.IADD R3, R21, 0x1, R3 ;  /* 0x0000000115037824 */ /* 0x000fc600078e0203 */
[----:B------:R-:W-:Y:S01]  /*ea90*/  ISETP.GE.AND P4, PT, R0, UR4, PT ;  /* 0x0000000400007c0c */ /* 0x000fe2000bf86270 */
[C---:B------:R-:W-:Y:S01]  /*eaa0*/  VIADD R0, R201.reuse, 0xc0 ;  /* 0x000000c0c9007836 */ /* 0x040fe20000000000 */
[----:B------:R-:W-:Y:S01]  /*eab0*/  LEA.HI.X R81, R20, UR7, R3, 0x1, P3 ;  /* 0x0000000714517c11 */ /* 0x000fe200098f0c03 */
[----:B------:R-:W-:-:S04]  /*eac0*/  VIADD R3, R201, 0x80 ;  /* 0x00000080c9037836 */ /* 0x000fc80000000000 */
[----:B-----5:R1:W-:Y:S01]  /*ead0*/  @!P5 STG.E.128 desc[UR40][R80.64], R8 ;  /* 0x000000085000d986 */ /* 0x0203e2000c101d28 */
[----:B------:R-:W-:Y:S02]  /*eae0*/  ISETP.GE.AND P3, PT, R3, UR4, PT ;  /* 0x0000000403007c0c */ /* 0x000fe4000bf66270 */
[----:B------:R-:W-:-:S03]  /*eaf0*/  ISETP.GE.AND P5, PT, R0, UR4, PT ;  /* 0x0000000400007c0c */ /* 0x000fc6000bfa6270 */
[----:B------:R1:W-:Y:S08]  /*eb00*/  @!P4 STG.E.128 desc[UR40][R80.64+0x80], R32 ;  /* 0x000080205000c986 */ /* 0x0003f0000c101d28 */
[----:B------:R1:W-:Y:S04]  /*eb10*/  @!P3 STG.E.128 desc[UR40][R80.64+0x100], R48 ;  /* 0x000100305000b986 */ /* 0x0003e8000c101d28 */
[----:B------:R1:W-:Y:S02]  /*eb20*/  @!P5 STG.E.128 desc[UR40][R80.64+0x180], R72 ;  /* 0x000180485000d986 */ /* 0x0003e4000c101d28 */
.L_x_7764:
[----:B------:R-:W-:Y:S05]  /*eb30*/  BSYNC B1 ;  /* 0x0000000000017941 */ /* 0x000fea0003800000 */
.L_x_7763:
[----:B------:R-:W-:Y:S04]  /*eb40*/  BSSY B1, `(.L_x_7765) ;  /* 0x000001a000017945 */ /* 0x000fe80003800000 */
[----:B------:R-:W-:Y:S05]  /*eb50*/  @P2 BRA `(.L_x_7766) ;  /* 0x0000000000602947 */ /* 0x000fea0003800000 */
[----:B------:R-:W-:Y:S01]  /*eb60*/  IADD3 R3, P2, R76, 0x20, RZ ;  /* 0x000000204c037810 */ /* 0x000fe20007f5e0ff */
[----:B------:R-:W-:Y:S01]  /*eb70*/  ULDC.64 UR6, c[0x0][0xad8] ;  /* 0x0002b60000067ab9 */ /* 0x000fe20000000a00 */
[----:B-1---5:R-:W-:Y:S01]  /*eb80*/  MOV R9, R83 ;  /* 0x0000005300097202 */ /* 0x022fe20000000f00 */
[----:B------:R-:W-:Y:S01]  /*eb90*/  IMAD.MOV.U32 R8, RZ, RZ, R78 ;  /* 0x000000ffff087224 */ /* 0x000fe200078e004e */
[----:B------:R-:W-:Y:S01]  /*eba0*/  ULDC UR4, c[0x0][0xa8c] ;  /* 0x0002a30000047ab9 */ /* 0x000fe20000000800 */
[----:B------:R-:W-:Y:S01]  /*ebb0*/  IMAD.X R0, RZ, RZ, R77, P2 ;  /* 0x000000ffff007224 */ /* 0x000fe200010e064d */
[C---:B------:R-:W-:Y:S01]  /*ebc0*/  ISETP.GE.AND P4, PT, R201.reuse, UR4, PT ;  /* 0x00000004c9007c0c */ /* 0x040fe2000bf86270 */
[----:B------:R-:W-:Y:S02]  /*ebd0*/  VIADD R10, R201, 0x40 ;  /* 0x00000040c90a7836 */ /* 0x000fe40000000000 */
[----:B------:R-:W-:Y:S02]  /*ebe0*/  IMAD R0, R0, UR6, RZ ;  /* 0x0000000600007c24 */ /* 0x000fe4000f8e02ff */
[----:B------:R-:W-:Y:S01]  /*ebf0*/  IMAD.WIDE.U32 R8, R3, UR6, R8 ;  /* 0x0000000603087c25 */ /* 0x000fe2000f8e0008 */
[----:B------:R-:W-:-:S03]  /*ec00*/  ISETP.GE.AND P3, PT, R10, UR4, PT ;  /* 0x000000040a007c0c */ /* 0x000fc6000bf66270 */
[----:B------:R-:W-:Y:S01]  /*ec10*/  IMAD R3, R3, UR7, R0 ;  /* 0x0000000703037c24 */ /* 0x000fe2000f8e0200 */
[----:B------:R-:W-:Y:S01]  /*ec20*/  ULDC.64 UR6, c[0x0][0xa80] ;  /* 0x0002a00000067ab9 */ /* 0x000fe20000000a00 */
[----:B------:R-:W-:Y:S01]  /*ec30*/  VIADD R0, R201, 0x80 ;  /* 0x00000080c9007836 */ /* 0x000fe20000000000 */
[----:B------:R-:W-:Y:S01]  /*ec40*/  LEA R10, P5, R8, UR6, 0x1 ;  /* 0x00000006080a7c11 */ /* 0x000fe2000f8a08ff */
[----:B------:R-:W-:Y:S02]  /*ec50*/  IMAD.IADD R3, R9, 0x1, R3 ;  /* 0x0000000109037824 */ /* 0x000fe400078e0203 */
[----:B------:R-:W-:Y:S01]  /*ec60*/  VIADD R9, R201, 0xc0 ;  /* 0x000000c0c9097836 */ /* 0x000fe20000000000 */
[----:B------:R-:W-:Y:S02]  /*ec70*/  ISETP.GE.AND P2, PT, R0, UR4, PT ;  /* 0x0000000400007c0c */ /* 0x000fe4000bf46270 */
[----:B------:R-:W-:Y:S02]  /*ec80*/  LEA.HI.X R11, R8, UR7, R3, 0x1, P5 ;  /* 0x00000007080b7c11 */ /* 0x000fe4000a8f0c03 */
[----:B------:R-:W-:-:S03]  /*ec90*/  ISETP.GE.AND P5, PT, R9, UR4, PT ;  /* 0x0000000409007c0c */ /* 0x000fc6000bfa6270 */
[----:B------:R2:W-:Y:S04]  /*eca0*/  @!P4 STG.E.128 desc[UR40][R10.64], R12 ;  /* 0x0000000c0a00c986 */ /* 0x0005e8000c101d28 */
[----:B------:R2:W-:Y:S04]  /*ecb0*/  @!P3 STG.E.128 desc[UR40][R10.64+0x80], R36 ;  /* 0x000080240a00b986 */ /* 0x0005e8000c101d28 */
[----:B------:R2:W-:Y:S04]  /*ecc0*/  @!P2 STG.E.128 desc[UR40][R10.64+0x100], R52 ;  /* 0x000100340a00a986 */ /* 0x0005e8000c101d28 */
[----:B------:R2:W-:Y:S02]  /*ecd0*/  @!P5 STG.E.128 desc[UR40][R10.64+0x180], R68 ;  /* 0x000180440a00d986 */ /* 0x0005e4000c101d28 */
.L_x_7766:
[----:B------:R-:W-:Y:S05]  /*ece0*/  BSYNC B1 ;  /* 0x0000000000017941 */ /* 0x000fea0003800000 */
.L_x_7765:
        /* <DEDUP_REMOVED lines=14> */
[----:B--2---:R-:W-:Y:S02]  /*edd0*/  VIADD R10, R201, 0xc0 ;  /* 0x000000c0c90a7836 */ /* 0x004fe40000000000 */
[----:B------:R-:W-:-:S03]  /*ede0*/  IMAD.WIDE.U32 R8, R3, UR6, R8 ;  /* 0x0000000603087c25 */ /* 0x000fc6000f8e0008 */
[----:B------:R-:W-:Y:S01]  /*edf0*/  ISETP.GE.AND P5, PT, R10, UR4, PT ;  /* 0x000000040a007c0c */ /* 0x000fe2000bfa6270 */
[----:B------:R-:W-:Y:S01]  /*ee00*/  IMAD R3, R3, UR7, R0 ;  /* 0x0000000703037c24 */ /* 0x000fe2000f8e0200 */
[----:B------:R-:W-:Y:S02]  /*ee10*/  ULDC.64 UR6, c[0x0][0xa80] ;  /* 0x0002a00000067ab9 */ /* 0x000fe40000000a00 */
[----:B------:R-:W-:Y:S01]  /*ee20*/  LEA R10, P0, R8, UR6, 0x1 ;  /* 0x00000006080a7c11 */ /* 0x000fe2000f8008ff */
[----:B------:R-:W-:-:S05]  /*ee30*/  IMAD.IADD R3, R9, 0x1, R3 ;  /* 0x0000000109037824 */ /* 0x000fca00078e0203 */
[----:B------:R-:W-:-:S05]  /*ee40*/  LEA.HI.X R11, R8, UR7, R3, 0x1, P0 ;  /* 0x00000007080b7c11 */ /* 0x000fca00080f0c03 */
[----:B------:R3:W-:Y:S04]  /*ee50*/  @!P2 STG.E.128 desc[UR40][R10.64], R24 ;  /* 0x000000180a00a986 */ /* 0x0007e8000c101d28 */
[----:B------:R3:W-:Y:S04]  /*ee60*/  @!P3 STG.E.128 desc[UR40][R10.64+0x80], R40 ;  /* 0x000080280a00b986 */ /* 0x0007e8000c101d28 */
[----:B------:R3:W-:Y:S04]  /*ee70*/  @!P4 STG.E.128 desc[UR40][R10.64+0x100], R4 ;  /* 0x000100040a00c986 */ /* 0x0007e8000c101d28 */
[----:B------:R3:W-:Y:S02]  /*ee80*/  @!P5 STG.E.128 desc[UR40][R10.64+0x180], R64 ;  /* 0x000180400a00d986 */ /* 0x0007e4000c101d28 */
.L_x_7768:
[----:B------:R-:W-:Y:S05]  /*ee90*/  BSYNC B1 ;  /* 0x0000000000017941 */ /* 0x000fea0003800000 */
.L_x_7767:
[----:B------:R-:W-:Y:S05]  /*eea0*/  @P1 BRA `(.L_x_7769) ;  /* 0x0000000c00441947 */ /* 0x000fea0003800000 */
[----:B------:R-:W-:Y:S01]  /*eeb0*/  IADD3 R3, P0, R76, 0x60, RZ ;  /* 0x000000604c037810 */ /* 0x000fe20007f1e0ff */
[C---:B------:R-:W-:Y:S01]  /*eec0*/  VIADD R0, R201.reuse, 0x40 ;  /* 0x00000040c9007836 */ /* 0x040fe20000000000 */
[----:B------:R-:W-:Y:S01]  /*eed0*/  ULDC UR4, c[0x0][0xa8c] ;  /* 0x0002a30000047ab9 */ /* 0x000fe20000000800 */
[----:B------:R-:W-:Y:S01]  /*eee0*/  ULDC.64 UR6, c[0x0][0xad8] ;  /* 0x0002b60000067ab9 */ /* 0x000fe20000000a00 */
[----:B---3-5:R-:W-:Y:S01]  /*eef0*/  IMAD.MOV.U32 R4, RZ, RZ, R78 ;  /* 0x000000ffff047224 */ /* 0x028fe200078e004e */
        /* <DEDUP_REMOVED lines=21> */
.L_x_7761:
        /* <DEDUP_REMOVED lines=21> */
.L_x_7770:
        /* <DEDUP_REMOVED lines=26> */
[----:B------:R-:W-:Y:S02]  /*f340*/  LEA.HI.X R7, R4, UR5, R5, 0x2, P0 ;  /* 0x0000000504077c11 */ /* 0x000fe400080f1405 */
[----:B------:R-:W-:-:S05]  /*f350*/  MOV R5, 0xff800000 ;  /* 0xff80000000057802 */ /* 0x000fca0000000f00 */
[----:B------:R3:W-:Y:S02]  /*f360*/  STG.E desc[UR40][R6.64], R5 ;  /* 0x0000000506007986 */ /* 0x0007e4000c101928 */
.L_x_7772:
[----:B------:R-:W-:Y:S05]  /*f370*/  BSYNC B1 ;  /* 0x0000000000017941 */ /* 0x000fea0003800000 */
.L_x_7771:
        /* <DEDUP_REMOVED lines=8> */
[----:B------:R-:W-:Y:S02]  /*f400*/  IMAD R11, R213, -0x80, R0 ;  /* 0xffffff80d50b7824 */ /* 0x000fe400078e0200 */
[----:B------:R-:W-:Y:S01]  /*f410*/  IMAD R6, R9, UR4, RZ ;  /* 0x0000000409067c24 */ /* 0x000fe2000f8e02ff */
[----:B------:R-:W-:Y:S01]  /*f420*/  SHF.R.S32.HI R9, RZ, 0x1f, R202 ;  /* 0x0000001fff097819 */ /* 0x000fe200000114ca */
[----:B------:R-:W-:Y:S01]  /*f430*/  IMAD.IADD R5, R5, 0x1, R3 ;  /* 0x0000000105057824 */ /* 0x000fe200078e0203 */
[C---:B------:R-:W-:Y:S01]  /*f440*/  ISETP.GE.AND P1, PT, R202.reuse, R11, PT ;  /* 0x0000000bca00720c */ /* 0x040fe20003f26270 */
[----:B------:R-:W-:Y:S02]  /*f450*/  VIADD R0, R202, 0x20 ;  /* 0x00000020ca007836 */ /* 0x000fe40000000000 */
[----:B------:R-:W-:-:S02]  /*f460*/  IMAD R3, R207, UR5, R6 ;  /* 0x00000005cf037c24 */ /* 0x000fc4000f8e0206 */
[----:B------:R-:W-:Y:S01]  /*f470*/  IMAD.WIDE.U32 R4, R207, UR4, R4 ;  /* 0x00000004cf047c25 */ /* 0x000fe2000f8e0004 */
[----:B------:R-:W-:Y:S01]  /*f480*/  ULDC.64 UR4, c[0x0][0xae8] ;  /* 0x0002ba0000047ab9 */ /* 0x000fe20000000a00 */
[----:B------:R-:W-:Y:S02]  /*f490*/  ISETP.GE.AND P0, PT, R0, R11, PT ;  /* 0x0000000b0000720c */ /* 0x000fe40003f06270 */
[----:B------:R-:W-:Y:S02]  /*f4a0*/  IMAD.IADD R5, R5, 0x1, R3 ;  /* 0x0000000105057824 */ /* 0x000fe400078e0203 */
[----:B------:R-:W-:Y:S02]  /*f4b0*/  IMAD R0, R219, UR4, RZ ;  /* 0x00000004db007c24 */ /* 0x000fe4000f8e02ff */
[----:B------:R-:W-:-:S04]  /*f4c0*/  IMAD.WIDE.U32 R6, R13, UR4, R4 ;  /* 0x000000040d067c25 */ /* 0x000fc8000f8e0004 */
[----:B------:R-:W-:Y:S02]  /*f4d0*/  IMAD R3, R13, UR5, R0 ;  /* 0x000000050d037c24 */ /* 0x000fe4000f8e0200 */
[----:B------:R-:W-:Y:S02]  /*f4e0*/  IMAD.MOV.U32 R8, RZ, RZ, R202 ;  /* 0x000000ffff087224 */ /* 0x000fe400078e00ca */
[----:B------:R-:W-:Y:S02]  /*f4f0*/  VIADD R0, R202, 0x40 ;  /* 0x00000040ca007836 */ /* 0x000fe40000000000 */
[----:B------:R-:W-:-:S04]  /*f500*/  IMAD.WIDE R8, R213, 0x80, R8 ;  /* 0x00000080d5087825 */ /* 0x000fc800078e0208 */
[----:B------:R-:W-:Y:S01]  /*f510*/  IMAD.IADD R13, R7, 0x1, R3 ;  /* 0x00000001070d7824 */ /* 0x000fe200078e0203 */
        /* <DEDUP_REMOVED lines=23> */
.L_x_7774:
[----:B------:R-:W-:Y:S05]  /*f690*/  BSYNC B1 ;  /* 0x0000000000017941 */ /* 0x000fea0003800000 */
.L_x_7773:
[----:B------:R-:W-:Y:S01]  /*f6a0*/  BSSY B1, `(.L_x_7775) ;  /* 0x000001c000017945 */ /* 0x000fe20003800000 */
[----:B------:R-:W-:Y:S01]  /*f6b0*/  ISETP.GE.AND P1, PT, R0, R11, PT ;  /* 0x0000000b0000720c */ /* 0x000fe20003f26270 */
[----:B------:R-:W-:Y:S02]  /*f6c0*/  VIADD R10, R202, 0x60 ;  /* 0x00000060ca0a7836 */ /* 0x000fe40000000000 */
        /* <DEDUP_REMOVED lines=18> */
[----:B--2---:R-:W-:Y:S01]  /*f7f0*/  LEA R14, P0, R4, UR6, 0x1 ;  /* 0x00000006040e7c11 */ /* 0x004fe2000f8008ff */
[----:B------:R-:W-:-:S05]  /*f800*/  IMAD.IADD R3, R5, 0x1, R3 ;  /* 0x0000000105037824 */ /* 0x000fca00078e0203 */
[----:B------:R-:W-:-:S05]  /*f810*/  LEA.HI.X R15, R4, UR7, R3, 0x1, P0 ;  /* 0x00000007040f7c11 */ /* 0x000fca00080f0c03 */
[----:B------:R3:W-:Y:S04]  /*f820*/  @!P2 STG.E.128 desc[UR40][R14.64], RZ ;  /* 0x000000ff0e00a986 */ /* 0x0007e8000c101d28 */
[----:B------:R3:W-:Y:S04]  /*f830*/  @!P3 STG.E.128 desc[UR40][R14.64+0x80], RZ ;  /* 0x000080ff0e00b986 */ /* 0x0007e8000c101d28 */
[----:B------:R3:W-:Y:S04]  /*f840*/  @!P4 STG.E.128 desc[UR40][R14.64+0x100], RZ ;  /* 0x000100ff0e00c986 */ /* 0x0007e8000c101d28 */
[----:B------:R3:W-:Y:S02]  /*f850*/  @!P5 STG.E.128 desc[UR40][R14.64+0x180], RZ ;  /* 0x000180ff0e00d986 */ /* 0x0007e4000c101d28 */
.L_x_7776:
[----:B------:R-:W-:Y:S05]  /*f860*/  BSYNC B1 ;  /* 0x0000000000017941 */ /* 0x000fea0003800000 */
.L_x_7775:
[----:B------:R-:W-:Y:S01]  /*f870*/  BSSY B1, `(.L_x_7777) ;  /* 0x000001b000017945 */ /* 0x000fe20003800000 */
[----:B------:R-:W-:-:S03]  /*f880*/  ISETP.GE.AND P0, PT, R10, R11, PT ;  /* 0x0000000b0a00720c */ /* 0x000fc60003f06270 */
[----:B------:R-:W-:Y:S10]  /*f890*/  @P1 BRA `(.L_x_7778) ;  /* 0x0000000000601947 */ /* 0x000ff40003800000 */
[----:B------:R-:W-:Y:S01]  /*f8a0*/  IADD3 R3, P1, R8, 0x40, RZ ;  /* 0x0000004008037810 */ /* 0x000fe20007f3e0ff */
[C---:B------:R-:W-:Y:S01]  /*f8b0*/  VIADD R4, R201.reuse, 0x40 ;  /* 0x00000040c9047836 */ /* 0x040fe20000000000 */
[----:B------:R-:W-:Y:S01]  /*f8c0*/  ULDC UR4, c[0x0][0xa8c] ;  /* 0x0002a30000047ab9 */ /* 0x000fe20000000800 */
[----:B------:R-:W-:Y:S01]  /*f8d0*/  VIADD R5, R201, 0x80 ;  /* 0x00000080c9057836 */ /* 0x000fe20000000000 */
[----:B------:R-:W-:Y:S01]  /*f8e0*/  IADD3.X R0, RZ, R9, RZ, P1, !PT ;  /* 0x00000009ff007210 */ /* 0x000fe20000ffe4ff */
[----:B------:R-:W-:Y:S01]  /*f8f0*/  ULDC.64 UR6, c[0x0][0xad8] ;  /* 0x0002b60000067ab9 */ /* 0x000fe20000000a00 */
        /* <DEDUP_REMOVED lines=18> */
.L_x_7778:
[----:B------:R-:W-:Y:S05]  /*fa20*/  BSYNC B1 ;  /* 0x0000000000017941 */ /* 0x000fea0003800000 */
.L_x_7777:
[----:B------:R-:W-:Y:S05]  /*fa30*/  @P0 BRA `(.L_x_7769) ;  /* 0x0000000000600947 */ /* 0x000fea0003800000 */
[----:B------:R-:W-:Y:S01]  /*fa40*/  IADD3 R3, P0, R8, 0x60, RZ ;  /* 0x0000006008037810 */ /* 0x000fe20007f1e0ff */
[C---:B------:R-:W-:Y:S01]  /*fa50*/  VIADD R0, R201.reuse, 0x40 ;  /* 0x00000040c9007836 */ /* 0x040fe20000000000 */
[----:B------:R-:W-:Y:S01]  /*fa60*/  ULDC UR4, c[0x0][0xa8c] ;  /* 0x0002a30000047ab9 */ /* 0x000fe20000000800 */
[----:B------:R-:W-:Y:S01]  /*fa70*/  ULDC.64 UR6, c[0x0][0xad8] ;  /* 0x0002b60000067ab9 */ /* 0x000fe20000000a00 */
[----:B------:R-:W-:Y:S01]  /*fa80*/  IMAD.MOV.U32 R4, RZ, RZ, R6 ;  /* 0x000000ffff047224 */ /* 0x000fe200078e0006 */
[C---:B------:R-:W-:Y:S01]  /*fa90*/  ISETP.GE.AND P1, PT, R201.reuse, UR4, PT ;  /* 0x00000004c9007c0c */ /* 0x040fe2000bf26270 */
        /* <DEDUP_REMOVED lines=18> */
.L_x_7769:
[----:B------:R-:W-:Y:S05]  /*fbc0*/  BSYNC B0 ;  /* 0x0000000000007941 */ /* 0x000fea0003800000 */
.L_x_7760:
[----:B------:R-:W-:Y:S02]  /*fbd0*/  ULDC UR4, c[0x0][0xc14] ;  /* 0x0003050000047ab9 */ /* 0x000fe40000000800 */
[----:B-1----:R-:W-:-:S13]  /*fbe0*/  ISETP.GE.AND P0, PT, R87, UR4, PT ;  /* 0x0000000457007c0c */ /* 0x002fda000bf06270 */
[----:B------:R-:W-:Y:S05]  /*fbf0*/  @!P0 BRA `(.L_x_7779) ;  /* 0xffffff1000dc8947 */ /* 0x000fea000383ffff */
[----:B------:R-:W-:Y:S05]  /*fc00*/  BRA `(.L_x_7646) ;  /* 0x0000005400787947 */ /* 0x000fea0003800000 */
.L_x_7644:
        /* <DEDUP_REMOVED lines=61> */
.L_x_7784:
[----:B------:R-:W-:Y:S02]  /*ffe0*/  VIADD R2, R19, 0x1f ;  /* 0x0000001f13027836 */ /* 0x000fe40000000000 */
[----:B------:R-:W-:-:S03]  /*fff0*/  IMAD.U32 R19, RZ, RZ, UR7 ;  /* 0x00000007ff137e24 */ /* 0x000fc6000f8e00ff */
[----:B------:R-:W-:-:S13]  /*10000*/  ISETP.GE.AND P0, PT, R2, UR5, PT ;  /* 0x0000000502007c0c */ /* 0x000fda000bf06270 */
[----:B------:R-:W-:Y:S05]  /*10010*/  @P0 BRA `(.L_x_7781) ;  /* 0x0000000400400947 */ /* 0x000fea0003800000 */
[----:B------:R-:W0:Y:S01]  /*10020*/  S2R R3, SR_TID.X ;  /* 0x0000000000037919 */ /* 0x000e220000002100 */
[----:B------:R-:W-:Y:S01]  /*10030*/  MOV R19, R2 ;  /* 0x0000000200137202 */ /* 0x000fe20000000f00 */
        /* <DEDUP_REMOVED lines=10> */
.L_x_7783:
[----:B------:R-:W-:Y:S05]  /*100e0*/  BSYNC B0 ;  /* 0x0000000000007941 */ /* 0x000fea0003800000 */
.L_x_7782:
        /* <DEDUP_REMOVED lines=26> */
.L_x_7780:
        /* <DEDUP_REMOVED lines=16> */
.L_x_7785:
        /* <DEDUP_REMOVED lines=25> */
.L_x_7781:
[----:B------:R-:W-:Y:S01]  /*10520*/  IMAD.MOV.U32 R17, RZ, RZ, RZ ;  /* 0x000000ffff117224 */ /* 0x000fe200078e00ff */
[----:B------:R-:W-:Y:S01]  /*10530*/  MOV R18, RZ ;  /* 0x000000ff00127202 */ /* 0x000fe20000000f00 */
[----:B------:R-:W-:-:S07]  /*10540*/  IMAD.U32 R16, RZ, RZ, UR6 ;  /* 0x00000006ff107e24 */ /* 0x000fce000f8e00ff */
.L_x_7786:
        /* <DEDUP_REMOVED lines=22> */
.L_x_7869:
        /* <DEDUP_REMOVED lines=29> */
[----:B------:R0:W-:Y:S03]  /*10880*/  STL [R1+0x20], R4 ;  /* 0x0000200401007387 */ /* 0x0001e60000100800 */
        /* <DEDUP_REMOVED lines=8> */
[----:B0-----:R-:W-:Y:S01]  /*10910*/  IADD3 R4, P0, R4, UR6, RZ ;  /* 0x0000000604047c10 */ /* 0x001fe2000ff1e0ff */
        /* <DEDUP_REMOVED lines=8> */
[----:B------:R-:W-:-:S06]  /*109a0*/  IMAD.U32 R7, RZ, RZ, UR4 ;  /* 0x00000004ff077e24 */ /* 0x000fcc000f8e00ff */
[----:B------:R0:W5:Y:S01]  /*109b0*/  @P1 LDG.E R7, desc[UR40][R8.64] ;  /* 0x0000002808071981 */ /* 0x000162000c1e1900 */
[----:B------:R-:W-:Y:S01]  /*109c0*/  ISETP.NE.U32.AND P0, PT, RZ, UR6, PT ;  /* 0x00000006ff007c0c */ /* 0x000fe2000bf05070 */
[----:B------:R-:W-:Y:S02]  /*109d0*/  ULDC UR4, c[0x0][0x338] ;  /* 0x0000ce0000047ab9 */ /* 0x000fe40000000800 */
[----:B-1----:R-:W-:Y:S01]  /*109e0*/  IMAD.U32 R0, RZ, RZ, UR4 ;  /* 0x00000004ff007e24 */ /* 0x002fe2000f8e00ff */
[----:B------:R-:W-:Y:S01]  /*109f0*/  ISETP.NE.AND.EX P0, PT, RZ, UR7, PT, P0 ;  /* 0x00000007ff007c0c */ /* 0x000fe2000bf05300 */
[----:B------:R-:W-:-:S12]  /*10a00*/  @P1 BRA `(.L_x_7788) ;  /* 0x0000000000101947 */ /* 0x000fd80003800000 */
[----:B------:R-:W-:Y:S05]  /*10a10*/  @!P2 BRA `(.L_x_7788) ;  /* 0x00000000000ca947 */ /* 0x000fea0003800000 */
[----:B-----5:R-:W2:Y:S04]  /*10a20*/  LDG.E R7, desc[UR40][R2.64] ;  /* 0x0000002802077981 */ /* 0x020ea8000c1e1900 */
[----:B0-----:R-:W2:Y:S02]  /*10a30*/  LDG.E R2, desc[UR40][R2.64+0x4] ;  /* 0x0000042802027981 */ /* 0x001ea4000c1e1900 */
[----:B--2---:R-:W-:-:S07]  /*10a40*/  IMAD.IADD R7, R2, 0x1, -R7 ;  /* 0x0000000102077824 */ /* 0x004fce00078e0a07 */
.L_x_7788:
[----:B0-----:R-:W2:Y:S04]  /*10a50*/  @P0 LDG.E R2, desc[UR40][R4.64] ;  /* 0x0000002804020981 */ /* 0x001ea8000c1e1900 */
[----:B------:R-:W2:Y:S01]  /*10a60*/  @P0 LDG.E R3, desc[UR40][R4.64+0x4] ;  /* 0x0000042804030981 */ /* 0x000ea2000c1e1900 */
[----:B-----5:R-:W-:Y:S02]  /*10a70*/  IMAD.IADD R7, R7, 0x1, -R6 ;  /* 0x0000000107077824 */ /* 0x020fe400078e0a06 */
[----:B--2---:R-:W-:-:S04]  /*10a80*/  @P0 IMAD.IADD R0, R3, 0x1, -R2 ;  /* 0x0000000103000824 */ /* 0x004fc800078e0a02 */
[----:B------:R-:W-:-:S04]  /*10a90*/  IMAD.IADD R8, R7, 0x1, R0 ;  /* 0x0000000107087824 */ /* 0x000fc800078e0200 */
[----:B------:R-:W-:Y:S01]  /*10aa0*/  VIADD R2, R8, 0x5f ;  /* 0x0000005f08027836 */ /* 0x000fe20000000000 */
[----:B------:R0:W-:Y:S03]  /*10ab0*/  STL [R1+0x2c], R8 ;  /* 0x00002c0801007387 */ /* 0x0001e60000100800 */
[----:B------:R-:W-:-:S05]  /*10ac0*/  IMAD.HI R2, R2, 0x2aaaaaab, RZ ;  /* 0x2aaaaaab02027827 */ /* 0x000fca00078e02ff */
[----:B------:R-:W-:-:S04]  /*10ad0*/  SHF.R.U32.HI R3, RZ, 0x1f, R2 ;  /* 0x0000001fff037819 */ /* 0x000fc80000011602 */
[----:B0-----:R-:W-:-:S05]  /*10ae0*/  LEA.HI.SX32 R8, R2, R3, 0x1c ;  /* 0x0000000302087211 */ /* 0x001fca00078fe2ff */
[--C-:B------:R-:W-:Y:S01]  /*10af0*/  IMAD R2, R8, 0x60, -R7.reuse ;  /* 0x0000006008027824 */ /* 0x100fe200078e0a07 */
[----:B------:R0:W-:Y:S01]  /*10b00*/  STL [R1+0x1c], R8 ;  /* 0x00001c0801007387 */ /* 0x0001e20000100800 */
[----:B------:R-:W-:-:S03]  /*10b10*/  IMAD.MOV R7, RZ, RZ, -R7 ;  /* 0x000000ffff077224 */ /* 0x000fc600078e0a07 */
[----:B------:R-:W-:Y:S02]  /*10b20*/  VIMNMX R0, R2, R0, PT ;  /* 0x0000000002007248 */ /* 0x000fe40003fe0100 */
[----:B------:R-:W-:-:S04]  /*10b30*/  VIMNMX R2, RZ, R7, !PT ;  /* 0x00000007ff027248 */ /* 0x000fc80007fe0100 */
[----:B------:R-:W-:Y:S01]  /*10b40*/  ISETP.GT.AND P1, PT, R0, R2, PT ;  /* 0x000000020000720c */ /* 0x000fe20003f24270 */
[----:B0-----:R-:W-:-:S05]  /*10b50*/  IMAD.WIDE.U32 R8, R2, -0x55555555, RZ ;  /* 0xaaaaaaab02087825 */ /* 0x001fca00078e00ff */
[----:B------:R-:W-:-:S07]  /*10b60*/  SHF.R.U32.HI R2, RZ, 0x6, R9 ;  /* 0x00000006ff027819 */ /* 0x000fce0000011609 */
[----:B------:R-:W-:Y:S02]  /*10b70*/  @P1 VIADD R3, R0, 0x5f ;  /* 0x0000005f00031836 */ /* 0x000fe40000000000 */
[----:B------:R-:W-:Y:S02]  /*10b80*/  IMAD.MOV.U32 R0, RZ, RZ, R2 ;  /* 0x000000ffff007224 */ /* 0x000fe400078e0002 */
[----:B------:R-:W-:-:S05]  /*10b90*/  @P1 IMAD.HI R3, R3, 0x2aaaaaab, RZ ;  /* 0x2aaaaaab03031827 */ /* 0x000fca00078e02ff */
[----:B------:R-:W-:-:S04]  /*10ba0*/  @P1 SHF.R.U32.HI R7, RZ, 0x1f, R3 ;  /* 0x0000001fff071819 */ /* 0x000fc80000011603 */
[----:B------:R-:W-:Y:S01]  /*10bb0*/  @P1 LEA.HI.SX32 R0, R3, R7, 0x1c ;  /* 0x0000000703001211 */ /* 0x000fe200078fe2ff */
[----:B------:R-:W-:-:S06]  /*10bc0*/  IMAD.MOV.U32 R7, RZ, RZ, RZ ;  /* 0x000000ffff077224 */ /* 0x000fcc00078e00ff */
[----:B------:R0:W5:Y:S01]  /*10bd0*/  @P0 LDG.E R7, desc[UR40][R4.64] ;  /* 0x0000002804070981 */ /* 0x000162000c1e1900 */
[----:B------:R-:W-:Y:S01]  /*10be0*/  IMAD.IADD R3, R10, 0x1, R6 ;  /* 0x000000010a037824 */ /* 0x000fe200078e0206 */
[----:B------:R-:W-:Y:S01]  /*10bf0*/  ISETP.GT.AND P1, PT, R0, R2, PT ;  /* 0x000000020000720c */ /* 0x000fe20003f24270 */
[----:B------:R-:W-:Y:S01]  /*10c00*/  BSSY B0, `(.L_x_7789) ;  /* 0x00000d6000007945 */ /* 0x000fe20003800000 */
[----:B------:R-:W-:Y:S02]  /*10c10*/  PLOP3.LUT P2, PT, PT, PT, PT, 0x80, 0x0 ;  /* 0x000000000000781c */ /* 0x000fe40003f4f070 */
[----:B------:R0:W-:Y:S09]  /*10c20*/  STL [R1+0x10], R3 ;  /* 0x0000100301007387 */ /* 0x0001f20000100800 */
        /* <DEDUP_REMOVED lines=11> */
.L_x_7915:
[----:B------:R-:W-:-:S03]  /*10ce0*/  UMOV UR4, 0xffffffff ;  /* 0xffffffff00047882 */ /* 0x000fc60000000000 */
[----:B------:R-:W-:Y:S05]  /*10cf0*/  BRA.DIV UR4, `(.L_x_7792) ;  /* 0x0000004e04a87947 */ /* 0x000fea000b800000 */
[----:B------:R-:W-:-:S13]  /*10d00*/  ELECT P6, URZ, PT ;  /* 0x00000000003f782f */ /* 0x000fda00038c0000 */
.L_x_7918:
        /* <DEDUP_REMOVED lines=12> */
.L_x_7919:
[----:B------:R-:W-:Y:S05]  /*10dd0*/  BSYNC B1 ;  /* 0x0000000000017941 */ /* 0x000fea0003800000 */
.L_x_7793:
        /* <DEDUP_REMOVED lines=8> */
.L_x_7920:
        /* <DEDUP_REMOVED lines=11> */
.L_x_7798:
        /* <DEDUP_REMOVED lines=19> */
.L_x_7921:
        /* <DEDUP_REMOVED lines=8> */
.L_x_7800:
        /* <DEDUP_REMOVED lines=31> */
.L_x_7796:
[----:B------:R-:W-:Y:S05]  /*112b0*/  BSYNC B1 ;  /* 0x0000000000017941 */ /* 0x000fea0003800000 */
.L_x_7795:
        /* <DEDUP_REMOVED lines=16> */
.L_x_7807:
        /* <DEDUP_REMOVED lines=9> */
.L_x_7922:
        /* <DEDUP_REMOVED lines=11> */
.L_x_7804:
        /* <DEDUP_REMOVED lines=17> */
.L_x_7923:
        /* <DEDUP_REMOVED lines=8> */
.L_x_7806:
        /* <DEDUP_REMOVED lines=21> */
[----:B------:R-:W-:Y:S01]  /*117e0*/  UMOV UR15, 0x80 ;  /* 0x00000080000f7882 */ /* 0x000fe20000000000 */
        /* <DEDUP_REMOVED lines=8> */
[----:B0-----:R-:W-:Y:S01]  /*11870*/  NOP ;  /* 0x0000000000007918 */ /* 0x001fe20000000000 */
.L_x_7802:
[----:B------:R-:W-:Y:S05]  /*11880*/  BSYNC B1 ;  /* 0x0000000000017941 */ /* 0x000fea0003800000 */
.L_x_7801:
        /* <DEDUP_REMOVED lines=13> */
.L_x_7790:
[----:B------:R-:W-:Y:S05]  /*11960*/  BSYNC B0 ;  /* 0x0000000000007941 */ /* 0x000fea0003800000 */
.L_x_7789:
        /* <DEDUP_REMOVED lines=23> */
.L_x_7809:
        /* <DEDUP_REMOVED lines=18> */
[----:B-1----:R-:W-:Y:S02]  /*11c00*/  IMAD.MOV.U32 R8, RZ, RZ, 0x70 ;  /* 0x00000070ff087424 */ /* 0x002fe400078e00ff */
[----:B------:R-:W-:Y:S02]  /*11c10*/  IMAD.MOV.U32 R12, RZ, RZ, 0x1 ;  /* 0x00000001ff0c7424 */ /* 0x000fe400078e00ff */
[----:B------:R-:W-:-:S07]  /*11c20*/  IMAD.MOV.U32 R13, RZ, RZ, RZ ;  /* 0x000000ffff0d7224 */ /* 0x000fce00078e00ff */
[----:B------:R-:W-:-:S07]  /*11c30*/  LEPC R20, `(.L_x_7811) ;  /* 0x000000001014794e */ /* 0x000fce0000000000 */
[----:B0-----:R-:W-:Y:S05]  /*11c40*/  CALL.ABS.NOINC R2 ;  /* 0x0000000002007343 */ /* 0x001fea0003c00000 */
.L_x_7811:
        /* <DEDUP_REMOVED lines=20> */
.L_x_7813:
        /* <DEDUP_REMOVED lines=16> */
.L_x_7812:
        /* <DEDUP_REMOVED lines=25> */
[----:B--2---:R-:W2:Y:S01]  /*12020*/  @P0 LDC R2, c[0x0][0x430] ;  /* 0x00010c00ff020b82 */ /* 0x004ea20000000800 */
[----:B0-----:R-:W-:-:S05]  /*12030*/  @P0 IMAD.HI.U32 R3, R18, R5, RZ ;  /* 0x0000000512030227 */ /* 0x001fca00078e00ff */
[----:B--2---:R-:W-:Y:S02]  /*12040*/  @P0 SHF.R.U32.HI R4, RZ, R2, R3 ;  /* 0x00000002ff040219 */ /* 0x004fe40000011603 */
[----:B------:R-:W-:-:S04]  /*12050*/  ISETP.NE.U32.AND P0, PT, RZ, UR4, PT ;  /* 0x00000004ff007c0c */ /* 0x000fc8000bf05070 */
[----:B------:R-:W-:-:S04]  /*12060*/  ISETP.NE.AND.EX P0, PT, RZ, UR5, PT, P0 ;  /* 0x00000005ff007c0c */ /* 0x000fc8000bf05300 */
[----:B------:R-:W-:-:S09]  /*12070*/  SEL R2, R6, RZ, !P0 ;  /* 0x000000ff06027207 */ /* 0x000fd20004000000 */
.L_x_7814:
        /* <DEDUP_REMOVED lines=17> */
.L_x_7926:
[----:B------:R-:W2:Y:S01]  /*12190*/  LDL R3, [R1+0x1c] ;  /* 0x00001c0001037983 */ /* 0x000ea20000100800 */
[----:B------:R-:W-:Y:S01]  /*121a0*/  UMOV UR4, 0xffffffff ;  /* 0xffffffff00047882 */ /* 0x000fe20000000000 */
[----:B-1----:R-:W-:Y:S01]  /*121b0*/  SHF.R.S32.HI R8, RZ, 0x1f, R0 ;  /* 0x0000001fff087819 */ /* 0x002fe20000011400 */
[----:B--2---:R-:W-:Y:S01]  /*121c0*/  VIADD R3, R3, 0xffffffff ;  /* 0xffffffff03037836 */ /* 0x004fe20000000000 */
[----:B------:R-:W-:Y:S06]  /*121d0*/  BRA.DIV UR4, `(.L_x_7816) ;  /* 0x0000003e04287947 */ /* 0x000fec000b800000 */
[----:B------:R-:W-:-:S13]  /*121e0*/  ELECT P6, URZ, PT ;  /* 0x00000000003f782f */ /* 0x000fda00038c0000 */
.L_x_7929:
        /* <DEDUP_REMOVED lines=24> */
.L_x_7818:
        /* <DEDUP_REMOVED lines=9> */
.L_x_7930:
        /* <DEDUP_REMOVED lines=11> */
.L_x_7820:
        /* <DEDUP_REMOVED lines=23> */
.L_x_7817:
        /* <DEDUP_REMOVED lines=30> */
.L_x_7931:
[----:B------:R-:W-:Y:S05]  /*12800*/  BSYNC B0 ;  /* 0x0000000000007941 */ /* 0x000fea0003800000 */
.L_x_7821:
        /* <DEDUP_REMOVED lines=11> */
.L_x_7932:
        /* <DEDUP_REMOVED lines=11> */
.L_x_7826:
        /* <DEDUP_REMOVED lines=38> */
.L_x_7824:
[----:B------:R-:W-:Y:S05]  /*12bd0*/  BSYNC B0 ;  /* 0x0000000000007941 */ /* 0x000fea0003800000 */
.L_x_7823:
        /* <DEDUP_REMOVED lines=46> */
.L_x_7833:
[----:B------:R-:W2:Y:S01]  /*12ec0*/  S2R R7, SR_CgaCtaId ;  /* 0x0000000000077919 */ /* 0x000ea20000008800 */
[----:B------:R-:W-:-:S04]  /*12ed0*/  MOV R2, 0x400 ;  /* 0x0000040000027802 */ /* 0x000fc80000000f00 */
[----:B--2---:R-:W-:Y:S02]  /*12ee0*/  LEA R2, R7, R2, 0x18 ;  /* 0x0000000207027211 */ /* 0x004fe400078ec0ff */
[----:B------:R-:W-:-:S03]  /*12ef0*/  SHF.L.U32 R7, R12, 0x1f, RZ ;  /* 0x0000001f0c077819 */ /* 0x000fc600000006ff */
[----:B------:R-:W-:-:S04]  /*12f00*/  IMAD R2, R13, 0x8, R2 ;  /* 0x000000080d027824 */ /* 0x000fc800078e0202 */
[----:B------:R-:W2:Y:S02]  /*12f10*/  SYNCS.PHASECHK.TRANS64.TRYWAIT P0, [R2+URZ+0x22840], R7 ;  /* 0x02284007020075a7 */ /* 0x000ea4000800017f */
[----:B--2---:R-:W-:Y:S05]  /*12f20*/  @!P0 BRA `(.L_x_7834) ;  /* 0x00000030003c8947 */ /* 0x004fea0003800000 */
.L_x_7933:
        /* <DEDUP_REMOVED lines=11> */
.L_x_7835:
        /* <DEDUP_REMOVED lines=22> */
.L_x_7934:
        /* <DEDUP_REMOVED lines=8> */
.L_x_7837:
        /* <DEDUP_REMOVED lines=34> */
.L_x_7832:
[----:B------:R-:W-:Y:S05]  /*133e0*/  BSYNC B2 ;  /* 0x0000000000027941 */ /* 0x000fea0003800000 */
.L_x_7831:
[----:B------:R-:W2:Y:S02]  /*133f0*/  LDL.LU R2, [R1+0x1c] ;  /* 0x00001c0001027983 */ /* 0x000ea40000300800 */
[----:B--2---:R-:W-:-:S07]  /*13400*/  VIADD R5, R2, 0xfffffffd ;  /* 0xfffffffd02057836 */ /* 0x004fce0000000000 */
.L_x_7830:
[----:B------:R-:W-:Y:S05]  /*13410*/  BSYNC B1 ;  /* 0x0000000000017941 */ /* 0x000fea0003800000 */
.L_x_7829:
[----:B------:R-:W-:-:S05]  /*13420*/  IMAD.MOV R2, RZ, RZ, -R9 ;  /* 0x000000ffff027224 */ /* 0x000fca00078e0a09 */
[----:B------:R-:W-:-:S13]  /*13430*/  ISETP.NE.AND P0, PT, R3, R2, PT ;  /* 0x000000020300720c */ /* 0x000fda0003f05270 */
[----:B------:R-:W-:Y:S05]  /*13440*/  @!P0 BRA `(.L_x_7828) ;  /* 0x0000000c00988947 */ /* 0x000fea0003800000 */
.L_x_7852:
[----:B--2---:R-:W2:Y:S04]  /*13450*/  LDL.LU R3, [R1] ;  /* 0x0000000001037983 */ /* 0x004ea80000300800 */
        /* <DEDUP_REMOVED lines=31> */
.L_x_7840:
[----:B------:R-:W3:Y:S01]  /*13650*/  S2R R3, SR_CgaCtaId ;  /* 0x0000000000037919 */ /* 0x000ee20000008800 */
[----:B------:R-:W-:Y:S02]  /*13660*/  MOV R2, 0x400 ;  /* 0x0000040000027802 */ /* 0x000fe40000000f00 */
[----:B--2---:R-:W-:Y:S02]  /*13670*/  SHF.L.U32 R7, R10, 0x1f, RZ ;  /* 0x0000001f0a077819 */ /* 0x004fe400000006ff */
[----:B---3--:R-:W-:-:S05]  /*13680*/  LEA R2, R3, R2, 0x18 ;  /* 0x0000000203027211 */ /* 0x008fca00078ec0ff */
[----:B------:R-:W-:-:S04]  /*13690*/  IMAD R3, R9, 0x8, R2 ;  /* 0x0000000809037824 */ /* 0x000fc800078e0202 */
[----:B------:R-:W2:Y:S02]  /*136a0*/  SYNCS.PHASECHK.TRANS64.TRYWAIT P0, [R3+URZ+0x22840], R7 ;  /* 0x02284007030075a7 */ /* 0x000ea4000800017f */
[----:B--2---:R-:W-:Y:S05]  /*136b0*/  @!P0 BRA `(.L_x_7841) ;  /* 0x0000002800808947 */ /* 0x004fea0003800000 */
.L_x_7935:
        /* <DEDUP_REMOVED lines=11> */
.L_x_7842:
[----:B0-----:R-:W4:Y:S01]  /*13770*/  LDL R12, [R1+0x10] ;  /* 0x00001000010c7983 */ /* 0x001f220000100800 */
[----:B---3--:R-:W-:Y:S01]  /*13780*/  MOV R2, 0x400 ;  /* 0x0000040000027802 */ /* 0x008fe20000000f00 */
        /* <DEDUP_REMOVED lines=17> */
[----:B------:R-:W3:Y:S02]  /*138a0*/  SYNCS.PHASECHK.TRANS64.TRYWAIT P1, [R3+URZ+0x22860], R7 ;  /* 0x02286007030075a7 */ /* 0x000ee4000802017f */
[----:B0--3--:R-:W-:Y:S05]  /*138b0*/  @!P1 BRA `(.L_x_7843) ;  /* 0x0000002800149947 */ /* 0x009fea0003800000 */
.L_x_7936:
        /* <DEDUP_REMOVED lines=8> */
.L_x_7844:
        /* <DEDUP_REMOVED lines=11> */
[----:B------:R-:W-:-:S07]  /*139f0*/  UMOV UR17, 0x40 ;  /* 0x0000004000117882 */ /* 0x000fce0000000000 */
        /* <DEDUP_REMOVED lines=21> */
.L_x_7839:
[----:B------:R-:W-:Y:S05]  /*13b50*/  BSYNC B1 ;  /* 0x0000000000017941 */ /* 0x000fea0003800000 */
.L_x_7838:
        /* <DEDUP_REMOVED lines=31> */
.L_x_7847:
[----:B------:R-:W4:Y:S01]  /*13d50*/  S2R R3, SR_CgaCtaId ;  /* 0x0000000000037919 */ /* 0x000f220000008800 */
[----:B------:R-:W-:Y:S02]  /*13d60*/  MOV R2, 0x400 ;  /* 0x0000040000027802 */ /* 0x000fe40000000f00 */
[----:B---3--:R-:W-:Y:S02]  /*13d70*/  SHF.L.U32 R7, R10, 0x1f, RZ ;  /* 0x0000001f0a077819 */ /* 0x008fe400000006ff */
[----:B----4-:R-:W-:-:S05]  /*13d80*/  LEA R2, R3, R2, 0x18 ;  /* 0x0000000203027211 */ /* 0x010fca00078ec0ff */
[----:B------:R-:W-:-:S04]  /*13d90*/  IMAD R3, R11, 0x8, R2 ;  /* 0x000000080b037824 */ /* 0x000fc800078e0202 */
[----:B------:R-:W3:Y:S02]  /*13da0*/  SYNCS.PHASECHK.TRANS64.TRYWAIT P0, [R3+URZ+0x22840], R7 ;  /* 0x02284007030075a7 */ /* 0x000ee4000800017f */
[----:B---3--:R-:W-:Y:S05]  /*13db0*/  @!P0 BRA `(.L_x_7848) ;  /* 0x0000002000e88947 */ /* 0x008fea0003800000 */
.L_x_7937:
[----:B------:R-:W4:Y:S02]  /*13dc0*/  S2R R2, SR_TID.X ;  /* 0x0000000000027919 */ /* 0x000f240000002100 */
[----:B----4-:R-:W-:-:S04]  /*13dd0*/  LOP3.LUT R2, R2, 0x7f, RZ, 0xc0, !PT ;  /* 0x0000007f02027812 */ /* 0x010fc800078ec0ff */
[----:B------:R-:W-:-:S13]  /*13de0*/  ISETP.NE.AND P0, PT, R2, RZ, PT ;  /* 0x000000ff0200720c */ /* 0x000fda0003f05270 */
[----:B------:R-:W-:Y:S05]  /*13df0*/  @P0 BRA `(.L_x_7849) ;  /* 0x00000000001c0947 */ /* 0x000fea0003800000 */
[----:B------:R-:W4:Y:S02]  /*13e00*/  S2R R2, SR_TID.X ;  /* 0x0000000000027919 */ /* 0x000f240000002100 */
[----:B----4-:R-:W-:-:S04]  /*13e10*/  LOP3.LUT R2, R2, 0x1f, RZ, 0xc0, !PT ;  /* 0x0000001f02027812 */ /* 0x010fc800078ec0ff */
[----:B------:R-:W-:Y:S01]  /*13e20*/  ISETP.NE.AND P1, PT, R2, RZ, PT ;  /* 0x000000ff0200720c */ /* 0x000fe20003f25270 */
[----:B------:R-:W-:-:S04]  /*13e30*/  IMAD.MOV.U32 R2, RZ, RZ, 0x3000 ;  /* 0x00003000ff027424 */ /* 0x000fc800078e00ff */
[----:B------:R4:W-:Y:S08]  /*13e40*/  SYNCS.ARRIVE.TRANS64 RZ, [R3+URZ+0x22830], R2 ;  /* 0x0228300203ff79a7 */ /* 0x0009f0000800003f */
[----:B------:R-:W-:Y:S05]  /*13e50*/  @!P1 BRA `(.L_x_7849) ;  /* 0x0000000000049947 */ /* 0x000fea0003800000 */
[----:B------:R-:W-:Y:S01]  /*13e60*/  BPT.TRAP 0x1 ;  /* 0x000000040000795c */ /* 0x000fe20000300000 */
.L_x_7849:
[----:B----4-:R-:W4:Y:S01]  /*13e70*/  LDL R2, [R1] ;  /* 0x0000000001027983 */ /* 0x010f220000100800 */
        /* <DEDUP_REMOVED lines=13> */
[----:B----4-:R-:W-:-:S05]  /*13f50*/  IMAD R2, R2, 0x3000, R11 ;  /* 0x0000300002027824 */ /* 0x010fca00078e020b */
[----:B------:R-:W-:Y:S01]  /*13f60*/  R2UR UR8, R2 ;  /* 0x00000000020872ca */ /* 0x000fe200000e0000 */
[----:B--2---:R-:W-:-:S05]  /*13f70*/  IMAD R9, R9, 0x60, R10 ;  /* 0x0000006009097824 */ /* 0x004fca00078e020a */
[----:B------:R-:W-:-:S07]  /*13f80*/  R2UR UR11, R9 ;  /* 0x00000000090b72ca */ /* 0x000fce00000e0000 */
[----:B------:R-:W-:-:S09]  /*13f90*/  UIADD3 UR8, UR8, 0x1c400, URZ ;  /* 0x0001c40008087890 */ /* 0x000fd2000fffe03f */
[----:B------:R0:W-:Y:S01]  /*13fa0*/  UTMALDG.4D [UR8], [UR4], desc[UR6] ;  /* 0x00000608040075b4 */ /* 0x0001e20008019000 */
[----:B------:R-:W2:Y:S02]  /*13fb0*/  SYNCS.PHASECHK.TRANS64.TRYWAIT P1, [R3+URZ+0x22860], R7 ;  /* 0x02286007030075a7 */ /* 0x000ea4000802017f */
[----:B0-2---:R-:W-:Y:S05]  /*13fc0*/  @!P1 BRA `(.L_x_7850) ;  /* 0x0000002000789947 */ /* 0x005fea0003800000 */
.L_x_7938:
        /* <DEDUP_REMOVED lines=8> */
.L_x_7851:
[----:B--2---:R-:W2:Y:S01]  /*14050*/  LDL R2, [R1] ;  /* 0x0000000001027983 */ /* 0x004ea20000100800 */
[----:B0--3--:R-:W-:Y:S01]  /*14060*/  MOV R7, 0x400 ;  /* 0x0000040000077802 */ /* 0x009fe20000000f00 */
        /* <DEDUP_REMOVED lines=32> */
.L_x_7846:
[----:B------:R-:W-:Y:S05]  /*14270*/  BSYNC B1 ;  /* 0x0000000000017941 */ /* 0x000fea0003800000 */
.L_x_7845:
[C---:B------:R-:W-:Y:S01]  /*14280*/  ISETP.GT.AND P0, PT, R5.reuse, 0x1, PT ;  /* 0x000000010500780c */ /* 0x040fe20003f04270 */
[----:B------:R-:W-:-:S12]  /*14290*/  VIADD R5, R5, 0xfffffffe ;  /* 0xfffffffe05057836 */ /* 0x000fd80000000000 */
[----:B------:R-:W-:Y:S05]  /*142a0*/  @P0 BRA `(.L_x_7852) ;  /* 0xfffffff000680947 */ /* 0x000fea000383ffff */
.L_x_7828:
[----:B------:R-:W-:Y:S05]  /*142b0*/  BSYNC B0 ;  /* 0x0000000000007941 */ /* 0x000fea0003800000 */
.L_x_7827:
        /* <DEDUP_REMOVED lines=23> */
.L_x_7854:
[----:B------:R-:W-:Y:S05]  /*14430*/  BSYNC B0 ;  /* 0x0000000000007941 */ /* 0x000fea0003800000 */
.L_x_7853:
[----:B---3--:R-:W3:Y:S02]  /*14440*/  LDL.LU R2, [R1+0x8] ;  /* 0x0000080001027983 */ /* 0x008ee40000300800 */
[----:B---3--:R-:W-:-:S05]  /*14450*/  LOP3.LUT R2, R2, R0, RZ, 0x3c, !PT ;  /* 0x0000000002027212 */ /* 0x008fca00078e3cff */
[----:B------:R3:W-:Y:S02]  /*14460*/  STL [R1+0x8], R2 ;  /* 0x0000080201007387 */ /* 0x0007e40000100800 */
.L_x_7810:
[----:B------:R-:W-:Y:S05]  /*14470*/  BSYNC B6 ;  /* 0x0000000000067941 */ /* 0x000fea0003800000 */
.L_x_7808:
[----:B------:R-:W-:-:S03]  /*14480*/  UMOV UR4, 0xffffffff ;  /* 0xffffffff00047882 */ /* 0x000fc60000000000 */
[----:B------:R-:W-:Y:S05]  /*14490*/  BRA.DIV UR4, `(.L_x_7855) ;  /* 0x0000001e04587947 */ /* 0x000fea000b800000 */
[----:B0-----:R0:W4:Y:S04]  /*144a0*/  SHFL.IDX PT, R4, R16, RZ, 0x1f ;  /* 0x00001fff10047589 */ /* 0x00112800000e0000 */
[----:B------:R0:W0:Y:S02]  /*144b0*/  SHFL.IDX PT, R6, R16, 0x1, 0x1f ;  /* 0x00201f0010067f89 */ /* 0x00002400000e0000 */
.L_x_7942:
        /* <DEDUP_REMOVED lines=10> */
[----:B---3--:R-:W1:Y:S02]  /*14560*/  LDC.64 R2, c[0x0][0xc58] ;  /* 0x00031600ff027b82 */ /* 0x008e640000000a00 */
[----:B-1----:R-:W-:-:S05]  /*14570*/  IMAD.WIDE R2, R5, 0x4, R2 ;  /* 0x0000000405027825 */ /* 0x002fca00078e0202 */
[----:B------:R1:W5:Y:S02]  /*14580*/  LDG.E R17, desc[UR40][R2.64] ;  /* 0x0000002802117981 */ /* 0x000364000c1e1900 */
.L_x_7857:
[----:B------:R-:W-:Y:S05]  /*14590*/  BSYNC B0 ;  /* 0x0000000000007941 */ /* 0x000fea0003800000 */
.L_x_7856:
        /* <DEDUP_REMOVED lines=23> */
.L_x_7950:
[----:B------:R-:W-:Y:S02]  /*14710*/  ULDC UR4, c[0x0][0xc10] ;  /* 0x0003040000047ab9 */ /* 0x000fe40000000800 */
[----:B------:R-:W-:-:S04]  /*14720*/  IMAD.U32 R16, RZ, RZ, UR4 ;  /* 0x00000004ff107e24 */ /* 0x000fc8000f8e00ff */
[----:B-1----:R-:W-:-:S04]  /*14730*/  IMAD R3, R14, R16, RZ ;  /* 0x000000100e037224 */ /* 0x002fc800078e02ff */
[----:B------:R-:W-:-:S05]  /*14740*/  IMAD.IADD R6, R6, 0x1, R3 ;  /* 0x0000000106067824 */ /* 0x000fca00078e0203 */
[----:B----4-:R-:W-:-:S13]  /*14750*/  ISETP.GT.AND P0, PT, R6, R4, PT ;  /* 0x000000040600720c */ /* 0x010fda0003f04270 */
[----:B------:R-:W-:Y:S05]  /*14760*/  @P0 BRA `(.L_x_7859) ;  /* 0x0000000000b40947 */ /* 0x000fea0003800000 */
[----:B------:R-:W1:Y:S02]  /*14770*/  LDC R0, c[0x0][0xc14] ;  /* 0x00030500ff007b82 */ /* 0x000e640000000800 */
.L_x_7864:
        /* <DEDUP_REMOVED lines=14> */
.L_x_7862:
[----:B------:R-:W-:Y:S05]  /*14860*/  BSYNC B0 ;  /* 0x0000000000007941 */ /* 0x000fea0003800000 */
.L_x_7861:
[----:B------:R-:W-:-:S03]  /*14870*/  UMOV UR4, 0xffffffff ;  /* 0xffffffff00047882 */ /* 0x000fc60000000000 */
[----:B------:R-:W-:Y:S05]  /*14880*/  BRA.DIV UR4, `(.L_x_7863) ;  /* 0x0000001e04787947 */ /* 0x000fea000b800000 */
[----:B-----5:R-:W1:Y:S01]  /*14890*/  SHFL.UP PT, R14, R17, 0x1, RZ ;  /* 0x04200000110e7989 */ /* 0x020e6200000e00ff */
[C---:B------:R-:W-:Y:S02]  /*148a0*/  ISETP.NE.AND P0, PT, R8.reuse, RZ, PT ;  /* 0x000000ff0800720c */ /* 0x040fe40003f05270 */
[----:B------:R-:W-:Y:S02]  /*148b0*/  ISETP.GE.U32.AND P1, PT, R8, 0x2, PT ;  /* 0x000000020800780c */ /* 0x000fe40003f26070 */
        /* <DEDUP_REMOVED lines=18> */
.L_x_7958:
[----:B------:R-:W-:Y:S02]  /*149e0*/  ULDC UR4, c[0x0][0xc10] ;  /* 0x0003040000047ab9 */ /* 0x000fe40000000800 */
[----:B------:R-:W-:-:S04]  /*149f0*/  IMAD.U32 R16, RZ, RZ, UR4 ;  /* 0x00000004ff107e24 */ /* 0x000fc8000f8e00ff */
[----:B-1----:R-:W-:-:S04]  /*14a00*/  IMAD R3, R14, R16, RZ ;  /* 0x000000100e037224 */ /* 0x002fc800078e02ff */
[----:B------:R-:W-:-:S05]  /*14a10*/  IMAD.IADD R6, R3, 0x1, R6 ;  /* 0x0000000103067824 */ /* 0x000fca00078e0206 */
[----:B------:R-:W-:-:S13]  /*14a20*/  ISETP.GT.AND P0, PT, R6, R4, PT ;  /* 0x000000040600720c */ /* 0x000fda0003f04270 */
[----:B------:R-:W-:Y:S05]  /*14a30*/  @!P0 BRA `(.L_x_7864) ;  /* 0xfffffffc00508947 */ /* 0x000fea000383ffff */
.L_x_7859:
        /* <DEDUP_REMOVED lines=8> */
.L_x_7962:
[----:B------:R-:W-:Y:S01]  /*14ac0*/  ISETP.NE.AND P0, PT, R3, RZ, PT ;  /* 0x000000ff0300720c */ /* 0x000fe20003f05270 */
[----:B------:R-:W-:-:S12]  /*14ad0*/  IMAD.MOV.U32 R14, RZ, RZ, RZ ;  /* 0x000000ffff0e7224 */ /* 0x000fd800078e00ff */
[----:B------:R-:W-:Y:S05]  /*14ae0*/  @!P0 BRA `(.L_x_7866) ;  /* 0x0000000000108947 */ /* 0x000fea0003800000 */
[----:B------:R-:W-:Y:S01]  /*14af0*/  UMOV UR4, 0xffffffff ;  /* 0xffffffff00047882 */ /* 0x000fe20000000000 */
[----:B------:R-:W-:Y:S02]  /*14b00*/  VIADD R12, R5, 0xffffffff ;  /* 0xffffffff050c7836 */ /* 0x000fe40000000000 */
[----:B------:R-:W-:Y:S05]  /*14b10*/  BRA.DIV UR4, `(.L_x_7867) ;  /* 0x0000001e04ec7947 */ /* 0x000fea000b800000 */
[----:B------:R4:W0:Y:S02]  /*14b20*/  SHFL.IDX PT, R14, R2, R12, 0x1f ;  /* 0x00001f0c020e7589 */ /* 0x00082400000e0000 */
.L_x_7866:
[----:B0-----:R-:W-:Y:S01]  /*14b30*/  IMAD R16, R14, R16, R6 ;  /* 0x000000100e107224 */ /* 0x001fe200078e0206 */
[----:B---3--:R-:W-:Y:S01]  /*14b40*/  IABS R6, R17 ;  /* 0x0000001100067213 */ /* 0x008fe20000000000 */
[----:B----4-:R-:W-:Y:S02]  /*14b50*/  IMAD.MOV.U32 R2, RZ, RZ, RZ ;  /* 0x000000ffff027224 */ /* 0x010fe400078e00ff */
[----:B------:R-:W-:Y:S01]  /*14b60*/  IMAD.IADD R19, R5, 0x1, R19 ;  /* 0x0000000105137824 */ /* 0x000fe200078e0213 */
        /* <DEDUP_REMOVED lines=27> */
.L_x_7860:
[----:B------:R-:W-:Y:S01]  /*14d20*/  UMOV UR4, URZ ;  /* 0x0000003f00047c82 */ /* 0x000fe20008000000 */
[----:B------:R-:W-:Y:S01]  /*14d30*/  UMOV UR5, URZ ;  /* 0x0000003f00057c82 */ /* 0x000fe20008000000 */
[----:B------:R-:W-:Y:S01]  /*14d40*/  ULDC UR6, c[0x0][0xc14] ;  /* 0x0003050000067ab9 */ /* 0x000fe20000000800 */
[----:B------:R-:W-:Y:S01]  /*14d50*/  IMAD.MOV.U32 R16, RZ, RZ, R4 ;  /* 0x000000ffff107224 */ /* 0x000fe200078e0004 */
[----:B------:R-:W-:Y:S01]  /*14d60*/  MOV R19, UR6 ;  /* 0x0000000600137c02 */ /* 0x000fe20008000f00 */
[----:B------:R-:W-:Y:S02]  /*14d70*/  IMAD.U32 R17, RZ, RZ, UR4 ;  /* 0x00000004ff117e24 */ /* 0x000fe4000f8e00ff */
[----:B------:R-:W-:-:S07]  /*14d80*/  IMAD.U32 R18, RZ, RZ, UR5 ;  /* 0x00000005ff127e24 */ /* 0x000fce000f8e00ff */
.L_x_7868:
        /* <DEDUP_REMOVED lines=12> */
.L_x_7787:
[----:B0-----:R-:W4:Y:S01]  /*14e50*/  LDL.LU R0, [R1+0x28] ;  /* 0x0000280001007983 */ /* 0x001f220000300800 */
[----:B------:R-:W-:Y:S01]  /*14e60*/  BSSY B0, `(.L_x_7870) ;  /* 0x000000b000007945 */ /* 0x000fe20003800000 */
[----:B-1----:R-:W0:Y:S01]  /*14e70*/  S2R R5, SR_CgaCtaId ;  /* 0x0000000000057919 */ /* 0x002e220000008800 */
        /* <DEDUP_REMOVED lines=9> */
.L_x_7965:
[----:B------:R-:W-:Y:S05]  /*14f10*/  BSYNC B0 ;  /* 0x0000000000007941 */ /* 0x000fea0003800000 */
.L_x_7870:
[----:B------:R-:W-:-:S03]  /*14f20*/  UMOV UR4, 0xffffffff ;  /* 0xffffffff00047882 */ /* 0x000fc60000000000 */
[----:B------:R-:W-:Y:S05]  /*14f30*/  BRA.DIV UR4, `(.L_x_7872) ;  /* 0x0000001e041c7947 */ /* 0x000fea000b800000 */
[----:B------:R-:W1:Y:S02]  /*14f40*/  S2R R2, SR_TID.X ;  /* 0x0000000000027919 */ /* 0x000e640000002100 */
[----:B-1----:R-:W-:-:S04]  /*14f50*/  SHF.R.U32.HI R2, RZ, 0x5, R2 ;  /* 0x00000005ff027819 */ /* 0x002fc80000011602 */
[----:B------:R-:W-:-:S05]  /*14f60*/  LOP3.LUT R2, R2, 0x3, RZ, 0xc0, !PT ;  /* 0x0000000302027812 */ /* 0x000fca00078ec0ff */
[----:B------:R1:W3:Y:S02]  /*14f70*/  SHFL.IDX PT, R14, R2, RZ, 0x1f ;  /* 0x00001fff020e7589 */ /* 0x0002e400000e0000 */
.L_x_7968:
[----:B---3--:R-:W-:-:S13]  /*14f80*/  ISETP.NE.AND P0, PT, R14, RZ, PT ;  /* 0x000000ff0e00720c */ /* 0x008fda0003f05270 */
[----:B------:R-:W-:Y:S05]  /*14f90*/  @P0 BRA `(.L_x_7646) ;  /* 0x0000000000940947 */ /* 0x000fea0003800000 */
[----:B------:R-:W-:-:S03]  /*14fa0*/  UMOV UR4, 0xffffffff ;  /* 0xffffffff00047882 */ /* 0x000fc60000000000 */
[----:B------:R-:W-:Y:S05]  /*14fb0*/  BRA.DIV UR4, `(.L_x_7873) ;  /* 0x0000001e04307947 */ /* 0x000fea000b800000 */
[----:B------:R-:W-:-:S13]  /*14fc0*/  ELECT P6, URZ, PT ;  /* 0x00000000003f782f */ /* 0x000fda00038c0000 */
.L_x_7971:
[----:B------:R-:W-:Y:S05]  /*14fd0*/  @!P6 BRA `(.L_x_7646) ;  /* 0x000000000084e947 */ /* 0x000fea0003800000 */
[----:B------:R-:W-:-:S06]  /*14fe0*/  ULOP3.LUT UR4, UR36, 0x2, URZ, 0xfc, !UPT ;  /* 0x0000000224047892 */ /* 0x000fcc000f8efc3f */
[----:B-1----:R-:W-:-:S05]  /*14ff0*/  IMAD.U32 R2, RZ, RZ, UR4 ;  /* 0x00000004ff027e24 */ /* 0x002fca000f8e00ff */
[----:B------:R-:W-:-:S13]  /*15000*/  ISETP.NE.AND P2, PT, R2, 0x3, PT ;  /* 0x000000030200780c */ /* 0x000fda0003f45270 */
[----:B------:R-:W-:Y:S05]  /*15010*/  @!P2 BRA `(.L_x_7874) ;  /* 0x000000000004a947 */ /* 0x000fea0003800000 */
[----:B------:R-:W-:Y:S01]  /*15020*/  BPT.TRAP 0x1 ;  /* 0x000000040000795c */ /* 0x000fe20000300000 */
.L_x_7874:
        /* <DEDUP_REMOVED lines=14> */
.L_x_7972:
[----:B------:R-:W1:Y:S02]  /*15110*/  SYNCS.PHASECHK.TRANS64.TRYWAIT P0, [R7+URZ], R2 ;  /* 0x00000002070075a7 */ /* 0x000e64000800017f */
[----:B-1----:R-:W-:Y:S05]  /*15120*/  @!P0 BRA `(.L_x_7876) ;  /* 0x0000001c00088947 */ /* 0x002fea0003800000 */
.L_x_7973:
[----:B------:R-:W-:Y:S05]  /*15130*/  @!P2 BRA `(.L_x_7877) ;  /* 0x000000000004a947 */ /* 0x000fea0003800000 */
[----:B------:R-:W-:Y:S01]  /*15140*/  BPT.TRAP 0x1 ;  /* 0x000000040000795c */ /* 0x000fe20000300000 */
.L_x_7877:
[----:B------:R-:W3:Y:S01]  /*15150*/  LDL.LU R4, [R1] ;  /* 0x0000000001047983 */ /* 0x000ee20000300800 */
[----:B------:R-:W-:-:S04]  /*15160*/  VIADD R0, R0, 0x22860 ;  /* 0x0002286000007836 */ /* 0x000fc80000000000 */
[----:B---3--:R-:W-:-:S04]  /*15170*/  IMAD R4, R4, 0x8, R0 ;  /* 0x0000000804047824 */ /* 0x008fc800078e0200 */
[----:B------:R-:W3:Y:S02]  /*15180*/  SYNCS.PHASECHK.TRANS64.TRYWAIT P0, [R4+URZ], R5 ;  /* 0x00000005040075a7 */ /* 0x000ee4000800017f */
[----:B---3--:R-:W-:Y:S05]  /*15190*/  @!P0 BRA `(.L_x_7878) ;  /* 0x0000001c00008947 */ /* 0x008fea0003800000 */
.L_x_7974:
[----:B------:R-:W-:-:S07]  /*151a0*/  IMAD R3, R3, 0x8, R0 ;  /* 0x0000000803037824 */ /* 0x000fce00078e0200 */
.L_x_7879:
[----:B----4-:R4:W0:Y:S02]  /*151b0*/  SYNCS.PHASECHK.TRANS64.TRYWAIT P0, [R3+URZ], R2 ;  /* 0x00000002030075a7 */ /* 0x010824000800017f */
[----:B0-----:R-:W-:Y:S05]  /*151c0*/  @!P0 NANOSLEEP.SYNCS 0x989680 ;  /* 0x009896800000895d */ /* 0x001fea0003900000 */
[----:B------:R-:W0:Y:S02]  /*151d0*/  @!P0 SYNCS.PHASECHK.TRANS64 P0, [R3+URZ], R2 ;  /* 0x00000002030085a7 */ /* 0x000e24000800007f */
[----:B0-----:R-:W-:Y:S05]  /*151e0*/  @!P0 BRA `(.L_x_7879) ;  /* 0xfffffffc00f08947 */ /* 0x001fea000383ffff */
.L_x_7646:
[----:B------:R-:W-:Y:S05]  /*151f0*/  BSYNC B7 ;  /* 0x0000000000077941 */ /* 0x000fea0003800000 */
.L_x_7643:
[----:B------:R-:W-:Y:S05]  /*15200*/  EXIT ;  /* 0x000000000000794d */ /* 0x000fea0003800000 */
.L_x_7664:
[----:B0-----:R0:W1:Y:S02]  /*15210*/  SYNCS.PHASECHK.TRANS64.TRYWAIT P6, [R90+URZ+0x22890], R101 ;  /* 0x022890655a0075a7 */ /* 0x00106400080c017f */
[----:B-1----:R-:W-:Y:S05]  /*15220*/  @!P6 NANOSLEEP.SYNCS 0x989680 ;  /* 0x009896800000e95d */ /* 0x002fea0003900000 */
[----:B------:R-:W1:Y:S02]  /*15230*/  @!P6 SYNCS.PHASECHK.TRANS64 P6, [R90+URZ+0x22890], R101 ;  /* 0x022890655a00e5a7 */ /* 0x000e6400080c007f */
[----:B-1----:R-:W-:Y:S05]  /*15240*/  @!P6 BRA `(.L_x_7664) ;  /* 0xfffffffc00f0e947 */ /* 0x002fea000383ffff */
[----:B------:R-:W-:Y:S05]  /*15250*/  BRA `(.L_x_7880) ;  /* 0xfffffed800347947 */ /* 0x000fea000383ffff */
.L_x_7682:
[----:B0-----:R0:W1:Y:S02]  /*15260*/  SYNCS.PHASECHK.TRANS64.TRYWAIT P5, [R90+URZ+0x22890], R101 ;  /* 0x022890655a0075a7 */ /* 0x00106400080a017f */
[----:B-1----:R-:W-:Y:S05]  /*15270*/  @!P5 NANOSLEEP.SYNCS 0x989680 ;  /* 0x009896800000d95d */ /* 0x002fea0003900000 */
[----:B------:R-:W1:Y:S02]  /*15280*/  @!P5 SYNCS.PHASECHK.TRANS64 P5, [R90+URZ+0x22890], R101 ;  /* 0x022890655a00d5a7 */ /* 0x000e6400080a007f */
[----:B-1----:R-:W-:Y:S05]  /*15290*/  @!P5 BRA `(.L_x_7682) ;  /* 0xfffffffc00f0d947 */ /* 0x002fea000383ffff */
[----:B------:R-:W-:Y:S05]  /*152a0*/  BRA `(.L_x_7881) ;  /* 0xfffffee800e87947 */ /* 0x000fea000383ffff */
.L_x_7691:
[----:B0-----:R0:W1:Y:S02]  /*152b0*/  SYNCS.PHASECHK.TRANS64.TRYWAIT P4, [R90+URZ+0x22890], R101 ;  /* 0x022890655a0075a7 */ /* 0x001064000808017f */
[----:B-1----:R-:W-:Y:S05]  /*152c0*/  @!P4 NANOSLEEP.SYNCS 0x989680 ;  /* 0x009896800000c95d */ /* 0x002fea0003900000 */
[----:B------:R-:W1:Y:S02]  /*152d0*/  @!P4 SYNCS.PHASECHK.TRANS64 P4, [R90+URZ+0x22890], R101 ;  /* 0x022890655a00c5a7 */ /* 0x000e64000808007f */
[----:B-1----:R-:W-:Y:S05]  /*152e0*/  @!P4 BRA `(.L_x_7691) ;  /* 0xfffffffc00f0c947 */ /* 0x002fea000383ffff */
[----:B------:R-:W-:Y:S05]  /*152f0*/  BRA `(.L_x_7882) ;  /* 0xfffffefc000c7947 */ /* 0x000fea000383ffff */
.L_x_7697:
[----:B-1----:R1:W2:Y:S02]  /*15300*/  SYNCS.PHASECHK.TRANS64.TRYWAIT P3, [R90+URZ+0x228b0], R101 ;  /* 0x0228b0655a0075a7 */ /* 0x0022a4000806017f */
[----:B--2---:R-:W-:Y:S05]  /*15310*/  @!P3 NANOSLEEP.SYNCS 0x989680 ;  /* 0x009896800000b95d */ /* 0x004fea0003900000 */
[----:B------:R-:W2:Y:S02]  /*15320*/  @!P3 SYNCS.PHASECHK.TRANS64 P3, [R90+URZ+0x228b0], R101 ;  /* 0x0228b0655a00b5a7 */ /* 0x000ea4000806007f */
[----:B--2---:R-:W-:Y:S05]  /*15330*/  @!P3 BRA `(.L_x_7697) ;  /* 0xfffffffc00f0b947 */ /* 0x004fea000383ffff */
[----:B------:R-:W-:Y:S05]  /*15340*/  BRA `(.L_x_7883) ;  /* 0xfffffefc009c7947 */ /* 0x000fea000383ffff */
.L_x_7705:
        /* <DEDUP_REMOVED lines=8> */
.L_x_7885:
[----:B------:R-:W-:Y:S05]  /*153d0*/  BSYNC B0 ;  /* 0x0000000000007941 */ /* 0x000fea0003800000 */
.L_x_7884:
[----:B------:R-:W-:Y:S05]  /*153e0*/  BRA `(.L_x_7886) ;  /* 0xffffff08003c7947 */ /* 0x000fea000383ffff */
.L_x_7719:
        /* <DEDUP_REMOVED lines=8> */
.L_x_7888:
[----:B------:R-:W-:Y:S05]  /*15470*/  BSYNC B1 ;  /* 0x0000000000017941 */ /* 0x000fea0003800000 */
.L_x_7887:
[----:B------:R-:W-:Y:S05]  /*15480*/  BRA `(.L_x_7889) ;  /* 0xffffff1000347947 */ /* 0x000fea000383ffff */
.L_x_7720:
        /* <DEDUP_REMOVED lines=8> */
.L_x_7891:
[----:B------:R-:W-:Y:S05]  /*15510*/  BSYNC B1 ;  /* 0x0000000000017941 */ /* 0x000fea0003800000 */
.L_x_7890:
[----:B------:R-:W-:Y:S05]  /*15520*/  BRA `(.L_x_7892) ;  /* 0xffffff1000187947 */ /* 0x000fea000383ffff */
.L_x_7721:
[----:B------:R-:W-:Y:S01]  /*15530*/  BSSY B1, `(.L_x_7893) ;  /* 0x0000008000017945 */ /* 0x000fe20003800000 */
[----:B------:R-:W-:Y:S01]  /*15540*/  IMAD.MOV.U32 R13, RZ, RZ, R27 ;  /* 0x000000ffff0d7224 */ /* 0x000fe200078e001b */
[----:B------:R-:W-:Y:S01]  /*15550*/  MOV R11, 0x1c1f ;  /* 0x00001c1f000b7802 */ /* 0x000fe20000000f00 */
[----:B------:R-:W-:Y:S02]  /*15560*/  IMAD.MOV.U32 R12, RZ, RZ, RZ ;  /* 0x000000ffff0c7224 */ /* 0x000fe400078e00ff */
[----:B------:R-:W-:-:S07]  /*15570*/  IMAD.MOV.U32 R15, RZ, RZ, -0x1 ;  /* 0xffffffffff0f7424 */ /* 0x000fce00078e00ff */
[----:B0-----:R-:W-:Y:S05]  /*15580*/  WARPSYNC.COLLECTIVE R15, `(.L_x_7894) ;  /* 0x000000000f087348 */ /* 0x001fea0003c00000 */
[----:B------:R1:W2:Y:S02]  /*15590*/  SHFL.IDX P6, R14, R13, R12, R11 ;  /* 0x0000000c0d0e7389 */ /* 0x0002a400000c000b */
[----:B012---:R-:W-:Y:S01]  /*155a0*/  ENDCOLLECTIVE ;  /* 0x000000000000791b */ /* 0x007fe20003800000 */
.L_x_7894:
[----:B------:R-:W-:Y:S05]  /*155b0*/  BSYNC B1 ;  /* 0x0000000000017941 */ /* 0x000fea0003800000 */
.L_x_7893:
[----:B------:R-:W-:Y:S05]  /*155c0*/  BRA `(.L_x_7895) ;  /* 0xffffff0c00fc7947 */ /* 0x000fea000383ffff */
.L_x_7722:
        /* <DEDUP_REMOVED lines=8> */
.L_x_7897:
[----:B------:R-:W-:Y:S05]  /*15650*/  BSYNC B1 ;  /* 0x0000000000017941 */ /* 0x000fea0003800000 */
.L_x_7896:
[----:B------:R-:W-:Y:S05]  /*15660*/  BRA `(.L_x_7898) ;  /* 0xffffff0c00e07947 */ /* 0x000fea000383ffff */
.L_x_7724:
[----:B-1----:R1:W2:Y:S02]  /*15670*/  SYNCS.PHASECHK.TRANS64.TRYWAIT P1, [R18+URZ+0x22800], R7 ;  /* 0x02280007120075a7 */ /* 0x0022a4000802017f */
[----:B--2---:R-:W-:Y:S05]  /*15680*/  @!P1 NANOSLEEP.SYNCS 0x989680 ;  /* 0x009896800000995d */ /* 0x004fea0003900000 */
[----:B------:R-:W2:Y:S02]  /*15690*/  @!P1 SYNCS.PHASECHK.TRANS64 P1, [R18+URZ+0x22800], R7 ;  /* 0x02280007120095a7 */ /* 0x000ea4000802007f */
[----:B--2---:R-:W-:Y:S05]  /*156a0*/  @!P1 BRA `(.L_x_7724) ;  /* 0xfffffffc00f09947 */ /* 0x004fea000383ffff */
[----:B------:R-:W-:Y:S05]  /*156b0*/  BRA `(.L_x_7899) ;  /* 0xffffff1000407947 */ /* 0x000fea000383ffff */
.L_x_7732:
[----:B------:R-:W-:Y:S01]  /*156c0*/  BSSY B1, `(.L_x_7900) ;  /* 0x0000008000017945 */ /* 0x000fe20003800000 */
[----:B------:R-:W-:Y:S02]  /*156d0*/  IMAD.MOV.U32 R13, RZ, RZ, R25 ;  /* 0x000000ffff0d7224 */ /* 0x000fe400078e0019 */
[----:B------:R-:W-:Y:S02]  /*156e0*/  IMAD.MOV.U32 R12, RZ, RZ, RZ ;  /* 0x000000ffff0c7224 */ /* 0x000fe400078e00ff */
[----:B------:R-:W-:Y:S02]  /*156f0*/  IMAD.MOV.U32 R11, RZ, RZ, 0x1c1f ;  /* 0x00001c1fff0b7424 */ /* 0x000fe400078e00ff */
[----:B------:R-:W-:-:S07]  /*15700*/  IMAD.MOV.U32 R15, RZ, RZ, -0x1 ;  /* 0xffffffffff0f7424 */ /* 0x000fce00078e00ff */
[----:B01---5:R-:W-:Y:S05]  /*15710*/  WARPSYNC.COLLECTIVE R15, `(.L_x_7901) ;  /* 0x000000000f087348 */ /* 0x023fea0003c00000 */
[----:B------:R2:W3:Y:S02]  /*15720*/  SHFL.IDX P6, R14, R13, R12, R11 ;  /* 0x0000000c0d0e7389 */ /* 0x0004e400000c000b */
[----:B0123-5:R-:W-:Y:S01]  /*15730*/  ENDCOLLECTIVE ;  /* 0x000000000000791b */ /* 0x02ffe20003800000 */
.L_x_7901:
[----:B------:R-:W-:Y:S05]  /*15740*/  BSYNC B1 ;  /* 0x0000000000017941 */ /* 0x000fea0003800000 */
.L_x_7900:
[----:B------:R-:W-:Y:S05]  /*15750*/  BRA `(.L_x_7902) ;  /* 0xffffff1c000c7947 */ /* 0x000fea000383ffff */
.L_x_7733:
        /* <DEDUP_REMOVED lines=8> */
.L_x_7904:
[----:B------:R-:W-:Y:S05]  /*157e0*/  BSYNC B1 ;  /* 0x0000000000017941 */ /* 0x000fea0003800000 */
.L_x_7903:
[----:B------:R-:W-:Y:S05]  /*157f0*/  BRA `(.L_x_7905) ;  /* 0xffffff1800f07947 */ /* 0x000fea000383ffff */
.L_x_7734:
        /* <DEDUP_REMOVED lines=8> */
.L_x_7907:
[----:B------:R-:W-:Y:S05]  /*15880*/  BSYNC B1 ;  /* 0x0000000000017941 */ /* 0x000fea0003800000 */
.L_x_7906:
[----:B------:R-:W-:Y:S05]  /*15890*/  BRA `(.L_x_7908) ;  /* 0xffffff1800d47947 */ /* 0x000fea000383ffff */
.L_x_7735:
        /* <DEDUP_REMOVED lines=8> */
.L_x_7910:
[----:B------:R-:W-:Y:S05]  /*15920*/  BSYNC B1 ;  /* 0x0000000000017941 */ /* 0x000fea0003800000 */
.L_x_7909:
[----:B------:R-:W-:Y:S05]  /*15930*/  BRA `(.L_x_7911) ;  /* 0xffffff1800b87947 */ /* 0x000fea000383ffff */
.L_x_7737:
[----:B-1----:R1:W2:Y:S02]  /*15940*/  SYNCS.PHASECHK.TRANS64.TRYWAIT P1, [R18+URZ+0x22800], R3 ;  /* 0x02280003120075a7 */ /* 0x0022a4000802017f */
[----:B--2---:R-:W-:Y:S05]  /*15950*/  @!P1 NANOSLEEP.SYNCS 0x989680 ;  /* 0x009896800000995d */ /* 0x004fea0003900000 */
[----:B------:R-:W2:Y:S02]  /*15960*/  @!P1 SYNCS.PHASECHK.TRANS64 P1, [R18+URZ+0x22800], R3 ;  /* 0x02280003120095a7 */ /* 0x000ea4000802007f */
[----:B--2---:R-:W-:Y:S05]  /*15970*/  @!P1 BRA `(.L_x_7737) ;  /* 0xfffffffc00f09947 */ /* 0x004fea000383ffff */
[----:B------:R-:W-:Y:S05]  /*15980*/  BRA `(.L_x_7912) ;  /* 0xffffff1c00187947 */ /* 0x000fea000383ffff */
.L_x_7743:
[----:B--2---:R2:W3:Y:S02]  /*15990*/  SYNCS.PHASECHK.TRANS64.TRYWAIT P1, [R3+URZ+0x22830], R72 ;  /* 0x02283048030075a7 */ /* 0x0044e4000802017f */
[----:B---3--:R-:W-:Y:S05]  /*159a0*/  @!P1 NANOSLEEP.SYNCS 0x989680 ;  /* 0x009896800000995d */ /* 0x008fea0003900000 */
[----:B------:R-:W3:Y:S02]  /*159b0*/  @!P1 SYNCS.PHASECHK.TRANS64 P1, [R3+URZ+0x22830], R72 ;  /* 0x02283048030095a7 */ /* 0x000ee4000802007f */
[----:B---3--:R-:W-:Y:S05]  /*159c0*/  @!P1 BRA `(.L_x_7743) ;  /* 0xfffffffc00f09947 */ /* 0x008fea000383ffff */
[----:B------:R-:W-:Y:S05]  /*159d0*/  BRA `(.L_x_7742) ;  /* 0xffffff28003c7947 */ /* 0x000fea000383ffff */
.L_x_7748:
[----:B-1----:R1:W2:Y:S02]  /*159e0*/  SYNCS.PHASECHK.TRANS64.TRYWAIT P2, [R3+URZ+0x22850], R72 ;  /* 0x02285048030075a7 */ /* 0x0022a4000804017f */
[----:B--2---:R-:W-:Y:S05]  /*159f0*/  @!P2 NANOSLEEP.SYNCS 0x989680 ;  /* 0x009896800000a95d */ /* 0x004fea0003900000 */
[----:B------:R-:W2:Y:S02]  /*15a00*/  @!P2 SYNCS.PHASECHK.TRANS64 P2, [R3+URZ+0x22850], R72 ;  /* 0x022850480300a5a7 */ /* 0x000ea4000804007f */
[----:B--2---:R-:W-:Y:S05]  /*15a10*/  @!P2 BRA `(.L_x_7748) ;  /* 0xfffffffc00f0a947 */ /* 0x004fea000383ffff */
[----:B------:R-:W-:Y:S05]  /*15a20*/  BRA `(.L_x_7747) ;  /* 0xffffff4400607947 */ /* 0x000fea000383ffff */
.L_x_7753:
[----:B-1----:R1:W2:Y:S02]  /*15a30*/  SYNCS.PHASECHK.TRANS64.TRYWAIT P3, [R12+URZ+0x22830], R15 ;  /* 0x0228300f0c0075a7 */ /* 0x0022a4000806017f */
[----:B--2---:R-:W-:Y:S05]  /*15a40*/  @!P3 NANOSLEEP.SYNCS 0x989680 ;  /* 0x009896800000b95d */ /* 0x004fea0003900000 */
[----:B------:R-:W2:Y:S02]  /*15a50*/  @!P3 SYNCS.PHASECHK.TRANS64 P3, [R12+URZ+0x22830], R15 ;  /* 0x0228300f0c00b5a7 */ /* 0x000ea4000806007f */
[----:B--2---:R-:W-:Y:S05]  /*15a60*/  @!P3 BRA `(.L_x_7753) ;  /* 0xfffffffc00f0b947 */ /* 0x004fea000383ffff */
[----:B------:R-:W-:Y:S05]  /*15a70*/  BRA `(.L_x_7752) ;  /* 0xffffff4800a07947 */ /* 0x000fea000383ffff */
.L_x_7758:
[----:B-1----:R1:W2:Y:S02]  /*15a80*/  SYNCS.PHASECHK.TRANS64.TRYWAIT P3, [R12+URZ+0x22850], R15 ;  /* 0x0228500f0c0075a7 */ /* 0x0022a4000806017f */
[----:B--2---:R-:W-:Y:S05]  /*15a90*/  @!P3 NANOSLEEP.SYNCS 0x989680 ;  /* 0x009896800000b95d */ /* 0x004fea0003900000 */
[----:B------:R-:W2:Y:S02]  /*15aa0*/  @!P3 SYNCS.PHASECHK.TRANS64 P3, [R12+URZ+0x22850], R15 ;  /* 0x0228500f0c00b5a7 */ /* 0x000ea4000806007f */
[----:B--2---:R-:W-:Y:S05]  /*15ab0*/  @!P3 BRA `(.L_x_7758) ;  /* 0xfffffffc00f0b947 */ /* 0x004fea000383ffff */
[----:B------:R-:W-:Y:S05]  /*15ac0*/  BRA `(.L_x_7757) ;  /* 0xffffff68007c7947 */ /* 0x000fea000383ffff */
.L_x_7791:
[----:B------:R-:W0:Y:S01]  /*15ad0*/  S2R R11, SR_TID.X ;  /* 0x00000000000b7919 */ /* 0x000e220000002100 */
[----:B------:R-:W-:Y:S01]  /*15ae0*/  BSSY B1, `(.L_x_7913) ;  /* 0x000000a000017945 */ /* 0x000fe20003800000 */
[----:B------:R-:W-:Y:S01]  /*15af0*/  IMAD.MOV.U32 R12, RZ, RZ, RZ ;  /* 0x000000ffff0c7224 */ /* 0x000fe200078e00ff */
[----:B------:R-:W-:Y:S02]  /*15b00*/  MOV R15, 0xffffffff ;  /* 0xffffffff000f7802 */ /* 0x000fe40000000f00 */
[----:B0-----:R-:W-:-:S04]  /*15b10*/  SHF.R.U32.HI R11, RZ, 0x5, R11 ;  /* 0x00000005ff0b7819 */ /* 0x001fc8000001160b */
[----:B------:R-:W-:-:S05]  /*15b20*/  LOP3.LUT R11, R11, 0x3, RZ, 0xc0, !PT ;  /* 0x000000030b0b7812 */ /* 0x000fca00078ec0ff */
[----:B------:R-:W-:Y:S02]  /*15b30*/  IMAD.MOV.U32 R13, RZ, RZ, R11 ;  /* 0x000000ffff0d7224 */ /* 0x000fe400078e000b */
[----:B------:R-:W-:-:S07]  /*15b40*/  IMAD.MOV.U32 R11, RZ, RZ, 0x1f ;  /* 0x0000001fff0b7424 */ /* 0x000fce00078e00ff */
[----:B-----5:R-:W-:Y:S05]  /*15b50*/  WARPSYNC.COLLECTIVE R15, `(.L_x_7914) ;  /* 0x000000000f087348 */ /* 0x020fea0003c00000 */
[----:B------:R0:W1:Y:S02]  /*15b60*/  SHFL.IDX P6, R14, R13, R12, R11 ;  /* 0x0000000c0d0e7389 */ /* 0x00006400000c000b */
[----:B01---5:R-:W-:Y:S01]  /*15b70*/  ENDCOLLECTIVE ;  /* 0x000000000000791b */ /* 0x023fe20003800000 */
.L_x_7914:
[----:B------:R-:W-:Y:S05]  /*15b80*/  BSYNC B1 ;  /* 0x0000000000017941 */ /* 0x000fea0003800000 */
.L_x_7913:
[----:B------:R-:W-:Y:S05]  /*15b90*/  BRA `(.L_x_7915) ;  /* 0xffffffb000507947 */ /* 0x000fea000383ffff */
.L_x_7792:
[----:B------:R-:W-:Y:S01]  /*15ba0*/  BSSY B1, `(.L_x_7916) ;  /* 0x0000006000017945 */ /* 0x000fe20003800000 */
[----:B------:R-:W-:-:S07]  /*15bb0*/  IMAD.MOV.U32 R15, RZ, RZ, -0x1 ;  /* 0xffffffffff0f7424 */ /* 0x000fce00078e00ff */
[----:B-----5:R-:W-:Y:S05]  /*15bc0*/  WARPSYNC.COLLECTIVE R15, `(.L_x_7917) ;  /* 0x000000000f0c7348 */ /* 0x020fea0003c00000 */
[----:B------:R-:W-:Y:S02]  /*15bd0*/  ELECT P6, UR62, PT ;  /* 0x00000000003e782f */ /* 0x000fe400038c0000 */
[----:B------:R-:W-:Y:S01]  /*15be0*/  MOV R14, UR62 ;  /* 0x0000003e000e7c02 */ /* 0x000fe20008000f00 */
[----:B-----5:R-:W-:Y:S10]  /*15bf0*/  ENDCOLLECTIVE ;  /* 0x000000000000791b */ /* 0x020ff40003800000 */
.L_x_7917:
[----:B------:R-:W-:Y:S05]  /*15c00*/  BSYNC B1 ;  /* 0x0000000000017941 */ /* 0x000fea0003800000 */
.L_x_7916:
[----:B------:R-:W-:Y:S05]  /*15c10*/  BRA `(.L_x_7918) ;  /* 0xffffffb0003c7947 */ /* 0x000fea000383ffff */
.L_x_7794:
[----:B0-----:R0:W1:Y:S02]  /*15c20*/  SYNCS.PHASECHK.TRANS64.TRYWAIT P0, [R5+URZ+0x22820], R6 ;  /* 0x02282006050075a7 */ /* 0x001064000800017f */
[----:B-1----:R-:W-:Y:S05]  /*15c30*/  @!P0 NANOSLEEP.SYNCS 0x989680 ;  /* 0x009896800000895d */ /* 0x002fea0003900000 */
[----:B------:R-:W1:Y:S02]  /*15c40*/  @!P0 SYNCS.PHASECHK.TRANS64 P0, [R5+URZ+0x22820], R6 ;  /* 0x02282006050085a7 */ /* 0x000e64000800007f */
[----:B-1----:R-:W-:Y:S05]  /*15c50*/  @!P0 BRA `(.L_x_7794) ;  /* 0xfffffffc00f08947 */ /* 0x002fea000383ffff */
[----:B------:R-:W-:Y:S05]  /*15c60*/  BRA `(.L_x_7919) ;  /* 0xffffffb000587947 */ /* 0x000fea000383ffff */
.L_x_7797:
[----:B0-----:R0:W1:Y:S02]  /*15c70*/  SYNCS.PHASECHK.TRANS64.TRYWAIT P0, [R6+URZ+0x228a0], R9 ;  /* 0x0228a009060075a7 */ /* 0x001064000800017f */
[----:B-1----:R-:W-:Y:S05]  /*15c80*/  @!P0 NANOSLEEP.SYNCS 0x989680 ;  /* 0x009896800000895d */ /* 0x002fea0003900000 */
[----:B------:R-:W1:Y:S02]  /*15c90*/  @!P0 SYNCS.PHASECHK.TRANS64 P0, [R6+URZ+0x228a0], R9 ;  /* 0x0228a009060085a7 */ /* 0x000e64000800007f */
[----:B-1----:R-:W-:Y:S05]  /*15ca0*/  @!P0 BRA `(.L_x_7797) ;  /* 0xfffffffc00f08947 */ /* 0x002fea000383ffff */
[----:B------:R-:W-:Y:S05]  /*15cb0*/  BRA `(.L_x_7920) ;  /* 0xffffffb000687947 */ /* 0x000fea000383ffff */
.L_x_7799:
[----:B-1----:R1:W2:Y:S02]  /*15cc0*/  SYNCS.PHASECHK.TRANS64.TRYWAIT P0, [R6+URZ+0x228c0], R9 ;  /* 0x0228c009060075a7 */ /* 0x0022a4000800017f */
[----:B--2---:R-:W-:Y:S05]  /*15cd0*/  @!P0 NANOSLEEP.SYNCS 0x989680 ;  /* 0x009896800000895d */ /* 0x004fea0003900000 */
[----:B------:R-:W2:Y:S02]  /*15ce0*/  @!P0 SYNCS.PHASECHK.TRANS64 P0, [R6+URZ+0x228c0], R9 ;  /* 0x0228c009060085a7 */ /* 0x000ea4000800007f */
[----:B--2---:R-:W-:Y:S05]  /*15cf0*/  @!P0 BRA `(.L_x_7799) ;  /* 0xfffffffc00f08947 */ /* 0x004fea000383ffff */
[----:B------:R-:W-:Y:S05]  /*15d00*/  BRA `(.L_x_7921) ;  /* 0xffffffb000cc7947 */ /* 0x000fea000383ffff */
.L_x_7803:
[----:B0-----:R0:W1:Y:S02]  /*15d10*/  SYNCS.PHASECHK.TRANS64.TRYWAIT P0, [R7+URZ+0x228a0], R8 ;  /* 0x0228a008070075a7 */ /* 0x001064000800017f */
[----:B-1----:R-:W-:Y:S05]  /*15d20*/  @!P0 NANOSLEEP.SYNCS 0x989680 ;  /* 0x009896800000895d */ /* 0x002fea0003900000 */
[----:B------:R-:W1:Y:S02]  /*15d30*/  @!P0 SYNCS.PHASECHK.TRANS64 P0, [R7+URZ+0x228a0], R8 ;  /* 0x0228a008070085a7 */ /* 0x000e64000800007f */
[----:B-1----:R-:W-:Y:S05]  /*15d40*/  @!P0 BRA `(.L_x_7803) ;  /* 0xfffffffc00f08947 */ /* 0x002fea000383ffff */
[----:B------:R-:W-:Y:S05]  /*15d50*/  BRA `(.L_x_7922) ;  /* 0xffffffb400bc7947 */ /* 0x000fea000383ffff */
.L_x_7805:
[----:B-1----:R1:W2:Y:S02]  /*15d60*/  SYNCS.PHASECHK.TRANS64.TRYWAIT P1, [R7+URZ+0x228c0], R8 ;  /* 0x0228c008070075a7 */ /* 0x0022a4000802017f */
[----:B--2---:R-:W-:Y:S05]  /*15d70*/  @!P1 NANOSLEEP.SYNCS 0x989680 ;  /* 0x009896800000995d */ /* 0x004fea0003900000 */
[----:B------:R-:W2:Y:S02]  /*15d80*/  @!P1 SYNCS.PHASECHK.TRANS64 P1, [R7+URZ+0x228c0], R8 ;  /* 0x0228c008070095a7 */ /* 0x000ea4000802007f */
[----:B--2---:R-:W-:Y:S05]  /*15d90*/  @!P1 BRA `(.L_x_7805) ;  /* 0xfffffffc00f09947 */ /* 0x004fea000383ffff */
[----:B------:R-:W-:Y:S05]  /*15da0*/  BRA `(.L_x_7923) ;  /* 0xffffffb800187947 */ /* 0x000fea000383ffff */
.L_x_7815:
        /* <DEDUP_REMOVED lines=11> */
.L_x_7925:
[----:B------:R-:W-:Y:S05]  /*15e60*/  BSYNC B0 ;  /* 0x0000000000007941 */ /* 0x000fea0003800000 */
.L_x_7924:
[----:B------:R-:W-:Y:S05]  /*15e70*/  BRA `(.L_x_7926) ;  /* 0xffffffc000c47947 */ /* 0x000fea000383ffff */
.L_x_7816:
[----:B------:R-:W-:Y:S01]  /*15e80*/  BSSY B0, `(.L_x_7927) ;  /* 0x0000006000007945 */ /* 0x000fe20003800000 */
[----:B------:R-:W-:-:S07]  /*15e90*/  IMAD.MOV.U32 R15, RZ, RZ, -0x1 ;  /* 0xffffffffff0f7424 */ /* 0x000fce00078e00ff */
[----:B------:R-:W-:Y:S05]  /*15ea0*/  WARPSYNC.COLLECTIVE R15, `(.L_x_7928) ;  /* 0x000000000f0c7348 */ /* 0x000fea0003c00000 */
[----:B------:R-:W-:Y:S02]  /*15eb0*/  ELECT P6, UR62, PT ;  /* 0x00000000003e782f */ /* 0x000fe400038c0000 */
[----:B------:R-:W-:Y:S01]  /*15ec0*/  MOV R14, UR62 ;  /* 0x0000003e000e7c02 */ /* 0x000fe20008000f00 */
[----:B------:R-:W-:Y:S10]  /*15ed0*/  ENDCOLLECTIVE ;  /* 0x000000000000791b */ /* 0x000ff40003800000 */
.L_x_7928:
[----:B------:R-:W-:Y:S05]  /*15ee0*/  BSYNC B0 ;  /* 0x0000000000007941 */ /* 0x000fea0003800000 */
.L_x_7927:
[----:B------:R-:W-:Y:S05]  /*15ef0*/  BRA `(.L_x_7929) ;  /* 0xffffffc000bc7947 */ /* 0x000fea000383ffff */
.L_x_7819:
[----:B0-----:R0:W1:Y:S02]  /*15f00*/  SYNCS.PHASECHK.TRANS64.TRYWAIT P0, [R5+URZ+0x22840], R7 ;  /* 0x02284007050075a7 */ /* 0x001064000800017f */
[----:B-1----:R-:W-:Y:S05]  /*15f10*/  @!P0 NANOSLEEP.SYNCS 0x989680 ;  /* 0x009896800000895d */ /* 0x002fea0003900000 */
[----:B------:R-:W1:Y:S02]  /*15f20*/  @!P0 SYNCS.PHASECHK.TRANS64 P0, [R5+URZ+0x22840], R7 ;  /* 0x02284007050085a7 */ /* 0x000e64000800007f */
[----:B-1----:R-:W-:Y:S05]  /*15f30*/  @!P0 BRA `(.L_x_7819) ;  /* 0xfffffffc00f08947 */ /* 0x002fea000383ffff */
[----:B------:R-:W-:Y:S05]  /*15f40*/  BRA `(.L_x_7930) ;  /* 0xffffffc4002c7947 */ /* 0x000fea000383ffff */
.L_x_7822:
        /* <DEDUP_REMOVED lines=8> */
.L_x_7825:
[----:B0-----:R0:W1:Y:S02]  /*15fd0*/  SYNCS.PHASECHK.TRANS64.TRYWAIT P0, [R2+URZ+0x22860], R5 ;  /* 0x02286005020075a7 */ /* 0x001064000800017f */
[----:B-1----:R-:W-:Y:S05]  /*15fe0*/  @!P0 NANOSLEEP.SYNCS 0x989680 ;  /* 0x009896800000895d */ /* 0x002fea0003900000 */
[----:B------:R-:W1:Y:S02]  /*15ff0*/  @!P0 SYNCS.PHASECHK.TRANS64 P0, [R2+URZ+0x22860], R5 ;  /* 0x02286005020085a7 */ /* 0x000e64000800007f */
[----:B-1----:R-:W-:Y:S05]  /*16000*/  @!P0 BRA `(.L_x_7825) ;  /* 0xfffffffc00f08947 */ /* 0x002fea000383ffff */
[----:B------:R-:W-:Y:S05]  /*16010*/  BRA `(.L_x_7932) ;  /* 0xffffffc800287947 */ /* 0x000fea000383ffff */
.L_x_7834:
[----:B--2---:R2:W3:Y:S02]  /*16020*/  SYNCS.PHASECHK.TRANS64.TRYWAIT P0, [R2+URZ+0x22840], R7 ;  /* 0x02284007020075a7 */ /* 0x0044e4000800017f */
[----:B---3--:R-:W-:Y:S05]  /*16030*/  @!P0 NANOSLEEP.SYNCS 0x989680 ;  /* 0x009896800000895d */ /* 0x008fea0003900000 */
[----:B------:R-:W3:Y:S02]  /*16040*/  @!P0 SYNCS.PHASECHK.TRANS64 P0, [R2+URZ+0x22840], R7 ;  /* 0x02284007020085a7 */ /* 0x000ee4000800007f */
[----:B---3--:R-:W-:Y:S05]  /*16050*/  @!P0 BRA `(.L_x_7834) ;  /* 0xfffffffc00f08947 */ /* 0x008fea000383ffff */
[----:B------:R-:W-:Y:S05]  /*16060*/  BRA `(.L_x_7933) ;  /* 0xffffffcc00b07947 */ /* 0x000fea000383ffff */
.L_x_7836:
[----:B0-----:R0:W3:Y:S02]  /*16070*/  SYNCS.PHASECHK.TRANS64.TRYWAIT P0, [R2+URZ+0x22860], R7 ;  /* 0x02286007020075a7 */ /* 0x0010e4000800017f */
[----:B---3--:R-:W-:Y:S05]  /*16080*/  @!P0 NANOSLEEP.SYNCS 0x989680 ;  /* 0x009896800000895d */ /* 0x008fea0003900000 */
[----:B------:R-:W3:Y:S02]  /*16090*/  @!P0 SYNCS.PHASECHK.TRANS64 P0, [R2+URZ+0x22860], R7 ;  /* 0x02286007020085a7 */ /* 0x000ee4000800007f */
[----:B---3--:R-:W-:Y:S05]  /*160a0*/  @!P0 BRA `(.L_x_7836) ;  /* 0xfffffffc00f08947 */ /* 0x008fea000383ffff */
[----:B------:R-:W-:Y:S05]  /*160b0*/  BRA `(.L_x_7934) ;  /* 0xffffffd000207947 */ /* 0x000fea000383ffff */
.L_x_7841:
[----:B--2---:R2:W3:Y:S02]  /*160c0*/  SYNCS.PHASECHK.TRANS64.TRYWAIT P0, [R3+URZ+0x22840], R7 ;  /* 0x02284007030075a7 */ /* 0x0044e4000800017f */
[----:B---3--:R-:W-:Y:S05]  /*160d0*/  @!P0 NANOSLEEP.SYNCS 0x989680 ;  /* 0x009896800000895d */ /* 0x008fea0003900000 */
[----:B------:R-:W3:Y:S02]  /*160e0*/  @!P0 SYNCS.PHASECHK.TRANS64 P0, [R3+URZ+0x22840], R7 ;  /* 0x02284007030085a7 */ /* 0x000ee4000800007f */
[----:B---3--:R-:W-:Y:S05]  /*160f0*/  @!P0 BRA `(.L_x_7841) ;  /* 0xfffffffc00f08947 */ /* 0x008fea000383ffff */
[----:B------:R-:W-:Y:S05]  /*16100*/  BRA `(.L_x_7935) ;  /* 0xffffffd4006c7947 */ /* 0x000fea000383ffff */
.L_x_7843:
[----:B0-----:R0:W3:Y:S02]  /*16110*/  SYNCS.PHASECHK.TRANS64.TRYWAIT P1, [R3+URZ+0x22860], R7 ;  /* 0x02286007030075a7 */ /* 0x0010e4000802017f */
[----:B---3--:R-:W-:Y:S05]  /*16120*/  @!P1 NANOSLEEP.SYNCS 0x989680 ;  /* 0x009896800000995d */ /* 0x008fea0003900000 */
[----:B------:R-:W3:Y:S02]  /*16130*/  @!P1 SYNCS.PHASECHK.TRANS64 P1, [R3+URZ+0x22860], R7 ;  /* 0x02286007030095a7 */ /* 0x000ee4000802007f */
[----:B---3--:R-:W-:Y:S05]  /*16140*/  @!P1 BRA `(.L_x_7843) ;  /* 0xfffffffc00f09947 */ /* 0x008fea000383ffff */
[----:B------:R-:W-:Y:S05]  /*16150*/  BRA `(.L_x_7936) ;  /* 0xffffffd400d87947 */ /* 0x000fea000383ffff */
.L_x_7848:
[----:B---3--:R3:W4:Y:S02]  /*16160*/  SYNCS.PHASECHK.TRANS64.TRYWAIT P0, [R3+URZ+0x22840], R7 ;  /* 0x02284007030075a7 */ /* 0x008724000800017f */
[----:B----4-:R-:W-:Y:S05]  /*16170*/  @!P0 NANOSLEEP.SYNCS 0x989680 ;  /* 0x009896800000895d */ /* 0x010fea0003900000 */
[----:B------:R-:W4:Y:S02]  /*16180*/  @!P0 SYNCS.PHASECHK.TRANS64 P0, [R3+URZ+0x22840], R7 ;  /* 0x02284007030085a7 */ /* 0x000f24000800007f */
[----:B----4-:R-:W-:Y:S05]  /*16190*/  @!P0 BRA `(.L_x_7848) ;  /* 0xfffffffc00f08947 */ /* 0x010fea000383ffff */
[----:B------:R-:W-:Y:S05]  /*161a0*/  BRA `(.L_x_7937) ;  /* 0xffffffdc00047947 */ /* 0x000fea000383ffff */
.L_x_7850:
[----:B0-----:R0:W2:Y:S02]  /*161b0*/  SYNCS.PHASECHK.TRANS64.TRYWAIT P1, [R3+URZ+0x22860], R7 ;  /* 0x02286007030075a7 */ /* 0x0010a4000802017f */
[----:B--2---:R-:W-:Y:S05]  /*161c0*/  @!P1 NANOSLEEP.SYNCS 0x989680 ;  /* 0x009896800000995d */ /* 0x004fea0003900000 */
[----:B------:R-:W2:Y:S02]  /*161d0*/  @!P1 SYNCS.PHASECHK.TRANS64 P1, [R3+URZ+0x22860], R7 ;  /* 0x02286007030095a7 */ /* 0x000ea4000802007f */
[----:B--2---:R-:W-:Y:S05]  /*161e0*/  @!P1 BRA `(.L_x_7850) ;  /* 0xfffffffc00f09947 */ /* 0x004fea000383ffff */
[----:B------:R-:W-:Y:S05]  /*161f0*/  BRA `(.L_x_7938) ;  /* 0xffffffdc00747947 */ /* 0x000fea000383ffff */
.L_x_7855:
[----:B------:R-:W-:Y:S01]  /*16200*/  BSSY B0, `(.L_x_7939) ;  /* 0x0000008000007945 */ /* 0x000fe20003800000 */
[----:B0-----:R-:W-:Y:S02]  /*16210*/  IMAD.MOV.U32 R13, RZ, RZ, R16 ;  /* 0x000000ffff0d7224 */ /* 0x001fe400078e0010 */
[----:B------:R-:W-:Y:S02]  /*16220*/  IMAD.MOV.U32 R12, RZ, RZ, RZ ;  /* 0x000000ffff0c7224 */ /* 0x000fe400078e00ff */
[----:B--2---:R-:W-:Y:S02]  /*16230*/  IMAD.MOV.U32 R11, RZ, RZ, 0x1f ;  /* 0x0000001fff0b7424 */ /* 0x004fe400078e00ff */
[----:B------:R-:W-:-:S07]  /*16240*/  IMAD.MOV.U32 R15, RZ, RZ, -0x1 ;  /* 0xffffffffff0f7424 */ /* 0x000fce00078e00ff */
[----:B-1-3--:R-:W-:Y:S05]  /*16250*/  WARPSYNC.COLLECTIVE R15, `(.L_x_7940) ;  /* 0x000000000f087348 */ /* 0x00afea0003c00000 */
[----:B------:R0:W2:Y:S02]  /*16260*/  SHFL.IDX P6, R14, R13, R12, R11 ;  /* 0x0000000c0d0e7389 */ /* 0x0000a400000c000b */
[----:B0123--:R-:W-:Y:S01]  /*16270*/  ENDCOLLECTIVE ;  /* 0x000000000000791b */ /* 0x00ffe20003800000 */
.L_x_7940:
[----:B------:R-:W-:Y:S05]  /*16280*/  BSYNC B0 ;  /* 0x0000000000007941 */ /* 0x000fea0003800000 */
.L_x_7939:
        /* <DEDUP_REMOVED lines=8> */
.L_x_7941:
[----:B------:R-:W-:Y:S01]  /*16310*/  IMAD.MOV.U32 R6, RZ, RZ, R14 ;  /* 0x000000ffff067224 */ /* 0x000fe200078e000e */
[----:B------:R-:W-:Y:S06]  /*16320*/  BRA `(.L_x_7942) ;  /* 0xffffffe000647947 */ /* 0x000fec000383ffff */
.L_x_7858:
[----:B------:R-:W-:Y:S01]  /*16330*/  BSSY B0, `(.L_x_7943) ;  /* 0x0000008000007945 */ /* 0x000fe20003800000 */
[----:B-----5:R-:W-:Y:S02]  /*16340*/  IMAD.MOV.U32 R13, RZ, RZ, R17 ;  /* 0x000000ffff0d7224 */ /* 0x020fe400078e0011 */
[----:B------:R-:W-:Y:S02]  /*16350*/  IMAD.MOV.U32 R12, RZ, RZ, 0x1 ;  /* 0x00000001ff0c7424 */ /* 0x000fe400078e00ff */
[----:B--2---:R-:W-:Y:S02]  /*16360*/  IMAD.MOV.U32 R11, RZ, RZ, RZ ;  /* 0x000000ffff0b7224 */ /* 0x004fe400078e00ff */
[----:B------:R-:W-:-:S07]  /*16370*/  IMAD.MOV.U32 R15, RZ, RZ, -0x1 ;  /* 0xffffffffff0f7424 */ /* 0x000fce00078e00ff */
[----:B01-34-:R-:W-:Y:S05]  /*16380*/  WARPSYNC.COLLECTIVE R15, `(.L_x_7944) ;  /* 0x000000000f087348 */ /* 0x01bfea0003c00000 */
[----:B------:R2:W0:Y:S02]  /*16390*/  SHFL.UP P6, R14, R13, R12, R11 ;  /* 0x0400000c0d0e7389 */ /* 0x00042400000c000b */
[----:B01234-:R-:W-:Y:S01]  /*163a0*/  ENDCOLLECTIVE ;  /* 0x000000000000791b */ /* 0x01ffe20003800000 */
.L_x_7944:
[----:B------:R-:W-:Y:S05]  /*163b0*/  BSYNC B0 ;  /* 0x0000000000007941 */ /* 0x000fea0003800000 */
.L_x_7943:
        /* <DEDUP_REMOVED lines=10> */
.L_x_7945:
        /* <DEDUP_REMOVED lines=8> */
.L_x_7946:
        /* <DEDUP_REMOVED lines=8> */
.L_x_7947:
        /* <DEDUP_REMOVED lines=8> */
.L_x_7948:
        /* <DEDUP_REMOVED lines=8> */
.L_x_7949:
[----:B------:R-:W-:Y:S05]  /*16660*/  BRA `(.L_x_7950) ;  /* 0xffffffe000287947 */ /* 0x000fea000383ffff */
.L_x_7863:
[----:B------:R-:W-:Y:S01]  /*16670*/  BSSY B0, `(.L_x_7951) ;  /* 0x0000008000007945 */ /* 0x000fe20003800000 */
[----:B-----5:R-:W-:Y:S02]  /*16680*/  IMAD.MOV.U32 R13, RZ, RZ, R17 ;  /* 0x000000ffff0d7224 */ /* 0x020fe400078e0011 */
[----:B------:R-:W-:Y:S02]  /*16690*/  IMAD.MOV.U32 R12, RZ, RZ, 0x1 ;  /* 0x00000001ff0c7424 */ /* 0x000fe400078e00ff */
[----:B--2---:R-:W-:Y:S02]  /*166a0*/  IMAD.MOV.U32 R11, RZ, RZ, RZ ;  /* 0x000000ffff0b7224 */ /* 0x004fe400078e00ff */
[----:B------:R-:W-:-:S07]  /*166b0*/  IMAD.MOV.U32 R15, RZ, RZ, -0x1 ;  /* 0xffffffffff0f7424 */ /* 0x000fce00078e00ff */
[----:B0-----:R-:W-:Y:S05]  /*166c0*/  WARPSYNC.COLLECTIVE R15, `(.L_x_7952) ;  /* 0x000000000f087348 */ /* 0x001fea0003c00000 */
[----:B------:R1:W2:Y:S02]  /*166d0*/  SHFL.UP P6, R14, R13, R12, R11 ;  /* 0x0400000c0d0e7389 */ /* 0x0002a400000c000b */
[----:B012---:R-:W-:Y:S01]  /*166e0*/  ENDCOLLECTIVE ;  /* 0x000000000000791b */ /* 0x007fe20003800000 */
.L_x_7952:
[----:B------:R-:W-:Y:S05]  /*166f0*/  BSYNC B0 ;  /* 0x0000000000007941 */ /* 0x000fea0003800000 */
.L_x_7951:
        /* <DEDUP_REMOVED lines=10> */
.L_x_7953:
        /* <DEDUP_REMOVED lines=8> */
.L_x_7954:
        /* <DEDUP_REMOVED lines=8> */
.L_x_7955:
        /* <DEDUP_REMOVED lines=8> */
.L_x_7956:
        /* <DEDUP_REMOVED lines=8> */
.L_x_7957:
[----:B------:R-:W-:Y:S05]  /*169a0*/  BRA `(.L_x_7958) ;  /* 0xffffffe0000c7947 */ /* 0x000fea000383ffff */
.L_x_7865:
[----:B------:R-:W-:Y:S01]  /*169b0*/  BSSY B0, `(.L_x_7959) ;  /* 0x0000006000007945 */ /* 0x000fe20003800000 */
[----:B------:R-:W-:Y:S01]  /*169c0*/  PLOP3.LUT P6, PT, P6, PT, PT, 0x8, 0x0 ;  /* 0x000000000000781c */ /* 0x000fe200037ce170 */
[----:B------:R-:W-:-:S12]  /*169d0*/  IMAD.MOV.U32 R15, RZ, RZ, -0x1 ;  /* 0xffffffffff0f7424 */ /* 0x000fd800078e00ff */
[----:B0-2---:R-:W-:Y:S05]  /*169e0*/  WARPSYNC.COLLECTIVE R15, `(.L_x_7960) ;  /* 0x000000000f087348 */ /* 0x005fea0003c00000 */
[----:B------:R-:W-:Y:S01]  /*169f0*/  VOTE.ANY R14, PT, P6 ;  /* 0x00000000000e7806 */ /* 0x000fe200030e0100 */
[----:B0-2---:R-:W-:Y:S06]  /*16a00*/  ENDCOLLECTIVE ;  /* 0x000000000000791b */ /* 0x005fec0003800000 */
.L_x_7960:
[----:B------:R-:W-:Y:S05]  /*16a10*/  BSYNC B0 ;  /* 0x0000000000007941 */ /* 0x000fea0003800000 */
.L_x_7959:
        /* <DEDUP_REMOVED lines=9> */
.L_x_7961:
[----:B------:R-:W-:Y:S01]  /*16ab0*/  IMAD.MOV.U32 R17, RZ, RZ, R14 ;  /* 0x000000ffff117224 */ /* 0x000fe200078e000e */
[----:B------:R-:W-:Y:S06]  /*16ac0*/  BRA `(.L_x_7962) ;  /* 0xffffffdc00fc7947 */ /* 0x000fec000383ffff */
.L_x_7867:
[----:B------:R-:W-:Y:S01]  /*16ad0*/  BSSY B0, `(.L_x_7963) ;  /* 0x0000007000007945 */ /* 0x000fe20003800000 */
[----:B------:R-:W-:Y:S02]  /*16ae0*/  IMAD.MOV.U32 R13, RZ, RZ, R2 ;  /* 0x000000ffff0d7224 */ /* 0x000fe400078e0002 */
[----:B--2---:R-:W-:Y:S02]  /*16af0*/  IMAD.MOV.U32 R11, RZ, RZ, 0x1f ;  /* 0x0000001fff0b7424 */ /* 0x004fe400078e00ff */
[----:B------:R-:W-:-:S07]  /*16b00*/  IMAD.MOV.U32 R15, RZ, RZ, -0x1 ;  /* 0xffffffffff0f7424 */ /* 0x000fce00078e00ff */
[----:B01-3--:R-:W-:Y:S05]  /*16b10*/  WARPSYNC.COLLECTIVE R15, `(.L_x_7964) ;  /* 0x000000000f087348 */ /* 0x00bfea0003c00000 */
[----:B------:R2:W4:Y:S02]  /*16b20*/  SHFL.IDX P6, R14, R13, R12, R11 ;  /* 0x0000000c0d0e7389 */ /* 0x00052400000c000b */
[----:B01234-:R-:W-:Y:S01]  /*16b30*/  ENDCOLLECTIVE ;  /* 0x000000000000791b */ /* 0x01ffe20003800000 */
.L_x_7964:
[----:B------:R-:W-:Y:S05]  /*16b40*/  BSYNC B0 ;  /* 0x0000000000007941 */ /* 0x000fea0003800000 */
.L_x_7963:
[----:B------:R-:W-:Y:S05]  /*16b50*/  BRA `(.L_x_7866) ;  /* 0xffffffdc00f47947 */ /* 0x000fea000383ffff */
.L_x_7871:
[----:B0-----:R0:W1:Y:S02]  /*16b60*/  SYNCS.PHASECHK.TRANS64.TRYWAIT P0, [R0+URZ+0x22820], R3 ;  /* 0x02282003000075a7 */ /* 0x001064000800017f */
[----:B-1----:R-:W-:Y:S05]  /*16b70*/  @!P0 NANOSLEEP.SYNCS 0x989680 ;  /* 0x009896800000895d */ /* 0x002fea0003900000 */
[----:B------:R-:W1:Y:S02]  /*16b80*/  @!P0 SYNCS.PHASECHK.TRANS64 P0, [R0+URZ+0x22820], R3 ;  /* 0x02282003000085a7 */ /* 0x000e64000800007f */
[----:B-1----:R-:W-:Y:S05]  /*16b90*/  @!P0 BRA `(.L_x_7871) ;  /* 0xfffffffc00f08947 */ /* 0x002fea000383ffff */
[----:B------:R-:W-:Y:S05]  /*16ba0*/  BRA `(.L_x_7965) ;  /* 0xffffffe000d87947 */ /* 0x000fea000383ffff */
.L_x_7872:
[----:B------:R-:W1:Y:S01]  /*16bb0*/  S2R R2, SR_TID.X ;  /* 0x0000000000027919 */ /* 0x000e620000002100 */
[----:B------:R-:W-:Y:S01]  /*16bc0*/  BSSY B0, `(.L_x_7966) ;  /* 0x000000a000007945 */ /* 0x000fe20003800000 */
[----:B------:R-:W-:Y:S02]  /*16bd0*/  IMAD.MOV.U32 R12, RZ, RZ, RZ ;  /* 0x000000ffff0c7224 */ /* 0x000fe400078e00ff */
[----:B--2---:R-:W-:Y:S02]  /*16be0*/  IMAD.MOV.U32 R11, RZ, RZ, 0x1f ;  /* 0x0000001fff0b7424 */ /* 0x004fe400078e00ff */
[----:B------:R-:W-:Y:S01]  /*16bf0*/  IMAD.MOV.U32 R15, RZ, RZ, -0x1 ;  /* 0xffffffffff0f7424 */ /* 0x000fe200078e00ff */
[----:B-1----:R-:W-:-:S04]  /*16c00*/  SHF.R.U32.HI R2, RZ, 0x5, R2 ;  /* 0x00000005ff027819 */ /* 0x002fc80000011602 */
[----:B------:R-:W-:-:S05]  /*16c10*/  LOP3.LUT R2, R2, 0x3, RZ, 0xc0, !PT ;  /* 0x0000000302027812 */ /* 0x000fca00078ec0ff */
[----:B------:R-:W-:-:S07]  /*16c20*/  IMAD.MOV.U32 R13, RZ, RZ, R2 ;  /* 0x000000ffff0d7224 */ /* 0x000fce00078e0002 */
[----:B0-----:R-:W-:Y:S05]  /*16c30*/  WARPSYNC.COLLECTIVE R15, `(.L_x_7967) ;  /* 0x000000000f087348 */ /* 0x001fea0003c00000 */
[----:B------:R1:W2:Y:S02]  /*16c40*/  SHFL.IDX P6, R14, R13, R12, R11 ;  /* 0x0000000c0d0e7389 */ /* 0x0002a400000c000b */
[----:B012---:R-:W-:Y:S01]  /*16c50*/  ENDCOLLECTIVE ;  /* 0x000000000000791b */ /* 0x007fe20003800000 */
.L_x_7967:
[----:B------:R-:W-:Y:S05]  /*16c60*/  BSYNC B0 ;  /* 0x0000000000007941 */ /* 0x000fea0003800000 */
.L_x_7966:
[----:B------:R-:W-:Y:S05]  /*16c70*/  BRA `(.L_x_7968) ;  /* 0xffffffe000c07947 */ /* 0x000fea000383ffff */
.L_x_7873:
[----:B------:R-:W-:Y:S01]  /*16c80*/  BSSY B0, `(.L_x_7969) ;  /* 0x0000006000007945 */ /* 0x000fe20003800000 */
[----:B------:R-:W-:-:S07]  /*16c90*/  IMAD.MOV.U32 R15, RZ, RZ, -0x1 ;  /* 0xffffffffff0f7424 */ /* 0x000fce00078e00ff */
[----:B012---:R-:W-:Y:S05]  /*16ca0*/  WARPSYNC.COLLECTIVE R15, `(.L_x_7970) ;  /* 0x000000000f0c7348 */ /* 0x007fea0003c00000 */
[----:B------:R-:W-:Y:S02]  /*16cb0*/  ELECT P6, UR62, PT ;  /* 0x00000000003e782f */ /* 0x000fe400038c0000 */
[----:B------:R-:W-:Y:S01]  /*16cc0*/  MOV R14, UR62 ;  /* 0x0000003e000e7c02 */ /* 0x000fe20008000f00 */
[----:B012---:R-:W-:Y:S10]  /*16cd0*/  ENDCOLLECTIVE ;  /* 0x000000000000791b */ /* 0x007ff40003800000 */
.L_x_7970:
[----:B------:R-:W-:Y:S05]  /*16ce0*/  BSYNC B0 ;  /* 0x0000000000007941 */ /* 0x000fea0003800000 */
.L_x_7969:
[----:B------:R-:W-:Y:S05]  /*16cf0*/  BRA `(.L_x_7971) ;  /* 0xffffffe000b47947 */ /* 0x000fea000383ffff */
.L_x_7875:
[----:B0-----:R0:W1:Y:S02]  /*16d00*/  SYNCS.PHASECHK.TRANS64.TRYWAIT P0, [R6+URZ], R5 ;  /* 0x00000005060075a7 */ /* 0x001064000800017f */
[----:B-1----:R-:W-:Y:S05]  /*16d10*/  @!P0 NANOSLEEP.SYNCS 0x989680 ;  /* 0x009896800000895d */ /* 0x002fea0003900000 */
[----:B------:R-:W1:Y:S02]  /*16d20*/  @!P0 SYNCS.PHASECHK.TRANS64 P0, [R6+URZ], R5 ;  /* 0x00000005060085a7 */ /* 0x000e64000800007f */
[----:B-1----:R-:W-:Y:S05]  /*16d30*/  @!P0 BRA `(.L_x_7875) ;  /* 0xfffffffc00f08947 */ /* 0x002fea000383ffff */
[----:B------:R-:W-:Y:S05]  /*16d40*/  BRA `(.L_x_7972) ;  /* 0xffffffe000f07947 */ /* 0x000fea000383ffff */
.L_x_7876:
[----:B-1----:R1:W3:Y:S02]  /*16d50*/  SYNCS.PHASECHK.TRANS64.TRYWAIT P0, [R7+URZ], R2 ;  /* 0x00000002070075a7 */ /* 0x0022e4000800017f */
[----:B---3--:R-:W-:Y:S05]  /*16d60*/  @!P0 NANOSLEEP.SYNCS 0x989680 ;  /* 0x009896800000895d */ /* 0x008fea0003900000 */
[----:B------:R-:W3:Y:S02]  /*16d70*/  @!P0 SYNCS.PHASECHK.TRANS64 P0, [R7+URZ], R2 ;  /* 0x00000002070085a7 */ /* 0x000ee4000800007f */
[----:B---3--:R-:W-:Y:S05]  /*16d80*/  @!P0 BRA `(.L_x_7876) ;  /* 0xfffffffc00f08947 */ /* 0x008fea000383ffff */
[----:B------:R-:W-:Y:S05]  /*16d90*/  BRA `(.L_x_7973) ;  /* 0xffffffe000e47947 */ /* 0x000fea000383ffff */
.L_x_7878:
[----:B---3--:R3:W4:Y:S02]  /*16da0*/  SYNCS.PHASECHK.TRANS64.TRYWAIT P0, [R4+URZ], R5 ;  /* 0x00000005040075a7 */ /* 0x008724000800017f */
[----:B----4-:R-:W-:Y:S05]  /*16db0*/  @!P0 NANOSLEEP.SYNCS 0x989680 ;  /* 0x009896800000895d */ /* 0x010fea0003900000 */
[----:B------:R-:W4:Y:S02]  /*16dc0*/  @!P0 SYNCS.PHASECHK.TRANS64 P0, [R4+URZ], R5 ;  /* 0x00000005040085a7 */ /* 0x000f24000800007f */
[----:B----4-:R-:W-:Y:S05]  /*16dd0*/  @!P0 BRA `(.L_x_7878) ;  /* 0xfffffffc00f08947 */ /* 0x010fea000383ffff */
[----:B------:R-:W-:Y:S05]  /*16de0*/  BRA `(.L_x_7974) ;  /* 0xffffffe000ec7947 */ /* 0x000fea000383ffff */
.L_x_7975:
        /* <DEDUP_REMOVED lines=9> */
.L_x_11962:


//--------------------- .text._ZN7cutlass13device_kernelIN5flash11enable_sm90INS1_16FlashAttnFwdSm90INS1_25CollectiveMainloopFwdSm90ILi2EN4cute5tupleIJNS5_1CILi1EEES8_S8_EEENS6_IJNS7_ILi128EEENS7_ILi96EEENS7_ILi64EEEEEELi256ENS_10bfloat16_tEfNS_4arch4Sm90ELb0ELb0ELb1ELb1ELb0ELb0ELb1ELb1ELb0ELb0ELb0ELb0EEENS1_21CollectiveEpilogueFwdINS6_IJSA_NS7_ILi256EEESB_EEES9_SE_SG_Li256ELb1ELb0ELb0ELb0EEENS1_36VarlenDynamicPersistentTileSchedulerILi128ELi96ELi256ELi32ELb0ELb0ELb1ELb0ELb1ELb1EEEEEEEEEvNT_6ParamsE --------------------------
	.section	.text._ZN7cutlass13device_kernelIN5flash11enable_sm90INS1_16FlashAttnFwdSm90INS1_25CollectiveMainloopFwdSm90ILi2EN4cute5tupleIJNS5_1CILi1EEES8_S8_EEENS6_IJNS7_ILi128EEENS7_ILi96EEENS7_ILi64EEEEEELi256ENS_10bfloat16_tEfNS_4arch4Sm90ELb0ELb0ELb1ELb1ELb0ELb0ELb1ELb1ELb0ELb0ELb0ELb0EEENS1_21CollectiveEpilogueFwdINS6_IJSA_NS7_ILi256EEESB_EEES9_SE_SG_Li256ELb1ELb0ELb0ELb0EEENS1_36VarlenDynamicPersistentTileSchedulerILi128ELi96ELi256ELi32ELb0ELb0ELb1ELb0ELb1ELb1EEEEEEEEEvNT_6ParamsE,"ax",@progbits
	.align	128
.text._ZN7cutlass13device_kernelIN5flash11enable_sm90INS1_16FlashAttnFwdSm90INS1_25CollectiveMainloopFwdSm90ILi2EN4cute5tupleIJNS5_1CILi1EEES8_S8_EEENS6_IJNS7_ILi128EEENS7_ILi96EEENS7_ILi64EEEEEELi256ENS_10bfloat16_tEfNS_4arch4Sm90ELb0ELb0ELb1ELb1ELb0ELb0ELb1ELb1ELb0ELb0ELb0ELb0EEENS1_21CollectiveEpilogueFwdINS6_IJSA_NS7_ILi256EEESB_EEES9_SE_SG_Li256ELb1ELb0ELb0ELb0EEENS1_36VarlenDynamicPersistentTileSchedulerILi128ELi96ELi256ELi32ELb0ELb0ELb1ELb0ELb1ELb1EEEEEEEEEvNT_6ParamsE:
        .type           _ZN7cutlass13device_kernelIN5flash11enable_sm90INS1_16FlashAttnFwdSm90INS1_25CollectiveMainloopFwdSm90ILi2EN4cute5tupleIJNS5_1CILi1EEES8_S8_EEENS6_IJNS7_ILi128EEENS7_ILi96EEENS7_ILi64EEEEEELi256ENS_10bfloat16_tEfNS_4arch4Sm90ELb0ELb0ELb1ELb1ELb0ELb0ELb1ELb1ELb0ELb0ELb0ELb0EEENS1_21CollectiveEpilogueFwdINS6_IJSA_NS7_ILi256EEESB_EEES9_SE_SG_Li256ELb1ELb0ELb0ELb0EEENS1_36VarlenDynamicPersistentTileSchedulerILi128ELi96ELi256ELi32ELb0ELb0ELb1ELb0ELb1ELb1EEEEEEEEEvNT_6ParamsE,@function
        .size           _ZN7cutlass13device_kernelIN5flash11enable_sm90INS1_16FlashAttnFwdSm90INS1_25CollectiveMainloopFwdSm90ILi2EN4cute5tupleIJNS5_1CILi1EEES8_S8_EEENS6_IJNS7_ILi128EEENS7_ILi96EEENS7_ILi64EEEEEELi256ENS_10bfloat16_tEfNS_4arch4Sm90ELb0ELb0ELb1ELb1ELb0ELb0ELb1ELb1ELb0ELb0ELb0ELb0EEENS1_21CollectiveEpilogueFwdINS6_IJSA_NS7_ILi256EEESB_EEES9_SE_SG_Li256ELb1ELb0ELb0ELb0EEENS1_36VarlenDynamicPersistentTileSchedulerILi128ELi96ELi256ELi32ELb0ELb0ELb1ELb0ELb1ELb1EEEEEEEEEvNT_6ParamsE,(.L_x_11963 - _ZN7cutlass13device_kernelIN5flash11enable_sm90INS1_16FlashAttnFwdSm90INS1_25CollectiveMainloopFwdSm90ILi2EN4cute5tupleIJNS5_1CILi1EEES8_S8_EEENS6_IJNS7_ILi128EEENS7_ILi96EEENS7_ILi64EEEEEELi256ENS_10bfloat16_tEfNS_4arch4Sm90ELb0ELb0ELb1ELb1ELb0ELb0ELb1ELb1ELb0ELb0ELb0ELb0EEENS1_21CollectiveEpilogueFwdINS6_IJSA_NS7_ILi256EEESB_EEES9_SE_SG_Li256ELb1ELb0ELb0ELb0EEENS1_36VarlenDynamicPersistentTileSchedulerILi128ELi96ELi256ELi32ELb0ELb0ELb1ELb0ELb1ELb1EEEEEEEEEvNT_6ParamsE)
        .other          _ZN7cutlass13device_kernelIN5flash11enable_sm90INS1_16FlashAttnFwdSm90INS1_25CollectiveMainloopFwdSm90ILi2EN4cute5tupleIJNS5_1CILi1EEES8_S8_EEENS6_IJNS7_ILi128EEENS7_ILi96EEENS7_ILi64EEEEEELi256ENS_10bfloat16_tEfNS_4arch4Sm90ELb0ELb0ELb1ELb1ELb0ELb0ELb1ELb1ELb0ELb0ELb0ELb0EEENS1_21CollectiveEpilogueFwdINS6_IJSA_NS7_ILi256EEESB_EEES9_SE_SG_Li256ELb1ELb0ELb0ELb0EEENS1_36VarlenDynamicPersistentTileSchedulerILi128ELi96ELi256ELi32ELb0ELb0ELb1ELb0ELb1ELb1EEEEEEEEEvNT_6ParamsE,@"STO_CUDA_ENTRY STV_DEFAULT"
_ZN7cutlass13device_kernelIN5flash11enable_sm90INS1_16FlashAttnFwdSm90INS1_25CollectiveMainloopFwdSm90ILi2EN4cute5tupleIJNS5_1CILi1EEES8_S8_EEENS6_IJNS7_ILi128EEENS7_ILi96EEENS7_ILi64EEEEEELi256ENS_10bfloat16_tEfNS_4arch4Sm90ELb0ELb0ELb1ELb1ELb0ELb0ELb1ELb1ELb0ELb0ELb0ELb0EEENS1_21CollectiveEpilogueFwdINS6_IJSA_NS7_ILi256EEESB_EEES9_SE_SG_Li256ELb1ELb0ELb0ELb0EEENS1_36VarlenDynamicPersistentTileSchedulerILi128ELi96ELi256ELi32ELb0ELb0ELb1ELb0ELb1ELb1EEEEEEEEEvNT_6ParamsE:
        /* <DEDUP_REMOVED lines=24> */
.L_x_7977:
[----:B------:R-:W-:Y:S05]  /*0180*/  BSYNC B0 ;  /* 0x0000000000007941 */ /* 0x000fea0003800000 */
.L_x_7976:
        /* <DEDUP_REMOVED lines=43> */
.L_x_7978:
        /* <DEDUP_REMOVED lines=22> */
.L_x_7979:
        /* <DEDUP_REMOVED lines=18> */
.L_x_7980:
        /* <DEDUP_REMOVED lines=22> */
.L_x_7981:
        /* <DEDUP_REMOVED lines=22> */
.L_x_7982:
[----:B0-----:R-:W-:Y:S01]  /*0980*/  UMOV UR4, 0x1 ;  /* 0x0000000100047882 */ /* 0x001fe20000000000 */
[----:B------:R-:W-:Y:S01]  /*0990*/  PLOP3.LUT P0, PT, PT, PT, UP0, 0x80, 0x0 ;  /* 0x000000000000781c */ /* 0x000fe20003f0f008 */
[----:B------:R-:W-:Y:S01]  /*09a0*/  USEL UR4, UR4, 0x2, !UP0 ;  /* 0x0000000204047887 */ /* 0x000fe2000c000000 */
[----:B------:R-:W-:Y:S01]  /*09b0*/  NOP ;  /* 0x0000000000007918 */ /* 0x000fe20000000000 */
[----:B------:R-:W-:-:S04]  /*09c0*/  ULDC.64 UR60, c[0x0][0x208] ;  /* 0x00008200003c7ab9 */ /* 0x000fc80000000a00 */
[----:B------:R-:W-:-:S05]  /*09d0*/  IMAD.U32 R2, RZ, RZ, UR4 ;  /* 0x00000004ff027e24 */ /* 0x000fca000f8e00ff */
[----:B------:R0:W-:Y:S01]  /*09e0*/  STL [R1+0x2c], R2 ;  /* 0x00002c0201007387 */ /* 0x0001e20000100800 */
[----:B-123--:R-:W-:Y:S06]  /*09f0*/  BAR.SYNC.DEFER_BLOCKING 0x0 ;  /* 0x0000000000007b1d */ /* 0x00efec0000010000 */
[----:B------:R-:W-:Y:S05]  /*0a00*/  @!P0 BRA `(.L_x_7983) ;  /* 0x0000009400f08947 */ /* 0x000fea0003800000 */
.L_x_7984:
[----:B------:R-:W-:-:S08]  /*0a10*/  NOP ;  /* 0x0000000000007918 */ /* 0x000fd00000000000 */
[----:B------:R-:W1:Y:S02]  /*0a20*/  USETMAXREG.TRY_ALLOC.CTAPOOL UP0, 0xf0 ;  /* 0x000000f0000079c8 */ /* 0x000e640008000600 */
[----:B-1----:R-:W-:-:S13]  /*0a30*/  PLOP3.LUT P0, PT, PT, PT, UP0, 0x80, 0x0 ;  /* 0x000000000000781c */ /* 0x002fda0003f0f008 */
[----:B------:R-:W-:Y:S05]  /*0a40*/  @!P0 BRA `(.L_x_7984) ;  /* 0xfffffffc00f08947 */ /* 0x000fea000383ffff */
[----:B------:R-:W1:Y:S01]  /*0a50*/  S2R R0, SR_TID.X ;  /* 0x0000000000007919 */ /* 0x000e620000002100 */
[----:B------:R-:W2:Y:S01]  /*0a60*/  S2UR UR5, SR_CgaCtaId ;  /* 0x00000000000579c3 */ /* 0x000ea20000008800 */
[----:B------:R-:W-:-:S07]  /*0a70*/  UMOV UR4, 0x400 ;  /* 0x0000040000047882 */ /* 0x000fce0000000000 */
[----:B------:R-:W-:Y:S06]  /*0a80*/  BAR.ARV 0x8, 0x120 ;  /* 0x0204800000007b1d */ /* 0x000fec0000002000 */
[----:B--2---:R-:W-:Y:S01]  /*0a90*/  ULEA UR4, UR5, UR4, 0x18 ;  /* 0x0000000405047291 */ /* 0x004fe2000f8ec03f */
[----:B-1----:R-:W-:-:S04]  /*0aa0*/  SHF.R.U32.HI R0, RZ, 0x7, R0 ;  /* 0x00000007ff007819 */ /* 0x002fc80000011600 */
[----:B------:R-:W-:-:S13]  /*0ab0*/  ISETP.NE.AND P0, PT, R0, 0x1, PT ;  /* 0x000000010000780c */ /* 0x000fda0003f05270 */
[----:B------:R-:W-:Y:S08]  /*0ac0*/  @!P0 BAR.ARV 0x9, 0x100 ;  /* 0x0244000000008b1d */ /* 0x000ff00000002000 */
[----:B------:R-:W-:Y:S06]  /*0ad0*/  BAR.SYNC.DEFER_BLOCKING 0x5, 0x120 ;  /* 0x0144800000007b1d */ /* 0x000fec0000010000 */
        /* <DEDUP_REMOVED lines=8> */
[----:B------:R-:W-:Y:S01]  /*0b60*/  UMOV UR36, URZ ;  /* 0x0000003f00247c82 */ /* 0x000fe20008000000 */
[----:B------:R-:W0:Y:S02]  /*0b70*/  S2R R0, SR_TID.X ;  /* 0x0000000000007919 */ /* 0x000e240000002100 */
[----:B0-----:R-:W-:-:S05]  /*0b80*/  VIADD R223, R0, 0xffffff80 ;  /* 0xffffff8000df7836 */ /* 0x001fca0000000000 */
[----:B------:R-:W-:-:S04]  /*0b90*/  SHF.R.S32.HI R0, RZ, 0x1f, R223 ;  /* 0x0000001fff007819 */ /* 0x000fc800000114df */
[CC--:B------:R-:W-:Y:S02]  /*0ba0*/  LEA.HI R3, R0.reuse, R223.reuse, RZ, 0x7 ;  /* 0x000000df00037211 */ /* 0x0c0fe400078f38ff */
[----:B------:R-:W-:Y:S02]  /*0bb0*/  LEA.HI R4, R0, R223, RZ, 0x5 ;  /* 0x000000df00047211 */ /* 0x000fe400078f28ff */
[----:B------:R-:W-:-:S03]  /*0bc0*/  SHF.R.S32.HI R218, RZ, 0x7, R3 ;  /* 0x00000007ffda7819 */ /* 0x000fc60000011403 */
[----:B------:R-:W-:Y:S01]  /*0bd0*/  IMAD.SHL.U32 R6, R4, 0x20, RZ ;  /* 0x0000002004067824 */ /* 0x000fe200078e00ff */
[----:B--2---:R-:W-:Y:S02]  /*0be0*/  R2UR UR4, R2 ;  /* 0x00000000020472ca */ /* 0x004fe400000e0000 */
[C---:B------:R-:W-:Y:S02]  /*0bf0*/  LOP3.LUT R2, R3.reuse, 0xffffff80, RZ, 0xc0, !PT ;  /* 0xffffff8003027812 */ /* 0x040fe400078ec0ff */
[----:B------:R-:W-:-:S03]  /*0c00*/  LEA.HI R3, R3, R218, RZ, 0x1 ;  /* 0x000000da03037211 */ /* 0x000fc600078f08ff */
[----:B------:R-:W-:Y:S01]  /*0c10*/  IMAD.IADD R205, R223, 0x1, -R2 ;  /* 0x00000001dfcd7824 */ /* 0x000fe200078e0a02 */
[----:B------:R-:W-:-:S04]  /*0c20*/  LOP3.LUT R3, R3, 0x3fffffe, RZ, 0xc0, !PT ;  /* 0x03fffffe03037812 */ /* 0x000fc800078ec0ff */
[----:B------:R-:W-:Y:S01]  /*0c30*/  SHF.R.S32.HI R8, RZ, 0x1f, R205 ;  /* 0x0000001fff087819 */ /* 0x000fe200000114cd */
[----:B------:R-:W-:Y:S01]  /*0c40*/  ULOP3.LUT UR4, UR4, 0x1, URZ, 0xfc, !UPT ;  /* 0x0000000104047892 */ /* 0x000fe2000f8efc3f */
[----:B------:R-:W-:Y:S02]  /*0c50*/  IMAD.IADD R3, R218, 0x1, -R3 ;  /* 0x00000001da037824 */ /* 0x000fe400078e0a03 */
[CC--:B------:R-:W-:Y:S02]  /*0c60*/  LEA.HI R9, R8.reuse, R205.reuse, RZ, 0x2 ;  /* 0x000000cd08097211 */ /* 0x0c0fe400078f10ff */
[----:B------:R-:W-:Y:S01]  /*0c70*/  LEA.HI R8, R8, R205, RZ, 0x5 ;  /* 0x000000cd08087211 */ /* 0x000fe200078f28ff */
[----:B------:R-:W-:Y:S01]  /*0c80*/  IMAD.U32 R222, RZ, RZ, UR4 ;  /* 0x00000004ffde7e24 */ /* 0x000fe2000f8e00ff */
[--C-:B------:R-:W-:Y:S01]  /*0c90*/  SHF.R.S32.HI R7, RZ, 0x2, R9.reuse ;  /* 0x00000002ff077819 */ /* 0x100fe20000011409 */
[----:B------:R-:W-:Y:S01]  /*0ca0*/  UMOV UR4, URZ ;  /* 0x0000003f00047c82 */ /* 0x000fe20008000000 */
[----:B------:R-:W-:Y:S01]  /*0cb0*/  SHF.R.S32.HI R2, RZ, 0x1f, R9 ;  /* 0x0000001fff027819 */ /* 0x000fe20000011409 */
[----:B------:R-:W-:Y:S01]  /*0cc0*/  IMAD.U32 R204, RZ, RZ, UR4 ;  /* 0x00000004ffcc7e24 */ /* 0x000fe2000f8e00ff */
[----:B------:R-:W-:-:S02]  /*0cd0*/  SHF.R.S32.HI R8, RZ, 0x5, R8 ;  /* 0x00000005ff087819 */ /* 0x000fc40000011408 */
[----:B------:R-:W-:Y:S02]  /*0ce0*/  LEA.HI R5, R2, R7, RZ, 0x3 ;  /* 0x0000000702057211 */ /* 0x000fe400078f18ff */
[----:B------:R-:W-:Y:S02]  /*0cf0*/  LEA.HI R2, R0, R223, RZ, 0x4 ;  /* 0x000000df00027211 */ /* 0x000fe400078f20ff */
[----:B------:R-:W-:Y:S02]  /*0d00*/  LOP3.LUT R10, R5, 0xfffffff8, RZ, 0xc0, !PT ;  /* 0xfffffff8050a7812 */ /* 0x000fe400078ec0ff */
[----:B------:R-:W-:Y:S02]  /*0d10*/  SHF.R.S32.HI R5, RZ, 0x4, R2 ;  /* 0x00000004ff057819 */ /* 0x000fe40000011402 */
[C---:B------:R-:W-:Y:S01]  /*0d20*/  LOP3.LUT R4, R2.reuse, 0x3fffff0, RZ, 0xc0, !PT ;  /* 0x03fffff002047812 */ /* 0x040fe200078ec0ff */
[----:B------:R-:W-:Y:S01]  /*0d30*/  IMAD.IADD R11, R7, 0x1, -R10 ;  /* 0x00000001070b7824 */ /* 0x000fe200078e0a0a */
[----:B------:R-:W-:-:S02]  /*0d40*/  LEA.HI R2, R2, R5, RZ, 0x1 ;  /* 0x0000000502027211 */ /* 0x000fc400078f08ff */
[----:B------:R-:W-:Y:S01]  /*0d50*/  LOP3.LUT R7, R6, 0xfffffc00, RZ, 0xc0, !PT ;  /* 0xfffffc0006077812 */ /* 0x000fe200078ec0ff */
[----:B------:R-:W-:Y:S01]  /*0d60*/  IMAD.IADD R4, R223, 0x1, -R4 ;  /* 0x00000001df047824 */ /* 0x000fe200078e0a04 */
[----:B------:R-:W-:Y:S01]  /*0d70*/  LOP3.LUT R2, R2, 0x1ffffffe, RZ, 0xc0, !PT ;  /* 0x1ffffffe02027812 */ /* 0x000fe200078ec0ff */
[----:B------:R-:W-:Y:S01]  /*0d80*/  IMAD R8, R8, 0x10, R11 ;  /* 0x0000001008087824 */ /* 0x000fe200078e020b */
[----:B------:R-:W-:Y:S01]  /*0d90*/  LEA.HI R0, R0, R223, RZ, 0x3 ;  /* 0x000000df00007211 */ /* 0x000fe200078f18ff */
[----:B------:R-:W-:Y:S01]  /*0da0*/  IMAD R7, R4, 0x40, R7 ;  /* 0x0000004004077824 */ /* 0x000fe200078e0207 */
[----:B------:R-:W-:Y:S01]  /*0db0*/  LOP3.LUT R4, R9, 0x7ffffffc, RZ, 0xc0, !PT ;  /* 0x7ffffffc09047812 */ /* 0x000fe200078ec0ff */
[----:B------:R-:W-:Y:S01]  /*0dc0*/  IMAD.IADD R2, R5, 0x1, -R2 ;  /* 0x0000000105027824 */ /* 0x000fe200078e0a02 */
[----:B------:R-:W-:Y:S01]  /*0dd0*/  SHF.R.S32.HI R22, RZ, 0x3, R0 ;  /* 0x00000003ff167819 */ /* 0x000fe20000011400 */
[----:B------:R-:W-:Y:S02]  /*0de0*/  IMAD R220, R3, 0x40, R8 ;  /* 0x0000004003dc7824 */ /* 0x000fe400078e0208 */
[----:B------:R-:W-:Y:S01]  /*0df0*/  IMAD R221, R2, 0x8, R7 ;  /* 0x0000000802dd7824 */ /* 0x000fe200078e0207 */
[----:B------:R-:W-:Y:S01]  /*0e00*/  LOP3.LUT R2, R0, 0x1ffffff8, RZ, 0xc0, !PT ;  /* 0x1ffffff800027812 */ /* 0x000fe200078ec0ff */
[----:B------:R-:W-:-:S02]  /*0e10*/  IMAD.MOV.U32 R5, RZ, RZ, R13 ;  /* 0x000000ffff057224 */ /* 0x000fc400078e000d */
[----:B------:R-:W-:Y:S02]  /*0e20*/  IMAD.MOV.U32 R7, RZ, RZ, R15 ;  /* 0x000000ffff077224 */ /* 0x000fe400078e000f */
[----:B------:R-:W-:Y:S02]  /*0e30*/  IMAD.IADD R2, R223, 0x1, -R2 ;  /* 0x00000001df027824 */ /* 0x000fe400078e0a02 */
[----:B------:R-:W-:-:S03]  /*0e40*/  IMAD.IADD R219, R205, 0x1, -R4 ;  /* 0x00000001cddb7824 */ /* 0x000fc600078e0a04 */
[----:B------:R-:W-:-:S07]  /*0e50*/  SHF.L.U32 R2, R2, 0x3, RZ ;  /* 0x0000000302027819 */ /* 0x000fce00000006ff */
.L_x_8027:
[----:B0---45:R-:W0:Y:S01]  /*0e60*/  LDC.64 R8, c[0x0][0xd60] ;  /* 0x00035800ff087b82 */ /* 0x031e220000000a00 */
        /* <DEDUP_REMOVED lines=13> */
[----:B------:R-:W-:Y:S02]  /*0f40*/  @UP0 ULEA UR6, UP2, UR4, UR6, 0x2 ;  /* 0x0000000604060291 */ /* 0x000fe4000f84103f */
[----:B------:R-:W-:Y:S02]  /*0f50*/  @UP1 ULEA UR8, UP3, UR4, UR8, 0x2 ;  /* 0x0000000804081291 */ /* 0x000fe4000f86103f */
[----:B------:R-:W-:Y:S02]  /*0f60*/  @UP0 ULEA.HI.X UR7, UR4, UR7, UR10, 0x2, UP2 ;  /* 0x0000000704070291 */ /* 0x000fe400090f140a */
[----:B------:R-:W-:Y:S01]  /*0f70*/  IMAD.U32 R203, RZ, RZ, UR10 ;  /* 0x0000000affcb7e24 */ /* 0x000fe2000f8e00ff */
[----:B------:R-:W-:Y:S01]  /*0f80*/  @UP1 ULEA.HI.X UR9, UR4, UR9, UR10, 0x2, UP3 ;  /* 0x0000000904091291 */ /* 0x000fe200098f140a */
[----:B------:R-:W-:-:S02]  /*0f90*/  IMAD.U32 R6, RZ, RZ, UR6 ;  /* 0x00000006ff067e24 */ /* 0x000fc4000f8e00ff */
[----:B------:R-:W-:Y:S01]  /*0fa0*/  IMAD.U32 R8, RZ, RZ, UR8 ;  /* 0x00000008ff087e24 */ /* 0x000fe2000f8e00ff */
[----:B------:R-:W-:Y:S01]  /*0fb0*/  ULDC UR4, c[0x0][0x404] ;  /* 0x0001010000047ab9 */ /* 0x000fe20000000800 */
[----:B------:R-:W-:Y:S01]  /*0fc0*/  IMAD.U32 R7, RZ, RZ, UR7 ;  /* 0x00000007ff077e24 */ /* 0x000fe2000f8e00ff */
[----:B------:R-:W-:Y:S01]  /*0fd0*/  ULDC.64 UR6, c[0x0][0x3f8] ;  /* 0x0000fe0000067ab9 */ /* 0x000fe20000000a00 */
[----:B------:R-:W-:-:S03]  /*0fe0*/  IMAD.U32 R9, RZ, RZ, UR9 ;  /* 0x00000009ff097e24 */ /* 0x000fc6000f8e00ff */
[----:B------:R-:W2:Y:S04]  /*0ff0*/  @P0 LDG.E R6, desc[UR60][R6.64] ;  /* 0x0000003c06060981 */ /* 0x000ea8000c1e1900 */
[----:B---3--:R-:W3:Y:S01]  /*1000*/  @P1 LDG.E R8, desc[UR60][R8.64] ;  /* 0x0000003c08081981 */ /* 0x008ee2000c1e1900 */
        /* <DEDUP_REMOVED lines=9> */
[----:B------:R-:W-:Y:S01]  /*10a0*/  IMAD.MOV.U32 R150, RZ, RZ, RZ ;  /* 0x000000ffff967224 */ /* 0x000fe200078e00ff */
[----:B------:R-:W-:-:S02]  /*10b0*/  CS2R R146, SRZ ;  /* 0x0000000000927805 */ /* 0x000fc4000001ff00 */
[----:B------:R-:W-:Y:S01]  /*10c0*/  CS2R R144, SRZ ;  /* 0x0000000000907805 */ /* 0x000fe2000001ff00 */
[----:B------:R-:W-:Y:S01]  /*10d0*/  UIMAD UR4, UR4, UR6, URZ ;  /* 0x00000006040472a4 */ /* 0x000fe2000f8e023f */
        /* <DEDUP_REMOVED lines=52> */
[----:B------:R-:W-:Y:S01]  /*1420*/  MOV R201, UR5 ;  /* 0x0000000500c97c02 */ /* 0x000fe20008000f00 */
[----:B------:R-:W-:Y:S01]  /*1430*/  IMAD.MOV.U32 R41, RZ, RZ, RZ ;  /* 0x000000ffff297224 */ /* 0x000fe200078e00ff */
[----:B--2---:R-:W-:Y:S02]  /*1440*/  @P0 R2UR UR52, R6 ;  /* 0x00000000063402ca */ /* 0x004fe400000e0000 */
[----:B------:R-:W-:Y:S02]  /*1450*/  PLOP3.LUT P0, PT, PT, PT, PT, 0x80, 0x0 ;  /* 0x000000000000781c */ /* 0x000fe40003f0f070 */
[----:B---3--:R-:W-:-:S02]  /*1460*/  @P1 R2UR UR4, R8 ;  /* 0x00000000080412ca */ /* 0x008fc400000e0000 */
[----:B------:R-:W-:Y:S01]  /*1470*/  CS2R R8, SRZ ;  /* 0x0000000000087805 */ /* 0x000fe2000001ff00 */
[----:B-1----:R-:W-:-:S12]  /*1480*/  @P1 BRA `(.L_x_7985) ;  /* 0x0000000000381947 */ /* 0x002fd80003800000 */
[----:B------:R-:W-:Y:S02]  /*1490*/  ULDC.64 UR6, c[0x0][0xb00] ;  /* 0x0002c00000067ab9 */ /* 0x000fe40000000a00 */
[----:B------:R-:W-:-:S04]  /*14a0*/  ISETP.NE.U32.AND P1, PT, RZ, UR6, PT ;  /* 0x00000006ff007c0c */ /* 0x000fc8000bf25070 */
[----:B------:R-:W-:-:S13]  /*14b0*/  ISETP.NE.AND.EX P1, PT, RZ, UR7, PT, P1 ;  /* 0x00000007ff007c0c */ /* 0x000fda000bf25310 */
[----:B------:R-:W-:Y:S05]  /*14c0*/  @!P1 BRA `(.L_x_7985) ;  /* 0x0000000000289947 */ /* 0x000fea0003800000 */
[----:B------:R-:W-:Y:S01]  /*14d0*/  R2UR UR6, R202 ;  /* 0x00000000ca0672ca */ /* 0x000fe200000e0000 */
[----:B------:R-:W-:-:S12]  /*14e0*/  ULDC.64 UR4, c[0x0][0xb00] ;  /* 0x0002c00000047ab9 */ /* 0x000fd80000000a00 */
        /* <DEDUP_REMOVED lines=8> */
.L_x_7985:
[----:B------:R-:W-:Y:S01]  /*1570*/  UIADD3 UR52, -UR52, UR4, URZ ;  /* 0x0000000434347290 */ /* 0x000fe2000fffe13f */
[----:B------:R-:W-:Y:S01]  /*1580*/  IMAD.MOV.U32 R40, RZ, RZ, RZ ;  /* 0x000000ffff287224 */ /* 0x000fe200078e00ff */
[----:B------:R-:W-:Y:S01]  /*1590*/  CS2R R34, SRZ ;  /* 0x0000000000227805 */ /* 0x000fe2000001ff00 */
[----:B------:R-:W-:Y:S01]  /*15a0*/  IMAD.MOV.U32 R163, RZ, RZ, RZ ;  /* 0x000000ffffa37224 */ /* 0x000fe200078e00ff */
        /* <DEDUP_REMOVED lines=8> */
[----:B------:R-:W-:-:S02]  /*1630*/  CS2R R26, SRZ ;  /* 0x00000000001a7805 */ /* 0x000fc4000001ff00 */
[----:B------:R-:W-:Y:S02]  /*1640*/  CS2R R28, SRZ ;  /* 0x00000000001c7805 */ /* 0x000fe4000001ff00 */
[----:B------:R-:W-:Y:S01]  /*1650*/  CS2R R24, SRZ ;  /* 0x0000000000187805 */ /* 0x000fe2000001ff00 */
[----:B------:R-:W-:-:S04]  /*1660*/  USHF.R.U32.HI UR53, URZ, 0x1f, UR5 ;  /* 0x0000001f3f357899 */ /* 0x000fc80008011605 */
[----:B------:R-:W-:Y:S02]  /*1670*/  ULEA.HI.SX32 UR53, UR5, UR53, 0x1c ;  /* 0x0000003505357291 */ /* 0x000fe4000f8fe23f */
[----:B------:R-:W-:Y:S10]  /*1680*/  @!P1 BRA `(.L_x_7986) ;  /* 0x0000005c00f49947 */ /* 0x000ff40003800000 */
[----:B------:R-:W0:Y:S01]  /*1690*/  S2R R4, SR_CgaCtaId ;  /* 0x0000000000047919 */ /* 0x000e220000008800 */
[----:B------:R-:W-:Y:S01]  /*16a0*/  MOV R3, 0x400 ;  /* 0x0000040000037802 */ /* 0x000fe20000000f00 */
[----:B------:R-:W1:Y:S03]  /*16b0*/  SHFL.IDX PT, R0, R218, RZ, 0x1f ;  /* 0x00001fffda007589 */ /* 0x000e6600000e0000 */
[----:B0-----:R-:W-:Y:S02]  /*16c0*/  LEA R4, R4, R3, 0x18 ;  /* 0x0000000304047211 */ /* 0x001fe400078ec0ff */
[----:B-1----:R-:W-:-:S03]  /*16d0*/  LEA.HI R3, R0, R0, RZ, 0x1 ;  /* 0x0000000000037211 */ /* 0x002fc600078f08ff */
[----:B------:R-:W-:Y:S01]  /*16e0*/  VIADD R4, R4, 0x18400 ;  /* 0x0001840004047836 */ /* 0x000fe20000000000 */
[----:B------:R-:W-:-:S04]  /*16f0*/  LOP3.LUT R3, R3, 0xffffe, RZ, 0xc0, !PT ;  /* 0x000ffffe03037812 */ /* 0x000fc800078ec0ff */
[----:B------:R-:W-:Y:S01]  /*1700*/  LOP3.LUT P0, RZ, R4, 0x1bf, RZ, 0xc0, !PT ;  /* 0x000001bf04ff7812 */ /* 0x000fe2000780c0ff */
[----:B------:R-:W-:-:S12]  /*1710*/  IMAD.IADD R16, R0, 0x1, -R3 ;  /* 0x0000000100107824 */ /* 0x000fd800078e0a03 */
        /* <DEDUP_REMOVED lines=17> */
.L_x_7987:
[----:B------:R-:W0:Y:S01]  /*1830*/  S2R R3, SR_CgaCtaId ;  /* 0x0000000000037919 */ /* 0x000e220000008800 */
[----:B------:R-:W-:Y:S02]  /*1840*/  R2UR UR5, R204 ;  /* 0x00000000cc0572ca */ /* 0x000fe400000e0000 */
[----:B------:R-:W-:Y:S01]  /*1850*/  MOV R0, 0x400 ;  /* 0x0000040000007802 */ /* 0x000fe20000000f00 */
[----:B------:R-:W1:Y:S10]  /*1860*/  S2R R17, SR_TID.X ;  /* 0x0000000000117919 */ /* 0x000e740000002100 */
[----:B------:R-:W-:-:S04]  /*1870*/  ULEA.HI UR4, UR5, UR5, URZ, 0x1 ;  /* 0x0000000505047291 */ /* 0x000fc8000f8f083f */
[----:B------:R-:W-:-:S04]  /*1880*/  ULOP3.LUT UR4, UR4, 0xfffffffe, URZ, 0xc0, !UPT ;  /* 0xfffffffe04047892 */ /* 0x000fc8000f8ec03f */
[----:B------:R-:W-:-:S06]  /*1890*/  UIADD3 UR4, UR5, -UR4, URZ ;  /* 0x8000000405047290 */ /* 0x000fcc000fffe03f */
[----:B------:R-:W-:Y:S02]  /*18a0*/  MOV R5, UR4 ;  /* 0x0000000400057c02 */ /* 0x000fe40008000f00 */
[----:B0-----:R-:W-:Y:S02]  /*18b0*/  LEA R4, R3, R0, 0x18 ;  /* 0x0000000003047211 */ /* 0x001fe400078ec0ff */
[----:B------:R-:W-:Y:S02]  /*18c0*/  SHF.L.U32 R3, R5, 0x1f, RZ ;  /* 0x0000001f05037819 */ /* 0x000fe400000006ff */
[----:B-1----:R-:W-:Y:S02]  /*18d0*/  SHF.R.U32.HI R17, RZ, 0x7, R17 ;  /* 0x00000007ff117819 */ /* 0x002fe40000011611 */
[----:B------:R-:W0:Y:S03]  /*18e0*/  SYNCS.PHASECHK.TRANS64.TRYWAIT P0, [R4+URZ+0x32400], R3 ;  /* 0x03240003040075a7 */ /* 0x000e26000800017f */
[----:B------:R-:W-:Y:S01]  /*18f0*/  VIADD R185, R17, 0x8 ;  /* 0x0000000811b97836 */ /* 0x000fe20000000000 */
[----:B0-----:R-:W-:Y:S06]  /*1900*/  @!P0 BRA `(.L_x_7988) ;  /* 0x000000d000648947 */ /* 0x001fec0003800000 */
.L_x_8111:
[----:B------:R-:W-:Y:S05]  /*1910*/  WARPSYNC.ALL ;  /* 0x0000000000007948 */ /* 0x000fea0003800000 */
[----:B------:R-:W-:Y:S01]  /*1920*/  R2UR UR4, R222 ;  /* 0x00000000de0472ca */ /* 0x000fe200000e0000 */
[----:B------:R1:W-:-:S12]  /*1930*/  BAR.SYNC.DEFER_BLOCKING R185, 0x100 ;  /* 0x000400b90000751d */ /* 0x0003d80000010000 */
[----:B------:R-:W-:-:S05]  /*1940*/  IMAD.U32 R0, RZ, RZ, UR4 ;  /* 0x00000004ff007e24 */ /* 0x000fca000f8e00ff */
[----:B------:R-:W-:-:S13]  /*1950*/  ISETP.NE.AND P0, PT, R0, 0x3, PT ;  /* 0x000000030000780c */ /* 0x000fda0003f05270 */
[----:B-1----:R-:W-:Y:S05]  /*1960*/  @!P0 BRA `(.L_x_7989) ;  /* 0x0000000000048947 */ /* 0x002fea0003800000 */
[----:B------:R-:W-:Y:S01]  /*1970*/  BPT.TRAP 0x1 ;  /* 0x000000040000795c */ /* 0x000fe20000300000 */
.L_x_7989:
[----:B------:R-:W-:Y:S02]  /*1980*/  IMAD.U32 R5, RZ, RZ, UR36 ;  /* 0x00000024ff057e24 */ /* 0x000fe4000f8e00ff */
[----:B------:R-:W-:Y:S02]  /*1990*/  IMAD.U32 R6, RZ, RZ, UR37 ;  /* 0x00000025ff067e24 */ /* 0x000fe4000f8e00ff */
[----:B------:R-:W-:-:S03]  /*19a0*/  IMAD R0, R5, 0x8, R4 ;  /* 0x0000000805007824 */ /* 0x000fc600078e0204 */
[----:B------:R-:W-:-:S04]  /*19b0*/  SHF.L.U32 R5, R6, 0x1f, RZ ;  /* 0x0000001f06057819 */ /* 0x000fc800000006ff */
[----:B------:R1:W2:Y:S01]  /*19c0*/  SYNCS.PHASECHK.TRANS64.TRYWAIT P1, [R0+URZ+0x32430], R5 ;  /* 0x03243005000075a7 */ /* 0x0002a2000802017f */
[----:B------:R-:W-:Y:S05]  /*19d0*/  @!P0 BRA `(.L_x_7990) ;  /* 0x0000000000048947 */ /* 0x000fea0003800000 */
[----:B------:R-:W-:Y:S01]  /*19e0*/  BPT.TRAP 0x1 ;  /* 0x000000040000795c */ /* 0x000fe20000300000 */
.L_x_7990:
[----:B------:R-:W-:Y:S01]  /*19f0*/  IMAD R16, R16, 0x2000, R4 ;  /* 0x0000200010107824 */ /* 0x000fe200078e0204 */
[----:B--2---:R-:W-:Y:S06]  /*1a00*/  @P1 BRA `(.L_x_7991) ;  /* 0x0000000000081947 */ /* 0x004fec0003800000 */
[----:B------:R-:W2:Y:S02]  /*1a10*/  SYNCS.PHASECHK.TRANS64.TRYWAIT P1, [R0+URZ+0x32430], R5 ;  /* 0x03243005000075a7 */ /* 0x000ea4000802017f */
[----:B--2---:R-:W-:Y:S05]  /*1a20*/  @!P1 BRA `(.L_x_7992) ;  /* 0x000000d000309947 */ /* 0x004fea0003800000 */
.L_x_7991:
[----:B------:R-:W-:Y:S01]  /*1a30*/  R2UR UR4, R4 ;  /* 0x00000000040472ca */ /* 0x000fe200000e0000 */
[----:B------:R-:W-:Y:S01]  /*1a40*/  WARPGROUP.ARRIVE ;  /* 0x00000000000079c5 */ /* 0x000fe20000000000 */
[----:B------:R-:W-:Y:S01]  /*1a50*/  R2UR UR5, R16 ;  /* 0x00000000100572ca */ /* 0x000fe200000e0000 */
[----:B------:R-:W-:Y:S01]  /*1a60*/  UMOV UR13, 0x40000040 ;  /* 0x40000040000d7882 */ /* 0x000fe20000000000 */
[----:B------:R-:W-:Y:S01]  /*1a70*/  UMOV UR15, 0x40000040 ;  /* 0x40000040000f7882 */ /* 0x000fe20000000000 */
[----:B------:R-:W-:-:S08]  /*1a80*/  IMAD.U32 R21, RZ, RZ, UR13 ;  /* 0x0000000dff157e24 */ /* 0x000fd0000f8e00ff */
[----:B------:R-:W-:Y:S02]  /*1a90*/  UIADD3 UR4, UR4, 0x1c400, URZ ;  /* 0x0001c40004047890 */ /* 0x000fe4000fffe03f */
[----:B------:R-:W-:Y:S02]  /*1aa0*/  UIADD3 UR6, UR5, 0x18400, URZ ;  /* 0x0001840005067890 */ /* 0x000fe4000fffe03f */
[----:B------:R-:W-:Y:S02]  /*1ab0*/  USHF.R.U32.HI UR4, URZ, 0x4, UR4 ;  /* 0x000000043f047899 */ /* 0x000fe40008011604 */
[----:B------:R-:W-:Y:S02]  /*1ac0*/  USHF.R.U32.HI UR6, URZ, 0x4, UR6 ;  /* 0x000000043f067899 */ /* 0x000fe40008011606 */
[----:B------:R-:W-:Y:S02]  /*1ad0*/  ULOP3.LUT UR4, UR4, 0x3fff, URZ, 0xc0, !UPT ;  /* 0x00003fff04047892 */ /* 0x000fe4000f8ec03f */
[----:B------:R-:W-:-:S02]  /*1ae0*/  ULOP3.LUT UR6, UR6, 0x3fff, URZ, 0xc0, !UPT ;  /* 0x00003fff06067892 */ /* 0x000fc4000f8ec03f */
[----:B------:R-:W-:Y:S02]  /*1af0*/  ULOP3.LUT UR39, UR4, 0x10000, URZ, 0xfc, !UPT ;  /* 0x0001000004277892 */ /* 0x000fe4000f8efc3f */
[----:B------:R-:W-:Y:S02]  /*1b00*/  ULOP3.LUT UR8, UR6, 0x10000, URZ, 0xfc, !UPT ;  /* 0x0001000006087892 */ /* 0x000fe4000f8efc3f */
[----:B------:R-:W-:Y:S02]  /*1b10*/  UIMAD UR4, UR36, 0x300, UR39 ;  /* 0x00000300240478a4 */ /* 0x000fe4000f8e0227 */
        /* <DEDUP_REMOVED lines=15> */
[----:B------:R-:W-:-:S02]  /*1c10*/  WARPGROUP.DEPBAR.LE gsb0, 0x0 ;  /* 0x00008000000079c5 */ /* 0x000fc40000010000 */
[----:B------:R-:W-:-:S06]  /*1c20*/  WARPGROUP.ARRIVE ;  /* 0x00000000000079c5 */ /* 0x000fcc0000000000 */
[----:B------:R-:W-:Y:S01]  /*1c30*/  HGMMA.64x96x16.F32.BF16 R24, gdesc[UR12], R24, gsb0 ;  /* 0x016000000c1879f0 */ /* 0x000fe20008001818 */
[----:B------:R-:W-:Y:S01]  /*1c40*/  UMOV UR12, UR6 ;  /* 0x00000006000c7c82 */ /* 0x000fe20008000000 */
[----:B------:R-:W-:Y:S01]  /*1c50*/  UMOV UR13, 0x40000040 ;  /* 0x40000040000d7882 */ /* 0x000fe20000000000 */
[----:B------:R-:W-:Y:S01]  /*1c60*/  UMOV UR14, UR7 ;  /* 0x00000007000e7c82 */ /* 0x000fe20008000000 */
[----:B------:R-:W-:Y:S01]  /*1c70*/  UMOV UR15, 0x40000040 ;  /* 0x40000040000f7882 */ /* 0x000fe20000000000 */
[----:B------:R-:W-:Y:S01]  /*1c80*/  UIADD3 UR6, UR8, 0x6, URZ ;  /* 0x0000000608067890 */ /* 0x000fe2000fffe03f */
[----:B------:R-:W-:Y:S02]  /*1c90*/  IMAD.U32 R16, RZ, RZ, UR12 ;  /* 0x0000000cff107e24 */ /* 0x000fe4000f8e00ff */
[----:B------:R-:W-:Y:S01]  /*1ca0*/  IMAD.U32 R17, RZ, RZ, UR13 ;  /* 0x0000000dff117e24 */ /* 0x000fe2000f8e00ff */
[----:B------:R-:W-:Y:S02]  /*1cb0*/  WARPGROUP.DEPBAR.LE gsb0, 0x0 ;  /* 0x00008000000079c5 */ /* 0x000fe40000010000 */
        /* <DEDUP_REMOVED lines=10> */
[----:B------:R-:W-:Y:S03]  /*1d60*/  HGMMA.64x96x16.F32.BF16 R24, gdesc[UR12], R24, gsb0 ;  /* 0x016000000c1879f0 */ /* 0x000fe60008001818 */
[----:B------:R-:W-:Y:S02]  /*1d70*/  WARPGROUP.DEPBAR.LE gsb0, 0x0 ;  /* 0x00008000000079c5 */ /* 0x000fe40000010000 */
[----:B------:R-:W3:Y:S02]  /*1d80*/  SYNCS.PHASECHK.TRANS64.TRYWAIT P1, [R4+URZ+0x32410], R3 ;  /* 0x03241003040075a7 */ /* 0x000ee4000802017f */
[----:B---3--:R-:W-:Y:S05]  /*1d90*/  @!P1 BRA `(.L_x_7993) ;  /* 0x000000cc00689947 */ /* 0x008fea0003800000 */
.L_x_8112:
[----:B------:R-:W-:Y:S05]  /*1da0*/  @!P0 BRA `(.L_x_7994) ;  /* 0x0000000000048947 */ /* 0x000fea0003800000 */
[----:B------:R-:W-:Y:S01]  /*1db0*/  BPT.TRAP 0x1 ;  /* 0x000000040000795c */ /* 0x000fe20000300000 */
.L_x_7994:
[----:B------:R4:W0:Y:S01]  /*1dc0*/  SYNCS.PHASECHK.TRANS64.TRYWAIT P1, [R0+URZ+0x32450], R5 ;  /* 0x03245005000075a7 */ /* 0x000822000802017f */
[----:B------:R-:W-:Y:S05]  /*1dd0*/  @!P0 BRA `(.L_x_7995) ;  /* 0x0000000000048947 */ /* 0x000fea0003800000 */
[----:B------:R-:W-:Y:S01]  /*1de0*/  BPT.TRAP 0x1 ;  /* 0x000000040000795c */ /* 0x000fe20000300000 */
.L_x_7995:
[----:B0-----:R-:W-:Y:S05]  /*1df0*/  @P1 BRA `(.L_x_7996) ;  /* 0x0000000000081947 */ /* 0x001fea0003800000 */
[----:B------:R-:W0:Y:S02]  /*1e00*/  SYNCS.PHASECHK.TRANS64.TRYWAIT P1, [R0+URZ+0x32450], R5 ;  /* 0x03245005000075a7 */ /* 0x000e24000802017f */
[----:B0-----:R-:W-:Y:S05]  /*1e10*/  @!P1 BRA `(.L_x_7997) ;  /* 0x000000cc005c9947 */ /* 0x001fea0003800000 */
.L_x_7996:
[----:B------:R-:W-:Y:S01]  /*1e20*/  R2UR UR4, R4 ;  /* 0x00000000040472ca */ /* 0x000fe200000e0000 */
[----:B------:R-:W-:Y:S01]  /*1e30*/  UIADD3 UR5, UR5, 0x22400, URZ ;  /* 0x0002240005057890 */ /* 0x000fe2000fffe03f */
[----:B------:R-:W-:Y:S01]  /*1e40*/  WARPGROUP.ARRIVE ;  /* 0x00000000000079c5 */ /* 0x000fe20000000000 */
[----:B------:R-:W-:Y:S01]  /*1e50*/  UMOV UR9, 0x40000040 ;  /* 0x4000004000097882 */ /* 0x000fe20000000000 */
[----:B------:R-:W-:Y:S01]  /*1e60*/  UMOV UR11, 0x40000040 ;  /* 0x40000040000b7882 */ /* 0x000fe20000000000 */
[----:B------:R-:W-:Y:S01]  /*1e70*/  USHF.R.U32.HI UR5, URZ, 0x4, UR5 ;  /* 0x000000043f057899 */ /* 0x000fe20008011605 */
[----:B-12-4-:R-:W-:Y:S01]  /*1e80*/  IMAD.U32 R5, RZ, RZ, UR9 ;  /* 0x00000009ff057e24 */ /* 0x016fe2000f8e00ff */
[----:B------:R-:W-:Y:S01]  /*1e90*/  UMOV UR13, 0x40000040 ;  /* 0x40000040000d7882 */ /* 0x000fe20000000000 */
[----:B------:R-:W-:Y:S01]  /*1ea0*/  UMOV UR15, 0x40000040 ;  /* 0x40000040000f7882 */ /* 0x000fe20000000000 */
[----:B------:R-:W-:Y:S01]  /*1eb0*/  IMAD.U32 R7, RZ, RZ, UR13 ;  /* 0x0000000dff077e24 */ /* 0x000fe2000f8e00ff */
[----:B------:R-:W-:Y:S01]  /*1ec0*/  UMOV UR17, 0x40000040 ;  /* 0x4000004000117882 */ /* 0x000fe20000000000 */
[----:B------:R-:W-:Y:S01]  /*1ed0*/  UMOV UR19, 0x40000040 ;  /* 0x4000004000137882 */ /* 0x000fe20000000000 */
[----:B------:R-:W-:Y:S01]  /*1ee0*/  UMOV UR21, 0x40000040 ;  /* 0x4000004000157882 */ /* 0x000fe20000000000 */
[----:B------:R-:W-:Y:S01]  /*1ef0*/  UIADD3 UR4, UR4, 0x400, URZ ;  /* 0x0000040004047890 */ /* 0x000fe2000fffe03f */
[----:B------:R-:W0:Y:S01]  /*1f00*/  S2R R74, SR_TID.X ;  /* 0x00000000004a7919 */ /* 0x000e220000002100 */
[----:B------:R-:W-:Y:S01]  /*1f10*/  UMOV UR23, 0x40000040 ;  /* 0x4000004000177882 */ /* 0x000fe20000000000 */
[----:B------:R-:W-:Y:S01]  /*1f20*/  UMOV UR25, 0x40000040 ;  /* 0x4000004000197882 */ /* 0x000fe20000000000 */
[----:B------:R-:W-:Y:S01]  /*1f30*/  USHF.R.U32.HI UR4, URZ, 0x4, UR4 ;  /* 0x000000043f047899 */ /* 0x000fe20008011604 */
[----:B------:R-:W-:Y:S01]  /*1f40*/  UMOV UR27, 0x40000040 ;  /* 0x40000040001b7882 */ /* 0x000fe20000000000 */
[----:B------:R-:W-:-:S02]  /*1f50*/  UMOV UR29, 0x40000040 ;  /* 0x40000040001d7882 */ /* 0x000fc40000000000 */
[----:B------:R-:W-:Y:S02]  /*1f60*/  ULOP3.LUT UR7, UR4, 0x3fff, URZ, 0xc0, !UPT ;  /* 0x00003fff04077892 */ /* 0x000fe4000f8ec03f */
[----:B------:R-:W-:Y:S02]  /*1f70*/  ULOP3.LUT UR4, UR5, 0x3fff, URZ, 0xc0, !UPT ;  /* 0x00003fff05047892 */ /* 0x000fe4000f8ec03f */
[----:B------:R-:W-:Y:S02]  /*1f80*/  ULOP3.LUT UR38, UR7, 0x10000, URZ, 0xfc, !UPT ;  /* 0x0001000007267892 */ /* 0x000fe4000f8efc3f */
[----:B------:R-:W-:Y:S02]  /*1f90*/  ULOP3.LUT UR4, UR4, 0x10000, URZ, 0xfc, !UPT ;  /* 0x0001000004047892 */ /* 0x000fe4000f8efc3f */
[----:B------:R-:W-:Y:S02]  /*1fa0*/  UIMAD UR5, UR36, 0xc00, UR38 ;  /* 0x00000c00240578a4 */ /* 0x000fe4000f8e0226 */
[----:B------:R-:W-:-:S02]  /*1fb0*/  UIADD3 UR6, UR4, 0x2, URZ ;  /* 0x0000000204067890 */ /* 0x000fc4000fffe03f */
[----:B------:R-:W-:Y:S02]  /*1fc0*/  UIADD3 UR16, UR4, 0x406, URZ ;  /* 0x0000040604107890 */ /* 0x000fe4000fffe03f */
[----:B------:R-:W-:Y:S01]  /*1fd0*/  UMOV UR8, UR4 ;  /* 0x0000000400087c82 */ /* 0x000fe20008000000 */
[----:B------:R-:W-:Y:S01]  /*1fe0*/  UMOV UR10, UR5 ;  /* 0x00000005000a7c82 */ /* 0x000fe20008000000 */
[----:B---3--:R-:W-:Y:S01]  /*1ff0*/  IMAD.U32 R4, RZ, RZ, UR8 ;  /* 0x00000008ff047e24 */ /* 0x008fe2000f8e00ff */
[----:B------:R-:W-:Y:S01]  /*2000*/  HGMMA.64x96x16.F32.BF16 R24, gdesc[UR8], R24, gsb0 ;  /* 0x01600000081879f0 */ /* 0x000fe20008001818 */
[----:B------:R-:W-:Y:S01]  /*2010*/  UIADD3 UR8, UR5, 0x2, URZ ;  /* 0x0000000205087890 */ /* 0x000fe2000fffe03f */
[----:B------:R-:W-:Y:S01]  /*2020*/  UMOV UR12, UR6 ;  /* 0x00000006000c7c82 */ /* 0x000fe20008000000 */
[----:B------:R-:W-:Y:S01]  /*2030*/  UIADD3 UR6, UR4, 0x4, URZ ;  /* 0x0000000404067890 */ /* 0x000fe2000fffe03f */
[----:B------:R-:W-:Y:S01]  /*2040*/  MOV R6, UR12 ;  /* 0x0000000c00067c02 */ /* 0x000fe20008000f00 */
[----:B------:R-:W-:-:S03]  /*2050*/  UIADD3 UR10, UR5, 0x302, URZ ;  /* 0x00000302050a7890 */ /* 0x000fc6000fffe03f */
[----:B------:R-:W-:Y:S01]  /*2060*/  UMOV UR14, UR8 ;  /* 0x00000008000e7c82 */ /* 0x000fe20008000000 */
[----:B------:R-:W-:Y:S01]  /*2070*/  UIADD3 UR8, UR5, 0x4, URZ ;  /* 0x0000000405087890 */ /* 0x000fe2000fffe03f */
[----:B------:R-:W-:Y:S01]  /*2080*/  UMOV UR9, 0x40000040 ;  /* 0x4000004000097882 */ /* 0x000fe20000000000 */
[----:B------:R-:W-:Y:S01]  /*2090*/  UMOV UR11, 0x40000040 ;  /* 0x40000040000b7882 */ /* 0x000fe20000000000 */
[----:B------:R-:W-:Y:S02]  /*20a0*/  UIADD3 UR18, UR5, 0x306, URZ ;  /* 0x0000030605127890 */ /* 0x000fe4000fffe03f */
[----:B------:R-:W-:Y:S02]  /*20b0*/  UIADD3 UR20, UR4, 0x800, URZ ;  /* 0x0000080004147890 */ /* 0x000fe4000fffe03f */
[----:B------:R-:W-:Y:S02]  /*20c0*/  UIADD3 UR22, UR5, 0x600, URZ ;  /* 0x0000060005167890 */ /* 0x000fe4000fffe03f */
[----:B------:R-:W-:-:S02]  /*20d0*/  UIADD3 UR24, UR4, 0x802, URZ ;  /* 0x0000080204187890 */ /* 0x000fc4000fffe03f */
[----:B------:R-:W-:Y:S02]  /*20e0*/  UIADD3 UR26, UR5, 0x602, URZ ;  /* 0x00000602051a7890 */ /* 0x000fe4000fffe03f */
[----:B------:R-:W-:Y:S02]  /*20f0*/  UIADD3 UR28, UR4, 0x804, URZ ;  /* 0x00000804041c7890 */ /* 0x000fe4000fffe03f */
[----:B------:R-:W-:Y:S01]  /*2100*/  UIADD3 UR30, UR5, 0x604, URZ ;  /* 0x00000604051e7890 */ /* 0x000fe2000fffe03f */
        /* <DEDUP_REMOVED lines=21> */
[----:B------:R-:W-:Y:S02]  /*2260*/  ULOP3.LUT UR7, UR7, 0x3000000, URZ, 0xfc, !UPT ;  /* 0x0300000007077892 */ /* 0x000fe4000f8efc3f */
[----:B------:R-:W-:Y:S01]  /*2270*/  UISETP.GE.AND UP0, UPT, UR52, 0x61, UPT ;  /* 0x000000613400788c */ /* 0x000fe2000bf06270 */
[----:B------:R-:W-:Y:S02]  /*2280*/  WARPGROUP.DEPBAR.LE gsb0, 0x0 ;  /* 0x00008000000079c5 */ /* 0x000fe40000010000 */
[----:B------:R-:W-:-:S06]  /*2290*/  WARPGROUP.ARRIVE ;  /* 0x00000000000079c5 */ /* 0x000fcc0000000000 */
[----:B------:R-:W-:Y:S01]  /*22a0*/  HGMMA.64x96x16.F32.BF16 R24, gdesc[UR12], R24, gsb0 ;  /* 0x016000000c1879f0 */ /* 0x000fe20008001818 */
        /* <DEDUP_REMOVED lines=28> */
[----:B------:R-:W-:Y:S01]  /*2470*/  ULDC UR6, c[0x0][0xa80] ;  /* 0x0002a00000067ab9 */ /* 0x000fe20000000800 */
        /* <DEDUP_REMOVED lines=11> */
[----:B------:R-:W-:Y:S01]  /*2530*/  IMAD.U32 R72, RZ, RZ, UR4 ;  /* 0x00000004ff487e24 */ /* 0x000fe2000f8e00ff */
[----:B------:R-:W-:-:S03]  /*2540*/  UIMAD UR4, UR36, 0xc00, UR7 ;  /* 0x00000c00240478a4 */ /* 0x000fc6000f8e0207 */
        /* <DEDUP_REMOVED lines=100> */
[----:B------:R-:W-:Y:S01]  /*2b90*/  FMNMX.FTZ R29, R24, R26, !PT ;  /* 0x0000001a181d7209 */ /* 0x000fe20007810000 */
[----:B------:R-:W-:Y:S01]  /*2ba0*/  FMUL.FTZ R67, R67, UR5 ;  /* 0x0000000543437c20 */ /* 0x000fe20008410000 */
[----:B------:R-:W-:Y:S01]  /*2bb0*/  FMUL.FTZ R69, R69, UR5 ;  /* 0x0000000545457c20 */ /* 0x000fe20008410000 */
[----:B------:R-:W-:Y:S01]  /*2bc0*/  FMUL.FTZ R70, R70, UR5 ;  /* 0x0000000546467c20 */ /* 0x000fe20008410000 */
[----:B------:R-:W-:Y:S01]  /*2bd0*/  FMUL.FTZ R71, R71, UR5 ;  /* 0x0000000547477c20 */ /* 0x000fe20008410000 */
[----:B------:R-:W2:Y:S01]  /*2be0*/  MUFU.TANH R27, R27 ;  /* 0x0000001b001b7308 */ /* 0x000ea20000002400 */
[----:B---3--:R-:W-:-:S02]  /*2bf0*/  FSEL R28, R28, -INF , P6 ;  /* 0xff8000001c1c7808 */ /* 0x008fc40003000000 */
[----:B------:R-:W-:Y:S02]  /*2c00*/  ISETP.GT.AND P6, PT, R3, 0x20, PT ;  /* 0x000000200300780c */ /* 0x000fe40003fc4270 */
[----:B------:R-:W-:-:S03]  /*2c10*/  FMNMX.FTZ R29, R28, R29, !PT ;  /* 0x0000001d1c1d7209 */ /* 0x000fc60007810000 */
[----:B------:R-:W3:Y:S01]  /*2c20*/  MUFU.TANH R33, R33 ;  /* 0x0000002100217308 */ /* 0x000ee20000002400 */
[----:B-1----:R-:W-:Y:S02]  /*2c30*/  FSEL R182, R32, -INF , P2 ;  /* 0xff80000020b67808 */ /* 0x002fe40001000000 */
[----:B------:R-:W-:-:S04]  /*2c40*/  FMNMX.FTZ R29, R30, R29, !PT ;  /* 0x0000001d1e1d7209 */ /* 0x000fc80007810000 */
[----:B------:R-:W-:Y:S01]  /*2c50*/  FMNMX.FTZ R29, R182, R29, !PT ;  /* 0x0000001db61d7209 */ /* 0x000fe20007810000 */
[----:B------:R-:W1:Y:S01]  /*2c60*/  MUFU.TANH R36, R36 ;  /* 0x0000002400247308 */ /* 0x000e620000002400 */
[----:B--2---:R-:W-:Y:S02]  /*2c70*/  FSEL R27, R27, -INF , P5 ;  /* 0xff8000001b1b7808 */ /* 0x004fe40002800000 */
[----:B------:R-:W-:Y:S02]  /*2c80*/  ISETP.GT.AND P5, PT, R3, 0x19, PT ;  /* 0x000000190300780c */ /* 0x000fe40003fa4270 */
[----:B------:R-:W-:-:S03]  /*2c90*/  FMNMX.FTZ R32, R73, R27, !PT ;  /* 0x0000001b49207209 */ /* 0x000fc60007810000 */
[----:B------:R-:W2:Y:S01]  /*2ca0*/  MUFU.TANH R31, R31 ;  /* 0x0000001f001f7308 */ /* 0x000ea20000002400 */
[----:B---3--:R-:W-:Y:S02]  /*2cb0*/  FSEL R184, R33, -INF , P3 ;  /* 0xff80000021b87808 */ /* 0x008fe40001800000 */
[----:B------:R-:W-:Y:S02]  /*2cc0*/  FMNMX.FTZ R32, R25, R32, !PT ;  /* 0x0000002019207209 */ /* 0x000fe40007810000 */
[----:B------:R-:W-:-:S03]  /*2cd0*/  FMNMX.FTZ R29, R184, R29, !PT ;  /* 0x0000001db81d7209 */ /* 0x000fc60007810000 */
[----:B------:R-:W3:Y:S01]  /*2ce0*/  MUFU.TANH R37, R37 ;  /* 0x0000002500257308 */ /* 0x000ee20000002400 */
[----:B-1----:R-:W-:-:S04]  /*2cf0*/  FSEL R188, R36, -INF , P4 ;  /* 0xff80000024bc7808 */ /* 0x002fc80002000000 */
[----:B------:R-:W-:-:S03]  /*2d00*/  FMNMX.FTZ R29, R188, R29, !PT ;  /* 0x0000001dbc1d7209 */ /* 0x000fc60007810000 */
[----:B------:R-:W1:Y:S01]  /*2d10*/  MUFU.TANH R34, R34 ;  /* 0x0000002200227308 */ /* 0x000e620000002400 */
[----:B--2---:R-:W-:Y:S02]  /*2d20*/  FSEL R31, R31, -INF , P1 ;  /* 0xff8000001f1f7808 */ /* 0x004fe40000800000 */
[----:B------:R-:W-:Y:S02]  /*2d30*/  ISETP.GT.AND P1, PT, R3, 0x21, PT ;  /* 0x000000210300780c */ /* 0x000fe40003f24270 */
[----:B------:R-:W-:-:S03]  /*2d40*/  FMNMX.FTZ R32, R31, R32, !PT ;  /* 0x000000201f207209 */ /* 0x000fc60007810000 */
[----:B------:R-:W2:Y:S01]  /*2d50*/  MUFU.TANH R40, R40 ;  /* 0x0000002800287308 */ /* 0x000ea20000002400 */
[----:B---3--:R-:W-:-:S04]  /*2d60*/  FSEL R186, R37, -INF , P5 ;  /* 0xff80000025ba7808 */ /* 0x008fc80002800000 */
[----:B------:R-:W-:-:S03]  /*2d70*/  FMNMX.FTZ R29, R186, R29, !PT ;  /* 0x0000001dba1d7209 */ /* 0x000fc60007810000 */
        /* <DEDUP_REMOVED lines=9> */
[----:B------:R-:W-:Y:S02]  /*2e10*/  ISETP.GT.AND P3, PT, R3, 0x29, PT ;  /* 0x000000290300780c */ /* 0x000fe40003f64270 */
        /* <DEDUP_REMOVED lines=92> */
[----:B---3--:R-:W-:-:S04]  /*33e0*/  FSEL R174, R68, -INF , P2 ;  /* 0xff80000044ae7808 */ /* 0x008fc80001000000 */
        /* <DEDUP_REMOVED lines=12> */
[----:B------:R-:W-:Y:S02]  /*34b0*/  FMNMX.FTZ R34, R175, R34, !PT ;  /* 0x00000022af227209 */ /* 0x000fe40007810000 */
[----:B--2---:R-:W-:-:S03]  /*34c0*/  FSEL R178, R70, -INF , P2 ;  /* 0xff80000046b27808 */ /* 0x004fc60001000000 */
        /* <DEDUP_REMOVED lines=27> */
[----:B0-----:R-:W-:Y:S01]  /*3680*/  LOP3.LUT P1, RZ, R74, 0x7f, RZ, 0xc0, !PT ;  /* 0x0000007f4aff7812 */ /* 0x001fe2000782c0ff */
[--C-:B------:R-:W-:Y:S01]  /*3690*/  FFMA.FTZ R166, R166, UR6, -R181.reuse ;  /* 0x00000006a6a67c23 */ /* 0x100fe200080108b5 */
[----:B------:R-:W-:Y:S01]  /*36a0*/  SHF.R.U32.HI R74, RZ, 0x7, R74 ;  /* 0x00000007ff4a7819 */ /* 0x000fe2000001164a */
[--C-:B------:R-:W-:Y:S01]  /*36b0*/  FFMA.FTZ R157, R73, UR6, -R180.reuse ;  /* 0x00000006499d7c23 */ /* 0x100fe200080108b4 */
[--C-:B------:R-:W-:Y:S01]  /*36c0*/  FFMA.FTZ R164, R27, UR6, -R180.reuse ;  /* 0x000000061ba47c23 */ /* 0x100fe200080108b4 */
[--C-:B------:R-:W-:Y:S01]  /*36d0*/  FFMA.FTZ R160, R25, UR6, -R180.reuse ;  /* 0x0000000619a07c23 */ /* 0x100fe200080108b4 */
[----:B------:R-:W-:Y:S01]  /*36e0*/  IADD3 R209, -R74, 0xb, RZ ;  /* 0x0000000b4ad17810 */ /* 0x000fe20007ffe1ff */
[--C-:B------:R-:W-:Y:S01]  /*36f0*/  FFMA.FTZ R161, R31, UR6, -R180.reuse ;  /* 0x000000061fa17c23 */ /* 0x100fe200080108b4 */
[----:B------:R-:W0:Y:S01]  /*3700*/  MUFU.EX2 R3, R3 ;  /* 0x0000000300037308 */ /* 0x000e220000000800 */
[--C-:B------:R-:W-:Y:S01]  /*3710*/  FFMA.FTZ R187, R187, UR6, -R180.reuse ;  /* 0x00000006bbbb7c23 */ /* 0x100fe200080108b4 */
[--C-:B------:R-:W-:Y:S01]  /*3720*/  FFMA.FTZ R188, R211, UR6, -R180.reuse ;  /* 0x00000006d3bc7c23 */ /* 0x100fe200080108b4 */
[----:B------:R-:W-:Y:S01]  /*3730*/  FFMA.FTZ R189, R189, UR6, -R180 ;  /* 0x00000006bdbd7c23 */ /* 0x000fe200080108b4 */
[----:B------:R-:W-:Y:S01]  /*3740*/  FFMA.FTZ R211, R206, UR6, -R181 ;  /* 0x00000006ced37c23 */ /* 0x000fe200080108b5 */
[----:B------:R-:W-:-:S02]  /*3750*/  @!P1 VIADD R24, R0, 0x32440 ;  /* 0x0003244000189836 */ /* 0x000fc40000000000 */
[--C-:B------:R-:W-:Y:S01]  /*3760*/  FFMA.FTZ R206, R210, UR6, -R181.reuse ;  /* 0x00000006d2ce7c23 */ /* 0x100fe200080108b5 */
[--C-:B------:R-:W-:Y:S01]  /*3770*/  FFMA.FTZ R197, R197, UR6, -R180.reuse ;  /* 0x00000006c5c57c23 */ /* 0x100fe200080108b4 */
[----:B------:R-:W-:Y:S01]  /*3780*/  MUFU.EX2 R159, R159 ;  /* 0x0000009f009f7308 */ /* 0x000fe20000000800 */
[----:B------:R-:W-:Y:S01]  /*3790*/  FFMA.FTZ R207, R207, UR6, -R180 ;  /* 0x00000006cfcf7c23 */ /* 0x000fe200080108b4 */
[----:B------:R-:W-:Y:S01]  /*37a0*/  @!P1 PRMT R24, RZ, 0x654, R24 ;  /* 0x00000654ff189816 */ /* 0x000fe20000000018 */
[----:B------:R1:W-:Y:S06]  /*37b0*/  BAR.ARV R209, 0x100 ;  /* 0x000400d10000751d */ /* 0x0003ec0000002000 */
[----:B------:R2:W-:Y:S01]  /*37c0*/  @!P1 SYNCS.ARRIVE.TRANS64.RED.A1T0 RZ, [R24+URZ], RZ ;  /* 0x000000ff18ff99a7 */ /* 0x0005e2000810043f */
[----:B------:R-:W3:Y:S01]  /*37d0*/  MUFU.EX2 R162, R162 ;  /* 0x000000a200a27308 */ /* 0x000ee20000000800 */
[----:B------:R4:W-:Y:S01]  /*37e0*/  BAR.SYNC.DEFER_BLOCKING R185, 0x100 ;  /* 0x000400b90000751d */ /* 0x0009e20000010000 */
[----:B0-----:R-:W-:Y:S01]  /*37f0*/  F2FP.BF16.F32.PACK_AB R152, R3, R158 ;  /* 0x0000009e0398723e */ /* 0x001fe200000010ff */
[--C-:B------:R-:W-:Y:S01]  /*3800*/  FFMA.FTZ R210, R199, UR6, -R180.reuse ;  /* 0x00000006c7d27c23 */ /* 0x100fe200080108b4 */
[--C-:B------:R-:W-:Y:S01]  /*3810*/  FFMA.FTZ R199, R168, UR6, -R181.reuse ;  /* 0x00000006a8c77c23 */ /* 0x100fe200080108b5 */
[--C-:B------:R-:W-:Y:S01]  /*3820*/  FFMA.FTZ R168, R190, UR6, -R181.reuse ;  /* 0x00000006bea87c23 */ /* 0x100fe200080108b5 */
[--C-:B------:R-:W-:Y:S01]  /*3830*/  FFMA.FTZ R190, R167, UR6, -R180.reuse ;  /* 0x00000006a7be7c23 */ /* 0x100fe200080108b4 */
[--C-:B------:R-:W-:Y:S01]  /*3840*/  FFMA.FTZ R165, R165, UR6, -R180.reuse ;  /* 0x00000006a5a57c23 */ /* 0x100fe200080108b4 */
[----:B------:R-:W-:Y:S01]  /*3850*/  MUFU.EX2 R157, R157 ;  /* 0x0000009d009d7308 */ /* 0x000fe20000000800 */
[--C-:B----4-:R-:W-:Y:S01]  /*3860*/  FFMA.FTZ R185, R186, UR6, -R181.reuse ;  /* 0x00000006bab97c23 */ /* 0x110fe200080108b5 */
[--C-:B------:R-:W-:Y:S01]  /*3870*/  FFMA.FTZ R186, R217, UR6, -R180.reuse ;  /* 0x00000006d9ba7c23 */ /* 0x100fe200080108b4 */
[--C-:B------:R-:W-:Y:S01]  /*3880*/  FFMA.FTZ R217, R208, UR6, -R181.reuse ;  /* 0x00000006d0d97c23 */ /* 0x100fe200080108b5 */
[--C-:B------:R-:W-:Y:S01]  /*3890*/  FFMA.FTZ R208, R225, UR6, -R180.reuse ;  /* 0x00000006e1d07c23 */ /* 0x100fe200080108b4 */
[--C-:B------:R-:W-:Y:S01]  /*38a0*/  FFMA.FTZ R225, R192, UR6, -R181.reuse ;  /* 0x00000006c0e17c23 */ /* 0x100fe200080108b5 */
[--C-:B------:R-:W-:Y:S01]  /*38b0*/  FFMA.FTZ R167, R193, UR6, -R180.reuse ;  /* 0x00000006c1a77c23 */ /* 0x100fe200080108b4 */
[--C-:B------:R-:W-:Y:S01]  /*38c0*/  FFMA.FTZ R192, R195, UR6, -R180.reuse ;  /* 0x00000006c3c07c23 */ /* 0x100fe200080108b4 */
[----:B------:R-:W0:Y:S01]  /*38d0*/  MUFU.EX2 R164, R164 ;  /* 0x000000a400a47308 */ /* 0x000e220000000800 */
[----:B---3--:R-:W-:Y:S01]  /*38e0*/  F2FP.BF16.F32.PACK_AB R154, R162, R159 ;  /* 0x0000009fa29a723e */ /* 0x008fe200000010ff */
        /* <DEDUP_REMOVED lines=14> */
[----:B------:R-:W3:Y:S01]  /*39d0*/  MUFU.EX2 R161, R161 ;  /* 0x000000a100a17308 */ /* 0x000ee20000000800 */
[----:B0-----:R-:W-:Y:S01]  /*39e0*/  F2FP.BF16.F32.PACK_AB R153, R164, R157 ;  /* 0x0000009da499723e */ /* 0x001fe200000010ff */
[--C-:B------:R-:W-:Y:S01]  /*39f0*/  FFMA.FTZ R177, R178, UR6, -R180.reuse ;  /* 0x00000006b2b17c23 */ /* 0x100fe200080108b4 */
[----:B------:R-:W-:Y:S01]  /*3a00*/  FFMA.FTZ R163, R163, UR6, -R181 ;  /* 0x00000006a3a37c23 */ /* 0x000fe200080108b5 */
[----:B------:R-:W-:Y:S01]  /*3a10*/  FFMA.FTZ R178, R179, UR6, -R180 ;  /* 0x00000006b3b27c23 */ /* 0x000fe200080108b4 */
[----:B------:R-:W-:Y:S01]  /*3a20*/  FADD.FTZ R158, R158, R3 ;  /* 0x000000039e9e7221 */ /* 0x000fe20000010000 */
[----:B------:R-:W-:Y:S01]  /*3a30*/  FADD.FTZ R157, R157, R164 ;  /* 0x000000a49d9d7221 */ /* 0x000fe20000010000 */
[----:B------:R-:W-:Y:S01]  /*3a40*/  @!P1 VIADD R0, R0, 0x32460 ;  /* 0x0003246000009836 */ /* 0x000fe20000000000 */
[----:B------:R-:W-:Y:S01]  /*3a50*/  MUFU.EX2 R182, R182 ;  /* 0x000000b600b67308 */ /* 0x000fe20000000800 */
[----:B------:R-:W-:-:S03]  /*3a60*/  FADD.FTZ R159, R159, R158 ;  /* 0x0000009e9f9f7221 */ /* 0x000fc60000010000 */
[----:B------:R-:W-:Y:S01]  /*3a70*/  @!P1 PRMT R0, RZ, 0x654, R0 ;  /* 0x00000654ff009816 */ /* 0x000fe20000000000 */
[----:B------:R-:W-:-:S03]  /*3a80*/  FADD.FTZ R159, R162, R159 ;  /* 0x0000009fa29f7221 */ /* 0x000fc60000010000 */
[----:B------:R-:W0:Y:S01]  /*3a90*/  MUFU.EX2 R183, R183 ;  /* 0x000000b700b77308 */ /* 0x000e220000000800 */
[----:B---3--:R-:W-:Y:S01]  /*3aa0*/  F2FP.BF16.F32.PACK_AB R155, R161, R160 ;  /* 0x000000a0a19b723e */ /* 0x008fe200000010ff */
[----:B------:R-:W-:-:S03]  /*3ab0*/  FADD.FTZ R160, R160, R157 ;  /* 0x0000009da0a07221 */ /* 0x000fc60000010000 */
[----:B--2---:R-:W-:Y:S01]  /*3ac0*/  WARPGROUP.ARRIVE ;  /* 0x00000000000079c5 */ /* 0x004fe20000000000 */
[----:B------:R-:W-:Y:S02]  /*3ad0*/  FADD.FTZ R161, R161, R160 ;  /* 0x000000a0a1a17221 */ /* 0x000fe40000010000 */
[----:B------:R-:W-:Y:S03]  /*3ae0*/  MUFU.EX2 R184, R184 ;  /* 0x000000b800b87308 */ /* 0x000fe60000000800 */
[----:B------:R-:W-:Y:S01]  /*3af0*/  HGMMA.64x256x16.F32.BF16 R24, R152, gdesc[UR8].tnspB, RZ, !UPT, gsb0 ;  /* 0x43e0000898187df0 */ /* 0x000fe2000c0018ff */
[----:B------:R-:W-:Y:S01]  /*3b00*/  UIADD3 UR10, UR4, 0x80, URZ ;  /* 0x00000080040a7890 */ /* 0x000fe2000fffe03f */
[----:B------:R-:W-:-:S03]  /*3b10*/  UMOV UR11, 0x40000040 ;  /* 0x40000040000b7882 */ /* 0x000fc60000000000 */
[----:B------:R-:W-:Y:S08]  /*3b20*/  MUFU.EX2 R185, R185 ;  /* 0x000000b900b97308 */ /* 0x000ff00000000800 */
[----:B------:R-:W-:Y:S08]  /*3b30*/  MUFU.EX2 R186, R186 ;  /* 0x000000ba00ba7308 */ /* 0x000ff00000000800 */
[----:B------:R-:W2:Y:S08]  /*3b40*/  MUFU.EX2 R187, R187 ;  /* 0x000000bb00bb7308 */ /* 0x000eb00000000800 */
[----:B------:R-:W-:Y:S08]  /*3b50*/  MUFU.EX2 R188, R188 ;  /* 0x000000bc00bc7308 */ /* 0x000ff00000000800 */
        /* <DEDUP_REMOVED lines=8> */
[----:B------:R-:W1:Y:S08]  /*3be0*/  MUFU.EX2 R210, R210 ;  /* 0x000000d200d27308 */ /* 0x000e700000000800 */
[----:B------:R-:W-:Y:S08]  /*3bf0*/  MUFU.EX2 R166, R166 ;  /* 0x000000a600a67308 */ /* 0x000ff00000000800 */
[----:B------:R-:W1:Y:S08]  /*3c00*/  MUFU.EX2 R199, R199 ;  /* 0x000000c700c77308 */ /* 0x000e700000000800 */
[----:B------:R-:W-:Y:S08]  /*3c10*/  MUFU.EX2 R168, R168 ;  /* 0x000000a800a87308 */ /* 0x000ff00000000800 */
[----:B------:R-:W-:Y:S08]  /*3c20*/  MUFU.EX2 R225, R225 ;  /* 0x000000e100e17308 */ /* 0x000ff00000000800 */
[----:B------:R-:W-:Y:S08]  /*3c30*/  MUFU.EX2 R165, R165 ;  /* 0x000000a500a57308 */ /* 0x000ff00000000800 */
[----:B------:R-:W1:Y:S08]  /*3c40*/  MUFU.EX2 R190, R190 ;  /* 0x000000be00be7308 */ /* 0x000e700000000800 */
        /* <DEDUP_REMOVED lines=14> */
[----:B------:R-:W-:Y:S01]  /*3d30*/  MUFU.EX2 R175, R175 ;  /* 0x000000af00af7308 */ /* 0x000fe20000000800 */
[----:B------:R-:W-:-:S02]  /*3d40*/  WARPGROUP.DEPBAR.LE gsb0, 0x0 ;  /* 0x00008000000079c5 */ /* 0x000fc40000010000 */
[----:B0-----:R-:W-:Y:S01]  /*3d50*/  F2FP.BF16.F32.PACK_AB R152, R183, R182 ;  /* 0x000000b6b798723e */ /* 0x001fe200000010ff */
[----:B------:R-:W-:Y:S01]  /*3d60*/  FADD.FTZ R182, R182, R159 ;  /* 0x0000009fb6b67221 */ /* 0x000fe20000010000 */
[----:B--2---:R-:W-:Y:S01]  /*3d70*/  F2FP.BF16.F32.PACK_AB R153, R187, R186 ;  /* 0x000000babb99723e */ /* 0x004fe200000010ff */
[----:B------:R-:W-:Y:S01]  /*3d80*/  FADD.FTZ R186, R186, R161 ;  /* 0x000000a1baba7221 */ /* 0x000fe20000010000 */
[----:B------:R-:W-:Y:S01]  /*3d90*/  F2FP.BF16.F32.PACK_AB R154, R185, R184 ;  /* 0x000000b8b99a723e */ /* 0x000fe200000010ff */
[----:B------:R-:W0:Y:S01]  /*3da0*/  MUFU.EX2 R176, R176 ;  /* 0x000000b000b07308 */ /* 0x000e220000000800 */
[----:B---3--:R-:W-:Y:S01]  /*3db0*/  F2FP.BF16.F32.PACK_AB R155, R189, R188 ;  /* 0x000000bcbd9b723e */ /* 0x008fe200000010ff */
        /* <DEDUP_REMOVED lines=19> */
[----:B-1----:R-:W-:Y:S01]  /*3ef0*/  F2FP.BF16.F32.PACK_AB R155, R210, R207 ;  /* 0x000000cfd29b723e */ /* 0x002fe200000010ff */
        /* <DEDUP_REMOVED lines=46> */
[----:B0-----:R-:W-:Y:S01]  /*41e0*/  F2FP.BF16.F32.PACK_AB R153, R176, R175 ;  /* 0x000000afb099723e */ /* 0x001fe200000010ff */
[----:B------:R-:W-:Y:S01]  /*41f0*/  FADD.FTZ R175, R175, R196 ;  /* 0x000000c4afaf7221 */ /* 0x000fe20000010000 */
[----:B------:R-:W-:Y:S01]  /*4200*/  F2FP.BF16.F32.PACK_AB R154, R174, R173 ;  /* 0x000000adae9a723e */ /* 0x000fe200000010ff */
[----:B------:R-:W-:Y:S01]  /*4210*/  FADD.FTZ R212, R212, R163 ;  /* 0x000000a3d4d47221 */ /* 0x000fe20000010000 */
[----:B--2---:R-:W-:Y:S01]  /*4220*/  F2FP.BF16.F32.PACK_AB R155, R178, R177 ;  /* 0x000000b1b29b723e */ /* 0x004fe200000010ff */
[----:B------:R-:W-:-:S02]  /*4230*/  FADD.FTZ R176, R176, R175 ;  /* 0x000000afb0b07221 */ /* 0x000fc40000010000 */
[----:B------:R-:W-:Y:S01]  /*4240*/  FADD.FTZ R173, R173, R212 ;  /* 0x000000d4adad7221 */ /* 0x000fe20000010000 */
[----:B------:R-:W-:Y:S01]  /*4250*/  WARPGROUP.ARRIVE ;  /* 0x00000000000079c5 */ /* 0x000fe20000000000 */
[----:B------:R-:W-:-:S04]  /*4260*/  FADD.FTZ R3, R177, R176 ;  /* 0x000000b0b1037221 */ /* 0x000fc80000010000 */
[----:B------:R-:W-:-:S08]  /*4270*/  FADD.FTZ R3, R178, R3 ;  /* 0x00000003b2037221 */ /* 0x000fd00000010000 */
[----:B------:R-:W-:Y:S03]  /*4280*/  HGMMA.64x256x16.F32.BF16 R24, R152, gdesc[UR8].tnspB, R24, gsb0 ;  /* 0x43e0000898187df0 */ /* 0x000fe60008001818 */
[----:B------:R-:W-:Y:S02]  /*4290*/  WARPGROUP.DEPBAR.LE gsb0, 0x0 ;  /* 0x00008000000079c5 */ /* 0x000fe40000010000 */
[----:B------:R0:W-:Y:S02]  /*42a0*/  @!P1 SYNCS.ARRIVE.TRANS64.RED.A1T0 RZ, [R0+URZ], RZ ;  /* 0x000000ff00ff99a7 */ /* 0x0001e4000810043f */
[----:B0-----:R-:W-:Y:S01]  /*42b0*/  FADD.FTZ R0, R174, R173 ;  /* 0x000000adae007221 */ /* 0x001fe20000010000 */
[----:B------:R-:W-:Y:S06]  /*42c0*/  @!P2 BRA `(.L_x_7998) ;  /* 0x000000280050a947 */ /* 0x000fec0003800000 */
[----:B------:R-:W-:Y:S01]  /*42d0*/  IMAD.MOV.U32 R207, RZ, RZ, R156 ;  /* 0x000000ffffcf7224 */ /* 0x000fe200078e009c */
[----:B------:R-:W-:Y:S01]  /*42e0*/  UIADD3 UR4, UR53, -0x2, URZ ;  /* 0xfffffffe35047890 */ /* 0x000fe2000fffe03f */
[----:B------:R-:W-:-:S11]  /*42f0*/  IMAD.MOV.U32 R206, RZ, RZ, R191 ;  /* 0x000000ffffce7224 */ /* 0x000fd600078e00bf */
.L_x_8007:
        /* <DEDUP_REMOVED lines=10> */
.L_x_7999:
[----:B------:R-:W0:Y:S01]  /*43a0*/  S2UR UR6, SR_CgaCtaId ;  /* 0x00000000000679c3 */ /* 0x000e220000008800 */
[----:B------:R-:W-:Y:S01]  /*43b0*/  UMOV UR5, 0x400 ;  /* 0x0000040000057882 */ /* 0x000fe20000000000 */
[----:B------:R-:W-:-:S05]  /*43c0*/  IMAD.U32 R208, RZ, RZ, UR37 ;  /* 0x00000025ffd07e24 */ /* 0x000fca000f8e00ff */
[----:B------:R-:W-:Y:S01]  /*43d0*/  SHF.L.U32 R208, R208, 0x1f, RZ ;  /* 0x0000001fd0d07819 */ /* 0x000fe200000006ff */
[----:B0-----:R-:W-:-:S04]  /*43e0*/  ULEA UR5, UR6, UR5, 0x18 ;  /* 0x0000000506057291 */ /* 0x001fc8000f8ec03f */
[----:B------:R-:W-:-:S09]  /*43f0*/  ULEA UR5, UR36, UR5, 0x3 ;  /* 0x0000000524057291 */ /* 0x000fd2000f8e183f */
[----:B------:R0:W1:Y:S01]  /*4400*/  SYNCS.PHASECHK.TRANS64.TRYWAIT P3, [UR5+0x32430], R208 ;  /* 0x032430d0ff0075a7 */ /* 0x0000620008060145 */
[----:B------:R-:W-:Y:S05]  /*4410*/  @!P0 BRA `(.L_x_8000) ;  /* 0x0000000000048947 */ /* 0x000fea0003800000 */
[----:B------:R-:W-:Y:S01]  /*4420*/  BPT.TRAP 0x1 ;  /* 0x000000040000795c */ /* 0x000fe20000300000 */
.L_x_8000:
[----:B-1----:R-:W-:Y:S05]  /*4430*/  @P3 BRA `(.L_x_8001) ;  /* 0x0000000000083947 */ /* 0x002fea0003800000 */
[----:B------:R-:W1:Y:S02]  /*4440*/  SYNCS.PHASECHK.TRANS64.TRYWAIT P3, [UR5+0x32430], R208 ;  /* 0x032430d0ff0075a7 */ /* 0x000e640008060145 */
[----:B-1----:R-:W-:Y:S05]  /*4450*/  @!P3 BRA `(.L_x_8002) ;  /* 0x000000a400e0b947 */ /* 0x002fea0003800000 */
.L_x_8001:
[----:B------:R-:W-:Y:S01]  /*4460*/  R2UR UR52, R20 ;  /* 0x00000000143472ca */ /* 0x000fe200000e0000 */
[----:B------:R-:W-:Y:S01]  /*4470*/  UIMAD UR6, UR36, 0x300, UR39 ;  /* 0x00000300240678a4 */ /* 0x000fe2000f8e0227 */
[----:B------:R-:W-:Y:S01]  /*4480*/  R2UR UR53, R21 ;  /* 0x00000000153572ca */ /* 0x000fe200000e0000 */
[----:B-1----:R-:W-:Y:S01]  /*4490*/  WARPGROUP.ARRIVE ;  /* 0x00000000000079c5 */ /* 0x002fe20000000000 */
[----:B------:R-:W-:-:S04]  /*44a0*/  UMOV UR55, 0x40000040 ;  /* 0x4000004000377882 */ /* 0x000fc80000000000 */
[----:B------:R-:W-:-:S07]  /*44b0*/  UMOV UR54, UR6 ;  /* 0x0000000600367c82 */ /* 0x000fce0008000000 */
[----:B------:R-:W-:Y:S01]  /*44c0*/  HGMMA.64x96x16.F32.BF16 R152, gdesc[UR52], RZ, !UPT, gsb0 ;  /* 0x01600000349879f0 */ /* 0x000fe2000c0018ff */
[----:B------:R-:W-:Y:S01]  /*44d0*/  R2UR UR52, R18 ;  /* 0x00000000123472ca */ /* 0x000fe200000e0000 */
[----:B------:R-:W-:Y:S01]  /*44e0*/  UIADD3 UR54, UR6, 0x2, URZ ;  /* 0x0000000206367890 */ /* 0x000fe2000fffe03f */
[----:B------:R-:W-:Y:S01]  /*44f0*/  R2UR UR53, R19 ;  /* 0x00000000133572ca */ /* 0x000fe200000e0000 */
[----:B------:R-:W-:Y:S01]  /*4500*/  UMOV UR55, 0x40000040 ;  /* 0x4000004000377882 */ /* 0x000fe20000000000 */
[----:B------:R-:W-:Y:S02]  /*4510*/  WARPGROUP.DEPBAR.LE gsb0, 0x0 ;  /* 0x00008000000079c5 */ /* 0x000fe40000010000 */
[----:B------:R-:W-:-:S09]  /*4520*/  WARPGROUP.ARRIVE ;  /* 0x00000000000079c5 */ /* 0x000fd20000000000 */
        /* <DEDUP_REMOVED lines=14> */
[----:B------:R-:W-:Y:S03]  /*4610*/  HGMMA.64x96x16.F32.BF16 R152, gdesc[UR52], R152, gsb0 ;  /* 0x01600000349879f0 */ /* 0x000fe60008001898 */
[----:B------:R-:W-:Y:S02]  /*4620*/  WARPGROUP.DEPBAR.LE gsb0, 0x0 ;  /* 0x00008000000079c5 */ /* 0x000fe40000010000 */
[----:B------:R-:W-:Y:S05]  /*4630*/  @!P0 BRA `(.L_x_8003) ;  /* 0x0000000000048947 */ /* 0x000fea0003800000 */
[----:B------:R-:W-:Y:S01]  /*4640*/  BPT.TRAP 0x1 ;  /* 0x000000040000795c */ /* 0x000fe20000300000 */
.L_x_8003:
[----:B------:R1:W2:Y:S01]  /*4650*/  SYNCS.PHASECHK.TRANS64.TRYWAIT P3, [UR5+0x32450], R208 ;  /* 0x032450d0ff0075a7 */ /* 0x0002a20008060145 */
[----:B------:R-:W-:Y:S05]  /*4660*/  @!P0 BRA `(.L_x_8004) ;  /* 0x0000000000048947 */ /* 0x000fea0003800000 */
[----:B------:R-:W-:Y:S01]  /*4670*/  BPT.TRAP 0x1 ;  /* 0x000000040000795c */ /* 0x000fe20000300000 */
.L_x_8004:
[----:B--2---:R-:W-:Y:S05]  /*4680*/  @P3 BRA `(.L_x_8005) ;  /* 0x0000000000083947 */ /* 0x004fea0003800000 */
[----:B------:R-:W2:Y:S02]  /*4690*/  SYNCS.PHASECHK.TRANS64.TRYWAIT P3, [UR5+0x32450], R208 ;  /* 0x032450d0ff0075a7 */ /* 0x000ea40008060145 */
[----:B--2---:R-:W-:Y:S05]  /*46a0*/  @!P3 BRA `(.L_x_8006) ;  /* 0x000000a40064b947 */ /* 0x004fea0003800000 */
.L_x_8005:
[----:B------:R-:W-:Y:S01]  /*46b0*/  R2UR UR52, R4 ;  /* 0x00000000043472ca */ /* 0x000fe200000e0000 */
[----:B------:R-:W-:Y:S01]  /*46c0*/  UIMAD UR6, UR36, 0xc00, UR38 ;  /* 0x00000c00240678a4 */ /* 0x000fe2000f8e0226 */
[----:B------:R-:W-:Y:S01]  /*46d0*/  R2UR UR53, R5 ;  /* 0x00000000053572ca */ /* 0x000fe200000e0000 */
[----:B------:R-:W-:Y:S01]  /*46e0*/  WARPGROUP.ARRIVE ;  /* 0x00000000000079c5 */ /* 0x000fe20000000000 */
[----:B------:R-:W-:Y:S01]  /*46f0*/  UMOV UR55, 0x40000040 ;  /* 0x4000004000377882 */ /* 0x000fe20000000000 */
[----:B------:R-:W-:-:S04]  /*4700*/  UIADD3 UR10, UR6, 0x302, URZ ;  /* 0x00000302060a7890 */ /* 0x000fc8000fffe03f */
[----:B------:R-:W3:Y:S01]  /*4710*/  S2R R224, SR_TID.X ;  /* 0x0000000000e07919 */ /* 0x000ee20000002100 */
[----:B------:R-:W-:Y:S01]  /*4720*/  UMOV UR11, 0x40000040 ;  /* 0x40000040000b7882 */ /* 0x000fe20000000000 */
[----:B------:R-:W-:Y:S01]  /*4730*/  UMOV UR54, UR6 ;  /* 0x0000000600367c82 */ /* 0x000fe20008000000 */
[----:B------:R-:W-:Y:S01]  /*4740*/  UIADD3 UR14, UR6, 0x304, URZ ;  /* 0x00000304060e7890 */ /* 0x000fe2000fffe03f */
[----:B------:R-:W-:Y:S01]  /*4750*/  UMOV UR15, 0x40000040 ;  /* 0x40000040000f7882 */ /* 0x000fe20000000000 */
[----:B------:R-:W-:Y:S01]  /*4760*/  UIADD3 UR18, UR6, 0x306, URZ ;  /* 0x0000030606127890 */ /* 0x000fe2000fffe03f */
[----:B------:R-:W-:Y:S01]  /*4770*/  UMOV UR19, 0x40000040 ;  /* 0x4000004000137882 */ /* 0x000fe20000000000 */
[----:B------:R-:W-:Y:S01]  /*4780*/  HGMMA.64x96x16.F32.BF16 R152, gdesc[UR52], R152, gsb0 ;  /* 0x01600000349879f0 */ /* 0x000fe20008001898 */
[----:B------:R-:W-:Y:S01]  /*4790*/  R2UR UR52, R6 ;  /* 0x00000000063472ca */ /* 0x000fe200000e0000 */
[----:B------:R-:W-:Y:S01]  /*47a0*/  UIADD3 UR54, UR6, 0x2, URZ ;  /* 0x0000000206367890 */ /* 0x000fe2000fffe03f */
[----:B------:R-:W-:Y:S01]  /*47b0*/  R2UR UR53, R7 ;  /* 0x00000000073572ca */ /* 0x000fe200000e0000 */
[----:B------:R-:W-:Y:S01]  /*47c0*/  UMOV UR55, 0x40000040 ;  /* 0x4000004000377882 */ /* 0x000fe20000000000 */
[----:B------:R-:W-:Y:S01]  /*47d0*/  UIADD3 UR22, UR6, 0x600, URZ ;  /* 0x0000060006167890 */ /* 0x000fe2000fffe03f */
        /* <DEDUP_REMOVED lines=12> */
[----:B---3--:R-:W-:Y:S01]  /*48a0*/  SHF.R.U32.HI R224, RZ, 0x7, R224 ;  /* 0x00000007ffe07819 */ /* 0x008fe200000116e0 */
[----:B------:R-:W-:Y:S01]  /*48b0*/  UMOV UR51, 0x40000040 ;  /* 0x4000004000337882 */ /* 0x000fe20000000000 */
        /* <DEDUP_REMOVED lines=28> */
[----:B------:R-:W-:Y:S01]  /*4a80*/  ULDC UR6, c[0x0][0xad0] ;  /* 0x0002b40000067ab9 */ /* 0x000fe20000000800 */
[----:B------:R-:W-:Y:S02]  /*4a90*/  WARPGROUP.DEPBAR.LE gsb0, 0x0 ;  /* 0x00008000000079c5 */ /* 0x000fe40000010000 */
[----:B------:R-:W-:-:S06]  /*4aa0*/  WARPGROUP.ARRIVE ;  /* 0x00000000000079c5 */ /* 0x000fcc0000000000 */
[----:B------:R-:W-:Y:S01]  /*4ab0*/  HGMMA.64x96x16.F32.BF16 R152, gdesc[UR8], R152, gsb0 ;  /* 0x01600000089879f0 */ /* 0x000fe20008001898 */
[----:B------:R-:W-:Y:S02]  /*4ac0*/  UMOV UR11, 0x40000040 ;  /* 0x40000040000b7882 */ /* 0x000fe40000000000 */
        /* <DEDUP_REMOVED lines=34> */
[----:B012---:R-:W-:Y:S01]  /*4cf0*/  FMUL.FTZ R208, R157, UR6 ;  /* 0x000000069dd07c20 */ /* 0x007fe20008410000 */
        /* <DEDUP_REMOVED lines=22> */
[----:B0-----:R-:W-:Y:S01]  /*4e60*/  FMNMX.FTZ R186, R152, R206, !PT ;  /* 0x000000ce98ba7209 */ /* 0x001fe20007810000 */
[----:B------:R-:W-:Y:S01]  /*4e70*/  FMUL.FTZ R161, R164, UR6 ;  /* 0x00000006a4a17c20 */ /* 0x000fe20008410000 */
[----:B------:R-:W-:Y:S01]  /*4e80*/  FMUL.FTZ R174, R178, UR6 ;  /* 0x00000006b2ae7c20 */ /* 0x000fe20008410000 */
[----:B------:R-:W-:Y:S01]  /*4e90*/  FMUL.FTZ R155, R155, UR6 ;  /* 0x000000069b9b7c20 */ /* 0x000fe20008410000 */
[----:B------:R-:W0:Y:S01]  /*4ea0*/  MUFU.TANH R208, R208 ;  /* 0x000000d000d07308 */ /* 0x000e220000002400 */
[----:B------:R-:W-:Y:S01]  /*4eb0*/  FMUL.FTZ R178, R184, UR6 ;  /* 0x00000006b8b27c20 */ /* 0x000fe20008410000 */
[----:B------:R-:W-:Y:S01]  /*4ec0*/  FMUL.FTZ R184, R187, UR6 ;  /* 0x00000006bbb87c20 */ /* 0x000fe20008410000 */
[----:B-1----:R-:W-:Y:S01]  /*4ed0*/  FMNMX.FTZ R187, R153, R186, !PT ;  /* 0x000000ba99bb7209 */ /* 0x002fe20007810000 */
        /* <DEDUP_REMOVED lines=14> */
[----:B------:R-:W-:-:S06]  /*4fc0*/  FMUL.FTZ R187, R189, UR6 ;  /* 0x00000006bdbb7c20 */ /* 0x000fcc0008410000 */
        /* <DEDUP_REMOVED lines=75> */
[----:B------:R-:W-:-:S05]  /*5480*/  ULDC UR6, c[0x0][0xa80] ;  /* 0x0002a00000067ab9 */ /* 0x000fca0000000800 */
        /* <DEDUP_REMOVED lines=15> */
[----:B--2---:R-:W-:-:S05]  /*5580*/  FMNMX.FTZ R193, R194, R193, !PT ;  /* 0x000000c1c2c17209 */ /* 0x004fca0007810000 */
[----:B------:R-:W2:Y:S02]  /*5590*/  SHFL.BFLY PT, R214, R193, 0x2, 0x1f ;  /* 0x0c401f00c1d67f89 */ /* 0x000ea400000e0000 */
[----:B------:R-:W3:Y:S01]  /*55a0*/  MUFU.TANH R212, R212 ;  /* 0x000000d400d47308 */ /* 0x000ee20000002400 */
[----:B0-----:R-:W-:-:S04]  /*55b0*/  FMNMX.FTZ R198, R196, R191, !PT ;  /* 0x000000bfc4c67209 */ /* 0x001fc80007810000 */
[----:B-1----:R-:W-:-:S04]  /*55c0*/  FMNMX.FTZ R191, R197, R198, !PT ;  /* 0x000000c6c5bf7209 */ /* 0x002fc80007810000 */
[----:B---3--:R-:W-:-:S05]  /*55d0*/  FMNMX.FTZ R195, R212, R191, !PT ;  /* 0x000000bfd4c37209 */ /* 0x008fca0007810000 */
[----:B------:R-:W0:Y:S01]  /*55e0*/  SHFL.BFLY PT, R198, R195, 0x2, 0x1f ;  /* 0x0c401f00c3c67f89 */ /* 0x000e2200000e0000 */
[----:B--2---:R-:W-:-:S05]  /*55f0*/  FMNMX.FTZ R214, R193, R214, !PT ;  /* 0x000000d6c1d67209 */ /* 0x004fca0007810000 */
[----:B------:R-:W1:Y:S01]  /*5600*/  SHFL.BFLY PT, R191, R214, 0x1, 0x1f ;  /* 0x0c201f00d6bf7f89 */ /* 0x000e6200000e0000 */
[----:B0-----:R-:W-:-:S05]  /*5610*/  FMNMX.FTZ R199, R195, R198, !PT ;  /* 0x000000c6c3c77209 */ /* 0x001fca0007810000 */
[----:B------:R-:W0:Y:S01]  /*5620*/  SHFL.BFLY PT, R216, R199, 0x1, 0x1f ;  /* 0x0c201f00c7d87f89 */ /* 0x000e2200000e0000 */
[----:B-1----:R-:W-:Y:S01]  /*5630*/  FMNMX.FTZ R191, R214, R191, !PT ;  /* 0x000000bfd6bf7209 */ /* 0x002fe20007810000 */
[----:B------:R-:W-:Y:S01]  /*5640*/  IMAD.U32 R214, RZ, RZ, UR5 ;  /* 0x00000005ffd67e24 */ /* 0x000fe2000f8e00ff */
[----:B------:R-:W-:-:S03]  /*5650*/  UIMAD UR5, UR36, 0xc00, UR7 ;  /* 0x00000c00240578a4 */ /* 0x000fc6000f8e0207 */
[C---:B------:R-:W-:Y:S01]  /*5660*/  FADD.FTZ R193, -R191.reuse, R206 ;  /* 0x000000cebfc17221 */ /* 0x040fe20000010100 */
[----:B------:R-:W-:-:S03]  /*5670*/  FMUL.FTZ R206, R191, UR6 ;  /* 0x00000006bfce7c20 */ /* 0x000fc60008410000 */
[----:B------:R-:W-:Y:S01]  /*5680*/  FMUL.FTZ R193, R193, UR6 ;  /* 0x00000006c1c17c20 */ /* 0x000fe20008410000 */
[--C-:B------:R-:W-:Y:S01]  /*5690*/  FFMA.FTZ R198, R153, UR6, -R206.reuse ;  /* 0x0000000699c67c23 */ /* 0x100fe200080108ce */
[--C-:B------:R-:W-:Y:S01]  /*56a0*/  FFMA.FTZ R153, R156, UR6, -R206.reuse ;  /* 0x000000069c997c23 */ /* 0x100fe200080108ce */
[--C-:B------:R-:W-:Y:S01]  /*56b0*/  FFMA.FTZ R213, R152, UR6, -R206.reuse ;  /* 0x0000000698d57c23 */ /* 0x100fe200080108ce */
[--C-:B------:R-:W-:Y:S01]  /*56c0*/  FFMA.FTZ R208, R208, UR6, -R206.reuse ;  /* 0x00000006d0d07c23 */ /* 0x100fe200080108ce */
[----:B------:R-:W-:Y:S01]  /*56d0*/  UMOV UR10, UR5 ;  /* 0x00000005000a7c82 */ /* 0x000fe20008000000 */
        /* <DEDUP_REMOVED lines=8> */
[----:B0-----:R-:W-:Y:S01]  /*5760*/  FMNMX.FTZ R156, R199, R216, !PT ;  /* 0x000000d8c79c7209 */ /* 0x001fe20007810000 */
[----:B------:R0:W-:Y:S01]  /*5770*/  MUFU.EX2 R195, R213 ;  /* 0x000000d500c37308 */ /* 0x0001e20000000800 */
[--C-:B------:R-:W-:Y:S01]  /*5780*/  FFMA.FTZ R171, R171, UR6, -R206.reuse ;  /* 0x00000006abab7c23 */ /* 0x100fe200080108ce */
[--C-:B------:R-:W-:Y:S01]  /*5790*/  FFMA.FTZ R225, R172, UR6, -R206.reuse ;  /* 0x00000006ace17c23 */ /* 0x100fe200080108ce */
[--C-:B------:R-:W-:Y:S01]  /*57a0*/  FFMA.FTZ R172, R177, UR6, -R206.reuse ;  /* 0x00000006b1ac7c23 */ /* 0x100fe200080108ce */
[C---:B------:R-:W-:Y:S01]  /*57b0*/  FADD.FTZ R152, -R156.reuse, R207 ;  /* 0x000000cf9c987221 */ /* 0x040fe20000010100 */
[----:B------:R-:W-:Y:S01]  /*57c0*/  FMUL.FTZ R217, R156, UR6 ;  /* 0x000000069cd97c20 */ /* 0x000fe20008410000 */
[--C-:B------:R-:W-:Y:S01]  /*57d0*/  FFMA.FTZ R177, R179, UR6, -R206.reuse ;  /* 0x00000006b3b17c23 */ /* 0x100fe200080108ce */
[----:B------:R-:W-:Y:S01]  /*57e0*/  FFMA.FTZ R170, R170, UR6, -R206 ;  /* 0x00000006aaaa7c23 */ /* 0x000fe200080108ce */
[----:B------:R-:W-:Y:S01]  /*57f0*/  FMUL.FTZ R207, R152, UR6 ;  /* 0x0000000698cf7c20 */ /* 0x000fe20008410000 */
[----:B------:R-:W-:-:S02]  /*5800*/  @!P1 VIADD R152, R214, 0x32440 ;  /* 0x00032440d6989836 */ /* 0x000fc40000000000 */
[--C-:B------:R-:W-:Y:S01]  /*5810*/  FFMA.FTZ R216, R209, UR6, -R217.reuse ;  /* 0x00000006d1d87c23 */ /* 0x100fe200080108d9 */
[----:B------:R-:W-:Y:S01]  /*5820*/  IADD3 R209, -R224, 0xb, RZ ;  /* 0x0000000be0d17810 */ /* 0x000fe20007ffe1ff */
[----:B------:R2:W-:Y:S01]  /*5830*/  MUFU.EX2 R199, R153 ;  /* 0x0000009900c77308 */ /* 0x0005e20000000800 */
[--C-:B0-----:R-:W-:Y:S01]  /*5840*/  FFMA.FTZ R213, R154, UR6, -R217.reuse ;  /* 0x000000069ad57c23 */ /* 0x101fe200080108d9 */
[----:B------:R-:W-:Y:S01]  /*5850*/  @!P1 PRMT R152, RZ, 0x654, R152 ;  /* 0x00000654ff989816 */ /* 0x000fe20000000098 */
[--C-:B------:R-:W-:Y:S01]  /*5860*/  FFMA.FTZ R215, R155, UR6, -R217.reuse ;  /* 0x000000069bd77c23 */ /* 0x100fe200080108d9 */
[--C-:B------:R-:W-:Y:S01]  /*5870*/  FFMA.FTZ R210, R210, UR6, -R217.reuse ;  /* 0x00000006d2d27c23 */ /* 0x100fe200080108d9 */
[----:B------:R0:W-:Y:S06]  /*5880*/  BAR.ARV R209, 0x100 ;  /* 0x000400d10000751d */ /* 0x0001ec0000002000 */
[----:B--2---:R-:W-:Y:S01]  /*5890*/  IADD3 R153, R224, 0x8, RZ ;  /* 0x00000008e0997810 */ /* 0x004fe20007ffe0ff */
[----:B------:R2:W-:Y:S01]  /*58a0*/  @!P1 SYNCS.ARRIVE.TRANS64.RED.A1T0 RZ, [R152+URZ], RZ ;  /* 0x000000ff98ff99a7 */ /* 0x0005e2000810043f */
        /* <DEDUP_REMOVED lines=136> */
[----:B--2---:R-:W-:Y:S01]  /*6130*/  F2FP.BF16.F32.PACK_AB R152, R198, R195 ;  /* 0x000000c3c698723e */ /* 0x004fe200000010ff */
[--C-:B------:R-:W-:Y:S01]  /*6140*/  FFMA.FTZ R159, R159, UR6, -R217.reuse ;  /* 0x000000069f9f7c23 */ /* 0x100fe200080108d9 */
[----:B-1----:R-:W-:Y:S01]  /*6150*/  F2FP.BF16.F32.PACK_AB R154, R208, R199 ;  /* 0x000000c7d09a723e */ /* 0x002fe200000010ff */
[--C-:B------:R-:W-:Y:S01]  /*6160*/  FFMA.FTZ R160, R160, UR6, -R217.reuse ;  /* 0x00000006a0a07c23 */ /* 0x100fe200080108d9 */
[----:B----4-:R-:W-:Y:S01]  /*6170*/  F2FP.BF16.F32.PACK_AB R153, R215, R213 ;  /* 0x000000d5d799723e */ /* 0x010fe200000010ff */
[--C-:B------:R-:W-:Y:S01]  /*6180*/  FFMA.FTZ R165, R165, UR6, -R217.reuse ;  /* 0x00000006a5a57c23 */ /* 0x100fe200080108d9 */
[----:B-----5:R-:W-:Y:S01]  /*6190*/  F2FP.BF16.F32.PACK_AB R155, R210, R216 ;  /* 0x000000d8d29b723e */ /* 0x020fe200000010ff */
        /* <DEDUP_REMOVED lines=28> */
[--C-:B------:R-:W-:Y:S01]  /*6360*/  FFMA.FTZ R186, R186, UR6, -R206.reuse ;  /* 0x00000006baba7c23 */ /* 0x100fe200080108ce */
[----:B------:R-:W-:Y:S01]  /*6370*/  FFMA.FTZ R227, R194, UR6, -R206 ;  /* 0x00000006c2e37c23 */ /* 0x000fe200080108ce */
[--C-:B------:R-:W-:Y:S01]  /*6380*/  FFMA.FTZ R190, R190, UR6, -R217.reuse ;  /* 0x00000006bebe7c23 */ /* 0x100fe200080108d9 */
[--C-:B------:R-:W-:Y:S01]  /*6390*/  FFMA.FTZ R229, R196, UR6, -R217.reuse ;  /* 0x00000006c4e57c23 */ /* 0x100fe200080108d9 */
[----:B------:R-:W-:Y:S01]  /*63a0*/  FFMA.FTZ R197, R212, UR6, -R217 ;  /* 0x00000006d4c57c23 */ /* 0x000fe200080108d9 */
[----:B------:R-:W-:Y:S01]  /*63b0*/  FFMA.FTZ R193, R193, R0, R195 ;  /* 0x00000000c1c17223 */ /* 0x000fe200000100c3 */
[----:B------:R-:W-:Y:S01]  /*63c0*/  MUFU.EX2 R159, R159 ;  /* 0x0000009f009f7308 */ /* 0x000fe20000000800 */
[----:B------:R-:W-:Y:S01]  /*63d0*/  FFMA.FTZ R0, R207, R3, R213 ;  /* 0x00000003cf007223 */ /* 0x000fe200000100d5 */
[----:B------:R-:W-:-:S02]  /*63e0*/  @!P1 VIADD R214, R214, 0x32460 ;  /* 0x00032460d6d69836 */ /* 0x000fc40000000000 */
[----:B------:R-:W-:Y:S01]  /*63f0*/  FADD.FTZ R198, R198, R193 ;  /* 0x000000c1c6c67221 */ /* 0x000fe20000010000 */
[----:B------:R-:W-:Y:S02]  /*6400*/  IMAD.MOV.U32 R207, RZ, RZ, R156 ;  /* 0x000000ffffcf7224 */ /* 0x000fe400078e009c */
[----:B------:R-:W-:Y:S01]  /*6410*/  FADD.FTZ R215, R215, R0 ;  /* 0x00000000d7d77221 */ /* 0x000fe20000010000 */
[----:B------:R-:W-:Y:S02]  /*6420*/  IMAD.MOV.U32 R206, RZ, RZ, R191 ;  /* 0x000000ffffce7224 */ /* 0x000fe400078e00bf */
[----:B------:R-:W-:Y:S01]  /*6430*/  FADD.FTZ R199, R199, R198 ;  /* 0x000000c6c7c77221 */ /* 0x000fe20000010000 */
[----:B------:R-:W3:Y:S01]  /*6440*/  MUFU.EX2 R160, R160 ;  /* 0x000000a000a07308 */ /* 0x000ee20000000800 */
[----:B------:R-:W-:Y:S01]  /*6450*/  FADD.FTZ R215, R216, R215 ;  /* 0x000000d7d8d77221 */ /* 0x000fe20000010000 */
[----:B------:R-:W-:Y:S01]  /*6460*/  @!P1 PRMT R214, RZ, 0x654, R214 ;  /* 0x00000654ffd69816 */ /* 0x000fe200000000d6 */
[----:B------:R-:W-:-:S02]  /*6470*/  FADD.FTZ R208, R208, R199 ;  /* 0x000000c7d0d07221 */ /* 0x000fc40000010000 */
[----:B------:R-:W-:-:S03]  /*6480*/  FADD.FTZ R210, R210, R215 ;  /* 0x000000d7d2d27221 */ /* 0x000fc60000010000 */
[----:B------:R-:W-:Y:S08]  /*6490*/  MUFU.EX2 R165, R165 ;  /* 0x000000a500a57308 */ /* 0x000ff00000000800 */
[----:B------:R-:W4:Y:S08]  /*64a0*/  MUFU.EX2 R167, R167 ;  /* 0x000000a700a77308 */ /* 0x000f300000000800 */
[----:B------:R-:W5:Y:S08]  /*64b0*/  MUFU.EX2 R162, R162 ;  /* 0x000000a200a27308 */ /* 0x000f700000000800 */
[----:B------:R-:W-:Y:S08]  /*64c0*/  MUFU.EX2 R164, R164 ;  /* 0x000000a400a47308 */ /* 0x000ff00000000800 */
[----:B------:R-:W-:Y:S08]  /*64d0*/  MUFU.EX2 R169, R169 ;  /* 0x000000a900a97308 */ /* 0x000ff00000000800 */
[----:B------:R-:W-:Y:S08]  /*64e0*/  MUFU.EX2 R171, R171 ;  /* 0x000000ab00ab7308 */ /* 0x000ff00000000800 */
[----:B------:R-:W0:Y:S08]  /*64f0*/  MUFU.EX2 R166, R166 ;  /* 0x000000a600a67308 */ /* 0x000e300000000800 */
[----:B------:R-:W0:Y:S08]  /*6500*/  MUFU.EX2 R168, R168 ;  /* 0x000000a800a87308 */ /* 0x000e300000000800 */
[----:B------:R-:W-:Y:S08]  /*6510*/  MUFU.EX2 R173, R173 ;  /* 0x000000ad00ad7308 */ /* 0x000ff00000000800 */
        /* <DEDUP_REMOVED lines=19> */
[----:B------:R-:W-:Y:S01]  /*6650*/  MUFU.EX2 R188, R188 ;  /* 0x000000bc00bc7308 */ /* 0x000fe20000000800 */
[----:B------:R-:W-:-:S02]  /*6660*/  WARPGROUP.DEPBAR.LE gsb0, 0x0 ;  /* 0x00008000000079c5 */ /* 0x000fc40000010000 */
[----:B-1----:R-:W-:-:S05]  /*6670*/  F2FP.BF16.F32.PACK_AB R152, R158, R157 ;  /* 0x0000009d9e98723e */ /* 0x002fca00000010ff */
[----:B------:R-:W1:Y:S01]  /*6680*/  MUFU.EX2 R227, R227 ;  /* 0x000000e300e37308 */ /* 0x000e620000000800 */
[----:B--2---:R-:W-:Y:S01]  /*6690*/  F2FP.BF16.F32.PACK_AB R154, R163, R161 ;  /* 0x000000a1a39a723e */ /* 0x004fe200000010ff */
[----:B------:R-:W-:Y:S01]  /*66a0*/  FADD.FTZ R157, R157, R208 ;  /* 0x000000d09d9d7221 */ /* 0x000fe20000010000 */
[----:B---3--:R-:W-:Y:S01]  /*66b0*/  F2FP.BF16.F32.PACK_AB R153, R160, R159 ;  /* 0x0000009fa099723e */ /* 0x008fe200000010ff */
[----:B------:R-:W-:Y:S01]  /*66c0*/  FADD.FTZ R159, R159, R210 ;  /* 0x000000d29f9f7221 */ /* 0x000fe20000010000 */
[----:B----4-:R-:W-:Y:S01]  /*66d0*/  F2FP.BF16.F32.PACK_AB R155, R167, R165 ;  /* 0x000000a5a79b723e */ /* 0x010fe200000010ff */
        /* <DEDUP_REMOVED lines=8> */
[----:B------:R-:W2:Y:S01]  /*6760*/  MUFU.EX2 R229, R229 ;  /* 0x000000e500e57308 */ /* 0x000ea20000000800 */
[----:B------:R-:W-:Y:S01]  /*6770*/  UMOV UR11, 0x40000040 ;  /* 0x40000040000b7882 */ /* 0x000fe20000000000 */
[----:B------:R-:W-:Y:S01]  /*6780*/  FADD.FTZ R163, R163, R158 ;  /* 0x0000009ea3a37221 */ /* 0x000fe20000010000 */
[----:B------:R-:W-:-:S03]  /*6790*/  FADD.FTZ R167, R167, R160 ;  /* 0x000000a0a7a77221 */ /* 0x000fc60000010000 */
[----:B-----5:R-:W-:Y:S01]  /*67a0*/  FADD.FTZ R163, R162, R163 ;  /* 0x000000a3a2a37221 */ /* 0x020fe20000010000 */
[----:B0-----:R-:W-:Y:S01]  /*67b0*/  FADD.FTZ R167, R166, R167 ;  /* 0x000000a7a6a77221 */ /* 0x001fe20000010000 */
[----:B------:R-:W-:Y:S08]  /*67c0*/  MUFU.EX2 R192, R192 ;  /* 0x000000c000c07308 */ /* 0x000ff00000000800 */
[----:B------:R-:W0:Y:S01]  /*67d0*/  MUFU.EX2 R197, R197 ;  /* 0x000000c500c57308 */ /* 0x000e220000000800 */
[----:B------:R-:W-:-:S02]  /*67e0*/  WARPGROUP.DEPBAR.LE gsb0, 0x0 ;  /* 0x00008000000079c5 */ /* 0x000fc40000010000 */
[C---:B------:R-:W-:Y:S01]  /*67f0*/  F2FP.BF16.F32.PACK_AB R152, R164.reuse, R162 ;  /* 0x000000a2a498723e */ /* 0x040fe200000010ff */
[----:B------:R-:W-:Y:S01]  /*6800*/  FADD.FTZ R164, R164, R163 ;  /* 0x000000a3a4a47221 */ /* 0x000fe20000010000 */
[----:B------:R-:W-:Y:S02]  /*6810*/  F2FP.BF16.F32.PACK_AB R154, R171, R169 ;  /* 0x000000a9ab9a723e */ /* 0x000fe400000010ff */
[C---:B------:R-:W-:Y:S01]  /*6820*/  F2FP.BF16.F32.PACK_AB R153, R168.reuse, R166 ;  /* 0x000000a6a899723e */ /* 0x040fe200000010ff */
[----:B------:R-:W-:Y:S01]  /*6830*/  FADD.FTZ R168, R168, R167 ;  /* 0x000000a7a8a87221 */ /* 0x000fe20000010000 */
[----:B------:R-:W-:Y:S01]  /*6840*/  F2FP.BF16.F32.PACK_AB R155, R175, R173 ;  /* 0x000000adaf9b723e */ /* 0x000fe200000010ff */
[----:B------:R-:W-:Y:S02]  /*6850*/  FADD.FTZ R164, R169, R164 ;  /* 0x000000a4a9a47221 */ /* 0x000fe40000010000 */
[----:B------:R-:W-:Y:S01]  /*6860*/  FADD.FTZ R168, R173, R168 ;  /* 0x000000a8ada87221 */ /* 0x000fe20000010000 */
[----:B------:R-:W-:Y:S01]  /*6870*/  WARPGROUP.ARRIVE ;  /* 0x00000000000079c5 */ /* 0x000fe20000000000 */
[----:B------:R-:W-:-:S02]  /*6880*/  FADD.FTZ R171, R171, R164 ;  /* 0x000000a4abab7221 */ /* 0x000fc40000010000 */
[----:B------:R-:W-:-:S03]  /*6890*/  FADD.FTZ R175, R175, R168 ;  /* 0x000000a8afaf7221 */ /* 0x000fc60000010000 */
[----:B------:R-:W-:Y:S01]  /*68a0*/  HGMMA.64x256x16.F32.BF16 R24, R152, gdesc[UR8].tnspB, R24, gsb0 ;  /* 0x43e0000898187df0 */ /* 0x000fe20008001818 */
[----:B------:R-:W-:Y:S01]  /*68b0*/  UIADD3 UR10, UR5, 0x180, URZ ;  /* 0x00000180050a7890 */ /* 0x000fe2000fffe03f */
[----:B------:R-:W-:Y:S01]  /*68c0*/  UMOV UR11, 0x40000040 ;  /* 0x40000040000b7882 */ /* 0x000fe20000000000 */
[----:B------:R-:W-:Y:S02]  /*68d0*/  WARPGROUP.DEPBAR.LE gsb0, 0x0 ;  /* 0x00008000000079c5 */ /* 0x000fe40000010000 */
[----:B------:R-:W-:Y:S01]  /*68e0*/  F2FP.BF16.F32.PACK_AB R152, R225, R170 ;  /* 0x000000aae198723e */ /* 0x000fe200000010ff */
[----:B------:R-:W-:Y:S01]  /*68f0*/  FADD.FTZ R170, R170, R171 ;  /* 0x000000abaaaa7221 */ /* 0x000fe20000010000 */
[----:B------:R-:W-:Y:S02]  /*6900*/  F2FP.BF16.F32.PACK_AB R154, R177, R172 ;  /* 0x000000acb19a723e */ /* 0x000fe400000010ff */
        /* <DEDUP_REMOVED lines=11> */
[----:B------:R-:W-:Y:S01]  /*69c0*/  FADD.FTZ R181, R181, R176 ;  /* 0x000000b0b5b57221 */ /* 0x000fe20000010000 */
        /* <DEDUP_REMOVED lines=13> */
[----:B------:R-:W-:-:S07]  /*6aa0*/  FADD.FTZ R185, R185, R180 ;  /* 0x000000b4b9b97221 */ /* 0x000fce0000010000 */
[----:B------:R-:W-:Y:S01]  /*6ab0*/  HGMMA.64x256x16.F32.BF16 R24, R152, gdesc[UR8].tnspB, R24, gsb0 ;  /* 0x43e0000898187df0 */ /* 0x000fe20008001818 */
[----:B------:R-:W-:Y:S01]  /*6ac0*/  UIADD3 UR10, UR5, 0x280, URZ ;  /* 0x00000280050a7890 */ /* 0x000fe2000fffe03f */
[----:B------:R-:W-:Y:S01]  /*6ad0*/  FADD.FTZ R189, R189, R184 ;  /* 0x000000b8bdbd7221 */ /* 0x000fe20000010000 */
[----:B------:R-:W-:Y:S01]  /*6ae0*/  UMOV UR11, 0x40000040 ;  /* 0x40000040000b7882 */ /* 0x000fe20000000000 */
[----:B------:R-:W-:Y:S02]  /*6af0*/  WARPGROUP.DEPBAR.LE gsb0, 0x0 ;  /* 0x00008000000079c5 */ /* 0x000fe40000010000 */
[----:B------:R-:W-:Y:S01]  /*6b00*/  F2FP.BF16.F32.PACK_AB R152, R211, R186 ;  /* 0x000000bad398723e */ /* 0x000fe200000010ff */
[----:B------:R-:W-:Y:S01]  /*6b10*/  FADD.FTZ R186, R186, R185 ;  /* 0x000000b9baba7221 */ /* 0x000fe20000010000 */
[----:B-1----:R-:W-:Y:S02]  /*6b20*/  F2FP.BF16.F32.PACK_AB R154, R227, R188 ;  /* 0x000000bce39a723e */ /* 0x002fe400000010ff */
[----:B--2---:R-:W-:Y:S01]  /*6b30*/  F2FP.BF16.F32.PACK_AB R153, R229, R190 ;  /* 0x000000bee599723e */ /* 0x004fe200000010ff */
[----:B------:R-:W-:Y:S01]  /*6b40*/  FADD.FTZ R190, R190, R189 ;  /* 0x000000bdbebe7221 */ /* 0x000fe20000010000 */
[----:B0-----:R-:W-:Y:S01]  /*6b50*/  F2FP.BF16.F32.PACK_AB R155, R197, R192 ;  /* 0x000000c0c59b723e */ /* 0x001fe200000010ff */
[----:B------:R-:W-:-:S02]  /*6b60*/  FADD.FTZ R211, R211, R186 ;  /* 0x000000bad3d37221 */ /* 0x000fc40000010000 */
[----:B------:R-:W-:Y:S01]  /*6b70*/  FADD.FTZ R229, R229, R190 ;  /* 0x000000bee5e57221 */ /* 0x000fe20000010000 */
[----:B------:R-:W-:Y:S01]  /*6b80*/  WARPGROUP.ARRIVE ;  /* 0x00000000000079c5 */ /* 0x000fe20000000000 */
[----:B------:R-:W-:Y:S02]  /*6b90*/  FADD.FTZ R0, R188, R211 ;  /* 0x000000d3bc007221 */ /* 0x000fe40000010000 */
[----:B------:R-:W-:Y:S02]  /*6ba0*/  FADD.FTZ R192, R192, R229 ;  /* 0x000000e5c0c07221 */ /* 0x000fe40000010000 */
[----:B------:R-:W-:-:S07]  /*6bb0*/  FADD.FTZ R0, R227, R0 ;  /* 0x00000000e3007221 */ /* 0x000fce0000010000 */
[----:B------:R-:W-:Y:S01]  /*6bc0*/  HGMMA.64x256x16.F32.BF16 R24, R152, gdesc[UR8].tnspB, R24, gsb0 ;  /* 0x43e0000898187df0 */ /* 0x000fe20008001818 */
[----:B------:R-:W-:Y:S02]  /*6bd0*/  FADD.FTZ R3, R197, R192 ;  /* 0x000000c0c5037221 */ /* 0x000fe40000010000 */
[----:B------:R-:W-:Y:S02]  /*6be0*/  WARPGROUP.DEPBAR.LE gsb0, 0x0 ;  /* 0x00008000000079c5 */ /* 0x000fe40000010000 */
[----:B------:R0:W-:Y:S01]  /*6bf0*/  @!P1 SYNCS.ARRIVE.TRANS64.RED.A1T0 RZ, [R214+URZ], RZ ;  /* 0x000000ffd6ff99a7 */ /* 0x0001e2000810043f */
[----:B------:R-:W-:Y:S05]  /*6c00*/  @P2 BRA `(.L_x_8007) ;  /* 0xffffffd400bc2947 */ /* 0x000fea000383ffff */
.L_x_7998:
[----:B------:R-:W1:Y:S01]  /*6c10*/  SHFL.BFLY PT, R5, R0, 0x2, 0x1f ;  /* 0x0c401f0000057f89 */ /* 0x000e6200000e0000 */
[----:B------:R-:W-:Y:S01]  /*6c20*/  R2UR UR4, R204 ;  /* 0x00000000cc0472ca */ /* 0x000fe200000e0000 */
[----:B------:R-:W-:Y:S01]  /*6c30*/  UIADD3 UR36, UR36, 0x1, URZ ;  /* 0x0000000124247890 */ /* 0x000fe2000fffe03f */
[----:B------:R-:W-:Y:S01]  /*6c40*/  IMAD.U32 R10, RZ, RZ, UR6 ;  /* 0x00000006ff0a7e24 */ /* 0x000fe2000f8e00ff */
[----:B------:R-:W2:Y:S01]  /*6c50*/  SHFL.BFLY PT, R6, R3, 0x2, 0x1f ;  /* 0x0c401f0003067f89 */ /* 0x000ea200000e0000 */
[----:B------:R-:W-:Y:S01]  /*6c60*/  IMAD.MOV.U32 R8, RZ, RZ, -0x800000 ;  /* 0xff800000ff087424 */ /* 0x000fe200078e00ff */
[----:B------:R-:W-:Y:S01]  /*6c70*/  UISETP.NE.AND UP0, UPT, UR36, 0x2, UPT ;  /* 0x000000022400788c */ /* 0x000fe2000bf05270 */
[----:B------:R3:W-:Y:S07]  /*6c80*/  BAR.ARV R209, 0x100 ;  /* 0x000400d10000751d */ /* 0x0007ee0000002000 */
[----:B------:R-:W-:Y:S01]  /*6c90*/  UIADD3 UR4, UR4, 0x1, URZ ;  /* 0x0000000104047890 */ /* 0x000fe2000fffe03f */
[----:B------:R-:W-:Y:S06]  /*6ca0*/  BAR.ARV 0x8, 0x120 ;  /* 0x0204800000007b1d */ /* 0x000fec0000002000 */
[----:B------:R-:W-:Y:S01]  /*6cb0*/  IMAD.U32 R204, RZ, RZ, UR4 ;  /* 0x00000004ffcc7e24 */ /* 0x000fe2000f8e00ff */
[----:B------:R-:W-:Y:S01]  /*6cc0*/  USEL UR4, URZ, 0x1, UP0 ;  /* 0x000000013f047887 */ /* 0x000fe20008000000 */
[----:B-1----:R-:W-:Y:S01]  /*6cd0*/  FADD.FTZ R5, R5, R0 ;  /* 0x0000000005057221 */ /* 0x002fe20000010000 */
[----:B------:R-:W-:Y:S01]  /*6ce0*/  IMAD.MOV.U32 R0, RZ, RZ, RZ ;  /* 0x000000ffff007224 */ /* 0x000fe200078e00ff */
[----:B------:R-:W-:Y:S01]  /*6cf0*/  PLOP3.LUT P0, PT, PT, PT, PT, 0x8, 0x0 ;  /* 0x000000000000781c */ /* 0x000fe20003f0e170 */
[----:B------:R-:W-:Y:S01]  /*6d00*/  USEL UR36, UR36, URZ, UP0 ;  /* 0x0000003f24247287 */ /* 0x000fe20008000000 */
[----:B--2---:R-:W-:Y:S01]  /*6d10*/  FADD.FTZ R6, R6, R3 ;  /* 0x0000000306067221 */ /* 0x004fe20000010000 */
[----:B------:R-:W1:Y:S01]  /*6d20*/  SHFL.BFLY PT, R4, R5, 0x1, 0x1f ;  /* 0x0c201f0005047f89 */ /* 0x000e6200000e0000 */
[----:B------:R-:W-:Y:S01]  /*6d30*/  IMAD.MOV.U32 R3, RZ, RZ, -0x800000 ;  /* 0xff800000ff037424 */ /* 0x000fe200078e00ff */
[----:B------:R-:W-:-:S02]  /*6d40*/  ULOP3.LUT UR37, UR37, UR4, URZ, 0x3c, !UPT ;  /* 0x0000000425257292 */ /* 0x000fc4000f8e3c3f */
[----:B------:R-:W2:Y:S01]  /*6d50*/  SHFL.BFLY PT, R7, R6, 0x1, 0x1f ;  /* 0x0c201f0006077f89 */ /* 0x000ea200000e0000 */
[----:B-1----:R-:W-:Y:S01]  /*6d60*/  FADD.FTZ R9, R5, R4 ;  /* 0x0000000405097221 */ /* 0x002fe20000010000 */
[----:B------:R-:W-:Y:S02]  /*6d70*/  IMAD.MOV.U32 R4, RZ, RZ, RZ ;  /* 0x000000ffff047224 */ /* 0x000fe400078e00ff */
[----:B--2---:R-:W-:Y:S02]  /*6d80*/  FADD.FTZ R7, R6, R7 ;  /* 0x0000000706077221 */ /* 0x004fe40000010000 */
[----:B------:R-:W-:-:S03]  /*6d90*/  FSETP.NE.FTZ.AND P1, PT, R9, RZ, PT ;  /* 0x000000ff0900720b */ /* 0x000fc60003f35000 */
[----:B------:R-:W-:-:S10]  /*6da0*/  FSETP.NE.FTZ.AND P2, PT, R7, RZ, PT ;  /* 0x000000ff0700720b */ /* 0x000fd40003f55000 */
[----:B------:R-:W1:Y:S03]  /*6db0*/  @P1 MUFU.RCP R4, R9 ;  /* 0x0000000900041308 */ /* 0x000e660000001000 */
[----:B------:R-:W-:-:S05]  /*6dc0*/  @P2 FMUL.FTZ R10, R10, 0.69314718246459960938 ;  /* 0x3f3172180a0a2820 */ /* 0x000fca0000410000 */
[----:B------:R-:W2:Y:S08]  /*6dd0*/  @P1 MUFU.LG2 R5, R9 ;  /* 0x0000000900051308 */ /* 0x000eb00000000c00 */
[----:B------:R-:W4:Y:S01]  /*6de0*/  @P2 MUFU.LG2 R6, R7 ;  /* 0x0000000700062308 */ /* 0x000f220000000c00 */
[-C--:B-1----:R-:W-:Y:S01]  /*6df0*/  FMUL.FTZ R24, R24, R4.reuse ;  /* 0x0000000418187220 */ /* 0x082fe20000410000 */
[-C--:B------:R-:W-:Y:S01]  /*6e00*/  FMUL.FTZ R25, R25, R4.reuse ;  /* 0x0000000419197220 */ /* 0x080fe20000410000 */
[-C--:B------:R-:W-:Y:S01]  /*6e10*/  FMUL.FTZ R28, R28, R4.reuse ;  /* 0x000000041c1c7220 */ /* 0x080fe20000410000 */
[-C--:B------:R-:W-:Y:S01]  /*6e20*/  FMUL.FTZ R29, R29, R4.reuse ;  /* 0x000000041d1d7220 */ /* 0x080fe20000410000 */
[-C--:B------:R-:W-:Y:S01]  /*6e30*/  FMUL.FTZ R32, R32, R4.reuse ;  /* 0x0000000420207220 */ /* 0x080fe20000410000 */
[-C--:B------:R-:W-:Y:S01]  /*6e40*/  FMUL.FTZ R33, R33, R4.reuse ;  /* 0x0000000421217220 */ /* 0x080fe20000410000 */
[-C--:B------:R-:W-:Y:S01]  /*6e50*/  FMUL.FTZ R36, R36, R4.reuse ;  /* 0x0000000424247220 */ /* 0x080fe20000410000 */
[----:B------:R4:W1:Y:S01]  /*6e60*/  @P2 MUFU.RCP R0, R7 ;  /* 0x0000000700002308 */ /* 0x0008620000001000 */
        /* <DEDUP_REMOVED lines=58> */
[----:B--2---:R-:W-:Y:S01]  /*7210*/  @P1 FMUL.FTZ R5, R5, 0.69314718246459960938 ;  /* 0x3f31721805051820 */ /* 0x004fe20000410000 */
[----:B----4-:R-:W-:Y:S01]  /*7220*/  @P2 FMUL.FTZ R7, R6, 0.69314718246459960938 ;  /* 0x3f31721806072820 */ /* 0x010fe20000410000 */
[-C--:B-1----:R-:W-:Y:S01]  /*7230*/  FMUL.FTZ R9, R83, R0.reuse ;  /* 0x0000000053097220 */ /* 0x082fe20000410000 */
        /* <DEDUP_REMOVED lines=65> */
[----:B---3--:R-:W-:-:S07]  /*7650*/  @P2 FFMA.FTZ R3, R10, R156, R7 ;  /* 0x0000009c0a032223 */ /* 0x008fce0000010007 */
.L_x_7986:
[----:B------:R-:W1:Y:S01]  /*7660*/  S2R R4, SR_CgaCtaId ;  /* 0x0000000000047919 */ /* 0x000e620000008800 */
[----:B------:R-:W-:Y:S01]  /*7670*/  MOV R151, 0x400 ;  /* 0x0000040000977802 */ /* 0x000fe20000000f00 */
[----:B------:R-:W-:Y:S01]  /*7680*/  BSSY B0, `(.L_x_8008) ;  /* 0x00002b0000007945 */ /* 0x000fe20003800000 */
[----:B------:R-:W-:Y:S02]  /*7690*/  BAR.SYNC.DEFER_BLOCKING 0x5, 0x120 ;  /* 0x0144800000007b1d */ /* 0x000fe40000010000 */
[----:B-1----:R-:W-:-:S05]  /*76a0*/  LEA R151, R4, R151, 0x18 ;  /* 0x0000009704977211 */ /* 0x002fca00078ec0ff */
[----:B------:R-:W1:Y:S02]  /*76b0*/  LDS.128 R4, [R151+0x324d0] ;  /* 0x0324d00097047984 */ /* 0x000e640000000c00 */
[----:B-1----:R-:W-:Y:S01]  /*76c0*/  R2UR UR5, R6 ;  /* 0x00000000060572ca */ /* 0x002fe200000e0000 */
[----:B------:R-:W-:Y:S06]  /*76d0*/  BAR.ARV 0x4, 0x120 ;  /* 0x0104800000007b1d */ /* 0x000fec0000002000 */
[----:B------:R-:W-:Y:S08]  /*76e0*/  @P0 BRA `(.L_x_8009) ;  /* 0x0000001c00840947 */ /* 0x000ff00003800000 */
[----:B------:R-:W1:Y:S01]  /*76f0*/  S2R R4, SR_SWINHI ;  /* 0x0000000000047919 */ /* 0x000e620000002f00 */
[----:B------:R-:W-:Y:S02]  /*7700*/  R2UR UR4, R202 ;  /* 0x00000000ca0472ca */ /* 0x000fe400000e0000 */
[----:B------:R-:W-:Y:S01]  /*7710*/  R2UR UR6, R203 ;  /* 0x00000000cb0672ca */ /* 0x000fe200000e0000 */
[----:B------:R-:W-:Y:S01]  /*7720*/  BAR.SYNC.DEFER_BLOCKING 0x1, 0x100 ;  /* 0x0044000000007b1d */ /* 0x000fe20000010000 */
[----:B------:R-:W-:Y:S02]  /*7730*/  F2FP.BF16.F32.PACK_AB R24, R25, R24 ;  /* 0x000000181918723e */ /* 0x000fe400000010ff */
[----:B------:R-:W-:Y:S02]  /*7740*/  F2FP.BF16.F32.PACK_AB R25, R165, R26 ;  /* 0x0000001aa519723e */ /* 0x000fe400000010ff */
[----:B------:R-:W-:Y:S02]  /*7750*/  F2FP.BF16.F32.PACK_AB R26, R29, R28 ;  /* 0x0000001c1d1a723e */ /* 0x000fe400000010ff */
[----:B------:R-:W-:-:S02]  /*7760*/  F2FP.BF16.F32.PACK_AB R32, R33, R32 ;  /* 0x000000202120723e */ /* 0x000fc400000010ff */
[----:B------:R-:W-:Y:S01]  /*7770*/  F2FP.BF16.F32.PACK_AB R27, R12, R27 ;  /* 0x0000001b0c1b723e */ /* 0x000fe200000010ff */
[----:B------:R-:W-:Y:S01]  /*7780*/  USHF.L.U32 UR8, UR4, 0x2, URZ ;  /* 0x0000000204087899 */ /* 0x000fe2000800063f */
        /* <DEDUP_REMOVED lines=15> */
[----:B------:R-:W-:Y:S02]  /*7880*/  MOV R10, R151 ;  /* 0x00000097000a7202 */ /* 0x000fe40000000f00 */
[----:B-1----:R-:W-:Y:S02]  /*7890*/  MOV R11, R4 ;  /* 0x00000004000b7202 */ /* 0x002fe40000000f00 */
[----:B------:R-:W-:Y:S02]  /*78a0*/  F2FP.BF16.F32.PACK_AB R56, R57, R56 ;  /* 0x000000383938723e */ /* 0x000fe400000010ff */
[----:B------:R-:W-:Y:S01]  /*78b0*/  F2FP.BF16.F32.PACK_AB R50, R53, R52 ;  /* 0x000000343532723e */ /* 0x000fe200000010ff */
[----:B------:R-:W-:Y:S01]  /*78c0*/  IMAD.WIDE R106, R221, 0x2, R10 ;  /* 0x00000002dd6a7825 */ /* 0x000fe200078e020a */
[----:B------:R-:W-:-:S02]  /*78d0*/  F2FP.BF16.F32.PACK_AB R51, R159, R51 ;  /* 0x000000339f33723e */ /* 0x000fc400000010ff */
[----:B------:R-:W-:Y:S02]  /*78e0*/  F2FP.BF16.F32.PACK_AB R57, R158, R58 ;  /* 0x0000003a9e39723e */ /* 0x000fe400000010ff */
[C---:B------:R-:W-:Y:S02]  /*78f0*/  IADD3 R173, P1, R106.reuse, 0x20, RZ ;  /* 0x000000206aad7810 */ /* 0x040fe40007f3e0ff */
[C---:B------:R-:W-:Y:S02]  /*7900*/  IADD3 R175, P0, R106.reuse, 0x40, RZ ;  /* 0x000000406aaf7810 */ /* 0x040fe40007f1e0ff */
[C---:B------:R-:W-:Y:S01]  /*7910*/  IADD3 R183, P5, R106.reuse, 0x4040, RZ ;  /* 0x000040406ab77810 */ /* 0x040fe20007fbe0ff */
[--C-:B------:R-:W-:Y:S01]  /*7920*/  IMAD.X R15, RZ, RZ, R107.reuse, P1 ;  /* 0x000000ffff0f7224 */ /* 0x100fe200008e066b */
[C---:B------:R-:W-:Y:S01]  /*7930*/  IADD3 R177, P4, R106.reuse, 0x60, RZ ;  /* 0x000000606ab17810 */ /* 0x040fe20007f9e0ff */
[--C-:B------:R-:W-:Y:S01]  /*7940*/  IMAD.X R17, RZ, RZ, R107.reuse, P0 ;  /* 0x000000ffff117224 */ /* 0x100fe200000e066b */
[C---:B------:R-:W-:Y:S01]  /*7950*/  LOP3.LUT R13, R106.reuse, 0x380, RZ, 0xc0, !PT ;  /* 0x000003806a0d7812 */ /* 0x040fe200078ec0ff */
[--C-:B------:R-:W-:Y:S01]  /*7960*/  IMAD.X R39, RZ, RZ, R107.reuse, P5 ;  /* 0x000000ffff277224 */ /* 0x100fe200028e066b */
[C---:B------:R-:W-:Y:S01]  /*7970*/  IADD3 R179, P3, R106.reuse, 0x4000, RZ ;  /* 0x000040006ab37810 */ /* 0x040fe20007f7e0ff */
[----:B------:R-:W-:Y:S01]  /*7980*/  IMAD.X R19, RZ, RZ, R107, P4 ;  /* 0x000000ffff137224 */ /* 0x000fe200020e066b */
[----:B------:R-:W-:-:S02]  /*7990*/  IADD3 R181, P6, R106, 0x4020, RZ ;  /* 0x000040206ab57810 */ /* 0x000fc40007fde0ff */
[C---:B------:R-:W-:Y:S01]  /*79a0*/  IADD3 R187, P1, R106.reuse, 0x8000, RZ ;  /* 0x000080006abb7810 */ /* 0x040fe20007f3e0ff */
[--C-:B------:R-:W-:Y:S01]  /*79b0*/  IMAD.X R21, RZ, RZ, R107.reuse, P3 ;  /* 0x000000ffff157224 */ /* 0x100fe200018e066b */
[----:B------:R-:W-:Y:S01]  /*79c0*/  LOP3.LUT R14, R173, 0x380, RZ, 0xc0, !PT ;  /* 0x00000380ad0e7812 */ /* 0x000fe200078ec0ff */
[--C-:B------:R-:W-:Y:S01]  /*79d0*/  IMAD.X R31, RZ, RZ, R107.reuse, P6 ;  /* 0x000000ffff1f7224 */ /* 0x100fe200030e066b */
[C---:B------:R-:W-:Y:S01]  /*79e0*/  IADD3 R185, P2, R106.reuse, 0x4060, RZ ;  /* 0x000040606ab97810 */ /* 0x040fe20007f5e0ff */
[----:B------:R-:W-:Y:S01]  /*79f0*/  IMAD.X R55, RZ, RZ, R107, P1 ;  /* 0x000000ffff377224 */ /* 0x000fe200008e066b */
[----:B------:R-:W-:Y:S02]  /*7a00*/  LOP3.LUT R16, R175, 0x380, RZ, 0xc0, !PT ;  /* 0x00000380af107812 */ /* 0x000fe400078ec0ff */
[----:B------:R-:W-:Y:S02]  /*7a10*/  LOP3.LUT R18, R177, 0x380, RZ, 0xc0, !PT ;  /* 0x00000380b1127812 */ /* 0x000fe400078ec0ff */
[----:B------:R-:W-:-:S02]  /*7a20*/  IADD3 R4, P5, R106, 0xc020, RZ ;  /* 0x0000c0206a047810 */ /* 0x000fc40007fbe0ff */
[----:B------:R-:W-:Y:S02]  /*7a30*/  SHF.R.U64 R13, R13, 0x3, RZ ;  /* 0x000000030d0d7819 */ /* 0x000fe400000012ff */
[----:B------:R-:W-:Y:S01]  /*7a40*/  LOP3.LUT R20, R179, 0x380, RZ, 0xc0, !PT ;  /* 0x00000380b3147812 */ /* 0x000fe200078ec0ff */
[--C-:B------:R-:W-:Y:S01]  /*7a50*/  IMAD.X R99, RZ, RZ, R107.reuse, P5 ;  /* 0x000000ffff637224 */ /* 0x100fe200028e066b */
[----:B------:R-:W-:Y:S02]  /*7a60*/  IADD3 R189, P0, R106, 0x8020, RZ ;  /* 0x000080206abd7810 */ /* 0x000fe40007f1e0ff */
[----:B------:R-:W-:Y:S02]  /*7a70*/  SHF.R.U64 R14, R14, 0x3, RZ ;  /* 0x000000030e0e7819 */ /* 0x000fe400000012ff */
[----:B------:R-:W-:Y:S01]  /*7a80*/  LOP3.LUT R30, R181, 0x380, RZ, 0xc0, !PT ;  /* 0x00000380b51e7812 */ /* 0x000fe200078ec0ff */
[----:B------:R-:W-:Y:S01]  /*7a90*/  IMAD.X R63, RZ, RZ, R107, P0 ;  /* 0x000000ffff3f7224 */ /* 0x000fe200000e066b */
[----:B------:R-:W-:-:S02]  /*7aa0*/  IADD3 R191, P4, R106, 0x8040, RZ ;  /* 0x000080406abf7810 */ /* 0x000fc40007f9e0ff */
[----:B------:R-:W-:Y:S02]  /*7ab0*/  IADD3.X R47, RZ, R107, RZ, P2, !PT ;  /* 0x0000006bff2f7210 */ /* 0x000fe400017fe4ff */
[----:B------:R-:W-:Y:S01]  /*7ac0*/  SHF.R.U64 R16, R16, 0x3, RZ ;  /* 0x0000000310107819 */ /* 0x000fe200000012ff */
[--C-:B------:R-:W-:Y:S01]  /*7ad0*/  IMAD.X R71, RZ, RZ, R107.reuse, P4 ;  /* 0x000000ffff477224 */ /* 0x100fe200020e066b */
[----:B------:R-:W-:Y:S02]  /*7ae0*/  LOP3.LUT R38, R183, 0x380, RZ, 0xc0, !PT ;  /* 0x00000380b7267812 */ /* 0x000fe400078ec0ff */
[C---:B------:R-:W-:Y:S02]  /*7af0*/  IADD3 R193, P3, R106.reuse, 0x8060, RZ ;  /* 0x000080606ac17810 */ /* 0x040fe40007f7e0ff */
[C---:B------:R-:W-:Y:S02]  /*7b00*/  IADD3 R195, P6, R106.reuse, 0xc000, RZ ;  /* 0x0000c0006ac37810 */ /* 0x040fe40007fde0ff */
[C---:B------:R-:W-:Y:S01]  /*7b10*/  IADD3 R102, P2, R106.reuse, 0xc040, RZ ;  /* 0x0000c0406a667810 */ /* 0x040fe20007f5e0ff */
[--C-:B------:R-:W-:Y:S01]  /*7b20*/  IMAD.X R79, RZ, RZ, R107.reuse, P3 ;  /* 0x000000ffff4f7224 */ /* 0x100fe200018e066b */
[----:B------:R-:W-:Y:S01]  /*7b30*/  IADD3 R6, P1, R106, 0xc060, RZ ;  /* 0x0000c0606a067810 */ /* 0x000fe20007f3e0ff */
[--C-:B------:R-:W-:Y:S01]  /*7b40*/  IMAD.X R95, RZ, RZ, R107.reuse, P6 ;  /* 0x000000ffff5f7224 */ /* 0x100fe200030e066b */
[----:B------:R-:W-:Y:S01]  /*7b50*/  SHF.R.U64 R18, R18, 0x3, RZ ;  /* 0x0000000312127819 */ /* 0x000fe200000012ff */
[----:B------:R-:W-:Y:S01]  /*7b60*/  IMAD.X R103, RZ, RZ, R107, P2 ;  /* 0x000000ffff677224 */ /* 0x000fe200010e066b */
[----:B------:R-:W-:-:S02]  /*7b70*/  LOP3.LUT R46, R185, 0x380, RZ, 0xc0, !PT ;  /* 0x00000380b92e7812 */ /* 0x000fc400078ec0ff */
[----:B------:R-:W-:Y:S01]  /*7b80*/  LOP3.LUT R106, R13, R106, RZ, 0x3c, !PT ;  /* 0x0000006a0d6a7212 */ /* 0x000fe200078e3cff */
[----:B------:R-:W-:Y:S01]  /*7b90*/  IMAD.X R13, RZ, RZ, R107, P1 ;  /* 0x000000ffff0d7224 */ /* 0x000fe200008e066b */
[----:B------:R-:W-:Y:S02]  /*7ba0*/  SHF.R.U64 R20, R20, 0x3, RZ ;  /* 0x0000000314147819 */ /* 0x000fe400000012ff */
[----:B------:R-:W-:Y:S02]  /*7bb0*/  LOP3.LUT R54, R187, 0x380, RZ, 0xc0, !PT ;  /* 0x00000380bb367812 */ /* 0x000fe400078ec0ff */
[----:B------:R-:W-:Y:S02]  /*7bc0*/  LOP3.LUT R98, R4, 0x380, RZ, 0xc0, !PT ;  /* 0x0000038004627812 */ /* 0x000fe400078ec0ff */
        /* <DEDUP_REMOVED lines=9> */
[----:B------:R-:W-:Y:S02]  /*7c60*/  LOP3.LUT R165, R6, 0x380, RZ, 0xc0, !PT ;  /* 0x0000038006a57812 */ /* 0x000fe400078ec0ff */
[----:B------:R-:W-:Y:S02]  /*7c70*/  LOP3.LUT R20, R20, R179, RZ, 0x3c, !PT ;  /* 0x000000b314147212 */ /* 0x000fe400078e3cff */
[----:B------:R-:W-:Y:S02]  /*7c80*/  SHF.R.U64 R54, R54, 0x3, RZ ;  /* 0x0000000336367819 */ /* 0x000fe400000012ff */
[----:B------:R-:W-:Y:S02]  /*7c90*/  LOP3.LUT R94, R195, 0x380, RZ, 0xc0, !PT ;  /* 0x00000380c35e7812 */ /* 0x000fe400078ec0ff */
[----:B------:R-:W-:-:S02]  /*7ca0*/  MOV R106, R106 ;  /* 0x0000006a006a7202 */ /* 0x000fc40000000f00 */
[----:B------:R-:W-:Y:S02]  /*7cb0*/  SHF.R.U64 R29, R98, 0x3, RZ ;  /* 0x00000003621d7819 */ /* 0x000fe400000012ff */
[----:B------:R-:W-:Y:S01]  /*7cc0*/  LOP3.LUT R30, R30, R181, RZ, 0x3c, !PT ;  /* 0x000000b51e1e7212 */ /* 0x000fe200078e3cff */
[----:B------:R1:W-:Y:S01]  /*7cd0*/  STSM.16.M88.4 [R106], R24 ;  /* 0x000000186a007844 */ /* 0x0003e20000000200 */
[----:B------:R-:W-:Y:S02]  /*7ce0*/  SHF.R.U64 R62, R62, 0x3, RZ ;  /* 0x000000033e3e7819 */ /* 0x000fe400000012ff */
[----:B------:R-:W-:Y:S02]  /*7cf0*/  LOP3.LUT R107, R102, 0x380, RZ, 0xc0, !PT ;  /* 0x00000380666b7812 */ /* 0x000fe400078ec0ff */
[----:B------:R-:W-:Y:S02]  /*7d00*/  MOV R14, R14 ;  /* 0x0000000e000e7202 */ /* 0x000fe40000000f00 */
[----:B------:R-:W-:-:S02]  /*7d10*/  LOP3.LUT R38, R38, R183, RZ, 0x3c, !PT ;  /* 0x000000b726267212 */ /* 0x000fc400078e3cff */
[----:B------:R-:W-:Y:S01]  /*7d20*/  SHF.R.U64 R70, R70, 0x3, RZ ;  /* 0x0000000346467819 */ /* 0x000fe200000012ff */
[----:B------:R2:W-:Y:S01]  /*7d30*/  STSM.16.M88.4 [R14], R32 ;  /* 0x000000200e007844 */ /* 0x0005e20000000200 */
[----:B------:R-:W-:Y:S02]  /*7d40*/  MOV R16, R16 ;  /* 0x0000001000107202 */ /* 0x000fe40000000f00 */
[----:B------:R-:W-:Y:S02]  /*7d50*/  LOP3.LUT R46, R46, R185, RZ, 0x3c, !PT ;  /* 0x000000b92e2e7212 */ /* 0x000fe400078e3cff */
[----:B------:R-:W-:Y:S01]  /*7d60*/  SHF.R.U64 R78, R78, 0x3, RZ ;  /* 0x000000034e4e7819 */ /* 0x000fe200000012ff */
[----:B------:R3:W-:Y:S01]  /*7d70*/  STSM.16.M88.4 [R16], R40 ;  /* 0x0000002810007844 */ /* 0x0007e20000000200 */
[----:B------:R-:W-:Y:S02]  /*7d80*/  SHF.R.U64 R165, R165, 0x3, RZ ;  /* 0x00000003a5a57819 */ /* 0x000fe400000012ff */
[----:B------:R-:W-:-:S02]  /*7d90*/  MOV R18, R18 ;  /* 0x0000001200127202 */ /* 0x000fc40000000f00 */
[----:B------:R-:W-:Y:S02]  /*7da0*/  F2FP.BF16.F32.PACK_AB R64, R65, R64 ;  /* 0x000000404140723e */ /* 0x000fe400000010ff */
[----:B------:R-:W-:Y:S01]  /*7db0*/  LOP3.LUT R54, R54, R187, RZ, 0x3c, !PT ;  /* 0x000000bb36367212 */ /* 0x000fe200078e3cff */
[----:B------:R3:W-:Y:S01]  /*7dc0*/  STSM.16.M88.4 [R18], R48 ;  /* 0x0000003012007844 */ /* 0x0007e20000000200 */
[----:B------:R-:W-:Y:S02]  /*7dd0*/  SHF.R.U64 R94, R94, 0x3, RZ ;  /* 0x000000035e5e7819 */ /* 0x000fe400000012ff */
[----:B------:R-:W-:Y:S02]  /*7de0*/  LOP3.LUT R98, R29, R4, RZ, 0x3c, !PT ;  /* 0x000000041d627212 */ /* 0x000fe400078e3cff */
[----:B------:R-:W-:Y:S02]  /*7df0*/  MOV R20, R20 ;  /* 0x0000001400147202 */ /* 0x000fe40000000f00 */
[----:B------:R-:W-:-:S02]  /*7e00*/  F2FP.BF16.F32.PACK_AB R58, R61, R60 ;  /* 0x0000003c3d3a723e */ /* 0x000fc400000010ff */
[----:B------:R-:W-:Y:S02]  /*7e10*/  F2FP.BF16.F32.PACK_AB R59, R157, R59 ;  /* 0x0000003b9d3b723e */ /* 0x000fe400000010ff */
[----:B------:R-:W-:Y:S02]  /*7e20*/  F2FP.BF16.F32.PACK_AB R65, R155, R66 ;  /* 0x000000429b41723e */ /* 0x000fe400000010ff */
[----:B------:R-:W-:Y:S01]  /*7e30*/  F2FP.BF16.F32.PACK_AB R72, R73, R72 ;  /* 0x000000484948723e */ /* 0x000fe200000010ff */
[----:B------:R3:W-:Y:S01]  /*7e40*/  STSM.16.M88.4 [R20], R56 ;  /* 0x0000003814007844 */ /* 0x0007e20000000200 */
[----:B------:R-:W-:Y:S02]  /*7e50*/  LOP3.LUT R62, R62, R189, RZ, 0x3c, !PT ;  /* 0x000000bd3e3e7212 */ /* 0x000fe400078e3cff */
[----:B------:R-:W-:Y:S02]  /*7e60*/  SHF.R.U64 R107, R107, 0x3, RZ ;  /* 0x000000036b6b7819 */ /* 0x000fe400000012ff */
[----:B------:R-:W-:-:S02]  /*7e70*/  MOV R30, R30 ;  /* 0x0000001e001e7202 */ /* 0x000fc40000000f00 */
[----:B------:R-:W-:Y:S02]  /*7e80*/  F2FP.BF16.F32.PACK_AB R66, R69, R68 ;  /* 0x000000444542723e */ /* 0x000fe400000010ff */
[----:B------:R-:W-:Y:S02]  /*7e90*/  F2FP.BF16.F32.PACK_AB R67, R154, R67 ;  /* 0x000000439a43723e */ /* 0x000fe400000010ff */
[----:B------:R-:W-:Y:S02]  /*7ea0*/  F2FP.BF16.F32.PACK_AB R73, R153, R74 ;  /* 0x0000004a9949723e */ /* 0x000fe400000010ff */
[----:B------:R-:W-:Y:S01]  /*7eb0*/  F2FP.BF16.F32.PACK_AB R80, R81, R80 ;  /* 0x000000505150723e */ /* 0x000fe200000010ff */
[----:B------:R3:W-:Y:S01]  /*7ec0*/  STSM.16.M88.4 [R30], R64 ;  /* 0x000000401e007844 */ /* 0x0007e20000000200 */
[----:B------:R-:W-:Y:S02]  /*7ed0*/  LOP3.LUT R70, R70, R191, RZ, 0x3c, !PT ;  /* 0x000000bf46467212 */ /* 0x000fe400078e3cff */
[----:B------:R-:W-:-:S02]  /*7ee0*/  MOV R38, R38 ;  /* 0x0000002600267202 */ /* 0x000fc40000000f00 */
[----:B------:R-:W-:Y:S02]  /*7ef0*/  F2FP.BF16.F32.PACK_AB R74, R77, R76 ;  /* 0x0000004c4d4a723e */ /* 0x000fe400000010ff */
[----:B------:R-:W-:Y:S02]  /*7f00*/  F2FP.BF16.F32.PACK_AB R75, R152, R75 ;  /* 0x0000004b984b723e */ /* 0x000fe400000010ff */
[----:B------:R-:W-:Y:S02]  /*7f10*/  F2FP.BF16.F32.PACK_AB R81, R9, R82 ;  /* 0x000000520951723e */ /* 0x000fe400000010ff */
[----:B------:R-:W-:Y:S01]  /*7f20*/  LOP3.LUT R78, R78, R193, RZ, 0x3c, !PT ;  /* 0x000000c14e4e7212 */ /* 0x000fe200078e3cff */
[----:B------:R3:W-:Y:S01]  /*7f30*/  STSM.16.M88.4 [R38], R72 ;  /* 0x0000004826007844 */ /* 0x0007e20000000200 */
[----:B------:R-:W-:Y:S02]  /*7f40*/  LOP3.LUT R12, R165, R6, RZ, 0x3c, !PT ;  /* 0x00000006a50c7212 */ /* 0x000fe400078e3cff */
[----:B------:R-:W-:-:S02]  /*7f50*/  MOV R46, R46 ;  /* 0x0000002e002e7202 */ /* 0x000fc40000000f00 */
[----:B------:R-:W-:Y:S02]  /*7f60*/  F2FP.BF16.F32.PACK_AB R82, R85, R84 ;  /* 0x000000545552723e */ /* 0x000fe400000010ff */
[----:B------:R-:W-:Y:S02]  /*7f70*/  F2FP.BF16.F32.PACK_AB R83, R83, R86 ;  /* 0x000000565353723e */ /* 0x000fe400000010ff */
[----:B------:R-:W-:Y:S02]  /*7f80*/  LOP3.LUT R94, R94, R195, RZ, 0x3c, !PT ;  /* 0x000000c35e5e7212 */ /* 0x000fe400078e3cff */
[----:B------:R-:W-:Y:S01]  /*7f90*/  MOV R54, R54 ;  /* 0x0000003600367202 */ /* 0x000fe20000000f00 */
[----:B------:R3:W-:Y:S01]  /*7fa0*/  STSM.16.M88.4 [R46], R80 ;  /* 0x000000502e007844 */ /* 0x0007e20000000200 */
[----:B------:R-:W-:Y:S02]  /*7fb0*/  MOV R6, R98 ;  /* 0x0000006200067202 */ /* 0x000fe40000000f00 */
[----:B------:R-:W-:-:S02]  /*7fc0*/  F2FP.BF16.F32.PACK_AB R84, R89, R88 ;  /* 0x000000585954723e */ /* 0x000fc400000010ff */
        /* <DEDUP_REMOVED lines=41> */
[----:B------:R-:W-:Y:S01]  /*8260*/  MOV R4, R12 ;  /* 0x0000000c00047202 */ /* 0x000fe20000000f00 */
[----:B------:R-:W-:Y:S01]  /*8270*/  IMAD.U32 R13, RZ, RZ, UR6 ;  /* 0x00000006ff0d7e24 */ /* 0x000fe2000f8e00ff */
[----:B------:R-:W-:Y:S01]  /*8280*/  F2FP.BF16.F32.PACK_AB R146, R149, R148 ;  /* 0x000000949592723e */ /* 0x000fe200000010ff */
[----:B------:R3:W-:Y:S01]  /*8290*/  STSM.16.M88.4 [R102], R136 ;  /* 0x0000008866007844 */ /* 0x0007e20000000200 */
[----:B------:R-:W-:Y:S01]  /*82a0*/  F2FP.BF16.F32.PACK_AB R147, R0, R150 ;  /* 0x000000960093723e */ /* 0x000fe200000010ff */
[----:B------:R-:W-:Y:S01]  /*82b0*/  ULDC.64 UR6, c[0x0][0xce0] ;  /* 0x0003380000067ab9 */ /* 0x000fe20000000a00 */
[----:B------:R-:W1:Y:S01]  /*82c0*/  LDC R77, c[0x0][0xb88] ;  /* 0x0002e200ff4d7b82 */ /* 0x000e620000000800 */
[----:B------:R-:W-:Y:S01]  /*82d0*/  UISETP.NE.U32.AND UP1, UPT, UR6, URZ, UPT ;  /* 0x0000003f0600728c */ /* 0x000fe2000bf25070 */
[----:B------:R-:W-:Y:S01]  /*82e0*/  PLOP3.LUT P1, PT, PT, PT, UP0, 0x80, 0x0 ;  /* 0x000000000000781c */ /* 0x000fe20003f2f008 */
[----:B------:R3:W-:Y:S01]  /*82f0*/  STSM.16.M88.4 [R4], R144 ;  /* 0x0000009004007844 */ /* 0x0007e20000000200 */
[----:B------:R-:W-:-:S04]  /*8300*/  IMAD.U32 R12, RZ, RZ, UR4 ;  /* 0x00000004ff0c7e24 */ /* 0x000fc8000f8e00ff */
[----:B------:R-:W-:Y:S01]  /*8310*/  BAR.SYNC.DEFER_BLOCKING 0x1, 0x100 ;  /* 0x0044000000007b1d */ /* 0x000fe20000010000 */
[----:B------:R-:W-:-:S06]  /*8320*/  UISETP.NE.AND.EX UP1, UPT, UR7, URZ, UPT, UP1 ;  /* 0x0000003f0700728c */ /* 0x000fcc000bf25310 */
[----:B------:R-:W-:-:S05]  /*8330*/  PLOP3.LUT P2, PT, PT, PT, UP1, 0x80, 0x0 ;  /* 0x000000000000781c */ /* 0x000fca0003f4f018 */
[----:B------:R-:W-:-:S04]  /*8340*/  @UP1 UIADD3 UR6, UP2, UR8, UR6, URZ ;  /* 0x0000000608061290 */ /* 0x000fc8000ff5e03f */
[----:B------:R-:W-:Y:S02]  /*8350*/  @UP1 UIADD3.X UR7, UR9, UR7, URZ, UP2, !UPT ;  /* 0x0000000709071290 */ /* 0x000fe400097fe43f */
[----:B--2---:R-:W-:-:S04]  /*8360*/  IMAD.U32 R14, RZ, RZ, UR6 ;  /* 0x00000006ff0e7e24 */ /* 0x004fc8000f8e00ff */
[----:B------:R-:W-:Y:S01]  /*8370*/  IMAD.U32 R15, RZ, RZ, UR7 ;  /* 0x00000007ff0f7e24 */ /* 0x000fe2000f8e00ff */
[----:B------:R-:W2:Y:S01]  /*8380*/  @P1 LDG.E R0, desc[UR60][R12.64] ;  /* 0x0000003c0c001981 */ /* 0x000ea2000c1e1900 */
[----:B------:R-:W-:Y:S01]  /*8390*/  IMAD R9, R22, 0x40, R2 ;  /* 0x0000004016097824 */ /* 0x000fe200078e0202 */
[----:B------:R-:W-:Y:S02]  /*83a0*/  UMOV UR4, URZ ;  /* 0x0000003f00047c82 */ /* 0x000fe40008000000 */
[----:B-1----:R3:W5:Y:S01]  /*83b0*/  @P2 LDG.E R77, desc[UR60][R14.64] ;  /* 0x0000003c0e4d2981 */ /* 0x002762000c1e1900 */
[----:B------:R-:W-:-:S03]  /*83c0*/  IMAD.WIDE R10, R9, 0x2, R10 ;  /* 0x00000002090a7825 */ /* 0x000fc600078e020a */
[----:B------:R-:W-:Y:S02]  /*83d0*/  IADD3 R25, P0, R10, 0x1000, RZ ;  /* 0x000010000a197810 */ /* 0x000fe40007f1e0ff */
[----:B--2---:R-:W-:Y:S01]  /*83e0*/  @P1 R2UR UR4, R0 ;  /* 0x00000000000412ca */ /* 0x004fe200000e0000 */
[----:B---3--:R-:W-:-:S14]  /*83f0*/  @P2 BRA `(.L_x_8010) ;  /* 0x0000000000102947 */ /* 0x008fdc0003800000 */
[----:B------:R-:W-:Y:S05]  /*8400*/  @!P1 BRA `(.L_x_8010) ;  /* 0x00000000000c9947 */ /* 0x000fea0003800000 */
[----:B------:R-:W2:Y:S04]  /*8410*/  LDG.E R0, desc[UR60][R12.64] ;  /* 0x0000003c0c007981 */ /* 0x000ea8000c1e1900 */
[----:B-----5:R-:W2:Y:S02]  /*8420*/  LDG.E R77, desc[UR60][R12.64+0x4] ;  /* 0x0000043c0c4d7981 */ /* 0x020ea4000c1e1900 */
[----:B--2---:R-:W-:-:S07]  /*8430*/  IMAD.IADD R77, R77, 0x1, -R0 ;  /* 0x000000014d4d7824 */ /* 0x004fce00078e0a00 */
.L_x_8010:
[----:B------:R-:W-:Y:S01]  /*8440*/  R2UR UR16, R201 ;  /* 0x00000000c91072ca */ /* 0x000fe200000e0000 */
[----:B------:R-:W-:Y:S01]  /*8450*/  ULDC.64 UR12, c[0x0][0xc70] ;  /* 0x00031c00000c7ab9 */ /* 0x000fe20000000a00 */
[----:B------:R-:W-:Y:S01]  /*8460*/  R2UR UR15, R203 ;  /* 0x00000000cb0f72ca */ /* 0x000fe200000e0000 */
[----:B------:R-:W-:Y:S01]  /*8470*/  USHF.R.S32.HI UR9, URZ, 0x1f, UR4 ;  /* 0x0000001f3f097899 */ /* 0x000fe20008011404 */
[----:B------:R-:W-:Y:S01]  /*8480*/  R2UR UR14, R202 ;  /* 0x00000000ca0e72ca */ /* 0x000fe200000e0000 */
[----:B------:R-:W-:Y:S01]  /*8490*/  UMOV UR8, UR4 ;  /* 0x0000000400087c82 */ /* 0x000fe20008000000 */
[----:B------:R-:W-:Y:S01]  /*84a0*/  LOP3.LUT R24, R25, 0x380, RZ, 0xc0, !PT ;  /* 0x0000038019187812 */ /* 0x000fe200078ec0ff */
[----:B------:R-:W-:Y:S01]  /*84b0*/  IMAD R6, R200, 0x80, R220 ;  /* 0x00000080c8067824 */ /* 0x000fe200078e02dc */
[----:B------:R-:W-:Y:S02]  /*84c0*/  IADD3 R17, P1, R10, 0x2000, RZ ;  /* 0x000020000a117810 */ /* 0x000fe40007f3e0ff */
[----:B------:R-:W-:-:S02]  /*84d0*/  SHF.R.U64 R24, R24, 0x3, RZ ;  /* 0x0000000318187819 */ /* 0x000fc400000012ff */
[----:B------:R-:W-:Y:S01]  /*84e0*/  LOP3.LUT R16, R17, 0x380, RZ, 0xc0, !PT ;  /* 0x0000038011107812 */ /* 0x000fe200078ec0ff */
[----:B------:R-:W-:Y:S01]  /*84f0*/  USHF.R.S32.HI UR11, URZ, 0x1f, UR16 ;  /* 0x0000001f3f0b7899 */ /* 0x000fe20008011410 */
[----:B------:R-:W-:Y:S01]  /*8500*/  IADD3 R13, P2, R10, 0x3000, RZ ;  /* 0x000030000a0d7810 */ /* 0x000fe20007f5e0ff */
[----:B------:R-:W-:Y:S01]  /*8510*/  USEL UR15, UR15, URZ, !UP0 ;  /* 0x0000003f0f0f7287 */ /* 0x000fe2000c000000 */
[----:B------:R-:W-:Y:S01]  /*8520*/  SHF.R.S32.HI R0, RZ, 0x1f, R6 ;  /* 0x0000001fff007819 */ /* 0x000fe20000011406 */
[----:B------:R-:W-:Y:S01]  /*8530*/  UIMAD UR10, UR11, UR12, URZ ;  /* 0x0000000c0b0a72a4 */ /* 0x000fe2000f8e023f */
[----:B------:R-:W-:Y:S01]  /*8540*/  LOP3.LUT R24, R24, R25, RZ, 0x3c, !PT ;  /* 0x0000001918187212 */ /* 0x000fe200078e3cff */
[----:B------:R-:W-:Y:S01]  /*8550*/  UIMAD.WIDE.U32 UR6, UR16, UR12, UR8 ;  /* 0x0000000c100672a5 */ /* 0x000fe2000f8e0008 */
[----:B------:R-:W-:Y:S01]  /*8560*/  SHF.R.U64 R16, R16, 0x3, RZ ;  /* 0x0000000310107819 */ /* 0x000fe200000012ff */
[----:B------:R-:W-:Y:S01]  /*8570*/  UIMAD UR10, UR16, UR13, UR10 ;  /* 0x0000000d100a72a4 */ /* 0x000fe2000f8e020a */
[----:B------:R-:W-:Y:S01]  /*8580*/  LOP3.LUT R12, R13, 0x380, RZ, 0xc0, !PT ;  /* 0x000003800d0c7812 */ /* 0x000fe200078ec0ff */
[----:B------:R-:W-:Y:S01]  /*8590*/  USEL UR14, UR14, URZ, !UP0 ;  /* 0x0000003f0e0e7287 */ /* 0x000fe2000c000000 */
[----:B------:R-:W-:Y:S01]  /*85a0*/  IADD3.X R25, RZ, R11, RZ, P0, !PT ;  /* 0x0000000bff197210 */ /* 0x000fe200007fe4ff */
[----:B------:R-:W-:Y:S01]  /*85b0*/  ULDC.64 UR12, c[0x0][0xc78] ;  /* 0x00031e00000c7ab9 */ /* 0x000fe20000000a00 */
[----:B------:R-:W-:Y:S01]  /*85c0*/  UIADD3 UR7, UR7, UR10, URZ ;  /* 0x0000000a07077290 */ /* 0x000fe2000fffe03f */
[----:B------:R-:W-:Y:S01]  /*85d0*/  IADD3 R69, P0, R10, 0x8000, RZ ;  /* 0x000080000a457810 */ /* 0x000fe20007f1e0ff */
[----:B------:R-:W-:Y:S01]  /*85e0*/  UIMAD UR8, UR15, UR12, URZ ;  /* 0x0000000c0f0872a4 */ /* 0x000fe2000f8e023f */
[----:B------:R-:W-:Y:S01]  /*85f0*/  LOP3.LUT R16, R16, R17, RZ, 0x3c, !PT ;  /* 0x0000001110107212 */ /* 0x000fe200078e3cff */
[----:B------:R-:W-:Y:S01]  /*8600*/  UIMAD.WIDE.U32 UR6, UR14, UR12, UR6 ;  /* 0x0000000c0e0672a5 */ /* 0x000fe2000f8e0006 */
[----:B------:R-:W-:Y:S01]  /*8610*/  SHF.R.U64 R12, R12, 0x3, RZ ;  /* 0x000000030c0c7819 */ /* 0x000fe200000012ff */
[----:B------:R-:W-:Y:S01]  /*8620*/  UIMAD UR8, UR14, UR13, UR8 ;  /* 0x0000000d0e0872a4 */ /* 0x000fe2000f8e0208 */
[----:B------:R-:W-:Y:S01]  /*8630*/  IMAD.X R17, RZ, RZ, R11, P1 ;  /* 0x000000ffff117224 */ /* 0x000fe200008e060b */
[----:B------:R-:W-:Y:S01]  /*8640*/  IADD3 R61, P1, R10, 0x9000, RZ ;  /* 0x000090000a3d7810 */ /* 0x000fe20007f3e0ff */
[----:B------:R-:W-:Y:S01]  /*8650*/  ULDC.64 UR12, c[0x0][0xba0] ;  /* 0x0002e800000c7ab9 */ /* 0x000fe20000000a00 */
[----:B------:R-:W-:-:S02]  /*8660*/  IADD3 R4, P3, R6, UR6, RZ ;  /* 0x0000000606047c10 */ /* 0x000fc4000ff7e0ff */
[----:B------:R-:W-:Y:S01]  /*8670*/  IMAD.U32 R9, RZ, RZ, UR8 ;  /* 0x00000008ff097e24 */ /* 0x000fe2000f8e00ff */
[----:B------:R-:W-:Y:S02]  /*8680*/  LOP3.LUT R68, R69, 0x380, RZ, 0xc0, !PT ;  /* 0x0000038045447812 */ /* 0x000fe400078ec0ff */
[----:B------:R-:W-:Y:S02]  /*8690*/  IADD3 R45, P6, R10, 0x4000, RZ ;  /* 0x000040000a2d7810 */ /* 0x000fe40007fde0ff */
[----:B------:R-:W-:Y:S01]  /*86a0*/  IADD3.X R9, R0, UR7, R9, P3, !PT ;  /* 0x0000000700097c10 */ /* 0x000fe20009ffe409 */
[----:B------:R-:W-:Y:S01]  /*86b0*/  ULDC.64 UR6, c[0x0][0xc40] ;  /* 0x0003100000067ab9 */ /* 0x000fe20000000a00 */
[----:B------:R-:W-:Y:S01]  /*86c0*/  LOP3.LUT R12, R12, R13, RZ, 0x3c, !PT ;  /* 0x0000000d0c0c7212 */ /* 0x000fe200078e3cff */
[----:B------:R-:W-:Y:S01]  /*86d0*/  IMAD.X R13, RZ, RZ, R11, P2 ;  /* 0x000000ffff0d7224 */ /* 0x000fe200010e060b */
[----:B------:R-:W-:Y:S01]  /*86e0*/  LEA R50, P3, R4, UR6, 0x2 ;  /* 0x0000000604327c11 */ /* 0x000fe2000f8610ff */
[----:B------:R-:W-:Y:S01]  /*86f0*/  VIADD R0, R6, 0x8 ;  /* 0x0000000806007836 */ /* 0x000fe20000000000 */
[----:B------:R-:W-:-:S02]  /*8700*/  IADD3 R41, P5, R10, 0x5000, RZ ;  /* 0x000050000a297810 */ /* 0x000fc40007fbe0ff */
[----:B------:R-:W-:Y:S02]  /*8710*/  LEA.HI.X R51, R4, UR7, R9, 0x2, P3 ;  /* 0x0000000704337c11 */ /* 0x000fe400098f1409 */
[C---:B------:R-:W-:Y:S02]  /*8720*/  IADD3 R37, P4, R10.reuse, 0x6000, RZ ;  /* 0x000060000a257810 */ /* 0x040fe40007f9e0ff */
[----:B------:R-:W-:Y:S02]  /*8730*/  IADD3 R29, P3, R10, 0x7000, RZ ;  /* 0x000070000a1d7810 */ /* 0x000fe40007f7e0ff */
[----:B------:R-:W-:Y:S02]  /*8740*/  LOP3.LUT R60, R61, 0x380, RZ, 0xc0, !PT ;  /* 0x000003803d3c7812 */ /* 0x000fe400078ec0ff */
[----:B------:R-:W-:Y:S02]  /*8750*/  SHF.R.U64 R68, R68, 0x3, RZ ;  /* 0x0000000344447819 */ /* 0x000fe400000012ff */
[----:B------:R-:W-:-:S02]  /*8760*/  LOP3.LUT R44, R45, 0x380, RZ, 0xc0, !PT ;  /* 0x000003802d2c7812 */ /* 0x000fc400078ec0ff */
[----:B------:R-:W-:Y:S02]  /*8770*/  IADD3 R49, P2, R10, 0xa000, RZ ;  /* 0x0000a0000a317810 */ /* 0x000fe40007f5e0ff */
[----:B------:R-:W-:Y:S02]  /*8780*/  LOP3.LUT R40, R41, 0x380, RZ, 0xc0, !PT ;  /* 0x0000038029287812 */ /* 0x000fe400078ec0ff */
[----:B------:R-:W-:Y:S02]  /*8790*/  LOP3.LUT R36, R37, 0x380, RZ, 0xc0, !PT ;  /* 0x0000038025247812 */ /* 0x000fe400078ec0ff */
[----:B------:R-:W-:Y:S02]  /*87a0*/  LOP3.LUT R28, R29, 0x380, RZ, 0xc0, !PT ;  /* 0x000003801d1c7812 */ /* 0x000fe400078ec0ff */
[----:B------:R-:W-:Y:S02]  /*87b0*/  SHF.R.U64 R60, R60, 0x3, RZ ;  /* 0x000000033c3c7819 */ /* 0x000fe400000012ff */
[----:B------:R-:W-:Y:S01]  /*87c0*/  LOP3.LUT R68, R68, R69, RZ, 0x3c, !PT ;  /* 0x0000004544447212 */ /* 0x000fe200078e3cff */
[----:B------:R-:W-:Y:S01]  /*87d0*/  IMAD.X R69, RZ, RZ, R11, P0 ;  /* 0x000000ffff457224 */ /* 0x000fe200000e060b */
[----:B------:R-:W-:-:S02]  /*87e0*/  SHF.R.U64 R44, R44, 0x3, RZ ;  /* 0x000000032c2c7819 */ /* 0x000fc400000012ff */
[----:B------:R-:W-:Y:S02]  /*87f0*/  LOP3.LUT R48, R49, 0x380, RZ, 0xc0, !PT ;  /* 0x0000038031307812 */ /* 0x000fe400078ec0ff */
[----:B------:R-:W-:Y:S02]  /*8800*/  LOP3.LUT P0, RZ, R205, 0x3, RZ, 0xc0, !PT ;  /* 0x00000003cdff7812 */ /* 0x000fe4000780c0ff */
[----:B------:R-:W-:Y:S02]  /*8810*/  SHF.R.U64 R40, R40, 0x3, RZ ;  /* 0x0000000328287819 */ /* 0x000fe400000012ff */
[----:B------:R-:W-:Y:S02]  /*8820*/  SHF.R.U64 R36, R36, 0x3, RZ ;  /* 0x0000000324247819 */ /* 0x000fe400000012ff */
[----:B------:R-:W-:Y:S02]  /*8830*/  SHF.R.U64 R28, R28, 0x3, RZ ;  /* 0x000000031c1c7819 */ /* 0x000fe400000012ff */
[----:B------:R-:W-:Y:S01]  /*8840*/  LOP3.LUT R60, R60, R61, RZ, 0x3c, !PT ;  /* 0x0000003d3c3c7212 */ /* 0x000fe200078e3cff */
[--C-:B------:R-:W-:Y:S01]  /*8850*/  IMAD.X R61, RZ, RZ, R11.reuse, P1 ;  /* 0x000000ffff3d7224 */ /* 0x100fe200008e060b */
[----:B------:R-:W-:Y:S01]  /*8860*/  LOP3.LUT R44, R44, R45, RZ, 0x3c, !PT ;  /* 0x0000002d2c2c7212 */ /* 0x000fe200078e3cff */
[----:B------:R-:W-:Y:S01]  /*8870*/  IMAD.X R45, RZ, RZ, R11, P6 ;  /* 0x000000ffff2d7224 */ /* 0x000fe200030e060b */
[----:B------:R-:W-:-:S02]  /*8880*/  SHF.R.U64 R48, R48, 0x3, RZ ;  /* 0x0000000330307819 */ /* 0x000fc400000012ff */
[-C--:B-----5:R-:W-:Y:S02]  /*8890*/  ISETP.GE.OR P1, PT, R6, R77.reuse, P0 ;  /* 0x0000004d0600720c */ /* 0x0a0fe40000726670 */
[----:B------:R-:W-:Y:S02]  /*88a0*/  IADD3 R21, P6, R10, 0xb000, RZ ;  /* 0x0000b0000a157810 */ /* 0x000fe40007fde0ff */
[----:B------:R-:W-:Y:S02]  /*88b0*/  ISETP.GE.OR P0, PT, R0, R77, P0 ;  /* 0x0000004d0000720c */ /* 0x000fe40000706670 */
        /* <DEDUP_REMOVED lines=9> */
[C---:B------:R-:W-:Y:S01]  /*8950*/  LOP3.LUT R15, R10.reuse, 0x380, RZ, 0xc0, !PT ;  /* 0x000003800a0f7812 */ /* 0x040fe200078ec0ff */
[----:B------:R1:W-:Y:S01]  /*8960*/  @!P0 STG.E desc[UR60][R50.64+0x20], R3 ;  /* 0x0000200332008986 */ /* 0x0003e2000c10193c */
[C---:B------:R-:W-:Y:S02]  /*8970*/  IADD3 R65, P4, R10.reuse, 0xd000, RZ ;  /* 0x0000d0000a417810 */ /* 0x040fe40007f9e0ff */
[C---:B------:R-:W-:Y:S01]  /*8980*/  IADD3 R57, P3, R10.reuse, 0xe000, RZ ;  /* 0x0000e0000a397810 */ /* 0x040fe20007f7e0ff */
[----:B------:R-:W-:Y:S01]  /*8990*/  UIMAD UR6, UR9, UR12, URZ ;  /* 0x0000000c090672a4 */ /* 0x000fe2000f8e023f */
[----:B------:R-:W-:Y:S01]  /*89a0*/  LOP3.LUT R20, R21, 0x380, RZ, 0xc0, !PT ;  /* 0x0000038015147812 */ /* 0x000fe200078ec0ff */
[----:B------:R-:W-:Y:S01]  /*89b0*/  IMAD.U32 R23, RZ, RZ, UR12 ;  /* 0x0000000cff177e24 */ /* 0x000fe2000f8e00ff */
[----:B------:R-:W-:Y:S01]  /*89c0*/  IADD3 R9, P2, R10, 0xf000, RZ ;  /* 0x0000f0000a097810 */ /* 0x000fe20007f5e0ff */
[----:B------:R2:W-:Y:S01]  /*89d0*/  @!P1 STG.E desc[UR60][R50.64], R8 ;  /* 0x0000000832009986 */ /* 0x0005e2000c10193c */
[----:B------:R-:W-:-:S02]  /*89e0*/  LOP3.LUT R72, R73, 0x380, RZ, 0xc0, !PT ;  /* 0x0000038049487812 */ /* 0x000fc400078ec0ff */
[----:B------:R-:W-:Y:S01]  /*89f0*/  LOP3.LUT R64, R65, 0x380, RZ, 0xc0, !PT ;  /* 0x0000038041407812 */ /* 0x000fe200078ec0ff */
[----:B------:R-:W-:Y:S01]  /*8a00*/  IMAD.X R53, RZ, RZ, R11, P2 ;  /* 0x000000ffff357224 */ /* 0x000fe200010e060b */
[----:B------:R-:W-:Y:S02]  /*8a10*/  LOP3.LUT R56, R57, 0x380, RZ, 0xc0, !PT ;  /* 0x0000038039387812 */ /* 0x000fe400078ec0ff */
[----:B------:R-:W-:Y:S02]  /*8a20*/  SHF.R.U64 R15, R15, 0x3, RZ ;  /* 0x000000030f0f7819 */ /* 0x000fe400000012ff */
[----:B-1----:R-:W-:Y:S01]  /*8a30*/  SHF.R.S32.HI R3, RZ, 0x1f, R2 ;  /* 0x0000001fff037819 */ /* 0x002fe20000011402 */
[----:B------:R-:W-:Y:S01]  /*8a40*/  UIMAD UR6, UR4, UR13, UR6 ;  /* 0x0000000d040672a4 */ /* 0x000fe2000f8e0206 */
[----:B------:R-:W-:Y:S01]  /*8a50*/  SHF.R.U64 R20, R20, 0x3, RZ ;  /* 0x0000000314147819 */ /* 0x000fe200000012ff */
[----:B------:R-:W5:Y:S01]  /*8a60*/  LD.E.128 R24, desc[UR60][R24.64] ;  /* 0x0000003c18187980 */ /* 0x000f62000c101d00 */
[----:B------:R-:W-:-:S02]  /*8a70*/  LOP3.LUT R0, R9, 0x380, RZ, 0xc0, !PT ;  /* 0x0000038009007812 */ /* 0x000fc400078ec0ff */
[----:B------:R-:W-:Y:S01]  /*8a80*/  SHF.R.U64 R72, R72, 0x3, RZ ;  /* 0x0000000348487819 */ /* 0x000fe200000012ff */
[----:B------:R-:W5:Y:S01]  /*8a90*/  LD.E.128 R16, desc[UR60][R16.64] ;  /* 0x0000003c10107980 */ /* 0x000f62000c101d00 */
[----:B------:R-:W-:Y:S02]  /*8aa0*/  SHF.R.U64 R64, R64, 0x3, RZ ;  /* 0x0000000340407819 */ /* 0x000fe400000012ff */
[----:B------:R-:W-:Y:S01]  /*8ab0*/  SHF.R.U64 R56, R56, 0x3, RZ ;  /* 0x0000000338387819 */ /* 0x000fe200000012ff */
[----:B------:R-:W5:Y:S01]  /*8ac0*/  LD.E.128 R44, desc[UR60][R44.64] ;  /* 0x0000003c2c2c7980 */ /* 0x000f62000c101d00 */
[----:B------:R-:W-:Y:S01]  /*8ad0*/  LOP3.LUT R20, R20, R21, RZ, 0x3c, !PT ;  /* 0x0000001514147212 */ /* 0x000fe200078e3cff */
[----:B------:R-:W-:Y:S01]  /*8ae0*/  IMAD.X R21, RZ, RZ, R11, P6 ;  /* 0x000000ffff157224 */ /* 0x000fe200030e060b */
[----:B------:R-:W-:Y:S01]  /*8af0*/  LOP3.LUT R10, R15, R10, RZ, 0x3c, !PT ;  /* 0x0000000a0f0a7212 */ /* 0x000fe200078e3cff */
[----:B------:R-:W5:Y:S01]  /*8b00*/  LD.E.128 R40, desc[UR60][R40.64] ;  /* 0x0000003c28287980 */ /* 0x000f62000c101d00 */
[----:B------:R-:W-:-:S02]  /*8b10*/  SHF.R.U64 R0, R0, 0x3, RZ ;  /* 0x0000000300007819 */ /* 0x000fc400000012ff */
[----:B------:R-:W-:Y:S01]  /*8b20*/  LOP3.LUT R72, R72, R73, RZ, 0x3c, !PT ;  /* 0x0000004948487212 */ /* 0x000fe200078e3cff */
[--C-:B------:R-:W-:Y:S01]  /*8b30*/  IMAD.X R73, RZ, RZ, R11.reuse, P5 ;  /* 0x000000ffff497224 */ /* 0x100fe200028e060b */
[----:B------:R-:W-:Y:S01]  /*8b40*/  LOP3.LUT R64, R64, R65, RZ, 0x3c, !PT ;  /* 0x0000004140407212 */ /* 0x000fe200078e3cff */
[--C-:B------:R-:W-:Y:S01]  /*8b50*/  IMAD.X R65, RZ, RZ, R11.reuse, P4 ;  /* 0x000000ffff417224 */ /* 0x100fe200020e060b */
[----:B------:R-:W-:Y:S01]  /*8b60*/  LOP3.LUT R56, R56, R57, RZ, 0x3c, !PT ;  /* 0x0000003938387212 */ /* 0x000fe200078e3cff */
[----:B------:R-:W-:Y:S01]  /*8b70*/  IMAD.X R57, RZ, RZ, R11, P3 ;  /* 0x000000ffff397224 */ /* 0x000fe200018e060b */
[----:B------:R-:W-:Y:S01]  /*8b80*/  LOP3.LUT R52, R0, R9, RZ, 0x3c, !PT ;  /* 0x0000000900347212 */ /* 0x000fe200078e3cff */
[----:B------:R-:W5:Y:S04]  /*8b90*/  LD.E.128 R32, desc[UR60][R10.64] ;  /* 0x0000003c0a207980 */ /* 0x000f68000c101d00 */
[----:B------:R-:W5:Y:S04]  /*8ba0*/  LD.E.128 R12, desc[UR60][R12.64] ;  /* 0x0000003c0c0c7980 */ /* 0x000f68000c101d00 */
[----:B------:R-:W5:Y:S04]  /*8bb0*/  LD.E.128 R36, desc[UR60][R36.64] ;  /* 0x0000003c24247980 */ /* 0x000f68000c101d00 */
[----:B--2---:R1:W5:Y:S04]  /*8bc0*/  LD.E.128 R8, desc[UR60][R20.64] ;  /* 0x0000003c14087980 */ /* 0x004368000c101d00 */
[----:B------:R-:W5:Y:S04]  /*8bd0*/  LD.E.128 R28, desc[UR60][R28.64] ;  /* 0x0000003c1c1c7980 */ /* 0x000f68000c101d00 */
[----:B------:R-:W5:Y:S01]  /*8be0*/  LD.E.128 R68, desc[UR60][R68.64] ;  /* 0x0000003c44447980 */ /* 0x000f62000c101d00 */
[----:B-1----:R-:W-:-:S03]  /*8bf0*/  IMAD.WIDE.U32 R20, R23, UR4, R2 ;  /* 0x0000000417147c25 */ /* 0x002fc6000f8e0002 */
[----:B------:R-:W5:Y:S01]  /*8c00*/  LD.E.128 R60, desc[UR60][R60.64] ;  /* 0x0000003c3c3c7980 */ /* 0x000f62000c101d00 */
[----:B------:R-:W-:Y:S01]  /*8c10*/  VIADD R21, R21, UR6 ;  /* 0x0000000615157c36 */ /* 0x000fe20008000000 */
[----:B------:R-:W-:Y:S02]  /*8c20*/  ULDC.64 UR6, c[0x0][0xbe0] ;  /* 0x0002f80000067ab9 */ /* 0x000fe40000000a00 */
[----:B------:R-:W5:Y:S04]  /*8c30*/  LD.E.128 R48, desc[UR60][R48.64] ;  /* 0x0000003c30307980 */ /* 0x000f68000c101d00 */
        /* <DEDUP_REMOVED lines=11> */
[----:B------:R-:W-:Y:S01]  /*8cf0*/  IMAD.U32 R23, RZ, RZ, UR6 ;  /* 0x00000006ff177e24 */ /* 0x000fe2000f8e00ff */
[----:B------:R-:W-:Y:S01]  /*8d00*/  UIMAD UR4, UR16, UR7, UR4 ;  /* 0x00000007100472a4 */ /* 0x000fe2000f8e0204 */
[----:B------:R-:W-:-:S02]  /*8d10*/  IMAD R77, R200, -0x80, R77 ;  /* 0xffffff80c84d7824 */ /* 0x000fc400078e024d */
[----:B------:R-:W-:Y:S01]  /*8d20*/  IMAD.WIDE.U32 R20, R23, UR16, R20 ;  /* 0x0000001017147c25 */ /* 0x000fe2000f8e0014 */
[----:B------:R-:W-:Y:S02]  /*8d30*/  ULDC.64 UR6, c[0x0][0xbe8] ;  /* 0x0002fa0000067ab9 */ /* 0x000fe40000000a00 */
[CC--:B------:R-:W-:Y:S01]  /*8d40*/  ISETP.GE.AND P3, PT, R22.reuse, R77.reuse, PT ;  /* 0x0000004d1600720c */ /* 0x0c0fe20003f66270 */
[----:B------:R-:W-:Y:S01]  /*8d50*/  VIADD R21, R21, UR4 ;  /* 0x0000000415157c36 */ /* 0x000fe20008000000 */
[----:B------:R-:W-:Y:S01]  /*8d60*/  UIMAD UR4, UR15, UR6, URZ ;  /* 0x000000060f0472a4 */ /* 0x000fe2000f8e023f */
[----:B------:R-:W-:Y:S01]  /*8d70*/  VIADD R151, R151, 0x32420 ;  /* 0x0003242097977836 */ /* 0x000fe20000000000 */
[C---:B------:R-:W-:Y:S01]  /*8d80*/  IADD3 R0, R22.reuse, 0x20, RZ ;  /* 0x0000002016007810 */ /* 0x040fe20007ffe0ff */
[----:B------:R-:W-:Y:S01]  /*8d90*/  IMAD.U32 R79, RZ, RZ, UR6 ;  /* 0x00000006ff4f7e24 */ /* 0x000fe2000f8e00ff */
[----:B------:R-:W-:Y:S01]  /*8da0*/  UIMAD UR4, UR14, UR7, UR4 ;  /* 0x000000070e0472a4 */ /* 0x000fe2000f8e0204 */
[----:B------:R-:W-:Y:S01]  /*8db0*/  VIADD R3, R22, 0x60 ;  /* 0x0000006016037836 */ /* 0x000fe20000000000 */
[----:B------:R-:W-:Y:S01]  /*8dc0*/  ISETP.GE.AND P0, PT, R0, R77, PT ;  /* 0x0000004d0000720c */ /* 0x000fe20003f06270 */
[----:B------:R-:W-:Y:S01]  /*8dd0*/  IMAD.WIDE.U32 R78, R79, UR14, R20 ;  /* 0x0000000e4f4e7c25 */ /* 0x000fe2000f8e0014 */
[----:B------:R-:W-:-:S02]  /*8de0*/  PRMT R151, RZ, 0x654, R151 ;  /* 0x00000654ff977816 */ /* 0x000fc40000000097 */
[--C-:B------:R-:W-:Y:S01]  /*8df0*/  SHF.R.S32.HI R23, RZ, 0x1f, R22.reuse ;  /* 0x0000001fff177819 */ /* 0x100fe20000011416 */
[----:B------:R-:W-:Y:S01]  /*8e00*/  VIADD R0, R22, 0x40 ;  /* 0x0000004016007836 */ /* 0x000fe20000000000 */
[----:B------:R-:W-:Y:S01]  /*8e10*/  BSSY B1, `(.L_x_8011) ;  /* 0x000001d000017945 */ /* 0x000fe20003800000 */
[----:B------:R-:W-:Y:S01]  /*8e20*/  VIADD R83, R79, UR4 ;  /* 0x000000044f537c36 */ /* 0x000fe20008000000 */
[----:B-1----:R1:W-:Y:S01]  /*8e30*/  SYNCS.ARRIVE.TRANS64.RED.A1T0 RZ, [R151+URZ], RZ ;  /* 0x000000ff97ff79a7 */ /* 0x0023e2000810043f */
[-C--:B------:R-:W-:Y:S02]  /*8e40*/  ISETP.GE.AND P2, PT, R3, R77.reuse, PT ;  /* 0x0000004d0300720c */ /* 0x080fe40003f46270 */
[----:B------:R-:W-:Y:S01]  /*8e50*/  ISETP.GE.AND P1, PT, R0, R77, PT ;  /* 0x0000004d0000720c */ /* 0x000fe20003f26270 */
[----:B------:R-:W-:Y:S01]  /*8e60*/  IMAD.WIDE R76, R200, 0x80, R22 ;  /* 0x00000080c84c7825 */ /* 0x000fe200078e0216 */
[----:B------:R-:W-:Y:S11]  /*8e70*/  @P3 BRA `(.L_x_8012) ;  /* 0x0000000000583947 */ /* 0x000ff60003800000 */
        /* <DEDUP_REMOVED lines=13> */
[----:B------:R-:W-:Y:S02]  /*8f50*/  IMAD.IADD R3, R21, 0x1, R3 ;  /* 0x0000000115037824 */ /* 0x000fe400078e0203 */
[----:B------:R-:W-:Y:S01]  /*8f60*/  VIADD R4, R2, 0xc0 ;  /* 0x000000c002047836 */ /* 0x000fe20000000000 */
[----:B------:R-:W-:Y:S02]  /*8f70*/  ISETP.GE.AND P5, PT, R0, UR4, PT ;  /* 0x0000000400007c0c */ /* 0x000fe4000bfa6270 */
[----:B------:R-:W-:-:S02]  /*8f80*/  LEA.HI.X R81, R20, UR7, R3, 0x1, P6 ;  /* 0x0000000714517c11 */ /* 0x000fc4000b0f0c03 */
[----:B------:R-:W-:-:S03]  /*8f90*/  ISETP.GE.AND P6, PT, R4, UR4, PT ;  /* 0x0000000404007c0c */ /* 0x000fc6000bfc6270 */
[----:B-----5:R2:W-:Y:S04]  /*8fa0*/  @!P4 STG.E.128 desc[UR60][R80.64], R32 ;  /* 0x000000205000c986 */ /* 0x0205e8000c101d3c */
[----:B------:R2:W-:Y:S04]  /*8fb0*/  @!P3 STG.E.128 desc[UR60][R80.64+0x80], R44 ;  /* 0x0000802c5000b986 */ /* 0x0005e8000c101d3c */
[----:B------:R2:W-:Y:S04]  /*8fc0*/  @!P5 STG.E.128 desc[UR60][R80.64+0x100], R68 ;  /* 0x000100445000d986 */ /* 0x0005e8000c101d3c */
[----:B------:R2:W-:Y:S02]  /*8fd0*/  @!P6 STG.E.128 desc[UR60][R80.64+0x180], R72 ;  /* 0x000180485000e986 */ /* 0x0005e4000c101d3c */
.L_x_8012:
[----:B------:R-:W-:Y:S05]  /*8fe0*/  BSYNC B1 ;  /* 0x0000000000017941 */ /* 0x000fea0003800000 */
.L_x_8011:
[----:B------:R-:W-:Y:S04]  /*8ff0*/  BSSY B1, `(.L_x_8013) ;  /* 0x000001a000017945 */ /* 0x000fe80003800000 */
[----:B------:R-:W-:Y:S05]  /*9000*/  @P0 BRA `(.L_x_8014) ;  /* 0x0000000000600947 */ /* 0x000fea0003800000 */
[----:B------:R-:W-:Y:S01]  /*9010*/  IADD3 R3, P0, R76, 0x20, RZ ;  /* 0x000000204c037810 */ /* 0x000fe20007f1e0ff */
[----:B------:R-:W-:Y:S01]  /*9020*/  VIADD R4, R2, 0x40 ;  /* 0x0000004002047836 */ /* 0x000fe20000000000 */
[----:B------:R-:W-:Y:S01]  /*9030*/  ULDC UR4, c[0x0][0xb8c] ;  /* 0x0002e30000047ab9 */ /* 0x000fe20000000800 */
[----:B------:R-:W-:Y:S01]  /*9040*/  ULDC.64 UR6, c[0x0][0xbd8] ;  /* 0x0002f60000067ab9 */ /* 0x000fe20000000a00 */
[----:B------:R-:W-:Y:S01]  /*9050*/  IADD3.X R0, RZ, R77, RZ, P0, !PT ;  /* 0x0000004dff007210 */ /* 0x000fe200007fe4ff */
[----:B------:R-:W-:Y:S01]  /*9060*/  IMAD.MOV.U32 R20, RZ, RZ, R78 ;  /* 0x000000ffff147224 */ /* 0x000fe200078e004e */
[----:B------:R-:W-:Y:S01]  /*9070*/  ISETP.GE.AND P4, PT, R4, UR4, PT ;  /* 0x0000000404007c0c */ /* 0x000fe2000bf86270 */
[----:B------:R-:W-:Y:S01]  /*9080*/  IMAD.MOV.U32 R21, RZ, RZ, R83 ;  /* 0x000000ffff157224 */ /* 0x000fe200078e0053 */
[C---:B------:R-:W-:Y:S01]  /*9090*/  ISETP.GE.AND P3, PT, R2.reuse, UR4, PT ;  /* 0x0000000402007c0c */ /* 0x040fe2000bf66270 */
[----:B------:R-:W-:Y:S02]  /*90a0*/  VIADD R6, R2, 0x80 ;  /* 0x0000008002067836 */ /* 0x000fe40000000000 */
[----:B------:R-:W-:-:S02]  /*90b0*/  IMAD R0, R0, UR6, RZ ;  /* 0x0000000600007c24 */ /* 0x000fc4000f8e02ff */
[----:B------:R-:W-:Y:S01]  /*90c0*/  VIADD R4, R2, 0xc0 ;  /* 0x000000c002047836 */ /* 0x000fe20000000000 */
[----:B------:R-:W-:Y:S01]  /*90d0*/  ISETP.GE.AND P5, PT, R6, UR4, PT ;  /* 0x0000000406007c0c */ /* 0x000fe2000bfa6270 */
[----:B------:R-:W-:-:S03]  /*90e0*/  IMAD.WIDE.U32 R20, R3, UR6, R20 ;  /* 0x0000000603147c25 */ /* 0x000fc6000f8e0014 */
[----:B------:R-:W-:Y:S01]  /*90f0*/  ISETP.GE.AND P6, PT, R4, UR4, PT ;  /* 0x0000000404007c0c */ /* 0x000fe2000bfc6270 */
[----:B------:R-:W-:Y:S01]  /*9100*/  IMAD R3, R3, UR7, R0 ;  /* 0x0000000703037c24 */ /* 0x000fe2000f8e0200 */
[----:B------:R-:W-:Y:S02]  /*9110*/  ULDC.64 UR6, c[0x0][0xb80] ;  /* 0x0002e00000067ab9 */ /* 0x000fe40000000a00 */
[----:B--2--5:R-:W-:Y:S01]  /*9120*/  LEA R32, P0, R20, UR6, 0x1 ;  /* 0x0000000614207c11 */ /* 0x024fe2000f8008ff */
[----:B------:R-:W-:-:S05]  /*9130*/  IMAD.IADD R3, R21, 0x1, R3 ;  /* 0x0000000115037824 */ /* 0x000fca00078e0203 */
[----:B------:R-:W-:-:S05]  /*9140*/  LEA.HI.X R33, R20, UR7, R3, 0x1, P0 ;  /* 0x0000000714217c11 */ /* 0x000fca00080f0c03 */
[----:B------:R3:W-:Y:S04]  /*9150*/  @!P3 STG.E.128 desc[UR60][R32.64], R24 ;  /* 0x000000182000b986 */ /* 0x0007e8000c101d3c */
[----:B------:R3:W-:Y:S04]  /*9160*/  @!P4 STG.E.128 desc[UR60][R32.64+0x80], R40 ;  /* 0x000080282000c986 */ /* 0x0007e8000c101d3c */
[----:B------:R3:W-:Y:S04]  /*9170*/  @!P5 STG.E.128 desc[UR60][R32.64+0x100], R60 ;  /* 0x0001003c2000d986 */ /* 0x0007e8000c101d3c */
[----:B------:R3:W-:Y:S02]  /*9180*/  @!P6 STG.E.128 desc[UR60][R32.64+0x180], R64 ;  /* 0x000180402000e986 */ /* 0x0007e4000c101d3c */
.L_x_8014:
[----:B------:R-:W-:Y:S05]  /*9190*/  BSYNC B1 ;  /* 0x0000000000017941 */ /* 0x000fea0003800000 */
.L_x_8013:
[----:B------:R-:W-:Y:S04]  /*91a0*/  BSSY B1, `(.L_x_8015) ;  /* 0x000001a000017945 */ /* 0x000fe80003800000 */
        /* <DEDUP_REMOVED lines=18> */
[----:B---3-5:R-:W-:Y:S01]  /*92d0*/  LEA R24, P0, R20, UR6, 0x1 ;  /* 0x0000000614187c11 */ /* 0x028fe2000f8008ff */
[----:B------:R-:W-:-:S05]  /*92e0*/  IMAD.IADD R3, R21, 0x1, R3 ;  /* 0x0000000115037824 */ /* 0x000fca00078e0203 */
[----:B------:R-:W-:-:S05]  /*92f0*/  LEA.HI.X R25, R20, UR7, R3, 0x1, P0 ;  /* 0x0000000714197c11 */ /* 0x000fca00080f0c03 */
[----:B------:R4:W-:Y:S04]  /*9300*/  @!P1 STG.E.128 desc[UR60][R24.64], R16 ;  /* 0x0000001018009986 */ /* 0x0009e8000c101d3c */
[----:B------:R4:W-:Y:S04]  /*9310*/  @!P3 STG.E.128 desc[UR60][R24.64+0x80], R36 ;  /* 0x000080241800b986 */ /* 0x0009e8000c101d3c */
[----:B------:R4:W-:Y:S04]  /*9320*/  @!P4 STG.E.128 desc[UR60][R24.64+0x100], R48 ;  /* 0x000100301800c986 */ /* 0x0009e8000c101d3c */
[----:B------:R4:W-:Y:S02]  /*9330*/  @!P5 STG.E.128 desc[UR60][R24.64+0x180], R56 ;  /* 0x000180381800d986 */ /* 0x0009e4000c101d3c */
.L_x_8016:
[----:B------:R-:W-:Y:S05]  /*9340*/  BSYNC B1 ;  /* 0x0000000000017941 */ /* 0x000fea0003800000 */
.L_x_8015:
[----:B------:R-:W-:Y:S05]  /*9350*/  @P2 BRA `(.L_x_8017) ;  /* 0x0000000c00882947 */ /* 0x000fea0003800000 */
[----:B------:R-:W-:Y:S01]  /*9360*/  IADD3 R3, P0, R76, 0x60, RZ ;  /* 0x000000604c037810 */ /* 0x000fe20007f1e0ff */
[C---:B------:R-:W-:Y:S01]  /*9370*/  VIADD R0, R2.reuse, 0x40 ;  /* 0x0000004002007836 */ /* 0x040fe20000000000 */
[----:B------:R-:W-:Y:S01]  /*9380*/  ULDC UR4, c[0x0][0xb8c] ;  /* 0x0002e30000047ab9 */ /* 0x000fe20000000800 */
[----:B------:R-:W-:Y:S01]  /*9390*/  ULDC.64 UR6, c[0x0][0xbd8] ;  /* 0x0002f60000067ab9 */ /* 0x000fe20000000a00 */
[----:B----45:R-:W-:Y:S01]  /*93a0*/  IMAD.MOV.U32 R16, RZ, RZ, R78 ;  /* 0x000000ffff107224 */ /* 0x030fe200078e004e */
        /* <DEDUP_REMOVED lines=11> */
[----:B------:R-:W-:Y:S02]  /*9460*/  LEA R18, P0, R16, UR6, 0x1 ;  /* 0x0000000610127c11 */ /* 0x000fe4000f8008ff */
[----:B------:R-:W-:-:S04]  /*9470*/  IADD3 R3, R17, R3, RZ ;  /* 0x0000000311037210 */ /* 0x000fc80007ffe0ff */
        /* <DEDUP_REMOVED lines=8> */
.L_x_8009:
[----:B------:R-:W-:Y:S01]  /*9500*/  R2UR UR4, R202 ;  /* 0x00000000ca0472ca */ /* 0x000fe200000e0000 */
[----:B------:R-:W-:Y:S01]  /*9510*/  ULDC.64 UR6, c[0x0][0xcd8] ;  /* 0x0003360000067ab9 */ /* 0x000fe20000000a00 */
[----:B------:R-:W-:Y:S01]  /*9520*/  R2UR UR9, R203 ;  /* 0x00000000cb0972ca */ /* 0x000fe200000e0000 */
[----:B------:R-:W-:Y:S01]  /*9530*/  UISETP.NE.U32.AND UP0, UPT, UR6, URZ, UPT ;  /* 0x0000003f0600728c */ /* 0x000fe2000bf05070 */
[----:B------:R-:W-:-:S03]  /*9540*/  IMAD.MOV.U32 R15, RZ, RZ, RZ ;  /* 0x000000ffff0f7224 */ /* 0x000fc600078e00ff */
[----:B------:R-:W-:-:S06]  /*9550*/  UISETP.NE.AND.EX UP0, UPT, UR7, URZ, UPT, UP0 ;  /* 0x0000003f0700728c */ /* 0x000fcc000bf05300 */
[----:B------:R-:W-:Y:S01]  /*9560*/  USHF.L.U32 UR8, UR4, 0x2, URZ ;  /* 0x0000000204087899 */ /* 0x000fe2000800063f */
[----:B------:R-:W1:Y:S01]  /*9570*/  LDC R13, c[0x0][0xb88] ;  /* 0x0002e200ff0d7b82 */ /* 0x000e620000000800 */
[----:B------:R-:W-:Y:S01]  /*9580*/  USHF.L.U64.HI UR9, UR4, 0x2, UR9 ;  /* 0x0000000204097899 */ /* 0x000fe20008010209 */
[----:B------:R-:W-:Y:S01]  /*9590*/  PLOP3.LUT P1, PT, PT, PT, UP0, 0x80, 0x0 ;  /* 0x000000000000781c */ /* 0x000fe20003f2f008 */
[----:B------:R-:W-:-:S04]  /*95a0*/  UIADD3 UR4, UP1, UR8, UR6, URZ ;  /* 0x0000000608047290 */ /* 0x000fc8000ff3e03f */
        /* <DEDUP_REMOVED lines=11> */
[----:B------:R-:W-:-:S05]  /*9660*/  IMAD.U32 R11, RZ, RZ, UR7 ;  /* 0x00000007ff0b7e24 */ /* 0x000fca000f8e00ff */
[----:B-1----:R2:W5:Y:S01]  /*9670*/  @P2 LDG.E R13, desc[UR60][R10.64] ;  /* 0x0000003c0a0d2981 */ /* 0x002562000c1e1900 */
[----:B------:R-:W-:Y:S01]  /*9680*/  ISETP.GE.AND P0, PT, R223, 0x80, PT ;  /* 0x00000080df00780c */ /* 0x000fe20003f06270 */
[----:B------:R-:W-:-:S12]  /*9690*/  @P2 BRA `(.L_x_8018) ;  /* 0x0000000000102947 */ /* 0x000fd80003800000 */
[----:B------:R-:W-:Y:S05]  /*96a0*/  @!P1 BRA `(.L_x_8018) ;  /* 0x00000000000c9947 */ /* 0x000fea0003800000 */
[----:B------:R-:W3:Y:S04]  /*96b0*/  LDG.E R0, desc[UR60][R8.64] ;  /* 0x0000003c08007981 */ /* 0x000ee8000c1e1900 */
[----:B-----5:R-:W3:Y:S02]  /*96c0*/  LDG.E R13, desc[UR60][R8.64+0x4] ;  /* 0x0000043c080d7981 */ /* 0x020ee4000c1e1900 */
[----:B---3--:R-:W-:-:S07]  /*96d0*/  IMAD.IADD R13, R13, 0x1, -R0 ;  /* 0x000000010d0d7824 */ /* 0x008fce00078e0a00 */
.L_x_8018:
        /* <DEDUP_REMOVED lines=10> */
[----:B------:R-:W1:Y:S02]  /*9780*/  S2R R0, SR_TID.X ;  /* 0x0000000000007919 */ /* 0x000e640000002100 */
[----:B-1----:R-:W-:-:S04]  /*9790*/  IMAD R0, R200, 0x80, R0 ;  /* 0x00000080c8007824 */ /* 0x002fc800078e0200 */
[----:B------:R-:W-:-:S05]  /*97a0*/  VIADD R0, R0, 0xffffff80 ;  /* 0xffffff8000007836 */ /* 0x000fca0000000000 */
[----:B------:R-:W-:-:S13]  /*97b0*/  ISETP.GE.AND P0, PT, R0, R13, PT ;  /* 0x0000000d0000720c */ /* 0x000fda0003f06270 */
[----:B------:R-:W-:Y:S05]  /*97c0*/  @P0 BRA `(.L_x_8020) ;  /* 0x0000000000500947 */ /* 0x000fea0003800000 */
[----:B------:R-:W-:Y:S01]  /*97d0*/  R2UR UR6, R201 ;  /* 0x00000000c90672ca */ /* 0x000fe200000e0000 */
[----:B------:R-:W-:Y:S01]  /*97e0*/  ULDC.64 UR10, c[0x0][0xc70] ;  /* 0x00031c00000a7ab9 */ /* 0x000fe20000000a00 */
[C---:B--2---:R-:W-:Y:S01]  /*97f0*/  IADD3 R8, P0, R0.reuse, R15, RZ ;  /* 0x0000000f00087210 */ /* 0x044fe20007f1e0ff */
[----:B------:R-:W-:Y:S02]  /*9800*/  UIMAD UR4, UR7, UR10, URZ ;  /* 0x0000000a070472a4 */ /* 0x000fe4000f8e023f */
[----:B------:R-:W-:Y:S01]  /*9810*/  IMAD.U32 R3, RZ, RZ, UR10 ;  /* 0x0000000aff037e24 */ /* 0x000fe2000f8e00ff */
[----:B------:R-:W-:-:S07]  /*9820*/  LEA.HI.X.SX32 R9, R0, R4, 0x1, P0 ;  /* 0x0000000400097211 */ /* 0x000fce00000f0eff */
        /* <DEDUP_REMOVED lines=14> */
.L_x_8020:
[----:B------:R-:W-:Y:S05]  /*9910*/  BSYNC B1 ;  /* 0x0000000000017941 */ /* 0x000fea0003800000 */
.L_x_8019:
[----:B------:R-:W-:Y:S01]  /*9920*/  R2UR UR6, R201 ;  /* 0x00000000c90672ca */ /* 0x000fe200000e0000 */
[----:B------:R-:W-:Y:S01]  /*9930*/  ULDC.64 UR10, c[0x0][0xba0] ;  /* 0x0002e800000a7ab9 */ /* 0x000fe20000000a00 */
[----:B-1----:R-:W-:Y:S01]  /*9940*/  IMAD.MOV.U32 R3, RZ, RZ, R17 ;  /* 0x000000ffff037224 */ /* 0x002fe200078e0011 */
[----:B------:R-:W-:Y:S01]  /*9950*/  BSSY B1, `(.L_x_8021) ;  /* 0x0000032000017945 */ /* 0x000fe20003800000 */
[----:B------:R-:W-:Y:S02]  /*9960*/  IMAD R0, R4, UR10, RZ ;  /* 0x0000000a04007c24 */ /* 0x000fe4000f8e02ff */
[----:B--2---:R-:W-:-:S04]  /*9970*/  IMAD.WIDE.U32 R8, R15, UR10, R2 ;  /* 0x0000000a0f087c25 */ /* 0x004fc8000f8e0002 */
[----:B------:R-:W-:Y:S01]  /*9980*/  IMAD R15, R15, UR11, R0 ;  /* 0x0000000b0f0f7c24 */ /* 0x000fe2000f8e0200 */
[----:B------:R-:W-:Y:S01]  /*9990*/  ULDC.64 UR10, c[0x0][0xbe0] ;  /* 0x0002f800000a7ab9 */ /* 0x000fe20000000a00 */
[----:B------:R-:W-:Y:S01]  /*99a0*/  VIADD R0, R22, 0x20 ;  /* 0x0000002016007836 */ /* 0x000fe20000000000 */
[----:B------:R-:W-:Y:S02]  /*99b0*/  UIMAD UR4, UR7, UR10, URZ ;  /* 0x0000000a070472a4 */ /* 0x000fe4000f8e023f */
[----:B------:R-:W-:Y:S01]  /*99c0*/  MOV R3, UR10 ;  /* 0x0000000a00037c02 */ /* 0x000fe20008000f00 */
[----:B------:R-:W-:Y:S01]  /*99d0*/  IMAD.IADD R9, R9, 0x1, R15 ;  /* 0x0000000109097824 */ /* 0x000fe200078e020f */
[----:B------:R-:W-:Y:S01]  /*99e0*/  UIMAD UR4, UR6, UR11, UR4 ;  /* 0x0000000b060472a4 */ /* 0x000fe2000f8e0204 */
[----:B------:R-:W-:Y:S01]  /*99f0*/  IMAD R15, R200, -0x80, R13 ;  /* 0xffffff80c80f7824 */ /* 0x000fe200078e020d */
[----:B------:R-:W-:Y:S01]  /*9a00*/  SHF.R.S32.HI R13, RZ, 0x1f, R22 ;  /* 0x0000001fff0d7819 */ /* 0x000fe20000011416 */
[----:B------:R-:W-:Y:S01]  /*9a10*/  IMAD.WIDE.U32 R8, R3, UR6, R8 ;  /* 0x0000000603087c25 */ /* 0x000fe2000f8e0008 */
[----:B------:R-:W-:-:S02]  /*9a20*/  ULDC.64 UR6, c[0x0][0xbe8] ;  /* 0x0002fa0000067ab9 */ /* 0x000fc40000000a00 */
        /* <DEDUP_REMOVED lines=9> */
[----:B------:R-:W-:Y:S02]  /*9ac0*/  IMAD.MOV.U32 R12, RZ, RZ, R22 ;  /* 0x000000ffff0c7224 */ /* 0x000fe400078e0016 */
[----:B------:R-:W-:Y:S02]  /*9ad0*/  VIADD R17, R11, UR4 ;  /* 0x000000040b117c36 */ /* 0x000fe40008000000 */
[----:B------:R-:W-:-:S04]  /*9ae0*/  IMAD.WIDE R12, R200, 0x80, R12 ;  /* 0x00000080c80c7825 */ /* 0x000fc800078e020c */
[----:B------:R-:W-:Y:S01]  /*9af0*/  VIADD R0, R22, 0x60 ;  /* 0x0000006016007836 */ /* 0x000fe20000000000 */
[----:B------:R-:W-:Y:S06]  /*9b00*/  @P2 BRA `(.L_x_8022) ;  /* 0x0000000000582947 */ /* 0x000fec0003800000 */
[C---:B------:R-:W-:Y:S01]  /*9b10*/  VIADD R3, R2.reuse, 0x40 ;  /* 0x0000004002037836 */ /* 0x040fe20000000000 */
[----:B------:R-:W-:Y:S01]  /*9b20*/  ULDC UR4, c[0x0][0xb8c] ;  /* 0x0002e30000047ab9 */ /* 0x000fe20000000800 */
[----:B------:R-:W-:Y:S01]  /*9b30*/  VIADD R4, R2, 0x80 ;  /* 0x0000008002047836 */ /* 0x000fe20000000000 */
[----:B------:R-:W-:Y:S01]  /*9b40*/  ULDC.64 UR6, c[0x0][0xbd8] ;  /* 0x0002f60000067ab9 */ /* 0x000fe20000000a00 */
[----:B------:R-:W-:Y:S01]  /*9b50*/  IMAD.MOV.U32 R8, RZ, RZ, R10 ;  /* 0x000000ffff087224 */ /* 0x000fe200078e000a */
[----:B------:R-:W-:Y:S01]  /*9b60*/  ISETP.GE.AND P4, PT, R3, UR4, PT ;  /* 0x0000000403007c0c */ /* 0x000fe2000bf86270 */
[----:B------:R-:W-:Y:S01]  /*9b70*/  IMAD R3, R13, UR6, RZ ;  /* 0x000000060d037c24 */ /* 0x000fe2000f8e02ff */
[----:B------:R-:W-:Y:S01]  /*9b80*/  ISETP.GE.AND P5, PT, R4, UR4, PT ;  /* 0x0000000404007c0c */ /* 0x000fe2000bfa6270 */
[C---:B------:R-:W-:Y:S01]  /*9b90*/  VIADD R4, R2.reuse, 0xc0 ;  /* 0x000000c002047836 */ /* 0x040fe20000000000 */
[----:B------:R-:W-:Y:S01]  /*9ba0*/  ISETP.GE.AND P3, PT, R2, UR4, PT ;  /* 0x0000000402007c0c */ /* 0x000fe2000bf66270 */
[----:B------:R-:W-:-:S02]  /*9bb0*/  IMAD.MOV.U32 R9, RZ, RZ, R17 ;  /* 0x000000ffff097224 */ /* 0x000fc400078e0011 */
        /* <DEDUP_REMOVED lines=11> */
.L_x_8022:
[----:B------:R-:W-:Y:S05]  /*9c70*/  BSYNC B1 ;  /* 0x0000000000017941 */ /* 0x000fea0003800000 */
.L_x_8021:
[----:B------:R-:W-:Y:S01]  /*9c80*/  BSSY B1, `(.L_x_8023) ;  /* 0x000001b000017945 */ /* 0x000fe20003800000 */
[----:B------:R-:W-:-:S03]  /*9c90*/  ISETP.GE.AND P2, PT, R0, R15, PT ;  /* 0x0000000f0000720c */ /* 0x000fc60003f46270 */
[----:B------:R-:W-:Y:S10]  /*9ca0*/  @P1 BRA `(.L_x_8024) ;  /* 0x0000000000601947 */ /* 0x000ff40003800000 */
        /* <DEDUP_REMOVED lines=8> */
[----:B------:R-:W-:Y:S01]  /*9d30*/  IMAD.MOV.U32 R9, RZ, RZ, R17 ;  /* 0x000000ffff097224 */ /* 0x000fe200078e0011 */
[C---:B------:R-:W-:Y:S01]  /*9d40*/  IADD3 R4, R2.reuse, 0xc0, RZ ;  /* 0x000000c002047810 */ /* 0x040fe20007ffe0ff */
[----:B------:R-:W-:-:S02]  /*9d50*/  VIADD R6, R2, 0x80 ;  /* 0x0000008002067836 */ /* 0x000fc40000000000 */
[----:B------:R-:W-:Y:S01]  /*9d60*/  IMAD R0, R0, UR6, RZ ;  /* 0x0000000600007c24 */ /* 0x000fe2000f8e02ff */
[----:B------:R-:W-:Y:S01]  /*9d70*/  ISETP.GE.AND P6, PT, R4, UR4, PT ;  /* 0x0000000404007c0c */ /* 0x000fe2000bfc6270 */
        /* <DEDUP_REMOVED lines=11> */
.L_x_8024:
[----:B------:R-:W-:Y:S05]  /*9e30*/  BSYNC B1 ;  /* 0x0000000000017941 */ /* 0x000fea0003800000 */
.L_x_8023:
        /* <DEDUP_REMOVED lines=26> */
.L_x_8026:
[----:B------:R-:W-:Y:S05]  /*9fe0*/  BSYNC B1 ;  /* 0x0000000000017941 */ /* 0x000fea0003800000 */
.L_x_8025:
        /* <DEDUP_REMOVED lines=18> */
[----:B------:R-:W-:Y:S02]  /*a110*/  LEA R10, P0, R8, UR6, 0x1 ;  /* 0x00000006080a7c11 */ /* 0x000fe4000f8008ff */
[----:B------:R-:W-:-:S04]  /*a120*/  IADD3 R3, R9, R3, RZ ;  /* 0x0000000309037210 */ /* 0x000fc80007ffe0ff */
[----:B------:R-:W-:-:S05]  /*a130*/  LEA.HI.X R11, R8, UR7, R3, 0x1, P0 ;  /* 0x00000007080b7c11 */ /* 0x000fca00080f0c03 */
[----:B------:R4:W-:Y:S04]  /*a140*/  @!P1 STG.E.128 desc[UR60][R10.64], RZ ;  /* 0x000000ff0a009986 */ /* 0x0009e8000c101d3c */
[----:B------:R4:W-:Y:S04]  /*a150*/  @!P2 STG.E.128 desc[UR60][R10.64+0x80], RZ ;  /* 0x000080ff0a00a986 */ /* 0x0009e8000c101d3c */
[----:B------:R4:W-:Y:S04]  /*a160*/  @!P3 STG.E.128 desc[UR60][R10.64+0x100], RZ ;  /* 0x000100ff0a00b986 */ /* 0x0009e8000c101d3c */
[----:B------:R4:W-:Y:S02]  /*a170*/  @!P4 STG.E.128 desc[UR60][R10.64+0x180], RZ ;  /* 0x000180ff0a00c986 */ /* 0x0009e4000c101d3c */
.L_x_8017:
[----:B------:R-:W-:Y:S05]  /*a180*/  BSYNC B0 ;  /* 0x0000000000007941 */ /* 0x000fea0003800000 */
.L_x_8008:
[----:B------:R-:W-:Y:S02]  /*a190*/  ULDC UR4, c[0x0][0xd14] ;  /* 0x0003450000047ab9 */ /* 0x000fe40000000800 */
[----:B------:R-:W-:-:S13]  /*a1a0*/  ISETP.GE.AND P0, PT, R7, UR4, PT ;  /* 0x0000000407007c0c */ /* 0x000fda000bf06270 */
[----:B------:R-:W-:Y:S05]  /*a1b0*/  @!P0 BRA `(.L_x_8027) ;  /* 0xffffff6c00288947 */ /* 0x000fea000383ffff */
[----:B------:R-:W-:Y:S05]  /*a1c0*/  EXIT ;  /* 0x000000000000794d */ /* 0x000fea0003800000 */
.L_x_7983:
        /* <DEDUP_REMOVED lines=61> */
.L_x_8032:
        /* <DEDUP_REMOVED lines=16> */
.L_x_8031:
[----:B------:R-:W-:Y:S05]  /*a6a0*/  BSYNC B0 ;  /* 0x0000000000007941 */ /* 0x000fea0003800000 */
.L_x_8030:
        /* <DEDUP_REMOVED lines=26> */
.L_x_8028:
        /* <DEDUP_REMOVED lines=16> */
.L_x_8033:
        /* <DEDUP_REMOVED lines=25> */
.L_x_8029:
[----:B------:R-:W-:Y:S02]  /*aae0*/  IMAD.MOV.U32 R17, RZ, RZ, RZ ;  /* 0x000000ffff117224 */ /* 0x000fe400078e00ff */
[----:B------:R-:W-:Y:S02]  /*aaf0*/  IMAD.U32 R16, RZ, RZ, UR6 ;  /* 0x00000006ff107e24 */ /* 0x000fe4000f8e00ff */
[----:B------:R-:W-:-:S07]  /*ab00*/  IMAD.MOV.U32 R18, RZ, RZ, RZ ;  /* 0x000000ffff127224 */ /* 0x000fce00078e00ff */
.L_x_8034:
        /* <DEDUP_REMOVED lines=12> */
[----:B------:R0:W-:Y:S07]  /*abd0*/  STL [R1+0x4], R0 ;  /* 0x0000040001007387 */ /* 0x0001ee0000100800 */
[----:B------:R-:W-:Y:S05]  /*abe0*/  @P0 BRA `(.L_x_8035) ;  /* 0x0000003800b80947 */ /* 0x000fea0003800000 */
[----:B0-----:R-:W-:Y:S01]  /*abf0*/  IMAD.MOV.U32 R0, RZ, RZ, 0x1 ;  /* 0x00000001ff007424 */ /* 0x001fe200078e00ff */
[----:B------:R0:W-:Y:S01]  /*ac00*/  STL [R1], RZ ;  /* 0x000000ff01007387 */ /* 0x0001e20000100800 */
[----:B------:R-:W-:Y:S01]  /*ac10*/  ULDC UR51, c[0x0][0xc] ;  /* 0x0000030000337ab9 */ /* 0x000fe20000000800 */
[----:B------:R-:W-:Y:S01]  /*ac20*/  ULDC.64 UR48, c[0x0][0x198] ;  /* 0x0000660000307ab9 */ /* 0x000fe20000000a00 */
[----:B------:R-:W-:Y:S01]  /*ac30*/  UMOV UR50, URZ ;  /* 0x0000003f00327c82 */ /* 0x000fe20008000000 */
[----:B------:R0:W-:Y:S04]  /*ac40*/  STL [R1+0x4], R0 ;  /* 0x0000040001007387 */ /* 0x0001e80000100800 */
.L_x_8099:
        /* <DEDUP_REMOVED lines=51> */
.L_x_8036:
        /* <DEDUP_REMOVED lines=29> */
.L_x_8038:
        /* <DEDUP_REMOVED lines=23> */
.L_x_8040:
        /* <DEDUP_REMOVED lines=10> */
[----:B------:R-:W-:Y:S01]  /*b360*/  MOV R8, 0x70 ;  /* 0x0000007000087802 */ /* 0x000fe20000000f00 */
[----:B------:R-:W-:Y:S02]  /*b370*/  IMAD.U32 R5, RZ, RZ, UR7 ;  /* 0x00000007ff057e24 */ /* 0x000fe4000f8e00ff */
[----:B------:R-:W-:Y:S02]  /*b380*/  IMAD.U32 R6, RZ, RZ, UR8 ;  /* 0x00000008ff067e24 */ /* 0x000fe4000f8e00ff */
[----:B------:R-:W-:-:S02]  /*b390*/  IMAD.U32 R7, RZ, RZ, UR9 ;  /* 0x00000009ff077e24 */ /* 0x000fc4000f8e00ff */
[----:B------:R-:W-:Y:S02]  /*b3a0*/  IMAD.U32 R10, RZ, RZ, UR4 ;  /* 0x00000004ff0a7e24 */ /* 0x000fe4000f8e00ff */
[----:B------:R-:W-:Y:S02]  /*b3b0*/  IMAD.U32 R11, RZ, RZ, UR5 ;  /* 0x00000005ff0b7e24 */ /* 0x000fe4000f8e00ff */
[----:B------:R-:W-:Y:S02]  /*b3c0*/  IMAD.MOV.U32 R12, RZ, RZ, 0x1 ;  /* 0x00000001ff0c7424 */ /* 0x000fe400078e00ff */
[----:B0-----:R-:W-:-:S07]  /*b3d0*/  IMAD.MOV.U32 R13, RZ, RZ, RZ ;  /* 0x000000ffff0d7224 */ /* 0x001fce00078e00ff */
[----:B------:R-:W-:-:S07]  /*b3e0*/  LEPC R20, `(.L_x_8042) ;  /* 0x000000001014794e */ /* 0x000fce0000000000 */
[----:B-1----:R-:W-:Y:S05]  /*b3f0*/  CALL.ABS.NOINC R2 ;  /* 0x0000000002007343 */ /* 0x002fea0003c00000 */
.L_x_8042:
        /* <DEDUP_REMOVED lines=16> */
.L_x_8041:
[----:B------:R-:W2:Y:S01]  /*b500*/  LDL.LU R2, [R1+0x18] ;  /* 0x0000180001027983 */ /* 0x000ea20000300800 */
[----:B------:R-:W-:Y:S01]  /*b510*/  ULDC.64 UR4, c[0x0][0xaf0] ;  /* 0x0002bc0000047ab9 */ /* 0x000fe20000000a00 */
[----:B------:R-:W0:Y:S02]  /*b520*/  LDC R4, c[0x0][0x428] ;  /* 0x00010a00ff047b82 */ /* 0x000e240000000800 */
        /* <DEDUP_REMOVED lines=18> */
[----:B------:R-:W-:Y:S01]  /*b650*/  IMAD.MOV.U32 R4, RZ, RZ, R18 ;  /* 0x000000ffff047224 */ /* 0x000fe200078e0012 */
[----:B------:R-:W-:Y:S01]  /*b660*/  PLOP3.LUT P1, PT, P6, PT, PT, 0x8, 0x0 ;  /* 0x000000000000781c */ /* 0x000fe2000372e170 */
[----:B------:R-:W-:-:S10]  /*b670*/  IMAD R17, R17, 0x80, R8 ;  /* 0x0000008011117824 */ /* 0x000fd400078e0208 */
[----:B------:R-:W0:Y:S08]  /*b680*/  @P0 LDC R7, c[0x0][0x42c] ;  /* 0x00010b00ff070b82 */ /* 0x000e300000000800 */
[----:B------:R-:W2:Y:S01]  /*b690*/  @P0 LDC R5, c[0x0][0x430] ;  /* 0x00010c00ff050b82 */ /* 0x000ea20000000800 */
[----:B0-----:R-:W-:-:S05]  /*b6a0*/  @P0 IMAD.HI.U32 R6, R18, R7, RZ ;  /* 0x0000000712060227 */ /* 0x001fca00078e00ff */
[----:B--2---:R-:W-:Y:S02]  /*b6b0*/  @P0 SHF.R.U32.HI R4, RZ, R5, R6 ;  /* 0x00000005ff040219 */ /* 0x004fe40000011606 */
[----:B------:R-:W-:-:S04]  /*b6c0*/  ISETP.NE.U32.AND P0, PT, RZ, UR4, PT ;  /* 0x00000004ff007c0c */ /* 0x000fc8000bf05070 */
[----:B------:R-:W-:-:S04]  /*b6d0*/  ISETP.NE.AND.EX P0, PT, RZ, UR5, PT, P0 ;  /* 0x00000005ff007c0c */ /* 0x000fc8000bf05300 */
[----:B-1----:R-:W-:-:S09]  /*b6e0*/  SEL R6, R9, RZ, !P0 ;  /* 0x000000ff09067207 */ /* 0x002fd20004000000 */
.L_x_8043:
        /* <DEDUP_REMOVED lines=17> */
.L_x_8115:
[----:B------:R-:W2:Y:S01]  /*b800*/  LDL R8, [R1+0x14] ;  /* 0x0000140001087983 */ /* 0x000ea20000100800 */
[----:B------:R-:W-:Y:S01]  /*b810*/  UMOV UR4, 0xffffffff ;  /* 0xffffffff00047882 */ /* 0x000fe20000000000 */
[----:B------:R-:W-:Y:S01]  /*b820*/  SHF.R.S32.HI R5, RZ, 0x1f, R0 ;  /* 0x0000001fff057819 */ /* 0x000fe20000011400 */
[----:B--2---:R-:W-:Y:S01]  /*b830*/  VIADD R9, R8, 0xffffffff ;  /* 0xffffffff08097836 */ /* 0x004fe20000000000 */
[----:B------:R-:W-:Y:S06]  /*b840*/  BRA.DIV UR4, `(.L_x_8045) ;  /* 0x0000003604487947 */ /* 0x000fec000b800000 */
[----:B------:R-:W-:-:S13]  /*b850*/  ELECT P6, URZ, PT ;  /* 0x00000000003f782f */ /* 0x000fda00038c0000 */
.L_x_8118:
        /* <DEDUP_REMOVED lines=24> */
.L_x_8047:
        /* <DEDUP_REMOVED lines=9> */
.L_x_8119:
        /* <DEDUP_REMOVED lines=11> */
.L_x_8049:
        /* <DEDUP_REMOVED lines=23> */
.L_x_8046:
        /* <DEDUP_REMOVED lines=15> */
[----:B------:R-:W-:Y:S01]  /*bd80*/  UIADD3 UR6, UP0, UR48, 0x770, URZ ;  /* 0x0000077030067890 */ /* 0x000fe2000ff1e03f */
[----:B------:R-:W-:Y:S01]  /*bd90*/  IMAD.MOV.U32 R6, RZ, RZ, 0x4000 ;  /* 0x00004000ff067424 */ /* 0x000fe200078e00ff */
[----:B------:R-:W-:Y:S01]  /*bda0*/  UMOV UR15, 0x12f00000 ;  /* 0x12f00000000f7882 */ /* 0x000fe20000000000 */
[----:B------:R-:W-:Y:S01]  /*bdb0*/  UMOV UR10, URZ ;  /* 0x0000003f000a7c82 */ /* 0x000fe20008000000 */
[----:B------:R-:W-:Y:S01]  /*bdc0*/  UIADD3.X UR7, URZ, UR49, URZ, UP0, !UPT ;  /* 0x000000313f077290 */ /* 0x000fe200087fe43f */
[----:B------:R0:W-:Y:S01]  /*bdd0*/  SYNCS.ARRIVE.TRANS64 RZ, [R8+URZ+0x32400], R6 ;  /* 0x0324000608ff79a7 */ /* 0x0001e2000800003f */
[----:B------:R-:W-:-:S02]  /*bde0*/  UIADD3 UR8, UR16, 0x18400, URZ ;  /* 0x0001840010087890 */ /* 0x000fc4000fffe03f */
[----:B------:R-:W-:Y:S02]  /*bdf0*/  UIADD3 UR9, UR16, 0x32400, URZ ;  /* 0x0003240010097890 */ /* 0x000fe4000fffe03f */
[----:B------:R-:W-:Y:S02]  /*be00*/  UIADD3 UR40, UR16, 0x22400, URZ ;  /* 0x0002240010287890 */ /* 0x000fe4000fffe03f */
[----:B------:R-:W-:Y:S02]  /*be10*/  UIADD3 UR41, UR16, 0x32410, URZ ;  /* 0x0003241010297890 */ /* 0x000fe4000fffe03f */
[----:B------:R-:W-:Y:S01]  /*be20*/  UIADD3 UR32, UR16, 0x26400, URZ ;  /* 0x0002640010207890 */ /* 0x000fe2000fffe03f */
[----:B0-----:R-:W-:Y:S01]  /*be30*/  IMAD.MOV.U32 R6, RZ, RZ, 0x10000 ;  /* 0x00010000ff067424 */ /* 0x001fe200078e00ff */
[----:B------:R-:W-:Y:S01]  /*be40*/  UIADD3 UR24, UR16, 0x2a400, URZ ;  /* 0x0002a40010187890 */ /* 0x000fe2000fffe03f */
[----:B------:R0:W-:Y:S01]  /*be50*/  UTMALDG.4D [UR8], [UR4], desc[UR14] ;  /* 0x00000e08040075b4 */ /* 0x0001e20008019000 */
[----:B------:R-:W-:Y:S01]  /*be60*/  UIADD3 UR16, UR16, 0x2e400, URZ ;  /* 0x0002e40010107890 */ /* 0x000fe2000fffe03f */
[----:B------:R-:W-:Y:S01]  /*be70*/  UMOV UR43, UR11 ;  /* 0x0000000b002b7c82 */ /* 0x000fe20008000000 */
        /* <DEDUP_REMOVED lines=23> */
[----:B0-----:R-:W-:Y:S01]  /*bff0*/  NOP ;  /* 0x0000000000007918 */ /* 0x001fe20000000000 */
.L_x_8051:
[----:B------:R-:W-:Y:S05]  /*c000*/  BSYNC B0 ;  /* 0x0000000000007941 */ /* 0x000fea0003800000 */
.L_x_8050:
        /* <DEDUP_REMOVED lines=8> */
.L_x_8120:
[----:B------:R-:W-:Y:S01]  /*c090*/  ULDC.64 UR38, c[0x0][0x3f8] ;  /* 0x0000fe0000267ab9 */ /* 0x000fe20000000a00 */
[----:B------:R-:W-:Y:S01]  /*c0a0*/  ULDC.64 UR46, c[0x0][0x408] ;  /* 0x00010200002e7ab9 */ /* 0x000fe20000000a00 */
        /* <DEDUP_REMOVED lines=11> */
.L_x_8121:
        /* <DEDUP_REMOVED lines=11> */
.L_x_8056:
        /* <DEDUP_REMOVED lines=38> */
.L_x_8054:
[----:B------:R-:W-:Y:S05]  /*c470*/  BSYNC B0 ;  /* 0x0000000000007941 */ /* 0x000fea0003800000 */
.L_x_8053:
        /* <DEDUP_REMOVED lines=46> */
.L_x_8063:
[----:B-1----:R-:W1:Y:S01]  /*c760*/  S2R R3, SR_CgaCtaId ;  /* 0x0000000000037919 */ /* 0x002e620000008800 */
[----:B------:R-:W-:Y:S02]  /*c770*/  MOV R2, 0x400 ;  /* 0x0000040000027802 */ /* 0x000fe40000000f00 */
[----:B------:R-:W-:Y:S02]  /*c780*/  SHF.L.U32 R6, R14, 0x1f, RZ ;  /* 0x0000001f0e067819 */ /* 0x000fe400000006ff */
[----:B-1----:R-:W-:-:S05]  /*c790*/  LEA R2, R3, R2, 0x18 ;  /* 0x0000000203027211 */ /* 0x002fca00078ec0ff */
[----:B------:R-:W-:-:S04]  /*c7a0*/  IMAD R3, R15, 0x8, R2 ;  /* 0x000000080f037824 */ /* 0x000fc800078e0202 */
[----:B------:R-:W1:Y:S02]  /*c7b0*/  SYNCS.PHASECHK.TRANS64.TRYWAIT P0, [R3+URZ+0x32440], R6 ;  /* 0x03244006030075a7 */ /* 0x000e64000800017f */
[----:B-1----:R-:W-:Y:S05]  /*c7c0*/  @!P0 BRA `(.L_x_8064) ;  /* 0x0000002400d08947 */ /* 0x002fea0003800000 */
.L_x_8122:
        /* <DEDUP_REMOVED lines=11> */
.L_x_8065:
        /* <DEDUP_REMOVED lines=22> */
.L_x_8123:
        /* <DEDUP_REMOVED lines=8> */
.L_x_8067:
        /* <DEDUP_REMOVED lines=34> */
.L_x_8062:
[----:B------:R-:W-:Y:S05]  /*cc80*/  BSYNC B2 ;  /* 0x0000000000027941 */ /* 0x000fea0003800000 */
.L_x_8061:
[----:B------:R-:W2:Y:S02]  /*cc90*/  LDL.LU R2, [R1+0x14] ;  /* 0x0000140001027983 */ /* 0x000ea40000300800 */
[----:B--2---:R-:W-:-:S07]  /*cca0*/  VIADD R8, R2, 0xfffffffd ;  /* 0xfffffffd02087836 */ /* 0x004fce0000000000 */
.L_x_8060:
[----:B------:R-:W-:Y:S05]  /*ccb0*/  BSYNC B1 ;  /* 0x0000000000017941 */ /* 0x000fea0003800000 */
.L_x_8059:
[----:B------:R-:W-:-:S05]  /*ccc0*/  IMAD.MOV R2, RZ, RZ, -R11 ;  /* 0x000000ffff027224 */ /* 0x000fca00078e0a0b */
[----:B------:R-:W-:-:S13]  /*ccd0*/  ISETP.NE.AND P0, PT, R9, R2, PT ;  /* 0x000000020900720c */ /* 0x000fda0003f05270 */
[----:B------:R-:W-:Y:S05]  /*cce0*/  @!P0 BRA `(.L_x_8058) ;  /* 0x0000000c00908947 */ /* 0x000fea0003800000 */
.L_x_8082:
        /* <DEDUP_REMOVED lines=15> */
[----:B------:R-:W-:Y:S02]  /*cde0*/  IMAD.MOV.U32 R11, RZ, RZ, R8 ;  /* 0x000000ffff0b7224 */ /* 0x000fe400078e0008 */
        /* <DEDUP_REMOVED lines=15> */
.L_x_8070:
[----:B------:R-:W2:Y:S01]  /*cee0*/  S2R R3, SR_CgaCtaId ;  /* 0x0000000000037919 */ /* 0x000ea20000008800 */
[----:B------:R-:W-:-:S04]  /*cef0*/  MOV R2, 0x400 ;  /* 0x0000040000027802 */ /* 0x000fc80000000f00 */
[----:B--2---:R-:W-:Y:S02]  /*cf00*/  LEA R2, R3, R2, 0x18 ;  /* 0x0000000203027211 */ /* 0x004fe400078ec0ff */
[----:B------:R-:W-:-:S03]  /*cf10*/  SHF.L.U32 R3, R10, 0x1f, RZ ;  /* 0x0000001f0a037819 */ /* 0x000fc600000006ff */
[----:B------:R-:W-:-:S04]  /*cf20*/  IMAD R2, R9, 0x8, R2 ;  /* 0x0000000809027824 */ /* 0x000fc800078e0202 */
[----:B------:R-:W2:Y:S02]  /*cf30*/  SYNCS.PHASECHK.TRANS64.TRYWAIT P0, [R2+URZ+0x32440], R3 ;  /* 0x03244003020075a7 */ /* 0x000ea4000800017f */
[----:B--2---:R-:W-:Y:S05]  /*cf40*/  @!P0 BRA `(.L_x_8071) ;  /* 0x0000002000188947 */ /* 0x004fea0003800000 */
.L_x_8124:
        /* <DEDUP_REMOVED lines=11> */
.L_x_8072:
        /* <DEDUP_REMOVED lines=21> */
.L_x_8125:
        /* <DEDUP_REMOVED lines=8> */
.L_x_8074:
        /* <DEDUP_REMOVED lines=33> */
.L_x_8069:
[----:B------:R-:W-:Y:S05]  /*d3e0*/  BSYNC B1 ;  /* 0x0000000000017941 */ /* 0x000fea0003800000 */
.L_x_8068:
        /* <DEDUP_REMOVED lines=9> */
[----:B------:R-:W-:Y:S02]  /*d480*/  ISETP.NE.U32.AND P0, PT, RZ, UR38, PT ;  /* 0x00000026ff007c0c */ /* 0x000fe4000bf05070 */
[----:B------:R-:W-:Y:S02]  /*d490*/  IADD3 R9, R8, -0x1, RZ ;  /* 0xffffffff08097810 */ /* 0x000fe40007ffe0ff */
[----:B------:R-:W-:-:S13]  /*d4a0*/  ISETP.NE.AND.EX P0, PT, RZ, UR39, PT, P0 ;  /* 0x00000027ff007c0c */ /* 0x000fda000bf05300 */
[----:B------:R-:W-:Y:S05]  /*d4b0*/  @!P0 BRA `(.L_x_8077) ;  /* 0x0000000000408947 */ /* 0x000fea0003800000 */
[----:B------:R-:W2:Y:S01]  /*d4c0*/  LDC R6, c[0x0][0x41c] ;  /* 0x00010700ff067b82 */ /* 0x000ea20000000800 */
        /* <DEDUP_REMOVED lines=15> */
.L_x_8077:
[----:B------:R-:W3:Y:S01]  /*d5c0*/  S2R R3, SR_CgaCtaId ;  /* 0x0000000000037919 */ /* 0x000ee20000008800 */
[----:B------:R-:W-:-:S04]  /*d5d0*/  MOV R2, 0x400 ;  /* 0x0000040000027802 */ /* 0x000fc80000000f00 */
[----:B---3--:R-:W-:Y:S02]  /*d5e0*/  LEA R2, R3, R2, 0x18 ;  /* 0x0000000203027211 */ /* 0x008fe400078ec0ff */
[----:B------:R-:W-:-:S03]  /*d5f0*/  SHF.L.U32 R3, R11, 0x1f, RZ ;  /* 0x0000001f0b037819 */ /* 0x000fc600000006ff */
[----:B------:R-:W-:-:S04]  /*d600*/  IMAD R2, R12, 0x8, R2 ;  /* 0x000000080c027824 */ /* 0x000fc800078e0202 */
[----:B------:R-:W3:Y:S02]  /*d610*/  SYNCS.PHASECHK.TRANS64.TRYWAIT P0, [R2+URZ+0x32440], R3 ;  /* 0x03244003020075a7 */ /* 0x000ee4000800017f */
[----:B---3--:R-:W-:Y:S05]  /*d620*/  @!P0 BRA `(.L_x_8078) ;  /* 0x0000001800888947 */ /* 0x008fea0003800000 */
.L_x_8126:
        /* <DEDUP_REMOVED lines=11> */
.L_x_8079:
        /* <DEDUP_REMOVED lines=22> */
.L_x_8127:
        /* <DEDUP_REMOVED lines=8> */
.L_x_8081:
        /* <DEDUP_REMOVED lines=34> */
.L_x_8076:
[----:B------:R-:W-:Y:S05]  /*dae0*/  BSYNC B1 ;  /* 0x0000000000017941 */ /* 0x000fea0003800000 */
.L_x_8075:
[C---:B------:R-:W-:Y:S01]  /*daf0*/  ISETP.GT.AND P0, PT, R8.reuse, 0x1, PT ;  /* 0x000000010800780c */ /* 0x040fe20003f04270 */
[----:B------:R-:W-:-:S04]  /*db00*/  VIADD R2, R8, 0xfffffffe ;  /* 0xfffffffe08027836 */ /* 0x000fc80000000000 */
[----:B------:R-:W-:-:S08]  /*db10*/  IMAD.MOV.U32 R8, RZ, RZ, R2 ;  /* 0x000000ffff087224 */ /* 0x000fd000078e0002 */
[----:B------:R-:W-:Y:S05]  /*db20*/  @P0 BRA `(.L_x_8082) ;  /* 0xfffffff000700947 */ /* 0x000fea000383ffff */
.L_x_8058:
[----:B------:R-:W-:Y:S05]  /*db30*/  BSYNC B0 ;  /* 0x0000000000007941 */ /* 0x000fea0003800000 */
.L_x_8057:
        /* <DEDUP_REMOVED lines=23> */
.L_x_8084:
[----:B------:R-:W-:Y:S05]  /*dcb0*/  BSYNC B0 ;  /* 0x0000000000007941 */ /* 0x000fea0003800000 */
.L_x_8083:
[----:B--2---:R-:W2:Y:S02]  /*dcc0*/  LDL.LU R2, [R1+0x4] ;  /* 0x0000040001027983 */ /* 0x004ea40000300800 */
[----:B--2---:R-:W-:-:S05]  /*dcd0*/  LOP3.LUT R2, R2, R0, RZ, 0x3c, !PT ;  /* 0x0000000002027212 */ /* 0x004fca00078e3cff */
[----:B------:R2:W-:Y:S02]  /*dce0*/  STL [R1+0x4], R2 ;  /* 0x0000040201007387 */ /* 0x0005e40000100800 */
.L_x_8039:
[----:B------:R-:W-:Y:S05]  /*dcf0*/  BSYNC B6 ;  /* 0x0000000000067941 */ /* 0x000fea0003800000 */
.L_x_8037:
[----:B------:R-:W-:-:S03]  /*dd00*/  UMOV UR4, 0xffffffff ;  /* 0xffffffff00047882 */ /* 0x000fc60000000000 */
[----:B------:R-:W-:Y:S05]  /*dd10*/  BRA.DIV UR4, `(.L_x_8085) ;  /* 0x0000001204f47947 */ /* 0x000fea000b800000 */
[----:B------:R3:W4:Y:S04]  /*dd20*/  SHFL.IDX PT, R4, R16, RZ, 0x1f ;  /* 0x00001fff10047589 */ /* 0x00072800000e0000 */
[----:B------:R3:W0:Y:S02]  /*dd30*/  SHFL.IDX PT, R5, R16, 0x1, 0x1f ;  /* 0x00201f0010057f89 */ /* 0x00062400000e0000 */
.L_x_8131:
        /* <DEDUP_REMOVED lines=13> */
.L_x_8087:
[----:B------:R-:W-:Y:S05]  /*de10*/  BSYNC B0 ;  /* 0x0000000000007941 */ /* 0x000fea0003800000 */
.L_x_8086:
        /* <DEDUP_REMOVED lines=23> */
.L_x_8139:
[----:B------:R-:W-:Y:S02]  /*df90*/  ULDC UR4, c[0x0][0xd10] ;  /* 0x0003440000047ab9 */ /* 0x000fe40000000800 */
[----:B---3--:R-:W-:-:S04]  /*dfa0*/  IMAD.U32 R16, RZ, RZ, UR4 ;  /* 0x00000004ff107e24 */ /* 0x008fc8000f8e00ff */
[----:B--2---:R-:W-:-:S04]  /*dfb0*/  IMAD R6, R14, R16, RZ ;  /* 0x000000100e067224 */ /* 0x004fc800078e02ff */
[----:B------:R-:W-:-:S05]  /*dfc0*/  IMAD.IADD R5, R5, 0x1, R6 ;  /* 0x0000000105057824 */ /* 0x000fca00078e0206 */
[----:B----4-:R-:W-:-:S13]  /*dfd0*/  ISETP.GT.AND P0, PT, R5, R4, PT ;  /* 0x000000040500720c */ /* 0x010fda0003f04270 */
[----:B------:R-:W-:Y:S05]  /*dfe0*/  @P0 BRA `(.L_x_8089) ;  /* 0x0000000000b40947 */ /* 0x000fea0003800000 */
[----:B------:R-:W2:Y:S02]  /*dff0*/  LDC R0, c[0x0][0xd14] ;  /* 0x00034500ff007b82 */ /* 0x000ea40000000800 */
.L_x_8094:
        /* <DEDUP_REMOVED lines=14> */
.L_x_8092:
[----:B------:R-:W-:Y:S05]  /*e0e0*/  BSYNC B0 ;  /* 0x0000000000007941 */ /* 0x000fea0003800000 */
.L_x_8091:
        /* <DEDUP_REMOVED lines=23> */
.L_x_8147:
[----:B------:R-:W-:Y:S02]  /*e260*/  ULDC UR4, c[0x0][0xd10] ;  /* 0x0003440000047ab9 */ /* 0x000fe40000000800 */
[----:B------:R-:W-:-:S04]  /*e270*/  IMAD.U32 R16, RZ, RZ, UR4 ;  /* 0x00000004ff107e24 */ /* 0x000fc8000f8e00ff */
[----:B--2---:R-:W-:-:S04]  /*e280*/  IMAD R6, R14, R16, RZ ;  /* 0x000000100e067224 */ /* 0x004fc800078e02ff */
[----:B------:R-:W-:-:S05]  /*e290*/  IMAD.IADD R5, R6, 0x1, R5 ;  /* 0x0000000106057824 */ /* 0x000fca00078e0205 */
[----:B------:R-:W-:-:S13]  /*e2a0*/  ISETP.GT.AND P0, PT, R5, R4, PT ;  /* 0x000000040500720c */ /* 0x000fda0003f04270 */
[----:B------:R-:W-:Y:S05]  /*e2b0*/  @!P0 BRA `(.L_x_8094) ;  /* 0xfffffffc00508947 */ /* 0x000fea000383ffff */
.L_x_8089:
        /* <DEDUP_REMOVED lines=8> */
.L_x_8151:
[----:B------:R-:W-:Y:S01]  /*e340*/  ISETP.NE.AND P0, PT, R7, RZ, PT ;  /* 0x000000ff0700720c */ /* 0x000fe20003f05270 */
[----:B------:R-:W-:-:S12]  /*e350*/  IMAD.MOV.U32 R14, RZ, RZ, RZ ;  /* 0x000000ffff0e7224 */ /* 0x000fd800078e00ff */
[----:B------:R-:W-:Y:S05]  /*e360*/  @!P0 BRA `(.L_x_8096) ;  /* 0x0000000000108947 */ /* 0x000fea0003800000 */
[----:B------:R-:W-:Y:S01]  /*e370*/  UMOV UR4, 0xffffffff ;  /* 0xffffffff00047882 */ /* 0x000fe20000000000 */
[----:B-1----:R-:W-:Y:S02]  /*e380*/  VIADD R12, R5, 0xffffffff ;  /* 0xffffffff050c7836 */ /* 0x002fe40000000000 */
[----:B------:R-:W-:Y:S05]  /*e390*/  BRA.DIV UR4, `(.L_x_8097) ;  /* 0x0000001604887947 */ /* 0x000fea000b800000 */
[----:B------:R4:W1:Y:S02]  /*e3a0*/  SHFL.IDX PT, R14, R2, R12, 0x1f ;  /* 0x00001f0c020e7589 */ /* 0x00086400000e0000 */
.L_x_8096:
[----:B---3--:R-:W-:Y:S01]  /*e3b0*/  IABS R7, R17 ;  /* 0x0000001100077213 */ /* 0x008fe20000000000 */
[----:B-1----:R-:W-:Y:S02]  /*e3c0*/  IMAD R16, R14, R16, R6 ;  /* 0x000000100e107224 */ /* 0x002fe400078e0206 */
[----:B------:R-:W-:Y:S01]  /*e3d0*/  IMAD.IADD R19, R5, 0x1, R19 ;  /* 0x0000000105137824 */ /* 0x000fe200078e0213 */
[----:B------:R-:W1:Y:S08]  /*e3e0*/  I2F.RP R8, R7 ;  /* 0x0000000700087306 */ /* 0x000e700000209400 */
[----:B-1----:R-:W2:Y:S02]  /*e3f0*/  MUFU.RCP R8, R8 ;  /* 0x0000000800087308 */ /* 0x002ea40000001000 */
[----:B--2---:R-:W-:-:S06]  /*e400*/  VIADD R3, R8, 0xffffffe ;  /* 0x0ffffffe08037836 */ /* 0x004fcc0000000000 */
[----:B------:R-:W0:Y:S02]  /*e410*/  F2I.FTZ.U32.TRUNC.NTZ R3, R3 ;  /* 0x0000000300037305 */ /* 0x000e24000021f000 */
[----:B0---4-:R-:W-:-:S05]  /*e420*/  IADD3 R2, RZ, -R3, RZ ;  /* 0x80000003ff027210 */ /* 0x011fca0007ffe0ff */
        /* <DEDUP_REMOVED lines=23> */
.L_x_8090:
[----:B------:R-:W-:Y:S01]  /*e5a0*/  UMOV UR4, URZ ;  /* 0x0000003f00047c82 */ /* 0x000fe20008000000 */
[----:B------:R-:W-:Y:S01]  /*e5b0*/  UMOV UR5, URZ ;  /* 0x0000003f00057c82 */ /* 0x000fe20008000000 */
[----:B------:R-:W-:Y:S01]  /*e5c0*/  ULDC UR6, c[0x0][0xd14] ;  /* 0x0003450000067ab9 */ /* 0x000fe20000000800 */
[----:B------:R-:W-:Y:S02]  /*e5d0*/  IMAD.MOV.U32 R16, RZ, RZ, R4 ;  /* 0x000000ffff107224 */ /* 0x000fe400078e0004 */
[----:B------:R-:W-:Y:S02]  /*e5e0*/  IMAD.U32 R17, RZ, RZ, UR4 ;  /* 0x00000004ff117e24 */ /* 0x000fe4000f8e00ff */
[----:B------:R-:W-:Y:S02]  /*e5f0*/  IMAD.U32 R18, RZ, RZ, UR5 ;  /* 0x00000005ff127e24 */ /* 0x000fe4000f8e00ff */
[----:B------:R-:W-:-:S07]  /*e600*/  IMAD.U32 R19, RZ, RZ, UR6 ;  /* 0x00000006ff137e24 */ /* 0x000fce000f8e00ff */
.L_x_8098:
        /* <DEDUP_REMOVED lines=12> */
.L_x_8035:
[----:B------:R-:W3:Y:S01]  /*e6d0*/  S2R R3, SR_CgaCtaId ;  /* 0x0000000000037919 */ /* 0x000ee20000008800 */
[----:B------:R-:W-:Y:S01]  /*e6e0*/  UIADD3 UR4, UR50, 0x1, URZ ;  /* 0x0000000132047890 */ /* 0x000fe2000fffe03f */
[----:B0-----:R-:W-:-:S03]  /*e6f0*/  MOV R0, 0x400 ;  /* 0x0000040000007802 */ /* 0x001fc60000000f00 */
[----:B------:R-:W-:-:S04]  /*e700*/  ULEA.HI UR5, UR4, UR4, URZ, 0x1 ;  /* 0x0000000404057291 */ /* 0x000fc8000f8f083f */
[----:B------:R-:W-:-:S04]  /*e710*/  ULOP3.LUT UR5, UR5, 0xfffffffe, URZ, 0xc0, !UPT ;  /* 0xfffffffe05057892 */ /* 0x000fc8000f8ec03f */
[----:B------:R-:W-:Y:S01]  /*e720*/  UIADD3 UR5, UR4, -UR5, URZ ;  /* 0x8000000504057290 */ /* 0x000fe2000fffe03f */
[----:B---3--:R-:W-:-:S05]  /*e730*/  LEA R0, R3, R0, 0x18 ;  /* 0x0000000003007211 */ /* 0x008fca00078ec0ff */
[----:B------:R-:W-:-:S05]  /*e740*/  IMAD.U32 R3, RZ, RZ, UR5 ;  /* 0x00000005ff037e24 */ /* 0x000fca000f8e00ff */
[----:B------:R-:W-:-:S04]  /*e750*/  SHF.L.U32 R3, R3, 0x1f, RZ ;  /* 0x0000001f03037819 */ /* 0x000fc800000006ff */
[----:B------:R-:W0:Y:S02]  /*e760*/  SYNCS.PHASECHK.TRANS64.TRYWAIT P0, [R0+URZ+0x32420], R3 ;  /* 0x03242003000075a7 */ /* 0x000e24000800017f */
[----:B0-----:R-:W-:Y:S05]  /*e770*/  @!P0 BRA `(.L_x_8100) ;  /* 0x0000001000b48947 */ /* 0x001fea0003800000 */
.L_x_8154:
[----:B------:R-:W-:-:S03]  /*e780*/  UMOV UR4, 0xffffffff ;  /* 0xffffffff00047882 */ /* 0x000fc60000000000 */
[----:B------:R-:W-:Y:S05]  /*e790*/  BRA.DIV UR4, `(.L_x_8101) ;  /* 0x0000001204c07947 */ /* 0x000fea000b800000 */
[----:B--2---:R-:W2:Y:S02]  /*e7a0*/  S2R R2, SR_TID.X ;  /* 0x0000000000027919 */ /* 0x004ea40000002100 */
[----:B--2---:R-:W-:-:S04]  /*e7b0*/  SHF.R.U32.HI R2, RZ, 0x5, R2 ;  /* 0x00000005ff027819 */ /* 0x004fc80000011602 */
[----:B------:R-:W-:-:S05]  /*e7c0*/  LOP3.LUT R2, R2, 0x3, RZ, 0xc0, !PT ;  /* 0x0000000302027812 */ /* 0x000fca00078ec0ff */
[----:B------:R2:W3:Y:S02]  /*e7d0*/  SHFL.IDX PT, R14, R2, RZ, 0x1f ;  /* 0x00001fff020e7589 */ /* 0x0004e400000e0000 */
.L_x_8157:
[----:B---3--:R-:W-:Y:S01]  /*e7e0*/  ISETP.NE.AND P0, PT, R14, RZ, PT ;  /* 0x000000ff0e00720c */ /* 0x008fe20003f05270 */
[----:B------:R-:W-:-:S12]  /*e7f0*/  BSSY B0, `(.L_x_8102) ;  /* 0x0000029000007945 */ /* 0x000fd80003800000 */
[----:B------:R-:W-:Y:S05]  /*e800*/  @P0 BRA `(.L_x_8103) ;  /* 0x00000000009c0947 */ /* 0x000fea0003800000 */
[----:B------:R-:W-:-:S03]  /*e810*/  UMOV UR4, 0xffffffff ;  /* 0xffffffff00047882 */ /* 0x000fc60000000000 */
[----:B------:R-:W-:Y:S05]  /*e820*/  BRA.DIV UR4, `(.L_x_8104) ;  /* 0x0000001204d07947 */ /* 0x000fea000b800000 */
[----:B------:R-:W-:-:S13]  /*e830*/  ELECT P6, URZ, PT ;  /* 0x00000000003f782f */ /* 0x000fda00038c0000 */
.L_x_8160:
        /* <DEDUP_REMOVED lines=8> */
.L_x_8105:
        /* <DEDUP_REMOVED lines=14> */
.L_x_8161:
[----:B------:R-:W2:Y:S02]  /*e9a0*/  SYNCS.PHASECHK.TRANS64.TRYWAIT P0, [R7+URZ], R2 ;  /* 0x00000002070075a7 */ /* 0x000ea4000800017f */
[----:B--2---:R-:W-:Y:S05]  /*e9b0*/  @!P0 BRA `(.L_x_8107) ;  /* 0x0000001000a08947 */ /* 0x004fea0003800000 */
.L_x_8162:
[----:B------:R-:W-:Y:S05]  /*e9c0*/  @!P2 BRA `(.L_x_8108) ;  /* 0x000000000004a947 */ /* 0x000fea0003800000 */
[----:B------:R-:W-:Y:S01]  /*e9d0*/  BPT.TRAP 0x1 ;  /* 0x000000040000795c */ /* 0x000fe20000300000 */
.L_x_8108:
[----:B------:R-:W3:Y:S01]  /*e9e0*/  LDL.LU R4, [R1] ;  /* 0x0000000001047983 */ /* 0x000ee20000300800 */
[----:B------:R-:W-:-:S04]  /*e9f0*/  VIADD R0, R0, 0x32460 ;  /* 0x0003246000007836 */ /* 0x000fc80000000000 */
[----:B---3--:R-:W-:-:S04]  /*ea00*/  IMAD R4, R4, 0x8, R0 ;  /* 0x0000000804047824 */ /* 0x008fc800078e0200 */
[----:B------:R-:W3:Y:S02]  /*ea10*/  SYNCS.PHASECHK.TRANS64.TRYWAIT P0, [R4+URZ], R5 ;  /* 0x00000005040075a7 */ /* 0x000ee4000800017f */
[----:B---3--:R-:W-:Y:S05]  /*ea20*/  @!P0 BRA `(.L_x_8109) ;  /* 0x0000001000988947 */ /* 0x008fea0003800000 */
.L_x_8163:
[----:B------:R-:W-:-:S07]  /*ea30*/  IMAD R3, R3, 0x8, R0 ;  /* 0x0000000803037824 */ /* 0x000fce00078e0200 */
.L_x_8110:
[----:B----4-:R4:W0:Y:S02]  /*ea40*/  SYNCS.PHASECHK.TRANS64.TRYWAIT P0, [R3+URZ], R2 ;  /* 0x00000002030075a7 */ /* 0x010824000800017f */
[----:B0-----:R-:W-:Y:S05]  /*ea50*/  @!P0 NANOSLEEP.SYNCS 0x989680 ;  /* 0x009896800000895d */ /* 0x001fea0003900000 */
[----:B------:R-:W0:Y:S02]  /*ea60*/  @!P0 SYNCS.PHASECHK.TRANS64 P0, [R3+URZ], R2 ;  /* 0x00000002030085a7 */ /* 0x000e24000800007f */
[----:B0-----:R-:W-:Y:S05]  /*ea70*/  @!P0 BRA `(.L_x_8110) ;  /* 0xfffffffc00f08947 */ /* 0x001fea000383ffff */
.L_x_8103:
[----:B------:R-:W-:Y:S05]  /*ea80*/  BSYNC B0 ;  /* 0x0000000000007941 */ /* 0x000fea0003800000 */
.L_x_8102:
[----:B------:R-:W-:Y:S05]  /*ea90*/  EXIT ;  /* 0x000000000000794d */ /* 0x000fea0003800000 */
.L_x_7988:
[----:B0-----:R0:W1:Y:S02]  /*eaa0*/  SYNCS.PHASECHK.TRANS64.TRYWAIT P0, [R4+URZ+0x32400], R3 ;  /* 0x03240003040075a7 */ /* 0x001064000800017f */
[----:B-1----:R-:W-:Y:S05]  /*eab0*/  @!P0 NANOSLEEP.SYNCS 0x989680 ;  /* 0x009896800000895d */ /* 0x002fea0003900000 */
[----:B------:R-:W1:Y:S02]  /*eac0*/  @!P0 SYNCS.PHASECHK.TRANS64 P0, [R4+URZ+0x32400], R3 ;  /* 0x03240003040085a7 */ /* 0x000e64000800007f */
[----:B-1----:R-:W-:Y:S05]  /*ead0*/  @!P0 BRA `(.L_x_7988) ;  /* 0xfffffffc00f08947 */ /* 0x002fea000383ffff */
[----:B------:R-:W-:Y:S05]  /*eae0*/  BRA `(.L_x_8111) ;  /* 0xffffff2c00887947 */ /* 0x000fea000383ffff */
.L_x_7992:
[----:B--2---:R2:W3:Y:S02]  /*eaf0*/  SYNCS.PHASECHK.TRANS64.TRYWAIT P1, [R0+URZ+0x32430], R5 ;  /* 0x03243005000075a7 */ /* 0x0044e4000802017f */
[----:B---3--:R-:W-:Y:S05]  /*eb00*/  @!P1 NANOSLEEP.SYNCS 0x989680 ;  /* 0x009896800000995d */ /* 0x008fea0003900000 */
[----:B------:R-:W3:Y:S02]  /*eb10*/  @!P1 SYNCS.PHASECHK.TRANS64 P1, [R0+URZ+0x32430], R5 ;  /* 0x03243005000095a7 */ /* 0x000ee4000802007f */
[----:B---3--:R-:W-:Y:S05]  /*eb20*/  @!P1 BRA `(.L_x_7992) ;  /* 0xfffffffc00f09947 */ /* 0x008fea000383ffff */
[----:B------:R-:W-:Y:S05]  /*eb30*/  BRA `(.L_x_7991) ;  /* 0xffffff2c00bc7947 */ /* 0x000fea000383ffff */
.L_x_7993:
[----:B---3--:R3:W4:Y:S02]  /*eb40*/  SYNCS.PHASECHK.TRANS64.TRYWAIT P1, [R4+URZ+0x32410], R3 ;  /* 0x03241003040075a7 */ /* 0x008724000802017f */
[----:B----4-:R-:W-:Y:S05]  /*eb50*/  @!P1 NANOSLEEP.SYNCS 0x989680 ;  /* 0x009896800000995d */ /* 0x010fea0003900000 */
[----:B------:R-:W4:Y:S02]  /*eb60*/  @!P1 SYNCS.PHASECHK.TRANS64 P1, [R4+URZ+0x32410], R3 ;  /* 0x03241003040095a7 */ /* 0x000f24000802007f */
[----:B----4-:R-:W-:Y:S05]  /*eb70*/  @!P1 BRA `(.L_x_7993) ;  /* 0xfffffffc00f09947 */ /* 0x010fea000383ffff */
[----:B------:R-:W-:Y:S05]  /*eb80*/  BRA `(.L_x_8112) ;  /* 0xffffff3000847947 */ /* 0x000fea000383ffff */
.L_x_7997:
[----:B------:R0:W0:Y:S02]  /*eb90*/  SYNCS.PHASECHK.TRANS64.TRYWAIT P1, [R0+URZ+0x32450], R5 ;  /* 0x03245005000075a7 */ /* 0x000024000802017f */
[----:B0-----:R-:W-:Y:S05]  /*eba0*/  @!P1 NANOSLEEP.SYNCS 0x989680 ;  /* 0x009896800000995d */ /* 0x001fea0003900000 */
[----:B------:R-:W0:Y:S02]  /*ebb0*/  @!P1 SYNCS.PHASECHK.TRANS64 P1, [R0+URZ+0x32450], R5 ;  /* 0x03245005000095a7 */ /* 0x000e24000802007f */
[----:B0-----:R-:W-:Y:S05]  /*ebc0*/  @!P1 BRA `(.L_x_7997) ;  /* 0xfffffffc00f09947 */ /* 0x001fea000383ffff */
[----:B------:R-:W-:Y:S05]  /*ebd0*/  BRA `(.L_x_7996) ;  /* 0xffffff3000907947 */ /* 0x000fea000383ffff */
.L_x_8002:
[----:B-1----:R-:W-:-:S04]  /*ebe0*/  IMAD.U32 R153, RZ, RZ, UR5 ;  /* 0x00000005ff997e24 */ /* 0x002fc8000f8e00ff */
[----:B------:R1:W2:Y:S03]  /*ebf0*/  SYNCS.PHASECHK.TRANS64.TRYWAIT P3, [R153+URZ+0x32430], R208 ;  /* 0x032430d0990075a7 */ /* 0x0002a6000806017f */
[----:B--2---:R-:W-:Y:S05]  /*ec00*/  @!P3 NANOSLEEP.SYNCS 0x989680 ;  /* 0x009896800000b95d */ /* 0x004fea0003900000 */
[----:B------:R-:W2:Y:S02]  /*ec10*/  @!P3 SYNCS.PHASECHK.TRANS64 P3, [R153+URZ+0x32430], R208 ;  /* 0x032430d09900b5a7 */ /* 0x000ea4000806007f */
[----:B--2---:R-:W-:Y:S05]  /*ec20*/  @!P3 BRA `(.L_x_8002) ;  /* 0xfffffffc00ecb947 */ /* 0x004fea000383ffff */
[----:B------:R-:W-:Y:S05]  /*ec30*/  BRA `(.L_x_8001) ;  /* 0xffffff5800087947 */ /* 0x000fea000383ffff */
.L_x_8006:
[----:B--2---:R-:W-:-:S04]  /*ec40*/  IMAD.U32 R209, RZ, RZ, UR5 ;  /* 0x00000005ffd17e24 */ /* 0x004fc8000f8e00ff */
[----:B------:R2:W3:Y:S03]  /*ec50*/  SYNCS.PHASECHK.TRANS64.TRYWAIT P3, [R209+URZ+0x32450], R208 ;  /* 0x032450d0d10075a7 */ /* 0x0004e6000806017f */
[----:B---3--:R-:W-:Y:S05]  /*ec60*/  @!P3 NANOSLEEP.SYNCS 0x989680 ;  /* 0x009896800000b95d */ /* 0x008fea0003900000 */
[----:B------:R-:W3:Y:S02]  /*ec70*/  @!P3 SYNCS.PHASECHK.TRANS64 P3, [R209+URZ+0x32450], R208 ;  /* 0x032450d0d100b5a7 */ /* 0x000ee4000806007f */
[----:B---3--:R-:W-:Y:S05]  /*ec80*/  @!P3 BRA `(.L_x_8006) ;  /* 0xfffffffc00ecb947 */ /* 0x008fea000383ffff */
[----:B------:R-:W-:Y:S05]  /*ec90*/  BRA `(.L_x_8005) ;  /* 0xffffff5800847947 */ /* 0x000fea000383ffff */
.L_x_8044:
        /* <DEDUP_REMOVED lines=11> */
.L_x_8114:
[----:B------:R-:W-:Y:S05]  /*ed50*/  BSYNC B0 ;  /* 0x0000000000007941 */ /* 0x000fea0003800000 */
.L_x_8113:
[----:B------:R-:W-:Y:S05]  /*ed60*/  BRA `(.L_x_8115) ;  /* 0xffffffc800a47947 */ /* 0x000fea000383ffff */
.L_x_8045:
[----:B------:R-:W-:Y:S01]  /*ed70*/  BSSY B0, `(.L_x_8116) ;  /* 0x0000006000007945 */ /* 0x000fe20003800000 */
[----:B------:R-:W-:-:S07]  /*ed80*/  IMAD.MOV.U32 R15, RZ, RZ, -0x1 ;  /* 0xffffffffff0f7424 */ /* 0x000fce00078e00ff */
[----:B------:R-:W-:Y:S05]  /*ed90*/  WARPSYNC.COLLECTIVE R15, `(.L_x_8117) ;  /* 0x000000000f0c7348 */ /* 0x000fea0003c00000 */
[----:B------:R-:W-:Y:S02]  /*eda0*/  ELECT P6, UR62, PT ;  /* 0x00000000003e782f */ /* 0x000fe400038c0000 */
[----:B------:R-:W-:Y:S01]  /*edb0*/  MOV R14, UR62 ;  /* 0x0000003e000e7c02 */ /* 0x000fe20008000f00 */
[----:B------:R-:W-:Y:S10]  /*edc0*/  ENDCOLLECTIVE ;  /* 0x000000000000791b */ /* 0x000ff40003800000 */
.L_x_8117:
[----:B------:R-:W-:Y:S05]  /*edd0*/  BSYNC B0 ;  /* 0x0000000000007941 */ /* 0x000fea0003800000 */
.L_x_8116:
[----:B------:R-:W-:Y:S05]  /*ede0*/  BRA `(.L_x_8118) ;  /* 0xffffffc8009c7947 */ /* 0x000fea000383ffff */
.L_x_8048:
[----:B0-----:R0:W1:Y:S02]  /*edf0*/  SYNCS.PHASECHK.TRANS64.TRYWAIT P0, [R8+URZ+0x32440], R10 ;  /* 0x0324400a080075a7 */ /* 0x001064000800017f */
[----:B-1----:R-:W-:Y:S05]  /*ee00*/  @!P0 NANOSLEEP.SYNCS 0x989680 ;  /* 0x009896800000895d */ /* 0x002fea0003900000 */
[----:B------:R-:W1:Y:S02]  /*ee10*/  @!P0 SYNCS.PHASECHK.TRANS64 P0, [R8+URZ+0x32440], R10 ;  /* 0x0324400a080085a7 */ /* 0x000e64000800007f */
[----:B-1----:R-:W-:Y:S05]  /*ee20*/  @!P0 BRA `(.L_x_8048) ;  /* 0xfffffffc00f08947 */ /* 0x002fea000383ffff */
[----:B------:R-:W-:Y:S05]  /*ee30*/  BRA `(.L_x_8119) ;  /* 0xffffffcc000c7947 */ /* 0x000fea000383ffff */
.L_x_8052:
        /* <DEDUP_REMOVED lines=8> */
.L_x_8055:
[----:B0-----:R0:W1:Y:S02]  /*eec0*/  SYNCS.PHASECHK.TRANS64.TRYWAIT P0, [R8+URZ+0x32460], R6 ;  /* 0x03246006080075a7 */ /* 0x001064000800017f */
[----:B-1----:R-:W-:Y:S05]  /*eed0*/  @!P0 NANOSLEEP.SYNCS 0x989680 ;  /* 0x009896800000895d */ /* 0x002fea0003900000 */
[----:B------:R-:W1:Y:S02]  /*eee0*/  @!P0 SYNCS.PHASECHK.TRANS64 P0, [R8+URZ+0x32460], R6 ;  /* 0x03246006080085a7 */ /* 0x000e64000800007f */
[----:B-1----:R-:W-:Y:S05]  /*eef0*/  @!P0 BRA `(.L_x_8055) ;  /* 0xfffffffc00f08947 */ /* 0x002fea000383ffff */
[----:B------:R-:W-:Y:S05]  /*ef00*/  BRA `(.L_x_8121) ;  /* 0xffffffd000947947 */ /* 0x000fea000383ffff */
.L_x_8064:
[----:B-1----:R1:W2:Y:S02]  /*ef10*/  SYNCS.PHASECHK.TRANS64.TRYWAIT P0, [R3+URZ+0x32440], R6 ;  /* 0x03244006030075a7 */ /* 0x0022a4000800017f */
[----:B--2---:R-:W-:Y:S05]  /*ef20*/  @!P0 NANOSLEEP.SYNCS 0x989680 ;  /* 0x009896800000895d */ /* 0x004fea0003900000 */
[----:B------:R-:W2:Y:S02]  /*ef30*/  @!P0 SYNCS.PHASECHK.TRANS64 P0, [R3+URZ+0x32440], R6 ;  /* 0x03244006030085a7 */ /* 0x000ea4000800007f */
[----:B--2---:R-:W-:Y:S05]  /*ef40*/  @!P0 BRA `(.L_x_8064) ;  /* 0xfffffffc00f08947 */ /* 0x004fea000383ffff */
[----:B------:R-:W-:Y:S05]  /*ef50*/  BRA `(.L_x_8122) ;  /* 0xffffffd8001c7947 */ /* 0x000fea000383ffff */
.L_x_8066:
[----:B--2---:R2:W3:Y:S02]  /*ef60*/  SYNCS.PHASECHK.TRANS64.TRYWAIT P0, [R3+URZ+0x32460], R6 ;  /* 0x03246006030075a7 */ /* 0x0044e4000800017f */
[----:B---3--:R-:W-:Y:S05]  /*ef70*/  @!P0 NANOSLEEP.SYNCS 0x989680 ;  /* 0x009896800000895d */ /* 0x008fea0003900000 */
[----:B------:R-:W3:Y:S02]  /*ef80*/  @!P0 SYNCS.PHASECHK.TRANS64 P0, [R3+URZ+0x32460], R6 ;  /* 0x03246006030085a7 */ /* 0x000ee4000800007f */
[----:B---3--:R-:W-:Y:S05]  /*ef90*/  @!P0 BRA `(.L_x_8066) ;  /* 0xfffffffc00f08947 */ /* 0x008fea000383ffff */
[----:B------:R-:W-:Y:S05]  /*efa0*/  BRA `(.L_x_8123) ;  /* 0xffffffd8008c7947 */ /* 0x000fea000383ffff */
.L_x_8071:
[----:B--2---:R2:W3:Y:S02]  /*efb0*/  SYNCS.PHASECHK.TRANS64.TRYWAIT P0, [R2+URZ+0x32440], R3 ;  /* 0x03244003020075a7 */ /* 0x0044e4000800017f */
[----:B---3--:R-:W-:Y:S05]  /*efc0*/  @!P0 NANOSLEEP.SYNCS 0x989680 ;  /* 0x009896800000895d */ /* 0x008fea0003900000 */
[----:B------:R-:W3:Y:S02]  /*efd0*/  @!P0 SYNCS.PHASECHK.TRANS64 P0, [R2+URZ+0x32440], R3 ;  /* 0x03244003020085a7 */ /* 0x000ee4000800007f */
[----:B---3--:R-:W-:Y:S05]  /*efe0*/  @!P0 BRA `(.L_x_8071) ;  /* 0xfffffffc00f08947 */ /* 0x008fea000383ffff */
[----:B------:R-:W-:Y:S05]  /*eff0*/  BRA `(.L_x_8124) ;  /* 0xffffffdc00d47947 */ /* 0x000fea000383ffff */
.L_x_8073:
[----:B-1----:R1:W3:Y:S02]  /*f000*/  SYNCS.PHASECHK.TRANS64.TRYWAIT P1, [R2+URZ+0x32460], R3 ;  /* 0x03246003020075a7 */ /* 0x0022e4000802017f */
[----:B---3--:R-:W-:Y:S05]  /*f010*/  @!P1 NANOSLEEP.SYNCS 0x989680 ;  /* 0x009896800000995d */ /* 0x008fea0003900000 */
[----:B------:R-:W3:Y:S02]  /*f020*/  @!P1 SYNCS.PHASECHK.TRANS64 P1, [R2+URZ+0x32460], R3 ;  /* 0x03246003020095a7 */ /* 0x000ee4000802007f */
[----:B---3--:R-:W-:Y:S05]  /*f030*/  @!P1 BRA `(.L_x_8073) ;  /* 0xfffffffc00f09947 */ /* 0x008fea000383ffff */
[----:B------:R-:W-:Y:S05]  /*f040*/  BRA `(.L_x_8125) ;  /* 0xffffffe000407947 */ /* 0x000fea000383ffff */
.L_x_8078:
[----:B---3--:R3:W4:Y:S02]  /*f050*/  SYNCS.PHASECHK.TRANS64.TRYWAIT P0, [R2+URZ+0x32440], R3 ;  /* 0x03244003020075a7 */ /* 0x008724000800017f */
[----:B----4-:R-:W-:Y:S05]  /*f060*/  @!P0 NANOSLEEP.SYNCS 0x989680 ;  /* 0x009896800000895d */ /* 0x010fea0003900000 */
[----:B------:R-:W4:Y:S02]  /*f070*/  @!P0 SYNCS.PHASECHK.TRANS64 P0, [R2+URZ+0x32440], R3 ;  /* 0x03244003020085a7 */ /* 0x000f24000800007f */
[----:B----4-:R-:W-:Y:S05]  /*f080*/  @!P0 BRA `(.L_x_8078) ;  /* 0xfffffffc00f08947 */ /* 0x010fea000383ffff */
[----:B------:R-:W-:Y:S05]  /*f090*/  BRA `(.L_x_8126) ;  /* 0xffffffe400647947 */ /* 0x000fea000383ffff */
.L_x_8080:
[----:B-1----:R1:W2:Y:S02]  /*f0a0*/  SYNCS.PHASECHK.TRANS64.TRYWAIT P1, [R2+URZ+0x32460], R3 ;  /* 0x03246003020075a7 */ /* 0x0022a4000802017f */
[----:B--2---:R-:W-:Y:S05]  /*f0b0*/  @!P1 NANOSLEEP.SYNCS 0x989680 ;  /* 0x009896800000995d */ /* 0x004fea0003900000 */
[----:B------:R-:W2:Y:S02]  /*f0c0*/  @!P1 SYNCS.PHASECHK.TRANS64 P1, [R2+URZ+0x32460], R3 ;  /* 0x03246003020095a7 */ /* 0x000ea4000802007f */
[----:B--2---:R-:W-:Y:S05]  /*f0d0*/  @!P1 BRA `(.L_x_8080) ;  /* 0xfffffffc00f09947 */ /* 0x004fea000383ffff */
[----:B------:R-:W-:Y:S05]  /*f0e0*/  BRA `(.L_x_8127) ;  /* 0xffffffe400d47947 */ /* 0x000fea000383ffff */
.L_x_8085:
[----:B------:R-:W-:Y:S01]  /*f0f0*/  BSSY B0, `(.L_x_8128) ;  /* 0x0000008000007945 */ /* 0x000fe20003800000 */
[----:B------:R-:W-:Y:S01]  /*f100*/  IMAD.MOV.U32 R13, RZ, RZ, R16 ;  /* 0x000000ffff0d7224 */ /* 0x000fe200078e0010 */
[----:B0-----:R-:W-:Y:S01]  /*f110*/  MOV R15, 0xffffffff ;  /* 0xffffffff000f7802 */ /* 0x001fe20000000f00 */
[----:B-1----:R-:W-:Y:S02]  /*f120*/  IMAD.MOV.U32 R12, RZ, RZ, RZ ;  /* 0x000000ffff0c7224 */ /* 0x002fe400078e00ff */
[----:B------:R-:W-:-:S07]  /*f130*/  IMAD.MOV.U32 R11, RZ, RZ, 0x1f ;  /* 0x0000001fff0b7424 */ /* 0x000fce00078e00ff */
[----:B--2---:R-:W-:Y:S05]  /*f140*/  WARPSYNC.COLLECTIVE R15, `(.L_x_8129) ;  /* 0x000000000f087348 */ /* 0x004fea0003c00000 */
[----:B------:R0:W1:Y:S02]  /*f150*/  SHFL.IDX P6, R14, R13, R12, R11 ;  /* 0x0000000c0d0e7389 */ /* 0x00006400000c000b */
[----:B012---:R-:W-:Y:S01]  /*f160*/  ENDCOLLECTIVE ;  /* 0x000000000000791b */ /* 0x007fe20003800000 */
.L_x_8129:
[----:B------:R-:W-:Y:S05]  /*f170*/  BSYNC B0 ;  /* 0x0000000000007941 */ /* 0x000fea0003800000 */
.L_x_8128:
        /* <DEDUP_REMOVED lines=8> */
.L_x_8130:
[----:B------:R-:W-:Y:S01]  /*f200*/  IMAD.MOV.U32 R5, RZ, RZ, R14 ;  /* 0x000000ffff057224 */ /* 0x000fe200078e000e */
[----:B------:R-:W-:Y:S06]  /*f210*/  BRA `(.L_x_8131) ;  /* 0xffffffe800c87947 */ /* 0x000fec000383ffff */
.L_x_8088:
        /* <DEDUP_REMOVED lines=8> */
.L_x_8133:
[----:B------:R-:W-:Y:S05]  /*f2a0*/  BSYNC B0 ;  /* 0x0000000000007941 */ /* 0x000fea0003800000 */
.L_x_8132:
        /* <DEDUP_REMOVED lines=10> */
.L_x_8134:
        /* <DEDUP_REMOVED lines=8> */
.L_x_8135:
        /* <DEDUP_REMOVED lines=8> */
.L_x_8136:
        /* <DEDUP_REMOVED lines=8> */
.L_x_8137:
        /* <DEDUP_REMOVED lines=8> */
.L_x_8138:
[----:B------:R-:W-:Y:S05]  /*f550*/  BRA `(.L_x_8139) ;  /* 0xffffffe8008c7947 */ /* 0x000fea000383ffff */
.L_x_8093:
        /* <DEDUP_REMOVED lines=8> */
.L_x_8141:
[----:B------:R-:W-:Y:S05]  /*f5e0*/  BSYNC B0 ;  /* 0x0000000000007941 */ /* 0x000fea0003800000 */
.L_x_8140:
        /* <DEDUP_REMOVED lines=10> */
.L_x_8142:
        /* <DEDUP_REMOVED lines=8> */
.L_x_8143:
        /* <DEDUP_REMOVED lines=8> */
.L_x_8144:
        /* <DEDUP_REMOVED lines=8> */
.L_x_8145:
        /* <DEDUP_REMOVED lines=8> */
.L_x_8146:
[----:B------:R-:W-:Y:S05]  /*f890*/  BRA `(.L_x_8147) ;  /* 0xffffffe800707947 */ /* 0x000fea000383ffff */
.L_x_8095:
[----:B------:R-:W-:Y:S01]  /*f8a0*/  BSSY B0, `(.L_x_8148) ;  /* 0x0000006000007945 */ /* 0x000fe20003800000 */
[----:B------:R-:W-:Y:S02]  /*f8b0*/  PLOP3.LUT P6, PT, P6, PT, PT, 0x8, 0x0 ;  /* 0x000000000000781c */ /* 0x000fe400037ce170 */
[----:B------:R-:W-:-:S11]  /*f8c0*/  MOV R15, 0xffffffff ;  /* 0xffffffff000f7802 */ /* 0x000fd60000000f00 */
[----:B01----:R-:W-:Y:S05]  /*f8d0*/  WARPSYNC.COLLECTIVE R15, `(.L_x_8149) ;  /* 0x000000000f087348 */ /* 0x003fea0003c00000 */
[----:B------:R-:W-:Y:S01]  /*f8e0*/  VOTE.ANY R14, PT, P6 ;  /* 0x00000000000e7806 */ /* 0x000fe200030e0100 */
[----:B01----:R-:W-:Y:S06]  /*f8f0*/  ENDCOLLECTIVE ;  /* 0x000000000000791b */ /* 0x003fec0003800000 */
.L_x_8149:
[----:B------:R-:W-:Y:S05]  /*f900*/  BSYNC B0 ;  /* 0x0000000000007941 */ /* 0x000fea0003800000 */
.L_x_8148:
        /* <DEDUP_REMOVED lines=9> */
.L_x_8150:
[----:B------:R-:W-:Y:S01]  /*f9a0*/  IMAD.MOV.U32 R17, RZ, RZ, R14 ;  /* 0x000000ffff117224 */ /* 0x000fe200078e000e */
[----:B------:R-:W-:Y:S06]  /*f9b0*/  BRA `(.L_x_8151) ;  /* 0xffffffe800607947 */ /* 0x000fec000383ffff */
.L_x_8097:
[----:B------:R-:W-:Y:S01]  /*f9c0*/  BSSY B0, `(.L_x_8152) ;  /* 0x0000007000007945 */ /* 0x000fe20003800000 */
[----:B------:R-:W-:Y:S02]  /*f9d0*/  IMAD.MOV.U32 R13, RZ, RZ, R2 ;  /* 0x000000ffff0d7224 */ /* 0x000fe400078e0002 */
[----:B------:R-:W-:Y:S02]  /*f9e0*/  IMAD.MOV.U32 R11, RZ, RZ, 0x1f ;  /* 0x0000001fff0b7424 */ /* 0x000fe400078e00ff */
[----:B------:R-:W-:-:S07]  /*f9f0*/  IMAD.MOV.U32 R15, RZ, RZ, -0x1 ;  /* 0xffffffffff0f7424 */ /* 0x000fce00078e00ff */
[----:B0-23--:R-:W-:Y:S05]  /*fa00*/  WARPSYNC.COLLECTIVE R15, `(.L_x_8153) ;  /* 0x000000000f087348 */ /* 0x00dfea0003c00000 */
[----:B------:R1:W4:Y:S02]  /*fa10*/  SHFL.IDX P6, R14, R13, R12, R11 ;  /* 0x0000000c0d0e7389 */ /* 0x00032400000c000b */
[----:B01234-:R-:W-:Y:S01]  /*fa20*/  ENDCOLLECTIVE ;  /* 0x000000000000791b */ /* 0x01ffe20003800000 */
.L_x_8153:
[----:B------:R-:W-:Y:S05]  /*fa30*/  BSYNC B0 ;  /* 0x0000000000007941 */ /* 0x000fea0003800000 */
.L_x_8152:
[----:B------:R-:W-:Y:S05]  /*fa40*/  BRA `(.L_x_8096) ;  /* 0xffffffe800587947 */ /* 0x000fea000383ffff */
.L_x_8100:
[----:B0-----:R0:W3:Y:S02]  /*fa50*/  SYNCS.PHASECHK.TRANS64.TRYWAIT P0, [R0+URZ+0x32420], R3 ;  /* 0x03242003000075a7 */ /* 0x0010e4000800017f */
[----:B---3--:R-:W-:Y:S05]  /*fa60*/  @!P0 NANOSLEEP.SYNCS 0x989680 ;  /* 0x009896800000895d */ /* 0x008fea0003900000 */
[----:B------:R-:W3:Y:S02]  /*fa70*/  @!P0 SYNCS.PHASECHK.TRANS64 P0, [R0+URZ+0x32420], R3 ;  /* 0x03242003000085a7 */ /* 0x000ee4000800007f */
[----:B---3--:R-:W-:Y:S05]  /*fa80*/  @!P0 BRA `(.L_x_8100) ;  /* 0xfffffffc00f08947 */ /* 0x008fea000383ffff */
[----:B------:R-:W-:Y:S05]  /*fa90*/  BRA `(.L_x_8154) ;  /* 0xffffffec00387947 */ /* 0x000fea000383ffff */
.L_x_8101:
[----:B--2---:R-:W2:Y:S01]  /*faa0*/  S2R R2, SR_TID.X ;  /* 0x0000000000027919 */ /* 0x004ea20000002100 */
        /* <DEDUP_REMOVED lines=10> */
.L_x_8156:
[----:B------:R-:W-:Y:S05]  /*fb50*/  BSYNC B0 ;  /* 0x0000000000007941 */ /* 0x000fea0003800000 */
.L_x_8155:
[----:B------:R-:W-:Y:S05]  /*fb60*/  BRA `(.L_x_8157) ;  /* 0xffffffec001c7947 */ /* 0x000fea000383ffff */
.L_x_8104:
[----:B------:R-:W-:Y:S01]  /*fb70*/  BSSY B1, `(.L_x_8158) ;  /* 0x0000006000017945 */ /* 0x000fe20003800000 */
[----:B------:R-:W-:-:S07]  /*fb80*/  IMAD.MOV.U32 R15, RZ, RZ, -0x1 ;  /* 0xffffffffff0f7424 */ /* 0x000fce00078e00ff */
[----:B012---:R-:W-:Y:S05]  /*fb90*/  WARPSYNC.COLLECTIVE R15, `(.L_x_8159) ;  /* 0x000000000f0c7348 */ /* 0x007fea0003c00000 */
[----:B------:R-:W-:Y:S02]  /*fba0*/  ELECT P6, UR62, PT ;  /* 0x00000000003e782f */ /* 0x000fe400038c0000 */
[----:B------:R-:W-:Y:S01]  /*fbb0*/  MOV R14, UR62 ;  /* 0x0000003e000e7c02 */ /* 0x000fe20008000f00 */
[----:B012---:R-:W-:Y:S10]  /*fbc0*/  ENDCOLLECTIVE ;  /* 0x000000000000791b */ /* 0x007ff40003800000 */
.L_x_8159:
[----:B------:R-:W-:Y:S05]  /*fbd0*/  BSYNC B1 ;  /* 0x0000000000017941 */ /* 0x000fea0003800000 */
.L_x_8158:
[----:B------:R-:W-:Y:S05]  /*fbe0*/  BRA `(.L_x_8160) ;  /* 0xffffffec00147947 */ /* 0x000fea000383ffff */
.L_x_8106:
[----:B0-----:R0:W2:Y:S02]  /*fbf0*/  SYNCS.PHASECHK.TRANS64.TRYWAIT P0, [R6+URZ], R5 ;  /* 0x00000005060075a7 */ /* 0x0010a4000800017f */
[----:B--2---:R-:W-:Y:S05]  /*fc00*/  @!P0 NANOSLEEP.SYNCS 0x989680 ;  /* 0x009896800000895d */ /* 0x004fea0003900000 */
[----:B------:R-:W2:Y:S02]  /*fc10*/  @!P0 SYNCS.PHASECHK.TRANS64 P0, [R6+URZ], R5 ;  /* 0x00000005060085a7 */ /* 0x000ea4000800007f */
[----:B--2---:R-:W-:Y:S05]  /*fc20*/  @!P0 BRA `(.L_x_8106) ;  /* 0xfffffffc00f08947 */ /* 0x004fea000383ffff */
[----:B------:R-:W-:Y:S05]  /*fc30*/  BRA `(.L_x_8161) ;  /* 0xffffffec00587947 */ /* 0x000fea000383ffff */
.L_x_8107:
[----:B--2---:R2:W3:Y:S02]  /*fc40*/  SYNCS.PHASECHK.TRANS64.TRYWAIT P0, [R7+URZ], R2 ;  /* 0x00000002070075a7 */ /* 0x0044e4000800017f */
[----:B---3--:R-:W-:Y:S05]  /*fc50*/  @!P0 NANOSLEEP.SYNCS 0x989680 ;  /* 0x009896800000895d */ /* 0x008fea0003900000 */
[----:B------:R-:W3:Y:S02]  /*fc60*/  @!P0 SYNCS.PHASECHK.TRANS64 P0, [R7+URZ], R2 ;  /* 0x00000002070085a7 */ /* 0x000ee4000800007f */
[----:B---3--:R-:W-:Y:S05]  /*fc70*/  @!P0 BRA `(.L_x_8107) ;  /* 0xfffffffc00f08947 */ /* 0x008fea000383ffff */
[----:B------:R-:W-:Y:S05]  /*fc80*/  BRA `(.L_x_8162) ;  /* 0xffffffec004c7947 */ /* 0x000fea000383ffff */
.L_x_8109:
[----:B---3--:R3:W4:Y:S02]  /*fc90*/  SYNCS.PHASECHK.TRANS64.TRYWAIT P0, [R4+URZ], R5 ;  /* 0x00000005040075a7 */ /* 0x008724000800017f */
[----:B----4-:R-:W-:Y:S05]  /*fca0*/  @!P0 NANOSLEEP.SYNCS 0x989680 ;  /* 0x009896800000895d */ /* 0x010fea0003900000 */
[----:B------:R-:W4:Y:S02]  /*fcb0*/  @!P0 SYNCS.PHASECHK.TRANS64 P0, [R4+URZ], R5 ;  /* 0x00000005040085a7 */ /* 0x000f24000800007f */
[----:B----4-:R-:W-:Y:S05]  /*fcc0*/  @!P0 BRA `(.L_x_8109) ;  /* 0xfffffffc00f08947 */ /* 0x010fea000383ffff */
[----:B------:R-:W-:Y:S05]  /*fcd0*/  BRA `(.L_x_8163) ;  /* 0xffffffec00547947 */ /* 0x000fea000383ffff */
.L_x_8164:
        /* <DEDUP_REMOVED lines=10> */
.L_x_11963:


//--------------------- .text._ZN7cutlass13device_kernelIN5flash11enable_sm90INS1_16FlashAttnFwdSm90INS1_25CollectiveMainloopFwdSm90ILi2EN4cute5tupleIJNS5_1CILi1EEES8_S8_EEENS6_IJNS7_ILi128EEENS7_ILi96EEENS7_ILi64EEEEEELi256ENS_10bfloat16_tEfNS_4arch4Sm90ELb0ELb0ELb1ELb1ELb0ELb1ELb1ELb1ELb0ELb0ELb0ELb0EEENS1_21CollectiveEpilogueFwdINS6_IJSA_NS7_ILi256EEESB_EEES9_SE_SG_Li256ELb1ELb0ELb0ELb0EEENS1_36VarlenDynamicPersistentTileSchedulerILi128ELi96ELi256ELi32ELb0ELb0ELb1ELb0ELb1ELb1EEEEEEEEEvNT_6ParamsE --------------------------
	.section	.text._ZN7cutlass13device_kernelIN5flash11enable_sm90INS1_16FlashAttnFwdSm90INS1_25CollectiveMainloopFwdSm90ILi2EN4cute5tupleIJNS5_1CILi1EEES8_S8_EEENS6_IJNS7_ILi128EEENS7_ILi96EEENS7_ILi64EEEEEELi256ENS_10bfloat16_tEfNS_4arch4Sm90ELb0ELb0ELb1ELb1ELb0ELb1ELb1ELb1ELb0ELb0ELb0ELb0EEENS1_21CollectiveEpilogueFwdINS6_IJSA_NS7_ILi256EEESB_EEES9_SE_SG_Li256ELb1ELb0ELb0ELb0EEENS1_36VarlenDynamicPersistentTileSchedulerILi128ELi96ELi256ELi32ELb0ELb0ELb1ELb0ELb1ELb1EEEEEEEEEvNT_6ParamsE,"ax",@progbits
	.align	128
.text._ZN7cutlass13device_kernelIN5flash11enable_sm90INS1_16FlashAttnFwdSm90INS1_25CollectiveMainloopFwdSm90ILi2EN4cute5tupleIJNS5_1CILi1EEES8_S8_EEENS6_IJNS7_ILi128EEENS7_ILi96EEENS7_ILi64EEEEEELi256ENS_10bfloat16_tEfNS_4arch4Sm90ELb0ELb0ELb1ELb1ELb0ELb1ELb1ELb1ELb0ELb0ELb0ELb0EEENS1_21CollectiveEpilogueFwdINS6_IJSA_NS7_ILi256EEESB_EEES9_SE_SG_Li256ELb1ELb0ELb0ELb0EEENS1_36VarlenDynamicPersistentTileSchedulerILi128ELi96ELi256ELi32ELb0ELb0ELb1ELb0ELb1ELb1EEEEEEEEEvNT_6ParamsE:
        .type           _ZN7cutlass13device_kernelIN5flash11enable_sm90INS1_16FlashAttnFwdSm90INS1_25CollectiveMainloopFwdSm90ILi2EN4cute5tupleIJNS5_1CILi1EEES8_S8_EEENS6_IJNS7_ILi128EEENS7_ILi96EEENS7_ILi64EEEEEELi256ENS_10bfloat16_tEfNS_4arch4Sm90ELb0ELb0ELb1ELb1ELb0ELb1ELb1ELb1ELb0ELb0ELb0ELb0EEENS1_21CollectiveEpilogueFwdINS6_IJSA_NS7_ILi256EEESB_EEES9_SE_SG_Li256ELb1ELb0ELb0ELb0EEENS1_36VarlenDynamicPersistentTileSchedulerILi128ELi96ELi256ELi32ELb0ELb0ELb1ELb0ELb1ELb1EEEEEEEEEvNT_6ParamsE,@function
        .size           _ZN7cutlass13device_kernelIN5flash11enable_sm90INS1_16FlashAttnFwdSm90INS1_25CollectiveMainloopFwdSm90ILi2EN4cute5tupleIJNS5_1CILi1EEES8_S8_EEENS6_IJNS7_ILi128EEENS7_ILi96EEENS7_ILi64EEEEEELi256ENS_10bfloat16_tEfNS_4arch4Sm90ELb0ELb0ELb1ELb1ELb0ELb1ELb1ELb1ELb0ELb0ELb0ELb0EEENS1_21CollectiveEpilogueFwdINS6_IJSA_NS7_ILi256EEESB_EEES9_SE_SG_Li256ELb1ELb0ELb0ELb0EEENS1_36VarlenDynamicPersistentTileSchedulerILi128ELi96ELi256ELi32ELb0ELb0ELb1ELb0ELb1ELb1EEEEEEEEEvNT_6ParamsE,(.L_x_11964 - _ZN7cutlass13device_kernelIN5flash11enable_sm90INS1_16FlashAttnFwdSm90INS1_25CollectiveMainloopFwdSm90ILi2EN4cute5tupleIJNS5_1CILi1EEES8_S8_EEENS6_IJNS7_ILi128EEENS7_ILi96EEENS7_ILi64EEEEEELi256ENS_10bfloat16_tEfNS_4arch4Sm90ELb0ELb0ELb1ELb1ELb0ELb1ELb1ELb1ELb0ELb0ELb0ELb0EEENS1_21CollectiveEpilogueFwdINS6_IJSA_NS7_ILi256EEESB_EEES9_SE_SG_Li256ELb1ELb0ELb0ELb0EEENS1_36VarlenDynamicPersistentTileSchedulerILi128ELi96ELi256ELi32ELb0ELb0ELb1ELb0ELb1ELb1EEEEEEEEEvNT_6ParamsE)
        .other          _ZN7cutlass13device_kernelIN5flash11enable_sm90INS1_16FlashAttnFwdSm90INS1_25CollectiveMainloopFwdSm90ILi2EN4cute5tupleIJNS5_1CILi1EEES8_S8_EEENS6_IJNS7_ILi128EEENS7_ILi96EEENS7_ILi64EEEEEELi256ENS_10bfloat16_tEfNS_4arch4Sm90ELb0ELb0ELb1ELb1ELb0ELb1ELb1ELb1ELb0ELb0ELb0ELb0EEENS1_21CollectiveEpilogueFwdINS6_IJSA_NS7_ILi256EEESB_EEES9_SE_SG_Li256ELb1ELb0ELb0ELb0EEENS1_36VarlenDynamicPersistentTileSchedulerILi128ELi96ELi256ELi32ELb0ELb0ELb1ELb0ELb1ELb1EEEEEEEEEvNT_6ParamsE,@"STO_CUDA_ENTRY STV_DEFAULT"
_ZN7cutlass13device_kernelIN5flash11enable_sm90INS1_16FlashAttnFwdSm90INS1_25CollectiveMainloopFwdSm90ILi2EN4cute5tupleIJNS5_1CILi1EEES8_S8_EEENS6_IJNS7_ILi128EEENS7_ILi96EEENS7_ILi64EEEEEELi256ENS_10bfloat16_tEfNS_4arch4Sm90ELb0ELb0ELb1ELb1ELb0ELb1ELb1ELb1ELb0ELb0ELb0ELb0EEENS1_21CollectiveEpilogueFwdINS6_IJSA_NS7_ILi256EEESB_EEES9_SE_SG_Li256ELb1ELb0ELb0ELb0EEENS1_36VarlenDynamicPersistentTileSchedulerILi128ELi96ELi256ELi32ELb0ELb0ELb1ELb0ELb1ELb1EEEEEEEEEvNT_6ParamsE:
        /* <DEDUP_REMOVED lines=30> */
.L_x_8166:
[----:B------:R-:W-:Y:S05]  /*01e0*/  BSYNC B0 ;  /* 0x0000000000007941 */ /* 0x000fea0003800000 */
.L_x_8165:
        /* <DEDUP_REMOVED lines=43> */
.L_x_8167:
        /* <DEDUP_REMOVED lines=22> */
.L_x_8168:
        /* <DEDUP_REMOVED lines=18> */
.L_x_8169:
        /* <DEDUP_REMOVED lines=22> */
.L_x_8170:
        /* <DEDUP_REMOVED lines=22> */
.L_x_8171:
        /* <DEDUP_REMOVED lines=10> */
.L_x_8174:
        /* <DEDUP_REMOVED lines=8> */
[----:B--2---:R-:W-:-:S06]  /*0b00*/  ULEA UR4, UR5, UR4, 0x18 ;  /* 0x0000000405047291 */ /* 0x004fcc000f8ec03f */
[----:B------:R-:W-:Y:S01]  /*0b10*/  IMAD.U32 R18, RZ, RZ, UR4 ;  /* 0x00000004ff127e24 */ /* 0x000fe2000f8e00ff */
[----:B-1----:R-:W-:Y:S01]  /*0b20*/  SHF.R.U32.HI R0, RZ, 0x7, R0 ;  /* 0x00000007ff007819 */ /* 0x002fe20000011600 */
[----:B------:R-:W-:-:S03]  /*0b30*/  ULDC UR4, c[0x0][0xd14] ;  /* 0x0003450000047ab9 */ /* 0x000fc60000000800 */
[----:B------:R-:W-:-:S13]  /*0b40*/  ISETP.NE.AND P0, PT, R0, 0x1, PT ;  /* 0x000000010000780c */ /* 0x000fda0003f05270 */
[----:B------:R-:W-:Y:S08]  /*0b50*/  @!P0 BAR.ARV 0x9, 0x100 ;  /* 0x0244000000008b1d */ /* 0x000ff00000002000 */
[----:B------:R-:W-:Y:S06]  /*0b60*/  BAR.SYNC.DEFER_BLOCKING 0x5, 0x120 ;  /* 0x0144800000007b1d */ /* 0x000fec0000010000 */
[----:B------:R-:W1:Y:S02]  /*0b70*/  LDS.128 R32, [R18+0x324d0] ;  /* 0x0324d00012207984 */ /* 0x000e640000000c00 */
[----:B------:R-:W-:Y:S06]  /*0b80*/  BAR.ARV 0x4, 0x120 ;  /* 0x0104800000007b1d */ /* 0x000fec0000002000 */
[----:B-1----:R-:W-:-:S13]  /*0b90*/  ISETP.GE.AND P0, PT, R35, UR4, PT ;  /* 0x0000000423007c0c */ /* 0x002fda000bf06270 */
[----:B------:R-:W-:Y:S05]  /*0ba0*/  @P0 BRA `(.L_x_8175) ;  /* 0x0000016000c40947 */ /* 0x000fea0003800000 */
[----:B------:R-:W2:Y:S01]  /*0bb0*/  LDL R3, [R1+0x98] ;  /* 0x0000980001037983 */ /* 0x000ea20000100800 */
[----:B------:R-:W-:Y:S01]  /*0bc0*/  CS2R R22, SRZ ;  /* 0x0000000000167805 */ /* 0x000fe2000001ff00 */
[----:B------:R-:W-:Y:S01]  /*0bd0*/  IMAD.MOV.U32 R200, RZ, RZ, RZ ;  /* 0x000000ffffc87224 */ /* 0x000fe200078e00ff */
[----:B0-----:R-:W0:Y:S01]  /*0be0*/  S2R R2, SR_TID.X ;  /* 0x0000000000027919 */ /* 0x001e220000002100 */
[----:B------:R-:W-:Y:S02]  /*0bf0*/  IMAD.MOV.U32 R235, RZ, RZ, RZ ;  /* 0x000000ffffeb7224 */ /* 0x000fe400078e00ff */
[----:B0-----:R-:W-:-:S05]  /*0c00*/  VIADD R11, R2, 0xffffff80 ;  /* 0xffffff80020b7836 */ /* 0x001fca0000000000 */
[----:B------:R-:W-:-:S04]  /*0c10*/  SHF.R.S32.HI R0, RZ, 0x1f, R11 ;  /* 0x0000001fff007819 */ /* 0x000fc8000001140b */
[CC--:B------:R-:W-:Y:S02]  /*0c20*/  LEA.HI R2, R0.reuse, R11.reuse, RZ, 0x7 ;  /* 0x0000000b00027211 */ /* 0x0c0fe400078f38ff */
[----:B------:R-:W-:Y:S02]  /*0c30*/  LEA.HI R228, R0, R11, RZ, 0x5 ;  /* 0x0000000b00e47211 */ /* 0x000fe400078f28ff */
[----:B------:R-:W-:Y:S02]  /*0c40*/  SHF.R.S32.HI R12, RZ, 0x7, R2 ;  /* 0x00000007ff0c7819 */ /* 0x000fe40000011402 */
[----:B------:R-:W-:Y:S02]  /*0c50*/  SHF.R.S32.HI R228, RZ, 0x5, R228 ;  /* 0x00000005ffe47819 */ /* 0x000fe400000114e4 */
[----:B--2---:R-:W-:Y:S02]  /*0c60*/  R2UR UR4, R3 ;  /* 0x00000000030472ca */ /* 0x004fe400000e0000 */
[----:B------:R-:W-:-:S02]  /*0c70*/  LOP3.LUT R3, R2, 0xffffff80, RZ, 0xc0, !PT ;  /* 0xffffff8002037812 */ /* 0x000fc400078ec0ff */
[----:B------:R-:W-:-:S03]  /*0c80*/  LEA.HI R2, R2, R12, RZ, 0x1 ;  /* 0x0000000c02027211 */ /* 0x000fc600078f08ff */
[----:B------:R-:W-:Y:S01]  /*0c90*/  IMAD.IADD R10, R11, 0x1, -R3 ;  /* 0x000000010b0a7824 */ /* 0x000fe200078e0a03 */
[----:B------:R-:W-:-:S04]  /*0ca0*/  LOP3.LUT R2, R2, 0x3fffffe, RZ, 0xc0, !PT ;  /* 0x03fffffe02027812 */ /* 0x000fc800078ec0ff */
[----:B------:R-:W-:Y:S01]  /*0cb0*/  SHF.R.S32.HI R5, RZ, 0x1f, R10 ;  /* 0x0000001fff057819 */ /* 0x000fe2000001140a */
[----:B------:R-:W-:Y:S01]  /*0cc0*/  ULOP3.LUT UR4, UR4, 0x1, URZ, 0xfc, !UPT ;  /* 0x0000000104047892 */ /* 0x000fe2000f8efc3f */
[----:B------:R-:W-:Y:S02]  /*0cd0*/  IMAD.IADD R2, R12, 0x1, -R2 ;  /* 0x000000010c027824 */ /* 0x000fe400078e0a02 */
[CC--:B------:R-:W-:Y:S02]  /*0ce0*/  LEA.HI R7, R5.reuse, R10.reuse, RZ, 0x2 ;  /* 0x0000000a05077211 */ /* 0x0c0fe400078f10ff */
[----:B------:R-:W-:Y:S02]  /*0cf0*/  LEA.HI R8, R5, R10, RZ, 0x5 ;  /* 0x0000000a05087211 */ /* 0x000fe400078f28ff */
[--C-:B------:R-:W-:Y:S02]  /*0d00*/  SHF.R.S32.HI R4, RZ, 0x2, R7.reuse ;  /* 0x00000002ff047819 */ /* 0x100fe40000011407 */
[----:B------:R-:W-:-:S02]  /*0d10*/  SHF.R.S32.HI R3, RZ, 0x1f, R7 ;  /* 0x0000001fff037819 */ /* 0x000fc40000011407 */
[----:B------:R-:W-:Y:S02]  /*0d20*/  SHF.R.S32.HI R8, RZ, 0x5, R8 ;  /* 0x00000005ff087819 */ /* 0x000fe40000011408 */
[----:B------:R-:W-:Y:S02]  /*0d30*/  LEA.HI R6, R3, R4, RZ, 0x3 ;  /* 0x0000000403067211 */ /* 0x000fe400078f18ff */
[----:B------:R-:W-:Y:S02]  /*0d40*/  LEA.HI R3, R0, R11, RZ, 0x4 ;  /* 0x0000000b00037211 */ /* 0x000fe400078f20ff */
[----:B------:R-:W-:Y:S02]  /*0d50*/  LOP3.LUT R9, R6, 0xfffffff8, RZ, 0xc0, !PT ;  /* 0xfffffff806097812 */ /* 0x000fe400078ec0ff */
[----:B------:R-:W-:Y:S02]  /*0d60*/  SHF.R.S32.HI R6, RZ, 0x4, R3 ;  /* 0x00000004ff067819 */ /* 0x000fe40000011403 */
[----:B------:R-:W-:Y:S01]  /*0d70*/  LOP3.LUT R7, R7, 0x7ffffffc, RZ, 0xc0, !PT ;  /* 0x7ffffffc07077812 */ /* 0x000fe200078ec0ff */
[----:B------:R-:W-:Y:S01]  /*0d80*/  IMAD.IADD R9, R4, 0x1, -R9 ;  /* 0x0000000104097824 */ /* 0x000fe200078e0a09 */
[----:B------:R-:W-:-:S02]  /*0d90*/  LOP3.LUT R4, R3, 0x3fffff0, RZ, 0xc0, !PT ;  /* 0x03fffff003047812 */ /* 0x000fc400078ec0ff */
[----:B------:R-:W-:Y:S01]  /*0da0*/  LEA.HI R3, R3, R6, RZ, 0x1 ;  /* 0x0000000603037211 */ /* 0x000fe200078f08ff */
[----:B------:R-:W-:-:S03]  /*0db0*/  IMAD R9, R8, 0x10, R9 ;  /* 0x0000001008097824 */ /* 0x000fc600078e0209 */
[----:B------:R-:W-:Y:S01]  /*0dc0*/  LOP3.LUT R5, R3, 0x1ffffffe, RZ, 0xc0, !PT ;  /* 0x1ffffffe03057812 */ /* 0x000fe200078ec0ff */
[----:B------:R-:W-:Y:S02]  /*0dd0*/  IMAD.IADD R3, R11, 0x1, -R4 ;  /* 0x000000010b037824 */ /* 0x000fe400078e0a04 */
[----:B------:R-:W-:Y:S02]  /*0de0*/  IMAD R2, R2, 0x40, R9 ;  /* 0x0000004002027824 */ /* 0x000fe400078e0209 */
[----:B------:R-:W-:Y:S01]  /*0df0*/  IMAD R4, R228, 0x10, R3 ;  /* 0x00000010e4047824 */ /* 0x000fe200078e0203 */
[-C--:B------:R-:W-:Y:S01]  /*0e00*/  LEA.HI R3, R0, R11.reuse, RZ, 0x2 ;  /* 0x0000000b00037211 */ /* 0x080fe200078f10ff */
[----:B------:R-:W-:Y:S01]  /*0e10*/  IMAD.IADD R5, R6, 0x1, -R5 ;  /* 0x0000000106057824 */ /* 0x000fe200078e0a05 */
[----:B------:R0:W-:Y:S01]  /*0e20*/  STL [R1+0x90], R2 ;  /* 0x0000900201007387 */ /* 0x0001e20000100800 */
[----:B------:R-:W-:Y:S02]  /*0e30*/  LEA.HI R0, R0, R11, RZ, 0x3 ;  /* 0x0000000b00007211 */ /* 0x000fe400078f18ff */
[----:B------:R-:W-:Y:S01]  /*0e40*/  SHF.R.S32.HI R19, RZ, 0x2, R3 ;  /* 0x00000002ff137819 */ /* 0x000fe20000011403 */
[----:B------:R-:W-:Y:S01]  /*0e50*/  IMAD R5, R4, 0x8, R5 ;  /* 0x0000000804057824 */ /* 0x000fe200078e0205 */
[----:B------:R-:W-:Y:S01]  /*0e60*/  SHF.R.S32.HI R6, RZ, 0x1f, R3 ;  /* 0x0000001fff067819 */ /* 0x000fe20000011403 */
[----:B------:R-:W-:Y:S01]  /*0e70*/  IMAD.U32 R4, RZ, RZ, UR4 ;  /* 0x00000004ff047e24 */ /* 0x000fe2000f8e00ff */
[----:B------:R-:W-:Y:S01]  /*0e80*/  SHF.R.S32.HI R226, RZ, 0x3, R0 ;  /* 0x00000003ffe27819 */ /* 0x000fe20000011400 */
[----:B------:R-:W-:Y:S01]  /*0e90*/  VIADD R234, R19, 0x40 ;  /* 0x0000004013ea7836 */ /* 0x000fe20000000000 */
[----:B------:R-:W-:Y:S01]  /*0ea0*/  LOP3.LUT R0, R0, 0x1ffffff8, RZ, 0xc0, !PT ;  /* 0x1ffffff800007812 */ /* 0x000fe200078ec0ff */
[----:B0-----:R-:W-:Y:S01]  /*0eb0*/  IMAD.MOV.U32 R2, RZ, RZ, RZ ;  /* 0x000000ffff027224 */ /* 0x001fe200078e00ff */
[----:B------:R0:W-:Y:S01]  /*0ec0*/  STL [R1+0x7c], R4 ;  /* 0x00007c0401007387 */ /* 0x0001e20000100800 */
[----:B------:R-:W-:Y:S01]  /*0ed0*/  IMAD.SHL.U32 R224, R234, 0x40, RZ ;  /* 0x00000040eae07824 */ /* 0x000fe200078e00ff */
[----:B------:R-:W-:Y:S01]  /*0ee0*/  LEA.HI R6, R6, R19, RZ, 0x3 ;  /* 0x0000001306067211 */ /* 0x000fe200078f18ff */
[----:B------:R-:W-:Y:S01]  /*0ef0*/  IMAD.IADD R0, R11, 0x1, -R0 ;  /* 0x000000010b007824 */ /* 0x000fe200078e0a00 */
[----:B------:R-:W-:-:S02]  /*0f00*/  SHF.R.S32.HI R237, RZ, 0x1f, R19 ;  /* 0x0000001fffed7819 */ /* 0x000fc40000011413 */
[----:B------:R-:W-:Y:S02]  /*0f10*/  LOP3.LUT R224, R224, 0x1c0, RZ, 0xc0, !PT ;  /* 0x000001c0e0e07812 */ /* 0x000fe400078ec0ff */
[----:B------:R-:W-:Y:S02]  /*0f20*/  LOP3.LUT R6, R6, 0xfffffff8, RZ, 0xc0, !PT ;  /* 0xfffffff806067812 */ /* 0x000fe400078ec0ff */
[----:B0-----:R-:W-:Y:S02]  /*0f30*/  LOP3.LUT R4, R3, 0xfffffffc, RZ, 0xc0, !PT ;  /* 0xfffffffc03047812 */ /* 0x001fe400078ec0ff */
[----:B------:R-:W-:Y:S02]  /*0f40*/  SHF.R.S32.HI R3, RZ, 0x1f, R234 ;  /* 0x0000001fff037819 */ /* 0x000fe400000114ea */
[----:B------:R-:W-:Y:S01]  /*0f50*/  SHF.R.U32.HI R8, RZ, 0x3, R224 ;  /* 0x00000003ff087819 */ /* 0x000fe200000116e0 */
[----:B------:R-:W-:Y:S01]  /*0f60*/  IMAD.IADD R4, R11, 0x1, -R4 ;  /* 0x000000010b047824 */ /* 0x000fe200078e0a04 */
[----:B------:R-:W-:-:S02]  /*0f70*/  LEA.HI R3, R3, R234, RZ, 0x3 ;  /* 0x000000ea03037211 */ /* 0x000fc400078f18ff */
[----:B------:R-:W-:Y:S01]  /*0f80*/  SHF.L.U32 R201, R0, 0x3, RZ ;  /* 0x0000000300c97819 */ /* 0x000fe200000006ff */
[----:B------:R-:W-:Y:S02]  /*0f90*/  IMAD.SHL.U32 R16, R4, 0x8, RZ ;  /* 0x0000000804107824 */ /* 0x000fe400078e00ff */
[----:B------:R-:W-:Y:S02]  /*0fa0*/  IMAD.SHL.U32 R3, R3, 0x40, RZ ;  /* 0x0000004003037824 */ /* 0x000fe400078e00ff */
[----:B------:R-:W-:Y:S01]  /*0fb0*/  IMAD.IADD R0, R19, 0x1, -R6 ;  /* 0x0000000113007824 */ /* 0x000fe200078e0a06 */
[--C-:B------:R-:W-:Y:S01]  /*0fc0*/  LOP3.LUT R4, R224, 0x38, R16.reuse, 0xf8, !PT ;  /* 0x00000038e0047812 */ /* 0x100fe200078ef810 */
[----:B------:R-:W-:Y:S01]  /*0fd0*/  IMAD.IADD R6, R10, 0x1, -R7 ;  /* 0x000000010a067824 */ /* 0x000fe200078e0a07 */
[----:B------:R-:W-:Y:S02]  /*0fe0*/  LOP3.LUT R229, R3, 0xfffffe00, RZ, 0xc0, !PT ;  /* 0xfffffe0003e57812 */ /* 0x000fe400078ec0ff */
[----:B------:R0:W-:Y:S01]  /*0ff0*/  STL [R1+0x80], R0 ;  /* 0x0000800001007387 */ /* 0x0001e20000100800 */
[----:B------:R-:W-:-:S02]  /*1000*/  SHF.R.S32.HI R17, RZ, 0x1f, R16 ;  /* 0x0000001fff117819 */ /* 0x000fc40000011410 */
[----:B------:R-:W-:Y:S01]  /*1010*/  LOP3.LUT R3, R229, R4, R8, 0xf6, !PT ;  /* 0x00000004e5037212 */ /* 0x000fe200078ef608 */
[----:B------:R-:W-:Y:S01]  /*1020*/  IMAD.SHL.U32 R4, R5, 0x8, RZ ;  /* 0x0000000805047824 */ /* 0x000fe200078e00ff */
[----:B------:R1:W-:Y:S03]  /*1030*/  STL [R1+0x8c], R6 ;  /* 0x00008c0601007387 */ /* 0x0003e60000100800 */
[----:B0-----:R-:W-:-:S05]  /*1040*/  IMAD R0, R3, 0x2, R18 ;  /* 0x0000000203007824 */ /* 0x001fca00078e0212 */
[----:B------:R1:W-:Y:S04]  /*1050*/  STL [R1+0x88], R0 ;  /* 0x0000880001007387 */ /* 0x0003e80000100800 */
[----:B------:R1:W-:Y:S02]  /*1060*/  STL [R1+0x94], R4 ;  /* 0x0000940401007387 */ /* 0x0003e40000100800 */
.L_x_8310:
[----:B01---5:R-:W0:Y:S02]  /*1070*/  LDC.64 R4, c[0x0][0xd60] ;  /* 0x00035800ff047b82 */ /* 0x023e240000000a00 */
[----:B0-----:R-:W-:-:S05]  /*1080*/  IMAD.WIDE R4, R35, 0x4, R4 ;  /* 0x0000000423047825 */ /* 0x001fca00078e0204 */
[----:B--2---:R-:W2:Y:S01]  /*1090*/  LDG.E R233, desc[UR60][R4.64] ;  /* 0x0000003c04e97981 */ /* 0x004ea2000c1e1900 */
[----:B------:R-:W-:Y:S05]  /*10a0*/  YIELD ;  /* 0x0000000000007946 */ /* 0x000fea0003800000 */
[----:B------:R-:W-:Y:S01]  /*10b0*/  ULDC.64 UR4, c[0x0][0xb20] ;  /* 0x0002c80000047ab9 */ /* 0x000fe20000000a00 */
[----:B------:R-:W-:Y:S01]  /*10c0*/  ULDC.64 UR6, c[0x0][0xb00] ;  /* 0x0002c00000067ab9 */ /* 0x000fe20000000a00 */
[----:B------:R-:W-:Y:S01]  /*10d0*/  ISETP.NE.U32.AND P1, PT, RZ, UR4, PT ;  /* 0x00000004ff007c0c */ /* 0x000fe2000bf25070 */
[----:B------:R-:W-:Y:S01]  /*10e0*/  IMAD.MOV.U32 R3, RZ, RZ, RZ ;  /* 0x000000ffff037224 */ /* 0x000fe200078e00ff */
[----:B------:R-:W-:Y:S01]  /*10f0*/  ISETP.NE.U32.AND P0, PT, RZ, UR6, PT ;  /* 0x00000006ff007c0c */ /* 0x000fe2000bf05070 */
[----:B------:R-:W-:Y:S01]  /*1100*/  IMAD.MOV.U32 R35, RZ, RZ, RZ ;  /* 0x000000ffff237224 */ /* 0x000fe200078e00ff */
[----:B------:R-:W-:-:S02]  /*1110*/  ISETP.NE.AND.EX P1, PT, RZ, UR5, PT, P1 ;  /* 0x00000005ff007c0c */ /* 0x000fc4000bf25310 */
[----:B------:R-:W-:Y:S02]  /*1120*/  ISETP.NE.AND.EX P0, PT, RZ, UR7, PT, P0 ;  /* 0x00000007ff007c0c */ /* 0x000fe4000bf05300 */
[----:B--2---:R-:W-:Y:S01]  /*1130*/  SHF.R.S32.HI R0, RZ, 0x1f, R233 ;  /* 0x0000001fff007819 */ /* 0x004fe200000114e9 */
[----:B------:R-:W-:-:S08]  /*1140*/  IMAD.SHL.U32 R231, R233, 0x4, RZ ;  /* 0x00000004e9e77824 */ /* 0x000fd000078e00ff */
[C---:B---3--:R-:W-:Y:S02]  /*1150*/  @P1 LEA R6, P2, R233.reuse, UR4, 0x2 ;  /* 0x00000004e9061c11 */ /* 0x048fe4000f8410ff */
[C-C-:B------:R-:W-:Y:S01]  /*1160*/  SHF.L.U64.HI R232, R233.reuse, 0x2, R0.reuse ;  /* 0x00000002e9e87819 */ /* 0x140fe20000010200 */
[----:B------:R0:W-:Y:S01]  /*1170*/  STL [R1+0x84], R0 ;  /* 0x0000840001007387 */ /* 0x0001e20000100800 */
[----:B------:R-:W-:Y:S01]  /*1180*/  @P1 LEA.HI.X R7, R233, UR5, R0, 0x2, P2 ;  /* 0x00000005e9071c11 */ /* 0x000fe200090f1400 */
[----:B------:R-:W-:Y:S01]  /*1190*/  ULDC.64 UR4, c[0x0][0xb10] ;  /* 0x0002c40000047ab9 */ /* 0x000fe20000000a00 */
[----:B------:R-:W-:Y:S02]  /*11a0*/  IADD3 R8, P3, R231, UR6, RZ ;  /* 0x00000006e7087c10 */ /* 0x000fe4000ff7e0ff */
[----:B------:R-:W-:Y:S01]  /*11b0*/  ISETP.NE.U32.AND P2, PT, RZ, UR4, PT ;  /* 0x00000004ff007c0c */ /* 0x000fe2000bf45070 */
[----:B------:R0:W5:Y:S01]  /*11c0*/  @P1 LDG.E R3, desc[UR60][R6.64] ;  /* 0x0000003c06031981 */ /* 0x000162000c1e1900 */
[----:B------:R-:W-:-:S02]  /*11d0*/  IADD3.X R9, R232, UR7, RZ, P3, !PT ;  /* 0x00000007e8097c10 */ /* 0x000fc40009ffe4ff */
[----:B------:R-:W-:-:S03]  /*11e0*/  ISETP.NE.AND.EX P2, PT, RZ, UR5, PT, P2 ;  /* 0x00000005ff007c0c */ /* 0x000fc6000bf45320 */
[----:B------:R0:W5:Y:S10]  /*11f0*/  @P0 LDG.E R35, desc[UR60][R8.64] ;  /* 0x0000003c08230981 */ /* 0x000174000c1e1900 */
[----:B------:R-:W-:Y:S01]  /*1200*/  @P2 IADD3 R4, P1, R231, UR4, RZ ;  /* 0x00000004e7042c10 */ /* 0x000fe2000ff3e0ff */
[----:B------:R-:W-:-:S02]  /*1210*/  ULDC UR4, c[0x0][0x288] ;  /* 0x0000a20000047ab9 */ /* 0x000fc40000000800 */
[----:B------:R-:W-:Y:S01]  /*1220*/  IMAD.U32 R99, RZ, RZ, UR4 ;  /* 0x00000004ff637e24 */ /* 0x000fe2000f8e00ff */
[----:B------:R-:W-:Y:S01]  /*1230*/  @P2 IADD3.X R5, R232, UR5, RZ, P1, !PT ;  /* 0x00000005e8052c10 */ /* 0x000fe20008ffe4ff */
[----:B------:R-:W-:-:S04]  /*1240*/  ULDC.64 UR4, c[0x0][0x3f8] ;  /* 0x0000fe0000047ab9 */ /* 0x000fc80000000a00 */
        /* <DEDUP_REMOVED lines=11> */
[----:B0---4-:R-:W-:Y:S06]  /*1300*/  @P2 BRA `(.L_x_8176) ;  /* 0x0000000000242947 */ /* 0x011fec0003800000 */
        /* <DEDUP_REMOVED lines=9> */
.L_x_8176:
        /* <DEDUP_REMOVED lines=10> */
.L_x_8177:
[----:B------:R-:W-:Y:S05]  /*1440*/  @!P0 BRA `(.L_x_8178) ;  /* 0x00000000000c8947 */ /* 0x000fea0003800000 */
[----:B------:R-:W2:Y:S04]  /*1450*/  LDG.E R5, desc[UR60][R8.64] ;  /* 0x0000003c08057981 */ /* 0x000ea8000c1e1900 */
[----:B------:R-:W2:Y:S02]  /*1460*/  LDG.E R30, desc[UR60][R8.64+0x4] ;  /* 0x0000043c081e7981 */ /* 0x000ea4000c1e1900 */
[----:B--2---:R-:W-:-:S07]  /*1470*/  IMAD.IADD R30, R30, 0x1, -R5 ;  /* 0x000000011e1e7824 */ /* 0x004fce00078e0a05 */
.L_x_8178:
        /* <DEDUP_REMOVED lines=9> */
[----:B------:R-:W-:Y:S01]  /*1510*/  ISETP.NE.U32.AND P1, PT, RZ, UR4, PT ;  /* 0x00000004ff007c0c */ /* 0x000fe2000bf25070 */
[----:B------:R-:W-:-:S03]  /*1520*/  IMAD.MOV.U32 R28, RZ, RZ, R30 ;  /* 0x000000ffff1c7224 */ /* 0x000fc600078e001e */
[----:B------:R-:W-:Y:S01]  /*1530*/  ISETP.NE.AND.EX P1, PT, RZ, UR5, PT, P1 ;  /* 0x00000005ff007c0c */ /* 0x000fe2000bf25310 */
[----:B0-----:R-:W-:-:S05]  /*1540*/  IMAD.MOV R4, RZ, RZ, -R8 ;  /* 0x000000ffff047224 */ /* 0x001fca00078e0a08 */
[----:B------:R-:W-:-:S07]  /*1550*/  VIMNMX R4, RZ, R4, !PT ;  /* 0x00000004ff047248 */ /* 0x000fce0007fe0100 */
        /* <DEDUP_REMOVED lines=13> */
[----:B------:R-:W-:-:S04]  /*1630*/  SHF.R.U32.HI R27, RZ, 0x6, R5 ;  /* 0x00000006ff1b7819 */ /* 0x000fc80000011605 */
[----:B------:R-:W-:-:S03]  /*1640*/  MOV R26, R27 ;  /* 0x0000001b001a7202 */ /* 0x000fc60000000f00 */
        /* <DEDUP_REMOVED lines=27> */
.L_x_8181:
[----:B------:R-:W-:Y:S05]  /*1800*/  BSYNC B6 ;  /* 0x0000000000067941 */ /* 0x000fea0003800000 */
.L_x_8180:
        /* <DEDUP_REMOVED lines=20> */
.L_x_8183:
[----:B------:R-:W-:Y:S05]  /*1950*/  BSYNC B6 ;  /* 0x0000000000067941 */ /* 0x000fea0003800000 */
.L_x_8182:
[----:B------:R-:W-:Y:S01]  /*1960*/  ULDC.64 UR4, c[0x0][0xaf0] ;  /* 0x0002bc0000047ab9 */ /* 0x000fe20000000a00 */
[----:B------:R-:W2:Y:S01]  /*1970*/  LDL R48, [R1+0x80] ;  /* 0x0000800001307983 */ /* 0x000ea20000100800 */
[----:B------:R-:W-:Y:S01]  /*1980*/  ISETP.NE.U32.AND P0, PT, RZ, UR4, PT ;  /* 0x00000004ff007c0c */ /* 0x000fe2000bf05070 */
[----:B------:R-:W0:Y:S08]  /*1990*/  LDC R0, c[0x0][0x428] ;  /* 0x00010a00ff007b82 */ /* 0x000e300000000800 */
[----:B------:R-:W1:Y:S01]  /*19a0*/  LDC.64 R12, c[0x0][0x2f0] ;  /* 0x0000bc00ff0c7b82 */ /* 0x000e620000000a00 */
[----:B------:R-:W-:Y:S01]  /*19b0*/  ISETP.NE.AND.EX P0, PT, RZ, UR5, PT, P0 ;  /* 0x00000005ff007c0c */ /* 0x000fe2000bf05300 */
[----:B------:R-:W3:Y:S01]  /*19c0*/  S2R R36, SR_TID.X ;  /* 0x0000000000247919 */ /* 0x000ee20000002100 */
[----:B------:R-:W-:Y:S01]  /*19d0*/  IMAD.IADD R72, R35, 0x1, R30 ;  /* 0x0000000123487824 */ /* 0x000fe200078e021e */
[----:B------:R-:W-:-:S04]  /*19e0*/  ULDC.64 UR6, c[0x0][0xb00] ;  /* 0x0002c00000067ab9 */ /* 0x000fc80000000a00 */
[----:B------:R-:W4:Y:S06]  /*19f0*/  LDC R97, c[0x0][0x3d4] ;  /* 0x0000f500ff617b82 */ /* 0x000f2c0000000800 */
[----:B------:R-:W-:Y:S02]  /*1a00*/  @P0 IADD3 R4, P1, R231, UR4, RZ ;  /* 0x00000004e7040c10 */ /* 0x000fe4000ff3e0ff */
[----:B------:R-:W4:Y:S02]  /*1a10*/  LDC.64 R64, c[0x0][0x3e8] ;  /* 0x0000fa00ff407b82 */ /* 0x000f240000000a00 */
[----:B------:R-:W-:Y:S01]  /*1a20*/  @P0 IADD3.X R5, R232, UR5, RZ, P1, !PT ;  /* 0x00000005e8050c10 */ /* 0x000fe20008ffe4ff */
[----:B------:R-:W-:-:S04]  /*1a30*/  ULDC.64 UR4, c[0x0][0x2f8] ;  /* 0x0000be0000047ab9 */ /* 0x000fc80000000a00 */
[----:B------:R3:W2:Y:S01]  /*1a40*/  @P0 LDG.E R31, desc[UR60][R4.64] ;  /* 0x0000003c041f0981 */ /* 0x0006a2000c1e1900 */
[----:B0-----:R-:W-:Y:S01]  /*1a50*/  ISETP.NE.AND P0, PT, R0, 0x1, PT ;  /* 0x000000010000780c */ /* 0x001fe20003f05270 */
[----:B------:R-:W0:Y:S01]  /*1a60*/  LDC.64 R70, c[0x0][0x3d8] ;  /* 0x0000f600ff467b82 */ /* 0x000e220000000a00 */
[----:B------:R-:W-:Y:S01]  /*1a70*/  SHF.R.S32.HI R44, RZ, 0x1f, R72 ;  /* 0x0000001fff2c7819 */ /* 0x000fe20000011448 */
[C---:B------:R-:W-:Y:S02]  /*1a80*/  VIADD R10, R16.reuse, 0xc0 ;  /* 0x000000c0100a7836 */ /* 0x040fe40000000000 */
[----:B------:R-:W-:Y:S02]  /*1a90*/  VIADD R11, R16, 0xe0 ;  /* 0x000000e0100b7836 */ /* 0x000fe40000000000 */
[-C--:B-1----:R-:W-:Y:S02]  /*1aa0*/  IMAD R6, R44, R12.reuse, RZ ;  /* 0x0000000c2c067224 */ /* 0x082fe400078e02ff */
[----:B---3--:R-:W-:Y:S01]  /*1ab0*/  IMAD.WIDE.U32 R4, R72, R12, RZ ;  /* 0x0000000c48047225 */ /* 0x008fe200078e00ff */
[----:B------:R-:W-:-:S03]  /*1ac0*/  SHF.R.U32.HI R46, RZ, 0x7, R36 ;  /* 0x00000007ff2e7819 */ /* 0x000fc60000011624 */
[----:B------:R-:W1:Y:S01]  /*1ad0*/  @P0 LDC R3, c[0x0][0x42c] ;  /* 0x00010b00ff030b82 */ /* 0x000e620000000800 */
[----:B------:R-:W-:Y:S01]  /*1ae0*/  ISETP.NE.AND P6, PT, R46, 0x1, PT ;  /* 0x000000012e00780c */ /* 0x000fe20003fc5270 */
[----:B------:R-:W-:-:S05]  /*1af0*/  VIADD R37, R36, 0xffffff80 ;  /* 0xffffff8024257836 */ /* 0x000fca0000000000 */
[----:B------:R-:W-:Y:S01]  /*1b00*/  SHF.R.S32.HI R36, RZ, 0x1f, R37 ;  /* 0x0000001fff247819 */ /* 0x000fe20000011425 */
[----:B------:R-:W3:Y:S03]  /*1b10*/  @P0 LDC R7, c[0x0][0x430] ;  /* 0x00010c00ff070b82 */ /* 0x000ee60000000800 */
[----:B------:R-:W-:-:S04]  /*1b20*/  LEA.HI R36, R36, R37, RZ, 0x2 ;  /* 0x0000002524247211 */ /* 0x000fc800078f10ff */
[----:B------:R-:W-:-:S05]  /*1b30*/  LOP3.LUT R36, R36, 0xfffffffc, RZ, 0xc0, !PT ;  /* 0xfffffffc24247812 */ /* 0x000fca00078ec0ff */
[----:B------:R-:W-:Y:S02]  /*1b40*/  IMAD.IADD R36, R37, 0x1, -R36 ;  /* 0x0000000125247824 */ /* 0x000fe400078e0a24 */
[----:B-1----:R-:W-:-:S04]  /*1b50*/  @P0 IMAD.HI.U32 R0, R34, R3, RZ ;  /* 0x0000000322000227 */ /* 0x002fc800078e00ff */
[----:B------:R-:W-:Y:S02]  /*1b60*/  IMAD R3, R72, R13, R6 ;  /* 0x0000000d48037224 */ /* 0x000fe400078e0206 */
[----:B------:R-:W-:Y:S01]  /*1b70*/  IMAD R6, R237, R12, RZ ;  /* 0x0000000ced067224 */ /* 0x000fe200078e02ff */
[----:B---3--:R-:W-:Y:S01]  /*1b80*/  @P0 SHF.R.U32.HI R34, RZ, R7, R0 ;  /* 0x00000007ff220219 */ /* 0x008fe20000011600 */
        /* <DEDUP_REMOVED lines=8> */
[----:B------:R-:W-:-:S04]  /*1c10*/  ULDC.64 UR4, c[0x0][0x300] ;  /* 0x0000c00000047ab9 */ /* 0x000fc80000000a00 */
[----:B------:R-:W-:Y:S01]  /*1c20*/  IADD3 R5, R5, R3, RZ ;  /* 0x0000000305057210 */ /* 0x000fe20007ffe0ff */
[----:B----4-:R-:W-:-:S04]  /*1c30*/  IMAD.WIDE.U32 R38, R19, R64, R16 ;  /* 0x0000004013267225 */ /* 0x010fc800078e0010 */
[----:B------:R-:W-:Y:S02]  /*1c40*/  IMAD.MOV.U32 R40, RZ, RZ, R38 ;  /* 0x000000ffff287224 */ /* 0x000fe400078e0026 */
[----:B------:R-:W-:Y:S02]  /*1c50*/  IMAD R79, R13, 0x60, RZ ;  /* 0x000000600d4f7824 */ /* 0x000fe400078e02ff */
[----:B------:R-:W-:Y:S02]  /*1c60*/  IMAD.MOV.U32 R77, RZ, RZ, 0x20 ;  /* 0x00000020ff4d7424 */ /* 0x000fe400078e00ff */
[----:B------:R-:W-:Y:S01]  /*1c70*/  VIADD R100, R46, 0x8 ;  /* 0x000000082e647836 */ /* 0x000fe20000000000 */
[----:B------:R-:W-:Y:S01]  /*1c80*/  SHF.R.U32.HI R46, RZ, 0x3, R224 ;  /* 0x00000003ff2e7819 */ /* 0x000fe200000116e0 */
[----:B------:R-:W-:Y:S01]  /*1c90*/  IMAD R49, R65, 0x60, RZ ;  /* 0x0000006041317824 */ /* 0x000fe200078e02ff */
[----:B0-----:R-:W-:Y:S01]  /*1ca0*/  SHF.L.U64.HI R74, R70, 0x6, R71 ;  /* 0x00000006464a7819 */ /* 0x001fe20000010247 */
[----:B------:R-:W-:-:S02]  /*1cb0*/  IMAD R81, R71, 0x60, RZ ;  /* 0x0000006047517824 */ /* 0x000fc400078e02ff */
[----:B------:R-:W-:Y:S01]  /*1cc0*/  IMAD.SHL.U32 R75, R70, 0x40, RZ ;  /* 0x00000040464b7824 */ /* 0x000fe200078e00ff */
[----:B------:R-:W-:Y:S02]  /*1cd0*/  SHF.R.S32.HI R98, RZ, 0x1f, R234 ;  /* 0x0000001fff627819 */ /* 0x000fe400000114ea */
[----:B--2---:R-:W-:Y:S02]  /*1ce0*/  SHF.R.S32.HI R0, RZ, 0x1f, R31 ;  /* 0x0000001fff007819 */ /* 0x004fe4000001141f */
[----:B------:R-:W-:Y:S02]  /*1cf0*/  SEL R35, R31, RZ, !P0 ;  /* 0x000000ff1f237207 */ /* 0x000fe40004000000 */
[----:B------:R-:W-:-:S03]  /*1d00*/  SEL R32, R0, RZ, !P0 ;  /* 0x000000ff00207207 */ /* 0x000fc60004000000 */
[----:B------:R-:W-:-:S04]  /*1d10*/  IMAD.WIDE.U32 R14, R35, UR4, R4 ;  /* 0x00000004230e7c25 */ /* 0x000fc8000f8e0004 */
[----:B------:R-:W-:Y:S02]  /*1d20*/  IMAD R0, R32, UR4, RZ ;  /* 0x0000000420007c24 */ /* 0x000fe4000f8e02ff */
[----:B------:R-:W-:-:S04]  /*1d30*/  IMAD.WIDE.U32 R4, R19, R12, R16 ;  /* 0x0000000c13047225 */ /* 0x000fc800078e0010 */
[----:B------:R-:W-:Y:S01]  /*1d40*/  IMAD R3, R35, UR5, R0 ;  /* 0x0000000523037c24 */ /* 0x000fe2000f8e0200 */
[----:B------:R-:W-:Y:S05]  /*1d50*/  @!P6 WARPSYNC.ALL ;  /* 0x000000000000e948 */ /* 0x000fea0003800000 */
[----:B------:R-:W-:Y:S01]  /*1d60*/  VIADD R0, R16, 0x20 ;  /* 0x0000002010007836 */ /* 0x000fe20000000000 */
[----:B------:R-:W-:Y:S01]  /*1d70*/  ULDC UR6, c[0x0][0x310] ;  /* 0x0000c40000067ab9 */ /* 0x000fe20000000800 */
[----:B------:R-:W-:Y:S01]  /*1d80*/  IMAD.IADD R3, R15, 0x1, R3 ;  /* 0x000000010f037824 */ /* 0x000fe200078e0203 */
[----:B------:R-:W-:Y:S01]  /*1d90*/  @!P6 BAR.SYNC.DEFER_BLOCKING 0x9, 0x100 ;  /* 0x024400000000eb1d */ /* 0x000fe20000010000 */
[----:B------:R-:W-:-:S02]  /*1da0*/  IADD3 R4, P0, R14, R4, RZ ;  /* 0x000000040e047210 */ /* 0x000fc40007f1e0ff */
[----:B------:R-:W-:Y:S02]  /*1db0*/  ISETP.GE.AND P1, PT, R0, UR6, PT ;  /* 0x0000000600007c0c */ /* 0x000fe4000bf26270 */
[----:B------:R-:W-:Y:S01]  /*1dc0*/  IADD3.X R5, R3, R5, R6, P0, !PT ;  /* 0x0000000503057210 */ /* 0x000fe200007fe406 */
[----:B------:R-:W-:Y:S01]  /*1dd0*/  ULDC.64 UR4, c[0x0][0x320] ;  /* 0x0000c80000047ab9 */ /* 0x000fe20000000a00 */
[----:B------:R-:W-:Y:S02]  /*1de0*/  SEL R7, RZ, 0xffffffff, P1 ;  /* 0xffffffffff077807 */ /* 0x000fe40000800000 */
[----:B------:R-:W-:Y:S02]  /*1df0*/  ISETP.GE.AND P0, PT, R16, UR6, PT ;  /* 0x0000000610007c0c */ /* 0x000fe4000bf06270 */
[----:B------:R-:W-:Y:S01]  /*1e00*/  ISETP.GE.AND P2, PT, R10, UR6, PT ;  /* 0x000000060a007c0c */ /* 0x000fe2000bf46270 */
[----:B------:R-:W-:Y:S01]  /*1e10*/  IMAD.SHL.U32 R9, R7, 0x2, RZ ;  /* 0x0000000207097824 */ /* 0x000fe200078e00ff */
[----:B------:R-:W-:Y:S01]  /*1e20*/  SEL R6, RZ, 0x1, P0 ;  /* 0x00000001ff067807 */ /* 0x000fe20000000000 */
[----:B------:R-:W-:Y:S01]  /*1e30*/  IMAD R7, R8, UR4, RZ ;  /* 0x0000000408077c24 */ /* 0x000fe2000f8e02ff */
[----:B------:R-:W-:Y:S01]  /*1e40*/  ISETP.GE.AND P3, PT, R11, UR6, PT ;  /* 0x000000060b007c0c */ /* 0x000fe2000bf66270 */
[----:B------:R-:W-:Y:S01]  /*1e50*/  VIADD R8, R16, 0x80 ;  /* 0x0000008010087836 */ /* 0x000fe20000000000 */
[----:B------:R-:W-:Y:S01]  /*1e60*/  LOP3.LUT R20, R9, 0x2, R6, 0xe2, !PT ;  /* 0x0000000209147812 */ /* 0x000fe200078ee206 */
[----:B------:R-:W-:-:S02]  /*1e70*/  IMAD R31, R34, UR5, R7 ;  /* 0x00000005221f7c24 */ /* 0x000fc4000f8e0207 */
[C---:B------:R-:W-:Y:S02]  /*1e80*/  VIADD R6, R16.reuse, 0x40 ;  /* 0x0000004010067836 */ /* 0x040fe40000000000 */
[C---:B------:R-:W-:Y:S02]  /*1e90*/  VIADD R7, R16.reuse, 0x60 ;  /* 0x0000006010077836 */ /* 0x040fe40000000000 */
[----:B------:R-:W-:Y:S01]  /*1ea0*/  VIADD R9, R16, 0xa0 ;  /* 0x000000a010097836 */ /* 0x000fe20000000000 */
[----:B------:R-:W-:Y:S01]  /*1eb0*/  ISETP.GE.AND P0, PT, R6, UR6, PT ;  /* 0x0000000606007c0c */ /* 0x000fe2000bf06270 */
[----:B------:R-:W-:Y:S01]  /*1ec0*/  IMAD.WIDE.U32 R10, R34, UR4, R16 ;  /* 0x00000004220a7c25 */ /* 0x000fe2000f8e0010 */
[----:B------:R-:W-:Y:S01]  /*1ed0*/  ISETP.GE.AND P1, PT, R7, UR6, PT ;  /* 0x0000000607007c0c */ /* 0x000fe2000bf26270 */
[----:B------:R-:W-:Y:S01]  /*1ee0*/  ULDC.64 UR4, c[0x0][0x328] ;  /* 0x0000ca0000047ab9 */ /* 0x000fe20000000a00 */
[----:B------:R-:W-:Y:S01]  /*1ef0*/  SEL R21, RZ, 0x4, P0 ;  /* 0x00000004ff157807 */ /* 0x000fe20000000000 */
[----:B------:R-:W-:Y:S01]  /*1f00*/  IMAD.IADD R11, R11, 0x1, R31 ;  /* 0x000000010b0b7824 */ /* 0x000fe200078e021f */
[----:B------:R-:W-:Y:S01]  /*1f10*/  SEL R30, RZ, 0x8, P1 ;  /* 0x00000008ff1e7807 */ /* 0x000fe20000800000 */
[----:B------:R-:W-:Y:S01]  /*1f20*/  IMAD R31, R32, UR4, RZ ;  /* 0x00000004201f7c24 */ /* 0x000fe2000f8e02ff */
[----:B------:R-:W-:-:S02]  /*1f30*/  ISETP.GE.AND P0, PT, R8, UR6, PT ;  /* 0x0000000608007c0c */ /* 0x000fc4000bf06270 */
[----:B------:R-:W-:Y:S02]  /*1f40*/  ISETP.GE.AND P1, PT, R9, UR6, PT ;  /* 0x0000000609007c0c */ /* 0x000fe4000bf26270 */
[----:B------:R-:W-:Y:S02]  /*1f50*/  LOP3.LUT R20, R30, R20, R21, 0xfe, !PT ;  /* 0x000000141e147212 */ /* 0x000fe400078efe15 */
[----:B------:R-:W-:Y:S02]  /*1f60*/  SEL R21, RZ, 0x10, P0 ;  /* 0x00000010ff157807 */ /* 0x000fe40000000000 */
[----:B------:R-:W-:Y:S02]  /*1f70*/  SEL R30, RZ, 0x20, P1 ;  /* 0x00000020ff1e7807 */ /* 0x000fe40000800000 */
[----:B------:R-:W-:Y:S02]  /*1f80*/  ISETP.GE.AND P0, PT, R16, R97, PT ;  /* 0x000000611000720c */ /* 0x000fe40003f06270 */
[----:B------:R-:W-:Y:S01]  /*1f90*/  LOP3.LUT R32, R30, R20, R21, 0xfe, !PT ;  /* 0x000000141e207212 */ /* 0x000fe200078efe15 */
[----:B------:R-:W-:Y:S01]  /*1fa0*/  IMAD.SHL.U32 R20, R36, 0x4, RZ ;  /* 0x0000000424147824 */ /* 0x000fe200078e00ff */
[----:B------:R-:W-:-:S02]  /*1fb0*/  SEL R21, RZ, 0x40, P2 ;  /* 0x00000040ff157807 */ /* 0x000fc40001000000 */
[----:B------:R-:W-:Y:S02]  /*1fc0*/  SEL R43, R97, RZ, P0 ;  /* 0x000000ff612b7207 */ /* 0x000fe40000000000 */
[----:B------:R-:W-:Y:S01]  /*1fd0*/  LOP3.LUT R94, R32, R21, RZ, 0xfc, !PT ;  /* 0x00000015205e7212 */ /* 0x000fe200078efcff */
[----:B------:R-:W-:Y:S02]  /*1fe0*/  IMAD R32, R237, R64, RZ ;  /* 0x00000040ed207224 */ /* 0x000fe400078e02ff */
[----:B------:R-:W-:Y:S02]  /*1ff0*/  IMAD.IADD R43, R16, 0x1, R43 ;  /* 0x00000001102b7824 */ /* 0x000fe400078e022b */
[C---:B------:R-:W-:Y:S02]  /*2000*/  IMAD R47, R35.reuse, UR5, R31 ;  /* 0x00000005232f7c24 */ /* 0x040fe4000f8e021f */
[----:B------:R-:W-:Y:S01]  /*2010*/  IMAD.WIDE.U32 R30, R35, UR4, R10 ;  /* 0x00000004231e7c25 */ /* 0x000fe2000f8e000a */
[----:B------:R-:W-:Y:S01]  /*2020*/  SHF.R.S32.HI R21, RZ, 0x1f, R20 ;  /* 0x0000001fff157819 */ /* 0x000fe20000011414 */
[----:B------:R-:W-:-:S02]  /*2030*/  ULDC UR4, c[0x0][0x2e4] ;  /* 0x0000b90000047ab9 */ /* 0x000fc40000000800 */
[-C--:B------:R-:W-:Y:S02]  /*2040*/  IMAD R10, R237, R70.reuse, RZ ;  /* 0x00000046ed0a7224 */ /* 0x080fe400078e02ff */
[C---:B------:R-:W-:Y:S01]  /*2050*/  IMAD R45, R19.reuse, R65, R32 ;  /* 0x00000041132d7224 */ /* 0x040fe200078e0220 */
[----:B------:R-:W-:Y:S01]  /*2060*/  SHF.R.S32.HI R32, RZ, 0x1f, R43 ;  /* 0x0000001fff207819 */ /* 0x000fe2000001142b */
[----:B------:R-:W-:-:S04]  /*2070*/  IMAD.WIDE.U32 R36, R19, R70, R16 ;  /* 0x0000004613247225 */ /* 0x000fc800078e0010 */
[C---:B------:R-:W-:Y:S01]  /*2080*/  IMAD R69, R19.reuse, R71, R10 ;  /* 0x0000004713457224 */ /* 0x040fe200078e020a */
[----:B------:R-:W-:Y:S01]  /*2090*/  LEA.HI R43, R32, R43, RZ, 0x3 ;  /* 0x0000002b202b7211 */ /* 0x000fe200078f18ff */
[----:B------:R-:W-:Y:S02]  /*20a0*/  IMAD.SHL.U32 R32, R48, 0x40, RZ ;  /* 0x0000004030207824 */ /* 0x000fe400078e00ff */
[----:B------:R-:W-:-:S04]  /*20b0*/  IMAD.WIDE.U32 R10, R19, R70, R20 ;  /* 0x00000046130a7225 */ /* 0x000fc800078e0014 */
[----:B------:R-:W-:Y:S01]  /*20c0*/  IMAD.IADD R67, R69, 0x1, R37 ;  /* 0x0000000145437824 */ /* 0x000fe200078e0225 */
[----:B-----5:R-:W-:Y:S01]  /*20d0*/  SHF.R.S32.HI R37, RZ, 0x1f, R28 ;  /* 0x0000001fff257819 */ /* 0x020fe2000001141c */
[----:B------:R-:W-:Y:S01]  /*20e0*/  IMAD.IADD R41, R45, 0x1, R39 ;  /* 0x000000012d297824 */ /* 0x000fe200078e0227 */
[----:B------:R-:W-:Y:S01]  /*20f0*/  LOP3.LUT R32, R32, 0x1c0, RZ, 0xc0, !PT ;  /* 0x000001c020207812 */ /* 0x000fe200078ec0ff */
[----:B------:R-:W-:Y:S01]  /*2100*/  IMAD.MOV.U32 R68, RZ, RZ, R10 ;  /* 0x000000ffff447224 */ /* 0x000fe200078e000a */
[----:B------:R-:W-:Y:S01]  /*2110*/  SHF.L.U64.HI R10, R12, 0x6, R13 ;  /* 0x000000060c0a7819 */ /* 0x000fe2000001020d */
[----:B------:R-:W-:Y:S02]  /*2120*/  IMAD.MOV.U32 R66, RZ, RZ, R36 ;  /* 0x000000ffff427224 */ /* 0x000fe400078e0024 */
[C---:B------:R-:W-:Y:S02]  /*2130*/  IMAD R13, R37.reuse, R64, RZ ;  /* 0x00000040250d7224 */ /* 0x040fe400078e02ff */
[----:B------:R-:W-:Y:S01]  /*2140*/  IMAD R42, R37, R70, RZ ;  /* 0x00000046252a7224 */ /* 0x000fe200078e02ff */
[----:B------:R-:W-:Y:S01]  /*2150*/  SHF.R.U32.HI R76, RZ, 0x3, R32 ;  /* 0x00000003ff4c7819 */ /* 0x000fe20000011620 */
[----:B------:R-:W-:Y:S01]  /*2160*/  IMAD.WIDE.U32 R36, R28, R64, R40 ;  /* 0x000000401c247225 */ /* 0x000fe200078e0028 */
[----:B------:R-:W-:-:S04]  /*2170*/  LOP3.LUT R41, R32, 0x18, R16, 0xf8, !PT ;  /* 0x0000001820297812 */ /* 0x000fc800078ef810 */
[----:B------:R-:W-:Y:S01]  /*2180*/  LOP3.LUT R41, R41, R76, RZ, 0x3c, !PT ;  /* 0x0000004c29297212 */ /* 0x000fe200078e3cff */
[----:B------:R-:W-:Y:S01]  /*2190*/  IMAD.WIDE.U32 R34, R19, R64, R20 ;  /* 0x0000004013227225 */ /* 0x000fe200078e0014 */
[----:B------:R-:W-:Y:S02]  /*21a0*/  SHF.R.S32.HI R85, RZ, 0x3, R43 ;  /* 0x00000003ff557819 */ /* 0x000fe4000001142b */
[----:B------:R-:W-:Y:S01]  /*21b0*/  LOP3.LUT R86, R43, 0xfffffff8, RZ, 0xc0, !PT ;  /* 0xfffffff82b567812 */ /* 0x000fe200078ec0ff */
[----:B------:R-:W-:Y:S01]  /*21c0*/  IMAD R78, R228, 0x200, R41 ;  /* 0x00000200e44e7824 */ /* 0x000fe200078e0229 */
[----:B------:R-:W-:Y:S01]  /*21d0*/  LOP3.LUT R41, R32, 0x38, R43, 0xf8, !PT ;  /* 0x0000003820297812 */ /* 0x000fe200078ef82b */
[----:B------:R-:W-:Y:S01]  /*21e0*/  IMAD.IADD R39, R35, 0x1, R45 ;  /* 0x0000000123277824 */ /* 0x000fe200078e022d */
[----:B------:R-:W-:Y:S01]  /*21f0*/  LOP3.LUT P1, RZ, R48, 0x4, RZ, 0xc0, !PT ;  /* 0x0000000430ff7812 */ /* 0x000fe2000782c0ff */
[----:B------:R-:W-:Y:S01]  /*2200*/  IMAD.IADD R69, R11, 0x1, R69 ;  /* 0x000000010b457824 */ /* 0x000fe200078e0245 */
[----:B------:R-:W-:Y:S01]  /*2210*/  LOP3.LUT R43, R224, 0x38, R43, 0xf8, !PT ;  /* 0x00000038e02b7812 */ /* 0x000fe200078ef82b */
[----:B------:R-:W-:Y:S01]  /*2220*/  IMAD.MOV.U32 R38, RZ, RZ, R34 ;  /* 0x000000ffff267224 */ /* 0x000fe200078e0022 */
[C---:B------:R-:W-:Y:S01]  /*2230*/  SHF.L.U32 R11, R12.reuse, 0x6, RZ ;  /* 0x000000060c0b7819 */ /* 0x040fe200000006ff */
[----:B------:R-:W-:Y:S01]  /*2240*/  IMAD.WIDE.U32 R34, R12, 0x60, RZ ;  /* 0x000000600c227825 */ /* 0x000fe200078e00ff */
[----:B------:R-:W-:-:S02]  /*2250*/  IADD3 R72, P2, R19, R72, RZ ;  /* 0x0000004813487210 */ /* 0x000fc40007f5e0ff */
[----:B------:R-:W-:Y:S01]  /*2260*/  SHF.L.U64.HI R12, R64, 0x6, R65 ;  /* 0x00000006400c7819 */ /* 0x000fe20000010241 */
[----:B------:R-:W-:Y:S01]  /*2270*/  IMAD R87, R28, R65, R13 ;  /* 0x000000411c577224 */ /* 0x000fe200078e020d */
[----:B------:R-:W-:Y:S01]  /*2280*/  SEL R77, R77, 0xffffffe0, !P1 ;  /* 0xffffffe04d4d7807 */ /* 0x000fe20004800000 */
[----:B------:R-:W-:Y:S01]  /*2290*/  IMAD.SHL.U32 R13, R64, 0x40, RZ ;  /* 0x00000040400d7824 */ /* 0x000fe200078e00ff */
[----:B------:R-:W-:Y:S01]  /*22a0*/  LOP3.LUT R41, R41, R76, RZ, 0x3c, !PT ;  /* 0x0000004c29297212 */ /* 0x000fe200078e3cff */
[C---:B------:R-:W-:Y:S01]  /*22b0*/  IMAD.WIDE.U32 R38, R28.reuse, R64, R38 ;  /* 0x000000401c267225 */ /* 0x040fe200078e0026 */
[----:B------:R-:W-:Y:S02]  /*22c0*/  LOP3.LUT R40, R43, R46, RZ, 0x3c, !PT ;  /* 0x0000002e2b287212 */ /* 0x000fe400078e3cff */
[----:B------:R-:W-:Y:S01]  /*22d0*/  SEL R93, RZ, 0xffffff80, P3 ;  /* 0xffffff80ff5d7807 */ /* 0x000fe20001800000 */
[C---:B------:R-:W-:Y:S02]  /*22e0*/  IMAD R45, R28.reuse, R71, R42 ;  /* 0x000000471c2d7224 */ /* 0x040fe400078e022a */
[----:B------:R-:W-:-:S04]  /*22f0*/  IMAD.WIDE.U32 R66, R28, R70, R66 ;  /* 0x000000461c427225 */ /* 0x000fc800078e0042 */
[----:B------:R-:W-:Y:S01]  /*2300*/  IMAD.WIDE.U32 R68, R28, R70, R68 ;  /* 0x000000461c447225 */ /* 0x000fe200078e0044 */
[----:B------:R-:W-:-:S03]  /*2310*/  LOP3.LUT R93, R94, 0x80, R93, 0xc8, !PT ;  /* 0x000000805e5d7812 */ /* 0x000fc600078ec85d */
[----:B------:R-:W-:-:S04]  /*2320*/  IMAD.WIDE.U32 R64, R64, 0x60, RZ ;  /* 0x0000006040407825 */ /* 0x000fc800078e00ff */
[----:B------:R-:W-:Y:S01]  /*2330*/  IMAD.WIDE.U32 R70, R70, 0x60, RZ ;  /* 0x0000006046467825 */ /* 0x000fe200078e00ff */
[----:B------:R-:W-:Y:S02]  /*2340*/  SHF.R.S32.HI R89, RZ, 0x1f, R86 ;  /* 0x0000001fff597819 */ /* 0x000fe40000011456 */
[----:B------:R-:W-:Y:S01]  /*2350*/  ISETP.GE.AND P1, PT, R16, UR4, PT ;  /* 0x0000000410007c0c */ /* 0x000fe2000bf26270 */
[----:B------:R-:W-:Y:S01]  /*2360*/  IMAD.X R73, R237, 0x1, R44, P2 ;  /* 0x00000001ed497824 */ /* 0x000fe200010e062c */
[----:B------:R-:W-:Y:S01]  /*2370*/  ISETP.GE.AND P2, PT, R0, UR4, PT ;  /* 0x0000000400007c0c */ /* 0x000fe2000bf46270 */
[----:B------:R-:W-:Y:S01]  /*2380*/  IMAD.IADD R83, R87, 0x1, R37 ;  /* 0x0000000157537824 */ /* 0x000fe200078e0225 */
[----:B------:R-:W-:Y:S01]  /*2390*/  LOP3.LUT R94, R94, 0x40, RZ, 0xc0, !PT ;  /* 0x000000405e5e7812 */ /* 0x000fe200078ec0ff */
[----:B------:R-:W-:Y:S02]  /*23a0*/  IMAD.SHL.U32 R97, R97, 0x2, RZ ;  /* 0x0000000261617824 */ /* 0x000fe400078e00ff */
[----:B------:R-:W-:-:S02]  /*23b0*/  IMAD.IADD R79, R35, 0x1, R79 ;  /* 0x00000001234f7824 */ /* 0x000fc400078e024f */
[----:B------:R-:W-:Y:S02]  /*23c0*/  IMAD.IADD R80, R65, 0x1, R49 ;  /* 0x0000000141507824 */ /* 0x000fe400078e0231 */
[----:B------:R-:W-:Y:S02]  /*23d0*/  IMAD.IADD R81, R71, 0x1, R81 ;  /* 0x0000000147517824 */ /* 0x000fe400078e0251 */
[----:B------:R-:W-:Y:S02]  /*23e0*/  IMAD.IADD R82, R77, 0x1, R78 ;  /* 0x000000014d527824 */ /* 0x000fe400078e024e */
[----:B------:R-:W-:Y:S02]  /*23f0*/  IMAD.IADD R84, R45, 0x1, R67 ;  /* 0x000000012d547824 */ /* 0x000fe400078e0243 */
[----:B------:R-:W-:Y:S02]  /*2400*/  IMAD.IADD R87, R39, 0x1, R87 ;  /* 0x0000000127577824 */ /* 0x000fe400078e0257 */
[----:B------:R-:W-:-:S02]  /*2410*/  IMAD.IADD R88, R69, 0x1, R45 ;  /* 0x0000000145587824 */ /* 0x000fc400078e022d */
[----:B------:R-:W-:Y:S02]  /*2420*/  IMAD R90, R228, 0x200, R41 ;  /* 0x00000200e45a7824 */ /* 0x000fe400078e0229 */
[----:B------:R-:W-:Y:S02]  /*2430*/  IMAD.IADD R91, R229, 0x1, R40 ;  /* 0x00000001e55b7824 */ /* 0x000fe400078e0228 */
[----:B------:R-:W-:-:S07]  /*2440*/  IMAD.IADD R92, R31, 0x1, R47 ;  /* 0x000000011f5c7824 */ /* 0x000fce00078e022f */
.L_x_8231:
[----:B------:R-:W0:Y:S01]  /*2450*/  LDC.64 R102, c[0x0][0x2d8] ;  /* 0x0000b600ff667b82 */ /* 0x000e220000000a00 */
[----:B------:R-:W-:Y:S01]  /*2460*/  VIADD R53, R26, 0xffffffff ;  /* 0xffffffff1a357836 */ /* 0x000fe20000000000 */
[----:B------:R-:W-:Y:S05]  /*2470*/  YIELD ;  /* 0x0000000000007946 */ /* 0x000fea0003800000 */
[----:B------:R-:W-:Y:S01]  /*2480*/  SHF.R.S32.HI R47, RZ, 0x1f, R53 ;  /* 0x0000001fff2f7819 */ /* 0x000fe20000011435 */
[----:B------:R-:W1:Y:S01]  /*2490*/  LDC R107, c[0x0][0x3d4] ;  /* 0x0000f500ff6b7b82 */ /* 0x000e620000000800 */
[-C--:B------:R-:W-:Y:S01]  /*24a0*/  IMAD R41, R79, R53.reuse, RZ ;  /* 0x000000354f297224 */ /* 0x080fe200078e02ff */
[----:B------:R-:W-:Y:S01]  /*24b0*/  BSSY B0, `(.L_x_8184) ;  /* 0x00002da000007945 */ /* 0x000fe20003800000 */
[----:B------:R-:W-:-:S04]  /*24c0*/  IMAD.WIDE.U32 R104, R34, R53, RZ ;  /* 0x0000003522687225 */ /* 0x000fc800078e00ff */
[----:B------:R-:W-:Y:S01]  /*24d0*/  IMAD R43, R47, R34, R41 ;  /* 0x000000222f2b7224 */ /* 0x000fe200078e0229 */
[-C--:B------:R-:W-:Y:S01]  /*24e0*/  IADD3 R26, P3, P4, R4, R104.reuse, R11 ;  /* 0x00000068041a7210 */ /* 0x080fe20007c7e00b */
[----:B------:R-:W-:Y:S01]  /*24f0*/  IMAD R108, R2, 0x1800, R78 ;  /* 0x00001800026c7824 */ /* 0x000fe200078e024e */
[----:B------:R-:W-:Y:S01]  /*2500*/  IADD3 R41, P5, R4, R104, RZ ;  /* 0x0000006804297210 */ /* 0x000fe20007fbe0ff */
[----:B------:R-:W-:Y:S02]  /*2510*/  IMAD.IADD R58, R105, 0x1, R43 ;  /* 0x00000001693a7824 */ /* 0x000fe400078e022b */
[----:B------:R-:W-:Y:S01]  /*2520*/  IMAD R106, R2, 0x1800, R82 ;  /* 0x00001800026a7824 */ /* 0x000fe200078e0252 */
[----:B------:R-:W-:Y:S01]  /*2530*/  LEA R108, R108, R25, 0x1 ;  /* 0x000000196c6c7211 */ /* 0x000fe200078e08ff */
[----:B------:R-:W-:Y:S01]  /*2540*/  IMAD.X R42, R58, 0x1, R5, P5 ;  /* 0x000000013a2a7824 */ /* 0x000fe200028e0605 */
[----:B------:R-:W-:Y:S01]  /*2550*/  IADD3.X R40, R5, R58, R10, P3, P4 ;  /* 0x0000003a05287210 */ /* 0x000fe20001fe840a */
[----:B------:R-:W-:Y:S01]  /*2560*/  IMAD R106, R106, 0x2, R25 ;  /* 0x000000026a6a7824 */ /* 0x000fe200078e0219 */
[----:B0-----:R-:W-:-:S02]  /*2570*/  LEA R48, P3, R26, R102, 0x1 ;  /* 0x000000661a307211 */ /* 0x001fc400078608ff */
[----:B------:R-:W-:Y:S02]  /*2580*/  LEA R50, P5, R41, R102, 0x1 ;  /* 0x0000006629327211 */ /* 0x000fe400078a08ff */
[----:B------:R-:W-:Y:S01]  /*2590*/  LEA.HI.X R49, R26, R103, R40, 0x1, P3 ;  /* 0x000000671a317211 */ /* 0x000fe200018f0c28 */
[----:B------:R-:W-:Y:S01]  /*25a0*/  IMAD.MOV.U32 R26, RZ, RZ, R53 ;  /* 0x000000ffff1a7224 */ /* 0x000fe200078e0035 */
[----:B-1----:R-:W-:Y:S02]  /*25b0*/  ISETP.GE.AND P3, PT, R107, 0x1, PT ;  /* 0x000000016b00780c */ /* 0x002fe40003f66270 */
[----:B------:R-:W-:Y:S02]  /*25c0*/  ISETP.GT.AND P4, PT, R53, R27, PT ;  /* 0x0000001b3500720c */ /* 0x000fe40003f84270 */
[----:B------:R-:W-:Y:S02]  /*25d0*/  LEA.HI.X R51, R41, R103, R42, 0x1, P5 ;  /* 0x0000006729337211 */ /* 0x000fe400028f0c2a */
[----:B------:R-:W-:-:S07]  /*25e0*/  P2R R96, PR, RZ, 0x10 ;  /* 0x00000010ff607803 */ /* 0x000fce0000000000 */
[----:B----4-:R-:W-:Y:S05]  /*25f0*/  @!P3 BRA `(.L_x_8185) ;  /* 0x0000002800a4b947 */ /* 0x010fea0003800000 */
        /* <DEDUP_REMOVED lines=42> */
.L_x_8188:
[----:B------:R-:W-:Y:S05]  /*28a0*/  BSYNC B1 ;  /* 0x0000000000017941 */ /* 0x000fea0003800000 */
.L_x_8187:
[----:B------:R-:W-:Y:S01]  /*28b0*/  ISETP.GE.AND P5, PT, R234, R101, PT ;  /* 0x00000065ea00720c */ /* 0x000fe20003fa6270 */
[----:B------:R-:W-:Y:S01]  /*28c0*/  BSSY B1, `(.L_x_8189) ;  /* 0x000001c000017945 */ /* 0x000fe20003800000 */
[----:B0-----:R-:W-:Y:S02]  /*28d0*/  CS2R R52, SRZ ;  /* 0x0000000000347805 */ /* 0x001fe4000001ff00 */
[----:B------:R-:W-:Y:S01]  /*28e0*/  CS2R R44, SRZ ;  /* 0x00000000002c7805 */ /* 0x000fe2000001ff00 */
        /* <DEDUP_REMOVED lines=25> */
.L_x_8190:
[----:B------:R-:W-:Y:S05]  /*2a80*/  BSYNC B1 ;  /* 0x0000000000017941 */ /* 0x000fea0003800000 */
.L_x_8189:
[----:B0-----:R-:W2:Y:S01]  /*2a90*/  LDL R40, [R1+0x7c] ;  /* 0x00007c0001287983 */ /* 0x001ea20000100800 */
        /* <DEDUP_REMOVED lines=24> */
[----:B------:R-:W-:Y:S01]  /*2c20*/  UISETP.NE.AND UP0, UPT, UR4, 0x3, UPT ;  /* 0x000000030400788c */ /* 0x000fe2000bf05270 */
[----:B------:R-:W-:Y:S02]  /*2c30*/  IMAD.MOV.U32 R40, RZ, RZ, R46 ;  /* 0x000000ffff287224 */ /* 0x000fe400078e002e */
[----:B------:R-:W-:Y:S02]  /*2c40*/  PRMT R109, R42, 0x7610, R109 ;  /* 0x000076102a6d7816 */ /* 0x000fe4000000006d */
[----:B------:R-:W-:Y:S02]  /*2c50*/  MOV R42, R54 ;  /* 0x00000036002a7202 */ /* 0x000fe40000000f00 */
[----:B------:R-:W-:Y:S02]  /*2c60*/  PLOP3.LUT P3, PT, PT, PT, UP0, 0x80, 0x0 ;  /* 0x000000000000781c */ /* 0x000fe40003f6f008 */
[----:B------:R-:W-:Y:S01]  /*2c70*/  PRMT R102, R40, 0x7610, R102 ;  /* 0x0000761028667816 */ /* 0x000fe20000000066 */
[----:B------:R-:W-:Y:S01]  /*2c80*/  IMAD.MOV.U32 R40, RZ, RZ, R44 ;  /* 0x000000ffff287224 */ /* 0x000fe200078e002c */
[----:B------:R-:W-:-:S04]  /*2c90*/  PRMT R112, R42, 0x7610, R112 ;  /* 0x000076102a707816 */ /* 0x000fc80000000070 */
[----:B------:R-:W-:-:S05]  /*2ca0*/  PRMT R104, R40, 0x7610, R104 ;  /* 0x0000761028687816 */ /* 0x000fca0000000068 */
[----:B------:R-:W-:Y:S05]  /*2cb0*/  @!P3 BRA `(.L_x_8191) ;  /* 0x000000000004b947 */ /* 0x000fea0003800000 */
[----:B------:R-:W-:Y:S01]  /*2cc0*/  BPT.TRAP 0x1 ;  /* 0x000000040000795c */ /* 0x000fe20000300000 */
.L_x_8191:
[----:B------:R-:W-:Y:S01]  /*2cd0*/  IMAD R95, R2, 0x8, R18 ;  /* 0x00000008025f7824 */ /* 0x000fe200078e0212 */
[----:B------:R-:W-:Y:S01]  /*2ce0*/  SHF.L.U32 R110, R23, 0x1f, RZ ;  /* 0x0000001f176e7819 */ /* 0x000fe200000006ff */
[----:B------:R-:W-:Y:S03]  /*2cf0*/  BSSY B1, `(.L_x_8192) ;  /* 0x0000003000017945 */ /* 0x000fe60003800000 */
[----:B------:R-:W0:Y:S02]  /*2d00*/  SYNCS.PHASECHK.TRANS64.TRYWAIT P6, [R95+URZ+0x32490], R110 ;  /* 0x0324906e5f0075a7 */ /* 0x000e2400080c017f */
[----:B0-----:R-:W-:Y:S05]  /*2d10*/  @!P6 BRA `(.L_x_8193) ;  /* 0x000001400070e947 */ /* 0x001fea0003800000 */
.L_x_8410:
[----:B------:R-:W-:Y:S05]  /*2d20*/  BSYNC B1 ;  /* 0x0000000000017941 */ /* 0x000fea0003800000 */
.L_x_8192:
        /* <DEDUP_REMOVED lines=54> */
.L_x_8199:
[----:B------:R-:W-:Y:S05]  /*3090*/  BSYNC B3 ;  /* 0x0000000000037941 */ /* 0x000fea0003800000 */
.L_x_8198:
[----:B--2---:R1:W-:Y:S02]  /*30a0*/  STG.E.128 desc[UR60][R50.64], R40 ;  /* 0x0000002832007986 */ /* 0x0043e4000c101d3c */
.L_x_8197:
[----:B------:R-:W-:Y:S05]  /*30b0*/  BSYNC B2 ;  /* 0x0000000000027941 */ /* 0x000fea0003800000 */
.L_x_8196:
        /* <DEDUP_REMOVED lines=32> */
[----:B------:R-:W-:Y:S02]  /*32c0*/  IMAD.U32 R41, R40, 0x10000, RZ ;  /* 0x0001000028297824 */ /* 0x000fe400078e00ff */
[----:B------:R-:W-:Y:S01]  /*32d0*/  FFMA.FTZ R63, R56, R63, -R43 ;  /* 0x0000003f383f7223 */ /* 0x000fe2000001082b */
[----:B------:R-:W-:Y:S01]  /*32e0*/  LOP3.LUT R40, R40, 0xffff0000, RZ, 0xc0, !PT ;  /* 0xffff000028287812 */ /* 0x000fe200078ec0ff */
[----:B------:R-:W-:Y:S01]  /*32f0*/  FFMA.FTZ R56, R56, R117, R57 ;  /* 0x0000007538387223 */ /* 0x000fe20000010039 */
[C---:B------:R-:W-:Y:S01]  /*3300*/  FMUL.FTZ R57, R59.reuse, R116 ;  /* 0x000000743b397220 */ /* 0x040fe20000410000 */
[----:B------:R-:W-:Y:S01]  /*3310*/  FMUL.FTZ R59, R59, R62 ;  /* 0x0000003e3b3b7220 */ /* 0x000fe20000410000 */
[C---:B------:R-:W-:Y:S01]  /*3320*/  FFMA.FTZ R119, R42.reuse, R61, -R119 ;  /* 0x0000003d2a777223 */ /* 0x040fe20000010877 */
        /* <DEDUP_REMOVED lines=13> */
.L_x_8201:
[----:B------:R-:W-:Y:S05]  /*3400*/  BSYNC B2 ;  /* 0x0000000000027941 */ /* 0x000fea0003800000 */
.L_x_8200:
[----:B--2---:R2:W-:Y:S02]  /*3410*/  STG.E.128 desc[UR60][R50.64+0x40], R40 ;  /* 0x0000402832007986 */ /* 0x0045e4000c101d3c */
.L_x_8195:
[----:B------:R-:W-:Y:S05]  /*3420*/  BSYNC B1 ;  /* 0x0000000000017941 */ /* 0x000fea0003800000 */
.L_x_8194:
[----:B------:R-:W-:Y:S05]  /*3430*/  @P5 BRA `(.L_x_8202) ;  /* 0x0000001c00845947 */ /* 0x000fea0003800000 */
[----:B------:R-:W-:Y:S04]  /*3440*/  BSSY B1, `(.L_x_8203) ;  /* 0x0000036000017945 */ /* 0x000fe80003800000 */
[----:B------:R-:W-:Y:S05]  /*3450*/  @P1 BRA `(.L_x_8204) ;  /* 0x0000000000d01947 */ /* 0x000fea0003800000 */
[----:B-12---:R1:W2:Y:S01]  /*3460*/  LDS.128 R40, [R108+0x2000] ;  /* 0x002000006c287984 */ /* 0x0062a20000000c00 */
        /* <DEDUP_REMOVED lines=37> */
[CC--:B------:R-:W-:Y:S01]  /*36c0*/  FMUL.FTZ R42, R40.reuse, R112.reuse ;  /* 0x00000070282a7220 */ /* 0x0c0fe20000410000 */
        /* <DEDUP_REMOVED lines=11> */
.L_x_8206:
[----:B------:R-:W-:Y:S05]  /*3780*/  BSYNC B2 ;  /* 0x0000000000027941 */ /* 0x000fea0003800000 */
.L_x_8205:
[----:B--2---:R3:W-:Y:S02]  /*3790*/  STG.E.128 desc[UR60][R48.64], R40 ;  /* 0x0000002830007986 */ /* 0x0047e4000c101d3c */
.L_x_8204:
[----:B------:R-:W-:Y:S05]  /*37a0*/  BSYNC B1 ;  /* 0x0000000000017941 */ /* 0x000fea0003800000 */
.L_x_8203:
        /* <DEDUP_REMOVED lines=52> */
.L_x_8208:
[----:B------:R-:W-:Y:S05]  /*3af0*/  BSYNC B1 ;  /* 0x0000000000017941 */ /* 0x000fea0003800000 */
.L_x_8207:
[----:B--2---:R1:W-:Y:S01]  /*3b00*/  STG.E.128 desc[UR60][R48.64+0x40], R40 ;  /* 0x0000402830007986 */ /* 0x0043e2000c101d3c */
[----:B------:R-:W-:Y:S05]  /*3b10*/  BRA `(.L_x_8202) ;  /* 0x0000001400cc7947 */ /* 0x000fea0003800000 */
.L_x_8186:
[----:B------:R-:W2:Y:S01]  /*3b20*/  LDL R44, [R1+0x7c] ;  /* 0x00007c00012c7983 */ /* 0x000ea20000100800 */
[----:B------:R-:W-:-:S04]  /*3b30*/  ISETP.GE.AND P3, PT, R234, R101, PT ;  /* 0x00000065ea00720c */ /* 0x000fc80003f66270 */
        /* <DEDUP_REMOVED lines=9> */
[----:B------:R-:W3:Y:S01]  /*3bd0*/  @!P4 LDC.64 R48, c[0x0][0x3e0] ;  /* 0x0000f800ff30cb82 */ /* 0x000ee20000000a00 */
[----:B------:R-:W-:-:S05]  /*3be0*/  @!P4 IADD3 R40, P5, R66, R40, RZ ;  /* 0x000000284228c210 */ /* 0x000fca0007fbe0ff */
[----:B------:R-:W-:Y:S01]  /*3bf0*/  @!P4 IMAD.X R41, R95, 0x1, R84, P5 ;  /* 0x000000015f29c824 */ /* 0x000fe200028e0654 */
[----:B------:R-:W-:Y:S02]  /*3c00*/  CS2R R46, SRZ ;  /* 0x00000000002e7805 */ /* 0x000fe4000001ff00 */
[----:B--2---:R-:W-:Y:S02]  /*3c10*/  R2UR UR4, R44 ;  /* 0x000000002c0472ca */ /* 0x004fe400000e0000 */
[----:B------:R-:W2:Y:S02]  /*3c20*/  @!P4 LDC.64 R44, c[0x0][0x3c8] ;  /* 0x0000f200ff2ccb82 */ /* 0x000ea40000000a00 */
[----:B--2---:R-:W-:-:S04]  /*3c30*/  @!P4 LEA R44, P5, R40, R44, 0x1 ;  /* 0x0000002c282cc211 */ /* 0x004fc800078a08ff */
[----:B------:R-:W-:Y:S02]  /*3c40*/  @!P4 LEA.HI.X R45, R40, R45, R41, 0x1, P5 ;  /* 0x0000002d282dc211 */ /* 0x000fe400028f0c29 */
[----:B------:R-:W-:-:S04]  /*3c50*/  @!P4 IADD3 R42, P5, R36, R42, RZ ;  /* 0x0000002a242ac210 */ /* 0x000fc80007fbe0ff */
[----:B------:R-:W-:Y:S02]  /*3c60*/  @!P4 IADD3.X R40, R110, R83, RZ, P5, !PT ;  /* 0x000000536e28c210 */ /* 0x000fe40002ffe4ff */
[----:B---3--:R-:W-:-:S04]  /*3c70*/  @!P4 LEA R48, P5, R42, R48, 0x1 ;  /* 0x000000302a30c211 */ /* 0x008fc800078a08ff */
[----:B------:R-:W-:Y:S02]  /*3c80*/  @!P4 LEA.HI.X R49, R42, R49, R40, 0x1, P5 ;  /* 0x000000312a31c211 */ /* 0x000fe400028f0c28 */
[----:B------:R-:W-:Y:S02]  /*3c90*/  CS2R R42, SRZ ;  /* 0x00000000002a7805 */ /* 0x000fe4000001ff00 */
[----:B------:R-:W-:-:S06]  /*3ca0*/  CS2R R40, SRZ ;  /* 0x0000000000287805 */ /* 0x000fcc000001ff00 */
[----:B------:R2:W3:Y:S02]  /*3cb0*/  @!P4 LDG.E.128 R40, desc[UR60][R44.64] ;  /* 0x0000003c2c28c981 */ /* 0x0004e4000c1e1d00 */
[----:B--2---:R-:W-:-:S06]  /*3cc0*/  CS2R R44, SRZ ;  /* 0x00000000002c7805 */ /* 0x004fcc000001ff00 */
[----:B------:R2:W4:Y:S01]  /*3cd0*/  @!P4 LDG.E.128 R44, desc[UR60][R48.64] ;  /* 0x0000003c302cc981 */ /* 0x000522000c1e1d00 */
[----:B0-----:R-:W-:-:S04]  /*3ce0*/  @!P3 LEA R52, P4, R50, R52, 0x1 ;  /* 0x000000343234b211 */ /* 0x001fc800078808ff */
[----:B------:R-:W-:Y:S02]  /*3cf0*/  @!P3 LEA.HI.X R53, R50, R53, R51, 0x1, P4 ;  /* 0x000000353235b211 */ /* 0x000fe400020f0c33 */
[----:B------:R-:W-:Y:S02]  /*3d00*/  CS2R R50, SRZ ;  /* 0x0000000000327805 */ /* 0x000fe4000001ff00 */
[C---:B-1----:R-:W-:Y:S02]  /*3d10*/  @!P3 LEA R56, P4, R54.reuse, R56, 0x1 ;  /* 0x000000383638b211 */ /* 0x042fe400078808ff */
[----:B--2---:R-:W-:Y:S02]  /*3d20*/  CS2R R48, SRZ ;  /* 0x0000000000307805 */ /* 0x004fe4000001ff00 */
[----:B------:R-:W-:Y:S02]  /*3d30*/  @!P3 LEA.HI.X R57, R54, R57, R55, 0x1, P4 ;  /* 0x000000393639b211 */ /* 0x000fe400020f0c37 */
[----:B------:R-:W-:-:S02]  /*3d40*/  CS2R R54, SRZ ;  /* 0x0000000000367805 */ /* 0x000fc4000001ff00 */
[----:B------:R0:W2:Y:S02]  /*3d50*/  @!P3 LDG.E.128 R48, desc[UR60][R52.64] ;  /* 0x0000003c3430b981 */ /* 0x0000a4000c1e1d00 */
[----:B0-----:R-:W-:-:S06]  /*3d60*/  CS2R R52, SRZ ;  /* 0x0000000000347805 */ /* 0x001fcc000001ff00 */
[----:B------:R0:W5:Y:S01]  /*3d70*/  @!P3 LDG.E.128 R52, desc[UR60][R56.64] ;  /* 0x0000003c3834b981 */ /* 0x000162000c1e1d00 */
[----:B------:R-:W-:Y:S01]  /*3d80*/  UISETP.NE.AND UP0, UPT, UR4, 0x3, UPT ;  /* 0x000000030400788c */ /* 0x000fe2000bf05270 */
[----:B------:R-:W-:-:S05]  /*3d90*/  ISETP.GE.AND P4, PT, R16, R107, PT ;  /* 0x0000006b1000720c */ /* 0x000fca0003f86270 */
[----:B------:R-:W-:Y:S01]  /*3da0*/  PLOP3.LUT P3, PT, PT, PT, UP0, 0x80, 0x0 ;  /* 0x000000000000781c */ /* 0x000fe20003f6f008 */
[----:B---3--:R-:W-:Y:S02]  /*3db0*/  IMAD.MOV.U32 R59, RZ, RZ, R42 ;  /* 0x000000ffff3b7224 */ /* 0x008fe400078e002a */
[----:B------:R-:W-:Y:S02]  /*3dc0*/  IMAD.MOV.U32 R60, RZ, RZ, R43 ;  /* 0x000000ffff3c7224 */ /* 0x000fe400078e002b */
[----:B------:R-:W-:Y:S01]  /*3dd0*/  IMAD.MOV.U32 R61, RZ, RZ, R40 ;  /* 0x000000ffff3d7224 */ /* 0x000fe200078e0028 */
[----:B------:R-:W-:Y:S01]  /*3de0*/  PRMT R113, R113, 0x5410, R59 ;  /* 0x0000541071717816 */ /* 0x000fe2000000003b */
[----:B------:R-:W-:Y:S01]  /*3df0*/  IMAD.MOV.U32 R62, RZ, RZ, R41 ;  /* 0x000000ffff3e7224 */ /* 0x000fe200078e0029 */
[----:B------:R-:W-:Y:S02]  /*3e00*/  PRMT R135, R60, 0x7610, R135 ;  /* 0x000076103c877816 */ /* 0x000fe40000000087 */
[----:B------:R-:W-:-:S02]  /*3e10*/  PRMT R115, R115, 0x5410, R61 ;  /* 0x0000541073737816 */ /* 0x000fc4000000003d */
[----:B------:R-:W-:Y:S01]  /*3e20*/  PRMT R132, R62, 0x7610, R132 ;  /* 0x000076103e847816 */ /* 0x000fe20000000084 */
[----:B----4-:R-:W-:Y:S02]  /*3e30*/  IMAD.MOV.U32 R59, RZ, RZ, R46 ;  /* 0x000000ffff3b7224 */ /* 0x010fe400078e002e */
[----:B0-----:R-:W-:Y:S02]  /*3e40*/  IMAD.MOV.U32 R56, RZ, RZ, R47 ;  /* 0x000000ffff387224 */ /* 0x001fe400078e002f */
[----:B------:R-:W-:Y:S01]  /*3e50*/  IMAD.MOV.U32 R57, RZ, RZ, R44 ;  /* 0x000000ffff397224 */ /* 0x000fe200078e002c */
[----:B------:R-:W-:Y:S01]  /*3e60*/  PRMT R136, R59, 0x7610, R136 ;  /* 0x000076103b887816 */ /* 0x000fe20000000088 */
[----:B------:R-:W-:Y:S01]  /*3e70*/  IMAD.MOV.U32 R60, RZ, RZ, R45 ;  /* 0x000000ffff3c7224 */ /* 0x000fe200078e002d */
[----:B------:R-:W-:Y:S02]  /*3e80*/  PRMT R117, R117, 0x5410, R56 ;  /* 0x0000541075757816 */ /* 0x000fe40000000038 */
[----:B------:R-:W-:-:S02]  /*3e90*/  PRMT R119, R119, 0x5410, R57 ;  /* 0x0000541077777816 */ /* 0x000fc40000000039 */
[----:B------:R-:W-:Y:S01]  /*3ea0*/  PRMT R137, R60, 0x7610, R137 ;  /* 0x000076103c897816 */ /* 0x000fe20000000089 */
[----:B--2---:R-:W-:Y:S02]  /*3eb0*/  IMAD.MOV.U32 R56, RZ, RZ, R50 ;  /* 0x000000ffff387224 */ /* 0x004fe400078e0032 */
[----:B------:R-:W-:Y:S02]  /*3ec0*/  IMAD.MOV.U32 R57, RZ, RZ, R51 ;  /* 0x000000ffff397224 */ /* 0x000fe400078e0033 */
[----:B------:R-:W-:Y:S01]  /*3ed0*/  IMAD.MOV.U32 R59, RZ, RZ, R48 ;  /* 0x000000ffff3b7224 */ /* 0x000fe200078e0030 */
[----:B------:R-:W-:Y:S01]  /*3ee0*/  PRMT R113, R56, 0x7610, R113 ;  /* 0x0000761038717816 */ /* 0x000fe20000000071 */
[----:B------:R-:W-:Y:S01]  /*3ef0*/  IMAD.MOV.U32 R60, RZ, RZ, R49 ;  /* 0x000000ffff3c7224 */ /* 0x000fe200078e0031 */
[----:B------:R-:W-:Y:S02]  /*3f00*/  PRMT R115, R57, 0x7610, R115 ;  /* 0x0000761039737816 */ /* 0x000fe40000000073 */
[----:B------:R-:W-:-:S02]  /*3f10*/  PRMT R117, R59, 0x7610, R117 ;  /* 0x000076103b757816 */ /* 0x000fc40000000075 */
[----:B------:R-:W-:Y:S01]  /*3f20*/  PRMT R119, R60, 0x7610, R119 ;  /* 0x000076103c777816 */ /* 0x000fe20000000077 */
[----:B-----5:R-:W-:Y:S02]  /*3f30*/  IMAD.MOV.U32 R56, RZ, RZ, R54 ;  /* 0x000000ffff387224 */ /* 0x020fe400078e0036 */
[----:B------:R-:W-:Y:S02]  /*3f40*/  IMAD.MOV.U32 R57, RZ, RZ, R55 ;  /* 0x000000ffff397224 */ /* 0x000fe400078e0037 */
[----:B------:R-:W-:Y:S01]  /*3f50*/  IMAD.MOV.U32 R59, RZ, RZ, R52 ;  /* 0x000000ffff3b7224 */ /* 0x000fe200078e0034 */
[----:B------:R-:W-:Y:S01]  /*3f60*/  PRMT R120, R56, 0x7610, R120 ;  /* 0x0000761038787816 */ /* 0x000fe20000000078 */
[----:B------:R-:W-:Y:S01]  /*3f70*/  IMAD.MOV.U32 R60, RZ, RZ, R53 ;  /* 0x000000ffff3c7224 */ /* 0x000fe200078e0035 */
[----:B------:R-:W-:Y:S02]  /*3f80*/  PRMT R121, R57, 0x7610, R121 ;  /* 0x0000761039797816 */ /* 0x000fe40000000079 */
[----:B------:R-:W-:-:S02]  /*3f90*/  PRMT R122, R59, 0x7610, R122 ;  /* 0x000076103b7a7816 */ /* 0x000fc4000000007a */
[----:B------:R-:W-:Y:S01]  /*3fa0*/  PRMT R123, R60, 0x7610, R123 ;  /* 0x000076103c7b7816 */ /* 0x000fe2000000007b */
[----:B------:R-:W-:Y:S06]  /*3fb0*/  @!P3 BRA `(.L_x_8209) ;  /* 0x000000000004b947 */ /* 0x000fec0003800000 */
[----:B------:R-:W-:Y:S01]  /*3fc0*/  BPT.TRAP 0x1 ;  /* 0x000000040000795c */ /* 0x000fe20000300000 */
.L_x_8209:
        /* <DEDUP_REMOVED lines=9> */
.L_x_8411:
[----:B------:R-:W-:Y:S05]  /*4060*/  BSYNC B1 ;  /* 0x0000000000017941 */ /* 0x000fea0003800000 */
.L_x_8210:
        /* <DEDUP_REMOVED lines=16> */
[----:B------:R-:W-:-:S05]  /*4170*/  LOP3.LUT R57, R57, R76, RZ, 0x3c, !PT ;  /* 0x0000004c39397212 */ /* 0x000fca00078e3cff */
[----:B------:R-:W-:Y:S02]  /*4180*/  IMAD R59, R228, 0x200, R57 ;  /* 0x00000200e43b7824 */ /* 0x000fe400078e0239 */
[C---:B------:R-:W-:Y:S02]  /*4190*/  IMAD R57, R2.reuse, 0x1800, R90 ;  /* 0x0000180002397824 */ /* 0x040fe400078e025a */
[----:B------:R-:W-:-:S03]  /*41a0*/  IMAD R59, R2, 0x1800, R59 ;  /* 0x00001800023b7824 */ /* 0x000fc600078e023b */
[----:B------:R-:W-:Y:S01]  /*41b0*/  LEA R57, R57, R18, 0x1 ;  /* 0x0000001239397211 */ /* 0x000fe200078e08ff */
[----:B------:R-:W-:-:S05]  /*41c0*/  IMAD R60, R59, 0x2, R18 ;  /* 0x000000023b3c7824 */ /* 0x000fca00078e0212 */
[----:B------:R-:W1:Y:S04]  /*41d0*/  LDS.128 R56, [R57+0x1c400] ;  /* 0x01c4000039387984 */ /* 0x000e680000000c00 */
[----:B------:R-:W2:Y:S01]  /*41e0*/  LDS.128 R60, [R60+0x1c400] ;  /* 0x01c400003c3c7984 */ /* 0x000ea20000000c00 */
[----:B------:R-:W-:Y:S05]  /*41f0*/  @P4 BRA `(.L_x_8215) ;  /* 0x0000000400684947 */ /* 0x000fea0003800000 */
[----:B------:R-:W-:Y:S02]  /*4200*/  SHF.R.U32.HI R131, RZ, 0x10, R45 ;  /* 0x00000010ff837819 */ /* 0x000fe4000001162d */
[----:B------:R-:W-:Y:S02]  /*4210*/  SHF.R.U32.HI R127, RZ, 0x10, R41 ;  /* 0x00000010ff7f7819 */ /* 0x000fe40000011629 */
[----:B------:R-:W-:Y:S02]  /*4220*/  PRMT R131, R137, 0x5410, R131 ;  /* 0x0000541089837816 */ /* 0x000fe40000000083 */
[----:B------:R-:W-:Y:S01]  /*4230*/  SHF.R.U64 R128, R42, 0x10, R43 ;  /* 0x000000102a807819 */ /* 0x000fe2000000122b */
[----:B--2---:R-:W-:Y:S01]  /*4240*/  IMAD.U32 R42, R62, 0x10000, RZ ;  /* 0x000100003e2a7824 */ /* 0x004fe200078e00ff */
[----:B------:R-:W-:Y:S01]  /*4250*/  PRMT R127, R132, 0x5410, R127 ;  /* 0x00005410847f7816 */ /* 0x000fe2000000007f */
[----:B------:R-:W-:Y:S01]  /*4260*/  IMAD.U32 R132, R131, 0x10000, RZ ;  /* 0x0001000083847824 */ /* 0x000fe200078e00ff */
[----:B------:R-:W-:Y:S01]  /*4270*/  SHF.R.U64 R126, R40, 0x10, R41 ;  /* 0x00000010287e7819 */ /* 0x000fe20000001229 */
[----:B------:R-:W-:Y:S01]  /*4280*/  IMAD.U32 R41, R61, 0x10000, RZ ;  /* 0x000100003d297824 */ /* 0x000fe200078e00ff */
[--C-:B------:R-:W-:Y:S01]  /*4290*/  SHF.R.U64 R133, R46, 0x10, R47.reuse ;  /* 0x000000102e857819 */ /* 0x100fe2000000122f */
[----:B------:R-:W-:Y:S01]  /*42a0*/  IMAD.U32 R46, R60, 0x10000, RZ ;  /* 0x000100003c2e7824 */ /* 0x000fe200078e00ff */
[----:B------:R-:W-:Y:S01]  /*42b0*/  SHF.R.U32.HI R134, RZ, 0x10, R47 ;  /* 0x00000010ff867819 */ /* 0x000fe2000001162f */
[----:B-1----:R-:W-:Y:S01]  /*42c0*/  IMAD.U32 R40, R58, 0x10000, RZ ;  /* 0x000100003a287824 */ /* 0x002fe200078e00ff */
[----:B------:R-:W-:Y:S01]  /*42d0*/  SHF.R.U32.HI R129, RZ, 0x10, R43 ;  /* 0x00000010ff817819 */ /* 0x000fe2000001162b */
[----:B------:R-:W-:Y:S01]  /*42e0*/  IMAD.U32 R43, R57, 0x10000, RZ ;  /* 0x00010000392b7824 */ /* 0x000fe200078e00ff */
[----:B------:R-:W-:Y:S01]  /*42f0*/  SHF.R.U64 R130, R44, 0x10, R45 ;  /* 0x000000102c827819 */ /* 0x000fe2000000122d */
[----:B------:R-:W-:Y:S01]  /*4300*/  IMAD.U32 R44, R56, 0x10000, RZ ;  /* 0x00010000382c7824 */ /* 0x000fe200078e00ff */
[----:B------:R-:W-:Y:S01]  /*4310*/  PRMT R45, R113, 0x5432, R128 ;  /* 0x00005432712d7816 */ /* 0x000fe20000000080 */
[----:B------:R-:W-:Y:S01]  /*4320*/  IMAD.U32 R128, R127, 0x10000, RZ ;  /* 0x000100007f807824 */ /* 0x000fe200078e00ff */
[----:B------:R-:W-:Y:S01]  /*4330*/  LOP3.LUT R124, R61, 0xffff0000, RZ, 0xc0, !PT ;  /* 0xffff00003d7c7812 */ /* 0x000fe200078ec0ff */
[----:B------:R-:W-:Y:S01]  /*4340*/  IMAD.U32 R61, R59, 0x10000, RZ ;  /* 0x000100003b3d7824 */ /* 0x000fe200078e00ff */
[----:B------:R-:W-:Y:S01]  /*4350*/  PRMT R133, R136, 0x5410, R133 ;  /* 0x0000541088857816 */ /* 0x000fe20000000085 */
[----:B------:R-:W-:Y:S01]  /*4360*/  FMUL.FTZ R136, R41, R132 ;  /* 0x0000008429887220 */ /* 0x000fe20000410000 */
[----:B------:R-:W-:Y:S01]  /*4370*/  LOP3.LUT R131, R131, 0xffff0000, RZ, 0xc0, !PT ;  /* 0xffff000083837812 */ /* 0x000fe200078ec0ff */
[-C--:B------:R-:W-:Y:S01]  /*4380*/  FMUL.FTZ R138, R41, R128.reuse ;  /* 0x00000080298a7220 */ /* 0x080fe20000410000 */
[----:B------:R-:W-:Y:S01]  /*4390*/  PRMT R134, R117, 0x5432, R134 ;  /* 0x0000543275867816 */ /* 0x000fe20000000086 */
[----:B------:R-:W-:Y:S01]  /*43a0*/  FFMA.FTZ R41, R43, R128, -R136 ;  /* 0x000000802b297223 */ /* 0x000fe20000010888 */
[----:B------:R-:W-:Y:S01]  /*43b0*/  LOP3.LUT R127, R127, 0xffff0000, RZ, 0xc0, !PT ;  /* 0xffff00007f7f7812 */ /* 0x000fe200078ec0ff */
[----:B------:R-:W-:Y:S01]  /*43c0*/  FMUL.FTZ R140, R124, R131 ;  /* 0x000000837c8c7220 */ /* 0x000fe20000410000 */
[----:B------:R-:W-:Y:S01]  /*43d0*/  PRMT R129, R135, 0x5410, R129 ;  /* 0x0000541087817816 */ /* 0x000fe20000000081 */
[----:B------:R-:W-:Y:S01]  /*43e0*/  IMAD.U32 R136, R134, 0x10000, RZ ;  /* 0x0001000086887824 */ /* 0x000fe200078e00ff */
[----:B------:R-:W-:Y:S01]  /*43f0*/  LOP3.LUT R57, R57, 0xffff0000, RZ, 0xc0, !PT ;  /* 0xffff000039397812 */ /* 0x000fe200078ec0ff */
[----:B------:R-:W-:Y:S01]  /*4400*/  FMUL.FTZ R124, R124, R127 ;  /* 0x0000007f7c7c7220 */ /* 0x000fe20000410000 */
[----:B------:R-:W-:Y:S01]  /*4410*/  LOP3.LUT R47, R59, 0xffff0000, RZ, 0xc0, !PT ;  /* 0xffff00003b2f7812 */ /* 0x000fe200078ec0ff */
[----:B------:R-:W-:-:S02]  /*4420*/  IMAD.U32 R59, R63, 0x10000, RZ ;  /* 0x000100003f3b7824 */ /* 0x000fc400078e00ff */
[----:B------:R-:W-:Y:S01]  /*4430*/  FFMA.FTZ R43, R43, R132, R138 ;  /* 0x000000842b2b7223 */ /* 0x000fe2000001008a */
[----:B------:R-:W-:Y:S02]  /*4440*/  IMAD.U32 R128, R129, 0x10000, RZ ;  /* 0x0001000081807824 */ /* 0x000fe400078e00ff */
[----:B------:R-:W-:Y:S01]  /*4450*/  FFMA.FTZ R132, R57, R131, R124 ;  /* 0x0000008339847223 */ /* 0x000fe2000001007c */
[----:B------:R-:W-:Y:S01]  /*4460*/  FMUL.FTZ R138, R59, R136 ;  /* 0x000000883b8a7220 */ /* 0x000fe20000410000 */
[----:B------:R-:W-:Y:S01]  /*4470*/  LOP3.LUT R63, R63, 0xffff0000, RZ, 0xc0, !PT ;  /* 0xffff00003f3f7812 */ /* 0x000fe200078ec0ff */
[-C--:B------:R-:W-:Y:S01]  /*4480*/  FMUL.FTZ R59, R59, R128.reuse ;  /* 0x000000803b3b7220 */ /* 0x080fe20000410000 */
[----:B------:R-:W-:Y:S01]  /*4490*/  PRMT R130, R119, 0x5432, R130 ;  /* 0x0000543277827816 */ /* 0x000fe20000000082 */
[C---:B------:R-:W-:Y:S01]  /*44a0*/  FFMA.FTZ R138, R61.reuse, R128, -R138 ;  /* 0x000000803d8a7223 */ /* 0x040fe2000001088a */
[----:B------:R-:W-:Y:S01]  /*44b0*/  LOP3.LUT R134, R134, 0xffff0000, RZ, 0xc0, !PT ;  /* 0xffff000086867812 */ /* 0x000fe200078ec0ff */
[----:B------:R-:W-:Y:S01]  /*44c0*/  FFMA.FTZ R136, R61, R136, R59 ;  /* 0x000000883d887223 */ /* 0x000fe2000001003b */
[----:B------:R-:W-:Y:S01]  /*44d0*/  LOP3.LUT R124, R129, 0xffff0000, RZ, 0xc0, !PT ;  /* 0xffff0000817c7812 */ /* 0x000fe200078ec0ff */
[----:B------:R-:W-:Y:S01]  /*44e0*/  FFMA.FTZ R140, R57, R127, -R140 ;  /* 0x0000007f398c7223 */ /* 0x000fe2000001088c */
[----:B------:R-:W-:Y:S01]  /*44f0*/  PRMT R126, R115, 0x5432, R126 ;  /* 0x00005432737e7816 */ /* 0x000fe2000000007e */
[----:B------:R-:W-:Y:S01]  /*4500*/  FMUL.FTZ R128, R63, R134 ;  /* 0x000000863f807220 */ /* 0x000fe20000410000 */
[----:B------:R-:W-:-:S02]  /*4510*/  IMAD.U32 R61, R130, 0x10000, RZ ;  /* 0x00010000823d7824 */ /* 0x000fc400078e00ff */
[-C--:B------:R-:W-:Y:S01]  /*4520*/  FMUL.FTZ R142, R63, R124.reuse ;  /* 0x0000007c3f8e7220 */ /* 0x080fe20000410000 */
[----:B------:R-:W-:Y:S01]  /*4530*/  LOP3.LUT R60, R60, 0xffff0000, RZ, 0xc0, !PT ;  /* 0xffff00003c3c7812 */ /* 0x000fe200078ec0ff */
[----:B------:R-:W-:Y:S01]  /*4540*/  IMAD.U32 R57, R126, 0x10000, RZ ;  /* 0x000100007e397824 */ /* 0x000fe200078e00ff */
[----:B------:R-:W-:Y:S01]  /*4550*/  LOP3.LUT R63, R130, 0xffff0000, RZ, 0xc0, !PT ;  /* 0xffff0000823f7812 */ /* 0x000fe200078ec0ff */
[----:B------:R-:W-:Y:S01]  /*4560*/  FMUL.FTZ R127, R46, R61 ;  /* 0x0000003d2e7f7220 */ /* 0x000fe20000410000 */
[----:B------:R-:W-:Y:S01]  /*4570*/  LOP3.LUT R56, R56, 0xffff0000, RZ, 0xc0, !PT ;  /* 0xffff000038387812 */ /* 0x000fe200078ec0ff */
[C---:B------:R-:W-:Y:S01]  /*4580*/  FFMA.FTZ R129, R47.reuse, R124, -R128 ;  /* 0x0000007c2f817223 */ /* 0x040fe20000010880 */
[----:B------:R-:W-:Y:S01]  /*4590*/  LOP3.LUT R59, R126, 0xffff0000, RZ, 0xc0, !PT ;  /* 0xffff00007e3b7812 */ /* 0x000fe200078ec0ff */
[----:B------:R-:W-:Y:S01]  /*45a0*/  FMUL.FTZ R46, R46, R57 ;  /* 0x000000392e2e7220 */ /* 0x000fe20000410000 */
[----:B------:R-:W-:Y:S01]  /*45b0*/  FFMA.FTZ R131, R47, R134, R142 ;  /* 0x000000862f837223 */ /* 0x000fe2000001008e */
[----:B------:R-:W-:Y:S01]  /*45c0*/  FMUL.FTZ R47, R60, R63 ;  /* 0x0000003f3c2f7220 */ /* 0x000fe20000410000 */
[C---:B------:R-:W-:Y:S01]  /*45d0*/  FFMA.FTZ R127, R44.reuse, R57, -R127 ;  /* 0x000000392c7f7223 */ /* 0x040fe2000001087f */
[----:B------:R-:W-:Y:S01]  /*45e0*/  FFMA.FTZ R46, R44, R61, R46 ;  /* 0x0000003d2c2e7223 */ /* 0x000fe2000001002e */
[----:B------:R-:W-:-:S02]  /*45f0*/  IMAD.U32 R57, R133, 0x10000, RZ ;  /* 0x0001000085397824 */ /* 0x000fc400078e00ff */
[-C--:B------:R-:W-:Y:S01]  /*4600*/  FFMA.FTZ R44, R56, R59.reuse, -R47 ;  /* 0x0000003b382c7223 */ /* 0x080fe2000001082f */
[----:B------:R-:W-:Y:S01]  /*4610*/  LOP3.LUT R62, R62, 0xffff0000, RZ, 0xc0, !PT ;  /* 0xffff00003e3e7812 */ /* 0x000fe200078ec0ff */
[----:B------:R-:W-:Y:S01]  /*4620*/  FMUL.FTZ R61, R60, R59 ;  /* 0x0000003b3c3d7220 */ /* 0x000fe20000410000 */
[----:B------:R-:W-:Y:S01]  /*4630*/  IMAD.U32 R47, R45, 0x10000, RZ ;  /* 0x000100002d2f7824 */ /* 0x000fe200078e00ff */
[----:B------:R-:W-:Y:S01]  /*4640*/  LOP3.LUT R133, R133, 0xffff0000, RZ, 0xc0, !PT ;  /* 0xffff000085857812 */ /* 0x000fe200078ec0ff */
[----:B------:R-:W-:Y:S01]  /*4650*/  FMUL.FTZ R59, R42, R57 ;  /* 0x000000392a3b7220 */ /* 0x000fe20000410000 */
[----:B------:R-:W-:Y:S01]  /*4660*/  LOP3.LUT R45, R45, 0xffff0000, RZ, 0xc0, !PT ;  /* 0xffff00002d2d7812 */ /* 0x000fe200078ec0ff */
[----:B------:R-:W-:Y:S01]  /*4670*/  FFMA.FTZ R61, R56, R63, R61 ;  /* 0x0000003f383d7223 */ /* 0x000fe2000001003d */
[----:B------:R-:W-:Y:S01]  /*4680*/  LOP3.LUT R58, R58, 0xffff0000, RZ, 0xc0, !PT ;  /* 0xffff00003a3a7812 */ /* 0x000fe200078ec0ff */
        /* <DEDUP_REMOVED lines=17> */
.L_x_8215:
[----:B------:R-:W-:Y:S05]  /*47a0*/  BSYNC B2 ;  /* 0x0000000000027941 */ /* 0x000fea0003800000 */
.L_x_8214:
        /* <DEDUP_REMOVED lines=12> */
.L_x_8213:
[----:B------:R-:W-:Y:S05]  /*4870*/  BSYNC B1 ;  /* 0x0000000000017941 */ /* 0x000fea0003800000 */
.L_x_8212:
        /* <DEDUP_REMOVED lines=10> */
[C---:B------:R-:W-:Y:S02]  /*4920*/  LEA R56, P5, R40.reuse, R102, 0x1 ;  /* 0x0000006628387211 */ /* 0x040fe400078a08ff */
[----:B------:R-:W-:Y:S02]  /*4930*/  SHF.R.U32.HI R42, RZ, 0x3, R224 ;  /* 0x00000003ff2a7819 */ /* 0x000fe400000116e0 */
[----:B------:R-:W-:-:S02]  /*4940*/  LEA.HI.X R57, R40, R103, R41, 0x1, P5 ;  /* 0x0000006728397211 */ /* 0x000fc400028f0c29 */
[----:B------:R-:W-:-:S04]  /*4950*/  SHF.R.S32.HI R41, RZ, 0x1f, R114 ;  /* 0x0000001fff297819 */ /* 0x000fc80000011472 */
[----:B------:R-:W-:Y:S01]  /*4960*/  LEA.HI R114, R41, R114, RZ, 0x4 ;  /* 0x0000007229727211 */ /* 0x000fe200078f20ff */
[----:B------:R-:W-:-:S03]  /*4970*/  IMAD R41, R2, 0x1800, R91 ;  /* 0x0000180002297824 */ /* 0x000fc600078e025b */
[----:B------:R-:W-:Y:S02]  /*4980*/  LEA.HI.SX32 R59, R114, R85, 0x1c ;  /* 0x00000055723b7211 */ /* 0x000fe400078fe2ff */
[----:B------:R-:W-:-:S03]  /*4990*/  LEA R41, R41, R18, 0x1 ;  /* 0x0000001229297211 */ /* 0x000fc600078e08ff */
[----:B------:R-:W-:-:S05]  /*49a0*/  IMAD.SHL.U32 R59, R59, 0x8, RZ ;  /* 0x000000083b3b7824 */ /* 0x000fca00078e00ff */
[----:B------:R-:W-:-:S04]  /*49b0*/  LOP3.LUT R40, R224, 0x38, R59, 0xf8, !PT ;  /* 0x00000038e0287812 */ /* 0x000fc800078ef83b */
[----:B------:R-:W-:-:S05]  /*49c0*/  LOP3.LUT R40, R40, R42, RZ, 0x3c, !PT ;  /* 0x0000002a28287212 */ /* 0x000fca00078e3cff */
[----:B------:R-:W-:-:S04]  /*49d0*/  IMAD.IADD R43, R229, 0x1, R40 ;  /* 0x00000001e52b7824 */ /* 0x000fc800078e0228 */
[----:B------:R-:W-:-:S04]  /*49e0*/  IMAD R43, R2, 0x1800, R43 ;  /* 0x00001800022b7824 */ /* 0x000fc800078e022b */
[----:B------:R-:W-:Y:S02]  /*49f0*/  IMAD R44, R43, 0x2, R18 ;  /* 0x000000022b2c7824 */ /* 0x000fe400078e0212 */
[----:B------:R-:W1:Y:S04]  /*4a00*/  LDS.128 R40, [R41+0x1c400] ;  /* 0x01c4000029287984 */ /* 0x000e680000000c00 */
[----:B------:R-:W2:Y:S01]  /*4a10*/  LDS.128 R44, [R44+0x1c400] ;  /* 0x01c400002c2c7984 */ /* 0x000ea20000000c00 */
[----:B------:R-:W-:Y:S05]  /*4a20*/  @P4 BRA `(.L_x_8217) ;  /* 0x00000004006c4947 */ /* 0x000fea0003800000 */
[----:B------:R-:W-:Y:S02]  /*4a30*/  SHF.R.U32.HI R60, RZ, 0x10, R53 ;  /* 0x00000010ff3c7819 */ /* 0x000fe40000011635 */
[----:B------:R-:W-:Y:S02]  /*4a40*/  SHF.R.U32.HI R114, RZ, 0x10, R49 ;  /* 0x00000010ff727819 */ /* 0x000fe40000011631 */
[----:B------:R-:W-:Y:S02]  /*4a50*/  PRMT R123, R123, 0x5410, R60 ;  /* 0x000054107b7b7816 */ /* 0x000fe4000000003c */
[----:B------:R-:W-:Y:S02]  /*4a60*/  PRMT R119, R119, 0x5410, R114 ;  /* 0x0000541077777816 */ /* 0x000fe40000000072 */
[----:B------:R-:W-:Y:S01]  /*4a70*/  SHF.R.U32.HI R62, RZ, 0x10, R51 ;  /* 0x00000010ff3e7819 */ /* 0x000fe20000011633 */
[----:B------:R-:W-:Y:S01]  /*4a80*/  IMAD.U32 R61, R123, 0x10000, RZ ;  /* 0x000100007b3d7824 */ /* 0x000fe200078e00ff */
[----:B------:R-:W-:Y:S01]  /*4a90*/  SHF.R.U64 R107, R52, 0x10, R53 ;  /* 0x00000010346b7819 */ /* 0x000fe20000001235 */
[----:B--2---:R-:W-:Y:S01]  /*4aa0*/  IMAD.U32 R52, R45, 0x10000, RZ ;  /* 0x000100002d347824 */ /* 0x004fe200078e00ff */
[----:B------:R-:W-:Y:S01]  /*4ab0*/  SHF.R.U32.HI R106, RZ, 0x10, R55 ;  /* 0x00000010ff6a7819 */ /* 0x000fe20000011637 */
[----:B------:R-:W-:Y:S01]  /*4ac0*/  IMAD.U32 R60, R119, 0x10000, RZ ;  /* 0x00010000773c7824 */ /* 0x000fe200078e00ff */
[----:B------:R-:W-:Y:S01]  /*4ad0*/  PRMT R115, R115, 0x5410, R62 ;  /* 0x0000541073737816 */ /* 0x000fe2000000003e */
[-C--:B------:R-:W-:Y:S01]  /*4ae0*/  FMUL.FTZ R62, R52, R61.reuse ;  /* 0x0000003d343e7220 */ /* 0x080fe20000410000 */
[----:B------:R-:W-:Y:S01]  /*4af0*/  SHF.R.U64 R116, R48, 0x10, R49 ;  /* 0x0000001030747819 */ /* 0x000fe20000001231 */
[----:B-1----:R-:W-:Y:S01]  /*4b00*/  IMAD.U32 R49, R41, 0x10000, RZ ;  /* 0x0001000029317824 */ /* 0x002fe200078e00ff */
[----:B------:R-:W-:Y:S01]  /*4b10*/  SHF.R.U64 R63, R54, 0x10, R55 ;  /* 0x00000010363f7819 */ /* 0x000fe20000001237 */
[-C--:B------:R-:W-:Y:S01]  /*4b20*/  FMUL.FTZ R52, R52, R60.reuse ;  /* 0x0000003c34347220 */ /* 0x080fe20000410000 */
[----:B------:R-:W-:Y:S01]  /*4b30*/  LOP3.LUT R53, R45, 0xffff0000, RZ, 0xc0, !PT ;  /* 0xffff00002d357812 */ /* 0x000fe200078ec0ff */
[----:B------:R-:W-:Y:S01]  /*4b40*/  FFMA.FTZ R62, R49, R60, -R62 ;  /* 0x0000003c313e7223 */ /* 0x000fe2000001083e */
[----:B------:R-:W-:Y:S01]  /*4b50*/  PRMT R121, R121, 0x5410, R106 ;  /* 0x0000541079797816 */ /* 0x000fe2000000006a */
[----:B------:R-:W-:Y:S01]  /*4b60*/  FFMA.FTZ R61, R49, R61, R52 ;  /* 0x0000003d313d7223 */ /* 0x000fe20000010034 */
[----:B------:R-:W-:Y:S01]  /*4b70*/  LOP3.LUT R123, R123, 0xffff0000, RZ, 0xc0, !PT ;  /* 0xffff00007b7b7812 */ /* 0x000fe200078ec0ff */
[----:B------:R-:W-:Y:S01]  /*4b80*/  IMAD.U32 R54, R47, 0x10000, RZ ;  /* 0x000100002f367824 */ /* 0x000fe200078e00ff */
[----:B------:R-:W-:Y:S01]  /*4b90*/  LOP3.LUT R119, R119, 0xffff0000, RZ, 0xc0, !PT ;  /* 0xffff000077777812 */ /* 0x000fe200078ec0ff */
[----:B------:R-:W-:Y:S01]  /*4ba0*/  IMAD.U32 R49, R115, 0x10000, RZ ;  /* 0x0001000073317824 */ /* 0x000fe200078e00ff */
[----:B------:R-:W-:Y:S01]  /*4bb0*/  SHF.R.U64 R108, R50, 0x10, R51 ;  /* 0x00000010326c7819 */ /* 0x000fe20000001233 */
[----:B------:R-:W-:Y:S01]  /*4bc0*/  IMAD.U32 R45, R44, 0x10000, RZ ;  /* 0x000100002c2d7824 */ /* 0x000fe200078e00ff */
[----:B------:R-:W-:Y:S01]  /*4bd0*/  PRMT R122, R122, 0x5410, R107 ;  /* 0x000054107a7a7816 */ /* 0x000fe2000000006b */
[----:B------:R-:W-:Y:S01]  /*4be0*/  FMUL.FTZ R107, R53, R123 ;  /* 0x0000007b356b7220 */ /* 0x000fe20000410000 */
[----:B------:R-:W-:Y:S01]  /*4bf0*/  PRMT R120, R120, 0x5410, R63 ;  /* 0x0000541078787816 */ /* 0x000fe2000000003f */
[----:B------:R-:W-:Y:S01]  /*4c00*/  IMAD.U32 R63, R121, 0x10000, RZ ;  /* 0x00010000793f7824 */ /* 0x000fe200078e00ff */
[----:B------:R-:W-:Y:S01]  /*4c10*/  LOP3.LUT R50, R41, 0xffff0000, RZ, 0xc0, !PT ;  /* 0xffff000029327812 */ /* 0x000fe200078ec0ff */
[----:B------:R-:W-:Y:S01]  /*4c20*/  FMUL.FTZ R53, R53, R119 ;  /* 0x0000007735357220 */ /* 0x000fe20000410000 */
[----:B------:R-:W-:Y:S01]  /*4c30*/  LOP3.LUT R51, R44, 0xffff0000, RZ, 0xc0, !PT ;  /* 0xffff00002c337812 */ /* 0x000fe200078ec0ff */
[C---:B------:R-:W-:Y:S01]  /*4c40*/  FMUL.FTZ R109, R54.reuse, R63 ;  /* 0x0000003f366d7220 */ /* 0x040fe20000410000 */
[----:B------:R-:W-:Y:S01]  /*4c50*/  FMUL.FTZ R52, R54, R49 ;  /* 0x0000003136347220 */ /* 0x000fe20000410000 */
[----:B------:R-:W-:Y:S01]  /*4c60*/  IMAD.U32 R44, R43, 0x10000, RZ ;  /* 0x000100002b2c7824 */ /* 0x000fe200078e00ff */
[----:B------:R-:W-:Y:S01]  /*4c70*/  LOP3.LUT R55, R47, 0xffff0000, RZ, 0xc0, !PT ;  /* 0xffff00002f377812 */ /* 0x000fe200078ec0ff */
[C---:B------:R-:W-:Y:S01]  /*4c80*/  FFMA.FTZ R107, R50.reuse, R119, -R107 ;  /* 0x00000077326b7223 */ /* 0x040fe2000001086b */
[----:B------:R-:W-:Y:S01]  /*4c90*/  LOP3.LUT R60, R121, 0xffff0000, RZ, 0xc0, !PT ;  /* 0xffff0000793c7812 */ /* 0x000fe200078ec0ff */
[----:B------:R-:W-:Y:S01]  /*4ca0*/  FFMA.FTZ R54, R50, R123, R53 ;  /* 0x0000007b32367223 */ /* 0x000fe20000010035 */
[----:B------:R-:W-:Y:S01]  /*4cb0*/  LOP3.LUT R50, R115, 0xffff0000, RZ, 0xc0, !PT ;  /* 0xffff000073327812 */ /* 0x000fe200078ec0ff */
[----:B------:R-:W-:Y:S01]  /*4cc0*/  FFMA.FTZ R63, R44, R63, R52 ;  /* 0x0000003f2c3f7223 */ /* 0x000fe20000010034 */
[----:B------:R-:W-:Y:S01]  /*4cd0*/  PRMT R117, R117, 0x5410, R116 ;  /* 0x0000541075757816 */ /* 0x000fe20000000074 */
[----:B------:R-:W-:Y:S01]  /*4ce0*/  FMUL.FTZ R106, R55, R60 ;  /* 0x0000003c376a7220 */ /* 0x000fe20000410000 */
[----:B------:R-:W-:Y:S01]  /*4cf0*/  LOP3.LUT R43, R43, 0xffff0000, RZ, 0xc0, !PT ;  /* 0xffff00002b2b7812 */ /* 0x000fe200078ec0ff */
[----:B------:R-:W-:Y:S01]  /*4d00*/  IMAD.U32 R52, R122, 0x10000, RZ ;  /* 0x000100007a347824 */ /* 0x000fe200078e00ff */
[----:B------:R-:W-:Y:S01]  /*4d10*/  PRMT R113, R113, 0x5410, R108 ;  /* 0x0000541071717816 */ /* 0x000fe2000000006c */
[----:B------:R-:W-:Y:S01]  /*4d20*/  FFMA.FTZ R109, R44, R49, -R109 ;  /* 0x000000312c6d7223 */ /* 0x000fe2000001086d */
[----:B------:R-:W-:Y:S01]  /*4d30*/  FMUL.FTZ R108, R55, R50 ;  /* 0x00000032376c7220 */ /* 0x000fe20000410000 */
[----:B------:R-:W-:Y:S01]  /*4d40*/  LOP3.LUT R122, R122, 0xffff0000, RZ, 0xc0, !PT ;  /* 0xffff00007a7a7812 */ /* 0x000fe200078ec0ff */
[----:B------:R-:W-:-:S02]  /*4d50*/  IMAD.U32 R44, R117, 0x10000, RZ ;  /* 0x00010000752c7824 */ /* 0x000fc400078e00ff */
[----:B------:R-:W-:Y:S01]  /*4d60*/  FFMA.FTZ R106, R43, R50, -R106 ;  /* 0x000000322b6a7223 */ /* 0x000fe2000001086a */
[----:B------:R-:W-:Y:S01]  /*4d70*/  LOP3.LUT R117, R117, 0xffff0000, RZ, 0xc0, !PT ;  /* 0xffff000075757812 */ /* 0x000fe200078ec0ff */
[----:B------:R-:W-:Y:S01]  /*4d80*/  FMUL.FTZ R50, R45, R52 ;  /* 0x000000342d327220 */ /* 0x000fe20000410000 */
[C---:B------:R-:W-:Y:S01]  /*4d90*/  LOP3.LUT R48, R40.reuse, 0xffff0000, RZ, 0xc0, !PT ;  /* 0xffff000028307812 */ /* 0x040fe200078ec0ff */
[----:B------:R-:W-:Y:S01]  /*4da0*/  FFMA.FTZ R108, R43, R60, R108 ;  /* 0x0000003c2b6c7223 */ /* 0x000fe2000001006c */
[----:B------:R-:W-:Y:S02]  /*4db0*/  IMAD.U32 R41, R40, 0x10000, RZ ;  /* 0x0001000028297824 */ /* 0x000fe400078e00ff */
[----:B------:R-:W-:Y:S01]  /*4dc0*/  FMUL.FTZ R45, R45, R44 ;  /* 0x0000002c2d2d7220 */ /* 0x000fe20000410000 */
[C---:B------:R-:W-:Y:S01]  /*4dd0*/  FMUL.FTZ R43, R51.reuse, R122 ;  /* 0x0000007a332b7220 */ /* 0x040fe20000410000 */
[----:B------:R-:W-:Y:S01]  /*4de0*/  FMUL.FTZ R51, R51, R117 ;  /* 0x0000007533337220 */ /* 0x000fe20000410000 */
[----:B------:R-:W-:-:S02]  /*4df0*/  IMAD.U32 R47, R46, 0x10000, RZ ;  /* 0x000100002e2f7824 */ /* 0x000fc400078e00ff */
[C---:B------:R-:W-:Y:S01]  /*4e00*/  FFMA.FTZ R50, R41.reuse, R44, -R50 ;  /* 0x0000002c29327223 */ /* 0x040fe20000010832 */
[----:B------:R-:W-:Y:S01]  /*4e10*/  FFMA.FTZ R52, R41, R52, R45 ;  /* 0x0000003429347223 */ /* 0x000fe2000001002d */
[----:B------:R-:W-:Y:S01]  /*4e20*/  FFMA.FTZ R117, R48, R117, -R43 ;  /* 0x0000007530757223 */ /* 0x000fe2000001082b */
[----:B------:R-:W-:Y:S01]  /*4e30*/  LOP3.LUT R46, R46, 0xffff0000, RZ, 0xc0, !PT ;  /* 0xffff00002e2e7812 */ /* 0x000fe200078ec0ff */
[C---:B------:R-:W-:Y:S01]  /*4e40*/  IMAD.U32 R43, R120.reuse, 0x10000, RZ ;  /* 0x00010000782b7824 */ /* 0x040fe200078e00ff */
[----:B------:R-:W-:Y:S01]  /*4e50*/  LOP3.LUT R45, R120, 0xffff0000, RZ, 0xc0, !PT ;  /* 0xffff0000782d7812 */ /* 0x000fe200078ec0ff */
[C---:B------:R-:W-:Y:S01]  /*4e60*/  IMAD.U32 R41, R113.reuse, 0x10000, RZ ;  /* 0x0001000071297824 */ /* 0x040fe200078e00ff */
[----:B------:R-:W-:Y:S01]  /*4e70*/  LOP3.LUT R113, R113, 0xffff0000, RZ, 0xc0, !PT ;  /* 0xffff000071717812 */ /* 0x000fe200078ec0ff */
[C---:B------:R-:W-:Y:S02]  /*4e80*/  IMAD.U32 R40, R42.reuse, 0x10000, RZ ;  /* 0x000100002a287824 */ /* 0x040fe400078e00ff */
        /* <DEDUP_REMOVED lines=21> */
.L_x_8217:
[----:B------:R-:W-:Y:S05]  /*4fe0*/  BSYNC B1 ;  /* 0x0000000000017941 */ /* 0x000fea0003800000 */
.L_x_8216:
[----:B-1----:R4:W-:Y:S01]  /*4ff0*/  STG.E.128 desc[UR60][R56.64], R40 ;  /* 0x0000002838007986 */ /* 0x0029e2000c101d3c */
[----:B------:R-:W-:-:S13]  /*5000*/  ISETP.GE.AND P4, PT, R59, R112, PT ;  /* 0x000000703b00720c */ /* 0x000fda0003f86270 */
[----:B------:R-:W-:Y:S05]  /*5010*/  @P4 BRA `(.L_x_8202) ;  /* 0x00000000008c4947 */ /* 0x000fea0003800000 */
[--C-:B----4-:R-:W-:Y:S02]  /*5020*/  SHF.R.S32.HI R40, RZ, 0x1f, R59.reuse ;  /* 0x0000001fff287819 */ /* 0x110fe4000001143b */
[----:B------:R-:W-:-:S04]  /*5030*/  IADD3 R59, P4, P5, R14, R104, R59 ;  /* 0x000000680e3b7210 */ /* 0x000fc80007d9e03b */
[----:B------:R-:W-:Y:S02]  /*5040*/  IADD3.X R58, R3, R58, R40, P4, P5 ;  /* 0x0000003a033a7210 */ /* 0x000fe400027ea428 */
[----:B------:R-:W-:-:S04]  /*5050*/  LEA R102, P4, R59, R102, 0x1 ;  /* 0x000000663b667211 */ /* 0x000fc800078808ff */
[----:B------:R-:W-:-:S05]  /*5060*/  LEA.HI.X R103, R59, R103, R58, 0x1, P4 ;  /* 0x000000673b677211 */ /* 0x000fca00020f0c3a */
[----:B--2---:R1:W-:Y:S01]  /*5070*/  STG.E.128 desc[UR60][R102.64], R44 ;  /* 0x0000002c66007986 */ /* 0x0043e2000c101d3c */
[----:B------:R-:W-:Y:S05]  /*5080*/  BRA `(.L_x_8202) ;  /* 0x0000000000707947 */ /* 0x000fea0003800000 */
.L_x_8185:
[----:B------:R-:W2:Y:S02]  /*5090*/  LDL R40, [R1+0x7c] ;  /* 0x00007c0001287983 */ /* 0x000ea40000100800 */
[----:B--2---:R-:W-:-:S13]  /*50a0*/  R2UR UR4, R40 ;  /* 0x00000000280472ca */ /* 0x004fda00000e0000 */
[----:B------:R-:W-:-:S06]  /*50b0*/  UISETP.NE.AND UP0, UPT, UR4, 0x3, UPT ;  /* 0x000000030400788c */ /* 0x000fcc000bf05270 */
[----:B------:R-:W-:-:S13]  /*50c0*/  PLOP3.LUT P3, PT, PT, PT, UP0, 0x80, 0x0 ;  /* 0x000000000000781c */ /* 0x000fda0003f6f008 */
[----:B------:R-:W-:Y:S05]  /*50d0*/  @!P3 BRA `(.L_x_8218) ;  /* 0x000000000004b947 */ /* 0x000fea0003800000 */
[----:B------:R-:W-:Y:S01]  /*50e0*/  BPT.TRAP 0x1 ;  /* 0x000000040000795c */ /* 0x000fe20000300000 */
.L_x_8218:
[----:B------:R-:W-:Y:S01]  /*50f0*/  IMAD R95, R2, 0x8, R18 ;  /* 0x00000008025f7824 */ /* 0x000fe200078e0212 */
[----:B------:R-:W-:Y:S01]  /*5100*/  SHF.L.U32 R110, R23, 0x1f, RZ ;  /* 0x0000001f176e7819 */ /* 0x000fe200000006ff */
[----:B------:R-:W-:Y:S01]  /*5110*/  IMAD R101, R26, -0x60, R29 ;  /* 0xffffffa01a657824 */ /* 0x000fe200078e021d */
[----:B------:R-:W-:Y:S02]  /*5120*/  BSSY B1, `(.L_x_8219) ;  /* 0x0000004000017945 */ /* 0x000fe40003800000 */
[----:B------:R-:W0:Y:S02]  /*5130*/  SYNCS.PHASECHK.TRANS64.TRYWAIT P4, [R95+URZ+0x32490], R110 ;  /* 0x0324906e5f0075a7 */ /* 0x000e24000808017f */
[----:B------:R-:W-:Y:S01]  /*5140*/  VIMNMX R101, R101, 0x60, PT ;  /* 0x0000006065657848 */ /* 0x000fe20003fe0100 */
[----:B0-----:R-:W-:Y:S06]  /*5150*/  @!P4 BRA `(.L_x_8220) ;  /* 0x0000011c0088c947 */ /* 0x001fec0003800000 */
.L_x_8412:
[----:B------:R-:W-:Y:S05]  /*5160*/  BSYNC B1 ;  /* 0x0000000000017941 */ /* 0x000fea0003800000 */
.L_x_8219:
        /* <DEDUP_REMOVED lines=8> */
.L_x_8222:
[----:B------:R-:W-:Y:S05]  /*51f0*/  BSYNC B1 ;  /* 0x0000000000017941 */ /* 0x000fea0003800000 */
.L_x_8221:
[----:B------:R-:W-:Y:S05]  /*5200*/  @P4 BRA `(.L_x_8202) ;  /* 0x0000000000104947 */ /* 0x000fea0003800000 */
[----:B-1----:R-:W1:Y:S04]  /*5210*/  @!P1 LDS.128 R40, [R108+0x2000] ;  /* 0x002000006c289984 */ /* 0x002e680000000c00 */
[----:B------:R-:W2:Y:S04]  /*5220*/  @!P2 LDS.128 R44, [R106+0x2000] ;  /* 0x002000006a2ca984 */ /* 0x000ea80000000c00 */
[----:B-1----:R3:W-:Y:S04]  /*5230*/  @!P1 STG.E.128 desc[UR60][R48.64], R40 ;  /* 0x0000002830009986 */ /* 0x0027e8000c101d3c */
[----:B--2---:R3:W-:Y:S02]  /*5240*/  @!P2 STG.E.128 desc[UR60][R48.64+0x40], R44 ;  /* 0x0000402c3000a986 */ /* 0x0047e4000c101d3c */
.L_x_8202:
[----:B------:R-:W-:Y:S05]  /*5250*/  BSYNC B0 ;  /* 0x0000000000007941 */ /* 0x000fea0003800000 */
.L_x_8184:
        /* <DEDUP_REMOVED lines=17> */
.L_x_8224:
[----:B------:R-:W-:Y:S05]  /*5370*/  BSYNC B0 ;  /* 0x0000000000007941 */ /* 0x000fea0003800000 */
.L_x_8223:
[----:B------:R-:W2:Y:S01]  /*5380*/  SYNCS.PHASECHK.TRANS64.TRYWAIT P3, [R95+URZ+0x324b0], R110 ;  /* 0x0324b06e5f0075a7 */ /* 0x000ea2000806017f */
[----:B------:R-:W-:Y:S01]  /*5390*/  ULDC.64 UR56, c[0x0][0x318] ;  /* 0x0000c60000387ab9 */ /* 0x000fe20000000a00 */
[----:B------:R-:W-:Y:S01]  /*53a0*/  ULDC.64 UR58, c[0x0][0x308] ;  /* 0x0000c200003a7ab9 */ /* 0x000fe20000000a00 */
[----:B------:R-:W-:Y:S01]  /*53b0*/  BSSY B0, `(.L_x_8225) ;  /* 0x0000003000007945 */ /* 0x000fe20003800000 */
[----:B-1----:R-:W-:-:S03]  /*53c0*/  IMAD R40, R2, 0x6000, R78 ;  /* 0x0000600002287824 */ /* 0x002fc600078e024e */
[----:B--2---:R-:W-:Y:S05]  /*53d0*/  @!P3 BRA `(.L_x_8226) ;  /* 0x0000011800fcb947 */ /* 0x004fea0003800000 */
.L_x_8413:
[----:B------:R-:W-:Y:S05]  /*53e0*/  BSYNC B0 ;  /* 0x0000000000007941 */ /* 0x000fea0003800000 */
.L_x_8225:
[----:B------:R-:W-:Y:S01]  /*53f0*/  ISETP.GE.AND P3, PT, R19, R101, PT ;  /* 0x000000651300720c */ /* 0x000fe20003f66270 */
[----:B------:R-:W-:Y:S01]  /*5400*/  BSSY B0, `(.L_x_8227) ;  /* 0x0000027000007945 */ /* 0x000fe20003800000 */
[----:B------:R-:W-:Y:S01]  /*5410*/  IADD3 R41, R77, R40, RZ ;  /* 0x000000284d297210 */ /* 0x000fe20007ffe0ff */
[----:B------:R-:W-:Y:S02]  /*5420*/  IMAD R48, R40, 0x2, R24 ;  /* 0x0000000228307824 */ /* 0x000fe400078e0218 */
[----:B------:R-:W-:-:S04]  /*5430*/  IMAD.WIDE R44, R26, 0x60, R72 ;  /* 0x000000601a2c7825 */ /* 0x000fc800078e0248 */
[----:B------:R-:W-:-:S04]  /*5440*/  IMAD R49, R41, 0x2, R24 ;  /* 0x0000000229317824 */ /* 0x000fc800078e0218 */
[----:B------:R-:W-:Y:S05]  /*5450*/  @P3 BRA `(.L_x_8228) ;  /* 0x0000000000843947 */ /* 0x000fea0003800000 */
[----:B------:R-:W-:Y:S01]  /*5460*/  IMAD R43, R45, UR56, RZ ;  /* 0x000000382d2b7c24 */ /* 0x000fe2000f8e02ff */
[----:B------:R-:W-:Y:S01]  /*5470*/  ULDC UR4, c[0x0][0x310] ;  /* 0x0000c40000047ab9 */ /* 0x000fe20000000800 */
        /* <DEDUP_REMOVED lines=31> */
.L_x_8228:
[----:B------:R-:W-:Y:S05]  /*5670*/  BSYNC B0 ;  /* 0x0000000000007941 */ /* 0x000fea0003800000 */
.L_x_8227:
[----:B------:R-:W-:Y:S01]  /*5680*/  ISETP.GE.AND P3, PT, R234, R101, PT ;  /* 0x00000065ea00720c */ /* 0x000fe20003f66270 */
[----:B------:R-:W-:-:S12]  /*5690*/  BSSY B0, `(.L_x_8229) ;  /* 0x0000025000007945 */ /* 0x000fd80003800000 */
[----:B------:R-:W-:Y:S05]  /*56a0*/  @P3 BRA `(.L_x_8230) ;  /* 0x00000000008c3947 */ /* 0x000fea0003800000 */
[----:B--2---:R-:W-:Y:S01]  /*56b0*/  IADD3 R43, P3, R44, 0x40, RZ ;  /* 0x000000402c2b7810 */ /* 0x004fe20007f7e0ff */
[----:B------:R-:W-:Y:S01]  /*56c0*/  IMAD.MOV.U32 R40, RZ, RZ, R30 ;  /* 0x000000ffff287224 */ /* 0x000fe200078e001e */
[----:B------:R-:W-:Y:S01]  /*56d0*/  ULDC UR4, c[0x0][0x310] ;  /* 0x0000c40000047ab9 */ /* 0x000fe20000000800 */
        /* <DEDUP_REMOVED lines=32> */
.L_x_8230:
[----:B------:R-:W-:Y:S05]  /*58e0*/  BSYNC B0 ;  /* 0x0000000000007941 */ /* 0x000fea0003800000 */
.L_x_8229:
        /* <DEDUP_REMOVED lines=12> */
[----:B--23--:R-:W-:Y:S02]  /*59b0*/  SEL R40, RZ, 0x1, P3 ;  /* 0x00000001ff287807 */ /* 0x00cfe40001800000 */
        /* <DEDUP_REMOVED lines=9> */
.L_x_8179:
        /* <DEDUP_REMOVED lines=39> */
[----:B----4-:R-:W-:-:S02]  /*5cc0*/  CS2R R94, SRZ ;  /* 0x00000000005e7805 */ /* 0x010fc4000001ff00 */
        /* <DEDUP_REMOVED lines=30> */
[----:B------:R-:W-:Y:S01]  /*5eb0*/  IMAD.MOV.U32 R9, RZ, RZ, RZ ;  /* 0x000000ffff097224 */ /* 0x000fe200078e00ff */
[----:B------:R-:W-:Y:S06]  /*5ec0*/  @P0 BRA `(.L_x_8232) ;  /* 0x00000000000c0947 */ /* 0x000fec0003800000 */
[----:B------:R-:W0:Y:S01]  /*5ed0*/  FENCE.VIEW.ASYNC.G ;  /* 0x00000000000073c6 */ /* 0x000e220000000100 */
[----:B------:R-:W-:Y:S05]  /*5ee0*/  WARPSYNC.ALL ;  /* 0x0000000000007948 */ /* 0x000fea0003800000 */
[----:B0-----:R-:W-:Y:S06]  /*5ef0*/  BAR.ARV 0xc, 0x120 ;  /* 0x0304800000007b1d */ /* 0x001fec0000002000 */
.L_x_8232:
[----:B------:R-:W-:Y:S01]  /*5f00*/  CS2R R24, SRZ ;  /* 0x0000000000187805 */ /* 0x000fe2000001ff00 */
[----:B------:R-:W-:Y:S06]  /*5f10*/  @!P2 BRA `(.L_x_8233) ;  /* 0x0000008c006ca947 */ /* 0x000fec0003800000 */
[----:B------:R-:W-:-:S03]  /*5f20*/  UMOV UR4, 0xffffffff ;  /* 0xffffffff00047882 */ /* 0x000fc60000000000 */
[----:B------:R-:W-:Y:S05]  /*5f30*/  BRA.DIV UR4, `(.L_x_8234) ;  /* 0x0000011204387947 */ /* 0x000fea000b800000 */
[----:B------:R-:W0:Y:S02]  /*5f40*/  S2R R0, SR_TID.X ;  /* 0x0000000000007919 */ /* 0x000e240000002100 */
[----:B0-----:R-:W-:-:S05]  /*5f50*/  VIADD R3, R0, 0xffffff80 ;  /* 0xffffff8000037836 */ /* 0x001fca0000000000 */
[----:B------:R-:W-:-:S04]  /*5f60*/  SHF.R.S32.HI R0, RZ, 0x1f, R3 ;  /* 0x0000001fff007819 */ /* 0x000fc80000011403 */
[----:B------:R-:W-:-:S04]  /*5f70*/  LEA.HI R0, R0, R3, RZ, 0x7 ;  /* 0x0000000300007211 */ /* 0x000fc800078f38ff */
[----:B------:R-:W-:-:S05]  /*5f80*/  SHF.R.S32.HI R0, RZ, 0x7, R0 ;  /* 0x00000007ff007819 */ /* 0x000fca0000011400 */
[----:B------:R0:W1:Y:S02]  /*5f90*/  SHFL.IDX PT, R14, R0, RZ, 0x1f ;  /* 0x00001fff000e7589 */ /* 0x00006400000e0000 */
.L_x_8416:
[----:B------:R-:W-:Y:S01]  /*5fa0*/  IADD3 R24, R18, 0x18400, RZ ;  /* 0x0001840012187810 */ /* 0x000fe20007ffe0ff */
[----:B------:R-:W-:Y:S01]  /*5fb0*/  BSSY B6, `(.L_x_8235) ;  /* 0x0000016000067945 */ /* 0x000fe20003800000 */
[----:B01----:R-:W-:Y:S02]  /*5fc0*/  LEA.HI R0, R14, R14, RZ, 0x1 ;  /* 0x0000000e0e007211 */ /* 0x003fe400078f08ff */
[----:B------:R-:W-:Y:S02]  /*5fd0*/  LOP3.LUT P0, RZ, R24, 0x1bf, RZ, 0xc0, !PT ;  /* 0x000001bf18ff7812 */ /* 0x000fe4000780c0ff */
[----:B------:R-:W-:-:S05]  /*5fe0*/  LOP3.LUT R35, R0, 0xffffe, RZ, 0xc0, !PT ;  /* 0x000ffffe00237812 */ /* 0x000fca00078ec0ff */
[----:B------:R-:W-:-:S06]  /*5ff0*/  IMAD.IADD R35, R14, 0x1, -R35 ;  /* 0x000000010e237824 */ /* 0x000fcc00078e0a23 */
        /* <DEDUP_REMOVED lines=17> */
.L_x_8236:
[----:B------:R-:W-:Y:S05]  /*6110*/  BSYNC B6 ;  /* 0x0000000000067941 */ /* 0x000fea0003800000 */
.L_x_8235:
        /* <DEDUP_REMOVED lines=12> */
.L_x_8240:
[----:B-1----:R1:W2:Y:S02]  /*61e0*/  SYNCS.PHASECHK.TRANS64.TRYWAIT P0, [R18+URZ+0x32400], R5 ;  /* 0x03240005120075a7 */ /* 0x0022a4000800017f */
[----:B--2---:R-:W-:Y:S05]  /*61f0*/  @!P0 NANOSLEEP.SYNCS 0x989680 ;  /* 0x009896800000895d */ /* 0x004fea0003900000 */
[----:B------:R-:W2:Y:S02]  /*6200*/  @!P0 SYNCS.PHASECHK.TRANS64 P0, [R18+URZ+0x32400], R5 ;  /* 0x03240005120085a7 */ /* 0x000ea4000800007f */
[----:B--2---:R-:W-:Y:S05]  /*6210*/  @!P0 BRA `(.L_x_8240) ;  /* 0xfffffffc00f08947 */ /* 0x004fea000383ffff */
.L_x_8239:
[----:B------:R-:W-:Y:S05]  /*6220*/  BSYNC B0 ;  /* 0x0000000000007941 */ /* 0x000fea0003800000 */
.L_x_8238:
[----:B------:R-:W-:Y:S05]  /*6230*/  BRA `(.L_x_8241) ;  /* 0x0000002000947947 */ /* 0x000fea0003800000 */
.L_x_8237:
[----:B------:R-:W0:Y:S01]  /*6240*/  S2R R4, SR_TID.X ;  /* 0x0000000000047919 */ /* 0x000e220000002100 */
[----:B-----5:R-:W-:Y:S01]  /*6250*/  SHF.R.S32.HI R0, RZ, 0x1f, R28 ;  /* 0x0000001fff007819 */ /* 0x020fe2000001141c */
[----:B------:R-:W-:Y:S01]  /*6260*/  ULDC.64 UR4, c[0x0][0x3d8] ;  /* 0x0000f60000047ab9 */ /* 0x000fe20000000a00 */
[----:B------:R-:W-:Y:S01]  /*6270*/  ULDC.64 UR8, c[0x0][0x3e8] ;  /* 0x0000fa0000087ab9 */ /* 0x000fe20000000a00 */
[----:B------:R-:W-:Y:S01]  /*6280*/  LOP3.LUT P0, RZ, R24, 0x3ff, RZ, 0xc0, !PT ;  /* 0x000003ff18ff7812 */ /* 0x000fe2000780c0ff */
[----:B------:R-:W-:Y:S01]  /*6290*/  ULDC.64 UR6, c[0x0][0x3c8] ;  /* 0x0000f20000067ab9 */ /* 0x000fe20000000a00 */
[C---:B------:R-:W-:Y:S01]  /*62a0*/  IMAD R3, R0.reuse, UR4, RZ ;  /* 0x0000000400037c24 */ /* 0x040fe2000f8e02ff */
[----:B------:R-:W-:Y:S01]  /*62b0*/  BSSY B6, `(.L_x_8242) ;  /* 0x0000035000067945 */ /* 0x000fe20003800000 */
[----:B------:R-:W-:Y:S02]  /*62c0*/  IMAD R7, R0, UR8, RZ ;  /* 0x0000000800077c24 */ /* 0x000fe4000f8e02ff */
[----:B------:R-:W-:-:S02]  /*62d0*/  IMAD R3, R28, UR5, R3 ;  /* 0x000000051c037c24 */ /* 0x000fc4000f8e0203 */
[----:B------:R-:W-:Y:S02]  /*62e0*/  IMAD R31, R28, UR9, R7 ;  /* 0x000000091c1f7c24 */ /* 0x000fe4000f8e0207 */
[----:B0-----:R-:W-:-:S05]  /*62f0*/  VIADD R4, R4, 0xffffff80 ;  /* 0xffffff8004047836 */ /* 0x001fca0000000000 */
[----:B------:R-:W-:-:S04]  /*6300*/  SHF.R.S32.HI R6, RZ, 0x1f, R4 ;  /* 0x0000001fff067819 */ /* 0x000fc80000011404 */
[----:B------:R-:W-:-:S04]  /*6310*/  LEA.HI R6, R6, R4, RZ, 0x2 ;  /* 0x0000000406067211 */ /* 0x000fc800078f10ff */
[----:B------:R-:W-:-:S05]  /*6320*/  LOP3.LUT R6, R6, 0xfffffffc, RZ, 0xc0, !PT ;  /* 0xfffffffc06067812 */ /* 0x000fca00078ec0ff */
[----:B------:R-:W-:Y:S02]  /*6330*/  IMAD.IADD R6, R4, 0x1, -R6 ;  /* 0x0000000104067824 */ /* 0x000fe400078e0a06 */
[----:B------:R-:W-:Y:S01]  /*6340*/  IMAD.WIDE.U32 R4, R28, UR4, RZ ;  /* 0x000000041c047c25 */ /* 0x000fe2000f8e00ff */
[----:B------:R-:W-:-:S03]  /*6350*/  ULDC.64 UR4, c[0x0][0x3e0] ;  /* 0x0000f80000047ab9 */ /* 0x000fc60000000a00 */
[----:B------:R-:W-:Y:S02]  /*6360*/  IMAD.SHL.U32 R24, R6, 0x4, RZ ;  /* 0x0000000406187824 */ /* 0x000fe400078e00ff */
[----:B------:R-:W-:Y:S01]  /*6370*/  IMAD.WIDE.U32 R6, R28, UR8, RZ ;  /* 0x000000081c067c25 */ /* 0x000fe2000f8e00ff */
[----:B------:R-:W-:Y:S02]  /*6380*/  LEA R28, P2, R4, UR6, 0x1 ;  /* 0x00000006041c7c11 */ /* 0x000fe4000f8408ff */
[-C--:B------:R-:W-:Y:S01]  /*6390*/  IADD3 R0, P3, R24, R4.reuse, RZ ;  /* 0x0000000418007210 */ /* 0x080fe20007f7e0ff */
[----:B------:R-:W-:Y:S01]  /*63a0*/  IMAD.IADD R9, R3, 0x1, R5 ;  /* 0x0000000103097824 */ /* 0x000fe200078e0205 */
[----:B------:R-:W-:Y:S01]  /*63b0*/  SHF.R.S32.HI R10, RZ, 0x1f, R24 ;  /* 0x0000001fff0a7819 */ /* 0x000fe20000011418 */
[----:B------:R-:W-:Y:S01]  /*63c0*/  IMAD.IADD R31, R31, 0x1, R7 ;  /* 0x000000011f1f7824 */ /* 0x000fe200078e0207 */
[----:B------:R-:W-:Y:S02]  /*63d0*/  IADD3 R5, P1, R16, R4, RZ ;  /* 0x0000000410057210 */ /* 0x000fe40007f3e0ff */
[--C-:B------:R-:W-:Y:S01]  /*63e0*/  LEA.HI.X R29, R4, UR7, R9.reuse, 0x1, P2 ;  /* 0x00000007041d7c11 */ /* 0x100fe200090f0c09 */
[--C-:B------:R-:W-:Y:S01]  /*63f0*/  IMAD.X R3, R10, 0x1, R9.reuse, P3 ;  /* 0x000000010a037824 */ /* 0x100fe200018e0609 */
        /* <DEDUP_REMOVED lines=32> */
.L_x_8243:
[----:B------:R-:W-:Y:S05]  /*6600*/  BSYNC B6 ;  /* 0x0000000000067941 */ /* 0x000fea0003800000 */
.L_x_8242:
[----:B------:R-:W-:Y:S01]  /*6610*/  ULDC.U8 UR4, c[0x0][0x3f0] ;  /* 0x0000fc0000047ab9 */ /* 0x000fe20000000000 */
[----:B------:R-:W-:Y:S01]  /*6620*/  BSSY B0, `(.L_x_8244) ;  /* 0x00001de000007945 */ /* 0x000fe20003800000 */
[----:B------:R-:W-:-:S13]  /*6630*/  ISETP.NE.AND P0, PT, RZ, UR4, PT ;  /* 0x00000004ff007c0c */ /* 0x000fda000bf05270 */
[----:B------:R-:W-:Y:S05]  /*6640*/  @!P0 BRA `(.L_x_8245) ;  /* 0x0000000c00d88947 */ /* 0x000fea0003800000 */
[----:B------:R-:W2:Y:S01]  /*6650*/  LDL R32, [R1+0x80] ;  /* 0x0000800001207983 */ /* 0x000ea20000100800 */
[----:B------:R-:W-:Y:S01]  /*6660*/  IMAD R99, R33, -0x80, R99 ;  /* 0xffffff8021637824 */ /* 0x000fe200078e0263 */
[----:B------:R-:W-:Y:S01]  /*6670*/  BSSY B1, `(.L_x_8246) ;  /* 0x0000017000017945 */ /* 0x000fe20003800000 */
[----:B------:R-:W-:Y:S02]  /*6680*/  CS2R R4, SRZ ;  /* 0x0000000000047805 */ /* 0x000fe4000001ff00 */
[----:B------:R-:W-:Y:S02]  /*6690*/  CS2R R6, SRZ ;  /* 0x0000000000067805 */ /* 0x000fe4000001ff00 */
[----:B------:R-:W-:Y:S02]  /*66a0*/  CS2R R20, SRZ ;  /* 0x0000000000147805 */ /* 0x000fe4000001ff00 */
[----:B------:R-:W-:Y:S02]  /*66b0*/  VIMNMX R99, R99, 0x80, PT ;  /* 0x0000008063637848 */ /* 0x000fe40003fe0100 */
[----:B------:R-:W-:-:S02]  /*66c0*/  CS2R R26, SRZ ;  /* 0x00000000001a7805 */ /* 0x000fc4000001ff00 */
[----:B------:R-:W-:Y:S01]  /*66d0*/  ISETP.GE.AND P0, PT, R19, R99, PT ;  /* 0x000000631300720c */ /* 0x000fe20003f06270 */
[----:B--2---:R-:W-:-:S05]  /*66e0*/  IMAD.SHL.U32 R0, R32, 0x40, RZ ;  /* 0x0000004020007824 */ /* 0x004fca00078e00ff */
[----:B------:R-:W-:-:S04]  /*66f0*/  LOP3.LUT R3, R0, 0x1c0, RZ, 0xc0, !PT ;  /* 0x000001c000037812 */ /* 0x000fc800078ec0ff */
[----:B------:R-:W-:Y:S02]  /*6700*/  LOP3.LUT R0, R3, 0x18, R16, 0xf8, !PT ;  /* 0x0000001803007812 */ /* 0x000fe400078ef810 */
[----:B------:R-:W-:-:S04]  /*6710*/  SHF.R.U32.HI R3, RZ, 0x3, R3 ;  /* 0x00000003ff037819 */ /* 0x000fc80000011603 */
[----:B------:R-:W-:Y:S01]  /*6720*/  LOP3.LUT R9, R0, R3, RZ, 0x3c, !PT ;  /* 0x0000000300097212 */ /* 0x000fe200078e3cff */
[----:B------:R-:W-:Y:S06]  /*6730*/  @P0 BRA `(.L_x_8247) ;  /* 0x0000000000280947 */ /* 0x000fec0003800000 */
        /* <DEDUP_REMOVED lines=10> */
.L_x_8247:
[----:B------:R-:W-:Y:S05]  /*67e0*/  BSYNC B1 ;  /* 0x0000000000017941 */ /* 0x000fea0003800000 */
.L_x_8246:
[----:B------:R-:W-:Y:S01]  /*67f0*/  UMOV UR4, 0xffffffff ;  /* 0xffffffff00047882 */ /* 0x000fe20000000000 */
[----:B-----5:R-:W-:Y:S01]  /*6800*/  IMAD.MOV.U32 R10, RZ, RZ, R6 ;  /* 0x000000ffff0a7224 */ /* 0x020fe200078e0006 */
[--C-:B------:R-:W-:Y:S01]  /*6810*/  SHF.R.U64 R6, R6, 0x10, R7.reuse ;  /* 0x0000001006067819 */ /* 0x100fe20000001207 */
[--C-:B------:R-:W-:Y:S01]  /*6820*/  IMAD.MOV.U32 R25, RZ, RZ, R7.reuse ;  /* 0x000000ffff197224 */ /* 0x100fe200078e0007 */
[----:B------:R-:W-:Y:S02]  /*6830*/  SHF.R.U32.HI R38, RZ, 0x10, R7 ;  /* 0x00000010ff267819 */ /* 0x000fe40000011607 */
[----:B------:R-:W-:Y:S01]  /*6840*/  LEA.HI R0, R235, R235, RZ, 0x1 ;  /* 0x000000ebeb007211 */ /* 0x000fe200078f08ff */
[----:B------:R-:W-:Y:S06]  /*6850*/  BRA.DIV UR4, `(.L_x_8248) ;  /* 0x0000010a042c7947 */ /* 0x000fec000b800000 */
.L_x_8419:
[----:B------:R-:W-:Y:S01]  /*6860*/  UMOV UR4, 0xffffffff ;  /* 0xffffffff00047882 */ /* 0x000fe20000000000 */
[----:B------:R-:W-:Y:S02]  /*6870*/  LOP3.LUT R0, R0, 0xfffffffe, RZ, 0xc0, !PT ;  /* 0xfffffffe00007812 */ /* 0x000fe400078ec0ff */
[----:B------:R-:W-:Y:S05]  /*6880*/  BRA.DIV UR4, `(.L_x_8249) ;  /* 0x0000010a04487947 */ /* 0x000fea000b800000 */
.L_x_8422:
[----:B------:R-:W-:Y:S01]  /*6890*/  UMOV UR4, 0xffffffff ;  /* 0xffffffff00047882 */ /* 0x000fe20000000000 */
[----:B------:R-:W-:Y:S02]  /*68a0*/  IMAD.IADD R3, R235, 0x1, -R0 ;  /* 0x00000001eb037824 */ /* 0x000fe400078e0a00 */
[----:B------:R-:W-:Y:S05]  /*68b0*/  BRA.DIV UR4, `(.L_x_8250) ;  /* 0x0000010a04647947 */ /* 0x000fea000b800000 */
.L_x_8425:
[----:B------:R-:W-:Y:S01]  /*68c0*/  UMOV UR4, 0xffffffff ;  /* 0xffffffff00047882 */ /* 0x000fe20000000000 */
[----:B------:R-:W-:Y:S02]  /*68d0*/  SHF.L.U32 R7, R3, 0x1f, RZ ;  /* 0x0000001f03077819 */ /* 0x000fe400000006ff */
[----:B------:R-:W-:Y:S05]  /*68e0*/  BRA.DIV UR4, `(.L_x_8251) ;  /* 0x0000010a04807947 */ /* 0x000fea000b800000 */
.L_x_8428:
[----:B------:R-:W1:Y:S01]  /*68f0*/  SYNCS.PHASECHK.TRANS64.TRYWAIT P1, [R18+URZ+0x32400], R7 ;  /* 0x03240007120075a7 */ /* 0x000e62000802017f */
[----:B------:R-:W-:Y:S01]  /*6900*/  LOP3.LUT P2, RZ, R32, 0x4, RZ, 0xc0, !PT ;  /* 0x0000000420ff7812 */ /* 0x000fe2000784c0ff */
[----:B------:R-:W-:Y:S01]  /*6910*/  IMAD R9, R228, 0x200, R9 ;  /* 0x00000200e4097824 */ /* 0x000fe200078e0209 */
[----:B------:R-:W-:Y:S01]  /*6920*/  SHF.R.U64 R11, R4, 0x10, R5 ;  /* 0x00000010040b7819 */ /* 0x000fe20000001205 */
[----:B------:R-:W-:Y:S01]  /*6930*/  IMAD.MOV.U32 R32, RZ, RZ, R4 ;  /* 0x000000ffff207224 */ /* 0x000fe200078e0004 */
[--C-:B------:R-:W-:Y:S01]  /*6940*/  SHF.R.U64 R12, R26, 0x10, R27.reuse ;  /* 0x000000101a0c7819 */ /* 0x100fe2000000121b */
[----:B------:R-:W-:Y:S01]  /*6950*/  IMAD R9, R9, 0x2, R18 ;  /* 0x0000000209097824 */ /* 0x000fe200078e0212 */
[----:B------:R-:W-:Y:S01]  /*6960*/  SHF.R.U32.HI R13, RZ, 0x10, R27 ;  /* 0x00000010ff0d7819 */ /* 0x000fe2000001161b */
[--C-:B------:R-:W-:Y:S01]  /*6970*/  IMAD.MOV.U32 R8, RZ, RZ, R5.reuse ;  /* 0x000000ffff087224 */ /* 0x100fe200078e0005 */
[----:B------:R-:W-:Y:S01]  /*6980*/  SHF.R.U32.HI R5, RZ, 0x10, R5 ;  /* 0x00000010ff057819 */ /* 0x000fe20000011605 */
        /* <DEDUP_REMOVED lines=8> */
[----:B------:R-:W-:Y:S01]  /*6a10*/  VIADD R4, R9, 0x18400 ;  /* 0x0001840009047836 */ /* 0x000fe20000000000 */
        /* <DEDUP_REMOVED lines=10> */
.L_x_8429:
[----:B------:R-:W-:Y:S05]  /*6ac0*/  BSYNC B1 ;  /* 0x0000000000017941 */ /* 0x000fea0003800000 */
.L_x_8252:
[----:B------:R-:W-:Y:S04]  /*6ad0*/  BSSY B1, `(.L_x_8254) ;  /* 0x0000056000017945 */ /* 0x000fe80003800000 */
[----:B------:R-:W-:Y:S05]  /*6ae0*/  @P0 BRA `(.L_x_8255) ;  /* 0x0000000400500947 */ /* 0x000fea0003800000 */
[----:B------:R-:W2:Y:S01]  /*6af0*/  LDC R5, c[0x0][0x3d4] ;  /* 0x0000f500ff057b82 */ /* 0x000ea20000000800 */
[C---:B------:R-:W-:Y:S01]  /*6b00*/  IADD3 R4, R24.reuse, 0x10, RZ ;  /* 0x0000001018047810 */ /* 0x040fe20007ffe0ff */
[----:B------:R-:W-:Y:S01]  /*6b10*/  BSSY B2, `(.L_x_8256) ;  /* 0x000002a000027945 */ /* 0x000fe20003800000 */
[-C--:B--2---:R-:W-:Y:S02]  /*6b20*/  ISETP.GE.AND P0, PT, R24, R5.reuse, PT ;  /* 0x000000051800720c */ /* 0x084fe40003f06270 */
[----:B------:R-:W-:-:S11]  /*6b30*/  ISETP.GE.AND P1, PT, R4, R5, PT ;  /* 0x000000050400720c */ /* 0x000fd60003f26270 */
        /* <DEDUP_REMOVED lines=39> */
.L_x_8257:
[----:B------:R-:W-:Y:S05]  /*6db0*/  BSYNC B2 ;  /* 0x0000000000027941 */ /* 0x000fea0003800000 */
.L_x_8256:
        /* <DEDUP_REMOVED lines=39> */
.L_x_8255:
[----:B------:R-:W-:Y:S05]  /*7030*/  BSYNC B1 ;  /* 0x0000000000017941 */ /* 0x000fea0003800000 */
.L_x_8254:
        /* <DEDUP_REMOVED lines=21> */
[-C--:B------:R-:W-:Y:S01]  /*7190*/  FMUL.FTZ R21, R20, R4.reuse ;  /* 0x0000000414157220 */ /* 0x080fe20000410000 */
[----:B------:R-:W-:Y:S01]  /*71a0*/  FMUL.FTZ R15, R24, R4 ;  /* 0x00000004180f7220 */ /* 0x000fe20000410000 */
[----:B------:R-:W-:Y:S01]  /*71b0*/  LOP3.LUT R6, R6, 0xffff0000, RZ, 0xc0, !PT ;  /* 0xffff000006067812 */ /* 0x000fe200078ec0ff */
[-C--:B------:R-:W-:Y:S01]  /*71c0*/  FMUL.FTZ R14, R33, R5.reuse ;  /* 0x00000005210e7220 */ /* 0x080fe20000410000 */
[-C--:B------:R-:W-:Y:S01]  /*71d0*/  FFMA.FTZ R21, R24, R10.reuse, R21 ;  /* 0x0000000a18157223 */ /* 0x080fe20000010015 */
[----:B------:R-:W-:Y:S01]  /*71e0*/  FFMA.FTZ R4, R20, R10, -R15 ;  /* 0x0000000a14047223 */ /* 0x000fe2000001080f */
[----:B------:R-:W-:Y:S01]  /*71f0*/  IMAD.U32 R24, R31, 0x10000, RZ ;  /* 0x000100001f187824 */ /* 0x000fe200078e00ff */
[----:B------:R-:W-:Y:S01]  /*7200*/  LOP3.LUT R7, R7, 0xffff0000, RZ, 0xc0, !PT ;  /* 0xffff000007077812 */ /* 0x000fe200078ec0ff */
[----:B------:R-:W-:Y:S01]  /*7210*/  FMUL.FTZ R10, R29, R5 ;  /* 0x000000051d0a7220 */ /* 0x000fe20000410000 */
[----:B------:R-:W-:Y:S01]  /*7220*/  LOP3.LUT R31, R31, 0xffff0000, RZ, 0xc0, !PT ;  /* 0xffff00001f1f7812 */ /* 0x000fe200078ec0ff */
[-C--:B------:R-:W-:Y:S01]  /*7230*/  FFMA.FTZ R5, R29, R11.reuse, -R14 ;  /* 0x0000000b1d057223 */ /* 0x080fe2000001080e */
[-C--:B------:R-:W-:Y:S01]  /*7240*/  FMUL.FTZ R15, R24, R6.reuse ;  /* 0x00000006180f7220 */ /* 0x080fe20000410000 */
[----:B------:R-:W-:Y:S01]  /*7250*/  FFMA.FTZ R10, R33, R11, R10 ;  /* 0x0000000b210a7223 */ /* 0x000fe2000001000a */
[C---:B------:R-:W-:Y:S01]  /*7260*/  FMUL.FTZ R11, R26.reuse, R6 ;  /* 0x000000061a0b7220 */ /* 0x040fe20000410000 */
[-C--:B------:R-:W-:Y:S01]  /*7270*/  FMUL.FTZ R14, R25, R7.reuse ;  /* 0x00000007190e7220 */ /* 0x080fe20000410000 */
[C---:B------:R-:W-:Y:S01]  /*7280*/  FMUL.FTZ R20, R31.reuse, R7 ;  /* 0x000000071f147220 */ /* 0x040fe20000410000 */
[-C--:B------:R-:W-:Y:S01]  /*7290*/  FFMA.FTZ R15, R26, R12.reuse, R15 ;  /* 0x0000000c1a0f7223 */ /* 0x080fe2000001000f */
[----:B------:R-:W-:Y:S01]  /*72a0*/  FFMA.FTZ R6, R24, R12, -R11 ;  /* 0x0000000c18067223 */ /* 0x000fe2000001080b */
[-C--:B------:R-:W-:Y:S01]  /*72b0*/  FFMA.FTZ R7, R31, R13.reuse, -R14 ;  /* 0x0000000d1f077223 */ /* 0x080fe2000001080e */
[----:B------:R-:W-:Y:S01]  /*72c0*/  FFMA.FTZ R20, R25, R13, R20 ;  /* 0x0000000d19147223 */ /* 0x000fe20000010014 */
[----:B------:R-:W-:-:S02]  /*72d0*/  F2FP.BF16.F32.PACK_AB R4, R21, R4 ;  /* 0x000000041504723e */ /* 0x000fc400000010ff */
[----:B------:R-:W-:Y:S02]  /*72e0*/  F2FP.BF16.F32.PACK_AB R5, R10, R5 ;  /* 0x000000050a05723e */ /* 0x000fe400000010ff */
[----:B------:R-:W-:Y:S02]  /*72f0*/  F2FP.BF16.F32.PACK_AB R6, R15, R6 ;  /* 0x000000060f06723e */ /* 0x000fe400000010ff */
[----:B------:R-:W-:-:S05]  /*7300*/  F2FP.BF16.F32.PACK_AB R7, R20, R7 ;  /* 0x000000071407723e */ /* 0x000fca00000010ff */
[----:B------:R2:W-:Y:S02]  /*7310*/  STS.128 [R9+0x1a400], R4 ;  /* 0x01a4000409007388 */ /* 0x0005e40000000c00 */
.L_x_8260:
[----:B------:R-:W-:Y:S05]  /*7320*/  BSYNC B1 ;  /* 0x0000000000017941 */ /* 0x000fea0003800000 */
.L_x_8259:
[----:B------:R-:W-:Y:S05]  /*7330*/  @P1 BRA `(.L_x_8258) ;  /* 0x0000001000301947 */ /* 0x000fea0003800000 */
[----:B-12---:R-:W1:Y:S01]  /*7340*/  LDS.128 R4, [R0+0x2000] ;  /* 0x0020000000047984 */ /* 0x006e620000000c00 */
        /* <DEDUP_REMOVED lines=14> */
[C---:B------:R-:W-:Y:S01]  /*7430*/  IMAD.U32 R12, R7.reuse, 0x10000, RZ ;  /* 0x00010000070c7824 */ /* 0x040fe200078e00ff */
[----:B------:R-:W-:Y:S01]  /*7440*/  LOP3.LUT R7, R7, 0xffff0000, RZ, 0xc0, !PT ;  /* 0xffff000007077812 */ /* 0x000fe200078ec0ff */
[----:B------:R-:W-:Y:S01]  /*7450*/  FFMA.FTZ R4, R15, R9, -R14 ;  /* 0x000000090f047223 */ /* 0x000fe2000001080e */
[----:B------:R-:W-:Y:S01]  /*7460*/  FMUL.FTZ R13, R36, R5 ;  /* 0x00000005240d7220 */ /* 0x000fe20000410000 */
[----:B------:R-:W-:Y:S01]  /*7470*/  FFMA.FTZ R9, R21, R9, R20 ;  /* 0x0000000915097223 */ /* 0x000fe20000010014 */
[----:B------:R-:W-:Y:S01]  /*7480*/  FMUL.FTZ R15, R32, R5 ;  /* 0x00000005200f7220 */ /* 0x000fe20000410000 */
[C---:B------:R-:W-:Y:S01]  /*7490*/  LOP3.LUT R20, R8.reuse, 0xffff0000, RZ, 0xc0, !PT ;  /* 0xffff000008147812 */ /* 0x040fe200078ec0ff */
[----:B------:R-:W-:-:S02]  /*74a0*/  IMAD.U32 R21, R8, 0x10000, RZ ;  /* 0x0001000008157824 */ /* 0x000fc400078e00ff */
        /* <DEDUP_REMOVED lines=16> */
.L_x_8245:
        /* <DEDUP_REMOVED lines=14> */
.L_x_8432:
[----:B------:R-:W-:Y:S01]  /*7690*/  UMOV UR4, 0xffffffff ;  /* 0xffffffff00047882 */ /* 0x000fe20000000000 */
[----:B------:R-:W-:Y:S02]  /*76a0*/  LOP3.LUT R8, R3, 0xfffffffe, RZ, 0xc0, !PT ;  /* 0xfffffffe03087812 */ /* 0x000fe400078ec0ff */
[----:B------:R-:W-:Y:S05]  /*76b0*/  BRA.DIV UR4, `(.L_x_8262) ;  /* 0x000000fe04707947 */ /* 0x000fea000b800000 */
.L_x_8435:
[----:B------:R-:W-:Y:S01]  /*76c0*/  UMOV UR4, 0xffffffff ;  /* 0xffffffff00047882 */ /* 0x000fe20000000000 */
[----:B------:R-:W-:Y:S02]  /*76d0*/  IMAD.IADD R3, R235, 0x1, -R8 ;  /* 0x00000001eb037824 */ /* 0x000fe400078e0a08 */
[----:B------:R-:W-:Y:S05]  /*76e0*/  BRA.DIV UR4, `(.L_x_8263) ;  /* 0x000000fe048c7947 */ /* 0x000fea000b800000 */
.L_x_8438:
[----:B------:R-:W-:Y:S01]  /*76f0*/  UMOV UR4, 0xffffffff ;  /* 0xffffffff00047882 */ /* 0x000fe20000000000 */
[----:B------:R-:W-:Y:S02]  /*7700*/  SHF.L.U32 R9, R3, 0x1f, RZ ;  /* 0x0000001f03097819 */ /* 0x000fe400000006ff */
[----:B------:R-:W-:Y:S05]  /*7710*/  BRA.DIV UR4, `(.L_x_8264) ;  /* 0x000000fe04a87947 */ /* 0x000fea000b800000 */
.L_x_8441:
[----:B------:R-:W1:Y:S01]  /*7720*/  SYNCS.PHASECHK.TRANS64.TRYWAIT P1, [R18+URZ+0x32400], R9 ;  /* 0x03240009120075a7 */ /* 0x000e62000802017f */
[-C--:B------:R-:W-:Y:S01]  /*7730*/  ISETP.GE.OR P2, PT, R19, R0.reuse, P0 ;  /* 0x000000001300720c */ /* 0x080fe20000746670 */
[----:B-----5:R-:W-:Y:S01]  /*7740*/  IMAD.MOV.U32 R42, RZ, RZ, R4 ;  /* 0x000000ffff2a7224 */ /* 0x020fe200078e0004 */
[----:B------:R-:W-:Y:S01]  /*7750*/  ISETP.GE.OR P0, PT, R234, R0, P0 ;  /* 0x00000000ea00720c */ /* 0x000fe20000706670 */
[--C-:B------:R-:W-:Y:S01]  /*7760*/  IMAD.MOV.U32 R13, RZ, RZ, R5.reuse ;  /* 0x000000ffff0d7224 */ /* 0x100fe200078e0005 */
[--C-:B------:R-:W-:Y:S01]  /*7770*/  SHF.R.U64 R0, R4, 0x10, R5.reuse ;  /* 0x0000001004007819 */ /* 0x100fe20000001205 */
[----:B------:R-:W-:Y:S01]  /*7780*/  IMAD.MOV.U32 R43, RZ, RZ, R6 ;  /* 0x000000ffff2b7224 */ /* 0x000fe200078e0006 */
[----:B------:R-:W-:Y:S01]  /*7790*/  SHF.R.U32.HI R4, RZ, 0x10, R5 ;  /* 0x00000010ff047819 */ /* 0x000fe20000011605 */
[--C-:B------:R-:W-:Y:S01]  /*77a0*/  IMAD.MOV.U32 R12, RZ, RZ, R7.reuse ;  /* 0x000000ffff0c7224 */ /* 0x100fe200078e0007 */
[--C-:B------:R-:W-:Y:S01]  /*77b0*/  SHF.R.U64 R5, R6, 0x10, R7.reuse ;  /* 0x0000001006057819 */ /* 0x100fe20000001207 */
[----:B------:R-:W-:Y:S01]  /*77c0*/  IMAD.MOV.U32 R44, RZ, RZ, R24 ;  /* 0x000000ffff2c7224 */ /* 0x000fe200078e0018 */
[----:B------:R-:W-:Y:S01]  /*77d0*/  SHF.R.U32.HI R6, RZ, 0x10, R7 ;  /* 0x00000010ff067819 */ /* 0x000fe20000011607 */
[----:B------:R-:W-:Y:S01]  /*77e0*/  IMAD.MOV.U32 R14, RZ, RZ, R25 ;  /* 0x000000ffff0e7224 */ /* 0x000fe200078e0019 */
[----:B------:R-:W-:Y:S01]  /*77f0*/  PRMT R42, R42, 0x5410, R0 ;  /* 0x000054102a2a7816 */ /* 0x000fe20000000000 */
[----:B------:R-:W-:Y:S01]  /*7800*/  IMAD.MOV.U32 R45, RZ, RZ, R26 ;  /* 0x000000ffff2d7224 */ /* 0x000fe200078e001a */
[----:B------:R-:W-:Y:S01]  /*7810*/  PRMT R13, R13, 0x5410, R4 ;  /* 0x000054100d0d7816 */ /* 0x000fe20000000004 */
[----:B------:R-:W-:Y:S01]  /*7820*/  IMAD.MOV.U32 R0, RZ, RZ, R27 ;  /* 0x000000ffff007224 */ /* 0x000fe200078e001b */
[----:B------:R-:W-:Y:S01]  /*7830*/  PRMT R43, R43, 0x5410, R5 ;  /* 0x000054102b2b7816 */ /* 0x000fe20000000005 */
[----:B------:R-:W-:Y:S01]  /*7840*/  BSSY B1, `(.L_x_8265) ;  /* 0x000000b000017945 */ /* 0x000fe20003800000 */
[----:B------:R-:W-:-:S02]  /*7850*/  PRMT R12, R12, 0x5410, R6 ;  /* 0x000054100c0c7816 */ /* 0x000fc40000000006 */
[--C-:B------:R-:W-:Y:S02]  /*7860*/  SHF.R.U64 R4, R24, 0x10, R25.reuse ;  /* 0x0000001018047819 */ /* 0x100fe40000001219 */
[----:B------:R-:W-:Y:S02]  /*7870*/  SHF.R.U32.HI R5, RZ, 0x10, R25 ;  /* 0x00000010ff057819 */ /* 0x000fe40000011619 */
[--C-:B------:R-:W-:Y:S02]  /*7880*/  SHF.R.U64 R6, R26, 0x10, R27.reuse ;  /* 0x000000101a067819 */ /* 0x100fe4000000121b */
[----:B------:R-:W-:Y:S02]  /*7890*/  SHF.R.U32.HI R7, RZ, 0x10, R27 ;  /* 0x00000010ff077819 */ /* 0x000fe4000001161b */
[----:B------:R-:W-:Y:S02]  /*78a0*/  PRMT R44, R44, 0x5410, R4 ;  /* 0x000054102c2c7816 */ /* 0x000fe40000000004 */
[----:B------:R-:W-:-:S02]  /*78b0*/  PRMT R14, R14, 0x5410, R5 ;  /* 0x000054100e0e7816 */ /* 0x000fc40000000005 */
[----:B------:R-:W-:Y:S02]  /*78c0*/  PRMT R45, R45, 0x5410, R6 ;  /* 0x000054102d2d7816 */ /* 0x000fe40000000006 */
[----:B------:R-:W-:Y:S01]  /*78d0*/  PRMT R0, R0, 0x5410, R7 ;  /* 0x0000541000007816 */ /* 0x000fe20000000007 */
[----:B-1----:R-:W-:Y:S06]  /*78e0*/  @!P1 BRA `(.L_x_8266) ;  /* 0x000000fc005c9947 */ /* 0x002fec0003800000 */
.L_x_8442:
[----:B------:R-:W-:Y:S05]  /*78f0*/  BSYNC B1 ;  /* 0x0000000000017941 */ /* 0x000fea0003800000 */
.L_x_8265:
[----:B------:R-:W-:Y:S04]  /*7900*/  BSSY B1, `(.L_x_8267) ;  /* 0x000005b000017945 */ /* 0x000fe80003800000 */
[----:B------:R-:W-:Y:S05]  /*7910*/  @P2 BRA `(.L_x_8268) ;  /* 0x0000000400642947 */ /* 0x000fea0003800000 */
[----:B------:R-:W2:Y:S01]  /*7920*/  LDL R4, [R1+0x80] ;  /* 0x0000800001047983 */ /* 0x000ea20000100800 */
[----:B------:R-:W-:Y:S01]  /*7930*/  IMAD.IADD R6, R16, 0x1, R47 ;  /* 0x0000000110067824 */ /* 0x000fe200078e022f */
[C---:B------:R-:W-:Y:S01]  /*7940*/  LOP3.LUT R29, R44.reuse, 0xffff0000, RZ, 0xc0, !PT ;  /* 0xffff00002c1d7812 */ /* 0x040fe200078ec0ff */
[----:B------:R-:W-:Y:S02]  /*7950*/  IMAD.U32 R32, R44, 0x10000, RZ ;  /* 0x000100002c207824 */ /* 0x000fe400078e00ff */
[----:B------:R-:W-:Y:S02]  /*7960*/  IMAD.U32 R30, R42, 0x10000, RZ ;  /* 0x000100002a1e7824 */ /* 0x000fe400078e00ff */
[----:B--2---:R-:W-:-:S05]  /*7970*/  IMAD.SHL.U32 R4, R4, 0x40, RZ ;  /* 0x0000004004047824 */ /* 0x004fca00078e00ff */
[----:B------:R-:W-:-:S04]  /*7980*/  LOP3.LUT R7, R4, 0x1c0, RZ, 0xc0, !PT ;  /* 0x000001c004077812 */ /* 0x000fc800078ec0ff */
[----:B-1----:R-:W-:Y:S02]  /*7990*/  SHF.R.U32.HI R9, RZ, 0x3, R7 ;  /* 0x00000003ff097819 */ /* 0x002fe40000011607 */
[C---:B------:R-:W-:Y:S02]  /*79a0*/  LOP3.LUT R6, R7.reuse, 0x38, R6, 0xf8, !PT ;  /* 0x0000003807067812 */ /* 0x040fe400078ef806 */
[----:B------:R-:W-:Y:S02]  /*79b0*/  LOP3.LUT R4, R7, 0x38, R16, 0xf8, !PT ;  /* 0x0000003807047812 */ /* 0x000fe400078ef810 */
[-C--:B------:R-:W-:Y:S02]  /*79c0*/  LOP3.LUT R7, R6, R9.reuse, RZ, 0x3c, !PT ;  /* 0x0000000906077212 */ /* 0x080fe400078e3cff */
[----:B------:R-:W-:-:S03]  /*79d0*/  LOP3.LUT R5, R4, R9, RZ, 0x3c, !PT ;  /* 0x0000000904057212 */ /* 0x000fc600078e3cff */
[C---:B------:R-:W-:Y:S02]  /*79e0*/  IMAD R9, R228.reuse, 0x200, R7 ;  /* 0x00000200e4097824 */ /* 0x040fe400078e0207 */
[----:B------:R-:W-:Y:S02]  /*79f0*/  IMAD R5, R228, 0x200, R5 ;  /* 0x00000200e4057824 */ /* 0x000fe400078e0205 */
[----:B------:R-:W-:-:S03]  /*7a00*/  IMAD R40, R9, 0x2, R18 ;  /* 0x0000000209287824 */ /* 0x000fc600078e0212 */
[----:B0-----:R-:W-:Y:S02]  /*7a10*/  LEA R38, R5, R18, 0x1 ;  /* 0x0000001205267211 */ /* 0x001fe400078e08ff */
[----:B------:R-:W0:Y:S04]  /*7a20*/  LDS.128 R8, [R40+0x18400] ;  /* 0x0184000028087984 */ /* 0x000e280000000c00 */
[----:B------:R-:W1:Y:S01]  /*7a30*/  LDS.128 R4, [R38+0x18400] ;  /* 0x0184000026047984 */ /* 0x000e620000000c00 */
        /* <DEDUP_REMOVED lines=9> */
[----:B------:R-:W-:Y:S01]  /*7ad0*/  LOP3.LUT R4, R4, 0xffff0000, RZ, 0xc0, !PT ;  /* 0xffff000004047812 */ /* 0x000fe200078ec0ff */
[----:B------:R-:W-:Y:S01]  /*7ae0*/  FFMA.FTZ R33, R15, R30, -R34 ;  /* 0x0000001e0f217223 */ /* 0x000fe20000010822 */
[----:B------:R-:W-:Y:S02]  /*7af0*/  IMAD.U32 R34, R45, 0x10000, RZ ;  /* 0x000100002d227824 */ /* 0x000fe400078e00ff */
[----:B------:R-:W-:Y:S01]  /*7b00*/  FFMA.FTZ R36, R15, R32, R36 ;  /* 0x000000200f247223 */ /* 0x000fe20000010024 */
[----:B------:R-:W-:Y:S02]  /*7b10*/  IMAD.U32 R30, R43, 0x10000, RZ ;  /* 0x000100002b1e7824 */ /* 0x000fe400078e00ff */
[-C--:B------:R-:W-:Y:S01]  /*7b20*/  FMUL.FTZ R15, R8, R25.reuse ;  /* 0x00000019080f7220 */ /* 0x080fe20000410000 */
[----:B------:R-:W-:Y:S01]  /*7b30*/  FFMA.FTZ R32, R4, R25, -R31 ;  /* 0x0000001904207223 */ /* 0x000fe2000001081f */
[----:B------:R-:W-:Y:S01]  /*7b40*/  FMUL.FTZ R8, R27, R34 ;  /* 0x000000221b087220 */ /* 0x000fe20000410000 */
[C---:B------:R-:W-:Y:S01]  /*7b50*/  IMAD.U32 R21, R6.reuse, 0x10000, RZ ;  /* 0x0001000006157824 */ /* 0x040fe200078e00ff */
[----:B------:R-:W-:Y:S01]  /*7b60*/  LOP3.LUT R31, R45, 0xffff0000, RZ, 0xc0, !PT ;  /* 0xffff00002d1f7812 */ /* 0x000fe200078ec0ff */
[-C--:B------:R-:W-:Y:S01]  /*7b70*/  FMUL.FTZ R27, R27, R30.reuse ;  /* 0x0000001e1b1b7220 */ /* 0x080fe20000410000 */
[----:B------:R-:W-:Y:S01]  /*7b80*/  LOP3.LUT R6, R6, 0xffff0000, RZ, 0xc0, !PT ;  /* 0xffff000006067812 */ /* 0x000fe200078ec0ff */
[----:B------:R-:W-:Y:S01]  /*7b90*/  FFMA.FTZ R30, R21, R30, -R8 ;  /* 0x0000001e151e7223 */ /* 0x000fe20000010808 */
[----:B------:R-:W-:Y:S01]  /*7ba0*/  LOP3.LUT R25, R43, 0xffff0000, RZ, 0xc0, !PT ;  /* 0xffff00002b197812 */ /* 0x000fe200078ec0ff */
[----:B------:R-:W-:Y:S01]  /*7bb0*/  FFMA.FTZ R34, R21, R34, R27 ;  /* 0x0000002215227223 */ /* 0x000fe2000001001b */
[----:B------:R-:W-:-:S02]  /*7bc0*/  IMAD.U32 R26, R9, 0x10000, RZ ;  /* 0x00010000091a7824 */ /* 0x000fc400078e00ff */
[----:B------:R-:W-:Y:S01]  /*7bd0*/  FMUL.FTZ R21, R10, R31 ;  /* 0x0000001f0a157220 */ /* 0x000fe20000410000 */
[----:B------:R-:W-:Y:S02]  /*7be0*/  IMAD.U32 R27, R14, 0x10000, RZ ;  /* 0x000100000e1b7824 */ /* 0x000fe400078e00ff */
[----:B------:R-:W-:Y:S01]  /*7bf0*/  FFMA.FTZ R29, R4, R29, R15 ;  /* 0x0000001d041d7223 */ /* 0x000fe2000001000f */
[----:B------:R-:W-:Y:S02]  /*7c00*/  IMAD.U32 R20, R5, 0x10000, RZ ;  /* 0x0001000005147824 */ /* 0x000fe400078e00ff */
[-C--:B------:R-:W-:Y:S01]  /*7c10*/  FMUL.FTZ R41, R10, R25.reuse ;  /* 0x000000190a297220 */ /* 0x080fe20000410000 */
[----:B------:R-:W-:Y:S02]  /*7c20*/  IMAD.U32 R15, R13, 0x10000, RZ ;  /* 0x000100000d0f7824 */ /* 0x000fe400078e00ff */
[----:B------:R-:W-:Y:S01]  /*7c30*/  FFMA.FTZ R39, R6, R25, -R21 ;  /* 0x0000001906277223 */ /* 0x000fe20000010815 */
[----:B------:R-:W-:Y:S01]  /*7c40*/  FMUL.FTZ R37, R26, R27 ;  /* 0x0000001b1a257220 */ /* 0x000fe20000410000 */
[----:B------:R-:W-:-:S02]  /*7c50*/  IMAD.U32 R28, R11, 0x10000, RZ ;  /* 0x000100000b1c7824 */ /* 0x000fc400078e00ff */
[----:B------:R-:W-:Y:S01]  /*7c60*/  FMUL.FTZ R26, R26, R15 ;  /* 0x0000000f1a1a7220 */ /* 0x000fe20000410000 */
[----:B------:R-:W-:Y:S02]  /*7c70*/  IMAD.U32 R25, R0, 0x10000, RZ ;  /* 0x0001000000197824 */ /* 0x000fe400078e00ff */
[----:B------:R-:W-:Y:S01]  /*7c80*/  FFMA.FTZ R41, R6, R31, R41 ;  /* 0x0000001f06297223 */ /* 0x000fe20000010029 */
[----:B------:R-:W-:Y:S02]  /*7c90*/  IMAD.U32 R21, R12, 0x10000, RZ ;  /* 0x000100000c157824 */ /* 0x000fe400078e00ff */
[----:B------:R-:W-:Y:S01]  /*7ca0*/  FFMA.FTZ R37, R20, R15, -R37 ;  /* 0x0000000f14257223 */ /* 0x000fe20000010825 */
[----:B------:R-:W-:Y:S01]  /*7cb0*/  IMAD.U32 R24, R7, 0x10000, RZ ;  /* 0x0001000007187824 */ /* 0x000fe200078e00ff */
[----:B------:R-:W-:Y:S01]  /*7cc0*/  LOP3.LUT R9, R9, 0xffff0000, RZ, 0xc0, !PT ;  /* 0xffff000009097812 */ /* 0x000fe200078ec0ff */
[C---:B------:R-:W-:Y:S01]  /*7cd0*/  FMUL.FTZ R31, R28.reuse, R25 ;  /* 0x000000191c1f7220 */ /* 0x040fe20000410000 */
[----:B------:R-:W-:Y:S01]  /*7ce0*/  LOP3.LUT R11, R11, 0xffff0000, RZ, 0xc0, !PT ;  /* 0xffff00000b0b7812 */ /* 0x000fe200078ec0ff */
[----:B------:R-:W-:Y:S01]  /*7cf0*/  FMUL.FTZ R15, R28, R21 ;  /* 0x000000151c0f7220 */ /* 0x000fe20000410000 */
[----:B------:R-:W-:Y:S01]  /*7d00*/  LOP3.LUT R8, R14, 0xffff0000, RZ, 0xc0, !PT ;  /* 0xffff00000e087812 */ /* 0x000fe200078ec0ff */
[----:B------:R-:W-:Y:S01]  /*7d10*/  FFMA.FTZ R26, R20, R27, R26 ;  /* 0x0000001b141a7223 */ /* 0x000fe2000001001a */
[----:B------:R-:W-:Y:S01]  /*7d20*/  LOP3.LUT R10, R0, 0xffff0000, RZ, 0xc0, !PT ;  /* 0xffff0000000a7812 */ /* 0x000fe200078ec0ff */
[C---:B------:R-:W-:Y:S01]  /*7d30*/  FFMA.FTZ R31, R24.reuse, R21, -R31 ;  /* 0x00000015181f7223 */ /* 0x040fe2000001081f */
[----:B------:R-:W-:Y:S01]  /*7d40*/  LOP3.LUT R4, R13, 0xffff0000, RZ, 0xc0, !PT ;  /* 0xffff00000d047812 */ /* 0x000fe200078ec0ff */
[----:B------:R-:W-:Y:S01]  /*7d50*/  FFMA.FTZ R15, R24, R25, R15 ;  /* 0x00000019180f7223 */ /* 0x000fe2000001000f */
[----:B------:R-:W-:Y:S01]  /*7d60*/  LOP3.LUT R6, R12, 0xffff0000, RZ, 0xc0, !PT ;  /* 0xffff00000c067812 */ /* 0x000fe200078ec0ff */
[----:B------:R-:W-:Y:S01]  /*7d70*/  FMUL.FTZ R20, R9, R8 ;  /* 0x0000000809147220 */ /* 0x000fe20000410000 */
[----:B------:R-:W-:Y:S01]  /*7d80*/  LOP3.LUT R5, R5, 0xffff0000, RZ, 0xc0, !PT ;  /* 0xffff000005057812 */ /* 0x000fe200078ec0ff */
[----:B------:R-:W-:Y:S01]  /*7d90*/  FMUL.FTZ R24, R11, R10 ;  /* 0x0000000a0b187220 */ /* 0x000fe20000410000 */
[----:B------:R-:W-:Y:S01]  /*7da0*/  LOP3.LUT R7, R7, 0xffff0000, RZ, 0xc0, !PT ;  /* 0xffff000007077812 */ /* 0x000fe200078ec0ff */
[----:B------:R-:W-:Y:S01]  /*7db0*/  FMUL.FTZ R9, R9, R4 ;  /* 0x0000000409097220 */ /* 0x000fe20000410000 */
[----:B------:R-:W-:Y:S01]  /*7dc0*/  FMUL.FTZ R11, R11, R6 ;  /* 0x000000060b0b7220 */ /* 0x000fe20000410000 */
[----:B------:R-:W-:Y:S01]  /*7dd0*/  FFMA.FTZ R20, R5, R4, -R20 ;  /* 0x0000000405147223 */ /* 0x000fe20000010814 */
        /* <DEDUP_REMOVED lines=13> */
.L_x_8268:
[----:B------:R-:W-:Y:S05]  /*7eb0*/  BSYNC B1 ;  /* 0x0000000000017941 */ /* 0x000fea0003800000 */
.L_x_8267:
[----:B------:R-:W-:Y:S05]  /*7ec0*/  @P0 BRA `(.L_x_8258) ;  /* 0x00000004004c0947 */ /* 0x000fea0003800000 */
[----:B0-2---:R-:W2:Y:S01]  /*7ed0*/  LDL R38, [R1+0x88] ;  /* 0x0000880001267983 */ /* 0x005ea20000100800 */
[----:B------:R-:W-:Y:S01]  /*7ee0*/  IMAD.IADD R47, R16, 0x1, R47 ;  /* 0x00000001102f7824 */ /* 0x000fe200078e022f */
[----:B------:R-:W-:-:S04]  /*7ef0*/  SHF.R.U32.HI R5, RZ, 0x3, R224 ;  /* 0x00000003ff057819 */ /* 0x000fc800000116e0 */
[----:B------:R-:W-:-:S04]  /*7f00*/  LOP3.LUT R4, R224, 0x38, R47, 0xf8, !PT ;  /* 0x00000038e0047812 */ /* 0x000fc800078ef82f */
[----:B------:R-:W-:-:S05]  /*7f10*/  LOP3.LUT R4, R4, R5, RZ, 0x3c, !PT ;  /* 0x0000000504047212 */ /* 0x000fca00078e3cff */
[----:B-1----:R-:W-:-:S04]  /*7f20*/  IMAD.IADD R9, R229, 0x1, R4 ;  /* 0x00000001e5097824 */ /* 0x002fc800078e0204 */
[----:B------:R-:W-:-:S05]  /*7f30*/  IMAD R15, R9, 0x2, R18 ;  /* 0x00000002090f7824 */ /* 0x000fca00078e0212 */
[----:B------:R-:W0:Y:S01]  /*7f40*/  LDS.128 R8, [R15+0x18400] ;  /* 0x018400000f087984 */ /* 0x000e220000000c00 */
[C---:B------:R-:W-:Y:S01]  /*7f50*/  IMAD.U32 R32, R44.reuse, 0x10000, RZ ;  /* 0x000100002c207824 */ /* 0x040fe200078e00ff */
[----:B------:R-:W-:Y:S01]  /*7f60*/  LOP3.LUT R44, R44, 0xffff0000, RZ, 0xc0, !PT ;  /* 0xffff00002c2c7812 */ /* 0x000fe200078ec0ff */
[C---:B------:R-:W-:Y:S01]  /*7f70*/  IMAD.U32 R30, R42.reuse, 0x10000, RZ ;  /* 0x000100002a1e7824 */ /* 0x040fe200078e00ff */
[----:B------:R-:W-:Y:S01]  /*7f80*/  LOP3.LUT R42, R42, 0xffff0000, RZ, 0xc0, !PT ;  /* 0xffff00002a2a7812 */ /* 0x000fe200078ec0ff */
[----:B------:R-:W-:Y:S02]  /*7f90*/  IMAD.U32 R47, R14, 0x10000, RZ ;  /* 0x000100000e2f7824 */ /* 0x000fe400078e00ff */
[----:B------:R-:W-:Y:S02]  /*7fa0*/  IMAD.U32 R41, R13, 0x10000, RZ ;  /* 0x000100000d297824 */ /* 0x000fe400078e00ff */
[C---:B------:R-:W-:Y:S01]  /*7fb0*/  IMAD.U32 R34, R45.reuse, 0x10000, RZ ;  /* 0x000100002d227824 */ /* 0x040fe200078e00ff */
[----:B------:R-:W-:-:S02]  /*7fc0*/  LOP3.LUT R36, R45, 0xffff0000, RZ, 0xc0, !PT ;  /* 0xffff00002d247812 */ /* 0x000fc400078ec0ff */
[----:B------:R-:W-:Y:S01]  /*7fd0*/  LOP3.LUT R13, R13, 0xffff0000, RZ, 0xc0, !PT ;  /* 0xffff00000d0d7812 */ /* 0x000fe200078ec0ff */
[C---:B0-----:R-:W-:Y:S01]  /*7fe0*/  IMAD.U32 R26, R8.reuse, 0x10000, RZ ;  /* 0x00010000081a7824 */ /* 0x041fe200078e00ff */
[----:B------:R-:W-:Y:S01]  /*7ff0*/  LOP3.LUT R8, R8, 0xffff0000, RZ, 0xc0, !PT ;  /* 0xffff000008087812 */ /* 0x000fe200078ec0ff */
[----:B------:R-:W-:Y:S02]  /*8000*/  IMAD.U32 R27, R9, 0x10000, RZ ;  /* 0x00010000091b7824 */ /* 0x000fe400078e00ff */
[-C--:B------:R-:W-:Y:S01]  /*8010*/  FMUL.FTZ R31, R32, R26.reuse ;  /* 0x0000001a201f7220 */ /* 0x080fe20000410000 */
[----:B------:R-:W-:Y:S01]  /*8020*/  FMUL.FTZ R33, R30, R26 ;  /* 0x0000001a1e217220 */ /* 0x000fe20000410000 */
[-C--:B------:R-:W-:Y:S01]  /*8030*/  FMUL.FTZ R37, R44, R8.reuse ;  /* 0x000000082c257220 */ /* 0x080fe20000410000 */
[----:B------:R-:W-:Y:S01]  /*8040*/  FMUL.FTZ R39, R42, R8 ;  /* 0x000000082a277220 */ /* 0x000fe20000410000 */
[----:B------:R-:W-:Y:S01]  /*8050*/  FMUL.FTZ R26, R47, R27 ;  /* 0x0000001b2f1a7220 */ /* 0x000fe20000410000 */
[C---:B------:R-:W-:Y:S01]  /*8060*/  IMAD.U32 R28, R10.reuse, 0x10000, RZ ;  /* 0x000100000a1c7824 */ /* 0x040fe200078e00ff */
[----:B------:R-:W-:Y:S01]  /*8070*/  LOP3.LUT R10, R10, 0xffff0000, RZ, 0xc0, !PT ;  /* 0xffff00000a0a7812 */ /* 0x000fe200078ec0ff */
[----:B------:R-:W-:Y:S01]  /*8080*/  IMAD.U32 R29, R11, 0x10000, RZ ;  /* 0x000100000b1d7824 */ /* 0x000fe200078e00ff */
[----:B------:R-:W-:-:S02]  /*8090*/  LOP3.LUT R9, R9, 0xffff0000, RZ, 0xc0, !PT ;  /* 0xffff000009097812 */ /* 0x000fc400078ec0ff */
[----:B------:R-:W-:Y:S01]  /*80a0*/  LOP3.LUT R11, R11, 0xffff0000, RZ, 0xc0, !PT ;  /* 0xffff00000b0b7812 */ /* 0x000fe200078ec0ff */
[----:B--2---:R-:W0:Y:S02]  /*80b0*/  LDS.128 R4, [R38+0x18400] ;  /* 0x0184000026047984 */ /* 0x004e240000000c00 */
[C---:B0-----:R-:W-:Y:S01]  /*80c0*/  IMAD.U32 R20, R4.reuse, 0x10000, RZ ;  /* 0x0001000004147824 */ /* 0x041fe200078e00ff */
[----:B------:R-:W-:Y:S02]  /*80d0*/  LOP3.LUT R4, R4, 0xffff0000, RZ, 0xc0, !PT ;  /* 0xffff000004047812 */ /* 0x000fe400078ec0ff */
[----:B------:R-:W-:Y:S01]  /*80e0*/  SHF.L.U32 R21, R5, 0x10, RZ ;  /* 0x0000001005157819 */ /* 0x000fe200000006ff */
[-C--:B------:R-:W-:Y:S01]  /*80f0*/  FFMA.FTZ R31, R30, R20.reuse, -R31 ;  /* 0x000000141e1f7223 */ /* 0x080fe2000001081f */
[C---:B------:R-:W-:Y:S01]  /*8100*/  FMUL.FTZ R30, R41.reuse, R27 ;  /* 0x0000001b291e7220 */ /* 0x040fe20000410000 */
[----:B------:R-:W-:Y:S01]  /*8110*/  FFMA.FTZ R33, R32, R20, R33 ;  /* 0x0000001420217223 */ /* 0x000fe20000010021 */
[-C--:B------:R-:W-:Y:S01]  /*8120*/  FFMA.FTZ R8, R42, R4.reuse, -R37 ;  /* 0x000000042a087223 */ /* 0x080fe20000010825 */
[----:B------:R-:W-:Y:S01]  /*8130*/  FFMA.FTZ R20, R44, R4, R39 ;  /* 0x000000042c147223 */ /* 0x000fe20000010027 */
[----:B------:R-:W-:Y:S01]  /*8140*/  FFMA.FTZ R26, R41, R21, -R26 ;  /* 0x00000015291a7223 */ /* 0x000fe2000001081a */
[----:B------:R-:W-:-:S02]  /*8150*/  IMAD.U32 R4, R43, 0x10000, RZ ;  /* 0x000100002b047824 */ /* 0x000fc400078e00ff */
[----:B------:R-:W-:Y:S01]  /*8160*/  FFMA.FTZ R30, R47, R21, R30 ;  /* 0x000000152f1e7223 */ /* 0x000fe2000001001e */
[----:B------:R-:W-:Y:S01]  /*8170*/  LOP3.LUT R32, R43, 0xffff0000, RZ, 0xc0, !PT ;  /* 0xffff00002b207812 */ /* 0x000fe200078ec0ff */
[----:B------:R-:W-:Y:S02]  /*8180*/  IMAD.U32 R24, R6, 0x10000, RZ ;  /* 0x0001000006187824 */ /* 0x000fe400078e00ff */
[-C--:B------:R-:W-:Y:S01]  /*8190*/  FMUL.FTZ R21, R34, R28.reuse ;  /* 0x0000001c22157220 */ /* 0x080fe20000410000 */
[----:B------:R-:W-:Y:S01]  /*81a0*/  IMAD.U32 R43, R0, 0x10000, RZ ;  /* 0x00010000002b7824 */ /* 0x000fe200078e00ff */
[----:B------:R-:W-:Y:S01]  /*81b0*/  LOP3.LUT R6, R6, 0xffff0000, RZ, 0xc0, !PT ;  /* 0xffff000006067812 */ /* 0x000fe200078ec0ff */
[C---:B------:R-:W-:Y:S01]  /*81c0*/  FMUL.FTZ R27, R4.reuse, R28 ;  /* 0x0000001c041b7220 */ /* 0x040fe20000410000 */
[----:B------:R-:W-:Y:S01]  /*81d0*/  FFMA.FTZ R21, R4, R24, -R21 ;  /* 0x0000001804157223 */ /* 0x000fe20000010815 */
[-C--:B------:R-:W-:Y:S01]  /*81e0*/  FMUL.FTZ R37, R36, R10.reuse ;  /* 0x0000000a24257220 */ /* 0x080fe20000410000 */
[----:B------:R-:W-:Y:S01]  /*81f0*/  FMUL.FTZ R39, R32, R10 ;  /* 0x0000000a20277220 */ /* 0x000fe20000410000 */
[----:B------:R-:W-:-:S02]  /*8200*/  IMAD.U32 R25, R7, 0x10000, RZ ;  /* 0x0001000007197824 */ /* 0x000fc400078e00ff */
[-C--:B------:R-:W-:Y:S01]  /*8210*/  FMUL.FTZ R4, R43, R29.reuse ;  /* 0x0000001d2b047220 */ /* 0x080fe20000410000 */
[----:B------:R-:W-:Y:S02]  /*8220*/  IMAD.U32 R41, R12, 0x10000, RZ ;  /* 0x000100000c297824 */ /* 0x000fe400078e00ff */
[----:B------:R-:W-:Y:S01]  /*8230*/  FFMA.FTZ R10, R34, R24, R27 ;  /* 0x00000018220a7223 */ /* 0x000fe2000001001b */
[-C--:B------:R-:W-:Y:S01]  /*8240*/  FFMA.FTZ R24, R32, R6.reuse, -R37 ;  /* 0x0000000620187223 */ /* 0x080fe20000010825 */
[----:B------:R-:W-:Y:S01]  /*8250*/  FFMA.FTZ R39, R36, R6, R39 ;  /* 0x0000000624277223 */ /* 0x000fe20000010027 */
[C---:B------:R-:W-:Y:S01]  /*8260*/  FMUL.FTZ R6, R41.reuse, R29 ;  /* 0x0000001d29067220 */ /* 0x040fe20000410000 */
[----:B------:R-:W-:Y:S01]  /*8270*/  FFMA.FTZ R27, R41, R25, -R4 ;  /* 0x00000019291b7223 */ /* 0x000fe20000010804 */
[----:B------:R-:W-:Y:S02]  /*8280*/  LOP3.LUT R37, R14, 0xffff0000, RZ, 0xc0, !PT ;  /* 0xffff00000e257812 */ /* 0x000fe400078ec0ff */
[----:B------:R-:W-:-:S02]  /*8290*/  LOP3.LUT R41, R0, 0xffff0000, RZ, 0xc0, !PT ;  /* 0xffff000000297812 */ /* 0x000fc400078ec0ff */
[----:B------:R-:W-:Y:S01]  /*82a0*/  LOP3.LUT R29, R12, 0xffff0000, RZ, 0xc0, !PT ;  /* 0xffff00000c1d7812 */ /* 0x000fe200078ec0ff */
[----:B------:R-:W-:Y:S01]  /*82b0*/  FFMA.FTZ R25, R43, R25, R6 ;  /* 0x000000192b197223 */ /* 0x000fe20000010006 */
[----:B------:R-:W-:Y:S01]  /*82c0*/  LOP3.LUT R5, R5, 0xffff0000, RZ, 0xc0, !PT ;  /* 0xffff000005057812 */ /* 0x000fe200078ec0ff */
[-C--:B------:R-:W-:Y:S01]  /*82d0*/  FMUL.FTZ R0, R37, R9.reuse ;  /* 0x0000000925007220 */ /* 0x080fe20000410000 */
[----:B------:R-:W-:Y:S01]  /*82e0*/  LOP3.LUT R7, R7, 0xffff0000, RZ, 0xc0, !PT ;  /* 0xffff000007077812 */ /* 0x000fe200078ec0ff */
        /* <DEDUP_REMOVED lines=17> */
.L_x_8258:
[----:B------:R-:W-:Y:S05]  /*8400*/  BSYNC B0 ;  /* 0x0000000000007941 */ /* 0x000fea0003800000 */
.L_x_8244:
        /* <DEDUP_REMOVED lines=8> */
.L_x_8241:
[----:B0-234-:R-:W2:Y:S01]  /*8490*/  LDL R4, [R1+0x7c] ;  /* 0x00007c0001047983 */ /* 0x01dea20000100800 */
[----:B-1----:R-:W0:Y:S02]  /*84a0*/  S2R R5, SR_TID.X ;  /* 0x0000000000057919 */ /* 0x002e240000002100 */
[----:B0-----:R-:W-:-:S05]  /*84b0*/  SHF.R.U32.HI R5, RZ, 0x7, R5 ;  /* 0x00000007ff057819 */ /* 0x001fca0000011605 */
[----:B------:R-:W-:Y:S01]  /*84c0*/  VIADD R199, R5, 0x8 ;  /* 0x0000000805c77836 */ /* 0x000fe20000000000 */
[----:B--2---:R-:W-:-:S13]  /*84d0*/  R2UR UR4, R4 ;  /* 0x00000000040472ca */ /* 0x004fda00000e0000 */
[----:B------:R-:W-:-:S05]  /*84e0*/  IMAD.U32 R4, RZ, RZ, UR4 ;  /* 0x00000004ff047e24 */ /* 0x000fca000f8e00ff */
[----:B------:R-:W-:Y:S01]  /*84f0*/  ISETP.NE.AND P0, PT, R4, 0x3, PT ;  /* 0x000000030400780c */ /* 0x000fe20003f05270 */
[----:B------:R-:W-:Y:S05]  /*8500*/  WARPSYNC.ALL ;  /* 0x0000000000007948 */ /* 0x000fea0003800000 */
[----:B------:R0:W-:Y:S07]  /*8510*/  BAR.SYNC.DEFER_BLOCKING R199, 0x100 ;  /* 0x000400c70000751d */ /* 0x0001ee0000010000 */
[----:B0-----:R-:W-:Y:S05]  /*8520*/  @!P0 BRA `(.L_x_8269) ;  /* 0x0000000000048947 */ /* 0x001fea0003800000 */
[----:B------:R-:W-:Y:S01]  /*8530*/  BPT.TRAP 0x1 ;  /* 0x000000040000795c */ /* 0x000fe20000300000 */
.L_x_8269:
[----:B------:R-:W-:Y:S01]  /*8540*/  IMAD R0, R22, 0x8, R18 ;  /* 0x0000000816007824 */ /* 0x000fe200078e0212 */
[----:B------:R-:W-:-:S04]  /*8550*/  SHF.L.U32 R7, R200, 0x1f, RZ ;  /* 0x0000001fc8077819 */ /* 0x000fc800000006ff */
[----:B------:R0:W1:Y:S01]  /*8560*/  SYNCS.PHASECHK.TRANS64.TRYWAIT P1, [R0+URZ+0x32430], R7 ;  /* 0x03243007000075a7 */ /* 0x000062000802017f */
[----:B------:R-:W-:Y:S05]  /*8570*/  @!P0 BRA `(.L_x_8270) ;  /* 0x0000000000048947 */ /* 0x000fea0003800000 */
[----:B------:R-:W-:Y:S01]  /*8580*/  BPT.TRAP 0x1 ;  /* 0x000000040000795c */ /* 0x000fe20000300000 */
.L_x_8270:
[----:B------:R-:W-:-:S05]  /*8590*/  VIADD R4, R18, 0x1c400 ;  /* 0x0001c40012047836 */ /* 0x000fca0000000000 */
[----:B------:R-:W-:-:S04]  /*85a0*/  SHF.R.U32.HI R4, RZ, 0x4, R4 ;  /* 0x00000004ff047819 */ /* 0x000fc80000011604 */
[----:B------:R-:W-:Y:S01]  /*85b0*/  LOP3.LUT R4, R4, 0x3fff, RZ, 0xc0, !PT ;  /* 0x00003fff04047812 */ /* 0x000fe200078ec0ff */
[----:B-1----:R-:W-:Y:S06]  /*85c0*/  @P1 BRA `(.L_x_8271) ;  /* 0x0000000000081947 */ /* 0x002fec0003800000 */
[----:B------:R-:W1:Y:S02]  /*85d0*/  SYNCS.PHASECHK.TRANS64.TRYWAIT P1, [R0+URZ+0x32430], R7 ;  /* 0x03243007000075a7 */ /* 0x000e64000802017f */
[----:B-1----:R-:W-:Y:S05]  /*85e0*/  @!P1 BRA `(.L_x_8272) ;  /* 0x000000f000309947 */ /* 0x002fea0003800000 */
.L_x_8271:
[----:B------:R-:W-:Y:S05]  /*85f0*/  WARPSYNC.ALL ;  /* 0x0000000000007948 */ /* 0x000fea0003800000 */
[----:B------:R-:W-:Y:S01]  /*8600*/  LOP3.LUT R225, R4, 0x10000, RZ, 0xfc, !PT ;  /* 0x0001000004e17812 */ /* 0x000fe200078efcff */
[----:B------:R-:W-:Y:S01]  /*8610*/  IMAD R35, R35, 0x2000, R18 ;  /* 0x0000200023237824 */ /* 0x000fe200078e0212 */
[----:B------:R-:W-:-:S03]  /*8620*/  UMOV UR9, 0x40000040 ;  /* 0x4000004000097882 */ /* 0x000fc60000000000 */
[----:B------:R-:W-:Y:S01]  /*8630*/  IMAD R4, R22, 0x300, R225 ;  /* 0x0000030016047824 */ /* 0x000fe200078e02e1 */
[----:B------:R-:W-:Y:S01]  /*8640*/  SHF.L.U32 R3, R3, 0x1f, RZ ;  /* 0x0000001f03037819 */ /* 0x000fe200000006ff */
[----:B------:R-:W-:Y:S01]  /*8650*/  IMAD.MOV.U32 R5, RZ, RZ, 0x40000040 ;  /* 0x40000040ff057424 */ /* 0x000fe200078e00ff */
[----:B------:R-:W-:Y:S01]  /*8660*/  R2UR UR4, R35 ;  /* 0x00000000230472ca */ /* 0x000fe200000e0000 */
[----:B------:R-:W-:Y:S01]  /*8670*/  IMAD.MOV.U32 R9, RZ, RZ, 0x40000040 ;  /* 0x40000040ff097424 */ /* 0x000fe200078e00ff */
[C---:B------:R-:W-:Y:S01]  /*8680*/  R2UR UR10, R4.reuse ;  /* 0x00000000040a72ca */ /* 0x040fe200000e0000 */
[----:B-----5:R-:W-:Y:S01]  /*8690*/  WARPGROUP.ARRIVE ;  /* 0x00000000000079c5 */ /* 0x020fe20000000000 */
[----:B------:R-:W-:Y:S01]  /*86a0*/  R2UR UR11, R5 ;  /* 0x00000000050b72ca */ /* 0x000fe200000e0000 */
[----:B------:R-:W-:Y:S01]  /*86b0*/  IMAD.U32 R11, RZ, RZ, UR9 ;  /* 0x00000009ff0b7e24 */ /* 0x000fe2000f8e00ff */
[----:B------:R-:W-:Y:S01]  /*86c0*/  IADD3 R8, R4, 0x2, RZ ;  /* 0x0000000204087810 */ /* 0x000fe20007ffe0ff */
[----:B------:R-:W-:Y:S01]  /*86d0*/  IMAD.MOV.U32 R5, RZ, RZ, 0x40000040 ;  /* 0x40000040ff057424 */ /* 0x000fe200078e00ff */
[----:B------:R-:W-:Y:S05]  /*86e0*/  BSSY B0, `(.L_x_8273) ;  /* 0x0000030000007945 */ /* 0x000fea0003800000 */
[----:B------:R-:W-:-:S04]  /*86f0*/  UIADD3 UR5, UR4, 0x18400, URZ ;  /* 0x0001840004057890 */ /* 0x000fc8000fffe03f */
[----:B------:R-:W-:-:S04]  /*8700*/  USHF.R.U32.HI UR5, URZ, 0x4, UR5 ;  /* 0x000000043f057899 */ /* 0x000fc80008011605 */
[----:B------:R-:W-:-:S04]  /*8710*/  ULOP3.LUT UR5, UR5, 0x3fff, URZ, 0xc0, !UPT ;  /* 0x00003fff05057892 */ /* 0x000fc8000f8ec03f */
[----:B------:R-:W-:-:S04]  /*8720*/  ULOP3.LUT UR6, UR5, 0x10000, URZ, 0xfc, !UPT ;  /* 0x0001000005067892 */ /* 0x000fc8000f8efc3f */
[----:B------:R-:W-:-:S03]  /*8730*/  UIADD3 UR5, UR6, 0x2, URZ ;  /* 0x0000000206057890 */ /* 0x000fc6000fffe03f */
[----:B------:R-:W-:Y:S02]  /*8740*/  UMOV UR8, UR6 ;  /* 0x0000000600087c82 */ /* 0x000fe40008000000 */
[----:B------:R-:W-:Y:S01]  /*8750*/  HGMMA.64x96x16.F32.BF16 R24, gdesc[UR8], RZ, !UPT, gsb0 ;  /* 0x01600000081879f0 */ /* 0x000fe2000c0018ff */
[----:B------:R-:W-:Y:S01]  /*8760*/  R2UR UR10, R8 ;  /* 0x00000000080a72ca */ /* 0x000fe200000e0000 */
[----:B------:R-:W-:Y:S01]  /*8770*/  IMAD.U32 R10, RZ, RZ, UR8 ;  /* 0x00000008ff0a7e24 */ /* 0x000fe2000f8e00ff */
[----:B------:R-:W-:Y:S01]  /*8780*/  R2UR UR11, R9 ;  /* 0x00000000090b72ca */ /* 0x000fe200000e0000 */
[----:B------:R-:W-:Y:S01]  /*8790*/  UMOV UR8, UR5 ;  /* 0x0000000500087c82 */ /* 0x000fe20008000000 */
[----:B------:R-:W-:Y:S01]  /*87a0*/  UMOV UR9, 0x40000040 ;  /* 0x4000004000097882 */ /* 0x000fe20000000000 */
[C---:B------:R-:W-:Y:S01]  /*87b0*/  VIADD R8, R4.reuse, 0x4 ;  /* 0x0000000404087836 */ /* 0x040fe20000000000 */
[----:B------:R-:W-:Y:S01]  /*87c0*/  UIADD3 UR5, UR6, 0x4, URZ ;  /* 0x0000000406057890 */ /* 0x000fe2000fffe03f */
[----:B------:R-:W-:Y:S01]  /*87d0*/  IMAD.MOV.U32 R9, RZ, RZ, 0x40000040 ;  /* 0x40000040ff097424 */ /* 0x000fe200078e00ff */
[----:B------:R2:W-:Y:S01]  /*87e0*/  STL.64 [R1+0x70], R10 ;  /* 0x0000700a01007387 */ /* 0x0005e20000100a00 */
[----:B------:R-:W-:-:S02]  /*87f0*/  VIADD R4, R4, 0x6 ;  /* 0x0000000604047836 */ /* 0x000fc40000000000 */
[----:B--2---:R-:W-:Y:S02]  /*8800*/  IMAD.U32 R10, RZ, RZ, UR8 ;  /* 0x00000008ff0a7e24 */ /* 0x004fe4000f8e00ff */
        /* <DEDUP_REMOVED lines=9> */
[----:B------:R-:W-:Y:S01]  /*88a0*/  UIADD3 UR5, UR6, 0x6, URZ ;  /* 0x0000000606057890 */ /* 0x000fe2000fffe03f */
[----:B------:R-:W-:Y:S02]  /*88b0*/  IMAD.U32 R8, RZ, RZ, UR8 ;  /* 0x00000008ff087e24 */ /* 0x000fe4000f8e00ff */
        /* <DEDUP_REMOVED lines=9> */
[----:B------:R-:W-:Y:S02]  /*8950*/  IMAD.U32 R4, RZ, RZ, UR8 ;  /* 0x00000008ff047e24 */ /* 0x000fe4000f8e00ff */
[----:B------:R-:W-:-:S05]  /*8960*/  IMAD.U32 R5, RZ, RZ, UR9 ;  /* 0x00000009ff057e24 */ /* 0x000fca000f8e00ff */
[----:B------:R2:W-:Y:S01]  /*8970*/  STL.64 [R1+0x58], R4 ;  /* 0x0000580401007387 */ /* 0x0005e20000100a00 */
[----:B------:R-:W-:Y:S02]  /*8980*/  WARPGROUP.DEPBAR.LE gsb0, 0x0 ;  /* 0x00008000000079c5 */ /* 0x000fe40000010000 */
[----:B------:R-:W-:-:S06]  /*8990*/  WARPGROUP.ARRIVE ;  /* 0x00000000000079c5 */ /* 0x000fcc0000000000 */
[----:B------:R-:W-:Y:S03]  /*89a0*/  HGMMA.64x96x16.F32.BF16 R24, gdesc[UR8], R24, gsb0 ;  /* 0x01600000081879f0 */ /* 0x000fe60008001818 */
[----:B------:R-:W-:Y:S02]  /*89b0*/  WARPGROUP.DEPBAR.LE gsb0, 0x0 ;  /* 0x00008000000079c5 */ /* 0x000fe40000010000 */
[----:B------:R-:W3:Y:S02]  /*89c0*/  SYNCS.PHASECHK.TRANS64.TRYWAIT P1, [R18+URZ+0x32410], R3 ;  /* 0x03241003120075a7 */ /* 0x000ee4000802017f */
[----:B--23--:R-:W-:Y:S05]  /*89d0*/  @!P1 BRA `(.L_x_8274) ;  /* 0x000000ec00489947 */ /* 0x00cfea0003800000 */
.L_x_8443:
[----:B------:R-:W-:Y:S05]  /*89e0*/  BSYNC B0 ;  /* 0x0000000000007941 */ /* 0x000fea0003800000 */
.L_x_8273:
[----:B------:R-:W-:Y:S05]  /*89f0*/  @!P0 BRA `(.L_x_8275) ;  /* 0x0000000000048947 */ /* 0x000fea0003800000 */
[----:B------:R-:W-:Y:S01]  /*8a00*/  BPT.TRAP 0x1 ;  /* 0x000000040000795c */ /* 0x000fe20000300000 */
.L_x_8275:
[----:B------:R3:W4:Y:S01]  /*8a10*/  SYNCS.PHASECHK.TRANS64.TRYWAIT P2, [R0+URZ+0x32450], R7 ;  /* 0x03245007000075a7 */ /* 0x000722000804017f */
[----:B------:R-:W-:Y:S05]  /*8a20*/  @!P0 BRA `(.L_x_8276) ;  /* 0x0000000000048947 */ /* 0x000fea0003800000 */
[----:B------:R-:W-:Y:S01]  /*8a30*/  BPT.TRAP 0x1 ;  /* 0x000000040000795c */ /* 0x000fe20000300000 */
.L_x_8276:
[----:B--2---:R-:W2:Y:S01]  /*8a40*/  S2R R3, SR_TID.X ;  /* 0x0000000000037919 */ /* 0x004ea20000002100 */
[----:B------:R-:W-:Y:S01]  /*8a50*/  BSSY B0, `(.L_x_8277) ;  /* 0x0000006000007945 */ /* 0x000fe20003800000 */
[----:B--2---:R-:W-:-:S04]  /*8a60*/  LOP3.LUT R3, R3, 0x7f, RZ, 0xc0, !PT ;  /* 0x0000007f03037812 */ /* 0x004fc800078ec0ff */
[----:B------:R-:W-:Y:S01]  /*8a70*/  ISETP.NE.AND P1, PT, R3, RZ, PT ;  /* 0x000000ff0300720c */ /* 0x000fe20003f25270 */
[----:B----4-:R-:W-:-:S12]  /*8a80*/  @P2 BRA `(.L_x_8278) ;  /* 0x0000000000082947 */ /* 0x010fd80003800000 */
[----:B------:R-:W2:Y:S02]  /*8a90*/  SYNCS.PHASECHK.TRANS64.TRYWAIT P2, [R0+URZ+0x32450], R7 ;  /* 0x03245007000075a7 */ /* 0x000ea4000804017f */
[----:B--2---:R-:W-:Y:S05]  /*8aa0*/  @!P2 BRA `(.L_x_8279) ;  /* 0x000000ec0028a947 */ /* 0x004fea0003800000 */
.L_x_8278:
[----:B------:R-:W-:Y:S05]  /*8ab0*/  BSYNC B0 ;  /* 0x0000000000007941 */ /* 0x000fea0003800000 */
.L_x_8277:
[----:B------:R-:W-:Y:S05]  /*8ac0*/  WARPSYNC.ALL ;  /* 0x0000000000007948 */ /* 0x000fea0003800000 */
[----:B------:R-:W-:Y:S01]  /*8ad0*/  R2UR UR5, R18 ;  /* 0x00000000120572ca */ /* 0x000fe200000e0000 */
[----:B------:R-:W-:Y:S01]  /*8ae0*/  IMAD.MOV.U32 R5, RZ, RZ, 0xc00 ;  /* 0x00000c00ff057424 */ /* 0x000fe200078e00ff */
[----:B------:R-:W-:Y:S01]  /*8af0*/  UIADD3 UR4, UR4, 0x22400, URZ ;  /* 0x0002240004047890 */ /* 0x000fe2000fffe03f */
[----:B------:R-:W-:Y:S01]  /*8b00*/  WARPGROUP.ARRIVE ;  /* 0x00000000000079c5 */ /* 0x000fe20000000000 */
[----:B------:R-:W-:Y:S01]  /*8b10*/  UMOV UR9, 0x40000040 ;  /* 0x4000004000097882 */ /* 0x000fe20000000000 */
[----:B0123--:R-:W-:Y:S01]  /*8b20*/  IMAD.MOV.U32 R7, RZ, RZ, 0x40000040 ;  /* 0x40000040ff077424 */ /* 0x00ffe200078e00ff */
[----:B------:R-:W-:Y:S01]  /*8b30*/  USHF.R.U32.HI UR4, URZ, 0x4, UR4 ;  /* 0x000000043f047899 */ /* 0x000fe20008011604 */
[----:B------:R-:W-:-:S03]  /*8b40*/  IMAD.U32 R9, RZ, RZ, UR9 ;  /* 0x00000009ff097e24 */ /* 0x000fc6000f8e00ff */
[----:B------:R-:W-:-:S03]  /*8b50*/  ULOP3.LUT UR4, UR4, 0x3fff, URZ, 0xc0, !UPT ;  /* 0x00003fff04047892 */ /* 0x000fc6000f8ec03f */
[----:B------:R-:W-:Y:S02]  /*8b60*/  UIADD3 UR5, UR5, 0x400, URZ ;  /* 0x0000040005057890 */ /* 0x000fe4000fffe03f */
[----:B------:R-:W-:Y:S02]  /*8b70*/  ULOP3.LUT UR4, UR4, 0x10000, URZ, 0xfc, !UPT ;  /* 0x0001000004047892 */ /* 0x000fe4000f8efc3f */
[----:B------:R-:W-:-:S04]  /*8b80*/  USHF.R.U32.HI UR5, URZ, 0x4, UR5 ;  /* 0x000000043f057899 */ /* 0x000fc80008011605 */
[----:B------:R-:W-:Y:S01]  /*8b90*/  ULOP3.LUT UR5, UR5, 0x3fff, URZ, 0xc0, !UPT ;  /* 0x00003fff05057892 */ /* 0x000fe2000f8ec03f */
[----:B------:R-:W-:-:S03]  /*8ba0*/  UMOV UR8, UR4 ;  /* 0x0000000400087c82 */ /* 0x000fc60008000000 */
[----:B------:R-:W-:Y:S01]  /*8bb0*/  ULOP3.LUT UR6, UR5, 0x10000, URZ, 0xfc, !UPT ;  /* 0x0001000005067892 */ /* 0x000fe2000f8efc3f */
[----:B------:R-:W-:-:S05]  /*8bc0*/  IMAD.U32 R8, RZ, RZ, UR8 ;  /* 0x00000008ff087e24 */ /* 0x000fca000f8e00ff */
[----:B------:R-:W-:Y:S02]  /*8bd0*/  IMAD R4, R22, R5, UR6 ;  /* 0x0000000616047e24 */ /* 0x000fe4000f8e0205 */
[----:B------:R-:W-:Y:S02]  /*8be0*/  IMAD.MOV.U32 R5, RZ, RZ, 0x40000040 ;  /* 0x40000040ff057424 */ /* 0x000fe400078e00ff */
[C---:B------:R-:W-:Y:S01]  /*8bf0*/  VIADD R6, R4.reuse, 0x2 ;  /* 0x0000000204067836 */ /* 0x040fe20000000000 */
[----:B------:R-:W-:Y:S01]  /*8c00*/  R2UR UR10, R4 ;  /* 0x00000000040a72ca */ /* 0x000fe200000e0000 */
[----:B------:R-:W-:Y:S01]  /*8c10*/  IMAD.U32 R3, RZ, RZ, UR6 ;  /* 0x00000006ff037e24 */ /* 0x000fe2000f8e00ff */
[----:B------:R-:W-:Y:S01]  /*8c20*/  R2UR UR11, R5 ;  /* 0x00000000050b72ca */ /* 0x000fe200000e0000 */
[----:B------:R-:W-:-:S03]  /*8c30*/  UIADD3 UR6, UR4, 0x2, URZ ;  /* 0x0000000204067890 */ /* 0x000fc6000fffe03f */
[----:B------:R-:W-:Y:S04]  /*8c40*/  STL [R1+0x78], R3 ;  /* 0x0000780301007387 */ /* 0x000fe80000100800 */
[----:B------:R0:W-:Y:S05]  /*8c50*/  STL.64 [R1+0x50], R8 ;  /* 0x0000500801007387 */ /* 0x0001ea0000100a00 */
[----:B------:R-:W-:Y:S01]  /*8c60*/  HGMMA.64x96x16.F32.BF16 R24, gdesc[UR8], R24, gsb0 ;  /* 0x01600000081879f0 */ /* 0x000fe20008001818 */
        /* <DEDUP_REMOVED lines=19> */
[----:B------:R-:W-:Y:S01]  /*8da0*/  IMAD.MOV.U32 R7, RZ, RZ, 0x40000040 ;  /* 0x40000040ff077424 */ /* 0x000fe200078e00ff */
[----:B0-----:R-:W-:Y:S01]  /*8db0*/  MOV R8, UR8 ;  /* 0x0000000800087c02 */ /* 0x001fe20008000f00 */
        /* <DEDUP_REMOVED lines=62> */
[----:B------:R-:W-:Y:S01]  /*91a0*/  MOV R7, 0x40000040 ;  /* 0x4000004000077802 */ /* 0x000fe20000000f00 */
[----:B------:R-:W-:Y:S01]  /*91b0*/  UIADD3 UR6, UR4, 0x800, URZ ;  /* 0x0000080004067890 */ /* 0x000fe2000fffe03f */
        /* <DEDUP_REMOVED lines=27> */
[----:B------:R-:W-:Y:S01]  /*9370*/  IMAD.U32 R9, RZ, RZ, UR9 ;  /* 0x00000009ff097e24 */ /* 0x000fe2000f8e00ff */
[----:B------:R-:W-:Y:S01]  /*9380*/  UIADD3 UR52, UR4, 0x806, URZ ;  /* 0x0000080604347890 */ /* 0x000fe2000fffe03f */
[----:B------:R-:W-:Y:S01]  /*9390*/  UMOV UR53, 0x40000040 ;  /* 0x4000004000357882 */ /* 0x000fe20000000000 */
[----:B------:R-:W-:-:S02]  /*93a0*/  UIADD3 UR48, UR4, 0xc00, URZ ;  /* 0x00000c0004307890 */ /* 0x000fc4000fffe03f */
[----:B------:R0:W-:Y:S01]  /*93b0*/  STL.64 [R1+0x8], R8 ;  /* 0x0000080801007387 */ /* 0x0001e20000100a00 */
[----:B------:R-:W-:Y:S01]  /*93c0*/  UMOV UR49, 0x40000040 ;  /* 0x4000004000317882 */ /* 0x000fe20000000000 */
[----:B------:R-:W-:Y:S01]  /*93d0*/  UIADD3 UR44, UR4, 0xc02, URZ ;  /* 0x00000c02042c7890 */ /* 0x000fe2000fffe03f */
[----:B------:R-:W-:Y:S01]  /*93e0*/  UMOV UR45, 0x40000040 ;  /* 0x40000040002d7882 */ /* 0x000fe20000000000 */
[----:B------:R-:W2:Y:S01]  /*93f0*/  LDL R14, [R1+0x8c] ;  /* 0x00008c00010e7983 */ /* 0x000ea20000100800 */
        /* <DEDUP_REMOVED lines=17> */
[----:B0-----:R-:W-:Y:S01]  /*9510*/  IMAD.U32 R8, RZ, RZ, UR8 ;  /* 0x00000008ff087e24 */ /* 0x001fe2000f8e00ff */
[----:B------:R-:W-:Y:S01]  /*9520*/  HGMMA.64x96x16.F32.BF16 R24, gdesc[UR8], R24, gsb0 ;  /* 0x01600000081879f0 */ /* 0x000fe20008001818 */
[----:B------:R-:W-:Y:S01]  /*9530*/  R2UR UR55, R7 ;  /* 0x00000000073772ca */ /* 0x000fe200000e0000 */
[----:B------:R-:W-:Y:S01]  /*9540*/  VIADD R6, R4, 0x900 ;  /* 0x0000090004067836 */ /* 0x000fe20000000000 */
[----:B------:R-:W-:Y:S01]  /*9550*/  R2UR UR39, R5 ;  /* 0x00000000052772ca */ /* 0x000fe200000e0000 */
[----:B------:R-:W-:Y:S01]  /*9560*/  IMAD.MOV.U32 R7, RZ, RZ, 0x40000040 ;  /* 0x40000040ff077424 */ /* 0x000fe200078e00ff */
[----:B------:R-:W-:Y:S01]  /*9570*/  ULDC UR4, c[0x0][0xad0] ;  /* 0x0002b40000047ab9 */ /* 0x000fe20000000800 */
[----:B------:R-:W-:Y:S01]  /*9580*/  IMAD.U32 R9, RZ, RZ, UR9 ;  /* 0x00000009ff097e24 */ /* 0x000fe2000f8e00ff */
[----:B------:R-:W-:-:S02]  /*9590*/  R2UR UR50, R6 ;  /* 0x00000000063272ca */ /* 0x000fc400000e0000 */
        /* <DEDUP_REMOVED lines=22> */
[----:B------:R-:W-:Y:S01]  /*9700*/  HGMMA.64x96x16.F32.BF16 R24, gdesc[UR40], R24, gsb0 ;  /* 0x01600000281879f0 */ /* 0x000fe20008001818 */
[----:B------:R0:W-:Y:S01]  /*9710*/  STL.64 [R1], R8 ;  /* 0x0000000801007387 */ /* 0x0001e20000100a00 */
[----:B------:R-:W-:Y:S01]  /*9720*/  ULDC UR43, c[0x0][0xa80] ;  /* 0x0002a000002b7ab9 */ /* 0x000fe20000000800 */
[----:B------:R-:W-:Y:S02]  /*9730*/  WARPGROUP.DEPBAR.LE gsb0, 0x0 ;  /* 0x00008000000079c5 */ /* 0x000fe40000010000 */
[----:B------:R-:W-:-:S06]  /*9740*/  WARPGROUP.ARRIVE ;  /* 0x00000000000079c5 */ /* 0x000fcc0000000000 */
[----:B------:R-:W-:Y:S01]  /*9750*/  HGMMA.64x96x16.F32.BF16 R24, gdesc[UR36], R24, gsb0 ;  /* 0x01600000241879f0 */ /* 0x000fe20008001818 */
[----:B0-----:R-:W-:Y:S02]  /*9760*/  IMAD R8, R198, -0x60, R197 ;  /* 0xffffffa0c6087824 */ /* 0x001fe400078e02c5 */
[----:B------:R-:W0:Y:S01]  /*9770*/  S2R R72, SR_TID.X ;  /* 0x0000000000487919 */ /* 0x000e220000002100 */
[----:B------:R-:W-:Y:S01]  /*9780*/  ULDC UR39, c[0x0][0xa80] ;  /* 0x0002a00000277ab9 */ /* 0x000fe20000000800 */
[----:B------:R-:W-:Y:S01]  /*9790*/  ULOP3.LUT UR42, UR5, 0x3000000, URZ, 0xfc, !UPT ;  /* 0x03000000052a7892 */ /* 0x000fe2000f8efc3f */
[----:B------:R-:W-:Y:S01]  /*97a0*/  VIADD R8, R8, 0x60 ;  /* 0x0000006008087836 */ /* 0x000fe20000000000 */
[----:B------:R-:W-:-:S03]  /*97b0*/  ULDC UR38, c[0x0][0xad0] ;  /* 0x0002b40000267ab9 */ /* 0x000fc60000000800 */
[----:B--2---:R-:W-:-:S05]  /*97c0*/  IMAD R8, R14, -0x2, R8 ;  /* 0xfffffffe0e087824 */ /* 0x004fca00078e0208 */
[C---:B------:R-:W-:Y:S02]  /*97d0*/  ISETP.GT.AND P4, PT, R8.reuse, RZ, PT ;  /* 0x000000ff0800720c */ /* 0x040fe40003f84270 */
[C---:B------:R-:W-:Y:S02]  /*97e0*/  ISETP.GT.AND P5, PT, R8.reuse, 0x1, PT ;  /* 0x000000010800780c */ /* 0x040fe40003fa4270 */
[C---:B------:R-:W-:Y:S02]  /*97f0*/  ISETP.GT.AND P2, PT, R8.reuse, 0x8, PT ;  /* 0x000000080800780c */ /* 0x040fe40003f44270 */
[----:B------:R-:W-:Y:S01]  /*9800*/  ISETP.GT.AND P3, PT, R8, 0x9, PT ;  /* 0x000000090800780c */ /* 0x000fe20003f64270 */
        /* <DEDUP_REMOVED lines=8> */
[----:B------:R-:W-:-:S05]  /*9890*/  FMUL.FTZ R26, R26, UR4 ;  /* 0x000000041a1a7c20 */ /* 0x000fca0008410000 */
[----:B------:R-:W2:Y:S01]  /*98a0*/  MUFU.TANH R13, R25 ;  /* 0x00000019000d7308 */ /* 0x000ea20000002400 */
[----:B------:R-:W-:-:S07]  /*98b0*/  FMUL.FTZ R32, R32, UR4 ;  /* 0x0000000420207c20 */ /* 0x000fce0008410000 */
[----:B------:R-:W3:Y:S01]  /*98c0*/  MUFU.TANH R30, R30 ;  /* 0x0000001e001e7308 */ /* 0x000ee20000002400 */
[----:B------:R-:W-:-:S07]  /*98d0*/  FMUL.FTZ R33, R33, UR4 ;  /* 0x0000000421217c20 */ /* 0x000fce0008410000 */
[----:B------:R-:W4:Y:S08]  /*98e0*/  MUFU.TANH R28, R28 ;  /* 0x0000001c001c7308 */ /* 0x000f300000002400 */
[----:B------:R3:W5:Y:S08]  /*98f0*/  MUFU.TANH R12, R26 ;  /* 0x0000001a000c7308 */ /* 0x0007700000002400 */
[----:B------:R-:W0:Y:S08]  /*9900*/  MUFU.TANH R27, R27 ;  /* 0x0000001b001b7308 */ /* 0x000e300000002400 */
[----:B------:R-:W0:Y:S01]  /*9910*/  MUFU.TANH R29, R29 ;  /* 0x0000001d001d7308 */ /* 0x000e220000002400 */
[----:B------:R-:W-:Y:S01]  /*9920*/  FMUL.FTZ R31, R31, UR4 ;  /* 0x000000041f1f7c20 */ /* 0x000fe20008410000 */
[----:B-1----:R-:W-:-:S06]  /*9930*/  FSEL R9, R9, -INF , P4 ;  /* 0xff80000009097808 */ /* 0x002fcc0002000000 */
[----:B------:R-:W1:Y:S01]  /*9940*/  MUFU.TANH R7, R32 ;  /* 0x0000002000077308 */ /* 0x000e620000002400 */
[----:B--2---:R-:W-:Y:S01]  /*9950*/  FSEL R13, R13, -INF , P5 ;  /* 0xff8000000d0d7808 */ /* 0x004fe20002800000 */
[----:B------:R-:W-:Y:S01]  /*9960*/  FMUL.FTZ R36, R36, UR4 ;  /* 0x0000000424247c20 */ /* 0x000fe20008410000 */
[----:B---3--:R-:W-:-:S05]  /*9970*/  FSEL R26, R30, -INF , P2 ;  /* 0xff8000001e1a7808 */ /* 0x008fca0001000000 */
[----:B------:R-:W2:Y:S01]  /*9980*/  MUFU.TANH R33, R33 ;  /* 0x0000002100217308 */ /* 0x000ea20000002400 */
[----:B----4-:R-:W-:Y:S01]  /*9990*/  FSEL R25, R28, -INF , P2 ;  /* 0xff8000001c197808 */ /* 0x010fe20001000000 */
[----:B------:R-:W-:Y:S01]  /*99a0*/  FMUL.FTZ R37, R37, UR4 ;  /* 0x0000000425257c20 */ /* 0x000fe20008410000 */
[----:B------:R-:W-:Y:S01]  /*99b0*/  FMNMX.FTZ R30, R9, R13, !PT ;  /* 0x0000000d091e7209 */ /* 0x000fe20007810000 */
[----:B------:R-:W-:Y:S01]  /*99c0*/  FMUL.FTZ R34, R34, UR4 ;  /* 0x0000000422227c20 */ /* 0x000fe20008410000 */
[----:B-----5:R-:W-:Y:S02]  /*99d0*/  FSEL R12, R12, -INF , P4 ;  /* 0xff8000000c0c7808 */ /* 0x020fe40002000000 */
[----:B0-----:R-:W-:Y:S01]  /*99e0*/  FSEL R24, R27, -INF , P5 ;  /* 0xff8000001b187808 */ /* 0x001fe20002800000 */
[----:B------:R-:W0:Y:S01]  /*99f0*/  MUFU.TANH R31, R31 ;  /* 0x0000001f001f7308 */ /* 0x000e220000002400 */
[----:B------:R-:W-:Y:S01]  /*9a00*/  ISETP.GT.AND P4, PT, R8, 0x10, PT ;  /* 0x000000100800780c */ /* 0x000fe20003f84270 */
[----:B------:R-:W-:Y:S01]  /*9a10*/  FMUL.FTZ R40, R40, UR4 ;  /* 0x0000000428287c20 */ /* 0x000fe20008410000 */
[----:B------:R-:W-:-:S02]  /*9a20*/  FSEL R27, R29, -INF , P3 ;  /* 0xff8000001d1b7808 */ /* 0x000fc40001800000 */
[----:B------:R-:W-:-:S03]  /*9a30*/  FMNMX.FTZ R30, R25, R30, !PT ;  /* 0x0000001e191e7209 */ /* 0x000fc60007810000 */
[----:B------:R-:W3:Y:S01]  /*9a40*/  MUFU.TANH R11, R36 ;  /* 0x00000024000b7308 */ /* 0x000ee20000002400 */
[----:B------:R-:W-:Y:S01]  /*9a50*/  FMUL.FTZ R35, R35, UR4 ;  /* 0x0000000423237c20 */ /* 0x000fe20008410000 */
[----:B------:R-:W-:Y:S01]  /*9a60*/  ISETP.GT.AND P5, PT, R8, 0x11, PT ;  /* 0x000000110800780c */ /* 0x000fe20003fa4270 */
[----:B------:R-:W-:Y:S01]  /*9a70*/  FMUL.FTZ R41, R41, UR4 ;  /* 0x0000000429297c20 */ /* 0x000fe20008410000 */
[----:B-1----:R-:W-:Y:S02]  /*9a80*/  FSEL R7, R7, -INF , P4 ;  /* 0xff80000007077808 */ /* 0x002fe40002000000 */
[----:B------:R-:W-:Y:S02]  /*9a90*/  FMNMX.FTZ R30, R27, R30, !PT ;  /* 0x0000001e1b1e7209 */ /* 0x000fe40007810000 */
[----:B------:R-:W1:Y:S01]  /*9aa0*/  MUFU.TANH R5, R34 ;  /* 0x0000002200057308 */ /* 0x000e620000002400 */
[----:B------:R-:W-:Y:S01]  /*9ab0*/  FMUL.FTZ R38, R38, UR4 ;  /* 0x0000000426267c20 */ /* 0x000fe20008410000 */
[----:B------:R-:W-:Y:S01]  /*9ac0*/  FMUL.FTZ R39, R39, UR4 ;  /* 0x0000000427277c20 */ /* 0x000fe20008410000 */
[----:B--2---:R-:W-:-:S05]  /*9ad0*/  FSEL R180, R33, -INF , P5 ;  /* 0xff80000021b47808 */ /* 0x004fca0002800000 */
[----:B------:R-:W2:Y:S01]  /*9ae0*/  MUFU.TANH R37, R37 ;  /* 0x0000002500257308 */ /* 0x000ea20000002400 */
[----:B------:R-:W-:Y:S01]  /*9af0*/  FMNMX.FTZ R29, R7, R30, !PT ;  /* 0x0000001e071d7209 */ /* 0x000fe20007810000 */
[----:B------:R-:W-:-:S06]  /*9b00*/  FMUL.FTZ R44, R44, UR4 ;  /* 0x000000042c2c7c20 */ /* 0x000fcc0008410000 */
[----:B------:R-:W4:Y:S01]  /*9b10*/  MUFU.TANH R6, R35 ;  /* 0x0000002300067308 */ /* 0x000f220000002400 */
[----:B------:R-:W-:Y:S01]  /*9b20*/  FMUL.FTZ R42, R42, UR4 ;  /* 0x000000042a2a7c20 */ /* 0x000fe20008410000 */
[----:B------:R-:W-:-:S06]  /*9b30*/  ISETP.GT.AND P2, PT, R8, 0x18, PT ;  /* 0x000000180800780c */ /* 0x000fcc0003f44270 */
[----:B------:R-:W5:Y:S01]  /*9b40*/  MUFU.TANH R40, R40 ;  /* 0x0000002800287308 */ /* 0x000f620000002400 */
[----:B------:R-:W-:Y:S01]  /*9b50*/  FMNMX.FTZ R30, R180, R29, !PT ;  /* 0x0000001db41e7209 */ /* 0x000fe20007810000 */
[----:B------:R-:W-:Y:S01]  /*9b60*/  FMUL.FTZ R45, R45, UR4 ;  /* 0x000000042d2d7c20 */ /* 0x000fe20008410000 */
[----:B------:R-:W-:-:S05]  /*9b70*/  FMNMX.FTZ R29, R12, R24, !PT ;  /* 0x000000180c1d7209 */ /* 0x000fca0007810000 */
[----:B------:R-:W5:Y:S01]  /*9b80*/  MUFU.TANH R10, R38 ;  /* 0x00000026000a7308 */ /* 0x000f620000002400 */
[----:B0-----:R-:W-:Y:S01]  /*9b90*/  FSEL R28, R31, -INF , P3 ;  /* 0xff8000001f1c7808 */ /* 0x001fe20001800000 */
[----:B------:R-:W-:Y:S01]  /*9ba0*/  FMUL.FTZ R43, R43, UR4 ;  /* 0x000000042b2b7c20 */ /* 0x000fe20008410000 */
[----:B------:R-:W-:-:S05]  /*9bb0*/  ISETP.GT.AND P3, PT, R8, 0x19, PT ;  /* 0x000000190800780c */ /* 0x000fca0003f64270 */
[----:B------:R-:W0:Y:S01]  /*9bc0*/  MUFU.TANH R41, R41 ;  /* 0x0000002900297308 */ /* 0x000e220000002400 */
[----:B---3--:R-:W-:Y:S02]  /*9bd0*/  FSEL R11, R11, -INF , P2 ;  /* 0xff8000000b0b7808 */ /* 0x008fe40001000000 */
[----:B------:R-:W-:-:S05]  /*9be0*/  FMNMX.FTZ R29, R26, R29, !PT ;  /* 0x0000001d1a1d7209 */ /* 0x000fca0007810000 */
[----:B------:R-:W3:Y:S01]  /*9bf0*/  MUFU.TANH R39, R39 ;  /* 0x0000002700277308 */ /* 0x000ee20000002400 */
[----:B------:R-:W-:Y:S01]  /*9c00*/  FMUL.FTZ R48, R48, UR4 ;  /* 0x0000000430307c20 */ /* 0x000fe20008410000 */
[----:B-1----:R-:W-:Y:S01]  /*9c10*/  FSEL R5, R5, -INF , P4 ;  /* 0xff80000005057808 */ /* 0x002fe20002000000 */
[----:B------:R-:W-:-:S05]  /*9c20*/  FMUL.FTZ R46, R46, UR4 ;  /* 0x000000042e2e7c20 */ /* 0x000fca0008410000 */
[----:B------:R-:W1:Y:S01]  /*9c30*/  MUFU.TANH R44, R44 ;  /* 0x0000002c002c7308 */ /* 0x000e620000002400 */
[----:B------:R-:W-:Y:S01]  /*9c40*/  ISETP.GT.AND P4, PT, R8, 0x20, PT ;  /* 0x000000200800780c */ /* 0x000fe20003f84270 */
[----:B------:R-:W-:Y:S01]  /*9c50*/  FMUL.FTZ R49, R49, UR4 ;  /* 0x0000000431317c20 */ /* 0x000fe20008410000 */
[----:B--2---:R-:W-:Y:S02]  /*9c60*/  FSEL R182, R37, -INF , P3 ;  /* 0xff80000025b67808 */ /* 0x004fe40001800000 */
[----:B------:R-:W-:-:S03]  /*9c70*/  FMNMX.FTZ R31, R11, R30, !PT ;  /* 0x0000001e0b1f7209 */ /* 0x000fc60007810000 */
[----:B------:R-:W2:Y:S01]  /*9c80*/  MUFU.TANH R42, R42 ;  /* 0x0000002a002a7308 */ /* 0x000ea20000002400 */
[----:B------:R-:W-:Y:S01]  /*9c90*/  FMNMX.FTZ R30, R28, R29, !PT ;  /* 0x0000001d1c1e7209 */ /* 0x000fe20007810000 */
[----:B------:R-:W-:Y:S01]  /*9ca0*/  FMUL.FTZ R47, R47, UR4 ;  /* 0x000000042f2f7c20 */ /* 0x000fe20008410000 */
[----:B----4-:R-:W-:-:S05]  /*9cb0*/  FSEL R6, R6, -INF , P5 ;  /* 0xff80000006067808 */ /* 0x010fca0002800000 */
[----:B------:R-:W4:Y:S01]  /*9cc0*/  MUFU.TANH R45, R45 ;  /* 0x0000002d002d7308 */ /* 0x000f220000002400 */
[----:B------:R-:W-:Y:S01]  /*9cd0*/  ISETP.GT.AND P5, PT, R8, 0x21, PT ;  /* 0x000000210800780c */ /* 0x000fe20003fa4270 */
[----:B------:R-:W-:Y:S01]  /*9ce0*/  FMUL.FTZ R52, R52, UR4 ;  /* 0x0000000434347c20 */ /* 0x000fe20008410000 */
[----:B-----5:R-:W-:Y:S02]  /*9cf0*/  FSEL R168, R40, -INF , P4 ;  /* 0xff80000028a87808 */ /* 0x020fe40002000000 */
[----:B------:R-:W-:-:S03]  /*9d00*/  FMNMX.FTZ R31, R182, R31, !PT ;  /* 0x0000001fb61f7209 */ /* 0x000fc60007810000 */
[----:B------:R-:W5:Y:S01]  /*9d10*/  MUFU.TANH R43, R43 ;  /* 0x0000002b002b7308 */ /* 0x000f620000002400 */
[----:B------:R-:W-:Y:S02]  /*9d20*/  FMNMX.FTZ R29, R5, R30, !PT ;  /* 0x0000001e051d7209 */ /* 0x000fe40007810000 */
[----:B------:R-:W-:-:S05]  /*9d30*/  FSEL R10, R10, -INF , P2 ;  /* 0xff8000000a0a7808 */ /* 0x000fca0001000000 */
[----:B------:R-:W5:Y:S01]  /*9d40*/  MUFU.TANH R4, R48 ;  /* 0x0000003000047308 */ /* 0x000f620000002400 */
[----:B------:R-:W-:Y:S01]  /*9d50*/  ISETP.GT.AND P2, PT, R8, 0x28, PT ;  /* 0x000000280800780c */ /* 0x000fe20003f44270 */
[----:B------:R-:W-:Y:S01]  /*9d60*/  FMUL.FTZ R53, R53, UR4 ;  /* 0x0000000435357c20 */ /* 0x000fe20008410000 */
[----:B0-----:R-:W-:Y:S02]  /*9d70*/  FSEL R169, R41, -INF , P5 ;  /* 0xff80000029a97808 */ /* 0x001fe40002800000 */
[----:B------:R-:W-:-:S03]  /*9d80*/  FMNMX.FTZ R32, R168, R31, !PT ;  /* 0x0000001fa8207209 */ /* 0x000fc60007810000 */
[----:B------:R-:W0:Y:S01]  /*9d90*/  MUFU.TANH R46, R46 ;  /* 0x0000002e002e7308 */ /* 0x000e220000002400 */
[----:B------:R-:W-:Y:S01]  /*9da0*/  FMNMX.FTZ R29, R6, R29, !PT ;  /* 0x0000001d061d7209 */ /* 0x000fe20007810000 */
[----:B------:R-:W-:Y:S01]  /*9db0*/  FMUL.FTZ R50, R50, UR4 ;  /* 0x0000000432327c20 */ /* 0x000fe20008410000 */
[----:B------:R-:W-:Y:S01]  /*9dc0*/  FMUL.FTZ R51, R51, UR4 ;  /* 0x0000000433337c20 */ /* 0x000fe20008410000 */
[----:B------:R-:W-:-:S04]  /*9dd0*/  FMUL.FTZ R54, R54, UR4 ;  /* 0x0000000436367c20 */ /* 0x000fc80008410000 */
[----:B------:R-:W0:Y:S01]  /*9de0*/  MUFU.TANH R49, R49 ;  /* 0x0000003100317308 */ /* 0x000e220000002400 */
[----:B------:R-:W-:Y:S01]  /*9df0*/  FMUL.FTZ R55, R55, UR4 ;  /* 0x0000000437377c20 */ /* 0x000fe20008410000 */
[----:B---3--:R-:W-:Y:S01]  /*9e00*/  FSEL R181, R39, -INF , P3 ;  /* 0xff80000027b57808 */ /* 0x008fe20001800000 */
[----:B------:R-:W-:Y:S01]  /*9e10*/  FMUL.FTZ R56, R56, UR4 ;  /* 0x0000000438387c20 */ /* 0x000fe20008410000 */
[----:B------:R-:W-:Y:S02]  /*9e20*/  ISETP.GT.AND P3, PT, R8, 0x29, PT ;  /* 0x000000290800780c */ /* 0x000fe40003f64270 */
[----:B-1----:R-:W-:Y:S02]  /*9e30*/  FSEL R170, R44, -INF , P2 ;  /* 0xff8000002caa7808 */ /* 0x002fe40001000000 */
[----:B------:R-:W1:Y:S01]  /*9e40*/  MUFU.TANH R47, R47 ;  /* 0x0000002f002f7308 */ /* 0x000e620000002400 */
[----:B------:R-:W-:Y:S02]  /*9e50*/  FMNMX.FTZ R31, R169, R32, !PT ;  /* 0x00000020a91f7209 */ /* 0x000fe40007810000 */
[----:B------:R-:W-:-:S05]  /*9e60*/  FMNMX.FTZ R30, R10, R29, !PT ;  /* 0x0000001d0a1e7209 */ /* 0x000fca0007810000 */
[----:B------:R-:W3:Y:S01]  /*9e70*/  MUFU.TANH R52, R52 ;  /* 0x0000003400347308 */ /* 0x000ee20000002400 */
[----:B--2---:R-:W-:Y:S01]  /*9e80*/  FSEL R172, R42, -INF , P4 ;  /* 0xff8000002aac7808 */ /* 0x004fe20002000000 */
[----:B------:R-:W-:Y:S01]  /*9e90*/  FMUL.FTZ R58, R58, UR4 ;  /* 0x000000043a3a7c20 */ /* 0x000fe20008410000 */
[----:B------:R-:W-:Y:S01]  /*9ea0*/  ISETP.GT.AND P4, PT, R8, 0x30, PT ;  /* 0x000000300800780c */ /* 0x000fe20003f84270 */
[----:B------:R-:W-:Y:S01]  /*9eb0*/  FMUL.FTZ R61, R61, UR4 ;  /* 0x000000043d3d7c20 */ /* 0x000fe20008410000 */
[----:B----4-:R-:W-:Y:S01]  /*9ec0*/  FSEL R171, R45, -INF , P3 ;  /* 0xff8000002dab7808 */ /* 0x010fe20001800000 */
[----:B------:R-:W-:Y:S02]  /*9ed0*/  FMUL.FTZ R63, R63, UR4 ;  /* 0x000000043f3f7c20 */ /* 0x000fe40008410000 */
[----:B------:R-:W2:Y:S01]  /*9ee0*/  MUFU.TANH R3, R50 ;  /* 0x0000003200037308 */ /* 0x000ea20000002400 */
[----:B------:R-:W-:Y:S01]  /*9ef0*/  FMNMX.FTZ R32, R170, R31, !PT ;  /* 0x0000001faa207209 */ /* 0x000fe20007810000 */
[----:B------:R-:W-:Y:S01]  /*9f00*/  FMUL.FTZ R57, R57, UR4 ;  /* 0x0000000439397c20 */ /* 0x000fe20008410000 */
[----:B------:R-:W-:Y:S01]  /*9f10*/  FMNMX.FTZ R29, R181, R30, !PT ;  /* 0x0000001eb51d7209 */ /* 0x000fe20007810000 */
[----:B------:R-:W-:Y:S01]  /*9f20*/  FMUL.FTZ R59, R59, UR4 ;  /* 0x000000043b3b7c20 */ /* 0x000fe20008410000 */
[----:B------:R-:W-:-:S03]  /*9f30*/  FMUL.FTZ R60, R60, UR4 ;  /* 0x000000043c3c7c20 */ /* 0x000fc60008410000 */
[----:B------:R-:W4:Y:S01]  /*9f40*/  MUFU.TANH R53, R53 ;  /* 0x0000003500357308 */ /* 0x000f220000002400 */
[----:B------:R-:W-:Y:S01]  /*9f50*/  FMUL.FTZ R62, R62, UR4 ;  /* 0x000000043e3e7c20 */ /* 0x000fe20008410000 */
[----:B-----5:R-:W-:Y:S02]  /*9f60*/  FSEL R173, R43, -INF , P5 ;  /* 0xff8000002bad7808 */ /* 0x020fe40002800000 */
[----:B------:R-:W-:-:S04]  /*9f70*/  ISETP.GT.AND P5, PT, R8, 0x31, PT ;  /* 0x000000310800780c */ /* 0x000fc80003fa4270 */
[----:B------:R-:W5:Y:S01]  /*9f80*/  MUFU.TANH R51, R51 ;  /* 0x0000003300337308 */ /* 0x000f620000002400 */
[----:B------:R-:W-:Y:S02]  /*9f90*/  FSEL R4, R4, -INF , P4 ;  /* 0xff80000004047808 */ /* 0x000fe40002000000 */
[----:B------:R-:W-:-:S05]  /*9fa0*/  FMNMX.FTZ R31, R171, R32, !PT ;  /* 0x00000020ab1f7209 */ /* 0x000fca0007810000 */
[----:B------:R-:W5:Y:S01]  /*9fb0*/  MUFU.TANH R54, R54 ;  /* 0x0000003600367308 */ /* 0x000f620000002400 */
[----:B------:R-:W-:-:S07]  /*9fc0*/  FMNMX.FTZ R30, R172, R29, !PT ;  /* 0x0000001dac1e7209 */ /* 0x000fce0007810000 */
[----:B------:R-:W5:Y:S01]  /*9fd0*/  MUFU.TANH R55, R55 ;  /* 0x0000003700377308 */ /* 0x000f620000002400 */
[----:B0-----:R-:W-:Y:S02]  /*9fe0*/  FSEL R174, R46, -INF , P2 ;  /* 0xff8000002eae7808 */ /* 0x001fe40001000000 */
[----:B------:R-:W-:-:S05]  /*9ff0*/  ISETP.GT.AND P2, PT, R8, 0x38, PT ;  /* 0x000000380800780c */ /* 0x000fca0003f44270 */
[----:B------:R-:W0:Y:S01]  /*a000*/  MUFU.TANH R56, R56 ;  /* 0x0000003800387308 */ /* 0x000e220000002400 */
[----:B------:R-:W-:Y:S02]  /*a010*/  FSEL R159, R49, -INF , P5 ;  /* 0xff800000319f7808 */ /* 0x000fe40002800000 */
[----:B------:R-:W-:Y:S02]  /*a020*/  FMNMX.FTZ R32, R4, R31, !PT ;  /* 0x0000001f04207209 */ /* 0x000fe40007810000 */
[----:B------:R-:W-:-:S03]  /*a030*/  FMNMX.FTZ R29, R173, R30, !PT ;  /* 0x0000001ead1d7209 */ /* 0x000fc60007810000 */
[----:B------:R-:W-:Y:S01]  /*a040*/  MUFU.TANH R14, R57 ;  /* 0x00000039000e7308 */ /* 0x000fe20000002400 */
[----:B-1----:R-:W-:-:S07]  /*a050*/  FSEL R175, R47, -INF , P3 ;  /* 0xff8000002faf7808 */ /* 0x002fce0001800000 */
[----:B------:R-:W1:Y:S01]  /*a060*/  MUFU.TANH R58, R58 ;  /* 0x0000003a003a7308 */ /* 0x000e620000002400 */
[----:B------:R-:W-:-:S07]  /*a070*/  ISETP.GT.AND P3, PT, R8, 0x39, PT ;  /* 0x000000390800780c */ /* 0x000fce0003f64270 */
[----:B------:R-:W1:Y:S01]  /*a080*/  MUFU.TANH R15, R59 ;  /* 0x0000003b000f7308 */ /* 0x000e620000002400 */
[----:B---3--:R-:W-:-:S07]  /*a090*/  FSEL R161, R52, -INF , P2 ;  /* 0xff80000034a17808 */ /* 0x008fce0001000000 */
[----:B------:R-:W-:Y:S01]  /*a0a0*/  MUFU.TANH R20, R60 ;  /* 0x0000003c00147308 */ /* 0x000fe20000002400 */
[----:B------:R-:W-:-:S07]  /*a0b0*/  FMNMX.FTZ R32, R159, R32, !PT ;  /* 0x000000209f207209 */ /* 0x000fce0007810000 */
[----:B------:R-:W-:Y:S01]  /*a0c0*/  MUFU.TANH R61, R61 ;  /* 0x0000003d003d7308 */ /* 0x000fe20000002400 */
[----:B------:R-:W-:-:S07]  /*a0d0*/  FMUL.FTZ R64, R64, UR4 ;  /* 0x0000000440407c20 */ /* 0x000fce0008410000 */
[----:B------:R-:W3:Y:S01]  /*a0e0*/  MUFU.TANH R21, R62 ;  /* 0x0000003e00157308 */ /* 0x000ee20000002400 */
[----:B------:R-:W-:-:S07]  /*a0f0*/  FMNMX.FTZ R30, R174, R29, !PT ;  /* 0x0000001dae1e7209 */ /* 0x000fce0007810000 */
[----:B------:R-:W3:Y:S01]  /*a100*/  MUFU.TANH R63, R63 ;  /* 0x0000003f003f7308 */ /* 0x000ee20000002400 */
[----:B--2---:R-:W-:Y:S01]  /*a110*/  FSEL R3, R3, -INF , P4 ;  /* 0xff80000003037808 */ /* 0x004fe20002000000 */
[----:B------:R-:W-:Y:S01]  /*a120*/  FMUL.FTZ R65, R65, UR4 ;  /* 0x0000000441417c20 */ /* 0x000fe20008410000 */
[----:B------:R-:W-:Y:S02]  /*a130*/  ISETP.GT.AND P4, PT, R8, 0x40, PT ;  /* 0x000000400800780c */ /* 0x000fe40003f84270 */
[----:B----4-:R-:W-:Y:S02]  /*a140*/  FSEL R166, R53, -INF , P3 ;  /* 0xff80000035a67808 */ /* 0x010fe40001800000 */
[----:B------:R-:W-:Y:S02]  /*a150*/  FMNMX.FTZ R31, R161, R32, !PT ;  /* 0x00000020a11f7209 */ /* 0x000fe40007810000 */
[----:B------:R-:W-:Y:S01]  /*a160*/  FMNMX.FTZ R30, R175, R30, !PT ;  /* 0x0000001eaf1e7209 */ /* 0x000fe20007810000 */
[----:B------:R-:W2:Y:S01]  /*a170*/  MUFU.TANH R64, R64 ;  /* 0x0000004000407308 */ /* 0x000ea20000002400 */
[----:B-----5:R-:W-:-:S02]  /*a180*/  FSEL R160, R51, -INF , P5 ;  /* 0xff80000033a07808 */ /* 0x020fc40002800000 */
[----:B------:R-:W-:Y:S02]  /*a190*/  FSEL R163, R54, -INF , P2 ;  /* 0xff80000036a37808 */ /* 0x000fe40001000000 */
[----:B------:R-:W-:Y:S02]  /*a1a0*/  FSEL R167, R55, -INF , P3 ;  /* 0xff80000037a77808 */ /* 0x000fe40001800000 */
[C---:B------:R-:W-:Y:S02]  /*a1b0*/  ISETP.GT.AND P5, PT, R8.reuse, 0x41, PT ;  /* 0x000000410800780c */ /* 0x040fe40003fa4270 */
[C---:B------:R-:W-:Y:S02]  /*a1c0*/  ISETP.GT.AND P2, PT, R8.reuse, 0x48, PT ;  /* 0x000000480800780c */ /* 0x040fe40003f44270 */
[----:B------:R-:W-:Y:S01]  /*a1d0*/  ISETP.GT.AND P3, PT, R8, 0x49, PT ;  /* 0x000000490800780c */ /* 0x000fe20003f64270 */
[----:B------:R-:W-:Y:S01]  /*a1e0*/  FMUL.FTZ R68, R68, UR4 ;  /* 0x0000000444447c20 */ /* 0x000fe20008410000 */
[----:B0-----:R-:W-:-:S02]  /*a1f0*/  FSEL R183, R56, -INF , P4 ;  /* 0xff80000038b77808 */ /* 0x001fc40002000000 */
[----:B------:R-:W-:Y:S02]  /*a200*/  FMNMX.FTZ R32, R166, R31, !PT ;  /* 0x0000001fa6207209 */ /* 0x000fe40007810000 */
[----:B------:R-:W-:Y:S01]  /*a210*/  FMNMX.FTZ R29, R3, R30, !PT ;  /* 0x0000001e031d7209 */ /* 0x000fe20007810000 */
[----:B------:R-:W0:Y:S01]  /*a220*/  MUFU.TANH R65, R65 ;  /* 0x0000004100417308 */ /* 0x000e220000002400 */
[----:B-1----:R-:W-:Y:S02]  /*a230*/  FSEL R184, R58, -INF , P4 ;  /* 0xff8000003ab87808 */ /* 0x002fe40002000000 */
[----:B------:R-:W-:Y:S02]  /*a240*/  FSEL R15, R15, -INF , P5 ;  /* 0xff8000000f0f7808 */ /* 0x000fe40002800000 */
[----:B------:R-:W-:Y:S02]  /*a250*/  FSEL R14, R14, -INF , P5 ;  /* 0xff8000000e0e7808 */ /* 0x000fe40002800000 */
[----:B---3--:R-:W-:-:S02]  /*a260*/  FSEL R21, R21, -INF , P2 ;  /* 0xff80000015157808 */ /* 0x008fc40001000000 */
[----:B------:R-:W-:Y:S02]  /*a270*/  FSEL R20, R20, -INF , P2 ;  /* 0xff80000014147808 */ /* 0x000fe40001000000 */
[----:B------:R-:W-:Y:S02]  /*a280*/  FSEL R165, R63, -INF , P3 ;  /* 0xff8000003fa57808 */ /* 0x000fe40001800000 */
[----:B------:R-:W-:Y:S01]  /*a290*/  FSEL R164, R61, -INF , P3 ;  /* 0xff8000003da47808 */ /* 0x000fe20001800000 */
[----:B------:R-:W-:Y:S01]  /*a2a0*/  FMUL.FTZ R69, R69, UR4 ;  /* 0x0000000445457c20 */ /* 0x000fe20008410000 */
[C---:B------:R-:W-:Y:S02]  /*a2b0*/  ISETP.GT.AND P4, PT, R8.reuse, 0x50, PT ;  /* 0x000000500800780c */ /* 0x040fe40003f84270 */
[C---:B------:R-:W-:Y:S02]  /*a2c0*/  ISETP.GT.AND P5, PT, R8.reuse, 0x51, PT ;  /* 0x000000510800780c */ /* 0x040fe40003fa4270 */
[----:B------:R-:W-:-:S02]  /*a2d0*/  ISETP.GT.AND P2, PT, R8, 0x58, PT ;  /* 0x000000580800780c */ /* 0x000fc40003f44270 */
[----:B------:R-:W-:Y:S02]  /*a2e0*/  FMNMX.FTZ R31, R183, R32, !PT ;  /* 0x00000020b71f7209 */ /* 0x000fe40007810000 */
[----:B------:R-:W-:Y:S01]  /*a2f0*/  ISETP.GT.AND P3, PT, R8, 0x59, PT ;  /* 0x000000590800780c */ /* 0x000fe20003f64270 */
[----:B------:R-:W-:Y:S01]  /*a300*/  FMUL.FTZ R66, R66, UR4 ;  /* 0x0000000442427c20 */ /* 0x000fe20008410000 */
[----:B------:R-:W-:Y:S01]  /*a310*/  FMNMX.FTZ R8, R160, R29, !PT ;  /* 0x0000001da0087209 */ /* 0x000fe20007810000 */
[----:B------:R-:W1:Y:S01]  /*a320*/  MUFU.TANH R68, R68 ;  /* 0x0000004400447308 */ /* 0x000e620000002400 */
[----:B------:R-:W-:Y:S01]  /*a330*/  FMNMX.FTZ R31, R14, R31, !PT ;  /* 0x0000001f0e1f7209 */ /* 0x000fe20007810000 */
[----:B------:R-:W-:Y:S01]  /*a340*/  FMUL.FTZ R67, R67, UR4 ;  /* 0x0000000443437c20 */ /* 0x000fe20008410000 */
[----:B------:R-:W-:Y:S02]  /*a350*/  FMNMX.FTZ R8, R163, R8, !PT ;  /* 0x00000008a3087209 */ /* 0x000fe40007810000 */
[----:B------:R-:W-:-:S03]  /*a360*/  FMNMX.FTZ R31, R20, R31, !PT ;  /* 0x0000001f141f7209 */ /* 0x000fc60007810000 */
[----:B------:R-:W3:Y:S01]  /*a370*/  MUFU.TANH R69, R69 ;  /* 0x0000004500457308 */ /* 0x000ee20000002400 */
[----:B------:R-:W-:Y:S01]  /*a380*/  FMNMX.FTZ R29, R167, R8, !PT ;  /* 0x00000008a71d7209 */ /* 0x000fe20007810000 */
[----:B------:R-:W-:Y:S01]  /*a390*/  FMUL.FTZ R70, R70, UR4 ;  /* 0x0000000446467c20 */ /* 0x000fe20008410000 */
[----:B--2---:R-:W-:-:S05]  /*a3a0*/  FSEL R193, R64, -INF , P4 ;  /* 0xff80000040c17808 */ /* 0x004fca0002000000 */
[----:B------:R-:W2:Y:S01]  /*a3b0*/  MUFU.TANH R66, R66 ;  /* 0x0000004200427308 */ /* 0x000ea20000002400 */
[----:B------:R-:W-:Y:S01]  /*a3c0*/  FMNMX.FTZ R30, R164, R31, !PT ;  /* 0x0000001fa41e7209 */ /* 0x000fe20007810000 */
[----:B------:R-:W-:Y:S01]  /*a3d0*/  FMUL.FTZ R71, R71, UR4 ;  /* 0x0000000447477c20 */ /* 0x000fe20008410000 */
[----:B------:R-:W-:-:S05]  /*a3e0*/  FMNMX.FTZ R8, R184, R29, !PT ;  /* 0x0000001db8087209 */ /* 0x000fca0007810000 */
[----:B------:R-:W4:Y:S01]  /*a3f0*/  MUFU.TANH R67, R67 ;  /* 0x0000004300437308 */ /* 0x000f220000002400 */
[----:B0-----:R-:W-:Y:S02]  /*a400*/  FSEL R187, R65, -INF , P5 ;  /* 0xff80000041bb7808 */ /* 0x001fe40002800000 */
[----:B------:R-:W-:Y:S02]  /*a410*/  FMNMX.FTZ R30, R193, R30, !PT ;  /* 0x0000001ec11e7209 */ /* 0x000fe40007810000 */
[----:B------:R-:W-:-:S03]  /*a420*/  FMNMX.FTZ R8, R15, R8, !PT ;  /* 0x000000080f087209 */ /* 0x000fc60007810000 */
[----:B------:R-:W0:Y:S01]  /*a430*/  MUFU.TANH R70, R70 ;  /* 0x0000004600467308 */ /* 0x000e220000002400 */
[----:B-1----:R-:W-:Y:S02]  /*a440*/  FSEL R186, R68, -INF , P2 ;  /* 0xff80000044ba7808 */ /* 0x002fe40001000000 */
[----:B------:R-:W-:Y:S02]  /*a450*/  FMNMX.FTZ R29, R187, R30, !PT ;  /* 0x0000001ebb1d7209 */ /* 0x000fe40007810000 */
[----:B------:R-:W-:-:S03]  /*a460*/  FMNMX.FTZ R8, R21, R8, !PT ;  /* 0x0000000815087209 */ /* 0x000fc60007810000 */
[----:B------:R-:W1:Y:S01]  /*a470*/  MUFU.TANH R71, R71 ;  /* 0x0000004700477308 */ /* 0x000e620000002400 */
[----:B---3--:R-:W-:Y:S02]  /*a480*/  FSEL R158, R69, -INF , P3 ;  /* 0xff800000459e7808 */ /* 0x008fe40001800000 */
[----:B------:R-:W-:Y:S02]  /*a490*/  FMNMX.FTZ R29, R186, R29, !PT ;  /* 0x0000001dba1d7209 */ /* 0x000fe40007810000 */
[----:B--2---:R-:W-:Y:S02]  /*a4a0*/  FSEL R179, R66, -INF , P4 ;  /* 0xff80000042b37808 */ /* 0x004fe40002000000 */
[----:B------:R-:W-:Y:S02]  /*a4b0*/  FMNMX.FTZ R8, R165, R8, !PT ;  /* 0x00000008a5087209 */ /* 0x000fe40007810000 */
[----:B------:R-:W-:Y:S02]  /*a4c0*/  FMNMX.FTZ R30, R158, R29, !PT ;  /* 0x0000001d9e1e7209 */ /* 0x000fe40007810000 */
[----:B----4-:R-:W-:-:S02]  /*a4d0*/  FSEL R178, R67, -INF , P5 ;  /* 0xff80000043b27808 */ /* 0x010fc40002800000 */
[----:B------:R-:W-:Y:S02]  /*a4e0*/  FMNMX.FTZ R29, R179, R8, !PT ;  /* 0x00000008b31d7209 */ /* 0x000fe40007810000 */
[----:B0-----:R-:W-:Y:S02]  /*a4f0*/  FSEL R177, R70, -INF , P2 ;  /* 0xff80000046b17808 */ /* 0x001fe40001000000 */
[----:B------:R-:W-:Y:S02]  /*a500*/  FMNMX.FTZ R8, R178, R29, !PT ;  /* 0x0000001db2087209 */ /* 0x000fe40007810000 */
[----:B-1----:R-:W-:Y:S02]  /*a510*/  FSEL R176, R71, -INF , P3 ;  /* 0xff80000047b07808 */ /* 0x002fe40001800000 */
[----:B------:R-:W-:Y:S01]  /*a520*/  FMNMX.FTZ R29, R177, R8, !PT ;  /* 0x00000008b11d7209 */ /* 0x000fe20007810000 */
[----:B------:R-:W0:Y:S03]  /*a530*/  SHFL.BFLY PT, R31, R30, 0x2, 0x1f ;  /* 0x0c401f001e1f7f89 */ /* 0x000e2600000e0000 */
[----:B------:R-:W-:-:S05]  /*a540*/  FMNMX.FTZ R29, R176, R29, !PT ;  /* 0x0000001db01d7209 */ /* 0x000fca0007810000 */
[----:B------:R-:W1:Y:S01]  /*a550*/  SHFL.BFLY PT, R8, R29, 0x2, 0x1f ;  /* 0x0c401f001d087f89 */ /* 0x000e6200000e0000 */
[----:B0-----:R-:W-:-:S05]  /*a560*/  FMNMX.FTZ R31, R30, R31, !PT ;  /* 0x0000001f1e1f7209 */ /* 0x001fca0007810000 */
[----:B------:R-:W0:Y:S01]  /*a570*/  SHFL.BFLY PT, R162, R31, 0x1, 0x1f ;  /* 0x0c201f001fa27f89 */ /* 0x000e2200000e0000 */
[----:B-1----:R-:W-:-:S05]  /*a580*/  FMNMX.FTZ R30, R29, R8, !PT ;  /* 0x000000081d1e7209 */ /* 0x002fca0007810000 */
[----:B------:R-:W1:Y:S01]  /*a590*/  SHFL.BFLY PT, R33, R30, 0x1, 0x1f ;  /* 0x0c201f001e217f89 */ /* 0x000e6200000e0000 */
[----:B0-----:R-:W-:-:S04]  /*a5a0*/  FMNMX.FTZ R162, R31, R162, !PT ;  /* 0x000000a21fa27209 */ /* 0x001fc80007810000 */
[C---:B------:R-:W-:Y:S01]  /*a5b0*/  FSETP.NEU.FTZ.AND P2, PT, R162.reuse, -INF , PT ;  /* 0xff800000a200780b */ /* 0x040fe20003f5d000 */
[----:B------:R-:W-:Y:S01]  /*a5c0*/  FMUL.FTZ R156, R162, UR39 ;  /* 0x00000027a29c7c20 */ /* 0x000fe20008410000 */
[----:B-1----:R-:W-:-:S04]  /*a5d0*/  FMNMX.FTZ R8, R30, R33, !PT ;  /* 0x000000211e087209 */ /* 0x002fc80007810000 */
[----:B------:R-:W-:Y:S02]  /*a5e0*/  FSEL R156, R156, RZ, P2 ;  /* 0x000000ff9c9c7208 */ /* 0x000fe40001000000 */
[C---:B------:R-:W-:Y:S01]  /*a5f0*/  FSETP.NEU.FTZ.AND P2, PT, R8.reuse, -INF , PT ;  /* 0xff8000000800780b */ /* 0x040fe20003f5d000 */
[----:B------:R-:W-:Y:S01]  /*a600*/  FMUL.FTZ R157, R8, UR39 ;  /* 0x00000027089d7c20 */ /* 0x000fe20008410000 */
[----:B------:R-:W-:-:S04]  /*a610*/  SHF.R.U32.HI R34, RZ, 0x7, R72 ;  /* 0x00000007ff227819 */ /* 0x000fc80000011648 */
[----:B------:R-:W-:Y:S01]  /*a620*/  FSEL R157, R157, RZ, P2 ;  /* 0x000000ff9d9d7208 */ /* 0x000fe20001000000 */
[----:B------:R-:W-:Y:S01]  /*a630*/  FFMA.FTZ R195, R9, UR39, -R156 ;  /* 0x0000002709c37c23 */ /* 0x000fe2000801089c */
[----:B------:R-:W-:-:S03]  /*a640*/  IADD3 R9, -R34, 0xb, RZ ;  /* 0x0000000b22097810 */ /* 0x000fc60007ffe1ff */
[--C-:B------:R-:W-:Y:S01]  /*a650*/  FFMA.FTZ R189, R24, UR39, -R157.reuse ;  /* 0x0000002718bd7c23 */ /* 0x100fe2000801089d */
[----:B------:R-:W-:Y:S01]  /*a660*/  @!P1 IADD3 R24, R0, 0x32440, RZ ;  /* 0x0003244000189810 */ /* 0x000fe20007ffe0ff */
[--C-:B------:R-:W-:Y:S01]  /*a670*/  FFMA.FTZ R194, R13, UR39, -R156.reuse ;  /* 0x000000270dc27c23 */ /* 0x100fe2000801089c */
[----:B------:R-:W-:Y:S02]  /*a680*/  FFMA.FTZ R192, R25, UR39, -R156 ;  /* 0x0000002719c07c23 */ /* 0x000fe4000801089c */
[----:B------:R-:W-:Y:S01]  /*a690*/  @!P1 PRMT R24, RZ, 0x654, R24 ;  /* 0x00000654ff189816 */ /* 0x000fe20000000018 */
[----:B------:R-:W-:Y:S01]  /*a6a0*/  FFMA.FTZ R191, R27, UR39, -R156 ;  /* 0x000000271bbf7c23 */ /* 0x000fe2000801089c */
[--C-:B------:R-:W-:Y:S01]  /*a6b0*/  FFMA.FTZ R190, R12, UR39, -R157.reuse ;  /* 0x000000270cbe7c23 */ /* 0x100fe2000801089d */
[--C-:B------:R-:W-:Y:S01]  /*a6c0*/  FFMA.FTZ R188, R26, UR39, -R157.reuse ;  /* 0x000000271abc7c23 */ /* 0x100fe2000801089d */
[----:B------:R-:W-:Y:S01]  /*a6d0*/  FFMA.FTZ R196, R28, UR39, -R157 ;  /* 0x000000271cc47c23 */ /* 0x000fe2000801089d */
[----:B------:R0:W-:Y:S06]  /*a6e0*/  BAR.ARV R9, 0x100 ;  /* 0x000400090000751d */ /* 0x0001ec0000002000 */
[----:B------:R1:W-:Y:S01]  /*a6f0*/  @!P1 SYNCS.ARRIVE.TRANS64.RED.A1T0 RZ, [R24+URZ], RZ ;  /* 0x000000ff18ff99a7 */ /* 0x0003e2000810043f */
[----:B------:R-:W-:Y:S01]  /*a700*/  MUFU.EX2 R195, R195 ;  /* 0x000000c300c37308 */ /* 0x000fe20000000800 */
[----:B------:R-:W-:-:S07]  /*a710*/  IMAD.MOV.U32 R13, RZ, RZ, 0xc00 ;  /* 0x00000c00ff0d7424 */ /* 0x000fce00078e00ff */
[----:B------:R-:W2:Y:S08]  /*a720*/  MUFU.EX2 R194, R194 ;  /* 0x000000c200c27308 */ /* 0x000eb00000000800 */
[----:B------:R-:W-:Y:S08]  /*a730*/  MUFU.EX2 R192, R192 ;  /* 0x000000c000c07308 */ /* 0x000ff00000000800 */
[----:B------:R-:W3:Y:S08]  /*a740*/  MUFU.EX2 R191, R191 ;  /* 0x000000bf00bf7308 */ /* 0x000ef00000000800 */
[----:B------:R-:W-:Y:S08]  /*a750*/  MUFU.EX2 R190, R190 ;  /* 0x000000be00be7308 */ /* 0x000ff00000000800 */
[----:B------:R-:W4:Y:S08]  /*a760*/  MUFU.EX2 R189, R189 ;  /* 0x000000bd00bd7308 */ /* 0x000f300000000800 */
[----:B------:R-:W-:Y:S08]  /*a770*/  MUFU.EX2 R188, R188 ;  /* 0x000000bc00bc7308 */ /* 0x000ff00000000800 */
[----:B------:R-:W5:Y:S01]  /*a780*/  MUFU.EX2 R196, R196 ;  /* 0x000000c400c47308 */ /* 0x000f620000000800 */
[----:B------:R-:W-:-:S02]  /*a790*/  IMAD R12, R22, R13, UR42 ;  /* 0x0000002a160c7e24 */ /* 0x000fc4000f8e020d */
[----:B------:R-:W-:-:S03]  /*a7a0*/  IMAD.MOV.U32 R13, RZ, RZ, 0x40000040 ;  /* 0x40000040ff0d7424 */ /* 0x000fc600078e00ff */
[----:B------:R-:W-:Y:S02]  /*a7b0*/  R2UR UR6, R12 ;  /* 0x000000000c0672ca */ /* 0x000fe400000e0000 */
[----:B------:R-:W-:Y:S02]  /*a7c0*/  R2UR UR7, R13 ;  /* 0x000000000d0772ca */ /* 0x000fe400000e0000 */
[----:B--2---:R-:W-:Y:S02]  /*a7d0*/  F2FP.BF16.F32.PACK_AB R152, R194, R195 ;  /* 0x000000c3c298723e */ /* 0x004fe400000010ff */
[----:B---3--:R-:W-:Y:S02]  /*a7e0*/  F2FP.BF16.F32.PACK_AB R154, R191, R192 ;  /* 0x000000c0bf9a723e */ /* 0x008fe400000010ff */
[----:B----4-:R-:W-:Y:S02]  /*a7f0*/  F2FP.BF16.F32.PACK_AB R153, R189, R190 ;  /* 0x000000bebd99723e */ /* 0x010fe400000010ff */
[----:B-----5:R-:W-:Y:S01]  /*a800*/  F2FP.BF16.F32.PACK_AB R155, R196, R188 ;  /* 0x000000bcc49b723e */ /* 0x020fe200000010ff */
[----:B------:R0:W-:Y:S06]  /*a810*/  BAR.SYNC.DEFER_BLOCKING R199, 0x100 ;  /* 0x000400c70000751d */ /* 0x0001ec0000010000 */
[----:B-1----:R-:W-:-:S06]  /*a820*/  WARPGROUP.ARRIVE ;  /* 0x00000000000079c5 */ /* 0x002fcc0000000000 */
[----:B------:R-:W-:Y:S01]  /*a830*/  HGMMA.64x256x16.F32.BF16 R24, R152, gdesc[UR4].tnspB, RZ, !UPT, gsb0 ;  /* 0x43e0000498187df0 */ /* 0x000fe2000c0018ff */
        /* <DEDUP_REMOVED lines=8> */
[----:B------:R-:W-:Y:S08]  /*a8c0*/  MUFU.EX2 R185, R185 ;  /* 0x000000b900b97308 */ /* 0x000ff00000000800 */
[----:B------:R-:W1:Y:S08]  /*a8d0*/  MUFU.EX2 R180, R180 ;  /* 0x000000b400b47308 */ /* 0x000e700000000800 */
[----:B------:R-:W-:Y:S08]  /*a8e0*/  MUFU.EX2 R7, R7 ;  /* 0x0000000700077308 */ /* 0x000ff00000000800 */
[----:B------:R-:W-:Y:S08]  /*a8f0*/  MUFU.EX2 R11, R11 ;  /* 0x0000000b000b7308 */ /* 0x000ff00000000800 */
[----:B------:R-:W-:Y:S08]  /*a900*/  MUFU.EX2 R5, R5 ;  /* 0x0000000500057308 */ /* 0x000ff00000000800 */
[----:B------:R-:W2:Y:S08]  /*a910*/  MUFU.EX2 R6, R6 ;  /* 0x0000000600067308 */ /* 0x000eb00000000800 */
[----:B------:R-:W-:Y:S08]  /*a920*/  MUFU.EX2 R10, R10 ;  /* 0x0000000a000a7308 */ /* 0x000ff00000000800 */
[----:B------:R-:W3:Y:S01]  /*a930*/  MUFU.EX2 R13, R13 ;  /* 0x0000000d000d7308 */ /* 0x000ee20000000800 */
[--C-:B------:R-:W-:Y:S01]  /*a940*/  FFMA.FTZ R168, R168, UR39, -R156.reuse ;  /* 0x00000027a8a87c23 */ /* 0x100fe2000801089c */
[--C-:B------:R-:W-:Y:S01]  /*a950*/  FFMA.FTZ R169, R169, UR39, -R156.reuse ;  /* 0x00000027a9a97c23 */ /* 0x100fe2000801089c */
[--C-:B------:R-:W-:Y:S01]  /*a960*/  FFMA.FTZ R170, R170, UR39, -R156.reuse ;  /* 0x00000027aaaa7c23 */ /* 0x100fe2000801089c */
[----:B------:R-:W-:Y:S01]  /*a970*/  FFMA.FTZ R171, R171, UR39, -R156 ;  /* 0x00000027abab7c23 */ /* 0x000fe2000801089c */
[--C-:B------:R-:W-:Y:S01]  /*a980*/  FFMA.FTZ R172, R172, UR39, -R157.reuse ;  /* 0x00000027acac7c23 */ /* 0x100fe2000801089d */
[--C-:B------:R-:W-:Y:S01]  /*a990*/  FFMA.FTZ R173, R173, UR39, -R157.reuse ;  /* 0x00000027adad7c23 */ /* 0x100fe2000801089d */
[--C-:B------:R-:W-:Y:S01]  /*a9a0*/  FFMA.FTZ R174, R174, UR39, -R157.reuse ;  /* 0x00000027aeae7c23 */ /* 0x100fe2000801089d */
[----:B------:R-:W-:Y:S01]  /*a9b0*/  FFMA.FTZ R175, R175, UR39, -R157 ;  /* 0x00000027afaf7c23 */ /* 0x000fe2000801089d */
[----:B------:R-:W-:Y:S08]  /*a9c0*/  MUFU.EX2 R168, R168 ;  /* 0x000000a800a87308 */ /* 0x000ff00000000800 */
[----:B------:R-:W4:Y:S08]  /*a9d0*/  MUFU.EX2 R169, R169 ;  /* 0x000000a900a97308 */ /* 0x000f300000000800 */
[----:B------:R-:W-:Y:S01]  /*a9e0*/  MUFU.EX2 R170, R170 ;  /* 0x000000aa00aa7308 */ /* 0x000fe20000000800 */
[----:B------:R-:W-:-:S02]  /*a9f0*/  WARPGROUP.DEPBAR.LE gsb0, 0x0 ;  /* 0x00008000000079c5 */ /* 0x000fc40000010000 */
[----:B------:R-:W-:Y:S02]  /*aa00*/  VIADD R152, R12, 0x80 ;  /* 0x000000800c987836 */ /* 0x000fe40000000000 */
[----:B------:R-:W-:-:S03]  /*aa10*/  IMAD.MOV.U32 R153, RZ, RZ, 0x40000040 ;  /* 0x40000040ff997424 */ /* 0x000fc600078e00ff */
[----:B------:R-:W-:Y:S02]  /*aa20*/  R2UR UR6, R152 ;  /* 0x00000000980672ca */ /* 0x000fe400000e0000 */
[----:B------:R-:W-:Y:S02]  /*aa30*/  R2UR UR7, R153 ;  /* 0x00000000990772ca */ /* 0x000fe400000e0000 */
[----:B-1----:R-:W-:Y:S02]  /*aa40*/  F2FP.BF16.F32.PACK_AB R152, R180, R185 ;  /* 0x000000b9b498723e */ /* 0x002fe400000010ff */
[----:B--2---:R-:W-:Y:S02]  /*aa50*/  F2FP.BF16.F32.PACK_AB R153, R6, R5 ;  /* 0x000000050699723e */ /* 0x004fe400000010ff */
[----:B------:R-:W-:Y:S02]  /*aa60*/  F2FP.BF16.F32.PACK_AB R154, R11, R7 ;  /* 0x000000070b9a723e */ /* 0x000fe400000010ff */
[----:B---3--:R-:W-:-:S04]  /*aa70*/  F2FP.BF16.F32.PACK_AB R155, R13, R10 ;  /* 0x0000000a0d9b723e */ /* 0x008fc800000010ff */
[----:B------:R-:W-:-:S06]  /*aa80*/  WARPGROUP.ARRIVE ;  /* 0x00000000000079c5 */ /* 0x000fcc0000000000 */
[----:B------:R-:W-:Y:S01]  /*aa90*/  HGMMA.64x256x16.F32.BF16 R24, R152, gdesc[UR4].tnspB, R24, gsb0 ;  /* 0x43e0000498187df0 */ /* 0x000fe20008001818 */
[----:B------:R-:W-:Y:S08]  /*aaa0*/  MUFU.EX2 R171, R171 ;  /* 0x000000ab00ab7308 */ /* 0x000ff00000000800 */
[----:B------:R-:W-:Y:S08]  /*aab0*/  MUFU.EX2 R172, R172 ;  /* 0x000000ac00ac7308 */ /* 0x000ff00000000800 */
[----:B------:R-:W1:Y:S08]  /*aac0*/  MUFU.EX2 R173, R173 ;  /* 0x000000ad00ad7308 */ /* 0x000e700000000800 */
[----:B------:R-:W-:Y:S08]  /*aad0*/  MUFU.EX2 R174, R174 ;  /* 0x000000ae00ae7308 */ /* 0x000ff00000000800 */
[----:B------:R-:W2:Y:S01]  /*aae0*/  MUFU.EX2 R175, R175 ;  /* 0x000000af00af7308 */ /* 0x000ea20000000800 */
        /* <DEDUP_REMOVED lines=9> */
[----:B------:R-:W3:Y:S08]  /*ab80*/  MUFU.EX2 R159, R159 ;  /* 0x0000009f009f7308 */ /* 0x000ef00000000800 */
[----:B------:R-:W-:Y:S08]  /*ab90*/  MUFU.EX2 R161, R161 ;  /* 0x000000a100a17308 */ /* 0x000ff00000000800 */
[----:B------:R-:W-:Y:S08]  /*aba0*/  MUFU.EX2 R166, R166 ;  /* 0x000000a600a67308 */ /* 0x000ff00000000800 */
[----:B------:R-:W-:Y:S08]  /*abb0*/  MUFU.EX2 R3, R3 ;  /* 0x0000000300037308 */ /* 0x000ff00000000800 */
[----:B------:R-:W5:Y:S08]  /*abc0*/  MUFU.EX2 R160, R160 ;  /* 0x000000a000a07308 */ /* 0x000f700000000800 */
[----:B------:R-:W-:Y:S01]  /*abd0*/  MUFU.EX2 R163, R163 ;  /* 0x000000a300a37308 */ /* 0x000fe20000000800 */
[----:B------:R-:W-:-:S02]  /*abe0*/  WARPGROUP.DEPBAR.LE gsb0, 0x0 ;  /* 0x00008000000079c5 */ /* 0x000fc40000010000 */
[----:B------:R-:W-:Y:S02]  /*abf0*/  VIADD R152, R12, 0x100 ;  /* 0x000001000c987836 */ /* 0x000fe40000000000 */
[----:B------:R-:W-:-:S03]  /*ac00*/  IMAD.MOV.U32 R153, RZ, RZ, 0x40000040 ;  /* 0x40000040ff997424 */ /* 0x000fc600078e00ff */
[----:B------:R-:W-:Y:S02]  /*ac10*/  R2UR UR6, R152 ;  /* 0x00000000980672ca */ /* 0x000fe400000e0000 */
[----:B------:R-:W-:Y:S02]  /*ac20*/  R2UR UR7, R153 ;  /* 0x00000000990772ca */ /* 0x000fe400000e0000 */
[----:B----4-:R-:W-:Y:S02]  /*ac30*/  F2FP.BF16.F32.PACK_AB R152, R169, R168 ;  /* 0x000000a8a998723e */ /* 0x010fe400000010ff */
[----:B-1----:R-:W-:Y:S02]  /*ac40*/  F2FP.BF16.F32.PACK_AB R153, R173, R172 ;  /* 0x000000acad99723e */ /* 0x002fe400000010ff */
[----:B------:R-:W-:Y:S02]  /*ac50*/  F2FP.BF16.F32.PACK_AB R154, R171, R170 ;  /* 0x000000aaab9a723e */ /* 0x000fe400000010ff */
[----:B--2---:R-:W-:-:S04]  /*ac60*/  F2FP.BF16.F32.PACK_AB R155, R175, R174 ;  /* 0x000000aeaf9b723e */ /* 0x004fc800000010ff */
[----:B------:R-:W-:-:S06]  /*ac70*/  WARPGROUP.ARRIVE ;  /* 0x00000000000079c5 */ /* 0x000fcc0000000000 */
[----:B------:R-:W-:Y:S01]  /*ac80*/  HGMMA.64x256x16.F32.BF16 R24, R152, gdesc[UR4].tnspB, R24, gsb0 ;  /* 0x43e0000498187df0 */ /* 0x000fe20008001818 */
[----:B------:R-:W1:Y:S01]  /*ac90*/  MUFU.EX2 R167, R167 ;  /* 0x000000a700a77308 */ /* 0x000e620000000800 */
[--C-:B------:R-:W-:Y:S01]  /*aca0*/  FFMA.FTZ R181, R183, UR39, -R156.reuse ;  /* 0x00000027b7b57c23 */ /* 0x100fe2000801089c */
[--C-:B------:R-:W-:Y:S01]  /*acb0*/  FFMA.FTZ R183, R184, UR39, -R157.reuse ;  /* 0x00000027b8b77c23 */ /* 0x100fe2000801089d */
[--C-:B------:R-:W-:Y:S01]  /*acc0*/  FFMA.FTZ R182, R14, UR39, -R156.reuse ;  /* 0x000000270eb67c23 */ /* 0x100fe2000801089c */
[--C-:B------:R-:W-:Y:S01]  /*acd0*/  FFMA.FTZ R20, R20, UR39, -R156.reuse ;  /* 0x0000002714147c23 */ /* 0x100fe2000801089c */
[----:B------:R-:W-:Y:S01]  /*ace0*/  FFMA.FTZ R164, R164, UR39, -R156 ;  /* 0x00000027a4a47c23 */ /* 0x000fe2000801089c */
[--C-:B------:R-:W-:Y:S01]  /*acf0*/  FFMA.FTZ R184, R15, UR39, -R157.reuse ;  /* 0x000000270fb87c23 */ /* 0x100fe2000801089d */
[--C-:B------:R-:W-:Y:S01]  /*ad00*/  FFMA.FTZ R21, R21, UR39, -R157.reuse ;  /* 0x0000002715157c23 */ /* 0x100fe2000801089d */
[----:B------:R-:W-:Y:S01]  /*ad10*/  FFMA.FTZ R165, R165, UR39, -R157 ;  /* 0x00000027a5a57c23 */ /* 0x000fe2000801089d */
[----:B------:R-:W-:Y:S08]  /*ad20*/  MUFU.EX2 R181, R181 ;  /* 0x000000b500b57308 */ /* 0x000ff00000000800 */
[----:B------:R-:W2:Y:S08]  /*ad30*/  MUFU.EX2 R182, R182 ;  /* 0x000000b600b67308 */ /* 0x000eb00000000800 */
[----:B------:R-:W-:Y:S08]  /*ad40*/  MUFU.EX2 R20, R20 ;  /* 0x0000001400147308 */ /* 0x000ff00000000800 */
[----:B------:R-:W-:Y:S08]  /*ad50*/  MUFU.EX2 R164, R164 ;  /* 0x000000a400a47308 */ /* 0x000ff00000000800 */
[----:B------:R-:W-:Y:S08]  /*ad60*/  MUFU.EX2 R183, R183 ;  /* 0x000000b700b77308 */ /* 0x000ff00000000800 */
[----:B------:R-:W4:Y:S08]  /*ad70*/  MUFU.EX2 R184, R184 ;  /* 0x000000b800b87308 */ /* 0x000f300000000800 */
[----:B------:R-:W-:Y:S08]  /*ad80*/  MUFU.EX2 R21, R21 ;  /* 0x0000001500157308 */ /* 0x000ff00000000800 */
[----:B------:R-:W0:Y:S01]  /*ad90*/  MUFU.EX2 R165, R165 ;  /* 0x000000a500a57308 */ /* 0x000e220000000800 */
[----:B------:R-:W-:-:S02]  /*ada0*/  VIADD R14, R12, 0x200 ;  /* 0x000002000c0e7836 */ /* 0x000fc40000000000 */
[----:B------:R-:W-:Y:S01]  /*adb0*/  IMAD.MOV.U32 R15, RZ, RZ, 0x40000040 ;  /* 0x40000040ff0f7424 */ /* 0x000fe200078e00ff */
[----:B------:R-:W-:Y:S02]  /*adc0*/  WARPGROUP.DEPBAR.LE gsb0, 0x0 ;  /* 0x00008000000079c5 */ /* 0x000fe40000010000 */
[----:B------:R-:W-:Y:S02]  /*add0*/  VIADD R152, R12, 0x180 ;  /* 0x000001800c987836 */ /* 0x000fe40000000000 */
[----:B------:R-:W-:-:S03]  /*ade0*/  IMAD.MOV.U32 R153, RZ, RZ, 0x40000040 ;  /* 0x40000040ff997424 */ /* 0x000fc600078e00ff */
[----:B------:R-:W-:Y:S02]  /*adf0*/  R2UR UR6, R152 ;  /* 0x00000000980672ca */ /* 0x000fe400000e0000 */
[----:B------:R-:W-:Y:S02]  /*ae00*/  R2UR UR7, R153 ;  /* 0x00000000990772ca */ /* 0x000fe400000e0000 */
[----:B---3--:R-:W-:Y:S02]  /*ae10*/  F2FP.BF16.F32.PACK_AB R152, R159, R4 ;  /* 0x000000049f98723e */ /* 0x008fe400000010ff */
[----:B-----5:R-:W-:Y:S02]  /*ae20*/  F2FP.BF16.F32.PACK_AB R153, R160, R3 ;  /* 0x00000003a099723e */ /* 0x020fe400000010ff */
[----:B------:R-:W-:Y:S02]  /*ae30*/  F2FP.BF16.F32.PACK_AB R154, R166, R161 ;  /* 0x000000a1a69a723e */ /* 0x000fe400000010ff */
[----:B-1----:R-:W-:-:S04]  /*ae40*/  F2FP.BF16.F32.PACK_AB R155, R167, R163 ;  /* 0x000000a3a79b723e */ /* 0x002fc800000010ff */
[----:B------:R-:W-:-:S06]  /*ae50*/  WARPGROUP.ARRIVE ;  /* 0x00000000000079c5 */ /* 0x000fcc0000000000 */
[----:B------:R-:W-:Y:S01]  /*ae60*/  HGMMA.64x256x16.F32.BF16 R24, R152, gdesc[UR4].tnspB, R24, gsb0 ;  /* 0x43e0000498187df0 */ /* 0x000fe20008001818 */
[----:B------:R-:W-:Y:S02]  /*ae70*/  R2UR UR6, R14 ;  /* 0x000000000e0672ca */ /* 0x000fe400000e0000 */
[----:B------:R-:W-:Y:S01]  /*ae80*/  R2UR UR7, R15 ;  /* 0x000000000f0772ca */ /* 0x000fe200000e0000 */
        /* <DEDUP_REMOVED lines=8> */
[----:B------:R-:W-:Y:S01]  /*af10*/  VIADD R14, R12, 0x280 ;  /* 0x000002800c0e7836 */ /* 0x000fe20000000000 */
[----:B------:R-:W1:Y:S08]  /*af20*/  MUFU.EX2 R193, R193 ;  /* 0x000000c100c17308 */ /* 0x000e700000000800 */
[----:B------:R-:W-:Y:S08]  /*af30*/  MUFU.EX2 R187, R187 ;  /* 0x000000bb00bb7308 */ /* 0x000ff00000000800 */
[----:B------:R-:W-:Y:S08]  /*af40*/  MUFU.EX2 R186, R186 ;  /* 0x000000ba00ba7308 */ /* 0x000ff00000000800 */
[----:B------:R-:W-:Y:S08]  /*af50*/  MUFU.EX2 R156, R156 ;  /* 0x0000009c009c7308 */ /* 0x000ff00000000800 */
[----:B------:R-:W3:Y:S08]  /*af60*/  MUFU.EX2 R158, R158 ;  /* 0x0000009e009e7308 */ /* 0x000ef00000000800 */
[----:B------:R-:W5:Y:S08]  /*af70*/  MUFU.EX2 R178, R178 ;  /* 0x000000b200b27308 */ /* 0x000f700000000800 */
[----:B------:R-:W-:Y:S08]  /*af80*/  MUFU.EX2 R177, R177 ;  /* 0x000000b100b17308 */ /* 0x000ff00000000800 */
[----:B------:R-:W5:Y:S01]  /*af90*/  MUFU.EX2 R12, R157 ;  /* 0x0000009d000c7308 */ /* 0x000f620000000800 */
[----:B------:R-:W-:Y:S01]  /*afa0*/  IMAD.MOV.U32 R15, RZ, RZ, 0x40000040 ;  /* 0x40000040ff0f7424 */ /* 0x000fe200078e00ff */
[----:B------:R-:W-:-:S02]  /*afb0*/  WARPGROUP.DEPBAR.LE gsb0, 0x0 ;  /* 0x00008000000079c5 */ /* 0x000fc40000010000 */
[----:B--2---:R-:W-:Y:S02]  /*afc0*/  F2FP.BF16.F32.PACK_AB R152, R182, R181 ;  /* 0x000000b5b698723e */ /* 0x004fe400000010ff */
[----:B----4-:R-:W-:Y:S02]  /*afd0*/  F2FP.BF16.F32.PACK_AB R153, R184, R183 ;  /* 0x000000b7b899723e */ /* 0x010fe400000010ff */
[----:B------:R-:W-:Y:S02]  /*afe0*/  F2FP.BF16.F32.PACK_AB R154, R164, R20 ;  /* 0x00000014a49a723e */ /* 0x000fe400000010ff */
[----:B0-----:R-:W-:-:S04]  /*aff0*/  F2FP.BF16.F32.PACK_AB R155, R165, R21 ;  /* 0x00000015a59b723e */ /* 0x001fc800000010ff */
[----:B------:R-:W-:-:S06]  /*b000*/  WARPGROUP.ARRIVE ;  /* 0x00000000000079c5 */ /* 0x000fcc0000000000 */
[----:B------:R-:W-:Y:S01]  /*b010*/  HGMMA.64x256x16.F32.BF16 R24, R152, gdesc[UR4].tnspB, R24, gsb0 ;  /* 0x43e0000498187df0 */ /* 0x000fe20008001818 */
[----:B------:R-:W-:Y:S02]  /*b020*/  R2UR UR6, R14 ;  /* 0x000000000e0672ca */ /* 0x000fe400000e0000 */
[----:B------:R-:W-:Y:S01]  /*b030*/  R2UR UR7, R15 ;  /* 0x000000000f0772ca */ /* 0x000fe200000e0000 */
        /* <DEDUP_REMOVED lines=36> */
[----:B------:R-:W-:Y:S02]  /*b280*/  ISETP.GE.AND P2, PT, R197, 0x61, PT ;  /* 0x00000061c500780c */ /* 0x000fe40003f46270 */
[----:B------:R-:W-:Y:S01]  /*b290*/  FADD.FTZ R164, R164, R181 ;  /* 0x000000b5a4a47221 */ /* 0x000fe20000010000 */
[----:B------:R-:W-:Y:S01]  /*b2a0*/  FADD.FTZ R165, R165, R184 ;  /* 0x000000b8a5a57221 */ /* 0x000fe20000010000 */
[----:B------:R-:W-:Y:S02]  /*b2b0*/  @!P1 VIADD R0, R0, 0x32460 ;  /* 0x0003246000009836 */ /* 0x000fe40000000000 */
[----:B-1----:R-:W-:Y:S01]  /*b2c0*/  FADD.FTZ R164, R193, R164 ;  /* 0x000000a4c1a47221 */ /* 0x002fe20000010000 */
[----:B---3--:R-:W-:Y:S02]  /*b2d0*/  FADD.FTZ R165, R158, R165 ;  /* 0x000000a59ea57221 */ /* 0x008fe40000010000 */
[----:B------:R-:W-:Y:S01]  /*b2e0*/  @!P1 PRMT R0, RZ, 0x654, R0 ;  /* 0x00000654ff009816 */ /* 0x000fe20000000000 */
[----:B------:R-:W-:-:S02]  /*b2f0*/  WARPGROUP.DEPBAR.LE gsb0, 0x0 ;  /* 0x00008000000079c5 */ /* 0x000fc40000010000 */
[----:B------:R-:W-:Y:S02]  /*b300*/  F2FP.BF16.F32.PACK_AB R152, R187, R193 ;  /* 0x000000c1bb98723e */ /* 0x000fe400000010ff */
[----:B-----5:R-:W-:Y:S02]  /*b310*/  F2FP.BF16.F32.PACK_AB R153, R178, R158 ;  /* 0x0000009eb299723e */ /* 0x020fe400000010ff */
[----:B------:R-:W-:Y:S02]  /*b320*/  F2FP.BF16.F32.PACK_AB R154, R156, R186 ;  /* 0x000000ba9c9a723e */ /* 0x000fe400000010ff */
[----:B------:R-:W-:-:S04]  /*b330*/  F2FP.BF16.F32.PACK_AB R155, R12, R177 ;  /* 0x000000b10c9b723e */ /* 0x000fc800000010ff */
[----:B------:R-:W-:-:S06]  /*b340*/  WARPGROUP.ARRIVE ;  /* 0x00000000000079c5 */ /* 0x000fcc0000000000 */
[----:B------:R-:W-:Y:S01]  /*b350*/  HGMMA.64x256x16.F32.BF16 R24, R152, gdesc[UR4].tnspB, R24, gsb0 ;  /* 0x43e0000498187df0 */ /* 0x000fe20008001818 */
[----:B------:R-:W-:Y:S01]  /*b360*/  FADD.FTZ R187, R187, R164 ;  /* 0x000000a4bbbb7221 */ /* 0x000fe20000010000 */
[----:B------:R-:W-:-:S03]  /*b370*/  FADD.FTZ R178, R178, R165 ;  /* 0x000000a5b2b27221 */ /* 0x000fc60000010000 */
[----:B------:R-:W-:Y:S01]  /*b380*/  FADD.FTZ R187, R186, R187 ;  /* 0x000000bbbabb7221 */ /* 0x000fe20000010000 */
[----:B------:R-:W-:-:S03]  /*b390*/  FADD.FTZ R177, R177, R178 ;  /* 0x000000b2b1b17221 */ /* 0x000fc60000010000 */
[----:B------:R-:W-:Y:S01]  /*b3a0*/  FADD.FTZ R7, R156, R187 ;  /* 0x000000bb9c077221 */ /* 0x000fe20000010000 */
[----:B------:R-:W-:Y:S01]  /*b3b0*/  FADD.FTZ R4, R12, R177 ;  /* 0x000000b10c047221 */ /* 0x000fe20000010000 */
[----:B------:R-:W-:Y:S02]  /*b3c0*/  WARPGROUP.DEPBAR.LE gsb0, 0x0 ;  /* 0x00008000000079c5 */ /* 0x000fe40000010000 */
[----:B------:R0:W-:Y:S01]  /*b3d0*/  @!P1 SYNCS.ARRIVE.TRANS64.RED.A1T0 RZ, [R0+URZ], RZ ;  /* 0x000000ff00ff99a7 */ /* 0x0001e2000810043f */
[----:B------:R-:W-:Y:S05]  /*b3e0*/  @!P2 BRA `(.L_x_8280) ;  /* 0x0000002c00a8a947 */ /* 0x000fea0003800000 */
[----:B0-----:R-:W-:Y:S02]  /*b3f0*/  VIADD R0, R198, 0xfffffffe ;  /* 0xfffffffec6007836 */ /* 0x001fe40000000000 */
[----:B------:R-:W-:Y:S02]  /*b400*/  IMAD.MOV.U32 R6, RZ, RZ, R8 ;  /* 0x000000ffff067224 */ /* 0x000fe400078e0008 */
[----:B------:R-:W-:-:S07]  /*b410*/  IMAD.MOV.U32 R5, RZ, RZ, R162 ;  /* 0x000000ffff057224 */ /* 0x000fce00078e00a2 */
.L_x_8290:
[----:B------:R-:W-:Y:S01]  /*b420*/  VIADD R22, R22, 0x1 ;  /* 0x0000000116167836 */ /* 0x000fe20000000000 */
[----:B------:R-:W-:Y:S05]  /*b430*/  YIELD ;  /* 0x0000000000007946 */ /* 0x000fea0003800000 */
[----:B------:R-:W-:Y:S02]  /*b440*/  ISETP.NE.AND P3, PT, R22, 0x2, PT ;  /* 0x000000021600780c */ /* 0x000fe40003f65270 */
[C---:B------:R-:W-:Y:S01]  /*b450*/  ISETP.GT.AND P2, PT, R0.reuse, RZ, PT ;  /* 0x000000ff0000720c */ /* 0x040fe20003f44270 */
[----:B------:R-:W-:Y:S01]  /*b460*/  VIADD R0, R0, 0xffffffff ;  /* 0xffffffff00007836 */ /* 0x000fe20000000000 */
[----:B-1----:R-:W-:-:S02]  /*b470*/  SEL R3, RZ, 0x1, P3 ;  /* 0x00000001ff037807 */ /* 0x002fc40001800000 */
[----:B------:R-:W-:Y:S02]  /*b480*/  SEL R22, R22, RZ, P3 ;  /* 0x000000ff16167207 */ /* 0x000fe40001800000 */
[----:B------:R-:W-:Y:S01]  /*b490*/  LOP3.LUT R200, R200, R3, RZ, 0x3c, !PT ;  /* 0x00000003c8c87212 */ /* 0x000fe200078e3cff */
[----:B------:R-:W-:Y:S06]  /*b4a0*/  @!P0 BRA `(.L_x_8281) ;  /* 0x0000000000048947 */ /* 0x000fec0003800000 */
[----:B------:R-:W-:Y:S01]  /*b4b0*/  BPT.TRAP 0x1 ;  /* 0x000000040000795c */ /* 0x000fe20000300000 */
.L_x_8281:
[----:B------:R-:W-:Y:S01]  /*b4c0*/  IMAD R3, R22, 0x8, R18 ;  /* 0x0000000816037824 */ /* 0x000fe200078e0212 */
[----:B------:R-:W-:-:S04]  /*b4d0*/  SHF.L.U32 R12, R200, 0x1f, RZ ;  /* 0x0000001fc80c7819 */ /* 0x000fc800000006ff */
[----:B------:R0:W1:Y:S01]  /*b4e0*/  SYNCS.PHASECHK.TRANS64.TRYWAIT P3, [R3+URZ+0x32430], R12 ;  /* 0x0324300c030075a7 */ /* 0x000062000806017f */
[----:B------:R-:W-:Y:S05]  /*b4f0*/  @!P0 BRA `(.L_x_8282) ;  /* 0x0000000000048947 */ /* 0x000fea0003800000 */
[----:B------:R-:W-:Y:S01]  /*b500*/  BPT.TRAP 0x1 ;  /* 0x000000040000795c */ /* 0x000fe20000300000 */
.L_x_8282:
[----:B------:R-:W-:Y:S02]  /*b510*/  IMAD R8, R22, 0x300, R225 ;  /* 0x0000030016087824 */ /* 0x000fe400078e02e1 */
[----:B------:R-:W-:Y:S01]  /*b520*/  IMAD.MOV.U32 R9, RZ, RZ, 0x40000040 ;  /* 0x40000040ff097424 */ /* 0x000fe200078e00ff */
[----:B-1----:R-:W-:Y:S06]  /*b530*/  @P3 BRA `(.L_x_8283) ;  /* 0x0000000000083947 */ /* 0x002fec0003800000 */
[----:B------:R-:W1:Y:S02]  /*b540*/  SYNCS.PHASECHK.TRANS64.TRYWAIT P3, [R3+URZ+0x32430], R12 ;  /* 0x0324300c030075a7 */ /* 0x000e64000806017f */
[----:B-1----:R-:W-:Y:S05]  /*b550*/  @!P3 BRA `(.L_x_8284) ;  /* 0x000000c00090b947 */ /* 0x002fea0003800000 */
.L_x_8283:
[----:B------:R-:W2:Y:S04]  /*b560*/  LDL.64 R152, [R1+0x70] ;  /* 0x0000700001987983 */ /* 0x000ea80000100a00 */
[----:B------:R-:W3:Y:S04]  /*b570*/  LDL.64 R202, [R1+0x68] ;  /* 0x0000680001ca7983 */ /* 0x000ee80000100a00 */
[----:B------:R-:W4:Y:S01]  /*b580*/  LDL.64 R20, [R1+0x60] ;  /* 0x0000600001147983 */ /* 0x000f220000100a00 */
[----:B------:R-:W-:Y:S05]  /*b590*/  WARPSYNC.ALL ;  /* 0x0000000000007948 */ /* 0x000fea0003800000 */
[----:B------:R-:W5:Y:S01]  /*b5a0*/  LDL.64 R14, [R1+0x58] ;  /* 0x00005800010e7983 */ /* 0x000f620000100a00 */
[C---:B------:R-:W-:Y:S01]  /*b5b0*/  R2UR UR6, R8.reuse ;  /* 0x00000000080672ca */ /* 0x040fe200000e0000 */
[----:B------:R-:W-:Y:S01]  /*b5c0*/  VIADD R10, R8, 0x2 ;  /* 0x00000002080a7836 */ /* 0x000fe20000000000 */
[----:B------:R-:W-:Y:S01]  /*b5d0*/  R2UR UR7, R9 ;  /* 0x00000000090772ca */ /* 0x000fe200000e0000 */
[----:B------:R-:W-:-:S02]  /*b5e0*/  IMAD.MOV.U32 R11, RZ, RZ, 0x40000040 ;  /* 0x40000040ff0b7424 */ /* 0x000fc400078e00ff */
[----:B------:R-:W-:Y:S01]  /*b5f0*/  IMAD.MOV.U32 R9, RZ, RZ, 0x40000040 ;  /* 0x40000040ff097424 */ /* 0x000fe200078e00ff */
[----:B--2---:R-:W-:Y:S02]  /*b600*/  R2UR UR4, R152 ;  /* 0x00000000980472ca */ /* 0x004fe400000e0000 */
[----:B------:R-:W-:Y:S02]  /*b610*/  R2UR UR5, R153 ;  /* 0x00000000990572ca */ /* 0x000fe400000e0000 */
[----:B------:R-:W-:-:S11]  /*b620*/  WARPGROUP.ARRIVE ;  /* 0x00000000000079c5 */ /* 0x000fd60000000000 */
[----:B------:R-:W-:Y:S01]  /*b630*/  HGMMA.64x96x16.F32.BF16 R152, gdesc[UR4], RZ, !UPT, gsb0 ;  /* 0x01600000049879f0 */ /* 0x000fe2000c0018ff */
[----:B------:R-:W-:Y:S01]  /*b640*/  R2UR UR6, R10 ;  /* 0x000000000a0672ca */ /* 0x000fe200000e0000 */
[C---:B------:R-:W-:Y:S01]  /*b650*/  VIADD R10, R8.reuse, 0x4 ;  /* 0x00000004080a7836 */ /* 0x040fe20000000000 */
[----:B------:R-:W-:Y:S01]  /*b660*/  R2UR UR7, R11 ;  /* 0x000000000b0772ca */ /* 0x000fe200000e0000 */
[----:B------:R-:W-:Y:S01]  /*b670*/  VIADD R8, R8, 0x6 ;  /* 0x0000000608087836 */ /* 0x000fe20000000000 */
[----:B---3--:R-:W-:Y:S02]  /*b680*/  R2UR UR4, R202 ;  /* 0x00000000ca0472ca */ /* 0x008fe400000e0000 */
[----:B------:R-:W-:Y:S02]  /*b690*/  R2UR UR5, R203 ;  /* 0x00000000cb0572ca */ /* 0x000fe400000e0000 */
[----:B------:R-:W-:Y:S01]  /*b6a0*/  MOV R11, 0x40000040 ;  /* 0x40000040000b7802 */ /* 0x000fe20000000f00 */
[----:B------:R-:W-:-:S02]  /*b6b0*/  WARPGROUP.DEPBAR.LE gsb0, 0x0 ;  /* 0x00008000000079c5 */ /* 0x000fc40000010000 */
[----:B------:R-:W-:-:S08]  /*b6c0*/  WARPGROUP.ARRIVE ;  /* 0x00000000000079c5 */ /* 0x000fd00000000000 */
[----:B------:R-:W-:Y:S01]  /*b6d0*/  HGMMA.64x96x16.F32.BF16 R152, gdesc[UR4], R152, gsb0 ;  /* 0x01600000049879f0 */ /* 0x000fe20008001898 */
[----:B------:R-:W-:Y:S02]  /*b6e0*/  R2UR UR6, R10 ;  /* 0x000000000a0672ca */ /* 0x000fe400000e0000 */
[----:B------:R-:W-:Y:S02]  /*b6f0*/  R2UR UR7, R11 ;  /* 0x000000000b0772ca */ /* 0x000fe400000e0000 */
[----:B----4-:R-:W-:Y:S02]  /*b700*/  R2UR UR4, R20 ;  /* 0x00000000140472ca */ /* 0x010fe400000e0000 */
[----:B------:R-:W-:Y:S01]  /*b710*/  R2UR UR5, R21 ;  /* 0x00000000150572ca */ /* 0x000fe200000e0000 */
[----:B------:R-:W-:Y:S02]  /*b720*/  WARPGROUP.DEPBAR.LE gsb0, 0x0 ;  /* 0x00008000000079c5 */ /* 0x000fe40000010000 */
[----:B------:R-:W-:-:S10]  /*b730*/  WARPGROUP.ARRIVE ;  /* 0x00000000000079c5 */ /* 0x000fd40000000000 */
[----:B------:R-:W-:Y:S01]  /*b740*/  HGMMA.64x96x16.F32.BF16 R152, gdesc[UR4], R152, gsb0 ;  /* 0x01600000049879f0 */ /* 0x000fe20008001898 */
[----:B------:R-:W-:Y:S02]  /*b750*/  R2UR UR6, R8 ;  /* 0x00000000080672ca */ /* 0x000fe400000e0000 */
[----:B------:R-:W-:Y:S02]  /*b760*/  R2UR UR7, R9 ;  /* 0x00000000090772ca */ /* 0x000fe400000e0000 */
[----:B-----5:R-:W-:Y:S02]  /*b770*/  R2UR UR4, R14 ;  /* 0x000000000e0472ca */ /* 0x020fe400000e0000 */
[----:B------:R-:W-:Y:S01]  /*b780*/  R2UR UR5, R15 ;  /* 0x000000000f0572ca */ /* 0x000fe200000e0000 */
[----:B------:R-:W-:Y:S02]  /*b790*/  WARPGROUP.DEPBAR.LE gsb0, 0x0 ;  /* 0x00008000000079c5 */ /* 0x000fe40000010000 */
[----:B------:R-:W-:-:S10]  /*b7a0*/  WARPGROUP.ARRIVE ;  /* 0x00000000000079c5 */ /* 0x000fd40000000000 */
[----:B------:R-:W-:Y:S03]  /*b7b0*/  HGMMA.64x96x16.F32.BF16 R152, gdesc[UR4], R152, gsb0 ;  /* 0x01600000049879f0 */ /* 0x000fe60008001898 */
[----:B------:R-:W-:Y:S02]  /*b7c0*/  WARPGROUP.DEPBAR.LE gsb0, 0x0 ;  /* 0x00008000000079c5 */ /* 0x000fe40000010000 */
[----:B------:R-:W-:Y:S05]  /*b7d0*/  @!P0 BRA `(.L_x_8285) ;  /* 0x0000000000048947 */ /* 0x000fea0003800000 */
[----:B------:R-:W-:Y:S01]  /*b7e0*/  BPT.TRAP 0x1 ;  /* 0x000000040000795c */ /* 0x000fe20000300000 */
.L_x_8285:
[----:B------:R2:W3:Y:S01]  /*b7f0*/  SYNCS.PHASECHK.TRANS64.TRYWAIT P3, [R3+URZ+0x32450], R12 ;  /* 0x0324500c030075a7 */ /* 0x0004e2000806017f */
[----:B------:R-:W-:Y:S05]  /*b800*/  @!P0 BRA `(.L_x_8286) ;  /* 0x0000000000048947 */ /* 0x000fea0003800000 */
[----:B------:R-:W-:Y:S01]  /*b810*/  BPT.TRAP 0x1 ;  /* 0x000000040000795c */ /* 0x000fe20000300000 */
.L_x_8286:
[----:B------:R-:W-:Y:S04]  /*b820*/  BSSY B0, `(.L_x_8287) ;  /* 0x0000004000007945 */ /* 0x000fe80003800000 */
[----:B---3--:R-:W-:Y:S05]  /*b830*/  @P3 BRA `(.L_x_8288) ;  /* 0x0000000000083947 */ /* 0x008fea0003800000 */
[----:B------:R-:W3:Y:S02]  /*b840*/  SYNCS.PHASECHK.TRANS64.TRYWAIT P3, [R3+URZ+0x32450], R12 ;  /* 0x0324500c030075a7 */ /* 0x000ee4000806017f */
[----:B---3--:R-:W-:Y:S05]  /*b850*/  @!P3 BRA `(.L_x_8289) ;  /* 0x000000bc00e4b947 */ /* 0x008fea0003800000 */
.L_x_8288:
[----:B------:R-:W-:Y:S05]  /*b860*/  BSYNC B0 ;  /* 0x0000000000007941 */ /* 0x000fea0003800000 */
.L_x_8287:
[----:B------:R-:W-:Y:S05]  /*b870*/  WARPSYNC.ALL ;  /* 0x0000000000007948 */ /* 0x000fea0003800000 */
[----:B------:R-:W4:Y:S04]  /*b880*/  LDL R8, [R1+0x78] ;  /* 0x0000780001087983 */ /* 0x000f280000100800 */
[----:B------:R-:W5:Y:S04]  /*b890*/  LDL.64 R204, [R1+0x50] ;  /* 0x0000500001cc7983 */ /* 0x000f680000100a00 */
[----:B------:R-:W5:Y:S04]  /*b8a0*/  LDL.64 R202, [R1+0x48] ;  /* 0x0000480001ca7983 */ /* 0x000f680000100a00 */
[----:B------:R-:W5:Y:S01]  /*b8b0*/  LDL.64 R20, [R1+0x40] ;  /* 0x0000400001147983 */ /* 0x000f620000100a00 */
[----:B------:R-:W-:-:S03]  /*b8c0*/  IMAD.MOV.U32 R9, RZ, RZ, 0x40000040 ;  /* 0x40000040ff097424 */ /* 0x000fc600078e00ff */
[----:B------:R-:W5:Y:S02]  /*b8d0*/  LDL.64 R14, [R1+0x38] ;  /* 0x00003800010e7983 */ /* 0x000f640000100a00 */
[----:B------:R-:W-:Y:S01]  /*b8e0*/  R2UR UR7, R9 ;  /* 0x00000000090772ca */ /* 0x000fe200000e0000 */
[----:B------:R-:W-:Y:S01]  /*b8f0*/  WARPGROUP.ARRIVE ;  /* 0x00000000000079c5 */ /* 0x000fe20000000000 */
[----:B------:R-:W-:Y:S01]  /*b900*/  IMAD.MOV.U32 R11, RZ, RZ, 0x40000040 ;  /* 0x40000040ff0b7424 */ /* 0x000fe200078e00ff */
[----:B0123--:R-:W2:Y:S04]  /*b910*/  LDL.64 R12, [R1+0x30] ;  /* 0x00003000010c7983 */ /* 0x00fea80000100a00 */
[----:B------:R-:W3:Y:S01]  /*b920*/  LDL.64 R206, [R1+0x28] ;  /* 0x0000280001ce7983 */ /* 0x000ee20000100a00 */
[----:B----4-:R-:W-:Y:S01]  /*b930*/  R2UR UR4, R8 ;  /* 0x00000000080472ca */ /* 0x010fe200000e0000 */
[----:B------:R-:W-:Y:S01]  /*b940*/  IMAD.MOV.U32 R8, RZ, RZ, 0xc00 ;  /* 0x00000c00ff087424 */ /* 0x000fe200078e00ff */
[----:B-----5:R-:W-:-:S11]  /*b950*/  R2UR UR5, R205 ;  /* 0x00000000cd0572ca */ /* 0x020fd600000e0000 */
[----:B------:R-:W-:Y:S01]  /*b960*/  IMAD R8, R22, R8, UR4 ;  /* 0x0000000416087e24 */ /* 0x000fe2000f8e0208 */
[----:B------:R-:W-:Y:S02]  /*b970*/  R2UR UR4, R204 ;  /* 0x00000000cc0472ca */ /* 0x000fe400000e0000 */
[----:B------:R-:W4:Y:S02]  /*b980*/  LDL.64 R204, [R1+0x20] ;  /* 0x0000200001cc7983 */ /* 0x000f240000100a00 */
[----:B------:R-:W-:-:S13]  /*b990*/  R2UR UR6, R8 ;  /* 0x00000000080672ca */ /* 0x000fda00000e0000 */
[----:B------:R-:W-:Y:S01]  /*b9a0*/  HGMMA.64x96x16.F32.BF16 R152, gdesc[UR4], R152, gsb0 ;  /* 0x01600000049879f0 */ /* 0x000fe20008001898 */
[----:B------:R-:W-:Y:S01]  /*b9b0*/  VIADD R10, R8, 0x2 ;  /* 0x00000002080a7836 */ /* 0x000fe20000000000 */
[----:B------:R-:W-:Y:S02]  /*b9c0*/  R2UR UR7, R11 ;  /* 0x000000000b0772ca */ /* 0x000fe400000e0000 */
[----:B------:R-:W-:Y:S02]  /*b9d0*/  R2UR UR4, R202 ;  /* 0x00000000ca0472ca */ /* 0x000fe400000e0000 */
[----:B------:R-:W-:Y:S02]  /*b9e0*/  R2UR UR6, R10 ;  /* 0x000000000a0672ca */ /* 0x000fe400000e0000 */
[----:B------:R-:W-:Y:S01]  /*b9f0*/  R2UR UR5, R203 ;  /* 0x00000000cb0572ca */ /* 0x000fe200000e0000 */
[----:B------:R-:W-:Y:S01]  /*ba00*/  VIADD R10, R8, 0x4 ;  /* 0x00000004080a7836 */ /* 0x000fe20000000000 */
[----:B------:R-:W5:Y:S01]  /*ba10*/  LDL.64 R202, [R1+0x18] ;  /* 0x0000180001ca7983 */ /* 0x000f620000100a00 */
        /* <DEDUP_REMOVED lines=26> */
[----:B--2---:R-:W-:Y:S02]  /*bbc0*/  R2UR UR4, R12 ;  /* 0x000000000c0472ca */ /* 0x004fe400000e0000 */
[----:B------:R-:W-:Y:S01]  /*bbd0*/  R2UR UR5, R13 ;  /* 0x000000000d0572ca */ /* 0x000fe200000e0000 */
[----:B------:R-:W-:Y:S01]  /*bbe0*/  VIADD R10, R8, 0x302 ;  /* 0x00000302080a7836 */ /* 0x000fe20000000000 */
[----:B------:R-:W2:Y:S01]  /*bbf0*/  LDL.64 R12, [R1] ;  /* 0x00000000010c7983 */ /* 0x000ea20000100a00 */
[----:B------:R-:W-:Y:S01]  /*bc00*/  IMAD.MOV.U32 R11, RZ, RZ, 0x40000040 ;  /* 0x40000040ff0b7424 */ /* 0x000fe200078e00ff */
[----:B------:R-:W-:-:S02]  /*bc10*/  WARPGROUP.DEPBAR.LE gsb0, 0x0 ;  /* 0x00008000000079c5 */ /* 0x000fc40000010000 */
[----:B------:R-:W-:-:S07]  /*bc20*/  WARPGROUP.ARRIVE ;  /* 0x00000000000079c5 */ /* 0x000fce0000000000 */
[----:B------:R-:W-:Y:S01]  /*bc30*/  HGMMA.64x96x16.F32.BF16 R152, gdesc[UR4], R152, gsb0 ;  /* 0x01600000049879f0 */ /* 0x000fe20008001898 */
        /* <DEDUP_REMOVED lines=40> */
[----:B------:R-:W-:Y:S01]  /*bec0*/  IMAD.MOV.U32 R11, RZ, RZ, 0x40000040 ;  /* 0x40000040ff0b7424 */ /* 0x000fe200078e00ff */
[----:B------:R-:W-:Y:S01]  /*bed0*/  IADD3 R10, R8, 0x604, RZ ;  /* 0x00000604080a7810 */ /* 0x000fe20007ffe0ff */
[----:B------:R-:W-:-:S02]  /*bee0*/  WARPGROUP.DEPBAR.LE gsb0, 0x0 ;  /* 0x00008000000079c5 */ /* 0x000fc40000010000 */
[----:B------:R-:W-:-:S08]  /*bef0*/  WARPGROUP.ARRIVE ;  /* 0x00000000000079c5 */ /* 0x000fd00000000000 */
[----:B------:R-:W-:Y:S01]  /*bf00*/  HGMMA.64x96x16.F32.BF16 R152, gdesc[UR4], R152, gsb0 ;  /* 0x01600000049879f0 */ /* 0x000fe20008001898 */
        /* <DEDUP_REMOVED lines=51> */
[----:B------:R-:W-:Y:S03]  /*c240*/  HGMMA.64x96x16.F32.BF16 R152, gdesc[UR4], R152, gsb0 ;  /* 0x01600000049879f0 */ /* 0x000fe60008001898 */
[----:B------:R-:W-:Y:S02]  /*c250*/  WARPGROUP.DEPBAR.LE gsb0, 0x0 ;  /* 0x00008000000079c5 */ /* 0x000fe40000010000 */
[----:B------:R-:W-:Y:S01]  /*c260*/  FMUL.FTZ R8, R152, UR38 ;  /* 0x0000002698087c20 */ /* 0x000fe20008410000 */
[----:B------:R-:W-:Y:S01]  /*c270*/  FMUL.FTZ R9, R153, UR38 ;  /* 0x0000002699097c20 */ /* 0x000fe20008410000 */
[----:B------:R-:W-:-:S04]  /*c280*/  FMUL.FTZ R12, R156, UR38 ;  /* 0x000000269c0c7c20 */ /* 0x000fc80008410000 */
[----:B------:R-:W0:Y:S01]  /*c290*/  MUFU.TANH R8, R8 ;  /* 0x0000000800087308 */ /* 0x000e220000002400 */
[----:B------:R-:W-:Y:S01]  /*c2a0*/  FMUL.FTZ R15, R157, UR38 ;  /* 0x000000269d0f7c20 */ /* 0x000fe20008410000 */
[----:B------:R-:W-:-:S06]  /*c2b0*/  FMUL.FTZ R13, R160, UR38 ;  /* 0x00000026a00d7c20 */ /* 0x000fcc0008410000 */
[----:B------:R-:W1:Y:S01]  /*c2c0*/  MUFU.TANH R9, R9 ;  /* 0x0000000900097308 */ /* 0x000e620000002400 */
[----:B------:R-:W-:-:S07]  /*c2d0*/  FMUL.FTZ R14, R161, UR38 ;  /* 0x00000026a10e7c20 */ /* 0x000fce0008410000 */
[----:B------:R-:W2:Y:S01]  /*c2e0*/  MUFU.TANH R12, R12 ;  /* 0x0000000c000c7308 */ /* 0x000ea20000002400 */
[----:B0-----:R-:W-:Y:S01]  /*c2f0*/  FMNMX.FTZ R152, R8, R5, !PT ;  /* 0x0000000508987209 */ /* 0x001fe20007810000 */
[----:B------:R-:W-:-:S06]  /*c300*/  FMUL.FTZ R156, R164, UR38 ;  /* 0x00000026a49c7c20 */ /* 0x000fcc0008410000 */
[----:B------:R-:W0:Y:S01]  /*c310*/  MUFU.TANH R15, R15 ;  /* 0x0000000f000f7308 */ /* 0x000e220000002400 */
[----:B-1----:R-:W-:Y:S01]  /*c320*/  FMNMX.FTZ R152, R9, R152, !PT ;  /* 0x0000009809987209 */ /* 0x002fe20007810000 */
[----:B------:R-:W-:-:S06]  /*c330*/  FMUL.FTZ R157, R165, UR38 ;  /* 0x00000026a59d7c20 */ /* 0x000fcc0008410000 */
[----:B------:R-:W1:Y:S01]  /*c340*/  MUFU.TANH R13, R13 ;  /* 0x0000000d000d7308 */ /* 0x000e620000002400 */
[----:B------:R-:W-:Y:S01]  /*c350*/  FMUL.FTZ R10, R154, UR38 ;  /* 0x000000269a0a7c20 */ /* 0x000fe20008410000 */
[----:B--2---:R-:W-:-:S06]  /*c360*/  FMNMX.FTZ R152, R12, R152, !PT ;  /* 0x000000980c987209 */ /* 0x004fcc0007810000 */
[----:B------:R-:W2:Y:S01]  /*c370*/  MUFU.TANH R14, R14 ;  /* 0x0000000e000e7308 */ /* 0x000ea20000002400 */
[----:B------:R-:W-:Y:S01]  /*c380*/  FMUL.FTZ R210, R168, UR38 ;  /* 0x00000026a8d27c20 */ /* 0x000fe20008410000 */
[----:B------:R-:W-:Y:S01]  /*c390*/  FMUL.FTZ R11, R155, UR38 ;  /* 0x000000269b0b7c20 */ /* 0x000fe20008410000 */
[----:B0-----:R-:W-:-:S05]  /*c3a0*/  FMNMX.FTZ R152, R15, R152, !PT ;  /* 0x000000980f987209 */ /* 0x001fca0007810000 */
[----:B------:R-:W0:Y:S01]  /*c3b0*/  MUFU.TANH R156, R156 ;  /* 0x0000009c009c7308 */ /* 0x000e220000002400 */
[----:B------:R-:W-:Y:S01]  /*c3c0*/  FMUL.FTZ R209, R169, UR38 ;  /* 0x00000026a9d17c20 */ /* 0x000fe20008410000 */
[----:B------:R-:W-:Y:S01]  /*c3d0*/  FMUL.FTZ R20, R158, UR38 ;  /* 0x000000269e147c20 */ /* 0x000fe20008410000 */
[----:B-1----:R-:W-:-:S05]  /*c3e0*/  FMNMX.FTZ R152, R13, R152, !PT ;  /* 0x000000980d987209 */ /* 0x002fca0007810000 */
[----:B------:R-:W1:Y:S01]  /*c3f0*/  MUFU.TANH R157, R157 ;  /* 0x0000009d009d7308 */ /* 0x000e620000002400 */
[----:B------:R-:W-:Y:S01]  /*c400*/  FMUL.FTZ R205, R172, UR38 ;  /* 0x00000026accd7c20 */ /* 0x000fe20008410000 */
[----:B------:R-:W-:-:S06]  /*c410*/  FMUL.FTZ R21, R159, UR38 ;  /* 0x000000269f157c20 */ /* 0x000fcc0008410000 */
[----:B------:R-:W3:Y:S01]  /*c420*/  MUFU.TANH R10, R10 ;  /* 0x0000000a000a7308 */ /* 0x000ee20000002400 */
[----:B--2---:R-:W-:Y:S01]  /*c430*/  FMNMX.FTZ R152, R14, R152, !PT ;  /* 0x000000980e987209 */ /* 0x004fe20007810000 */
[----:B------:R-:W-:-:S06]  /*c440*/  FMUL.FTZ R204, R173, UR38 ;  /* 0x00000026adcc7c20 */ /* 0x000fcc0008410000 */
[----:B------:R-:W2:Y:S01]  /*c450*/  MUFU.TANH R210, R210 ;  /* 0x000000d200d27308 */ /* 0x000ea20000002400 */
[----:B------:R-:W-:-:S07]  /*c460*/  FMUL.FTZ R203, R162, UR38 ;  /* 0x00000026a2cb7c20 */ /* 0x000fce0008410000 */
[----:B------:R-:W4:Y:S01]  /*c470*/  MUFU.TANH R11, R11 ;  /* 0x0000000b000b7308 */ /* 0x000f220000002400 */
[----:B0-----:R-:W-:Y:S01]  /*c480*/  FMNMX.FTZ R152, R156, R152, !PT ;  /* 0x000000989c987209 */ /* 0x001fe20007810000 */
[----:B------:R-:W-:-:S06]  /*c490*/  FMUL.FTZ R219, R176, UR38 ;  /* 0x00000026b0db7c20 */ /* 0x000fcc0008410000 */
[----:B------:R-:W0:Y:S01]  /*c4a0*/  MUFU.TANH R209, R209 ;  /* 0x000000d100d17308 */ /* 0x000e220000002400 */
[----:B------:R-:W-:-:S07]  /*c4b0*/  FMUL.FTZ R202, R163, UR38 ;  /* 0x00000026a3ca7c20 */ /* 0x000fce0008410000 */
[----:B------:R-:W5:Y:S01]  /*c4c0*/  MUFU.TANH R20, R20 ;  /* 0x0000001400147308 */ /* 0x000f620000002400 */
[----:B-1----:R-:W-:Y:S01]  /*c4d0*/  FMNMX.FTZ R152, R157, R152, !PT ;  /* 0x000000989d987209 */ /* 0x002fe20007810000 */
[----:B------:R-:W-:-:S06]  /*c4e0*/  FMUL.FTZ R218, R177, UR38 ;  /* 0x00000026b1da7c20 */ /* 0x000fcc0008410000 */
[----:B------:R-:W1:Y:S01]  /*c4f0*/  MUFU.TANH R205, R205 ;  /* 0x000000cd00cd7308 */ /* 0x000e620000002400 */
[----:B---3--:R-:W-:Y:S01]  /*c500*/  FMNMX.FTZ R153, R10, R6, !PT ;  /* 0x000000060a997209 */ /* 0x008fe20007810000 */
[----:B------:R-:W-:-:S06]  /*c510*/  FMUL.FTZ R158, R166, UR38 ;  /* 0x00000026a69e7c20 */ /* 0x000fcc0008410000 */
[----:B------:R-:W3:Y:S01]  /*c520*/  MUFU.TANH R21, R21 ;  /* 0x0000001500157308 */ /* 0x000ee20000002400 */
[----:B--2---:R-:W-:Y:S01]  /*c530*/  FMNMX.FTZ R152, R210, R152, !PT ;  /* 0x00000098d2987209 */ /* 0x004fe20007810000 */
[----:B------:R-:W-:-:S06]  /*c540*/  FMUL.FTZ R214, R180, UR38 ;  /* 0x00000026b4d67c20 */ /* 0x000fcc0008410000 */
[----:B------:R-:W2:Y:S01]  /*c550*/  MUFU.TANH R204, R204 ;  /* 0x000000cc00cc7308 */ /* 0x000ea20000002400 */
[----:B----4-:R-:W-:Y:S01]  /*c560*/  FMNMX.FTZ R153, R11, R153, !PT ;  /* 0x000000990b997209 */ /* 0x010fe20007810000 */
[----:B------:R-:W-:-:S06]  /*c570*/  FMUL.FTZ R159, R167, UR38 ;  /* 0x00000026a79f7c20 */ /* 0x000fcc0008410000 */
[----:B------:R-:W4:Y:S01]  /*c580*/  MUFU.TANH R203, R203 ;  /* 0x000000cb00cb7308 */ /* 0x000f220000002400 */
[----:B0-----:R-:W-:Y:S01]  /*c590*/  FMNMX.FTZ R152, R209, R152, !PT ;  /* 0x00000098d1987209 */ /* 0x001fe20007810000 */
[----:B------:R-:W-:-:S06]  /*c5a0*/  FMUL.FTZ R213, R181, UR38 ;  /* 0x00000026b5d57c20 */ /* 0x000fcc0008410000 */
[----:B------:R-:W0:Y:S01]  /*c5b0*/  MUFU.TANH R219, R219 ;  /* 0x000000db00db7308 */ /* 0x000e220000002400 */
[----:B-----5:R-:W-:Y:S01]  /*c5c0*/  FMNMX.FTZ R153, R20, R153, !PT ;  /* 0x0000009914997209 */ /* 0x020fe20007810000 */
[----:B------:R-:W-:-:S06]  /*c5d0*/  FMUL.FTZ R212, R170, UR38 ;  /* 0x00000026aad47c20 */ /* 0x000fcc0008410000 */
        /* <DEDUP_REMOVED lines=49> */
[----:B0-----:R-:W-:-:S07]  /*c8f0*/  FMNMX.FTZ R152, R163, R152, !PT ;  /* 0x00000098a3987209 */ /* 0x001fce0007810000 */
[----:B------:R-:W0:Y:S01]  /*c900*/  MUFU.TANH R168, R168 ;  /* 0x000000a800a87308 */ /* 0x000e220000002400 */
[----:B-----5:R-:W-:Y:S01]  /*c910*/  FMNMX.FTZ R153, R207, R153, !PT ;  /* 0x00000099cf997209 */ /* 0x020fe20007810000 */
[----:B------:R-:W-:-:S06]  /*c920*/  FMUL.FTZ R220, R187, UR38 ;  /* 0x00000026bbdc7c20 */ /* 0x000fcc0008410000 */
[----:B------:R-:W5:Y:S01]  /*c930*/  MUFU.TANH R217, R217 ;  /* 0x000000d900d97308 */ /* 0x000f620000002400 */
[----:B-1----:R-:W-:-:S07]  /*c940*/  FMNMX.FTZ R152, R164, R152, !PT ;  /* 0x00000098a4987209 */ /* 0x002fce0007810000 */
[----:B------:R-:W1:Y:S01]  /*c950*/  MUFU.TANH R169, R169 ;  /* 0x000000a900a97308 */ /* 0x000e620000002400 */
[----:B---3--:R-:W-:Y:S01]  /*c960*/  FMNMX.FTZ R153, R223, R153, !PT ;  /* 0x00000099df997209 */ /* 0x008fe20007810000 */
[----:B------:R-:W-:-:S06]  /*c970*/  FMUL.FTZ R187, R190, UR38 ;  /* 0x00000026bebb7c20 */ /* 0x000fcc0008410000 */
[----:B------:R-:W3:Y:S01]  /*c980*/  MUFU.TANH R216, R216 ;  /* 0x000000d800d87308 */ /* 0x000ee20000002400 */
[----:B--2---:R-:W-:-:S07]  /*c990*/  FMNMX.FTZ R152, R165, R152, !PT ;  /* 0x00000098a5987209 */ /* 0x004fce0007810000 */
[----:B------:R-:W2:Y:S01]  /*c9a0*/  MUFU.TANH R172, R172 ;  /* 0x000000ac00ac7308 */ /* 0x000ea20000002400 */
[----:B----4-:R-:W-:Y:S01]  /*c9b0*/  FMNMX.FTZ R153, R222, R153, !PT ;  /* 0x00000099de997209 */ /* 0x010fe20007810000 */
[----:B------:R-:W-:-:S06]  /*c9c0*/  FMUL.FTZ R186, R191, UR38 ;  /* 0x00000026bfba7c20 */ /* 0x000fcc0008410000 */
[----:B------:R-:W4:Y:S01]  /*c9d0*/  MUFU.TANH R221, R221 ;  /* 0x000000dd00dd7308 */ /* 0x000f220000002400 */
[----:B0-----:R-:W-:Y:S01]  /*c9e0*/  FMNMX.FTZ R152, R168, R152, !PT ;  /* 0x00000098a8987209 */ /* 0x001fe20007810000 */
[----:B------:R-:W-:Y:S01]  /*c9f0*/  FMUL.FTZ R166, R194, UR38 ;  /* 0x00000026c2a67c20 */ /* 0x000fe20008410000 */
[----:B-----5:R-:W-:-:S05]  /*ca00*/  FMNMX.FTZ R153, R217, R153, !PT ;  /* 0x00000099d9997209 */ /* 0x020fca0007810000 */
[----:B------:R-:W0:Y:S01]  /*ca10*/  MUFU.TANH R220, R220 ;  /* 0x000000dc00dc7308 */ /* 0x000e220000002400 */
[----:B-1----:R-:W-:Y:S01]  /*ca20*/  FMNMX.FTZ R152, R169, R152, !PT ;  /* 0x00000098a9987209 */ /* 0x002fe20007810000 */
[----:B------:R-:W-:Y:S01]  /*ca30*/  FMUL.FTZ R167, R195, UR38 ;  /* 0x00000026c3a77c20 */ /* 0x000fe20008410000 */
[----:B---3--:R-:W-:-:S05]  /*ca40*/  FMNMX.FTZ R153, R216, R153, !PT ;  /* 0x00000099d8997209 */ /* 0x008fca0007810000 */
[----:B------:R-:W1:Y:S01]  /*ca50*/  MUFU.TANH R187, R187 ;  /* 0x000000bb00bb7308 */ /* 0x000e620000002400 */
[----:B--2---:R-:W-:Y:S01]  /*ca60*/  FMNMX.FTZ R152, R172, R152, !PT ;  /* 0x00000098ac987209 */ /* 0x004fe20007810000 */
[----:B------:R-:W-:Y:S01]  /*ca70*/  FMUL.FTZ R170, R198, UR38 ;  /* 0x00000026c6aa7c20 */ /* 0x000fe20008410000 */
[----:B----4-:R-:W-:-:S05]  /*ca80*/  FMNMX.FTZ R153, R221, R153, !PT ;  /* 0x00000099dd997209 */ /* 0x010fca0007810000 */
[----:B------:R-:W2:Y:S01]  /*ca90*/  MUFU.TANH R186, R186 ;  /* 0x000000ba00ba7308 */ /* 0x000ea20000002400 */
[----:B------:R-:W3:Y:S01]  /*caa0*/  SHFL.BFLY PT, R162, R152, 0x2, 0x1f ;  /* 0x0c401f0098a27f89 */ /* 0x000ee200000e0000 */
[----:B0-----:R-:W-:-:S06]  /*cab0*/  FMNMX.FTZ R153, R220, R153, !PT ;  /* 0x00000099dc997209 */ /* 0x001fcc0007810000 */
[----:B------:R-:W0:Y:S01]  /*cac0*/  MUFU.TANH R166, R166 ;  /* 0x000000a600a67308 */ /* 0x000e220000002400 */
[----:B------:R-:W-:Y:S01]  /*cad0*/  FMUL.FTZ R171, R199, UR38 ;  /* 0x00000026c7ab7c20 */ /* 0x000fe20008410000 */
[----:B-1----:R-:W-:-:S06]  /*cae0*/  FMNMX.FTZ R153, R187, R153, !PT ;  /* 0x00000099bb997209 */ /* 0x002fcc0007810000 */
[----:B------:R-:W1:Y:S01]  /*caf0*/  MUFU.TANH R167, R167 ;  /* 0x000000a700a77308 */ /* 0x000e620000002400 */
[----:B--2---:R-:W-:-:S07]  /*cb00*/  FMNMX.FTZ R153, R186, R153, !PT ;  /* 0x00000099ba997209 */ /* 0x004fce0007810000 */
[----:B------:R-:W2:Y:S01]  /*cb10*/  MUFU.TANH R170, R170 ;  /* 0x000000aa00aa7308 */ /* 0x000ea20000002400 */
[----:B0-----:R-:W-:-:S07]  /*cb20*/  FMNMX.FTZ R153, R166, R153, !PT ;  /* 0x00000099a6997209 */ /* 0x001fce0007810000 */
[----:B------:R-:W0:Y:S01]  /*cb30*/  MUFU.TANH R171, R171 ;  /* 0x000000ab00ab7308 */ /* 0x000e220000002400 */
[----:B-1----:R-:W-:Y:S02]  /*cb40*/  FMNMX.FTZ R153, R167, R153, !PT ;  /* 0x00000099a7997209 */ /* 0x002fe40007810000 */
[----:B---3--:R-:W-:Y:S02]  /*cb50*/  FMNMX.FTZ R162, R152, R162, !PT ;  /* 0x000000a298a27209 */ /* 0x008fe40007810000 */
[----:B--2---:R-:W-:-:S03]  /*cb60*/  FMNMX.FTZ R153, R170, R153, !PT ;  /* 0x00000099aa997209 */ /* 0x004fc60007810000 */
[----:B------:R-:W1:Y:S01]  /*cb70*/  SHFL.BFLY PT, R154, R162, 0x1, 0x1f ;  /* 0x0c201f00a29a7f89 */ /* 0x000e6200000e0000 */
[----:B0-----:R-:W-:-:S05]  /*cb80*/  FMNMX.FTZ R152, R171, R153, !PT ;  /* 0x00000099ab987209 */ /* 0x001fca0007810000 */
[----:B------:R-:W0:Y:S01]  /*cb90*/  SHFL.BFLY PT, R153, R152, 0x2, 0x1f ;  /* 0x0c401f0098997f89 */ /* 0x000e2200000e0000 */
[----:B-1----:R-:W-:Y:S02]  /*cba0*/  FMNMX.FTZ R162, R162, R154, !PT ;  /* 0x0000009aa2a27209 */ /* 0x002fe40007810000 */
[----:B0-----:R-:W-:-:S03]  /*cbb0*/  FMNMX.FTZ R152, R152, R153, !PT ;  /* 0x0000009998987209 */ /* 0x001fc60007810000 */
[----:B------:R-:W-:Y:S02]  /*cbc0*/  FADD.FTZ R153, -R162, R5 ;  /* 0x00000005a2997221 */ /* 0x000fe40000010100 */
[----:B------:R-:W0:Y:S01]  /*cbd0*/  SHFL.BFLY PT, R5, R152, 0x1, 0x1f ;  /* 0x0c201f0098057f89 */ /* 0x000e2200000e0000 */
[----:B------:R-:W-:Y:S01]  /*cbe0*/  IMAD.MOV.U32 R161, RZ, RZ, 0x40000040 ;  /* 0x40000040ffa17424 */ /* 0x000fe200078e00ff */
[----:B------:R-:W1:Y:S01]  /*cbf0*/  S2R R155, SR_TID.X ;  /* 0x00000000009b7919 */ /* 0x000e620000002100 */
[----:B------:R-:W-:-:S03]  /*cc00*/  UMOV UR39, UR43 ;  /* 0x0000002b00277c82 */ /* 0x000fc60008000000 */
[----:B------:R-:W-:Y:S01]  /*cc10*/  R2UR UR7, R161 ;  /* 0x00000000a10772ca */ /* 0x000fe200000e0000 */
[----:B------:R-:W-:-:S04]  /*cc20*/  FMUL.FTZ R161, R162, UR39 ;  /* 0x00000027a2a17c20 */ /* 0x000fc80008410000 */
[----:B------:R-:W-:Y:S01]  /*cc30*/  FFMA.FTZ R174, R8, UR39, -R161 ;  /* 0x0000002708ae7c23 */ /* 0x000fe200080108a1 */
[----:B0-----:R-:W-:-:S05]  /*cc40*/  FMNMX.FTZ R8, R152, R5, !PT ;  /* 0x0000000598087209 */ /* 0x001fca0007810000 */
[----:B------:R-:W-:-:S04]  /*cc50*/  FADD.FTZ R6, -R8, R6 ;  /* 0x0000000608067221 */ /* 0x000fc80000010100 */
[----:B------:R-:W-:-:S04]  /*cc60*/  FMUL.FTZ R6, R6, UR39 ;  /* 0x0000002706067c20 */ /* 0x000fc80008410000 */
[----:B------:R0:W-:Y:S01]  /*cc70*/  MUFU.EX2 R178, R6 ;  /* 0x0000000600b27308 */ /* 0x0001e20000000800 */
[----:B-1----:R-:W-:Y:S01]  /*cc80*/  SHF.R.U32.HI R155, RZ, 0x7, R155 ;  /* 0x00000007ff9b7819 */ /* 0x002fe2000001169b */
[----:B------:R-:W-:Y:S01]  /*cc90*/  FFMA.FTZ R175, R9, UR39, -R161 ;  /* 0x0000002709af7c23 */ /* 0x000fe200080108a1 */
[----:B0-----:R-:W-:-:S04]  /*cca0*/  FMUL.FTZ R6, R8, UR39 ;  /* 0x0000002708067c20 */ /* 0x001fc80008410000 */
[--C-:B------:R-:W-:Y:S01]  /*ccb0*/  FFMA.FTZ R179, R10, UR39, -R6.reuse ;  /* 0x000000270ab37c23 */ /* 0x100fe20008010806 */
[----:B------:R-:W-:Y:S02]  /*ccc0*/  @!P1 VIADD R10, R3, 0x32440 ;  /* 0x00032440030a9836 */ /* 0x000fe40000000000 */
[--C-:B------:R-:W-:Y:S01]  /*ccd0*/  FFMA.FTZ R11, R11, UR39, -R6.reuse ;  /* 0x000000270b0b7c23 */ /* 0x100fe20008010806 */
[----:B------:R-:W-:Y:S01]  /*cce0*/  IADD3 R9, -R155, 0xb, RZ ;  /* 0x0000000b9b097810 */ /* 0x000fe20007ffe1ff */
[----:B------:R-:W-:Y:S01]  /*ccf0*/  FFMA.FTZ R5, R15, UR39, -R161 ;  /* 0x000000270f057c23 */ /* 0x000fe200080108a1 */
[----:B------:R-:W-:Y:S01]  /*cd00*/  FFMA.FTZ R15, R20, UR39, -R6 ;  /* 0x00000027140f7c23 */ /* 0x000fe20008010806 */
[----:B------:R-:W-:Y:S01]  /*cd10*/  @!P1 PRMT R10, RZ, 0x654, R10 ;  /* 0x00000654ff0a9816 */ /* 0x000fe2000000000a */
[----:B------:R0:W-:Y:S01]  /*cd20*/  MUFU.EX2 R20, R11 ;  /* 0x0000000b00147308 */ /* 0x0001e20000000800 */
[----:B------:R1:W-:Y:S06]  /*cd30*/  BAR.ARV R9, 0x100 ;  /* 0x000400090000751d */ /* 0x0003ec0000002000 */
[----:B------:R2:W-:Y:S01]  /*cd40*/  @!P1 SYNCS.ARRIVE.TRANS64.RED.A1T0 RZ, [R10+URZ], RZ ;  /* 0x000000ff0aff99a7 */ /* 0x0005e2000810043f */
[----:B0-----:R-:W-:-:S02]  /*cd50*/  VIADD R11, R155, 0x8 ;  /* 0x000000089b0b7836 */ /* 0x001fc40000000000 */
[----:B------:R-:W-:Y:S01]  /*cd60*/  FMUL.FTZ R153, R153, UR39 ;  /* 0x0000002799997c20 */ /* 0x000fe20008410000 */
[----:B------:R-:W-:Y:S02]  /*cd70*/  FFMA.FTZ R12, R12, UR39, -R161 ;  /* 0x000000270c0c7c23 */ /* 0x000fe400080108a1 */
[----:B------:R0:W-:Y:S01]  /*cd80*/  BAR.SYNC.DEFER_BLOCKING R11, 0x100 ;  /* 0x0004000b0000751d */ /* 0x0001e20000010000 */
[----:B--2---:R-:W-:-:S05]  /*cd90*/  FFMA.FTZ R10, R21, UR39, -R6 ;  /* 0x00000027150a7c23 */ /* 0x004fca0008010806 */
[----:B------:R-:W2:Y:S01]  /*cda0*/  MUFU.EX2 R173, R153 ;  /* 0x0000009900ad7308 */ /* 0x000ea20000000800 */
[----:B------:R-:W-:-:S07]  /*cdb0*/  IMAD.MOV.U32 R160, RZ, RZ, 0xc00 ;  /* 0x00000c00ffa07424 */ /* 0x000fce00078e00ff */
[----:B------:R-:W-:Y:S08]  /*cdc0*/  MUFU.EX2 R174, R174 ;  /* 0x000000ae00ae7308 */ /* 0x000ff00000000800 */
[----:B------:R-:W3:Y:S08]  /*cdd0*/  MUFU.EX2 R175, R175 ;  /* 0x000000af00af7308 */ /* 0x000ef00000000800 */
[----:B------:R-:W-:Y:S08]  /*cde0*/  MUFU.EX2 R12, R12 ;  /* 0x0000000c000c7308 */ /* 0x000ff00000000800 */
[----:B------:R-:W4:Y:S08]  /*cdf0*/  MUFU.EX2 R5, R5 ;  /* 0x0000000500057308 */ /* 0x000f300000000800 */
[----:B------:R-:W5:Y:S08]  /*ce00*/  MUFU.EX2 R179, R179 ;  /* 0x000000b300b37308 */ /* 0x000f700000000800 */
[----:B------:R-:W-:Y:S08]  /*ce10*/  MUFU.EX2 R15, R15 ;  /* 0x0000000f000f7308 */ /* 0x000ff00000000800 */
[----:B------:R-:W1:Y:S01]  /*ce20*/  MUFU.EX2 R10, R10 ;  /* 0x0000000a000a7308 */ /* 0x000e620000000800 */
[----:B------:R-:W-:-:S02]  /*ce30*/  IMAD R160, R22, R160, UR42 ;  /* 0x0000002a16a07e24 */ /* 0x000fc4000f8e02a0 */
[-C--:B--2---:R-:W-:Y:S01]  /*ce40*/  FMUL.FTZ R24, R24, R173.reuse ;  /* 0x000000ad18187220 */ /* 0x084fe20000410000 */
[-C--:B------:R-:W-:Y:S01]  /*ce50*/  FMUL.FTZ R25, R25, R173.reuse ;  /* 0x000000ad19197220 */ /* 0x080fe20000410000 */
[-C--:B------:R-:W-:Y:S01]  /*ce60*/  FMUL.FTZ R28, R28, R173.reuse ;  /* 0x000000ad1c1c7220 */ /* 0x080fe20000410000 */
[-C--:B------:R-:W-:Y:S01]  /*ce70*/  FMUL.FTZ R29, R29, R173.reuse ;  /* 0x000000ad1d1d7220 */ /* 0x080fe20000410000 */
[----:B------:R-:W-:Y:S01]  /*ce80*/  R2UR UR6, R160 ;  /* 0x00000000a00672ca */ /* 0x000fe200000e0000 */
        /* <DEDUP_REMOVED lines=124> */
[----:B---3--:R-:W-:-:S02]  /*d650*/  F2FP.BF16.F32.PACK_AB R152, R175, R174 ;  /* 0x000000aeaf98723e */ /* 0x008fc400000010ff */
[----:B----4-:R-:W-:Y:S02]  /*d660*/  F2FP.BF16.F32.PACK_AB R154, R5, R12 ;  /* 0x0000000c059a723e */ /* 0x010fe400000010ff */
[----:B-----5:R-:W-:Y:S02]  /*d670*/  F2FP.BF16.F32.PACK_AB R153, R20, R179 ;  /* 0x000000b31499723e */ /* 0x020fe400000010ff */
[----:B-1----:R-:W-:-:S04]  /*d680*/  F2FP.BF16.F32.PACK_AB R155, R10, R15 ;  /* 0x0000000f0a9b723e */ /* 0x002fc800000010ff */
[----:B------:R-:W-:-:S06]  /*d690*/  WARPGROUP.ARRIVE ;  /* 0x00000000000079c5 */ /* 0x000fcc0000000000 */
[----:B------:R-:W-:Y:S01]  /*d6a0*/  HGMMA.64x256x16.F32.BF16 R24, R152, gdesc[UR4].tnspB, R24, gsb0 ;  /* 0x43e0000498187df0 */ /* 0x000fe20008001818 */
[--C-:B------:R-:W-:Y:S01]  /*d6b0*/  FFMA.FTZ R177, R14, UR39, -R161.reuse ;  /* 0x000000270eb17c23 */ /* 0x100fe200080108a1 */
[--C-:B------:R-:W-:Y:S01]  /*d6c0*/  FFMA.FTZ R176, R13, UR39, -R161.reuse ;  /* 0x000000270db07c23 */ /* 0x100fe200080108a1 */
[--C-:B0-----:R-:W-:Y:S01]  /*d6d0*/  FFMA.FTZ R11, R156, UR39, -R161.reuse ;  /* 0x000000279c0b7c23 */ /* 0x101fe200080108a1 */
[--C-:B------:R-:W-:Y:S01]  /*d6e0*/  FFMA.FTZ R14, R157, UR39, -R161.reuse ;  /* 0x000000279d0e7c23 */ /* 0x100fe200080108a1 */
[--C-:B------:R-:W-:Y:S01]  /*d6f0*/  FFMA.FTZ R157, R203, UR39, -R6.reuse ;  /* 0x00000027cb9d7c23 */ /* 0x100fe20008010806 */
[--C-:B------:R-:W-:Y:S01]  /*d700*/  FFMA.FTZ R13, R202, UR39, -R6.reuse ;  /* 0x00000027ca0d7c23 */ /* 0x100fe20008010806 */
[--C-:B------:R-:W-:Y:S01]  /*d710*/  FFMA.FTZ R21, R158, UR39, -R6.reuse ;  /* 0x000000279e157c23 */ /* 0x100fe20008010806 */
[--C-:B------:R-:W-:Y:S01]  /*d720*/  FFMA.FTZ R156, R159, UR39, -R6.reuse ;  /* 0x000000279f9c7c23 */ /* 0x100fe20008010806 */
[----:B------:R-:W-:Y:S08]  /*d730*/  MUFU.EX2 R176, R176 ;  /* 0x000000b000b07308 */ /* 0x000ff00000000800 */
[----:B------:R-:W0:Y:S08]  /*d740*/  MUFU.EX2 R177, R177 ;  /* 0x000000b100b17308 */ /* 0x000e300000000800 */
[----:B------:R-:W-:Y:S08]  /*d750*/  MUFU.EX2 R11, R11 ;  /* 0x0000000b000b7308 */ /* 0x000ff00000000800 */
        /* <DEDUP_REMOVED lines=15> */
[----:B------:R-:W-:Y:S01]  /*d850*/  MUFU.EX2 R180, R180 ;  /* 0x000000b400b47308 */ /* 0x000fe20000000800 */
[----:B------:R-:W-:-:S02]  /*d860*/  WARPGROUP.DEPBAR.LE gsb0, 0x0 ;  /* 0x00008000000079c5 */ /* 0x000fc40000010000 */
[----:B------:R-:W-:Y:S02]  /*d870*/  VIADD R152, R160, 0x80 ;  /* 0x00000080a0987836 */ /* 0x000fe40000000000 */
[----:B------:R-:W-:-:S03]  /*d880*/  IMAD.MOV.U32 R153, RZ, RZ, 0x40000040 ;  /* 0x40000040ff997424 */ /* 0x000fc600078e00ff */
[----:B------:R-:W-:Y:S02]  /*d890*/  R2UR UR6, R152 ;  /* 0x00000000980672ca */ /* 0x000fe400000e0000 */
[----:B------:R-:W-:Y:S02]  /*d8a0*/  R2UR UR7, R153 ;  /* 0x00000000990772ca */ /* 0x000fe400000e0000 */
[----:B0-----:R-:W-:Y:S02]  /*d8b0*/  F2FP.BF16.F32.PACK_AB R152, R177, R176 ;  /* 0x000000b0b198723e */ /* 0x001fe400000010ff */
[----:B-1----:R-:W-:Y:S02]  /*d8c0*/  F2FP.BF16.F32.PACK_AB R153, R13, R157 ;  /* 0x0000009d0d99723e */ /* 0x002fe400000010ff */
[----:B------:R-:W-:Y:S02]  /*d8d0*/  F2FP.BF16.F32.PACK_AB R154, R14, R11 ;  /* 0x0000000b0e9a723e */ /* 0x000fe400000010ff */
[----:B--2---:R-:W-:-:S04]  /*d8e0*/  F2FP.BF16.F32.PACK_AB R155, R156, R21 ;  /* 0x000000159c9b723e */ /* 0x004fc800000010ff */
[----:B------:R-:W-:-:S06]  /*d8f0*/  WARPGROUP.ARRIVE ;  /* 0x00000000000079c5 */ /* 0x000fcc0000000000 */
[----:B------:R-:W-:Y:S01]  /*d900*/  HGMMA.64x256x16.F32.BF16 R24, R152, gdesc[UR4].tnspB, R24, gsb0 ;  /* 0x43e0000498187df0 */ /* 0x000fe20008001818 */
[----:B------:R-:W-:Y:S08]  /*d910*/  MUFU.EX2 R181, R181 ;  /* 0x000000b500b57308 */ /* 0x000ff00000000800 */
[----:B------:R-:W-:Y:S08]  /*d920*/  MUFU.EX2 R182, R182 ;  /* 0x000000b600b67308 */ /* 0x000ff00000000800 */
[----:B------:R-:W0:Y:S08]  /*d930*/  MUFU.EX2 R183, R183 ;  /* 0x000000b700b77308 */ /* 0x000e300000000800 */
[----:B------:R-:W-:Y:S08]  /*d940*/  MUFU.EX2 R184, R184 ;  /* 0x000000b800b87308 */ /* 0x000ff00000000800 */
[----:B------:R-:W1:Y:S01]  /*d950*/  MUFU.EX2 R185, R185 ;  /* 0x000000b900b97308 */ /* 0x000e620000000800 */
[----:B------:R-:W-:Y:S01]  /*d960*/  FFMA.FTZ R190, R178, R4, R179 ;  /* 0x00000004b2be7223 */ /* 0x000fe200000100b3 */
[----:B------:R-:W-:Y:S01]  /*d970*/  FFMA.FTZ R4, R219, UR39, -R161 ;  /* 0x00000027db047c23 */ /* 0x000fe200080108a1 */
[--C-:B------:R-:W-:Y:S01]  /*d980*/  FFMA.FTZ R178, R223, UR39, -R6.reuse ;  /* 0x00000027dfb27c23 */ /* 0x100fe20008010806 */
[--C-:B------:R-:W-:Y:S01]  /*d990*/  FFMA.FTZ R179, R222, UR39, -R6.reuse ;  /* 0x00000027deb37c23 */ /* 0x100fe20008010806 */
[--C-:B------:R-:W-:Y:S01]  /*d9a0*/  FFMA.FTZ R188, R217, UR39, -R6.reuse ;  /* 0x00000027d9bc7c23 */ /* 0x100fe20008010806 */
[----:B------:R-:W-:-:S02]  /*d9b0*/  FFMA.FTZ R189, R216, UR39, -R6 ;  /* 0x00000027d8bd7c23 */ /* 0x000fc40008010806 */
[----:B------:R-:W-:Y:S08]  /*d9c0*/  MUFU.EX2 R4, R4 ;  /* 0x0000000400047308 */ /* 0x000ff00000000800 */
[----:B------:R-:W-:Y:S08]  /*d9d0*/  MUFU.EX2 R178, R178 ;  /* 0x000000b200b27308 */ /* 0x000ff00000000800 */
[----:B------:R-:W-:Y:S08]  /*d9e0*/  MUFU.EX2 R179, R179 ;  /* 0x000000b300b37308 */ /* 0x000ff00000000800 */
[----:B------:R-:W-:Y:S08]  /*d9f0*/  MUFU.EX2 R188, R188 ;  /* 0x000000bc00bc7308 */ /* 0x000ff00000000800 */
[----:B------:R-:W-:Y:S01]  /*da00*/  MUFU.EX2 R189, R189 ;  /* 0x000000bd00bd7308 */ /* 0x000fe20000000800 */
[----:B------:R-:W-:-:S02]  /*da10*/  WARPGROUP.DEPBAR.LE gsb0, 0x0 ;  /* 0x00008000000079c5 */ /* 0x000fc40000010000 */
[----:B------:R-:W-:Y:S02]  /*da20*/  VIADD R152, R160, 0x100 ;  /* 0x00000100a0987836 */ /* 0x000fe40000000000 */
[----:B------:R-:W-:-:S03]  /*da30*/  IMAD.MOV.U32 R153, RZ, RZ, 0x40000040 ;  /* 0x40000040ff997424 */ /* 0x000fc600078e00ff */
[----:B------:R-:W-:Y:S02]  /*da40*/  R2UR UR6, R152 ;  /* 0x00000000980672ca */ /* 0x000fe400000e0000 */
[----:B------:R-:W-:Y:S02]  /*da50*/  R2UR UR7, R153 ;  /* 0x00000000990772ca */ /* 0x000fe400000e0000 */
[----:B---3--:R-:W-:Y:S02]  /*da60*/  F2FP.BF16.F32.PACK_AB R152, R159, R158 ;  /* 0x0000009e9f98723e */ /* 0x008fe400000010ff */
[----:B0-----:R-:W-:Y:S02]  /*da70*/  F2FP.BF16.F32.PACK_AB R153, R183, R182 ;  /* 0x000000b6b799723e */ /* 0x001fe400000010ff */
[----:B------:R-:W-:Y:S02]  /*da80*/  F2FP.BF16.F32.PACK_AB R154, R181, R180 ;  /* 0x000000b4b59a723e */ /* 0x000fe400000010ff */
[----:B-1----:R-:W-:-:S04]  /*da90*/  F2FP.BF16.F32.PACK_AB R155, R185, R184 ;  /* 0x000000b8b99b723e */ /* 0x002fc800000010ff */
[----:B------:R-:W-:-:S06]  /*daa0*/  WARPGROUP.ARRIVE ;  /* 0x00000000000079c5 */ /* 0x000fcc0000000000 */
[----:B------:R-:W-:Y:S01]  /*dab0*/  HGMMA.64x256x16.F32.BF16 R24, R152, gdesc[UR4].tnspB, R24, gsb0 ;  /* 0x43e0000498187df0 */ /* 0x000fe20008001818 */
[--C-:B------:R-:W-:Y:S01]  /*dac0*/  FFMA.FTZ R215, R215, UR39, -R161.reuse ;  /* 0x00000027d7d77c23 */ /* 0x100fe200080108a1 */
[--C-:B------:R-:W-:Y:S01]  /*dad0*/  FFMA.FTZ R206, R206, UR39, -R161.reuse ;  /* 0x00000027cece7c23 */ /* 0x100fe200080108a1 */
        /* <DEDUP_REMOVED lines=16> */
[----:B------:R-:W-:Y:S01]  /*dbe0*/  FFMA.FTZ R154, R173, R7, R174 ;  /* 0x00000007ad9a7223 */ /* 0x000fe200000100ae */
[--C-:B------:R-:W-:Y:S01]  /*dbf0*/  FFMA.FTZ R7, R218, UR39, -R161.reuse ;  /* 0x00000027da077c23 */ /* 0x100fe200080108a1 */
[--C-:B------:R-:W-:Y:S01]  /*dc00*/  FFMA.FTZ R173, R214, UR39, -R161.reuse ;  /* 0x00000027d6ad7c23 */ /* 0x100fe200080108a1 */
[----:B------:R-:W-:-:S04]  /*dc10*/  FFMA.FTZ R174, R213, UR39, -R161 ;  /* 0x00000027d5ae7c23 */ /* 0x000fc800080108a1 */
[----:B------:R-:W0:Y:S08]  /*dc20*/  MUFU.EX2 R7, R7 ;  /* 0x0000000700077308 */ /* 0x000e300000000800 */
[----:B------:R-:W-:Y:S08]  /*dc30*/  MUFU.EX2 R173, R173 ;  /* 0x000000ad00ad7308 */ /* 0x000ff00000000800 */
[----:B------:R-:W1:Y:S01]  /*dc40*/  MUFU.EX2 R174, R174 ;  /* 0x000000ae00ae7308 */ /* 0x000e620000000800 */
[----:B------:R-:W-:-:S02]  /*dc50*/  VIADD R152, R160, 0x180 ;  /* 0x00000180a0987836 */ /* 0x000fc40000000000 */
[----:B------:R-:W-:Y:S02]  /*dc60*/  IMAD.MOV.U32 R153, RZ, RZ, 0x40000040 ;  /* 0x40000040ff997424 */ /* 0x000fe400078e00ff */
[----:B------:R-:W-:Y:S01]  /*dc70*/  FADD.FTZ R175, R175, R154 ;  /* 0x0000009aafaf7221 */ /* 0x000fe20000010000 */
[----:B------:R-:W-:Y:S02]  /*dc80*/  R2UR UR6, R152 ;  /* 0x00000000980672ca */ /* 0x000fe400000e0000 */
[----:B------:R-:W-:Y:S02]  /*dc90*/  R2UR UR7, R153 ;  /* 0x00000000990772ca */ /* 0x000fe400000e0000 */
[----:B0-----:R-:W-:Y:S02]  /*dca0*/  F2FP.BF16.F32.PACK_AB R152, R7, R4 ;  /* 0x000000040798723e */ /* 0x001fe400000010ff */
[----:B------:R-:W-:Y:S02]  /*dcb0*/  F2FP.BF16.F32.PACK_AB R153, R179, R178 ;  /* 0x000000b2b399723e */ /* 0x000fe400000010ff */
[----:B------:R-:W-:-:S02]  /*dcc0*/  F2FP.BF16.F32.PACK_AB R155, R189, R188 ;  /* 0x000000bcbd9b723e */ /* 0x000fc400000010ff */
[----:B-1----:R-:W-:-:S04]  /*dcd0*/  F2FP.BF16.F32.PACK_AB R154, R174, R173 ;  /* 0x000000adae9a723e */ /* 0x002fc800000010ff */
[----:B------:R-:W-:-:S06]  /*dce0*/  WARPGROUP.ARRIVE ;  /* 0x00000000000079c5 */ /* 0x000fcc0000000000 */
[----:B------:R-:W-:Y:S01]  /*dcf0*/  HGMMA.64x256x16.F32.BF16 R24, R152, gdesc[UR4].tnspB, R24, gsb0 ;  /* 0x43e0000498187df0 */ /* 0x000fe20008001818 */
[----:B------:R-:W-:Y:S01]  /*dd00*/  FFMA.FTZ R161, R172, UR39, -R161 ;  /* 0x00000027aca17c23 */ /* 0x000fe200080108a1 */
[----:B------:R-:W-:-:S06]  /*dd10*/  FFMA.FTZ R172, R221, UR39, -R6 ;  /* 0x00000027ddac7c23 */ /* 0x000fcc0008010806 */
[----:B------:R-:W0:Y:S01]  /*dd20*/  MUFU.EX2 R172, R172 ;  /* 0x000000ac00ac7308 */ /* 0x000e220000000800 */
[--C-:B------:R-:W-:Y:S01]  /*dd30*/  FFMA.FTZ R166, R166, UR39, -R6.reuse ;  /* 0x00000027a6a67c23 */ /* 0x100fe20008010806 */
[--C-:B------:R-:W-:Y:S01]  /*dd40*/  FFMA.FTZ R167, R167, UR39, -R6.reuse ;  /* 0x00000027a7a77c23 */ /* 0x100fe20008010806 */
[--C-:B------:R-:W-:Y:S01]  /*dd50*/  FFMA.FTZ R170, R170, UR39, -R6.reuse ;  /* 0x00000027aaaa7c23 */ /* 0x100fe20008010806 */
[----:B------:R-:W-:Y:S01]  /*dd60*/  FFMA.FTZ R6, R171, UR39, -R6 ;  /* 0x00000027ab067c23 */ /* 0x000fe20008010806 */
[----:B------:R-:W-:-:S03]  /*dd70*/  FADD.FTZ R175, R12, R175 ;  /* 0x000000af0caf7221 */ /* 0x000fc60000010000 */
[----:B------:R-:W-:Y:S08]  /*dd80*/  MUFU.EX2 R165, R165 ;  /* 0x000000a500a57308 */ /* 0x000ff00000000800 */
[----:B------:R-:W1:Y:S08]  /*dd90*/  MUFU.EX2 R168, R168 ;  /* 0x000000a800a87308 */ /* 0x000e700000000800 */
[----:B------:R-:W-:Y:S08]  /*dda0*/  MUFU.EX2 R169, R169 ;  /* 0x000000a900a97308 */ /* 0x000ff00000000800 */
[----:B------:R2:W-:Y:S08]  /*ddb0*/  MUFU.EX2 R12, R161 ;  /* 0x000000a1000c7308 */ /* 0x0005f00000000800 */
[----:B------:R-:W-:Y:S08]  /*ddc0*/  MUFU.EX2 R166, R166 ;  /* 0x000000a600a67308 */ /* 0x000ff00000000800 */
[----:B------:R-:W3:Y:S08]  /*ddd0*/  MUFU.EX2 R167, R167 ;  /* 0x000000a700a77308 */ /* 0x000ef00000000800 */
[----:B------:R-:W-:Y:S08]  /*dde0*/  MUFU.EX2 R170, R170 ;  /* 0x000000aa00aa7308 */ /* 0x000ff00000000800 */
[----:B------:R-:W4:Y:S01]  /*ddf0*/  MUFU.EX2 R6, R6 ;  /* 0x0000000600067308 */ /* 0x000f220000000800 */
[----:B--2---:R-:W-:Y:S01]  /*de00*/  IMAD.MOV.U32 R161, RZ, RZ, 0x40000040 ;  /* 0x40000040ffa17424 */ /* 0x004fe200078e00ff */
[----:B------:R-:W-:-:S02]  /*de10*/  WARPGROUP.DEPBAR.LE gsb0, 0x0 ;  /* 0x00008000000079c5 */ /* 0x000fc40000010000 */
[----:B------:R-:W-:Y:S01]  /*de20*/  VIADD R152, R160, 0x200 ;  /* 0x00000200a0987836 */ /* 0x000fe20000000000 */
[----:B------:R-:W-:-:S04]  /*de30*/  MOV R153, 0x40000040 ;  /* 0x4000004000997802 */ /* 0x000fc80000000f00 */
[----:B------:R-:W-:Y:S02]  /*de40*/  R2UR UR6, R152 ;  /* 0x00000000980672ca */ /* 0x000fe400000e0000 */
[----:B------:R-:W-:Y:S02]  /*de50*/  R2UR UR7, R153 ;  /* 0x00000000990772ca */ /* 0x000fe400000e0000 */
[----:B------:R-:W-:Y:S02]  /*de60*/  F2FP.BF16.F32.PACK_AB R152, R206, R215 ;  /* 0x000000d7ce98723e */ /* 0x000fe400000010ff */
[----:B0-----:R-:W-:Y:S02]  /*de70*/  F2FP.BF16.F32.PACK_AB R153, R191, R172 ;  /* 0x000000acbf99723e */ /* 0x001fe400000010ff */
[----:B------:R-:W-:Y:S02]  /*de80*/  F2FP.BF16.F32.PACK_AB R154, R164, R163 ;  /* 0x000000a3a49a723e */ /* 0x000fe400000010ff */
[----:B------:R-:W-:-:S04]  /*de90*/  F2FP.BF16.F32.PACK_AB R155, R186, R187 ;  /* 0x000000bbba9b723e */ /* 0x000fc800000010ff */
[----:B------:R-:W-:-:S06]  /*dea0*/  WARPGROUP.ARRIVE ;  /* 0x00000000000079c5 */ /* 0x000fcc0000000000 */
[----:B------:R-:W-:Y:S01]  /*deb0*/  HGMMA.64x256x16.F32.BF16 R24, R152, gdesc[UR4].tnspB, R24, gsb0 ;  /* 0x43e0000498187df0 */ /* 0x000fe20008001818 */
[----:B------:R-:W-:Y:S01]  /*dec0*/  VIADD R160, R160, 0x280 ;  /* 0x00000280a0a07836 */ /* 0x000fe20000000000 */
[----:B------:R-:W-:-:S04]  /*ded0*/  R2UR UR7, R161 ;  /* 0x00000000a10772ca */ /* 0x000fc800000e0000 */
[----:B------:R-:W-:Y:S01]  /*dee0*/  R2UR UR6, R160 ;  /* 0x00000000a00672ca */ /* 0x000fe200000e0000 */
[----:B------:R-:W-:-:S04]  /*def0*/  FADD.FTZ R190, R20, R190 ;  /* 0x000000be14be7221 */ /* 0x000fc80000010000 */
        /* <DEDUP_REMOVED lines=35> */
[----:B------:R-:W-:-:S05]  /*e130*/  @!P1 VIADD R3, R3, 0x32460 ;  /* 0x0003246003039836 */ /* 0x000fca0000000000 */
[----:B------:R-:W-:Y:S01]  /*e140*/  @!P1 PRMT R3, RZ, 0x654, R3 ;  /* 0x00000654ff039816 */ /* 0x000fe20000000003 */
[----:B------:R-:W-:Y:S01]  /*e150*/  IMAD.MOV.U32 R5, RZ, RZ, R162 ;  /* 0x000000ffff057224 */ /* 0x000fe200078e00a2 */
[----:B------:R-:W-:Y:S02]  /*e160*/  WARPGROUP.DEPBAR.LE gsb0, 0x0 ;  /* 0x00008000000079c5 */ /* 0x000fe40000010000 */
[----:B-1----:R-:W-:Y:S02]  /*e170*/  F2FP.BF16.F32.PACK_AB R152, R168, R165 ;  /* 0x000000a5a898723e */ /* 0x002fe400000010ff */
[----:B---3--:R-:W-:Y:S02]  /*e180*/  F2FP.BF16.F32.PACK_AB R153, R167, R166 ;  /* 0x000000a6a799723e */ /* 0x008fe400000010ff */
[----:B------:R-:W-:Y:S02]  /*e190*/  F2FP.BF16.F32.PACK_AB R154, R12, R169 ;  /* 0x000000a90c9a723e */ /* 0x000fe400000010ff */
[----:B----4-:R-:W-:-:S04]  /*e1a0*/  F2FP.BF16.F32.PACK_AB R155, R6, R170 ;  /* 0x000000aa069b723e */ /* 0x010fc800000010ff */
[----:B------:R-:W-:-:S06]  /*e1b0*/  WARPGROUP.ARRIVE ;  /* 0x00000000000079c5 */ /* 0x000fcc0000000000 */
[----:B------:R-:W-:Y:S01]  /*e1c0*/  HGMMA.64x256x16.F32.BF16 R24, R152, gdesc[UR4].tnspB, R24, gsb0 ;  /* 0x43e0000498187df0 */ /* 0x000fe20008001818 */
        /* <DEDUP_REMOVED lines=8> */
[----:B------:R-:W-:Y:S01]  /*e250*/  IMAD.MOV.U32 R6, RZ, RZ, R8 ;  /* 0x000000ffff067224 */ /* 0x000fe200078e0008 */
[----:B------:R-:W-:Y:S02]  /*e260*/  WARPGROUP.DEPBAR.LE gsb0, 0x0 ;  /* 0x00008000000079c5 */ /* 0x000fe40000010000 */
[----:B------:R1:W-:Y:S01]  /*e270*/  @!P1 SYNCS.ARRIVE.TRANS64.RED.A1T0 RZ, [R3+URZ], RZ ;  /* 0x000000ff03ff99a7 */ /* 0x0003e2000810043f */
[----:B------:R-:W-:Y:S05]  /*e280*/  @P2 BRA `(.L_x_8290) ;  /* 0xffffffd000642947 */ /* 0x000fea000383ffff */
.L_x_8280:
[----:B------:R-:W-:Y:S05]  /*e290*/  WARPSYNC.ALL ;  /* 0x0000000000007948 */ /* 0x000fea0003800000 */
[----:B0-----:R-:W0:Y:S01]  /*e2a0*/  SHFL.BFLY PT, R0, R7, 0x2, 0x1f ;  /* 0x0c401f0007007f89 */ /* 0x001e2200000e0000 */
[----:B------:R-:W-:Y:S01]  /*e2b0*/  VIADD R22, R22, 0x1 ;  /* 0x0000000116167836 */ /* 0x000fe20000000000 */
[----:B------:R2:W-:Y:S08]  /*e2c0*/  BAR.ARV R9, 0x100 ;  /* 0x000400090000751d */ /* 0x0005f00000002000 */
[----:B------:R-:W-:Y:S06]  /*e2d0*/  BAR.ARV 0x8, 0x120 ;  /* 0x0204800000007b1d */ /* 0x000fec0000002000 */
[----:B------:R-:W-:Y:S01]  /*e2e0*/  ISETP.NE.AND P0, PT, R22, 0x2, PT ;  /* 0x000000021600780c */ /* 0x000fe20003f05270 */
[----:B------:R-:W-:Y:S01]  /*e2f0*/  VIADD R235, R235, 0x1 ;  /* 0x00000001ebeb7836 */ /* 0x000fe20000000000 */
[----:B------:R-:W3:Y:S01]  /*e300*/  SHFL.BFLY PT, R5, R4, 0x2, 0x1f ;  /* 0x0c401f0004057f89 */ /* 0x000ee200000e0000 */
[----:B------:R-:W-:-:S02]  /*e310*/  PLOP3.LUT P1, PT, PT, PT, PT, 0x8, 0x0 ;  /* 0x000000000000781c */ /* 0x000fc40003f2e170 */
[----:B------:R-:W-:Y:S01]  /*e320*/  SEL R11, RZ, 0x1, P0 ;  /* 0x00000001ff0b7807 */ /* 0x000fe20000000000 */
[----:B0-----:R-:W-:Y:S01]  /*e330*/  FADD.FTZ R0, R0, R7 ;  /* 0x0000000700007221 */ /* 0x001fe20000010000 */
[----:B------:R-:W-:Y:S02]  /*e340*/  SEL R22, R22, RZ, P0 ;  /* 0x000000ff16167207 */ /* 0x000fe40000000000 */
[----:B------:R-:W-:Y:S02]  /*e350*/  LOP3.LUT R200, R200, R11, RZ, 0x3c, !PT ;  /* 0x0000000bc8c87212 */ /* 0x000fe400078e3cff */
[----:B-1----:R-:W0:Y:S01]  /*e360*/  SHFL.BFLY PT, R3, R0, 0x1, 0x1f ;  /* 0x0c201f0000037f89 */ /* 0x002e2200000e0000 */
[----:B---3--:R-:W-:Y:S01]  /*e370*/  FADD.FTZ R5, R5, R4 ;  /* 0x0000000405057221 */ /* 0x008fe20000010000 */
[----:B------:R-:W-:-:S04]  /*e380*/  IMAD.MOV.U32 R4, RZ, RZ, RZ ;  /* 0x000000ffff047224 */ /* 0x000fc800078e00ff */
[----:B------:R-:W1:Y:S01]  /*e390*/  SHFL.BFLY PT, R10, R5, 0x1, 0x1f ;  /* 0x0c201f00050a7f89 */ /* 0x000e6200000e0000 */
[----:B0-----:R-:W-:Y:S01]  /*e3a0*/  FADD.FTZ R6, R0, R3 ;  /* 0x0000000300067221 */ /* 0x001fe20000010000 */
[----:B------:R-:W-:-:S04]  /*e3b0*/  IMAD.MOV.U32 R3, RZ, RZ, RZ ;  /* 0x000000ffff037224 */ /* 0x000fc800078e00ff */
[----:B------:R-:W-:-:S13]  /*e3c0*/  FSETP.NE.FTZ.AND P2, PT, R6, RZ, PT ;  /* 0x000000ff0600720b */ /* 0x000fda0003f55000 */
[----:B------:R-:W0:Y:S01]  /*e3d0*/  @P2 MUFU.RCP R4, R6 ;  /* 0x0000000600042308 */ /* 0x000e220000001000 */
[----:B-1----:R-:W-:Y:S01]  /*e3e0*/  FADD.FTZ R7, R5, R10 ;  /* 0x0000000a05077221 */ /* 0x002fe20000010000 */
[----:B------:R-:W-:-:S04]  /*e3f0*/  IMAD.MOV.U32 R5, RZ, RZ, -0x800000 ;  /* 0xff800000ff057424 */ /* 0x000fc800078e00ff */
[----:B------:R-:W-:Y:S01]  /*e400*/  FSETP.NE.FTZ.AND P3, PT, R7, RZ, PT ;  /* 0x000000ff0700720b */ /* 0x000fe20003f75000 */
[-C--:B0-----:R-:W-:Y:S01]  /*e410*/  FMUL.FTZ R10, R28, R4.reuse ;  /* 0x000000041c0a7220 */ /* 0x081fe20000410000 */
[-C--:B------:R-:W-:Y:S01]  /*e420*/  FMUL.FTZ R12, R32, R4.reuse ;  /* 0x00000004200c7220 */ /* 0x080fe20000410000 */
[----:B------:R-:W0:Y:S01]  /*e430*/  @P2 MUFU.LG2 R28, R6 ;  /* 0x00000006001c2308 */ /* 0x000e220000000c00 */
[-C--:B------:R-:W-:Y:S01]  /*e440*/  FMUL.FTZ R0, R33, R4.reuse ;  /* 0x0000000421007220 */ /* 0x080fe20000410000 */
[----:B------:R-:W-:Y:S02]  /*e450*/  IMAD.U32 R33, RZ, RZ, UR39 ;  /* 0x00000027ff217e24 */ /* 0x000fe4000f8e00ff */
[-C--:B------:R-:W-:Y:S01]  /*e460*/  FMUL.FTZ R161, R48, R4.reuse ;  /* 0x0000000430a17220 */ /* 0x080fe20000410000 */
[----:B------:R-:W-:Y:S02]  /*e470*/  IMAD.U32 R32, RZ, RZ, UR39 ;  /* 0x00000027ff207e24 */ /* 0x000fe4000f8e00ff */
[-C--:B------:R-:W-:Y:S01]  /*e480*/  FMUL.FTZ R166, R64, R4.reuse ;  /* 0x0000000440a67220 */ /* 0x080fe20000410000 */
[----:B------:R-:W-:Y:S01]  /*e490*/  @P2 FMUL.FTZ R33, R33, 0.69314718246459960938 ;  /* 0x3f31721821212820 */ /* 0x000fe20000410000 */
[-C--:B------:R-:W-:Y:S01]  /*e4a0*/  FMUL.FTZ R171, R84, R4.reuse ;  /* 0x0000000454ab7220 */ /* 0x080fe20000410000 */
[----:B------:R-:W1:Y:S01]  /*e4b0*/  @P3 MUFU.RCP R3, R7 ;  /* 0x0000000700033308 */ /* 0x000e620000001000 */
[----:B------:R-:W-:Y:S01]  /*e4c0*/  @P3 FMUL.FTZ R32, R32, 0.69314718246459960938 ;  /* 0x3f31721820203820 */ /* 0x000fe20000410000 */
[-C--:B------:R-:W-:Y:S01]  /*e4d0*/  FMUL.FTZ R24, R24, R4.reuse ;  /* 0x0000000418187220 */ /* 0x080fe20000410000 */
[-C--:B------:R-:W-:Y:S01]  /*e4e0*/  FMUL.FTZ R25, R25, R4.reuse ;  /* 0x0000000419197220 */ /* 0x080fe20000410000 */
[-C--:B------:R-:W-:Y:S01]  /*e4f0*/  FMUL.FTZ R29, R29, R4.reuse ;  /* 0x000000041d1d7220 */ /* 0x080fe20000410000 */
[-C--:B------:R-:W-:Y:S01]  /*e500*/  FMUL.FTZ R36, R36, R4.reuse ;  /* 0x0000000424247220 */ /* 0x080fe20000410000 */
[-C--:B------:R-:W-:Y:S01]  /*e510*/  FMUL.FTZ R37, R37, R4.reuse ;  /* 0x0000000425257220 */ /* 0x080fe20000410000 */
[-C--:B------:R-:W-:Y:S01]  /*e520*/  FMUL.FTZ R14, R40, R4.reuse ;  /* 0x00000004280e7220 */ /* 0x080fe20000410000 */
[----:B------:R1:W3:Y:S01]  /*e530*/  @P3 MUFU.LG2 R18, R7 ;  /* 0x0000000700123308 */ /* 0x0002e20000000c00 */
        /* <DEDUP_REMOVED lines=56> */
[----:B------:R-:W-:Y:S01]  /*e8c0*/  FMUL.FTZ R15, R47, R3 ;  /* 0x000000032f0f7220 */ /* 0x000fe20000410000 */
[----:B------:R-:W-:-:S02]  /*e8d0*/  IMAD.MOV.U32 R4, RZ, RZ, -0x800000 ;  /* 0xff800000ff047424 */ /* 0x000fc400078e00ff */
        /* <DEDUP_REMOVED lines=63> */
.L_x_8233:
        /* <DEDUP_REMOVED lines=10> */
[----:B------:R-:W2:Y:S01]  /*ed70*/  LDL R8, [R1+0x94] ;  /* 0x0000940001087983 */ /* 0x000ea20000100800 */
[----:B------:R-:W-:Y:S05]  /*ed80*/  WARPSYNC.ALL ;  /* 0x0000000000007948 */ /* 0x000fea0003800000 */
[----:B------:R-:W3:Y:S01]  /*ed90*/  S2R R93, SR_SWINHI ;  /* 0x00000000005d7919 */ /* 0x000ee20000002f00 */
[----:B------:R-:W-:Y:S01]  /*eda0*/  F2FP.BF16.F32.PACK_AB R9, R27, R9 ;  /* 0x000000091b09723e */ /* 0x000fe200000010ff */
[----:B------:R-:W-:Y:S01]  /*edb0*/  ULDC.64 UR4, c[0x0][0xcd8] ;  /* 0x0003360000047ab9 */ /* 0x000fe20000000a00 */
        /* <DEDUP_REMOVED lines=16> */
[----:B---3--:R-:W-:Y:S02]  /*eec0*/  MOV R89, R93 ;  /* 0x0000005d00597202 */ /* 0x008fe40000000f00 */
[----:B------:R-:W-:Y:S01]  /*eed0*/  F2FP.BF16.F32.PACK_AB R147, R3, R150 ;  /* 0x000000960393723e */ /* 0x000fe200000010ff */
[----:B------:R-:W-:Y:S01]  /*eee0*/  IMAD R3, R226, 0x40, R201 ;  /* 0x00000040e2037824 */ /* 0x000fe200078e02c9 */
[----:B------:R-:W-:Y:S01]  /*eef0*/  BAR.SYNC.DEFER_BLOCKING 0x1, 0x100 ;  /* 0x0044000000007b1d */ /* 0x000fe20000010000 */
[----:B--2---:R-:W-:-:S03]  /*ef00*/  IMAD.WIDE R128, R8, 0x2, R88 ;  /* 0x0000000208807825 */ /* 0x004fc600078e0258 */
[C---:B------:R-:W-:Y:S02]  /*ef10*/  IADD3 R8, P1, R128.reuse, 0x20, RZ ;  /* 0x0000002080087810 */ /* 0x040fe40007f3e0ff */
[----:B------:R-:W-:Y:S02]  /*ef20*/  IADD3 R92, P0, R128, 0x4040, RZ ;  /* 0x00004040805c7810 */ /* 0x000fe40007f1e0ff */
[----:B------:R-:W-:Y:S01]  /*ef30*/  LOP3.LUT R100, R8, 0x380, RZ, 0xc0, !PT ;  /* 0x0000038008647812 */ /* 0x000fe200078ec0ff */
[--C-:B------:R-:W-:Y:S01]  /*ef40*/  IMAD.X R101, RZ, RZ, R129.reuse, P1 ;  /* 0x000000ffff657224 */ /* 0x100fe200008e0681 */
[----:B------:R-:W-:Y:S01]  /*ef50*/  IADD3 R26, P2, R128, 0x40, RZ ;  /* 0x00000040801a7810 */ /* 0x000fe20007f5e0ff */
[--C-:B------:R-:W-:Y:S01]  /*ef60*/  IMAD.X R113, RZ, RZ, R129.reuse, P0 ;  /* 0x000000ffff717224 */ /* 0x100fe200000e0681 */
[----:B------:R-:W-:Y:S02]  /*ef70*/  SHF.R.U64 R100, R100, 0x3, RZ ;  /* 0x0000000364647819 */ /* 0x000fe400000012ff */
[C---:B-----5:R-:W-:Y:S01]  /*ef80*/  IADD3 R28, P3, R128.reuse, 0x60, RZ ;  /* 0x00000060801c7810 */ /* 0x060fe20007f7e0ff */
[----:B------:R-:W-:Y:S01]  /*ef90*/  IMAD.X R105, RZ, RZ, R129, P2 ;  /* 0x000000ffff697224 */ /* 0x000fe200010e0681 */
[----:B------:R-:W-:-:S02]  /*efa0*/  IADD3 R30, P4, R128, 0x4000, RZ ;  /* 0x00004000801e7810 */ /* 0x000fc40007f9e0ff */
[----:B------:R-:W-:Y:S01]  /*efb0*/  LOP3.LUT R100, R100, R8, RZ, 0x3c, !PT ;  /* 0x0000000864647212 */ /* 0x000fe200078e3cff */
[--C-:B------:R-:W-:Y:S01]  /*efc0*/  IMAD.X R107, RZ, RZ, R129.reuse, P3 ;  /* 0x000000ffff6b7224 */ /* 0x100fe200018e0681 */
[----:B------:R-:W-:Y:S01]  /*efd0*/  LOP3.LUT R8, R92, 0x380, RZ, 0xc0, !PT ;  /* 0x000003805c087812 */ /* 0x000fe200078ec0ff */
[----:B------:R-:W-:Y:S01]  /*efe0*/  IMAD.X R109, RZ, RZ, R129, P4 ;  /* 0x000000ffff6d7224 */ /* 0x000fe200020e0681 */
[----:B------:R-:W-:Y:S02]  /*eff0*/  LOP3.LUT R104, R26, 0x380, RZ, 0xc0, !PT ;  /* 0x000003801a687812 */ /* 0x000fe400078ec0ff */
[----:B------:R-:W-:Y:S02]  /*f000*/  LOP3.LUT R106, R28, 0x380, RZ, 0xc0, !PT ;  /* 0x000003801c6a7812 */ /* 0x000fe400078ec0ff */
[----:B------:R-:W-:Y:S02]  /*f010*/  SHF.R.U64 R8, R8, 0x3, RZ ;  /* 0x0000000308087819 */ /* 0x000fe400000012ff */
[----:B------:R-:W-:-:S02]  /*f020*/  IADD3 R120, P4, R128, 0x8040, RZ ;  /* 0x0000804080787810 */ /* 0x000fc40007f9e0ff */
[----:B------:R-:W-:Y:S02]  /*f030*/  SHF.R.U64 R104, R104, 0x3, RZ ;  /* 0x0000000368687819 */ /* 0x000fe400000012ff */
[----:B------:R-:W-:Y:S01]  /*f040*/  IADD3 R96, P1, R128, 0x4060, RZ ;  /* 0x0000406080607810 */ /* 0x000fe20007f3e0ff */
[--C-:B------:R-:W-:Y:S01]  /*f050*/  IMAD.X R121, RZ, RZ, R129.reuse, P4 ;  /* 0x000000ffff797224 */ /* 0x100fe200020e0681 */
[----:B------:R-:W-:Y:S02]  /*f060*/  SHF.R.U64 R106, R106, 0x3, RZ ;  /* 0x000000036a6a7819 */ /* 0x000fe400000012ff */
[----:B------:R-:W-:Y:S01]  /*f070*/  IADD3 R99, P2, R128, 0x8000, RZ ;  /* 0x0000800080637810 */ /* 0x000fe20007f5e0ff */
[--C-:B------:R-:W-:Y:S01]  /*f080*/  IMAD.X R115, RZ, RZ, R129.reuse, P1 ;  /* 0x000000ffff737224 */ /* 0x100fe200008e0681 */
[----:B------:R-:W-:Y:S02]  /*f090*/  LOP3.LUT R112, R8, R92, RZ, 0x3c, !PT ;  /* 0x0000005c08707212 */ /* 0x000fe400078e3cff */
[----:B-1----:R-:W-:Y:S01]  /*f0a0*/  IADD3 R32, P5, R128, 0x4020, RZ ;  /* 0x0000402080207810 */ /* 0x002fe20007fbe0ff */
[----:B------:R-:W-:Y:S01]  /*f0b0*/  IMAD.X R117, RZ, RZ, R129, P2 ;  /* 0x000000ffff757224 */ /* 0x000fe200010e0681 */
[----:B------:R-:W-:-:S02]  /*f0c0*/  LOP3.LUT R104, R104, R26, RZ, 0x3c, !PT ;  /* 0x0000001a68687212 */ /* 0x000fc400078e3cff */
[----:B------:R-:W-:Y:S01]  /*f0d0*/  LOP3.LUT R8, R120, 0x380, RZ, 0xc0, !PT ;  /* 0x0000038078087812 */ /* 0x000fe200078ec0ff */
[----:B------:R-:W-:Y:S01]  /*f0e0*/  IMAD.X R111, RZ, RZ, R129, P5 ;  /* 0x000000ffff6f7224 */ /* 0x000fe200028e0681 */
[----:B------:R-:W-:Y:S02]  /*f0f0*/  LOP3.LUT R106, R106, R28, RZ, 0x3c, !PT ;  /* 0x0000001c6a6a7212 */ /* 0x000fe400078e3cff */
[----:B------:R-:W-:Y:S02]  /*f100*/  LOP3.LUT R26, R96, 0x380, RZ, 0xc0, !PT ;  /* 0x00000380601a7812 */ /* 0x000fe400078ec0ff */
[----:B------:R-:W-:Y:S02]  /*f110*/  LOP3.LUT R28, R30, 0x380, RZ, 0xc0, !PT ;  /* 0x000003801e1c7812 */ /* 0x000fe400078ec0ff */
[----:B------:R-:W-:Y:S02]  /*f120*/  SHF.R.U64 R8, R8, 0x3, RZ ;  /* 0x0000000308087819 */ /* 0x000fe400000012ff */
[----:B------:R-:W-:-:S02]  /*f130*/  IADD3 R151, P2, R128, 0xc040, RZ ;  /* 0x0000c04080977810 */ /* 0x000fc40007f5e0ff */
[----:B------:R-:W-:Y:S02]  /*f140*/  SHF.R.U64 R26, R26, 0x3, RZ ;  /* 0x000000031a1a7819 */ /* 0x000fe400000012ff */
[C---:B------:R-:W-:Y:S01]  /*f150*/  LOP3.LUT R97, R128.reuse, 0x380, RZ, 0xc0, !PT ;  /* 0x0000038080617812 */ /* 0x040fe200078ec0ff */
[--C-:B------:R-:W-:Y:S01]  /*f160*/  IMAD.X R93, RZ, RZ, R129.reuse, P2 ;  /* 0x000000ffff5d7224 */ /* 0x100fe200010e0681 */
[----:B------:R-:W-:Y:S02]  /*f170*/  IADD3 R122, P5, R128, 0x8060, RZ ;  /* 0x00008060807a7810 */ /* 0x000fe40007fbe0ff */
[----:B------:R-:W-:Y:S02]  /*f180*/  SHF.R.U64 R28, R28, 0x3, RZ ;  /* 0x000000031c1c7819 */ /* 0x000fe400000012ff */
[----:B------:R-:W-:Y:S01]  /*f190*/  IADD3 R118, P3, R128, 0x8020, RZ ;  /* 0x0000802080767810 */ /* 0x000fe20007f7e0ff */
[----:B------:R-:W-:Y:S01]  /*f1a0*/  IMAD.X R123, RZ, RZ, R129, P5 ;  /* 0x000000ffff7b7224 */ /* 0x000fe200028e0681 */
[----:B------:R-:W-:-:S02]  /*f1b0*/  LOP3.LUT R120, R8, R120, RZ, 0x3c, !PT ;  /* 0x0000007808787212 */ /* 0x000fc400078e3cff */
[----:B------:R-:W-:Y:S02]  /*f1c0*/  LOP3.LUT R114, R26, R96, RZ, 0x3c, !PT ;  /* 0x000000601a727212 */ /* 0x000fe400078e3cff */
[----:B------:R-:W-:Y:S02]  /*f1d0*/  LOP3.LUT R8, R151, 0x380, RZ, 0xc0, !PT ;  /* 0x0000038097087812 */ /* 0x000fe400078ec0ff */
[----:B------:R-:W-:Y:S02]  /*f1e0*/  SHF.R.U64 R97, R97, 0x3, RZ ;  /* 0x0000000361617819 */ /* 0x000fe400000012ff */
[----:B------:R-:W-:Y:S02]  /*f1f0*/  LOP3.LUT R108, R28, R30, RZ, 0x3c, !PT ;  /* 0x0000001e1c6c7212 */ /* 0x000fe400078e3cff */
[----:B------:R-:W-:Y:S02]  /*f200*/  LOP3.LUT R26, R122, 0x380, RZ, 0xc0, !PT ;  /* 0x000003807a1a7812 */ /* 0x000fe400078ec0ff */
[----:B------:R-:W-:-:S02]  /*f210*/  LOP3.LUT R28, R99, 0x380, RZ, 0xc0, !PT ;  /* 0x00000380631c7812 */ /* 0x000fc400078ec0ff */
[----:B------:R-:W-:Y:S02]  /*f220*/  LOP3.LUT R30, R118, 0x380, RZ, 0xc0, !PT ;  /* 0x00000380761e7812 */ /* 0x000fe400078ec0ff */
[----:B------:R-:W-:Y:S02]  /*f230*/  IADD3.X R119, RZ, R129, RZ, P3, !PT ;  /* 0x00000081ff777210 */ /* 0x000fe40001ffe4ff */
[C---:B------:R-:W-:Y:S02]  /*f240*/  IADD3 R124, P0, R128.reuse, 0xc000, RZ ;  /* 0x0000c000807c7810 */ /* 0x040fe40007f1e0ff */
[C---:B------:R-:W-:Y:S02]  /*f250*/  IADD3 R126, P1, R128.reuse, 0xc020, RZ ;  /* 0x0000c020807e7810 */ /* 0x040fe40007f3e0ff */
[----:B------:R-:W-:Y:S01]  /*f260*/  IADD3 R162, P3, R128, 0xc060, RZ ;  /* 0x0000c06080a27810 */ /* 0x000fe20007f7e0ff */
[--C-:B------:R-:W-:Y:S01]  /*f270*/  IMAD.X R125, RZ, RZ, R129.reuse, P0 ;  /* 0x000000ffff7d7224 */ /* 0x100fe200000e0681 */
[----:B------:R-:W-:Y:S01]  /*f280*/  SHF.R.U64 R8, R8, 0x3, RZ ;  /* 0x0000000308087819 */ /* 0x000fe200000012ff */
[--C-:B------:R-:W-:Y:S01]  /*f290*/  IMAD.X R127, RZ, RZ, R129.reuse, P1 ;  /* 0x000000ffff7f7224 */ /* 0x100fe200008e0681 */
[----:B------:R-:W-:Y:S01]  /*f2a0*/  LOP3.LUT R128, R97, R128, RZ, 0x3c, !PT ;  /* 0x0000008061807212 */ /* 0x000fe200078e3cff */
[----:B------:R-:W-:Y:S01]  /*f2b0*/  IMAD.X R97, RZ, RZ, R129, P3 ;  /* 0x000000ffff617224 */ /* 0x000fe200018e0681 */
[----:B------:R-:W-:-:S02]  /*f2c0*/  SHF.R.U64 R26, R26, 0x3, RZ ;  /* 0x000000031a1a7819 */ /* 0x000fc400000012ff */
[----:B------:R-:W-:Y:S02]  /*f2d0*/  SHF.R.U64 R28, R28, 0x3, RZ ;  /* 0x000000031c1c7819 */ /* 0x000fe400000012ff */
[----:B------:R-:W-:Y:S02]  /*f2e0*/  SHF.R.U64 R30, R30, 0x3, RZ ;  /* 0x000000031e1e7819 */ /* 0x000fe400000012ff */
[----:B------:R-:W-:Y:S02]  /*f2f0*/  LOP3.LUT R92, R8, R151, RZ, 0x3c, !PT ;  /* 0x00000097085c7212 */ /* 0x000fe400078e3cff */
[----:B------:R-:W-:Y:S02]  /*f300*/  LOP3.LUT R110, R32, 0x380, RZ, 0xc0, !PT ;  /* 0x00000380206e7812 */ /* 0x000fe400078ec0ff */
[----:B------:R-:W-:Y:S02]  /*f310*/  LOP3.LUT R122, R26, R122, RZ, 0x3c, !PT ;  /* 0x0000007a1a7a7212 */ /* 0x000fe400078e3cff */
[----:B------:R-:W-:-:S02]  /*f320*/  MOV R128, R128 ;  /* 0x0000008000807202 */ /* 0x000fc40000000f00 */
[----:B------:R-:W-:Y:S02]  /*f330*/  F2FP.BF16.F32.PACK_AB R8, R25, R24 ;  /* 0x000000181908723e */ /* 0x000fe400000010ff */
[----:B------:R-:W-:Y:S02]  /*f340*/  LOP3.LUT R116, R28, R99, RZ, 0x3c, !PT ;  /* 0x000000631c747212 */ /* 0x000fe400078e3cff */
[----:B------:R-:W-:Y:S01]  /*f350*/  LOP3.LUT R118, R30, R118, RZ, 0x3c, !PT ;  /* 0x000000761e767212 */ /* 0x000fe200078e3cff */
[----:B------:R1:W-:Y:S01]  /*f360*/  STSM.16.M88.4 [R128], R8 ;  /* 0x0000000880007844 */ /* 0x0003e20000000200 */
[----:B------:R-:W-:Y:S02]  /*f370*/  LOP3.LUT R26, R162, 0x380, RZ, 0xc0, !PT ;  /* 0x00000380a21a7812 */ /* 0x000fe400078ec0ff */
[----:B------:R-:W-:Y:S02]  /*f380*/  LOP3.LUT R28, R124, 0x380, RZ, 0xc0, !PT ;  /* 0x000003807c1c7812 */ /* 0x000fe400078ec0ff */
[----:B------:R-:W-:-:S02]  /*f390*/  LOP3.LUT R30, R126, 0x380, RZ, 0xc0, !PT ;  /* 0x000003807e1e7812 */ /* 0x000fc400078ec0ff */
[----:B------:R-:W-:Y:S02]  /*f3a0*/  SHF.R.U64 R110, R110, 0x3, RZ ;  /* 0x000000036e6e7819 */ /* 0x000fe400000012ff */
[----:B------:R-:W-:Y:S02]  /*f3b0*/  SHF.R.U64 R26, R26, 0x3, RZ ;  /* 0x000000031a1a7819 */ /* 0x000fe400000012ff */
[----:B------:R-:W-:Y:S02]  /*f3c0*/  SHF.R.U64 R28, R28, 0x3, RZ ;  /* 0x000000031c1c7819 */ /* 0x000fe400000012ff */
[----:B------:R-:W-:Y:S02]  /*f3d0*/  SHF.R.U64 R30, R30, 0x3, RZ ;  /* 0x000000031e1e7819 */ /* 0x000fe400000012ff */
[----:B------:R-:W-:Y:S02]  /*f3e0*/  MOV R100, R100 ;  /* 0x0000006400647202 */ /* 0x000fe40000000f00 */
[----:B-1----:R-:W-:-:S02]  /*f3f0*/  F2FP.BF16.F32.PACK_AB R8, R0, R12 ;  /* 0x0000000c0008723e */ /* 0x002fc400000010ff */
        /* <DEDUP_REMOVED lines=8> */
[----:B------:R-:W-:Y:S02]  /*f480*/  LOP3.LUT R96, R26, R162, RZ, 0x3c, !PT ;  /* 0x000000a21a607212 */ /* 0x000fe400078e3cff */
[----:B------:R-:W-:Y:S01]  /*f490*/  LOP3.LUT R124, R28, R124, RZ, 0x3c, !PT ;  /* 0x0000007c1c7c7212 */ /* 0x000fe200078e3cff */
[----:B------:R2:W-:Y:S01]  /*f4a0*/  STSM.16.M88.4 [R104], R12 ;  /* 0x0000000c68007844 */ /* 0x0005e20000000200 */
[----:B------:R-:W-:Y:S02]  /*f4b0*/  LOP3.LUT R126, R30, R126, RZ, 0x3c, !PT ;  /* 0x0000007e1e7e7212 */ /* 0x000fe400078e3cff */
[----:B------:R-:W-:Y:S02]  /*f4c0*/  MOV R106, R106 ;  /* 0x0000006a006a7202 */ /* 0x000fe40000000f00 */
[----:B------:R-:W-:-:S02]  /*f4d0*/  F2FP.BF16.F32.PACK_AB R24, R49, R161 ;  /* 0x000000a13118723e */ /* 0x000fc400000010ff */
[----:B------:R-:W-:Y:S02]  /*f4e0*/  F2FP.BF16.F32.PACK_AB R25, R51, R50 ;  /* 0x000000323319723e */ /* 0x000fe400000010ff */
[----:B------:R-:W-:Y:S02]  /*f4f0*/  F2FP.BF16.F32.PACK_AB R26, R53, R163 ;  /* 0x000000a3351a723e */ /* 0x000fe400000010ff */
[----:B------:R-:W-:Y:S02]  /*f500*/  MOV R108, R108 ;  /* 0x0000006c006c7202 */ /* 0x000fe40000000f00 */
[----:B------:R-:W-:Y:S01]  /*f510*/  F2FP.BF16.F32.PACK_AB R28, R57, R164 ;  /* 0x000000a4391c723e */ /* 0x000fe200000010ff */
[----:B------:R-:W-:Y:S01]  /*f520*/  STSM.16.M88.4 [R106], R24 ;  /* 0x000000186a007844 */ /* 0x000fe20000000200 */
[----:B------:R-:W-:Y:S02]  /*f530*/  F2FP.BF16.F32.PACK_AB R30, R61, R165 ;  /* 0x000000a53d1e723e */ /* 0x000fe400000010ff */
[----:B------:R-:W-:-:S02]  /*f540*/  MOV R110, R110 ;  /* 0x0000006e006e7202 */ /* 0x000fc40000000f00 */
[----:B-1----:R-:W-:Y:S01]  /*f550*/  F2FP.BF16.F32.PACK_AB R8, R65, R166 ;  /* 0x000000a64108723e */ /* 0x002fe200000010ff */
[----:B------:R-:W-:Y:S01]  /*f560*/  STSM.16.M88.4 [R108], R28 ;  /* 0x0000001c6c007844 */ /* 0x000fe20000000200 */
[----:B------:R-:W-:Y:S02]  /*f570*/  F2FP.BF16.F32.PACK_AB R9, R67, R66 ;  /* 0x000000424309723e */ /* 0x000fe400000010ff */
[----:B------:R-:W-:Y:S02]  /*f580*/  F2FP.BF16.F32.PACK_AB R10, R69, R167 ;  /* 0x000000a7450a723e */ /* 0x000fe400000010ff */
[----:B------:R-:W-:Y:S02]  /*f590*/  F2FP.BF16.F32.PACK_AB R11, R71, R70 ;  /* 0x00000046470b723e */ /* 0x000fe400000010ff */
[----:B------:R-:W-:Y:S02]  /*f5a0*/  MOV R112, R112 ;  /* 0x0000007000707202 */ /* 0x000fe40000000f00 */
[----:B--2---:R-:W-:Y:S01]  /*f5b0*/  F2FP.BF16.F32.PACK_AB R12, R73, R168 ;  /* 0x000000a8490c723e */ /* 0x004fe200000010ff */
[----:B------:R1:W-:Y:S01]  /*f5c0*/  STSM.16.M88.4 [R110], R8 ;  /* 0x000000086e007844 */ /* 0x0003e20000000200 */
[----:B------:R-:W-:-:S02]  /*f5d0*/  F2FP.BF16.F32.PACK_AB R13, R75, R74 ;  /* 0x0000004a4b0d723e */ /* 0x000fc400000010ff */
[----:B------:R-:W-:Y:S02]  /*f5e0*/  F2FP.BF16.F32.PACK_AB R14, R77, R169 ;  /* 0x000000a94d0e723e */ /* 0x000fe400000010ff */
[----:B------:R-:W-:Y:S02]  /*f5f0*/  F2FP.BF16.F32.PACK_AB R15, R79, R78 ;  /* 0x0000004e4f0f723e */ /* 0x000fe400000010ff */
[----:B------:R-:W-:Y:S02]  /*f600*/  MOV R114, R114 ;  /* 0x0000007200727202 */ /* 0x000fe40000000f00 */
[----:B------:R-:W-:Y:S01]  /*f610*/  F2FP.BF16.F32.PACK_AB R36, R81, R170 ;  /* 0x000000aa5124723e */ /* 0x000fe200000010ff */
[----:B------:R2:W-:Y:S01]  /*f620*/  STSM.16.M88.4 [R112], R12 ;  /* 0x0000000c70007844 */ /* 0x0005e20000000200 */
[----:B------:R-:W-:Y:S02]  /*f630*/  F2FP.BF16.F32.PACK_AB R37, R83, R82 ;  /* 0x000000525325723e */ /* 0x000fe400000010ff */
[----:B------:R-:W-:-:S02]  /*f640*/  F2FP.BF16.F32.PACK_AB R38, R85, R171 ;  /* 0x000000ab5526723e */ /* 0x000fc400000010ff */
[----:B------:R-:W-:Y:S02]  /*f650*/  F2FP.BF16.F32.PACK_AB R39, R87, R86 ;  /* 0x000000565727723e */ /* 0x000fe400000010ff */
[----:B------:R-:W-:Y:S02]  /*f660*/  MOV R116, R116 ;  /* 0x0000007400747202 */ /* 0x000fe40000000f00 */
[----:B------:R-:W-:Y:S01]  /*f670*/  F2FP.BF16.F32.PACK_AB R49, R91, R90 ;  /* 0x0000005a5b31723e */ /* 0x000fe200000010ff */
[----:B------:R-:W-:Y:S01]  /*f680*/  STSM.16.M88.4 [R114], R36 ;  /* 0x0000002472007844 */ /* 0x000fe20000000200 */
[----:B------:R-:W-:Y:S02]  /*f690*/  F2FP.BF16.F32.PACK_AB R50, R64, R173 ;  /* 0x000000ad4032723e */ /* 0x000fe400000010ff */
[----:B------:R-:W-:Y:S02]  /*f6a0*/  F2FP.BF16.F32.PACK_AB R51, R95, R94 ;  /* 0x0000005e5f33723e */ /* 0x000fe400000010ff */
[----:B------:R-:W-:-:S02]  /*f6b0*/  MOV R118, R118 ;  /* 0x0000007600767202 */ /* 0x000fc40000000f00 */
[----:B------:R-:W-:Y:S01]  /*f6c0*/  F2FP.BF16.F32.PACK_AB R64, R84, R174 ;  /* 0x000000ae5440723e */ /* 0x000fe200000010ff */
[----:B------:R-:W-:Y:S01]  /*f6d0*/  STSM.16.M88.4 [R116], R48 ;  /* 0x0000003074007844 */ /* 0x000fe20000000200 */
[----:B------:R-:W-:Y:S01]  /*f6e0*/  F2FP.BF16.F32.PACK_AB R65, R20, R98 ;  /* 0x000000621441723e */ /* 0x000fe200000010ff */
[----:B------:R-:W-:Y:S01]  /*f6f0*/  IMAD.WIDE R88, R3, 0x2, R88 ;  /* 0x0000000203587825 */ /* 0x000fe200078e0258 */
[----:B------:R-:W-:Y:S02]  /*f700*/  F2FP.BF16.F32.PACK_AB R66, R152, R175 ;  /* 0x000000af9842723e */ /* 0x000fe400000010ff */
[----:B------:R-:W-:Y:S01]  /*f710*/  F2FP.BF16.F32.PACK_AB R67, R103, R102 ;  /* 0x000000666743723e */ /* 0x000fe200000010ff */
[----:B------:R-:W-:Y:S01]  /*f720*/  IMAD.MOV.U32 R20, RZ, RZ, RZ ;  /* 0x000000ffff147224 */ /* 0x000fe200078e00ff */
[----:B------:R-:W-:Y:S02]  /*f730*/  MOV R120, R120 ;  /* 0x0000007800787202 */ /* 0x000fe40000000f00 */
[----:B-1----:R-:W-:Y:S01]  /*f740*/  F2FP.BF16.F32.PACK_AB R8, R153, R176 ;  /* 0x000000b09908723e */ /* 0x002fe200000010ff */
[----:B------:R-:W-:Y:S01]  /*f750*/  STSM.16.M88.4 [R118], R64 ;  /* 0x0000004076007844 */ /* 0x000fe20000000200 */
[----:B------:R-:W-:-:S02]  /*f760*/  F2FP.BF16.F32.PACK_AB R9, R40, R21 ;  /* 0x000000152809723e */ /* 0x000fc400000010ff */
[----:B------:R-:W-:Y:S02]  /*f770*/  F2FP.BF16.F32.PACK_AB R10, R154, R177 ;  /* 0x000000b19a0a723e */ /* 0x000fe400000010ff */
[----:B------:R-:W-:Y:S02]  /*f780*/  F2FP.BF16.F32.PACK_AB R11, R44, R43 ;  /* 0x0000002b2c0b723e */ /* 0x000fe400000010ff */
[----:B------:R-:W-:Y:S02]  /*f790*/  MOV R122, R122 ;  /* 0x0000007a007a7202 */ /* 0x000fe40000000f00 */
[----:B--2---:R-:W-:Y:S01]  /*f7a0*/  F2FP.BF16.F32.PACK_AB R12, R155, R178 ;  /* 0x000000b29b0c723e */ /* 0x004fe200000010ff */
[----:B------:R1:W-:Y:S01]  /*f7b0*/  STSM.16.M88.4 [R120], R8 ;  /* 0x0000000878007844 */ /* 0x0003e20000000200 */
[----:B------:R-:W-:Y:S02]  /*f7c0*/  F2FP.BF16.F32.PACK_AB R13, R52, R47 ;  /* 0x0000002f340d723e */ /* 0x000fe400000010ff */
[----:B------:R-:W-:-:S02]  /*f7d0*/  F2FP.BF16.F32.PACK_AB R14, R156, R179 ;  /* 0x000000b39c0e723e */ /* 0x000fc400000010ff */
[----:B------:R-:W-:Y:S02]  /*f7e0*/  F2FP.BF16.F32.PACK_AB R15, R60, R56 ;  /* 0x000000383c0f723e */ /* 0x000fe400000010ff */
[----:B------:R-:W-:Y:S02]  /*f7f0*/  MOV R124, R124 ;  /* 0x0000007c007c7202 */ /* 0x000fe40000000f00 */
[----:B------:R-:W-:Y:S01]  /*f800*/  F2FP.BF16.F32.PACK_AB R24, R157, R180 ;  /* 0x000000b49d18723e */ /* 0x000fe200000010ff */
[----:B------:R2:W-:Y:S01]  /*f810*/  STSM.16.M88.4 [R122], R12 ;  /* 0x0000000c7a007844 */ /* 0x0005e20000000200 */
[----:B------:R-:W-:Y:S02]  /*f820*/  F2FP.BF16.F32.PACK_AB R25, R72, R68 ;  /* 0x000000444819723e */ /* 0x000fe400000010ff */
[----:B------:R-:W-:Y:S02]  /*f830*/  F2FP.BF16.F32.PACK_AB R26, R158, R181 ;  /* 0x000000b59e1a723e */ /* 0x000fe400000010ff */
[----:B------:R-:W-:-:S02]  /*f840*/  F2FP.BF16.F32.PACK_AB R27, R80, R76 ;  /* 0x0000004c501b723e */ /* 0x000fc400000010ff */
[----:B------:R-:W-:Y:S02]  /*f850*/  ISETP.NE.U32.AND P0, PT, RZ, UR4, PT ;  /* 0x00000004ff007c0c */ /* 0x000fe4000bf05070 */
[----:B-1----:R-:W-:Y:S01]  /*f860*/  IADD3 R8, P1, R231, UR4, RZ ;  /* 0x00000004e7087c10 */ /* 0x002fe2000ff3e0ff */
[----:B------:R2:W-:Y:S01]  /*f870*/  STSM.16.M88.4 [R124], R24 ;  /* 0x000000187c007844 */ /* 0x0005e20000000200 */
[----:B------:R-:W-:Y:S02]  /*f880*/  MOV R126, R126 ;  /* 0x0000007e007e7202 */ /* 0x000fe40000000f00 */
[----:B------:R-:W-:Y:S02]  /*f890*/  F2FP.BF16.F32.PACK_AB R28, R159, R182 ;  /* 0x000000b69f1c723e */ /* 0x000fe400000010ff */
[----:B------:R-:W-:Y:S02]  /*f8a0*/  F2FP.BF16.F32.PACK_AB R29, R131, R130 ;  /* 0x00000082831d723e */ /* 0x000fe400000010ff */
[----:B------:R-:W-:-:S02]  /*f8b0*/  F2FP.BF16.F32.PACK_AB R30, R133, R132 ;  /* 0x00000084851e723e */ /* 0x000fc400000010ff */
[----:B------:R-:W-:Y:S02]  /*f8c0*/  F2FP.BF16.F32.PACK_AB R31, R135, R134 ;  /* 0x00000086871f723e */ /* 0x000fe400000010ff */
[----:B------:R-:W-:Y:S02]  /*f8d0*/  MOV R92, R92 ;  /* 0x0000005c005c7202 */ /* 0x000fe40000000f00 */
[----:B------:R-:W-:Y:S01]  /*f8e0*/  MOV R96, R96 ;  /* 0x0000006000607202 */ /* 0x000fe20000000f00 */
[----:B------:R2:W-:Y:S01]  /*f8f0*/  STSM.16.M88.4 [R126], R28 ;  /* 0x0000001c7e007844 */ /* 0x0005e20000000200 */
[----:B------:R-:W-:Y:S02]  /*f900*/  ISETP.NE.AND.EX P0, PT, RZ, UR5, PT, P0 ;  /* 0x00000005ff007c0c */ /* 0x000fe4000bf05300 */
[----:B------:R-:W-:Y:S01]  /*f910*/  IADD3.X R9, R232, UR5, RZ, P1, !PT ;  /* 0x00000005e8097c10 */ /* 0x000fe20008ffe4ff */
[----:B------:R-:W-:Y:S01]  /*f920*/  ULDC.64 UR4, c[0x0][0xce0] ;  /* 0x0003380000047ab9 */ /* 0x000fe20000000a00 */
[----:B------:R2:W-:Y:S01]  /*f930*/  STSM.16.M88.4 [R92], R136 ;  /* 0x000000885c007844 */ /* 0x0005e20000000200 */
[----:B------:R-:W-:-:S03]  /*f940*/  ISETP.NE.U32.AND P1, PT, RZ, UR4, PT ;  /* 0x00000004ff007c0c */ /* 0x000fc6000bf25070 */
[----:B------:R2:W-:Y:S01]  /*f950*/  STSM.16.M88.4 [R96], R144 ;  /* 0x0000009060007844 */ /* 0x0005e20000000200 */
[----:B------:R-:W-:Y:S01]  /*f960*/  BAR.SYNC.DEFER_BLOCKING 0x1, 0x100 ;  /* 0x0044000000007b1d */ /* 0x000fe20000010000 */
[----:B------:R-:W-:-:S13]  /*f970*/  ISETP.NE.AND.EX P1, PT, RZ, UR5, PT, P1 ;  /* 0x00000005ff007c0c */ /* 0x000fda000bf25310 */
[----:B------:R-:W-:Y:S01]  /*f980*/  @P1 IADD3 R6, P2, R231, UR4, RZ ;  /* 0x00000004e7061c10 */ /* 0x000fe2000ff5e0ff */
[----:B------:R-:W-:Y:S02]  /*f990*/  ULDC UR4, c[0x0][0xb88] ;  /* 0x0002e20000047ab9 */ /* 0x000fe40000000800 */
[----:B------:R-:W-:Y:S01]  /*f9a0*/  IMAD.U32 R3, RZ, RZ, UR4 ;  /* 0x00000004ff037e24 */ /* 0x000fe2000f8e00ff */
[----:B------:R-:W-:Y:S01]  /*f9b0*/  @P1 IADD3.X R7, R232, UR5, RZ, P2, !PT ;  /* 0x00000005e8071c10 */ /* 0x000fe200097fe4ff */
[----:B------:R2:W5:Y:S01]  /*f9c0*/  @P0 LDG.E R20, desc[UR60][R8.64] ;  /* 0x0000003c08140981 */ /* 0x000562000c1e1900 */
[----:B------:R-:W-:-:S03]  /*f9d0*/  IADD3 R11, P4, R88, 0x1000, RZ ;  /* 0x00001000580b7810 */ /* 0x000fc60007f9e0ff */
[----:B------:R2:W5:Y:S01]  /*f9e0*/  @P1 LDG.E R3, desc[UR60][R6.64] ;  /* 0x0000003c06031981 */ /* 0x000562000c1e1900 */
[----:B------:R-:W-:Y:S09]  /*f9f0*/  @P1 BRA `(.L_x_8293) ;  /* 0x0000000000101947 */ /* 0x000ff20003800000 */
[----:B------:R-:W-:Y:S05]  /*fa00*/  @!P0 BRA `(.L_x_8293) ;  /* 0x00000000000c8947 */ /* 0x000fea0003800000 */
[----:B------:R-:W3:Y:S04]  /*fa10*/  LDG.E R0, desc[UR60][R8.64] ;  /* 0x0000003c08007981 */ /* 0x000ee8000c1e1900 */
[----:B-----5:R-:W3:Y:S02]  /*fa20*/  LDG.E R3, desc[UR60][R8.64+0x4] ;  /* 0x0000043c08037981 */ /* 0x020ee4000c1e1900 */
[----:B---3--:R-:W-:-:S07]  /*fa30*/  IMAD.IADD R3, R3, 0x1, -R0 ;  /* 0x0000000103037824 */ /* 0x008fce00078e0a00 */
.L_x_8293:
[----:B------:R-:W3:Y:S01]  /*fa40*/  LDL.LU R0, [R1+0x84] ;  /* 0x0000840001007983 */ /* 0x000ee20000300800 */
[----:B--2---:R-:W-:Y:S01]  /*fa50*/  LOP3.LUT R8, R11, 0x380, RZ, 0xc0, !PT ;  /* 0x000003800b087812 */ /* 0x004fe200078ec0ff */
[----:B------:R-:W-:Y:S02]  /*fa60*/  ULDC.64 UR4, c[0x0][0xc70] ;  /* 0x00031c0000047ab9 */ /* 0x000fe40000000a00 */
[----:B------:R-:W2:Y:S01]  /*fa70*/  LDL R14, [R1+0x90] ;  /* 0x00009000010e7983 */ /* 0x000ea20000100800 */
[----:B------:R-:W-:Y:S02]  /*fa80*/  SHF.R.U64 R8, R8, 0x3, RZ ;  /* 0x0000000308087819 */ /* 0x000fe400000012ff */
[----:B------:R-:W-:Y:S02]  /*fa90*/  SHF.R.S32.HI R32, RZ, 0x1f, R230 ;  /* 0x0000001fff207819 */ /* 0x000fe400000114e6 */
[----:B------:R-:W-:Y:S02]  /*faa0*/  LOP3.LUT R8, R8, R11, RZ, 0x3c, !PT ;  /* 0x0000000b08087212 */ /* 0x000fe400078e3cff */
[----:B-----5:R-:W-:Y:S01]  /*fab0*/  SHF.R.S32.HI R21, RZ, 0x1f, R20 ;  /* 0x0000001fff157819 */ /* 0x020fe20000011414 */
[----:B------:R-:W-:Y:S01]  /*fac0*/  IMAD R7, R32, UR4, RZ ;  /* 0x0000000420077c24 */ /* 0x000fe2000f8e02ff */
[----:B------:R-:W-:-:S02]  /*fad0*/  SEL R233, R233, RZ, !P0 ;  /* 0x000000ffe9e97207 */ /* 0x000fc40004000000 */
[----:B------:R-:W-:Y:S01]  /*fae0*/  IADD3 R13, P5, R88, 0x2000, RZ ;  /* 0x00002000580d7810 */ /* 0x000fe20007fbe0ff */
[----:B------:R-:W-:Y:S01]  /*faf0*/  IMAD R9, R230, UR5, R7 ;  /* 0x00000005e6097c24 */ /* 0x000fe2000f8e0207 */
[----:B------:R-:W-:Y:S01]  /*fb00*/  IADD3 R37, P2, R88, 0x5000, RZ ;  /* 0x0000500058257810 */ /* 0x000fe20007f5e0ff */
[----:B------:R-:W-:Y:S01]  /*fb10*/  IMAD.WIDE.U32 R6, R230, UR4, R20 ;  /* 0x00000004e6067c25 */ /* 0x000fe2000f8e0014 */
[----:B------:R-:W-:Y:S01]  /*fb20*/  ULDC.64 UR4, c[0x0][0xc78] ;  /* 0x00031e0000047ab9 */ /* 0x000fe20000000a00 */
[----:B------:R-:W-:Y:S02]  /*fb30*/  IADD3 R29, P1, R88, 0x4000, RZ ;  /* 0x00004000581d7810 */ /* 0x000fe40007f3e0ff */
[----:B------:R-:W-:Y:S01]  /*fb40*/  IMAD.IADD R7, R7, 0x1, R9 ;  /* 0x0000000107077824 */ /* 0x000fe200078e0209 */
[----:B------:R-:W-:Y:S02]  /*fb50*/  LOP3.LUT R12, R13, 0x380, RZ, 0xc0, !PT ;  /* 0x000003800d0c7812 */ /* 0x000fe400078ec0ff */
[----:B------:R-:W-:Y:S01]  /*fb60*/  LOP3.LUT R36, R37, 0x380, RZ, 0xc0, !PT ;  /* 0x0000038025247812 */ /* 0x000fe200078ec0ff */
[----:B------:R-:W-:Y:S01]  /*fb70*/  IMAD.WIDE.U32 R6, R233, UR4, R6 ;  /* 0x00000004e9067c25 */ /* 0x000fe2000f8e0006 */
[----:B------:R-:W-:-:S02]  /*fb80*/  LOP3.LUT R28, R29, 0x380, RZ, 0xc0, !PT ;  /* 0x000003801d1c7812 */ /* 0x000fc400078ec0ff */
[----:B------:R-:W-:Y:S02]  /*fb90*/  SHF.R.U64 R12, R12, 0x3, RZ ;  /* 0x000000030c0c7819 */ /* 0x000fe400000012ff */
[----:B------:R-:W-:Y:S02]  /*fba0*/  SHF.R.U64 R36, R36, 0x3, RZ ;  /* 0x0000000324247819 */ /* 0x000fe400000012ff */
[----:B------:R-:W-:Y:S02]  /*fbb0*/  SHF.R.U64 R28, R28, 0x3, RZ ;  /* 0x000000031c1c7819 */ /* 0x000fe400000012ff */
[----:B------:R-:W-:Y:S01]  /*fbc0*/  LOP3.LUT R12, R12, R13, RZ, 0x3c, !PT ;  /* 0x0000000d0c0c7212 */ /* 0x000fe200078e3cff */
[--C-:B------:R-:W-:Y:S01]  /*fbd0*/  IMAD.X R13, RZ, RZ, R89.reuse, P5 ;  /* 0x000000ffff0d7224 */ /* 0x100fe200028e0659 */
[----:B------:R-:W-:Y:S01]  /*fbe0*/  LOP3.LUT R36, R36, R37, RZ, 0x3c, !PT ;  /* 0x0000002524247212 */ /* 0x000fe200078e3cff */
[----:B------:R-:W-:Y:S01]  /*fbf0*/  IMAD.X R37, RZ, RZ, R89, P2 ;  /* 0x000000ffff257224 */ /* 0x000fe200010e0659 */
[----:B------:R-:W-:-:S02]  /*fc00*/  IADD3 R49, P5, R88, 0x8000, RZ ;  /* 0x0000800058317810 */ /* 0x000fc40007fbe0ff */
[----:B------:R-:W-:Y:S01]  /*fc10*/  LOP3.LUT R28, R28, R29, RZ, 0x3c, !PT ;  /* 0x0000001d1c1c7212 */ /* 0x000fe200078e3cff */
[----:B------:R-:W-:Y:S01]  /*fc20*/  IMAD.X R29, RZ, RZ, R89, P1 ;  /* 0x000000ffff1d7224 */ /* 0x000fe200008e0659 */
[C---:B------:R-:W-:Y:S02]  /*fc30*/  IADD3 R61, P2, R88.reuse, 0xb000, RZ ;  /* 0x0000b000583d7810 */ /* 0x040fe40007f5e0ff */
[----:B------:R-:W-:Y:S02]  /*fc40*/  IADD3 R57, P1, R88, 0xa000, RZ ;  /* 0x0000a00058397810 */ /* 0x000fe40007f3e0ff */
[----:B------:R-:W-:Y:S02]  /*fc50*/  LOP3.LUT R48, R49, 0x380, RZ, 0xc0, !PT ;  /* 0x0000038031307812 */ /* 0x000fe400078ec0ff */
[----:B------:R-:W-:Y:S02]  /*fc60*/  LOP3.LUT R60, R61, 0x380, RZ, 0xc0, !PT ;  /* 0x000003803d3c7812 */ /* 0x000fe400078ec0ff */
        /* <DEDUP_REMOVED lines=11> */
[----:B------:R-:W-:-:S04]  /*fd20*/  LOP3.LUT R72, R73, 0x380, RZ, 0xc0, !PT ;  /* 0x0000038049487812 */ /* 0x000fc800078ec0ff */
[----:B------:R-:W-:-:S04]  /*fd30*/  SHF.R.U64 R72, R72, 0x3, RZ ;  /* 0x0000000348487819 */ /* 0x000fc800000012ff */
[----:B------:R-:W-:Y:S01]  /*fd40*/  LOP3.LUT R72, R72, R73, RZ, 0x3c, !PT ;  /* 0x0000004948487212 */ /* 0x000fe200078e3cff */
[----:B------:R-:W-:Y:S01]  /*fd50*/  IMAD.X R73, RZ, RZ, R89, P5 ;  /* 0x000000ffff497224 */ /* 0x000fe200028e0659 */
[--C-:B------:R-:W-:Y:S01]  /*fd60*/  SHF.R.S32.HI R81, RZ, 0x1f, R201.reuse ;  /* 0x0000001fff517819 */ /* 0x100fe200000114c9 */
[----:B------:R-:W-:Y:S02]  /*fd70*/  IMAD.MOV.U32 R80, RZ, RZ, R201 ;  /* 0x000000ffff507224 */ /* 0x000fe400078e00c9 */
[----:B------:R-:W-:Y:S01]  /*fd80*/  IMAD R85, R236, -0x80, R3 ;  /* 0xffffff80ec557824 */ /* 0x000fe200078e0203 */
[----:B------:R-:W-:Y:S01]  /*fd90*/  SHF.R.S32.HI R227, RZ, 0x1f, R226 ;  /* 0x0000001fffe37819 */ /* 0x000fe200000114e2 */
[----:B------:R-:W-:Y:S01]  /*fda0*/  VIADD R82, R226, 0x20 ;  /* 0x00000020e2527836 */ /* 0x000fe20000000000 */
[----:B------:R-:W-:Y:S01]  /*fdb0*/  BSSY B1, `(.L_x_8294) ;  /* 0x0000084000017945 */ /* 0x000fe20003800000 */
[----:B---3--:R-:W-:Y:S02]  /*fdc0*/  SEL R0, R0, RZ, !P0 ;  /* 0x000000ff00007207 */ /* 0x008fe40004000000 */
[----:B------:R-:W-:Y:S01]  /*fdd0*/  IADD3 R25, P0, R88, 0x3000, RZ ;  /* 0x0000300058197810 */ /* 0x000fe20007f1e0ff */
[----:B--2---:R-:W-:-:S02]  /*fde0*/  IMAD R11, R236, 0x80, R14 ;  /* 0x00000080ec0b7824 */ /* 0x004fc400078e020e */
[----:B------:R-:W1:Y:S01]  /*fdf0*/  S2R R14, SR_TID.X ;  /* 0x00000000000e7919 */ /* 0x000e620000002100 */
[----:B------:R-:W-:Y:S01]  /*fe00*/  IMAD R10, R0, UR4, RZ ;  /* 0x00000004000a7c24 */ /* 0x000fe2000f8e02ff */
[----:B------:R-:W-:Y:S02]  /*fe10*/  LOP3.LUT R24, R25, 0x380, RZ, 0xc0, !PT ;  /* 0x0000038019187812 */ /* 0x000fe400078ec0ff */
[----:B------:R-:W-:Y:S01]  /*fe20*/  SHF.R.S32.HI R9, RZ, 0x1f, R11 ;  /* 0x0000001fff097819 */ /* 0x000fe2000001140b */
[----:B------:R-:W-:Y:S01]  /*fe30*/  IMAD R10, R233, UR5, R10 ;  /* 0x00000005e90a7c24 */ /* 0x000fe2000f8e020a */
[----:B------:R-:W-:Y:S01]  /*fe40*/  IADD3 R6, P3, R11, R6, RZ ;  /* 0x000000060b067210 */ /* 0x000fe20007f7e0ff */
[----:B------:R-:W-:Y:S01]  /*fe50*/  ULDC.64 UR4, c[0x0][0xc40] ;  /* 0x0003100000047ab9 */ /* 0x000fe20000000a00 */
[----:B------:R-:W-:Y:S02]  /*fe60*/  SHF.R.U64 R24, R24, 0x3, RZ ;  /* 0x0000000318187819 */ /* 0x000fe400000012ff */
[----:B------:R-:W-:-:S02]  /*fe70*/  IADD3.X R9, R9, R7, R10, P3, !PT ;  /* 0x0000000709097210 */ /* 0x000fc40001ffe40a */
[----:B------:R-:W-:Y:S02]  /*fe80*/  LEA R58, P3, R6, UR4, 0x2 ;  /* 0x00000004063a7c11 */ /* 0x000fe4000f8610ff */
[----:B------:R-:W-:Y:S01]  /*fe90*/  LOP3.LUT R24, R24, R25, RZ, 0x3c, !PT ;  /* 0x0000001918187212 */ /* 0x000fe200078e3cff */
[----:B------:R-:W-:Y:S01]  /*fea0*/  IMAD.X R25, RZ, RZ, R89, P0 ;  /* 0x000000ffff197224 */ /* 0x000fe200000e0659 */
[----:B------:R-:W-:Y:S01]  /*feb0*/  LEA.HI.X R59, R6, UR5, R9, 0x2, P3 ;  /* 0x00000005063b7c11 */ /* 0x000fe200098f1409 */
[----:B------:R-:W-:Y:S01]  /*fec0*/  IMAD.X R9, RZ, RZ, R89, P4 ;  /* 0x000000ffff097224 */ /* 0x000fe200020e0659 */
[C---:B------:R-:W-:Y:S01]  /*fed0*/  IADD3 R53, P0, R88.reuse, 0x9000, RZ ;  /* 0x0000900058357810 */ /* 0x040fe20007f1e0ff */
[----:B------:R-:W-:Y:S01]  /*fee0*/  VIADD R6, R11, 0x8 ;  /* 0x000000080b067836 */ /* 0x000fe20000000000 */
[C---:B------:R-:W-:Y:S01]  /*fef0*/  IADD3 R41, P3, R88.reuse, 0x6000, RZ ;  /* 0x0000600058297810 */ /* 0x040fe20007f7e0ff */
[----:B------:R-:W-:Y:S01]  /*ff00*/  ULDC.64 UR4, c[0x0][0xba0] ;  /* 0x0002e80000047ab9 */ /* 0x000fe20000000a00 */
[----:B------:R-:W-:-:S02]  /*ff10*/  IADD3 R45, P4, R88, 0x7000, RZ ;  /* 0x00007000582d7810 */ /* 0x000fc40007f9e0ff */
[----:B------:R-:W-:Y:S02]  /*ff20*/  LOP3.LUT R52, R53, 0x380, RZ, 0xc0, !PT ;  /* 0x0000038035347812 */ /* 0x000fe400078ec0ff */
[----:B------:R-:W-:Y:S02]  /*ff30*/  LOP3.LUT R40, R41, 0x380, RZ, 0xc0, !PT ;  /* 0x0000038029287812 */ /* 0x000fe400078ec0ff */
[----:B------:R-:W-:Y:S02]  /*ff40*/  LOP3.LUT R44, R45, 0x380, RZ, 0xc0, !PT ;  /* 0x000003802d2c7812 */ /* 0x000fe400078ec0ff */
[----:B------:R-:W-:Y:S01]  /*ff50*/  SHF.R.U64 R52, R52, 0x3, RZ ;  /* 0x0000000334347819 */ /* 0x000fe200000012ff */
[----:B-1----:R-:W-:Y:S01]  /*ff60*/  VIADD R15, R14, 0xffffff80 ;  /* 0xffffff800e0f7836 */ /* 0x002fe20000000000 */
[----:B------:R-:W-:Y:S02]  /*ff70*/  SHF.R.U64 R40, R40, 0x3, RZ ;  /* 0x0000000328287819 */ /* 0x000fe400000012ff */
[----:B------:R-:W-:-:S02]  /*ff80*/  SHF.R.U64 R44, R44, 0x3, RZ ;  /* 0x000000032c2c7819 */ /* 0x000fc400000012ff */
[----:B------:R-:W-:Y:S02]  /*ff90*/  SHF.R.S32.HI R14, RZ, 0x1f, R15 ;  /* 0x0000001fff0e7819 */ /* 0x000fe4000001140f */
[----:B------:R-:W-:Y:S02]  /*ffa0*/  LOP3.LUT R52, R52, R53, RZ, 0x3c, !PT ;  /* 0x0000003534347212 */ /* 0x000fe400078e3cff */
[----:B------:R-:W-:Y:S02]  /*ffb0*/  LEA.HI R14, R14, R15, RZ, 0x7 ;  /* 0x0000000f0e0e7211 */ /* 0x000fe400078f38ff */
[----:B------:R-:W-:Y:S01]  /*ffc0*/  LOP3.LUT R40, R40, R41, RZ, 0x3c, !PT ;  /* 0x0000002928287212 */ /* 0x000fe200078e3cff */
[--C-:B------:R-:W-:Y:S01]  /*ffd0*/  IMAD.X R41, RZ, RZ, R89.reuse, P3 ;  /* 0x000000ffff297224 */ /* 0x100fe200018e0659 */
[----:B------:R-:W-:Y:S02]  /*ffe0*/  LOP3.LUT R14, R14, 0xffffff80, RZ, 0xc0, !PT ;  /* 0xffffff800e0e7812 */ /* 0x000fe400078ec0ff */
[----:B------:R-:W-:Y:S01]  /*fff0*/  LOP3.LUT R44, R44, R45, RZ, 0x3c, !PT ;  /* 0x0000002d2c2c7212 */ /* 0x000fe200078e3cff */
[----:B------:R-:W-:Y:S01]  /*10000*/  IMAD.X R45, RZ, RZ, R89, P4 ;  /* 0x000000ffff2d7224 */ /* 0x000fe200020e0659 */
[----:B------:R-:W-:Y:S01]  /*10010*/  IADD3.X R53, RZ, R89, RZ, P0, !PT ;  /* 0x00000059ff357210 */ /* 0x000fe200007fe4ff */
[----:B------:R-:W-:Y:S01]  /*10020*/  IMAD.IADD R14, R15, 0x1, -R14 ;  /* 0x000000010f0e7824 */ /* 0x000fe200078e0a0e */
[----:B------:R-:W-:-:S02]  /*10030*/  IADD3 R65, P3, R88, 0xc000, RZ ;  /* 0x0000c00058417810 */ /* 0x000fc40007f7e0ff */
[----:B------:R-:W-:Y:S02]  /*10040*/  IADD3 R69, P4, R88, 0xd000, RZ ;  /* 0x0000d00058457810 */ /* 0x000fe40007f9e0ff */
[----:B------:R-:W-:Y:S02]  /*10050*/  LOP3.LUT P0, RZ, R14, 0x3, RZ, 0xc0, !PT ;  /* 0x000000030eff7812 */ /* 0x000fe4000780c0ff */
[----:B------:R-:W-:Y:S02]  /*10060*/  IADD3 R7, P2, R88, 0xf000, RZ ;  /* 0x0000f00058077810 */ /* 0x000fe40007f5e0ff */
[----:B------:R-:W-:Y:S02]  /*10070*/  ISETP.GE.OR P1, PT, R11, R3, P0 ;  /* 0x000000030b00720c */ /* 0x000fe40000726670 */
[----:B------:R-:W-:Y:S01]  /*10080*/  LOP3.LUT R64, R65, 0x380, RZ, 0xc0, !PT ;  /* 0x0000038041407812 */ /* 0x000fe200078ec0ff */
[----:B------:R-:W-:Y:S01]  /*10090*/  IMAD.X R77, RZ, RZ, R89, P2 ;  /* 0x000000ffff4d7224 */ /* 0x000fe200010e0659 */
[----:B------:R-:W-:-:S02]  /*100a0*/  LOP3.LUT R68, R69, 0x380, RZ, 0xc0, !PT ;  /* 0x0000038045447812 */ /* 0x000fc400078ec0ff */
[----:B------:R-:W-:Y:S02]  /*100b0*/  ISETP.GE.OR P0, PT, R6, R3, P0 ;  /* 0x000000030600720c */ /* 0x000fe40000706670 */
[----:B------:R-:W-:Y:S02]  /*100c0*/  LOP3.LUT R6, R7, 0x380, RZ, 0xc0, !PT ;  /* 0x0000038007067812 */ /* 0x000fe400078ec0ff */
[----:B------:R-:W-:Y:S02]  /*100d0*/  LOP3.LUT R11, R88, 0x380, RZ, 0xc0, !PT ;  /* 0x00000380580b7812 */ /* 0x000fe400078ec0ff */
[----:B------:R-:W-:Y:S01]  /*100e0*/  SHF.R.U64 R64, R64, 0x3, RZ ;  /* 0x0000000340407819 */ /* 0x000fe200000012ff */
[----:B------:R-:W-:Y:S01]  /*100f0*/  IMAD R21, R21, UR4, RZ ;  /* 0x0000000415157c24 */ /* 0x000fe2000f8e02ff */
[----:B------:R-:W-:Y:S01]  /*10100*/  SHF.R.U64 R68, R68, 0x3, RZ ;  /* 0x0000000344447819 */ /* 0x000fe200000012ff */
[----:B------:R-:W-:Y:S01]  /*10110*/  @!P1 STG.E desc[UR60][R58.64], R5 ;  /* 0x000000053a009986 */ /* 0x000fe2000c10193c */
[----:B------:R-:W-:-:S02]  /*10120*/  SHF.R.U64 R6, R6, 0x3, RZ ;  /* 0x0000000306067819 */ /* 0x000fc400000012ff */
[----:B------:R-:W-:Y:S01]  /*10130*/  SHF.R.U64 R11, R11, 0x3, RZ ;  /* 0x000000030b0b7819 */ /* 0x000fe200000012ff */
[----:B------:R1:W-:Y:S01]  /*10140*/  @!P0 STG.E desc[UR60][R58.64+0x20], R4 ;  /* 0x000020043a008986 */ /* 0x0003e2000c10193c */
[----:B------:R-:W-:Y:S01]  /*10150*/  LOP3.LUT R64, R64, R65, RZ, 0x3c, !PT ;  /* 0x0000004140407212 */ /* 0x000fe200078e3cff */
[--C-:B------:R-:W-:Y:S01]  /*10160*/  IMAD.X R65, RZ, RZ, R89.reuse, P3 ;  /* 0x000000ffff417224 */ /* 0x100fe200018e0659 */
[----:B------:R-:W-:Y:S01]  /*10170*/  LOP3.LUT R68, R68, R69, RZ, 0x3c, !PT ;  /* 0x0000004544447212 */ /* 0x000fe200078e3cff */
[----:B------:R-:W-:Y:S01]  /*10180*/  IMAD.X R69, RZ, RZ, R89, P4 ;  /* 0x000000ffff457224 */ /* 0x000fe200020e0659 */
[----:B------:R-:W-:Y:S01]  /*10190*/  LOP3.LUT R76, R6, R7, RZ, 0x3c, !PT ;  /* 0x00000007064c7212 */ /* 0x000fe200078e3cff */
[----:B------:R-:W5:Y:S01]  /*101a0*/  LD.E.128 R12, desc[UR60][R12.64] ;  /* 0x0000003c0c0c7980 */ /* 0x000f62000c101d00 */
[----:B------:R-:W-:Y:S01]  /*101b0*/  LOP3.LUT R88, R11, R88, RZ, 0x3c, !PT ;  /* 0x000000580b587212 */ /* 0x000fe200078e3cff */
[C---:B------:R-:W-:Y:S02]  /*101c0*/  IMAD.WIDE.U32 R80, R20.reuse, UR4, R80 ;  /* 0x0000000414507c25 */ /* 0x040fe4000f8e0050 */
[----:B------:R-:W5:Y:S02]  /*101d0*/  LD.E.128 R8, desc[UR60][R8.64] ;  /* 0x0000003c08087980 */ /* 0x000f64000c101d00 */
[----:B------:R-:W-:Y:S01]  /*101e0*/  IMAD R21, R20, UR5, R21 ;  /* 0x0000000514157c24 */ /* 0x000fe2000f8e0215 */
[----:B------:R-:W-:Y:S01]  /*101f0*/  ULDC.64 UR4, c[0x0][0xbe0] ;  /* 0x0002f80000047ab9 */ /* 0x000fe20000000a00 */
[----:B-1----:R1:W5:Y:S04]  /*10200*/  LD.E.128 R4, desc[UR60][R88.64] ;  /* 0x0000003c58047980 */ /* 0x002368000c101d00 */
        /* <DEDUP_REMOVED lines=13> */
[----:B------:R-:W-:Y:S01]  /*102e0*/  @!PT LDS RZ, [RZ] ;  /* 0x00000000fffff984 */ /* 0x000fe20000000800 */
[----:B------:R-:W-:Y:S01]  /*102f0*/  @!PT LDS RZ, [RZ] ;  /* 0x00000000fffff984 */ /* 0x000fe20000000800 */
[----:B------:R-:W-:Y:S01]  /*10300*/  @!PT LDS RZ, [RZ] ;  /* 0x00000000fffff984 */ /* 0x000fe20000000800 */
[----:B------:R-:W-:Y:S01]  /*10310*/  @!PT LDS RZ, [RZ] ;  /* 0x00000000fffff984 */ /* 0x000fe20000000800 */
[----:B------:R2:W-:Y:S06]  /*10320*/  MEMBAR.ALL.CTA ;  /* 0x0000000000007992 */ /* 0x0005ec0000008000 */
[----:B--2---:R-:W2:Y:S01]  /*10330*/  FENCE.VIEW.ASYNC.S ;  /* 0x00000000000073c6 */ /* 0x004ea20000000000 */
[----:B------:R-:W-:-:S02]  /*10340*/  IMAD.IADD R81, R81, 0x1, R21 ;  /* 0x0000000151517824 */ /* 0x000fc400078e0215 */
[----:B------:R-:W-:Y:S02]  /*10350*/  IMAD R21, R32, UR4, RZ ;  /* 0x0000000420157c24 */ /* 0x000fe4000f8e02ff */
[----:B------:R-:W-:Y:S02]  /*10360*/  VIADD R32, R226, 0x60 ;  /* 0x00000060e2207836 */ /* 0x000fe40000000000 */
[----:B------:R-:W-:Y:S01]  /*10370*/  IMAD R83, R230, UR5, R21 ;  /* 0x00000005e6537c24 */ /* 0x000fe2000f8e0215 */
[-C--:B------:R-:W-:Y:S01]  /*10380*/  ISETP.GE.AND P3, PT, R226, R85.reuse, PT ;  /* 0x00000055e200720c */ /* 0x080fe20003f66270 */
[----:B------:R-:W-:Y:S01]  /*10390*/  IMAD.WIDE.U32 R20, R230, UR4, R80 ;  /* 0x00000004e6147c25 */ /* 0x000fe2000f8e0050 */
[----:B------:R-:W-:Y:S01]  /*103a0*/  ULDC.64 UR4, c[0x0][0xbe8] ;  /* 0x0002fa0000047ab9 */ /* 0x000fe20000000a00 */
[----:B------:R-:W-:Y:S02]  /*103b0*/  ISETP.GE.AND P1, PT, R32, R85, PT ;  /* 0x000000552000720c */ /* 0x000fe40003f26270 */
[----:B------:R-:W-:-:S02]  /*103c0*/  IMAD R32, R0, UR4, RZ ;  /* 0x0000000400207c24 */ /* 0x000fc4000f8e02ff */
[----:B------:R-:W-:Y:S02]  /*103d0*/  VIADD R0, R18, 0x32420 ;  /* 0x0003242012007836 */ /* 0x000fe40000000000 */
[----:B------:R-:W-:Y:S02]  /*103e0*/  VIADD R3, R226, 0x40 ;  /* 0x00000040e2037836 */ /* 0x000fe40000000000 */
[----:B------:R-:W-:Y:S01]  /*103f0*/  IMAD.IADD R21, R21, 0x1, R83 ;  /* 0x0000000115157824 */ /* 0x000fe200078e0253 */
[----:B------:R-:W-:Y:S02]  /*10400*/  PRMT R0, RZ, 0x654, R0 ;  /* 0x00000654ff007816 */ /* 0x000fe40000000000 */
[-C--:B------:R-:W-:Y:S01]  /*10410*/  ISETP.GE.AND P0, PT, R3, R85.reuse, PT ;  /* 0x000000550300720c */ /* 0x080fe20003f06270 */
[C---:B------:R-:W-:Y:S01]  /*10420*/  IMAD R3, R233.reuse, UR5, R32 ;  /* 0x00000005e9037c24 */ /* 0x040fe2000f8e0220 */
[----:B--2---:R1:W-:Y:S01]  /*10430*/  SYNCS.ARRIVE.TRANS64.RED.A1T0 RZ, [R0+URZ], RZ ;  /* 0x000000ff00ff79a7 */ /* 0x0043e2000810043f */
[----:B------:R-:W-:Y:S01]  /*10440*/  IMAD.WIDE.U32 R20, R233, UR4, R20 ;  /* 0x00000004e9147c25 */ /* 0x000fe2000f8e0014 */
[----:B------:R-:W-:-:S03]  /*10450*/  ISETP.GE.AND P2, PT, R82, R85, PT ;  /* 0x000000555200720c */ /* 0x000fc60003f46270 */
[----:B------:R-:W-:-:S04]  /*10460*/  IMAD.WIDE R82, R236, 0x80, R226 ;  /* 0x00000080ec527825 */ /* 0x000fc800078e02e2 */
[----:B------:R-:W-:Y:S01]  /*10470*/  IMAD.IADD R87, R21, 0x1, R3 ;  /* 0x0000000115577824 */ /* 0x000fe200078e0203 */
[----:B-1----:R-:W-:Y:S06]  /*10480*/  @P3 BRA `(.L_x_8295) ;  /* 0x0000000000583947 */ /* 0x002fec0003800000 */
[----:B------:R-:W-:Y:S01]  /*10490*/  ULDC.64 UR4, c[0x0][0xbd8] ;  /* 0x0002f60000047ab9 */ /* 0x000fe20000000a00 */
[----:B------:R-:W-:Y:S01]  /*104a0*/  IMAD.MOV.U32 R80, RZ, RZ, R20 ;  /* 0x000000ffff507224 */ /* 0x000fe200078e0014 */
[----:B------:R-:W-:Y:S01]  /*104b0*/  ULDC UR6, c[0x0][0xb8c] ;  /* 0x0002e30000067ab9 */ /* 0x000fe20000000800 */
[----:B------:R-:W-:Y:S01]  /*104c0*/  IMAD R3, R83, UR4, RZ ;  /* 0x0000000453037c24 */ /* 0x000fe2000f8e02ff */
[----:B------:R-:W-:Y:S01]  /*104d0*/  ISETP.GE.AND P5, PT, R201, UR6, PT ;  /* 0x00000006c9007c0c */ /* 0x000fe2000bfa6270 */
[----:B------:R-:W-:Y:S02]  /*104e0*/  IMAD.MOV.U32 R81, RZ, RZ, R87 ;  /* 0x000000ffff517224 */ /* 0x000fe400078e0057 */
[C---:B------:R-:W-:Y:S02]  /*104f0*/  IMAD R3, R82.reuse, UR5, R3 ;  /* 0x0000000552037c24 */ /* 0x040fe4000f8e0203 */
[----:B------:R-:W-:Y:S01]  /*10500*/  IMAD.WIDE.U32 R80, R82, UR4, R80 ;  /* 0x0000000452507c25 */ /* 0x000fe2000f8e0050 */
[----:B------:R-:W-:-:S03]  /*10510*/  ULDC.64 UR4, c[0x0][0xb80] ;  /* 0x0002e00000047ab9 */ /* 0x000fc60000000a00 */
[----:B------:R-:W-:Y:S01]  /*10520*/  IMAD.IADD R3, R81, 0x1, R3 ;  /* 0x0000000151037824 */ /* 0x000fe200078e0203 */
[----:B------:R-:W-:Y:S01]  /*10530*/  LEA R84, P3, R80, UR4, 0x1 ;  /* 0x0000000450547c11 */ /* 0x000fe2000f8608ff */
[----:B------:R-:W-:-:S03]  /*10540*/  VIADD R0, R201, 0x40 ;  /* 0x00000040c9007836 */ /* 0x000fc60000000000 */
[----:B------:R-:W-:Y:S01]  /*10550*/  LEA.HI.X R85, R80, UR5, R3, 0x1, P3 ;  /* 0x0000000550557c11 */ /* 0x000fe200098f0c03 */
[C---:B------:R-:W-:Y:S01]  /*10560*/  VIADD R3, R201.reuse, 0x80 ;  /* 0x00000080c9037836 */ /* 0x040fe20000000000 */
[----:B------:R-:W-:Y:S01]  /*10570*/  ISETP.GE.AND P4, PT, R0, UR6, PT ;  /* 0x0000000600007c0c */ /* 0x000fe2000bf86270 */
[----:B------:R-:W-:Y:S02]  /*10580*/  VIADD R0, R201, 0xc0 ;  /* 0x000000c0c9007836 */ /* 0x000fe40000000000 */
[----:B-----5:R1:W-:Y:S01]  /*10590*/  @!P5 STG.E.128 desc[UR60][R84.64], R4 ;  /* 0x000000045400d986 */ /* 0x0203e2000c101d3c */
[----:B------:R-:W-:Y:S02]  /*105a0*/  ISETP.GE.AND P3, PT, R3, UR6, PT ;  /* 0x0000000603007c0c */ /* 0x000fe4000bf66270 */
[----:B------:R-:W-:-:S07]  /*105b0*/  ISETP.GE.AND P5, PT, R0, UR6, PT ;  /* 0x0000000600007c0c */ /* 0x000fce000bfa6270 */
[----:B------:R1:W-:Y:S04]  /*105c0*/  @!P4 STG.E.128 desc[UR60][R84.64+0x80], R28 ;  /* 0x0000801c5400c986 */ /* 0x0003e8000c101d3c */
[----:B------:R1:W-:Y:S04]  /*105d0*/  @!P3 STG.E.128 desc[UR60][R84.64+0x100], R48 ;  /* 0x000100305400b986 */ /* 0x0003e8000c101d3c */
[----:B------:R1:W-:Y:S02]  /*105e0*/  @!P5 STG.E.128 desc[UR60][R84.64+0x180], R64 ;  /* 0x000180405400d986 */ /* 0x0003e4000c101d3c */
.L_x_8295:
[----:B------:R-:W-:Y:S05]  /*105f0*/  BSYNC B1 ;  /* 0x0000000000017941 */ /* 0x000fea0003800000 */
.L_x_8294:
[----:B------:R-:W-:Y:S04]  /*10600*/  BSSY B1, `(.L_x_8296) ;  /* 0x000001a000017945 */ /* 0x000fe80003800000 */
[----:B------:R-:W-:Y:S05]  /*10610*/  @P2 BRA `(.L_x_8297) ;  /* 0x0000000000602947 */ /* 0x000fea0003800000 */
[----:B------:R-:W-:Y:S01]  /*10620*/  IADD3 R3, P2, R82, 0x20, RZ ;  /* 0x0000002052037810 */ /* 0x000fe20007f5e0ff */
[----:B------:R-:W-:Y:S01]  /*10630*/  ULDC.64 UR4, c[0x0][0xbd8] ;  /* 0x0002f60000047ab9 */ /* 0x000fe20000000a00 */
[----:B-1---5:R-:W-:Y:S01]  /*10640*/  IMAD.MOV.U32 R4, RZ, RZ, R20 ;  /* 0x000000ffff047224 */ /* 0x022fe200078e0014 */
[----:B------:R-:W-:Y:S01]  /*10650*/  IADD3 R6, R201, 0x40, RZ ;  /* 0x00000040c9067810 */ /* 0x000fe20007ffe0ff */
[----:B------:R-:W-:Y:S01]  /*10660*/  IMAD.MOV.U32 R5, RZ, RZ, R87 ;  /* 0x000000ffff057224 */ /* 0x000fe200078e0057 */
[----:B------:R-:W-:Y:S01]  /*10670*/  ULDC UR6, c[0x0][0xb8c] ;  /* 0x0002e30000067ab9 */ /* 0x000fe20000000800 */
[----:B------:R-:W-:Y:S01]  /*10680*/  IMAD.X R0, RZ, RZ, R83, P2 ;  /* 0x000000ffff007224 */ /* 0x000fe200010e0653 */
[----:B------:R-:W-:Y:S01]  /*10690*/  ISETP.GE.AND P3, PT, R6, UR6, PT ;  /* 0x0000000606007c0c */ /* 0x000fe2000bf66270 */
[----:B------:R-:W-:Y:S01]  /*106a0*/  IMAD.WIDE.U32 R4, R3, UR4, R4 ;  /* 0x0000000403047c25 */ /* 0x000fe2000f8e0004 */
[----:B------:R-:W-:-:S03]  /*106b0*/  ISETP.GE.AND P4, PT, R201, UR6, PT ;  /* 0x00000006c9007c0c */ /* 0x000fc6000bf86270 */
[----:B------:R-:W-:-:S04]  /*106c0*/  IMAD R0, R0, UR4, RZ ;  /* 0x0000000400007c24 */ /* 0x000fc8000f8e02ff */
        /* <DEDUP_REMOVED lines=13> */
.L_x_8297:
[----:B------:R-:W-:Y:S05]  /*107a0*/  BSYNC B1 ;  /* 0x0000000000017941 */ /* 0x000fea0003800000 */
.L_x_8296:
        /* <DEDUP_REMOVED lines=26> */
.L_x_8299:
[----:B------:R-:W-:Y:S05]  /*10950*/  BSYNC B1 ;  /* 0x0000000000017941 */ /* 0x000fea0003800000 */
.L_x_8298:
[----:B------:R-:W-:Y:S05]  /*10960*/  @P1 BRA `(.L_x_8300) ;  /* 0x0000000c00501947 */ /* 0x000fea0003800000 */
[----:B------:R-:W-:Y:S01]  /*10970*/  IADD3 R3, P0, R82, 0x60, RZ ;  /* 0x0000006052037810 */ /* 0x000fe20007f1e0ff */
[C---:B------:R-:W-:Y:S01]  /*10980*/  VIADD R0, R201.reuse, 0x40 ;  /* 0x00000040c9007836 */ /* 0x040fe20000000000 */
[----:B------:R-:W-:Y:S01]  /*10990*/  ULDC UR6, c[0x0][0xb8c] ;  /* 0x0002e30000067ab9 */ /* 0x000fe20000000800 */
[----:B------:R-:W-:Y:S01]  /*109a0*/  ULDC.64 UR4, c[0x0][0xbd8] ;  /* 0x0002f60000047ab9 */ /* 0x000fe20000000a00 */
[----:B-1---5:R-:W-:Y:S01]  /*109b0*/  IMAD.MOV.U32 R4, RZ, RZ, R20 ;  /* 0x000000ffff047224 */ /* 0x022fe200078e0014 */
        /* <DEDUP_REMOVED lines=11> */
[----:B--23--:R-:W-:Y:S01]  /*10a70*/  LEA R6, P0, R4, UR4, 0x1 ;  /* 0x0000000404067c11 */ /* 0x00cfe2000f8008ff */
        /* <DEDUP_REMOVED lines=9> */
.L_x_8292:
        /* <DEDUP_REMOVED lines=9> */
[----:B------:R2:W5:Y:S01]  /*10ba0*/  @P0 LDG.E R9, desc[UR60][R4.64] ;  /* 0x0000003c04090981 */ /* 0x000562000c1e1900 */
[----:B------:R-:W3:Y:S08]  /*10bb0*/  S2R R0, SR_TID.X ;  /* 0x0000000000007919 */ /* 0x000ef00000002100 */
[----:B------:R-:W-:Y:S01]  /*10bc0*/  @P1 IADD3 R6, P2, R231, UR4, RZ ;  /* 0x00000004e7061c10 */ /* 0x000fe2000ff5e0ff */
[----:B------:R-:W-:-:S02]  /*10bd0*/  ULDC UR4, c[0x0][0xb88] ;  /* 0x0002e20000047ab9 */ /* 0x000fc40000000800 */
[----:B------:R-:W-:Y:S01]  /*10be0*/  IMAD.U32 R3, RZ, RZ, UR4 ;  /* 0x00000004ff037e24 */ /* 0x000fe2000f8e00ff */
[----:B------:R-:W-:-:S05]  /*10bf0*/  @P1 IADD3.X R7, R232, UR5, RZ, P2, !PT ;  /* 0x00000005e8071c10 */ /* 0x000fca00097fe4ff */
[----:B------:R2:W5:Y:S01]  /*10c00*/  @P1 LDG.E R3, desc[UR60][R6.64] ;  /* 0x0000003c06031981 */ /* 0x000562000c1e1900 */
[----:B---3--:R-:W-:-:S05]  /*10c10*/  VIADD R0, R0, 0xffffff80 ;  /* 0xffffff8000007836 */ /* 0x008fca0000000000 */
[----:B------:R-:W-:Y:S01]  /*10c20*/  ISETP.GE.AND P2, PT, R0, 0x80, PT ;  /* 0x000000800000780c */ /* 0x000fe20003f46270 */
[----:B--2---:R-:W-:-:S12]  /*10c30*/  @P1 BRA `(.L_x_8301) ;  /* 0x0000000000101947 */ /* 0x004fd80003800000 */
[----:B------:R-:W-:Y:S05]  /*10c40*/  @!P0 BRA `(.L_x_8301) ;  /* 0x00000000000c8947 */ /* 0x000fea0003800000 */
[----:B------:R-:W2:Y:S04]  /*10c50*/  LDG.E R0, desc[UR60][R4.64] ;  /* 0x0000003c04007981 */ /* 0x000ea8000c1e1900 */
[----:B-----5:R-:W2:Y:S02]  /*10c60*/  LDG.E R3, desc[UR60][R4.64+0x4] ;  /* 0x0000043c04037981 */ /* 0x020ea4000c1e1900 */
[----:B--2---:R-:W-:-:S07]  /*10c70*/  IADD3 R3, -R0, R3, RZ ;  /* 0x0000000300037210 */ /* 0x004fce0007ffe1ff */
.L_x_8301:
[----:B------:R-:W2:Y:S01]  /*10c80*/  LDL.LU R0, [R1+0x84] ;  /* 0x0000840001007983 */ /* 0x000ea20000300800 */
[----:B------:R-:W-:Y:S01]  /*10c90*/  BSSY B1, `(.L_x_8302) ;  /* 0x000001d000017945 */ /* 0x000fe20003800000 */
[----:B------:R-:W-:Y:S02]  /*10ca0*/  SHF.R.S32.HI R10, RZ, 0x1f, R230 ;  /* 0x0000001fff0a7819 */ /* 0x000fe400000114e6 */
[----:B------:R-:W-:Y:S02]  /*10cb0*/  SHF.R.S32.HI R14, RZ, 0x1f, R201 ;  /* 0x0000001fff0e7819 */ /* 0x000fe400000114c9 */
[----:B------:R-:W-:Y:S02]  /*10cc0*/  SEL R233, R233, RZ, !P0 ;  /* 0x000000ffe9e97207 */ /* 0x000fe40004000000 */
[----:B-----5:R-:W-:Y:S02]  /*10cd0*/  SHF.R.S32.HI R8, RZ, 0x1f, R9 ;  /* 0x0000001fff087819 */ /* 0x020fe40000011409 */
[----:B--2---:R-:W-:Y:S01]  /*10ce0*/  SEL R12, R0, RZ, !P0 ;  /* 0x000000ff000c7207 */ /* 0x004fe20004000000 */
[----:B------:R-:W-:Y:S06]  /*10cf0*/  @P2 BRA `(.L_x_8303) ;  /* 0x0000000000582947 */ /* 0x000fec0003800000 */
[----:B------:R-:W2:Y:S02]  /*10d00*/  S2R R0, SR_TID.X ;  /* 0x0000000000007919 */ /* 0x000ea40000002100 */
        /* <DEDUP_REMOVED lines=21> */
.L_x_8303:
[----:B------:R-:W-:Y:S05]  /*10e60*/  BSYNC B1 ;  /* 0x0000000000017941 */ /* 0x000fea0003800000 */
.L_x_8302:
        /* <DEDUP_REMOVED lines=8> */
[----:B------:R-:W-:Y:S02]  /*10ef0*/  IMAD R11, R236, -0x80, R3 ;  /* 0xffffff80ec0b7824 */ /* 0x000fe400078e0203 */
[----:B------:R-:W-:Y:S02]  /*10f00*/  IMAD R7, R10, UR4, RZ ;  /* 0x000000040a077c24 */ /* 0x000fe4000f8e02ff */
[----:B------:R-:W-:Y:S01]  /*10f10*/  IMAD.IADD R5, R5, 0x1, R9 ;  /* 0x0000000105057824 */ /* 0x000fe200078e0209 */
[C---:B------:R-:W-:Y:S01]  /*10f20*/  ISETP.GE.AND P1, PT, R226.reuse, R11, PT ;  /* 0x0000000be200720c */ /* 0x040fe20003f26270 */
[----:B------:R-:W-:Y:S01]  /*10f30*/  VIADD R0, R226, 0x20 ;  /* 0x00000020e2007836 */ /* 0x000fe20000000000 */
[----:B------:R-:W-:Y:S01]  /*10f40*/  SHF.R.S32.HI R9, RZ, 0x1f, R226 ;  /* 0x0000001fff097819 */ /* 0x000fe200000114e2 */
        /* <DEDUP_REMOVED lines=35> */
.L_x_8305:
[----:B------:R-:W-:Y:S05]  /*11180*/  BSYNC B1 ;  /* 0x0000000000017941 */ /* 0x000fea0003800000 */
.L_x_8304:
        /* <DEDUP_REMOVED lines=28> */
.L_x_8307:
[----:B------:R-:W-:Y:S05]  /*11350*/  BSYNC B1 ;  /* 0x0000000000017941 */ /* 0x000fea0003800000 */
.L_x_8306:
        /* <DEDUP_REMOVED lines=27> */
.L_x_8309:
[----:B------:R-:W-:Y:S05]  /*11510*/  BSYNC B1 ;  /* 0x0000000000017941 */ /* 0x000fea0003800000 */
.L_x_8308:
        /* <DEDUP_REMOVED lines=25> */
.L_x_8300:
[----:B------:R-:W-:Y:S05]  /*116b0*/  BSYNC B0 ;  /* 0x0000000000007941 */ /* 0x000fea0003800000 */
.L_x_8291:
[----:B------:R-:W-:Y:S02]  /*116c0*/  ULDC UR4, c[0x0][0xd14] ;  /* 0x0003450000047ab9 */ /* 0x000fe40000000800 */
[----:B-1----:R-:W-:-:S13]  /*116d0*/  ISETP.GE.AND P0, PT, R35, UR4, PT ;  /* 0x0000000423007c0c */ /* 0x002fda000bf06270 */
[----:B------:R-:W-:Y:S05]  /*116e0*/  @!P0 BRA `(.L_x_8310) ;  /* 0xfffffef800608947 */ /* 0x000fea000383ffff */
[----:B------:R-:W-:Y:S05]  /*116f0*/  BRA `(.L_x_8175) ;  /* 0x0000005400f07947 */ /* 0x000fea0003800000 */
.L_x_8173:
[----:B------:R-:W-:-:S08]  /*11700*/  NOP ;  /* 0x0000000000007918 */ /* 0x000fd00000000000 */
[----:B0-----:R-:W0:-:S00]  /*11710*/  USETMAXREG.DEALLOC.CTAPOOL 0x18 ;  /* 0x00000018000079c8 */ /* 0x001e0000080e0500 */
        /* <DEDUP_REMOVED lines=59> */
.L_x_8315:
        /* <DEDUP_REMOVED lines=16> */
.L_x_8314:
[----:B------:R-:W-:Y:S05]  /*11bd0*/  BSYNC B0 ;  /* 0x0000000000007941 */ /* 0x000fea0003800000 */
.L_x_8313:
        /* <DEDUP_REMOVED lines=26> */
.L_x_8311:
        /* <DEDUP_REMOVED lines=16> */
.L_x_8316:
        /* <DEDUP_REMOVED lines=25> */
.L_x_8312:
[----:B------:R-:W-:Y:S02]  /*12010*/  IMAD.MOV.U32 R17, RZ, RZ, RZ ;  /* 0x000000ffff117224 */ /* 0x000fe400078e00ff */
[----:B------:R-:W-:Y:S02]  /*12020*/  IMAD.U32 R16, RZ, RZ, UR6 ;  /* 0x00000006ff107e24 */ /* 0x000fe4000f8e00ff */
[----:B------:R-:W-:-:S07]  /*12030*/  IMAD.MOV.U32 R18, RZ, RZ, RZ ;  /* 0x000000ffff127224 */ /* 0x000fce00078e00ff */
.L_x_8317:
        /* <DEDUP_REMOVED lines=15> */
[----:B------:R0:W-:Y:S01]  /*12130*/  STL [R1+0x4], RZ ;  /* 0x000004ff01007387 */ /* 0x0001e20000100800 */
[----:B------:R-:W-:Y:S01]  /*12140*/  ULDC.64 UR48, c[0x0][0x198] ;  /* 0x0000660000307ab9 */ /* 0x000fe20000000a00 */
[----:B------:R-:W-:Y:S01]  /*12150*/  ULDC UR51, c[0x0][0xc] ;  /* 0x0000030000337ab9 */ /* 0x000fe20000000800 */
[----:B------:R-:W-:Y:S01]  /*12160*/  UMOV UR50, URZ ;  /* 0x0000003f00327c82 */ /* 0x000fe20008000000 */
[----:B------:R0:W-:Y:S04]  /*12170*/  STL [R1+0xc], R0 ;  /* 0x00000c0001007387 */ /* 0x0001e80000100800 */
[----:B------:R0:W-:Y:S04]  /*12180*/  STL [R1], RZ ;  /* 0x000000ff01007387 */ /* 0x0001e80000100800 */
[----:B------:R0:W-:Y:S02]  /*12190*/  STL [R1+0x8], R0 ;  /* 0x0000080001007387 */ /* 0x0001e40000100800 */
.L_x_8400:
        /* <DEDUP_REMOVED lines=47> */
[----:B-1----:R-:W-:-:S06]  /*12490*/  IMAD.U32 R0, RZ, RZ, UR4 ;  /* 0x00000004ff007e24 */ /* 0x002fcc000f8e00ff */
[----:B------:R0:W5:Y:S01]  /*124a0*/  @P1 LDG.E R0, desc[UR60][R8.64] ;  /* 0x0000003c08001981 */ /* 0x000162000c1e1900 */
[----:B------:R-:W-:Y:S01]  /*124b0*/  ISETP.NE.U32.AND P0, PT, RZ, UR6, PT ;  /* 0x00000006ff007c0c */ /* 0x000fe2000bf05070 */
[----:B------:R-:W-:Y:S02]  /*124c0*/  ULDC UR4, c[0x0][0x338] ;  /* 0x0000ce0000047ab9 */ /* 0x000fe40000000800 */
[----:B------:R-:W-:Y:S01]  /*124d0*/  IMAD.U32 R6, RZ, RZ, UR4 ;  /* 0x00000004ff067e24 */ /* 0x000fe2000f8e00ff */
[----:B------:R-:W-:Y:S01]  /*124e0*/  ISETP.NE.AND.EX P0, PT, RZ, UR7, PT, P0 ;  /* 0x00000007ff007c0c */ /* 0x000fe2000bf05300 */
[----:B------:R-:W-:-:S12]  /*124f0*/  @P1 BRA `(.L_x_8319) ;  /* 0x0000000000101947 */ /* 0x000fd80003800000 */
[----:B------:R-:W-:Y:S05]  /*12500*/  @!P2 BRA `(.L_x_8319) ;  /* 0x00000000000ca947 */ /* 0x000fea0003800000 */
[----:B-----5:R-:W2:Y:S04]  /*12510*/  LDG.E R0, desc[UR60][R2.64] ;  /* 0x0000003c02007981 */ /* 0x020ea8000c1e1900 */
[----:B0-----:R-:W2:Y:S02]  /*12520*/  LDG.E R2, desc[UR60][R2.64+0x4] ;  /* 0x0000043c02027981 */ /* 0x001ea4000c1e1900 */
[----:B--2---:R-:W-:-:S07]  /*12530*/  IMAD.IADD R0, R2, 0x1, -R0 ;  /* 0x0000000102007824 */ /* 0x004fce00078e0a00 */
.L_x_8319:
[----:B0-----:R-:W2:Y:S04]  /*12540*/  @P0 LDG.E R2, desc[UR60][R4.64] ;  /* 0x0000003c04020981 */ /* 0x001ea8000c1e1900 */
[----:B------:R-:W2:Y:S01]  /*12550*/  @P0 LDG.E R3, desc[UR60][R4.64+0x4] ;  /* 0x0000043c04030981 */ /* 0x000ea2000c1e1900 */
[----:B-----5:R-:W-:Y:S01]  /*12560*/  IADD3 R0, -R7, R0, RZ ;  /* 0x0000000007007210 */ /* 0x020fe20007ffe1ff */
        /* <DEDUP_REMOVED lines=14> */
[----:B------:R-:W-:-:S05]  /*12650*/  SHF.R.U32.HI R2, RZ, 0x6, R9 ;  /* 0x00000006ff027819 */ /* 0x000fca0000011609 */
[----:B------:R-:W-:Y:S02]  /*12660*/  IMAD.MOV.U32 R0, RZ, RZ, R2 ;  /* 0x000000ffff007224 */ /* 0x000fe400078e0002 */
[----:B------:R-:W-:-:S04]  /*12670*/  @P1 VIADD R3, R6, 0x5f ;  /* 0x0000005f06031836 */ /* 0x000fc80000000000 */
        /* <DEDUP_REMOVED lines=21> */
.L_x_8446:
[----:B------:R-:W-:-:S03]  /*127d0*/  UMOV UR4, 0xffffffff ;  /* 0xffffffff00047882 */ /* 0x000fc60000000000 */
[----:B------:R-:W-:Y:S05]  /*127e0*/  BRA.DIV UR4, `(.L_x_8323) ;  /* 0x0000005204487947 */ /* 0x000fea000b800000 */
[----:B------:R-:W-:-:S13]  /*127f0*/  ELECT P6, URZ, PT ;  /* 0x00000000003f782f */ /* 0x000fda00038c0000 */
.L_x_8449:
[----:B------:R-:W0:Y:S01]  /*12800*/  S2R R5, SR_CgaCtaId ;  /* 0x0000000000057919 */ /* 0x000e220000008800 */
[----:B------:R-:W-:Y:S01]  /*12810*/  UIADD3 UR4, UR50, 0x1, URZ ;  /* 0x0000000132047890 */ /* 0x000fe2000fffe03f */
[----:B------:R-:W-:-:S03]  /*12820*/  MOV R7, 0x400 ;  /* 0x0000040000077802 */ /* 0x000fc60000000f00 */
[----:B------:R-:W-:-:S04]  /*12830*/  ULEA.HI UR5, UR4, UR4, URZ, 0x1 ;  /* 0x0000000404057291 */ /* 0x000fc8000f8f083f */
[----:B------:R-:W-:-:S04]  /*12840*/  ULOP3.LUT UR5, UR5, 0xfffffffe, URZ, 0xc0, !UPT ;  /* 0xfffffffe05057892 */ /* 0x000fc8000f8ec03f */
[----:B------:R-:W-:Y:S01]  /*12850*/  UIADD3 UR5, UR4, -UR5, URZ ;  /* 0x8000000504057290 */ /* 0x000fe2000fffe03f */
[----:B0-----:R-:W-:-:S05]  /*12860*/  LEA R5, R5, R7, 0x18 ;  /* 0x0000000705057211 */ /* 0x001fca00078ec0ff */
[----:B------:R-:W-:-:S05]  /*12870*/  IMAD.U32 R7, RZ, RZ, UR5 ;  /* 0x00000005ff077e24 */ /* 0x000fca000f8e00ff */
[----:B------:R-:W-:-:S04]  /*12880*/  SHF.L.U32 R7, R7, 0x1f, RZ ;  /* 0x0000001f07077819 */ /* 0x000fc800000006ff */
[----:B------:R-:W0:Y:S02]  /*12890*/  SYNCS.PHASECHK.TRANS64.TRYWAIT P0, [R5+URZ+0x32420], R7 ;  /* 0x03242007050075a7 */ /* 0x000e24000800017f */
[----:B0-----:R-:W-:Y:S05]  /*128a0*/  @!P0 BRA `(.L_x_8324) ;  /* 0x0000005000388947 */ /* 0x001fea0003800000 */
.L_x_8450:
        /* <DEDUP_REMOVED lines=8> */
.L_x_8451:
        /* <DEDUP_REMOVED lines=11> */
.L_x_8328:
        /* <DEDUP_REMOVED lines=19> */
.L_x_8452:
        /* <DEDUP_REMOVED lines=8> */
.L_x_8330:
        /* <DEDUP_REMOVED lines=31> */
.L_x_8326:
[----:B------:R-:W-:Y:S05]  /*12d80*/  BSYNC B1 ;  /* 0x0000000000017941 */ /* 0x000fea0003800000 */
.L_x_8325:
        /* <DEDUP_REMOVED lines=13> */
[C---:B-----5:R-:W-:Y:S02]  /*12e60*/  IMAD R6, R0.reuse, 0x60, R6 ;  /* 0x0000006000067824 */ /* 0x060fe400078e0206 */
[----:B------:R-:W-:Y:S02]  /*12e70*/  VIADD R0, R0, 0xffffffff ;  /* 0xffffffff00007836 */ /* 0x000fe40000000000 */
[----:B------:R-:W-:-:S07]  /*12e80*/  VIADD R6, R6, 0xffffff40 ;  /* 0xffffff4006067836 */ /* 0x000fce0000000000 */
.L_x_8337:
        /* <DEDUP_REMOVED lines=9> */
.L_x_8453:
        /* <DEDUP_REMOVED lines=11> */
.L_x_8334:
        /* <DEDUP_REMOVED lines=17> */
.L_x_8454:
        /* <DEDUP_REMOVED lines=8> */
.L_x_8336:
        /* <DEDUP_REMOVED lines=31> */
.L_x_8332:
[----:B------:R-:W-:Y:S05]  /*13350*/  BSYNC B1 ;  /* 0x0000000000017941 */ /* 0x000fea0003800000 */
.L_x_8331:
[----:B------:R-:W2:Y:S04]  /*13360*/  LDL.LU R7, [R1+0x4] ;  /* 0x0000040001077983 */ /* 0x000ea80000300800 */
[----:B------:R-:W3:Y:S01]  /*13370*/  LDL.LU R9, [R1+0xc] ;  /* 0x00000c0001097983 */ /* 0x000ee20000300800 */
[----:B------:R-:W-:Y:S01]  /*13380*/  IADD3 R0, R0, -0x1, RZ ;  /* 0xffffffff00007810 */ /* 0x000fe20007ffe0ff */
        /* <DEDUP_REMOVED lines=10> */
.L_x_8321:
[----:B------:R-:W-:Y:S05]  /*13430*/  BSYNC B0 ;  /* 0x0000000000007941 */ /* 0x000fea0003800000 */
.L_x_8320:
[----:B-1----:R-:W2:Y:S01]  /*13440*/  LDL R7, [R1+0x2c] ;  /* 0x00002c0001077983 */ /* 0x002ea20000100800 */
        /* <DEDUP_REMOVED lines=11> */
[----:B0-----:R-:W0:Y:S01]  /*13500*/  LDC.64 R2, c[0x0][0xd38] ;  /* 0x00034e00ff027b82 */ /* 0x001e220000000a00 */
[----:B------:R-:W1:Y:S08]  /*13510*/  FLO.U32 R0, UR4 ;  /* 0x0000000400007d00 */ /* 0x000e7000080e0000 */
[----:B------:R-:W0:Y:S01]  /*13520*/  POPC R5, UR4 ;  /* 0x0000000400057d09 */ /* 0x000e220008000000 */
        /* <DEDUP_REMOVED lines=8> */
.L_x_8339:
        /* <DEDUP_REMOVED lines=14> */
[----:B-----5:R-:W-:Y:S02]  /*13690*/  IMAD.U32 R6, RZ, RZ, UR8 ;  /* 0x00000008ff067e24 */ /* 0x020fe4000f8e00ff */
        /* <DEDUP_REMOVED lines=8> */
.L_x_8341:
        /* <DEDUP_REMOVED lines=11> */
[----:B-----5:R-:W-:Y:S02]  /*137d0*/  IMAD.U32 R6, RZ, RZ, UR8 ;  /* 0x00000008ff067e24 */ /* 0x020fe4000f8e00ff */
        /* <DEDUP_REMOVED lines=8> */
.L_x_8343:
        /* <DEDUP_REMOVED lines=16> */
.L_x_8342:
[----:B------:R-:W2:Y:S01]  /*13960*/  LDL.LU R2, [R1+0x24] ;  /* 0x0000240001027983 */ /* 0x000ea20000300800 */
[----:B------:R-:W-:-:S03]  /*13970*/  ULDC.64 UR4, c[0x0][0xaf0] ;  /* 0x0002bc0000047ab9 */ /* 0x000fc60000000a00 */
[----:B------:R-:W3:Y:S04]  /*13980*/  LDL.LU R0, [R1+0x28] ;  /* 0x0000280001007983 */ /* 0x000ee80000300800 */
[----:B------:R-:W4:Y:S04]  /*13990*/  LDL.LU R4, [R1+0x34] ;  /* 0x0000340001047983 */ /* 0x000f280000300800 */
[----:B-----5:R-:W4:Y:S01]  /*139a0*/  LDL.LU R6, [R1+0x1c] ;  /* 0x00001c0001067983 */ /* 0x020f220000300800 */
        /* <DEDUP_REMOVED lines=26> */
.L_x_8344:
        /* <DEDUP_REMOVED lines=17> */
.L_x_8457:
[----:B------:R-:W2:Y:S01]  /*13c60*/  LDL R3, [R1+0x20] ;  /* 0x0000200001037983 */ /* 0x000ea20000100800 */
[----:B------:R-:W-:Y:S01]  /*13c70*/  UMOV UR4, 0xffffffff ;  /* 0xffffffff00047882 */ /* 0x000fe20000000000 */
[----:B------:R-:W-:Y:S01]  /*13c80*/  SHF.R.S32.HI R8, RZ, 0x1f, R0 ;  /* 0x0000001fff087819 */ /* 0x000fe20000011400 */
[----:B--2---:R-:W-:Y:S01]  /*13c90*/  VIADD R3, R3, 0xffffffff ;  /* 0xffffffff03037836 */ /* 0x004fe20000000000 */
[----:B------:R-:W-:Y:S06]  /*13ca0*/  BRA.DIV UR4, `(.L_x_8346) ;  /* 0x0000003e04d07947 */ /* 0x000fec000b800000 */
[----:B------:R-:W-:-:S13]  /*13cb0*/  ELECT P6, URZ, PT ;  /* 0x00000000003f782f */ /* 0x000fda00038c0000 */
.L_x_8460:
        /* <DEDUP_REMOVED lines=24> */
.L_x_8348:
        /* <DEDUP_REMOVED lines=9> */
.L_x_8461:
        /* <DEDUP_REMOVED lines=11> */
.L_x_8350:
        /* <DEDUP_REMOVED lines=23> */
.L_x_8347:
        /* <DEDUP_REMOVED lines=55> */
.L_x_8352:
[----:B------:R-:W-:Y:S05]  /*14460*/  BSYNC B0 ;  /* 0x0000000000007941 */ /* 0x000fea0003800000 */
.L_x_8351:
        /* <DEDUP_REMOVED lines=8> */
.L_x_8462:
        /* <DEDUP_REMOVED lines=13> */
.L_x_8463:
        /* <DEDUP_REMOVED lines=11> */
.L_x_8357:
        /* <DEDUP_REMOVED lines=38> */
.L_x_8355:
[----:B------:R-:W-:Y:S05]  /*148d0*/  BSYNC B0 ;  /* 0x0000000000007941 */ /* 0x000fea0003800000 */
.L_x_8354:
        /* <DEDUP_REMOVED lines=46> */
.L_x_8364:
[----:B------:R-:W2:Y:S01]  /*14bc0*/  S2R R7, SR_CgaCtaId ;  /* 0x0000000000077919 */ /* 0x000ea20000008800 */
[----:B------:R-:W-:-:S04]  /*14bd0*/  MOV R2, 0x400 ;  /* 0x0000040000027802 */ /* 0x000fc80000000f00 */
[----:B--2---:R-:W-:Y:S02]  /*14be0*/  LEA R2, R7, R2, 0x18 ;  /* 0x0000000207027211 */ /* 0x004fe400078ec0ff */
[----:B------:R-:W-:-:S03]  /*14bf0*/  SHF.L.U32 R7, R12, 0x1f, RZ ;  /* 0x0000001f0c077819 */ /* 0x000fc600000006ff */
[----:B------:R-:W-:-:S04]  /*14c00*/  IMAD R2, R13, 0x8, R2 ;  /* 0x000000080d027824 */ /* 0x000fc800078e0202 */
[----:B------:R-:W2:Y:S02]  /*14c10*/  SYNCS.PHASECHK.TRANS64.TRYWAIT P0, [R2+URZ+0x32440], R7 ;  /* 0x03244007020075a7 */ /* 0x000ea4000800017f */
[----:B--2---:R-:W-:Y:S05]  /*14c20*/  @!P0 BRA `(.L_x_8365) ;  /* 0x0000003000588947 */ /* 0x004fea0003800000 */
.L_x_8464:
        /* <DEDUP_REMOVED lines=11> */
.L_x_8366:
        /* <DEDUP_REMOVED lines=22> */
.L_x_8465:
        /* <DEDUP_REMOVED lines=8> */
.L_x_8368:
        /* <DEDUP_REMOVED lines=34> */
.L_x_8363:
[----:B------:R-:W-:Y:S05]  /*150e0*/  BSYNC B2 ;  /* 0x0000000000027941 */ /* 0x000fea0003800000 */
.L_x_8362:
[----:B------:R-:W2:Y:S02]  /*150f0*/  LDL.LU R2, [R1+0x20] ;  /* 0x0000200001027983 */ /* 0x000ea40000300800 */
[----:B--2---:R-:W-:-:S07]  /*15100*/  VIADD R5, R2, 0xfffffffd ;  /* 0xfffffffd02057836 */ /* 0x004fce0000000000 */
.L_x_8361:
[----:B------:R-:W-:Y:S05]  /*15110*/  BSYNC B1 ;  /* 0x0000000000017941 */ /* 0x000fea0003800000 */
.L_x_8360:
[----:B------:R-:W-:-:S05]  /*15120*/  IMAD.MOV R2, RZ, RZ, -R9 ;  /* 0x000000ffff027224 */ /* 0x000fca00078e0a09 */
[----:B------:R-:W-:-:S13]  /*15130*/  ISETP.NE.AND P0, PT, R3, R2, PT ;  /* 0x000000020300720c */ /* 0x000fda0003f05270 */
[----:B------:R-:W-:Y:S05]  /*15140*/  @!P0 BRA `(.L_x_8359) ;  /* 0x0000000c008c8947 */ /* 0x000fea0003800000 */
.L_x_8383:
        /* <DEDUP_REMOVED lines=11> */
[----:B------:R-:W-:-:S03]  /*15200*/  IMAD.MOV.U32 R11, RZ, RZ, R5 ;  /* 0x000000ffff0b7224 */ /* 0x000fc600078e0005 */
[----:B------:R-:W-:-:S13]  /*15210*/  ISETP.NE.AND.EX P0, PT, RZ, UR39, PT, P0 ;  /* 0x00000027ff007c0c */ /* 0x000fda000bf05300 */
[----:B------:R-:W-:Y:S05]  /*15220*/  @!P0 BRA `(.L_x_8371) ;  /* 0x0000000000408947 */ /* 0x000fea0003800000 */
[----:B------:R-:W2:Y:S02]  /*15230*/  LDC R6, c[0x0][0x41c] ;  /* 0x00010700ff067b82 */ /* 0x000ea40000000800 */
        /* <DEDUP_REMOVED lines=15> */
.L_x_8371:
[----:B------:R-:W3:Y:S01]  /*15330*/  S2R R3, SR_CgaCtaId ;  /* 0x0000000000037919 */ /* 0x000ee20000008800 */
[----:B------:R-:W-:Y:S02]  /*15340*/  MOV R2, 0x400 ;  /* 0x0000040000027802 */ /* 0x000fe40000000f00 */
[----:B--2---:R-:W-:Y:S02]  /*15350*/  SHF.L.U32 R7, R10, 0x1f, RZ ;  /* 0x0000001f0a077819 */ /* 0x004fe400000006ff */
[----:B---3--:R-:W-:-:S05]  /*15360*/  LEA R2, R3, R2, 0x18 ;  /* 0x0000000203027211 */ /* 0x008fca00078ec0ff */
[----:B------:R-:W-:-:S04]  /*15370*/  IMAD R3, R9, 0x8, R2 ;  /* 0x0000000809037824 */ /* 0x000fc800078e0202 */
[----:B------:R-:W2:Y:S02]  /*15380*/  SYNCS.PHASECHK.TRANS64.TRYWAIT P0, [R3+URZ+0x32440], R7 ;  /* 0x03244007030075a7 */ /* 0x000ea4000800017f */
[----:B--2---:R-:W-:Y:S05]  /*15390*/  @!P0 BRA `(.L_x_8372) ;  /* 0x0000002800a48947 */ /* 0x004fea0003800000 */
.L_x_8466:
        /* <DEDUP_REMOVED lines=11> */
.L_x_8373:
        /* <DEDUP_REMOVED lines=21> */
.L_x_8467:
        /* <DEDUP_REMOVED lines=8> */
.L_x_8375:
        /* <DEDUP_REMOVED lines=33> */
.L_x_8370:
[----:B------:R-:W-:Y:S05]  /*15830*/  BSYNC B1 ;  /* 0x0000000000017941 */ /* 0x000fea0003800000 */
.L_x_8369:
        /* <DEDUP_REMOVED lines=13> */
[----:B------:R-:W3:Y:S02]  /*15910*/  LDC R6, c[0x0][0x41c] ;  /* 0x00010700ff067b82 */ /* 0x000ee40000000800 */
        /* <DEDUP_REMOVED lines=15> */
.L_x_8378:
[----:B------:R-:W4:Y:S01]  /*15a10*/  S2R R3, SR_CgaCtaId ;  /* 0x0000000000037919 */ /* 0x000f220000008800 */
[----:B------:R-:W-:Y:S02]  /*15a20*/  MOV R2, 0x400 ;  /* 0x0000040000027802 */ /* 0x000fe40000000f00 */
[----:B---3--:R-:W-:Y:S02]  /*15a30*/  SHF.L.U32 R7, R10, 0x1f, RZ ;  /* 0x0000001f0a077819 */ /* 0x008fe400000006ff */
[----:B----4-:R-:W-:-:S05]  /*15a40*/  LEA R2, R3, R2, 0x18 ;  /* 0x0000000203027211 */ /* 0x010fca00078ec0ff */
[----:B------:R-:W-:-:S04]  /*15a50*/  IMAD R3, R11, 0x8, R2 ;  /* 0x000000080b037824 */ /* 0x000fc800078e0202 */
[----:B------:R-:W3:Y:S02]  /*15a60*/  SYNCS.PHASECHK.TRANS64.TRYWAIT P0, [R3+URZ+0x32440], R7 ;  /* 0x03244007030075a7 */ /* 0x000ee4000800017f */
[----:B---3--:R-:W-:Y:S05]  /*15a70*/  @!P0 BRA `(.L_x_8379) ;  /* 0x0000002400148947 */ /* 0x008fea0003800000 */
.L_x_8468:
        /* <DEDUP_REMOVED lines=11> */
.L_x_8380:
        /* <DEDUP_REMOVED lines=22> */
.L_x_8469:
        /* <DEDUP_REMOVED lines=8> */
.L_x_8382:
        /* <DEDUP_REMOVED lines=34> */
.L_x_8377:
[----:B------:R-:W-:Y:S05]  /*15f30*/  BSYNC B1 ;  /* 0x0000000000017941 */ /* 0x000fea0003800000 */
.L_x_8376:
[C---:B------:R-:W-:Y:S01]  /*15f40*/  ISETP.GT.AND P0, PT, R5.reuse, 0x1, PT ;  /* 0x000000010500780c */ /* 0x040fe20003f04270 */
[----:B------:R-:W-:-:S04]  /*15f50*/  VIADD R2, R5, 0xfffffffe ;  /* 0xfffffffe05027836 */ /* 0x000fc80000000000 */
[----:B------:R-:W-:-:S08]  /*15f60*/  IMAD.MOV.U32 R5, RZ, RZ, R2 ;  /* 0x000000ffff057224 */ /* 0x000fd000078e0002 */
[----:B------:R-:W-:Y:S05]  /*15f70*/  @P0 BRA `(.L_x_8383) ;  /* 0xfffffff000740947 */ /* 0x000fea000383ffff */
.L_x_8359:
[----:B------:R-:W-:Y:S05]  /*15f80*/  BSYNC B0 ;  /* 0x0000000000007941 */ /* 0x000fea0003800000 */
.L_x_8358:
        /* <DEDUP_REMOVED lines=23> */
.L_x_8385:
[----:B------:R-:W-:Y:S05]  /*16100*/  BSYNC B0 ;  /* 0x0000000000007941 */ /* 0x000fea0003800000 */
.L_x_8384:
[----:B---3--:R-:W3:Y:S02]  /*16110*/  LDL.LU R2, [R1+0x8] ;  /* 0x0000080001027983 */ /* 0x008ee40000300800 */
[----:B---3--:R-:W-:-:S05]  /*16120*/  LOP3.LUT R2, R2, R0, RZ, 0x3c, !PT ;  /* 0x0000000002027212 */ /* 0x008fca00078e3cff */
[----:B------:R3:W-:Y:S02]  /*16130*/  STL [R1+0x8], R2 ;  /* 0x0000080201007387 */ /* 0x0007e40000100800 */
.L_x_8340:
[----:B------:R-:W-:Y:S05]  /*16140*/  BSYNC B6 ;  /* 0x0000000000067941 */ /* 0x000fea0003800000 */
.L_x_8338:
[----:B------:R-:W-:-:S03]  /*16150*/  UMOV UR4, 0xffffffff ;  /* 0xffffffff00047882 */ /* 0x000fc60000000000 */
[----:B------:R-:W-:Y:S05]  /*16160*/  BRA.DIV UR4, `(.L_x_8386) ;  /* 0x0000001e04807947 */ /* 0x000fea000b800000 */
[----:B0-----:R0:W4:Y:S04]  /*16170*/  SHFL.IDX PT, R4, R16, RZ, 0x1f ;  /* 0x00001fff10047589 */ /* 0x00112800000e0000 */
[----:B------:R0:W0:Y:S02]  /*16180*/  SHFL.IDX PT, R5, R16, 0x1, 0x1f ;  /* 0x00201f0010057f89 */ /* 0x00002400000e0000 */
.L_x_8473:
        /* <DEDUP_REMOVED lines=13> */
.L_x_8388:
[----:B------:R-:W-:Y:S05]  /*16260*/  BSYNC B0 ;  /* 0x0000000000007941 */ /* 0x000fea0003800000 */
.L_x_8387:
        /* <DEDUP_REMOVED lines=9> */
[----:B-1-3--:R-:W-:Y:S02]  /*16300*/  SEL R2, R14, RZ, P1 ;  /* 0x000000ff0e027207 */ /* 0x00afe40000800000 */
        /* <DEDUP_REMOVED lines=13> */
.L_x_8481:
[----:B------:R-:W-:Y:S02]  /*163e0*/  ULDC UR4, c[0x0][0xd10] ;  /* 0x0003440000047ab9 */ /* 0x000fe40000000800 */
[----:B------:R-:W-:-:S04]  /*163f0*/  IMAD.U32 R16, RZ, RZ, UR4 ;  /* 0x00000004ff107e24 */ /* 0x000fc8000f8e00ff */
[----:B-1----:R-:W-:-:S05]  /*16400*/  IMAD R2, R14, R16, RZ ;  /* 0x000000100e027224 */ /* 0x002fca00078e02ff */
[----:B------:R-:W-:-:S04]  /*16410*/  IADD3 R5, R5, R2, RZ ;  /* 0x0000000205057210 */ /* 0x000fc80007ffe0ff */
[----:B----4-:R-:W-:-:S13]  /*16420*/  ISETP.GT.AND P0, PT, R5, R4, PT ;  /* 0x000000040500720c */ /* 0x010fda0003f04270 */
[----:B------:R-:W-:Y:S05]  /*16430*/  @P0 BRA `(.L_x_8390) ;  /* 0x0000000000b40947 */ /* 0x000fea0003800000 */
[----:B------:R-:W1:Y:S02]  /*16440*/  LDC R0, c[0x0][0xd14] ;  /* 0x00034500ff007b82 */ /* 0x000e640000000800 */
.L_x_8395:
        /* <DEDUP_REMOVED lines=14> */
.L_x_8393:
[----:B------:R-:W-:Y:S05]  /*16530*/  BSYNC B0 ;  /* 0x0000000000007941 */ /* 0x000fea0003800000 */
.L_x_8392:
        /* <DEDUP_REMOVED lines=23> */
.L_x_8489:
[----:B------:R-:W-:Y:S02]  /*166b0*/  ULDC UR4, c[0x0][0xd10] ;  /* 0x0003440000047ab9 */ /* 0x000fe40000000800 */
[----:B------:R-:W-:-:S04]  /*166c0*/  IMAD.U32 R16, RZ, RZ, UR4 ;  /* 0x00000004ff107e24 */ /* 0x000fc8000f8e00ff */
[----:B-1----:R-:W-:-:S04]  /*166d0*/  IMAD R2, R14, R16, RZ ;  /* 0x000000100e027224 */ /* 0x002fc800078e02ff */
[----:B------:R-:W-:-:S05]  /*166e0*/  IMAD.IADD R5, R2, 0x1, R5 ;  /* 0x0000000102057824 */ /* 0x000fca00078e0205 */
[----:B------:R-:W-:-:S13]  /*166f0*/  ISETP.GT.AND P0, PT, R5, R4, PT ;  /* 0x000000040500720c */ /* 0x000fda0003f04270 */
[----:B------:R-:W-:Y:S05]  /*16700*/  @!P0 BRA `(.L_x_8395) ;  /* 0xfffffffc00508947 */ /* 0x000fea000383ffff */
.L_x_8390:
        /* <DEDUP_REMOVED lines=8> */
.L_x_8493:
[----:B------:R-:W-:Y:S01]  /*16790*/  ISETP.NE.AND P0, PT, R6, RZ, PT ;  /* 0x000000ff0600720c */ /* 0x000fe20003f05270 */
[----:B------:R-:W-:-:S12]  /*167a0*/  IMAD.MOV.U32 R14, RZ, RZ, RZ ;  /* 0x000000ffff0e7224 */ /* 0x000fd800078e00ff */
[----:B------:R-:W-:Y:S05]  /*167b0*/  @!P0 BRA `(.L_x_8397) ;  /* 0x0000000000108947 */ /* 0x000fea0003800000 */
[----:B------:R-:W-:Y:S01]  /*167c0*/  UMOV UR4, 0xffffffff ;  /* 0xffffffff00047882 */ /* 0x000fe20000000000 */
[----:B------:R-:W-:Y:S02]  /*167d0*/  VIADD R12, R5, 0xffffffff ;  /* 0xffffffff050c7836 */ /* 0x000fe40000000000 */
[----:B------:R-:W-:Y:S05]  /*167e0*/  BRA.DIV UR4, `(.L_x_8398) ;  /* 0x0000002204147947 */ /* 0x000fea000b800000 */
[----:B------:R4:W0:Y:S02]  /*167f0*/  SHFL.IDX PT, R14, R3, R12, 0x1f ;  /* 0x00001f0c030e7589 */ /* 0x00082400000e0000 */
.L_x_8397:
[----:B---3--:R-:W-:Y:S01]  /*16800*/  IABS R6, R17 ;  /* 0x0000001100067213 */ /* 0x008fe20000000000 */
[----:B0-----:R-:W-:Y:S02]  /*16810*/  IMAD R16, R14, R16, R2 ;  /* 0x000000100e107224 */ /* 0x001fe400078e0202 */
[----:B------:R-:W-:Y:S01]  /*16820*/  IMAD.MOV.U32 R2, RZ, RZ, RZ ;  /* 0x000000ffff027224 */ /* 0x000fe200078e00ff */
[----:B------:R-:W0:Y:S01]  /*16830*/  I2F.RP R7, R6 ;  /* 0x0000000600077306 */ /* 0x000e220000209400 */
[----:B------:R-:W-:-:S07]  /*16840*/  IMAD.IADD R19, R5, 0x1, R19 ;  /* 0x0000000105137824 */ /* 0x000fce00078e0213 */
[----:B0-----:R-:W0:Y:S02]  /*16850*/  MUFU.RCP R7, R7 ;  /* 0x0000000700077308 */ /* 0x001e240000001000 */
[----:B0-----:R-:W-:-:S06]  /*16860*/  VIADD R8, R7, 0xffffffe ;  /* 0x0ffffffe07087836 */ /* 0x001fcc0000000000 */
[----:B----4-:R-:W0:Y:S02]  /*16870*/  F2I.FTZ.U32.TRUNC.NTZ R3, R8 ;  /* 0x0000000800037305 */ /* 0x010e24000021f000 */
        /* <DEDUP_REMOVED lines=23> */
.L_x_8391:
[----:B------:R-:W-:Y:S01]  /*169f0*/  UMOV UR4, URZ ;  /* 0x0000003f00047c82 */ /* 0x000fe20008000000 */
[----:B------:R-:W-:Y:S01]  /*16a00*/  UMOV UR5, URZ ;  /* 0x0000003f00057c82 */ /* 0x000fe20008000000 */
[----:B------:R-:W-:Y:S01]  /*16a10*/  ULDC UR6, c[0x0][0xd14] ;  /* 0x0003450000067ab9 */ /* 0x000fe20000000800 */
[----:B------:R-:W-:Y:S02]  /*16a20*/  IMAD.MOV.U32 R16, RZ, RZ, R4 ;  /* 0x000000ffff107224 */ /* 0x000fe400078e0004 */
[----:B------:R-:W-:Y:S02]  /*16a30*/  IMAD.U32 R17, RZ, RZ, UR4 ;  /* 0x00000004ff117e24 */ /* 0x000fe4000f8e00ff */
[----:B------:R-:W-:Y:S02]  /*16a40*/  IMAD.U32 R18, RZ, RZ, UR5 ;  /* 0x00000005ff127e24 */ /* 0x000fe4000f8e00ff */
[----:B------:R-:W-:-:S07]  /*16a50*/  IMAD.U32 R19, RZ, RZ, UR6 ;  /* 0x00000006ff137e24 */ /* 0x000fce000f8e00ff */
.L_x_8399:
        /* <DEDUP_REMOVED lines=12> */
.L_x_8318:
[----:B------:R-:W4:Y:S01]  /*16b20*/  S2R R3, SR_CgaCtaId ;  /* 0x0000000000037919 */ /* 0x000f220000008800 */
[----:B------:R-:W-:Y:S01]  /*16b30*/  UIADD3 UR4, UR50, 0x1, URZ ;  /* 0x0000000132047890 */ /* 0x000fe2000fffe03f */
[----:B0-----:R-:W-:-:S03]  /*16b40*/  MOV R0, 0x400 ;  /* 0x0000040000007802 */ /* 0x001fc60000000f00 */
[----:B------:R-:W-:-:S04]  /*16b50*/  ULEA.HI UR5, UR4, UR4, URZ, 0x1 ;  /* 0x0000000404057291 */ /* 0x000fc8000f8f083f */
[----:B------:R-:W-:-:S04]  /*16b60*/  ULOP3.LUT UR5, UR5, 0xfffffffe, URZ, 0xc0, !UPT ;  /* 0xfffffffe05057892 */ /* 0x000fc8000f8ec03f */
[----:B------:R-:W-:Y:S01]  /*16b70*/  UIADD3 UR5, UR4, -UR5, URZ ;  /* 0x8000000504057290 */ /* 0x000fe2000fffe03f */
[----:B----4-:R-:W-:-:S05]  /*16b80*/  LEA R0, R3, R0, 0x18 ;  /* 0x0000000003007211 */ /* 0x010fca00078ec0ff */
[----:B------:R-:W-:-:S05]  /*16b90*/  IMAD.U32 R3, RZ, RZ, UR5 ;  /* 0x00000005ff037e24 */ /* 0x000fca000f8e00ff */
[----:B------:R-:W-:-:S04]  /*16ba0*/  SHF.L.U32 R3, R3, 0x1f, RZ ;  /* 0x0000001f03037819 */ /* 0x000fc800000006ff */
[----:B------:R-:W0:Y:S02]  /*16bb0*/  SYNCS.PHASECHK.TRANS64.TRYWAIT P0, [R0+URZ+0x32420], R3 ;  /* 0x03242003000075a7 */ /* 0x000e24000800017f */
[----:B0-----:R-:W-:Y:S05]  /*16bc0*/  @!P0 BRA `(.L_x_8401) ;  /* 0x0000001c00408947 */ /* 0x001fea0003800000 */
.L_x_8496:
[----:B------:R-:W-:-:S03]  /*16bd0*/  UMOV UR4, 0xffffffff ;  /* 0xffffffff00047882 */ /* 0x000fc60000000000 */
[----:B------:R-:W-:Y:S05]  /*16be0*/  BRA.DIV UR4, `(.L_x_8402) ;  /* 0x0000001e044c7947 */ /* 0x000fea000b800000 */
[----:B---3--:R-:W3:Y:S02]  /*16bf0*/  S2R R2, SR_TID.X ;  /* 0x0000000000027919 */ /* 0x008ee40000002100 */
[----:B---3--:R-:W-:-:S04]  /*16c00*/  SHF.R.U32.HI R2, RZ, 0x5, R2 ;  /* 0x00000005ff027819 */ /* 0x008fc80000011602 */
[----:B------:R-:W-:-:S05]  /*16c10*/  LOP3.LUT R2, R2, 0x3, RZ, 0xc0, !PT ;  /* 0x0000000302027812 */ /* 0x000fca00078ec0ff */
[----:B------:R3:W4:Y:S02]  /*16c20*/  SHFL.IDX PT, R14, R2, RZ, 0x1f ;  /* 0x00001fff020e7589 */ /* 0x00072400000e0000 */
.L_x_8499:
[----:B----4-:R-:W-:-:S13]  /*16c30*/  ISETP.NE.AND P0, PT, R14, RZ, PT ;  /* 0x000000ff0e00720c */ /* 0x010fda0003f05270 */
[----:B------:R-:W-:Y:S05]  /*16c40*/  @P0 BRA `(.L_x_8175) ;  /* 0x00000000009c0947 */ /* 0x000fea0003800000 */
[----:B------:R-:W-:-:S03]  /*16c50*/  UMOV UR4, 0xffffffff ;  /* 0xffffffff00047882 */ /* 0x000fc60000000000 */
[----:B------:R-:W-:Y:S05]  /*16c60*/  BRA.DIV UR4, `(.L_x_8403) ;  /* 0x0000001e04607947 */ /* 0x000fea000b800000 */
[----:B------:R-:W-:-:S13]  /*16c70*/  ELECT P6, URZ, PT ;  /* 0x00000000003f782f */ /* 0x000fda00038c0000 */
.L_x_8502:
[----:B------:R-:W-:Y:S05]  /*16c80*/  @!P6 BRA `(.L_x_8175) ;  /* 0x00000000008ce947 */ /* 0x000fea0003800000 */
[----:B---3--:R-:W3:Y:S02]  /*16c90*/  LDL R2, [R1+0x98] ;  /* 0x0000980001027983 */ /* 0x008ee40000100800 */
[----:B---3--:R-:W-:-:S13]  /*16ca0*/  R2UR UR4, R2 ;  /* 0x00000000020472ca */ /* 0x008fda00000e0000 */
[----:B------:R-:W-:-:S06]  /*16cb0*/  ULOP3.LUT UR4, UR4, 0x2, URZ, 0xfc, !UPT ;  /* 0x0000000204047892 */ /* 0x000fcc000f8efc3f */
[----:B------:R-:W-:-:S05]  /*16cc0*/  IMAD.U32 R2, RZ, RZ, UR4 ;  /* 0x00000004ff027e24 */ /* 0x000fca000f8e00ff */
[----:B------:R-:W-:-:S13]  /*16cd0*/  ISETP.NE.AND P2, PT, R2, 0x3, PT ;  /* 0x000000030200780c */ /* 0x000fda0003f45270 */
[----:B------:R-:W-:Y:S05]  /*16ce0*/  @!P2 BRA `(.L_x_8404) ;  /* 0x000000000004a947 */ /* 0x000fea0003800000 */
[----:B------:R-:W-:Y:S01]  /*16cf0*/  BPT.TRAP 0x1 ;  /* 0x000000040000795c */ /* 0x000fe20000300000 */
.L_x_8404:
[----:B0-----:R-:W3:Y:S04]  /*16d00*/  LDL R3, [R1] ;  /* 0x0000000001037983 */ /* 0x001ee80000100800 */
[----:B------:R-:W1:Y:S01]  /*16d10*/  LDL.LU R7, [R1+0x8] ;  /* 0x0000080001077983 */ /* 0x000e620000300800 */
[----:B------:R-:W-:-:S04]  /*16d20*/  VIADD R2, R0, 0x32440 ;  /* 0x0003244000027836 */ /* 0x000fc80000000000 */
[C---:B---3--:R-:W-:Y:S02]  /*16d30*/  IMAD R6, R3.reuse, 0x8, R2 ;  /* 0x0000000803067824 */ /* 0x048fe400078e0202 */
[----:B------:R-:W-:Y:S01]  /*16d40*/  VIADD R3, R3, 0x1 ;  /* 0x0000000103037836 */ /* 0x000fe20000000000 */
[----:B-1----:R-:W-:-:S04]  /*16d50*/  SHF.L.U32 R5, R7, 0x1f, RZ ;  /* 0x0000001f07057819 */ /* 0x002fc800000006ff */
        /* <DEDUP_REMOVED lines=8> */
.L_x_8503:
[----:B------:R-:W1:Y:S02]  /*16de0*/  SYNCS.PHASECHK.TRANS64.TRYWAIT P0, [R7+URZ], R2 ;  /* 0x00000002070075a7 */ /* 0x000e64000800017f */
[----:B-1----:R-:W-:Y:S05]  /*16df0*/  @!P0 BRA `(.L_x_8406) ;  /* 0x0000001c00308947 */ /* 0x002fea0003800000 */
.L_x_8504:
[----:B------:R-:W-:Y:S05]  /*16e00*/  @!P2 BRA `(.L_x_8407) ;  /* 0x000000000004a947 */ /* 0x000fea0003800000 */
[----:B------:R-:W-:Y:S01]  /*16e10*/  BPT.TRAP 0x1 ;  /* 0x000000040000795c */ /* 0x000fe20000300000 */
.L_x_8407:
[----:B------:R-:W3:Y:S01]  /*16e20*/  LDL.LU R4, [R1] ;  /* 0x0000000001047983 */ /* 0x000ee20000300800 */
[----:B------:R-:W-:-:S04]  /*16e30*/  VIADD R0, R0, 0x32460 ;  /* 0x0003246000007836 */ /* 0x000fc80000000000 */
[----:B---3--:R-:W-:-:S04]  /*16e40*/  IMAD R4, R4, 0x8, R0 ;  /* 0x0000000804047824 */ /* 0x008fc800078e0200 */
[----:B------:R-:W3:Y:S02]  /*16e50*/  SYNCS.PHASECHK.TRANS64.TRYWAIT P0, [R4+URZ], R5 ;  /* 0x00000005040075a7 */ /* 0x000ee4000800017f */
[----:B---3--:R-:W-:Y:S05]  /*16e60*/  @!P0 BRA `(.L_x_8408) ;  /* 0x0000001c00288947 */ /* 0x008fea0003800000 */
.L_x_8505:
[----:B------:R-:W-:-:S07]  /*16e70*/  IMAD R3, R3, 0x8, R0 ;  /* 0x0000000803037824 */ /* 0x000fce00078e0200 */
.L_x_8409:
[----:B----4-:R4:W0:Y:S02]  /*16e80*/  SYNCS.PHASECHK.TRANS64.TRYWAIT P0, [R3+URZ], R2 ;  /* 0x00000002030075a7 */ /* 0x010824000800017f */
[----:B0-----:R-:W-:Y:S05]  /*16e90*/  @!P0 NANOSLEEP.SYNCS 0x989680 ;  /* 0x009896800000895d */ /* 0x001fea0003900000 */
[----:B------:R-:W0:Y:S02]  /*16ea0*/  @!P0 SYNCS.PHASECHK.TRANS64 P0, [R3+URZ], R2 ;  /* 0x00000002030085a7 */ /* 0x000e24000800007f */
[----:B0-----:R-:W-:Y:S05]  /*16eb0*/  @!P0 BRA `(.L_x_8409) ;  /* 0xfffffffc00f08947 */ /* 0x001fea000383ffff */
.L_x_8175:
[----:B------:R-:W-:Y:S05]  /*16ec0*/  BSYNC B7 ;  /* 0x0000000000077941 */ /* 0x000fea0003800000 */
.L_x_8172:
[----:B------:R-:W-:Y:S05]  /*16ed0*/  EXIT ;  /* 0x000000000000794d */ /* 0x000fea0003800000 */
.L_x_8193:
[----:B0-----:R0:W1:Y:S02]  /*16ee0*/  SYNCS.PHASECHK.TRANS64.TRYWAIT P6, [R95+URZ+0x32490], R110 ;  /* 0x0324906e5f0075a7 */ /* 0x00106400080c017f */
[----:B-1----:R-:W-:Y:S05]  /*16ef0*/  @!P6 NANOSLEEP.SYNCS 0x989680 ;  /* 0x009896800000e95d */ /* 0x002fea0003900000 */
[----:B------:R-:W1:Y:S02]  /*16f00*/  @!P6 SYNCS.PHASECHK.TRANS64 P6, [R95+URZ+0x32490], R110 ;  /* 0x0324906e5f00e5a7 */ /* 0x000e6400080c007f */
[----:B-1----:R-:W-:Y:S05]  /*16f10*/  @!P6 BRA `(.L_x_8193) ;  /* 0xfffffffc00f0e947 */ /* 0x002fea000383ffff */
[----:B------:R-:W-:Y:S05]  /*16f20*/  BRA `(.L_x_8410) ;  /* 0xfffffebc007c7947 */ /* 0x000fea000383ffff */
.L_x_8211:
[----:B0-----:R0:W1:Y:S02]  /*16f30*/  SYNCS.PHASECHK.TRANS64.TRYWAIT P5, [R95+URZ+0x32490], R110 ;  /* 0x0324906e5f0075a7 */ /* 0x00106400080a017f */
[----:B-1----:R-:W-:Y:S05]  /*16f40*/  @!P5 NANOSLEEP.SYNCS 0x989680 ;  /* 0x009896800000d95d */ /* 0x002fea0003900000 */
[----:B------:R-:W1:Y:S02]  /*16f50*/  @!P5 SYNCS.PHASECHK.TRANS64 P5, [R95+URZ+0x32490], R110 ;  /* 0x0324906e5f00d5a7 */ /* 0x000e6400080a007f */
[----:B-1----:R-:W-:Y:S05]  /*16f60*/  @!P5 BRA `(.L_x_8211) ;  /* 0xfffffffc00f0d947 */ /* 0x002fea000383ffff */
[----:B------:R-:W-:Y:S05]  /*16f70*/  BRA `(.L_x_8411) ;  /* 0xfffffed000387947 */ /* 0x000fea000383ffff */
.L_x_8220:
[----:B0-----:R0:W1:Y:S02]  /*16f80*/  SYNCS.PHASECHK.TRANS64.TRYWAIT P4, [R95+URZ+0x32490], R110 ;  /* 0x0324906e5f0075a7 */ /* 0x001064000808017f */
[----:B-1----:R-:W-:Y:S05]  /*16f90*/  @!P4 NANOSLEEP.SYNCS 0x989680 ;  /* 0x009896800000c95d */ /* 0x002fea0003900000 */
[----:B------:R-:W1:Y:S02]  /*16fa0*/  @!P4 SYNCS.PHASECHK.TRANS64 P4, [R95+URZ+0x32490], R110 ;  /* 0x0324906e5f00c5a7 */ /* 0x000e64000808007f */
[----:B-1----:R-:W-:Y:S05]  /*16fb0*/  @!P4 BRA `(.L_x_8220) ;  /* 0xfffffffc00f0c947 */ /* 0x002fea000383ffff */
[----:B------:R-:W-:Y:S05]  /*16fc0*/  BRA `(.L_x_8412) ;  /* 0xfffffee000647947 */ /* 0x000fea000383ffff */
.L_x_8226:
[----:B-1----:R1:W2:Y:S02]  /*16fd0*/  SYNCS.PHASECHK.TRANS64.TRYWAIT P3, [R95+URZ+0x324b0], R110 ;  /* 0x0324b06e5f0075a7 */ /* 0x0022a4000806017f */
[----:B--2---:R-:W-:Y:S05]  /*16fe0*/  @!P3 NANOSLEEP.SYNCS 0x989680 ;  /* 0x009896800000b95d */ /* 0x004fea0003900000 */
[----:B------:R-:W2:Y:S02]  /*16ff0*/  @!P3 SYNCS.PHASECHK.TRANS64 P3, [R95+URZ+0x324b0], R110 ;  /* 0x0324b06e5f00b5a7 */ /* 0x000ea4000806007f */
[----:B--2---:R-:W-:Y:S05]  /*17000*/  @!P3 BRA `(.L_x_8226) ;  /* 0xfffffffc00f0b947 */ /* 0x004fea000383ffff */
[----:B------:R-:W-:Y:S05]  /*17010*/  BRA `(.L_x_8413) ;  /* 0xfffffee000f07947 */ /* 0x000fea000383ffff */
.L_x_8234:
[----:B------:R-:W0:Y:S01]  /*17020*/  S2R R8, SR_TID.X ;  /* 0x0000000000087919 */ /* 0x000e220000002100 */
[----:B------:R-:W-:Y:S01]  /*17030*/  BSSY B0, `(.L_x_8414) ;  /* 0x000000c000007945 */ /* 0x000fe20003800000 */
[----:B------:R-:W-:Y:S02]  /*17040*/  IMAD.MOV.U32 R12, RZ, RZ, RZ ;  /* 0x000000ffff0c7224 */ /* 0x000fe400078e00ff */
[----:B------:R-:W-:Y:S02]  /*17050*/  IMAD.MOV.U32 R11, RZ, RZ, 0x1f ;  /* 0x0000001fff0b7424 */ /* 0x000fe400078e00ff */
[----:B------:R-:W-:Y:S02]  /*17060*/  IMAD.MOV.U32 R15, RZ, RZ, -0x1 ;  /* 0xffffffffff0f7424 */ /* 0x000fe400078e00ff */
[----:B0-----:R-:W-:-:S05]  /*17070*/  VIADD R26, R8, 0xffffff80 ;  /* 0xffffff80081a7836 */ /* 0x001fca0000000000 */
[----:B------:R-:W-:-:S04]  /*17080*/  SHF.R.S32.HI R8, RZ, 0x1f, R26 ;  /* 0x0000001fff087819 */ /* 0x000fc8000001141a */
[----:B------:R-:W-:-:S04]  /*17090*/  LEA.HI R8, R8, R26, RZ, 0x7 ;  /* 0x0000001a08087211 */ /* 0x000fc800078f38ff */
[----:B------:R-:W-:-:S05]  /*170a0*/  SHF.R.S32.HI R8, RZ, 0x7, R8 ;  /* 0x00000007ff087819 */ /* 0x000fca0000011408 */
[----:B------:R-:W-:-:S07]  /*170b0*/  IMAD.MOV.U32 R13, RZ, RZ, R8 ;  /* 0x000000ffff0d7224 */ /* 0x000fce00078e0008 */
[----:B-----5:R-:W-:Y:S05]  /*170c0*/  WARPSYNC.COLLECTIVE R15, `(.L_x_8415) ;  /* 0x000000000f087348 */ /* 0x020fea0003c00000 */
[----:B------:R0:W1:Y:S02]  /*170d0*/  SHFL.IDX P6, R14, R13, R12, R11 ;  /* 0x0000000c0d0e7389 */ /* 0x00006400000c000b */
[----:B01---5:R-:W-:Y:S01]  /*170e0*/  ENDCOLLECTIVE ;  /* 0x000000000000791b */ /* 0x023fe20003800000 */
.L_x_8415:
[----:B------:R-:W-:Y:S05]  /*170f0*/  BSYNC B0 ;  /* 0x0000000000007941 */ /* 0x000fea0003800000 */
.L_x_8414:
[----:B------:R-:W-:Y:S05]  /*17100*/  BRA `(.L_x_8416) ;  /* 0xfffffeec00a47947 */ /* 0x000fea000383ffff */
.L_x_8248:
[----:B------:R-:W-:Y:S01]  /*17110*/  BSSY B1, `(.L_x_8417) ;  /* 0x0000008000017945 */ /* 0x000fe20003800000 */
[----:B------:R-:W-:Y:S01]  /*17120*/  MOV R13, R29 ;  /* 0x0000001d000d7202 */ /* 0x000fe20000000f00 */
[----:B------:R-:W-:Y:S02]  /*17130*/  IMAD.MOV.U32 R12, RZ, RZ, RZ ;  /* 0x000000ffff0c7224 */ /* 0x000fe400078e00ff */
[----:B------:R-:W-:Y:S02]  /*17140*/  IMAD.MOV.U32 R11, RZ, RZ, 0x1c1f ;  /* 0x00001c1fff0b7424 */ /* 0x000fe400078e00ff */
[----:B------:R-:W-:-:S07]  /*17150*/  IMAD.MOV.U32 R15, RZ, RZ, -0x1 ;  /* 0xffffffffff0f7424 */ /* 0x000fce00078e00ff */
[----:B0-----:R-:W-:Y:S05]  /*17160*/  WARPSYNC.COLLECTIVE R15, `(.L_x_8418) ;  /* 0x000000000f087348 */ /* 0x001fea0003c00000 */
[----:B------:R1:W2:Y:S02]  /*17170*/  SHFL.IDX P6, R14, R13, R12, R11 ;  /* 0x0000000c0d0e7389 */ /* 0x0002a400000c000b */
[----:B012---:R-:W-:Y:S01]  /*17180*/  ENDCOLLECTIVE ;  /* 0x000000000000791b */ /* 0x007fe20003800000 */
.L_x_8418:
[----:B------:R-:W-:Y:S05]  /*17190*/  BSYNC B1 ;  /* 0x0000000000017941 */ /* 0x000fea0003800000 */
.L_x_8417:
[----:B------:R-:W-:Y:S05]  /*171a0*/  BRA `(.L_x_8419) ;  /* 0xfffffef400ac7947 */ /* 0x000fea000383ffff */
.L_x_8249:
        /* <DEDUP_REMOVED lines=8> */
.L_x_8421:
[----:B------:R-:W-:Y:S05]  /*17230*/  BSYNC B1 ;  /* 0x0000000000017941 */ /* 0x000fea0003800000 */
.L_x_8420:
[----:B------:R-:W-:Y:S05]  /*17240*/  BRA `(.L_x_8422) ;  /* 0xfffffef400907947 */ /* 0x000fea000383ffff */
.L_x_8250:
        /* <DEDUP_REMOVED lines=8> */
.L_x_8424:
[----:B------:R-:W-:Y:S05]  /*172d0*/  BSYNC B1 ;  /* 0x0000000000017941 */ /* 0x000fea0003800000 */
.L_x_8423:
[----:B------:R-:W-:Y:S05]  /*172e0*/  BRA `(.L_x_8425) ;  /* 0xfffffef400747947 */ /* 0x000fea000383ffff */
.L_x_8251:
        /* <DEDUP_REMOVED lines=8> */
.L_x_8427:
[----:B------:R-:W-:Y:S05]  /*17370*/  BSYNC B1 ;  /* 0x0000000000017941 */ /* 0x000fea0003800000 */
.L_x_8426:
[----:B------:R-:W-:Y:S05]  /*17380*/  BRA `(.L_x_8428) ;  /* 0xfffffef400587947 */ /* 0x000fea000383ffff */
.L_x_8253:
[----:B-1----:R1:W2:Y:S02]  /*17390*/  SYNCS.PHASECHK.TRANS64.TRYWAIT P1, [R18+URZ+0x32400], R7 ;  /* 0x03240007120075a7 */ /* 0x0022a4000802017f */
[----:B--2---:R-:W-:Y:S05]  /*173a0*/  @!P1 NANOSLEEP.SYNCS 0x989680 ;  /* 0x009896800000995d */ /* 0x004fea0003900000 */
[----:B------:R-:W2:Y:S02]  /*173b0*/  @!P1 SYNCS.PHASECHK.TRANS64 P1, [R18+URZ+0x32400], R7 ;  /* 0x03240007120095a7 */ /* 0x000ea4000802007f */
[----:B--2---:R-:W-:Y:S05]  /*173c0*/  @!P1 BRA `(.L_x_8253) ;  /* 0xfffffffc00f09947 */ /* 0x004fea000383ffff */
[----:B------:R-:W-:Y:S05]  /*173d0*/  BRA `(.L_x_8429) ;  /* 0xfffffef400b87947 */ /* 0x000fea000383ffff */
.L_x_8261:
        /* <DEDUP_REMOVED lines=8> */
.L_x_8431:
[----:B------:R-:W-:Y:S05]  /*17460*/  BSYNC B1 ;  /* 0x0000000000017941 */ /* 0x000fea0003800000 */
.L_x_8430:
[----:B------:R-:W-:Y:S05]  /*17470*/  BRA `(.L_x_8432) ;  /* 0xffffff0000847947 */ /* 0x000fea000383ffff */
.L_x_8262:
        /* <DEDUP_REMOVED lines=8> */
.L_x_8434:
[----:B------:R-:W-:Y:S05]  /*17500*/  BSYNC B1 ;  /* 0x0000000000017941 */ /* 0x000fea0003800000 */
.L_x_8433:
[----:B------:R-:W-:Y:S05]  /*17510*/  BRA `(.L_x_8435) ;  /* 0xffffff0000687947 */ /* 0x000fea000383ffff */
.L_x_8263:
        /* <DEDUP_REMOVED lines=8> */
.L_x_8437:
[----:B------:R-:W-:Y:S05]  /*175a0*/  BSYNC B1 ;  /* 0x0000000000017941 */ /* 0x000fea0003800000 */
.L_x_8436:
[----:B------:R-:W-:Y:S05]  /*175b0*/  BRA `(.L_x_8438) ;  /* 0xffffff00004c7947 */ /* 0x000fea000383ffff */
.L_x_8264:
        /* <DEDUP_REMOVED lines=8> */
.L_x_8440:
[----:B------:R-:W-:Y:S05]  /*17640*/  BSYNC B1 ;  /* 0x0000000000017941 */ /* 0x000fea0003800000 */
.L_x_8439:
[----:B------:R-:W-:Y:S05]  /*17650*/  BRA `(.L_x_8441) ;  /* 0xffffff0000307947 */ /* 0x000fea000383ffff */
.L_x_8266:
[----:B-1----:R1:W2:Y:S02]  /*17660*/  SYNCS.PHASECHK.TRANS64.TRYWAIT P1, [R18+URZ+0x32400], R9 ;  /* 0x03240009120075a7 */ /* 0x0022a4000802017f */
[----:B--2---:R-:W-:Y:S05]  /*17670*/  @!P1 NANOSLEEP.SYNCS 0x989680 ;  /* 0x009896800000995d */ /* 0x004fea0003900000 */
[----:B------:R-:W2:Y:S02]  /*17680*/  @!P1 SYNCS.PHASECHK.TRANS64 P1, [R18+URZ+0x32400], R9 ;  /* 0x03240009120095a7 */ /* 0x000ea4000802007f */
[----:B--2---:R-:W-:Y:S05]  /*17690*/  @!P1 BRA `(.L_x_8266) ;  /* 0xfffffffc00f09947 */ /* 0x004fea000383ffff */
[----:B------:R-:W-:Y:S05]  /*176a0*/  BRA `(.L_x_8442) ;  /* 0xffffff0000907947 */ /* 0x000fea000383ffff */
.L_x_8272:
[----:B-1----:R1:W2:Y:S02]  /*176b0*/  SYNCS.PHASECHK.TRANS64.TRYWAIT P1, [R0+URZ+0x32430], R7 ;  /* 0x03243007000075a7 */ /* 0x0022a4000802017f */
[----:B--2---:R-:W-:Y:S05]  /*176c0*/  @!P1 NANOSLEEP.SYNCS 0x989680 ;  /* 0x009896800000995d */ /* 0x004fea0003900000 */
[----:B------:R-:W2:Y:S02]  /*176d0*/  @!P1 SYNCS.PHASECHK.TRANS64 P1, [R0+URZ+0x32430], R7 ;  /* 0x03243007000095a7 */ /* 0x000ea4000802007f */
[----:B--2---:R-:W-:Y:S05]  /*176e0*/  @!P1 BRA `(.L_x_8272) ;  /* 0xfffffffc00f09947 */ /* 0x004fea000383ffff */
[----:B------:R-:W-:Y:S05]  /*176f0*/  BRA `(.L_x_8271) ;  /* 0xffffff0c00bc7947 */ /* 0x000fea000383ffff */
.L_x_8274:
[----:B--2---:R2:W3:Y:S02]  /*17700*/  SYNCS.PHASECHK.TRANS64.TRYWAIT P1, [R18+URZ+0x32410], R3 ;  /* 0x03241003120075a7 */ /* 0x0044e4000802017f */
[----:B---3--:R-:W-:Y:S05]  /*17710*/  @!P1 NANOSLEEP.SYNCS 0x989680 ;  /* 0x009896800000995d */ /* 0x008fea0003900000 */
[----:B------:R-:W3:Y:S02]  /*17720*/  @!P1 SYNCS.PHASECHK.TRANS64 P1, [R18+URZ+0x32410], R3 ;  /* 0x03241003120095a7 */ /* 0x000ee4000802007f */
[----:B---3--:R-:W-:Y:S05]  /*17730*/  @!P1 BRA `(.L_x_8274) ;  /* 0xfffffffc00f09947 */ /* 0x008fea000383ffff */
[----:B------:R-:W-:Y:S05]  /*17740*/  BRA `(.L_x_8443) ;  /* 0xffffff1000a47947 */ /* 0x000fea000383ffff */
.L_x_8279:
[----:B--2---:R2:W4:Y:S02]  /*17750*/  SYNCS.PHASECHK.TRANS64.TRYWAIT P2, [R0+URZ+0x32450], R7 ;  /* 0x03245007000075a7 */ /* 0x004524000804017f */
[----:B----4-:R-:W-:Y:S05]  /*17760*/  @!P2 NANOSLEEP.SYNCS 0x989680 ;  /* 0x009896800000a95d */ /* 0x010fea0003900000 */
[----:B------:R-:W4:Y:S02]  /*17770*/  @!P2 SYNCS.PHASECHK.TRANS64 P2, [R0+URZ+0x32450], R7 ;  /* 0x032450070000a5a7 */ /* 0x000f24000804007f */
[----:B----4-:R-:W-:Y:S05]  /*17780*/  @!P2 BRA `(.L_x_8279) ;  /* 0xfffffffc00f0a947 */ /* 0x010fea000383ffff */
[----:B------:R-:W-:Y:S05]  /*17790*/  BRA `(.L_x_8278) ;  /* 0xffffff1000c47947 */ /* 0x000fea000383ffff */
.L_x_8284:
[----:B-1----:R1:W2:Y:S02]  /*177a0*/  SYNCS.PHASECHK.TRANS64.TRYWAIT P3, [R3+URZ+0x32430], R12 ;  /* 0x0324300c030075a7 */ /* 0x0022a4000806017f */
[----:B--2---:R-:W-:Y:S05]  /*177b0*/  @!P3 NANOSLEEP.SYNCS 0x989680 ;  /* 0x009896800000b95d */ /* 0x004fea0003900000 */
[----:B------:R-:W2:Y:S02]  /*177c0*/  @!P3 SYNCS.PHASECHK.TRANS64 P3, [R3+URZ+0x32430], R12 ;  /* 0x0324300c0300b5a7 */ /* 0x000ea4000806007f */
[----:B--2---:R-:W-:Y:S05]  /*177d0*/  @!P3 BRA `(.L_x_8284) ;  /* 0xfffffffc00f0b947 */ /* 0x004fea000383ffff */
[----:B------:R-:W-:Y:S05]  /*177e0*/  BRA `(.L_x_8283) ;  /* 0xffffff3c005c7947 */ /* 0x000fea000383ffff */
.L_x_8289:
[----:B---3--:R3:W4:Y:S02]  /*177f0*/  SYNCS.PHASECHK.TRANS64.TRYWAIT P3, [R3+URZ+0x32450], R12 ;  /* 0x0324500c030075a7 */ /* 0x008724000806017f */
[----:B----4-:R-:W-:Y:S05]  /*17800*/  @!P3 NANOSLEEP.SYNCS 0x989680 ;  /* 0x009896800000b95d */ /* 0x010fea0003900000 */
[----:B------:R-:W4:Y:S02]  /*17810*/  @!P3 SYNCS.PHASECHK.TRANS64 P3, [R3+URZ+0x32450], R12 ;  /* 0x0324500c0300b5a7 */ /* 0x000f24000806007f */
[----:B----4-:R-:W-:Y:S05]  /*17820*/  @!P3 BRA `(.L_x_8289) ;  /* 0xfffffffc00f0b947 */ /* 0x010fea000383ffff */
[----:B------:R-:W-:Y:S05]  /*17830*/  BRA `(.L_x_8288) ;  /* 0xffffff4000087947 */ /* 0x000fea000383ffff */
.L_x_8322:
[----:B------:R-:W0:Y:S01]  /*17840*/  S2R R11, SR_TID.X ;  /* 0x00000000000b7919 */ /* 0x000e220000002100 */
[----:B------:R-:W-:Y:S01]  /*17850*/  BSSY B1, `(.L_x_8444) ;  /* 0x000000a000017945 */ /* 0x000fe20003800000 */
[----:B------:R-:W-:Y:S02]  /*17860*/  IMAD.MOV.U32 R12, RZ, RZ, RZ ;  /* 0x000000ffff0c7224 */ /* 0x000fe400078e00ff */
[----:B------:R-:W-:Y:S01]  /*17870*/  IMAD.MOV.U32 R15, RZ, RZ, -0x1 ;  /* 0xffffffffff0f7424 */ /* 0x000fe200078e00ff */
[----:B0-----:R-:W-:-:S04]  /*17880*/  SHF.R.U32.HI R11, RZ, 0x5, R11 ;  /* 0x00000005ff0b7819 */ /* 0x001fc8000001160b */
[----:B------:R-:W-:-:S05]  /*17890*/  LOP3.LUT R11, R11, 0x3, RZ, 0xc0, !PT ;  /* 0x000000030b0b7812 */ /* 0x000fca00078ec0ff */
[----:B------:R-:W-:Y:S02]  /*178a0*/  IMAD.MOV.U32 R13, RZ, RZ, R11 ;  /* 0x000000ffff0d7224 */ /* 0x000fe400078e000b */
[----:B------:R-:W-:-:S07]  /*178b0*/  IMAD.MOV.U32 R11, RZ, RZ, 0x1f ;  /* 0x0000001fff0b7424 */ /* 0x000fce00078e00ff */
[----:B-----5:R-:W-:Y:S05]  /*178c0*/  WARPSYNC.COLLECTIVE R15, `(.L_x_8445) ;  /* 0x000000000f087348 */ /* 0x020fea0003c00000 */
[----:B------:R0:W1:Y:S02]  /*178d0*/  SHFL.IDX P6, R14, R13, R12, R11 ;  /* 0x0000000c0d0e7389 */ /* 0x00006400000c000b */
[----:B01---5:R-:W-:Y:S01]  /*178e0*/  ENDCOLLECTIVE ;  /* 0x000000000000791b */ /* 0x023fe20003800000 */
.L_x_8445:
[----:B------:R-:W-:Y:S05]  /*178f0*/  BSYNC B1 ;  /* 0x0000000000017941 */ /* 0x000fea0003800000 */
.L_x_8444:
[----:B------:R-:W-:Y:S05]  /*17900*/  BRA `(.L_x_8446) ;  /* 0xffffffac00b07947 */ /* 0x000fea000383ffff */
.L_x_8323:
[----:B------:R-:W-:Y:S01]  /*17910*/  BSSY B1, `(.L_x_8447) ;  /* 0x0000006000017945 */ /* 0x000fe20003800000 */
[----:B------:R-:W-:-:S07]  /*17920*/  IMAD.MOV.U32 R15, RZ, RZ, -0x1 ;  /* 0xffffffffff0f7424 */ /* 0x000fce00078e00ff */
[----:B-----5:R-:W-:Y:S05]  /*17930*/  WARPSYNC.COLLECTIVE R15, `(.L_x_8448) ;  /* 0x000000000f0c7348 */ /* 0x020fea0003c00000 */
[----:B------:R-:W-:Y:S02]  /*17940*/  ELECT P6, UR62, PT ;  /* 0x00000000003e782f */ /* 0x000fe400038c0000 */
[----:B------:R-:W-:Y:S01]  /*17950*/  MOV R14, UR62 ;  /* 0x0000003e000e7c02 */ /* 0x000fe20008000f00 */
[----:B-----5:R-:W-:Y:S10]  /*17960*/  ENDCOLLECTIVE ;  /* 0x000000000000791b */ /* 0x020ff40003800000 */
.L_x_8448:
[----:B------:R-:W-:Y:S05]  /*17970*/  BSYNC B1 ;  /* 0x0000000000017941 */ /* 0x000fea0003800000 */
.L_x_8447:
[----:B------:R-:W-:Y:S05]  /*17980*/  BRA `(.L_x_8449) ;  /* 0xffffffac009c7947 */ /* 0x000fea000383ffff */
.L_x_8324:
[----:B0-----:R0:W1:Y:S02]  /*17990*/  SYNCS.PHASECHK.TRANS64.TRYWAIT P0, [R5+URZ+0x32420], R7 ;  /* 0x03242007050075a7 */ /* 0x001064000800017f */
[----:B-1----:R-:W-:Y:S05]  /*179a0*/  @!P0 NANOSLEEP.SYNCS 0x989680 ;  /* 0x009896800000895d */ /* 0x002fea0003900000 */
[----:B------:R-:W1:Y:S02]  /*179b0*/  @!P0 SYNCS.PHASECHK.TRANS64 P0, [R5+URZ+0x32420], R7 ;  /* 0x03242007050085a7 */ /* 0x000e64000800007f */
[----:B-1----:R-:W-:Y:S05]  /*179c0*/  @!P0 BRA `(.L_x_8324) ;  /* 0xfffffffc00f08947 */ /* 0x002fea000383ffff */
[----:B------:R-:W-:Y:S05]  /*179d0*/  BRA `(.L_x_8450) ;  /* 0xffffffac00b47947 */ /* 0x000fea000383ffff */
.L_x_8327:
[----:B0-----:R0:W1:Y:S02]  /*179e0*/  SYNCS.PHASECHK.TRANS64.TRYWAIT P0, [R7+URZ+0x324a0], R9 ;  /* 0x0324a009070075a7 */ /* 0x001064000800017f */
[----:B-1----:R-:W-:Y:S05]  /*179f0*/  @!P0 NANOSLEEP.SYNCS 0x989680 ;  /* 0x009896800000895d */ /* 0x002fea0003900000 */
[----:B------:R-:W1:Y:S02]  /*17a00*/  @!P0 SYNCS.PHASECHK.TRANS64 P0, [R7+URZ+0x324a0], R9 ;  /* 0x0324a009070085a7 */ /* 0x000e64000800007f */
[----:B-1----:R-:W-:Y:S05]  /*17a10*/  @!P0 BRA `(.L_x_8327) ;  /* 0xfffffffc00f08947 */ /* 0x002fea000383ffff */
[----:B------:R-:W-:Y:S05]  /*17a20*/  BRA `(.L_x_8451) ;  /* 0xffffffac00c07947 */ /* 0x000fea000383ffff */
.L_x_8329:
[----:B-1----:R1:W2:Y:S02]  /*17a30*/  SYNCS.PHASECHK.TRANS64.TRYWAIT P0, [R7+URZ+0x324c0], R9 ;  /* 0x0324c009070075a7 */ /* 0x0022a4000800017f */
[----:B--2---:R-:W-:Y:S05]  /*17a40*/  @!P0 NANOSLEEP.SYNCS 0x989680 ;  /* 0x009896800000895d */ /* 0x004fea0003900000 */
[----:B------:R-:W2:Y:S02]  /*17a50*/  @!P0 SYNCS.PHASECHK.TRANS64 P0, [R7+URZ+0x324c0], R9 ;  /* 0x0324c009070085a7 */ /* 0x000ea4000800007f */
[----:B--2---:R-:W-:Y:S05]  /*17a60*/  @!P0 BRA `(.L_x_8329) ;  /* 0xfffffffc00f08947 */ /* 0x004fea000383ffff */
[----:B------:R-:W-:Y:S05]  /*17a70*/  BRA `(.L_x_8452) ;  /* 0xffffffb000247947 */ /* 0x000fea000383ffff */
.L_x_8333:
[----:B0-----:R0:W1:Y:S02]  /*17a80*/  SYNCS.PHASECHK.TRANS64.TRYWAIT P0, [R7+URZ+0x324a0], R8 ;  /* 0x0324a008070075a7 */ /* 0x001064000800017f */
[----:B-1----:R-:W-:Y:S05]  /*17a90*/  @!P0 NANOSLEEP.SYNCS 0x989680 ;  /* 0x009896800000895d */ /* 0x002fea0003900000 */
[----:B------:R-:W1:Y:S02]  /*17aa0*/  @!P0 SYNCS.PHASECHK.TRANS64 P0, [R7+URZ+0x324a0], R8 ;  /* 0x0324a008070085a7 */ /* 0x000e64000800007f */
[----:B-1----:R-:W-:Y:S05]  /*17ab0*/  @!P0 BRA `(.L_x_8333) ;  /* 0xfffffffc00f08947 */ /* 0x002fea000383ffff */
[----:B------:R-:W-:Y:S05]  /*17ac0*/  BRA `(.L_x_8453) ;  /* 0xffffffb400147947 */ /* 0x000fea000383ffff */
.L_x_8335:
[----:B-1----:R1:W2:Y:S02]  /*17ad0*/  SYNCS.PHASECHK.TRANS64.TRYWAIT P1, [R7+URZ+0x324c0], R8 ;  /* 0x0324c008070075a7 */ /* 0x0022a4000802017f */
[----:B--2---:R-:W-:Y:S05]  /*17ae0*/  @!P1 NANOSLEEP.SYNCS 0x989680 ;  /* 0x009896800000995d */ /* 0x004fea0003900000 */
[----:B------:R-:W2:Y:S02]  /*17af0*/  @!P1 SYNCS.PHASECHK.TRANS64 P1, [R7+URZ+0x324c0], R8 ;  /* 0x0324c008070095a7 */ /* 0x000ea4000802007f */
[----:B--2---:R-:W-:Y:S05]  /*17b00*/  @!P1 BRA `(.L_x_8335) ;  /* 0xfffffffc00f09947 */ /* 0x004fea000383ffff */
[----:B------:R-:W-:Y:S05]  /*17b10*/  BRA `(.L_x_8454) ;  /* 0xffffffb400707947 */ /* 0x000fea000383ffff */
.L_x_8345:
        /* <DEDUP_REMOVED lines=11> */
.L_x_8456:
[----:B------:R-:W-:Y:S05]  /*17bd0*/  BSYNC B0 ;  /* 0x0000000000007941 */ /* 0x000fea0003800000 */
.L_x_8455:
[----:B------:R-:W-:Y:S05]  /*17be0*/  BRA `(.L_x_8457) ;  /* 0xffffffc0001c7947 */ /* 0x000fea000383ffff */
.L_x_8346:
[----:B------:R-:W-:Y:S01]  /*17bf0*/  BSSY B0, `(.L_x_8458) ;  /* 0x0000006000007945 */ /* 0x000fe20003800000 */
[----:B------:R-:W-:-:S07]  /*17c00*/  IMAD.MOV.U32 R15, RZ, RZ, -0x1 ;  /* 0xffffffffff0f7424 */ /* 0x000fce00078e00ff */
[----:B------:R-:W-:Y:S05]  /*17c10*/  WARPSYNC.COLLECTIVE R15, `(.L_x_8459) ;  /* 0x000000000f0c7348 */ /* 0x000fea0003c00000 */
[----:B------:R-:W-:Y:S02]  /*17c20*/  ELECT P6, UR62, PT ;  /* 0x00000000003e782f */ /* 0x000fe400038c0000 */
[----:B------:R-:W-:Y:S01]  /*17c30*/  MOV R14, UR62 ;  /* 0x0000003e000e7c02 */ /* 0x000fe20008000f00 */
[----:B------:R-:W-:Y:S10]  /*17c40*/  ENDCOLLECTIVE ;  /* 0x000000000000791b */ /* 0x000ff40003800000 */
.L_x_8459:
[----:B------:R-:W-:Y:S05]  /*17c50*/  BSYNC B0 ;  /* 0x0000000000007941 */ /* 0x000fea0003800000 */
.L_x_8458:
[----:B------:R-:W-:Y:S05]  /*17c60*/  BRA `(.L_x_8460) ;  /* 0xffffffc000147947 */ /* 0x000fea000383ffff */
.L_x_8349:
[----:B0-----:R0:W1:Y:S02]  /*17c70*/  SYNCS.PHASECHK.TRANS64.TRYWAIT P0, [R5+URZ+0x32440], R7 ;  /* 0x03244007050075a7 */ /* 0x001064000800017f */
[----:B-1----:R-:W-:Y:S05]  /*17c80*/  @!P0 NANOSLEEP.SYNCS 0x989680 ;  /* 0x009896800000895d */ /* 0x002fea0003900000 */
[----:B------:R-:W1:Y:S02]  /*17c90*/  @!P0 SYNCS.PHASECHK.TRANS64 P0, [R5+URZ+0x32440], R7 ;  /* 0x03244007050085a7 */ /* 0x000e64000800007f */
[----:B-1----:R-:W-:Y:S05]  /*17ca0*/  @!P0 BRA `(.L_x_8349) ;  /* 0xfffffffc00f08947 */ /* 0x002fea000383ffff */
[----:B------:R-:W-:Y:S05]  /*17cb0*/  BRA `(.L_x_8461) ;  /* 0xffffffc000847947 */ /* 0x000fea000383ffff */
.L_x_8353:
        /* <DEDUP_REMOVED lines=8> */
.L_x_8356:
[----:B0-----:R0:W1:Y:S02]  /*17d40*/  SYNCS.PHASECHK.TRANS64.TRYWAIT P0, [R2+URZ+0x32460], R5 ;  /* 0x03246005020075a7 */ /* 0x001064000800017f */
[----:B-1----:R-:W-:Y:S05]  /*17d50*/  @!P0 NANOSLEEP.SYNCS 0x989680 ;  /* 0x009896800000895d */ /* 0x002fea0003900000 */
[----:B------:R-:W1:Y:S02]  /*17d60*/  @!P0 SYNCS.PHASECHK.TRANS64 P0, [R2+URZ+0x32460], R5 ;  /* 0x03246005020085a7 */ /* 0x000e64000800007f */
[----:B-1----:R-:W-:Y:S05]  /*17d70*/  @!P0 BRA `(.L_x_8356) ;  /* 0xfffffffc00f08947 */ /* 0x002fea000383ffff */
[----:B------:R-:W-:Y:S05]  /*17d80*/  BRA `(.L_x_8463) ;  /* 0xffffffc8000c7947 */ /* 0x000fea000383ffff */
.L_x_8365:
[----:B--2---:R2:W3:Y:S02]  /*17d90*/  SYNCS.PHASECHK.TRANS64.TRYWAIT P0, [R2+URZ+0x32440], R7 ;  /* 0x03244007020075a7 */ /* 0x0044e4000800017f */
[----:B---3--:R-:W-:Y:S05]  /*17da0*/  @!P0 NANOSLEEP.SYNCS 0x989680 ;  /* 0x009896800000895d */ /* 0x008fea0003900000 */
[----:B------:R-:W3:Y:S02]  /*17db0*/  @!P0 SYNCS.PHASECHK.TRANS64 P0, [R2+URZ+0x32440], R7 ;  /* 0x03244007020085a7 */ /* 0x000ee4000800007f */
[----:B---3--:R-:W-:Y:S05]  /*17dc0*/  @!P0 BRA `(.L_x_8365) ;  /* 0xfffffffc00f08947 */ /* 0x008fea000383ffff */
[----:B------:R-:W-:Y:S05]  /*17dd0*/  BRA `(.L_x_8464) ;  /* 0xffffffcc00947947 */ /* 0x000fea000383ffff */
.L_x_8367:
[----:B0-----:R0:W3:Y:S02]  /*17de0*/  SYNCS.PHASECHK.TRANS64.TRYWAIT P0, [R2+URZ+0x32460], R7 ;  /* 0x03246007020075a7 */ /* 0x0010e4000800017f */
[----:B---3--:R-:W-:Y:S05]  /*17df0*/  @!P0 NANOSLEEP.SYNCS 0x989680 ;  /* 0x009896800000895d */ /* 0x008fea0003900000 */
[----:B------:R-:W3:Y:S02]  /*17e00*/  @!P0 SYNCS.PHASECHK.TRANS64 P0, [R2+URZ+0x32460], R7 ;  /* 0x03246007020085a7 */ /* 0x000ee4000800007f */
[----:B---3--:R-:W-:Y:S05]  /*17e10*/  @!P0 BRA `(.L_x_8367) ;  /* 0xfffffffc00f08947 */ /* 0x008fea000383ffff */
[----:B------:R-:W-:Y:S05]  /*17e20*/  BRA `(.L_x_8465) ;  /* 0xffffffd000047947 */ /* 0x000fea000383ffff */
.L_x_8372:
[----:B--2---:R2:W3:Y:S02]  /*17e30*/  SYNCS.PHASECHK.TRANS64.TRYWAIT P0, [R3+URZ+0x32440], R7 ;  /* 0x03244007030075a7 */ /* 0x0044e4000800017f */
[----:B---3--:R-:W-:Y:S05]  /*17e40*/  @!P0 NANOSLEEP.SYNCS 0x989680 ;  /* 0x009896800000895d */ /* 0x008fea0003900000 */
[----:B------:R-:W3:Y:S02]  /*17e50*/  @!P0 SYNCS.PHASECHK.TRANS64 P0, [R3+URZ+0x32440], R7 ;  /* 0x03244007030085a7 */ /* 0x000ee4000800007f */
[----:B---3--:R-:W-:Y:S05]  /*17e60*/  @!P0 BRA `(.L_x_8372) ;  /* 0xfffffffc00f08947 */ /* 0x008fea000383ffff */
[----:B------:R-:W-:Y:S05]  /*17e70*/  BRA `(.L_x_8466) ;  /* 0xffffffd400487947 */ /* 0x000fea000383ffff */
.L_x_8374:
[----:B0-----:R0:W3:Y:S02]  /*17e80*/  SYNCS.PHASECHK.TRANS64.TRYWAIT P1, [R3+URZ+0x32460], R7 ;  /* 0x03246007030075a7 */ /* 0x0010e4000802017f */
[----:B---3--:R-:W-:Y:S05]  /*17e90*/  @!P1 NANOSLEEP.SYNCS 0x989680 ;  /* 0x009896800000995d */ /* 0x008fea0003900000 */
[----:B------:R-:W3:Y:S02]  /*17ea0*/  @!P1 SYNCS.PHASECHK.TRANS64 P1, [R3+URZ+0x32460], R7 ;  /* 0x03246007030095a7 */ /* 0x000ee4000802007f */
[----:B---3--:R-:W-:Y:S05]  /*17eb0*/  @!P1 BRA `(.L_x_8374) ;  /* 0xfffffffc00f09947 */ /* 0x008fea000383ffff */
[----:B------:R-:W-:Y:S05]  /*17ec0*/  BRA `(.L_x_8467) ;  /* 0xffffffd400b47947 */ /* 0x000fea000383ffff */
.L_x_8379:
[----:B---3--:R3:W4:Y:S02]  /*17ed0*/  SYNCS.PHASECHK.TRANS64.TRYWAIT P0, [R3+URZ+0x32440], R7 ;  /* 0x03244007030075a7 */ /* 0x008724000800017f */
[----:B----4-:R-:W-:Y:S05]  /*17ee0*/  @!P0 NANOSLEEP.SYNCS 0x989680 ;  /* 0x009896800000895d */ /* 0x010fea0003900000 */
[----:B------:R-:W4:Y:S02]  /*17ef0*/  @!P0 SYNCS.PHASECHK.TRANS64 P0, [R3+URZ+0x32440], R7 ;  /* 0x03244007030085a7 */ /* 0x000f24000800007f */
[----:B----4-:R-:W-:Y:S05]  /*17f00*/  @!P0 BRA `(.L_x_8379) ;  /* 0xfffffffc00f08947 */ /* 0x010fea000383ffff */
[----:B------:R-:W-:Y:S05]  /*17f10*/  BRA `(.L_x_8468) ;  /* 0xffffffd800d87947 */ /* 0x000fea000383ffff */
.L_x_8381:
[----:B0-----:R0:W2:Y:S02]  /*17f20*/  SYNCS.PHASECHK.TRANS64.TRYWAIT P1, [R3+URZ+0x32460], R7 ;  /* 0x03246007030075a7 */ /* 0x0010a4000802017f */
[----:B--2---:R-:W-:Y:S05]  /*17f30*/  @!P1 NANOSLEEP.SYNCS 0x989680 ;  /* 0x009896800000995d */ /* 0x004fea0003900000 */
[----:B------:R-:W2:Y:S02]  /*17f40*/  @!P1 SYNCS.PHASECHK.TRANS64 P1, [R3+URZ+0x32460], R7 ;  /* 0x03246007030095a7 */ /* 0x000ea4000802007f */
[----:B--2---:R-:W-:Y:S05]  /*17f50*/  @!P1 BRA `(.L_x_8381) ;  /* 0xfffffffc00f09947 */ /* 0x004fea000383ffff */
[----:B------:R-:W-:Y:S05]  /*17f60*/  BRA `(.L_x_8469) ;  /* 0xffffffdc00487947 */ /* 0x000fea000383ffff */
.L_x_8386:
[----:B------:R-:W-:Y:S01]  /*17f70*/  BSSY B0, `(.L_x_8470) ;  /* 0x0000008000007945 */ /* 0x000fe20003800000 */
[----:B0-----:R-:W-:Y:S01]  /*17f80*/  IMAD.MOV.U32 R13, RZ, RZ, R16 ;  /* 0x000000ffff0d7224 */ /* 0x001fe200078e0010 */
[----:B--2---:R-:W-:Y:S01]  /*17f90*/  MOV R11, 0x1f ;  /* 0x0000001f000b7802 */ /* 0x004fe20000000f00 */
[----:B------:R-:W-:Y:S02]  /*17fa0*/  IMAD.MOV.U32 R12, RZ, RZ, RZ ;  /* 0x000000ffff0c7224 */ /* 0x000fe400078e00ff */
[----:B------:R-:W-:-:S07]  /*17fb0*/  IMAD.MOV.U32 R15, RZ, RZ, -0x1 ;  /* 0xffffffffff0f7424 */ /* 0x000fce00078e00ff */
[----:B-1-3-5:R-:W-:Y:S05]  /*17fc0*/  WARPSYNC.COLLECTIVE R15, `(.L_x_8471) ;  /* 0x000000000f087348 */ /* 0x02afea0003c00000 */
[----:B------:R0:W2:Y:S02]  /*17fd0*/  SHFL.IDX P6, R14, R13, R12, R11 ;  /* 0x0000000c0d0e7389 */ /* 0x0000a400000c000b */
[----:B0123-5:R-:W-:Y:S01]  /*17fe0*/  ENDCOLLECTIVE ;  /* 0x000000000000791b */ /* 0x02ffe20003800000 */
.L_x_8471:
[----:B------:R-:W-:Y:S05]  /*17ff0*/  BSYNC B0 ;  /* 0x0000000000007941 */ /* 0x000fea0003800000 */
.L_x_8470:
        /* <DEDUP_REMOVED lines=8> */
.L_x_8472:
[----:B------:R-:W-:Y:S01]  /*18080*/  IMAD.MOV.U32 R5, RZ, RZ, R14 ;  /* 0x000000ffff057224 */ /* 0x000fe200078e000e */
[----:B------:R-:W-:Y:S06]  /*18090*/  BRA `(.L_x_8473) ;  /* 0xffffffe0003c7947 */ /* 0x000fec000383ffff */
.L_x_8389:
        /* <DEDUP_REMOVED lines=8> */
.L_x_8475:
[----:B------:R-:W-:Y:S05]  /*18120*/  BSYNC B0 ;  /* 0x0000000000007941 */ /* 0x000fea0003800000 */
.L_x_8474:
        /* <DEDUP_REMOVED lines=10> */
.L_x_8476:
        /* <DEDUP_REMOVED lines=8> */
.L_x_8477:
        /* <DEDUP_REMOVED lines=8> */
.L_x_8478:
        /* <DEDUP_REMOVED lines=8> */
.L_x_8479:
        /* <DEDUP_REMOVED lines=8> */
.L_x_8480:
[----:B------:R-:W-:Y:S05]  /*183d0*/  BRA `(.L_x_8481) ;  /* 0xffffffe000007947 */ /* 0x000fea000383ffff */
.L_x_8394:
[----:B------:R-:W-:Y:S01]  /*183e0*/  BSSY B0, `(.L_x_8482) ;  /* 0x0000008000007945 */ /* 0x000fe20003800000 */
[----:B-----5:R-:W-:Y:S02]  /*183f0*/  IMAD.MOV.U32 R13, RZ, RZ, R17 ;  /* 0x000000ffff0d7224 */ /* 0x020fe400078e0011 */
[----:B------:R-:W-:Y:S02]  /*18400*/  IMAD.MOV.U32 R12, RZ, RZ, 0x1 ;  /* 0x00000001ff0c7424 */ /* 0x000fe400078e00ff */
[----:B--2---:R-:W-:Y:S02]  /*18410*/  IMAD.MOV.U32 R11, RZ, RZ, RZ ;  /* 0x000000ffff0b7224 */ /* 0x004fe400078e00ff */
[----:B------:R-:W-:-:S07]  /*18420*/  IMAD.MOV.U32 R15, RZ, RZ, -0x1 ;  /* 0xffffffffff0f7424 */ /* 0x000fce00078e00ff */
[----:B01----:R-:W-:Y:S05]  /*18430*/  WARPSYNC.COLLECTIVE R15, `(.L_x_8483) ;  /* 0x000000000f087348 */ /* 0x003fea0003c00000 */
[----:B------:R2:W3:Y:S02]  /*18440*/  SHFL.UP P6, R14, R13, R12, R11 ;  /* 0x0400000c0d0e7389 */ /* 0x0004e400000c000b */
[----:B0123--:R-:W-:Y:S01]  /*18450*/  ENDCOLLECTIVE ;  /* 0x000000000000791b */ /* 0x00ffe20003800000 */
.L_x_8483:
[----:B------:R-:W-:Y:S05]  /*18460*/  BSYNC B0 ;  /* 0x0000000000007941 */ /* 0x000fea0003800000 */
.L_x_8482:
        /* <DEDUP_REMOVED lines=10> */
.L_x_8484:
        /* <DEDUP_REMOVED lines=8> */
.L_x_8485:
        /* <DEDUP_REMOVED lines=8> */
.L_x_8486:
        /* <DEDUP_REMOVED lines=8> */
.L_x_8487:
        /* <DEDUP_REMOVED lines=8> */
.L_x_8488:
[----:B------:R-:W-:Y:S05]  /*18710*/  BRA `(.L_x_8489) ;  /* 0xffffffdc00e47947 */ /* 0x000fea000383ffff */
.L_x_8396:
[----:B------:R-:W-:Y:S01]  /*18720*/  BSSY B0, `(.L_x_8490) ;  /* 0x0000006000007945 */ /* 0x000fe20003800000 */
[----:B------:R-:W-:Y:S01]  /*18730*/  PLOP3.LUT P6, PT, P6, PT, PT, 0x8, 0x0 ;  /* 0x000000000000781c */ /* 0x000fe200037ce170 */
[----:B------:R-:W-:-:S12]  /*18740*/  IMAD.MOV.U32 R15, RZ, RZ, -0x1 ;  /* 0xffffffffff0f7424 */ /* 0x000fd800078e00ff */
[----:B0-2---:R-:W-:Y:S05]  /*18750*/  WARPSYNC.COLLECTIVE R15, `(.L_x_8491) ;  /* 0x000000000f087348 */ /* 0x005fea0003c00000 */
[----:B------:R-:W-:Y:S01]  /*18760*/  VOTE.ANY R14, PT, P6 ;  /* 0x00000000000e7806 */ /* 0x000fe200030e0100 */
[----:B0-2---:R-:W-:Y:S06]  /*18770*/  ENDCOLLECTIVE ;  /* 0x000000000000791b */ /* 0x005fec0003800000 */
.L_x_8491:
[----:B------:R-:W-:Y:S05]  /*18780*/  BSYNC B0 ;  /* 0x0000000000007941 */ /* 0x000fea0003800000 */
.L_x_8490:
        /* <DEDUP_REMOVED lines=9> */
.L_x_8492:
[----:B------:R-:W-:Y:S01]  /*18820*/  IMAD.MOV.U32 R17, RZ, RZ, R14 ;  /* 0x000000ffff117224 */ /* 0x000fe200078e000e */
[----:B------:R-:W-:Y:S06]  /*18830*/  BRA `(.L_x_8493) ;  /* 0xffffffdc00d47947 */ /* 0x000fec000383ffff */
.L_x_8398:
[----:B------:R-:W-:Y:S01]  /*18840*/  BSSY B0, `(.L_x_8494) ;  /* 0x0000007000007945 */ /* 0x000fe20003800000 */
[----:B------:R-:W-:Y:S02]  /*18850*/  IMAD.MOV.U32 R13, RZ, RZ, R3 ;  /* 0x000000ffff0d7224 */ /* 0x000fe400078e0003 */
[----:B--2---:R-:W-:Y:S02]  /*18860*/  IMAD.MOV.U32 R11, RZ, RZ, 0x1f ;  /* 0x0000001fff0b7424 */ /* 0x004fe400078e00ff */
[----:B------:R-:W-:-:S07]  /*18870*/  IMAD.MOV.U32 R15, RZ, RZ, -0x1 ;  /* 0xffffffffff0f7424 */ /* 0x000fce00078e00ff */
[----:B01-3--:R-:W-:Y:S05]  /*18880*/  WARPSYNC.COLLECTIVE R15, `(.L_x_8495) ;  /* 0x000000000f087348 */ /* 0x00bfea0003c00000 */
[----:B------:R2:W4:Y:S02]  /*18890*/  SHFL.IDX P6, R14, R13, R12, R11 ;  /* 0x0000000c0d0e7389 */ /* 0x00052400000c000b */
[----:B01234-:R-:W-:Y:S01]  /*188a0*/  ENDCOLLECTIVE ;  /* 0x000000000000791b */ /* 0x01ffe20003800000 */
.L_x_8495:
[----:B------:R-:W-:Y:S05]  /*188b0*/  BSYNC B0 ;  /* 0x0000000000007941 */ /* 0x000fea0003800000 */
.L_x_8494:
[----:B------:R-:W-:Y:S05]  /*188c0*/  BRA `(.L_x_8397) ;  /* 0xffffffdc00cc7947 */ /* 0x000fea000383ffff */
.L_x_8401:
[----:B0-----:R0:W4:Y:S02]  /*188d0*/  SYNCS.PHASECHK.TRANS64.TRYWAIT P0, [R0+URZ+0x32420], R3 ;  /* 0x03242003000075a7 */ /* 0x001124000800017f */
[----:B----4-:R-:W-:Y:S05]  /*188e0*/  @!P0 NANOSLEEP.SYNCS 0x989680 ;  /* 0x009896800000895d */ /* 0x010fea0003900000 */
[----:B------:R-:W4:Y:S02]  /*188f0*/  @!P0 SYNCS.PHASECHK.TRANS64 P0, [R0+URZ+0x32420], R3 ;  /* 0x03242003000085a7 */ /* 0x000f24000800007f */
[----:B----4-:R-:W-:Y:S05]  /*18900*/  @!P0 BRA `(.L_x_8401) ;  /* 0xfffffffc00f08947 */ /* 0x010fea000383ffff */
[----:B------:R-:W-:Y:S05]  /*18910*/  BRA `(.L_x_8496) ;  /* 0xffffffe000ac7947 */ /* 0x000fea000383ffff */
.L_x_8402:
[----:B---3--:R-:W3:Y:S01]  /*18920*/  S2R R2, SR_TID.X ;  /* 0x0000000000027919 */ /* 0x008ee20000002100 */
[----:B------:R-:W-:Y:S01]  /*18930*/  BSSY B0, `(.L_x_8497) ;  /* 0x000000a000007945 */ /* 0x000fe20003800000 */
[----:B------:R-:W-:Y:S02]  /*18940*/  IMAD.MOV.U32 R12, RZ, RZ, RZ ;  /* 0x000000ffff0c7224 */ /* 0x000fe400078e00ff */
[----:B--2---:R-:W-:Y:S02]  /*18950*/  IMAD.MOV.U32 R11, RZ, RZ, 0x1f ;  /* 0x0000001fff0b7424 */ /* 0x004fe400078e00ff */
[----:B------:R-:W-:Y:S01]  /*18960*/  IMAD.MOV.U32 R15, RZ, RZ, -0x1 ;  /* 0xffffffffff0f7424 */ /* 0x000fe200078e00ff */
[----:B---3--:R-:W-:-:S04]  /*18970*/  SHF.R.U32.HI R2, RZ, 0x5, R2 ;  /* 0x00000005ff027819 */ /* 0x008fc80000011602 */
[----:B------:R-:W-:-:S05]  /*18980*/  LOP3.LUT R2, R2, 0x3, RZ, 0xc0, !PT ;  /* 0x0000000302027812 */ /* 0x000fca00078ec0ff */
[----:B------:R-:W-:-:S07]  /*18990*/  IMAD.MOV.U32 R13, RZ, RZ, R2 ;  /* 0x000000ffff0d7224 */ /* 0x000fce00078e0002 */
[----:B01----:R-:W-:Y:S05]  /*189a0*/  WARPSYNC.COLLECTIVE R15, `(.L_x_8498) ;  /* 0x000000000f087348 */ /* 0x003fea0003c00000 */
[----:B------:R2:W3:Y:S02]  /*189b0*/  SHFL.IDX P6, R14, R13, R12, R11 ;  /* 0x0000000c0d0e7389 */ /* 0x0004e400000c000b */
[----:B0123--:R-:W-:Y:S01]  /*189c0*/  ENDCOLLECTIVE ;  /* 0x000000000000791b */ /* 0x00ffe20003800000 */
.L_x_8498:
[----:B------:R-:W-:Y:S05]  /*189d0*/  BSYNC B0 ;  /* 0x0000000000007941 */ /* 0x000fea0003800000 */
.L_x_8497:
[----:B------:R-:W-:Y:S05]  /*189e0*/  BRA `(.L_x_8499) ;  /* 0xffffffe000907947 */ /* 0x000fea000383ffff */
.L_x_8403:
[----:B------:R-:W-:Y:S01]  /*189f0*/  BSSY B0, `(.L_x_8500) ;  /* 0x0000006000007945 */ /* 0x000fe20003800000 */
[----:B------:R-:W-:-:S07]  /*18a00*/  IMAD.MOV.U32 R15, RZ, RZ, -0x1 ;  /* 0xffffffffff0f7424 */ /* 0x000fce00078e00ff */
[----:B0123--:R-:W-:Y:S05]  /*18a10*/  WARPSYNC.COLLECTIVE R15, `(.L_x_8501) ;  /* 0x000000000f0c7348 */ /* 0x00ffea0003c00000 */
[----:B------:R-:W-:Y:S02]  /*18a20*/  ELECT P6, UR62, PT ;  /* 0x00000000003e782f */ /* 0x000fe400038c0000 */
[----:B------:R-:W-:Y:S01]  /*18a30*/  MOV R14, UR62 ;  /* 0x0000003e000e7c02 */ /* 0x000fe20008000f00 */
[----:B0123--:R-:W-:Y:S10]  /*18a40*/  ENDCOLLECTIVE ;  /* 0x000000000000791b */ /* 0x00fff40003800000 */
.L_x_8501:
[----:B------:R-:W-:Y:S05]  /*18a50*/  BSYNC B0 ;  /* 0x0000000000007941 */ /* 0x000fea0003800000 */
.L_x_8500:
[----:B------:R-:W-:Y:S05]  /*18a60*/  BRA `(.L_x_8502) ;  /* 0xffffffe000847947 */ /* 0x000fea000383ffff */
.L_x_8405:
[----:B0-----:R0:W1:Y:S02]  /*18a70*/  SYNCS.PHASECHK.TRANS64.TRYWAIT P0, [R6+URZ], R5 ;  /* 0x00000005060075a7 */ /* 0x001064000800017f */
[----:B-1----:R-:W-:Y:S05]  /*18a80*/  @!P0 NANOSLEEP.SYNCS 0x989680 ;  /* 0x009896800000895d */ /* 0x002fea0003900000 */
[----:B------:R-:W1:Y:S02]  /*18a90*/  @!P0 SYNCS.PHASECHK.TRANS64 P0, [R6+URZ], R5 ;  /* 0x00000005060085a7 */ /* 0x000e64000800007f */
[----:B-1----:R-:W-:Y:S05]  /*18aa0*/  @!P0 BRA `(.L_x_8405) ;  /* 0xfffffffc00f08947 */ /* 0x002fea000383ffff */
[----:B------:R-:W-:Y:S05]  /*18ab0*/  BRA `(.L_x_8503) ;  /* 0xffffffe000c87947 */ /* 0x000fea000383ffff */
.L_x_8406:
[----:B-1----:R1:W3:Y:S02]  /*18ac0*/  SYNCS.PHASECHK.TRANS64.TRYWAIT P0, [R7+URZ], R2 ;  /* 0x00000002070075a7 */ /* 0x0022e4000800017f */
[----:B---3--:R-:W-:Y:S05]  /*18ad0*/  @!P0 NANOSLEEP.SYNCS 0x989680 ;  /* 0x009896800000895d */ /* 0x008fea0003900000 */
[----:B------:R-:W3:Y:S02]  /*18ae0*/  @!P0 SYNCS.PHASECHK.TRANS64 P0, [R7+URZ], R2 ;  /* 0x00000002070085a7 */ /* 0x000ee4000800007f */
[----:B---3--:R-:W-:Y:S05]  /*18af0*/  @!P0 BRA `(.L_x_8406) ;  /* 0xfffffffc00f08947 */ /* 0x008fea000383ffff */
[----:B------:R-:W-:Y:S05]  /*18b00*/  BRA `(.L_x_8504) ;  /* 0xffffffe000bc7947 */ /* 0x000fea000383ffff */
.L_x_8408:
[----:B---3--:R3:W4:Y:S02]  /*18b10*/  SYNCS.PHASECHK.TRANS64.TRYWAIT P0, [R4+URZ], R5 ;  /* 0x00000005040075a7 */ /* 0x008724000800017f */
[----:B----4-:R-:W-:Y:S05]  /*18b20*/  @!P0 NANOSLEEP.SYNCS 0x989680 ;  /* 0x009896800000895d */ /* 0x010fea0003900000 */
[----:B------:R-:W4:Y:S02]  /*18b30*/  @!P0 SYNCS.PHASECHK.TRANS64 P0, [R4+URZ], R5 ;  /* 0x00000005040085a7 */ /* 0x000f24000800007f */
[----:B----4-:R-:W-:Y:S05]  /*18b40*/  @!P0 BRA `(.L_x_8408) ;  /* 0xfffffffc00f08947 */ /* 0x010fea000383ffff */
[----:B------:R-:W-:Y:S05]  /*18b50*/  BRA `(.L_x_8505) ;  /* 0xffffffe000c47947 */ /* 0x000fea000383ffff */
.L_x_8506:
        /* <DEDUP_REMOVED lines=10> */
.L_x_11964:


//--------------------- .text._ZN7cutlass13device_kernelIN5flash11enable_sm90INS1_16FlashAttnFwdSm90INS1_25CollectiveMainloopFwdSm90ILi2EN4cute5tupleIJNS5_1CILi1EEES8_S8_EEENS6_IJNS7_ILi128EEENS7_ILi96EEENS7_ILi64EEEEEELi256ENS_10bfloat16_tEfNS_4arch4Sm90ELb0ELb1ELb1ELb0ELb0ELb0ELb0ELb1ELb0ELb0ELb0ELb0EEENS1_21CollectiveEpilogueFwdINS6_IJSA_NS7_ILi256EEESB_EEES9_SE_SG_Li256ELb0ELb0ELb0ELb0EEENS1_30DynamicPersistentTileSchedulerILi256ELi32ELb0ELb0ELb1EEEEEEEEEvNT_6ParamsE --------------------------
	.section	.text._ZN7cutlass13device_kernelIN5flash11enable_sm90INS1_16FlashAttnFwdSm90INS1_25CollectiveMainloopFwdSm90ILi2EN4cute5tupleIJNS5_1CILi1EEES8_S8_EEENS6_IJNS7_ILi128EEENS7_ILi96EEENS7_ILi64EEEEEELi256ENS_10bfloat16_tEfNS_4arch4Sm90ELb0ELb1ELb1ELb0ELb0ELb0ELb0ELb1ELb0ELb0ELb0ELb0EEENS1_21CollectiveEpilogueFwdINS6_IJSA_NS7_ILi256EEESB_EEES9_SE_SG_Li256ELb0ELb0ELb0ELb0EEENS1_30DynamicPersistentTileSchedulerILi256ELi32ELb0ELb0ELb1EEEEEEEEEvNT_6ParamsE,"ax",@progbits
	.align	128
.text._ZN7cutlass13device_kernelIN5flash11enable_sm90INS1_16FlashAttnFwdSm90INS1_25CollectiveMainloopFwdSm90ILi2EN4cute5tupleIJNS5_1CILi1EEES8_S8_EEENS6_IJNS7_ILi128EEENS7_ILi96EEENS7_ILi64EEEEEELi256ENS_10bfloat16_tEfNS_4arch4Sm90ELb0ELb1ELb1ELb0ELb0ELb0ELb0ELb1ELb0ELb0ELb0ELb0EEENS1_21CollectiveEpilogueFwdINS6_IJSA_NS7_ILi256EEESB_EEES9_SE_SG_Li256ELb0ELb0ELb0ELb0EEENS1_30DynamicPersistentTileSchedulerILi256ELi32ELb0ELb0ELb1EEEEEEEEEvNT_6ParamsE:
        .type           _ZN7cutlass13device_kernelIN5flash11enable_sm90INS1_16FlashAttnFwdSm90INS1_25CollectiveMainloopFwdSm90ILi2EN4cute5tupleIJNS5_1CILi1EEES8_S8_EEENS6_IJNS7_ILi128EEENS7_ILi96EEENS7_ILi64EEEEEELi256ENS_10bfloat16_tEfNS_4arch4Sm90ELb0ELb1ELb1ELb0ELb0ELb0ELb0ELb1ELb0ELb0ELb0ELb0EEENS1_21CollectiveEpilogueFwdINS6_IJSA_NS7_ILi256EEESB_EEES9_SE_SG_Li256ELb0ELb0ELb0ELb0EEENS1_30DynamicPersistentTileSchedulerILi256ELi32ELb0ELb0ELb1EEEEEEEEEvNT_6ParamsE,@function
        .size           _ZN7cutlass13device_kernelIN5flash11enable_sm90INS1_16FlashAttnFwdSm90INS1_25CollectiveMainloopFwdSm90ILi2EN4cute5tupleIJNS5_1CILi1EEES8_S8_EEENS6_IJNS7_ILi128EEENS7_ILi96EEENS7_ILi64EEEEEELi256ENS_10bfloat16_tEfNS_4arch4Sm90ELb0ELb1ELb1ELb0ELb0ELb0ELb0ELb1ELb0ELb0ELb0ELb0EEENS1_21CollectiveEpilogueFwdINS6_IJSA_NS7_ILi256EEESB_EEES9_SE_SG_Li256ELb0ELb0ELb0ELb0EEENS1_30DynamicPersistentTileSchedulerILi256ELi32ELb0ELb0ELb1EEEEEEEEEvNT_6ParamsE,(.L_x_11965 - _ZN7cutlass13device_kernelIN5flash11enable_sm90INS1_16FlashAttnFwdSm90INS1_25CollectiveMainloopFwdSm90ILi2EN4cute5tupleIJNS5_1CILi1EEES8_S8_EEENS6_IJNS7_ILi128EEENS7_ILi96EEENS7_ILi64EEEEEELi256ENS_10bfloat16_tEfNS_4arch4Sm90ELb0ELb1ELb1ELb0ELb0ELb0ELb0ELb1ELb0ELb0ELb0ELb0EEENS1_21CollectiveEpilogueFwdINS6_IJSA_NS7_ILi256EEESB_EEES9_SE_SG_Li256ELb0ELb0ELb0ELb0EEENS1_30DynamicPersistentTileSchedulerILi256ELi32ELb0ELb0ELb1EEEEEEEEEvNT_6ParamsE)
        .other          _ZN7cutlass13device_kernelIN5flash11enable_sm90INS1_16FlashAttnFwdSm90INS1_25CollectiveMainloopFwdSm90ILi2EN4cute5tupleIJNS5_1CILi1EEES8_S8_EEENS6_IJNS7_ILi128EEENS7_ILi96EEENS7_ILi64EEEEEELi256ENS_10bfloat16_tEfNS_4arch4Sm90ELb0ELb1ELb1ELb0ELb0ELb0ELb0ELb1ELb0ELb0ELb0ELb0EEENS1_21CollectiveEpilogueFwdINS6_IJSA_NS7_ILi256EEESB_EEES9_SE_SG_Li256ELb0ELb0ELb0ELb0EEENS1_30DynamicPersistentTileSchedulerILi256ELi32ELb0ELb0ELb1EEEEEEEEEvNT_6ParamsE,@"STO_CUDA_ENTRY STV_DEFAULT"
_ZN7cutlass13device_kernelIN5flash11enable_sm90INS1_16FlashAttnFwdSm90INS1_25CollectiveMainloopFwdSm90ILi2EN4cute5tupleIJNS5_1CILi1EEES8_S8_EEENS6_IJNS7_ILi128EEENS7_ILi96EEENS7_ILi64EEEEEELi256ENS_10bfloat16_tEfNS_4arch4Sm90ELb0ELb1ELb1ELb0ELb0ELb0ELb0ELb1ELb0ELb0ELb0ELb0EEENS1_21CollectiveEpilogueFwdINS6_IJSA_NS7_ILi256EEESB_EEES9_SE_SG_Li256ELb0ELb0ELb0ELb0EEENS1_30DynamicPersistentTileSchedulerILi256ELi32ELb0ELb0ELb1EEEEEEEEEvNT_6ParamsE:
[----:B------:R-:W1:Y:S01]  /*0000*/  LDC R1, c[0x0][0x28] ;  /* 0x00000a00ff017b82 */ /* 0x000e620000000800 */
[----:B------:R-:W2:Y:S01]  /*0010*/  S2R R3, SR_TID.X ;  /* 0x0000000000037919 */ /* 0x000ea20000002100 */
[----:B------:R-:W-:Y:S01]  /*0020*/  ELECT P0, URZ, PT ;  /* 0x00000000003f782f */ /* 0x000fe20003800000 */
[----:B------:R-:W-:Y:S01]  /*0030*/  BSSY B0, `(.L_x_8507) ;  /* 0x0000014000007945 */ /* 0x000fe20003800000 */
[--C-:B--2---:R-:W-:Y:S02]  /*0040*/  SHF.R.U32.HI R0, RZ, 0x5, R3.reuse ;  /* 0x00000005ff007819 */ /* 0x104fe40000011603 */
[----:B------:R-:W-:-:S03]  /*0050*/  SHF.R.U32.HI R23, RZ, 0x7, R3 ;  /* 0x00000007ff177819 */ /* 0x000fc60000011603 */
[----:B------:R-:W2:Y:S02]  /*0060*/  SHFL.IDX PT, R2, R0, RZ, 0x1f ;  /* 0x00001fff00027589 */ /* 0x000ea400000e0000 */
[----:B--2---:R-:W-:-:S13]  /*0070*/  ISETP.EQ.AND P0, PT, R2, RZ, P0 ;  /* 0x000000ff0200720c */ /* 0x004fda0000702270 */
        /* <DEDUP_REMOVED lines=15> */
.L_x_8508:
[----:B------:R-:W-:Y:S05]  /*0170*/  BSYNC B0 ;  /* 0x0000000000007941 */ /* 0x000fea0003800000 */
.L_x_8507:
        /* <DEDUP_REMOVED lines=37> */
.L_x_8509:
        /* <DEDUP_REMOVED lines=22> */
.L_x_8510:
        /* <DEDUP_REMOVED lines=18> */
.L_x_8511:
        /* <DEDUP_REMOVED lines=22> */
.L_x_8512:
        /* <DEDUP_REMOVED lines=22> */
.L_x_8513:
[----:B------:R-:W-:Y:S01]  /*0910*/  PLOP3.LUT P0, PT, PT, PT, UP0, 0x80, 0x0 ;  /* 0x000000000000781c */ /* 0x000fe20003f0f008 */
[----:B------:R-:W-:Y:S01]  /*0920*/  UMOV UR36, 0x1 ;  /* 0x0000000100247882 */ /* 0x000fe20000000000 */
[----:B------:R-:W-:Y:S01]  /*0930*/  NOP ;  /* 0x0000000000007918 */ /* 0x000fe20000000000 */
[----:B------:R-:W-:Y:S01]  /*0940*/  USEL UR36, UR36, 0x2, !UP0 ;  /* 0x0000000224247887 */ /* 0x000fe2000c000000 */
[----:B------:R-:W-:Y:S01]  /*0950*/  ULDC.64 UR48, c[0x0][0x208] ;  /* 0x0000820000307ab9 */ /* 0x000fe20000000a00 */
[----:B-123--:R-:W-:Y:S08]  /*0960*/  BAR.SYNC.DEFER_BLOCKING 0x0 ;  /* 0x0000000000007b1d */ /* 0x00eff00000010000 */
[----:B------:R-:W-:Y:S05]  /*0970*/  @!P0 BRA `(.L_x_8514) ;  /* 0x000000f400408947 */ /* 0x000fea0003800000 */
.L_x_8515:
[----:B------:R-:W-:-:S08]  /*0980*/  NOP ;  /* 0x0000000000007918 */ /* 0x000fd00000000000 */
[----:B------:R-:W1:Y:S02]  /*0990*/  USETMAXREG.TRY_ALLOC.CTAPOOL UP0, 0xf0 ;  /* 0x000000f0000079c8 */ /* 0x000e640008000600 */
[----:B-1----:R-:W-:-:S13]  /*09a0*/  PLOP3.LUT P0, PT, PT, PT, UP0, 0x80, 0x0 ;  /* 0x000000000000781c */ /* 0x002fda0003f0f008 */
[----:B------:R-:W-:Y:S05]  /*09b0*/  @!P0 BRA `(.L_x_8515) ;  /* 0xfffffffc00f08947 */ /* 0x000fea000383ffff */
[----:B------:R-:W1:Y:S08]  /*09c0*/  S2UR UR7, SR_CTAID.X ;  /* 0x00000000000779c3 */ /* 0x000e700000002500 */
[----:B------:R-:W-:Y:S08]  /*09d0*/  BAR.ARV 0x4, 0x120 ;  /* 0x0104800000007b1d */ /* 0x000ff00000002000 */
[----:B------:R-:W-:Y:S08]  /*09e0*/  BAR.ARV 0x8, 0x120 ;  /* 0x0204800000007b1d */ /* 0x000ff00000002000 */
[----:B------:R-:W1:Y:S01]  /*09f0*/  LDC R0, c[0x0][0xda8] ;  /* 0x00036a00ff007b82 */ /* 0x000e620000000800 */
[----:B------:R-:W-:-:S13]  /*0a00*/  ISETP.NE.AND P0, PT, R23, 0x1, PT ;  /* 0x000000011700780c */ /* 0x000fda0003f05270 */
[----:B------:R-:W-:Y:S06]  /*0a10*/  @!P0 BAR.ARV 0x9, 0x100 ;  /* 0x0244000000008b1d */ /* 0x000fec0000002000 */
[----:B-1----:R-:W-:-:S13]  /*0a20*/  ISETP.LE.AND P0, PT, R0, UR7, PT ;  /* 0x0000000700007c0c */ /* 0x002fda000bf03270 */
[----:B------:R-:W-:Y:S05]  /*0a30*/  @P0 EXIT ;  /* 0x000000000000094d */ /* 0x000fea0003800000 */
[----:B------:R-:W1:Y:S01]  /*0a40*/  S2R R2, SR_TID.X ;  /* 0x0000000000027919 */ /* 0x000e620000002100 */
[----:B------:R-:W2:Y:S01]  /*0a50*/  S2UR UR4, SR_CgaCtaId ;  /* 0x00000000000479c3 */ /* 0x000ea20000008800 */
[----:B------:R-:W-:Y:S01]  /*0a60*/  UMOV UR46, 0x400 ;  /* 0x00000400002e7882 */ /* 0x000fe20000000000 */
[----:B------:R-:W-:Y:S01]  /*0a70*/  ULOP3.LUT UR47, UR36, 0x1, URZ, 0xfc, !UPT ;  /* 0x00000001242f7892 */ /* 0x000fe2000f8efc3f */
[----:B------:R-:W-:Y:S01]  /*0a80*/  ULDC.64 UR50, c[0x0][0x198] ;  /* 0x0000660000327ab9 */ /* 0x000fe20000000a00 */
[----:B------:R-:W-:Y:S01]  /*0a90*/  UMOV UR37, URZ ;  /* 0x0000003f00257c82 */ /* 0x000fe20008000000 */
[----:B------:R-:W-:Y:S01]  /*0aa0*/  UMOV UR38, URZ ;  /* 0x0000003f00267c82 */ /* 0x000fe20008000000 */
[----:B------:R-:W-:Y:S02]  /*0ab0*/  UMOV UR39, URZ ;  /* 0x0000003f00277c82 */ /* 0x000fe40008000000 */
[----:B------:R-:W3:Y:S01]  /*0ac0*/  S2UR UR6, SR_SWINHI ;  /* 0x00000000000679c3 */ /* 0x000ee20000002f00 */
[----:B--2---:R-:W-:Y:S01]  /*0ad0*/  ULEA UR46, UR4, UR46, 0x18 ;  /* 0x0000002e042e7291 */ /* 0x004fe2000f8ec03f */
[----:B-1----:R-:W-:-:S06]  /*0ae0*/  VIADD R202, R2, 0xffffff80 ;  /* 0xffffff8002ca7836 */ /* 0x002fcc0000000000 */
[----:B------:R-:W-:Y:S01]  /*0af0*/  UMOV UR4, UR46 ;  /* 0x0000002e00047c82 */ /* 0x000fe20008000000 */
[----:B---3--:R-:W-:Y:S01]  /*0b00*/  UMOV UR5, UR6 ;  /* 0x0000000600057c82 */ /* 0x008fe20008000000 */
[----:B------:R-:W-:Y:S01]  /*0b10*/  IMAD.U32 R18, RZ, RZ, UR4 ;  /* 0x00000004ff127e24 */ /* 0x000fe2000f8e00ff */
[----:B------:R-:W-:Y:S01]  /*0b20*/  UMOV UR4, UR7 ;  /* 0x0000000700047c82 */ /* 0x000fe20008000000 */
[----:B------:R-:W-:Y:S01]  /*0b30*/  SHF.R.S32.HI R3, RZ, 0x1f, R202 ;  /* 0x0000001fff037819 */ /* 0x000fe200000114ca */
[----:B------:R-:W-:-:S03]  /*0b40*/  IMAD.U32 R19, RZ, RZ, UR5 ;  /* 0x00000005ff137e24 */ /* 0x000fc6000f8e00ff */
[CC--:B------:R-:W-:Y:S02]  /*0b50*/  LEA.HI R0, R3.reuse, R202.reuse, RZ, 0x7 ;  /* 0x000000ca03007211 */ /* 0x0c0fe400078f38ff */
[CC--:B------:R-:W-:Y:S02]  /*0b60*/  LEA.HI R2, R3.reuse, R202.reuse, RZ, 0x4 ;  /* 0x000000ca03027211 */ /* 0x0c0fe400078f20ff */
[----:B------:R-:W-:Y:S02]  /*0b70*/  LOP3.LUT R5, R0, 0xffffff80, RZ, 0xc0, !PT ;  /* 0xffffff8000057812 */ /* 0x000fe400078ec0ff */
[----:B------:R-:W-:Y:S02]  /*0b80*/  LEA.HI R4, R3, R202, RZ, 0x5 ;  /* 0x000000ca03047211 */ /* 0x000fe400078f28ff */
[----:B------:R-:W-:Y:S01]  /*0b90*/  LOP3.LUT R3, R2, 0x3fffff0, RZ, 0xc0, !PT ;  /* 0x03fffff002037812 */ /* 0x000fe200078ec0ff */
[----:B------:R-:W-:Y:S01]  /*0ba0*/  IMAD.IADD R6, R202, 0x1, -R5 ;  /* 0x00000001ca067824 */ /* 0x000fe200078e0a05 */
[----:B------:R-:W-:-:S02]  /*0bb0*/  SHF.R.S32.HI R5, RZ, 0x4, R2 ;  /* 0x00000004ff057819 */ /* 0x000fc40000011402 */
[----:B------:R-:W-:Y:S01]  /*0bc0*/  SHF.R.S32.HI R4, RZ, 0x5, R4 ;  /* 0x00000005ff047819 */ /* 0x000fe20000011404 */
[----:B------:R-:W-:Y:S01]  /*0bd0*/  IMAD.IADD R3, R202, 0x1, -R3 ;  /* 0x00000001ca037824 */ /* 0x000fe200078e0a03 */
[----:B------:R-:W-:Y:S02]  /*0be0*/  SHF.R.S32.HI R7, RZ, 0x1f, R6 ;  /* 0x0000001fff077819 */ /* 0x000fe40000011406 */
[----:B------:R-:W-:Y:S01]  /*0bf0*/  LEA.HI R2, R2, R5, RZ, 0x1 ;  /* 0x0000000502027211 */ /* 0x000fe200078f08ff */
[----:B------:R-:W-:Y:S01]  /*0c00*/  IMAD R11, R4, 0x10, R3 ;  /* 0x00000010040b7824 */ /* 0x000fe200078e0203 */
[----:B------:R-:W-:Y:S02]  /*0c10*/  LEA.HI R8, R7, R6, RZ, 0x2 ;  /* 0x0000000607087211 */ /* 0x000fe400078f10ff */
[----:B------:R-:W-:Y:S02]  /*0c20*/  LOP3.LUT R2, R2, 0x1ffffffe, RZ, 0xc0, !PT ;  /* 0x1ffffffe02027812 */ /* 0x000fe400078ec0ff */
[----:B------:R-:W-:-:S02]  /*0c30*/  SHF.R.S32.HI R9, RZ, 0x2, R8 ;  /* 0x00000002ff097819 */ /* 0x000fc40000011408 */
[----:B------:R-:W-:Y:S01]  /*0c40*/  SHF.R.S32.HI R10, RZ, 0x1f, R8 ;  /* 0x0000001fff0a7819 */ /* 0x000fe20000011408 */
[----:B------:R-:W-:Y:S01]  /*0c50*/  IMAD.IADD R2, R5, 0x1, -R2 ;  /* 0x0000000105027824 */ /* 0x000fe200078e0a02 */
[----:B------:R-:W-:Y:S02]  /*0c60*/  SHF.R.S32.HI R3, RZ, 0x7, R0 ;  /* 0x00000007ff037819 */ /* 0x000fe40000011400 */
[----:B------:R-:W-:Y:S01]  /*0c70*/  LEA.HI R10, R10, R9, RZ, 0x3 ;  /* 0x000000090a0a7211 */ /* 0x000fe200078f18ff */
[----:B------:R-:W-:Y:S01]  /*0c80*/  IMAD R2, R11, 0x8, R2 ;  /* 0x000000080b027824 */ /* 0x000fe200078e0202 */
[----:B------:R-:W-:Y:S02]  /*0c90*/  LEA.HI R0, R0, R3, RZ, 0x1 ;  /* 0x0000000300007211 */ /* 0x000fe400078f08ff */
[----:B------:R-:W-:Y:S01]  /*0ca0*/  LOP3.LUT R10, R10, 0xfffffff8, RZ, 0xc0, !PT ;  /* 0xfffffff80a0a7812 */ /* 0x000fe200078ec0ff */
[----:B------:R-:W-:Y:S01]  /*0cb0*/  IMAD.SHL.U32 R5, R2, 0x8, RZ ;  /* 0x0000000802057824 */ /* 0x000fe200078e00ff */
[----:B------:R-:W-:-:S02]  /*0cc0*/  LEA.HI R7, R7, R6, RZ, 0x5 ;  /* 0x0000000607077211 */ /* 0x000fc400078f28ff */
[----:B------:R-:W-:Y:S01]  /*0cd0*/  LOP3.LUT R0, R0, 0x3fffffe, RZ, 0xc0, !PT ;  /* 0x03fffffe00007812 */ /* 0x000fe200078ec0ff */
[----:B------:R-:W-:Y:S01]  /*0ce0*/  IMAD.IADD R10, R9, 0x1, -R10 ;  /* 0x00000001090a7824 */ /* 0x000fe200078e0a0a */
[----:B------:R-:W-:Y:S01]  /*0cf0*/  SHF.R.S32.HI R7, RZ, 0x5, R7 ;  /* 0x00000005ff077819 */ /* 0x000fe20000011407 */
[----:B------:R-:W-:Y:S01]  /*0d00*/  IMAD.WIDE R18, R5, 0x2, R18 ;  /* 0x0000000205127825 */ /* 0x000fe200078e0212 */
[----:B------:R-:W-:-:S03]  /*0d10*/  LOP3.LUT R9, R8, 0x7ffffffc, RZ, 0xc0, !PT ;  /* 0x7ffffffc08097812 */ /* 0x000fc600078ec0ff */
[----:B------:R-:W-:Y:S02]  /*0d20*/  IMAD.IADD R0, R3, 0x1, -R0 ;  /* 0x0000000103007824 */ /* 0x000fe400078e0a00 */
[----:B------:R-:W-:Y:S02]  /*0d30*/  IMAD R7, R7, 0x10, R10 ;  /* 0x0000001007077824 */ /* 0x000fe400078e020a */
[----:B------:R-:W-:Y:S02]  /*0d40*/  IMAD.IADD R9, R6, 0x1, -R9 ;  /* 0x0000000106097824 */ /* 0x000fe400078e0a09 */
[----:B------:R-:W-:Y:S02]  /*0d50*/  IMAD R201, R0, 0x40, R7 ;  /* 0x0000004000c97824 */ /* 0x000fe400078e0207 */
[----:B------:R-:W-:-:S07]  /*0d60*/  IMAD.SHL.U32 R16, R9, 0x2, RZ ;  /* 0x0000000209107824 */ /* 0x000fce00078e00ff */
.L_x_8608:
        /* <DEDUP_REMOVED lines=20> */
.L_x_8516:
[----:B------:R-:W-:Y:S01]  /*0eb0*/  ULDC UR6, c[0x0][0xdc4] ;  /* 0x0003710000067ab9 */ /* 0x000fe20000000800 */
[----:B------:R-:W-:Y:S01]  /*0ec0*/  UMOV UR41, UR7 ;  /* 0x0000000700297c82 */ /* 0x000fe20008000000 */
[----:B------:R-:W-:-:S11]  /*0ed0*/  UISETP.NE.AND UP0, UPT, UR6, 0x1, UPT ;  /* 0x000000010600788c */ /* 0x000fd6000bf05270 */
[----:B------:R-:W-:Y:S02]  /*0ee0*/  @UP0 ULDC.64 UR10, c[0x0][0xdc8] ;  /* 0x00037200000a0ab9 */ /* 0x000fe40000000a00 */
[----:B------:R-:W-:-:S04]  /*0ef0*/  UIMAD.WIDE.U32 UR4, UR7, UR10, URZ ;  /* 0x0000000a070472a5 */ /* 0x000fc8000f8e003f */
[----:B------:R-:W-:-:S04]  /*0f00*/  @UP0 USHF.R.U32.HI UR41, URZ, UR11, UR5 ;  /* 0x0000000b3f290299 */ /* 0x000fc80008011605 */
[----:B------:R-:W-:-:S12]  /*0f10*/  UIMAD UR4, UR41, UR6, URZ ;  /* 0x00000006290472a4 */ /* 0x000fd8000f8e023f */
.L_x_8517:
[----:B------:R-:W1:Y:S01]  /*0f20*/  LDC.64 R8, c[0x0][0x9e0] ;  /* 0x00027800ff087b82 */ /* 0x000e620000000a00 */
[----:B------:R-:W-:Y:S01]  /*0f30*/  ULDC UR43, c[0x0][0xdb8] ;  /* 0x00036e00002b7ab9 */ /* 0x000fe20000000800 */
[----:B------:R-:W-:Y:S02]  /*0f40*/  ULOP3.LUT UR5, URZ, UR41, URZ, 0x33, !UPT ;  /* 0x000000293f057292 */ /* 0x000fe4000f8e333f */
[----:B------:R-:W-:Y:S01]  /*0f50*/  UISETP.NE.AND UP1, UPT, UR43, 0x1, UPT ;  /* 0x000000012b00788c */ /* 0x000fe2000bf25270 */
[----:B------:R-:W-:Y:S01]  /*0f60*/  ULDC UR42, c[0x0][0xdac] ;  /* 0x00036b00002a7ab9 */ /* 0x000fe20000000800 */
[----:B------:R-:W-:Y:S02]  /*0f70*/  ULDC.64 UR10, c[0x0][0x3f8] ;  /* 0x0000fe00000a7ab9 */ /* 0x000fe40000000a00 */
[----:B------:R-:W2:Y:S01]  /*0f80*/  LDC R7, c[0x0][0x288] ;  /* 0x0000a200ff077b82 */ /* 0x000ea20000000800 */
[----:B------:R-:W-:Y:S02]  /*0f90*/  UIADD3 UR4, UR7, -UR4, URZ ;  /* 0x8000000407047290 */ /* 0x000fe4000fffe03f */
[----:B------:R-:W-:-:S02]  /*0fa0*/  UIADD3 UR42, UR5, UR42, URZ ;  /* 0x0000002a052a7290 */ /* 0x000fc4000fffe03f */
[----:B------:R-:W-:Y:S01]  /*0fb0*/  UISETP.NE.U32.AND UP0, UPT, UR10, URZ, UPT ;  /* 0x0000003f0a00728c */ /* 0x000fe2000bf05070 */
[----:B------:R-:W-:Y:S02]  /*0fc0*/  ULDC UR7, c[0x0][0xdc4] ;  /* 0x0003710000077ab9 */ /* 0x000fe40000000800 */
[----:B------:R-:W3:Y:S01]  /*0fd0*/  LDC R5, c[0x0][0x2e0] ;  /* 0x0000b800ff057b82 */ /* 0x000ee20000000800 */
[----:B------:R-:W-:Y:S02]  /*0fe0*/  USHF.L.U32 UR42, UR42, 0x7, URZ ;  /* 0x000000072a2a7899 */ /* 0x000fe4000800063f */
[----:B------:R-:W-:Y:S02]  /*0ff0*/  UIMAD UR8, UR8, UR7, UR4 ;  /* 0x00000007080872a4 */ /* 0x000fe4000f8e0204 */
[----:B------:R-:W-:Y:S01]  /*1000*/  UISETP.NE.AND.EX UP0, UPT, UR11, URZ, UPT, UP0 ;  /* 0x0000003f0b00728c */ /* 0x000fe2000bf05300 */
[----:B------:R-:W-:Y:S01]  /*1010*/  @UP1 ULDC UR4, c[0x0][0xdbc] ;  /* 0x00036f0000041ab9 */ /* 0x000fe20000000800 */
[----:B------:R-:W-:Y:S01]  /*1020*/  ULDC UR6, c[0x0][0x404] ;  /* 0x0001010000067ab9 */ /* 0x000fe20000000800 */
[----:B------:R-:W-:Y:S01]  /*1030*/  UIMAD.WIDE.U32 UR4, UR8, UR4, URZ ;  /* 0x00000004080472a5 */ /* 0x000fe2000f8e003f */
[----:B-1----:R-:W-:Y:S01]  /*1040*/  ISETP.GE.AND P1, PT, R9, 0x1, PT ;  /* 0x000000010900780c */ /* 0x002fe20003f26270 */
[----:B------:R-:W-:Y:S01]  /*1050*/  USEL UR6, UR6, 0x1, UP0 ;  /* 0x0000000106067887 */ /* 0x000fe20008000000 */
[----:B------:R-:W-:Y:S01]  /*1060*/  IMAD.U32 R200, RZ, RZ, UR42 ;  /* 0x0000002affc87e24 */ /* 0x000fe2000f8e00ff */
[----:B------:R-:W-:Y:S01]  /*1070*/  @UP1 ULDC UR7, c[0x0][0xdc0] ;  /* 0x0003700000071ab9 */ /* 0x000fe20000000800 */
[----:B------:R-:W-:Y:S01]  /*1080*/  UMOV UR44, UR8 ;  /* 0x00000008002c7c82 */ /* 0x000fe20008000000 */
[----:B------:R-:W-:-:S02]  /*1090*/  @UP1 USHF.R.U32.HI UR44, URZ, UR7, UR5 ;  /* 0x000000073f2c1299 */ /* 0x000fc40008011605 */
[----:B--2---:R-:W-:Y:S02]  /*10a0*/  IADD3 R22, R200, 0x80, -R7 ;  /* 0x00000080c8167810 */ /* 0x004fe40007ffe807 */
[----:B------:R-:W-:-:S04]  /*10b0*/  UIADD3 UR4, -UR44, URZ, URZ ;  /* 0x0000003f2c047290 */ /* 0x000fc8000fffe13f */
[----:B------:R-:W-:Y:S01]  /*10c0*/  UIMAD UR43, UR43, UR4, UR8 ;  /* 0x000000042b2b72a4 */ /* 0x000fe2000f8e0208 */
[----:B---3--:R-:W-:-:S04]  /*10d0*/  IMAD R17, R5, UR6, RZ ;  /* 0x0000000605117c24 */ /* 0x008fc8000f8e02ff */
[----:B------:R-:W-:-:S04]  /*10e0*/  IMAD.IADD R22, R17, 0x1, R22 ;  /* 0x0000000111167824 */ /* 0x000fc800078e0216 */
        /* <DEDUP_REMOVED lines=12> */
.L_x_8519:
[----:B------:R-:W-:-:S13]  /*11b0*/  ISETP.NE.AND P0, PT, R9, 0x1, PT ;  /* 0x000000010900780c */ /* 0x000fda0003f05270 */
[----:B------:R-:W1:Y:S02]  /*11c0*/  @P0 LDC.64 R10, c[0x0][0x9e8] ;  /* 0x00027a00ff0a0b82 */ /* 0x000e640000000a00 */
[----:B-1----:R-:W-:-:S05]  /*11d0*/  @P0 IMAD.HI.U32 R4, R3, R10, RZ ;  /* 0x0000000a03040227 */ /* 0x002fca00078e00ff */
[----:B------:R-:W-:-:S07]  /*11e0*/  @P0 SHF.R.U32.HI R3, RZ, R11, R4 ;  /* 0x0000000bff030219 */ /* 0x000fce0000011604 */
.L_x_8520:
[----:B------:R-:W-:-:S05]  /*11f0*/  IMAD R3, R3, R9, R9 ;  /* 0x0000000903037224 */ /* 0x000fca00078e0209 */
[----:B------:R-:W-:-:S07]  /*1200*/  VIMNMX R0, R0, R3, PT ;  /* 0x0000000300007248 */ /* 0x000fce0003fe0100 */
.L_x_8518:
[----:B------:R-:W-:Y:S01]  /*1210*/  IADD3 R4, -R7, UR42, RZ ;  /* 0x0000002a07047c10 */ /* 0x000fe2000fffe1ff */
[----:B------:R-:W-:Y:S01]  /*1220*/  VIADD R3, R0, 0x5f ;  /* 0x0000005f00037836 */ /* 0x000fe20000000000 */
[----:B------:R-:W-:Y:S01]  /*1230*/  ULDC UR4, c[0x0][0x9dc] ;  /* 0x0002770000047ab9 */ /* 0x000fe20000000800 */
[----:B------:R-:W-:Y:S02]  /*1240*/  VIADD R0, R17, 0x5f ;  /* 0x0000005f11007836 */ /* 0x000fe40000000000 */
[----:B------:R-:W-:Y:S02]  /*1250*/  IMAD R6, R5, UR6, R4 ;  /* 0x0000000605067c24 */ /* 0x000fe4000f8e0204 */
[----:B------:R-:W-:-:S04]  /*1260*/  IMAD.HI R4, R3, 0x2aaaaaab, RZ ;  /* 0x2aaaaaab03047827 */ /* 0x000fc800078e02ff */
[----:B------:R-:W-:Y:S01]  /*1270*/  IMAD.HI R0, R0, 0x2aaaaaab, RZ ;  /* 0x2aaaaaab00007827 */ /* 0x000fe200078e02ff */
[----:B------:R-:W-:-:S03]  /*1280*/  SHF.R.U32.HI R5, RZ, 0x1f, R4 ;  /* 0x0000001fff057819 */ /* 0x000fc60000011604 */
[----:B------:R-:W-:Y:S01]  /*1290*/  VIADD R7, R6, -UR4 ;  /* 0x8000000406077c36 */ /* 0x000fe20008000000 */
[----:B------:R-:W-:Y:S02]  /*12a0*/  SHF.R.U32.HI R3, RZ, 0x1f, R0 ;  /* 0x0000001fff037819 */ /* 0x000fe40000011600 */
[----:B------:R-:W-:Y:S02]  /*12b0*/  LEA.HI.SX32 R176, R4, R5, 0x1c ;  /* 0x0000000504b07211 */ /* 0x000fe400078fe2ff */
[----:B------:R-:W-:Y:S02]  /*12c0*/  LEA.HI.SX32 R3, R0, R3, 0x1c ;  /* 0x0000000300037211 */ /* 0x000fe400078fe2ff */
[----:B------:R-:W-:Y:S02]  /*12d0*/  R2UR UR4, R7 ;  /* 0x00000000070472ca */ /* 0x000fe400000e0000 */
[----:B------:R-:W-:Y:S01]  /*12e0*/  VIMNMX R176, R3, R176, PT ;  /* 0x000000b003b07248 */ /* 0x000fe20003fe0100 */
[----:B------:R-:W-:-:S12]  /*12f0*/  @!P1 BRA `(.L_x_8521) ;  /* 0x0000000000449947 */ /* 0x000fd80003800000 */
        /* <DEDUP_REMOVED lines=9> */
.L_x_8522:
[----:B------:R-:W-:-:S13]  /*1390*/  ISETP.NE.AND P0, PT, R9, 0x1, PT ;  /* 0x000000010900780c */ /* 0x000fda0003f05270 */
[----:B------:R-:W1:Y:S02]  /*13a0*/  @P0 LDC.64 R4, c[0x0][0x9e8] ;  /* 0x00027a00ff040b82 */ /* 0x000e640000000a00 */
[----:B-1----:R-:W-:-:S05]  /*13b0*/  @P0 IMAD.HI.U32 R0, R6, R4, RZ ;  /* 0x0000000406000227 */ /* 0x002fca00078e00ff */
[----:B------:R-:W-:-:S07]  /*13c0*/  @P0 SHF.R.U32.HI R6, RZ, R5, R0 ;  /* 0x00000005ff060219 */ /* 0x000fce0000011600 */
.L_x_8523:
[----:B------:R-:W-:-:S05]  /*13d0*/  IMAD R6, R6, R9, RZ ;  /* 0x0000000906067224 */ /* 0x000fca00078e02ff */
[----:B------:R-:W-:-:S13]  /*13e0*/  R2UR UR5, R6 ;  /* 0x00000000060572ca */ /* 0x000fda00000e0000 */
[----:B------:R-:W-:-:S04]  /*13f0*/  UISETP.LT.AND UP0, UPT, UR4, UR5, UPT ;  /* 0x000000050400728c */ /* 0x000fc8000bf01270 */
[----:B------:R-:W-:-:S12]  /*1400*/  USEL UR4, UR4, UR5, !UP0 ;  /* 0x0000000504047287 */ /* 0x000fd8000c000000 */
.L_x_8521:
[----:B------:R-:W-:Y:S01]  /*1410*/  UIMAD.WIDE UR4, UR4, 0x2aaaaaab, URZ ;  /* 0x2aaaaaab040478a5 */ /* 0x000fe2000f8e023f */
[----:B------:R-:W-:Y:S02]  /*1420*/  PLOP3.LUT P0, PT, PT, PT, PT, 0x80, 0x0 ;  /* 0x000000000000781c */ /* 0x000fe40003f0f070 */
[----:B------:R-:W-:Y:S01]  /*1430*/  CS2R R20, SRZ ;  /* 0x0000000000147805 */ /* 0x000fe2000001ff00 */
[----:B------:R-:W-:Y:S01]  /*1440*/  IMAD.MOV.U32 R0, RZ, RZ, RZ ;  /* 0x000000ffff007224 */ /* 0x000fe200078e00ff */
[----:B------:R-:W-:Y:S01]  /*1450*/  USHF.R.U32.HI UR4, URZ, 0x1f, UR5 ;  /* 0x0000001f3f047899 */ /* 0x000fe20008011605 */
[----:B------:R-:W-:Y:S02]  /*1460*/  CS2R R150, SRZ ;  /* 0x0000000000967805 */ /* 0x000fe4000001ff00 */
[----:B------:R-:W-:Y:S02]  /*1470*/  CS2R R148, SRZ ;  /* 0x0000000000947805 */ /* 0x000fe4000001ff00 */
[----:B------:R-:W-:Y:S01]  /*1480*/  CS2R R146, SRZ ;  /* 0x0000000000927805 */ /* 0x000fe2000001ff00 */
[----:B------:R-:W-:Y:S01]  /*1490*/  ULEA.HI.SX32 UR4, UR5, UR4, 0x1c ;  /* 0x0000000405047291 */ /* 0x000fe2000f8fe23f */
        /* <DEDUP_REMOVED lines=63> */
[----:B------:R-:W-:Y:S02]  /*1890*/  IMAD.MOV.U32 R29, RZ, RZ, RZ ;  /* 0x000000ffff1d7224 */ /* 0x000fe400078e00ff */
[----:B------:R-:W-:Y:S02]  /*18a0*/  IMAD.MOV.U32 R172, RZ, RZ, RZ ;  /* 0x000000ffffac7224 */ /* 0x000fe400078e00ff */
[----:B------:R-:W-:Y:S02]  /*18b0*/  IMAD.MOV.U32 R49, RZ, RZ, RZ ;  /* 0x000000ffff317224 */ /* 0x000fe400078e00ff */
[----:B------:R-:W-:Y:S01]  /*18c0*/  IMAD.MOV.U32 R4, RZ, RZ, RZ ;  /* 0x000000ffff047224 */ /* 0x000fe200078e00ff */
[----:B------:R-:W-:Y:S06]  /*18d0*/  @!P1 BRA `(.L_x_8524) ;  /* 0x000000c800b89947 */ /* 0x000fec0003800000 */
[----:B------:R-:W-:Y:S01]  /*18e0*/  SHF.R.S32.HI R3, RZ, 0x1f, R202 ;  /* 0x0000001fff037819 */ /* 0x000fe200000114ca */
[----:B------:R-:W-:-:S03]  /*18f0*/  UIADD3 UR6, UR46, 0x18400, URZ ;  /* 0x000184002e067890 */ /* 0x000fc6000fffe03f */
[----:B------:R-:W-:Y:S01]  /*1900*/  LEA.HI R3, R3, R202, RZ, 0x7 ;  /* 0x000000ca03037211 */ /* 0x000fe200078f38ff */
[----:B------:R-:W-:-:S03]  /*1910*/  ULOP3.LUT UP0, URZ, UR6, 0x1bf, URZ, 0xc0, !UPT ;  /* 0x000001bf063f7892 */ /* 0x000fc6000f80c03f */
[----:B------:R-:W-:-:S03]  /*1920*/  SHF.R.S32.HI R3, RZ, 0x7, R3 ;  /* 0x00000007ff037819 */ /* 0x000fc60000011403 */
[----:B------:R-:W-:-:S03]  /*1930*/  PLOP3.LUT P0, PT, PT, PT, UP0, 0x80, 0x0 ;  /* 0x000000000000781c */ /* 0x000fc60003f0f008 */
[----:B------:R-:W1:Y:S02]  /*1940*/  SHFL.IDX PT, R3, R3, RZ, 0x1f ;  /* 0x00001fff03037589 */ /* 0x000e6400000e0000 */
        /* <DEDUP_REMOVED lines=24> */
.L_x_8525:
[----:B------:R-:W-:Y:S01]  /*1ad0*/  ULEA.HI UR4, UR37, UR37, URZ, 0x1 ;  /* 0x0000002525047291 */ /* 0x000fe2000f8f083f */
[----:B------:R-:W-:-:S03]  /*1ae0*/  VIADD R10, R23, 0x8 ;  /* 0x00000008170a7836 */ /* 0x000fc60000000000 */
[----:B------:R-:W-:-:S04]  /*1af0*/  ULOP3.LUT UR4, UR4, 0xfffffffe, URZ, 0xc0, !UPT ;  /* 0xfffffffe04047892 */ /* 0x000fc8000f8ec03f */
[----:B------:R-:W-:-:S06]  /*1b00*/  UIADD3 UR4, UR37, -UR4, URZ ;  /* 0x8000000425047290 */ /* 0x000fcc000fffe03f */
[----:B------:R-:W-:-:S05]  /*1b10*/  IMAD.U32 R0, RZ, RZ, UR4 ;  /* 0x00000004ff007e24 */ /* 0x000fca000f8e00ff */
[----:B------:R-:W-:-:S04]  /*1b20*/  SHF.L.U32 R0, R0, 0x1f, RZ ;  /* 0x0000001f00007819 */ /* 0x000fc800000006ff */
[----:B------:R-:W1:Y:S02]  /*1b30*/  SYNCS.PHASECHK.TRANS64.TRYWAIT P0, [UR46+0x22800], R0 ;  /* 0x02280000ff0075a7 */ /* 0x000e64000800016e */
[----:B-1----:R-:W-:Y:S05]  /*1b40*/  @!P0 BRA `(.L_x_8526) ;  /* 0x0000011000b48947 */ /* 0x002fea0003800000 */
.L_x_8673:
[----:B-1----:R-:W-:Y:S01]  /*1b50*/  IMAD.U32 R0, RZ, RZ, UR47 ;  /* 0x0000002fff007e24 */ /* 0x002fe2000f8e00ff */
[----:B------:R-:W-:Y:S05]  /*1b60*/  WARPSYNC.ALL ;  /* 0x0000000000007948 */ /* 0x000fea0003800000 */
[----:B------:R1:W-:Y:S01]  /*1b70*/  BAR.SYNC.DEFER_BLOCKING R10, 0x100 ;  /* 0x0004000a0000751d */ /* 0x0003e20000010000 */
[----:B------:R-:W-:-:S13]  /*1b80*/  ISETP.NE.AND P0, PT, R0, 0x3, PT ;  /* 0x000000030000780c */ /* 0x000fda0003f05270 */
[----:B-1----:R-:W-:Y:S05]  /*1b90*/  @!P0 BRA `(.L_x_8527) ;  /* 0x0000000000048947 */ /* 0x002fea0003800000 */
[----:B------:R-:W-:Y:S01]  /*1ba0*/  BPT.TRAP 0x1 ;  /* 0x000000040000795c */ /* 0x000fe20000300000 */
.L_x_8527:
[----:B------:R-:W-:Y:S01]  /*1bb0*/  ULEA UR21, UR39, UR46, 0x3 ;  /* 0x0000002e27157291 */ /* 0x000fe2000f8e183f */
[----:B------:R-:W-:-:S05]  /*1bc0*/  IMAD.U32 R12, RZ, RZ, UR38 ;  /* 0x00000026ff0c7e24 */ /* 0x000fca000f8e00ff */
[----:B------:R-:W-:-:S04]  /*1bd0*/  SHF.L.U32 R12, R12, 0x1f, RZ ;  /* 0x0000001f0c0c7819 */ /* 0x000fc800000006ff */
[----:B------:R1:W2:Y:S01]  /*1be0*/  SYNCS.PHASECHK.TRANS64.TRYWAIT P1, [UR21+0x22830], R12 ;  /* 0x0228300cff0075a7 */ /* 0x0002a20008020155 */
[----:B------:R-:W-:Y:S05]  /*1bf0*/  @!P0 BRA `(.L_x_8528) ;  /* 0x0000000000048947 */ /* 0x000fea0003800000 */
[----:B------:R-:W-:Y:S01]  /*1c00*/  BPT.TRAP 0x1 ;  /* 0x000000040000795c */ /* 0x000fe20000300000 */
.L_x_8528:
[----:B--2---:R-:W-:Y:S05]  /*1c10*/  @P1 BRA `(.L_x_8529) ;  /* 0x0000000000081947 */ /* 0x004fea0003800000 */
[----:B------:R-:W2:Y:S02]  /*1c20*/  SYNCS.PHASECHK.TRANS64.TRYWAIT P1, [UR21+0x22830], R12 ;  /* 0x0228300cff0075a7 */ /* 0x000ea40008020155 */
[----:B--2---:R-:W-:Y:S05]  /*1c30*/  @!P1 BRA `(.L_x_8530) ;  /* 0x0000011000909947 */ /* 0x004fea0003800000 */
.L_x_8529:
[----:B------:R-:W-:Y:S01]  /*1c40*/  UIADD3 UR4, UR46, 0x1c400, URZ ;  /* 0x0001c4002e047890 */ /* 0x000fe2000fffe03f */
[----:B------:R-:W-:Y:S01]  /*1c50*/  WARPGROUP.ARRIVE ;  /* 0x00000000000079c5 */ /* 0x000fe20000000000 */
[----:B------:R-:W-:-:S05]  /*1c60*/  ULOP3.LUT UR16, UR45, 0x10000, URZ, 0xfc, !UPT ;  /* 0x000100002d107892 */ /* 0x000fca000f8efc3f */
[----:B------:R-:W3:Y:S01]  /*1c70*/  S2R R0, SR_TID.X ;  /* 0x0000000000007919 */ /* 0x000ee20000002100 */
[----:B------:R-:W-:Y:S01]  /*1c80*/  USHF.R.U32.HI UR4, URZ, 0x4, UR4 ;  /* 0x000000043f047899 */ /* 0x000fe20008011604 */
[----:B------:R-:W4:Y:S01]  /*1c90*/  LDC R6, c[0x0][0x288] ;  /* 0x0000a200ff067b82 */ /* 0x000f220000000800 */
[----:B------:R-:W-:Y:S01]  /*1ca0*/  UMOV UR17, 0x40000040 ;  /* 0x4000004000117882 */ /* 0x000fe20000000000 */
[----:B------:R-:W-:Y:S01]  /*1cb0*/  UMOV UR19, 0x40000040 ;  /* 0x4000004000137882 */ /* 0x000fe20000000000 */
[----:B------:R-:W-:Y:S01]  /*1cc0*/  ULOP3.LUT UR4, UR4, 0x3fff, URZ, 0xc0, !UPT ;  /* 0x00003fff04047892 */ /* 0x000fe2000f8ec03f */
[----:B------:R-:W-:Y:S01]  /*1cd0*/  IMAD.U32 R7, RZ, RZ, UR21 ;  /* 0x00000015ff077e24 */ /* 0x000fe2000f8e00ff */
[----:B------:R-:W-:Y:S01]  /*1ce0*/  UMOV UR5, 0x40000040 ;  /* 0x4000004000057882 */ /* 0x000fe20000000000 */
[----:B------:R-:W-:Y:S01]  /*1cf0*/  UMOV UR7, 0x40000040 ;  /* 0x4000004000077882 */ /* 0x000fe20000000000 */
[----:B------:R-:W-:Y:S01]  /*1d00*/  ULOP3.LUT UR20, UR4, 0x10000, URZ, 0xfc, !UPT ;  /* 0x0001000004147892 */ /* 0x000fe2000f8efc3f */
[----:B------:R-:W-:Y:S01]  /*1d10*/  IMAD.MOV.U32 R9, RZ, RZ, -0x60 ;  /* 0xffffffa0ff097424 */ /* 0x000fe200078e00ff */
[----:B------:R-:W-:Y:S01]  /*1d20*/  UIADD3 UR4, UR16, 0x2, URZ ;  /* 0x0000000210047890 */ /* 0x000fe2000fffe03f */
[----:B------:R-:W-:Y:S01]  /*1d30*/  IADD3 R11, -R23, 0xb, RZ ;  /* 0x0000000b170b7810 */ /* 0x000fe20007ffe1ff */
[----:B------:R-:W-:Y:S01]  /*1d40*/  UIMAD UR18, UR39, 0x300, UR20 ;  /* 0x00000300271278a4 */ /* 0x000fe2000f8e0214 */
[----:B------:R-:W-:Y:S01]  /*1d50*/  IMAD R9, R176, R9, 0x60 ;  /* 0x00000060b0097424 */ /* 0x000fe200078e0209 */
[----:B------:R-:W-:Y:S01]  /*1d60*/  UIADD3 UR8, UR16, 0x4, URZ ;  /* 0x0000000410087890 */ /* 0x000fe2000fffe03f */
[----:B------:R-:W-:Y:S01]  /*1d70*/  LOP3.LUT R2, R2, 0xfff7ffff, RZ, 0xc0, !PT ;  /* 0xfff7ffff02027812 */ /* 0x000fe200078ec0ff */
[----:B------:R-:W-:Y:S01]  /*1d80*/  UIADD3 UR6, UR18, 0x2, URZ ;  /* 0x0000000212067890 */ /* 0x000fe2000fffe03f */
[----:B--2---:R-:W-:Y:S01]  /*1d90*/  IMAD.IADD R3, R17, 0x1, R9 ;  /* 0x0000000111037824 */ /* 0x004fe200078e0209 */
[----:B------:R-:W-:Y:S01]  /*1da0*/  UIADD3 UR10, UR18, 0x4, URZ ;  /* 0x00000004120a7890 */ /* 0x000fe2000fffe03f */
[----:B------:R-:W-:-:S02]  /*1db0*/  UMOV UR9, 0x40000040 ;  /* 0x4000004000097882 */ /* 0x000fc40000000000 */
[----:B------:R-:W-:Y:S01]  /*1dc0*/  HGMMA.64x96x16.F32.BF16 R24, gdesc[UR16], RZ, !UPT, gsb0 ;  /* 0x01600000101879f0 */ /* 0x000fe2000c0018ff */
[----:B------:R-:W-:Y:S01]  /*1dd0*/  UMOV UR11, 0x40000040 ;  /* 0x40000040000b7882 */ /* 0x000fe20000000000 */
[----:B------:R-:W-:Y:S02]  /*1de0*/  UIADD3 UR12, UR16, 0x6, URZ ;  /* 0x00000006100c7890 */ /* 0x000fe4000fffe03f */
[----:B------:R-:W-:Y:S01]  /*1df0*/  UIADD3 UR14, UR18, 0x6, URZ ;  /* 0x00000006120e7890 */ /* 0x000fe2000fffe03f */
[----:B----4-:R-:W-:Y:S01]  /*1e00*/  IADD3 R5, R3, 0x1, -R6 ;  /* 0x0000000103057810 */ /* 0x010fe20007ffe806 */
[----:B------:R-:W-:Y:S01]  /*1e10*/  UMOV UR13, 0x40000040 ;  /* 0x40000040000d7882 */ /* 0x000fe20000000000 */
[----:B------:R-:W-:Y:S01]  /*1e20*/  UMOV UR15, 0x40000040 ;  /* 0x40000040000f7882 */ /* 0x000fe20000000000 */
[----:B---3--:R-:W-:Y:S02]  /*1e30*/  LOP3.LUT P1, RZ, R0, 0x7f, RZ, 0xc0, !PT ;  /* 0x0000007f00ff7812 */ /* 0x008fe4000782c0ff */
[----:B------:R-:W-:-:S11]  /*1e40*/  IMAD.IADD R5, R5, 0x1, -R16 ;  /* 0x0000000105057824 */ /* 0x000fd600078e0a10 */
[----:B------:R-:W-:Y:S01]  /*1e50*/  @!P1 VIADD R0, R7, 0x22840 ;  /* 0x0002284007009836 */ /* 0x000fe20000000000 */
[----:B------:R-:W-:-:S04]  /*1e60*/  @P1 LOP3.LUT R2, R2, 0x80000, RZ, 0xfc, !PT ;  /* 0x0008000002021812 */ /* 0x000fc800078efcff */
[----:B------:R-:W-:Y:S01]  /*1e70*/  @!P1 PRMT R0, RZ, 0x654, R0 ;  /* 0x00000654ff009816 */ /* 0x000fe20000000000 */
[----:B------:R-:W-:Y:S02]  /*1e80*/  WARPGROUP.DEPBAR.LE gsb0, 0x0 ;  /* 0x00008000000079c5 */ /* 0x000fe40000010000 */
[----:B------:R-:W-:-:S06]  /*1e90*/  WARPGROUP.ARRIVE ;  /* 0x00000000000079c5 */ /* 0x000fcc0000000000 */
[----:B------:R-:W-:Y:S01]  /*1ea0*/  HGMMA.64x96x16.F32.BF16 R24, gdesc[UR4], R24, gsb0 ;  /* 0x01600000041879f0 */ /* 0x000fe20008001818 */
[----:B------:R-:W-:Y:S02]  /*1eb0*/  ULDC.64 UR6, c[0x0][0x9d8] ;  /* 0x0002760000067ab9 */ /* 0x000fe40000000a00 */
[----:B------:R-:W-:Y:S01]  /*1ec0*/  ULOP3.LUT UR22, URZ, UR7, URZ, 0x33, !UPT ;  /* 0x000000073f167292 */ /* 0x000fe2000f8e333f */
[----:B------:R-:W-:Y:S02]  /*1ed0*/  WARPGROUP.DEPBAR.LE gsb0, 0x0 ;  /* 0x00008000000079c5 */ /* 0x000fe40000010000 */
[----:B------:R-:W-:-:S06]  /*1ee0*/  WARPGROUP.ARRIVE ;  /* 0x00000000000079c5 */ /* 0x000fcc0000000000 */
[----:B------:R-:W-:Y:S03]  /*1ef0*/  HGMMA.64x96x16.F32.BF16 R24, gdesc[UR8], R24, gsb0 ;  /* 0x01600000081879f0 */ /* 0x000fe60008001818 */
[----:B------:R-:W-:Y:S02]  /*1f00*/  WARPGROUP.DEPBAR.LE gsb0, 0x0 ;  /* 0x00008000000079c5 */ /* 0x000fe40000010000 */
[----:B------:R-:W-:-:S06]  /*1f10*/  WARPGROUP.ARRIVE ;  /* 0x00000000000079c5 */ /* 0x000fcc0000000000 */
[----:B------:R-:W-:Y:S01]  /*1f20*/  HGMMA.64x96x16.F32.BF16 R24, gdesc[UR12], R24, gsb0 ;  /* 0x016000000c1879f0 */ /* 0x000fe20008001818 */
[----:B------:R-:W-:Y:S02]  /*1f30*/  ULDC.64 UR14, c[0x0][0x9e0] ;  /* 0x00027800000e7ab9 */ /* 0x000fe40000000a00 */
[----:B------:R-:W-:Y:S01]  /*1f40*/  UISETP.GE.AND UP0, UPT, UR15, 0x1, UPT ;  /* 0x000000010f00788c */ /* 0x000fe2000bf06270 */
        /* <DEDUP_REMOVED lines=40> */
[----:B------:R2:W-:Y:S06]  /*21d0*/  BAR.ARV R11, 0x100 ;  /* 0x0004000b0000751d */ /* 0x0005ec0000002000 */
[----:B------:R-:W-:Y:S01]  /*21e0*/  FMUL.FTZ R58, R58, UR6 ;  /* 0x000000063a3a7c20 */ /* 0x000fe20008410000 */
[----:B------:R-:W-:Y:S01]  /*21f0*/  FMUL.FTZ R59, R59, UR6 ;  /* 0x000000063b3b7c20 */ /* 0x000fe20008410000 */
[----:B------:R3:W-:Y:S01]  /*2200*/  @!P1 SYNCS.ARRIVE.TRANS64.RED.A1T0 RZ, [R0+URZ], RZ ;  /* 0x000000ff00ff99a7 */ /* 0x0007e2000810043f */
[----:B------:R-:W-:Y:S01]  /*2210*/  PLOP3.LUT P1, PT, PT, PT, UP0, 0x40, 0x0 ;  /* 0x000000000000781c */ /* 0x000fe20003f2e808 */
        /* <DEDUP_REMOVED lines=9> */
[----:B---3--:R-:W-:-:S07]  /*22b0*/  VIADD R0, R201, UR42 ;  /* 0x0000002ac9007c36 */ /* 0x008fce0008000000 */
[----:B------:R-:W3:Y:S08]  /*22c0*/  MUFU.TANH R24, R24 ;  /* 0x0000001800187308 */ /* 0x000ef00000002400 */
        /* <DEDUP_REMOVED lines=42> */
[----:B-----5:R-:W-:-:S07]  /*2570*/  IMAD.IADD R42, R3, 0x1, -R16 ;  /* 0x00000001032a7824 */ /* 0x020fce00078e0a10 */
[----:B------:R5:W1:Y:S01]  /*2580*/  MUFU.TANH R30, R50 ;  /* 0x00000032001e7308 */ /* 0x000a620000002400 */
[----:B--2---:R-:W-:-:S05]  /*2590*/  VIADD R43, R5, UR14 ;  /* 0x0000000e052b7c36 */ /* 0x004fca0008000000 */
[----:B------:R-:W-:Y:S02]  /*25a0*/  VIADDMNMX R3, R0, R43, R42, PT ;  /* 0x0000002b00037246 */ /* 0x000fe4000380012a */
[----:B------:R-:W2:Y:S01]  /*25b0*/  MUFU.TANH R15, R31 ;  /* 0x0000001f000f7308 */ /* 0x000ea20000002400 */
[----:B-----5:R-:W-:-:S04]  /*25c0*/  VIADD R50, R5, UR22 ;  /* 0x0000001605327c36 */ /* 0x020fc80008000000 */
[----:B------:R-:W-:-:S03]  /*25d0*/  IMAD.IADD R5, R50, 0x1, R0 ;  /* 0x0000000132057824 */ /* 0x000fc600078e0200 */
[----:B------:R5:W1:Y:S02]  /*25e0*/  MUFU.TANH R31, R51 ;  /* 0x00000033001f7308 */ /* 0x000a640000002400 */
[----:B-----5:R-:W-:Y:S01]  /*25f0*/  IMAD.IADD R51, R9, 0x1, -R16 ;  /* 0x0000000109337824 */ /* 0x020fe200078e0a10 */
[----:B--234-:R-:W-:Y:S06]  /*2600*/  @P1 BRA `(.L_x_8531) ;  /* 0x0000000000541947 */ /* 0x01cfec0003800000 */
[----:B------:R-:W-:Y:S01]  /*2610*/  IADD3 R8, R0, -R6, R17 ;  /* 0x8000000600087210 */ /* 0x000fe20007ffe011 */
        /* <DEDUP_REMOVED lines=11> */
.L_x_8533:
[----:B------:R-:W-:-:S06]  /*26d0*/  UISETP.NE.AND UP1, UPT, UR15, 0x1, UPT ;  /* 0x000000010f00788c */ /* 0x000fcc000bf25270 */
[----:B------:R-:W-:-:S05]  /*26e0*/  PLOP3.LUT P1, PT, PT, PT, UP1, 0x80, 0x0 ;  /* 0x000000000000781c */ /* 0x000fca0003f2f018 */
[----:B------:R-:W-:-:S08]  /*26f0*/  @UP1 ULDC.64 UR6, c[0x0][0x9e8] ;  /* 0x00027a0000061ab9 */ /* 0x000fd00000000a00 */
[----:B------:R-:W-:-:S05]  /*2700*/  @P1 IMAD.HI.U32 R58, R8, UR6, RZ ;  /* 0x00000006083a1c27 */ /* 0x000fca000f8e00ff */
[----:B------:R-:W-:-:S07]  /*2710*/  @P1 SHF.R.U32.HI R8, RZ, UR7, R58 ;  /* 0x00000007ff081c19 */ /* 0x000fce000801163a */
.L_x_8534:
[----:B------:R-:W-:Y:S05]  /*2720*/  BSYNC B0 ;  /* 0x0000000000007941 */ /* 0x000fea0003800000 */
.L_x_8532:
[----:B------:R-:W-:-:S05]  /*2730*/  IMAD R8, R8, UR15, R51 ;  /* 0x0000000f08087c24 */ /* 0x000fca000f8e0233 */
[----:B------:R-:W-:Y:S02]  /*2740*/  VIMNMX R5, R5, R8, !PT ;  /* 0x0000000805057248 */ /* 0x000fe40007fe0100 */
[----:B------:R-:W-:-:S07]  /*2750*/  VIADDMNMX R3, R8, UR15, R3, PT ;  /* 0x0000000f08037c46 */ /* 0x000fce000b800103 */
.L_x_8531:
[C---:B------:R-:W-:Y:S02]  /*2760*/  ISETP.GE.AND P1, PT, R9.reuse, 0x2, PT ;  /* 0x000000020900780c */ /* 0x040fe40003f26270 */
[----:B------:R-:W-:Y:S02]  /*2770*/  ISETP.GE.AND P5, PT, R9, 0xa, PT ;  /* 0x0000000a0900780c */ /* 0x000fe40003fa6270 */
[----:B------:R-:W-:Y:S02]  /*2780*/  ISETP.GT.AND P3, PT, R5, 0x1, !P1 ;  /* 0x000000010500780c */ /* 0x000fe40004f64270 */
[----:B------:R-:W-:Y:S02]  /*2790*/  ISETP.GE.AND P2, PT, R9, 0x9, PT ;  /* 0x000000090900780c */ /* 0x000fe40003f46270 */
[----:B------:R-:W-:Y:S02]  /*27a0*/  ISETP.LT.OR P3, PT, R3, 0x2, P3 ;  /* 0x000000020300780c */ /* 0x000fe40001f61670 */
[----:B------:R-:W-:-:S02]  /*27b0*/  ISETP.GT.AND P4, PT, R5, 0x8, !P2 ;  /* 0x000000080500780c */ /* 0x000fc40005784270 */
[----:B-1----:R-:W-:Y:S02]  /*27c0*/  FSEL R58, R25, -INF , !P3 ;  /* 0xff800000193a7808 */ /* 0x002fe40005800000 */
[----:B------:R-:W-:Y:S02]  /*27d0*/  ISETP.GT.AND P3, PT, R5, 0x9, !P5 ;  /* 0x000000090500780c */ /* 0x000fe40006f64270 */
[----:B------:R-:W-:Y:S02]  /*27e0*/  P2R R25, PR, RZ, 0x20 ;  /* 0x00000020ff197803 */ /* 0x000fe40000000000 */
        /* <DEDUP_REMOVED lines=89> */
[C---:B------:R-:W-:Y:S02]  /*2d80*/  ISETP.GE.AND P3, PT, R9.reuse, 0x52, PT ;  /* 0x000000520900780c */ /* 0x040fe40003f66270 */
[----:B------:R-:W-:Y:S02]  /*2d90*/  ISETP.GE.AND P6, PT, R9, 0x1, PT ;  /* 0x000000010900780c */ /* 0x000fe40003fc6270 */
[----:B------:R-:W-:-:S04]  /*2da0*/  ISETP.GT.AND P4, PT, R5, 0x51, !P3 ;  /* 0x000000510500780c */ /* 0x000fc80005f84270 */
[----:B------:R-:W-:-:S04]  /*2db0*/  ISETP.LT.OR P4, PT, R3, 0x52, P4 ;  /* 0x000000520300780c */ /* 0x000fc80002781670 */
        /* <DEDUP_REMOVED lines=13> */
[----:B------:R-:W-:Y:S01]  /*2e90*/  FSEL R108, R69, -INF , !P5 ;  /* 0xff800000456c7808 */ /* 0x000fe20006800000 */
[----:B------:R-:W-:Y:S01]  /*2ea0*/  IMAD.IADD R8, R50, 0x1, R3 ;  /* 0x0000000132087824 */ /* 0x000fe200078e0203 */
[----:B------:R-:W-:Y:S02]  /*2eb0*/  PLOP3.LUT P5, PT, PT, PT, UP0, 0x40, 0x0 ;  /* 0x000000000000781c */ /* 0x000fe40003fae808 */
[----:B------:R-:W-:-:S11]  /*2ec0*/  VIADDMNMX R5, R3, R43, R42, PT ;  /* 0x0000002b03057246 */ /* 0x000fd6000380012a */
[----:B------:R-:W-:Y:S05]  /*2ed0*/  @P5 BRA `(.L_x_8535) ;  /* 0x00000000005c5947 */ /* 0x000fea0003800000 */
        /* <DEDUP_REMOVED lines=13> */
.L_x_8537:
[----:B------:R-:W-:-:S06]  /*2fb0*/  UISETP.NE.AND UP1, UPT, UR15, 0x1, UPT ;  /* 0x000000010f00788c */ /* 0x000fcc000bf25270 */
[----:B------:R-:W-:-:S05]  /*2fc0*/  PLOP3.LUT P5, PT, PT, PT, UP1, 0x80, 0x0 ;  /* 0x000000000000781c */ /* 0x000fca0003faf018 */
[----:B------:R-:W-:-:S08]  /*2fd0*/  @UP1 ULDC.64 UR6, c[0x0][0x9e8] ;  /* 0x00027a0000061ab9 */ /* 0x000fd00000000a00 */
[----:B------:R-:W-:Y:S01]  /*2fe0*/  @P5 IMAD.HI.U32 R24, R9, UR6, RZ ;  /* 0x0000000609185c27 */ /* 0x000fe2000f8e00ff */
[----:B------:R-:W-:-:S13]  /*2ff0*/  PLOP3.LUT P5, PT, PT, PT, UP1, 0x80, 0x0 ;  /* 0x000000000000781c */ /* 0x000fda0003faf018 */
[----:B------:R-:W-:-:S07]  /*3000*/  @P5 SHF.R.U32.HI R9, RZ, UR7, R24 ;  /* 0x00000007ff095c19 */ /* 0x000fce0008011618 */
.L_x_8538:
[----:B------:R-:W-:Y:S05]  /*3010*/  BSYNC B0 ;  /* 0x0000000000007941 */ /* 0x000fea0003800000 */
.L_x_8536:
[----:B------:R-:W-:-:S05]  /*3020*/  IMAD R9, R9, UR15, R51 ;  /* 0x0000000f09097c24 */ /* 0x000fca000f8e0233 */
[----:B------:R-:W-:Y:S02]  /*3030*/  VIMNMX R8, R8, R9, !PT ;  /* 0x0000000908087248 */ /* 0x000fe40007fe0100 */
[----:B------:R-:W-:-:S07]  /*3040*/  VIADDMNMX R5, R9, UR15, R5, PT ;  /* 0x0000000f09057c46 */ /* 0x000fce000b800105 */
.L_x_8535:
[----:B------:R-:W-:Y:S01]  /*3050*/  ISETP.GT.AND P1, PT, R8, 0x1, !P1 ;  /* 0x000000010800780c */ /* 0x000fe20004f24270 */
[----:B------:R-:W-:Y:S01]  /*3060*/  ULDC UR10, c[0x0][0x988] ;  /* 0x00026200000a7ab9 */ /* 0x000fe20000000800 */
[----:B------:R-:W-:Y:S02]  /*3070*/  FMNMX.FTZ R9, R40, R58, !PT ;  /* 0x0000003a28097209 */ /* 0x000fe40007810000 */
[----:B------:R-:W-:Y:S02]  /*3080*/  ISETP.LT.OR P1, PT, R5, 0x2, P1 ;  /* 0x000000020500780c */ /* 0x000fe40000f21670 */
[----:B------:R-:W-:Y:S02]  /*3090*/  FMNMX.FTZ R9, R72, R9, !PT ;  /* 0x0000000948097209 */ /* 0x000fe40007810000 */
[----:B------:R-:W-:Y:S02]  /*30a0*/  FSEL R13, R13, -INF , !P1 ;  /* 0xff8000000d0d7808 */ /* 0x000fe40004800000 */
[----:B------:R-:W-:-:S02]  /*30b0*/  FMNMX.FTZ R9, R74, R9, !PT ;  /* 0x000000094a097209 */ /* 0x000fc40007810000 */
        /* <DEDUP_REMOVED lines=9> */
[----:B------:R-:W-:Y:S02]  /*3150*/  FMNMX.FTZ R9, R82, R9, !PT ;  /* 0x0000000952097209 */ /* 0x000fe40007810000 */
[----:B------:R-:W-:Y:S02]  /*3160*/  ISETP.LT.OR P2, PT, R5, 0x9, P2 ;  /* 0x000000090500780c */ /* 0x000fe40001741670 */
[----:B------:R-:W-:-:S02]  /*3170*/  ISETP.GT.AND P1, PT, R8, 0x10, !P1 ;  /* 0x000000100800780c */ /* 0x000fc40004f24270 */
[----:B------:R-:W-:Y:S02]  /*3180*/  FMNMX.FTZ R9, R84, R9, !PT ;  /* 0x0000000954097209 */ /* 0x000fe40007810000 */
[----:B------:R-:W-:Y:S02]  /*3190*/  FSEL R14, R14, -INF , !P2 ;  /* 0xff8000000e0e7808 */ /* 0x000fe40005000000 */
[----:B------:R-:W-:Y:S02]  /*31a0*/  ISETP.LT.OR P1, PT, R5, 0x11, P1 ;  /* 0x000000110500780c */ /* 0x000fe40000f21670 */
[----:B------:R-:W-:Y:S02]  /*31b0*/  ISETP.NE.AND P2, PT, R29, RZ, PT ;  /* 0x000000ff1d00720c */ /* 0x000fe40003f45270 */
[----:B------:R-:W-:Y:S02]  /*31c0*/  FMNMX.FTZ R9, R86, R9, !PT ;  /* 0x0000000956097209 */ /* 0x000fe40007810000 */
[----:B------:R-:W-:-:S02]  /*31d0*/  FSEL R20, R20, -INF , !P1 ;  /* 0xff80000014147808 */ /* 0x000fc40004800000 */
[----:B------:R-:W-:Y:S02]  /*31e0*/  ISETP.GT.AND P1, PT, R8, 0x11, !P2 ;  /* 0x000000110800780c */ /* 0x000fe40005724270 */
[----:B------:R-:W-:Y:S02]  /*31f0*/  FMNMX.FTZ R9, R88, R9, !PT ;  /* 0x0000000958097209 */ /* 0x000fe40007810000 */
[----:B------:R-:W-:Y:S02]  /*3200*/  ISETP.LT.OR P1, PT, R5, 0x12, P1 ;  /* 0x000000120500780c */ /* 0x000fe40000f21670 */
[----:B------:R-:W-:Y:S02]  /*3210*/  ISETP.NE.AND P5, PT, R32, RZ, PT ;  /* 0x000000ff2000720c */ /* 0x000fe40003fa5270 */
[----:B------:R-:W-:Y:S02]  /*3220*/  FMNMX.FTZ R9, R90, R9, !PT ;  /* 0x000000095a097209 */ /* 0x000fe40007810000 */
[----:B------:R-:W-:-:S02]  /*3230*/  FSEL R21, R21, -INF , !P1 ;  /* 0xff80000015157808 */ /* 0x000fc40004800000 */
        /* <DEDUP_REMOVED lines=27> */
[----:B------:R-:W-:Y:S01]  /*33f0*/  ISETP.NE.AND P1, PT, R41, RZ, PT ;  /* 0x000000ff2900720c */ /* 0x000fe20003f25270 */
[----:B------:R-:W1:Y:S01]  /*3400*/  SHFL.BFLY PT, R36, R37, 0x2, 0x1f ;  /* 0x0c401f0025247f89 */ /* 0x000e6200000e0000 */
[C---:B------:R-:W-:Y:S02]  /*3410*/  ISETP.GT.AND P6, PT, R8.reuse, RZ, !P6 ;  /* 0x000000ff0800720c */ /* 0x040fe400077c4270 */
[----:B------:R-:W-:-:S02]  /*3420*/  ISETP.GT.AND P1, PT, R8, 0x28, !P1 ;  /* 0x000000280800780c */ /* 0x000fc40004f24270 */
[C---:B------:R-:W-:Y:S02]  /*3430*/  ISETP.LT.OR P6, PT, R5.reuse, 0x1, P6 ;  /* 0x000000010500780c */ /* 0x040fe400037c1670 */
[----:B------:R-:W-:Y:S02]  /*3440*/  ISETP.LT.OR P1, PT, R5, 0x29, P1 ;  /* 0x000000290500780c */ /* 0x000fe40000f21670 */
[----:B------:R-:W-:Y:S02]  /*3450*/  FSEL R4, R4, -INF , !P6 ;  /* 0xff80000004047808 */ /* 0x000fe40007000000 */
[----:B------:R-:W-:Y:S02]  /*3460*/  FSEL R28, R46, -INF , !P1 ;  /* 0xff8000002e1c7808 */ /* 0x000fe40004800000 */
[----:B------:R-:W-:Y:S02]  /*3470*/  ISETP.NE.AND P1, PT, R44, RZ, PT ;  /* 0x000000ff2c00720c */ /* 0x000fe40003f25270 */
[----:B------:R-:W-:-:S02]  /*3480*/  ISETP.NE.AND P2, PT, R53, RZ, PT ;  /* 0x000000ff3500720c */ /* 0x000fc40003f45270 */
[----:B------:R-:W-:Y:S02]  /*3490*/  ISETP.GT.AND P1, PT, R8, 0x29, !P1 ;  /* 0x000000290800780c */ /* 0x000fe40004f24270 */
[----:B------:R-:W-:Y:S02]  /*34a0*/  ISETP.NE.AND P5, PT, R56, RZ, PT ;  /* 0x000000ff3800720c */ /* 0x000fe40003fa5270 */
[----:B------:R-:W-:Y:S02]  /*34b0*/  ISETP.LT.OR P1, PT, R5, 0x2a, P1 ;  /* 0x0000002a0500780c */ /* 0x000fe40000f21670 */
[----:B------:R-:W-:Y:S02]  /*34c0*/  ISETP.NE.AND P6, PT, R59, RZ, PT ;  /* 0x000000ff3b00720c */ /* 0x000fe40003fc5270 */
[----:B------:R-:W-:Y:S02]  /*34d0*/  FSEL R29, R47, -INF , !P1 ;  /* 0xff8000002f1d7808 */ /* 0x000fe40004800000 */
[----:B-1----:R-:W-:-:S02]  /*34e0*/  FMNMX.FTZ R38, R37, R36, !PT ;  /* 0x0000002425267209 */ /* 0x002fc40007810000 */
[----:B------:R-:W-:Y:S02]  /*34f0*/  ISETP.NE.AND P1, PT, R45, RZ, PT ;  /* 0x000000ff2d00720c */ /* 0x000fe40003f25270 */
[----:B------:R-:W-:Y:S01]  /*3500*/  FMNMX.FTZ R37, R4, R13, !PT ;  /* 0x0000000d04257209 */ /* 0x000fe20007810000 */
[----:B------:R-:W1:Y:S01]  /*3510*/  SHFL.BFLY PT, R9, R38, 0x1, 0x1f ;  /* 0x0c201f0026097f89 */ /* 0x000e6200000e0000 */
[C---:B------:R-:W-:Y:S02]  /*3520*/  ISETP.GT.AND P1, PT, R8.reuse, 0x30, !P1 ;  /* 0x000000300800780c */ /* 0x040fe40004f24270 */
[C---:B------:R-:W-:Y:S02]  /*3530*/  ISETP.GT.AND P3, PT, R8.reuse, 0x51, !P3 ;  /* 0x000000510800780c */ /* 0x040fe40005f64270 */
[----:B------:R-:W-:Y:S02]  /*3540*/  ISETP.LT.OR P1, PT, R5, 0x31, P1 ;  /* 0x000000310500780c */ /* 0x000fe40000f21670 */
[----:B------:R-:W-:-:S02]  /*3550*/  ISETP.GT.AND P4, PT, R8, 0x58, !P4 ;  /* 0x000000580800780c */ /* 0x000fc40006784270 */
[----:B------:R-:W-:Y:S02]  /*3560*/  FSEL R30, R30, -INF , !P1 ;  /* 0xff8000001e1e7808 */ /* 0x000fe40004800000 */
[----:B------:R-:W-:Y:S02]  /*3570*/  ISETP.NE.AND P1, PT, R48, RZ, PT ;  /* 0x000000ff3000720c */ /* 0x000fe40003f25270 */
[C---:B------:R-:W-:Y:S02]  /*3580*/  ISETP.LT.OR P3, PT, R5.reuse, 0x52, P3 ;  /* 0x000000520500780c */ /* 0x040fe40001f61670 */
[----:B------:R-:W-:Y:S02]  /*3590*/  ISETP.GT.AND P1, PT, R8, 0x31, !P1 ;  /* 0x000000310800780c */ /* 0x000fe40004f24270 */
[C---:B------:R-:W-:Y:S02]  /*35a0*/  ISETP.LT.OR P4, PT, R5.reuse, 0x59, P4 ;  /* 0x000000590500780c */ /* 0x040fe40002781670 */
[----:B------:R-:W-:-:S04]  /*35b0*/  ISETP.LT.OR P1, PT, R5, 0x32, P1 ;  /* 0x000000320500780c */ /* 0x000fc80000f21670 */
[----:B------:R-:W-:Y:S02]  /*35c0*/  FSEL R31, R31, -INF , !P1 ;  /* 0xff8000001f1f7808 */ /* 0x000fe40004800000 */
[----:B------:R-:W-:Y:S02]  /*35d0*/  ISETP.NE.AND P1, PT, R49, RZ, PT ;  /* 0x000000ff3100720c */ /* 0x000fe40003f25270 */
[----:B-1----:R-:W-:Y:S02]  /*35e0*/  FMNMX.FTZ R9, R38, R9, !PT ;  /* 0x0000000926097209 */ /* 0x002fe40007810000 */
[----:B------:R-:W-:Y:S02]  /*35f0*/  FMNMX.FTZ R38, R14, R37, !PT ;  /* 0x000000250e267209 */ /* 0x000fe40007810000 */
[----:B------:R-:W-:Y:S01]  /*3600*/  ISETP.GT.AND P1, PT, R8, 0x38, !P1 ;  /* 0x000000380800780c */ /* 0x000fe20004f24270 */
[----:B------:R-:W-:Y:S01]  /*3610*/  FMUL.FTZ R36, R9, UR10 ;  /* 0x0000000a09247c20 */ /* 0x000fe20008410000 */
        /* <DEDUP_REMOVED lines=21> */
[----:B------:R-:W-:Y:S02]  /*3770*/  FMNMX.FTZ R38, R30, R37, !PT ;  /* 0x000000251e267209 */ /* 0x000fe40007810000 */
[----:B------:R-:W-:Y:S02]  /*3780*/  FSETP.NEU.FTZ.AND P1, PT, R9, -INF , PT ;  /* 0xff8000000900780b */ /* 0x000fe40003f3d000 */
[----:B------:R-:W-:Y:S02]  /*3790*/  ISETP.NE.AND P5, PT, R57, RZ, PT ;  /* 0x000000ff3900720c */ /* 0x000fe40003fa5270 */
[----:B------:R-:W-:-:S02]  /*37a0*/  FMNMX.FTZ R37, R31, R38, !PT ;  /* 0x000000261f257209 */ /* 0x000fc40007810000 */
[----:B------:R-:W-:Y:S02]  /*37b0*/  FSEL R43, R36, RZ, P1 ;  /* 0x000000ff242b7208 */ /* 0x000fe40000800000 */
[----:B------:R-:W-:Y:S02]  /*37c0*/  ISETP.GT.AND P1, PT, R8, 0x48, !P5 ;  /* 0x000000480800780c */ /* 0x000fe40006f24270 */
        /* <DEDUP_REMOVED lines=8> */
[----:B------:R-:W-:Y:S01]  /*3850*/  ISETP.NE.AND P2, PT, R61, RZ, PT ;  /* 0x000000ff3d00720c */ /* 0x000fe20003f45270 */
[--C-:B------:R-:W-:Y:S01]  /*3860*/  FFMA.FTZ R42, R74, UR10, -R43.reuse ;  /* 0x0000000a4a2a7c23 */ /* 0x100fe2000801082b */
[----:B------:R-:W-:Y:S01]  /*3870*/  ISETP.GT.AND P1, PT, R8, 0x49, !P6 ;  /* 0x000000490800780c */ /* 0x000fe20007724270 */
[--C-:B------:R-:W-:Y:S01]  /*3880*/  FFMA.FTZ R52, R94, UR10, -R43.reuse ;  /* 0x0000000a5e347c23 */ /* 0x100fe2000801082b */
[----:B------:R-:W-:Y:S01]  /*3890*/  FMNMX.FTZ R38, R34, R37, !PT ;  /* 0x0000002522267209 */ /* 0x000fe20007810000 */
[----:B------:R2:W-:Y:S01]  /*38a0*/  MUFU.EX2 R154, R41 ;  /* 0x00000029009a7308 */ /* 0x0005e20000000800 */
[--C-:B-1----:R-:W-:Y:S01]  /*38b0*/  FFMA.FTZ R39, R76, UR10, -R43.reuse ;  /* 0x0000000a4c277c23 */ /* 0x102fe2000801082b */
[----:B------:R-:W-:Y:S01]  /*38c0*/  ISETP.NE.AND P5, PT, R65, RZ, PT ;  /* 0x000000ff4100720c */ /* 0x000fe20003fa5270 */
[--C-:B------:R-:W-:Y:S01]  /*38d0*/  FFMA.FTZ R48, R90, UR10, -R43.reuse ;  /* 0x0000000a5a307c23 */ /* 0x100fe2000801082b */
[----:B------:R-:W-:Y:S01]  /*38e0*/  ISETP.GT.AND P2, PT, R8, 0x50, !P2 ;  /* 0x000000500800780c */ /* 0x000fe20005744270 */
[--C-:B------:R-:W-:Y:S01]  /*38f0*/  FFMA.FTZ R56, R98, UR10, -R43.reuse ;  /* 0x0000000a62387c23 */ /* 0x100fe2000801082b */
[C---:B------:R-:W-:Y:S01]  /*3900*/  ISETP.LT.OR P1, PT, R5.reuse, 0x4a, P1 ;  /* 0x0000004a0500780c */ /* 0x040fe20000f21670 */
[--C-:B------:R-:W-:Y:S01]  /*3910*/  FFMA.FTZ R44, R84, UR10, -R43.reuse ;  /* 0x0000000a542c7c23 */ /* 0x100fe2000801082b */
[----:B------:R1:W-:Y:S01]  /*3920*/  MUFU.EX2 R156, R39 ;  /* 0x00000027009c7308 */ /* 0x0003e20000000800 */
[--C-:B--2---:R-:W-:Y:S01]  /*3930*/  FFMA.FTZ R41, R80, UR10, -R43.reuse ;  /* 0x0000000a50297c23 */ /* 0x104fe2000801082b */
[----:B------:R-:W-:Y:S01]  /*3940*/  ISETP.GT.AND P5, PT, R8, 0x59, !P5 ;  /* 0x000000590800780c */ /* 0x000fe20006fa4270 */
[--C-:B------:R-:W-:Y:S01]  /*3950*/  FFMA.FTZ R46, R88, UR10, -R43.reuse ;  /* 0x0000000a582e7c23 */ /* 0x100fe2000801082b */
[----:B------:R-:W-:Y:S01]  /*3960*/  ISETP.LT.OR P2, PT, R5, 0x51, P2 ;  /* 0x000000510500780c */ /* 0x000fe20001741670 */
[--C-:B------:R-:W-:Y:S01]  /*3970*/  FFMA.FTZ R50, R92, UR10, -R43.reuse ;  /* 0x0000000a5c327c23 */ /* 0x100fe2000801082b */
[----:B------:R-:W-:Y:S01]  /*3980*/  FSEL R37, R63, -INF , !P1 ;  /* 0xff8000003f257808 */ /* 0x000fe20004800000 */
[--C-:B------:R-:W-:Y:S01]  /*3990*/  FFMA.FTZ R54, R96, UR10, -R43.reuse ;  /* 0x0000000a60367c23 */ /* 0x100fe2000801082b */
[----:B------:R2:W-:Y:S01]  /*39a0*/  MUFU.EX2 R158, R41 ;  /* 0x00000029009e7308 */ /* 0x0005e20000000800 */
[----:B-1----:R-:W-:Y:S01]  /*39b0*/  FMNMX.FTZ R39, R35, R38, !PT ;  /* 0x0000002623277209 */ /* 0x002fe20007810000 */
[--C-:B------:R-:W-:Y:S01]  /*39c0*/  FFMA.FTZ R58, R100, UR10, -R43.reuse ;  /* 0x0000000a643a7c23 */ /* 0x100fe2000801082b */
[----:B------:R-:W-:Y:S01]  /*39d0*/  FSEL R38, R66, -INF , !P2 ;  /* 0xff80000042267808 */ /* 0x000fe20005000000 */
[----:B------:R-:W-:Y:S01]  /*39e0*/  FFMA.FTZ R62, R106, UR10, -R43 ;  /* 0x0000000a6a3e7c23 */ /* 0x000fe2000801082b */
[----:B------:R-:W-:-:S02]  /*39f0*/  FMNMX.FTZ R8, R36, R39, !PT ;  /* 0x0000002724087209 */ /* 0x000fc40007810000 */
[----:B------:R-:W-:Y:S01]  /*3a00*/  FSEL R39, R67, -INF , !P3 ;  /* 0xff80000043277808 */ /* 0x000fe20005800000 */
[----:B------:R1:W-:Y:S01]  /*3a10*/  MUFU.EX2 R45, R40 ;  /* 0x00000028002d7308 */ /* 0x0003e20000000800 */
[----:B--2---:R-:W-:Y:S02]  /*3a20*/  FMNMX.FTZ R41, R37, R8, !PT ;  /* 0x0000000825297209 */ /* 0x004fe40007810000 */
[----:B------:R-:W-:Y:S02]  /*3a30*/  ISETP.LT.OR P5, PT, R5, 0x5a, P5 ;  /* 0x0000005a0500780c */ /* 0x000fe40002fa1670 */
[----:B------:R-:W-:Y:S02]  /*3a40*/  FMNMX.FTZ R8, R38, R41, !PT ;  /* 0x0000002926087209 */ /* 0x000fe40007810000 */
[----:B------:R-:W-:Y:S01]  /*3a50*/  FSEL R5, R70, -INF , !P4 ;  /* 0xff80000046057808 */ /* 0x000fe20006000000 */
[----:B------:R2:W-:Y:S01]  /*3a60*/  MUFU.EX2 R47, R42 ;  /* 0x0000002a002f7308 */ /* 0x0005e20000000800 */
[----:B-1----:R-:W-:Y:S01]  /*3a70*/  FFMA.FTZ R40, R78, UR10, -R43 ;  /* 0x0000000a4e287c23 */ /* 0x002fe2000801082b */
[----:B------:R-:W-:-:S04]  /*3a80*/  FMNMX.FTZ R8, R39, R8, !PT ;  /* 0x0000000827087209 */ /* 0x000fc80007810000 */
[----:B------:R-:W-:Y:S02]  /*3a90*/  FMNMX.FTZ R41, R5, R8, !PT ;  /* 0x0000000805297209 */ /* 0x000fe40007810000 */
[----:B------:R1:W-:Y:S01]  /*3aa0*/  MUFU.EX2 R49, R40 ;  /* 0x0000002800317308 */ /* 0x0003e20000000800 */
[----:B--2---:R-:W-:-:S07]  /*3ab0*/  FFMA.FTZ R42, R82, UR10, -R43 ;  /* 0x0000000a522a7c23 */ /* 0x004fce000801082b */
[----:B------:R2:W-:Y:S01]  /*3ac0*/  MUFU.EX2 R51, R42 ;  /* 0x0000002a00337308 */ /* 0x0005e20000000800 */
[----:B-1----:R-:W-:-:S04]  /*3ad0*/  FSEL R40, R71, -INF , !P5 ;  /* 0xff80000047287808 */ /* 0x002fc80006800000 */
[----:B------:R-:W-:-:S03]  /*3ae0*/  FMNMX.FTZ R41, R40, R41, !PT ;  /* 0x0000002928297209 */ /* 0x000fc60007810000 */
[----:B------:R1:W-:Y:S01]  /*3af0*/  MUFU.EX2 R57, R52 ;  /* 0x0000003400397308 */ /* 0x0003e20000000800 */
[--C-:B--2---:R-:W-:Y:S01]  /*3b00*/  FFMA.FTZ R42, R86, UR10, -R43.reuse ;  /* 0x0000000a562a7c23 */ /* 0x104fe2000801082b */
[----:B------:R-:W2:Y:S06]  /*3b10*/  SHFL.BFLY PT, R8, R41, 0x2, 0x1f ;  /* 0x0c401f0029087f89 */ /* 0x000eac00000e0000 */
[----:B------:R-:W-:Y:S01]  /*3b20*/  MUFU.EX2 R53, R42 ;  /* 0x0000002a00357308 */ /* 0x000fe20000000800 */
[--C-:B-1----:R-:W-:Y:S01]  /*3b30*/  FFMA.FTZ R52, R60, UR10, -R43.reuse ;  /* 0x0000000a3c347c23 */ /* 0x102fe2000801082b */
[----:B------:R-:W-:-:S06]  /*3b40*/  FFMA.FTZ R60, R104, UR10, -R43 ;  /* 0x0000000a683c7c23 */ /* 0x000fcc000801082b */
[----:B------:R1:W-:Y:S08]  /*3b50*/  MUFU.EX2 R55, R48 ;  /* 0x0000003000377308 */ /* 0x0003f00000000800 */
[----:B------:R3:W-:Y:S01]  /*3b60*/  MUFU.EX2 R59, R56 ;  /* 0x00000038003b7308 */ /* 0x0007e20000000800 */
[----:B-1----:R-:W-:Y:S01]  /*3b70*/  FFMA.FTZ R48, R102, UR10, -R43 ;  /* 0x0000000a66307c23 */ /* 0x002fe2000801082b */
[----:B--2---:R-:W-:-:S05]  /*3b80*/  FMNMX.FTZ R42, R41, R8, !PT ;  /* 0x00000008292a7209 */ /* 0x004fca0007810000 */
[----:B------:R-:W1:Y:S01]  /*3b90*/  SHFL.BFLY PT, R41, R42, 0x1, 0x1f ;  /* 0x0c201f002a297f89 */ /* 0x000e6200000e0000 */
[----:B------:R-:W-:Y:S01]  /*3ba0*/  MUFU.EX2 R61, R48 ;  /* 0x00000030003d7308 */ /* 0x000fe20000000800 */
[----:B---3--:R-:W-:-:S07]  /*3bb0*/  FFMA.FTZ R56, R64, UR10, -R43 ;  /* 0x0000000a40387c23 */ /* 0x008fce000801082b */
[----:B------:R-:W2:Y:S08]  /*3bc0*/  MUFU.EX2 R44, R44 ;  /* 0x0000002c002c7308 */ /* 0x000eb00000000800 */
[----:B------:R-:W3:Y:S01]  /*3bd0*/  MUFU.EX2 R46, R46 ;  /* 0x0000002e002e7308 */ /* 0x000ee20000000800 */
[----:B-1----:R-:W-:Y:S01]  /*3be0*/  FMNMX.FTZ R8, R42, R41, !PT ;  /* 0x000000292a087209 */ /* 0x002fe20007810000 */
[--C-:B------:R-:W-:Y:S01]  /*3bf0*/  FFMA.FTZ R41, R68, UR10, -R43.reuse ;  /* 0x0000000a44297c23 */ /* 0x100fe2000801082b */
[----:B------:R-:W-:-:S05]  /*3c00*/  FFMA.FTZ R43, R108, UR10, -R43 ;  /* 0x0000000a6c2b7c23 */ /* 0x000fca000801082b */
[----:B------:R-:W-:Y:S01]  /*3c10*/  MUFU.EX2 R63, R60 ;  /* 0x0000003c003f7308 */ /* 0x000fe20000000800 */
[C---:B------:R-:W-:Y:S01]  /*3c20*/  FSETP.NEU.FTZ.AND P1, PT, R8.reuse, -INF , PT ;  /* 0xff8000000800780b */ /* 0x040fe20003f3d000 */
[----:B------:R-:W-:Y:S01]  /*3c30*/  FMUL.FTZ R42, R8, UR10 ;  /* 0x0000000a082a7c20 */ /* 0x000fe20008410000 */
[----:B--2---:R-:W-:-:S04]  /*3c40*/  F2FP.BF16.F32.PACK_AB R160, R53, R44 ;  /* 0x0000002c35a0723e */ /* 0x004fc800000010ff */
[----:B------:R-:W-:Y:S01]  /*3c50*/  FSEL R42, R42, RZ, P1 ;  /* 0x000000ff2a2a7208 */ /* 0x000fe20000800000 */
[----:B------:R1:W-:Y:S01]  /*3c60*/  MUFU.EX2 R174, R43 ;  /* 0x0000002b00ae7308 */ /* 0x0003e20000000800 */
[----:B---3--:R-:W-:-:S03]  /*3c70*/  F2FP.BF16.F32.PACK_AB R162, R55, R46 ;  /* 0x0000002e37a2723e */ /* 0x008fc600000010ff */
[--C-:B------:R-:W-:Y:S01]  /*3c80*/  FFMA.FTZ R4, R4, UR10, -R42.reuse ;  /* 0x0000000a04047c23 */ /* 0x100fe2000801082a */
[--C-:B------:R-:W-:Y:S01]  /*3c90*/  FFMA.FTZ R13, R13, UR10, -R42.reuse ;  /* 0x0000000a0d0d7c23 */ /* 0x100fe2000801082a */
[--C-:B------:R-:W-:Y:S01]  /*3ca0*/  FFMA.FTZ R14, R14, UR10, -R42.reuse ;  /* 0x0000000a0e0e7c23 */ /* 0x100fe2000801082a */
[--C-:B------:R-:W-:Y:S01]  /*3cb0*/  FFMA.FTZ R15, R15, UR10, -R42.reuse ;  /* 0x0000000a0f0f7c23 */ /* 0x100fe2000801082a */
[--C-:B------:R-:W-:Y:S01]  /*3cc0*/  FFMA.FTZ R20, R20, UR10, -R42.reuse ;  /* 0x0000000a14147c23 */ /* 0x100fe2000801082a */
[----:B-1----:R-:W-:Y:S01]  /*3cd0*/  FADD.FTZ R43, R152, R45 ;  /* 0x0000002d982b7221 */ /* 0x002fe20000010000 */
[----:B------:R-:W-:Y:S01]  /*3ce0*/  MUFU.EX2 R4, R4 ;  /* 0x0000000400047308 */ /* 0x000fe20000000800 */
[--C-:B------:R-:W-:Y:S01]  /*3cf0*/  FFMA.FTZ R21, R21, UR10, -R42.reuse ;  /* 0x0000000a15157c23 */ /* 0x100fe2000801082a */
[--C-:B------:R-:W-:Y:S01]  /*3d00*/  FFMA.FTZ R24, R24, UR10, -R42.reuse ;  /* 0x0000000a18187c23 */ /* 0x100fe2000801082a */
[----:B------:R-:W-:Y:S01]  /*3d10*/  FADD.FTZ R48, R154, R43 ;  /* 0x0000002b9a307221 */ /* 0x000fe20000010000 */
[--C-:B------:R-:W-:Y:S01]  /*3d20*/  FFMA.FTZ R25, R25, UR10, -R42.reuse ;  /* 0x0000000a19197c23 */ /* 0x100fe2000801082a */
[--C-:B------:R-:W-:Y:S01]  /*3d30*/  FFMA.FTZ R26, R26, UR10, -R42.reuse ;  /* 0x0000000a1a1a7c23 */ /* 0x100fe2000801082a */
[----:B------:R-:W-:Y:S01]  /*3d40*/  FFMA.FTZ R27, R27, UR10, -R42 ;  /* 0x0000000a1b1b7c23 */ /* 0x000fe2000801082a */
[----:B------:R-:W-:Y:S01]  /*3d50*/  FADD.FTZ R43, R47, R48 ;  /* 0x000000302f2b7221 */ /* 0x000fe20000010000 */
[----:B------:R-:W1:Y:S01]  /*3d60*/  MUFU.EX2 R13, R13 ;  /* 0x0000000d000d7308 */ /* 0x000e620000000800 */
[--C-:B------:R-:W-:Y:S01]  /*3d70*/  FFMA.FTZ R28, R28, UR10, -R42.reuse ;  /* 0x0000000a1c1c7c23 */ /* 0x100fe2000801082a */
[--C-:B------:R-:W-:Y:S01]  /*3d80*/  FFMA.FTZ R29, R29, UR10, -R42.reuse ;  /* 0x0000000a1d1d7c23 */ /* 0x100fe2000801082a */
[----:B------:R-:W-:Y:S01]  /*3d90*/  FADD.FTZ R48, R156, R43 ;  /* 0x0000002b9c307221 */ /* 0x000fe20000010000 */
[--C-:B------:R-:W-:Y:S01]  /*3da0*/  FFMA.FTZ R30, R30, UR10, -R42.reuse ;  /* 0x0000000a1e1e7c23 */ /* 0x100fe2000801082a */
[--C-:B------:R-:W-:Y:S01]  /*3db0*/  FFMA.FTZ R31, R31, UR10, -R42.reuse ;  /* 0x0000000a1f1f7c23 */ /* 0x100fe2000801082a */
[----:B------:R-:W-:Y:S01]  /*3dc0*/  FFMA.FTZ R32, R32, UR10, -R42 ;  /* 0x0000000a20207c23 */ /* 0x000fe2000801082a */
[----:B------:R-:W-:Y:S01]  /*3dd0*/  FADD.FTZ R67, R49, R48 ;  /* 0x0000003031437221 */ /* 0x000fe20000010000 */
[----:B------:R-:W2:Y:S01]  /*3de0*/  MUFU.EX2 R14, R14 ;  /* 0x0000000e000e7308 */ /* 0x000ea20000000800 */
[--C-:B------:R-:W-:Y:S01]  /*3df0*/  FFMA.FTZ R33, R33, UR10, -R42.reuse ;  /* 0x0000000a21217c23 */ /* 0x100fe2000801082a */
[--C-:B------:R-:W-:Y:S01]  /*3e00*/  FFMA.FTZ R34, R34, UR10, -R42.reuse ;  /* 0x0000000a22227c23 */ /* 0x100fe2000801082a */
[----:B------:R-:W-:Y:S01]  /*3e10*/  FADD.FTZ R60, R158, R67 ;  /* 0x000000439e3c7221 */ /* 0x000fe20000010000 */
[--C-:B------:R-:W-:Y:S01]  /*3e20*/  FFMA.FTZ R35, R35, UR10, -R42.reuse ;  /* 0x0000000a23237c23 */ /* 0x100fe2000801082a */
[--C-:B------:R-:W-:Y:S01]  /*3e30*/  FFMA.FTZ R36, R36, UR10, -R42.reuse ;  /* 0x0000000a24247c23 */ /* 0x100fe2000801082a */
[----:B------:R-:W-:Y:S01]  /*3e40*/  FFMA.FTZ R37, R37, UR10, -R42 ;  /* 0x0000000a25257c23 */ /* 0x000fe2000801082a */
[----:B------:R-:W-:Y:S01]  /*3e50*/  FADD.FTZ R67, R51, R60 ;  /* 0x0000003c33437221 */ /* 0x000fe20000010000 */
[----:B------:R-:W3:Y:S01]  /*3e60*/  MUFU.EX2 R15, R15 ;  /* 0x0000000f000f7308 */ /* 0x000ee20000000800 */
[----:B-1----:R-:W-:Y:S01]  /*3e70*/  FADD.FTZ R43, R4, R13 ;  /* 0x0000000d042b7221 */ /* 0x002fe20000010000 */
[--C-:B------:R-:W-:Y:S01]  /*3e80*/  FFMA.FTZ R38, R38, UR10, -R42.reuse ;  /* 0x0000000a26267c23 */ /* 0x100fe2000801082a */
[----:B------:R-:W-:Y:S01]  /*3e90*/  FADD.FTZ R60, R44, R67 ;  /* 0x000000432c3c7221 */ /* 0x000fe20000010000 */
[--C-:B------:R-:W-:Y:S01]  /*3ea0*/  FFMA.FTZ R39, R39, UR10, -R42.reuse ;  /* 0x0000000a27277c23 */ /* 0x100fe2000801082a */
[----:B------:R-:W-:Y:S01]  /*3eb0*/  FFMA.FTZ R40, R40, UR10, -R42 ;  /* 0x0000000a28287c23 */ /* 0x000fe2000801082a */
[----:B------:R-:W-:Y:S01]  /*3ec0*/  F2FP.BF16.F32.PACK_AB R152, R45, R152 ;  /* 0x000000982d98723e */ /* 0x000fe200000010ff */
[----:B------:R-:W-:Y:S01]  /*3ed0*/  FADD.FTZ R67, R53, R60 ;  /* 0x0000003c35437221 */ /* 0x000fe20000010000 */
[----:B------:R-:W1:Y:S01]  /*3ee0*/  MUFU.EX2 R20, R20 ;  /* 0x0000001400147308 */ /* 0x000e620000000800 */
[----:B--2---:R-:W-:Y:S01]  /*3ef0*/  FADD.FTZ R48, R14, R43 ;  /* 0x0000002b0e307221 */ /* 0x004fe20000010000 */
[----:B------:R-:W-:Y:S01]  /*3f00*/  F2FP.BF16.F32.PACK_AB R153, R13, R4 ;  /* 0x000000040d99723e */ /* 0x000fe200000010ff */
[----:B------:R-:W-:Y:S01]  /*3f10*/  FADD.FTZ R60, R46, R67 ;  /* 0x000000432e3c7221 */ /* 0x000fe20000010000 */
[----:B------:R-:W-:-:S02]  /*3f20*/  F2FP.BF16.F32.PACK_AB R154, R47, R154 ;  /* 0x0000009a2f9a723e */ /* 0x000fc400000010ff */
[----:B------:R-:W-:Y:S01]  /*3f30*/  F2FP.BF16.F32.PACK_AB R156, R49, R156 ;  /* 0x0000009c319c723e */ /* 0x000fe200000010ff */
[----:B------:R-:W-:Y:S01]  /*3f40*/  FADD.FTZ R67, R55, R60 ;  /* 0x0000003c37437221 */ /* 0x000fe20000010000 */
[----:B------:R-:W2:Y:S01]  /*3f50*/  MUFU.EX2 R21, R21 ;  /* 0x0000001500157308 */ /* 0x000ea20000000800 */
[----:B---3--:R-:W-:Y:S01]  /*3f60*/  FADD.FTZ R43, R15, R48 ;  /* 0x000000300f2b7221 */ /* 0x008fe20000010000 */
[----:B------:R-:W-:Y:S02]  /*3f70*/  F2FP.BF16.F32.PACK_AB R158, R51, R158 ;  /* 0x0000009e339e723e */ /* 0x000fe400000010ff */
[----:B------:R-:W-:-:S04]  /*3f80*/  F2FP.BF16.F32.PACK_AB R155, R15, R14 ;  /* 0x0000000e0f9b723e */ /* 0x000fc800000010ff */
        /* <DEDUP_REMOVED lines=17> */
[----:B------:R-:W-:-:S06]  /*40a0*/  FFMA.FTZ R43, R5, UR10, -R42 ;  /* 0x0000000a052b7c23 */ /* 0x000fcc000801082a */
[----:B------:R-:W1:Y:S01]  /*40b0*/  MUFU.EX2 R30, R30 ;  /* 0x0000001e001e7308 */ /* 0x000e620000000800 */
[----:B--2---:R-:W-:Y:S01]  /*40c0*/  FADD.FTZ R60, R50, R67 ;  /* 0x00000043323c7221 */ /* 0x004fe20000010000 */
[----:B------:R-:W-:-:S03]  /*40d0*/  F2FP.BF16.F32.PACK_AB R164, R57, R50 ;  /* 0x0000003239a4723e */ /* 0x000fc600000010ff */
[----:B------:R-:W-:-:S03]  /*40e0*/  FADD.FTZ R67, R57, R60 ;  /* 0x0000003c39437221 */ /* 0x000fc60000010000 */
[----:B------:R-:W2:Y:S01]  /*40f0*/  MUFU.EX2 R54, R54 ;  /* 0x0000003600367308 */ /* 0x000ea20000000800 */
[C---:B---3--:R-:W-:Y:S01]  /*4100*/  FADD.FTZ R5, R29.reuse, R48 ;  /* 0x000000301d057221 */ /* 0x048fe20000010000 */
[----:B------:R-:W-:-:S06]  /*4110*/  F2FP.BF16.F32.PACK_AB R163, R29, R28 ;  /* 0x0000001c1da3723e */ /* 0x000fcc00000010ff */
[----:B------:R-:W3:Y:S01]  /*4120*/  MUFU.EX2 R31, R31 ;  /* 0x0000001f001f7308 */ /* 0x000ee20000000800 */
[----:B-1----:R-:W-:-:S07]  /*4130*/  FADD.FTZ R42, R30, R5 ;  /* 0x000000051e2a7221 */ /* 0x002fce0000010000 */
        /* <DEDUP_REMOVED lines=38> */
[C---:B---3--:R-:W-:Y:S01]  /*43a0*/  FADD.FTZ R4, R39.reuse, R4 ;  /* 0x0000000427047221 */ /* 0x048fe20000010000 */
[----:B------:R-:W-:-:S06]  /*43b0*/  F2FP.BF16.F32.PACK_AB R173, R39, R38 ;  /* 0x0000002627ad723e */ /* 0x000fcc00000010ff */
[----:B------:R-:W3:Y:S01]  /*43c0*/  MUFU.EX2 R40, R40 ;  /* 0x0000002800287308 */ /* 0x000ee20000000800 */
[----:B-1----:R-:W-:-:S04]  /*43d0*/  FADD.FTZ R5, R41, R44 ;  /* 0x0000002c29057221 */ /* 0x002fc80000010000 */
[C---:B------:R-:W-:Y:S01]  /*43e0*/  FADD.FTZ R5, R174.reuse, R5 ;  /* 0x00000005ae057221 */ /* 0x040fe20000010000 */
[----:B------:R-:W-:Y:S01]  /*43f0*/  F2FP.BF16.F32.PACK_AB R174, R174, R41 ;  /* 0x00000029aeae723e */ /* 0x000fe200000010ff */
[----:B--2---:R-:W-:-:S04]  /*4400*/  FADD.FTZ R13, R43, R4 ;  /* 0x000000042b0d7221 */ /* 0x004fc80000010000 */
[C---:B---3--:R-:W-:Y:S01]  /*4410*/  FADD.FTZ R4, R40.reuse, R13 ;  /* 0x0000000d28047221 */ /* 0x048fe20000010000 */
[----:B------:R-:W-:Y:S01]  /*4420*/  F2FP.BF16.F32.PACK_AB R175, R40, R43 ;  /* 0x0000002b28af723e */ /* 0x000fe200000010ff */
[----:B------:R-:W-:Y:S06]  /*4430*/  @!P0 BRA `(.L_x_8539) ;  /* 0x0000000000048947 */ /* 0x000fec0003800000 */
[----:B------:R-:W-:Y:S01]  /*4440*/  BPT.TRAP 0x1 ;  /* 0x000000040000795c */ /* 0x000fe20000300000 */
.L_x_8539:
[----:B------:R1:W2:Y:S01]  /*4450*/  SYNCS.PHASECHK.TRANS64.TRYWAIT P1, [UR21+0x22850], R12 ;  /* 0x0228500cff0075a7 */ /* 0x0002a20008020155 */
[----:B------:R-:W-:Y:S05]  /*4460*/  @!P0 BRA `(.L_x_8540) ;  /* 0x0000000000048947 */ /* 0x000fea0003800000 */
[----:B------:R-:W-:Y:S01]  /*4470*/  BPT.TRAP 0x1 ;  /* 0x000000040000795c */ /* 0x000fe20000300000 */
.L_x_8540:
[----:B--2---:R-:W-:Y:S05]  /*4480*/  @P1 BRA `(.L_x_8541) ;  /* 0x0000000000081947 */ /* 0x004fea0003800000 */
[----:B------:R-:W2:Y:S02]  /*4490*/  SYNCS.PHASECHK.TRANS64.TRYWAIT P1, [UR21+0x22850], R12 ;  /* 0x0228500cff0075a7 */ /* 0x000ea40008020155 */
[----:B--2---:R-:W-:Y:S05]  /*44a0*/  @!P1 BRA `(.L_x_8542) ;  /* 0x000000e8008c9947 */ /* 0x004fea0003800000 */
.L_x_8541:
[----:B------:R3:W-:Y:S01]  /*44b0*/  BAR.SYNC.DEFER_BLOCKING R10, 0x100 ;  /* 0x0004000a0000751d */ /* 0x0007e20000010000 */
[----:B------:R-:W-:Y:S01]  /*44c0*/  UIADD3 UR6, UR46, 0x400, URZ ;  /* 0x000004002e067890 */ /* 0x000fe2000fffe03f */
[----:B------:R-:W-:-:S03]  /*44d0*/  IMAD.IADD R6, R17, 0x1, -R6 ;  /* 0x0000000111067824 */ /* 0x000fc600078e0a06 */
[----:B------:R-:W-:Y:S01]  /*44e0*/  USHF.R.U32.HI UR6, URZ, 0x4, UR6 ;  /* 0x000000043f067899 */ /* 0x000fe20008011606 */
[----:B-12---:R-:W-:Y:S01]  /*44f0*/  VIADD R12, R6, UR42 ;  /* 0x0000002a060c7c36 */ /* 0x006fe20008000000 */
[----:B------:R-:W-:Y:S01]  /*4500*/  UMOV UR7, 0x40000040 ;  /* 0x4000004000077882 */ /* 0x000fe20000000000 */
[----:B------:R-:W1:Y:S01]  /*4510*/  S2R R13, SR_TID.X ;  /* 0x00000000000d7919 */ /* 0x000e620000002100 */
[----:B------:R-:W-:-:S04]  /*4520*/  ULOP3.LUT UR6, UR6, 0x3fff, URZ, 0xc0, !UPT ;  /* 0x00003fff06067892 */ /* 0x000fc8000f8ec03f */
[----:B------:R-:W-:-:S04]  /*4530*/  ULOP3.LUT UR21, UR6, 0x3000000, URZ, 0xfc, !UPT ;  /* 0x0300000006157892 */ /* 0x000fc8000f8efc3f */
[----:B------:R-:W-:Y:S01]  /*4540*/  UIMAD UR11, UR39, 0xc00, UR21 ;  /* 0x00000c00270b78a4 */ /* 0x000fe2000f8e0215 */
[----:B------:R-:W-:-:S06]  /*4550*/  WARPGROUP.ARRIVE ;  /* 0x00000000000079c5 */ /* 0x000fcc0000000000 */
[----:B------:R-:W-:Y:S02]  /*4560*/  UMOV UR6, UR11 ;  /* 0x0000000b00067c82 */ /* 0x000fe40008000000 */
[----:B------:R-:W-:Y:S01]  /*4570*/  HGMMA.64x256x16.F32.BF16 R24, R152, gdesc[UR4].tnspB, RZ, !UPT, gsb0 ;  /* 0x43e0000498187df0 */ /* 0x000fe2000c0018ff */
[----:B------:R-:W-:Y:S01]  /*4580*/  UIADD3 UR6, UR11, 0x80, URZ ;  /* 0x000000800b067890 */ /* 0x000fe2000fffe03f */
[----:B------:R-:W-:Y:S01]  /*4590*/  UMOV UR7, 0x40000040 ;  /* 0x4000004000077882 */ /* 0x000fe20000000000 */
[----:B-1----:R-:W-:-:S13]  /*45a0*/  LOP3.LUT P1, RZ, R13, 0x7f, RZ, 0xc0, !PT ;  /* 0x0000007f0dff7812 */ /* 0x002fda000782c0ff */
[----:B------:R-:W-:-:S05]  /*45b0*/  @!P1 VIADD R7, R7, 0x22860 ;  /* 0x0002286007079836 */ /* 0x000fca0000000000 */
[----:B------:R-:W-:Y:S01]  /*45c0*/  @!P1 PRMT R7, RZ, 0x654, R7 ;  /* 0x00000654ff079816 */ /* 0x000fe20000000007 */
[----:B------:R-:W-:Y:S02]  /*45d0*/  WARPGROUP.DEPBAR.LE gsb0, 0x0 ;  /* 0x00008000000079c5 */ /* 0x000fe40000010000 */
        /* <DEDUP_REMOVED lines=26> */
[----:B------:R-:W-:-:S13]  /*4780*/  R2UR UR6, R12 ;  /* 0x000000000c0672ca */ /* 0x000fda00000e0000 */
[----:B------:R-:W-:Y:S01]  /*4790*/  UIADD3 UR14, UR6, UR14, URZ ;  /* 0x0000000e060e7290 */ /* 0x000fe2000fffe03f */
[----:B------:R-:W-:Y:S02]  /*47a0*/  WARPGROUP.DEPBAR.LE gsb0, 0x0 ;  /* 0x00008000000079c5 */ /* 0x000fe40000010000 */
[----:B------:R1:W-:Y:S01]  /*47b0*/  @!P1 SYNCS.ARRIVE.TRANS64.RED.A1T0 RZ, [R7+URZ], RZ ;  /* 0x000000ff07ff99a7 */ /* 0x0003e2000810043f */
[----:B------:R-:W-:Y:S01]  /*47c0*/  PLOP3.LUT P1, PT, PT, PT, UP0, 0x40, 0x0 ;  /* 0x000000000000781c */ /* 0x000fe20003f2e808 */
[----:B-1----:R-:W-:-:S12]  /*47d0*/  VIADD R7, R176, 0xfffffffe ;  /* 0xfffffffeb0077836 */ /* 0x002fd80000000000 */
[----:B---3--:R-:W-:Y:S05]  /*47e0*/  @P1 BRA `(.L_x_8543) ;  /* 0x0000000000481947 */ /* 0x008fea0003800000 */
        /* <DEDUP_REMOVED lines=11> */
.L_x_8544:
[----:B------:R-:W-:-:S11]  /*48a0*/  UISETP.NE.AND UP1, UPT, UR15, 0x1, UPT ;  /* 0x000000010f00788c */ /* 0x000fd6000bf25270 */
[----:B------:R-:W-:Y:S02]  /*48b0*/  @UP1 ULDC.64 UR18, c[0x0][0x9e8] ;  /* 0x00027a0000121ab9 */ /* 0x000fe40000000a00 */
[----:B------:R-:W-:-:S04]  /*48c0*/  UIMAD.WIDE.U32 UR6, UR11, UR18, URZ ;  /* 0x000000120b0672a5 */ /* 0x000fc8000f8e003f */
[----:B------:R-:W-:-:S12]  /*48d0*/  @UP1 USHF.R.U32.HI UR11, URZ, UR19, UR7 ;  /* 0x000000133f0b1299 */ /* 0x000fd80008011607 */
.L_x_8545:
[----:B------:R-:W-:-:S04]  /*48e0*/  UIMAD UR11, UR11, UR15, UR15 ;  /* 0x0000000f0b0b72a4 */ /* 0x000fc8000f8e020f */
[----:B------:R-:W-:-:S04]  /*48f0*/  UISETP.LT.AND UP1, UPT, UR14, UR11, UPT ;  /* 0x0000000b0e00728c */ /* 0x000fc8000bf21270 */
[----:B------:R-:W-:-:S12]  /*4900*/  USEL UR14, UR14, UR11, UP1 ;  /* 0x0000000b0e0e7287 */ /* 0x000fd80008800000 */
.L_x_8543:
[----:B------:R-:W-:-:S04]  /*4910*/  UIMAD.WIDE UR6, UR14, 0x2aaaaaab, URZ ;  /* 0x2aaaaaab0e0678a5 */ /* 0x000fc8000f8e023f */
[----:B------:R-:W-:-:S04]  /*4920*/  USHF.R.U32.HI UR6, URZ, 0x1f, UR7 ;  /* 0x0000001f3f067899 */ /* 0x000fc80008011607 */
[----:B------:R-:W-:-:S04]  /*4930*/  ULEA.HI.SX32 UR6, UR7, UR6, 0x1c ;  /* 0x0000000607067291 */ /* 0x000fc8000f8fe23f */
[----:B------:R-:W-:-:S04]  /*4940*/  UISETP.LT.AND UP1, UPT, UR40, UR6, UPT ;  /* 0x000000062800728c */ /* 0x000fc8000bf21270 */
[----:B------:R-:W-:-:S06]  /*4950*/  USEL UR26, UR40, UR6, !UP1 ;  /* 0x00000006281a7287 */ /* 0x000fcc000c800000 */
[----:B------:R-:W-:-:S13]  /*4960*/  ISETP.GE.AND P1, PT, R7, UR26, PT ;  /* 0x0000001a07007c0c */ /* 0x000fda000bf26270 */
[----:B------:R-:W-:Y:S05]  /*4970*/  @!P1 BRA `(.L_x_8546) ;  /* 0x0000003400589947 */ /* 0x000fea0003800000 */
[----:B------:R-:W-:Y:S01]  /*4980*/  IMAD.IADD R12, R0, 0x1, R6 ;  /* 0x00000001000c7824 */ /* 0x000fe200078e0206 */
[----:B------:R-:W-:Y:S01]  /*4990*/  ULDC UR23, c[0x0][0x9e4] ;  /* 0x0002790000177ab9 */ /* 0x000fe20000000800 */
[----:B------:R-:W-:Y:S01]  /*49a0*/  ULDC UR27, c[0x0][0x988] ;  /* 0x00026200001b7ab9 */ /* 0x000fe20000000800 */
[----:B------:R-:W-:Y:S01]  /*49b0*/  ULDC UR24, c[0x0][0x9d8] ;  /* 0x0002760000187ab9 */ /* 0x000fe20000000800 */
[----:B------:R-:W-:-:S05]  /*49c0*/  ULDC UR25, c[0x0][0x9e0] ;  /* 0x0002780000197ab9 */ /* 0x000fca0000000800 */
.L_x_8563:
[----:B------:R-:W-:-:S04]  /*49d0*/  UIADD3 UR39, UR39, 0x1, URZ ;  /* 0x0000000127277890 */ /* 0x000fc8000fffe03f */
[----:B------:R-:W-:-:S04]  /*49e0*/  UISETP.NE.AND UP1, UPT, UR39, 0x2, UPT ;  /* 0x000000022700788c */ /* 0x000fc8000bf25270 */
[----:B------:R-:W-:Y:S02]  /*49f0*/  USEL UR6, URZ, 0x1, UP1 ;  /* 0x000000013f067887 */ /* 0x000fe40008800000 */
[----:B------:R-:W-:Y:S02]  /*4a00*/  USEL UR39, UR39, URZ, UP1 ;  /* 0x0000003f27277287 */ /* 0x000fe40008800000 */
[----:B------:R-:W-:Y:S01]  /*4a10*/  ULOP3.LUT UR38, UR38, UR6, URZ, 0x3c, !UPT ;  /* 0x0000000626267292 */ /* 0x000fe2000f8e3c3f */
[----:B-1----:R-:W-:Y:S11]  /*4a20*/  @!P0 BRA `(.L_x_8547) ;  /* 0x0000000000048947 */ /* 0x002ff60003800000 */
[----:B------:R-:W-:Y:S01]  /*4a30*/  BPT.TRAP 0x1 ;  /* 0x000000040000795c */ /* 0x000fe20000300000 */
.L_x_8547:
[----:B------:R-:W-:Y:S01]  /*4a40*/  ULEA UR28, UR39, UR46, 0x3 ;  /* 0x0000002e271c7291 */ /* 0x000fe2000f8e183f */
[----:B------:R-:W-:-:S05]  /*4a50*/  IMAD.U32 R10, RZ, RZ, UR38 ;  /* 0x00000026ff0a7e24 */ /* 0x000fca000f8e00ff */
[----:B------:R-:W-:-:S04]  /*4a60*/  SHF.L.U32 R10, R10, 0x1f, RZ ;  /* 0x0000001f0a0a7819 */ /* 0x000fc800000006ff */
[----:B------:R1:W2:Y:S01]  /*4a70*/  SYNCS.PHASECHK.TRANS64.TRYWAIT P1, [UR28+0x22830], R10 ;  /* 0x0228300aff0075a7 */ /* 0x0002a2000802015c */
[----:B------:R-:W-:Y:S05]  /*4a80*/  @!P0 BRA `(.L_x_8548) ;  /* 0x0000000000048947 */ /* 0x000fea0003800000 */
[----:B------:R-:W-:Y:S01]  /*4a90*/  BPT.TRAP 0x1 ;  /* 0x000000040000795c */ /* 0x000fe20000300000 */
.L_x_8548:
[----:B--2---:R-:W-:Y:S05]  /*4aa0*/  @P1 BRA `(.L_x_8549) ;  /* 0x0000000000081947 */ /* 0x004fea0003800000 */
[----:B------:R-:W2:Y:S02]  /*4ab0*/  SYNCS.PHASECHK.TRANS64.TRYWAIT P1, [UR28+0x22830], R10 ;  /* 0x0228300aff0075a7 */ /* 0x000ea4000802015c */
[----:B--2---:R-:W-:Y:S05]  /*4ac0*/  @!P1 BRA `(.L_x_8550) ;  /* 0x000000e400189947 */ /* 0x004fea0003800000 */
.L_x_8549:
[----:B------:R-:W-:Y:S01]  /*4ad0*/  UIMAD UR18, UR39, 0x300, UR20 ;  /* 0x00000300271278a4 */ /* 0x000fe2000f8e0214 */
[----:B------:R-:W-:Y:S01]  /*4ae0*/  WARPGROUP.ARRIVE ;  /* 0x00000000000079c5 */ /* 0x000fe20000000000 */
[----:B------:R-:W-:Y:S01]  /*4af0*/  UMOV UR19, 0x40000040 ;  /* 0x4000004000137882 */ /* 0x000fe20000000000 */
[----:B------:R-:W-:Y:S01]  /*4b00*/  UMOV UR7, 0x40000040 ;  /* 0x4000004000077882 */ /* 0x000fe20000000000 */
[----:B------:R-:W-:-:S03]  /*4b10*/  UIADD3 UR6, UR18, 0x2, URZ ;  /* 0x0000000212067890 */ /* 0x000fc6000fffe03f */
[----:B--2---:R-:W2:Y:S01]  /*4b20*/  S2R R11, SR_TID.X ;  /* 0x00000000000b7919 */ /* 0x004ea20000002100 */
[----:B------:R-:W-:Y:S01]  /*4b30*/  UIADD3 UR10, UR18, 0x4, URZ ;  /* 0x00000004120a7890 */ /* 0x000fe2000fffe03f */
[----:B------:R-:W-:Y:S01]  /*4b40*/  IMAD R15, R7, -0x60, R17 ;  /* 0xffffffa0070f7824 */ /* 0x000fe200078e0211 */
[----:B------:R-:W-:Y:S01]  /*4b50*/  UMOV UR11, 0x40000040 ;  /* 0x40000040000b7882 */ /* 0x000fe20000000000 */
[----:B------:R-:W-:Y:S01]  /*4b60*/  HGMMA.64x96x16.F32.BF16 R152, gdesc[UR16], RZ, !UPT, gsb0 ;  /* 0x01600000109879f0 */ /* 0x000fe2000c0018ff */
[----:B------:R-:W-:Y:S01]  /*4b70*/  UIADD3 UR14, UR18, 0x6, URZ ;  /* 0x00000006120e7890 */ /* 0x000fe2000fffe03f */
[----:B------:R-:W-:Y:S01]  /*4b80*/  UMOV UR15, 0x40000040 ;  /* 0x40000040000f7882 */ /* 0x000fe20000000000 */
[----:B--2---:R-:W-:Y:S02]  /*4b90*/  LOP3.LUT P1, RZ, R11, 0x7f, RZ, 0xc0, !PT ;  /* 0x0000007f0bff7812 */ /* 0x004fe4000782c0ff */
[----:B------:R-:W-:Y:S01]  /*4ba0*/  IADD3 R11, -R23, 0xb, RZ ;  /* 0x0000000b170b7810 */ /* 0x000fe20007ffe1ff */
        /* <DEDUP_REMOVED lines=14> */
[----:B------:R-:W2:Y:S01]  /*4c90*/  LDC R174, c[0x0][0x288] ;  /* 0x0000a200ffae7b82 */ /* 0x000ea20000000800 */
[----:B------:R-:W-:-:S02]  /*4ca0*/  IMAD.U32 R177, RZ, RZ, UR28 ;  /* 0x0000001cffb17e24 */ /* 0x000fc4000f8e00ff */
[----:B------:R-:W-:Y:S01]  /*4cb0*/  FMUL.FTZ R13, R154, UR24 ;  /* 0x000000189a0d7c20 */ /* 0x000fe20008410000 */
[----:B------:R-:W-:Y:S01]  /*4cc0*/  FMUL.FTZ R20, R155, UR24 ;  /* 0x000000189b147c20 */ /* 0x000fe20008410000 */
[----:B------:R-:W-:Y:S01]  /*4cd0*/  FMUL.FTZ R206, R156, UR24 ;  /* 0x000000189cce7c20 */ /* 0x000fe20008410000 */
[----:B------:R-:W-:Y:S02]  /*4ce0*/  @!P1 VIADD R14, R177, 0x22840 ;  /* 0x00022840b10e9836 */ /* 0x000fe40000000000 */
        /* <DEDUP_REMOVED lines=43> */
[----:B------:R3:W-:Y:S01]  /*4fa0*/  @!P1 SYNCS.ARRIVE.TRANS64.RED.A1T0 RZ, [R14+URZ], RZ ;  /* 0x000000ff0eff99a7 */ /* 0x0007e2000810043f */
[----:B------:R-:W-:Y:S01]  /*4fb0*/  PLOP3.LUT P1, PT, PT, PT, UP0, 0x40, 0x0 ;  /* 0x000000000000781c */ /* 0x000fe20003f2e808 */
[----:B------:R-:W4:Y:S01]  /*4fc0*/  MUFU.TANH R204, R204 ;  /* 0x000000cc00cc7308 */ /* 0x000f220000002400 */
[----:B--2---:R-:W-:-:S05]  /*4fd0*/  IADD3 R15, R15, 0x1, -R174 ;  /* 0x000000010f0f7810 */ /* 0x004fca0007ffe8ae */
[----:B------:R-:W-:Y:S02]  /*4fe0*/  IMAD.IADD R15, R15, 0x1, -R16 ;  /* 0x000000010f0f7824 */ /* 0x000fe400078e0a10 */
[----:B------:R-:W2:Y:S02]  /*4ff0*/  MUFU.TANH R203, R203 ;  /* 0x000000cb00cb7308 */ /* 0x000ea40000002400 */
[C---:B------:R-:W-:Y:S02]  /*5000*/  VIADD R191, R15.reuse, UR25 ;  /* 0x000000190fbf7c36 */ /* 0x040fe40008000000 */
[----:B------:R-:W-:Y:S02]  /*5010*/  VIADD R192, R15, UR22 ;  /* 0x000000160fc07c36 */ /* 0x000fe40008000000 */
[C---:B------:R-:W-:Y:S02]  /*5020*/  IMAD.IADD R193, R0.reuse, 0x1, R191 ;  /* 0x0000000100c17824 */ /* 0x040fe400078e02bf */
[----:B------:R-:W1:Y:S01]  /*5030*/  MUFU.TANH R13, R13 ;  /* 0x0000000d000d7308 */ /* 0x000e620000002400 */
[----:B------:R-:W-:-:S07]  /*5040*/  IMAD.IADD R194, R0, 0x1, R192 ;  /* 0x0000000100c27824 */ /* 0x000fce00078e02c0 */
        /* <DEDUP_REMOVED lines=45> */
[----:B--234-:R-:W-:Y:S05]  /*5320*/  @P1 BRA `(.L_x_8551) ;  /* 0x00000000005c1947 */ /* 0x01cfea0003800000 */
        /* <DEDUP_REMOVED lines=11> */
.L_x_8553:
[----:B------:R-:W-:-:S05]  /*53e0*/  IMAD.U32 R176, RZ, RZ, UR23 ;  /* 0x00000017ffb07e24 */ /* 0x000fca000f8e00ff */
[----:B------:R-:W-:-:S13]  /*53f0*/  ISETP.NE.AND P1, PT, R176, 0x1, PT ;  /* 0x00000001b000780c */ /* 0x000fda0003f25270 */
[----:B------:R-:W2:Y:S01]  /*5400*/  @P1 LDC.64 R14, c[0x0][0x9e8] ;  /* 0x00027a00ff0e1b82 */ /* 0x000ea20000000a00 */
[----:B------:R-:W-:-:S04]  /*5410*/  @P1 IMAD.IADD R173, R0, 0x1, R6 ;  /* 0x0000000100ad1824 */ /* 0x000fc800078e0206 */
[----:B--2---:R-:W-:-:S04]  /*5420*/  @P1 IMAD.HI.U32 R174, R173, R14, RZ ;  /* 0x0000000eadae1227 */ /* 0x004fc800078e00ff */
[----:B------:R-:W-:Y:S01]  /*5430*/  IMAD.MOV.U32 R14, RZ, RZ, R12 ;  /* 0x000000ffff0e7224 */ /* 0x000fe200078e000c */
[----:B------:R-:W-:-:S07]  /*5440*/  @P1 SHF.R.U32.HI R14, RZ, R15, R174 ;  /* 0x0000000fff0e1219 */ /* 0x000fce00000116ae */
.L_x_8554:
[----:B------:R-:W-:Y:S05]  /*5450*/  BSYNC B0 ;  /* 0x0000000000007941 */ /* 0x000fea0003800000 */
.L_x_8552:
[----:B------:R-:W-:-:S04]  /*5460*/  IMAD R15, R7, -0x60, -R16 ;  /* 0xffffffa0070f7824 */ /* 0x000fc800078e0a10 */
[----:B------:R-:W-:-:S05]  /*5470*/  IMAD R15, R14, R176, R15 ;  /* 0x000000b00e0f7224 */ /* 0x000fca00078e020f */
[----:B------:R-:W-:Y:S02]  /*5480*/  VIADDMNMX R193, R15, R176, R193, PT ;  /* 0x000000b00fc17246 */ /* 0x000fe400038001c1 */
[----:B------:R-:W-:-:S07]  /*5490*/  VIMNMX R194, R194, R15, !PT ;  /* 0x0000000fc2c27248 */ /* 0x000fce0007fe0100 */
.L_x_8551:
[----:B------:R-:W-:Y:S01]  /*54a0*/  IMAD R197, R7, -0x60, RZ ;  /* 0xffffffa007c57824 */ /* 0x000fe200078e02ff */
[----:B------:R-:W-:Y:S01]  /*54b0*/  LOP3.LUT R2, R2, 0xfffbffff, RZ, 0xc0, !PT ;  /* 0xfffbffff02027812 */ /* 0x000fe200078ec0ff */
[----:B------:R-:W-:-:S03]  /*54c0*/  IMAD.IADD R195, R3, 0x1, R192 ;  /* 0x0000000103c37824 */ /* 0x000fc600078e02c0 */
[C---:B------:R-:W-:Y:S02]  /*54d0*/  ISETP.GE.AND P1, PT, R197.reuse, 0x1, PT ;  /* 0x00000001c500780c */ /* 0x040fe40003f26270 */
[----:B------:R-:W-:Y:S02]  /*54e0*/  ISETP.GE.AND P4, PT, R197, 0x9, PT ;  /* 0x00000009c500780c */ /* 0x000fe40003f86270 */
[----:B------:R-:W-:-:S04]  /*54f0*/  ISETP.GT.AND P2, PT, R194, RZ, !P1 ;  /* 0x000000ffc200720c */ /* 0x000fc80004f44270 */
[----:B------:R-:W-:-:S04]  /*5500*/  ISETP.LT.OR P2, PT, R193, 0x1, P2 ;  /* 0x00000001c100780c */ /* 0x000fc80001741670 */
[----:B------:R-:W-:Y:S02]  /*5510*/  FSEL R204, R204, -INF , !P2 ;  /* 0xff800000cccc7808 */ /* 0x000fe40005000000 */
[----:B------:R-:W-:Y:S02]  /*5520*/  @P1 LOP3.LUT R2, R2, 0x40000, RZ, 0xfc, !PT ;  /* 0x0004000002021812 */ /* 0x000fe400078efcff */
[----:B------:R-:W-:Y:S02]  /*5530*/  ISETP.GE.AND P1, PT, R197, 0x2, PT ;  /* 0x00000002c500780c */ /* 0x000fe40003f26270 */
[----:B------:R-:W-:Y:S02]  /*5540*/  LOP3.LUT R2, R2, 0xfffffffd, RZ, 0xc0, !PT ;  /* 0xfffffffd02027812 */ /* 0x000fe400078ec0ff */
[----:B------:R-:W-:Y:S02]  /*5550*/  ISETP.GT.AND P3, PT, R194, 0x1, !P1 ;  /* 0x00000001c200780c */ /* 0x000fe40004f64270 */
[----:B------:R-:W-:-:S02]  /*5560*/  @P4 LOP3.LUT R2, R2, 0x2, RZ, 0xfc, !PT ;  /* 0x0000000202024812 */ /* 0x000fc400078efcff */
[----:B------:R-:W-:Y:S02]  /*5570*/  ISETP.GT.AND P2, PT, R194, 0x8, !P4 ;  /* 0x00000008c200780c */ /* 0x000fe40006744270 */
[----:B------:R-:W-:Y:S02]  /*5580*/  ISETP.GE.AND P4, PT, R197, 0xa, PT ;  /* 0x0000000ac500780c */ /* 0x000fe40003f86270 */
[C---:B------:R-:W-:Y:S02]  /*5590*/  ISETP.LT.OR P3, PT, R193.reuse, 0x2, P3 ;  /* 0x00000002c100780c */ /* 0x040fe40001f61670 */
[----:B------:R-:W-:Y:S02]  /*55a0*/  ISETP.LT.OR P2, PT, R193, 0x9, P2 ;  /* 0x00000009c100780c */ /* 0x000fe40001741670 */
[----:B------:R-:W-:Y:S02]  /*55b0*/  FSEL R203, R203, -INF , !P3 ;  /* 0xff800000cbcb7808 */ /* 0x000fe40005800000 */
[----:B------:R-:W-:-:S02]  /*55c0*/  ISETP.GE.AND P3, PT, R197, 0x11, PT ;  /* 0x00000011c500780c */ /* 0x000fc40003f66270 */
[----:B------:R-:W-:Y:S02]  /*55d0*/  LOP3.LUT R2, R2, 0xfffffffb, RZ, 0xc0, !PT ;  /* 0xfffffffb02027812 */ /* 0x000fe400078ec0ff */
[----:B-1----:R-:W-:Y:S02]  /*55e0*/  FSEL R206, R206, -INF , !P2 ;  /* 0xff800000cece7808 */ /* 0x002fe40005000000 */
[----:B------:R-:W-:Y:S02]  /*55f0*/  ISETP.GT.AND P2, PT, R194, 0x9, !P4 ;  /* 0x00000009c200780c */ /* 0x000fe40006744270 */
[----:B------:R-:W-:Y:S02]  /*5600*/  @P4 LOP3.LUT R2, R2, 0x4, RZ, 0xfc, !PT ;  /* 0x0000000402024812 */ /* 0x000fe400078efcff */
[----:B------:R-:W-:Y:S02]  /*5610*/  ISETP.LT.OR P2, PT, R193, 0xa, P2 ;  /* 0x0000000ac100780c */ /* 0x000fe40001741670 */
[----:B------:R-:W-:-:S02]  /*5620*/  LOP3.LUT R2, R2, 0xfffffff7, RZ, 0xc0, !PT ;  /* 0xfffffff702027812 */ /* 0x000fc400078ec0ff */
[----:B------:R-:W-:Y:S02]  /*5630*/  FSEL R205, R205, -INF , !P2 ;  /* 0xff800000cdcd7808 */ /* 0x000fe40005000000 */
[----:B------:R-:W-:Y:S02]  /*5640*/  @P3 LOP3.LUT R2, R2, 0x8, RZ, 0xfc, !PT ;  /* 0x0000000802023812 */ /* 0x000fe400078efcff */
[----:B------:R-:W-:Y:S02]  /*5650*/  ISETP.GT.AND P2, PT, R194, 0x10, !P3 ;  /* 0x00000010c200780c */ /* 0x000fe40005f44270 */
[----:B------:R-:W-:Y:S02]  /*5660*/  ISETP.GE.AND P3, PT, R197, 0x12, PT ;  /* 0x00000012c500780c */ /* 0x000fe40003f66270 */
[----:B------:R-:W-:Y:S02]  /*5670*/  ISETP.LT.OR P2, PT, R193, 0x11, P2 ;  /* 0x00000011c100780c */ /* 0x000fe40001741670 */
[----:B------:R-:W-:-:S02]  /*5680*/  LOP3.LUT R2, R2, 0xffffffef, RZ, 0xc0, !PT ;  /* 0xffffffef02027812 */ /* 0x000fc400078ec0ff */
[----:B------:R-:W-:Y:S02]  /*5690*/  FSEL R208, R208, -INF , !P2 ;  /* 0xff800000d0d07808 */ /* 0x000fe40005000000 */
[----:B------:R-:W-:-:S04]  /*56a0*/  ISETP.GT.AND P2, PT, R194, 0x11, !P3 ;  /* 0x00000011c200780c */ /* 0x000fc80005f44270 */
[----:B------:R-:W-:Y:S02]  /*56b0*/  ISETP.LT.OR P2, PT, R193, 0x12, P2 ;  /* 0x00000012c100780c */ /* 0x000fe40001741670 */
[----:B------:R-:W-:Y:S02]  /*56c0*/  @P3 LOP3.LUT R2, R2, 0x10, RZ, 0xfc, !PT ;  /* 0x0000001002023812 */ /* 0x000fe400078efcff */
[----:B------:R-:W-:Y:S02]  /*56d0*/  ISETP.GE.AND P3, PT, R197, 0x19, PT ;  /* 0x00000019c500780c */ /* 0x000fe40003f66270 */
[----:B------:R-:W-:Y:S02]  /*56e0*/  LOP3.LUT R2, R2, 0xfffdffff, RZ, 0xc0, !PT ;  /* 0xfffdffff02027812 */ /* 0x000fe400078ec0ff */
[----:B------:R-:W-:Y:S02]  /*56f0*/  FSEL R207, R207, -INF , !P2 ;  /* 0xff800000cfcf7808 */ /* 0x000fe40005000000 */
[----:B------:R-:W-:-:S04]  /*5700*/  ISETP.GT.AND P2, PT, R194, 0x18, !P3 ;  /* 0x00000018c200780c */ /* 0x000fc80005f44270 */
[----:B------:R-:W-:-:S03]  /*5710*/  ISETP.LT.OR P2, PT, R193, 0x19, P2 ;  /* 0x00000019c100780c */ /* 0x000fc60001741670 */
        /* <DEDUP_REMOVED lines=62> */
[----:B------:R-:W-:Y:S02]  /*5b00*/  FSEL R182, R182, -INF , !P2 ;  /* 0xff800000b6b67808 */ /* 0x000fe40005000000 */
[----:B------:R-:W-:Y:S02]  /*5b10*/  LOP3.LUT R2, R2, 0xffffffbf, RZ, 0xc0, !PT ;  /* 0xffffffbf02027812 */ /* 0x000fe400078ec0ff */
[----:B------:R-:W-:-:S04]  /*5b20*/  ISETP.GT.AND P2, PT, R194, 0x41, !P3 ;  /* 0x00000041c200780c */ /* 0x000fc80005f44270 */
[----:B------:R-:W-:-:S03]  /*5b30*/  ISETP.LT.OR P2, PT, R193, 0x42, P2 ;  /* 0x00000042c100780c */ /* 0x000fc60001741670 */
[----:B------:R-:W-:Y:S02]  /*5b40*/  @P3 LOP3.LUT R2, R2, 0x40, RZ, 0xfc, !PT ;  /* 0x0000004002023812 */ /* 0x000fe400078efcff */
[----:B------:R-:W-:Y:S02]  /*5b50*/  ISETP.GE.AND P3, PT, R197, 0x49, PT ;  /* 0x00000049c500780c */ /* 0x000fe40003f66270 */
[----:B------:R-:W-:Y:S02]  /*5b60*/  FSEL R189, R183, -INF , !P2 ;  /* 0xff800000b7bd7808 */ /* 0x000fe40005000000 */
[----:B------:R-:W-:Y:S02]  /*5b70*/  ISETP.GT.AND P2, PT, R194, 0x48, !P3 ;  /* 0x00000048c200780c */ /* 0x000fe40005f44270 */
[----:B------:R-:W-:Y:S02]  /*5b80*/  LOP3.LUT R2, R2, 0xffffffdf, RZ, 0xc0, !PT ;  /* 0xffffffdf02027812 */ /* 0x000fe400078ec0ff */
[----:B------:R-:W-:-:S04]  /*5b90*/  ISETP.LT.OR P2, PT, R193, 0x49, P2 ;  /* 0x00000049c100780c */ /* 0x000fc80001741670 */
[----:B------:R-:W-:Y:S02]  /*5ba0*/  FSEL R188, R188, -INF , !P2 ;  /* 0xff800000bcbc7808 */ /* 0x000fe40005000000 */
[----:B------:R-:W-:Y:S02]  /*5bb0*/  ISETP.GE.AND P2, PT, R197, 0x4a, PT ;  /* 0x0000004ac500780c */ /* 0x000fe40003f46270 */
[----:B------:R-:W-:Y:S02]  /*5bc0*/  @P3 LOP3.LUT R2, R2, 0x20, RZ, 0xfc, !PT ;  /* 0x0000002002023812 */ /* 0x000fe400078efcff */
[----:B------:R-:W-:Y:S02]  /*5bd0*/  ISETP.GT.AND P3, PT, R194, 0x49, !P2 ;  /* 0x00000049c200780c */ /* 0x000fe40005764270 */
[----:B------:R-:W-:Y:S02]  /*5be0*/  LOP3.LUT R2, R2, 0xfffffffe, RZ, 0xc0, !PT ;  /* 0xfffffffe02027812 */ /* 0x000fe400078ec0ff */
        /* <DEDUP_REMOVED lines=14> */
[----:B------:R-:W-:-:S13]  /*5cd0*/  ISETP.GE.AND P6, PT, R197, 0x5a, PT ;  /* 0x0000005ac500780c */ /* 0x000fda0003fc6270 */
[----:B------:R-:W-:Y:S02]  /*5ce0*/  @P6 LOP3.LUT R2, R2, 0x1, RZ, 0xfc, !PT ;  /* 0x0000000102026812 */ /* 0x000fe400078efcff */
[----:B------:R-:W-:-:S04]  /*5cf0*/  ISETP.GT.AND P6, PT, R194, 0x59, !P6 ;  /* 0x00000059c200780c */ /* 0x000fc800077c4270 */
[----:B------:R-:W-:-:S04]  /*5d00*/  ISETP.LT.OR P6, PT, R193, 0x5a, P6 ;  /* 0x0000005ac100780c */ /* 0x000fc800037c1670 */
[----:B------:R-:W-:Y:S01]  /*5d10*/  FSEL R183, R190, -INF , !P6 ;  /* 0xff800000beb77808 */ /* 0x000fe20007000000 */
[----:B------:R-:W-:Y:S01]  /*5d20*/  IMAD.IADD R190, R3, 0x1, R191 ;  /* 0x0000000103be7824 */ /* 0x000fe200078e02bf */
[----:B------:R-:W-:-:S13]  /*5d30*/  PLOP3.LUT P6, PT, PT, PT, UP0, 0x40, 0x0 ;  /* 0x000000000000781c */ /* 0x000fda0003fce808 */
[----:B------:R-:W-:Y:S05]  /*5d40*/  @P6 BRA `(.L_x_8555) ;  /* 0x0000000000586947 */ /* 0x000fea0003800000 */
        /* <DEDUP_REMOVED lines=12> */
.L_x_8557:
[----:B------:R-:W-:-:S05]  /*5e10*/  IMAD.U32 R193, RZ, RZ, UR23 ;  /* 0x00000017ffc17e24 */ /* 0x000fca000f8e00ff */
[----:B------:R-:W-:-:S13]  /*5e20*/  ISETP.NE.AND P6, PT, R193, 0x1, PT ;  /* 0x00000001c100780c */ /* 0x000fda0003fc5270 */
[----:B------:R-:W1:Y:S02]  /*5e30*/  @P6 LDC.64 R14, c[0x0][0x9e8] ;  /* 0x00027a00ff0e6b82 */ /* 0x000e640000000a00 */
[----:B-1----:R-:W-:-:S05]  /*5e40*/  @P6 IMAD.HI.U32 R14, R191, R14, RZ ;  /* 0x0000000ebf0e6227 */ /* 0x002fca00078e00ff */
[----:B------:R-:W-:-:S07]  /*5e50*/  @P6 SHF.R.U32.HI R191, RZ, R15, R14 ;  /* 0x0000000fffbf6219 */ /* 0x000fce000001160e */
.L_x_8558:
[----:B------:R-:W-:Y:S05]  /*5e60*/  BSYNC B0 ;  /* 0x0000000000007941 */ /* 0x000fea0003800000 */
.L_x_8556:
[----:B------:R-:W-:-:S04]  /*5e70*/  IMAD.IADD R14, R197, 0x1, -R16 ;  /* 0x00000001c50e7824 */ /* 0x000fc800078e0a10 */
[----:B------:R-:W-:-:S05]  /*5e80*/  IMAD R14, R191, R193, R14 ;  /* 0x000000c1bf0e7224 */ /* 0x000fca00078e020e */
[----:B------:R-:W-:Y:S02]  /*5e90*/  VIADDMNMX R190, R14, R193, R190, PT ;  /* 0x000000c10ebe7246 */ /* 0x000fe400038001be */
[----:B------:R-:W-:-:S07]  /*5ea0*/  VIMNMX R195, R195, R14, !PT ;  /* 0x0000000ec3c37248 */ /* 0x000fce0007fe0100 */
.L_x_8555:
[----:B------:R-:W-:Y:S01]  /*5eb0*/  ISETP.GT.AND P1, PT, R195, 0x1, !P1 ;  /* 0x00000001c300780c */ /* 0x000fe20004f24270 */
[----:B------:R-:W-:Y:S01]  /*5ec0*/  UMOV UR10, UR27 ;  /* 0x0000001b000a7c82 */ /* 0x000fe20008000000 */
[----:B------:R-:W-:Y:S02]  /*5ed0*/  LOP3.LUT P6, RZ, R2, 0x10000, RZ, 0xc0, !PT ;  /* 0x0001000002ff7812 */ /* 0x000fe400078cc0ff */
[----:B------:R-:W-:Y:S02]  /*5ee0*/  ISETP.LT.OR P1, PT, R190, 0x2, P1 ;  /* 0x00000002be00780c */ /* 0x000fe40000f21670 */
[----:B------:R-:W-:Y:S02]  /*5ef0*/  FMNMX.FTZ R14, R204, R9, !PT ;  /* 0x00000009cc0e7209 */ /* 0x000fe40007810000 */
[----:B------:R-:W-:Y:S02]  /*5f00*/  FSEL R20, R20, -INF , !P1 ;  /* 0xff80000014147808 */ /* 0x000fe40004800000 */
[----:B------:R-:W-:-:S02]  /*5f10*/  LOP3.LUT P1, RZ, R2, 0x2, RZ, 0xc0, !PT ;  /* 0x0000000202ff7812 */ /* 0x000fc4000782c0ff */
[----:B------:R-:W-:Y:S02]  /*5f20*/  FMNMX.FTZ R15, R203, R14, !PT ;  /* 0x0000000ecb0f7209 */ /* 0x000fe40007810000 */
[----:B------:R-:W-:Y:S02]  /*5f30*/  ISETP.GT.AND P1, PT, R195, 0x8, !P1 ;  /* 0x00000008c300780c */ /* 0x000fe40004f24270 */
[----:B------:R-:W-:Y:S02]  /*5f40*/  FMNMX.FTZ R14, R206, R15, !PT ;  /* 0x0000000fce0e7209 */ /* 0x000fe40007810000 */
[----:B------:R-:W-:Y:S02]  /*5f50*/  ISETP.LT.OR P1, PT, R190, 0x9, P1 ;  /* 0x00000009be00780c */ /* 0x000fe40000f21670 */
[----:B------:R-:W-:Y:S02]  /*5f60*/  FMNMX.FTZ R15, R205, R14, !PT ;  /* 0x0000000ecd0f7209 */ /* 0x000fe40007810000 */
[----:B------:R-:W-:-:S02]  /*5f70*/  FSEL R21, R21, -INF , !P1 ;  /* 0xff80000015157808 */ /* 0x000fc40004800000 */
[----:B------:R-:W-:Y:S02]  /*5f80*/  LOP3.LUT P1, RZ, R2, 0x4, RZ, 0xc0, !PT ;  /* 0x0000000402ff7812 */ /* 0x000fe4000782c0ff */
[----:B------:R-:W-:Y:S02]  /*5f90*/  FMNMX.FTZ R14, R208, R15, !PT ;  /* 0x0000000fd00e7209 */ /* 0x000fe40007810000 */
[----:B------:R-:W-:Y:S02]  /*5fa0*/  ISETP.GT.AND P1, PT, R195, 0x9, !P1 ;  /* 0x00000009c300780c */ /* 0x000fe40004f24270 */
[----:B------:R-:W-:Y:S02]  /*5fb0*/  FMNMX.FTZ R15, R207, R14, !PT ;  /* 0x0000000ecf0f7209 */ /* 0x000fe40007810000 */
[----:B------:R-:W-:Y:S02]  /*5fc0*/  ISETP.LT.OR P1, PT, R190, 0xa, P1 ;  /* 0x0000000abe00780c */ /* 0x000fe40000f21670 */
[----:B------:R-:W-:-:S02]  /*5fd0*/  FMNMX.FTZ R14, R210, R15, !PT ;  /* 0x0000000fd20e7209 */ /* 0x000fc40007810000 */
[----:B------:R-:W-:Y:S02]  /*5fe0*/  FSEL R152, R152, -INF , !P1 ;  /* 0xff80000098987808 */ /* 0x000fe40004800000 */
[----:B------:R-:W-:Y:S02]  /*5ff0*/  LOP3.LUT P1, RZ, R2, 0x8, RZ, 0xc0, !PT ;  /* 0x0000000802ff7812 */ /* 0x000fe4000782c0ff */
[----:B------:R-:W-:Y:S02]  /*6000*/  FMNMX.FTZ R14, R209, R14, !PT ;  /* 0x0000000ed10e7209 */ /* 0x000fe40007810000 */
[----:B------:R-:W-:Y:S02]  /*6010*/  ISETP.GT.AND P1, PT, R195, 0x10, !P1 ;  /* 0x00000010c300780c */ /* 0x000fe40004f24270 */
[----:B------:R-:W-:Y:S02]  /*6020*/  FMNMX.FTZ R15, R173, R14, !PT ;  /* 0x0000000ead0f7209 */ /* 0x000fe40007810000 */
[----:B------:R-:W-:-:S02]  /*6030*/  ISETP.LT.OR P1, PT, R190, 0x11, P1 ;  /* 0x00000011be00780c */ /* 0x000fc40000f21670 */
[----:B------:R-:W-:Y:S02]  /*6040*/  FMNMX.FTZ R14, R174, R15, !PT ;  /* 0x0000000fae0e7209 */ /* 0x000fe40007810000 */
[----:B------:R-:W-:Y:S02]  /*6050*/  FSEL R153, R153, -INF , !P1 ;  /* 0xff80000099997808 */ /* 0x000fe40004800000 */
[----:B------:R-:W-:Y:S02]  /*6060*/  LOP3.LUT P1, RZ, R2, 0x10, RZ, 0xc0, !PT ;  /* 0x0000001002ff7812 */ /* 0x000fe4000782c0ff */
[----:B------:R-:W-:Y:S02]  /*6070*/  FMNMX.FTZ R15, R175, R14, !PT ;  /* 0x0000000eaf0f7209 */ /* 0x000fe40007810000 */
[----:B------:R-:W-:Y:S02]  /*6080*/  ISETP.GT.AND P1, PT, R195, 0x11, !P1 ;  /* 0x00000011c300780c */ /* 0x000fe40004f24270 */
[----:B------:R-:W-:-:S02]  /*6090*/  FMNMX.FTZ R15, R176, R15, !PT ;  /* 0x0000000fb00f7209 */ /* 0x000fc40007810000 */
[----:B------:R-:W-:Y:S02]  /*60a0*/  ISETP.LT.OR P1, PT, R190, 0x12, P1 ;  /* 0x00000012be00780c */ /* 0x000fe40000f21670 */
[----:B------:R-:W-:Y:S02]  /*60b0*/  FMNMX.FTZ R14, R178, R15, !PT ;  /* 0x0000000fb20e7209 */ /* 0x000fe40007810000 */
[----:B------:R-:W-:Y:S02]  /*60c0*/  FSEL R154, R154, -INF , !P1 ;  /* 0xff8000009a9a7808 */ /* 0x000fe40004800000 */
[----:B------:R-:W-:Y:S02]  /*60d0*/  LOP3.LUT P1, RZ, R2, 0x20000, RZ, 0xc0, !PT ;  /* 0x0002000002ff7812 */ /* 0x000fe4000782c0ff */
        /* <DEDUP_REMOVED lines=18> */
[----:B------:R-:W-:Y:S02]  /*6200*/  LOP3.LUT P1, RZ, R2, 0x4000, RZ, 0xc0, !PT ;  /* 0x0000400002ff7812 */ /* 0x000fe4000782c0ff */
[----:B------:R-:W-:-:S02]  /*6210*/  FMNMX.FTZ R14, R187, R14, !PT ;  /* 0x0000000ebb0e7209 */ /* 0x000fc40007810000 */
[----:B------:R-:W-:Y:S02]  /*6220*/  ISETP.GT.AND P1, PT, R195, 0x21, !P1 ;  /* 0x00000021c300780c */ /* 0x000fe40004f24270 */
[----:B------:R-:W-:Y:S02]  /*6230*/  FMNMX.FTZ R14, R185, R14, !PT ;  /* 0x0000000eb90e7209 */ /* 0x000fe40007810000 */
[----:B------:R-:W-:Y:S02]  /*6240*/  ISETP.LT.OR P1, PT, R190, 0x22, P1 ;  /* 0x00000022be00780c */ /* 0x000fe40000f21670 */
[----:B------:R-:W-:Y:S02]  /*6250*/  FMNMX.FTZ R15, R183, R14, !PT ;  /* 0x0000000eb70f7209 */ /* 0x000fe40007810000 */
[----:B------:R-:W-:Y:S02]  /*6260*/  FSEL R158, R158, -INF , !P1 ;  /* 0xff8000009e9e7808 */ /* 0x000fe40004800000 */
[C---:B------:R-:W-:Y:S01]  /*6270*/  LOP3.LUT P1, RZ, R2.reuse, 0x2000, RZ, 0xc0, !PT ;  /* 0x0000200002ff7812 */ /* 0x040fe2000782c0ff */
[----:B------:R-:W1:Y:S01]  /*6280*/  SHFL.BFLY PT, R14, R15, 0x2, 0x1f ;  /* 0x0c401f000f0e7f89 */ /* 0x000e6200000e0000 */
[----:B------:R-:W-:-:S02]  /*6290*/  LOP3.LUT P6, RZ, R2, 0x20, RZ, 0xc0, !PT ;  /* 0x0000002002ff7812 */ /* 0x000fc400078cc0ff */
[C---:B------:R-:W-:Y:S02]  /*62a0*/  ISETP.GT.AND P1, PT, R195.reuse, 0x28, !P1 ;  /* 0x00000028c300780c */ /* 0x040fe40004f24270 */
[----:B------:R-:W-:Y:S02]  /*62b0*/  ISETP.GT.AND P2, PT, R195, 0x49, !P2 ;  /* 0x00000049c300780c */ /* 0x000fe40005744270 */
[C---:B------:R-:W-:Y:S02]  /*62c0*/  ISETP.LT.OR P1, PT, R190.reuse, 0x29, P1 ;  /* 0x00000029be00780c */ /* 0x040fe40000f21670 */
[----:B------:R-:W-:Y:S02]  /*62d0*/  ISETP.LT.OR P2, PT, R190, 0x4a, P2 ;  /* 0x0000004abe00780c */ /* 0x000fe40001741670 */
[----:B------:R-:W-:Y:S02]  /*62e0*/  FSEL R159, R159, -INF , !P1 ;  /* 0xff8000009f9f7808 */ /* 0x000fe40004800000 */
[----:B------:R-:W-:-:S02]  /*62f0*/  LOP3.LUT P1, RZ, R2, 0x1000, RZ, 0xc0, !PT ;  /* 0x0000100002ff7812 */ /* 0x000fc4000782c0ff */
[C---:B------:R-:W-:Y:S02]  /*6300*/  ISETP.GT.AND P3, PT, R195.reuse, 0x50, !P3 ;  /* 0x00000050c300780c */ /* 0x040fe40005f64270 */
[C---:B------:R-:W-:Y:S02]  /*6310*/  ISETP.GT.AND P1, PT, R195.reuse, 0x29, !P1 ;  /* 0x00000029c300780c */ /* 0x040fe40004f24270 */
[----:B------:R-:W-:Y:S02]  /*6320*/  FSEL R168, R168, -INF , !P2 ;  /* 0xff800000a8a87808 */ /* 0x000fe40005000000 */
[----:B------:R-:W-:Y:S02]  /*6330*/  ISETP.LT.OR P1, PT, R190, 0x2a, P1 ;  /* 0x0000002abe00780c */ /* 0x000fe40000f21670 */
[----:B------:R-:W-:Y:S02]  /*6340*/  ISETP.GT.AND P4, PT, R195, 0x51, !P4 ;  /* 0x00000051c300780c */ /* 0x000fe40006784270 */
[----:B------:R-:W-:-:S02]  /*6350*/  FSEL R160, R160, -INF , !P1 ;  /* 0xff800000a0a07808 */ /* 0x000fc40004800000 */
[----:B------:R-:W-:Y:S02]  /*6360*/  LOP3.LUT P1, RZ, R2, 0x800, RZ, 0xc0, !PT ;  /* 0x0000080002ff7812 */ /* 0x000fe4000782c0ff */
[----:B-1----:R-:W-:Y:S02]  /*6370*/  FMNMX.FTZ R191, R15, R14, !PT ;  /* 0x0000000e0fbf7209 */ /* 0x002fe40007810000 */
[C---:B------:R-:W-:Y:S02]  /*6380*/  ISETP.GT.AND P1, PT, R195.reuse, 0x30, !P1 ;  /* 0x00000030c300780c */ /* 0x040fe40004f24270 */
[C---:B------:R-:W-:Y:S01]  /*6390*/  ISETP.LT.OR P3, PT, R190.reuse, 0x51, P3 ;  /* 0x00000051be00780c */ /* 0x040fe20001f61670 */
[----:B------:R-:W1:Y:S01]  /*63a0*/  SHFL.BFLY PT, R14, R191, 0x1, 0x1f ;  /* 0x0c201f00bf0e7f89 */ /* 0x000e6200000e0000 */
[----:B------:R-:W-:Y:S02]  /*63b0*/  ISETP.LT.OR P1, PT, R190, 0x31, P1 ;  /* 0x00000031be00780c */ /* 0x000fe40000f21670 */
[----:B------:R-:W-:-:S02]  /*63c0*/  ISETP.GT.AND P5, PT, R195, 0x58, !P5 ;  /* 0x00000058c300780c */ /* 0x000fc40006fa4270 */
[----:B------:R-:W-:Y:S02]  /*63d0*/  FSEL R161, R161, -INF , !P1 ;  /* 0xff800000a1a17808 */ /* 0x000fe40004800000 */
[----:B------:R-:W-:Y:S02]  /*63e0*/  LOP3.LUT P1, RZ, R2, 0x400, RZ, 0xc0, !PT ;  /* 0x0000040002ff7812 */ /* 0x000fe4000782c0ff */
[C---:B------:R-:W-:Y:S02]  /*63f0*/  ISETP.LT.OR P4, PT, R190.reuse, 0x52, P4 ;  /* 0x00000052be00780c */ /* 0x040fe40002781670 */
[----:B------:R-:W-:Y:S02]  /*6400*/  ISETP.GT.AND P1, PT, R195, 0x31, !P1 ;  /* 0x00000031c300780c */ /* 0x000fe40004f24270 */
[C---:B------:R-:W-:Y:S02]  /*6410*/  ISETP.LT.OR P5, PT, R190.reuse, 0x59, P5 ;  /* 0x00000059be00780c */ /* 0x040fe40002fa1670 */
[----:B------:R-:W-:-:S04]  /*6420*/  ISETP.LT.OR P1, PT, R190, 0x32, P1 ;  /* 0x00000032be00780c */ /* 0x000fc80000f21670 */
[----:B------:R-:W-:Y:S02]  /*6430*/  FSEL R162, R162, -INF , !P1 ;  /* 0xff800000a2a27808 */ /* 0x000fe40004800000 */
[----:B------:R-:W-:Y:S02]  /*6440*/  LOP3.LUT P1, RZ, R2, 0x200, RZ, 0xc0, !PT ;  /* 0x0000020002ff7812 */ /* 0x000fe4000782c0ff */
[----:B-1----:R-:W-:Y:S02]  /*6450*/  FMNMX.FTZ R14, R191, R14, !PT ;  /* 0x0000000ebf0e7209 */ /* 0x002fe40007810000 */
[----:B------:R-:W-:-:S03]  /*6460*/  ISETP.GT.AND P1, PT, R195, 0x38, !P1 ;  /* 0x00000038c300780c */ /* 0x000fc60004f24270 */
[----:B------:R-:W-:Y:S01]  /*6470*/  FMUL.FTZ R212, R14, UR10 ;  /* 0x0000000a0ed47c20 */ /* 0x000fe20008410000 */
[----:B------:R-:W-:-:S04]  /*6480*/  ISETP.LT.OR P1, PT, R190, 0x39, P1 ;  /* 0x00000039be00780c */ /* 0x000fc80000f21670 */
[----:B------:R-:W-:Y:S02]  /*6490*/  FSEL R163, R163, -INF , !P1 ;  /* 0xff800000a3a37808 */ /* 0x000fe40004800000 */
[----:B------:R-:W-:-:S04]  /*64a0*/  LOP3.LUT P1, RZ, R2, 0x100, RZ, 0xc0, !PT ;  /* 0x0000010002ff7812 */ /* 0x000fc8000782c0ff */
[----:B------:R-:W-:-:S04]  /*64b0*/  ISETP.GT.AND P1, PT, R195, 0x39, !P1 ;  /* 0x00000039c300780c */ /* 0x000fc80004f24270 */
        /* <DEDUP_REMOVED lines=10> */
[----:B------:R-:W-:Y:S02]  /*6560*/  ISETP.GT.AND P1, PT, R195, 0x48, !P6 ;  /* 0x00000048c300780c */ /* 0x000fe40007724270 */
[----:B------:R-:W-:Y:S02]  /*6570*/  LOP3.LUT P6, RZ, R2, 0x40000, RZ, 0xc0, !PT ;  /* 0x0004000002ff7812 */ /* 0x000fe400078cc0ff */
[----:B------:R-:W-:-:S04]  /*6580*/  ISETP.LT.OR P1, PT, R190, 0x49, P1 ;  /* 0x00000049be00780c */ /* 0x000fc80000f21670 */
[----:B------:R-:W-:Y:S02]  /*6590*/  FSEL R167, R167, -INF , !P1 ;  /* 0xff800000a7a77808 */ /* 0x000fe40004800000 */
[C---:B------:R-:W-:Y:S02]  /*65a0*/  ISETP.GT.AND P1, PT, R195.reuse, RZ, !P6 ;  /* 0x000000ffc300720c */ /* 0x040fe40007724270 */
[----:B------:R-:W-:Y:S02]  /*65b0*/  LOP3.LUT P6, RZ, R2, 0x1, RZ, 0xc0, !PT ;  /* 0x0000000102ff7812 */ /* 0x000fe400078cc0ff */
[----:B------:R-:W-:Y:S02]  /*65c0*/  ISETP.LT.OR P1, PT, R190, 0x1, P1 ;  /* 0x00000001be00780c */ /* 0x000fe40000f21670 */
[----:B------:R-:W-:Y:S02]  /*65d0*/  ISETP.GT.AND P2, PT, R195, 0x59, !P6 ;  /* 0x00000059c300780c */ /* 0x000fe40007744270 */
[----:B------:R-:W-:-:S02]  /*65e0*/  FSEL R211, R13, -INF , !P1 ;  /* 0xff8000000dd37808 */ /* 0x000fc40004800000 */
[----:B------:R-:W-:Y:S02]  /*65f0*/  FSETP.NEU.FTZ.AND P1, PT, R14, -INF , PT ;  /* 0xff8000000e00780b */ /* 0x000fe40003f3d000 */
[----:B------:R-:W-:Y:S02]  /*6600*/  FMNMX.FTZ R13, R211, R8, !PT ;  /* 0x00000008d30d7209 */ /* 0x000fe40007810000 */
[----:B------:R-:W-:Y:S02]  /*6610*/  FSEL R212, R212, RZ, P1 ;  /* 0x000000ffd4d47208 */ /* 0x000fe40000800000 */
[----:B------:R-:W-:Y:S02]  /*6620*/  FMNMX.FTZ R194, R20, R13, !PT ;  /* 0x0000000d14c27209 */ /* 0x000fe40007810000 */
[----:B------:R-:W-:Y:S01]  /*6630*/  FSEL R195, R169, -INF , !P3 ;  /* 0xff800000a9c37808 */ /* 0x000fe20005800000 */
[--C-:B------:R-:W-:Y:S01]  /*6640*/  FFMA.FTZ R192, R204, UR10, -R212.reuse ;  /* 0x0000000accc07c23 */ /* 0x100fe200080108d4 */
        /* <DEDUP_REMOVED lines=8> */
[----:B------:R-:W-:Y:S01]  /*66d0*/  FMNMX.FTZ R191, R153, R194, !PT ;  /* 0x000000c299bf7209 */ /* 0x000fe20007810000 */
[--C-:B------:R-:W-:Y:S01]  /*66e0*/  FFMA.FTZ R194, R205, UR10, -R212.reuse ;  /* 0x0000000acdc27c23 */ /* 0x100fe200080108d4 */
[----:B------:R-:W-:Y:S01]  /*66f0*/  FSEL R199, R172, -INF , !P2 ;  /* 0xff800000acc77808 */ /* 0x000fe20005000000 */
        /* <DEDUP_REMOVED lines=15> */
[----:B------:R-:W-:-:S02]  /*67f0*/  FFMA.FTZ R185, R185, UR10, -R212 ;  /* 0x0000000ab9b97c23 */ /* 0x000fc400080108d4 */
[----:B------:R-:W-:Y:S01]  /*6800*/  FMNMX.FTZ R198, R158, R193, !PT ;  /* 0x000000c19ec67209 */ /* 0x000fe20007810000 */
[----:B------:R-:W-:Y:S03]  /*6810*/  MUFU.EX2 R194, R194 ;  /* 0x000000c200c27308 */ /* 0x000fe60000000800 */
[----:B------:R-:W-:-:S04]  /*6820*/  FMNMX.FTZ R193, R159, R198, !PT ;  /* 0x000000c69fc17209 */ /* 0x000fc80007810000 */
[----:B------:R-:W-:Y:S01]  /*6830*/  FMNMX.FTZ R198, R160, R193, !PT ;  /* 0x000000c1a0c67209 */ /* 0x000fe20007810000 */
[----:B------:R-:W-:Y:S03]  /*6840*/  MUFU.EX2 R191, R208 ;  /* 0x000000d000bf7308 */ /* 0x000fe60000000800 */
[----:B------:R-:W-:Y:S01]  /*6850*/  FMNMX.FTZ R197, R161, R198, !PT ;  /* 0x000000c6a1c57209 */ /* 0x000fe20007810000 */
[----:B------:R-:W-:-:S03]  /*6860*/  FFMA.FTZ R198, R209, UR10, -R212 ;  /* 0x0000000ad1c67c23 */ /* 0x000fc600080108d4 */
        /* <DEDUP_REMOVED lines=11> */
[----:B------:R-:W-:Y:S01]  /*6920*/  FSEL R197, R170, -INF , !P4 ;  /* 0xff800000aac57808 */ /* 0x000fe20006000000 */
[----:B------:R-:W-:Y:S01]  /*6930*/  FFMA.FTZ R170, R176, UR10, -R212 ;  /* 0x0000000ab0aa7c23 */ /* 0x000fe200080108d4 */
[----:B------:R-:W-:-:S04]  /*6940*/  FMNMX.FTZ R204, R195, R204, !PT ;  /* 0x000000ccc3cc7209 */ /* 0x000fc80007810000 */
[----:B------:R-:W-:Y:S01]  /*6950*/  FMNMX.FTZ R171, R197, R204, !PT ;  /* 0x000000ccc5ab7209 */ /* 0x000fe20007810000 */
[----:B------:R-:W-:Y:S03]  /*6960*/  MUFU.EX2 R174, R174 ;  /* 0x000000ae00ae7308 */ /* 0x000fe60000000800 */
[----:B------:R-:W-:Y:S01]  /*6970*/  FMNMX.FTZ R172, R190, R171, !PT ;  /* 0x000000abbeac7209 */ /* 0x000fe20007810000 */
[--C-:B------:R-:W-:Y:S01]  /*6980*/  FFMA.FTZ R171, R178, UR10, -R212.reuse ;  /* 0x0000000ab2ab7c23 */ /* 0x100fe200080108d4 */
[--C-:B------:R-:W-:Y:S01]  /*6990*/  FFMA.FTZ R178, R181, UR10, -R212.reuse ;  /* 0x0000000ab5b27c23 */ /* 0x100fe200080108d4 */
[--C-:B------:R-:W-:Y:S01]  /*69a0*/  FFMA.FTZ R181, R188, UR10, -R212.reuse ;  /* 0x0000000abcb57c23 */ /* 0x100fe200080108d4 */
[----:B------:R-:W-:Y:S01]  /*69b0*/  FMNMX.FTZ R176, R199, R172, !PT ;  /* 0x000000acc7b07209 */ /* 0x000fe20007810000 */
[--C-:B------:R-:W-:Y:S01]  /*69c0*/  FFMA.FTZ R172, R179, UR10, -R212.reuse ;  /* 0x0000000ab3ac7c23 */ /* 0x100fe200080108d4 */
[--C-:B------:R-:W-:Y:S01]  /*69d0*/  FFMA.FTZ R179, R182, UR10, -R212.reuse ;  /* 0x0000000ab6b37c23 */ /* 0x100fe200080108d4 */
[----:B------:R-:W-:Y:S01]  /*69e0*/  FFMA.FTZ R182, R186, UR10, -R212 ;  /* 0x0000000abab67c23 */ /* 0x000fe200080108d4 */
[----:B------:R-:W-:Y:S01]  /*69f0*/  FSEL R186, R14, RZ, P1 ;  /* 0x000000ff0eba7208 */ /* 0x000fe20000800000 */
[----:B-1----:R-:W1:Y:S01]  /*6a00*/  SHFL.BFLY PT, R203, R176, 0x2, 0x1f ;  /* 0x0c401f00b0cb7f89 */ /* 0x002e6200000e0000 */
[----:B------:R-:W-:Y:S03]  /*6a10*/  MUFU.EX2 R169, R169 ;  /* 0x000000a900a97308 */ /* 0x000fe60000000800 */
[----:B------:R-:W-:-:S04]  /*6a20*/  FADD.FTZ R186, -R186, R9 ;  /* 0x00000009baba7221 */ /* 0x000fc80000010100 */
[----:B------:R-:W-:Y:S01]  /*6a30*/  FMUL.FTZ R9, R186, UR10 ;  /* 0x0000000aba097c20 */ /* 0x000fe20008410000 */
[----:B------:R-:W-:Y:S01]  /*6a40*/  MUFU.EX2 R170, R170 ;  /* 0x000000aa00aa7308 */ /* 0x000fe20000000800 */
[----:B------:R-:W-:-:S07]  /*6a50*/  FFMA.FTZ R186, R183, UR10, -R212 ;  /* 0x0000000ab7ba7c23 */ /* 0x000fce00080108d4 */
[----:B------:R-:W2:Y:S01]  /*6a60*/  MUFU.EX2 R9, R9 ;  /* 0x0000000900097308 */ /* 0x000ea20000000800 */
[----:B-1----:R-:W-:-:S07]  /*6a70*/  FMNMX.FTZ R203, R176, R203, !PT ;  /* 0x000000cbb0cb7209 */ /* 0x002fce0007810000 */
[----:B------:R-:W1:Y:S01]  /*6a80*/  MUFU.EX2 R171, R171 ;  /* 0x000000ab00ab7308 */ /* 0x000e620000000800 */
[----:B------:R-:W3:Y:S07]  /*6a90*/  SHFL.BFLY PT, R176, R203, 0x1, 0x1f ;  /* 0x0c201f00cbb07f89 */ /* 0x000eee00000e0000 */
[----:B------:R-:W4:Y:S01]  /*6aa0*/  MUFU.EX2 R172, R172 ;  /* 0x000000ac00ac7308 */ /* 0x000f220000000800 */
[----:B--2---:R-:W-:Y:S01]  /*6ab0*/  FFMA.FTZ R188, R9, R5, R192 ;  /* 0x0000000509bc7223 */ /* 0x004fe200000100c0 */
        /* <DEDUP_REMOVED lines=8> */
[-C--:B------:R-:W-:Y:S01]  /*6b40*/  FMUL.FTZ R33, R33, R9.reuse ;  /* 0x0000000921217220 */ /* 0x080fe20000410000 */
[-C--:B------:R-:W-:Y:S01]  /*6b50*/  FMUL.FTZ R36, R36, R9.reuse ;  /* 0x0000000924247220 */ /* 0x080fe20000410000 */
[-C--:B------:R-:W-:Y:S01]  /*6b60*/  FMUL.FTZ R37, R37, R9.reuse ;  /* 0x0000000925257220 */ /* 0x080fe20000410000 */
[----:B------:R-:W-:Y:S01]  /*6b70*/  FADD.FTZ R204, R194, R5 ;  /* 0x00000005c2cc7221 */ /* 0x000fe20000010000 */
[-C--:B------:R-:W-:Y:S01]  /*6b80*/  FMUL.FTZ R40, R40, R9.reuse ;  /* 0x0000000928287220 */ /* 0x080fe20000410000 */
[-C--:B------:R-:W-:Y:S01]  /*6b90*/  FMUL.FTZ R41, R41, R9.reuse ;  /* 0x0000000929297220 */ /* 0x080fe20000410000 */
[----:B------:R-:W5:Y:S01]  /*6ba0*/  MUFU.EX2 R178, R178 ;  /* 0x000000b200b27308 */ /* 0x000f620000000800 */
[----:B------:R-:W-:Y:S01]  /*6bb0*/  FADD.FTZ R5, R191, R204 ;  /* 0x000000ccbf057221 */ /* 0x000fe20000010000 */
[-C--:B------:R-:W-:Y:S01]  /*6bc0*/  FMUL.FTZ R44, R44, R9.reuse ;  /* 0x000000092c2c7220 */ /* 0x080fe20000410000 */
[-C--:B------:R-:W-:Y:S01]  /*6bd0*/  FMUL.FTZ R45, R45, R9.reuse ;  /* 0x000000092d2d7220 */ /* 0x080fe20000410000 */
[----:B---3--:R-:W-:Y:S01]  /*6be0*/  FMNMX.FTZ R176, R203, R176, !PT ;  /* 0x000000b0cbb07209 */ /* 0x008fe20007810000 */
[-C--:B------:R-:W-:Y:S01]  /*6bf0*/  FMUL.FTZ R48, R48, R9.reuse ;  /* 0x0000000930307220 */ /* 0x080fe20000410000 */
[-C--:B------:R-:W-:Y:S01]  /*6c00*/  FMUL.FTZ R49, R49, R9.reuse ;  /* 0x0000000931317220 */ /* 0x080fe20000410000 */
[-C--:B------:R-:W-:Y:S01]  /*6c10*/  FMUL.FTZ R52, R52, R9.reuse ;  /* 0x0000000934347220 */ /* 0x080fe20000410000 */
[C---:B------:R-:W-:Y:S01]  /*6c20*/  FSETP.NEU.FTZ.AND P1, PT, R176.reuse, -INF , PT ;  /* 0xff800000b000780b */ /* 0x040fe20003f3d000 */
[----:B------:R-:W-:Y:S01]  /*6c30*/  FMUL.FTZ R206, R176, UR10 ;  /* 0x0000000ab0ce7c20 */ /* 0x000fe20008410000 */
[----:B------:R-:W-:Y:S01]  /*6c40*/  MUFU.EX2 R179, R179 ;  /* 0x000000b300b37308 */ /* 0x000fe20000000800 */
[-C--:B------:R-:W-:Y:S01]  /*6c50*/  FMUL.FTZ R53, R53, R9.reuse ;  /* 0x0000000935357220 */ /* 0x080fe20000410000 */
[-C--:B------:R-:W-:Y:S01]  /*6c60*/  FMUL.FTZ R56, R56, R9.reuse ;  /* 0x0000000938387220 */ /* 0x080fe20000410000 */
[-C--:B------:R-:W-:Y:S01]  /*6c70*/  FMUL.FTZ R57, R57, R9.reuse ;  /* 0x0000000939397220 */ /* 0x080fe20000410000 */
[----:B------:R-:W-:Y:S01]  /*6c80*/  FSEL R206, R206, RZ, P1 ;  /* 0x000000ffcece7208 */ /* 0x000fe20000800000 */
[-C--:B------:R-:W-:Y:S01]  /*6c90*/  FMUL.FTZ R60, R60, R9.reuse ;  /* 0x000000093c3c7220 */ /* 0x080fe20000410000 */
[-C--:B------:R-:W-:Y:S01]  /*6ca0*/  FMUL.FTZ R61, R61, R9.reuse ;  /* 0x000000093d3d7220 */ /* 0x080fe20000410000 */
[----:B------:R-:W-:Y:S01]  /*6cb0*/  FMUL.FTZ R64, R64, R9 ;  /* 0x0000000940407220 */ /* 0x000fe20000410000 */
[----:B------:R-:W3:Y:S01]  /*6cc0*/  MUFU.EX2 R180, R180 ;  /* 0x000000b400b47308 */ /* 0x000ee20000000800 */
[--C-:B------:R-:W-:Y:S01]  /*6cd0*/  FFMA.FTZ R188, R152, UR10, -R206.reuse ;  /* 0x0000000a98bc7c23 */ /* 0x100fe200080108ce */
[----:B------:R-:W-:Y:S01]  /*6ce0*/  FADD.FTZ R152, R196, R5 ;  /* 0x00000005c4987221 */ /* 0x000fe20000010000 */
[--C-:B------:R-:W-:Y:S01]  /*6cf0*/  FFMA.FTZ R189, R153, UR10, -R206.reuse ;  /* 0x0000000a99bd7c23 */ /* 0x100fe200080108ce */
[--C-:B------:R-:W-:Y:S01]  /*6d00*/  FFMA.FTZ R204, R154, UR10, -R206.reuse ;  /* 0x0000000a9acc7c23 */ /* 0x100fe200080108ce */
[----:B------:R-:W-:Y:S01]  /*6d10*/  FFMA.FTZ R207, R163, UR10, -R206 ;  /* 0x0000000aa3cf7c23 */ /* 0x000fe200080108ce */
[----:B------:R-:W-:Y:S01]  /*6d20*/  FADD.FTZ R5, R193, R152 ;  /* 0x00000098c1057221 */ /* 0x000fe20000010000 */
[--C-:B------:R-:W-:Y:S01]  /*6d30*/  FFMA.FTZ R183, R211, UR10, -R206.reuse ;  /* 0x0000000ad3b77c23 */ /* 0x100fe200080108ce */
[----:B------:R-:W-:Y:S01]  /*6d40*/  MUFU.EX2 R181, R181 ;  /* 0x000000b500b57308 */ /* 0x000fe20000000800 */
[--C-:B------:R-:W-:Y:S01]  /*6d50*/  FFMA.FTZ R203, R155, UR10, -R206.reuse ;  /* 0x0000000a9bcb7c23 */ /* 0x100fe200080108ce */
[----:B------:R-:W-:Y:S01]  /*6d60*/  FADD.FTZ R152, R198, R5 ;  /* 0x00000005c6987221 */ /* 0x000fe20000010000 */
[--C-:B------:R-:W-:Y:S01]  /*6d70*/  FFMA.FTZ R155, R166, UR10, -R206.reuse ;  /* 0x0000000aa69b7c23 */ /* 0x100fe200080108ce */
[----:B------:R-:W-:Y:S01]  /*6d80*/  FFMA.FTZ R205, R162, UR10, -R206 ;  /* 0x0000000aa2cd7c23 */ /* 0x000fe200080108ce */
[----:B------:R-:W-:Y:S01]  /*6d90*/  F2FP.BF16.F32.PACK_AB R162, R170, R169 ;  /* 0x000000a9aaa2723e */ /* 0x000fe200000010ff */
[----:B------:R-:W-:Y:S01]  /*6da0*/  FADD.FTZ R5, R173, R152 ;  /* 0x00000098ad057221 */ /* 0x000fe20000010000 */
[--C-:B------:R-:W-:Y:S01]  /*6db0*/  FFMA.FTZ R20, R20, UR10, -R206.reuse ;  /* 0x0000000a14147c23 */ /* 0x100fe200080108ce */
[----:B------:R-:W-:Y:S01]  /*6dc0*/  MUFU.EX2 R182, R182 ;  /* 0x000000b600b67308 */ /* 0x000fe20000000800 */
[--C-:B------:R-:W-:Y:S01]  /*6dd0*/  FFMA.FTZ R21, R21, UR10, -R206.reuse ;  /* 0x0000000a15157c23 */ /* 0x100fe200080108ce */
[----:B------:R-:W-:Y:S01]  /*6de0*/  FADD.FTZ R152, R174, R5 ;  /* 0x00000005ae987221 */ /* 0x000fe20000010000 */
[----:B------:R-:W-:Y:S01]  /*6df0*/  FSEL R5, R176, RZ, P1 ;  /* 0x000000ffb0057208 */ /* 0x000fe20000800000 */
[--C-:B------:R-:W-:Y:S01]  /*6e00*/  FFMA.FTZ R208, R158, UR10, -R206.reuse ;  /* 0x0000000a9ed07c23 */ /* 0x100fe200080108ce */
[----:B------:R-:W-:Y:S01]  /*6e10*/  FFMA.FTZ R209, R159, UR10, -R206 ;  /* 0x0000000a9fd17c23 */ /* 0x000fe200080108ce */
[----:B------:R-:W-:Y:S01]  /*6e20*/  FADD.FTZ R153, R169, R152 ;  /* 0x00000098a9997221 */ /* 0x000fe20000010000 */
[----:B------:R-:W-:Y:S01]  /*6e30*/  FFMA.FTZ R152, R157, UR10, -R206 ;  /* 0x0000000a9d987c23 */ /* 0x000fe200080108ce */
[----:B------:R-:W-:Y:S01]  /*6e40*/  MUFU.EX2 R184, R184 ;  /* 0x000000b800b87308 */ /* 0x000fe20000000800 */
[----:B------:R-:W-:Y:S01]  /*6e50*/  FADD.FTZ R5, -R5, R8 ;  /* 0x0000000805057221 */ /* 0x000fe20000010100 */
[----:B------:R-:W-:Y:S01]  /*6e60*/  FADD.FTZ R154, R170, R153 ;  /* 0x00000099aa9a7221 */ /* 0x000fe20000010000 */
[--C-:B------:R-:W-:Y:S01]  /*6e70*/  FFMA.FTZ R8, R156, UR10, -R206.reuse ;  /* 0x0000000a9c087c23 */ /* 0x100fe200080108ce */
[--C-:B------:R-:W-:Y:S01]  /*6e80*/  FFMA.FTZ R159, R161, UR10, -R206.reuse ;  /* 0x0000000aa19f7c23 */ /* 0x100fe200080108ce */
[----:B------:R-:W-:Y:S01]  /*6e90*/  FFMA.FTZ R210, R160, UR10, -R206 ;  /* 0x0000000aa0d27c23 */ /* 0x000fe200080108ce */
[----:B-1----:R-:W-:Y:S01]  /*6ea0*/  FADD.FTZ R153, R171, R154 ;  /* 0x0000009aab997221 */ /* 0x002fe20000010000 */
[--C-:B------:R-:W-:Y:S01]  /*6eb0*/  FFMA.FTZ R157, R164, UR10, -R206.reuse ;  /* 0x0000000aa49d7c23 */ /* 0x100fe200080108ce */
[----:B------:R-:W1:Y:S01]  /*6ec0*/  MUFU.EX2 R187, R187 ;  /* 0x000000bb00bb7308 */ /* 0x000e620000000800 */
[C---:B----4-:R-:W-:Y:S01]  /*6ed0*/  F2FP.BF16.F32.PACK_AB R164, R172.reuse, R171 ;  /* 0x000000abaca4723e */ /* 0x050fe200000010ff */
[----:B------:R-:W-:Y:S01]  /*6ee0*/  FADD.FTZ R154, R172, R153 ;  /* 0x00000099ac9a7221 */ /* 0x000fe20000010000 */
[----:B------:R-:W-:Y:S01]  /*6ef0*/  F2FP.BF16.F32.PACK_AB R160, R174, R173 ;  /* 0x000000adaea0723e */ /* 0x000fe200000010ff */
[--C-:B------:R-:W-:Y:S01]  /*6f00*/  FFMA.FTZ R165, R165, UR10, -R206.reuse ;  /* 0x0000000aa5a57c23 */ /* 0x100fe200080108ce */
[----:B------:R-:W-:Y:S01]  /*6f10*/  FFMA.FTZ R167, R167, UR10, -R206 ;  /* 0x0000000aa7a77c23 */ /* 0x000fe200080108ce */
[----:B--2---:R-:W-:Y:S01]  /*6f20*/  FADD.FTZ R153, R175, R154 ;  /* 0x0000009aaf997221 */ /* 0x004fe20000010000 */
[--C-:B------:R-:W-:Y:S01]  /*6f30*/  FFMA.FTZ R195, R195, UR10, -R206.reuse ;  /* 0x0000000ac3c37c23 */ /* 0x100fe200080108ce */
[----:B------:R-:W-:Y:S01]  /*6f40*/  MUFU.EX2 R183, R183 ;  /* 0x000000b700b77308 */ /* 0x000fe20000000800 */
[--C-:B------:R-:W-:Y:S01]  /*6f50*/  FFMA.FTZ R197, R197, UR10, -R206.reuse ;  /* 0x0000000ac5c57c23 */ /* 0x100fe200080108ce */
[----:B-----5:R-:W-:Y:S01]  /*6f60*/  FADD.FTZ R154, R178, R153 ;  /* 0x00000099b29a7221 */ /* 0x020fe20000010000 */
[--C-:B------:R-:W-:Y:S01]  /*6f70*/  FFMA.FTZ R153, R168, UR10, -R206.reuse ;  /* 0x0000000aa8997c23 */ /* 0x100fe200080108ce */
[----:B---3--:R-:W-:Y:S01]  /*6f80*/  F2FP.BF16.F32.PACK_AB R168, R180, R179 ;  /* 0x000000b3b4a8723e */ /* 0x008fe200000010ff */
[----:B------:R-:W-:Y:S01]  /*6f90*/  FFMA.FTZ R190, R190, UR10, -R206 ;  /* 0x0000000abebe7c23 */ /* 0x000fe200080108ce */
[----:B------:R-:W-:Y:S01]  /*6fa0*/  FADD.FTZ R163, R179, R154 ;  /* 0x0000009ab3a37221 */ /* 0x000fe20000010000 */
[----:B------:R-:W-:Y:S01]  /*6fb0*/  FFMA.FTZ R199, R199, UR10, -R206 ;  /* 0x0000000ac7c77c23 */ /* 0x000fe200080108ce */
[----:B------:R-:W-:Y:S01]  /*6fc0*/  MUFU.EX2 R20, R20 ;  /* 0x0000001400147308 */ /* 0x000fe20000000800 */
[----:B-1----:R-:W-:Y:S01]  /*6fd0*/  F2FP.BF16.F32.PACK_AB R172, R187, R184 ;  /* 0x000000b8bbac723e */ /* 0x002fe200000010ff */
[----:B------:R-:W-:Y:S01]  /*6fe0*/  FADD.FTZ R154, R180, R163 ;  /* 0x000000a3b49a7221 */ /* 0x000fe20000010000 */
[----:B------:R-:W-:Y:S01]  /*6ff0*/  F2FP.BF16.F32.PACK_AB R156, R196, R191 ;  /* 0x000000bfc49c723e */ /* 0x000fe200000010ff */
[-C--:B------:R-:W-:Y:S01]  /*7000*/  FMUL.FTZ R65, R65, R9.reuse ;  /* 0x0000000941417220 */ /* 0x080fe20000410000 */
[----:B------:R-:W-:Y:S01]  /*7010*/  FMUL.FTZ R68, R68, R9 ;  /* 0x0000000944447220 */ /* 0x000fe20000410000 */
[----:B------:R-:W-:Y:S01]  /*7020*/  FADD.FTZ R211, R181, R154 ;  /* 0x0000009ab5d37221 */ /* 0x000fe20000010000 */
[----:B------:R-:W-:Y:S01]  /*7030*/  F2FP.BF16.F32.PACK_AB R154, R194, R15 ;  /* 0x0000000fc29a723e */ /* 0x000fe200000010ff */
[----:B------:R-:W-:Y:S01]  /*7040*/  MUFU.EX2 R21, R21 ;  /* 0x0000001500157308 */ /* 0x000fe20000000800 */
[-C--:B------:R-:W-:Y:S01]  /*7050*/  FMUL.FTZ R69, R69, R9.reuse ;  /* 0x0000000945457220 */ /* 0x080fe20000410000 */
[----:B------:R-:W-:Y:S01]  /*7060*/  FADD.FTZ R211, R182, R211 ;  /* 0x000000d3b6d37221 */ /* 0x000fe20000010000 */
[-C--:B------:R-:W-:Y:S01]  /*7070*/  FMUL.FTZ R72, R72, R9.reuse ;  /* 0x0000000948487220 */ /* 0x080fe20000410000 */
[-C--:B------:R-:W-:Y:S01]  /*7080*/  FMUL.FTZ R73, R73, R9.reuse ;  /* 0x0000000949497220 */ /* 0x080fe20000410000 */
[-C--:B------:R-:W-:Y:S01]  /*7090*/  FMUL.FTZ R76, R76, R9.reuse ;  /* 0x000000094c4c7220 */ /* 0x080fe20000410000 */
[----:B------:R-:W-:Y:S01]  /*70a0*/  FADD.FTZ R166, R184, R211 ;  /* 0x000000d3b8a67221 */ /* 0x000fe20000010000 */
[-C--:B------:R-:W-:Y:S01]  /*70b0*/  FMUL.FTZ R77, R77, R9.reuse ;  /* 0x000000094d4d7220 */ /* 0x080fe20000410000 */
[----:B------:R-:W1:Y:S01]  /*70c0*/  MUFU.EX2 R185, R185 ;  /* 0x000000b900b97308 */ /* 0x000e620000000800 */
[----:B------:R-:W-:Y:S01]  /*70d0*/  FMUL.FTZ R80, R80, R9 ;  /* 0x0000000950507220 */ /* 0x000fe20000410000 */
[----:B------:R-:W-:Y:S01]  /*70e0*/  FADD.FTZ R170, R187, R166 ;  /* 0x000000a6bbaa7221 */ /* 0x000fe20000010000 */
[----:B------:R-:W-:Y:S01]  /*70f0*/  F2FP.BF16.F32.PACK_AB R166, R178, R175 ;  /* 0x000000afb2a6723e */ /* 0x000fe200000010ff */
[----:B------:R-:W-:Y:S01]  /*7100*/  FMUL.FTZ R178, R5, UR10 ;  /* 0x0000000a05b27c20 */ /* 0x000fe20008410000 */
        /* <DEDUP_REMOVED lines=43> */
[----:B------:R-:W4:Y:S01]  /*73c0*/  MUFU.EX2 R8, R8 ;  /* 0x0000000800087308 */ /* 0x000f220000000800 */
[----:B-1----:R-:W-:Y:S01]  /*73d0*/  FADD.FTZ R15, R189, R182 ;  /* 0x000000b6bd0f7221 */ /* 0x002fe20000010000 */
[-C--:B------:R-:W-:Y:S01]  /*73e0*/  FMUL.FTZ R145, R145, R9.reuse ;  /* 0x0000000991917220 */ /* 0x080fe20000410000 */
[-C--:B------:R-:W-:Y:S01]  /*73f0*/  FMUL.FTZ R148, R148, R9.reuse ;  /* 0x0000000994947220 */ /* 0x080fe20000410000 */
[----:B------:R-:W-:Y:S01]  /*7400*/  FMUL.FTZ R149, R149, R9 ;  /* 0x0000000995957220 */ /* 0x000fe20000410000 */
[----:B---3--:R-:W-:Y:S01]  /*7410*/  FADD.FTZ R182, R204, R15 ;  /* 0x0000000fccb67221 */ /* 0x008fe20000010000 */
[----:B------:R-:W-:Y:S01]  /*7420*/  F2FP.BF16.F32.PACK_AB R158, R198, R193 ;  /* 0x000000c1c69e723e */ /* 0x000fe200000010ff */
[-C--:B------:R-:W-:Y:S01]  /*7430*/  FMUL.FTZ R26, R26, R178.reuse ;  /* 0x000000b21a1a7220 */ /* 0x080fe20000410000 */
[----:B------:R1:W3:Y:S01]  /*7440*/  MUFU.EX2 R161, R152 ;  /* 0x0000009800a17308 */ /* 0x0002e20000000800 */
        /* <DEDUP_REMOVED lines=9> */
[----:B----4-:R-:W-:Y:S01]  /*74e0*/  FADD.FTZ R184, R8, R15 ;  /* 0x0000000f08b87221 */ /* 0x010fe20000010000 */
        /* <DEDUP_REMOVED lines=29> */
[----:B------:R1:W4:Y:S01]  /*76c0*/  MUFU.EX2 R13, R159 ;  /* 0x0000009f000d7308 */ /* 0x0003220000000800 */
        /* <DEDUP_REMOVED lines=8> */
[----:B--2---:R-:W-:Y:S01]  /*7750*/  FADD.FTZ R186, R192, R15 ;  /* 0x0000000fc0ba7221 */ /* 0x004fe20000010000 */
[----:B-1----:R-:W-:Y:S01]  /*7760*/  F2FP.BF16.F32.PACK_AB R159, R8, R203 ;  /* 0x000000cb089f723e */ /* 0x002fe200000010ff */
[-C--:B------:R-:W-:Y:S01]  /*7770*/  FMUL.FTZ R94, R94, R178.reuse ;  /* 0x000000b25e5e7220 */ /* 0x080fe20000410000 */
[----:B------:R-:W-:Y:S01]  /*7780*/  F2FP.BF16.F32.PACK_AB R163, R192, R163 ;  /* 0x000000a3c0a3723e */ /* 0x000fe200000010ff */
[-C--:B------:R-:W-:Y:S01]  /*7790*/  FMUL.FTZ R95, R95, R178.reuse ;  /* 0x000000b25f5f7220 */ /* 0x080fe20000410000 */
[-C--:B------:R-:W-:Y:S01]  /*77a0*/  FMUL.FTZ R98, R98, R178.reuse ;  /* 0x000000b262627220 */ /* 0x080fe20000410000 */
[-C--:B------:R-:W-:Y:S01]  /*77b0*/  FMUL.FTZ R99, R99, R178.reuse ;  /* 0x000000b263637220 */ /* 0x080fe20000410000 */
[----:B------:R-:W1:Y:S01]  /*77c0*/  MUFU.EX2 R207, R207 ;  /* 0x000000cf00cf7308 */ /* 0x000e620000000800 */
[----:B----4-:R-:W-:Y:S01]  /*77d0*/  FADD.FTZ R15, R13, R186 ;  /* 0x000000ba0d0f7221 */ /* 0x010fe20000010000 */
[-C--:B------:R-:W-:Y:S01]  /*77e0*/  FMUL.FTZ R102, R102, R178.reuse ;  /* 0x000000b266667220 */ /* 0x080fe20000410000 */
[-C--:B------:R-:W-:Y:S01]  /*77f0*/  FMUL.FTZ R103, R103, R178.reuse ;  /* 0x000000b267677220 */ /* 0x080fe20000410000 */
[-C--:B------:R-:W-:Y:S01]  /*7800*/  FMUL.FTZ R106, R106, R178.reuse ;  /* 0x000000b26a6a7220 */ /* 0x080fe20000410000 */
[-C--:B------:R-:W-:Y:S01]  /*7810*/  FMUL.FTZ R107, R107, R178.reuse ;  /* 0x000000b26b6b7220 */ /* 0x080fe20000410000 */
[-C--:B------:R-:W-:Y:S01]  /*7820*/  FMUL.FTZ R110, R110, R178.reuse ;  /* 0x000000b26e6e7220 */ /* 0x080fe20000410000 */
[-C--:B------:R-:W-:Y:S01]  /*7830*/  FMUL.FTZ R111, R111, R178.reuse ;  /* 0x000000b26f6f7220 */ /* 0x080fe20000410000 */
[----:B------:R2:W4:Y:S01]  /*7840*/  MUFU.EX2 R4, R157 ;  /* 0x0000009d00047308 */ /* 0x0005220000000800 */
[----:B---3--:R-:W-:Y:S01]  /*7850*/  FADD.FTZ R186, R180, R15 ;  /* 0x0000000fb4ba7221 */ /* 0x008fe20000010000 */
[-C--:B------:R-:W-:Y:S01]  /*7860*/  FMUL.FTZ R114, R114, R178.reuse ;  /* 0x000000b272727220 */ /* 0x080fe20000410000 */
[-C--:B------:R-:W-:Y:S01]  /*7870*/  FMUL.FTZ R115, R115, R178.reuse ;  /* 0x000000b273737220 */ /* 0x080fe20000410000 */
[-C--:B------:R-:W-:Y:S01]  /*7880*/  FMUL.FTZ R118, R118, R178.reuse ;  /* 0x000000b276767220 */ /* 0x080fe20000410000 */
[-C--:B------:R-:W-:Y:S01]  /*7890*/  FMUL.FTZ R119, R119, R178.reuse ;  /* 0x000000b277777220 */ /* 0x080fe20000410000 */
[-C--:B------:R-:W-:Y:S01]  /*78a0*/  FMUL.FTZ R122, R122, R178.reuse ;  /* 0x000000b27a7a7220 */ /* 0x080fe20000410000 */
[-C--:B------:R-:W-:Y:S01]  /*78b0*/  FMUL.FTZ R123, R123, R178.reuse ;  /* 0x000000b27b7b7220 */ /* 0x080fe20000410000 */
[----:B------:R3:W5:Y:S01]  /*78c0*/  MUFU.EX2 R169, R165 ;  /* 0x000000a500a97308 */ /* 0x0007620000000800 */
[----:B-1----:R-:W-:Y:S01]  /*78d0*/  FADD.FTZ R15, R207, R186 ;  /* 0x000000bacf0f7221 */ /* 0x002fe20000010000 */
[----:B--2---:R-:W-:Y:S01]  /*78e0*/  F2FP.BF16.F32.PACK_AB R157, R204, R189 ;  /* 0x000000bdcc9d723e */ /* 0x004fe200000010ff */
[-C--:B------:R-:W-:Y:S01]  /*78f0*/  FMUL.FTZ R126, R126, R178.reuse ;  /* 0x000000b27e7e7220 */ /* 0x080fe20000410000 */
[-C--:B------:R-:W-:Y:S01]  /*7900*/  FMUL.FTZ R127, R127, R178.reuse ;  /* 0x000000b27f7f7220 */ /* 0x080fe20000410000 */
[-C--:B------:R-:W-:Y:S01]  /*7910*/  FMUL.FTZ R130, R130, R178.reuse ;  /* 0x000000b282827220 */ /* 0x080fe20000410000 */
[-C--:B------:R-:W-:Y:S01]  /*7920*/  FMUL.FTZ R131, R131, R178.reuse ;  /* 0x000000b283837220 */ /* 0x080fe20000410000 */
[-C--:B------:R-:W-:Y:S01]  /*7930*/  FMUL.FTZ R134, R134, R178.reuse ;  /* 0x000000b286867220 */ /* 0x080fe20000410000 */
[----:B------:R1:W2:Y:S01]  /*7940*/  MUFU.EX2 R182, R155 ;  /* 0x0000009b00b67308 */ /* 0x0002a20000000800 */
[----:B----4-:R-:W-:Y:S01]  /*7950*/  FADD.FTZ R194, R4, R15 ;  /* 0x0000000f04c27221 */ /* 0x010fe20000010000 */
[----:B---3--:R-:W-:Y:S01]  /*7960*/  F2FP.BF16.F32.PACK_AB R165, R180, R13 ;  /* 0x0000000db4a5723e */ /* 0x008fe200000010ff */
[-C--:B------:R-:W-:Y:S01]  /*7970*/  FMUL.FTZ R135, R135, R178.reuse ;  /* 0x000000b287877220 */ /* 0x080fe20000410000 */
[-C--:B------:R-:W-:Y:S01]  /*7980*/  FMUL.FTZ R138, R138, R178.reuse ;  /* 0x000000b28a8a7220 */ /* 0x080fe20000410000 */
[-C--:B------:R-:W-:Y:S01]  /*7990*/  FMUL.FTZ R139, R139, R178.reuse ;  /* 0x000000b28b8b7220 */ /* 0x080fe20000410000 */
[-C--:B------:R-:W-:Y:S01]  /*79a0*/  FMUL.FTZ R142, R142, R178.reuse ;  /* 0x000000b28e8e7220 */ /* 0x080fe20000410000 */
[-C--:B------:R-:W-:Y:S01]  /*79b0*/  FMUL.FTZ R143, R143, R178.reuse ;  /* 0x000000b28f8f7220 */ /* 0x080fe20000410000 */
[----:B------:R3:W4:Y:S01]  /*79c0*/  MUFU.EX2 R171, R167 ;  /* 0x000000a700ab7308 */ /* 0x0007220000000800 */
[----:B-----5:R-:W-:Y:S01]  /*79d0*/  FADD.FTZ R15, R169, R194 ;  /* 0x000000c2a90f7221 */ /* 0x020fe20000010000 */
[----:B-1----:R-:W-:Y:S01]  /*79e0*/  F2FP.BF16.F32.PACK_AB R155, R188, R21 ;  /* 0x00000015bc9b723e */ /* 0x002fe200000010ff */
[-C--:B------:R-:W-:Y:S01]  /*79f0*/  FMUL.FTZ R146, R146, R178.reuse ;  /* 0x000000b292927220 */ /* 0x080fe20000410000 */
[-C--:B------:R-:W-:Y:S01]  /*7a00*/  FMUL.FTZ R147, R147, R178.reuse ;  /* 0x000000b293937220 */ /* 0x080fe20000410000 */
[-C--:B------:R-:W-:Y:S01]  /*7a10*/  FMUL.FTZ R150, R150, R178.reuse ;  /* 0x000000b296967220 */ /* 0x080fe20000410000 */
[----:B------:R-:W-:-:S02]  /*7a20*/  FMUL.FTZ R151, R151, R178 ;  /* 0x000000b297977220 */ /* 0x000fc40000410000 */
[----:B------:R1:W5:Y:S01]  /*7a30*/  MUFU.EX2 R184, R153 ;  /* 0x0000009900b87308 */ /* 0x0003620000000800 */
[----:B--2---:R-:W-:Y:S01]  /*7a40*/  FADD.FTZ R194, R182, R15 ;  /* 0x0000000fb6c27221 */ /* 0x004fe20000010000 */
[----:B---3--:R-:W-:Y:S02]  /*7a50*/  F2FP.BF16.F32.PACK_AB R167, R4, R207 ;  /* 0x000000cf04a7723e */ /* 0x008fe400000010ff */
[----:B------:R-:W-:-:S04]  /*7a60*/  F2FP.BF16.F32.PACK_AB R169, R182, R169 ;  /* 0x000000a9b6a9723e */ /* 0x000fc800000010ff */
[----:B------:R-:W2:Y:S01]  /*7a70*/  MUFU.EX2 R173, R195 ;  /* 0x000000c300ad7308 */ /* 0x000ea20000000800 */
[----:B----4-:R-:W-:Y:S01]  /*7a80*/  FADD.FTZ R15, R171, R194 ;  /* 0x000000c2ab0f7221 */ /* 0x010fe20000010000 */
[----:B-1----:R-:W-:-:S06]  /*7a90*/  F2FP.BF16.F32.PACK_AB R153, R20, R183 ;  /* 0x000000b71499723e */ /* 0x002fcc00000010ff */
[----:B------:R-:W1:Y:S01]  /*7aa0*/  MUFU.EX2 R186, R197 ;  /* 0x000000c500ba7308 */ /* 0x000e620000000800 */
[C---:B-----5:R-:W-:Y:S01]  /*7ab0*/  FADD.FTZ R196, R184.reuse, R15 ;  /* 0x0000000fb8c47221 */ /* 0x060fe20000010000 */
[----:B------:R-:W-:-:S06]  /*7ac0*/  F2FP.BF16.F32.PACK_AB R171, R184, R171 ;  /* 0x000000abb8ab723e */ /* 0x000fcc00000010ff */
[----:B------:R-:W3:Y:S01]  /*7ad0*/  MUFU.EX2 R175, R190 ;  /* 0x000000be00af7308 */ /* 0x000ee20000000800 */
[----:B--2---:R-:W-:-:S07]  /*7ae0*/  FADD.FTZ R9, R173, R196 ;  /* 0x000000c4ad097221 */ /* 0x004fce0000010000 */
[----:B------:R-:W2:Y:S01]  /*7af0*/  MUFU.EX2 R194, R199 ;  /* 0x000000c700c27308 */ /* 0x000ea20000000800 */
[C---:B-1----:R-:W-:Y:S01]  /*7b00*/  FADD.FTZ R8, R186.reuse, R9 ;  /* 0x00000009ba087221 */ /* 0x042fe20000010000 */
[----:B------:R-:W-:-:S03]  /*7b10*/  F2FP.BF16.F32.PACK_AB R173, R186, R173 ;  /* 0x000000adbaad723e */ /* 0x000fc600000010ff */
[----:B---3--:R-:W-:-:S04]  /*7b20*/  FADD.FTZ R9, R175, R8 ;  /* 0x00000008af097221 */ /* 0x008fc80000010000 */
[C---:B--2---:R-:W-:Y:S01]  /*7b30*/  FADD.FTZ R4, R194.reuse, R9 ;  /* 0x00000009c2047221 */ /* 0x044fe20000010000 */
[----:B------:R-:W-:Y:S01]  /*7b40*/  F2FP.BF16.F32.PACK_AB R175, R194, R175 ;  /* 0x000000afc2af723e */ /* 0x000fe200000010ff */
[----:B------:R-:W-:Y:S06]  /*7b50*/  @!P0 BRA `(.L_x_8559) ;  /* 0x0000000000048947 */ /* 0x000fec0003800000 */
[----:B------:R-:W-:Y:S01]  /*7b60*/  BPT.TRAP 0x1 ;  /* 0x000000040000795c */ /* 0x000fe20000300000 */
.L_x_8559:
[----:B------:R1:W2:Y:S01]  /*7b70*/  SYNCS.PHASECHK.TRANS64.TRYWAIT P1, [UR28+0x22850], R10 ;  /* 0x0228500aff0075a7 */ /* 0x0002a2000802015c */
[----:B------:R-:W-:Y:S05]  /*7b80*/  @!P0 BRA `(.L_x_8560) ;  /* 0x0000000000048947 */ /* 0x000fea0003800000 */
[----:B------:R-:W-:Y:S01]  /*7b90*/  BPT.TRAP 0x1 ;  /* 0x000000040000795c */ /* 0x000fe20000300000 */
.L_x_8560:
[----:B--2---:R-:W-:Y:S05]  /*7ba0*/  @P1 BRA `(.L_x_8561) ;  /* 0x0000000000081947 */ /* 0x004fea0003800000 */
[----:B------:R-:W2:Y:S02]  /*7bb0*/  SYNCS.PHASECHK.TRANS64.TRYWAIT P1, [UR28+0x22850], R10 ;  /* 0x0228500aff0075a7 */ /* 0x000ea4000802015c */
[----:B--2---:R-:W-:Y:S05]  /*7bc0*/  @!P1 BRA `(.L_x_8562) ;  /* 0x000000b000f09947 */ /* 0x004fea0003800000 */
.L_x_8561:
[----:B------:R-:W-:Y:S01]  /*7bd0*/  VIADD R8, R23, 0x8 ;  /* 0x0000000817087836 */ /* 0x000fe20000000000 */
[----:B------:R-:W-:Y:S01]  /*7be0*/  UIMAD UR11, UR39, 0xc00, UR21 ;  /* 0x00000c00270b78a4 */ /* 0x000fe2000f8e0215 */
[----:B------:R-:W3:Y:S01]  /*7bf0*/  S2R R9, SR_TID.X ;  /* 0x0000000000097919 */ /* 0x000ee20000002100 */
[----:B------:R-:W-:Y:S02]  /*7c00*/  UMOV UR7, 0x40000040 ;  /* 0x4000004000077882 */ /* 0x000fe40000000000 */
[----:B------:R4:W-:Y:S06]  /*7c10*/  BAR.SYNC.DEFER_BLOCKING R8, 0x100 ;  /* 0x000400080000751d */ /* 0x0009ec0000010000 */
[----:B------:R-:W-:Y:S01]  /*7c20*/  UMOV UR6, UR11 ;  /* 0x0000000b00067c82 */ /* 0x000fe20008000000 */
[----:B----4-:R-:W-:Y:S01]  /*7c30*/  IMAD.MOV.U32 R8, RZ, RZ, R176 ;  /* 0x000000ffff087224 */ /* 0x010fe200078e00b0 */
[----:B------:R-:W-:Y:S01]  /*7c40*/  WARPGROUP.ARRIVE ;  /* 0x00000000000079c5 */ /* 0x000fe20000000000 */
[----:B---3--:R-:W-:Y:S01]  /*7c50*/  LOP3.LUT P1, RZ, R9, 0x7f, RZ, 0xc0, !PT ;  /* 0x0000007f09ff7812 */ /* 0x008fe2000782c0ff */
[----:B------:R-:W-:-:S04]  /*7c60*/  IMAD.MOV.U32 R9, RZ, RZ, R14 ;  /* 0x000000ffff097224 */ /* 0x000fc800078e000e */
[----:B------:R-:W-:Y:S01]  /*7c70*/  HGMMA.64x256x16.F32.BF16 R24, R152, gdesc[UR4].tnspB, R24, gsb0 ;  /* 0x43e0000498187df0 */ /* 0x000fe20008001818 */
[----:B------:R-:W-:Y:S01]  /*7c80*/  UIADD3 UR6, UR11, 0x80, URZ ;  /* 0x000000800b067890 */ /* 0x000fe2000fffe03f */
[----:B------:R-:W-:-:S06]  /*7c90*/  UMOV UR7, 0x40000040 ;  /* 0x4000004000077882 */ /* 0x000fcc0000000000 */
[----:B--2---:R-:W-:-:S05]  /*7ca0*/  @!P1 VIADD R177, R177, 0x22860 ;  /* 0x00022860b1b19836 */ /* 0x004fca0000000000 */
[----:B------:R-:W-:Y:S01]  /*7cb0*/  @!P1 PRMT R177, RZ, 0x654, R177 ;  /* 0x00000654ffb19816 */ /* 0x000fe200000000b1 */
[----:B------:R-:W-:Y:S02]  /*7cc0*/  WARPGROUP.DEPBAR.LE gsb0, 0x0 ;  /* 0x00008000000079c5 */ /* 0x000fe40000010000 */
[----:B------:R-:W-:-:S12]  /*7cd0*/  WARPGROUP.ARRIVE ;  /* 0x00000000000079c5 */ /* 0x000fd80000000000 */
        /* <DEDUP_REMOVED lines=27> */
[C---:B------:R-:W-:Y:S01]  /*7e90*/  ISETP.GT.AND P1, PT, R7.reuse, UR26, PT ;  /* 0x0000001a07007c0c */ /* 0x040fe2000bf24270 */
[----:B------:R-:W-:-:S12]  /*7ea0*/  VIADD R7, R7, 0xffffffff ;  /* 0xffffffff07077836 */ /* 0x000fd80000000000 */
[----:B--2---:R-:W-:Y:S05]  /*7eb0*/  @P1 BRA `(.L_x_8563) ;  /* 0xffffffc800c41947 */ /* 0x004fea000383ffff */
[----:B------:R-:W-:Y:S02]  /*7ec0*/  IMAD.MOV.U32 R8, RZ, RZ, R176 ;  /* 0x000000ffff087224 */ /* 0x000fe400078e00b0 */
[----:B------:R-:W-:-:S07]  /*7ed0*/  IMAD.MOV.U32 R9, RZ, RZ, R14 ;  /* 0x000000ffff097224 */ /* 0x000fce00078e000e */
.L_x_8546:
[----:B-1----:R-:W1:Y:S01]  /*7ee0*/  LDC R10, c[0x0][0x9e4] ;  /* 0x00027900ff0a7b82 */ /* 0x002e620000000800 */
[----:B------:R-:W-:Y:S01]  /*7ef0*/  ULDC UR6, c[0x0][0x9dc] ;  /* 0x0002770000067ab9 */ /* 0x000fe20000000800 */
[----:B------:R-:W-:Y:S01]  /*7f00*/  LOP3.LUT R2, R2, 0xffefffff, RZ, 0xc0, !PT ;  /* 0xffefffff02027812 */ /* 0x000fe200078ec0ff */
[----:B------:R-:W-:-:S05]  /*7f10*/  VIADD R12, R22, -UR6 ;  /* 0x80000006160c7c36 */ /* 0x000fca0008000000 */
[----:B------:R-:W-:Y:S02]  /*7f20*/  R2UR UR6, R12 ;  /* 0x000000000c0672ca */ /* 0x000fe400000e0000 */
[----:B-1----:R-:W-:-:S13]  /*7f30*/  ISETP.GE.AND P1, PT, R10, 0x1, PT ;  /* 0x000000010a00780c */ /* 0x002fda0003f26270 */
[----:B------:R-:W-:Y:S01]  /*7f40*/  @P1 LOP3.LUT R2, R2, 0x100000, RZ, 0xfc, !PT ;  /* 0x0010000002021812 */ /* 0x000fe200078efcff */
        /* <DEDUP_REMOVED lines=10> */
.L_x_8565:
[----:B------:R-:W-:-:S13]  /*7ff0*/  ISETP.NE.AND P1, PT, R10, 0x1, PT ;  /* 0x000000010a00780c */ /* 0x000fda0003f25270 */
[----:B------:R-:W1:Y:S02]  /*8000*/  @P1 LDC.64 R12, c[0x0][0x9e8] ;  /* 0x00027a00ff0c1b82 */ /* 0x000e640000000a00 */
[----:B-1----:R-:W-:-:S05]  /*8010*/  @P1 IMAD.HI.U32 R12, R22, R12, RZ ;  /* 0x0000000c160c1227 */ /* 0x002fca00078e00ff */
[----:B------:R-:W-:-:S07]  /*8020*/  @P1 SHF.R.U32.HI R22, RZ, R13, R12 ;  /* 0x0000000dff161219 */ /* 0x000fce000001160c */
.L_x_8566:
[----:B------:R-:W-:-:S05]  /*8030*/  IMAD R22, R22, R10, RZ ;  /* 0x0000000a16167224 */ /* 0x000fca00078e02ff */
[----:B------:R-:W-:-:S13]  /*8040*/  R2UR UR7, R22 ;  /* 0x00000000160772ca */ /* 0x000fda00000e0000 */
[----:B------:R-:W-:-:S04]  /*8050*/  UISETP.LT.AND UP0, UPT, UR6, UR7, UPT ;  /* 0x000000070600728c */ /* 0x000fc8000bf01270 */
[----:B------:R-:W-:-:S12]  /*8060*/  USEL UR6, UR6, UR7, !UP0 ;  /* 0x0000000706067287 */ /* 0x000fd8000c000000 */
.L_x_8564:
[----:B------:R-:W-:-:S04]  /*8070*/  UIADD3 UR6, UR6, 0x5f, URZ ;  /* 0x0000005f06067890 */ /* 0x000fc8000fffe03f */
[----:B------:R-:W-:-:S04]  /*8080*/  UIMAD.WIDE UR6, UR6, 0x2aaaaaab, URZ ;  /* 0x2aaaaaab060678a5 */ /* 0x000fc8000f8e023f */
[----:B------:R-:W-:-:S04]  /*8090*/  USHF.R.U32.HI UR6, URZ, 0x1f, UR7 ;  /* 0x0000001f3f067899 */ /* 0x000fc80008011607 */
[----:B------:R-:W-:-:S04]  /*80a0*/  ULEA.HI.SX32 UR6, UR7, UR6, 0x1c ;  /* 0x0000000607067291 */ /* 0x000fc8000f8fe23f */
[----:B------:R-:W-:-:S04]  /*80b0*/  UISETP.LT.AND UP0, UPT, UR40, UR6, UPT ;  /* 0x000000062800728c */ /* 0x000fc8000bf01270 */
[----:B------:R-:W-:-:S06]  /*80c0*/  USEL UR23, UR40, UR6, !UP0 ;  /* 0x0000000628177287 */ /* 0x000fcc000c000000 */
[----:B------:R-:W-:-:S13]  /*80d0*/  ISETP.GE.AND P1, PT, R7, UR23, PT ;  /* 0x0000001707007c0c */ /* 0x000fda000bf26270 */
[----:B------:R-:W-:Y:S05]  /*80e0*/  @!P1 BRA `(.L_x_8567) ;  /* 0x0000002000c89947 */ /* 0x000fea0003800000 */
[----:B------:R-:W-:Y:S01]  /*80f0*/  IMAD.MOV.U32 R13, RZ, RZ, R8 ;  /* 0x000000ffff0d7224 */ /* 0x000fe200078e0008 */
[----:B------:R-:W-:Y:S01]  /*8100*/  ULDC UR24, c[0x0][0x988] ;  /* 0x0002620000187ab9 */ /* 0x000fe20000000800 */
[----:B------:R-:W-:Y:S01]  /*8110*/  IMAD.MOV.U32 R204, RZ, RZ, R9 ;  /* 0x000000ffffcc7224 */ /* 0x000fe200078e0009 */
[----:B------:R-:W-:Y:S01]  /*8120*/  ULDC UR25, c[0x0][0x9d8] ;  /* 0x0002760000197ab9 */ /* 0x000fe20000000800 */
[----:B------:R-:W-:-:S07]  /*8130*/  IMAD.MOV.U32 R12, RZ, RZ, R7 ;  /* 0x000000ffff0c7224 */ /* 0x000fce00078e0007 */
.L_x_8576:
[----:B------:R-:W-:Y:S01]  /*8140*/  UIADD3 UR39, UR39, 0x1, URZ ;  /* 0x0000000127277890 */ /* 0x000fe2000fffe03f */
[C---:B------:R-:W-:Y:S01]  /*8150*/  ISETP.GT.AND P1, PT, R12.reuse, UR23, PT ;  /* 0x000000170c007c0c */ /* 0x040fe2000bf24270 */
[----:B------:R-:W-:Y:S02]  /*8160*/  VIADD R12, R12, 0xffffffff ;  /* 0xffffffff0c0c7836 */ /* 0x000fe40000000000 */
[----:B------:R-:W-:-:S04]  /*8170*/  UISETP.NE.AND UP0, UPT, UR39, 0x2, UPT ;  /* 0x000000022700788c */ /* 0x000fc8000bf05270 */
[----:B------:R-:W-:Y:S02]  /*8180*/  USEL UR6, URZ, 0x1, UP0 ;  /* 0x000000013f067887 */ /* 0x000fe40008000000 */
[----:B------:R-:W-:Y:S02]  /*8190*/  USEL UR39, UR39, URZ, UP0 ;  /* 0x0000003f27277287 */ /* 0x000fe40008000000 */
[----:B------:R-:W-:Y:S01]  /*81a0*/  ULOP3.LUT UR38, UR38, UR6, URZ, 0x3c, !UPT ;  /* 0x0000000626267292 */ /* 0x000fe2000f8e3c3f */
[----:B--2---:R-:W-:Y:S11]  /*81b0*/  @!P0 BRA `(.L_x_8568) ;  /* 0x0000000000048947 */ /* 0x004ff60003800000 */
[----:B------:R-:W-:Y:S01]  /*81c0*/  BPT.TRAP 0x1 ;  /* 0x000000040000795c */ /* 0x000fe20000300000 */
.L_x_8568:
[----:B------:R-:W-:Y:S01]  /*81d0*/  ULEA UR26, UR39, UR46, 0x3 ;  /* 0x0000002e271a7291 */ /* 0x000fe2000f8e183f */
[----:B------:R-:W-:-:S05]  /*81e0*/  IMAD.U32 R7, RZ, RZ, UR38 ;  /* 0x00000026ff077e24 */ /* 0x000fca000f8e00ff */
[----:B------:R-:W-:-:S04]  /*81f0*/  SHF.L.U32 R7, R7, 0x1f, RZ ;  /* 0x0000001f07077819 */ /* 0x000fc800000006ff */
[----:B------:R1:W2:Y:S01]  /*8200*/  SYNCS.PHASECHK.TRANS64.TRYWAIT P2, [UR26+0x22830], R7 ;  /* 0x02283007ff0075a7 */ /* 0x0002a2000804015a */
[----:B------:R-:W-:Y:S05]  /*8210*/  @!P0 BRA `(.L_x_8569) ;  /* 0x0000000000048947 */ /* 0x000fea0003800000 */
[----:B------:R-:W-:Y:S01]  /*8220*/  BPT.TRAP 0x1 ;  /* 0x000000040000795c */ /* 0x000fe20000300000 */
.L_x_8569:
[----:B--2---:R-:W-:Y:S05]  /*8230*/  @P2 BRA `(.L_x_8570) ;  /* 0x0000000000082947 */ /* 0x004fea0003800000 */
[----:B------:R-:W2:Y:S02]  /*8240*/  SYNCS.PHASECHK.TRANS64.TRYWAIT P2, [UR26+0x22830], R7 ;  /* 0x02283007ff0075a7 */ /* 0x000ea4000804015a */
[----:B--2---:R-:W-:Y:S05]  /*8250*/  @!P2 BRA `(.L_x_8571) ;  /* 0x000000ac0060a947 */ /* 0x004fea0003800000 */
.L_x_8570:
[----:B------:R-:W-:Y:S01]  /*8260*/  UIMAD UR18, UR39, 0x300, UR20 ;  /* 0x00000300271278a4 */ /* 0x000fe2000f8e0214 */
[----:B------:R-:W-:Y:S01]  /*8270*/  WARPGROUP.ARRIVE ;  /* 0x00000000000079c5 */ /* 0x000fe20000000000 */
[----:B------:R-:W-:Y:S01]  /*8280*/  UMOV UR19, 0x40000040 ;  /* 0x4000004000137882 */ /* 0x000fe20000000000 */
[----:B------:R-:W-:Y:S01]  /*8290*/  UMOV UR7, 0x40000040 ;  /* 0x4000004000077882 */ /* 0x000fe20000000000 */
[----:B------:R-:W-:-:S03]  /*82a0*/  UIADD3 UR6, UR18, 0x2, URZ ;  /* 0x0000000212067890 */ /* 0x000fc6000fffe03f */
[----:B------:R-:W3:Y:S01]  /*82b0*/  S2R R217, SR_TID.X ;  /* 0x0000000000d97919 */ /* 0x000ee20000002100 */
[----:B------:R-:W-:Y:S01]  /*82c0*/  UIADD3 UR10, UR18, 0x4, URZ ;  /* 0x00000004120a7890 */ /* 0x000fe2000fffe03f */
[----:B------:R-:W-:Y:S01]  /*82d0*/  UMOV UR11, 0x40000040 ;  /* 0x40000040000b7882 */ /* 0x000fe20000000000 */
[----:B------:R-:W-:Y:S01]  /*82e0*/  HGMMA.64x96x16.F32.BF16 R152, gdesc[UR16], RZ, !UPT, gsb0 ;  /* 0x01600000109879f0 */ /* 0x000fe2000c0018ff */
[----:B------:R-:W-:Y:S01]  /*82f0*/  UIADD3 UR14, UR18, 0x6, URZ ;  /* 0x00000006120e7890 */ /* 0x000fe2000fffe03f */
[----:B------:R-:W-:Y:S01]  /*8300*/  UMOV UR15, 0x40000040 ;  /* 0x40000040000f7882 */ /* 0x000fe20000000000 */
[----:B---3--:R-:W-:Y:S01]  /*8310*/  LOP3.LUT P2, RZ, R217, 0x7f, RZ, 0xc0, !PT ;  /* 0x0000007fd9ff7812 */ /* 0x008fe2000784c0ff */
[----:B------:R-:W-:Y:S02]  /*8320*/  WARPGROUP.DEPBAR.LE gsb0, 0x0 ;  /* 0x00008000000079c5 */ /* 0x000fe40000010000 */
        /* <DEDUP_REMOVED lines=62> */
[----:B------:R-:W-:-:S02]  /*8710*/  FMUL.FTZ R176, R199, UR25 ;  /* 0x00000019c7b07c20 */ /* 0x000fc40008410000 */
        /* <DEDUP_REMOVED lines=31> */
[----:B------:R-:W-:-:S05]  /*8910*/  FMUL.FTZ R175, R198, UR25 ;  /* 0x00000019c6af7c20 */ /* 0x000fca0008410000 */
[----:B------:R-:W2:Y:S01]  /*8920*/  MUFU.TANH R213, R213 ;  /* 0x000000d500d57308 */ /* 0x000ea20000002400 */
[----:B---3--:R-:W-:-:S07]  /*8930*/  FMNMX.FTZ R166, R214, R9, !PT ;  /* 0x00000009d6a67209 */ /* 0x008fce0007810000 */
[----:B------:R-:W3:Y:S01]  /*8940*/  MUFU.TANH R196, R196 ;  /* 0x000000c400c47308 */ /* 0x000ee20000002400 */
[----:B----4-:R-:W-:-:S07]  /*8950*/  FMNMX.FTZ R166, R189, R166, !PT ;  /* 0x000000a6bda67209 */ /* 0x010fce0007810000 */
[----:B------:R-:W4:Y:S01]  /*8960*/  MUFU.TANH R193, R193 ;  /* 0x000000c100c17308 */ /* 0x000f220000002400 */
[----:B--2---:R-:W-:Y:S01]  /*8970*/  FMNMX.FTZ R9, R213, R166, !PT ;  /* 0x000000a6d5097209 */ /* 0x004fe20007810000 */
[----:B------:R-:W-:-:S06]  /*8980*/  FMUL.FTZ R166, R179, UR25 ;  /* 0x00000019b3a67c20 */ /* 0x000fcc0008410000 */
[----:B------:R-:W2:Y:S01]  /*8990*/  MUFU.TANH R14, R14 ;  /* 0x0000000e000e7308 */ /* 0x000ea20000002400 */
[----:B---3--:R-:W-:-:S07]  /*89a0*/  FMNMX.FTZ R168, R196, R9, !PT ;  /* 0x00000009c4a87209 */ /* 0x008fce0007810000 */
[----:B------:R-:W3:Y:S01]  /*89b0*/  MUFU.TANH R11, R11 ;  /* 0x0000000b000b7308 */ /* 0x000ee20000002400 */
[----:B----4-:R-:W-:Y:S01]  /*89c0*/  FMNMX.FTZ R9, R193, R168, !PT ;  /* 0x000000a8c1097209 */ /* 0x010fe20007810000 */
[----:B------:R-:W-:-:S04]  /*89d0*/  FMUL.FTZ R168, R183, UR25 ;  /* 0x00000019b7a87c20 */ /* 0x000fc80008410000 */
[----:B------:R-:W4:Y:S02]  /*89e0*/  SHFL.BFLY PT, R172, R9, 0x2, 0x1f ;  /* 0x0c401f0009ac7f89 */ /* 0x000f2400000e0000 */
[----:B------:R-:W5:Y:S01]  /*89f0*/  MUFU.TANH R15, R15 ;  /* 0x0000000f000f7308 */ /* 0x000f620000002400 */
[----:B--2---:R-:W-:-:S07]  /*8a00*/  FMNMX.FTZ R180, R14, R13, !PT ;  /* 0x0000000d0eb47209 */ /* 0x004fce0007810000 */
[----:B------:R-:W2:Y:S01]  /*8a10*/  MUFU.TANH R20, R20 ;  /* 0x0000001400147308 */ /* 0x000ea20000002400 */
[----:B---3--:R-:W-:-:S07]  /*8a20*/  FMNMX.FTZ R180, R11, R180, !PT ;  /* 0x000000b40bb47209 */ /* 0x008fce0007810000 */
[----:B------:R-:W3:Y:S01]  /*8a30*/  MUFU.TANH R21, R21 ;  /* 0x0000001500157308 */ /* 0x000ee20000002400 */
[----:B-----5:R-:W-:Y:S02]  /*8a40*/  FMNMX.FTZ R179, R15, R180, !PT ;  /* 0x000000b40fb37209 */ /* 0x020fe40007810000 */
[----:B----4-:R-:W-:Y:S01]  /*8a50*/  FMNMX.FTZ R177, R9, R172, !PT ;  /* 0x000000ac09b17209 */ /* 0x010fe20007810000 */
[----:B------:R-:W-:-:S04]  /*8a60*/  FMUL.FTZ R172, R191, UR25 ;  /* 0x00000019bfac7c20 */ /* 0x000fc80008410000 */
[----:B------:R-:W4:Y:S01]  /*8a70*/  MUFU.TANH R22, R22 ;  /* 0x0000001600167308 */ /* 0x000f220000002400 */
[----:B------:R-:W5:Y:S07]  /*8a80*/  SHFL.BFLY PT, R178, R177, 0x1, 0x1f ;  /* 0x0c201f00b1b27f89 */ /* 0x000f6e00000e0000 */
[----:B------:R-:W1:Y:S08]  /*8a90*/  MUFU.TANH R152, R152 ;  /* 0x0000009800987308 */ /* 0x000e700000002400 */
[----:B------:R-:W1:Y:S08]  /*8aa0*/  MUFU.TANH R153, R153 ;  /* 0x0000009900997308 */ /* 0x000e700000002400 */
[----:B------:R-:W1:Y:S01]  /*8ab0*/  MUFU.TANH R154, R154 ;  /* 0x0000009a009a7308 */ /* 0x000e620000002400 */
[----:B-----5:R-:W-:-:S05]  /*8ac0*/  FMNMX.FTZ R9, R177, R178, !PT ;  /* 0x000000b2b1097209 */ /* 0x020fca0007810000 */
[C---:B------:R-:W-:Y:S02]  /*8ad0*/  FMUL.FTZ R198, R9.reuse, UR10 ;  /* 0x0000000a09c67c20 */ /* 0x040fe40008410000 */
[----:B------:R-:W5:Y:S01]  /*8ae0*/  MUFU.TANH R155, R155 ;  /* 0x0000009b009b7308 */ /* 0x000f620000002400 */
[----:B------:R-:W-:Y:S01]  /*8af0*/  FADD.FTZ R177, -R9, R204 ;  /* 0x000000cc09b17221 */ /* 0x000fe20000010100 */
[--C-:B------:R-:W-:Y:S01]  /*8b00*/  FFMA.FTZ R180, R8, UR10, -R198.reuse ;  /* 0x0000000a08b47c23 */ /* 0x100fe200080108c6 */
[----:B--2---:R-:W-:Y:S01]  /*8b10*/  FMNMX.FTZ R8, R20, R179, !PT ;  /* 0x000000b314087209 */ /* 0x004fe20007810000 */
[--C-:B------:R-:W-:Y:S01]  /*8b20*/  FFMA.FTZ R182, R157, UR10, -R198.reuse ;  /* 0x0000000a9db67c23 */ /* 0x100fe200080108c6 */
[--C-:B------:R-:W-:Y:S01]  /*8b30*/  FFMA.FTZ R183, R163, UR10, -R198.reuse ;  /* 0x0000000aa3b77c23 */ /* 0x100fe200080108c6 */
[----:B------:R-:W-:Y:S01]  /*8b40*/  FMUL.FTZ R178, R177, UR10 ;  /* 0x0000000ab1b27c20 */ /* 0x000fe20008410000 */
[----:B---3--:R-:W-:Y:S01]  /*8b50*/  FMNMX.FTZ R179, R21, R8, !PT ;  /* 0x0000000815b37209 */ /* 0x008fe20007810000 */
[----:B------:R-:W2:Y:S01]  /*8b60*/  MUFU.TANH R156, R156 ;  /* 0x0000009c009c7308 */ /* 0x000ea20000002400 */
[--C-:B------:R-:W-:Y:S01]  /*8b70*/  FFMA.FTZ R177, R203, UR10, -R198.reuse ;  /* 0x0000000acbb17c23 */ /* 0x100fe200080108c6 */
[--C-:B------:R-:W-:Y:S01]  /*8b80*/  FFMA.FTZ R195, R196, UR10, -R198.reuse ;  /* 0x0000000ac4c37c23 */ /* 0x100fe200080108c6 */
[----:B----4-:R-:W-:Y:S01]  /*8b90*/  FMNMX.FTZ R181, R22, R179, !PT ;  /* 0x000000b316b57209 */ /* 0x010fe20007810000 */
[--C-:B------:R-:W-:Y:S01]  /*8ba0*/  FFMA.FTZ R196, R193, UR10, -R198.reuse ;  /* 0x0000000ac1c47c23 */ /* 0x100fe200080108c6 */
[--C-:B------:R-:W-:Y:S01]  /*8bb0*/  FFMA.FTZ R205, R205, UR10, -R198.reuse ;  /* 0x0000000acdcd7c23 */ /* 0x100fe200080108c6 */
[--C-:B------:R-:W-:Y:S01]  /*8bc0*/  FFMA.FTZ R158, R158, UR10, -R198.reuse ;  /* 0x0000000a9e9e7c23 */ /* 0x100fe200080108c6 */
[----:B-1----:R-:W-:Y:S01]  /*8bd0*/  FMNMX.FTZ R8, R152, R181, !PT ;  /* 0x000000b598087209 */ /* 0x002fe20007810000 */
[----:B------:R-:W1:Y:S01]  /*8be0*/  MUFU.TANH R164, R164 ;  /* 0x000000a400a47308 */ /* 0x000e620000002400 */
        /* <DEDUP_REMOVED lines=18> */
[----:B-1----:R-:W-:Y:S01]  /*8d10*/  FMNMX.FTZ R8, R164, R159, !PT ;  /* 0x0000009fa4087209 */ /* 0x002fe20007810000 */
[----:B------:R-:W-:-:S04]  /*8d20*/  FFMA.FTZ R194, R213, UR10, -R198 ;  /* 0x0000000ad5c27c23 */ /* 0x000fc800080108c6 */
        /* <DEDUP_REMOVED lines=20> */
[----:B------:R2:W-:Y:S08]  /*8e70*/  MUFU.EX2 R159, R181 ;  /* 0x000000b5009f7308 */ /* 0x0005f00000000800 */
[----:B------:R-:W3:Y:S01]  /*8e80*/  MUFU.EX2 R178, R178 ;  /* 0x000000b200b27308 */ /* 0x000ee20000000800 */
[----:B--2---:R-:W-:-:S04]  /*8e90*/  FMNMX.FTZ R181, R175, R8, !PT ;  /* 0x00000008afb57209 */ /* 0x004fc80007810000 */
[----:B-1----:R-:W-:Y:S01]  /*8ea0*/  FMNMX.FTZ R8, R176, R181, !PT ;  /* 0x000000b5b0087209 */ /* 0x002fe20007810000 */
[--C-:B------:R-:W-:Y:S02]  /*8eb0*/  FFMA.FTZ R181, R208, UR10, -R198.reuse ;  /* 0x0000000ad0b57c23 */ /* 0x100fe400080108c6 */
[----:B------:R-:W1:Y:S02]  /*8ec0*/  MUFU.EX2 R177, R177 ;  /* 0x000000b100b17308 */ /* 0x000e640000000800 */
[----:B------:R-:W2:Y:S06]  /*8ed0*/  SHFL.BFLY PT, R187, R8, 0x2, 0x1f ;  /* 0x0c401f0008bb7f89 */ /* 0x000eac00000e0000 */
[----:B------:R-:W4:Y:S01]  /*8ee0*/  MUFU.EX2 R180, R180 ;  /* 0x000000b400b47308 */ /* 0x000f220000000800 */
[-C--:B---3--:R-:W-:Y:S01]  /*8ef0*/  FMUL.FTZ R24, R24, R178.reuse ;  /* 0x000000b218187220 */ /* 0x088fe20000410000 */
[-C--:B------:R-:W-:Y:S01]  /*8f00*/  FMUL.FTZ R25, R25, R178.reuse ;  /* 0x000000b219197220 */ /* 0x080fe20000410000 */
[-C--:B------:R-:W-:Y:S01]  /*8f10*/  FMUL.FTZ R28, R28, R178.reuse ;  /* 0x000000b21c1c7220 */ /* 0x080fe20000410000 */
[-C--:B------:R-:W-:Y:S01]  /*8f20*/  FMUL.FTZ R29, R29, R178.reuse ;  /* 0x000000b21d1d7220 */ /* 0x080fe20000410000 */
[-C--:B------:R-:W-:Y:S01]  /*8f30*/  FMUL.FTZ R32, R32, R178.reuse ;  /* 0x000000b220207220 */ /* 0x080fe20000410000 */
[-C--:B------:R-:W-:Y:S01]  /*8f40*/  FMUL.FTZ R33, R33, R178.reuse ;  /* 0x000000b221217220 */ /* 0x080fe20000410000 */
[-C--:B------:R-:W-:Y:S01]  /*8f50*/  FMUL.FTZ R36, R36, R178.reuse ;  /* 0x000000b224247220 */ /* 0x080fe20000410000 */
[----:B------:R3:W-:Y:S01]  /*8f60*/  MUFU.EX2 R161, R183 ;  /* 0x000000b700a17308 */ /* 0x0007e20000000800 */
[----:B-1----:R-:W-:Y:S01]  /*8f70*/  FFMA.FTZ R5, R178, R5, R177 ;  /* 0x00000005b2057223 */ /* 0x002fe200000100b1 */
[-C--:B------:R-:W-:Y:S01]  /*8f80*/  FMUL.FTZ R37, R37, R178.reuse ;  /* 0x000000b225257220 */ /* 0x080fe20000410000 */
[-C--:B------:R-:W-:Y:S01]  /*8f90*/  FMUL.FTZ R40, R40, R178.reuse ;  /* 0x000000b228287220 */ /* 0x080fe20000410000 */
[-C--:B------:R-:W-:Y:S01]  /*8fa0*/  FMUL.FTZ R41, R41, R178.reuse ;  /* 0x000000b229297220 */ /* 0x080fe20000410000 */
[-C--:B------:R-:W-:Y:S01]  /*8fb0*/  FMUL.FTZ R44, R44, R178.reuse ;  /* 0x000000b22c2c7220 */ /* 0x080fe20000410000 */
[-C--:B------:R-:W-:Y:S01]  /*8fc0*/  FMUL.FTZ R45, R45, R178.reuse ;  /* 0x000000b22d2d7220 */ /* 0x080fe20000410000 */
[----:B------:R-:W-:Y:S01]  /*8fd0*/  FMUL.FTZ R48, R48, R178 ;  /* 0x000000b230307220 */ /* 0x000fe20000410000 */
[----:B------:R-:W-:Y:S01]  /*8fe0*/  MUFU.EX2 R179, R205 ;  /* 0x000000cd00b37308 */ /* 0x000fe20000000800 */
[----:B---3--:R-:W-:Y:S01]  /*8ff0*/  FFMA.FTZ R183, R210, UR10, -R198 ;  /* 0x0000000ad2b77c23 */ /* 0x008fe200080108c6 */
[----:B--2---:R-:W-:Y:S01]  /*9000*/  FMNMX.FTZ R191, R8, R187, !PT ;  /* 0x000000bb08bf7209 */ /* 0x004fe20007810000 */
[----:B------:R-:W-:-:S02]  /*9010*/  IMAD.U32 R210, RZ, RZ, UR26 ;  /* 0x0000001affd27e24 */ /* 0x000fc4000f8e00ff */
[----:B------:R-:W-:Y:S01]  /*9020*/  FFMA.FTZ R187, R209, UR10, -R198 ;  /* 0x0000000ad1bb7c23 */ /* 0x000fe200080108c6 */
[-C--:B------:R-:W-:Y:S01]  /*9030*/  FMUL.FTZ R49, R49, R178.reuse ;  /* 0x000000b231317220 */ /* 0x080fe20000410000 */
[-C--:B------:R-:W-:Y:S01]  /*9040*/  FMUL.FTZ R52, R52, R178.reuse ;  /* 0x000000b234347220 */ /* 0x080fe20000410000 */
[----:B------:R-:W1:Y:S01]  /*9050*/  SHFL.BFLY PT, R8, R191, 0x1, 0x1f ;  /* 0x0c201f00bf087f89 */ /* 0x000e6200000e0000 */
        /* <DEDUP_REMOVED lines=23> */
[----:B-1----:R-:W-:Y:S01]  /*91d0*/  FMNMX.FTZ R8, R191, R8, !PT ;  /* 0x00000008bf087209 */ /* 0x002fe20007810000 */
[----:B------:R-:W-:Y:S01]  /*91e0*/  MUFU.EX2 R160, R160 ;  /* 0x000000a000a07308 */ /* 0x000fe20000000800 */
[-C--:B------:R-:W-:Y:S01]  /*91f0*/  FMUL.FTZ R93, R93, R178.reuse ;  /* 0x000000b25d5d7220 */ /* 0x080fe20000410000 */
[-C--:B------:R-:W-:Y:S01]  /*9200*/  FMUL.FTZ R96, R96, R178.reuse ;  /* 0x000000b260607220 */ /* 0x080fe20000410000 */
[-C--:B------:R-:W-:Y:S01]  /*9210*/  FMUL.FTZ R97, R97, R178.reuse ;  /* 0x000000b261617220 */ /* 0x080fe20000410000 */
[C---:B------:R-:W-:Y:S01]  /*9220*/  FADD.FTZ R13, -R8.reuse, R13 ;  /* 0x0000000d080d7221 */ /* 0x040fe20000010100 */
[----:B------:R-:W-:Y:S01]  /*9230*/  FMUL.FTZ R197, R8, UR10 ;  /* 0x0000000a08c57c20 */ /* 0x000fe20008410000 */
[-C--:B------:R-:W-:Y:S01]  /*9240*/  FMUL.FTZ R100, R100, R178.reuse ;  /* 0x000000b264647220 */ /* 0x080fe20000410000 */
[----:B------:R-:W-:Y:S01]  /*9250*/  FMUL.FTZ R101, R101, R178 ;  /* 0x000000b265657220 */ /* 0x000fe20000410000 */
[----:B------:R-:W-:Y:S01]  /*9260*/  FMUL.FTZ R13, R13, UR10 ;  /* 0x0000000a0d0d7c20 */ /* 0x000fe20008410000 */
[--C-:B------:R-:W-:Y:S01]  /*9270*/  FFMA.FTZ R14, R14, UR10, -R197.reuse ;  /* 0x0000000a0e0e7c23 */ /* 0x100fe200080108c5 */
[--C-:B------:R-:W-:Y:S01]  /*9280*/  FFMA.FTZ R193, R11, UR10, -R197.reuse ;  /* 0x0000000a0bc17c23 */ /* 0x100fe200080108c5 */
[--C-:B------:R-:W-:Y:S01]  /*9290*/  FFMA.FTZ R15, R15, UR10, -R197.reuse ;  /* 0x0000000a0f0f7c23 */ /* 0x100fe200080108c5 */
[--C-:B------:R-:W-:Y:S01]  /*92a0*/  FFMA.FTZ R20, R20, UR10, -R197.reuse ;  /* 0x0000000a14147c23 */ /* 0x100fe200080108c5 */
[----:B------:R1:W-:Y:S01]  /*92b0*/  MUFU.EX2 R191, R195 ;  /* 0x000000c300bf7308 */ /* 0x0003e20000000800 */
[--C-:B------:R-:W-:Y:S01]  /*92c0*/  FFMA.FTZ R21, R21, UR10, -R197.reuse ;  /* 0x0000000a15157c23 */ /* 0x100fe200080108c5 */
[--C-:B------:R-:W-:Y:S01]  /*92d0*/  FFMA.FTZ R22, R22, UR10, -R197.reuse ;  /* 0x0000000a16167c23 */ /* 0x100fe200080108c5 */
[----:B------:R-:W-:Y:S01]  /*92e0*/  IADD3 R11, -R23, 0xb, RZ ;  /* 0x0000000b170b7810 */ /* 0x000fe20007ffe1ff */
[--C-:B------:R-:W-:Y:S01]  /*92f0*/  FFMA.FTZ R198, R153, UR10, -R197.reuse ;  /* 0x0000000a99c67c23 */ /* 0x100fe200080108c5 */
[--C-:B------:R-:W-:Y:S01]  /*9300*/  FFMA.FTZ R199, R154, UR10, -R197.reuse ;  /* 0x0000000a9ac77c23 */ /* 0x100fe200080108c5 */
[--C-:B------:R-:W-:Y:S01]  /*9310*/  FFMA.FTZ R204, R155, UR10, -R197.reuse ;  /* 0x0000000a9bcc7c23 */ /* 0x100fe200080108c5 */
[--C-:B------:R-:W-:Y:S01]  /*9320*/  FFMA.FTZ R203, R156, UR10, -R197.reuse ;  /* 0x0000000a9ccb7c23 */ /* 0x100fe200080108c5 */
[----:B------:R-:W-:Y:S01]  /*9330*/  MUFU.EX2 R13, R13 ;  /* 0x0000000d000d7308 */ /* 0x000fe20000000800 */
[----:B-1----:R-:W-:Y:S01]  /*9340*/  FFMA.FTZ R195, R152, UR10, -R197 ;  /* 0x0000000a98c37c23 */ /* 0x002fe200080108c5 */
[----:B------:R-:W-:-:S02]  /*9350*/  @!P2 VIADD R152, R210, 0x22840 ;  /* 0x00022840d298a836 */ /* 0x000fc40000000000 */
[--C-:B------:R-:W-:Y:S01]  /*9360*/  FFMA.FTZ R165, R165, UR10, -R197.reuse ;  /* 0x0000000aa5a57c23 */ /* 0x100fe200080108c5 */
[--C-:B------:R-:W-:Y:S01]  /*9370*/  FFMA.FTZ R208, R166, UR10, -R197.reuse ;  /* 0x0000000aa6d07c23 */ /* 0x100fe200080108c5 */
[--C-:B------:R-:W-:Y:S01]  /*9380*/  FFMA.FTZ R167, R167, UR10, -R197.reuse ;  /* 0x0000000aa7a77c23 */ /* 0x100fe200080108c5 */
[--C-:B------:R-:W-:Y:S01]  /*9390*/  FFMA.FTZ R212, R168, UR10, -R197.reuse ;  /* 0x0000000aa8d47c23 */ /* 0x100fe200080108c5 */
[----:B------:R-:W-:Y:S01]  /*93a0*/  @!P2 PRMT R152, RZ, 0x654, R152 ;  /* 0x00000654ff98a816 */ /* 0x000fe20000000098 */
[----:B------:R-:W1:Y:S01]  /*93b0*/  MUFU.EX2 R14, R14 ;  /* 0x0000000e000e7308 */ /* 0x000e620000000800 */
[----:B------:R2:W-:Y:S06]  /*93c0*/  BAR.ARV R11, 0x100 ;  /* 0x0004000b0000751d */ /* 0x0005ec0000002000 */
[----:B------:R4:W-:Y:S01]  /*93d0*/  @!P2 SYNCS.ARRIVE.TRANS64.RED.A1T0 RZ, [R152+URZ], RZ ;  /* 0x000000ff98ffa9a7 */ /* 0x0009e2000810043f */
[----:B------:R-:W3:Y:S01]  /*93e0*/  MUFU.EX2 R193, R193 ;  /* 0x000000c100c17308 */ /* 0x000ee20000000800 */
[--C-:B------:R-:W-:Y:S01]  /*93f0*/  FFMA.FTZ R169, R169, UR10, -R197.reuse ;  /* 0x0000000aa9a97c23 */ /* 0x100fe200080108c5 */
[--C-:B------:R-:W-:Y:S01]  /*9400*/  FFMA.FTZ R214, R170, UR10, -R197.reuse ;  /* 0x0000000aaad67c23 */ /* 0x100fe200080108c5 */
[--C-:B------:R-:W-:Y:S01]  /*9410*/  FFMA.FTZ R171, R171, UR10, -R197.reuse ;  /* 0x0000000aabab7c23 */ /* 0x100fe200080108c5 */
[--C-:B------:R-:W-:Y:S01]  /*9420*/  FFMA.FTZ R216, R172, UR10, -R197.reuse ;  /* 0x0000000aacd87c23 */ /* 0x100fe200080108c5 */
[--C-:B------:R-:W-:Y:S01]  /*9430*/  FFMA.FTZ R173, R173, UR10, -R197.reuse ;  /* 0x0000000aadad7c23 */ /* 0x100fe200080108c5 */
[----:B------:R-:W-:Y:S01]  /*9440*/  FFMA.FTZ R174, R174, UR10, -R197 ;  /* 0x0000000aaeae7c23 */ /* 0x000fe200080108c5 */
[----:B----4-:R-:W-:Y:S01]  /*9450*/  FADD.FTZ R152, R180, R5 ;  /* 0x00000005b4987221 */ /* 0x010fe20000010000 */
[----:B------:R-:W4:Y:S01]  /*9460*/  MUFU.EX2 R15, R15 ;  /* 0x0000000f000f7308 */ /* 0x000f220000000800 */
[----:B-1----:R-:W-:Y:S01]  /*9470*/  FFMA.FTZ R4, R13, R4, R14 ;  /* 0x000000040d047223 */ /* 0x002fe2000001000e */
[----:B------:R-:W-:Y:S01]  /*9480*/  FFMA.FTZ R175, R175, UR10, -R197 ;  /* 0x0000000aafaf7c23 */ /* 0x000fe200080108c5 */
[----:B------:R-:W-:Y:S01]  /*9490*/  FADD.FTZ R5, R179, R152 ;  /* 0x00000098b3057221 */ /* 0x000fe20000010000 */
[-C--:B------:R-:W-:Y:S01]  /*94a0*/  FMUL.FTZ R104, R104, R178.reuse ;  /* 0x000000b268687220 */ /* 0x080fe20000410000 */
[-C--:B------:R-:W-:Y:S01]  /*94b0*/  FMUL.FTZ R105, R105, R178.reuse ;  /* 0x000000b269697220 */ /* 0x080fe20000410000 */
[-C--:B------:R-:W-:Y:S01]  /*94c0*/  FMUL.FTZ R108, R108, R178.reuse ;  /* 0x000000b26c6c7220 */ /* 0x080fe20000410000 */
[----:B------:R-:W-:Y:S01]  /*94d0*/  FADD.FTZ R152, R182, R5 ;  /* 0x00000005b6987221 */ /* 0x000fe20000010000 */
[----:B------:R-:W1:Y:S01]  /*94e0*/  MUFU.EX2 R20, R20 ;  /* 0x0000001400147308 */ /* 0x000e620000000800 */
[----:B---3--:R-:W-:Y:S01]  /*94f0*/  FADD.FTZ R4, R193, R4 ;  /* 0x00000004c1047221 */ /* 0x008fe20000010000 */
[-C--:B------:R-:W-:Y:S01]  /*9500*/  FMUL.FTZ R109, R109, R178.reuse ;  /* 0x000000b26d6d7220 */ /* 0x080fe20000410000 */
[----:B------:R-:W-:Y:S01]  /*9510*/  FADD.FTZ R5, R157, R152 ;  /* 0x000000989d057221 */ /* 0x000fe20000010000 */
[-C--:B------:R-:W-:Y:S01]  /*9520*/  FMUL.FTZ R112, R112, R178.reuse ;  /* 0x000000b270707220 */ /* 0x080fe20000410000 */
[-C--:B------:R-:W-:Y:S01]  /*9530*/  FMUL.FTZ R113, R113, R178.reuse ;  /* 0x000000b271717220 */ /* 0x080fe20000410000 */
[-C--:B------:R-:W-:Y:S01]  /*9540*/  FMUL.FTZ R116, R116, R178.reuse ;  /* 0x000000b274747220 */ /* 0x080fe20000410000 */
[----:B------:R-:W-:Y:S01]  /*9550*/  FADD.FTZ R152, R158, R5 ;  /* 0x000000059e987221 */ /* 0x000fe20000010000 */
[----:B------:R-:W3:Y:S01]  /*9560*/  MUFU.EX2 R21, R21 ;  /* 0x0000001500157308 */ /* 0x000ee20000000800 */
[----:B----4-:R-:W-:Y:S01]  /*9570*/  FADD.FTZ R153, R15, R4 ;  /* 0x000000040f997221 */ /* 0x010fe20000010000 */
[-C--:B------:R-:W-:Y:S01]  /*9580*/  FMUL.FTZ R117, R117, R178.reuse ;  /* 0x000000b275757220 */ /* 0x080fe20000410000 */
[----:B------:R-:W-:Y:S01]  /*9590*/  FADD.FTZ R5, R159, R152 ;  /* 0x000000989f057221 */ /* 0x000fe20000010000 */
[-C--:B------:R-:W-:Y:S01]  /*95a0*/  FMUL.FTZ R120, R120, R178.reuse ;  /* 0x000000b278787220 */ /* 0x080fe20000410000 */
[-C--:B------:R-:W-:Y:S01]  /*95b0*/  FMUL.FTZ R121, R121, R178.reuse ;  /* 0x000000b279797220 */ /* 0x080fe20000410000 */
[-C--:B------:R-:W-:Y:S01]  /*95c0*/  FMUL.FTZ R124, R124, R178.reuse ;  /* 0x000000b27c7c7220 */ /* 0x080fe20000410000 */
[----:B------:R-:W-:Y:S01]  /*95d0*/  FADD.FTZ R152, R160, R5 ;  /* 0x00000005a0987221 */ /* 0x000fe20000010000 */
[----:B------:R-:W4:Y:S01]  /*95e0*/  MUFU.EX2 R22, R22 ;  /* 0x0000001600167308 */ /* 0x000f220000000800 */
[----:B-1----:R-:W-:Y:S01]  /*95f0*/  FADD.FTZ R4, R20, R153 ;  /* 0x0000009914047221 */ /* 0x002fe20000010000 */
[-C--:B------:R-:W-:Y:S01]  /*9600*/  FMUL.FTZ R125, R125, R178.reuse ;  /* 0x000000b27d7d7220 */ /* 0x080fe20000410000 */
[----:B------:R-:W-:Y:S01]  /*9610*/  FADD.FTZ R5, R161, R152 ;  /* 0x00000098a1057221 */ /* 0x000fe20000010000 */
        /* <DEDUP_REMOVED lines=15> */
[----:B------:R-:W-:Y:S01]  /*9710*/  FMUL.FTZ R149, R149, R178 ;  /* 0x000000b295957220 */ /* 0x000fe20000410000 */
        /* <DEDUP_REMOVED lines=37> */
[----:B----4-:R-:W-:Y:S01]  /*9970*/  FFMA.FTZ R206, R164, UR10, -R197 ;  /* 0x0000000aa4ce7c23 */ /* 0x010fe200080108c5 */
[----:B---3--:R-:W-:Y:S01]  /*9980*/  FADD.FTZ R4, R204, R153 ;  /* 0x00000099cc047221 */ /* 0x008fe20000010000 */
[----:B------:R-:W-:Y:S01]  /*9990*/  FFMA.FTZ R197, R176, UR10, -R197 ;  /* 0x0000000ab0c57c23 */ /* 0x000fe200080108c5 */
        /* <DEDUP_REMOVED lines=47> */
[----:B------:R-:W-:Y:S01]  /*9c90*/  FMUL.FTZ R151, R151, R13 ;  /* 0x0000000d97977220 */ /* 0x000fe20000410000 */
[----:B------:R-:W-:-:S02]  /*9ca0*/  F2FP.BF16.F32.PACK_AB R156, R158, R157 ;  /* 0x0000009d9e9c723e */ /* 0x000fc400000010ff */
[----:B------:R-:W-:Y:S02]  /*9cb0*/  F2FP.BF16.F32.PACK_AB R158, R160, R159 ;  /* 0x0000009fa09e723e */ /* 0x000fe400000010ff */
[----:B------:R-:W3:Y:S01]  /*9cc0*/  MUFU.EX2 R183, R183 ;  /* 0x000000b700b77308 */ /* 0x000ee20000000800 */
[----:B----4-:R-:W-:Y:S01]  /*9cd0*/  FADD.FTZ R152, R186, R5 ;  /* 0x00000005ba987221 */ /* 0x010fe20000010000 */
[----:B------:R-:W-:Y:S02]  /*9ce0*/  F2FP.BF16.F32.PACK_AB R160, R162, R161 ;  /* 0x000000a1a2a0723e */ /* 0x000fe400000010ff */
[----:B------:R-:W-:Y:S02]  /*9cf0*/  F2FP.BF16.F32.PACK_AB R162, R184, R163 ;  /* 0x000000a3b8a2723e */ /* 0x000fe400000010ff */
[----:B------:R-:W-:Y:S02]  /*9d00*/  F2FP.BF16.F32.PACK_AB R154, R182, R179 ;  /* 0x000000b3b69a723e */ /* 0x000fe400000010ff */
[----:B------:R-:W4:Y:S01]  /*9d10*/  MUFU.EX2 R167, R167 ;  /* 0x000000a700a77308 */ /* 0x000f220000000800 */
[----:B-1----:R-:W-:Y:S01]  /*9d20*/  FADD.FTZ R4, R208, R153 ;  /* 0x00000099d0047221 */ /* 0x002fe20000010000 */
[----:B------:R-:W-:-:S02]  /*9d30*/  F2FP.BF16.F32.PACK_AB R155, R20, R15 ;  /* 0x0000000f149b723e */ /* 0x000fc400000010ff */
[----:B------:R-:W-:Y:S02]  /*9d40*/  F2FP.BF16.F32.PACK_AB R157, R22, R21 ;  /* 0x00000015169d723e */ /* 0x000fe400000010ff */
[----:B------:R-:W-:Y:S02]  /*9d50*/  F2FP.BF16.F32.PACK_AB R159, R198, R195 ;  /* 0x000000c3c69f723e */ /* 0x000fe400000010ff */
[----:B------:R-:W1:Y:S01]  /*9d60*/  MUFU.EX2 R188, R188 ;  /* 0x000000bc00bc7308 */ /* 0x000e620000000800 */
[----:B---3--:R-:W-:Y:S01]  /*9d70*/  FADD.FTZ R5, R183, R152 ;  /* 0x00000098b7057221 */ /* 0x008fe20000010000 */
[----:B------:R-:W-:Y:S02]  /*9d80*/  F2FP.BF16.F32.PACK_AB R161, R204, R199 ;  /* 0x000000c7cca1723e */ /* 0x000fe400000010ff */
[----:B------:R-:W-:Y:S02]  /*9d90*/  F2FP.BF16.F32.PACK_AB R163, R206, R203 ;  /* 0x000000cbcea3723e */ /* 0x000fe400000010ff */
[----:B------:R-:W-:-:S02]  /*9da0*/  F2FP.BF16.F32.PACK_AB R165, R208, R165 ;  /* 0x000000a5d0a5723e */ /* 0x000fc400000010ff */
        /* <DEDUP_REMOVED lines=18> */
[----:B-1----:R-:W-:Y:S01]  /*9ed0*/  FADD.FTZ R5, R187, R152 ;  /* 0x00000098bb057221 */ /* 0x002fe20000010000 */
[----:B------:R-:W-:-:S06]  /*9ee0*/  F2FP.BF16.F32.PACK_AB R152, R180, R177 ;  /* 0x000000b1b498723e */ /* 0x000fcc00000010ff */
[----:B------:R-:W1:Y:S01]  /*9ef0*/  MUFU.EX2 R216, R216 ;  /* 0x000000d800d87308 */ /* 0x000e620000000800 */
[----:B---3--:R-:W-:-:S07]  /*9f00*/  FADD.FTZ R153, R171, R4 ;  /* 0x00000004ab997221 */ /* 0x008fce0000010000 */
[----:B------:R-:W3:Y:S01]  /*9f10*/  MUFU.EX2 R189, R189 ;  /* 0x000000bd00bd7308 */ /* 0x000ee20000000800 */
[C---:B----4-:R-:W-:Y:S01]  /*9f20*/  FADD.FTZ R164, R192.reuse, R5 ;  /* 0x00000005c0a47221 */ /* 0x050fe20000010000 */
[----:B------:R-:W-:-:S06]  /*9f30*/  F2FP.BF16.F32.PACK_AB R170, R192, R187 ;  /* 0x000000bbc0aa723e */ /* 0x000fcc00000010ff */
[----:B------:R-:W4:Y:S01]  /*9f40*/  MUFU.EX2 R173, R173 ;  /* 0x000000ad00ad7308 */ /* 0x000f220000000800 */
[C---:B-1----:R-:W-:Y:S01]  /*9f50*/  FADD.FTZ R4, R216.reuse, R153 ;  /* 0x00000099d8047221 */ /* 0x042fe20000010000 */
[----:B------:R-:W-:Y:S02]  /*9f60*/  F2FP.BF16.F32.PACK_AB R153, R193, R14 ;  /* 0x0000000ec199723e */ /* 0x000fe400000010ff */
[----:B------:R-:W-:-:S04]  /*9f70*/  F2FP.BF16.F32.PACK_AB R171, R216, R171 ;  /* 0x000000abd8ab723e */ /* 0x000fc800000010ff */
[----:B------:R-:W1:Y:S01]  /*9f80*/  MUFU.EX2 R194, R194 ;  /* 0x000000c200c27308 */ /* 0x000e620000000800 */
[----:B---3--:R-:W-:Y:S01]  /*9f90*/  FADD.FTZ R5, R189, R164 ;  /* 0x000000a4bd057221 */ /* 0x008fe20000010000 */
[----:B------:R-:W-:-:S06]  /*9fa0*/  F2FP.BF16.F32.PACK_AB R164, R186, R181 ;  /* 0x000000b5baa4723e */ /* 0x000fcc00000010ff */
[----:B------:R-:W3:Y:S01]  /*9fb0*/  MUFU.EX2 R176, R174 ;  /* 0x000000ae00b07308 */ /* 0x000ee20000000800 */
[----:B----4-:R-:W-:-:S07]  /*9fc0*/  FADD.FTZ R13, R173, R4 ;  /* 0x00000004ad0d7221 */ /* 0x010fce0000010000 */
[----:B------:R-:W4:Y:S01]  /*9fd0*/  MUFU.EX2 R175, R175 ;  /* 0x000000af00af7308 */ /* 0x000f220000000800 */
[C---:B-1----:R-:W-:Y:S01]  /*9fe0*/  FADD.FTZ R168, R194.reuse, R5 ;  /* 0x00000005c2a87221 */ /* 0x042fe20000010000 */
[----:B------:R-:W-:-:S03]  /*9ff0*/  F2FP.BF16.F32.PACK_AB R172, R194, R189 ;  /* 0x000000bdc2ac723e */ /* 0x000fc600000010ff */
[----:B------:R-:W-:Y:S01]  /*a000*/  FADD.FTZ R5, R191, R168 ;  /* 0x000000a8bf057221 */ /* 0x000fe20000010000 */
[----:B------:R-:W-:Y:S02]  /*a010*/  F2FP.BF16.F32.PACK_AB R168, R190, R185 ;  /* 0x000000b9bea8723e */ /* 0x000fe400000010ff */
[----:B------:R-:W1:Y:S01]  /*a020*/  MUFU.EX2 R196, R196 ;  /* 0x000000c400c47308 */ /* 0x000e620000000800 */
[C---:B---3--:R-:W-:Y:S01]  /*a030*/  FADD.FTZ R4, R176.reuse, R13 ;  /* 0x0000000db0047221 */ /* 0x048fe20000010000 */
[----:B------:R-:W-:-:S06]  /*a040*/  F2FP.BF16.F32.PACK_AB R173, R176, R173 ;  /* 0x000000adb0ad723e */ /* 0x000fcc00000010ff */
[----:B------:R-:W3:Y:S01]  /*a050*/  MUFU.EX2 R178, R197 ;  /* 0x000000c500b27308 */ /* 0x000ee20000000800 */
[----:B----4-:R-:W-:Y:S01]  /*a060*/  FADD.FTZ R13, R175, R4 ;  /* 0x00000004af0d7221 */ /* 0x010fe20000010000 */
[C---:B-1----:R-:W-:Y:S01]  /*a070*/  FADD.FTZ R5, R196.reuse, R5 ;  /* 0x00000005c4057221 */ /* 0x042fe20000010000 */
[----:B------:R-:W-:Y:S02]  /*a080*/  F2FP.BF16.F32.PACK_AB R174, R196, R191 ;  /* 0x000000bfc4ae723e */ /* 0x000fe400000010ff */
[C---:B---3--:R-:W-:Y:S01]  /*a090*/  FADD.FTZ R4, R178.reuse, R13 ;  /* 0x0000000db2047221 */ /* 0x048fe20000010000 */
[----:B------:R-:W-:Y:S01]  /*a0a0*/  F2FP.BF16.F32.PACK_AB R175, R178, R175 ;  /* 0x000000afb2af723e */ /* 0x000fe200000010ff */
[----:B--2---:R-:W-:Y:S06]  /*a0b0*/  @!P0 BRA `(.L_x_8572) ;  /* 0x0000000000048947 */ /* 0x004fec0003800000 */
[----:B------:R-:W-:Y:S01]  /*a0c0*/  BPT.TRAP 0x1 ;  /* 0x000000040000795c */ /* 0x000fe20000300000 */
.L_x_8572:
[----:B------:R1:W2:Y:S01]  /*a0d0*/  SYNCS.PHASECHK.TRANS64.TRYWAIT P2, [UR26+0x22850], R7 ;  /* 0x02285007ff0075a7 */ /* 0x0002a2000804015a */
[----:B------:R-:W-:Y:S05]  /*a0e0*/  @!P0 BRA `(.L_x_8573) ;  /* 0x0000000000048947 */ /* 0x000fea0003800000 */
[----:B------:R-:W-:Y:S01]  /*a0f0*/  BPT.TRAP 0x1 ;  /* 0x000000040000795c */ /* 0x000fe20000300000 */
.L_x_8573:
[----:B--2---:R-:W-:Y:S05]  /*a100*/  @P2 BRA `(.L_x_8574) ;  /* 0x0000000000082947 */ /* 0x004fea0003800000 */
[----:B------:R-:W2:Y:S02]  /*a110*/  SYNCS.PHASECHK.TRANS64.TRYWAIT P2, [UR26+0x22850], R7 ;  /* 0x02285007ff0075a7 */ /* 0x000ea4000804015a */
[----:B--2---:R-:W-:Y:S05]  /*a120*/  @!P2 BRA `(.L_x_8575) ;  /* 0x0000008c00c4a947 */ /* 0x004fea0003800000 */
.L_x_8574:
[----:B-12---:R-:W-:Y:S01]  /*a130*/  VIADD R7, R23, 0x8 ;  /* 0x0000000817077836 */ /* 0x006fe20000000000 */
[----:B------:R-:W-:Y:S01]  /*a140*/  UIMAD UR11, UR39, 0xc00, UR21 ;  /* 0x00000c00270b78a4 */ /* 0x000fe2000f8e0215 */
[----:B------:R-:W1:Y:S01]  /*a150*/  S2R R13, SR_TID.X ;  /* 0x00000000000d7919 */ /* 0x000e620000002100 */
[----:B------:R-:W-:Y:S01]  /*a160*/  UMOV UR7, 0x40000040 ;  /* 0x4000004000077882 */ /* 0x000fe20000000000 */
[----:B------:R-:W-:Y:S01]  /*a170*/  IMAD.MOV.U32 R204, RZ, RZ, R9 ;  /* 0x000000ffffcc7224 */ /* 0x000fe200078e0009 */
[----:B------:R2:W-:Y:S06]  /*a180*/  BAR.SYNC.DEFER_BLOCKING R7, 0x100 ;  /* 0x000400070000751d */ /* 0x0005ec0000010000 */
[----:B------:R-:W-:Y:S01]  /*a190*/  UMOV UR6, UR11 ;  /* 0x0000000b00067c82 */ /* 0x000fe20008000000 */
[----:B------:R-:W-:Y:S01]  /*a1a0*/  WARPGROUP.ARRIVE ;  /* 0x00000000000079c5 */ /* 0x000fe20000000000 */
[----:B-1----:R-:W-:Y:S01]  /*a1b0*/  LOP3.LUT P2, RZ, R13, 0x7f, RZ, 0xc0, !PT ;  /* 0x0000007f0dff7812 */ /* 0x002fe2000784c0ff */
[----:B------:R-:W-:-:S04]  /*a1c0*/  IMAD.MOV.U32 R13, RZ, RZ, R8 ;  /* 0x000000ffff0d7224 */ /* 0x000fc800078e0008 */
[----:B------:R-:W-:Y:S01]  /*a1d0*/  HGMMA.64x256x16.F32.BF16 R24, R152, gdesc[UR4].tnspB, R24, gsb0 ;  /* 0x43e0000498187df0 */ /* 0x000fe20008001818 */
[----:B------:R-:W-:Y:S01]  /*a1e0*/  UIADD3 UR6, UR11, 0x80, URZ ;  /* 0x000000800b067890 */ /* 0x000fe2000fffe03f */
[----:B------:R-:W-:-:S06]  /*a1f0*/  UMOV UR7, 0x40000040 ;  /* 0x4000004000077882 */ /* 0x000fcc0000000000 */
[----:B------:R-:W-:-:S05]  /*a200*/  @!P2 VIADD R210, R210, 0x22860 ;  /* 0x00022860d2d2a836 */ /* 0x000fca0000000000 */
        /* <DEDUP_REMOVED lines=31> */
[----:B--2---:R-:W-:-:S07]  /*a400*/  IMAD.MOV.U32 R7, RZ, RZ, R12 ;  /* 0x000000ffff077224 */ /* 0x004fce00078e000c */
.L_x_8567:
[----:B------:R-:W-:-:S13]  /*a410*/  ISETP.GE.AND P1, PT, R7, UR40, PT ;  /* 0x0000002807007c0c */ /* 0x000fda000bf26270 */
[----:B------:R-:W-:Y:S05]  /*a420*/  @!P1 BRA `(.L_x_8577) ;  /* 0x0000003400589947 */ /* 0x000fea0003800000 */
[----:B------:R-:W-:Y:S01]  /*a430*/  IMAD.MOV.U32 R15, RZ, RZ, R8 ;  /* 0x000000ffff0f7224 */ /* 0x000fe200078e0008 */
[----:B------:R-:W-:Y:S01]  /*a440*/  ULDC UR23, c[0x0][0x9e4] ;  /* 0x0002790000177ab9 */ /* 0x000fe20000000800 */
[----:B------:R-:W-:Y:S01]  /*a450*/  IMAD.MOV.U32 R14, RZ, RZ, R9 ;  /* 0x000000ffff0e7224 */ /* 0x000fe200078e0009 */
[----:B------:R-:W-:Y:S01]  /*a460*/  ULDC UR26, c[0x0][0x988] ;  /* 0x00026200001a7ab9 */ /* 0x000fe20000000800 */
[----:B------:R-:W-:Y:S01]  /*a470*/  IMAD.IADD R13, R0, 0x1, R6 ;  /* 0x00000001000d7824 */ /* 0x000fe200078e0206 */
[----:B------:R-:W-:Y:S01]  /*a480*/  ULDC UR24, c[0x0][0x9d8] ;  /* 0x0002760000187ab9 */ /* 0x000fe20000000800 */
[----:B------:R-:W-:-:S05]  /*a490*/  ULDC UR25, c[0x0][0x9e0] ;  /* 0x0002780000197ab9 */ /* 0x000fca0000000800 */
.L_x_8594:
[----:B------:R-:W-:-:S04]  /*a4a0*/  UIADD3 UR39, UR39, 0x1, URZ ;  /* 0x0000000127277890 */ /* 0x000fc8000fffe03f */
[----:B------:R-:W-:-:S04]  /*a4b0*/  UISETP.NE.AND UP0, UPT, UR39, 0x2, UPT ;  /* 0x000000022700788c */ /* 0x000fc8000bf05270 */
[----:B------:R-:W-:Y:S02]  /*a4c0*/  USEL UR6, URZ, 0x1, UP0 ;  /* 0x000000013f067887 */ /* 0x000fe40008000000 */
[----:B------:R-:W-:Y:S02]  /*a4d0*/  USEL UR39, UR39, URZ, UP0 ;  /* 0x0000003f27277287 */ /* 0x000fe40008000000 */
[----:B------:R-:W-:Y:S01]  /*a4e0*/  ULOP3.LUT UR38, UR38, UR6, URZ, 0x3c, !UPT ;  /* 0x0000000626267292 */ /* 0x000fe2000f8e3c3f */
[----:B------:R-:W-:Y:S11]  /*a4f0*/  @!P0 BRA `(.L_x_8578) ;  /* 0x0000000000048947 */ /* 0x000ff60003800000 */
[----:B------:R-:W-:Y:S01]  /*a500*/  BPT.TRAP 0x1 ;  /* 0x000000040000795c */ /* 0x000fe20000300000 */
.L_x_8578:
[----:B------:R-:W-:Y:S01]  /*a510*/  ULEA UR27, UR39, UR46, 0x3 ;  /* 0x0000002e271b7291 */ /* 0x000fe2000f8e183f */
[----:B------:R-:W-:-:S05]  /*a520*/  IMAD.U32 R12, RZ, RZ, UR38 ;  /* 0x00000026ff0c7e24 */ /* 0x000fca000f8e00ff */
[----:B------:R-:W-:-:S04]  /*a530*/  SHF.L.U32 R12, R12, 0x1f, RZ ;  /* 0x0000001f0c0c7819 */ /* 0x000fc800000006ff */
[----:B------:R1:W2:Y:S01]  /*a540*/  SYNCS.PHASECHK.TRANS64.TRYWAIT P1, [UR27+0x22830], R12 ;  /* 0x0228300cff0075a7 */ /* 0x0002a2000802015b */
[----:B------:R-:W-:Y:S05]  /*a550*/  @!P0 BRA `(.L_x_8579) ;  /* 0x0000000000048947 */ /* 0x000fea0003800000 */
[----:B------:R-:W-:Y:S01]  /*a560*/  BPT.TRAP 0x1 ;  /* 0x000000040000795c */ /* 0x000fe20000300000 */
.L_x_8579:
[----:B--2---:R-:W-:Y:S05]  /*a570*/  @P1 BRA `(.L_x_8580) ;  /* 0x0000000000081947 */ /* 0x004fea0003800000 */
[----:B------:R-:W2:Y:S02]  /*a580*/  SYNCS.PHASECHK.TRANS64.TRYWAIT P1, [UR27+0x22830], R12 ;  /* 0x0228300cff0075a7 */ /* 0x000ea4000802015b */
[----:B--2---:R-:W-:Y:S05]  /*a590*/  @!P1 BRA `(.L_x_8581) ;  /* 0x0000008800bc9947 */ /* 0x004fea0003800000 */
.L_x_8580:
        /* <DEDUP_REMOVED lines=11> */
[----:B---3--:R-:W-:Y:S02]  /*a650*/  LOP3.LUT P1, RZ, R11, 0x7f, RZ, 0xc0, !PT ;  /* 0x0000007f0bff7812 */ /* 0x008fe4000782c0ff */
[----:B------:R-:W-:Y:S01]  /*a660*/  IADD3 R11, -R23, 0xb, RZ ;  /* 0x0000000b170b7810 */ /* 0x000fe20007ffe1ff */
        /* <DEDUP_REMOVED lines=13> */
[----:B------:R-:W3:Y:S01]  /*a740*/  LDC R174, c[0x0][0x288] ;  /* 0x0000a200ffae7b82 */ /* 0x000ee20000000800 */
[----:B------:R-:W-:Y:S02]  /*a750*/  IMAD.U32 R177, RZ, RZ, UR27 ;  /* 0x0000001bffb17e24 */ /* 0x000fe4000f8e00ff */
[----:B------:R-:W-:Y:S01]  /*a760*/  FMUL.FTZ R204, R152, UR24 ;  /* 0x0000001898cc7c20 */ /* 0x000fe20008410000 */
[----:B------:R-:W-:Y:S01]  /*a770*/  FMUL.FTZ R219, R184, UR24 ;  /* 0x00000018b8db7c20 */ /* 0x000fe20008410000 */
[----:B------:R-:W-:Y:S01]  /*a780*/  FMUL.FTZ R184, R185, UR24 ;  /* 0x00000018b9b87c20 */ /* 0x000fe20008410000 */
[----:B------:R-:W-:-:S02]  /*a790*/  @!P1 VIADD R152, R177, 0x22840 ;  /* 0x00022840b1989836 */ /* 0x000fc40000000000 */
[----:B--2---:R-:W-:Y:S01]  /*a7a0*/  FMUL.FTZ R9, R155, UR24 ;  /* 0x000000189b097c20 */ /* 0x004fe20008410000 */
        /* <DEDUP_REMOVED lines=40> */
[----:B------:R-:W-:-:S02]  /*aa30*/  IMAD R153, R7, -0x60, R17 ;  /* 0xffffffa007997824 */ /* 0x000fc400078e0211 */
[----:B------:R-:W-:Y:S01]  /*aa40*/  FMUL.FTZ R171, R198, UR24 ;  /* 0x00000018c6ab7c20 */ /* 0x000fe20008410000 */
[----:B------:R-:W-:Y:S01]  /*aa50*/  FMUL.FTZ R172, R199, UR24 ;  /* 0x00000018c7ac7c20 */ /* 0x000fe20008410000 */
[----:B------:R2:W-:Y:S06]  /*aa60*/  BAR.ARV R11, 0x100 ;  /* 0x0004000b0000751d */ /* 0x0005ec0000002000 */
[----:B------:R2:W-:Y:S01]  /*aa70*/  @!P1 SYNCS.ARRIVE.TRANS64.RED.A1T0 RZ, [R152+URZ], RZ ;  /* 0x000000ff98ff99a7 */ /* 0x0005e2000810043f */
[----:B------:R-:W-:Y:S01]  /*aa80*/  ISETP.GE.AND P1, PT, R10, 0x1, PT ;  /* 0x000000010a00780c */ /* 0x000fe20003f26270 */
[----:B------:R-:W4:Y:S01]  /*aa90*/  MUFU.TANH R204, R204 ;  /* 0x000000cc00cc7308 */ /* 0x000f220000002400 */
[----:B---3--:R-:W-:-:S05]  /*aaa0*/  IADD3 R153, R153, 0x1, -R174 ;  /* 0x0000000199997810 */ /* 0x008fca0007ffe8ae */
[----:B------:R-:W-:Y:S02]  /*aab0*/  IMAD.IADD R153, R153, 0x1, -R16 ;  /* 0x0000000199997824 */ /* 0x000fe400078e0a10 */
[----:B------:R-:W3:Y:S02]  /*aac0*/  MUFU.TANH R203, R203 ;  /* 0x000000cb00cb7308 */ /* 0x000ee40000002400 */
        /* <DEDUP_REMOVED lines=62> */
.L_x_8584:
[----:B------:R-:W-:-:S05]  /*aeb0*/  IMAD.U32 R174, RZ, RZ, UR23 ;  /* 0x00000017ffae7e24 */ /* 0x000fca000f8e00ff */
[----:B------:R-:W-:-:S13]  /*aec0*/  ISETP.NE.AND P1, PT, R174, 0x1, PT ;  /* 0x00000001ae00780c */ /* 0x000fda0003f25270 */
[----:B------:R-:W2:Y:S01]  /*aed0*/  @P1 LDC.64 R152, c[0x0][0x9e8] ;  /* 0x00027a00ff981b82 */ /* 0x000ea20000000a00 */
[----:B------:R-:W-:-:S04]  /*aee0*/  @P1 IMAD.IADD R173, R0, 0x1, R6 ;  /* 0x0000000100ad1824 */ /* 0x000fc800078e0206 */
[----:B--2---:R-:W-:-:S04]  /*aef0*/  @P1 IMAD.HI.U32 R176, R173, R152, RZ ;  /* 0x00000098adb01227 */ /* 0x004fc800078e00ff */
[----:B------:R-:W-:Y:S01]  /*af00*/  IMAD.MOV.U32 R152, RZ, RZ, R13 ;  /* 0x000000ffff987224 */ /* 0x000fe200078e000d */
[----:B------:R-:W-:-:S07]  /*af10*/  @P1 SHF.R.U32.HI R152, RZ, R153, R176 ;  /* 0x00000099ff981219 */ /* 0x000fce00000116b0 */
.L_x_8585:
[----:B------:R-:W-:Y:S05]  /*af20*/  BSYNC B0 ;  /* 0x0000000000007941 */ /* 0x000fea0003800000 */
.L_x_8583:
[----:B------:R-:W-:-:S04]  /*af30*/  IMAD R153, R7, -0x60, -R16 ;  /* 0xffffffa007997824 */ /* 0x000fc800078e0a10 */
[----:B------:R-:W-:-:S05]  /*af40*/  IMAD R153, R152, R174, R153 ;  /* 0x000000ae98997224 */ /* 0x000fca00078e0299 */
[----:B------:R-:W-:Y:S02]  /*af50*/  VIADDMNMX R199, R153, R174, R199, PT ;  /* 0x000000ae99c77246 */ /* 0x000fe400038001c7 */
[----:B------:R-:W-:-:S07]  /*af60*/  VIMNMX R198, R198, R153, !PT ;  /* 0x00000099c6c67248 */ /* 0x000fce0007fe0100 */
.L_x_8582:
[----:B------:R-:W-:Y:S01]  /*af70*/  IMAD R197, R7, -0x60, RZ ;  /* 0xffffffa007c57824 */ /* 0x000fe200078e02ff */
[----:B------:R-:W-:-:S04]  /*af80*/  LOP3.LUT R2, R2, 0xfffbffff, RZ, 0xc0, !PT ;  /* 0xfffbffff02027812 */ /* 0x000fc800078ec0ff */
[C---:B------:R-:W-:Y:S02]  /*af90*/  ISETP.GE.AND P2, PT, R197.reuse, 0x1, PT ;  /* 0x00000001c500780c */ /* 0x040fe40003f46270 */
[C---:B------:R-:W-:Y:S02]  /*afa0*/  ISETP.GE.AND P1, PT, R197.reuse, 0x2, PT ;  /* 0x00000002c500780c */ /* 0x040fe40003f26270 */
[----:B------:R-:W-:Y:S02]  /*afb0*/  ISETP.GT.AND P3, PT, R198, RZ, !P2 ;  /* 0x000000ffc600720c */ /* 0x000fe40005764270 */
[----:B------:R-:W-:Y:S02]  /*afc0*/  ISETP.GE.AND P4, PT, R197, 0x9, PT ;  /* 0x00000009c500780c */ /* 0x000fe40003f86270 */
[----:B------:R-:W-:-:S04]  /*afd0*/  ISETP.LT.OR P3, PT, R199, 0x1, P3 ;  /* 0x00000001c700780c */ /* 0x000fc80001f61670 */
[----:B------:R-:W-:Y:S02]  /*afe0*/  FSEL R173, R204, -INF , !P3 ;  /* 0xff800000ccad7808 */ /* 0x000fe40005800000 */
[----:B------:R-:W-:Y:S02]  /*aff0*/  @P2 LOP3.LUT R2, R2, 0x40000, RZ, 0xfc, !PT ;  /* 0x0004000002022812 */ /* 0x000fe400078efcff */
[----:B------:R-:W-:Y:S02]  /*b000*/  ISETP.GT.AND P2, PT, R198, 0x1, !P1 ;  /* 0x00000001c600780c */ /* 0x000fe40004f44270 */
[----:B------:R-:W-:Y:S02]  /*b010*/  ISETP.GE.AND P3, PT, R197, 0xa, PT ;  /* 0x0000000ac500780c */ /* 0x000fe40003f66270 */
[----:B------:R-:W-:Y:S02]  /*b020*/  ISETP.LT.OR P2, PT, R199, 0x2, P2 ;  /* 0x00000002c700780c */ /* 0x000fe40001741670 */
[----:B------:R-:W-:-:S02]  /*b030*/  LOP3.LUT R2, R2, 0xfffffffd, RZ, 0xc0, !PT ;  /* 0xfffffffd02027812 */ /* 0x000fc400078ec0ff */
[----:B------:R-:W-:Y:S02]  /*b040*/  FSEL R203, R203, -INF , !P2 ;  /* 0xff800000cbcb7808 */ /* 0x000fe40005000000 */
[----:B------:R-:W-:Y:S02]  /*b050*/  ISETP.GT.AND P2, PT, R198, 0x8, !P4 ;  /* 0x00000008c600780c */ /* 0x000fe40006744270 */
[----:B------:R-:W-:Y:S02]  /*b060*/  @P4 LOP3.LUT R2, R2, 0x2, RZ, 0xfc, !PT ;  /* 0x0000000202024812 */ /* 0x000fe400078efcff */
[----:B------:R-:W-:Y:S02]  /*b070*/  ISETP.LT.OR P2, PT, R199, 0x9, P2 ;  /* 0x00000009c700780c */ /* 0x000fe40001741670 */
[----:B------:R-:W-:Y:S02]  /*b080*/  LOP3.LUT R2, R2, 0xfffffffb, RZ, 0xc0, !PT ;  /* 0xfffffffb02027812 */ /* 0x000fe400078ec0ff */
[----:B-1----:R-:W-:-:S02]  /*b090*/  FSEL R206, R206, -INF , !P2 ;  /* 0xff800000cece7808 */ /* 0x002fc40005000000 */
[----:B------:R-:W-:Y:S02]  /*b0a0*/  @P3 LOP3.LUT R2, R2, 0x4, RZ, 0xfc, !PT ;  /* 0x0000000402023812 */ /* 0x000fe400078efcff */
[----:B------:R-:W-:Y:S02]  /*b0b0*/  ISETP.GT.AND P2, PT, R198, 0x9, !P3 ;  /* 0x00000009c600780c */ /* 0x000fe40005f44270 */
[----:B------:R-:W-:Y:S02]  /*b0c0*/  ISETP.GE.AND P3, PT, R197, 0x11, PT ;  /* 0x00000011c500780c */ /* 0x000fe40003f66270 */
[----:B------:R-:W-:Y:S02]  /*b0d0*/  ISETP.LT.OR P2, PT, R199, 0xa, P2 ;  /* 0x0000000ac700780c */ /* 0x000fe40001741670 */
[----:B------:R-:W-:Y:S02]  /*b0e0*/  LOP3.LUT R2, R2, 0xfffffff7, RZ, 0xc0, !PT ;  /* 0xfffffff702027812 */ /* 0x000fe400078ec0ff */
[----:B------:R-:W-:-:S02]  /*b0f0*/  FSEL R205, R205, -INF , !P2 ;  /* 0xff800000cdcd7808 */ /* 0x000fc40005000000 */
        /* <DEDUP_REMOVED lines=104> */
[----:B------:R-:W-:Y:S01]  /*b780*/  FSEL R185, R193, -INF , !P6 ;  /* 0xff800000c1b97808 */ /* 0x000fe20007000000 */
[----:B------:R-:W-:Y:S01]  /*b790*/  IMAD.IADD R193, R3, 0x1, R195 ;  /* 0x0000000103c17824 */ /* 0x000fe200078e02c3 */
[----:B------:R-:W-:-:S13]  /*b7a0*/  ISETP.GE.AND P6, PT, R197, 0x5a, PT ;  /* 0x0000005ac500780c */ /* 0x000fda0003fc6270 */
[----:B------:R-:W-:Y:S02]  /*b7b0*/  @P6 LOP3.LUT R2, R2, 0x1, RZ, 0xfc, !PT ;  /* 0x0000000102026812 */ /* 0x000fe400078efcff */
[----:B------:R-:W-:-:S04]  /*b7c0*/  ISETP.GT.AND P6, PT, R198, 0x59, !P6 ;  /* 0x00000059c600780c */ /* 0x000fc800077c4270 */
[----:B------:R-:W-:-:S04]  /*b7d0*/  ISETP.LT.OR P6, PT, R199, 0x5a, P6 ;  /* 0x0000005ac700780c */ /* 0x000fc800037c1670 */
[----:B------:R-:W-:Y:S01]  /*b7e0*/  FSEL R184, R194, -INF , !P6 ;  /* 0xff800000c2b87808 */ /* 0x000fe20007000000 */
[----:B------:R-:W-:Y:S01]  /*b7f0*/  IMAD.IADD R194, R3, 0x1, R196 ;  /* 0x0000000103c27824 */ /* 0x000fe200078e02c4 */
        /* <DEDUP_REMOVED lines=14> */
.L_x_8588:
[----:B------:R-:W-:-:S05]  /*b8e0*/  IMAD.U32 R196, RZ, RZ, UR23 ;  /* 0x00000017ffc47e24 */ /* 0x000fca000f8e00ff */
[----:B------:R-:W-:-:S13]  /*b8f0*/  ISETP.NE.AND P6, PT, R196, 0x1, PT ;  /* 0x00000001c400780c */ /* 0x000fda0003fc5270 */
[----:B------:R-:W1:Y:S02]  /*b900*/  @P6 LDC.64 R152, c[0x0][0x9e8] ;  /* 0x00027a00ff986b82 */ /* 0x000e640000000a00 */
[----:B-1----:R-:W-:-:S05]  /*b910*/  @P6 IMAD.HI.U32 R152, R195, R152, RZ ;  /* 0x00000098c3986227 */ /* 0x002fca00078e00ff */
[----:B------:R-:W-:-:S07]  /*b920*/  @P6 SHF.R.U32.HI R195, RZ, R153, R152 ;  /* 0x00000099ffc36219 */ /* 0x000fce0000011698 */
.L_x_8589:
[----:B------:R-:W-:Y:S05]  /*b930*/  BSYNC B0 ;  /* 0x0000000000007941 */ /* 0x000fea0003800000 */
.L_x_8587:
[----:B------:R-:W-:-:S04]  /*b940*/  IMAD.IADD R152, R197, 0x1, -R16 ;  /* 0x00000001c5987824 */ /* 0x000fc800078e0a10 */
[----:B------:R-:W-:-:S05]  /*b950*/  IMAD R152, R195, R196, R152 ;  /* 0x000000c4c3987224 */ /* 0x000fca00078e0298 */
[----:B------:R-:W-:Y:S02]  /*b960*/  VIADDMNMX R193, R152, R196, R193, PT ;  /* 0x000000c498c17246 */ /* 0x000fe400038001c1 */
[----:B------:R-:W-:-:S07]  /*b970*/  VIMNMX R194, R194, R152, !PT ;  /* 0x00000098c2c27248 */ /* 0x000fce0007fe0100 */
.L_x_8586:
[----:B------:R-:W-:Y:S01]  /*b980*/  ISETP.GT.AND P1, PT, R194, 0x1, !P1 ;  /* 0x00000001c200780c */ /* 0x000fe20004f24270 */
[----:B------:R-:W-:Y:S01]  /*b990*/  UMOV UR10, UR26 ;  /* 0x0000001a000a7c82 */ /* 0x000fe20008000000 */
[C---:B------:R-:W-:Y:S02]  /*b9a0*/  LOP3.LUT P6, RZ, R2.reuse, 0x10000, RZ, 0xc0, !PT ;  /* 0x0001000002ff7812 */ /* 0x040fe400078cc0ff */
        /* <DEDUP_REMOVED lines=67> */
[----:B------:R-:W-:Y:S02]  /*bde0*/  ISETP.GT.AND P1, PT, R194, 0x29, !P1 ;  /* 0x00000029c200780c */ /* 0x000fe40004f24270 */
[----:B------:R-:W-:Y:S02]  /*bdf0*/  FSEL R168, R168, -INF , !P2 ;  /* 0xff800000a8a87808 */ /* 0x000fe40005000000 */
[C---:B------:R-:W-:Y:S02]  /*be00*/  ISETP.LT.OR P1, PT, R193.reuse, 0x2a, P1 ;  /* 0x0000002ac100780c */ /* 0x040fe40000f21670 */
[----:B------:R-:W-:Y:S02]  /*be10*/  ISETP.LT.OR P3, PT, R193, 0x51, P3 ;  /* 0x00000051c100780c */ /* 0x000fe40001f61670 */
[----:B------:R-:W-:-:S02]  /*be20*/  FSEL R160, R160, -INF , !P1 ;  /* 0xff800000a0a07808 */ /* 0x000fc40004800000 */
[----:B------:R-:W-:Y:S02]  /*be30*/  LOP3.LUT P1, RZ, R2, 0x800, RZ, 0xc0, !PT ;  /* 0x0000080002ff7812 */ /* 0x000fe4000782c0ff */
[----:B-1----:R-:W-:Y:S02]  /*be40*/  FMNMX.FTZ R195, R153, R196, !PT ;  /* 0x000000c499c37209 */ /* 0x002fe40007810000 */
[C---:B------:R-:W-:Y:S02]  /*be50*/  ISETP.GT.AND P1, PT, R194.reuse, 0x30, !P1 ;  /* 0x00000030c200780c */ /* 0x040fe40004f24270 */
[----:B------:R-:W-:Y:S01]  /*be60*/  ISETP.GT.AND P4, PT, R194, 0x51, !P4 ;  /* 0x00000051c200780c */ /* 0x000fe20006784270 */
[----:B------:R-:W1:Y:S01]  /*be70*/  SHFL.BFLY PT, R196, R195, 0x1, 0x1f ;  /* 0x0c201f00c3c47f89 */ /* 0x000e6200000e0000 */
[----:B------:R-:W-:Y:S02]  /*be80*/  ISETP.LT.OR P1, PT, R193, 0x31, P1 ;  /* 0x00000031c100780c */ /* 0x000fe40000f21670 */
[----:B------:R-:W-:-:S02]  /*be90*/  FSEL R169, R169, -INF , !P3 ;  /* 0xff800000a9a97808 */ /* 0x000fc40005800000 */
[----:B------:R-:W-:Y:S02]  /*bea0*/  FSEL R161, R161, -INF , !P1 ;  /* 0xff800000a1a17808 */ /* 0x000fe40004800000 */
[----:B------:R-:W-:Y:S02]  /*beb0*/  LOP3.LUT P1, RZ, R2, 0x400, RZ, 0xc0, !PT ;  /* 0x0000040002ff7812 */ /* 0x000fe4000782c0ff */
[C---:B------:R-:W-:Y:S02]  /*bec0*/  ISETP.GT.AND P5, PT, R194.reuse, 0x58, !P5 ;  /* 0x00000058c200780c */ /* 0x040fe40006fa4270 */
[----:B------:R-:W-:Y:S02]  /*bed0*/  ISETP.GT.AND P1, PT, R194, 0x31, !P1 ;  /* 0x00000031c200780c */ /* 0x000fe40004f24270 */
[C---:B------:R-:W-:Y:S02]  /*bee0*/  ISETP.LT.OR P4, PT, R193.reuse, 0x52, P4 ;  /* 0x00000052c100780c */ /* 0x040fe40002781670 */
[----:B------:R-:W-:-:S02]  /*bef0*/  ISETP.LT.OR P1, PT, R193, 0x32, P1 ;  /* 0x00000032c100780c */ /* 0x000fc40000f21670 */
[----:B------:R-:W-:Y:S02]  /*bf00*/  ISETP.LT.OR P5, PT, R193, 0x59, P5 ;  /* 0x00000059c100780c */ /* 0x000fe40002fa1670 */
        /* <DEDUP_REMOVED lines=23> */
[----:B------:R-:W-:Y:S02]  /*c080*/  ISETP.GT.AND P1, PT, R194, RZ, !P6 ;  /* 0x000000ffc200720c */ /* 0x000fe40007724270 */
[----:B------:R-:W-:Y:S02]  /*c090*/  LOP3.LUT P6, RZ, R2, 0x1, RZ, 0xc0, !PT ;  /* 0x0000000102ff7812 */ /* 0x000fe400078cc0ff */
[----:B------:R-:W-:Y:S02]  /*c0a0*/  ISETP.LT.OR P1, PT, R193, 0x1, P1 ;  /* 0x00000001c100780c */ /* 0x000fe40000f21670 */
[----:B------:R-:W-:Y:S02]  /*c0b0*/  ISETP.GT.AND P2, PT, R194, 0x59, !P6 ;  /* 0x00000059c200780c */ /* 0x000fe40007744270 */
[----:B------:R-:W-:-:S02]  /*c0c0*/  FSEL R210, R8, -INF , !P1 ;  /* 0xff80000008d27808 */ /* 0x000fc40004800000 */
[----:B------:R-:W-:Y:S02]  /*c0d0*/  FSETP.NEU.FTZ.AND P1, PT, R9, -INF , PT ;  /* 0xff8000000900780b */ /* 0x000fe40003f3d000 */
[----:B------:R-:W-:Y:S02]  /*c0e0*/  FMNMX.FTZ R153, R210, R15, !PT ;  /* 0x0000000fd2997209 */ /* 0x000fe40007810000 */
[----:B------:R-:W-:Y:S02]  /*c0f0*/  FSEL R209, R209, RZ, P1 ;  /* 0x000000ffd1d17208 */ /* 0x000fe40000800000 */
[----:B------:R-:W-:Y:S02]  /*c100*/  FSEL R194, R170, -INF , !P4 ;  /* 0xff800000aac27808 */ /* 0x000fe40006000000 */
[----:B------:R-:W-:Y:S01]  /*c110*/  ISETP.LT.OR P2, PT, R193, 0x5a, P2 ;  /* 0x0000005ac100780c */ /* 0x000fe20001741670 */
[--C-:B------:R-:W-:Y:S01]  /*c120*/  FFMA.FTZ R196, R173, UR10, -R209.reuse ;  /* 0x0000000aadc47c23 */ /* 0x100fe200080108d1 */
[----:B------:R-:W-:Y:S01]  /*c130*/  FMNMX.FTZ R173, R152, R153, !PT ;  /* 0x0000009998ad7209 */ /* 0x000fe20007810000 */
[--C-:B------:R-:W-:Y:S01]  /*c140*/  FFMA.FTZ R203, R203, UR10, -R209.reuse ;  /* 0x0000000acbcb7c23 */ /* 0x100fe200080108d1 */
[----:B------:R-:W-:Y:S01]  /*c150*/  FSEL R193, R171, -INF , !P5 ;  /* 0xff800000abc17808 */ /* 0x000fe20006800000 */
[--C-:B------:R-:W-:Y:S01]  /*c160*/  FFMA.FTZ R171, R180, UR10, -R209.reuse ;  /* 0x0000000ab4ab7c23 */ /* 0x100fe200080108d1 */
[----:B------:R-:W-:Y:S01]  /*c170*/  FMNMX.FTZ R8, R20, R173, !PT ;  /* 0x000000ad14087209 */ /* 0x000fe20007810000 */
[----:B------:R1:W-:Y:S01]  /*c180*/  MUFU.EX2 R153, R203 ;  /* 0x000000cb00997308 */ /* 0x0003e20000000800 */
[--C-:B------:R-:W-:Y:S01]  /*c190*/  FFMA.FTZ R180, R186, UR10, -R209.reuse ;  /* 0x0000000abab47c23 */ /* 0x100fe200080108d1 */
[--C-:B------:R-:W-:Y:S01]  /*c1a0*/  FFMA.FTZ R186, R187, UR10, -R209.reuse ;  /* 0x0000000abbba7c23 */ /* 0x100fe200080108d1 */
[----:B------:R-:W-:Y:S01]  /*c1b0*/  FMNMX.FTZ R195, R21, R8, !PT ;  /* 0x0000000815c37209 */ /* 0x000fe20007810000 */
[--C-:B------:R-:W-:Y:S01]  /*c1c0*/  FFMA.FTZ R187, R189, UR10, -R209.reuse ;  /* 0x0000000abdbb7c23 */ /* 0x100fe200080108d1 */
[--C-:B------:R-:W-:Y:S01]  /*c1d0*/  FFMA.FTZ R178, R178, UR10, -R209.reuse ;  /* 0x0000000ab2b27c23 */ /* 0x100fe200080108d1 */
[----:B------:R-:W-:Y:S01]  /*c1e0*/  FSEL R189, R9, RZ, P1 ;  /* 0x000000ff09bd7208 */ /* 0x000fe20000800000 */
[--C-:B------:R-:W-:Y:S01]  /*c1f0*/  FFMA.FTZ R173, R206, UR10, -R209.reuse ;  /* 0x0000000acead7c23 */ /* 0x100fe200080108d1 */
[----:B------:R-:W-:Y:S01]  /*c200*/  FMNMX.FTZ R195, R22, R195, !PT ;  /* 0x000000c316c37209 */ /* 0x000fe20007810000 */
[--C-:B-1----:R-:W-:Y:S01]  /*c210*/  FFMA.FTZ R203, R179, UR10, -R209.reuse ;  /* 0x0000000ab3cb7c23 */ /* 0x102fe200080108d1 */
[----:B------:R-:W-:Y:S01]  /*c220*/  MUFU.EX2 R196, R196 ;  /* 0x000000c400c47308 */ /* 0x000fe20000000800 */
[----:B------:R-:W-:Y:S01]  /*c230*/  FADD.FTZ R189, -R189, R14 ;  /* 0x0000000ebdbd7221 */ /* 0x000fe20000010100 */
[----:B------:R-:W-:Y:S01]  /*c240*/  FMNMX.FTZ R8, R154, R195, !PT ;  /* 0x000000c39a087209 */ /* 0x000fe20007810000 */
[--C-:B------:R-:W-:Y:S01]  /*c250*/  FFMA.FTZ R204, R207, UR10, -R209.reuse ;  /* 0x0000000acfcc7c23 */ /* 0x100fe200080108d1 */
[--C-:B------:R-:W-:Y:S01]  /*c260*/  FFMA.FTZ R198, R205, UR10, -R209.reuse ;  /* 0x0000000acdc67c23 */ /* 0x100fe200080108d1 */
[--C-:B------:R-:W-:Y:S01]  /*c270*/  FFMA.FTZ R208, R208, UR10, -R209.reuse ;  /* 0x0000000ad0d07c23 */ /* 0x100fe200080108d1 */
[----:B------:R-:W-:Y:S01]  /*c280*/  FMNMX.FTZ R195, R155, R8, !PT ;  /* 0x000000089bc37209 */ /* 0x000fe20007810000 */
[--C-:B------:R-:W-:Y:S01]  /*c290*/  FFMA.FTZ R174, R174, UR10, -R209.reuse ;  /* 0x0000000aaeae7c23 */ /* 0x100fe200080108d1 */
[----:B------:R-:W-:Y:S01]  /*c2a0*/  MUFU.EX2 R170, R203 ;  /* 0x000000cb00aa7308 */ /* 0x000fe20000000800 */
[--C-:B------:R-:W-:Y:S01]  /*c2b0*/  FFMA.FTZ R175, R175, UR10, -R209.reuse ;  /* 0x0000000aafaf7c23 */ /* 0x100fe200080108d1 */
[----:B------:R-:W-:Y:S01]  /*c2c0*/  FMNMX.FTZ R8, R156, R195, !PT ;  /* 0x000000c39c087209 */ /* 0x000fe20007810000 */
[----:B------:R-:W-:-:S03]  /*c2d0*/  FFMA.FTZ R176, R176, UR10, -R209 ;  /* 0x0000000ab0b07c23 */ /* 0x000fc600080108d1 */
        /* <DEDUP_REMOVED lines=17> */
[----:B------:R-:W-:Y:S02]  /*c3f0*/  FMNMX.FTZ R8, R168, R199, !PT ;  /* 0x000000c7a8087209 */ /* 0x000fe40007810000 */
[----:B------:R-:W-:Y:S01]  /*c400*/  FSEL R199, R172, -INF , !P2 ;  /* 0xff800000acc77808 */ /* 0x000fe20005000000 */
[--C-:B------:R-:W-:Y:S01]  /*c410*/  FFMA.FTZ R172, R181, UR10, -R209.reuse ;  /* 0x0000000ab5ac7c23 */ /* 0x100fe200080108d1 */
[----:B------:R-:W-:Y:S01]  /*c420*/  FMNMX.FTZ R179, R169, R8, !PT ;  /* 0x00000008a9b37209 */ /* 0x000fe20007810000 */
[--C-:B------:R-:W-:Y:S01]  /*c430*/  FFMA.FTZ R181, R192, UR10, -R209.reuse ;  /* 0x0000000ac0b57c23 */ /* 0x100fe200080108d1 */
[----:B------:R-:W-:Y:S01]  /*c440*/  MUFU.EX2 R175, R175 ;  /* 0x000000af00af7308 */ /* 0x000fe20000000800 */
[--C-:B-1----:R-:W-:Y:S01]  /*c450*/  FFMA.FTZ R178, R183, UR10, -R209.reuse ;  /* 0x0000000ab7b27c23 */ /* 0x102fe200080108d1 */
[----:B------:R-:W-:Y:S01]  /*c460*/  FMNMX.FTZ R8, R194, R179, !PT ;  /* 0x000000b3c2087209 */ /* 0x000fe20007810000 */
[--C-:B------:R-:W-:Y:S01]  /*c470*/  FFMA.FTZ R183, R191, UR10, -R209.reuse ;  /* 0x0000000abfb77c23 */ /* 0x100fe200080108d1 */
[--C-:B------:R-:W-:Y:S01]  /*c480*/  FFMA.FTZ R191, R188, UR10, -R209.reuse ;  /* 0x0000000abcbf7c23 */ /* 0x100fe200080108d1 */
[--C-:B------:R-:W-:Y:S01]  /*c490*/  FFMA.FTZ R188, R185, UR10, -R209.reuse ;  /* 0x0000000ab9bc7c23 */ /* 0x100fe200080108d1 */
[----:B------:R-:W-:Y:S01]  /*c4a0*/  FMNMX.FTZ R8, R193, R8, !PT ;  /* 0x00000008c1087209 */ /* 0x000fe20007810000 */
[----:B------:R-:W-:Y:S01]  /*c4b0*/  FMUL.FTZ R185, R189, UR10 ;  /* 0x0000000abdb97c20 */ /* 0x000fe20008410000 */
[--C-:B------:R-:W-:Y:S01]  /*c4c0*/  FFMA.FTZ R189, R184, UR10, -R209.reuse ;  /* 0x0000000ab8bd7c23 */ /* 0x100fe200080108d1 */
[----:B------:R-:W-:Y:S01]  /*c4d0*/  MUFU.EX2 R176, R176 ;  /* 0x000000b000b07308 */ /* 0x000fe20000000800 */
[----:B------:R-:W-:Y:S01]  /*c4e0*/  FMNMX.FTZ R8, R199, R8, !PT ;  /* 0x00000008c7087209 */ /* 0x000fe20007810000 */
[--C-:B------:R-:W-:Y:S01]  /*c4f0*/  FFMA.FTZ R179, R182, UR10, -R209.reuse ;  /* 0x0000000ab6b37c23 */ /* 0x100fe200080108d1 */
[----:B------:R-:W-:-:S03]  /*c500*/  FFMA.FTZ R182, R190, UR10, -R209 ;  /* 0x0000000abeb67c23 */ /* 0x000fc600080108d1 */
[----:B------:R-:W1:Y:S02]  /*c510*/  SHFL.BFLY PT, R203, R8, 0x2, 0x1f ;  /* 0x0c401f0008cb7f89 */ /* 0x000e6400000e0000 */
[----:B------:R-:W2:Y:S08]  /*c520*/  MUFU.EX2 R185, R185 ;  /* 0x000000b900b97308 */ /* 0x000eb00000000800 */
[----:B------:R-:W3:Y:S08]  /*c530*/  MUFU.EX2 R171, R171 ;  /* 0x000000ab00ab7308 */ /* 0x000ef00000000800 */
        /* <DEDUP_REMOVED lines=49> */
[----:B------:R-:W-:Y:S01]  /*c850*/  MUFU.EX2 R183, R183 ;  /* 0x000000b700b77308 */ /* 0x000fe20000000800 */
[--C-:B------:R-:W-:Y:S01]  /*c860*/  FFMA.FTZ R184, R152, UR10, -R207.reuse ;  /* 0x0000000a98b87c23 */ /* 0x100fe200080108cf */
[----:B------:R-:W-:Y:S01]  /*c870*/  FFMA.FTZ R152, R185, R5, R196 ;  /* 0x00000005b9987223 */ /* 0x000fe200000100c4 */
[--C-:B------:R-:W-:Y:S01]  /*c880*/  FFMA.FTZ R205, R154, UR10, -R207.reuse ;  /* 0x0000000a9acd7c23 */ /* 0x100fe200080108cf */
[--C-:B--2---:R-:W-:Y:S01]  /*c890*/  FFMA.FTZ R188, R155, UR10, -R207.reuse ;  /* 0x0000000a9bbc7c23 */ /* 0x104fe200080108cf */
[--C-:B------:R-:W-:Y:S01]  /*c8a0*/  FFMA.FTZ R156, R156, UR10, -R207.reuse ;  /* 0x0000000a9c9c7c23 */ /* 0x100fe200080108cf */
[----:B------:R-:W-:Y:S01]  /*c8b0*/  FADD.FTZ R152, R153, R152 ;  /* 0x0000009899987221 */ /* 0x000fe20000010000 */
[--C-:B------:R-:W-:Y:S01]  /*c8c0*/  FFMA.FTZ R208, R163, UR10, -R207.reuse ;  /* 0x0000000aa3d07c23 */ /* 0x100fe200080108cf */
[----:B------:R-:W-:Y:S01]  /*c8d0*/  MUFU.EX2 R182, R182 ;  /* 0x000000b600b67308 */ /* 0x000fe20000000800 */
[--C-:B------:R-:W-:Y:S01]  /*c8e0*/  FFMA.FTZ R209, R159, UR10, -R207.reuse ;  /* 0x0000000a9fd17c23 */ /* 0x100fe200080108cf */
[----:B------:R-:W-:Y:S01]  /*c8f0*/  FADD.FTZ R5, R173, R152 ;  /* 0x00000098ad057221 */ /* 0x000fe20000010000 */
[--C-:B------:R-:W-:Y:S01]  /*c900*/  FFMA.FTZ R192, R161, UR10, -R207.reuse ;  /* 0x0000000aa1c07c23 */ /* 0x100fe200080108cf */
[--C-:B------:R-:W-:Y:S01]  /*c910*/  FFMA.FTZ R203, R210, UR10, -R207.reuse ;  /* 0x0000000ad2cb7c23 */ /* 0x100fe200080108cf */
[----:B------:R-:W-:Y:S01]  /*c920*/  FFMA.FTZ R20, R20, UR10, -R207 ;  /* 0x0000000a14147c23 */ /* 0x000fe200080108cf */
[----:B------:R-:W-:Y:S01]  /*c930*/  FADD.FTZ R152, R198, R5 ;  /* 0x00000005c6987221 */ /* 0x000fe20000010000 */
[--C-:B------:R-:W-:Y:S01]  /*c940*/  FFMA.FTZ R21, R21, UR10, -R207.reuse ;  /* 0x0000000a15157c23 */ /* 0x100fe200080108cf */
[----:B------:R-:W1:Y:S01]  /*c950*/  MUFU.EX2 R191, R191 ;  /* 0x000000bf00bf7308 */ /* 0x000e620000000800 */
[--C-:B------:R-:W-:Y:S01]  /*c960*/  FFMA.FTZ R22, R22, UR10, -R207.reuse ;  /* 0x0000000a16167c23 */ /* 0x100fe200080108cf */
[----:B------:R-:W-:Y:S01]  /*c970*/  FADD.FTZ R5, R195, R152 ;  /* 0x00000098c3057221 */ /* 0x000fe20000010000 */
[--C-:B------:R-:W-:Y:S01]  /*c980*/  FFMA.FTZ R190, R158, UR10, -R207.reuse ;  /* 0x0000000a9ebe7c23 */ /* 0x100fe200080108cf */
[----:B------:R-:W-:Y:S01]  /*c990*/  F2FP.BF16.F32.PACK_AB R158, R175, R174 ;  /* 0x000000aeaf9e723e */ /* 0x000fe200000010ff */
[----:B------:R-:W-:Y:S01]  /*c9a0*/  FFMA.FTZ R210, R160, UR10, -R207 ;  /* 0x0000000aa0d27c23 */ /* 0x000fe200080108cf */
[----:B------:R-:W-:Y:S01]  /*c9b0*/  FADD.FTZ R5, R204, R5 ;  /* 0x00000005cc057221 */ /* 0x000fe20000010000 */
[----:B------:R-:W-:Y:S01]  /*c9c0*/  F2FP.BF16.F32.PACK_AB R160, R197, R176 ;  /* 0x000000b0c5a0723e */ /* 0x000fe200000010ff */
[----:B------:R-:W-:Y:S01]  /*c9d0*/  MUFU.EX2 R186, R186 ;  /* 0x000000ba00ba7308 */ /* 0x000fe20000000800 */
[----:B------:R-:W-:Y:S01]  /*c9e0*/  FFMA.FTZ R206, R162, UR10, -R207 ;  /* 0x0000000aa2ce7c23 */ /* 0x000fe200080108cf */
[----:B------:R-:W-:Y:S01]  /*c9f0*/  FADD.FTZ R152, R174, R5 ;  /* 0x00000005ae987221 */ /* 0x000fe20000010000 */
[----:B---3--:R-:W-:Y:S01]  /*ca00*/  F2FP.BF16.F32.PACK_AB R162, R171, R170 ;  /* 0x000000aaaba2723e */ /* 0x008fe200000010ff */
[--C-:B------:R-:W-:Y:S01]  /*ca10*/  FFMA.FTZ R165, R165, UR10, -R207.reuse ;  /* 0x0000000aa5a57c23 */ /* 0x100fe200080108cf */
[--C-:B------:R-:W-:Y:S01]  /*ca20*/  FFMA.FTZ R167, R167, UR10, -R207.reuse ;  /* 0x0000000aa7a77c23 */ /* 0x100fe200080108cf */
[----:B------:R-:W-:Y:S01]  /*ca30*/  FADD.FTZ R5, R175, R152 ;  /* 0x00000098af057221 */ /* 0x000fe20000010000 */
[--C-:B------:R-:W-:Y:S01]  /*ca40*/  FFMA.FTZ R169, R169, UR10, -R207.reuse ;  /* 0x0000000aa9a97c23 */ /* 0x100fe200080108cf */
[----:B------:R-:W2:Y:S01]  /*ca50*/  MUFU.EX2 R187, R187 ;  /* 0x000000bb00bb7308 */ /* 0x000ea20000000800 */
[----:B------:R-:W-:Y:S01]  /*ca60*/  FFMA.FTZ R194, R194, UR10, -R207 ;  /* 0x0000000ac2c27c23 */ /* 0x000fe200080108cf */
[----:B------:R-:W-:Y:S01]  /*ca70*/  FADD.FTZ R152, R176, R5 ;  /* 0x00000005b0987221 */ /* 0x000fe20000010000 */
[--C-:B------:R-:W-:Y:S01]  /*ca80*/  FFMA.FTZ R193, R193, UR10, -R207.reuse ;  /* 0x0000000ac1c17c23 */ /* 0x100fe200080108cf */
[----:B------:R-:W-:Y:S01]  /*ca90*/  FFMA.FTZ R199, R199, UR10, -R207 ;  /* 0x0000000ac7c77c23 */ /* 0x000fe200080108cf */
[-C--:B------:R-:W-:Y:S01]  /*caa0*/  FMUL.FTZ R97, R97, R185.reuse ;  /* 0x000000b961617220 */ /* 0x080fe20000410000 */
[----:B------:R-:W-:Y:S01]  /*cab0*/  FADD.FTZ R5, R197, R152 ;  /* 0x00000098c5057221 */ /* 0x000fe20000010000 */
[----:B------:R-:W-:Y:S01]  /*cac0*/  FSEL R152, R8, RZ, P1 ;  /* 0x000000ff08987208 */ /* 0x000fe20000800000 */
[----:B------:R-:W-:Y:S01]  /*cad0*/  MUFU.EX2 R159, R156 ;  /* 0x0000009c009f7308 */ /* 0x000fe20000000800 */
[-C--:B------:R-:W-:Y:S01]  /*cae0*/  FMUL.FTZ R100, R100, R185.reuse ;  /* 0x000000b964647220 */ /* 0x080fe20000410000 */
[----:B------:R-:W-:Y:S01]  /*caf0*/  FADD.FTZ R154, R170, R5 ;  /* 0x00000005aa9a7221 */ /* 0x000fe20000010000 */
[----:B-1----:R-:W-:Y:S01]  /*cb00*/  F2FP.BF16.F32.PACK_AB R170, R191, R182 ;  /* 0x000000b6bfaa723e */ /* 0x002fe200000010ff */
[----:B------:R-:W-:Y:S01]  /*cb10*/  FADD.FTZ R5, -R152, R15 ;  /* 0x0000000f98057221 */ /* 0x000fe20000010100 */
[--C-:B------:R-:W-:Y:S01]  /*cb20*/  FFMA.FTZ R152, R157, UR10, -R207.reuse ;  /* 0x0000000a9d987c23 */ /* 0x100fe200080108cf */
[----:B------:R-:W-:Y:S01]  /*cb30*/  FADD.FTZ R155, R171, R154 ;  /* 0x0000009aab9b7221 */ /* 0x000fe20000010000 */
[----:B------:R-:W-:Y:S01]  /*cb40*/  FFMA.FTZ R157, R164, UR10, -R207 ;  /* 0x0000000aa49d7c23 */ /* 0x000fe200080108cf */
[----:B------:R-:W-:Y:S01]  /*cb50*/  MUFU.EX2 R203, R203 ;  /* 0x000000cb00cb7308 */ /* 0x000fe20000000800 */
[----:B------:R-:W-:Y:S01]  /*cb60*/  F2FP.BF16.F32.PACK_AB R164, R179, R172 ;  /* 0x000000acb3a4723e */ /* 0x000fe200000010ff */
[----:B------:R-:W-:Y:S01]  /*cb70*/  FADD.FTZ R154, R172, R155 ;  /* 0x0000009bac9a7221 */ /* 0x000fe20000010000 */
[----:B------:R-:W-:Y:S01]  /*cb80*/  FFMA.FTZ R155, R166, UR10, -R207 ;  /* 0x0000000aa69b7c23 */ /* 0x000fe200080108cf */
[----:B--2---:R-:W-:Y:S01]  /*cb90*/  F2FP.BF16.F32.PACK_AB R172, R187, R186 ;  /* 0x000000babbac723e */ /* 0x004fe200000010ff */
[-C--:B------:R-:W-:Y:S01]  /*cba0*/  FMUL.FTZ R101, R101, R185.reuse ;  /* 0x000000b965657220 */ /* 0x080fe20000410000 */
[----:B------:R-:W-:Y:S01]  /*cbb0*/  FADD.FTZ R15, R179, R154 ;  /* 0x0000009ab30f7221 */ /* 0x000fe20000010000 */
[-C--:B------:R-:W-:Y:S01]  /*cbc0*/  FMUL.FTZ R104, R104, R185.reuse ;  /* 0x000000b968687220 */ /* 0x080fe20000410000 */
[----:B------:R1:W-:Y:S01]  /*cbd0*/  MUFU.EX2 R161, R152 ;  /* 0x0000009800a17308 */ /* 0x0003e20000000800 */
[-C--:B------:R-:W-:Y:S01]  /*cbe0*/  FMUL.FTZ R105, R105, R185.reuse ;  /* 0x000000b969697220 */ /* 0x080fe20000410000 */
[----:B------:R-:W-:Y:S01]  /*cbf0*/  FADD.FTZ R154, R178, R15 ;  /* 0x0000000fb29a7221 */ /* 0x000fe20000010000 */
[-C--:B------:R-:W-:Y:S01]  /*cc00*/  FMUL.FTZ R108, R108, R185.reuse ;  /* 0x000000b96c6c7220 */ /* 0x080fe20000410000 */
[-C--:B------:R-:W-:Y:S01]  /*cc10*/  FMUL.FTZ R109, R109, R185.reuse ;  /* 0x000000b96d6d7220 */ /* 0x080fe20000410000 */
[-C--:B------:R-:W-:Y:S01]  /*cc20*/  FMUL.FTZ R112, R112, R185.reuse ;  /* 0x000000b970707220 */ /* 0x080fe20000410000 */
[----:B------:R-:W-:Y:S01]  /*cc30*/  FADD.FTZ R15, R181, R154 ;  /* 0x0000009ab50f7221 */ /* 0x000fe20000010000 */
[-C--:B------:R-:W-:Y:S01]  /*cc40*/  FMUL.FTZ R113, R113, R185.reuse ;  /* 0x000000b971717220 */ /* 0x080fe20000410000 */
[----:B------:R-:W-:Y:S01]  /*cc50*/  MUFU.EX2 R184, R184 ;  /* 0x000000b800b87308 */ /* 0x000fe20000000800 */
[----:B-1----:R-:W-:Y:S01]  /*cc60*/  F2FP.BF16.F32.PACK_AB R152, R153, R196 ;  /* 0x000000c49998723e */ /* 0x002fe200000010ff */
[----:B------:R-:W-:Y:S01]  /*cc70*/  FADD.FTZ R154, R180, R15 ;  /* 0x0000000fb49a7221 */ /* 0x000fe20000010000 */
[----:B------:R-:W-:Y:S01]  /*cc80*/  FFMA.FTZ R15, R168, UR10, -R207 ;  /* 0x0000000aa80f7c23 */ /* 0x000fe200080108cf */
[C---:B------:R-:W-:Y:S01]  /*cc90*/  F2FP.BF16.F32.PACK_AB R168, R183.reuse, R180 ;  /* 0x000000b4b7a8723e */ /* 0x040fe200000010ff */
        /* <DEDUP_REMOVED lines=18> */
[----:B------:R-:W-:Y:S01]  /*cdc0*/  F2FP.BF16.F32.PACK_AB R166, R181, R178 ;  /* 0x000000b2b5a6723e */ /* 0x000fe200000010ff */
[----:B------:R-:W-:Y:S01]  /*cdd0*/  FMUL.FTZ R178, R5, UR10 ;  /* 0x0000000a05b27c20 */ /* 0x000fe20008410000 */
[----:B------:R-:W1:Y:S01]  /*cde0*/  MUFU.EX2 R189, R189 ;  /* 0x000000bd00bd7308 */ /* 0x000e620000000800 */
[----:B------:R-:W-:Y:S01]  /*cdf0*/  FADD.FTZ R174, R14, R153 ;  /* 0x000000990eae7221 */ /* 0x000fe20000010000 */
        /* <DEDUP_REMOVED lines=9> */
[----:B------:R-:W-:-:S05]  /*ce90*/  FMUL.FTZ R149, R149, R185 ;  /* 0x000000b995957220 */ /* 0x000fca0000410000 */
[----:B------:R-:W3:Y:S01]  /*cea0*/  MUFU.EX2 R22, R22 ;  /* 0x0000001600167308 */ /* 0x000ee20000000800 */
[C---:B-1----:R-:W-:Y:S01]  /*ceb0*/  FADD.FTZ R5, R189.reuse, R174 ;  /* 0x000000aebd057221 */ /* 0x042fe20000010000 */
[----:B------:R-:W-:-:S06]  /*cec0*/  F2FP.BF16.F32.PACK_AB R174, R189, R14 ;  /* 0x0000000ebdae723e */ /* 0x000fcc00000010ff */
[----:B------:R-:W1:Y:S01]  /*ced0*/  MUFU.EX2 R205, R205 ;  /* 0x000000cd00cd7308 */ /* 0x000e620000000800 */
        /* <DEDUP_REMOVED lines=16> */
[----:B---3--:R-:W-:Y:S01]  /*cfe0*/  FADD.FTZ R14, R22, R153 ;  /* 0x00000099160e7221 */ /* 0x008fe20000010000 */
[-C--:B------:R-:W-:Y:S01]  /*cff0*/  FMUL.FTZ R46, R46, R178.reuse ;  /* 0x000000b22e2e7220 */ /* 0x080fe20000410000 */
[-C--:B------:R-:W-:Y:S01]  /*d000*/  FMUL.FTZ R47, R47, R178.reuse ;  /* 0x000000b22f2f7220 */ /* 0x080fe20000410000 */
[-C--:B------:R-:W-:Y:S01]  /*d010*/  FMUL.FTZ R50, R50, R178.reuse ;  /* 0x000000b232327220 */ /* 0x080fe20000410000 */
[----:B-1----:R-:W-:Y:S01]  /*d020*/  FADD.FTZ R153, R205, R14 ;  /* 0x0000000ecd997221 */ /* 0x002fe20000010000 */
[-C--:B------:R-:W-:Y:S01]  /*d030*/  FMUL.FTZ R51, R51, R178.reuse ;  /* 0x000000b233337220 */ /* 0x080fe20000410000 */
[-C--:B------:R-:W-:Y:S01]  /*d040*/  FMUL.FTZ R54, R54, R178.reuse ;  /* 0x000000b236367220 */ /* 0x080fe20000410000 */
[----:B------:R-:W1:Y:S01]  /*d050*/  MUFU.EX2 R163, R209 ;  /* 0x000000d100a37308 */ /* 0x000e620000000800 */
[----:B--2---:R-:W-:Y:S01]  /*d060*/  FADD.FTZ R14, R188, R153 ;  /* 0x00000099bc0e7221 */ /* 0x004fe20000010000 */
[-C--:B------:R-:W-:Y:S01]  /*d070*/  FMUL.FTZ R55, R55, R178.reuse ;  /* 0x000000b237377220 */ /* 0x080fe20000410000 */
[-C--:B------:R-:W-:Y:S01]  /*d080*/  FMUL.FTZ R58, R58, R178.reuse ;  /* 0x000000b23a3a7220 */ /* 0x080fe20000410000 */
[----:B------:R-:W-:Y:S01]  /*d090*/  FMUL.FTZ R59, R59, R178 ;  /* 0x000000b23b3b7220 */ /* 0x000fe20000410000 */
[C---:B------:R-:W-:Y:S01]  /*d0a0*/  FADD.FTZ R14, R159.reuse, R14 ;  /* 0x0000000e9f0e7221 */ /* 0x040fe20000010000 */
[----:B------:R-:W-:Y:S01]  /*d0b0*/  F2FP.BF16.F32.PACK_AB R159, R159, R188 ;  /* 0x000000bc9f9f723e */ /* 0x000fe200000010ff */
[-C--:B------:R-:W-:Y:S01]  /*d0c0*/  FMUL.FTZ R62, R62, R178.reuse ;  /* 0x000000b23e3e7220 */ /* 0x080fe20000410000 */
[----:B------:R-:W2:Y:S01]  /*d0d0*/  MUFU.EX2 R176, R210 ;  /* 0x000000d200b07308 */ /* 0x000ea20000000800 */
[----:B------:R-:W-:Y:S01]  /*d0e0*/  FADD.FTZ R153, R161, R14 ;  /* 0x0000000ea1997221 */ /* 0x000fe20000010000 */
[----:B----4-:R-:W-:Y:S01]  /*d0f0*/  F2FP.BF16.F32.PACK_AB R161, R190, R161 ;  /* 0x000000a1bea1723e */ /* 0x010fe200000010ff */
[-C--:B------:R-:W-:Y:S01]  /*d100*/  FMUL.FTZ R63, R63, R178.reuse ;  /* 0x000000b23f3f7220 */ /* 0x080fe20000410000 */
[-C--:B------:R-:W-:Y:S01]  /*d110*/  FMUL.FTZ R66, R66, R178.reuse ;  /* 0x000000b242427220 */ /* 0x080fe20000410000 */
[----:B------:R-:W-:Y:S01]  /*d120*/  FADD.FTZ R180, R190, R153 ;  /* 0x00000099beb47221 */ /* 0x000fe20000010000 */
        /* <DEDUP_REMOVED lines=26> */
[----:B------:R3:W4:Y:S01]  /*d2d0*/  MUFU.EX2 R173, R157 ;  /* 0x0000009d00ad7308 */ /* 0x0007220000000800 */
[----:B-1----:R-:W-:Y:S01]  /*d2e0*/  FADD.FTZ R153, R171, R180 ;  /* 0x000000b4ab997221 */ /* 0x002fe20000010000 */
[-C--:B------:R-:W-:Y:S01]  /*d2f0*/  FMUL.FTZ R106, R106, R178.reuse ;  /* 0x000000b26a6a7220 */ /* 0x080fe20000410000 */
[-C--:B------:R-:W-:Y:S01]  /*d300*/  FMUL.FTZ R107, R107, R178.reuse ;  /* 0x000000b26b6b7220 */ /* 0x080fe20000410000 */
[-C--:B------:R-:W-:Y:S01]  /*d310*/  FMUL.FTZ R110, R110, R178.reuse ;  /* 0x000000b26e6e7220 */ /* 0x080fe20000410000 */
[-C--:B------:R-:W-:Y:S01]  /*d320*/  FMUL.FTZ R111, R111, R178.reuse ;  /* 0x000000b26f6f7220 */ /* 0x080fe20000410000 */
[-C--:B------:R-:W-:Y:S01]  /*d330*/  FMUL.FTZ R114, R114, R178.reuse ;  /* 0x000000b272727220 */ /* 0x080fe20000410000 */
[----:B------:R-:W-:Y:S01]  /*d340*/  FMUL.FTZ R115, R115, R178 ;  /* 0x000000b273737220 */ /* 0x000fe20000410000 */
[----:B------:R1:W5:Y:S01]  /*d350*/  MUFU.EX2 R4, R165 ;  /* 0x000000a500047308 */ /* 0x0003620000000800 */
[----:B--2---:R-:W-:Y:S01]  /*d360*/  FADD.FTZ R180, R208, R153 ;  /* 0x00000099d0b47221 */ /* 0x004fe20000010000 */
[----:B---3--:R-:W-:Y:S01]  /*d370*/  F2FP.BF16.F32.PACK_AB R157, R205, R22 ;  /* 0x00000016cd9d723e */ /* 0x008fe200000010ff */
[-C--:B------:R-:W-:Y:S01]  /*d380*/  FMUL.FTZ R118, R118, R178.reuse ;  /* 0x000000b276767220 */ /* 0x080fe20000410000 */
[-C--:B------:R-:W-:Y:S01]  /*d390*/  FMUL.FTZ R119, R119, R178.reuse ;  /* 0x000000b277777220 */ /* 0x080fe20000410000 */
[-C--:B------:R-:W-:Y:S01]  /*d3a0*/  FMUL.FTZ R122, R122, R178.reuse ;  /* 0x000000b27a7a7220 */ /* 0x080fe20000410000 */
[-C--:B------:R-:W-:Y:S01]  /*d3b0*/  FMUL.FTZ R123, R123, R178.reuse ;  /* 0x000000b27b7b7220 */ /* 0x080fe20000410000 */
[----:B------:R-:W-:Y:S01]  /*d3c0*/  FMUL.FTZ R126, R126, R178 ;  /* 0x000000b27e7e7220 */ /* 0x000fe20000410000 */
[----:B------:R2:W3:Y:S01]  /*d3d0*/  MUFU.EX2 R175, R155 ;  /* 0x0000009b00af7308 */ /* 0x0004e20000000800 */
[----:B----4-:R-:W-:Y:S01]  /*d3e0*/  FADD.FTZ R153, R173, R180 ;  /* 0x000000b4ad997221 */ /* 0x010fe20000010000 */
[----:B-1----:R-:W-:Y:S01]  /*d3f0*/  F2FP.BF16.F32.PACK_AB R165, R171, R192 ;  /* 0x000000c0aba5723e */ /* 0x002fe200000010ff */
[-C--:B------:R-:W-:Y:S01]  /*d400*/  FMUL.FTZ R127, R127, R178.reuse ;  /* 0x000000b27f7f7220 */ /* 0x080fe20000410000 */
[-C--:B------:R-:W-:Y:S01]  /*d410*/  FMUL.FTZ R130, R130, R178.reuse ;  /* 0x000000b282827220 */ /* 0x080fe20000410000 */
[-C--:B------:R-:W-:Y:S01]  /*d420*/  FMUL.FTZ R131, R131, R178.reuse ;  /* 0x000000b283837220 */ /* 0x080fe20000410000 */
[-C--:B------:R-:W-:Y:S01]  /*d430*/  FMUL.FTZ R134, R134, R178.reuse ;  /* 0x000000b286867220 */ /* 0x080fe20000410000 */
[----:B------:R-:W-:Y:S01]  /*d440*/  FMUL.FTZ R135, R135, R178 ;  /* 0x000000b287877220 */ /* 0x000fe20000410000 */
[----:B------:R1:W4:Y:S01]  /*d450*/  MUFU.EX2 R14, R167 ;  /* 0x000000a7000e7308 */ /* 0x0003220000000800 */
[----:B-----5:R-:W-:Y:S01]  /*d460*/  FADD.FTZ R180, R4, R153 ;  /* 0x0000009904b47221 */ /* 0x020fe20000010000 */
[----:B--2---:R-:W-:Y:S01]  /*d470*/  F2FP.BF16.F32.PACK_AB R155, R21, R20 ;  /* 0x00000014159b723e */ /* 0x004fe200000010ff */
[-C--:B------:R-:W-:Y:S01]  /*d480*/  FMUL.FTZ R138, R138, R178.reuse ;  /* 0x000000b28a8a7220 */ /* 0x080fe20000410000 */
[-C--:B------:R-:W-:Y:S01]  /*d490*/  FMUL.FTZ R139, R139, R178.reuse ;  /* 0x000000b28b8b7220 */ /* 0x080fe20000410000 */
[-C--:B------:R-:W-:Y:S01]  /*d4a0*/  FMUL.FTZ R142, R142, R178.reuse ;  /* 0x000000b28e8e7220 */ /* 0x080fe20000410000 */
[-C--:B------:R-:W-:Y:S01]  /*d4b0*/  FMUL.FTZ R143, R143, R178.reuse ;  /* 0x000000b28f8f7220 */ /* 0x080fe20000410000 */
[----:B------:R-:W-:Y:S01]  /*d4c0*/  FMUL.FTZ R146, R146, R178 ;  /* 0x000000b292927220 */ /* 0x000fe20000410000 */
[----:B------:R-:W2:Y:S01]  /*d4d0*/  MUFU.EX2 R15, R15 ;  /* 0x0000000f000f7308 */ /* 0x000ea20000000800 */
[----:B---3--:R-:W-:Y:S01]  /*d4e0*/  FADD.FTZ R153, R175, R180 ;  /* 0x000000b4af997221 */ /* 0x008fe20000010000 */
[----:B-1----:R-:W-:Y:S01]  /*d4f0*/  F2FP.BF16.F32.PACK_AB R167, R173, R208 ;  /* 0x000000d0ada7723e */ /* 0x002fe200000010ff */
[-C--:B------:R-:W-:Y:S01]  /*d500*/  FMUL.FTZ R147, R147, R178.reuse ;  /* 0x000000b293937220 */ /* 0x080fe20000410000 */
[-C--:B------:R-:W-:Y:S01]  /*d510*/  FMUL.FTZ R150, R150, R178.reuse ;  /* 0x000000b296967220 */ /* 0x080fe20000410000 */
[----:B------:R-:W-:-:S03]  /*d520*/  FMUL.FTZ R151, R151, R178 ;  /* 0x000000b297977220 */ /* 0x000fc60000410000 */
[----:B------:R1:W3:Y:S01]  /*d530*/  MUFU.EX2 R179, R169 ;  /* 0x000000a900b37308 */ /* 0x0002e20000000800 */
[----:B----4-:R-:W-:Y:S01]  /*d540*/  FADD.FTZ R182, R14, R153 ;  /* 0x000000990eb67221 */ /* 0x010fe20000010000 */
[----:B------:R-:W-:-:S06]  /*d550*/  F2FP.BF16.F32.PACK_AB R153, R184, R203 ;  /* 0x000000cbb899723e */ /* 0x000fcc00000010ff */
[----:B------:R-:W4:Y:S01]  /*d560*/  MUFU.EX2 R194, R194 ;  /* 0x000000c200c27308 */ /* 0x000f220000000800 */
[----:B--2---:R-:W-:Y:S01]  /*d570*/  FADD.FTZ R182, R15, R182 ;  /* 0x000000b60fb67221 */ /* 0x004fe20000010000 */
[----:B-1----:R-:W-:Y:S02]  /*d580*/  F2FP.BF16.F32.PACK_AB R169, R175, R4 ;  /* 0x00000004afa9723e */ /* 0x002fe400000010ff */
[----:B------:R-:W-:-:S04]  /*d590*/  F2FP.BF16.F32.PACK_AB R171, R15, R14 ;  /* 0x0000000e0fab723e */ /* 0x000fc800000010ff */
[----:B------:R-:W1:Y:S01]  /*d5a0*/  MUFU.EX2 R193, R193 ;  /* 0x000000c100c17308 */ /* 0x000e620000000800 */
[----:B---3--:R-:W-:-:S07]  /*d5b0*/  FADD.FTZ R21, R179, R182 ;  /* 0x000000b6b3157221 */ /* 0x008fce0000010000 */
[----:B------:R-:W2:Y:S01]  /*d5c0*/  MUFU.EX2 R180, R199 ;  /* 0x000000c700b47308 */ /* 0x000ea20000000800 */
[C---:B----4-:R-:W-:Y:S01]  /*d5d0*/  FADD.FTZ R20, R194.reuse, R21 ;  /* 0x00000015c2147221 */ /* 0x050fe20000010000 */
[----:B------:R-:W-:-:S03]  /*d5e0*/  F2FP.BF16.F32.PACK_AB R173, R194, R179 ;  /* 0x000000b3c2ad723e */ /* 0x000fc600000010ff */
[----:B-1----:R-:W-:-:S04]  /*d5f0*/  FADD.FTZ R21, R193, R20 ;  /* 0x00000014c1157221 */ /* 0x002fc80000010000 */
[C---:B--2---:R-:W-:Y:S01]  /*d600*/  FADD.FTZ R4, R180.reuse, R21 ;  /* 0x00000015b4047221 */ /* 0x044fe20000010000 */
[----:B------:R-:W-:Y:S01]  /*d610*/  F2FP.BF16.F32.PACK_AB R175, R180, R193 ;  /* 0x000000c1b4af723e */ /* 0x000fe200000010ff */
[----:B------:R-:W-:Y:S06]  /*d620*/  @!P0 BRA `(.L_x_8590) ;  /* 0x0000000000048947 */ /* 0x000fec0003800000 */
[----:B------:R-:W-:Y:S01]  /*d630*/  BPT.TRAP 0x1 ;  /* 0x000000040000795c */ /* 0x000fe20000300000 */
.L_x_8590:
[----:B------:R1:W2:Y:S01]  /*d640*/  SYNCS.PHASECHK.TRANS64.TRYWAIT P1, [UR27+0x22850], R12 ;  /* 0x0228500cff0075a7 */ /* 0x0002a2000802015b */
[----:B------:R-:W-:Y:S05]  /*d650*/  @!P0 BRA `(.L_x_8591) ;  /* 0x0000000000048947 */ /* 0x000fea0003800000 */
[----:B------:R-:W-:Y:S01]  /*d660*/  BPT.TRAP 0x1 ;  /* 0x000000040000795c */ /* 0x000fe20000300000 */
.L_x_8591:
[----:B--2---:R-:W-:Y:S05]  /*d670*/  @P1 BRA `(.L_x_8592) ;  /* 0x0000000000081947 */ /* 0x004fea0003800000 */
[----:B------:R-:W2:Y:S02]  /*d680*/  SYNCS.PHASECHK.TRANS64.TRYWAIT P1, [UR27+0x22850], R12 ;  /* 0x0228500cff0075a7 */ /* 0x000ea4000802015b */
[----:B--2---:R-:W-:Y:S05]  /*d690*/  @!P1 BRA `(.L_x_8593) ;  /* 0x0000005800949947 */ /* 0x004fea0003800000 */
.L_x_8592:
        /* <DEDUP_REMOVED lines=47> */
.L_x_8577:
[----:B------:R-:W1:Y:S01]  /*d990*/  SHFL.BFLY PT, R0, R5, 0x2, 0x1f ;  /* 0x0c401f0005007f89 */ /* 0x000e6200000e0000 */
[----:B------:R-:W-:Y:S01]  /*d9a0*/  IMAD.MOV.U32 R17, RZ, RZ, RZ ;  /* 0x000000ffff117224 */ /* 0x000fe200078e00ff */
[----:B------:R-:W-:Y:S01]  /*d9b0*/  UIADD3 UR39, UR39, 0x1, URZ ;  /* 0x0000000127277890 */ /* 0x000fe2000fffe03f */
[----:B------:R-:W-:Y:S01]  /*d9c0*/  IMAD.U32 R22, RZ, RZ, UR10 ;  /* 0x0000000aff167e24 */ /* 0x000fe2000f8e00ff */
[----:B------:R-:W2:Y:S01]  /*d9d0*/  SHFL.BFLY PT, R7, R4, 0x2, 0x1f ;  /* 0x0c401f0004077f89 */ /* 0x000ea200000e0000 */
[----:B------:R-:W-:Y:S01]  /*d9e0*/  IMAD.MOV.U32 R20, RZ, RZ, -0x800000 ;  /* 0xff800000ff147424 */ /* 0x000fe200078e00ff */
[----:B------:R-:W-:Y:S01]  /*d9f0*/  UISETP.NE.AND UP0, UPT, UR39, 0x2, UPT ;  /* 0x000000022700788c */ /* 0x000fe2000bf05270 */
[----:B------:R3:W-:Y:S06]  /*da00*/  BAR.ARV R11, 0x100 ;  /* 0x0004000b0000751d */ /* 0x0007ec0000002000 */
[----:B------:R-:W-:-:S02]  /*da10*/  USEL UR4, URZ, 0x1, UP0 ;  /* 0x000000013f047887 */ /* 0x000fc40008000000 */
[----:B------:R-:W-:Y:S06]  /*da20*/  BAR.ARV 0x8, 0x120 ;  /* 0x0204800000007b1d */ /* 0x000fec0000002000 */
[----:B------:R-:W-:Y:S01]  /*da30*/  PLOP3.LUT P0, PT, PT, PT, PT, 0x8, 0x0 ;  /* 0x000000000000781c */ /* 0x000fe20003f0e170 */
[----:B------:R-:W-:Y:S01]  /*da40*/  UIADD3 UR37, UR37, 0x1, URZ ;  /* 0x0000000125257890 */ /* 0x000fe2000fffe03f */
[----:B-1----:R-:W-:Y:S01]  /*da50*/  FADD.FTZ R0, R0, R5 ;  /* 0x0000000500007221 */ /* 0x002fe20000010000 */
[----:B------:R-:W-:Y:S01]  /*da60*/  IMAD.MOV.U32 R5, RZ, RZ, RZ ;  /* 0x000000ffff057224 */ /* 0x000fe200078e00ff */
[----:B------:R-:W-:Y:S01]  /*da70*/  USEL UR39, UR39, URZ, UP0 ;  /* 0x0000003f27277287 */ /* 0x000fe20008000000 */
[----:B--2---:R-:W-:-:S02]  /*da80*/  FADD.FTZ R7, R7, R4 ;  /* 0x0000000407077221 */ /* 0x004fc40000010000 */
[----:B------:R-:W1:Y:S01]  /*da90*/  SHFL.BFLY PT, R3, R0, 0x1, 0x1f ;  /* 0x0c201f0000037f89 */ /* 0x000e6200000e0000 */
[----:B------:R-:W-:-:S03]  /*daa0*/  ULOP3.LUT UR38, UR38, UR4, URZ, 0x3c, !UPT ;  /* 0x0000000426267292 */ /* 0x000fc6000f8e3c3f */
[----:B------:R-:W2:Y:S01]  /*dab0*/  SHFL.BFLY PT, R6, R7, 0x1, 0x1f ;  /* 0x0c201f0007067f89 */ /* 0x000ea200000e0000 */
[----:B-1----:R-:W-:Y:S01]  /*dac0*/  FADD.FTZ R21, R0, R3 ;  /* 0x0000000300157221 */ /* 0x002fe20000010000 */
[----:B------:R-:W-:Y:S02]  /*dad0*/  IMAD.MOV.U32 R0, RZ, RZ, -0x800000 ;  /* 0xff800000ff007424 */ /* 0x000fe400078e00ff */
[----:B--2---:R-:W-:Y:S02]  /*dae0*/  FADD.FTZ R152, R7, R6 ;  /* 0x0000000607987221 */ /* 0x004fe40000010000 */
[----:B------:R-:W-:-:S03]  /*daf0*/  FSETP.NE.FTZ.AND P1, PT, R21, RZ, PT ;  /* 0x000000ff1500720b */ /* 0x000fc60003f35000 */
[----:B------:R-:W-:-:S10]  /*db00*/  FSETP.NE.FTZ.AND P2, PT, R152, RZ, PT ;  /* 0x000000ff9800720b */ /* 0x000fd40003f55000 */
[----:B------:R-:W1:Y:S01]  /*db10*/  @P1 MUFU.RCP R17, R21 ;  /* 0x0000001500111308 */ /* 0x000e620000001000 */
[----:B------:R-:W-:-:S07]  /*db20*/  @P1 FMUL.FTZ R22, R22, 0.69314718246459960938 ;  /* 0x3f31721816161820 */ /* 0x000fce0000410000 */
[----:B------:R-:W2:Y:S01]  /*db30*/  @P2 MUFU.RCP R5, R152 ;  /* 0x0000009800052308 */ /* 0x000ea20000001000 */
        /* <DEDUP_REMOVED lines=64> */
[----:B------:R-:W1:Y:S01]  /*df40*/  @P2 MUFU.LG2 R28, R152 ;  /* 0x00000098001c2308 */ /* 0x000e620000000c00 */
[----:B------:R-:W-:-:S02]  /*df50*/  IMAD.U32 R44, RZ, RZ, UR10 ;  /* 0x0000000aff2c7e24 */ /* 0x000fc4000f8e00ff */
[-C--:B--2---:R-:W-:Y:S01]  /*df60*/  FMUL.FTZ R172, R27, R5.reuse ;  /* 0x000000051bac7220 */ /* 0x084fe20000410000 */
[-C--:B------:R-:W-:Y:S01]  /*df70*/  FMUL.FTZ R158, R79, R5.reuse ;  /* 0x000000054f9e7220 */ /* 0x080fe20000410000 */
[-C--:B------:R-:W-:Y:S01]  /*df80*/  FMUL.FTZ R163, R63, R5.reuse ;  /* 0x000000053fa37220 */ /* 0x080fe20000410000 */
[----:B------:R-:W-:Y:S01]  /*df90*/  @P2 FMUL.FTZ R44, R44, 0.69314718246459960938 ;  /* 0x3f3172182c2c2820 */ /* 0x000fe20000410000 */
[-C--:B------:R-:W-:Y:S01]  /*dfa0*/  FMUL.FTZ R161, R67, R5.reuse ;  /* 0x0000000543a17220 */ /* 0x080fe20000410000 */
[-C--:B------:R-:W-:Y:S01]  /*dfb0*/  FMUL.FTZ R160, R71, R5.reuse ;  /* 0x0000000547a07220 */ /* 0x080fe20000410000 */
[----:B------:R-:W2:Y:S01]  /*dfc0*/  @P1 MUFU.LG2 R17, R21 ;  /* 0x0000001500111308 */ /* 0x000ea20000000c00 */
        /* <DEDUP_REMOVED lines=63> */
.L_x_8524:
        /* <DEDUP_REMOVED lines=8> */
[C---:B------:R-:W-:Y:S01]  /*e440*/  IADD3 R31, P1, R18.reuse, 0x60, RZ ;  /* 0x00000060121f7810 */ /* 0x040fe20007f3e0ff */
[----:B------:R-:W-:Y:S01]  /*e450*/  BAR.SYNC.DEFER_BLOCKING 0x1, 0x100 ;  /* 0x0044000000007b1d */ /* 0x000fe20000010000 */
[----:B------:R-:W-:Y:S01]  /*e460*/  IADD3 R27, P0, R18, 0x40, RZ ;  /* 0x00000040121b7810 */ /* 0x000fe20007f1e0ff */
[----:B------:R-:W-:Y:S01]  /*e470*/  USHF.R.S32.HI UR5, URZ, 0x1f, UR43 ;  /* 0x0000001f3f057899 */ /* 0x000fe2000801142b */
[----:B------:R-:W-:Y:S02]  /*e480*/  LOP3.LUT R30, R31, 0x380, RZ, 0xc0, !PT ;  /* 0x000003801f1e7812 */ /* 0x000fe400078ec0ff */
[----:B------:R-:W-:Y:S01]  /*e490*/  LOP3.LUT R26, R27, 0x380, RZ, 0xc0, !PT ;  /* 0x000003801b1a7812 */ /* 0x000fe200078ec0ff */
[----:B------:R-:W-:Y:S01]  /*e4a0*/  ULDC.64 UR6, c[0x0][0xb70] ;  /* 0x0002dc0000067ab9 */ /* 0x000fe20000000a00 */
[----:B------:R-:W-:Y:S01]  /*e4b0*/  SHF.R.U64 R30, R30, 0x3, RZ ;  /* 0x000000031e1e7819 */ /* 0x000fe200000012ff */
[----:B------:R-:W-:Y:S01]  /*e4c0*/  UIMAD UR5, UR5, UR6, URZ ;  /* 0x00000006050572a4 */ /* 0x000fe2000f8e023f */
[----:B------:R-:W-:Y:S01]  /*e4d0*/  SHF.R.U64 R26, R26, 0x3, RZ ;  /* 0x000000031a1a7819 */ /* 0x000fe200000012ff */
[----:B------:R-:W-:Y:S01]  /*e4e0*/  UIMAD.WIDE.U32 UR8, UR43, UR6, URZ ;  /* 0x000000062b0872a5 */ /* 0x000fe2000f8e003f */
[----:B------:R-:W-:Y:S01]  /*e4f0*/  LOP3.LUT R30, R30, R31, RZ, 0x3c, !PT ;  /* 0x0000001f1e1e7212 */ /* 0x000fe200078e3cff */
[--C-:B------:R-:W-:Y:S01]  /*e500*/  IMAD.X R31, RZ, RZ, R19.reuse, P1 ;  /* 0x000000ffff1f7224 */ /* 0x100fe200008e0613 */
[C---:B------:R-:W-:Y:S01]  /*e510*/  IADD3 R9, P6, R18.reuse, 0x20, RZ ;  /* 0x0000002012097810 */ /* 0x040fe20007fde0ff */
[----:B------:R-:W-:Y:S01]  /*e520*/  UIMAD UR5, UR43, UR7, UR5 ;  /* 0x000000072b0572a4 */ /* 0x000fe2000f8e0205 */
[C---:B------:R-:W-:Y:S01]  /*e530*/  IADD3 R17, P1, R18.reuse, 0x8040, RZ ;  /* 0x0000804012117810 */ /* 0x040fe20007f3e0ff */
[----:B------:R-:W-:Y:S01]  /*e540*/  ULDC UR6, c[0x0][0xa88] ;  /* 0x0002a20000067ab9 */ /* 0x000fe20000000800 */
[----:B------:R-:W-:Y:S01]  /*e550*/  IADD3 R35, P2, R18, 0x4000, RZ ;  /* 0x0000400012237810 */ /* 0x000fe20007f5e0ff */
[----:B------:R-:W-:Y:S01]  /*e560*/  UIADD3 UR5, UR9, UR5, URZ ;  /* 0x0000000509057290 */ /* 0x000fe2000fffe03f */
[----:B------:R-:W-:Y:S01]  /*e570*/  LOP3.LUT R26, R26, R27, RZ, 0x3c, !PT ;  /* 0x0000001b1a1a7212 */ /* 0x000fe200078e3cff */
[----:B------:R-:W-:Y:S01]  /*e580*/  IMAD.X R27, RZ, RZ, R19, P0 ;  /* 0x000000ffff1b7224 */ /* 0x000fe200000e0613 */
[----:B------:R-:W-:-:S02]  /*e590*/  LOP3.LUT R8, R9, 0x380, RZ, 0xc0, !PT ;  /* 0x0000038009087812 */ /* 0x000fc400078ec0ff */
[----:B------:R-:W-:Y:S02]  /*e5a0*/  IADD3 R5, P0, R18, 0x8020, RZ ;  /* 0x0000802012057810 */ /* 0x000fe40007f1e0ff */
[----:B------:R-:W-:Y:S02]  /*e5b0*/  LOP3.LUT R48, R17, 0x380, RZ, 0xc0, !PT ;  /* 0x0000038011307812 */ /* 0x000fe400078ec0ff */
[----:B------:R-:W-:Y:S02]  /*e5c0*/  LOP3.LUT R34, R35, 0x380, RZ, 0xc0, !PT ;  /* 0x0000038023227812 */ /* 0x000fe400078ec0ff */
[----:B------:R-:W-:Y:S02]  /*e5d0*/  SHF.R.U64 R8, R8, 0x3, RZ ;  /* 0x0000000308087819 */ /* 0x000fe400000012ff */
[----:B------:R-:W-:Y:S02]  /*e5e0*/  LOP3.LUT R28, R5, 0x380, RZ, 0xc0, !PT ;  /* 0x00000380051c7812 */ /* 0x000fe400078ec0ff */
[----:B------:R-:W-:-:S02]  /*e5f0*/  SHF.R.U64 R48, R48, 0x3, RZ ;  /* 0x0000000330307819 */ /* 0x000fc400000012ff */
[----:B------:R-:W-:Y:S02]  /*e600*/  SHF.R.U64 R34, R34, 0x3, RZ ;  /* 0x0000000322227819 */ /* 0x000fe400000012ff */
[----:B------:R-:W-:Y:S02]  /*e610*/  LOP3.LUT R59, R18, 0x380, RZ, 0xc0, !PT ;  /* 0x00000380123b7812 */ /* 0x000fe400078ec0ff */
[----:B------:R-:W-:Y:S01]  /*e620*/  LOP3.LUT R8, R8, R9, RZ, 0x3c, !PT ;  /* 0x0000000908087212 */ /* 0x000fe200078e3cff */
[--C-:B------:R-:W-:Y:S01]  /*e630*/  IMAD.X R9, RZ, RZ, R19.reuse, P6 ;  /* 0x000000ffff097224 */ /* 0x100fe200030e0613 */
[----:B------:R-:W-:Y:S02]  /*e640*/  SHF.R.U64 R28, R28, 0x3, RZ ;  /* 0x000000031c1c7819 */ /* 0x000fe400000012ff */
[----:B------:R-:W-:Y:S02]  /*e650*/  LOP3.LUT R48, R48, R17, RZ, 0x3c, !PT ;  /* 0x0000001130307212 */ /* 0x000fe400078e3cff */
[----:B------:R-:W-:Y:S01]  /*e660*/  LOP3.LUT R34, R34, R35, RZ, 0x3c, !PT ;  /* 0x0000002322227212 */ /* 0x000fe200078e3cff */
[----:B------:R-:W-:Y:S01]  /*e670*/  IMAD.X R35, RZ, RZ, R19, P2 ;  /* 0x000000ffff237224 */ /* 0x000fe200010e0613 */
[----:B------:R-:W-:-:S02]  /*e680*/  SHF.R.S32.HI R17, RZ, 0x1f, R202 ;  /* 0x0000001fff117819 */ /* 0x000fc400000114ca */
[C---:B------:R-:W-:Y:S02]  /*e690*/  IADD3 R47, P6, R18.reuse, 0x8000, RZ ;  /* 0x00008000122f7810 */ /* 0x040fe40007fde0ff */
[----:B------:R-:W-:Y:S02]  /*e6a0*/  SHF.R.U64 R59, R59, 0x3, RZ ;  /* 0x000000033b3b7819 */ /* 0x000fe400000012ff */
[C---:B------:R-:W-:Y:S02]  /*e6b0*/  IADD3 R39, P3, R18.reuse, 0x4020, RZ ;  /* 0x0000402012277810 */ /* 0x040fe40007f7e0ff */
[C---:B------:R-:W-:Y:S02]  /*e6c0*/  IADD3 R51, P2, R18.reuse, 0x8060, RZ ;  /* 0x0000806012337810 */ /* 0x040fe40007f5e0ff */
[----:B------:R-:W-:Y:S02]  /*e6d0*/  IADD3 R43, P4, R18, 0x4040, RZ ;  /* 0x00004040122b7810 */ /* 0x000fe40007f9e0ff */
[----:B------:R-:W-:-:S02]  /*e6e0*/  LOP3.LUT R28, R28, R5, RZ, 0x3c, !PT ;  /* 0x000000051c1c7212 */ /* 0x000fc400078e3cff */
[----:B------:R-:W-:Y:S02]  /*e6f0*/  IADD3 R45, P5, R18, 0x4060, RZ ;  /* 0x00004060122d7810 */ /* 0x000fe40007fbe0ff */
[----:B------:R-:W-:Y:S02]  /*e700*/  LEA.HI R5, R17, R202, RZ, 0x7 ;  /* 0x000000ca11057211 */ /* 0x000fe400078f38ff */
[----:B------:R-:W-:Y:S02]  /*e710*/  LOP3.LUT R46, R47, 0x380, RZ, 0xc0, !PT ;  /* 0x000003802f2e7812 */ /* 0x000fe400078ec0ff */
[----:B------:R-:W-:Y:S01]  /*e720*/  LOP3.LUT R58, R59, R18, RZ, 0x3c, !PT ;  /* 0x000000123b3a7212 */ /* 0x000fe200078e3cff */
[----:B------:R-:W-:Y:S01]  /*e730*/  IMAD.MOV.U32 R59, RZ, RZ, R19 ;  /* 0x000000ffff3b7224 */ /* 0x000fe200078e0013 */
[----:B------:R-:W-:Y:S02]  /*e740*/  LOP3.LUT R38, R39, 0x380, RZ, 0xc0, !PT ;  /* 0x0000038027267812 */ /* 0x000fe400078ec0ff */
[----:B------:R-:W-:-:S02]  /*e750*/  LOP3.LUT R50, R51, 0x380, RZ, 0xc0, !PT ;  /* 0x0000038033327812 */ /* 0x000fc400078ec0ff */
[----:B------:R-:W-:Y:S02]  /*e760*/  LOP3.LUT R42, R43, 0x380, RZ, 0xc0, !PT ;  /* 0x000003802b2a7812 */ /* 0x000fe400078ec0ff */
[----:B------:R-:W-:Y:S02]  /*e770*/  F2FP.BF16.F32.PACK_AB R4, R25, R4 ;  /* 0x000000041904723e */ /* 0x000fe400000010ff */
[----:B------:R-:W-:Y:S02]  /*e780*/  LOP3.LUT R44, R45, 0x380, RZ, 0xc0, !PT ;  /* 0x000003802d2c7812 */ /* 0x000fe400078ec0ff */
[----:B------:R-:W-:Y:S02]  /*e790*/  LOP3.LUT R25, R5, 0xffffff80, RZ, 0xc0, !PT ;  /* 0xffffff8005197812 */ /* 0x000fe400078ec0ff */
[----:B------:R-:W-:Y:S02]  /*e7a0*/  MOV R87, R30 ;  /* 0x0000001e00577202 */ /* 0x000fe40000000f00 */
[----:B------:R-:W-:Y:S01]  /*e7b0*/  SHF.R.U64 R46, R46, 0x3, RZ ;  /* 0x000000032e2e7819 */ /* 0x000fe200000012ff */
[----:B------:R-:W1:Y:S01]  /*e7c0*/  LDC.64 R30, c[0x0][0xb78] ;  /* 0x0002de00ff1e7b82 */ /* 0x000e620000000a00 */
[----:B------:R-:W-:Y:S01]  /*e7d0*/  SHF.R.U64 R38, R38, 0x3, RZ ;  /* 0x0000000326267819 */ /* 0x000fe200000012ff */
[----:B------:R-:W-:Y:S01]  /*e7e0*/  IMAD.IADD R25, R202, 0x1, -R25 ;  /* 0x00000001ca197824 */ /* 0x000fe200078e0a19 */
[----:B------:R-:W-:-:S02]  /*e7f0*/  SHF.R.U64 R50, R50, 0x3, RZ ;  /* 0x0000000332327819 */ /* 0x000fc400000012ff */
[----:B------:R-:W-:Y:S02]  /*e800*/  SHF.R.U64 R42, R42, 0x3, RZ ;  /* 0x000000032a2a7819 */ /* 0x000fe400000012ff */
[----:B------:R-:W-:Y:S02]  /*e810*/  MOV R59, R58 ;  /* 0x0000003a003b7202 */ /* 0x000fe40000000f00 */
[----:B------:R-:W-:Y:S01]  /*e820*/  F2FP.BF16.F32.PACK_AB R5, R172, R49 ;  /* 0x00000031ac05723e */ /* 0x000fe200000010ff */
[--C-:B------:R-:W-:Y:S01]  /*e830*/  IMAD.X R49, RZ, RZ, R19.reuse, P1 ;  /* 0x000000ffff317224 */ /* 0x100fe200008e0613 */
[----:B------:R-:W-:Y:S01]  /*e840*/  F2FP.BF16.F32.PACK_AB R6, R29, R6 ;  /* 0x000000061d06723e */ /* 0x000fe200000010ff */
[----:B------:R-:W-:Y:S01]  /*e850*/  IMAD.X R29, RZ, RZ, R19, P0 ;  /* 0x000000ffff1d7224 */ /* 0x000fe200000e0613 */
[----:B------:R-:W-:Y:S02]  /*e860*/  F2FP.BF16.F32.PACK_AB R7, R170, R7 ;  /* 0x00000007aa07723e */ /* 0x000fe400000010ff */
[----:B------:R-:W-:-:S02]  /*e870*/  SHF.R.U64 R44, R44, 0x3, RZ ;  /* 0x000000032c2c7819 */ /* 0x000fc400000012ff */
[----:B------:R-:W-:Y:S01]  /*e880*/  MOV R34, R34 ;  /* 0x0000002200227202 */ /* 0x000fe20000000f00 */
[----:B------:R-:W-:Y:S01]  /*e890*/  VIADD R35, R201, UR42 ;  /* 0x0000002ac9237c36 */ /* 0x000fe20008000000 */
[----:B------:R-:W-:Y:S01]  /*e8a0*/  LOP3.LUT R46, R46, R47, RZ, 0x3c, !PT ;  /* 0x0000002f2e2e7212 */ /* 0x000fe200078e3cff */
[--C-:B------:R-:W-:Y:S01]  /*e8b0*/  IMAD.X R47, RZ, RZ, R19.reuse, P6 ;  /* 0x000000ffff2f7224 */ /* 0x100fe200030e0613 */
[----:B------:R-:W-:Y:S01]  /*e8c0*/  LOP3.LUT R38, R38, R39, RZ, 0x3c, !PT ;  /* 0x0000002726267212 */ /* 0x000fe200078e3cff */
[--C-:B------:R-:W-:Y:S01]  /*e8d0*/  IMAD.X R39, RZ, RZ, R19.reuse, P3 ;  /* 0x000000ffff277224 */ /* 0x100fe200018e0613 */
[----:B------:R-:W-:Y:S01]  /*e8e0*/  LOP3.LUT R50, R50, R51, RZ, 0x3c, !PT ;  /* 0x0000003332327212 */ /* 0x000fe200078e3cff */
[----:B------:R2:W-:Y:S01]  /*e8f0*/  STSM.16.M88.4 [R59], R4 ;  /* 0x000000043b007844 */ /* 0x0005e20000000200 */
[----:B------:R-:W-:Y:S01]  /*e900*/  LOP3.LUT R42, R42, R43, RZ, 0x3c, !PT ;  /* 0x0000002b2a2a7212 */ /* 0x000fe200078e3cff */
[----:B------:R-:W-:Y:S01]  /*e910*/  IMAD.X R43, RZ, RZ, R19, P4 ;  /* 0x000000ffff2b7224 */ /* 0x000fe200020e0613 */
[----:B------:R-:W-:-:S02]  /*e920*/  IADD3 R51, P6, R18, 0xc060, RZ ;  /* 0x0000c06012337810 */ /* 0x000fc40007fde0ff */
[----:B------:R-:W-:Y:S01]  /*e930*/  LOP3.LUT R44, R44, R45, RZ, 0x3c, !PT ;  /* 0x0000002d2c2c7212 */ /* 0x000fe200078e3cff */
[--C-:B------:R-:W-:Y:S01]  /*e940*/  IMAD.X R45, RZ, RZ, R19.reuse, P5 ;  /* 0x000000ffff2d7224 */ /* 0x100fe200028e0613 */
[C---:B------:R-:W-:Y:S02]  /*e950*/  IADD3 R53, P3, R18.reuse, 0xc000, RZ ;  /* 0x0000c00012357810 */ /* 0x040fe40007f7e0ff */
[C---:B------:R-:W-:Y:S02]  /*e960*/  IADD3 R55, P4, R18.reuse, 0xc020, RZ ;  /* 0x0000c02012377810 */ /* 0x040fe40007f9e0ff */
[----:B------:R-:W-:Y:S02]  /*e970*/  IADD3 R57, P5, R18, 0xc040, RZ ;  /* 0x0000c04012397810 */ /* 0x000fe40007fbe0ff */
[----:B------:R-:W-:Y:S02]  /*e980*/  LOP3.LUT P0, RZ, R25, 0x3, RZ, 0xc0, !PT ;  /* 0x0000000319ff7812 */ /* 0x000fe4000780c0ff */
[----:B------:R-:W-:Y:S01]  /*e990*/  LOP3.LUT R58, R51, 0x380, RZ, 0xc0, !PT ;  /* 0x00000380333a7812 */ /* 0x000fe200078ec0ff */
[----:B--2---:R-:W-:Y:S01]  /*e9a0*/  VIADD R4, R35, 0x8 ;  /* 0x0000000823047836 */ /* 0x004fe20000000000 */
[----:B------:R-:W-:Y:S01]  /*e9b0*/  LOP3.LUT R52, R53, 0x380, RZ, 0xc0, !PT ;  /* 0x0000038035347812 */ /* 0x000fe200078ec0ff */
[----:B------:R-:W-:Y:S01]  /*e9c0*/  IMAD.X R59, RZ, RZ, R19, P6 ;  /* 0x000000ffff3b7224 */ /* 0x000fe200030e0613 */
[----:B------:R-:W-:-:S02]  /*e9d0*/  LOP3.LUT R54, R55, 0x380, RZ, 0xc0, !PT ;  /* 0x0000038037367812 */ /* 0x000fc400078ec0ff */
[----:B------:R-:W-:Y:S02]  /*e9e0*/  LOP3.LUT R56, R57, 0x380, RZ, 0xc0, !PT ;  /* 0x0000038039387812 */ /* 0x000fe400078ec0ff */
[----:B------:R-:W-:Y:S02]  /*e9f0*/  ISETP.GE.OR P1, PT, R4, UR6, P0 ;  /* 0x0000000604007c0c */ /* 0x000fe40008726670 */
[----:B------:R-:W-:Y:S02]  /*ea00*/  SHF.R.U64 R58, R58, 0x3, RZ ;  /* 0x000000033a3a7819 */ /* 0x000fe400000012ff */
[----:B------:R-:W-:Y:S02]  /*ea10*/  MOV R95, R8 ;  /* 0x00000008005f7202 */ /* 0x000fe40000000f00 */
[----:B------:R-:W-:Y:S02]  /*ea20*/  F2FP.BF16.F32.PACK_AB R4, R33, R32 ;  /* 0x000000202104723e */ /* 0x000fe400000010ff */
[----:B------:R-:W-:-:S02]  /*ea30*/  F2FP.BF16.F32.PACK_AB R5, R168, R157 ;  /* 0x0000009da805723e */ /* 0x000fc400000010ff */
[----:B------:R-:W-:Y:S02]  /*ea40*/  F2FP.BF16.F32.PACK_AB R6, R37, R36 ;  /* 0x000000242506723e */ /* 0x000fe400000010ff */
[----:B------:R-:W-:Y:S02]  /*ea50*/  F2FP.BF16.F32.PACK_AB R7, R169, R156 ;  /* 0x0000009ca907723e */ /* 0x000fe400000010ff */
[----:B------:R-:W-:Y:S02]  /*ea60*/  F2FP.BF16.F32.PACK_AB R10, R10, R11 ;  /* 0x0000000b0a0a723e */ /* 0x000fe400000010ff */
[----:B------:R-:W-:Y:S01]  /*ea70*/  SHF.R.U64 R52, R52, 0x3, RZ ;  /* 0x0000000334347819 */ /* 0x000fe200000012ff */
[----:B------:R1:W-:Y:S01]  /*ea80*/  STSM.16.M88.4 [R95], R4 ;  /* 0x000000045f007844 */ /* 0x0003e20000000200 */
[----:B------:R-:W-:Y:S02]  /*ea90*/  MOV R94, R26 ;  /* 0x0000001a005e7202 */ /* 0x000fe40000000f00 */
[----:B------:R-:W-:Y:S01]  /*eaa0*/  MOV R22, R28 ;  /* 0x0000001c00167202 */ /* 0x000fe20000000f00 */
[----:B------:R-:W-:Y:S01]  /*eab0*/  IMAD.U32 R29, RZ, RZ, UR9 ;  /* 0x00000009ff1d7e24 */ /* 0x000fe2000f8e00ff */
[----:B------:R-:W-:Y:S01]  /*eac0*/  F2FP.BF16.F32.PACK_AB R8, R41, R40 ;  /* 0x000000282908723e */ /* 0x000fe200000010ff */
[----:B------:R-:W-:Y:S01]  /*ead0*/  IMAD.U32 R29, RZ, RZ, UR5 ;  /* 0x00000005ff1d7e24 */ /* 0x000fe2000f8e00ff */
[----:B------:R-:W-:Y:S01]  /*eae0*/  F2FP.BF16.F32.PACK_AB R9, R166, R155 ;  /* 0x0000009ba609723e */ /* 0x000fe200000010ff */
[----:B------:R-:W-:Y:S01]  /*eaf0*/  USHF.R.S32.HI UR5, URZ, 0x1f, UR44 ;  /* 0x0000001f3f057899 */ /* 0x000fe2000801142c */
[----:B------:R-:W-:Y:S01]  /*eb00*/  F2FP.BF16.F32.PACK_AB R11, R167, R154 ;  /* 0x0000009aa70b723e */ /* 0x000fe200000010ff */
[----:B------:R-:W-:Y:S01]  /*eb10*/  IMAD.U32 R28, RZ, RZ, UR8 ;  /* 0x00000008ff1c7e24 */ /* 0x000fe2000f8e00ff */
[----:B------:R-:W-:-:S02]  /*eb20*/  F2FP.BF16.F32.PACK_AB R12, R12, R13 ;  /* 0x0000000d0c0c723e */ /* 0x000fc400000010ff */
[----:B------:R-:W-:Y:S01]  /*eb30*/  F2FP.BF16.F32.PACK_AB R14, R14, R15 ;  /* 0x0000000f0e0e723e */ /* 0x000fe200000010ff */
[----:B------:R-:W-:Y:S01]  /*eb40*/  STSM.16.M88.4 [R94], R8 ;  /* 0x000000085e007844 */ /* 0x000fe20000000200 */
[----:B------:R-:W-:Y:S01]  /*eb50*/  SHF.R.U64 R54, R54, 0x3, RZ ;  /* 0x0000000336367819 */ /* 0x000fe200000012ff */
[----:B-1----:R-:W-:Y:S01]  /*eb60*/  IMAD R4, R30, UR5, RZ ;  /* 0x000000051e047c24 */ /* 0x002fe2000f8e02ff */
[----:B------:R-:W-:Y:S01]  /*eb70*/  F2FP.BF16.F32.PACK_AB R13, R164, R153 ;  /* 0x00000099a40d723e */ /* 0x000fe200000010ff */
[----:B------:R-:W-:Y:S01]  /*eb80*/  IMAD.WIDE.U32 R28, R30, UR44, R28 ;  /* 0x0000002c1e1c7c25 */ /* 0x000fe2000f8e001c */
[----:B------:R-:W-:Y:S02]  /*eb90*/  F2FP.BF16.F32.PACK_AB R15, R165, R152 ;  /* 0x00000098a50f723e */ /* 0x000fe400000010ff */
[----:B------:R-:W-:Y:S01]  /*eba0*/  F2FP.BF16.F32.PACK_AB R64, R65, R64 ;  /* 0x000000404140723e */ /* 0x000fe200000010ff */
[----:B------:R-:W-:Y:S01]  /*ebb0*/  IMAD R4, R31, UR44, R4 ;  /* 0x0000002c1f047c24 */ /* 0x000fe2000f8e0204 */
[----:B------:R-:W-:Y:S01]  /*ebc0*/  SHF.R.U64 R56, R56, 0x3, RZ ;  /* 0x0000000338387819 */ /* 0x000fe200000012ff */
[----:B------:R-:W-:Y:S01]  /*ebd0*/  STSM.16.M88.4 [R87], R12 ;  /* 0x0000000c57007844 */ /* 0x000fe20000000200 */
[----:B------:R-:W-:-:S02]  /*ebe0*/  F2FP.BF16.F32.PACK_AB R24, R24, R3 ;  /* 0x000000031818723e */ /* 0x000fc400000010ff */
[----:B------:R-:W-:Y:S02]  /*ebf0*/  F2FP.BF16.F32.PACK_AB R25, R162, R21 ;  /* 0x00000015a219723e */ /* 0x000fe400000010ff */
[----:B------:R-:W-:Y:S02]  /*ec00*/  F2FP.BF16.F32.PACK_AB R26, R61, R60 ;  /* 0x0000003c3d1a723e */ /* 0x000fe400000010ff */
[----:B------:R-:W-:Y:S02]  /*ec10*/  F2FP.BF16.F32.PACK_AB R27, R163, R62 ;  /* 0x0000003ea31b723e */ /* 0x000fe400000010ff */
[----:B------:R-:W-:Y:S02]  /*ec20*/  F2FP.BF16.F32.PACK_AB R65, R161, R66 ;  /* 0x00000042a141723e */ /* 0x000fe400000010ff */
[----:B------:R-:W-:Y:S01]  /*ec30*/  F2FP.BF16.F32.PACK_AB R72, R73, R72 ;  /* 0x000000484948723e */ /* 0x000fe200000010ff */
[----:B------:R-:W-:Y:S01]  /*ec40*/  STSM.16.M88.4 [R34], R24 ;  /* 0x0000001822007844 */ /* 0x000fe20000000200 */
[----:B------:R-:W-:Y:S01]  /*ec50*/  LOP3.LUT R58, R58, R51, RZ, 0x3c, !PT ;  /* 0x000000333a3a7212 */ /* 0x000fe200078e3cff */
[----:B------:R-:W-:Y:S01]  /*ec60*/  IMAD.X R51, RZ, RZ, R19, P2 ;  /* 0x000000ffff337224 */ /* 0x000fe200010e0613 */
[----:B------:R-:W-:-:S02]  /*ec70*/  MOV R38, R38 ;  /* 0x0000002600267202 */ /* 0x000fc40000000f00 */
        /* <DEDUP_REMOVED lines=66> */
[----:B------:R-:W-:Y:S02]  /*f0a0*/  SHF.R.S32.HI R3, RZ, 0x1f, R35 ;  /* 0x0000001fff037819 */ /* 0x000fe40000011423 */
[----:B------:R-:W-:Y:S01]  /*f0b0*/  IADD3 R5, P2, R35, R28, RZ ;  /* 0x0000001c23057210 */ /* 0x000fe20007f5e0ff */
[----:B------:R-:W-:Y:S01]  /*f0c0*/  STSM.16.M88.4 [R58], R144 ;  /* 0x000000903a007844 */ /* 0x000fe20000000200 */
[----:B------:R-:W-:-:S02]  /*f0d0*/  LEA.HI R17, R17, R202, RZ, 0x5 ;  /* 0x000000ca11117211 */ /* 0x000fc400078f28ff */
[----:B------:R-:W-:Y:S01]  /*f0e0*/  IADD3.X R28, R3, R29, R4, P2, !PT ;  /* 0x0000001d031c7210 */ /* 0x000fe200017fe404 */
[----:B------:R-:W-:Y:S01]  /*f0f0*/  @!PT LDS RZ, [RZ] ;  /* 0x00000000fffff984 */ /* 0x000fe20000000800 */
[----:B------:R-:W-:Y:S01]  /*f100*/  @!PT LDS RZ, [RZ] ;  /* 0x00000000fffff984 */ /* 0x000fe20000000800 */
[----:B------:R-:W-:Y:S01]  /*f110*/  @!PT LDS RZ, [RZ] ;  /* 0x00000000fffff984 */ /* 0x000fe20000000800 */
[----:B------:R-:W-:Y:S01]  /*f120*/  @!PT LDS RZ, [RZ] ;  /* 0x00000000fffff984 */ /* 0x000fe20000000800 */
[----:B------:R1:W-:Y:S06]  /*f130*/  MEMBAR.ALL.CTA ;  /* 0x0000000000007992 */ /* 0x0003ec0000008000 */
[----:B-1----:R-:W1:Y:S01]  /*f140*/  FENCE.VIEW.ASYNC.S ;  /* 0x00000000000073c6 */ /* 0x002e620000000000 */
[----:B------:R-:W-:Y:S01]  /*f150*/  SHF.R.S32.HI R3, RZ, 0x5, R17 ;  /* 0x00000005ff037819 */ /* 0x000fe20000011411 */
[----:B-1----:R-:W-:Y:S06]  /*f160*/  BAR.ARV 0x1, 0x120 ;  /* 0x0044800000007b1d */ /* 0x002fec0000002000 */
[----:B------:R-:W-:Y:S01]  /*f170*/  ISETP.GE.OR P0, PT, R35, UR6, P0 ;  /* 0x0000000623007c0c */ /* 0x000fe20008706670 */
[----:B------:R-:W-:Y:S01]  /*f180*/  ULDC.64 UR6, c[0x0][0xb40] ;  /* 0x0002d00000067ab9 */ /* 0x000fe20000000a00 */
[----:B------:R-:W1:Y:S01]  /*f190*/  SHFL.IDX PT, R3, R3, RZ, 0x1f ;  /* 0x00001fff03037589 */ /* 0x000e6200000e0000 */
[----:B------:R-:W-:-:S04]  /*f1a0*/  LEA R4, P2, R5, UR6, 0x2 ;  /* 0x0000000605047c11 */ /* 0x000fc8000f8410ff */
[----:B------:R-:W-:-:S05]  /*f1b0*/  LEA.HI.X R5, R5, UR7, R28, 0x2, P2 ;  /* 0x0000000705057c11 */ /* 0x000fca00090f141c */
[----:B------:R2:W-:Y:S04]  /*f1c0*/  @!P1 STG.E desc[UR48][R4.64+0x20], R20 ;  /* 0x0000201404009986 */ /* 0x0005e8000c101930 */
[----:B------:R2:W-:Y:S01]  /*f1d0*/  @!P0 STG.E desc[UR48][R4.64], R0 ;  /* 0x0000000004008986 */ /* 0x0005e2000c101930 */
[----:B-1----:R-:W-:-:S13]  /*f1e0*/  ISETP.NE.AND P0, PT, R3, 0x7, PT ;  /* 0x000000070300780c */ /* 0x002fda0003f05270 */
        /* <DEDUP_REMOVED lines=31> */
.L_x_8598:
[----:B------:R-:W-:Y:S05]  /*f3e0*/  BSYNC B0 ;  /* 0x0000000000007941 */ /* 0x000fea0003800000 */
.L_x_8597:
[----:B------:R-:W-:Y:S05]  /*f3f0*/  BRA `(.L_x_8596) ;  /* 0x0000000800907947 */ /* 0x000fea0003800000 */
.L_x_8595:
[----:B------:R-:W1:Y:S01]  /*f400*/  LDC.64 R12, c[0x0][0xae0] ;  /* 0x0002b800ff0c7b82 */ /* 0x000e620000000a00 */
[----:B------:R-:W-:Y:S01]  /*f410*/  SHF.R.S32.HI R3, RZ, 0x1f, R202 ;  /* 0x0000001fff037819 */ /* 0x000fe200000114ca */
[----:B------:R-:W-:Y:S01]  /*f420*/  USHF.R.S32.HI UR5, URZ, 0x1f, UR43 ;  /* 0x0000001f3f057899 */ /* 0x000fe2000801142b */
[----:B------:R-:W-:Y:S01]  /*f430*/  ISETP.GT.AND P0, PT, R202, 0x7f, PT ;  /* 0x0000007fca00780c */ /* 0x000fe20003f04270 */
[----:B------:R-:W-:Y:S01]  /*f440*/  USHF.R.S32.HI UR6, URZ, 0x1f, UR44 ;  /* 0x0000001f3f067899 */ /* 0x000fe2000801142c */
[----:B------:R-:W-:Y:S01]  /*f450*/  LEA.HI R17, R3, R202, RZ, 0x3 ;  /* 0x000000ca03117211 */ /* 0x000fe200078f18ff */
[----:B------:R-:W-:Y:S02]  /*f460*/  BSSY B0, `(.L_x_8599) ;  /* 0x000001e000007945 */ /* 0x000fe40003800000 */
[----:B------:R-:W2:Y:S01]  /*f470*/  LDC R11, c[0x0][0xdac] ;  /* 0x00036b00ff0b7b82 */ /* 0x000ea20000000800 */
[----:B------:R-:W-:-:S05]  /*f480*/  LOP3.LUT R3, R17, 0x1ffffff8, RZ, 0xc0, !PT ;  /* 0x1ffffff811037812 */ /* 0x000fca00078ec0ff */
[----:B------:R-:W-:Y:S02]  /*f490*/  IMAD.IADD R3, R202, 0x1, -R3 ;  /* 0x00000001ca037824 */ /* 0x000fe400078e0a03 */
[----:B------:R-:W3:Y:S02]  /*f4a0*/  LDC.64 R14, c[0x0][0xae8] ;  /* 0x0002ba00ff0e7b82 */ /* 0x000ee40000000a00 */
[----:B------:R-:W-:-:S05]  /*f4b0*/  IMAD.SHL.U32 R8, R3, 0x8, RZ ;  /* 0x0000000803087824 */ /* 0x000fca00078e00ff */
[----:B------:R-:W-:Y:S01]  /*f4c0*/  SHF.R.S32.HI R9, RZ, 0x1f, R8 ;  /* 0x0000001fff097819 */ /* 0x000fe20000011408 */
[----:B-1----:R-:W-:Y:S01]  /*f4d0*/  IMAD R10, R12, UR5, RZ ;  /* 0x000000050c0a7c24 */ /* 0x002fe2000f8e02ff */
[----:B------:R-:W-:Y:S06]  /*f4e0*/  @P0 BRA `(.L_x_8600) ;  /* 0x0000000000540947 */ /* 0x000fec0003800000 */
[----:B------:R-:W1:Y:S01]  /*f4f0*/  S2R R0, SR_TID.X ;  /* 0x0000000000007919 */ /* 0x000e620000002100 */
[----:B------:R-:W-:Y:S01]  /*f500*/  ULDC UR7, c[0x0][0xa88] ;  /* 0x0002a20000077ab9 */ /* 0x000fe20000000800 */
[----:B-1----:R-:W-:-:S04]  /*f510*/  IADD3 R4, R200, -0x80, R0 ;  /* 0xffffff80c8047810 */ /* 0x002fc80007ffe000 */
[----:B------:R-:W-:-:S13]  /*f520*/  ISETP.GE.AND P0, PT, R4, UR7, PT ;  /* 0x0000000704007c0c */ /* 0x000fda000bf06270 */
[----:B------:R-:W-:Y:S05]  /*f530*/  @P0 BRA `(.L_x_8600) ;  /* 0x0000000000400947 */ /* 0x000fea0003800000 */
[----:B------:R-:W1:Y:S01]  /*f540*/  LDC.64 R6, c[0x0][0xb70] ;  /* 0x0002dc00ff067b82 */ /* 0x000e620000000a00 */
[----:B------:R-:W-:Y:S01]  /*f550*/  SHF.R.S32.HI R5, RZ, 0x1f, R4 ;  /* 0x0000001fff057819 */ /* 0x000fe20000011404 */
[----:B------:R-:W-:-:S06]  /*f560*/  ULDC.64 UR8, c[0x0][0xb40] ;  /* 0x0002d00000087ab9 */ /* 0x000fcc0000000a00 */
[----:B------:R-:W4:Y:S01]  /*f570*/  LDC.64 R20, c[0x0][0xb78] ;  /* 0x0002de00ff147b82 */ /* 0x000f220000000a00 */
[C---:B-1----:R-:W-:Y:S02]  /*f580*/  IMAD R0, R6.reuse, UR5, RZ ;  /* 0x0000000506007c24 */ /* 0x042fe4000f8e02ff */
[----:B------:R-:W-:-:S04]  /*f590*/  IMAD.WIDE.U32 R4, R6, UR43, R4 ;  /* 0x0000002b06047c25 */ /* 0x000fc8000f8e0004 */
[----:B------:R-:W-:Y:S02]  /*f5a0*/  IMAD R3, R7, UR43, R0 ;  /* 0x0000002b07037c24 */ /* 0x000fe4000f8e0200 */
[C---:B----4-:R-:W-:Y:S02]  /*f5b0*/  IMAD R0, R20.reuse, UR6, RZ ;  /* 0x0000000614007c24 */ /* 0x050fe4000f8e02ff */
        /* <DEDUP_REMOVED lines=8> */
.L_x_8600:
[----:B------:R-:W-:Y:S05]  /*f640*/  BSYNC B0 ;  /* 0x0000000000007941 */ /* 0x000fea0003800000 */
.L_x_8599:
[----:B------:R-:W-:Y:S01]  /*f650*/  ULDC UR5, c[0x0][0xa88] ;  /* 0x0002a20000057ab9 */ /* 0x000fe20000000800 */
[----:B------:R-:W-:Y:S01]  /*f660*/  SHF.R.S32.HI R4, RZ, 0x3, R17 ;  /* 0x00000003ff047819 */ /* 0x000fe20000011411 */
[----:B------:R-:W-:Y:S01]  /*f670*/  UIADD3 UR42, -UR42, UR5, URZ ;  /* 0x000000052a2a7290 */ /* 0x000fe2000fffe13f */
[----:B-1----:R-:W-:Y:S01]  /*f680*/  IMAD R3, R13, UR43, R10 ;  /* 0x0000002b0d037c24 */ /* 0x002fe2000f8e020a */
[----:B------:R-:W-:Y:S01]  /*f690*/  ULOP3.LUT UR41, URZ, UR41, URZ, 0x33, !UPT ;  /* 0x000000293f297292 */ /* 0x000fe2000f8e333f */
[----:B------:R-:W-:Y:S01]  /*f6a0*/  IMAD.WIDE.U32 R6, R12, UR43, R8 ;  /* 0x0000002b0c067c25 */ /* 0x000fe2000f8e0008 */
[----:B------:R-:W-:Y:S02]  /*f6b0*/  BSSY B0, `(.L_x_8601) ;  /* 0x0000026000007945 */ /* 0x000fe40003800000 */
[C---:B------:R-:W-:Y:S01]  /*f6c0*/  ISETP.GE.AND P2, PT, R4.reuse, UR42, PT ;  /* 0x0000002a04007c0c */ /* 0x040fe2000bf46270 */
[C---:B------:R-:W-:Y:S02]  /*f6d0*/  VIADD R0, R4.reuse, 0x20 ;  /* 0x0000002004007836 */ /* 0x040fe40000000000 */
[----:B------:R-:W-:-:S02]  /*f6e0*/  VIADD R5, R4, 0x40 ;  /* 0x0000004004057836 */ /* 0x000fc40000000000 */
[----:B------:R-:W-:Y:S01]  /*f6f0*/  IMAD.IADD R7, R7, 0x1, R3 ;  /* 0x0000000107077824 */ /* 0x000fe200078e0203 */
[----:B------:R-:W-:Y:S01]  /*f700*/  ISETP.GE.AND P0, PT, R0, UR42, PT ;  /* 0x0000002a00007c0c */ /* 0x000fe2000bf06270 */
[C---:B---3--:R-:W-:Y:S01]  /*f710*/  IMAD R0, R14.reuse, UR6, RZ ;  /* 0x000000060e007c24 */ /* 0x048fe2000f8e02ff */
[----:B------:R-:W-:Y:S01]  /*f720*/  ISETP.GE.AND P1, PT, R5, UR42, PT ;  /* 0x0000002a05007c0c */ /* 0x000fe2000bf26270 */
[----:B--2---:R-:W-:Y:S01]  /*f730*/  VIADD R13, R11, UR41 ;  /* 0x000000290b0d7c36 */ /* 0x004fe20008000000 */
[----:B------:R-:W-:Y:S01]  /*f740*/  SHF.R.S32.HI R5, RZ, 0x1f, R4 ;  /* 0x0000001fff057819 */ /* 0x000fe20000011404 */
[----:B------:R-:W-:Y:S02]  /*f750*/  IMAD R3, R15, UR44, R0 ;  /* 0x0000002c0f037c24 */ /* 0x000fe4000f8e0200 */
[----:B------:R-:W-:-:S04]  /*f760*/  IMAD.WIDE.U32 R10, R14, UR44, R6 ;  /* 0x0000002c0e0a7c25 */ /* 0x000fc8000f8e0006 */
[----:B------:R-:W-:-:S04]  /*f770*/  IMAD.WIDE R6, R13, 0x80, R4 ;  /* 0x000000800d067825 */ /* 0x000fc800078e0204 */
[----:B------:R-:W-:Y:S02]  /*f780*/  VIADD R0, R4, 0x60 ;  /* 0x0000006004007836 */ /* 0x000fe40000000000 */
        /* <DEDUP_REMOVED lines=24> */
.L_x_8602:
[----:B------:R-:W-:Y:S05]  /*f910*/  BSYNC B0 ;  /* 0x0000000000007941 */ /* 0x000fea0003800000 */
.L_x_8601:
[----:B------:R-:W-:Y:S01]  /*f920*/  BSSY B0, `(.L_x_8603) ;  /* 0x000001b000007945 */ /* 0x000fe20003800000 */
[----:B------:R-:W-:-:S03]  /*f930*/  ISETP.GE.AND P2, PT, R0, UR42, PT ;  /* 0x0000002a00007c0c */ /* 0x000fc6000bf46270 */
        /* <DEDUP_REMOVED lines=18> */
[----:B-1----:R-:W-:Y:S01]  /*fa60*/  LEA R14, P0, R4, UR6, 0x1 ;  /* 0x00000006040e7c11 */ /* 0x002fe2000f8008ff */
[----:B------:R-:W-:-:S05]  /*fa70*/  IMAD.IADD R3, R5, 0x1, R3 ;  /* 0x0000000105037824 */ /* 0x000fca00078e0203 */
[----:B------:R-:W-:-:S05]  /*fa80*/  LEA.HI.X R15, R4, UR7, R3, 0x1, P0 ;  /* 0x00000007040f7c11 */ /* 0x000fca00080f0c03 */
[----:B------:R2:W-:Y:S04]  /*fa90*/  @!P3 STG.E.128 desc[UR48][R14.64], RZ ;  /* 0x000000ff0e00b986 */ /* 0x0005e8000c101d30 */
[----:B------:R2:W-:Y:S04]  /*faa0*/  @!P4 STG.E.128 desc[UR48][R14.64+0x80], RZ ;  /* 0x000080ff0e00c986 */ /* 0x0005e8000c101d30 */
[----:B------:R2:W-:Y:S04]  /*fab0*/  @!P5 STG.E.128 desc[UR48][R14.64+0x100], RZ ;  /* 0x000100ff0e00d986 */ /* 0x0005e8000c101d30 */
[----:B------:R2:W-:Y:S02]  /*fac0*/  @!P6 STG.E.128 desc[UR48][R14.64+0x180], RZ ;  /* 0x000180ff0e00e986 */ /* 0x0005e4000c101d30 */
.L_x_8604:
[----:B------:R-:W-:Y:S05]  /*fad0*/  BSYNC B0 ;  /* 0x0000000000007941 */ /* 0x000fea0003800000 */
.L_x_8603:
        /* <DEDUP_REMOVED lines=19> */
[----:B-12---:R-:W-:Y:S01]  /*fc10*/  LEA R14, P0, R4, UR6, 0x1 ;  /* 0x00000006040e7c11 */ /* 0x006fe2000f8008ff */
[----:B------:R-:W-:-:S05]  /*fc20*/  IMAD.IADD R3, R5, 0x1, R3 ;  /* 0x0000000105037824 */ /* 0x000fca00078e0203 */
[----:B------:R-:W-:-:S05]  /*fc30*/  LEA.HI.X R15, R4, UR7, R3, 0x1, P0 ;  /* 0x00000007040f7c11 */ /* 0x000fca00080f0c03 */
[----:B------:R3:W-:Y:S04]  /*fc40*/  @!P1 STG.E.128 desc[UR48][R14.64], RZ ;  /* 0x000000ff0e009986 */ /* 0x0007e8000c101d30 */
[----:B------:R3:W-:Y:S04]  /*fc50*/  @!P3 STG.E.128 desc[UR48][R14.64+0x80], RZ ;  /* 0x000080ff0e00b986 */ /* 0x0007e8000c101d30 */
[----:B------:R3:W-:Y:S04]  /*fc60*/  @!P4 STG.E.128 desc[UR48][R14.64+0x100], RZ ;  /* 0x000100ff0e00c986 */ /* 0x0007e8000c101d30 */
[----:B------:R3:W-:Y:S02]  /*fc70*/  @!P5 STG.E.128 desc[UR48][R14.64+0x180], RZ ;  /* 0x000180ff0e00d986 */ /* 0x0007e4000c101d30 */
.L_x_8606:
[----:B------:R-:W-:Y:S05]  /*fc80*/  BSYNC B0 ;  /* 0x0000000000007941 */ /* 0x000fea0003800000 */
.L_x_8605:
        /* <DEDUP_REMOVED lines=26> */
.L_x_8607:
[----:B------:R-:W-:Y:S05]  /*fe30*/  BSYNC B0 ;  /* 0x0000000000007941 */ /* 0x000fea0003800000 */
.L_x_8596:
[----:B------:R-:W5:Y:S02]  /*fe40*/  LDC R0, c[0x0][0xda8] ;  /* 0x00036a00ff007b82 */ /* 0x000f640000000800 */
[----:B-----5:R-:W-:-:S13]  /*fe50*/  ISETP.LE.AND P0, PT, R0, UR4, PT ;  /* 0x0000000400007c0c */ /* 0x020fda000bf03270 */
[----:B------:R-:W-:Y:S05]  /*fe60*/  @!P0 BRA `(.L_x_8608) ;  /* 0xffffff0c00c08947 */ /* 0x000fea000383ffff */
[----:B------:R-:W-:Y:S05]  /*fe70*/  EXIT ;  /* 0x000000000000794d */ /* 0x000fea0003800000 */
.L_x_8514:
        /* <DEDUP_REMOVED lines=14> */
[----:B------:R-:W-:Y:S01]  /*ff60*/  IMAD.U32 R18, RZ, RZ, UR4 ;  /* 0x00000004ff127e24 */ /* 0x000fe2000f8e00ff */
[----:B------:R-:W-:Y:S01]  /*ff70*/  ULDC UR44, c[0x0][0xc] ;  /* 0x00000300002c7ab9 */ /* 0x000fe20000000800 */
[----:B------:R-:W-:Y:S01]  /*ff80*/  IMAD.MOV.U32 R17, RZ, RZ, 0x1 ;  /* 0x00000001ff117424 */ /* 0x000fe200078e00ff */
[----:B------:R-:W-:Y:S01]  /*ff90*/  ULDC.64 UR46, c[0x0][0x198] ;  /* 0x00006600002e7ab9 */ /* 0x000fe20000000a00 */
[----:B------:R-:W-:Y:S01]  /*ffa0*/  IMAD.MOV.U32 R16, RZ, RZ, RZ ;  /* 0x000000ffff107224 */ /* 0x000fe200078e00ff */
[----:B------:R-:W-:Y:S01]  /*ffb0*/  UMOV UR45, URZ ;  /* 0x0000003f002d7c82 */ /* 0x000fe20008000000 */
[----:B-1----:R-:W-:-:S07]  /*ffc0*/  LOP3.LUT R19, R2, 0x1f, RZ, 0xc0, !PT ;  /* 0x0000001f02137812 */ /* 0x002fce00078ec0ff */
.L_x_8663:
        /* <DEDUP_REMOVED lines=21> */
.L_x_8610:
[----:B------:R-:W-:Y:S01]  /*10120*/  ULDC UR11, c[0x0][0xdc4] ;  /* 0x00037100000b7ab9 */ /* 0x000fe20000000800 */
[----:B------:R-:W-:Y:S01]  /*10130*/  UMOV UR8, UR9 ;  /* 0x0000000900087c82 */ /* 0x000fe20008000000 */
[----:B------:R-:W-:-:S11]  /*10140*/  UISETP.NE.AND UP0, UPT, UR11, 0x1, UPT ;  /* 0x000000010b00788c */ /* 0x000fd6000bf05270 */
[----:B------:R-:W-:Y:S02]  /*10150*/  @UP0 ULDC.64 UR12, c[0x0][0xdc8] ;  /* 0x00037200000c0ab9 */ /* 0x000fe40000000a00 */
[----:B------:R-:W-:-:S04]  /*10160*/  UIMAD.WIDE.U32 UR6, UR9, UR12, URZ ;  /* 0x0000000c090672a5 */ /* 0x000fc8000f8e003f */
[----:B------:R-:W-:-:S04]  /*10170*/  @UP0 USHF.R.U32.HI UR8, URZ, UR13, UR7 ;  /* 0x0000000d3f080299 */ /* 0x000fc80008011607 */
[----:B------:R-:W-:-:S12]  /*10180*/  UIMAD UR6, UR8, UR11, URZ ;  /* 0x0000000b080672a4 */ /* 0x000fd8000f8e023f */
.L_x_8611:
        /* <DEDUP_REMOVED lines=40> */
.L_x_8613:
[----:B------:R-:W-:-:S11]  /*10410*/  UISETP.NE.AND UP0, UPT, UR7, 0x1, UPT ;  /* 0x000000010700788c */ /* 0x000fd6000bf05270 */
[----:B------:R-:W-:Y:S02]  /*10420*/  @UP0 ULDC.64 UR14, c[0x0][0x9e8] ;  /* 0x00027a00000e0ab9 */ /* 0x000fe40000000a00 */
[----:B------:R-:W-:-:S04]  /*10430*/  UIMAD.WIDE.U32 UR10, UR12, UR14, URZ ;  /* 0x0000000e0c0a72a5 */ /* 0x000fc8000f8e003f */
[----:B------:R-:W-:-:S12]  /*10440*/  @UP0 USHF.R.U32.HI UR12, URZ, UR15, UR11 ;  /* 0x0000000f3f0c0299 */ /* 0x000fd8000801160b */
.L_x_8614:
[----:B------:R-:W-:-:S04]  /*10450*/  UIMAD UR12, UR12, UR7, UR7 ;  /* 0x000000070c0c72a4 */ /* 0x000fc8000f8e0207 */
[----:B------:R-:W-:-:S04]  /*10460*/  UISETP.LT.AND UP0, UPT, UR6, UR12, UPT ;  /* 0x0000000c0600728c */ /* 0x000fc8000bf01270 */
[----:B------:R-:W-:-:S12]  /*10470*/  USEL UR6, UR6, UR12, UP0 ;  /* 0x0000000c06067287 */ /* 0x000fd80008000000 */
.L_x_8612:
        /* <DEDUP_REMOVED lines=26> */
.L_x_8616:
[----:B------:R-:W-:-:S11]  /*10620*/  UISETP.NE.AND UP0, UPT, UR7, 0x1, UPT ;  /* 0x000000010700788c */ /* 0x000fd6000bf05270 */
[----:B------:R-:W-:Y:S02]  /*10630*/  @UP0 ULDC.64 UR12, c[0x0][0x9e8] ;  /* 0x00027a00000c0ab9 */ /* 0x000fe40000000a00 */
[----:B------:R-:W-:-:S04]  /*10640*/  UIMAD.WIDE.U32 UR8, UR6, UR12, URZ ;  /* 0x0000000c060872a5 */ /* 0x000fc8000f8e003f */
[----:B------:R-:W-:-:S12]  /*10650*/  @UP0 USHF.R.U32.HI UR6, URZ, UR13, UR9 ;  /* 0x0000000d3f060299 */ /* 0x000fd80008011609 */
.L_x_8617:
[----:B------:R-:W-:-:S04]  /*10660*/  UIMAD UR6, UR6, UR7, URZ ;  /* 0x00000007060672a4 */ /* 0x000fc8000f8e023f */
[----:B------:R-:W-:-:S04]  /*10670*/  UISETP.LT.AND UP0, UPT, UR11, UR6, UPT ;  /* 0x000000060b00728c */ /* 0x000fc8000bf01270 */
[----:B------:R-:W-:-:S12]  /*10680*/  USEL UR11, UR11, UR6, !UP0 ;  /* 0x000000060b0b7287 */ /* 0x000fd8000c000000 */
.L_x_8615:
        /* <DEDUP_REMOVED lines=25> */
.L_x_8619:
        /* <DEDUP_REMOVED lines=23> */
.L_x_8621:
        /* <DEDUP_REMOVED lines=20> */
.L_x_8623:
        /* <DEDUP_REMOVED lines=16> */
.L_x_8622:
        /* <DEDUP_REMOVED lines=29> */
.L_x_8675:
[----:B------:R-:W-:Y:S01]  /*10da0*/  UMOV UR4, 0xffffffff ;  /* 0xffffffff00047882 */ /* 0x000fe20000000000 */
[----:B------:R-:W-:Y:S02]  /*10db0*/  SHF.R.S32.HI R7, RZ, 0x1f, R6 ;  /* 0x0000001fff077819 */ /* 0x000fe40000011406 */
[----:B------:R-:W-:Y:S05]  /*10dc0*/  BRA.DIV UR4, `(.L_x_8625) ;  /* 0x0000002604087947 */ /* 0x000fea000b800000 */
[----:B------:R-:W-:-:S13]  /*10dd0*/  ELECT P6, URZ, PT ;  /* 0x00000000003f782f */ /* 0x000fda00038c0000 */
.L_x_8678:
        /* <DEDUP_REMOVED lines=21> */
.L_x_8627:
[----:B------:R-:W2:Y:S01]  /*10f30*/  S2R R5, SR_TID.X ;  /* 0x0000000000057919 */ /* 0x000ea20000002100 */
[----:B-1----:R-:W-:Y:S02]  /*10f40*/  LEA R8, R16, UR37, 0x3 ;  /* 0x0000002510087c11 */ /* 0x002fe4000f8e18ff */
[----:B--2---:R-:W-:Y:S02]  /*10f50*/  LOP3.LUT R9, R5, 0x7f, RZ, 0xc0, !PT ;  /* 0x0000007f05097812 */ /* 0x004fe400078ec0ff */
[----:B------:R-:W-:Y:S02]  /*10f60*/  SHF.L.U32 R5, R17, 0x1f, RZ ;  /* 0x0000001f11057819 */ /* 0x000fe400000006ff */
[----:B------:R-:W-:Y:S02]  /*10f70*/  ISETP.NE.AND P3, PT, R9, RZ, PT ;  /* 0x000000ff0900720c */ /* 0x000fe40003f65270 */
[----:B------:R-:W1:Y:S02]  /*10f80*/  SYNCS.PHASECHK.TRANS64.TRYWAIT P2, [R8+URZ+0x22840], R5 ;  /* 0x02284005080075a7 */ /* 0x000e64000804017f */
[----:B-1----:R-:W-:Y:S09]  /*10f90*/  @!P2 BRA `(.L_x_8628) ;  /* 0x0000002000b4a947 */ /* 0x002ff20003800000 */
.L_x_8679:
[----:B------:R-:W-:Y:S05]  /*10fa0*/  @P3 BRA `(.L_x_8629) ;  /* 0x0000000000143947 */ /* 0x000fea0003800000 */
[----:B------:R-:W-:Y:S01]  /*10fb0*/  ISETP.NE.AND P2, PT, R19, RZ, PT ;  /* 0x000000ff1300720c */ /* 0x000fe20003f45270 */
[----:B-1----:R-:W-:-:S04]  /*10fc0*/  IMAD.MOV.U32 R5, RZ, RZ, 0x3000 ;  /* 0x00003000ff057424 */ /* 0x002fc800078e00ff */
[----:B------:R2:W-:Y:S08]  /*10fd0*/  SYNCS.ARRIVE.TRANS64 RZ, [R8+URZ+0x22830], R5 ;  /* 0x0228300508ff79a7 */ /* 0x0005f0000800003f */
[----:B------:R-:W-:Y:S05]  /*10fe0*/  @!P2 BRA `(.L_x_8629) ;  /* 0x000000000004a947 */ /* 0x000fea0003800000 */
[----:B------:R-:W-:Y:S01]  /*10ff0*/  BPT.TRAP 0x1 ;  /* 0x000000040000795c */ /* 0x000fe20000300000 */
.L_x_8629:
        /* <DEDUP_REMOVED lines=10> */
[----:B------:R-:W-:Y:S02]  /*110a0*/  UIMAD UR8, UR8, 0x3000, UR37 ;  /* 0x00003000080878a4 */ /* 0x000fe4000f8e0225 */
[----:B------:R-:W-:Y:S02]  /*110b0*/  UIADD3 UR9, UR9, 0x22830, URZ ;  /* 0x0002283009097890 */ /* 0x000fe4000fffe03f */
[----:B------:R-:W-:Y:S02]  /*110c0*/  UIMAD UR11, UR11, 0x60, URZ ;  /* 0x000000600b0b78a4 */ /* 0x000fe4000f8e023f */
[----:B------:R-:W-:-:S09]  /*110d0*/  UIADD3 UR8, UR8, 0x1c400, URZ ;  /* 0x0001c40008087890 */ /* 0x000fd2000fffe03f */
[----:B------:R3:W-:Y:S02]  /*110e0*/  UTMALDG.4D [UR8], [UR4], desc[UR6] ;  /* 0x00000608040075b4 */ /* 0x0007e40008019000 */
[----:B---3--:R-:W-:Y:S01]  /*110f0*/  NOP ;  /* 0x0000000000007918 */ /* 0x008fe20000000000 */
.L_x_8626:
        /* <DEDUP_REMOVED lines=24> */
.L_x_8680:
        /* <DEDUP_REMOVED lines=10> */
.L_x_8681:
[----:B------:R-:W-:Y:S05]  /*11320*/  @P3 BRA `(.L_x_8634) ;  /* 0x0000000000143947 */ /* 0x000fea0003800000 */
[----:B------:R-:W-:Y:S01]  /*11330*/  ISETP.NE.AND P2, PT, R19, RZ, PT ;  /* 0x000000ff1300720c */ /* 0x000fe20003f45270 */
[----:B-1----:R-:W-:-:S04]  /*11340*/  IMAD.MOV.U32 R5, RZ, RZ, 0xc000 ;  /* 0x0000c000ff057424 */ /* 0x002fc800078e00ff */
[----:B------:R2:W-:Y:S08]  /*11350*/  SYNCS.ARRIVE.TRANS64 RZ, [R8+URZ+0x22850], R5 ;  /* 0x0228500508ff79a7 */ /* 0x0005f0000800003f */
[----:B------:R-:W-:Y:S05]  /*11360*/  @!P2 BRA `(.L_x_8634) ;  /* 0x000000000004a947 */ /* 0x000fea0003800000 */
[----:B------:R-:W-:Y:S01]  /*11370*/  BPT.TRAP 0x1 ;  /* 0x000000040000795c */ /* 0x000fe20000300000 */
.L_x_8634:
        /* <DEDUP_REMOVED lines=10> */
[----:B------:R-:W-:-:S03]  /*11420*/  UMOV UR18, 0x40 ;  /* 0x0000004000127882 */ /* 0x000fc60000000000 */
[----:B------:R-:W-:Y:S02]  /*11430*/  UIMAD UR16, UR16, 0xc000, UR37 ;  /* 0x0000c000101078a4 */ /* 0x000fe4000f8e0225 */
[----:B------:R-:W-:Y:S02]  /*11440*/  UIMAD UR11, UR11, 0x60, URZ ;  /* 0x000000600b0b78a4 */ /* 0x000fe4000f8e023f */
[----:B------:R-:W-:Y:S02]  /*11450*/  UIADD3 UR9, UR9, 0x22850, URZ ;  /* 0x0002285009097890 */ /* 0x000fe4000fffe03f */
[----:B------:R-:W-:Y:S02]  /*11460*/  UIADD3 UR8, UR16, 0x400, URZ ;  /* 0x0000040010087890 */ /* 0x000fe4000fffe03f */
[----:B------:R-:W-:Y:S02]  /*11470*/  UIADD3 UR17, UR16, 0x3400, URZ ;  /* 0x0000340010117890 */ /* 0x000fe4000fffe03f */
[----:B------:R-:W-:-:S02]  /*11480*/  UIADD3 UR19, UR16, 0x6400, URZ ;  /* 0x0000640010137890 */ /* 0x000fc4000fffe03f */
[----:B------:R-:W-:-:S03]  /*11490*/  UIADD3 UR20, UR16, 0x9400, URZ ;  /* 0x0000940010147890 */ /* 0x000fc6000fffe03f */
[----:B------:R3:W-:Y:S01]  /*114a0*/  UTMALDG.4D [UR8], [UR6], desc[UR14] ;  /* 0x00000e08060075b4 */ /* 0x0007e20008019000 */
        /* <DEDUP_REMOVED lines=12> */
.L_x_8632:
[----:B------:R-:W-:Y:S05]  /*11570*/  BSYNC B0 ;  /* 0x0000000000007941 */ /* 0x000fea0003800000 */
.L_x_8631:
[----:B------:R-:W-:-:S04]  /*11580*/  UIADD3 UR6, UR39, -0x2, URZ ;  /* 0xfffffffe27067890 */ /* 0x000fc8000fffe03f */
[----:B------:R-:W-:-:S06]  /*11590*/  UISETP.GE.AND UP0, UPT, UR6, UR38, UPT ;  /* 0x000000260600728c */ /* 0x000fcc000bf06270 */
[----:B------:R-:W-:-:S13]  /*115a0*/  PLOP3.LUT P2, PT, PT, PT, UP0, 0x80, 0x0 ;  /* 0x000000000000781c */ /* 0x000fda0003f4f008 */
[----:B------:R-:W-:Y:S05]  /*115b0*/  @!P2 BRA `(.L_x_8635) ;  /* 0x0000001000b4a947 */ /* 0x000fea0003800000 */
[----:B-12---:R-:W-:Y:S01]  /*115c0*/  IMAD R8, RZ, RZ, -UR39 ;  /* 0x80000027ff087e24 */ /* 0x006fe2000f8e02ff */
[----:B------:R-:W-:-:S04]  /*115d0*/  LOP3.LUT R9, RZ, UR38, RZ, 0x33, !PT ;  /* 0x00000026ff097c12 */ /* 0x000fc8000f8e33ff */
        /* <DEDUP_REMOVED lines=32> */
.L_x_8639:
[----:B-1----:R-:W1:Y:S01]  /*117e0*/  S2R R2, SR_TID.X ;  /* 0x0000000000027919 */ /* 0x002e620000002100 */
[----:B------:R-:W-:Y:S02]  /*117f0*/  SHF.L.U32 R3, R17, 0x1f, RZ ;  /* 0x0000001f11037819 */ /* 0x000fe400000006ff */
[----:B-1----:R-:W-:Y:S02]  /*11800*/  LOP3.LUT R5, R2, 0x7f, RZ, 0xc0, !PT ;  /* 0x0000007f02057812 */ /* 0x002fe400078ec0ff */
[----:B------:R-:W-:Y:S02]  /*11810*/  LEA R2, R16, UR37, 0x3 ;  /* 0x0000002510027c11 */ /* 0x000fe4000f8e18ff */
[----:B------:R-:W-:Y:S02]  /*11820*/  ISETP.NE.AND P2, PT, R5, RZ, PT ;  /* 0x000000ff0500720c */ /* 0x000fe40003f45270 */
[----:B------:R-:W1:Y:S02]  /*11830*/  SYNCS.PHASECHK.TRANS64.TRYWAIT P3, [R2+URZ+0x22840], R3 ;  /* 0x02284003020075a7 */ /* 0x000e64000806017f */
[----:B-1----:R-:W-:Y:S09]  /*11840*/  @!P3 BRA `(.L_x_8640) ;  /* 0x0000001800c8b947 */ /* 0x002ff20003800000 */
.L_x_8682:
[----:B------:R-:W-:Y:S05]  /*11850*/  @P2 BRA `(.L_x_8641) ;  /* 0x0000000000142947 */ /* 0x000fea0003800000 */
[----:B------:R-:W-:Y:S01]  /*11860*/  ISETP.NE.AND P3, PT, R19, RZ, PT ;  /* 0x000000ff1300720c */ /* 0x000fe20003f65270 */
[----:B------:R-:W-:-:S04]  /*11870*/  IMAD.MOV.U32 R5, RZ, RZ, 0x3000 ;  /* 0x00003000ff057424 */ /* 0x000fc800078e00ff */
[----:B------:R2:W-:Y:S08]  /*11880*/  SYNCS.ARRIVE.TRANS64 RZ, [R2+URZ+0x22830], R5 ;  /* 0x0228300502ff79a7 */ /* 0x0005f0000800003f */
[----:B------:R-:W-:Y:S05]  /*11890*/  @!P3 BRA `(.L_x_8641) ;  /* 0x000000000004b947 */ /* 0x000fea0003800000 */
[----:B------:R-:W-:Y:S01]  /*118a0*/  BPT.TRAP 0x1 ;  /* 0x000000040000795c */ /* 0x000fe20000300000 */
.L_x_8641:
[----:B------:R-:W-:Y:S01]  /*118b0*/  R2UR UR8, R16 ;  /* 0x00000000100872ca */ /* 0x000fe200000e0000 */
        /* <DEDUP_REMOVED lines=10> */
[----:B------:R-:W-:Y:S02]  /*11960*/  UIMAD UR8, UR8, 0x3000, UR37 ;  /* 0x00003000080878a4 */ /* 0x000fe4000f8e0225 */
[----:B------:R-:W-:Y:S02]  /*11970*/  UIADD3 UR9, UR9, 0x22830, URZ ;  /* 0x0002283009097890 */ /* 0x000fe4000fffe03f */
[----:B------:R-:W-:-:S09]  /*11980*/  UIADD3 UR8, UR8, 0x1c400, URZ ;  /* 0x0001c40008087890 */ /* 0x000fd2000fffe03f */
[----:B------:R3:W-:Y:S01]  /*11990*/  UTMALDG.4D [UR8], [UR6], desc[UR14] ;  /* 0x00000e08060075b4 */ /* 0x0007e20008019000 */
[----:B------:R-:W4:Y:S02]  /*119a0*/  SYNCS.PHASECHK.TRANS64.TRYWAIT P3, [R2+URZ+0x22860], R3 ;  /* 0x02286003020075a7 */ /* 0x000f24000806017f */
[----:B---34-:R-:W-:Y:S05]  /*119b0*/  @!P3 BRA `(.L_x_8642) ;  /* 0x000000180080b947 */ /* 0x018fea0003800000 */
.L_x_8683:
[----:B------:R-:W-:Y:S05]  /*119c0*/  @P2 BRA `(.L_x_8643) ;  /* 0x0000000000142947 */ /* 0x000fea0003800000 */
[----:B------:R-:W-:Y:S01]  /*119d0*/  ISETP.NE.AND P2, PT, R19, RZ, PT ;  /* 0x000000ff1300720c */ /* 0x000fe20003f45270 */
[----:B-1-3--:R-:W-:-:S04]  /*119e0*/  IMAD.MOV.U32 R3, RZ, RZ, 0xc000 ;  /* 0x0000c000ff037424 */ /* 0x00afc800078e00ff */
[----:B------:R4:W-:Y:S08]  /*119f0*/  SYNCS.ARRIVE.TRANS64 RZ, [R2+URZ+0x22850], R3 ;  /* 0x0228500302ff79a7 */ /* 0x0009f0000800003f */
[----:B------:R-:W-:Y:S05]  /*11a00*/  @!P2 BRA `(.L_x_8643) ;  /* 0x000000000004a947 */ /* 0x000fea0003800000 */
[----:B------:R-:W-:Y:S01]  /*11a10*/  BPT.TRAP 0x1 ;  /* 0x000000040000795c */ /* 0x000fe20000300000 */
.L_x_8643:
        /* <DEDUP_REMOVED lines=12> */
[----:B------:R-:W-:Y:S02]  /*11ae0*/  UIADD3 UR9, UR9, 0x22850, URZ ;  /* 0x0002285009097890 */ /* 0x000fe4000fffe03f */
[----:B------:R-:W-:Y:S02]  /*11af0*/  UIADD3 UR8, UR16, 0x400, URZ ;  /* 0x0000040010087890 */ /* 0x000fe4000fffe03f */
[----:B------:R-:W-:Y:S02]  /*11b00*/  UIADD3 UR17, UR16, 0x3400, URZ ;  /* 0x0000340010117890 */ /* 0x000fe4000fffe03f */
[----:B------:R-:W-:Y:S02]  /*11b10*/  UIADD3 UR19, UR16, 0x6400, URZ ;  /* 0x0000640010137890 */ /* 0x000fe4000fffe03f */
[----:B------:R-:W-:-:S03]  /*11b20*/  UIADD3 UR20, UR16, 0x9400, URZ ;  /* 0x0000940010147890 */ /* 0x000fc6000fffe03f */
[----:B------:R5:W-:Y:S01]  /*11b30*/  UTMALDG.4D [UR8], [UR6], desc[UR14] ;  /* 0x00000e08060075b4 */ /* 0x000be20008019000 */
        /* <DEDUP_REMOVED lines=12> */
.L_x_8638:
[----:B------:R-:W-:Y:S05]  /*11c00*/  BSYNC B0 ;  /* 0x0000000000007941 */ /* 0x000fea0003800000 */
.L_x_8637:
[----:B------:R-:W-:-:S06]  /*11c10*/  UIADD3 UR6, UR39, -0x3, URZ ;  /* 0xfffffffd27067890 */ /* 0x000fcc000fffe03f */
[----:B------:R-:W-:-:S07]  /*11c20*/  IMAD.U32 R8, RZ, RZ, UR6 ;  /* 0x00000006ff087e24 */ /* 0x000fce000f8e00ff */
.L_x_8636:
[----:B------:R-:W-:Y:S01]  /*11c30*/  ULOP3.LUT UR6, URZ, UR39, URZ, 0x33, !UPT ;  /* 0x000000273f067292 */ /* 0x000fe2000f8e333f */
[----:B------:R-:W-:Y:S01]  /*11c40*/  VIADD R9, R9, 0xfffffffe ;  /* 0xfffffffe09097836 */ /* 0x000fe20000000000 */
[----:B------:R-:W-:Y:S04]  /*11c50*/  BSSY B0, `(.L_x_8635) ;  /* 0x00000c3000007945 */ /* 0x000fe80003800000 */
[----:B------:R-:W-:-:S13]  /*11c60*/  ISETP.NE.AND P2, PT, R9, UR6, PT ;  /* 0x0000000609007c0c */ /* 0x000fda000bf45270 */
[----:B------:R-:W-:Y:S05]  /*11c70*/  @!P2 BRA `(.L_x_8644) ;  /* 0x0000000c0000a947 */ /* 0x000fea0003800000 */
.L_x_8659:
        /* <DEDUP_REMOVED lines=8> */
[----:B------:R-:W-:Y:S01]  /*11d00*/  IMAD.MOV.U32 R10, RZ, RZ, R8 ;  /* 0x000000ffff0a7224 */ /* 0x000fe200078e0008 */
        /* <DEDUP_REMOVED lines=19> */
.L_x_8647:
[----:B------:R-:W1:Y:S01]  /*11e40*/  S2R R2, SR_TID.X ;  /* 0x0000000000027919 */ /* 0x000e620000002100 */
[----:B------:R-:W-:Y:S02]  /*11e50*/  LEA R3, R9, UR37, 0x3 ;  /* 0x0000002509037c11 */ /* 0x000fe4000f8e18ff */
[----:B-1----:R-:W-:Y:S02]  /*11e60*/  LOP3.LUT R5, R2, 0x7f, RZ, 0xc0, !PT ;  /* 0x0000007f02057812 */ /* 0x002fe400078ec0ff */
[----:B------:R-:W-:Y:S02]  /*11e70*/  SHF.L.U32 R2, R17, 0x1f, RZ ;  /* 0x0000001f11027819 */ /* 0x000fe400000006ff */
[----:B------:R-:W-:Y:S02]  /*11e80*/  ISETP.NE.AND P2, PT, R5, RZ, PT ;  /* 0x000000ff0500720c */ /* 0x000fe40003f45270 */
[----:B------:R-:W1:Y:S02]  /*11e90*/  SYNCS.PHASECHK.TRANS64.TRYWAIT P3, [R3+URZ+0x22840], R2 ;  /* 0x02284002030075a7 */ /* 0x000e64000806017f */
[----:B-1----:R-:W-:Y:S09]  /*11ea0*/  @!P3 BRA `(.L_x_8648) ;  /* 0x000000140058b947 */ /* 0x002ff20003800000 */
.L_x_8684:
[----:B------:R-:W-:Y:S05]  /*11eb0*/  @P2 BRA `(.L_x_8649) ;  /* 0x0000000000142947 */ /* 0x000fea0003800000 */
[----:B------:R-:W-:Y:S01]  /*11ec0*/  ISETP.NE.AND P3, PT, R19, RZ, PT ;  /* 0x000000ff1300720c */ /* 0x000fe20003f65270 */
[----:B------:R-:W-:-:S04]  /*11ed0*/  IMAD.MOV.U32 R12, RZ, RZ, 0x3000 ;  /* 0x00003000ff0c7424 */ /* 0x000fc800078e00ff */
[----:B------:R2:W-:Y:S08]  /*11ee0*/  SYNCS.ARRIVE.TRANS64 RZ, [R3+URZ+0x22830], R12 ;  /* 0x0228300c03ff79a7 */ /* 0x0005f0000800003f */
[----:B------:R-:W-:Y:S05]  /*11ef0*/  @!P3 BRA `(.L_x_8649) ;  /* 0x000000000004b947 */ /* 0x000fea0003800000 */
[----:B------:R-:W-:Y:S01]  /*11f00*/  BPT.TRAP 0x1 ;  /* 0x000000040000795c */ /* 0x000fe20000300000 */
.L_x_8649:
        /* <DEDUP_REMOVED lines=17> */
.L_x_8685:
[----:B------:R-:W-:Y:S05]  /*12020*/  @P2 BRA `(.L_x_8651) ;  /* 0x0000000000142947 */ /* 0x000fea0003800000 */
[----:B------:R-:W-:Y:S01]  /*12030*/  ISETP.NE.AND P2, PT, R19, RZ, PT ;  /* 0x000000ff1300720c */ /* 0x000fe20003f45270 */
[----:B-1-3--:R-:W-:-:S04]  /*12040*/  IMAD.MOV.U32 R2, RZ, RZ, 0xc000 ;  /* 0x0000c000ff027424 */ /* 0x00afc800078e00ff */
[----:B------:R4:W-:Y:S08]  /*12050*/  SYNCS.ARRIVE.TRANS64 RZ, [R3+URZ+0x22850], R2 ;  /* 0x0228500203ff79a7 */ /* 0x0009f0000800003f */
[----:B------:R-:W-:Y:S05]  /*12060*/  @!P2 BRA `(.L_x_8651) ;  /* 0x000000000004a947 */ /* 0x000fea0003800000 */
[----:B------:R-:W-:Y:S01]  /*12070*/  BPT.TRAP 0x1 ;  /* 0x000000040000795c */ /* 0x000fe20000300000 */
.L_x_8651:
        /* <DEDUP_REMOVED lines=17> */
[----:B------:R5:W-:Y:S02]  /*12190*/  UTMALDG.4D [UR8], [UR6], desc[UR14] ;  /* 0x00000e08060075b4 */ /* 0x000be40008019000 */
[----:B-----5:R-:W-:Y:S01]  /*121a0*/  UMOV UR8, UR17 ;  /* 0x0000001100087c82 */ /* 0x020fe20008000000 */
[----:B------:R-:W-:Y:S01]  /*121b0*/  UMOV UR10, UR19 ;  /* 0x00000013000a7c82 */ /* 0x000fe20008000000 */
[----:B------:R-:W-:Y:S01]  /*121c0*/  UMOV UR17, 0x80 ;  /* 0x0000008000117882 */ /* 0x000fe20000000000 */
        /* <DEDUP_REMOVED lines=9> */
.L_x_8646:
[----:B------:R-:W-:Y:S05]  /*12260*/  BSYNC B1 ;  /* 0x0000000000017941 */ /* 0x000fea0003800000 */
.L_x_8645:
        /* <DEDUP_REMOVED lines=27> */
.L_x_8654:
[----:B------:R-:W1:Y:S01]  /*12420*/  S2R R2, SR_TID.X ;  /* 0x0000000000027919 */ /* 0x000e620000002100 */
[----:B--2---:R-:W-:Y:S02]  /*12430*/  SHF.L.U32 R3, R17, 0x1f, RZ ;  /* 0x0000001f11037819 */ /* 0x004fe400000006ff */
[----:B-1----:R-:W-:Y:S02]  /*12440*/  LOP3.LUT R5, R2, 0x7f, RZ, 0xc0, !PT ;  /* 0x0000007f02057812 */ /* 0x002fe400078ec0ff */
[----:B------:R-:W-:Y:S02]  /*12450*/  LEA R2, R16, UR37, 0x3 ;  /* 0x0000002510027c11 */ /* 0x000fe4000f8e18ff */
[----:B------:R-:W-:Y:S02]  /*12460*/  ISETP.NE.AND P2, PT, R5, RZ, PT ;  /* 0x000000ff0500720c */ /* 0x000fe40003f45270 */
[----:B------:R-:W1:Y:S02]  /*12470*/  SYNCS.PHASECHK.TRANS64.TRYWAIT P3, [R2+URZ+0x22840], R3 ;  /* 0x02284003020075a7 */ /* 0x000e64000806017f */
[----:B-1----:R-:W-:Y:S09]  /*12480*/  @!P3 BRA `(.L_x_8655) ;  /* 0x000000100008b947 */ /* 0x002ff20003800000 */
.L_x_8686:
[----:B------:R-:W-:Y:S05]  /*12490*/  @P2 BRA `(.L_x_8656) ;  /* 0x0000000000142947 */ /* 0x000fea0003800000 */
[----:B------:R-:W-:Y:S01]  /*124a0*/  ISETP.NE.AND P3, PT, R19, RZ, PT ;  /* 0x000000ff1300720c */ /* 0x000fe20003f65270 */
[----:B------:R-:W-:-:S04]  /*124b0*/  IMAD.MOV.U32 R5, RZ, RZ, 0x3000 ;  /* 0x00003000ff057424 */ /* 0x000fc800078e00ff */
[----:B------:R2:W-:Y:S08]  /*124c0*/  SYNCS.ARRIVE.TRANS64 RZ, [R2+URZ+0x22830], R5 ;  /* 0x0228300502ff79a7 */ /* 0x0005f0000800003f */
[----:B------:R-:W-:Y:S05]  /*124d0*/  @!P3 BRA `(.L_x_8656) ;  /* 0x000000000004b947 */ /* 0x000fea0003800000 */
[----:B------:R-:W-:Y:S01]  /*124e0*/  BPT.TRAP 0x1 ;  /* 0x000000040000795c */ /* 0x000fe20000300000 */
.L_x_8656:
[----:B------:R-:W-:Y:S01]  /*124f0*/  R2UR UR8, R16 ;  /* 0x00000000100872ca */ /* 0x000fe200000e0000 */
[----:B--2---:R-:W-:Y:S01]  /*12500*/  IMAD R5, R10, 0x60, RZ ;  /* 0x000000600a057824 */ /* 0x004fe200078e02ff */
        /* <DEDUP_REMOVED lines=13> */
[----:B------:R-:W3:Y:S02]  /*125e0*/  SYNCS.PHASECHK.TRANS64.TRYWAIT P3, [R2+URZ+0x22860], R3 ;  /* 0x02286003020075a7 */ /* 0x000ee4000806017f */
[----:B--23--:R-:W-:Y:S05]  /*125f0*/  @!P3 BRA `(.L_x_8657) ;  /* 0x0000000c00c0b947 */ /* 0x00cfea0003800000 */
.L_x_8687:
[----:B------:R-:W-:Y:S05]  /*12600*/  @P2 BRA `(.L_x_8658) ;  /* 0x0000000000142947 */ /* 0x000fea0003800000 */
[----:B------:R-:W-:Y:S01]  /*12610*/  ISETP.NE.AND P2, PT, R19, RZ, PT ;  /* 0x000000ff1300720c */ /* 0x000fe20003f45270 */
[----:B-12---:R-:W-:-:S04]  /*12620*/  IMAD.MOV.U32 R3, RZ, RZ, 0xc000 ;  /* 0x0000c000ff037424 */ /* 0x006fc800078e00ff */
[----:B------:R3:W-:Y:S08]  /*12630*/  SYNCS.ARRIVE.TRANS64 RZ, [R2+URZ+0x22850], R3 ;  /* 0x0228500302ff79a7 */ /* 0x0007f0000800003f */
[----:B------:R-:W-:Y:S05]  /*12640*/  @!P2 BRA `(.L_x_8658) ;  /* 0x000000000004a947 */ /* 0x000fea0003800000 */
[----:B------:R-:W-:Y:S01]  /*12650*/  BPT.TRAP 0x1 ;  /* 0x000000040000795c */ /* 0x000fe20000300000 */
.L_x_8658:
        /* <DEDUP_REMOVED lines=30> */
.L_x_8653:
[----:B------:R-:W-:Y:S05]  /*12840*/  BSYNC B1 ;  /* 0x0000000000017941 */ /* 0x000fea0003800000 */
.L_x_8652:
[----:B------:R-:W-:Y:S01]  /*12850*/  ISETP.GT.AND P2, PT, R9, UR38, PT ;  /* 0x0000002609007c0c */ /* 0x000fe2000bf44270 */
[----:B------:R-:W-:-:S12]  /*12860*/  VIADD R8, R8, 0xfffffffe ;  /* 0xfffffffe08087836 */ /* 0x000fd80000000000 */
[----:B------:R-:W-:Y:S05]  /*12870*/  @P2 BRA `(.L_x_8659) ;  /* 0xfffffff400002947 */ /* 0x000fea000383ffff */
.L_x_8644:
[----:B------:R-:W-:Y:S05]  /*12880*/  BSYNC B0 ;  /* 0x0000000000007941 */ /* 0x000fea0003800000 */
.L_x_8635:
[----:B------:R-:W-:Y:S01]  /*12890*/  VIADD R16, R16, 0x1 ;  /* 0x0000000110107836 */ /* 0x000fe20000000000 */
[----:B------:R-:W-:Y:S04]  /*128a0*/  BSSY B0, `(.L_x_8660) ;  /* 0x0000011000007945 */ /* 0x000fe80003800000 */
        /* <DEDUP_REMOVED lines=16> */
.L_x_8661:
[----:B------:R-:W-:Y:S05]  /*129b0*/  BSYNC B0 ;  /* 0x0000000000007941 */ /* 0x000fea0003800000 */
.L_x_8660:
[----:B------:R-:W-:Y:S01]  /*129c0*/  SEL R16, R16, RZ, P0 ;  /* 0x000000ff10107207 */ /* 0x000fe20000000000 */
[----:B------:R-:W-:-:S07]  /*129d0*/  IMAD.MOV.U32 R13, RZ, RZ, R18 ;  /* 0x000000ffff0d7224 */ /* 0x000fce00078e0012 */
.L_x_8620:
[----:B------:R-:W-:Y:S05]  /*129e0*/  BSYNC B6 ;  /* 0x0000000000067941 */ /* 0x000fea0003800000 */
.L_x_8618:
[----:B------:R-:W-:-:S03]  /*129f0*/  UMOV UR6, 0xffffffff ;  /* 0xffffffff00067882 */ /* 0x000fc60000000000 */
[----:B------:R-:W-:Y:S05]  /*12a00*/  BRA.DIV UR6, `(.L_x_8662) ;  /* 0x0000000a06d07947 */ /* 0x000fea000b800000 */
[----:B------:R1:W1:Y:S02]  /*12a10*/  SHFL.IDX PT, R14, R13, RZ, 0x1f ;  /* 0x00001fff0d0e7589 */ /* 0x00026400000e0000 */
.L_x_8690:
        /* <DEDUP_REMOVED lines=12> */
.L_x_8609:
        /* <DEDUP_REMOVED lines=11> */
.L_x_8691:
        /* <DEDUP_REMOVED lines=10> */
[----:B------:R-:W-:-:S05]  /*12c30*/  IMAD.U32 R0, RZ, RZ, UR4 ;  /* 0x00000004ff007e24 */ /* 0x000fca000f8e00ff */
[----:B------:R-:W-:-:S13]  /*12c40*/  ISETP.NE.AND P2, PT, R0, 0x3, PT ;  /* 0x000000030000780c */ /* 0x000fda0003f45270 */
[----:B------:R-:W-:Y:S05]  /*12c50*/  @!P2 BRA `(.L_x_8667) ;  /* 0x000000000004a947 */ /* 0x000fea0003800000 */
[----:B------:R-:W-:Y:S01]  /*12c60*/  BPT.TRAP 0x1 ;  /* 0x000000040000795c */ /* 0x000fe20000300000 */
.L_x_8667:
        /* <DEDUP_REMOVED lines=12> */
.L_x_8692:
[----:B------:R-:W2:Y:S02]  /*12d30*/  SYNCS.PHASECHK.TRANS64.TRYWAIT P0, [R3+URZ], R0 ;  /* 0x00000000030075a7 */ /* 0x000ea4000800017f */
[----:B--2---:R-:W-:Y:S05]  /*12d40*/  @!P0 BRA `(.L_x_8669) ;  /* 0x00000008004c8947 */ /* 0x004fea0003800000 */
.L_x_8693:
[----:B------:R-:W-:Y:S05]  /*12d50*/  @!P2 BRA `(.L_x_8670) ;  /* 0x000000000004a947 */ /* 0x000fea0003800000 */
[----:B------:R-:W-:Y:S01]  /*12d60*/  BPT.TRAP 0x1 ;  /* 0x000000040000795c */ /* 0x000fe20000300000 */
.L_x_8670:
[----:B--2---:R-:W-:-:S04]  /*12d70*/  VIADD R3, R7, 0x22860 ;  /* 0x0002286007037836 */ /* 0x004fc80000000000 */
[----:B-1----:R-:W-:-:S04]  /*12d80*/  IMAD R5, R16, 0x8, R3 ;  /* 0x0000000810057824 */ /* 0x002fc800078e0203 */
[----:B------:R-:W1:Y:S02]  /*12d90*/  SYNCS.PHASECHK.TRANS64.TRYWAIT P0, [R5+URZ], R4 ;  /* 0x00000004050075a7 */ /* 0x000e64000800017f */
[----:B-1----:R-:W-:Y:S05]  /*12da0*/  @!P0 BRA `(.L_x_8671) ;  /* 0x0000000800488947 */ /* 0x002fea0003800000 */
.L_x_8694:
[----:B------:R-:W-:-:S07]  /*12db0*/  IMAD R3, R2, 0x8, R3 ;  /* 0x0000000802037824 */ /* 0x000fce00078e0203 */
.L_x_8672:
[----:B--2---:R2:W3:Y:S02]  /*12dc0*/  SYNCS.PHASECHK.TRANS64.TRYWAIT P0, [R3+URZ], R0 ;  /* 0x00000000030075a7 */ /* 0x0044e4000800017f */
[----:B---3--:R-:W-:Y:S05]  /*12dd0*/  @!P0 NANOSLEEP.SYNCS 0x989680 ;  /* 0x009896800000895d */ /* 0x008fea0003900000 */
[----:B------:R-:W3:Y:S02]  /*12de0*/  @!P0 SYNCS.PHASECHK.TRANS64 P0, [R3+URZ], R0 ;  /* 0x00000000030085a7 */ /* 0x000ee4000800007f */
[----:B---3--:R-:W-:Y:S05]  /*12df0*/  @!P0 BRA `(.L_x_8672) ;  /* 0xfffffffc00f08947 */ /* 0x008fea000383ffff */
.L_x_8666:
[----:B------:R-:W-:Y:S05]  /*12e00*/  BSYNC B0 ;  /* 0x0000000000007941 */ /* 0x000fea0003800000 */
.L_x_8665:
[----:B------:R-:W-:Y:S05]  /*12e10*/  EXIT ;  /* 0x000000000000794d */ /* 0x000fea0003800000 */
.L_x_8526:
[----:B-1----:R-:W-:-:S04]  /*12e20*/  IMAD.U32 R3, RZ, RZ, UR46 ;  /* 0x0000002eff037e24 */ /* 0x002fc8000f8e00ff */
[----:B------:R1:W2:Y:S03]  /*12e30*/  SYNCS.PHASECHK.TRANS64.TRYWAIT P0, [R3+URZ+0x22800], R0 ;  /* 0x02280000030075a7 */ /* 0x0002a6000800017f */
[----:B--2---:R-:W-:Y:S05]  /*12e40*/  @!P0 NANOSLEEP.SYNCS 0x989680 ;  /* 0x009896800000895d */ /* 0x004fea0003900000 */
[----:B------:R-:W2:Y:S02]  /*12e50*/  @!P0 SYNCS.PHASECHK.TRANS64 P0, [R3+URZ+0x22800], R0 ;  /* 0x02280000030085a7 */ /* 0x000ea4000800007f */
[----:B--2---:R-:W-:Y:S05]  /*12e60*/  @!P0 BRA `(.L_x_8526) ;  /* 0xfffffffc00ec8947 */ /* 0x004fea000383ffff */
[----:B------:R-:W-:Y:S05]  /*12e70*/  BRA `(.L_x_8673) ;  /* 0xfffffeec00347947 */ /* 0x000fea000383ffff */
.L_x_8530:
[----:B--2---:R-:W-:-:S04]  /*12e80*/  IMAD.U32 R3, RZ, RZ, UR21 ;  /* 0x00000015ff037e24 */ /* 0x004fc8000f8e00ff */
[----:B------:R2:W3:Y:S03]  /*12e90*/  SYNCS.PHASECHK.TRANS64.TRYWAIT P1, [R3+URZ+0x22830], R12 ;  /* 0x0228300c030075a7 */ /* 0x0004e6000802017f */
[----:B---3--:R-:W-:Y:S05]  /*12ea0*/  @!P1 NANOSLEEP.SYNCS 0x989680 ;  /* 0x009896800000995d */ /* 0x008fea0003900000 */
[----:B------:R-:W3:Y:S02]  /*12eb0*/  @!P1 SYNCS.PHASECHK.TRANS64 P1, [R3+URZ+0x22830], R12 ;  /* 0x0228300c030095a7 */ /* 0x000ee4000802007f */
[----:B---3--:R-:W-:Y:S05]  /*12ec0*/  @!P1 BRA `(.L_x_8530) ;  /* 0xfffffffc00ec9947 */ /* 0x008fea000383ffff */
[----:B------:R-:W-:Y:S05]  /*12ed0*/  BRA `(.L_x_8529) ;  /* 0xfffffeec00587947 */ /* 0x000fea000383ffff */
.L_x_8542:
[----:B--2---:R2:W3:Y:S02]  /*12ee0*/  SYNCS.PHASECHK.TRANS64.TRYWAIT P1, [R7+URZ+0x22850], R12 ;  /* 0x0228500c070075a7 */ /* 0x0044e4000802017f */
[----:B---3--:R-:W-:Y:S05]  /*12ef0*/  @!P1 NANOSLEEP.SYNCS 0x989680 ;  /* 0x009896800000995d */ /* 0x008fea0003900000 */
[----:B------:R-:W3:Y:S02]  /*12f00*/  @!P1 SYNCS.PHASECHK.TRANS64 P1, [R7+URZ+0x22850], R12 ;  /* 0x0228500c070095a7 */ /* 0x000ee4000802007f */
[----:B---3--:R-:W-:Y:S05]  /*12f10*/  @!P1 BRA `(.L_x_8542) ;  /* 0xfffffffc00f09947 */ /* 0x008fea000383ffff */
[----:B------:R-:W-:Y:S05]  /*12f20*/  BRA `(.L_x_8541) ;  /* 0xffffff1400607947 */ /* 0x000fea000383ffff */
.L_x_8550:
[----:B--2---:R-:W-:-:S04]  /*12f30*/  IMAD.U32 R11, RZ, RZ, UR28 ;  /* 0x0000001cff0b7e24 */ /* 0x004fc8000f8e00ff */
[----:B------:R2:W3:Y:S03]  /*12f40*/  SYNCS.PHASECHK.TRANS64.TRYWAIT P1, [R11+URZ+0x22830], R10 ;  /* 0x0228300a0b0075a7 */ /* 0x0004e6000802017f */
[----:B---3--:R-:W-:Y:S05]  /*12f50*/  @!P1 NANOSLEEP.SYNCS 0x989680 ;  /* 0x009896800000995d */ /* 0x008fea0003900000 */
[----:B------:R-:W3:Y:S02]  /*12f60*/  @!P1 SYNCS.PHASECHK.TRANS64 P1, [R11+URZ+0x22830], R10 ;  /* 0x0228300a0b0095a7 */ /* 0x000ee4000802007f */
[----:B---3--:R-:W-:Y:S05]  /*12f70*/  @!P1 BRA `(.L_x_8550) ;  /* 0xfffffffc00ec9947 */ /* 0x008fea000383ffff */
[----:B------:R-:W-:Y:S05]  /*12f80*/  BRA `(.L_x_8549) ;  /* 0xffffff1800d07947 */ /* 0x000fea000383ffff */
.L_x_8562:
[----:B--2---:R2:W3:Y:S02]  /*12f90*/  SYNCS.PHASECHK.TRANS64.TRYWAIT P1, [R177+URZ+0x22850], R10 ;  /* 0x0228500ab10075a7 */ /* 0x0044e4000802017f */
[----:B---3--:R-:W-:Y:S05]  /*12fa0*/  @!P1 NANOSLEEP.SYNCS 0x989680 ;  /* 0x009896800000995d */ /* 0x008fea0003900000 */
[----:B------:R-:W3:Y:S02]  /*12fb0*/  @!P1 SYNCS.PHASECHK.TRANS64 P1, [R177+URZ+0x22850], R10 ;  /* 0x0228500ab10095a7 */ /* 0x000ee4000802007f */
[----:B---3--:R-:W-:Y:S05]  /*12fc0*/  @!P1 BRA `(.L_x_8562) ;  /* 0xfffffffc00f09947 */ /* 0x008fea000383ffff */
[----:B------:R-:W-:Y:S05]  /*12fd0*/  BRA `(.L_x_8561) ;  /* 0xffffff4800fc7947 */ /* 0x000fea000383ffff */
.L_x_8571:
[----:B--2---:R-:W-:-:S04]  /*12fe0*/  IMAD.U32 R8, RZ, RZ, UR26 ;  /* 0x0000001aff087e24 */ /* 0x004fc8000f8e00ff */
[----:B------:R2:W3:Y:S03]  /*12ff0*/  SYNCS.PHASECHK.TRANS64.TRYWAIT P2, [R8+URZ+0x22830], R7 ;  /* 0x02283007080075a7 */ /* 0x0004e6000804017f */
[----:B---3--:R-:W-:Y:S05]  /*13000*/  @!P2 NANOSLEEP.SYNCS 0x989680 ;  /* 0x009896800000a95d */ /* 0x008fea0003900000 */
[----:B------:R-:W3:Y:S02]  /*13010*/  @!P2 SYNCS.PHASECHK.TRANS64 P2, [R8+URZ+0x22830], R7 ;  /* 0x022830070800a5a7 */ /* 0x000ee4000804007f */
[----:B---3--:R-:W-:Y:S05]  /*13020*/  @!P2 BRA `(.L_x_8571) ;  /* 0xfffffffc00eca947 */ /* 0x008fea000383ffff */
[----:B------:R-:W-:Y:S05]  /*13030*/  BRA `(.L_x_8570) ;  /* 0xffffff5000887947 */ /* 0x000fea000383ffff */
.L_x_8575:
[----:B--2---:R2:W3:Y:S02]  /*13040*/  SYNCS.PHASECHK.TRANS64.TRYWAIT P2, [R210+URZ+0x22850], R7 ;  /* 0x02285007d20075a7 */ /* 0x0044e4000804017f */
[----:B---3--:R-:W-:Y:S05]  /*13050*/  @!P2 NANOSLEEP.SYNCS 0x989680 ;  /* 0x009896800000a95d */ /* 0x008fea0003900000 */
[----:B------:R-:W3:Y:S02]  /*13060*/  @!P2 SYNCS.PHASECHK.TRANS64 P2, [R210+URZ+0x22850], R7 ;  /* 0x02285007d200a5a7 */ /* 0x000ee4000804007f */
[----:B---3--:R-:W-:Y:S05]  /*13070*/  @!P2 BRA `(.L_x_8575) ;  /* 0xfffffffc00f0a947 */ /* 0x008fea000383ffff */
[----:B------:R-:W-:Y:S05]  /*13080*/  BRA `(.L_x_8574) ;  /* 0xffffff7000287947 */ /* 0x000fea000383ffff */
.L_x_8581:
[----:B--2---:R-:W-:-:S04]  /*13090*/  IMAD.U32 R9, RZ, RZ, UR27 ;  /* 0x0000001bff097e24 */ /* 0x004fc8000f8e00ff */
[----:B------:R2:W3:Y:S03]  /*130a0*/  SYNCS.PHASECHK.TRANS64.TRYWAIT P1, [R9+URZ+0x22830], R12 ;  /* 0x0228300c090075a7 */ /* 0x0004e6000802017f */
[----:B---3--:R-:W-:Y:S05]  /*130b0*/  @!P1 NANOSLEEP.SYNCS 0x989680 ;  /* 0x009896800000995d */ /* 0x008fea0003900000 */
[----:B------:R-:W3:Y:S02]  /*130c0*/  @!P1 SYNCS.PHASECHK.TRANS64 P1, [R9+URZ+0x22830], R12 ;  /* 0x0228300c090095a7 */ /* 0x000ee4000802007f */
[----:B---3--:R-:W-:Y:S05]  /*130d0*/  @!P1 BRA `(.L_x_8581) ;  /* 0xfffffffc00ec9947 */ /* 0x008fea000383ffff */
[----:B------:R-:W-:Y:S05]  /*130e0*/  BRA `(.L_x_8580) ;  /* 0xffffff74002c7947 */ /* 0x000fea000383ffff */
.L_x_8593:
[----:B--2---:R2:W3:Y:S02]  /*130f0*/  SYNCS.PHASECHK.TRANS64.TRYWAIT P1, [R177+URZ+0x22850], R12 ;  /* 0x0228500cb10075a7 */ /* 0x0044e4000802017f */
[----:B---3--:R-:W-:Y:S05]  /*13100*/  @!P1 NANOSLEEP.SYNCS 0x989680 ;  /* 0x009896800000995d */ /* 0x008fea0003900000 */
[----:B------:R-:W3:Y:S02]  /*13110*/  @!P1 SYNCS.PHASECHK.TRANS64 P1, [R177+URZ+0x22850], R12 ;  /* 0x0228500cb10095a7 */ /* 0x000ee4000802007f */
[----:B---3--:R-:W-:Y:S05]  /*13120*/  @!P1 BRA `(.L_x_8593) ;  /* 0xfffffffc00f09947 */ /* 0x008fea000383ffff */
[----:B------:R-:W-:Y:S05]  /*13130*/  BRA `(.L_x_8592) ;  /* 0xffffffa400587947 */ /* 0x000fea000383ffff */
.L_x_8624:
        /* <DEDUP_REMOVED lines=10> */
.L_x_8674:
[----:B------:R-:W-:Y:S05]  /*131e0*/  BRA `(.L_x_8675) ;  /* 0xffffffd800ec7947 */ /* 0x000fea000383ffff */
.L_x_8625:
[----:B------:R-:W-:Y:S01]  /*131f0*/  BSSY B0, `(.L_x_8676) ;  /* 0x0000006000007945 */ /* 0x000fe20003800000 */
[----:B------:R-:W-:-:S07]  /*13200*/  IMAD.MOV.U32 R15, RZ, RZ, -0x1 ;  /* 0xffffffffff0f7424 */ /* 0x000fce00078e00ff */
[----:B------:R-:W-:Y:S05]  /*13210*/  WARPSYNC.COLLECTIVE R15, `(.L_x_8677) ;  /* 0x000000000f0c7348 */ /* 0x000fea0003c00000 */
[----:B------:R-:W-:Y:S02]  /*13220*/  ELECT P6, UR62, PT ;  /* 0x00000000003e782f */ /* 0x000fe400038c0000 */
[----:B------:R-:W-:Y:S01]  /*13230*/  MOV R14, UR62 ;  /* 0x0000003e000e7c02 */ /* 0x000fe20008000f00 */
[----:B------:R-:W-:Y:S10]  /*13240*/  ENDCOLLECTIVE ;  /* 0x000000000000791b */ /* 0x000ff40003800000 */
.L_x_8677:
[----:B------:R-:W-:Y:S05]  /*13250*/  BSYNC B0 ;  /* 0x0000000000007941 */ /* 0x000fea0003800000 */
.L_x_8676:
[----:B------:R-:W-:Y:S05]  /*13260*/  BRA `(.L_x_8678) ;  /* 0xffffffd800dc7947 */ /* 0x000fea000383ffff */
.L_x_8628:
[----:B-1----:R1:W2:Y:S02]  /*13270*/  SYNCS.PHASECHK.TRANS64.TRYWAIT P2, [R8+URZ+0x22840], R5 ;  /* 0x02284005080075a7 */ /* 0x0022a4000804017f */
[----:B--2---:R-:W-:Y:S05]  /*13280*/  @!P2 NANOSLEEP.SYNCS 0x989680 ;  /* 0x009896800000a95d */ /* 0x004fea0003900000 */
[----:B------:R-:W2:Y:S02]  /*13290*/  @!P2 SYNCS.PHASECHK.TRANS64 P2, [R8+URZ+0x22840], R5 ;  /* 0x022840050800a5a7 */ /* 0x000ea4000804007f */
[----:B--2---:R-:W-:Y:S05]  /*132a0*/  @!P2 BRA `(.L_x_8628) ;  /* 0xfffffffc00f0a947 */ /* 0x004fea000383ffff */
[----:B------:R-:W-:Y:S05]  /*132b0*/  BRA `(.L_x_8679) ;  /* 0xffffffdc00387947 */ /* 0x000fea000383ffff */
.L_x_8630:
[----:B-1----:R-:W-:-:S04]  /*132c0*/  IMAD.U32 R8, RZ, RZ, UR37 ;  /* 0x00000025ff087e24 */ /* 0x002fc8000f8e00ff */
[----:B------:R1:W2:Y:S03]  /*132d0*/  SYNCS.PHASECHK.TRANS64.TRYWAIT P2, [R8+URZ+0x22820], R5 ;  /* 0x02282005080075a7 */ /* 0x0002a6000804017f */
[----:B--2---:R-:W-:Y:S05]  /*132e0*/  @!P2 NANOSLEEP.SYNCS 0x989680 ;  /* 0x009896800000a95d */ /* 0x004fea0003900000 */
[----:B------:R-:W2:Y:S02]  /*132f0*/  @!P2 SYNCS.PHASECHK.TRANS64 P2, [R8+URZ+0x22820], R5 ;  /* 0x022820050800a5a7 */ /* 0x000ea4000804007f */
[----:B--2---:R-:W-:Y:S05]  /*13300*/  @!P2 BRA `(.L_x_8630) ;  /* 0xfffffffc00eca947 */ /* 0x004fea000383ffff */
[----:B------:R-:W-:Y:S05]  /*13310*/  BRA `(.L_x_8680) ;  /* 0xffffffdc00d87947 */ /* 0x000fea000383ffff */
.L_x_8633:
[----:B-1----:R1:W2:Y:S02]  /*13320*/  SYNCS.PHASECHK.TRANS64.TRYWAIT P2, [R8+URZ+0x22860], R5 ;  /* 0x02286005080075a7 */ /* 0x0022a4000804017f */
[----:B--2---:R-:W-:Y:S05]  /*13330*/  @!P2 NANOSLEEP.SYNCS 0x989680 ;  /* 0x009896800000a95d */ /* 0x004fea0003900000 */
[----:B------:R-:W2:Y:S02]  /*13340*/  @!P2 SYNCS.PHASECHK.TRANS64 P2, [R8+URZ+0x22860], R5 ;  /* 0x022860050800a5a7 */ /* 0x000ea4000804007f */
[----:B--2---:R-:W-:Y:S05]  /*13350*/  @!P2 BRA `(.L_x_8633) ;  /* 0xfffffffc00f0a947 */ /* 0x004fea000383ffff */
[----:B------:R-:W-:Y:S05]  /*13360*/  BRA `(.L_x_8681) ;  /* 0xffffffdc00ec7947 */ /* 0x000fea000383ffff */
.L_x_8640:
[----:B-1----:R1:W2:Y:S02]  /*13370*/  SYNCS.PHASECHK.TRANS64.TRYWAIT P3, [R2+URZ+0x22840], R3 ;  /* 0x02284003020075a7 */ /* 0x0022a4000806017f */
[----:B--2---:R-:W-:Y:S05]  /*13380*/  @!P3 NANOSLEEP.SYNCS 0x989680 ;  /* 0x009896800000b95d */ /* 0x004fea0003900000 */
[----:B------:R-:W2:Y:S02]  /*13390*/  @!P3 SYNCS.PHASECHK.TRANS64 P3, [R2+URZ+0x22840], R3 ;  /* 0x022840030200b5a7 */ /* 0x000ea4000806007f */
[----:B--2---:R-:W-:Y:S05]  /*133a0*/  @!P3 BRA `(.L_x_8640) ;  /* 0xfffffffc00f0b947 */ /* 0x004fea000383ffff */
[----:B------:R-:W-:Y:S05]  /*133b0*/  BRA `(.L_x_8682) ;  /* 0xffffffe400247947 */ /* 0x000fea000383ffff */
.L_x_8642:
[----:B---3--:R3:W4:Y:S02]  /*133c0*/  SYNCS.PHASECHK.TRANS64.TRYWAIT P3, [R2+URZ+0x22860], R3 ;  /* 0x02286003020075a7 */ /* 0x008724000806017f */
[----:B----4-:R-:W-:Y:S05]  /*133d0*/  @!P3 NANOSLEEP.SYNCS 0x989680 ;  /* 0x009896800000b95d */ /* 0x010fea0003900000 */
[----:B------:R-:W4:Y:S02]  /*133e0*/  @!P3 SYNCS.PHASECHK.TRANS64 P3, [R2+URZ+0x22860], R3 ;  /* 0x022860030200b5a7 */ /* 0x000f24000806007f */
[----:B----4-:R-:W-:Y:S05]  /*133f0*/  @!P3 BRA `(.L_x_8642) ;  /* 0xfffffffc00f0b947 */ /* 0x010fea000383ffff */
[----:B------:R-:W-:Y:S05]  /*13400*/  BRA `(.L_x_8683) ;  /* 0xffffffe4006c7947 */ /* 0x000fea000383ffff */
.L_x_8648:
[----:B-1----:R1:W2:Y:S02]  /*13410*/  SYNCS.PHASECHK.TRANS64.TRYWAIT P3, [R3+URZ+0x22840], R2 ;  /* 0x02284002030075a7 */ /* 0x0022a4000806017f */
[----:B--2---:R-:W-:Y:S05]  /*13420*/  @!P3 NANOSLEEP.SYNCS 0x989680 ;  /* 0x009896800000b95d */ /* 0x004fea0003900000 */
[----:B------:R-:W2:Y:S02]  /*13430*/  @!P3 SYNCS.PHASECHK.TRANS64 P3, [R3+URZ+0x22840], R2 ;  /* 0x022840020300b5a7 */ /* 0x000ea4000806007f */
[----:B--2---:R-:W-:Y:S05]  /*13440*/  @!P3 BRA `(.L_x_8648) ;  /* 0xfffffffc00f0b947 */ /* 0x004fea000383ffff */
[----:B------:R-:W-:Y:S05]  /*13450*/  BRA `(.L_x_8684) ;  /* 0xffffffe800947947 */ /* 0x000fea000383ffff */
.L_x_8650:
[----:B---3--:R3:W4:Y:S02]  /*13460*/  SYNCS.PHASECHK.TRANS64.TRYWAIT P3, [R3+URZ+0x22860], R2 ;  /* 0x02286002030075a7 */ /* 0x008724000806017f */
[----:B----4-:R-:W-:Y:S05]  /*13470*/  @!P3 NANOSLEEP.SYNCS 0x989680 ;  /* 0x009896800000b95d */ /* 0x010fea0003900000 */
[----:B------:R-:W4:Y:S02]  /*13480*/  @!P3 SYNCS.PHASECHK.TRANS64 P3, [R3+URZ+0x22860], R2 ;  /* 0x022860020300b5a7 */ /* 0x000f24000806007f */
[----:B----4-:R-:W-:Y:S05]  /*13490*/  @!P3 BRA `(.L_x_8650) ;  /* 0xfffffffc00f0b947 */ /* 0x010fea000383ffff */
[----:B------:R-:W-:Y:S05]  /*134a0*/  BRA `(.L_x_8685) ;  /* 0xffffffe800dc7947 */ /* 0x000fea000383ffff */
.L_x_8655:
[----:B-1----:R1:W2:Y:S02]  /*134b0*/  SYNCS.PHASECHK.TRANS64.TRYWAIT P3, [R2+URZ+0x22840], R3 ;  /* 0x02284003020075a7 */ /* 0x0022a4000806017f */
[----:B--2---:R-:W-:Y:S05]  /*134c0*/  @!P3 NANOSLEEP.SYNCS 0x989680 ;  /* 0x009896800000b95d */ /* 0x004fea0003900000 */
[----:B------:R-:W2:Y:S02]  /*134d0*/  @!P3 SYNCS.PHASECHK.TRANS64 P3, [R2+URZ+0x22840], R3 ;  /* 0x022840030200b5a7 */ /* 0x000ea4000806007f */
[----:B--2---:R-:W-:Y:S05]  /*134e0*/  @!P3 BRA `(.L_x_8655) ;  /* 0xfffffffc00f0b947 */ /* 0x004fea000383ffff */
[----:B------:R-:W-:Y:S05]  /*134f0*/  BRA `(.L_x_8686) ;  /* 0xffffffec00e47947 */ /* 0x000fea000383ffff */
.L_x_8657:
[----:B--2---:R2:W3:Y:S02]  /*13500*/  SYNCS.PHASECHK.TRANS64.TRYWAIT P3, [R2+URZ+0x22860], R3 ;  /* 0x02286003020075a7 */ /* 0x0044e4000806017f */
[----:B---3--:R-:W-:Y:S05]  /*13510*/  @!P3 NANOSLEEP.SYNCS 0x989680 ;  /* 0x009896800000b95d */ /* 0x008fea0003900000 */
[----:B------:R-:W3:Y:S02]  /*13520*/  @!P3 SYNCS.PHASECHK.TRANS64 P3, [R2+URZ+0x22860], R3 ;  /* 0x022860030200b5a7 */ /* 0x000ee4000806007f */
[----:B---3--:R-:W-:Y:S05]  /*13530*/  @!P3 BRA `(.L_x_8657) ;  /* 0xfffffffc00f0b947 */ /* 0x008fea000383ffff */
[----:B------:R-:W-:Y:S05]  /*13540*/  BRA `(.L_x_8687) ;  /* 0xfffffff0002c7947 */ /* 0x000fea000383ffff */
.L_x_8662:
[----:B------:R-:W-:Y:S01]  /*13550*/  BSSY B0, `(.L_x_8688) ;  /* 0x0000007000007945 */ /* 0x000fe20003800000 */
[----:B--2---:R-:W-:Y:S02]  /*13560*/  IMAD.MOV.U32 R12, RZ, RZ, RZ ;  /* 0x000000ffff0c7224 */ /* 0x004fe400078e00ff */
[----:B------:R-:W-:Y:S02]  /*13570*/  IMAD.MOV.U32 R11, RZ, RZ, 0x1f ;  /* 0x0000001fff0b7424 */ /* 0x000fe400078e00ff */
[----:B------:R-:W-:-:S07]  /*13580*/  IMAD.MOV.U32 R15, RZ, RZ, -0x1 ;  /* 0xffffffffff0f7424 */ /* 0x000fce00078e00ff */
[----:B-1-34-:R-:W-:Y:S05]  /*13590*/  WARPSYNC.COLLECTIVE R15, `(.L_x_8689) ;  /* 0x000000000f087348 */ /* 0x01afea0003c00000 */
[----:B------:R2:W1:Y:S02]  /*135a0*/  SHFL.IDX P6, R14, R13, R12, R11 ;  /* 0x0000000c0d0e7389 */ /* 0x00046400000c000b */
[----:B-1234-:R-:W-:Y:S01]  /*135b0*/  ENDCOLLECTIVE ;  /* 0x000000000000791b */ /* 0x01efe20003800000 */
.L_x_8689:
[----:B------:R-:W-:Y:S05]  /*135c0*/  BSYNC B0 ;  /* 0x0000000000007941 */ /* 0x000fea0003800000 */
.L_x_8688:
[----:B------:R-:W-:Y:S05]  /*135d0*/  BRA `(.L_x_8690) ;  /* 0xfffffff400107947 */ /* 0x000fea000383ffff */
.L_x_8664:
[----:B-1----:R1:W2:Y:S02]  /*135e0*/  SYNCS.PHASECHK.TRANS64.TRYWAIT P0, [R7+URZ+0x22820], R0 ;  /* 0x02282000070075a7 */ /* 0x0022a4000800017f */
[----:B--2---:R-:W-:Y:S05]  /*135f0*/  @!P0 NANOSLEEP.SYNCS 0x989680 ;  /* 0x009896800000895d */ /* 0x004fea0003900000 */
[----:B------:R-:W2:Y:S02]  /*13600*/  @!P0 SYNCS.PHASECHK.TRANS64 P0, [R7+URZ+0x22820], R0 ;  /* 0x02282000070085a7 */ /* 0x000ea4000800007f */
[----:B--2---:R-:W-:Y:S05]  /*13610*/  @!P0 BRA `(.L_x_8664) ;  /* 0xfffffffc00f08947 */ /* 0x004fea000383ffff */
[----:B------:R-:W-:Y:S05]  /*13620*/  BRA `(.L_x_8691) ;  /* 0xfffffff400587947 */ /* 0x000fea000383ffff */
.L_x_8668:
[----:B-1----:R1:W2:Y:S02]  /*13630*/  SYNCS.PHASECHK.TRANS64.TRYWAIT P0, [R5+URZ], R4 ;  /* 0x00000004050075a7 */ /* 0x0022a4000800017f */
[----:B--2---:R-:W-:Y:S05]  /*13640*/  @!P0 NANOSLEEP.SYNCS 0x989680 ;  /* 0x009896800000895d */ /* 0x004fea0003900000 */
[----:B------:R-:W2:Y:S02]  /*13650*/  @!P0 SYNCS.PHASECHK.TRANS64 P0, [R5+URZ], R4 ;  /* 0x00000004050085a7 */ /* 0x000ea4000800007f */
[----:B--2---:R-:W-:Y:S05]  /*13660*/  @!P0 BRA `(.L_x_8668) ;  /* 0xfffffffc00f08947 */ /* 0x004fea000383ffff */
[----:B------:R-:W-:Y:S05]  /*13670*/  BRA `(.L_x_8692) ;  /* 0xfffffff400ac7947 */ /* 0x000fea000383ffff */
.L_x_8669:
[----:B--2---:R2:W3:Y:S02]  /*13680*/  SYNCS.PHASECHK.TRANS64.TRYWAIT P0, [R3+URZ], R0 ;  /* 0x00000000030075a7 */ /* 0x0044e4000800017f */
[----:B---3--:R-:W-:Y:S05]  /*13690*/  @!P0 NANOSLEEP.SYNCS 0x989680 ;  /* 0x009896800000895d */ /* 0x008fea0003900000 */
[----:B------:R-:W3:Y:S02]  /*136a0*/  @!P0 SYNCS.PHASECHK.TRANS64 P0, [R3+URZ], R0 ;  /* 0x00000000030085a7 */ /* 0x000ee4000800007f */
[----:B---3--:R-:W-:Y:S05]  /*136b0*/  @!P0 BRA `(.L_x_8669) ;  /* 0xfffffffc00f08947 */ /* 0x008fea000383ffff */
[----:B------:R-:W-:Y:S05]  /*136c0*/  BRA `(.L_x_8693) ;  /* 0xfffffff400a07947 */ /* 0x000fea000383ffff */
.L_x_8671:
[----:B-1----:R1:W2:Y:S02]  /*136d0*/  SYNCS.PHASECHK.TRANS64.TRYWAIT P0, [R5+URZ], R4 ;  /* 0x00000004050075a7 */ /* 0x0022a4000800017f */
[----:B--2---:R-:W-:Y:S05]  /*136e0*/  @!P0 NANOSLEEP.SYNCS 0x989680 ;  /* 0x009896800000895d */ /* 0x004fea0003900000 */
[----:B------:R-:W2:Y:S02]  /*136f0*/  @!P0 SYNCS.PHASECHK.TRANS64 P0, [R5+URZ], R4 ;  /* 0x00000004050085a7 */ /* 0x000ea4000800007f */
[----:B--2---:R-:W-:Y:S05]  /*13700*/  @!P0 BRA `(.L_x_8671) ;  /* 0xfffffffc00f08947 */ /* 0x004fea000383ffff */
[----:B------:R-:W-:Y:S05]  /*13710*/  BRA `(.L_x_8694) ;  /* 0xfffffff400a47947 */ /* 0x000fea000383ffff */
.L_x_8695:
        /* <DEDUP_REMOVED lines=14> */
.L_x_11965:


//--------------------- .text._ZN7cutlass13device_kernelIN5flash11enable_sm90INS1_16FlashAttnFwdSm90INS1_25CollectiveMainloopFwdSm90ILi2EN4cute5tupleIJNS5_1CILi1EEES8_S8_EEENS6_IJNS7_ILi128EEENS7_ILi96EEENS7_ILi64EEEEEELi256ENS_10bfloat16_tEfNS_4arch4Sm90ELb0ELb1ELb1ELb0ELb0ELb0ELb1ELb1ELb0ELb0ELb0ELb0EEENS1_21CollectiveEpilogueFwdINS6_IJSA_NS7_ILi256EEESB_EEES9_SE_SG_Li256ELb0ELb0ELb0ELb0EEENS1_30DynamicPersistentTileSchedulerILi256ELi32ELb0ELb0ELb1EEEEEEEEEvNT_6ParamsE --------------------------
	.section	.text._ZN7cutlass13device_kernelIN5flash11enable_sm90INS1_16FlashAttnFwdSm90INS1_25CollectiveMainloopFwdSm90ILi2EN4cute5tupleIJNS5_1CILi1EEES8_S8_EEENS6_IJNS7_ILi128EEENS7_ILi96EEENS7_ILi64EEEEEELi256ENS_10bfloat16_tEfNS_4arch4Sm90ELb0ELb1ELb1ELb0ELb0ELb0ELb1ELb1ELb0ELb0ELb0ELb0EEENS1_21CollectiveEpilogueFwdINS6_IJSA_NS7_ILi256EEESB_EEES9_SE_SG_Li256ELb0ELb0ELb0ELb0EEENS1_30DynamicPersistentTileSchedulerILi256ELi32ELb0ELb0ELb1EEEEEEEEEvNT_6ParamsE,"ax",@progbits
	.align	128
.text._ZN7cutlass13device_kernelIN5flash11enable_sm90INS1_16FlashAttnFwdSm90INS1_25CollectiveMainloopFwdSm90ILi2EN4cute5tupleIJNS5_1CILi1EEES8_S8_EEENS6_IJNS7_ILi128EEENS7_ILi96EEENS7_ILi64EEEEEELi256ENS_10bfloat16_tEfNS_4arch4Sm90ELb0ELb1ELb1ELb0ELb0ELb0ELb1ELb1ELb0ELb0ELb0ELb0EEENS1_21CollectiveEpilogueFwdINS6_IJSA_NS7_ILi256EEESB_EEES9_SE_SG_Li256ELb0ELb0ELb0ELb0EEENS1_30DynamicPersistentTileSchedulerILi256ELi32ELb0ELb0ELb1EEEEEEEEEvNT_6ParamsE:
        .type           _ZN7cutlass13device_kernelIN5flash11enable_sm90INS1_16FlashAttnFwdSm90INS1_25CollectiveMainloopFwdSm90ILi2EN4cute5tupleIJNS5_1CILi1EEES8_S8_EEENS6_IJNS7_ILi128EEENS7_ILi96EEENS7_ILi64EEEEEELi256ENS_10bfloat16_tEfNS_4arch4Sm90ELb0ELb1ELb1ELb0ELb0ELb0ELb1ELb1ELb0ELb0ELb0ELb0EEENS1_21CollectiveEpilogueFwdINS6_IJSA_NS7_ILi256EEESB_EEES9_SE_SG_Li256ELb0ELb0ELb0ELb0EEENS1_30DynamicPersistentTileSchedulerILi256ELi32ELb0ELb0ELb1EEEEEEEEEvNT_6ParamsE,@function
        .size           _ZN7cutlass13device_kernelIN5flash11enable_sm90INS1_16FlashAttnFwdSm90INS1_25CollectiveMainloopFwdSm90ILi2EN4cute5tupleIJNS5_1CILi1EEES8_S8_EEENS6_IJNS7_ILi128EEENS7_ILi96EEENS7_ILi64EEEEEELi256ENS_10bfloat16_tEfNS_4arch4Sm90ELb0ELb1ELb1ELb0ELb0ELb0ELb1ELb1ELb0ELb0ELb0ELb0EEENS1_21CollectiveEpilogueFwdINS6_IJSA_NS7_ILi256EEESB_EEES9_SE_SG_Li256ELb0ELb0ELb0ELb0EEENS1_30DynamicPersistentTileSchedulerILi256ELi32ELb0ELb0ELb1EEEEEEEEEvNT_6ParamsE,(.L_x_11966 - _ZN7cutlass13device_kernelIN5flash11enable_sm90INS1_16FlashAttnFwdSm90INS1_25CollectiveMainloopFwdSm90ILi2EN4cute5tupleIJNS5_1CILi1EEES8_S8_EEENS6_IJNS7_ILi128EEENS7_ILi96EEENS7_ILi64EEEEEELi256ENS_10bfloat16_tEfNS_4arch4Sm90ELb0ELb1ELb1ELb0ELb0ELb0ELb1ELb1ELb0ELb0ELb0ELb0EEENS1_21CollectiveEpilogueFwdINS6_IJSA_NS7_ILi256EEESB_EEES9_SE_SG_Li256ELb0ELb0ELb0ELb0EEENS1_30DynamicPersistentTileSchedulerILi256ELi32ELb0ELb0ELb1EEEEEEEEEvNT_6ParamsE)
        .other          _ZN7cutlass13device_kernelIN5flash11enable_sm90INS1_16FlashAttnFwdSm90INS1_25CollectiveMainloopFwdSm90ILi2EN4cute5tupleIJNS5_1CILi1EEES8_S8_EEENS6_IJNS7_ILi128EEENS7_ILi96EEENS7_ILi64EEEEEELi256ENS_10bfloat16_tEfNS_4arch4Sm90ELb0ELb1ELb1ELb0ELb0ELb0ELb1ELb1ELb0ELb0ELb0ELb0EEENS1_21CollectiveEpilogueFwdINS6_IJSA_NS7_ILi256EEESB_EEES9_SE_SG_Li256ELb0ELb0ELb0ELb0EEENS1_30DynamicPersistentTileSchedulerILi256ELi32ELb0ELb0ELb1EEEEEEEEEvNT_6ParamsE,@"STO_CUDA_ENTRY STV_DEFAULT"
_ZN7cutlass13device_kernelIN5flash11enable_sm90INS1_16FlashAttnFwdSm90INS1_25CollectiveMainloopFwdSm90ILi2EN4cute5tupleIJNS5_1CILi1EEES8_S8_EEENS6_IJNS7_ILi128EEENS7_ILi96EEENS7_ILi64EEEEEELi256ENS_10bfloat16_tEfNS_4arch4Sm90ELb0ELb1ELb1ELb0ELb0ELb0ELb1ELb1ELb0ELb0ELb0ELb0EEENS1_21CollectiveEpilogueFwdINS6_IJSA_NS7_ILi256EEESB_EEES9_SE_SG_Li256ELb0ELb0ELb0ELb0EEENS1_30DynamicPersistentTileSchedulerILi256ELi32ELb0ELb0ELb1EEEEEEEEEvNT_6ParamsE:
[----:B------:R-:W1:Y:S02]  /*0000*/  LDC R1, c[0x0][0x28] ;  /* 0x00000a00ff017b82 */ /* 0x000e640000000800 */
[----:B-1----:R-:W-:Y:S01]  /*0010*/  VIADD R1, R1, 0xfffffb80 ;  /* 0xfffffb8001017836 */ /* 0x002fe20000000000 */
[----:B------:R-:W1:Y:S01]  /*0020*/  S2R R3, SR_TID.X ;  /* 0x0000000000037919 */ /* 0x000e620000002100 */
[----:B------:R-:W-:Y:S01]  /*0030*/  ELECT P0, URZ, PT ;  /* 0x00000000003f782f */ /* 0x000fe20003800000 */
[----:B------:R-:W-:Y:S01]  /*0040*/  BSSY B0, `(.L_x_8696) ;  /* 0x000001b000007945 */ /* 0x000fe20003800000 */
[----:B------:R-:W-:Y:S02]  /*0050*/  ULDC UR4, c[0x0][0x20] ;  /* 0x0000080000047ab9 */ /* 0x000fe40000000800 */
[----:B------:R-:W-:Y:S01]  /*0060*/  IADD3 R16, P1, R1, UR4, RZ ;  /* 0x0000000401107c10 */ /* 0x000fe2000ff3e0ff */
[----:B------:R-:W-:-:S04]  /*0070*/  ULDC UR4, c[0x0][0x24] ;  /* 0x0000090000047ab9 */ /* 0x000fc80000000800 */
[----:B------:R-:W-:Y:S01]  /*0080*/  IMAD.X R17, RZ, RZ, UR4, P1 ;  /* 0x00000004ff117e24 */ /* 0x000fe200088e06ff */
        /* <DEDUP_REMOVED lines=22> */
.L_x_8697:
[----:B------:R-:W-:Y:S05]  /*01f0*/  BSYNC B0 ;  /* 0x0000000000007941 */ /* 0x000fea0003800000 */
.L_x_8696:
        /* <DEDUP_REMOVED lines=39> */
.L_x_8698:
        /* <DEDUP_REMOVED lines=22> */
.L_x_8699:
        /* <DEDUP_REMOVED lines=18> */
.L_x_8700:
        /* <DEDUP_REMOVED lines=22> */
.L_x_8701:
        /* <DEDUP_REMOVED lines=22> */
.L_x_8702:
[----:B------:R-:W-:Y:S01]  /*09b0*/  IADD3 R2, P0, R16, 0x70, RZ ;  /* 0x0000007010027810 */ /* 0x000fe20007f1e0ff */
[----:B------:R-:W-:Y:S01]  /*09c0*/  UMOV UR38, 0x1 ;  /* 0x0000000100267882 */ /* 0x000fe20000000000 */
[----:B------:R-:W-:Y:S01]  /*09d0*/  PLOP3.LUT P1, PT, PT, PT, UP0, 0x80, 0x0 ;  /* 0x000000000000781c */ /* 0x000fe20003f2f008 */
[----:B------:R-:W-:Y:S01]  /*09e0*/  NOP ;  /* 0x0000000000007918 */ /* 0x000fe20000000000 */
[----:B------:R-:W-:Y:S01]  /*09f0*/  USEL UR38, UR38, 0x2, !UP0 ;  /* 0x0000000226267887 */ /* 0x000fe2000c000000 */
[----:B------:R5:W-:Y:S01]  /*0a00*/  STL [R1+0x474], R2 ;  /* 0x0004740201007387 */ /* 0x000be20000100800 */
[----:B------:R-:W-:Y:S01]  /*0a10*/  ULDC.64 UR46, c[0x0][0x208] ;  /* 0x00008200002e7ab9 */ /* 0x000fe20000000a00 */
[----:B-----5:R-:W-:-:S05]  /*0a20*/  IMAD.X R2, RZ, RZ, R17, P0 ;  /* 0x000000ffff027224 */ /* 0x020fca00000e0611 */
[----:B------:R1:W-:Y:S02]  /*0a30*/  STL [R1+0x470], R2 ;  /* 0x0004700201007387 */ /* 0x0003e40000100800 */
[----:B-1234-:R-:W-:Y:S06]  /*0a40*/  BAR.SYNC.DEFER_BLOCKING 0x0 ;  /* 0x0000000000007b1d */ /* 0x01efec0000010000 */
[----:B------:R-:W-:Y:S05]  /*0a50*/  @!P1 BRA `(.L_x_8703) ;  /* 0x0000020800d89947 */ /* 0x000fea0003800000 */
.L_x_8704:
        /* <DEDUP_REMOVED lines=8> */
[----:B------:R-:W-:Y:S01]  /*0ae0*/  ISETP.NE.AND P0, PT, R18, 0x1, PT ;  /* 0x000000011200780c */ /* 0x000fe20003f05270 */
[----:B------:R2:W-:-:S12]  /*0af0*/  STL.64 [R1+0x218], RZ ;  /* 0x000218ff01007387 */ /* 0x0005d80000100a00 */
[----:B------:R-:W-:Y:S06]  /*0b00*/  @!P0 BAR.ARV 0x9, 0x100 ;  /* 0x0244000000008b1d */ /* 0x000fec0000002000 */
[C---:B------:R-:W-:Y:S02]  /*0b10*/  IADD3 R206, P1, R16.reuse, 0x218, RZ ;  /* 0x0000021810ce7810 */ /* 0x040fe40007f3e0ff */
[----:B------:R-:W-:Y:S01]  /*0b20*/  IADD3 R212, P2, R16, 0x224, RZ ;  /* 0x0000022410d47810 */ /* 0x000fe20007f5e0ff */
[----:B------:R2:W-:Y:S01]  /*0b30*/  STL [R1+0x220], RZ ;  /* 0x000220ff01007387 */ /* 0x0005e20000100800 */
[----:B-1----:R-:W-:Y:S01]  /*0b40*/  ISETP.LE.AND P0, PT, R0, UR5, PT ;  /* 0x0000000500007c0c */ /* 0x002fe2000bf03270 */
[----:B------:R-:W-:-:S02]  /*0b50*/  IMAD.X R207, RZ, RZ, R17, P1 ;  /* 0x000000ffffcf7224 */ /* 0x000fc400008e0611 */
[----:B------:R2:W-:Y:S01]  /*0b60*/  STL [R1+0x224], RZ ;  /* 0x000224ff01007387 */ /* 0x0005e20000100800 */
[----:B------:R-:W-:-:S09]  /*0b70*/  IMAD.X R211, RZ, RZ, R17, P2 ;  /* 0x000000ffffd37224 */ /* 0x000fd200010e0611 */
[----:B--2---:R-:W-:Y:S05]  /*0b80*/  @P0 EXIT ;  /* 0x000000000000094d */ /* 0x004fea0003800000 */
[----:B------:R-:W1:Y:S01]  /*0b90*/  S2R R6, SR_TID.X ;  /* 0x0000000000067919 */ /* 0x000e620000002100 */
[----:B------:R-:W2:Y:S01]  /*0ba0*/  S2UR UR6, SR_CgaCtaId ;  /* 0x00000000000679c3 */ /* 0x000ea20000008800 */
[----:B------:R-:W-:Y:S01]  /*0bb0*/  UMOV UR50, 0x400 ;  /* 0x0000040000327882 */ /* 0x000fe20000000000 */
[----:B------:R-:W-:Y:S01]  /*0bc0*/  IMAD.MOV.U32 R185, RZ, RZ, 0x2 ;  /* 0x00000002ffb97424 */ /* 0x000fe200078e00ff */
[C---:B------:R-:W-:Y:S01]  /*0bd0*/  IADD3 R204, -R18.reuse, 0xb, RZ ;  /* 0x0000000b12cc7810 */ /* 0x040fe20007ffe1ff */
[----:B------:R-:W-:Y:S01]  /*0be0*/  VIADD R205, R18, 0x8 ;  /* 0x0000000812cd7836 */ /* 0x000fe20000000000 */
[----:B------:R-:W-:-:S03]  /*0bf0*/  ULDC.64 UR36, c[0x0][0x198] ;  /* 0x0000660000247ab9 */ /* 0x000fc60000000a00 */
[----:B------:R-:W3:Y:S01]  /*0c00*/  S2UR UR4, SR_SWINHI ;  /* 0x00000000000479c3 */ /* 0x000ee20000002f00 */
[----:B--2---:R-:W-:Y:S01]  /*0c10*/  ULEA UR50, UR6, UR50, 0x18 ;  /* 0x0000003206327291 */ /* 0x004fe2000f8ec03f */
[----:B-1----:R-:W-:-:S06]  /*0c20*/  VIADD R198, R6, 0xffffff80 ;  /* 0xffffff8006c67836 */ /* 0x002fcc0000000000 */
[----:B------:R-:W-:Y:S01]  /*0c30*/  UMOV UR48, UR50 ;  /* 0x0000003200307c82 */ /* 0x000fe20008000000 */
[----:B---3--:R-:W-:Y:S01]  /*0c40*/  UMOV UR49, UR4 ;  /* 0x0000000400317c82 */ /* 0x008fe20008000000 */
[----:B------:R-:W-:Y:S01]  /*0c50*/  LOP3.LUT R6, R6, 0x7f, RZ, 0xc0, !PT ;  /* 0x0000007f06067812 */ /* 0x000fe200078ec0ff */
[----:B------:R-:W-:Y:S01]  /*0c60*/  UMOV UR4, UR5 ;  /* 0x0000000500047c82 */ /* 0x000fe20008000000 */
[----:B------:R-:W-:Y:S02]  /*0c70*/  SHF.R.S32.HI R19, RZ, 0x1f, R198 ;  /* 0x0000001fff137819 */ /* 0x000fe400000114c6 */
[----:B------:R-:W-:Y:S02]  /*0c80*/  ISETP.NE.AND P0, PT, R6, RZ, PT ;  /* 0x000000ff0600720c */ /* 0x000fe40003f05270 */
[CC--:B------:R-:W-:Y:S02]  /*0c90*/  LEA.HI R2, R19.reuse, R198.reuse, RZ, 0x4 ;  /* 0x000000c613027211 */ /* 0x0c0fe400078f20ff */
[----:B------:R-:W-:-:S02]  /*0ca0*/  LEA.HI R0, R19, R198, RZ, 0x7 ;  /* 0x000000c613007211 */ /* 0x000fc400078f38ff */
[----:B------:R-:W-:Y:S02]  /*0cb0*/  SHF.R.S32.HI R7, RZ, 0x4, R2 ;  /* 0x00000004ff077819 */ /* 0x000fe40000011402 */
[----:B------:R-:W-:Y:S02]  /*0cc0*/  LOP3.LUT R3, R0, 0xffffff80, RZ, 0xc0, !PT ;  /* 0xffffff8000037812 */ /* 0x000fe400078ec0ff */
[----:B------:R-:W-:Y:S02]  /*0cd0*/  LEA.HI R214, R19, R198, RZ, 0x5 ;  /* 0x000000c613d67211 */ /* 0x000fe400078f28ff */
[----:B------:R-:W-:Y:S01]  /*0ce0*/  LEA.HI R4, R2, R7, RZ, 0x1 ;  /* 0x0000000702047211 */ /* 0x000fe200078f08ff */
[----:B------:R-:W-:Y:S01]  /*0cf0*/  IMAD.IADD R208, R198, 0x1, -R3 ;  /* 0x00000001c6d07824 */ /* 0x000fe200078e0a03 */
[----:B------:R-:W-:Y:S02]  /*0d00*/  LOP3.LUT R5, R2, 0x3fffff0, RZ, 0xc0, !PT ;  /* 0x03fffff002057812 */ /* 0x000fe400078ec0ff */
[----:B------:R-:W-:-:S02]  /*0d10*/  SHF.R.S32.HI R214, RZ, 0x5, R214 ;  /* 0x00000005ffd67819 */ /* 0x000fc400000114d6 */
[----:B------:R-:W-:Y:S01]  /*0d20*/  LOP3.LUT R4, R4, 0x1ffffffe, RZ, 0xc0, !PT ;  /* 0x1ffffffe04047812 */ /* 0x000fe200078ec0ff */
[----:B------:R-:W-:Y:S01]  /*0d30*/  IMAD.IADD R5, R198, 0x1, -R5 ;  /* 0x00000001c6057824 */ /* 0x000fe200078e0a05 */
[----:B------:R-:W-:Y:S02]  /*0d40*/  SHF.R.S32.HI R3, RZ, 0x1f, R208 ;  /* 0x0000001fff037819 */ /* 0x000fe400000114d0 */
[----:B------:R-:W-:Y:S01]  /*0d50*/  SHF.R.S32.HI R213, RZ, 0x7, R0 ;  /* 0x00000007ffd57819 */ /* 0x000fe20000011400 */
[----:B------:R-:W-:Y:S01]  /*0d60*/  IMAD.IADD R4, R7, 0x1, -R4 ;  /* 0x0000000107047824 */ /* 0x000fe200078e0a04 */
[CC--:B------:R-:W-:Y:S01]  /*0d70*/  LEA.HI R20, R3.reuse, R208.reuse, RZ, 0x2 ;  /* 0x000000d003147211 */ /* 0x0c0fe200078f10ff */
[----:B------:R-:W-:Y:S01]  /*0d80*/  IMAD R5, R214, 0x10, R5 ;  /* 0x00000010d6057824 */ /* 0x000fe200078e0205 */
[----:B------:R-:W-:Y:S02]  /*0d90*/  LEA.HI R3, R3, R208, RZ, 0x5 ;  /* 0x000000d003037211 */ /* 0x000fe400078f28ff */
[----:B------:R-:W-:Y:S01]  /*0da0*/  SHF.R.S32.HI R2, RZ, 0x2, R20 ;  /* 0x00000002ff027819 */ /* 0x000fe20000011414 */
[----:B------:R-:W-:Y:S01]  /*0db0*/  IMAD R4, R5, 0x8, R4 ;  /* 0x0000000805047824 */ /* 0x000fe200078e0204 */
[----:B------:R-:W-:-:S02]  /*0dc0*/  SHF.R.S32.HI R5, RZ, 0x1f, R20 ;  /* 0x0000001fff057819 */ /* 0x000fc40000011414 */
[----:B------:R-:W-:Y:S01]  /*0dd0*/  SHF.R.S32.HI R3, RZ, 0x5, R3 ;  /* 0x00000005ff037819 */ /* 0x000fe20000011403 */
[----:B------:R-:W-:Y:S01]  /*0de0*/  IMAD.SHL.U32 R184, R4, 0x8, RZ ;  /* 0x0000000804b87824 */ /* 0x000fe200078e00ff */
[----:B------:R-:W-:Y:S02]  /*0df0*/  LEA.HI R5, R5, R2, RZ, 0x3 ;  /* 0x0000000205057211 */ /* 0x000fe400078f18ff */
[----:B------:R-:W-:Y:S01]  /*0e00*/  LEA.HI R0, R0, R213, RZ, 0x1 ;  /* 0x000000d500007211 */ /* 0x000fe200078f08ff */
[----:B------:R-:W-:Y:S01]  /*0e10*/  IMAD.WIDE R184, R184, R185, UR48 ;  /* 0x00000030b8b87e25 */ /* 0x000fe2000f8e02b9 */
[----:B------:R-:W-:Y:S02]  /*0e20*/  LOP3.LUT R5, R5, 0xfffffff8, RZ, 0xc0, !PT ;  /* 0xfffffff805057812 */ /* 0x000fe400078ec0ff */
[----:B------:R-:W-:Y:S02]  /*0e30*/  LEA.HI R19, R19, R198, RZ, 0x3 ;  /* 0x000000c613137211 */ /* 0x000fe400078f18ff */
[----:B------:R-:W-:Y:S01]  /*0e40*/  IADD3 R9, P6, R184, 0x20, RZ ;  /* 0x00000020b8097810 */ /* 0x000fe20007fde0ff */
[----:B------:R-:W-:Y:S01]  /*0e50*/  IMAD.IADD R2, R2, 0x1, -R5 ;  /* 0x0000000102027824 */ /* 0x000fe200078e0a05 */
[----:B------:R-:W-:-:S02]  /*0e60*/  IADD3 R5, P5, R184, 0x40, RZ ;  /* 0x00000040b8057810 */ /* 0x000fc40007fbe0ff */
[----:B------:R-:W-:Y:S01]  /*0e70*/  LOP3.LUT R8, R9, 0x380, RZ, 0xc0, !PT ;  /* 0x0000038009087812 */ /* 0x000fe200078ec0ff */
[----:B------:R-:W-:Y:S01]  /*0e80*/  IMAD R21, R3, 0x10, R2 ;  /* 0x0000001003157824 */ /* 0x000fe200078e0202 */
[----:B------:R-:W-:Y:S01]  /*0e90*/  LOP3.LUT R4, R5, 0x380, RZ, 0xc0, !PT ;  /* 0x0000038005047812 */ /* 0x000fe200078ec0ff */
[----:B------:R-:W-:Y:S01]  /*0ea0*/  IMAD.X R3, RZ, RZ, R185, P6 ;  /* 0x000000ffff037224 */ /* 0x000fe200030e06b9 */
[----:B------:R-:W-:Y:S02]  /*0eb0*/  SHF.R.U64 R8, R8, 0x3, RZ ;  /* 0x0000000308087819 */ /* 0x000fe400000012ff */
[----:B------:R-:W-:Y:S02]  /*0ec0*/  SHF.R.U64 R4, R4, 0x3, RZ ;  /* 0x0000000304047819 */ /* 0x000fe400000012ff */
[----:B------:R-:W-:Y:S02]  /*0ed0*/  LOP3.LUT R2, R8, R9, RZ, 0x3c, !PT ;  /* 0x0000000908027212 */ /* 0x000fe400078e3cff */
[----:B------:R-:W-:-:S02]  /*0ee0*/  IADD3 R11, P2, R184, 0x4020, RZ ;  /* 0x00004020b80b7810 */ /* 0x000fc40007f5e0ff */
[C---:B------:R-:W-:Y:S02]  /*0ef0*/  IADD3 R13, P1, R184.reuse, 0x4040, RZ ;  /* 0x00004040b80d7810 */ /* 0x040fe40007f3e0ff */
[C---:B------:R-:W-:Y:S02]  /*0f00*/  IADD3 R7, P4, R184.reuse, 0x60, RZ ;  /* 0x00000060b8077810 */ /* 0x040fe40007f9e0ff */
[C---:B------:R-:W-:Y:S02]  /*0f10*/  IADD3 R9, P3, R184.reuse, 0x4000, RZ ;  /* 0x00004000b8097810 */ /* 0x040fe40007f7e0ff */
[----:B------:R-:W-:Y:S02]  /*0f20*/  IADD3 R15, P6, R184, 0x4060, RZ ;  /* 0x00004060b80f7810 */ /* 0x000fe40007fde0ff */
[----:B------:R-:W-:Y:S01]  /*0f30*/  LOP3.LUT R4, R4, R5, RZ, 0x3c, !PT ;  /* 0x0000000504047212 */ /* 0x000fe200078e3cff */
[----:B------:R-:W-:Y:S01]  /*0f40*/  IMAD.X R5, RZ, RZ, R185, P5 ;  /* 0x000000ffff057224 */ /* 0x000fe200028e06b9 */
[----:B------:R-:W-:-:S02]  /*0f50*/  LOP3.LUT R10, R11, 0x380, RZ, 0xc0, !PT ;  /* 0x000003800b0a7812 */ /* 0x000fc400078ec0ff */
        /* <DEDUP_REMOVED lines=8> */
[----:B------:R-:W-:Y:S02]  /*0fe0*/  SHF.R.U64 R14, R14, 0x3, RZ ;  /* 0x000000030e0e7819 */ /* 0x000fe400000012ff */
[----:B------:R-:W-:Y:S02]  /*0ff0*/  MOV R235, R2 ;  /* 0x0000000200eb7202 */ /* 0x000fe40000000f00 */
[----:B------:R-:W-:Y:S02]  /*1000*/  MOV R234, R4 ;  /* 0x0000000400ea7202 */ /* 0x000fe40000000f00 */
[----:B------:R-:W-:-:S02]  /*1010*/  LOP3.LUT R0, R0, 0x3fffffe, RZ, 0xc0, !PT ;  /* 0x03fffffe00007812 */ /* 0x000fc400078ec0ff */
[----:B------:R-:W-:Y:S02]  /*1020*/  LOP3.LUT R5, R19, 0x1ffffff8, RZ, 0xc0, !PT ;  /* 0x1ffffff813057812 */ /* 0x000fe400078ec0ff */
[----:B------:R-:W-:Y:S01]  /*1030*/  LOP3.LUT R3, R20, 0x7ffffffc, RZ, 0xc0, !PT ;  /* 0x7ffffffc14037812 */ /* 0x000fe200078ec0ff */
[----:B------:R-:W-:Y:S01]  /*1040*/  IMAD.IADD R0, R213, 0x1, -R0 ;  /* 0x00000001d5007824 */ /* 0x000fe200078e0a00 */
        /* <DEDUP_REMOVED lines=11> */
[----:B------:R-:W-:Y:S01]  /*1100*/  IMAD.IADD R5, R198, 0x1, -R5 ;  /* 0x00000001c6057824 */ /* 0x000fe200078e0a05 */
[----:B------:R-:W-:Y:S01]  /*1110*/  IADD3 R210, P2, R16, 0x230, RZ ;  /* 0x0000023010d27810 */ /* 0x000fe20007f5e0ff */
[----:B------:R-:W-:Y:S01]  /*1120*/  IMAD.IADD R3, R208, 0x1, -R3 ;  /* 0x00000001d0037824 */ /* 0x000fe200078e0a03 */
[----:B------:R-:W-:Y:S01]  /*1130*/  MOV R233, R6 ;  /* 0x0000000600e97202 */ /* 0x000fe20000000f00 */
[----:B------:R-:W-:Y:S01]  /*1140*/  IMAD R196, R0, 0x40, R21 ;  /* 0x0000004000c47824 */ /* 0x000fe200078e0215 */
[----:B------:R-:W-:Y:S01]  /*1150*/  MOV R232, R8 ;  /* 0x0000000800e87202 */ /* 0x000fe20000000f00 */
[--C-:B------:R-:W-:Y:S01]  /*1160*/  IMAD.X R158, RZ, RZ, R17.reuse, P1 ;  /* 0x000000ffff9e7224 */ /* 0x100fe200008e0611 */
[----:B------:R-:W-:Y:S01]  /*1170*/  MOV R231, R10 ;  /* 0x0000000a00e77202 */ /* 0x000fe20000000f00 */
[----:B------:R-:W-:Y:S01]  /*1180*/  IMAD.X R209, RZ, RZ, R17, P2 ;  /* 0x000000ffffd17224 */ /* 0x000fe200010e0611 */
[----:B------:R-:W-:Y:S01]  /*1190*/  MOV R221, R12 ;  /* 0x0000000c00dd7202 */ /* 0x000fe20000000f00 */
[----:B------:R-:W-:Y:S01]  /*11a0*/  IMAD.SHL.U32 R186, R5, 0x8, RZ ;  /* 0x0000000805ba7824 */ /* 0x000fe200078e00ff */
[----:B------:R-:W-:Y:S01]  /*11b0*/  MOV R215, R14 ;  /* 0x0000000e00d77202 */ /* 0x000fe20000000f00 */
[----:B------:R-:W-:Y:S01]  /*11c0*/  IMAD.SHL.U32 R197, R3, 0x2, RZ ;  /* 0x0000000203c57824 */ /* 0x000fe200078e00ff */
[----:B------:R-:W-:-:S02]  /*11d0*/  SEL R200, RZ, 0x1, P0 ;  /* 0x00000001ffc87807 */ /* 0x000fc40000000000 */
[----:B------:R-:W-:-:S07]  /*11e0*/  SHF.R.S32.HI R194, RZ, 0x3, R19 ;  /* 0x00000003ffc27819 */ /* 0x000fce0000011413 */
.L_x_8823:
        /* <DEDUP_REMOVED lines=20> */
.L_x_8705:
[----:B------:R-:W-:Y:S01]  /*1330*/  ULDC UR6, c[0x0][0xec4] ;  /* 0x0003b10000067ab9 */ /* 0x000fe20000000800 */
[----:B------:R-:W-:Y:S01]  /*1340*/  UMOV UR39, UR7 ;  /* 0x0000000700277c82 */ /* 0x000fe20008000000 */
[----:B------:R-:W-:-:S11]  /*1350*/  UISETP.NE.AND UP0, UPT, UR6, 0x1, UPT ;  /* 0x000000010600788c */ /* 0x000fd6000bf05270 */
[----:B------:R-:W-:Y:S02]  /*1360*/  @UP0 ULDC.64 UR10, c[0x0][0xec8] ;  /* 0x0003b200000a0ab9 */ /* 0x000fe40000000a00 */
[----:B------:R-:W-:-:S04]  /*1370*/  UIMAD.WIDE.U32 UR4, UR7, UR10, URZ ;  /* 0x0000000a070472a5 */ /* 0x000fc8000f8e003f */
[----:B------:R-:W-:-:S04]  /*1380*/  @UP0 USHF.R.U32.HI UR39, URZ, UR11, UR5 ;  /* 0x0000000b3f270299 */ /* 0x000fc80008011605 */
[----:B------:R-:W-:-:S12]  /*1390*/  UIMAD UR4, UR39, UR6, URZ ;  /* 0x00000006270472a4 */ /* 0x000fd8000f8e023f */
.L_x_8706:
[----:B------:R-:W1:Y:S01]  /*13a0*/  LDC R0, c[0x0][0xa80] ;  /* 0x0002a000ff007b82 */ /* 0x000e620000000800 */
[----:B------:R-:W-:Y:S01]  /*13b0*/  ULOP3.LUT UR5, URZ, UR39, URZ, 0x33, !UPT ;  /* 0x000000273f057292 */ /* 0x000fe2000f8e333f */
[----:B------:R-:W-:Y:S01]  /*13c0*/  IMAD.MOV.U32 R2, RZ, RZ, 0x3000 ;  /* 0x00003000ff027424 */ /* 0x000fe200078e00ff */
[----:B------:R-:W-:Y:S01]  /*13d0*/  UIADD3 UR6, UP2, UR48, 0x32450, URZ ;  /* 0x0003245030067890 */ /* 0x000fe2000ff5e03f */
[----:B------:R-:W-:Y:S01]  /*13e0*/  IMAD.U32 R3, RZ, RZ, UR38 ;  /* 0x00000026ff037e24 */ /* 0x000fe2000f8e00ff */
[----:B------:R-:W-:Y:S01]  /*13f0*/  ULDC UR42, c[0x0][0xeac] ;  /* 0x0003ab00002a7ab9 */ /* 0x000fe20000000800 */
[----:B------:R-:W-:Y:S01]  /*1400*/  UIADD3 UR11, UP3, UR48, 0x32460, URZ ;  /* 0x00032460300b7890 */ /* 0x000fe2000ff7e03f */
[----:B------:R-:W-:Y:S01]  /*1410*/  IMAD.MOV.U32 R4, RZ, RZ, 0xc000 ;  /* 0x0000c000ff047424 */ /* 0x000fe200078e00ff */
[----:B------:R-:W-:Y:S01]  /*1420*/  UIADD3 UR42, UR5, UR42, URZ ;  /* 0x0000002a052a7290 */ /* 0x000fe2000fffe03f */
[----:B------:R-:W-:Y:S01]  /*1430*/  IMAD.U32 R8, RZ, RZ, UR6 ;  /* 0x00000006ff087e24 */ /* 0x000fe2000f8e00ff */
[----:B------:R-:W-:Y:S01]  /*1440*/  UIADD3.X UR5, URZ, UR49, URZ, UP2, !UPT ;  /* 0x000000313f057290 */ /* 0x000fe200097fe43f */
[----:B------:R-:W-:Y:S01]  /*1450*/  IMAD.U32 R5, RZ, RZ, UR38 ;  /* 0x00000026ff057e24 */ /* 0x000fe2000f8e00ff */
[----:B------:R-:W-:Y:S01]  /*1460*/  UIADD3 UR9, UP0, UR48, 0x32430, URZ ;  /* 0x0003243030097890 */ /* 0x000fe2000ff1e03f */
[----:B------:R-:W-:Y:S01]  /*1470*/  IMAD.MOV.U32 R6, RZ, RZ, R200 ;  /* 0x000000ffff067224 */ /* 0x000fe200078e00c8 */
[----:B------:R-:W-:Y:S01]  /*1480*/  UIADD3 UR10, UP1, UR48, 0x32440, URZ ;  /* 0x00032440300a7890 */ /* 0x000fe2000ff3e03f */
[----:B------:R-:W-:Y:S01]  /*1490*/  IMAD.MOV.U32 R7, RZ, RZ, 0x100 ;  /* 0x00000100ff077424 */ /* 0x000fe200078e00ff */
[----:B------:R-:W-:Y:S01]  /*14a0*/  UIADD3.X UR12, URZ, UR49, URZ, UP3, !UPT ;  /* 0x000000313f0c7290 */ /* 0x000fe20009ffe43f */
[----:B------:R-:W-:Y:S01]  /*14b0*/  IMAD.U32 R9, RZ, RZ, UR5 ;  /* 0x00000005ff097e24 */ /* 0x000fe2000f8e00ff */
[----:B------:R-:W-:Y:S01]  /*14c0*/  UIADD3.X UR5, URZ, UR49, URZ, UP0, !UPT ;  /* 0x000000313f057290 */ /* 0x000fe200087fe43f */
[----:B------:R2:W-:Y:S01]  /*14d0*/  STL.64 [R1+0x18], R2 ;  /* 0x0000180201007387 */ /* 0x0005e20000100a00 */
[----:B------:R-:W-:Y:S01]  /*14e0*/  UIADD3.X UR6, URZ, UR49, URZ, UP1, !UPT ;  /* 0x000000313f067290 */ /* 0x000fe20008ffe43f */
[----:B------:R-:W-:Y:S01]  /*14f0*/  IMAD.U32 R10, RZ, RZ, UR11 ;  /* 0x0000000bff0a7e24 */ /* 0x000fe2000f8e00ff */
[----:B------:R-:W-:Y:S01]  /*1500*/  ULDC UR43, c[0x0][0xeb8] ;  /* 0x0003ae00002b7ab9 */ /* 0x000fe20000000800 */
[----:B------:R3:W-:Y:S01]  /*1510*/  STL.128 [R1+0x50], R4 ;  /* 0x0000500401007387 */ /* 0x0007e20000100c00 */
[----:B------:R-:W-:Y:S01]  /*1520*/  UISETP.NE.AND UP1, UPT, UR43, 0x1, UPT ;  /* 0x000000012b00788c */ /* 0x000fe2000bf25270 */
[----:B------:R-:W-:Y:S01]  /*1530*/  IMAD.MOV.U32 R201, RZ, RZ, 0x100 ;  /* 0x00000100ffc97424 */ /* 0x000fe200078e00ff */
[----:B------:R-:W-:Y:S01]  /*1540*/  UIADD3 UR7, UR7, -UR4, URZ ;  /* 0x8000000407077290 */ /* 0x000fe2000fffe03f */
[----:B------:R-:W-:Y:S01]  /*1550*/  IMAD.MOV.U32 R202, RZ, RZ, 0x1 ;  /* 0x00000001ffca7424 */ /* 0x000fe200078e00ff */
[----:B-1----:R1:W-:Y:S01]  /*1560*/  STL [R1+0x460], R0 ;  /* 0x0004600001007387 */ /* 0x0023e20000100800 */
[----:B------:R-:W-:Y:S01]  /*1570*/  IMAD.MOV.U32 R203, RZ, RZ, RZ ;  /* 0x000000ffffcb7224 */ /* 0x000fe200078e00ff */
[----:B------:R-:W-:Y:S01]  /*1580*/  ULDC UR40, c[0x0][0x404] ;  /* 0x0001010000287ab9 */ /* 0x000fe20000000800 */
[----:B--2---:R-:W-:Y:S01]  /*1590*/  IMAD.U32 R2, RZ, RZ, UR10 ;  /* 0x0000000aff027e24 */ /* 0x004fe2000f8e00ff */
[----:B------:R-:W-:Y:S01]  /*15a0*/  ULDC.64 UR10, c[0x0][0x3f8] ;  /* 0x0000fe00000a7ab9 */ /* 0x000fe20000000a00 */
[----:B------:R-:W-:Y:S01]  /*15b0*/  IMAD.MOV.U32 R12, RZ, RZ, 0x1 ;  /* 0x00000001ff0c7424 */ /* 0x000fe200078e00ff */
[----:B------:R-:W-:Y:S01]  /*15c0*/  UISETP.NE.U32.AND UP0, UPT, UR10, URZ, UPT ;  /* 0x0000003f0a00728c */ /* 0x000fe2000bf05070 */
[----:B------:R-:W-:Y:S01]  /*15d0*/  IMAD.MOV.U32 R13, RZ, RZ, RZ ;  /* 0x000000ffff0d7224 */ /* 0x000fe200078e00ff */
[----:B------:R1:W-:Y:S01]  /*15e0*/  STL.128 [R1+0x20], R200 ;  /* 0x000020c801007387 */ /* 0x0003e20000100c00 */
[----:B------:R-:W-:Y:S01]  /*15f0*/  IMAD.U32 R11, RZ, RZ, UR12 ;  /* 0x0000000cff0b7e24 */ /* 0x000fe2000f8e00ff */
[----:B------:R-:W-:Y:S01]  /*1600*/  UISETP.NE.AND.EX UP0, UPT, UR11, URZ, UPT, UP0 ;  /* 0x0000003f0b00728c */ /* 0x000fe2000bf05300 */
[----:B---3--:R-:W-:Y:S01]  /*1610*/  IMAD.U32 R6, RZ, RZ, UR42 ;  /* 0x0000002aff067e24 */ /* 0x008fe2000f8e00ff */
[----:B------:R1:W-:Y:S01]  /*1620*/  STL.64 [R1+0x60], R12 ;  /* 0x0000600c01007387 */ /* 0x0003e20000100a00 */
[----:B------:R-:W-:Y:S01]  /*1630*/  IMAD.U32 R4, RZ, RZ, UR9 ;  /* 0x00000009ff047e24 */ /* 0x000fe2000f8e00ff */
[----:B------:R-:W-:Y:S01]  /*1640*/  ULDC UR11, c[0x0][0xec4] ;  /* 0x0003b100000b7ab9 */ /* 0x000fe20000000800 */
[----:B------:R-:W-:Y:S01]  /*1650*/  IMAD.U32 R5, RZ, RZ, UR5 ;  /* 0x00000005ff057e24 */ /* 0x000fe2000f8e00ff */
[----:B------:R-:W-:Y:S01]  /*1660*/  ULDC.64 UR4, c[0x0][0xad8] ;  /* 0x0002b60000047ab9 */ /* 0x000fe20000000a00 */
[----:B------:R-:W-:Y:S01]  /*1670*/  IMAD.U32 R3, RZ, RZ, UR6 ;  /* 0x00000006ff037e24 */ /* 0x000fe2000f8e00ff */
[----:B------:R-:W-:Y:S01]  /*1680*/  UISETP.GE.AND UP2, UPT, UR5, 0x1, UPT ;  /* 0x000000010500788c */ /* 0x000fe2000bf46270 */
[----:B------:R1:W-:Y:S01]  /*1690*/  STL [R1+0x70], R6 ;  /* 0x0000700601007387 */ /* 0x0003e20000100800 */
[----:B------:R-:W-:Y:S01]  /*16a0*/  UIMAD UR11, UR8, UR11, UR7 ;  /* 0x0000000b080b72a4 */ /* 0x000fe2000f8e0207 */
[----:B------:R-:W-:Y:S01]  /*16b0*/  IADD3 R32, P0, R16, 0x38, RZ ;  /* 0x0000003810207810 */ /* 0x000fe20007f1e0ff */
[----:B------:R-:W-:Y:S01]  /*16c0*/  USHF.L.U32 UR42, UR42, 0x7, URZ ;  /* 0x000000072a2a7899 */ /* 0x000fe2000800063f */
[----:B------:R1:W-:Y:S01]  /*16d0*/  STL.128 [R1+0x40], R8 ;  /* 0x0000400801007387 */ /* 0x0003e20000100c00 */
[----:B------:R-:W-:Y:S01]  /*16e0*/  @UP1 ULDC UR8, c[0x0][0xebc] ;  /* 0x0003af0000081ab9 */ /* 0x000fe20000000800 */
[----:B------:R-:W-:Y:S01]  /*16f0*/  USEL UR40, UR40, 0x1, UP0 ;  /* 0x0000000128287887 */ /* 0x000fe20008000000 */
[----:B------:R-:W-:Y:S01]  /*1700*/  PLOP3.LUT P1, PT, PT, PT, UP2, 0x80, 0x0 ;  /* 0x000000000000781c */ /* 0x000fe20003f2f028 */
[----:B------:R1:W-:Y:S01]  /*1710*/  STL.64 [R1+0x68], R10 ;  /* 0x0000680a01007387 */ /* 0x0003e20000100a00 */
[----:B------:R-:W-:Y:S01]  /*1720*/  UIMAD.WIDE.U32 UR8, UR11, UR8, URZ ;  /* 0x000000080b0872a5 */ /* 0x000fe2000f8e003f */
[----:B------:R-:W-:Y:S01]  /*1730*/  IMAD.X R33, RZ, RZ, R17, P0 ;  /* 0x000000ffff217224 */ /* 0x000fe200000e0611 */
[----:B------:R-:W-:Y:S01]  /*1740*/  ULDC UR10, c[0x0][0x2e0] ;  /* 0x0000b800000a7ab9 */ /* 0x000fe20000000800 */
[----:B------:R1:W-:Y:S01]  /*1750*/  STL.64 [R1+0x8], R4 ;  /* 0x0000080401007387 */ /* 0x0003e20000100a00 */
[----:B------:R-:W-:Y:S01]  /*1760*/  ULDC UR6, c[0x0][0x288] ;  /* 0x0000a20000067ab9 */ /* 0x000fe20000000800 */
[----:B------:R-:W-:Y:S01]  /*1770*/  @UP1 ULDC UR12, c[0x0][0xec0] ;  /* 0x0003b000000c1ab9 */ /* 0x000fe20000000800 */
[----:B------:R-:W-:Y:S01]  /*1780*/  UMOV UR44, UR11 ;  /* 0x0000000b002c7c82 */ /* 0x000fe20008000000 */
[----:B------:R1:W-:Y:S01]  /*1790*/  STL.64 [R1+0x10], R2 ;  /* 0x0000100201007387 */ /* 0x0003e20000100a00 */
[----:B------:R-:W-:-:S02]  /*17a0*/  UIADD3 UR7, UR42, 0x80, -UR6 ;  /* 0x000000802a077890 */ /* 0x000fc4000fffe806 */
[----:B------:R-:W-:Y:S01]  /*17b0*/  UIMAD UR40, UR40, UR10, URZ ;  /* 0x0000000a282872a4 */ /* 0x000fe2000f8e023f */
[----:B------:R1:W-:Y:S01]  /*17c0*/  STL.64 [R1+0x30], R2 ;  /* 0x0000300201007387 */ /* 0x0003e20000100a00 */
[----:B------:R-:W-:Y:S02]  /*17d0*/  @UP1 USHF.R.U32.HI UR44, URZ, UR12, UR9 ;  /* 0x0000000c3f2c1299 */ /* 0x000fe40008011609 */
[----:B------:R-:W-:Y:S01]  /*17e0*/  UIADD3 UR8, UR40, UR7, URZ ;  /* 0x0000000728087290 */ /* 0x000fe2000fffe03f */
[----:B------:R1:W-:Y:S01]  /*17f0*/  STL.128 [R1+0x440], RZ ;  /* 0x000440ff01007387 */ /* 0x0003e20000100c00 */
[----:B------:R-:W-:Y:S02]  /*1800*/  UIADD3 UR7, -UR44, URZ, URZ ;  /* 0x0000003f2c077290 */ /* 0x000fe4000fffe13f */
[----:B------:R-:W-:Y:S01]  /*1810*/  UIADD3 UR4, UR8, UR4, URZ ;  /* 0x0000000408047290 */ /* 0x000fe2000fffe03f */
[----:B------:R1:W-:Y:S01]  /*1820*/  STL.128 [R1+0x450], RZ ;  /* 0x000450ff01007387 */ /* 0x0003e20000100c00 */
[----:B------:R-:W-:-:S03]  /*1830*/  UIMAD UR43, UR43, UR7, UR11 ;  /* 0x000000072b2b72a4 */ /* 0x000fc6000f8e020b */
[----:B------:R1:W-:Y:S04]  /*1840*/  STL.128 [R1+0x230], RZ ;  /* 0x000230ff01007387 */ /* 0x0003e80000100c00 */
        /* <DEDUP_REMOVED lines=31> */
[----:B------:R1:W-:Y:S04]  /*1a40*/  STL.64 [R1], RZ ;  /* 0x000000ff01007387 */ /* 0x0003e80000100a00 */
[----:B------:R1:W-:Y:S01]  /*1a50*/  STL.64 [R1+0x38], RZ ;  /* 0x000038ff01007387 */ /* 0x0003e20000100a00 */
        /* <DEDUP_REMOVED lines=11> */
.L_x_8708:
[----:B------:R-:W-:-:S11]  /*1b10*/  UISETP.NE.AND UP0, UPT, UR5, 0x1, UPT ;  /* 0x000000010500788c */ /* 0x000fd6000bf05270 */
[----:B------:R-:W-:Y:S02]  /*1b20*/  @UP0 ULDC.64 UR10, c[0x0][0xae0] ;  /* 0x0002b800000a0ab9 */ /* 0x000fe40000000a00 */
[----:B------:R-:W-:-:S04]  /*1b30*/  UIMAD.WIDE.U32 UR8, UR7, UR10, URZ ;  /* 0x0000000a070872a5 */ /* 0x000fc8000f8e003f */
[----:B------:R-:W-:-:S12]  /*1b40*/  @UP0 USHF.R.U32.HI UR7, URZ, UR11, UR9 ;  /* 0x0000000b3f070299 */ /* 0x000fd80008011609 */
.L_x_8709:
[----:B------:R-:W-:-:S04]  /*1b50*/  UIMAD UR7, UR7, UR5, UR5 ;  /* 0x00000005070772a4 */ /* 0x000fc8000f8e0205 */
[----:B------:R-:W-:-:S04]  /*1b60*/  UISETP.LT.AND UP0, UPT, UR4, UR7, UPT ;  /* 0x000000070400728c */ /* 0x000fc8000bf01270 */
[----:B------:R-:W-:-:S12]  /*1b70*/  USEL UR4, UR4, UR7, UP0 ;  /* 0x0000000704047287 */ /* 0x000fd80008000000 */
.L_x_8707:
[----:B------:R-:W-:Y:S02]  /*1b80*/  UIADD3 UR8, UR40, 0x5f, URZ ;  /* 0x0000005f28087890 */ /* 0x000fe4000fffe03f */
[----:B------:R-:W-:Y:S02]  /*1b90*/  UIADD3 UR10, UR4, 0x5f, URZ ;  /* 0x0000005f040a7890 */ /* 0x000fe4000fffe03f */
[----:B------:R-:W-:Y:S02]  /*1ba0*/  UIMAD.WIDE UR8, UR8, 0x2aaaaaab, URZ ;  /* 0x2aaaaaab080878a5 */ /* 0x000fe4000f8e023f */
[----:B------:R-:W-:Y:S02]  /*1bb0*/  UIMAD.WIDE UR10, UR10, 0x2aaaaaab, URZ ;  /* 0x2aaaaaab0a0a78a5 */ /* 0x000fe4000f8e023f */
[----:B------:R-:W-:Y:S02]  /*1bc0*/  USHF.R.U32.HI UR4, URZ, 0x1f, UR9 ;  /* 0x0000001f3f047899 */ /* 0x000fe40008011609 */
[----:B------:R-:W-:-:S02]  /*1bd0*/  USHF.R.U32.HI UR7, URZ, 0x1f, UR11 ;  /* 0x0000001f3f077899 */ /* 0x000fc4000801160b */
[----:B------:R-:W-:Y:S02]  /*1be0*/  ULEA.HI.SX32 UR4, UR9, UR4, 0x1c ;  /* 0x0000000409047291 */ /* 0x000fe4000f8fe23f */
[----:B------:R-:W-:Y:S02]  /*1bf0*/  ULEA.HI.SX32 UR7, UR11, UR7, 0x1c ;  /* 0x000000070b077291 */ /* 0x000fe4000f8fe23f */
[----:B------:R-:W-:Y:S02]  /*1c00*/  UIADD3 UR6, UR40, -UR6, UR42 ;  /* 0x8000000628067290 */ /* 0x000fe4000fffe02a */
[----:B------:R-:W-:Y:S01]  /*1c10*/  UISETP.LT.AND UP0, UPT, UR4, UR7, UPT ;  /* 0x000000070400728c */ /* 0x000fe2000bf01270 */
[----:B------:R-:W-:Y:S02]  /*1c20*/  ULDC UR8, c[0x0][0xad4] ;  /* 0x0002b50000087ab9 */ /* 0x000fe40000000800 */
[----:B------:R-:W-:Y:S02]  /*1c30*/  UIADD3 UR8, UR6, -UR8, URZ ;  /* 0x8000000806087290 */ /* 0x000fe4000fffe03f */
        /* <DEDUP_REMOVED lines=13> */
.L_x_8711:
[----:B------:R-:W-:-:S11]  /*1d10*/  UISETP.NE.AND UP0, UPT, UR5, 0x1, UPT ;  /* 0x000000010500788c */ /* 0x000fd6000bf05270 */
[----:B------:R-:W-:Y:S02]  /*1d20*/  @UP0 ULDC.64 UR10, c[0x0][0xae0] ;  /* 0x0002b800000a0ab9 */ /* 0x000fe40000000a00 */
[----:B------:R-:W-:-:S04]  /*1d30*/  UIMAD.WIDE.U32 UR6, UR4, UR10, URZ ;  /* 0x0000000a040672a5 */ /* 0x000fc8000f8e003f */
[----:B------:R-:W-:-:S12]  /*1d40*/  @UP0 USHF.R.U32.HI UR4, URZ, UR11, UR7 ;  /* 0x0000000b3f040299 */ /* 0x000fd80008011607 */
.L_x_8712:
[----:B------:R-:W-:-:S04]  /*1d50*/  UIMAD UR4, UR4, UR5, URZ ;  /* 0x00000005040472a4 */ /* 0x000fc8000f8e023f */
[----:B------:R-:W-:-:S04]  /*1d60*/  UISETP.LT.AND UP0, UPT, UR8, UR4, UPT ;  /* 0x000000040800728c */ /* 0x000fc8000bf01270 */
[----:B------:R-:W-:-:S12]  /*1d70*/  USEL UR8, UR8, UR4, !UP0 ;  /* 0x0000000408087287 */ /* 0x000fd8000c000000 */
.L_x_8710:
[----:B------:R-:W-:Y:S01]  /*1d80*/  UIMAD.WIDE UR4, UR8, 0x2aaaaaab, URZ ;  /* 0x2aaaaaab080478a5 */ /* 0x000fe2000f8e023f */
[----:B------:R-:W-:-:S03]  /*1d90*/  PLOP3.LUT P0, PT, PT, PT, PT, 0x80, 0x0 ;  /* 0x000000000000781c */ /* 0x000fc60003f0f070 */
[----:B------:R-:W-:-:S04]  /*1da0*/  USHF.R.U32.HI UR4, URZ, 0x1f, UR5 ;  /* 0x0000001f3f047899 */ /* 0x000fc80008011605 */
[----:B------:R-:W-:-:S04]  /*1db0*/  ULEA.HI.SX32 UR4, UR5, UR4, 0x1c ;  /* 0x0000000405047291 */ /* 0x000fc8000f8fe23f */
[----:B------:R-:W-:-:S04]  /*1dc0*/  UISETP.LT.AND UP0, UPT, URZ, UR4, UPT ;  /* 0x000000043f00728c */ /* 0x000fc8000bf01270 */
[----:B------:R-:W-:-:S04]  /*1dd0*/  USEL UR41, URZ, UR4, !UP0 ;  /* 0x000000043f297287 */ /* 0x000fc8000c000000 */
[----:B------:R-:W-:-:S06]  /*1de0*/  UISETP.GT.AND UP0, UPT, UR45, UR41, UPT ;  /* 0x000000292d00728c */ /* 0x000fcc000bf04270 */
[----:B------:R-:W-:-:S13]  /*1df0*/  PLOP3.LUT P1, PT, PT, PT, UP0, 0x80, 0x0 ;  /* 0x000000000000781c */ /* 0x000fda0003f2f008 */
[----:B------:R-:W-:Y:S05]  /*1e00*/  @!P1 BRA `(.L_x_8713) ;  /* 0x000001dc00889947 */ /* 0x000fea0003800000 */
[----:B-1----:R-:W1:Y:S01]  /*1e10*/  SHFL.IDX PT, R0, R213, RZ, 0x1f ;  /* 0x00001fffd5007589 */ /* 0x002e6200000e0000 */
[----:B------:R-:W-:Y:S01]  /*1e20*/  UIADD3 UR6, UR50, 0x18400, URZ ;  /* 0x0001840032067890 */ /* 0x000fe2000fffe03f */
[----:B------:R-:W-:Y:S01]  /*1e30*/  IMAD.MOV.U32 R12, RZ, RZ, 0x1 ;  /* 0x00000001ff0c7424 */ /* 0x000fe200078e00ff */
[----:B------:R-:W-:Y:S01]  /*1e40*/  UIADD3 UR5, UR50, 0x400, URZ ;  /* 0x0000040032057890 */ /* 0x000fe2000fffe03f */
[----:B------:R-:W-:Y:S01]  /*1e50*/  IMAD.MOV.U32 R4, RZ, RZ, 0x1 ;  /* 0x00000001ff047424 */ /* 0x000fe200078e00ff */
[----:B------:R-:W-:Y:S01]  /*1e60*/  UIADD3 UR4, UR50, 0x1c400, URZ ;  /* 0x0001c40032047890 */ /* 0x000fe2000fffe03f */
[----:B------:R-:W-:Y:S01]  /*1e70*/  IMAD.MOV.U32 R5, RZ, RZ, RZ ;  /* 0x000000ffff057224 */ /* 0x000fe200078e00ff */
[----:B------:R-:W-:Y:S01]  /*1e80*/  USHF.R.U32.HI UR5, URZ, 0x4, UR5 ;  /* 0x000000043f057899 */ /* 0x000fe20008011605 */
[----:B------:R-:W-:Y:S01]  /*1e90*/  IMAD.MOV.U32 R6, RZ, RZ, 0x1 ;  /* 0x00000001ff067424 */ /* 0x000fe200078e00ff */
[----:B------:R-:W-:Y:S01]  /*1ea0*/  USHF.R.U32.HI UR4, URZ, 0x4, UR4 ;  /* 0x000000043f047899 */ /* 0x000fe20008011604 */
[----:B------:R-:W-:Y:S01]  /*1eb0*/  IMAD.MOV.U32 R7, RZ, RZ, RZ ;  /* 0x000000ffff077224 */ /* 0x000fe200078e00ff */
[----:B------:R-:W-:Y:S01]  /*1ec0*/  ULOP3.LUT UR5, UR5, 0x3fff, URZ, 0xc0, !UPT ;  /* 0x00003fff05057892 */ /* 0x000fe2000f8ec03f */
[----:B------:R-:W-:Y:S01]  /*1ed0*/  IMAD.MOV.U32 R13, RZ, RZ, RZ ;  /* 0x000000ffff0d7224 */ /* 0x000fe200078e00ff */
[----:B------:R-:W-:Y:S01]  /*1ee0*/  ULOP3.LUT UR4, UR4, 0x3fff, URZ, 0xc0, !UPT ;  /* 0x00003fff04047892 */ /* 0x000fe2000f8ec03f */
[----:B------:R-:W-:Y:S01]  /*1ef0*/  IMAD.MOV.U32 R9, RZ, RZ, 0x40000040 ;  /* 0x40000040ff097424 */ /* 0x000fe200078e00ff */
[----:B------:R-:W-:Y:S01]  /*1f00*/  ULOP3.LUT UR7, UR5, 0x3000000, URZ, 0xfc, !UPT ;  /* 0x0300000005077892 */ /* 0x000fe2000f8efc3f */
[----:B------:R2:W-:Y:S01]  /*1f10*/  STL.128 [R1+0x80], R4 ;  /* 0x0000800401007387 */ /* 0x0005e20000100c00 */
[----:B------:R-:W-:Y:S01]  /*1f20*/  ULOP3.LUT UR4, UR4, 0x10000, URZ, 0xfc, !UPT ;  /* 0x0001000004047892 */ /* 0x000fe2000f8efc3f */
[----:B------:R-:W-:Y:S01]  /*1f30*/  IMAD.MOV.U32 R11, RZ, RZ, 0x40000040 ;  /* 0x40000040ff0b7424 */ /* 0x000fe200078e00ff */
[----:B------:R-:W-:Y:S01]  /*1f40*/  ULOP3.LUT UR5, UR5, 0x10000, URZ, 0xfc, !UPT ;  /* 0x0001000005057892 */ /* 0x000fe2000f8efc3f */
[----:B------:R3:W-:Y:S01]  /*1f50*/  STL.64 [R1+0x90], R12 ;  /* 0x0000900c01007387 */ /* 0x0007e20000100a00 */
[----:B------:R-:W-:Y:S01]  /*1f60*/  IMAD.U32 R10, RZ, RZ, UR7 ;  /* 0x00000007ff0a7e24 */ /* 0x000fe2000f8e00ff */
[----:B------:R-:W-:Y:S01]  /*1f70*/  IADD3 R19, P5, R16, 0xa0, RZ ;  /* 0x000000a010137810 */ /* 0x000fe20007fbe0ff */
[----:B------:R-:W-:Y:S01]  /*1f80*/  IMAD.U32 R8, RZ, RZ, UR4 ;  /* 0x00000004ff087e24 */ /* 0x000fe2000f8e00ff */
[----:B-1----:R-:W-:Y:S01]  /*1f90*/  LEA.HI R2, R0, R0, RZ, 0x1 ;  /* 0x0000000000027211 */ /* 0x002fe200078f08ff */
[----:B------:R-:W-:Y:S01]  /*1fa0*/  IMAD.U32 R14, RZ, RZ, UR5 ;  /* 0x00000005ff0e7e24 */ /* 0x000fe2000f8e00ff */
[----:B------:R-:W-:Y:S01]  /*1fb0*/  ULOP3.LUT UP0, URZ, UR6, 0x1bf, URZ, 0xc0, !UPT ;  /* 0x000001bf063f7892 */ /* 0x000fe2000f80c03f */
[----:B------:R-:W-:Y:S01]  /*1fc0*/  IMAD.MOV.U32 R15, RZ, RZ, 0x40000040 ;  /* 0x40000040ff0f7424 */ /* 0x000fe200078e00ff */
[----:B------:R-:W-:Y:S01]  /*1fd0*/  LOP3.LUT R3, R2, 0x7fffe, RZ, 0xc0, !PT ;  /* 0x0007fffe02037812 */ /* 0x000fe200078ec0ff */
[----:B------:R1:W-:Y:S01]  /*1fe0*/  STL.128 [R1+0xa0], R8 ;  /* 0x0000a00801007387 */ /* 0x0003e20000100c00 */
[----:B------:R-:W-:Y:S01]  /*1ff0*/  IMAD.X R44, RZ, RZ, R17, P5 ;  /* 0x000000ffff2c7224 */ /* 0x000fe200028e0611 */
[----:B------:R-:W-:Y:S01]  /*2000*/  IADD3 R30, P1, R16, 0x118, RZ ;  /* 0x00000118101e7810 */ /* 0x000fe20007f3e0ff */
[----:B--2---:R-:W-:Y:S01]  /*2010*/  IMAD.MOV.U32 R5, RZ, RZ, 0x40000040 ;  /* 0x40000040ff057424 */ /* 0x004fe200078e00ff */
[----:B------:R1:W-:Y:S01]  /*2020*/  STL.64 [R1+0x78], RZ ;  /* 0x000078ff01007387 */ /* 0x0003e20000100a00 */
[----:B------:R-:W-:Y:S01]  /*2030*/  IMAD.IADD R3, R0, 0x1, -R3 ;  /* 0x0000000100037824 */ /* 0x000fe200078e0a03 */
[----:B------:R-:W-:Y:S01]  /*2040*/  PLOP3.LUT P5, PT, PT, PT, UP0, 0x80, 0x0 ;  /* 0x000000000000781c */ /* 0x000fe20003faf008 */
[----:B---3--:R-:W-:Y:S01]  /*2050*/  IMAD.MOV.U32 R13, RZ, RZ, 0x40000040 ;  /* 0x40000040ff0d7424 */ /* 0x008fe200078e00ff */
[----:B------:R1:W-:Y:S01]  /*2060*/  STL.128 [R1+0xb0], RZ ;  /* 0x0000b0ff01007387 */ /* 0x0003e20000100c00 */
[C---:B------:R-:W-:Y:S01]  /*2070*/  IADD3 R28, P6, R16.reuse, 0x110, RZ ;  /* 0x00000110101c7810 */ /* 0x040fe20007fde0ff */
[--C-:B------:R-:W-:Y:S01]  /*2080*/  IMAD.X R31, RZ, RZ, R17.reuse, P1 ;  /* 0x000000ffff1f7224 */ /* 0x100fe200008e0611 */
[----:B------:R-:W-:Y:S01]  /*2090*/  LEA R3, R3, UR6, 0xd ;  /* 0x0000000603037c11 */ /* 0x000fe2000f8e68ff */
[----:B------:R1:W-:Y:S01]  /*20a0*/  STL.128 [R1+0xc0], RZ ;  /* 0x0000c0ff01007387 */ /* 0x0003e20000100c00 */
[C---:B------:R-:W-:Y:S01]  /*20b0*/  IADD3 R23, P0, R16.reuse, 0x98, RZ ;  /* 0x0000009810177810 */ /* 0x040fe20007f1e0ff */
[----:B------:R-:W-:Y:S01]  /*20c0*/  IMAD.X R41, RZ, RZ, R17, P6 ;  /* 0x000000ffff297224 */ /* 0x000fe200030e0611 */
[----:B------:R-:W-:Y:S01]  /*20d0*/  SHF.R.U32.HI R0, RZ, 0x4, R3 ;  /* 0x00000004ff007819 */ /* 0x000fe20000011603 */
[----:B------:R-:W-:Y:S01]  /*20e0*/  VIADD R2, R3, 0xa000 ;  /* 0x0000a00003027836 */ /* 0x000fe20000000000 */
[----:B------:R1:W-:Y:S01]  /*20f0*/  STL.128 [R1+0xd0], RZ ;  /* 0x0000d0ff01007387 */ /* 0x0003e20000100c00 */
[----:B------:R-:W-:Y:S01]  /*2100*/  IADD3 R26, P4, R16, 0x90, RZ ;  /* 0x00000090101a7810 */ /* 0x000fe20007f9e0ff */
[--C-:B------:R-:W-:Y:S01]  /*2110*/  IMAD.X R42, RZ, RZ, R17.reuse, P0 ;  /* 0x000000ffff2a7224 */ /* 0x100fe200000e0611 */
[----:B------:R-:W-:Y:S01]  /*2120*/  LOP3.LUT R0, R0, 0x3fff, RZ, 0xc0, !PT ;  /* 0x00003fff00007812 */ /* 0x000fe200078ec0ff */
[----:B------:R1:W-:Y:S01]  /*2130*/  STL.128 [R1+0xe0], RZ ;  /* 0x0000e0ff01007387 */ /* 0x0003e20000100c00 */
[----:B------:R-:W-:Y:S01]  /*2140*/  SHF.R.U32.HI R2, RZ, 0x4, R2 ;  /* 0x00000004ff027819 */ /* 0x000fe20000011602 */
[----:B------:R-:W-:Y:S01]  /*2150*/  IMAD.X R29, RZ, RZ, R17, P4 ;  /* 0x000000ffff1d7224 */ /* 0x000fe200020e0611 */
[----:B------:R-:W-:Y:S01]  /*2160*/  LOP3.LUT R4, R0, 0x10000, RZ, 0xfc, !PT ;  /* 0x0001000000047812 */ /* 0x000fe200078efcff */
[----:B------:R1:W-:Y:S01]  /*2170*/  STL.128 [R1+0xf0], RZ ;  /* 0x0000f0ff01007387 */ /* 0x0003e20000100c00 */
[----:B------:R-:W-:-:S02]  /*2180*/  LOP3.LUT R2, R2, 0x3fff, RZ, 0xc0, !PT ;  /* 0x00003fff02027812 */ /* 0x000fc400078ec0ff */
[----:B------:R-:W-:Y:S01]  /*2190*/  IADD3 R24, P3, R16, 0x88, RZ ;  /* 0x0000008810187810 */ /* 0x000fe20007f7e0ff */
[----:B------:R1:W-:Y:S01]  /*21a0*/  STL.64 [R1+0x98], R4 ;  /* 0x0000980401007387 */ /* 0x0003e20000100a00 */
[----:B------:R-:W-:Y:S02]  /*21b0*/  LOP3.LUT R2, R2, 0x10000, RZ, 0xfc, !PT ;  /* 0x0001000002027812 */ /* 0x000fe400078efcff */
[C---:B------:R-:W-:Y:S01]  /*21c0*/  IADD3 R18, P2, R16.reuse, 0x80, RZ ;  /* 0x0000008010127810 */ /* 0x040fe20007f5e0ff */
[----:B------:R1:W-:Y:S01]  /*21d0*/  STL.128 [R1+0x100], RZ ;  /* 0x000100ff01007387 */ /* 0x0003e20000100c00 */
[C---:B------:R-:W-:Y:S01]  /*21e0*/  IADD3 R34, P1, R16.reuse, 0x78, RZ ;  /* 0x0000007810227810 */ /* 0x040fe20007f3e0ff */
[----:B------:R-:W-:Y:S01]  /*21f0*/  IMAD.MOV.U32 R12, RZ, RZ, R2 ;  /* 0x000000ffff0c7224 */ /* 0x000fe200078e0002 */
[----:B------:R-:W-:Y:S01]  /*2200*/  IADD3 R40, P6, R16, 0xb0, RZ ;  /* 0x000000b010287810 */ /* 0x000fe20007fde0ff */
[--C-:B------:R-:W-:Y:S02]  /*2210*/  IMAD.X R25, RZ, RZ, R17.reuse, P3 ;  /* 0x000000ffff197224 */ /* 0x100fe400018e0611 */
[--C-:B------:R-:W-:Y:S01]  /*2220*/  IMAD.X R37, RZ, RZ, R17.reuse, P2 ;  /* 0x000000ffff257224 */ /* 0x100fe200010e0611 */
[----:B------:R1:W-:Y:S01]  /*2230*/  STL.128 [R1+0x110], R12 ;  /* 0x0001100c01007387 */ /* 0x0003e20000100c00 */
[----:B------:R-:W-:-:S02]  /*2240*/  IMAD.X R35, RZ, RZ, R17, P1 ;  /* 0x000000ffff237224 */ /* 0x000fc400008e0611 */
[----:B------:R-:W-:Y:S01]  /*2250*/  IMAD.X R27, RZ, RZ, R17, P6 ;  /* 0x000000ffff1b7224 */ /* 0x000fe200030e0611 */
[----:B------:R-:W-:Y:S06]  /*2260*/  @!P5 BRA `(.L_x_8714) ;  /* 0x000000000040d947 */ /* 0x000fec0003800000 */
[----:B------:R-:W-:Y:S01]  /*2270*/  MOV R0, 0x0 ;  /* 0x0000000000007802 */ /* 0x000fe20000000f00 */
[----:B------:R-:W-:Y:S01]  /*2280*/  ULDC.64 UR4, c[0x4][0x108] ;  /* 0x0100420000047ab9 */ /* 0x000fe20000000a00 */
[----:B------:R-:W-:Y:S01]  /*2290*/  ULDC.64 UR6, c[0x4][0x28] ;  /* 0x01000a0000067ab9 */ /* 0x000fe20000000a00 */
[----:B-1----:R-:W-:Y:S01]  /*22a0*/  IMAD.U32 R4, RZ, RZ, UR4 ;  /* 0x00000004ff047e24 */ /* 0x002fe2000f8e00ff */
        /* <DEDUP_REMOVED lines=12> */
.L_x_8714:
[----:B------:R-:W2:Y:S01]  /*2370*/  S2R R20, SR_TID.X ;  /* 0x0000000000147919 */ /* 0x000ea20000002100 */
[----:B-1----:R-:W1:Y:S01]  /*2380*/  LDC.64 R14, c[0x0][0x428] ;  /* 0x00010a00ff0e7b82 */ /* 0x002e620000000a00 */
[----:B------:R-:W-:Y:S01]  /*2390*/  IADD3 R8, P0, R16, 0x120, RZ ;  /* 0x0000012010087810 */ /* 0x000fe20007f1e0ff */
[----:B------:R-:W-:Y:S01]  /*23a0*/  ULDC UR4, c[0x0][0x20] ;  /* 0x0000080000047ab9 */ /* 0x000fe20000000800 */
[----:B------:R-:W-:Y:S01]  /*23b0*/  IMAD.U32 R0, RZ, RZ, UR40 ;  /* 0x00000028ff007e24 */ /* 0x000fe2000f8e00ff */
[----:B------:R-:W-:Y:S01]  /*23c0*/  STL.64 [R1+0x130], R34 ;  /* 0x0001302201007387 */ /* 0x000fe20000100a00 */
[----:B------:R-:W-:Y:S02]  /*23d0*/  VIADD R7, R22, -UR4 ;  /* 0x8000000416077c36 */ /* 0x000fe40008000000 */
[----:B------:R-:W-:Y:S01]  /*23e0*/  IMAD.X R9, RZ, RZ, R17, P0 ;  /* 0x000000ffff097224 */ /* 0x000fe200000e0611 */
[----:B------:R-:W3:Y:S01]  /*23f0*/  LDC R6, c[0x0][0x430] ;  /* 0x00010c00ff067b82 */ /* 0x000ee20000000800 */
[----:B------:R-:W-:Y:S04]  /*2400*/  STL.64 [R1+0x120], R196 ;  /* 0x000120c401007387 */ /* 0x000fe80000100a00 */
[----:B------:R4:W-:Y:S03]  /*2410*/  STL.64 [R1+0x128], R8 ;  /* 0x0001280801007387 */ /* 0x0009e60000100a00 */
[----:B------:R-:W5:Y:S01]  /*2420*/  LDC.64 R10, c[0x0][0xad0] ;  /* 0x0002b400ff0a7b82 */ /* 0x000f620000000a00 */
[----:B------:R-:W-:Y:S04]  /*2430*/  STL.U8 [R1+0x138], RZ ;  /* 0x000138ff01007387 */ /* 0x000fe80000100000 */
[----:B------:R4:W-:Y:S03]  /*2440*/  STL [R7+0x8], R0 ;  /* 0x0000080007007387 */ /* 0x0009e60000100800 */
[----:B------:R-:W4:Y:S01]  /*2450*/  LDC.64 R4, c[0x0][0xad8] ;  /* 0x0002b600ff047b82 */ /* 0x000f220000000a00 */
[----:B-1----:R1:W-:Y:S04]  /*2460*/  STL [R7+0x24], R14 ;  /* 0x0000240e07007387 */ /* 0x0023e80000100800 */
[----:B------:R1:W-:Y:S01]  /*2470*/  STL [R7+0x28], R15 ;  /* 0x0000280f07007387 */ /* 0x0003e20000100800 */
[----:B--2---:R-:W-:-:S02]  /*2480*/  VIADD R198, R20, 0xffffff80 ;  /* 0xffffff8014c67836 */ /* 0x004fc40000000000 */
[----:B------:R-:W2:Y:S01]  /*2490*/  LDC.64 R2, c[0x0][0xae0] ;  /* 0x0002b800ff027b82 */ /* 0x000ea20000000a00 */
[----:B---3--:R1:W-:Y:S04]  /*24a0*/  STL [R7+0x2c], R6 ;  /* 0x00002c0607007387 */ /* 0x0083e80000100800 */
[----:B------:R1:W-:Y:S03]  /*24b0*/  STL [R7+0x14], RZ ;  /* 0x000014ff07007387 */ /* 0x0003e60000100800 */
[----:B------:R-:W3:Y:S01]  /*24c0*/  LDC R236, c[0x0][0x288] ;  /* 0x0000a200ffec7b82 */ /* 0x000ee20000000800 */
[----:B-----5:R1:W-:Y:S04]  /*24d0*/  STL [R7+0xc], R11 ;  /* 0x00000c0b07007387 */ /* 0x0203e80000100800 */
[----:B------:R1:W-:Y:S04]  /*24e0*/  STL [R7], R198 ;  /* 0x000000c607007387 */ /* 0x0003e80000100800 */
[----:B----4-:R1:W-:Y:S04]  /*24f0*/  STL [R7+0x10], R4 ;  /* 0x0000100407007387 */ /* 0x0103e80000100800 */
[----:B------:R1:W-:Y:S04]  /*2500*/  STL [R7+0x18], R5 ;  /* 0x0000180507007387 */ /* 0x0003e80000100800 */
[----:B--2---:R1:W-:Y:S04]  /*2510*/  STL [R7+0x1c], R2 ;  /* 0x00001c0207007387 */ /* 0x0043e80000100800 */
[----:B------:R1:W-:Y:S04]  /*2520*/  STL [R7+0x20], R3 ;  /* 0x0000200307007387 */ /* 0x0003e80000100800 */
[----:B---3--:R1:W-:Y:S04]  /*2530*/  STL [R7+0x4], R236 ;  /* 0x000004ec07007387 */ /* 0x0083e80000100800 */
[----:B------:R-:W2:Y:S01]  /*2540*/  LDL R13, [R1+0x224] ;  /* 0x00022400010d7983 */ /* 0x000ea20000100800 */
[----:B------:R-:W-:Y:S01]  /*2550*/  IADD3 R8, P0, R16, 0x16c, RZ ;  /* 0x0000016c10087810 */ /* 0x000fe20007f1e0ff */
[----:B------:R-:W-:Y:S02]  /*2560*/  BSSY B0, `(.L_x_8715) ;  /* 0x000000a000007945 */ /* 0x000fe40003800000 */
[----:B------:R1:W-:Y:S02]  /*2570*/  STL [R1+0x16c], R10 ;  /* 0x00016c0a01007387 */ /* 0x0003e40000100800 */
[----:B------:R-:W-:-:S05]  /*2580*/  IMAD.X R9, RZ, RZ, R17, P0 ;  /* 0x000000ffff097224 */ /* 0x000fca00000e0611 */
[----:B------:R1:W-:Y:S01]  /*2590*/  STL.64 [R1+0x170], R8 ;  /* 0x0001700801007387 */ /* 0x0003e20000100a00 */
[----:B--2---:R-:W-:-:S04]  /*25a0*/  LEA.HI R0, R13, R13, RZ, 0x1 ;  /* 0x0000000d0d007211 */ /* 0x004fc800078f08ff */
[----:B------:R-:W-:-:S05]  /*25b0*/  LOP3.LUT R0, R0, 0xfffffffe, RZ, 0xc0, !PT ;  /* 0xfffffffe00007812 */ /* 0x000fca00078ec0ff */
[----:B------:R-:W-:-:S05]  /*25c0*/  IMAD.IADD R0, R13, 0x1, -R0 ;  /* 0x000000010d007824 */ /* 0x000fca00078e0a00 */
[----:B------:R-:W-:-:S04]  /*25d0*/  SHF.L.U32 R0, R0, 0x1f, RZ ;  /* 0x0000001f00007819 */ /* 0x000fc800000006ff */
[----:B------:R-:W2:Y:S02]  /*25e0*/  SYNCS.PHASECHK.TRANS64.TRYWAIT P0, [UR50+0x32400], R0 ;  /* 0x03240000ff0075a7 */ /* 0x000ea40008000172 */
[----:B-12---:R-:W-:Y:S05]  /*25f0*/  @!P0 BRA `(.L_x_8716) ;  /* 0x0000022000988947 */ /* 0x006fea0003800000 */
.L_x_8890:
[----:B------:R-:W-:Y:S05]  /*2600*/  BSYNC B0 ;  /* 0x0000000000007941 */ /* 0x000fea0003800000 */
.L_x_8715:
[----:B------:R-:W2:Y:S04]  /*2610*/  LDL R20, [R1+0x1c] ;  /* 0x00001c0001147983 */ /* 0x000ea80000100800 */
[----:B------:R3:W5:Y:S01]  /*2620*/  LDL.64 R12, [R1+0x218] ;  /* 0x00021800010c7983 */ /* 0x0007620000100a00 */
[C---:B-1----:R-:W-:Y:S01]  /*2630*/  IADD3 R0, P0, R16.reuse, 0x138, RZ ;  /* 0x0000013810007810 */ /* 0x042fe20007f1e0ff */
[----:B------:R-:W-:Y:S01]  /*2640*/  IMAD.MOV.U32 R34, RZ, RZ, R32 ;  /* 0x000000ffff227224 */ /* 0x000fe200078e0020 */
[C---:B------:R-:W-:Y:S01]  /*2650*/  IADD3 R14, P1, R16.reuse, 0x170, RZ ;  /* 0x00000170100e7810 */ /* 0x040fe20007f3e0ff */
[----:B------:R-:W-:Y:S01]  /*2660*/  IMAD.MOV.U32 R35, RZ, RZ, R33 ;  /* 0x000000ffff237224 */ /* 0x000fe200078e0021 */
[----:B------:R-:W-:Y:S01]  /*2670*/  STL.64 [R1+0x178], R206 ;  /* 0x000178ce01007387 */ /* 0x000fe20000100a00 */
[----:B------:R-:W-:Y:S01]  /*2680*/  IMAD.MOV.U32 R38, RZ, RZ, R0 ;  /* 0x000000ffff267224 */ /* 0x000fe200078e0000 */
[----:B------:R-:W-:Y:S01]  /*2690*/  IADD3 R0, P2, R16, 0x430, RZ ;  /* 0x0000043010007810 */ /* 0x000fe20007f5e0ff */
[----:B------:R-:W-:-:S02]  /*26a0*/  IMAD.MOV.U32 R32, RZ, RZ, R212 ;  /* 0x000000ffff207224 */ /* 0x000fc400078e00d4 */
[----:B------:R-:W-:Y:S02]  /*26b0*/  IMAD.MOV.U32 R33, RZ, RZ, R211 ;  /* 0x000000ffff217224 */ /* 0x000fe400078e00d3 */
[--C-:B------:R-:W-:Y:S02]  /*26c0*/  IMAD.X R9, RZ, RZ, R17.reuse, P0 ;  /* 0x000000ffff097224 */ /* 0x100fe400000e0611 */
[----:B------:R-:W-:Y:S01]  /*26d0*/  IMAD.X R15, RZ, RZ, R17, P2 ;  /* 0x000000ffff0f7224 */ /* 0x000fe200010e0611 */
[----:B------:R1:W-:Y:S01]  /*26e0*/  STL.128 [R1+0x1b0], R32 ;  /* 0x0001b02001007387 */ /* 0x0003e20000100c00 */
[----:B------:R-:W-:Y:S01]  /*26f0*/  IMAD.MOV.U32 R36, RZ, RZ, R18 ;  /* 0x000000ffff247224 */ /* 0x000fe200078e0012 */
[C---:B------:R-:W-:Y:S01]  /*2700*/  IADD3 R18, P0, R16.reuse, 0x440, RZ ;  /* 0x0000044010127810 */ /* 0x040fe20007f1e0ff */
[----:B------:R-:W-:Y:S01]  /*2710*/  IMAD.MOV.U32 R39, RZ, RZ, R9 ;  /* 0x000000ffff277224 */ /* 0x000fe200078e0009 */
[----:B------:R-:W-:Y:S01]  /*2720*/  IADD3 R6, P2, R16, 0x128, RZ ;  /* 0x0000012810067810 */ /* 0x000fe20007f5e0ff */
[----:B------:R-:W-:-:S02]  /*2730*/  IMAD.U32 R10, RZ, RZ, UR48 ;  /* 0x00000030ff0a7e24 */ /* 0x000fc4000f8e00ff */
[----:B------:R-:W-:Y:S01]  /*2740*/  IMAD.U32 R11, RZ, RZ, UR49 ;  /* 0x00000031ff0b7e24 */ /* 0x000fe2000f8e00ff */
[----:B------:R-:W-:Y:S01]  /*2750*/  STL.128 [R1+0x180], R36 ;  /* 0x0001802401007387 */ /* 0x000fe20000100c00 */
[----:B------:R-:W-:Y:S01]  /*2760*/  IMAD.MOV.U32 R8, RZ, RZ, R19 ;  /* 0x000000ffff087224 */ /* 0x000fe200078e0013 */
[----:B------:R-:W-:Y:S05]  /*2770*/  WARPSYNC.ALL ;  /* 0x0000000000007948 */ /* 0x000fea0003800000 */
[----:B------:R-:W-:Y:S01]  /*2780*/  IMAD.MOV.U32 R9, RZ, RZ, R44 ;  /* 0x000000ffff097224 */ /* 0x000fe200078e002c */
[----:B------:R-:W-:Y:S01]  /*2790*/  BSSY B0, `(.L_x_8717) ;  /* 0x0000025000007945 */ /* 0x000fe20003800000 */
[----:B-1----:R-:W-:-:S02]  /*27a0*/  IMAD.MOV.U32 R33, RZ, RZ, R29 ;  /* 0x000000ffff217224 */ /* 0x002fc400078e001d */
[----:B------:R-:W-:Y:S01]  /*27b0*/  IMAD.MOV.U32 R34, RZ, RZ, R28 ;  /* 0x000000ffff227224 */ /* 0x000fe200078e001c */
[----:B------:R1:W-:Y:S01]  /*27c0*/  STL.128 [R1+0x1a0], R8 ;  /* 0x0001a00801007387 */ /* 0x0003e20000100c00 */
[----:B------:R-:W-:Y:S02]  /*27d0*/  IMAD.MOV.U32 R28, RZ, RZ, R30 ;  /* 0x000000ffff1c7224 */ /* 0x000fe400078e001e */
[----:B------:R-:W-:Y:S02]  /*27e0*/  IMAD.MOV.U32 R29, RZ, RZ, R31 ;  /* 0x000000ffff1d7224 */ /* 0x000fe400078e001f */
[----:B------:R-:W-:Y:S02]  /*27f0*/  IMAD.MOV.U32 R30, RZ, RZ, R0 ;  /* 0x000000ffff1e7224 */ /* 0x000fe400078e0000 */
[----:B------:R-:W-:Y:S02]  /*2800*/  IMAD.MOV.U32 R31, RZ, RZ, R15 ;  /* 0x000000ffff1f7224 */ /* 0x000fe400078e000f */
[----:B------:R-:W-:-:S02]  /*2810*/  IMAD.X R19, RZ, RZ, R17, P0 ;  /* 0x000000ffff137224 */ /* 0x000fc400000e0611 */
[----:B------:R-:W-:Y:S01]  /*2820*/  IMAD.MOV.U32 R32, RZ, RZ, R26 ;  /* 0x000000ffff207224 */ /* 0x000fe200078e001a */
[----:B------:R4:W-:Y:S01]  /*2830*/  STL.128 [R1+0x1d0], R28 ;  /* 0x0001d01c01007387 */ /* 0x0009e20000100c00 */
[----:B------:R-:W-:Y:S02]  /*2840*/  IMAD.MOV.U32 R35, RZ, RZ, R41 ;  /* 0x000000ffff237224 */ /* 0x000fe400078e0029 */
[----:B------:R-:W-:Y:S02]  /*2850*/  IMAD.MOV.U32 R26, RZ, RZ, R40 ;  /* 0x000000ffff1a7224 */ /* 0x000fe400078e0028 */
[--C-:B-1----:R-:W-:Y:S01]  /*2860*/  IMAD.X R11, RZ, RZ, R17.reuse, P1 ;  /* 0x000000ffff0b7224 */ /* 0x102fe200008e0611 */
[----:B------:R3:W-:Y:S01]  /*2870*/  STL.128 [R1+0x1c0], R32 ;  /* 0x0001c02001007387 */ /* 0x0007e20000100c00 */
[----:B------:R-:W-:Y:S02]  /*2880*/  IMAD.X R9, RZ, RZ, R17, P2 ;  /* 0x000000ffff097224 */ /* 0x000fe400010e0611 */
[----:B------:R-:W-:Y:S01]  /*2890*/  IMAD.MOV.U32 R10, RZ, RZ, R210 ;  /* 0x000000ffff0a7224 */ /* 0x000fe200078e00d2 */
[----:B------:R3:W-:Y:S01]  /*28a0*/  STL.128 [R1+0x200], R24 ;  /* 0x0002001801007387 */ /* 0x0007e20000100c00 */
[----:B------:R-:W-:-:S02]  /*28b0*/  IMAD.MOV.U32 R8, RZ, RZ, R6 ;  /* 0x000000ffff087224 */ /* 0x000fc400078e0006 */
[----:B----4-:R-:W-:Y:S01]  /*28c0*/  IMAD.MOV.U32 R28, RZ, RZ, R14 ;  /* 0x000000ffff1c7224 */ /* 0x010fe200078e000e */
[----:B------:R3:W-:Y:S01]  /*28d0*/  BAR.SYNC.DEFER_BLOCKING R205, 0x100 ;  /* 0x000400cd0000751d */ /* 0x0007e20000010000 */
[----:B------:R-:W-:Y:S01]  /*28e0*/  IADD3 R14, P0, R16, 0xa8, RZ ;  /* 0x000000a8100e7810 */ /* 0x000fe20007f1e0ff */
[----:B------:R-:W-:Y:S02]  /*28f0*/  IMAD.MOV.U32 R29, RZ, RZ, R11 ;  /* 0x000000ffff1d7224 */ /* 0x000fe400078e000b */
[----:B------:R-:W-:Y:S02]  /*2900*/  IMAD.MOV.U32 R30, RZ, RZ, R18 ;  /* 0x000000ffff1e7224 */ /* 0x000fe400078e0012 */
[----:B------:R-:W-:Y:S02]  /*2910*/  IMAD.MOV.U32 R31, RZ, RZ, R19 ;  /* 0x000000ffff1f7224 */ /* 0x000fe400078e0013 */
[----:B------:R-:W-:Y:S02]  /*2920*/  IMAD.MOV.U32 R11, RZ, RZ, R209 ;  /* 0x000000ffff0b7224 */ /* 0x000fe400078e00d1 */
[----:B------:R-:W-:Y:S01]  /*2930*/  IMAD.X R15, RZ, RZ, R17, P0 ;  /* 0x000000ffff0f7224 */ /* 0x000fe200000e0611 */
[----:B------:R3:W-:Y:S01]  /*2940*/  STL.128 [R1+0x1e0], R28 ;  /* 0x0001e01c01007387 */ /* 0x0007e20000100c00 */
[----:B------:R-:W-:-:S02]  /*2950*/  IMAD.MOV.U32 R18, RZ, RZ, R23 ;  /* 0x000000ffff127224 */ /* 0x000fc400078e0017 */
[----:B------:R-:W-:Y:S01]  /*2960*/  IMAD.MOV.U32 R19, RZ, RZ, R42 ;  /* 0x000000ffff137224 */ /* 0x000fe200078e002a */
[----:B------:R3:W-:Y:S04]  /*2970*/  STL.128 [R1+0x1f0], R8 ;  /* 0x0001f00801007387 */ /* 0x0007e80000100c00 */
[----:B------:R3:W-:Y:S04]  /*2980*/  STL.128 [R1+0x190], R16 ;  /* 0x0001901001007387 */ /* 0x0007e80000100c00 */
[----:B------:R3:W-:Y:S01]  /*2990*/  STL.64 [R1+0x210], R14 ;  /* 0x0002100e01007387 */ /* 0x0007e20000100a00 */
[----:B--2---:R-:W-:-:S04]  /*29a0*/  LOP3.LUT R0, R20, 0x1, RZ, 0xfc, !PT ;  /* 0x0000000114007812 */ /* 0x004fc800078efcff */
[----:B------:R-:W-:-:S13]  /*29b0*/  ISETP.NE.AND P1, PT, R0, 0x3, PT ;  /* 0x000000030000780c */ /* 0x000fda0003f25270 */
[----:B---3--:R-:W-:Y:S05]  /*29c0*/  @!P1 BRA `(.L_x_8718) ;  /* 0x0000000000049947 */ /* 0x008fea0003800000 */
[----:B------:R-:W-:Y:S01]  /*29d0*/  BPT.TRAP 0x1 ;  /* 0x000000040000795c */ /* 0x000fe20000300000 */
.L_x_8718:
[----:B------:R-:W-:Y:S05]  /*29e0*/  BSYNC B0 ;  /* 0x0000000000007941 */ /* 0x000fea0003800000 */
.L_x_8717:
[----:B------:R-:W2:Y:S01]  /*29f0*/  LDL.64 R8, [R1+0x8] ;  /* 0x0000080001087983 */ /* 0x000ea20000100a00 */
[----:B-----5:R-:W-:Y:S01]  /*2a00*/  SHF.L.U32 R13, R13, 0x1f, RZ ;  /* 0x0000001f0d0d7819 */ /* 0x020fe200000006ff */
[----:B------:R-:W-:Y:S01]  /*2a10*/  BSSY B0, `(.L_x_8719) ;  /* 0x0000006000007945 */ /* 0x000fe20003800000 */
[----:B--2---:R-:W-:-:S05]  /*2a20*/  MOV R9, R8 ;  /* 0x0000000800097202 */ /* 0x004fca0000000f00 */
[----:B------:R-:W-:-:S04]  /*2a30*/  IMAD R12, R12, 0x8, R9 ;  /* 0x000000080c0c7824 */ /* 0x000fc800078e0209 */
[----:B------:R1:W2:Y:S01]  /*2a40*/  SYNCS.PHASECHK.TRANS64.TRYWAIT P0, [R12+URZ], R13 ;  /* 0x0000000d0c0075a7 */ /* 0x0002a2000800017f */
[----:B------:R-:W-:Y:S05]  /*2a50*/  @!P1 BRA `(.L_x_8720) ;  /* 0x0000000000049947 */ /* 0x000fea0003800000 */
[----:B------:R-:W-:Y:S01]  /*2a60*/  BPT.TRAP 0x1 ;  /* 0x000000040000795c */ /* 0x000fe20000300000 */
.L_x_8720:
[----:B------:R-:W-:Y:S05]  /*2a70*/  BSYNC B0 ;  /* 0x0000000000007941 */ /* 0x000fea0003800000 */
.L_x_8719:
[----:B------:R-:W-:Y:S04]  /*2a80*/  BSSY B0, `(.L_x_8721) ;  /* 0x0000004000007945 */ /* 0x000fe80003800000 */
[----:B--2---:R-:W-:Y:S05]  /*2a90*/  @P0 BRA `(.L_x_8722) ;  /* 0x0000000000080947 */ /* 0x004fea0003800000 */
[----:B------:R-:W2:Y:S02]  /*2aa0*/  SYNCS.PHASECHK.TRANS64.TRYWAIT P0, [R12+URZ], R13 ;  /* 0x0000000d0c0075a7 */ /* 0x000ea4000800017f */
[----:B--2---:R-:W-:Y:S05]  /*2ab0*/  @!P0 BRA `(.L_x_8723) ;  /* 0x0000021c00808947 */ /* 0x004fea0003800000 */
.L_x_8722:
[----:B------:R-:W-:Y:S05]  /*2ac0*/  BSYNC B0 ;  /* 0x0000000000007941 */ /* 0x000fea0003800000 */
.L_x_8721:
[----:B-12---:R-:W2:Y:S04]  /*2ad0*/  LDL R13, [R1+0x218] ;  /* 0x00021800010d7983 */ /* 0x006ea80000100800 */
[----:B------:R-:W2:Y:S01]  /*2ae0*/  LDL.64 R8, [R1+0xa0] ;  /* 0x0000a00001087983 */ /* 0x000ea20000100a00 */
[----:B------:R-:W-:Y:S05]  /*2af0*/  WARPSYNC.ALL ;  /* 0x0000000000007948 */ /* 0x000fea0003800000 */
[----:B------:R-:W3:Y:S04]  /*2b00*/  LDL.64 R20, [R1+0x98] ;  /* 0x0000980001147983 */ /* 0x000ee80000100a00 */
[----:B------:R-:W4:Y:S04]  /*2b10*/  LDL.64 R10, [R1+0x98] ;  /* 0x00009800010a7983 */ /* 0x000f280000100a00 */
[----:B------:R-:W5:Y:S01]  /*2b20*/  LDL.64 R14, [R1+0x98] ;  /* 0x00009800010e7983 */ /* 0x000f620000100a00 */
[----:B--2---:R-:W-:-:S03]  /*2b30*/  IMAD R8, R13, 0x300, R8 ;  /* 0x000003000d087824 */ /* 0x004fc600078e0208 */
[----:B------:R-:W2:Y:S01]  /*2b40*/  LDL.64 R18, [R1+0x98] ;  /* 0x0000980001127983 */ /* 0x000ea20000100a00 */
[----:B------:R-:W-:Y:S02]  /*2b50*/  R2UR UR7, R9 ;  /* 0x00000000090772ca */ /* 0x000fe400000e0000 */
[C---:B------:R-:W-:Y:S01]  /*2b60*/  R2UR UR6, R8.reuse ;  /* 0x00000000080672ca */ /* 0x040fe200000e0000 */
[----:B------:R-:W-:Y:S01]  /*2b70*/  WARPGROUP.ARRIVE ;  /* 0x00000000000079c5 */ /* 0x000fe20000000000 */
[----:B------:R-:W2:Y:S01]  /*2b80*/  LDL R6, [R1+0x224] ;  /* 0x0002240001067983 */ /* 0x000ea20000100800 */
[----:B------:R-:W-:Y:S01]  /*2b90*/  VIADD R12, R8, 0x2 ;  /* 0x00000002080c7836 */ /* 0x000fe20000000000 */
[----:B------:R-:W-:Y:S01]  /*2ba0*/  BSSY B0, `(.L_x_8724) ;  /* 0x000002d000007945 */ /* 0x000fe20003800000 */
[----:B------:R-:W-:Y:S01]  /*2bb0*/  IMAD.MOV.U32 R13, RZ, RZ, R9 ;  /* 0x000000ffff0d7224 */ /* 0x000fe200078e0009 */
[----:B------:R1:W-:Y:S01]  /*2bc0*/  STL [R1+0x80], RZ ;  /* 0x000080ff01007387 */ /* 0x0003e20000100800 */
[----:B---3--:R-:W-:-:S02]  /*2bd0*/  R2UR UR4, R20 ;  /* 0x00000000140472ca */ /* 0x008fc400000e0000 */
[----:B------:R-:W-:Y:S01]  /*2be0*/  R2UR UR5, R21 ;  /* 0x00000000150572ca */ /* 0x000fe200000e0000 */
[----:B----4-:R-:W-:Y:S02]  /*2bf0*/  VIADD R10, R10, 0x2 ;  /* 0x000000020a0a7836 */ /* 0x010fe40000000000 */
[----:B-----5:R-:W-:Y:S02]  /*2c00*/  VIADD R14, R14, 0x4 ;  /* 0x000000040e0e7836 */ /* 0x020fe40000000000 */
[----:B--2---:R-:W-:-:S08]  /*2c10*/  VIADD R18, R18, 0x6 ;  /* 0x0000000612127836 */ /* 0x004fd00000000000 */
[----:B------:R-:W-:Y:S01]  /*2c20*/  HGMMA.64x96x16.F32.BF16 R24, gdesc[UR4], RZ, !UPT, gsb0 ;  /* 0x01600000041879f0 */ /* 0x000fe2000c0018ff */
[----:B------:R-:W-:Y:S02]  /*2c30*/  R2UR UR6, R12 ;  /* 0x000000000c0672ca */ /* 0x000fe400000e0000 */
[----:B------:R-:W-:Y:S02]  /*2c40*/  R2UR UR7, R13 ;  /* 0x000000000d0772ca */ /* 0x000fe400000e0000 */
[----:B------:R-:W-:Y:S01]  /*2c50*/  R2UR UR4, R10 ;  /* 0x000000000a0472ca */ /* 0x000fe200000e0000 */
[----:B------:R-:W-:Y:S01]  /*2c60*/  VIADD R10, R8, 0x4 ;  /* 0x00000004080a7836 */ /* 0x000fe20000000000 */
[----:B------:R-:W-:Y:S01]  /*2c70*/  R2UR UR5, R11 ;  /* 0x000000000b0572ca */ /* 0x000fe200000e0000 */
[----:B------:R-:W-:Y:S01]  /*2c80*/  IMAD.MOV.U32 R11, RZ, RZ, R9 ;  /* 0x000000ffff0b7224 */ /* 0x000fe200078e0009 */
[----:B------:R-:W-:Y:S01]  /*2c90*/  LEA.HI R0, R6, R6, RZ, 0x1 ;  /* 0x0000000606007211 */ /* 0x000fe200078f08ff */
[----:B------:R-:W-:Y:S01]  /*2ca0*/  VIADD R8, R8, 0x6 ;  /* 0x0000000608087836 */ /* 0x000fe20000000000 */
[----:B------:R-:W-:-:S02]  /*2cb0*/  WARPGROUP.DEPBAR.LE gsb0, 0x0 ;  /* 0x00008000000079c5 */ /* 0x000fc40000010000 */
[----:B------:R-:W-:-:S07]  /*2cc0*/  WARPGROUP.ARRIVE ;  /* 0x00000000000079c5 */ /* 0x000fce0000000000 */
        /* <DEDUP_REMOVED lines=11> */
[----:B------:R-:W-:Y:S02]  /*2d80*/  R2UR UR5, R19 ;  /* 0x00000000130572ca */ /* 0x000fe400000e0000 */
[----:B------:R-:W-:Y:S01]  /*2d90*/  LOP3.LUT R9, R0, 0xfffffffe, RZ, 0xc0, !PT ;  /* 0xfffffffe00097812 */ /* 0x000fe200078ec0ff */
[----:B------:R-:W-:-:S04]  /*2da0*/  IMAD.MOV.U32 R0, RZ, RZ, 0x1 ;  /* 0x00000001ff007424 */ /* 0x000fc800078e00ff */
[----:B------:R-:W-:Y:S01]  /*2db0*/  IMAD.IADD R6, R6, 0x1, -R9 ;  /* 0x0000000106067824 */ /* 0x000fe200078e0a09 */
[----:B------:R1:W-:Y:S04]  /*2dc0*/  STL [R1+0x80], R0 ;  /* 0x0000800001007387 */ /* 0x0003e80000100800 */
[----:B------:R-:W-:Y:S01]  /*2dd0*/  SHF.L.U32 R6, R6, 0x1f, RZ ;  /* 0x0000001f06067819 */ /* 0x000fe200000006ff */
[----:B------:R1:W-:Y:S04]  /*2de0*/  STL [R1+0x80], R0 ;  /* 0x0000800001007387 */ /* 0x0003e80000100800 */
[----:B------:R1:W-:Y:S04]  /*2df0*/  STL [R1+0x80], R0 ;  /* 0x0000800001007387 */ /* 0x0003e80000100800 */
[----:B------:R1:W-:Y:S01]  /*2e00*/  STL [R1+0x80], R0 ;  /* 0x0000800001007387 */ /* 0x0003e20000100800 */
[----:B------:R-:W-:-:S02]  /*2e10*/  WARPGROUP.DEPBAR.LE gsb0, 0x0 ;  /* 0x00008000000079c5 */ /* 0x000fc40000010000 */
[----:B------:R-:W-:-:S06]  /*2e20*/  WARPGROUP.ARRIVE ;  /* 0x00000000000079c5 */ /* 0x000fcc0000000000 */
[----:B------:R-:W-:Y:S03]  /*2e30*/  HGMMA.64x96x16.F32.BF16 R24, gdesc[UR4], R24, gsb0 ;  /* 0x01600000041879f0 */ /* 0x000fe60008001818 */
[----:B------:R-:W-:Y:S02]  /*2e40*/  WARPGROUP.DEPBAR.LE gsb0, 0x0 ;  /* 0x00008000000079c5 */ /* 0x000fe40000010000 */
[----:B------:R-:W2:Y:S02]  /*2e50*/  SYNCS.PHASECHK.TRANS64.TRYWAIT P0, [UR50+0x32410], R6 ;  /* 0x03241006ff0075a7 */ /* 0x000ea40008000172 */
[----:B-12---:R-:W-:Y:S05]  /*2e60*/  @!P0 BRA `(.L_x_8725) ;  /* 0x0000021800a88947 */ /* 0x006fea0003800000 */
.L_x_8891:
[----:B------:R-:W-:Y:S05]  /*2e70*/  BSYNC B0 ;  /* 0x0000000000007941 */ /* 0x000fea0003800000 */
.L_x_8724:
[----:B-1----:R-:W2:Y:S04]  /*2e80*/  LDL R6, [R1+0x54] ;  /* 0x0000540001067983 */ /* 0x002ea80000100800 */
[----:B------:R1:W5:Y:S01]  /*2e90*/  LDL.64 R8, [R1+0x218] ;  /* 0x0002180001087983 */ /* 0x0003620000100a00 */
[----:B------:R-:W-:Y:S01]  /*2ea0*/  BSSY B0, `(.L_x_8726) ;  /* 0x0000005000007945 */ /* 0x000fe20003800000 */
[----:B--2---:R-:W-:-:S04]  /*2eb0*/  LOP3.LUT R6, R6, 0x1, RZ, 0xfc, !PT ;  /* 0x0000000106067812 */ /* 0x004fc800078efcff */
[----:B------:R-:W-:-:S13]  /*2ec0*/  ISETP.NE.AND P1, PT, R6, 0x3, PT ;  /* 0x000000030600780c */ /* 0x000fda0003f25270 */
[----:B-1----:R-:W-:Y:S05]  /*2ed0*/  @!P1 BRA `(.L_x_8727) ;  /* 0x0000000000049947 */ /* 0x002fea0003800000 */
[----:B------:R-:W-:Y:S01]  /*2ee0*/  BPT.TRAP 0x1 ;  /* 0x000000040000795c */ /* 0x000fe20000300000 */
.L_x_8727:
[----:B------:R-:W-:Y:S05]  /*2ef0*/  BSYNC B0 ;  /* 0x0000000000007941 */ /* 0x000fea0003800000 */
.L_x_8726:
        /* <DEDUP_REMOVED lines=8> */
.L_x_8729:
[----:B------:R-:W-:Y:S05]  /*2f80*/  BSYNC B0 ;  /* 0x0000000000007941 */ /* 0x000fea0003800000 */
.L_x_8728:
[----:B------:R-:W-:Y:S04]  /*2f90*/  BSSY B0, `(.L_x_8730) ;  /* 0x0000004000007945 */ /* 0x000fe80003800000 */
[----:B--2---:R-:W-:Y:S05]  /*2fa0*/  @P0 BRA `(.L_x_8731) ;  /* 0x0000000000080947 */ /* 0x004fea0003800000 */
[----:B------:R-:W2:Y:S02]  /*2fb0*/  SYNCS.PHASECHK.TRANS64.TRYWAIT P0, [R8+URZ], R9 ;  /* 0x00000009080075a7 */ /* 0x000ea4000800017f */
[----:B--2---:R-:W-:Y:S05]  /*2fc0*/  @!P0 BRA `(.L_x_8732) ;  /* 0x0000021800688947 */ /* 0x004fea0003800000 */
.L_x_8731:
[----:B------:R-:W-:Y:S05]  /*2fd0*/  BSYNC B0 ;  /* 0x0000000000007941 */ /* 0x000fea0003800000 */
.L_x_8730:
[----:B------:R-:W3:Y:S04]  /*2fe0*/  LDL R21, [R1+0x218] ;  /* 0x0002180001157983 */ /* 0x000ee80000100800 */
[----:B-12---:R-:W3:Y:S04]  /*2ff0*/  LDL.64 R8, [R1+0x118] ;  /* 0x0001180001087983 */ /* 0x006ee80000100a00 */
[----:B------:R-:W2:Y:S04]  /*3000*/  LDL R6, [R1+0x90] ;  /* 0x0000900001067983 */ /* 0x000ea80000100800 */
[----:B------:R-:W4:Y:S04]  /*3010*/  LDL.64 R10, [R1+0x110] ;  /* 0x00011000010a7983 */ /* 0x000f280000100a00 */
[----:B------:R-:W5:Y:S04]  /*3020*/  LDL.64 R12, [R1+0x110] ;  /* 0x00011000010c7983 */ /* 0x000f680000100a00 */
[----:B------:R-:W5:Y:S04]  /*3030*/  LDL.64 R14, [R1+0x110] ;  /* 0x00011000010e7983 */ /* 0x000f680000100a00 */
[----:B------:R-:W5:Y:S01]  /*3040*/  LDL.64 R18, [R1+0x110] ;  /* 0x0001100001127983 */ /* 0x000f620000100a00 */
[----:B------:R-:W-:Y:S05]  /*3050*/  WARPSYNC.ALL ;  /* 0x0000000000007948 */ /* 0x000fea0003800000 */
[----:B------:R-:W-:Y:S01]  /*3060*/  WARPGROUP.ARRIVE ;  /* 0x00000000000079c5 */ /* 0x000fe20000000000 */
[----:B---3--:R-:W-:Y:S01]  /*3070*/  IMAD R8, R21, 0xc00, R8 ;  /* 0x00000c0015087824 */ /* 0x008fe200078e0208 */
[----:B------:R-:W-:Y:S01]  /*3080*/  R2UR UR7, R9 ;  /* 0x00000000090772ca */ /* 0x000fe200000e0000 */
[----:B------:R-:W3:Y:S01]  /*3090*/  LDL.64 R20, [R1+0x110] ;  /* 0x0001100001147983 */ /* 0x000ee20000100a00 */
[----:B--2---:R-:W-:-:S02]  /*30a0*/  ISETP.NE.U32.AND P0, PT, R6, RZ, PT ;  /* 0x000000ff0600720c */ /* 0x004fc40003f05070 */
[----:B------:R-:W-:Y:S02]  /*30b0*/  R2UR UR6, R8 ;  /* 0x00000000080672ca */ /* 0x000fe400000e0000 */
[----:B----4-:R-:W-:Y:S02]  /*30c0*/  R2UR UR4, R10 ;  /* 0x000000000a0472ca */ /* 0x010fe400000e0000 */
[----:B------:R-:W-:-:S07]  /*30d0*/  R2UR UR5, R11 ;  /* 0x000000000b0572ca */ /* 0x000fce00000e0000 */
[----:B------:R-:W-:-:S06]  /*30e0*/  VOTEU.ANY UP0, P0 ;  /* 0x00000000003f7886 */ /* 0x000fcc0000000100 */
[----:B------:R-:W-:Y:S01]  /*30f0*/  HGMMA.64x96x16.F32.BF16 R24, gdesc[UR4], R24, UP0, gsb0 ;  /* 0x01600000041879f0 */ /* 0x000fe2000b801818 */
[----:B-----5:R-:W-:Y:S02]  /*3100*/  VIADD R12, R12, 0x2 ;  /* 0x000000020c0c7836 */ /* 0x020fe40000000000 */
[----:B------:R-:W-:Y:S02]  /*3110*/  VIADD R10, R8, 0x2 ;  /* 0x00000002080a7836 */ /* 0x000fe40000000000 */
[----:B------:R-:W-:Y:S01]  /*3120*/  IMAD.MOV.U32 R11, RZ, RZ, R9 ;  /* 0x000000ffff0b7224 */ /* 0x000fe200078e0009 */
[----:B------:R-:W-:Y:S02]  /*3130*/  R2UR UR4, R12 ;  /* 0x000000000c0472ca */ /* 0x000fe400000e0000 */
[----:B------:R-:W-:Y:S02]  /*3140*/  R2UR UR6, R10 ;  /* 0x000000000a0672ca */ /* 0x000fe400000e0000 */
[----:B------:R-:W-:-:S02]  /*3150*/  R2UR UR7, R11 ;  /* 0x000000000b0772ca */ /* 0x000fc400000e0000 */
[----:B------:R-:W-:Y:S02]  /*3160*/  R2UR UR5, R13 ;  /* 0x000000000d0572ca */ /* 0x000fe400000e0000 */
[----:B------:R-:W2:Y:S01]  /*3170*/  LDL.64 R12, [R1+0x110] ;  /* 0x00011000010c7983 */ /* 0x000ea20000100a00 */
[----:B------:R-:W-:Y:S02]  /*3180*/  WARPGROUP.DEPBAR.LE gsb0, 0x0 ;  /* 0x00008000000079c5 */ /* 0x000fe40000010000 */
[----:B------:R-:W-:-:S08]  /*3190*/  WARPGROUP.ARRIVE ;  /* 0x00000000000079c5 */ /* 0x000fd00000000000 */
[----:B------:R-:W-:Y:S01]  /*31a0*/  HGMMA.64x96x16.F32.BF16 R24, gdesc[UR4], R24, gsb0 ;  /* 0x01600000041879f0 */ /* 0x000fe20008001818 */
[----:B------:R-:W-:Y:S02]  /*31b0*/  VIADD R14, R14, 0x4 ;  /* 0x000000040e0e7836 */ /* 0x000fe40000000000 */
[----:B------:R-:W-:Y:S02]  /*31c0*/  VIADD R10, R8, 0x4 ;  /* 0x00000004080a7836 */ /* 0x000fe40000000000 */
[----:B------:R-:W-:Y:S01]  /*31d0*/  IMAD.MOV.U32 R11, RZ, RZ, R9 ;  /* 0x000000ffff0b7224 */ /* 0x000fe200078e0009 */
[----:B------:R-:W-:Y:S02]  /*31e0*/  R2UR UR4, R14 ;  /* 0x000000000e0472ca */ /* 0x000fe400000e0000 */
[----:B------:R-:W-:Y:S02]  /*31f0*/  R2UR UR6, R10 ;  /* 0x000000000a0672ca */ /* 0x000fe400000e0000 */
[----:B------:R-:W-:-:S02]  /*3200*/  R2UR UR7, R11 ;  /* 0x000000000b0772ca */ /* 0x000fc400000e0000 */
[----:B------:R-:W-:Y:S02]  /*3210*/  R2UR UR5, R15 ;  /* 0x000000000f0572ca */ /* 0x000fe400000e0000 */
[----:B------:R-:W4:Y:S01]  /*3220*/  LDL.64 R14, [R1+0x110] ;  /* 0x00011000010e7983 */ /* 0x000f220000100a00 */
        /* <DEDUP_REMOVED lines=10> */
[----:B------:R-:W5:Y:S01]  /*32d0*/  LDL.64 R18, [R1+0x110] ;  /* 0x0001100001127983 */ /* 0x000f620000100a00 */
[----:B------:R-:W-:Y:S02]  /*32e0*/  WARPGROUP.DEPBAR.LE gsb0, 0x0 ;  /* 0x00008000000079c5 */ /* 0x000fe40000010000 */
[----:B------:R-:W-:-:S08]  /*32f0*/  WARPGROUP.ARRIVE ;  /* 0x00000000000079c5 */ /* 0x000fd00000000000 */
[----:B------:R-:W-:Y:S01]  /*3300*/  HGMMA.64x96x16.F32.BF16 R24, gdesc[UR4], R24, gsb0 ;  /* 0x01600000041879f0 */ /* 0x000fe20008001818 */
[----:B---3--:R-:W-:Y:S02]  /*3310*/  VIADD R20, R20, 0x400 ;  /* 0x0000040014147836 */ /* 0x008fe40000000000 */
[----:B------:R-:W-:Y:S02]  /*3320*/  VIADD R10, R8, 0x300 ;  /* 0x00000300080a7836 */ /* 0x000fe40000000000 */
[----:B------:R-:W-:Y:S01]  /*3330*/  IMAD.MOV.U32 R11, RZ, RZ, R9 ;  /* 0x000000ffff0b7224 */ /* 0x000fe200078e0009 */
[----:B------:R-:W-:Y:S02]  /*3340*/  R2UR UR4, R20 ;  /* 0x00000000140472ca */ /* 0x000fe400000e0000 */
[----:B------:R-:W-:Y:S02]  /*3350*/  R2UR UR6, R10 ;  /* 0x000000000a0672ca */ /* 0x000fe400000e0000 */
[----:B------:R-:W-:-:S02]  /*3360*/  R2UR UR7, R11 ;  /* 0x000000000b0772ca */ /* 0x000fc400000e0000 */
[----:B------:R-:W-:Y:S02]  /*3370*/  R2UR UR5, R21 ;  /* 0x00000000150572ca */ /* 0x000fe400000e0000 */
[----:B------:R-:W3:Y:S01]  /*3380*/  LDL.64 R20, [R1+0x110] ;  /* 0x0001100001147983 */ /* 0x000ee20000100a00 */
[----:B------:R-:W-:Y:S02]  /*3390*/  WARPGROUP.DEPBAR.LE gsb0, 0x0 ;  /* 0x00008000000079c5 */ /* 0x000fe40000010000 */
[----:B------:R-:W-:-:S08]  /*33a0*/  WARPGROUP.ARRIVE ;  /* 0x00000000000079c5 */ /* 0x000fd00000000000 */
[----:B------:R-:W-:Y:S01]  /*33b0*/  HGMMA.64x96x16.F32.BF16 R24, gdesc[UR4], R24, gsb0 ;  /* 0x01600000041879f0 */ /* 0x000fe20008001818 */
[----:B--2---:R-:W-:Y:S02]  /*33c0*/  VIADD R12, R12, 0x402 ;  /* 0x000004020c0c7836 */ /* 0x004fe40000000000 */
        /* <DEDUP_REMOVED lines=10> */
[----:B----4-:R-:W-:Y:S02]  /*3470*/  VIADD R14, R14, 0x404 ;  /* 0x000004040e0e7836 */ /* 0x010fe40000000000 */
        /* <DEDUP_REMOVED lines=10> */
[----:B-----5:R-:W-:Y:S02]  /*3520*/  VIADD R18, R18, 0x406 ;  /* 0x0000040612127836 */ /* 0x020fe40000000000 */
        /* <DEDUP_REMOVED lines=60> */
[----:B------:R-:W-:Y:S01]  /*38f0*/  R2UR UR5, R21 ;  /* 0x00000000150572ca */ /* 0x000fe200000e0000 */
[----:B------:R-:W1:Y:S01]  /*3900*/  S2R R23, SR_TID.X ;  /* 0x0000000000177919 */ /* 0x000e620000002100 */
[----:B--2---:R-:W-:Y:S01]  /*3910*/  VIADD R12, R12, 0xc02 ;  /* 0x00000c020c0c7836 */ /* 0x004fe20000000000 */
[----:B------:R-:W-:Y:S02]  /*3920*/  WARPGROUP.DEPBAR.LE gsb0, 0x0 ;  /* 0x00008000000079c5 */ /* 0x000fe40000010000 */
[----:B------:R-:W-:-:S08]  /*3930*/  WARPGROUP.ARRIVE ;  /* 0x00000000000079c5 */ /* 0x000fd00000000000 */
[----:B------:R-:W-:Y:S01]  /*3940*/  HGMMA.64x96x16.F32.BF16 R24, gdesc[UR4], R24, gsb0 ;  /* 0x01600000041879f0 */ /* 0x000fe20008001818 */
[----:B-1----:R-:W-:Y:S01]  /*3950*/  LOP3.LUT P1, RZ, R23, 0x7f, RZ, 0xc0, !PT ;  /* 0x0000007f17ff7812 */ /* 0x002fe2000782c0ff */
[----:B------:R-:W-:Y:S02]  /*3960*/  VIADD R10, R8, 0x902 ;  /* 0x00000902080a7836 */ /* 0x000fe40000000000 */
[----:B------:R-:W-:Y:S01]  /*3970*/  IMAD.MOV.U32 R11, RZ, RZ, R9 ;  /* 0x000000ffff0b7224 */ /* 0x000fe200078e0009 */
[----:B------:R-:W-:-:S09]  /*3980*/  R2UR UR4, R12 ;  /* 0x000000000c0472ca */ /* 0x000fd200000e0000 */
[----:B------:R-:W2:Y:S04]  /*3990*/  @!P1 LDL.64 R72, [R1+0x30] ;  /* 0x0000300001489983 */ /* 0x000ea80000100a00 */
[----:B------:R-:W3:Y:S01]  /*39a0*/  @!P1 LDL R6, [R1+0x218] ;  /* 0x0002180001069983 */ /* 0x000ee20000100800 */
[----:B------:R-:W-:Y:S02]  /*39b0*/  R2UR UR6, R10 ;  /* 0x000000000a0672ca */ /* 0x000fe400000e0000 */
[----:B------:R-:W-:Y:S02]  /*39c0*/  R2UR UR7, R11 ;  /* 0x000000000b0772ca */ /* 0x000fe400000e0000 */
[----:B------:R-:W-:Y:S01]  /*39d0*/  R2UR UR5, R13 ;  /* 0x000000000d0572ca */ /* 0x000fe200000e0000 */
[----:B------:R-:W-:-:S02]  /*39e0*/  WARPGROUP.DEPBAR.LE gsb0, 0x0 ;  /* 0x00008000000079c5 */ /* 0x000fc40000010000 */
[----:B------:R-:W-:-:S10]  /*39f0*/  WARPGROUP.ARRIVE ;  /* 0x00000000000079c5 */ /* 0x000fd40000000000 */
[----:B------:R-:W-:Y:S01]  /*3a00*/  HGMMA.64x96x16.F32.BF16 R24, gdesc[UR4], R24, gsb0 ;  /* 0x01600000041879f0 */ /* 0x000fe20008001818 */
[----:B----4-:R-:W-:Y:S02]  /*3a10*/  VIADD R14, R14, 0xc04 ;  /* 0x00000c040e0e7836 */ /* 0x010fe40000000000 */
[----:B------:R-:W-:Y:S02]  /*3a20*/  VIADD R10, R8, 0x904 ;  /* 0x00000904080a7836 */ /* 0x000fe40000000000 */
[----:B------:R-:W-:Y:S01]  /*3a30*/  IMAD.MOV.U32 R11, RZ, RZ, R9 ;  /* 0x000000ffff0b7224 */ /* 0x000fe200078e0009 */
[----:B------:R-:W-:Y:S02]  /*3a40*/  R2UR UR4, R14 ;  /* 0x000000000e0472ca */ /* 0x000fe400000e0000 */
[----:B------:R-:W-:Y:S02]  /*3a50*/  R2UR UR6, R10 ;  /* 0x000000000a0672ca */ /* 0x000fe400000e0000 */
[----:B------:R-:W-:-:S02]  /*3a60*/  R2UR UR7, R11 ;  /* 0x000000000b0772ca */ /* 0x000fc400000e0000 */
[----:B------:R-:W-:Y:S01]  /*3a70*/  R2UR UR5, R15 ;  /* 0x000000000f0572ca */ /* 0x000fe200000e0000 */
[----:B------:R-:W-:Y:S01]  /*3a80*/  VIADD R8, R8, 0x906 ;  /* 0x0000090608087836 */ /* 0x000fe20000000000 */
[----:B------:R-:W-:Y:S02]  /*3a90*/  WARPGROUP.DEPBAR.LE gsb0, 0x0 ;  /* 0x00008000000079c5 */ /* 0x000fe40000010000 */
[----:B------:R-:W-:-:S09]  /*3aa0*/  WARPGROUP.ARRIVE ;  /* 0x00000000000079c5 */ /* 0x000fd20000000000 */
[----:B------:R-:W-:Y:S01]  /*3ab0*/  HGMMA.64x96x16.F32.BF16 R24, gdesc[UR4], R24, gsb0 ;  /* 0x01600000041879f0 */ /* 0x000fe20008001818 */
[----:B-----5:R-:W-:Y:S01]  /*3ac0*/  VIADD R18, R18, 0xc06 ;  /* 0x00000c0612127836 */ /* 0x020fe20000000000 */
[----:B------:R-:W-:Y:S02]  /*3ad0*/  R2UR UR6, R8 ;  /* 0x00000000080672ca */ /* 0x000fe400000e0000 */
[----:B------:R-:W-:Y:S02]  /*3ae0*/  R2UR UR7, R9 ;  /* 0x00000000090772ca */ /* 0x000fe400000e0000 */
[----:B------:R-:W-:Y:S02]  /*3af0*/  R2UR UR4, R18 ;  /* 0x00000000120472ca */ /* 0x000fe400000e0000 */
[----:B------:R-:W-:Y:S01]  /*3b00*/  R2UR UR5, R19 ;  /* 0x00000000130572ca */ /* 0x000fe200000e0000 */
[----:B------:R1:W-:Y:S04]  /*3b10*/  STL [R1+0x90], R0 ;  /* 0x0000900001007387 */ /* 0x0003e80000100800 */
[----:B------:R1:W-:Y:S01]  /*3b20*/  STL [R1+0x90], R0 ;  /* 0x0000900001007387 */ /* 0x0003e20000100800 */
[----:B------:R-:W-:-:S02]  /*3b30*/  WARPGROUP.DEPBAR.LE gsb0, 0x0 ;  /* 0x00008000000079c5 */ /* 0x000fc40000010000 */
[----:B------:R-:W-:-:S06]  /*3b40*/  WARPGROUP.ARRIVE ;  /* 0x00000000000079c5 */ /* 0x000fcc0000000000 */
[----:B------:R-:W-:Y:S01]  /*3b50*/  HGMMA.64x96x16.F32.BF16 R24, gdesc[UR4], R24, gsb0 ;  /* 0x01600000041879f0 */ /* 0x000fe20008001818 */
[----:B--2---:R-:W-:Y:S01]  /*3b60*/  @!P1 MOV R73, R72 ;  /* 0x0000004800499202 */ /* 0x004fe20000000f00 */
[----:B------:R1:W-:Y:S04]  /*3b70*/  STL [R1+0x90], R0 ;  /* 0x0000900001007387 */ /* 0x0003e80000100800 */
[----:B------:R1:W-:Y:S01]  /*3b80*/  STL [R1+0x90], R0 ;  /* 0x0000900001007387 */ /* 0x0003e20000100800 */
[----:B---3--:R-:W-:-:S03]  /*3b90*/  @!P1 IMAD R6, R6, 0x8, R73 ;  /* 0x0000000806069824 */ /* 0x008fc600078e0249 */
[----:B------:R1:W-:Y:S04]  /*3ba0*/  STL [R1+0x90], R0 ;  /* 0x0000900001007387 */ /* 0x0003e80000100800 */
[----:B------:R1:W-:Y:S04]  /*3bb0*/  STL [R1+0x90], R0 ;  /* 0x0000900001007387 */ /* 0x0003e80000100800 */
[----:B------:R1:W-:Y:S04]  /*3bc0*/  STL [R1+0x90], R0 ;  /* 0x0000900001007387 */ /* 0x0003e80000100800 */
[----:B------:R1:W-:Y:S04]  /*3bd0*/  STL [R1+0x90], R0 ;  /* 0x0000900001007387 */ /* 0x0003e80000100800 */
[----:B------:R1:W-:Y:S01]  /*3be0*/  STL [R1+0x90], R0 ;  /* 0x0000900001007387 */ /* 0x0003e20000100800 */
[----:B------:R-:W-:-:S03]  /*3bf0*/  @!P1 PRMT R6, RZ, 0x654, R6 ;  /* 0x00000654ff069816 */ /* 0x000fc60000000006 */
[----:B------:R1:W-:Y:S04]  /*3c00*/  STL [R1+0x90], R0 ;  /* 0x0000900001007387 */ /* 0x0003e80000100800 */
[----:B------:R1:W-:Y:S04]  /*3c10*/  STL [R1+0x90], R0 ;  /* 0x0000900001007387 */ /* 0x0003e80000100800 */
[----:B------:R1:W-:Y:S04]  /*3c20*/  STL [R1+0x90], R0 ;  /* 0x0000900001007387 */ /* 0x0003e80000100800 */
[----:B------:R1:W-:Y:S04]  /*3c30*/  STL [R1+0x90], R0 ;  /* 0x0000900001007387 */ /* 0x0003e80000100800 */
[----:B------:R1:W-:Y:S04]  /*3c40*/  STL [R1+0x90], R0 ;  /* 0x0000900001007387 */ /* 0x0003e80000100800 */
[----:B------:R1:W-:Y:S04]  /*3c50*/  STL [R1+0x90], R0 ;  /* 0x0000900001007387 */ /* 0x0003e80000100800 */
[----:B------:R1:W-:Y:S01]  /*3c60*/  STL [R1+0x90], R0 ;  /* 0x0000900001007387 */ /* 0x0003e20000100800 */
[----:B------:R-:W-:-:S02]  /*3c70*/  WARPGROUP.DEPBAR.LE gsb0, 0x0 ;  /* 0x00008000000079c5 */ /* 0x000fc40000010000 */
[----:B------:R1:W-:Y:S06]  /*3c80*/  BAR.ARV R204, 0x100 ;  /* 0x000400cc0000751d */ /* 0x0003ec0000002000 */
[----:B------:R2:W-:Y:S01]  /*3c90*/  @!P1 SYNCS.ARRIVE.TRANS64.RED.A1T0 RZ, [R6+URZ], RZ ;  /* 0x000000ff06ff99a7 */ /* 0x0005e2000810043f */
[----:B------:R-:W3:Y:S04]  /*3ca0*/  LDL.64 R12, [R1+0x170] ;  /* 0x00017000010c7983 */ /* 0x000ee80000100a00 */
[----:B------:R-:W4:Y:S04]  /*3cb0*/  LDL R14, [R7] ;  /* 0x00000000070e7983 */ /* 0x000f280000100800 */
[----:B------:R-:W5:Y:S04]  /*3cc0*/  LDL R20, [R1+0x70] ;  /* 0x0000700001147983 */ /* 0x000f680000100800 */
[----:B------:R-:W5:Y:S04]  /*3cd0*/  LDL R8, [R7+0x8] ;  /* 0x0000080007087983 */ /* 0x000f680000100800 */
[----:B--2---:R-:W2:Y:S04]  /*3ce0*/  LDL R6, [R7+0x18] ;  /* 0x0000180007067983 */ /* 0x004ea80000100800 */
[----:B------:R-:W5:Y:S04]  /*3cf0*/  LDL R9, [R7+0x4] ;  /* 0x0000040007097983 */ /* 0x000f680000100800 */
[----:B------:R-:W5:Y:S04]  /*3d00*/  LDL R18, [R7+0xc] ;  /* 0x00000c0007127983 */ /* 0x000f680000100800 */
[----:B------:R-:W5:Y:S04]  /*3d10*/  LDL R15, [R7+0x10] ;  /* 0x00001000070f7983 */ /* 0x000f680000100800 */
[----:B------:R-:W5:Y:S04]  /*3d20*/  LDL R19, [R7+0x14] ;  /* 0x0000140007137983 */ /* 0x000f680000100800 */
[----:B---3--:R4:W3:Y:S02]  /*3d30*/  LD.E R12, desc[UR46][R12.64] ;  /* 0x0000002e0c0c7980 */ /* 0x0088e4000c101900 */
[----:B----4-:R-:W-:-:S04]  /*3d40*/  SHF.R.S32.HI R13, RZ, 0x1f, R14 ;  /* 0x0000001fff0d7819 */ /* 0x010fc8000001140e */
[----:B------:R-:W-:-:S04]  /*3d50*/  LEA.HI R13, R13, R14, RZ, 0x7 ;  /* 0x0000000e0d0d7211 */ /* 0x000fc800078f38ff */
[----:B------:R-:W-:-:S05]  /*3d60*/  LOP3.LUT R21, R13, 0xffffff80, RZ, 0xc0, !PT ;  /* 0xffffff800d157812 */ /* 0x000fca00078ec0ff */
[----:B------:R-:W-:Y:S01]  /*3d70*/  IMAD.IADD R21, R14, 0x1, -R21 ;  /* 0x000000010e157824 */ /* 0x000fe200078e0a15 */
[----:B------:R-:W-:Y:S01]  /*3d80*/  SHF.R.S32.HI R14, RZ, 0x7, R13 ;  /* 0x00000007ff0e7819 */ /* 0x000fe2000001140d */
[----:B------:R-:W-:-:S03]  /*3d90*/  UMOV UR4, 0xffffffa0 ;  /* 0xffffffa000047882 */ /* 0x000fc60000000000 */
[----:B------:R-:W-:Y:S01]  /*3da0*/  LEA.HI R13, R13, R14, RZ, 0x1 ;  /* 0x0000000e0d0d7211 */ /* 0x000fe200078f08ff */
[----:B------:R-:W-:-:S03]  /*3db0*/  UIMAD UR4, UR45, UR4, 0x60 ;  /* 0x000000602d0474a4 */ /* 0x000fc6000f8e0204 */
[----:B------:R-:W-:-:S05]  /*3dc0*/  LOP3.LUT R13, R13, 0x3fffffe, RZ, 0xc0, !PT ;  /* 0x03fffffe0d0d7812 */ /* 0x000fca00078ec0ff */
[----:B------:R-:W-:Y:S01]  /*3dd0*/  IMAD.IADD R13, R14, 0x1, -R13 ;  /* 0x000000010e0d7824 */ /* 0x000fe200078e0a0d */
[----:B--2---:R-:W-:Y:S01]  /*3de0*/  ISETP.GE.AND P0, PT, R6, 0x1, PT ;  /* 0x000000010600780c */ /* 0x004fe20003f06270 */
[----:B------:R-:W-:Y:S01]  /*3df0*/  BSSY B0, `(.L_x_8733) ;  /* 0x0000097000007945 */ /* 0x000fe20003800000 */
[----:B------:R-:W-:-:S04]  /*3e00*/  LOP3.LUT R163, R163, 0xffefffff, RZ, 0xc0, !PT ;  /* 0xffefffffa3a37812 */ /* 0x000fc800078ec0ff */
[----:B------:R-:W-:Y:S01]  /*3e10*/  @P1 LOP3.LUT R163, R163, 0x100000, RZ, 0xfc, !PT ;  /* 0x00100000a3a31812 */ /* 0x000fe200078efcff */
[-C--:B---3--:R-:W-:Y:S01]  /*3e20*/  FMUL.FTZ R10, R24, R12.reuse ;  /* 0x0000000c180a7220 */ /* 0x088fe20000410000 */
[----:B------:R-:W-:Y:S01]  /*3e30*/  SHF.R.S32.HI R24, RZ, 0x1f, R21 ;  /* 0x0000001fff187819 */ /* 0x000fe20000011415 */
[----:B------:R-:W-:-:S03]  /*3e40*/  FMUL.FTZ R11, R25, R12 ;  /* 0x0000000c190b7220 */ /* 0x000fc60000410000 */
[-C--:B------:R-:W-:Y:S01]  /*3e50*/  LEA.HI R23, R24, R21.reuse, RZ, 0x2 ;  /* 0x0000001518177211 */ /* 0x080fe200078f10ff */
[-C--:B------:R-:W-:Y:S01]  /*3e60*/  FMUL.FTZ R159, R26, R12.reuse ;  /* 0x0000000c1a9f7220 */ /* 0x080fe20000410000 */
[----:B------:R-:W-:Y:S02]  /*3e70*/  LEA.HI R24, R24, R21, RZ, 0x5 ;  /* 0x0000001518187211 */ /* 0x000fe400078f28ff */
[--C-:B------:R-:W-:Y:S02]  /*3e80*/  SHF.R.S32.HI R25, RZ, 0x2, R23.reuse ;  /* 0x00000002ff197819 */ /* 0x100fe40000011417 */
[----:B------:R-:W-:Y:S01]  /*3e90*/  SHF.R.S32.HI R26, RZ, 0x1f, R23 ;  /* 0x0000001fff1a7819 */ /* 0x000fe20000011417 */
[----:B------:R-:W-:Y:S01]  /*3ea0*/  FMUL.FTZ R93, R27, R12 ;  /* 0x0000000c1b5d7220 */ /* 0x000fe20000410000 */
[----:B------:R-:W-:Y:S02]  /*3eb0*/  SHF.R.S32.HI R27, RZ, 0x5, R24 ;  /* 0x00000005ff1b7819 */ /* 0x000fe40000011418 */
[----:B------:R-:W-:-:S04]  /*3ec0*/  LEA.HI R26, R26, R25, RZ, 0x3 ;  /* 0x000000191a1a7211 */ /* 0x000fc800078f18ff */
[----:B------:R-:W-:Y:S01]  /*3ed0*/  LOP3.LUT R26, R26, 0xfffffff8, RZ, 0xc0, !PT ;  /* 0xfffffff81a1a7812 */ /* 0x000fe200078ec0ff */
[----:B-----5:R-:W-:Y:S01]  /*3ee0*/  IMAD R27, R20, 0x8, R27 ;  /* 0x00000008141b7824 */ /* 0x020fe200078e021b */
[----:B------:R-:W-:Y:S01]  /*3ef0*/  LOP3.LUT R14, R23, 0x7ffffffc, RZ, 0xc0, !PT ;  /* 0x7ffffffc170e7812 */ /* 0x000fe200078ec0ff */
[----:B------:R-:W-:Y:S02]  /*3f00*/  VIADD R20, R8, UR4 ;  /* 0x0000000408147c36 */ /* 0x000fe40008000000 */
        /* <DEDUP_REMOVED lines=42> */
[----:B------:R-:W-:-:S02]  /*41b0*/  IMAD.IADD R26, R25, 0x1, -R26 ;  /* 0x00000001191a7824 */ /* 0x000fc400078e0a1a */
[-C--:B------:R-:W-:Y:S01]  /*41c0*/  FMUL.FTZ R165, R70, R12.reuse ;  /* 0x0000000c46a57220 */ /* 0x080fe20000410000 */
[----:B------:R-:W-:Y:S01]  /*41d0*/  FMUL.FTZ R167, R71, R12 ;  /* 0x0000000c47a77220 */ /* 0x000fe20000410000 */
[----:B------:R-:W-:Y:S01]  /*41e0*/  IMAD.IADD R14, R21, 0x1, -R14 ;  /* 0x00000001150e7824 */ /* 0x000fe200078e0a0e */
[----:B------:R-:W-:Y:S01]  /*41f0*/  IADD3 R21, -R9, 0x1, R20 ;  /* 0x0000000109157810 */ /* 0x000fe20007ffe114 */
[----:B------:R-:W-:Y:S01]  /*4200*/  IMAD.U32 R26, R27, 0x10, R26 ;  /* 0x000000101b1a7824 */ /* 0x000fe200078e001a */
[----:B------:R-:W2:Y:S03]  /*4210*/  MUFU.TANH R10, R10 ;  /* 0x0000000a000a7308 */ /* 0x000ea60000002400 */
[----:B------:R-:W-:Y:S01]  /*4220*/  IMAD R26, R13, 0x40, R26 ;  /* 0x000000400d1a7824 */ /* 0x000fe200078e021a */
[----:B------:R-:W-:Y:S01]  /*4230*/  LOP3.LUT R13, RZ, R18, RZ, 0x33, !PT ;  /* 0x00000012ff0d7212 */ /* 0x000fe200078e33ff */
[----:B------:R-:W-:-:S03]  /*4240*/  IMAD R12, R14, -0x2, R21 ;  /* 0xfffffffe0e0c7824 */ /* 0x000fc600078e0215 */
[----:B------:R-:W3:Y:S01]  /*4250*/  MUFU.TANH R11, R11 ;  /* 0x0000000b000b7308 */ /* 0x000ee20000002400 */
[----:B------:R-:W-:-:S07]  /*4260*/  IMAD R21, R14, -0x2, R20 ;  /* 0xfffffffe0e157824 */ /* 0x000fce00078e0214 */
[----:B------:R-:W4:Y:S01]  /*4270*/  MUFU.TANH R159, R159 ;  /* 0x0000009f009f7308 */ /* 0x000f220000002400 */
        /* <DEDUP_REMOVED lines=46> */
[----:B------:R-:W-:-:S02]  /*4560*/  IMAD.U32 R25, RZ, RZ, UR4 ;  /* 0x00000004ff197e24 */ /* 0x000fc4000f8e00ff */
[----:B------:R-:W-:Y:S02]  /*4570*/  IMAD.IADD R23, R12, 0x1, R13 ;  /* 0x000000010c177824 */ /* 0x000fe400078e020d */
[----:B------:R-:W-:Y:S01]  /*4580*/  VIADD R20, R19, UR4 ;  /* 0x0000000413147c36 */ /* 0x000fe20008000000 */
[----:B------:R-:W-:Y:S01]  /*4590*/  VIADDMNMX R13, R26, R18, R21, PT ;  /* 0x000000121a0d7246 */ /* 0x000fe20003800115 */
[----:B------:R-:W-:Y:S02]  /*45a0*/  IMAD R24, R14, -0x2, R25 ;  /* 0xfffffffe0e187824 */ /* 0x000fe400078e0219 */
[----:B------:R-:W-:Y:S01]  /*45b0*/  IMAD.IADD R12, R23, 0x1, R26 ;  /* 0x00000001170c7824 */ /* 0x000fe200078e021a */
[----:B--234-:R-:W-:Y:S06]  /*45c0*/  @!P0 BRA `(.L_x_8734) ;  /* 0x0000000000648947 */ /* 0x01cfec0003800000 */
[----:B------:R-:W-:Y:S01]  /*45d0*/  IADD3 R15, R26, R8, -R9 ;  /* 0x000000081a0f7210 */ /* 0x000fe20007ffe809 */
[----:B------:R-:W-:Y:S03]  /*45e0*/  BSSY B1, `(.L_x_8735) ;  /* 0x0000014000017945 */ /* 0x000fe60003800000 */
[----:B------:R-:W-:-:S13]  /*45f0*/  ISETP.GT.AND P0, PT, R15, -0x1, PT ;  /* 0xffffffff0f00780c */ /* 0x000fda0003f04270 */
[----:B------:R-:W-:Y:S05]  /*4600*/  @P0 BRA `(.L_x_8736) ;  /* 0x00000000002c0947 */ /* 0x000fea0003800000 */
[----:B------:R-:W-:Y:S01]  /*4610*/  ISETP.NE.AND P0, PT, R6, 0x1, PT ;  /* 0x000000010600780c */ /* 0x000fe20003f05270 */
[----:B------:R-:W-:Y:S01]  /*4620*/  BSSY B2, `(.L_x_8737) ;  /* 0x0000007000027945 */ /* 0x000fe20003800000 */
[----:B------:R-:W-:-:S11]  /*4630*/  LOP3.LUT R15, RZ, R15, RZ, 0x33, !PT ;  /* 0x0000000fff0f7212 */ /* 0x000fd600078e33ff */
[----:B------:R-:W-:Y:S05]  /*4640*/  @!P0 BRA `(.L_x_8738) ;  /* 0x0000000000108947 */ /* 0x000fea0003800000 */
[----:B------:R-:W2:Y:S04]  /*4650*/  LDL R14, [R7+0x1c] ;  /* 0x00001c00070e7983 */ /* 0x000ea80000100800 */
[----:B------:R-:W3:Y:S01]  /*4660*/  LDL R19, [R7+0x20] ;  /* 0x0000200007137983 */ /* 0x000ee20000100800 */
[----:B--2---:R-:W-:-:S05]  /*4670*/  IMAD.HI.U32 R14, R15, R14, RZ ;  /* 0x0000000e0f0e7227 */ /* 0x004fca00078e00ff */
[----:B---3--:R-:W-:-:S07]  /*4680*/  SHF.R.U32.HI R15, RZ, R19, R14 ;  /* 0x00000013ff0f7219 */ /* 0x008fce000001160e */
.L_x_8738:
[----:B------:R-:W-:Y:S05]  /*4690*/  BSYNC B2 ;  /* 0x0000000000027941 */ /* 0x000fea0003800000 */
.L_x_8737:
[----:B------:R-:W-:Y:S01]  /*46a0*/  LOP3.LUT R15, RZ, R15, RZ, 0x33, !PT ;  /* 0x0000000fff0f7212 */ /* 0x000fe200078e33ff */
[----:B------:R-:W-:Y:S06]  /*46b0*/  BRA `(.L_x_8739) ;  /* 0x0000000000187947 */ /* 0x000fec0003800000 */
.L_x_8736:
[----:B------:R-:W-:-:S13]  /*46c0*/  ISETP.NE.AND P0, PT, R6, 0x1, PT ;  /* 0x000000010600780c */ /* 0x000fda0003f05270 */
[----:B------:R-:W-:Y:S05]  /*46d0*/  @!P0 BRA `(.L_x_8739) ;  /* 0x0000000000108947 */ /* 0x000fea0003800000 */
[----:B------:R-:W2:Y:S04]  /*46e0*/  LDL R14, [R7+0x1c] ;  /* 0x00001c00070e7983 */ /* 0x000ea80000100800 */
[----:B------:R-:W3:Y:S01]  /*46f0*/  LDL R30, [R7+0x20] ;  /* 0x00002000071e7983 */ /* 0x000ee20000100800 */
[----:B--2---:R-:W-:-:S05]  /*4700*/  IMAD.HI.U32 R15, R15, R14, RZ ;  /* 0x0000000e0f0f7227 */ /* 0x004fca00078e00ff */
[----:B---3--:R-:W-:-:S07]  /*4710*/  SHF.R.U32.HI R15, RZ, R30, R15 ;  /* 0x0000001eff0f7219 */ /* 0x008fce000001160f */
.L_x_8739:
[----:B------:R-:W-:Y:S05]  /*4720*/  BSYNC B1 ;  /* 0x0000000000017941 */ /* 0x000fea0003800000 */
.L_x_8735:
[----:B------:R-:W-:-:S05]  /*4730*/  IMAD R15, R6, R15, R24 ;  /* 0x0000000f060f7224 */ /* 0x000fca00078e0218 */
[----:B------:R-:W-:Y:S02]  /*4740*/  VIMNMX R12, R12, R15, !PT ;  /* 0x0000000f0c0c7248 */ /* 0x000fe40007fe0100 */
[----:B------:R-:W-:-:S07]  /*4750*/  VIADDMNMX R13, R15, R6, R13, PT ;  /* 0x000000060f0d7246 */ /* 0x000fce000380010d */
.L_x_8734:
[----:B------:R-:W-:Y:S05]  /*4760*/  BSYNC B0 ;  /* 0x0000000000007941 */ /* 0x000fea0003800000 */
.L_x_8733:
[----:B------:R-:W-:Y:S01]  /*4770*/  ISETP.GE.AND P0, PT, R20, 0x2, PT ;  /* 0x000000021400780c */ /* 0x000fe20003f06270 */
[----:B------:R-:W-:Y:S01]  /*4780*/  VIADD R26, R26, 0x8 ;  /* 0x000000081a1a7836 */ /* 0x000fe20000000000 */
[----:B------:R-:W-:Y:S01]  /*4790*/  ISETP.GE.AND P4, PT, R20, 0xa, PT ;  /* 0x0000000a1400780c */ /* 0x000fe20003f86270 */
[----:B------:R-:W-:Y:S01]  /*47a0*/  BSSY B0, `(.L_x_8740) ;  /* 0x000008e000007945 */ /* 0x000fe20003800000 */
        /* <DEDUP_REMOVED lines=9> */
[----:B-1----:R-:W-:-:S02]  /*4840*/  FSEL R95, R29, -INF , !P2 ;  /* 0xff8000001d5f7808 */ /* 0x002fc40005000000 */
        /* <DEDUP_REMOVED lines=82> */
[----:B------:R-:W-:Y:S02]  /*4d70*/  VIADDMNMX R11, R26, R18, R21, PT ;  /* 0x000000121a0b7246 */ /* 0x000fe40003800115 */
        /* <DEDUP_REMOVED lines=15> */
[----:B------:R-:W-:Y:S01]  /*4e70*/  IMAD.IADD R10, R23, 0x1, R26 ;  /* 0x00000001170a7824 */ /* 0x000fe200078e021a */
[----:B------:R-:W-:-:S04]  /*4e80*/  ISETP.GE.AND P6, PT, R20, 0x5a, PT ;  /* 0x0000005a1400780c */ /* 0x000fc80003fc6270 */
[----:B------:R-:W-:Y:S02]  /*4e90*/  P2R R20, PR, RZ, 0x40 ;  /* 0x00000040ff147803 */ /* 0x000fe40000000000 */
[----:B------:R-:W-:-:S04]  /*4ea0*/  ISETP.GT.AND P6, PT, R12, 0x59, !P6 ;  /* 0x000000590c00780c */ /* 0x000fc800077c4270 */
[----:B------:R-:W-:-:S04]  /*4eb0*/  ISETP.LT.OR P6, PT, R13, 0x5a, P6 ;  /* 0x0000005a0d00780c */ /* 0x000fc800037c1670 */
[----:B------:R-:W-:Y:S02]  /*4ec0*/  FSEL R179, R69, -INF , !P6 ;  /* 0xff80000045b37808 */ /* 0x000fe40007000000 */
[----:B------:R-:W-:-:S13]  /*4ed0*/  ISETP.GE.AND P6, PT, R6, 0x1, PT ;  /* 0x000000010600780c */ /* 0x000fda0003fc6270 */
[----:B------:R-:W-:Y:S05]  /*4ee0*/  @!P6 BRA `(.L_x_8741) ;  /* 0x000000000064e947 */ /* 0x000fea0003800000 */
        /* <DEDUP_REMOVED lines=12> */
.L_x_8745:
[----:B------:R-:W-:Y:S05]  /*4fb0*/  BSYNC B2 ;  /* 0x0000000000027941 */ /* 0x000fea0003800000 */
.L_x_8744:
[----:B------:R-:W-:Y:S01]  /*4fc0*/  LOP3.LUT R9, RZ, R9, RZ, 0x33, !PT ;  /* 0x00000009ff097212 */ /* 0x000fe200078e33ff */
[----:B------:R-:W-:Y:S06]  /*4fd0*/  BRA `(.L_x_8746) ;  /* 0x0000000000187947 */ /* 0x000fec0003800000 */
.L_x_8743:
[----:B------:R-:W-:-:S13]  /*4fe0*/  ISETP.NE.AND P6, PT, R6, 0x1, PT ;  /* 0x000000010600780c */ /* 0x000fda0003fc5270 */
[----:B------:R-:W-:Y:S05]  /*4ff0*/  @!P6 BRA `(.L_x_8746) ;  /* 0x000000000010e947 */ /* 0x000fea0003800000 */
[----:B------:R-:W2:Y:S04]  /*5000*/  LDL R8, [R7+0x1c] ;  /* 0x00001c0007087983 */ /* 0x000ea80000100800 */
[----:B------:R-:W3:Y:S01]  /*5010*/  LDL R12, [R7+0x20] ;  /* 0x00002000070c7983 */ /* 0x000ee20000100800 */
[----:B--2---:R-:W-:-:S05]  /*5020*/  IMAD.HI.U32 R9, R9, R8, RZ ;  /* 0x0000000809097227 */ /* 0x004fca00078e00ff */
[----:B---3--:R-:W-:-:S07]  /*5030*/  SHF.R.U32.HI R9, RZ, R12, R9 ;  /* 0x0000000cff097219 */ /* 0x008fce0000011609 */
.L_x_8746:
[----:B------:R-:W-:Y:S05]  /*5040*/  BSYNC B1 ;  /* 0x0000000000017941 */ /* 0x000fea0003800000 */
.L_x_8742:
[----:B------:R-:W-:-:S05]  /*5050*/  IMAD R9, R6, R9, R24 ;  /* 0x0000000906097224 */ /* 0x000fca00078e0218 */
[----:B------:R-:W-:Y:S02]  /*5060*/  VIADDMNMX R11, R9, R6, R11, PT ;  /* 0x00000006090b7246 */ /* 0x000fe4000380010b */
[----:B------:R-:W-:-:S07]  /*5070*/  VIMNMX R10, R10, R9, !PT ;  /* 0x000000090a0a7248 */ /* 0x000fce0007fe0100 */
.L_x_8741:
[----:B------:R-:W-:Y:S05]  /*5080*/  BSYNC B0 ;  /* 0x0000000000007941 */ /* 0x000fea0003800000 */
.L_x_8740:
[C---:B------:R-:W-:Y:S01]  /*5090*/  ISETP.GT.AND P0, PT, R10.reuse, 0x1, !P0 ;  /* 0x000000010a00780c */ /* 0x040fe20004704270 */
[----:B------:R-:W2:Y:S01]  /*50a0*/  LDL R13, [R1+0x460] ;  /* 0x00046000010d7983 */ /* 0x000ea20000100800 */
[----:B------:R-:W-:Y:S02]  /*50b0*/  ISETP.GT.AND P1, PT, R10, 0x8, !P1 ;  /* 0x000000080a00780c */ /* 0x000fe40004f24270 */
[C---:B------:R-:W-:Y:S01]  /*50c0*/  ISETP.LT.OR P0, PT, R11.reuse, 0x2, P0 ;  /* 0x000000020b00780c */ /* 0x040fe20000701670 */
[----:B------:R-:W3:Y:S01]  /*50d0*/  LDL R23, [R1+0x274] ;  /* 0x0002740001177983 */ /* 0x000ee20000100800 */
[----:B------:R-:W-:Y:S02]  /*50e0*/  ISETP.LT.OR P1, PT, R11, 0x9, P1 ;  /* 0x000000090b00780c */ /* 0x000fe40000f21670 */
[----:B------:R-:W-:Y:S01]  /*50f0*/  FSEL R93, R93, -INF , !P0 ;  /* 0xff8000005d5d7808 */ /* 0x000fe20004000000 */
[----:B------:R-:W4:Y:S01]  /*5100*/  LDL R12, [R1+0x370] ;  /* 0x00037000010c7983 */ /* 0x000f220000100800 */
[----:B------:R-:W-:-:S02]  /*5110*/  ISETP.NE.AND P0, PT, R15, RZ, PT ;  /* 0x000000ff0f00720c */ /* 0x000fc40003f05270 */
[----:B------:R-:W-:Y:S01]  /*5120*/  FSEL R157, R157, -INF , !P1 ;  /* 0xff8000009d9d7808 */ /* 0x000fe20004800000 */
[----:B------:R-:W5:Y:S01]  /*5130*/  LDL R15, [R1+0x218] ;  /* 0x00021800010f7983 */ /* 0x000f620000100800 */
[----:B------:R-:W-:Y:S02]  /*5140*/  ISETP.GT.AND P0, PT, R10, 0x9, !P0 ;  /* 0x000000090a00780c */ /* 0x000fe40004704270 */
[----:B------:R-:W-:Y:S01]  /*5150*/  ISETP.NE.AND P1, PT, R27, RZ, PT ;  /* 0x000000ff1b00720c */ /* 0x000fe20003f25270 */
[----:B------:R-:W4:Y:S01]  /*5160*/  LDL R156, [R1+0x25c] ;  /* 0x00025c00019c7983 */ /* 0x000f220000100800 */
[----:B------:R-:W-:Y:S02]  /*5170*/  ISETP.LT.OR P0, PT, R11, 0xa, P0 ;  /* 0x0000000a0b00780c */ /* 0x000fe40000701670 */
[----:B------:R-:W-:Y:S01]  /*5180*/  ISETP.NE.AND P6, PT, R29, RZ, PT ;  /* 0x000000ff1d00720c */ /* 0x000fe20003fc5270 */
[----:B------:R-:W4:Y:S01]  /*5190*/  LDL R160, [R1+0x264] ;  /* 0x0002640001a07983 */ /* 0x000f220000100800 */
[----:B------:R-:W-:-:S02]  /*51a0*/  FSEL R89, R89, -INF , !P0 ;  /* 0xff80000059597808 */ /* 0x000fc40004000000 */
[----:B------:R-:W-:Y:S01]  /*51b0*/  ISETP.NE.AND P0, PT, R19, RZ, PT ;  /* 0x000000ff1300720c */ /* 0x000fe20003f05270 */
[----:B------:R-:W4:Y:S01]  /*51c0*/  LDL R21, [R1+0x26c] ;  /* 0x00026c0001157983 */ /* 0x000f220000100800 */
[C---:B------:R-:W-:Y:S02]  /*51d0*/  ISETP.GT.AND P5, PT, R10.reuse, RZ, !P5 ;  /* 0x000000ff0a00720c */ /* 0x040fe40006fa4270 */
[----:B------:R-:W-:Y:S01]  /*51e0*/  ISETP.GT.AND P0, PT, R10, 0x10, !P0 ;  /* 0x000000100a00780c */ /* 0x000fe20004704270 */
[----:B------:R-:W4:Y:S01]  /*51f0*/  LDL R43, [R1+0x2a8] ;  /* 0x0002a800012b7983 */ /* 0x000f220000100800 */
[C---:B------:R-:W-:Y:S02]  /*5200*/  ISETP.LT.OR P5, PT, R11.reuse, 0x1, P5 ;  /* 0x000000010b00780c */ /* 0x040fe40002fa1670 */
[----:B------:R-:W-:Y:S01]  /*5210*/  ISETP.LT.OR P0, PT, R11, 0x11, P0 ;  /* 0x000000110b00780c */ /* 0x000fe20000701670 */
[----:B------:R-:W4:Y:S01]  /*5220*/  LDL R42, [R1+0x3d0] ;  /* 0x0003d000012a7983 */ /* 0x000f220000100800 */
[----:B------:R-:W-:-:S02]  /*5230*/  FSEL R159, R159, -INF , !P5 ;  /* 0xff8000009f9f7808 */ /* 0x000fc40006800000 */
[----:B------:R-:W-:Y:S01]  /*5240*/  FSEL R169, R169, -INF , !P0 ;  /* 0xff800000a9a97808 */ /* 0x000fe20004000000 */
[----:B------:R-:W4:Y:S01]  /*5250*/  LDL R152, [R1+0x254] ;  /* 0x0002540001987983 */ /* 0x000f220000100800 */
[----:B------:R-:W-:Y:S02]  /*5260*/  ISETP.NE.AND P0, PT, R25, RZ, PT ;  /* 0x000000ff1900720c */ /* 0x000fe40003f05270 */
[----:B------:R-:W-:Y:S01]  /*5270*/  FMNMX.FTZ R8, R109, R103, !PT ;  /* 0x000000676d087209 */ /* 0x000fe20007810000 */
[----:B------:R-:W4:Y:S01]  /*5280*/  LDL R154, [R1+0x258] ;  /* 0x00025800019a7983 */ /* 0x000f220000100800 */
[----:B------:R-:W-:Y:S02]  /*5290*/  ISETP.GT.AND P0, PT, R10, 0x11, !P0 ;  /* 0x000000110a00780c */ /* 0x000fe40004704270 */
[----:B------:R-:W-:Y:S01]  /*52a0*/  FMNMX.FTZ R6, R159, R93, !PT ;  /* 0x0000005d9f067209 */ /* 0x000fe20007810000 */
[----:B------:R-:W4:Y:S01]  /*52b0*/  LDL R98, [R1+0x230] ;  /* 0x0002300001627983 */ /* 0x000f220000100800 */
[----:B------:R-:W-:-:S02]  /*52c0*/  ISETP.LT.OR P0, PT, R11, 0x12, P0 ;  /* 0x000000120b00780c */ /* 0x000fc40000701670 */
[----:B------:R-:W-:Y:S01]  /*52d0*/  FMNMX.FTZ R8, R99, R8, !PT ;  /* 0x0000000863087209 */ /* 0x000fe20007810000 */
[----:B------:R-:W4:Y:S01]  /*52e0*/  LDL R140, [R1+0x234] ;  /* 0x00023400018c7983 */ /* 0x000f220000100800 */
[----:B------:R-:W-:Y:S02]  /*52f0*/  FSEL R230, R230, -INF , !P0 ;  /* 0xff800000e6e67808 */ /* 0x000fe40004000000 */
[----:B------:R-:W-:Y:S01]  /*5300*/  ISETP.GT.AND P0, PT, R10, 0x18, !P1 ;  /* 0x000000180a00780c */ /* 0x000fe20004f04270 */
[----:B------:R-:W4:Y:S01]  /*5310*/  LDL R142, [R1+0x238] ;  /* 0x00023800018e7983 */ /* 0x000f220000100800 */
[----:B------:R-:W-:Y:S02]  /*5320*/  FMNMX.FTZ R6, R157, R6, !PT ;  /* 0x000000069d067209 */ /* 0x000fe40007810000 */
[----:B------:R-:W-:Y:S01]  /*5330*/  ISETP.LT.OR P0, PT, R11, 0x19, P0 ;  /* 0x000000190b00780c */ /* 0x000fe20000701670 */
[----:B------:R-:W4:Y:S01]  /*5340*/  LDL R144, [R1+0x23c] ;  /* 0x00023c0001907983 */ /* 0x000f220000100800 */
[----:B------:R-:W-:-:S02]  /*5350*/  FMNMX.FTZ R7, R95, R8, !PT ;  /* 0x000000085f077209 */ /* 0x000fc40007810000 */
        /* <DEDUP_REMOVED lines=30> */
[----:B------:R-:W-:Y:S01]  /*5540*/  ISETP.NE.AND P0, PT, R31, RZ, PT ;  /* 0x000000ff1f00720c */ /* 0x000fe20003f05270 */
[----:B------:R-:W4:Y:S01]  /*5550*/  LDL R29, [R1+0x284] ;  /* 0x00028400011d7983 */ /* 0x000f220000100800 */
[----:B------:R-:W-:Y:S02]  /*5560*/  FMNMX.FTZ R6, R228, R9, !PT ;  /* 0x00000009e4067209 */ /* 0x000fe40007810000 */
[----:B------:R-:W-:Y:S01]  /*5570*/  ISETP.GT.AND P0, PT, R10, 0x28, !P0 ;  /* 0x000000280a00780c */ /* 0x000fe20004704270 */
[----:B------:R-:W4:Y:S01]  /*5580*/  LDL R31, [R1+0x288] ;  /* 0x00028800011f7983 */ /* 0x000f220000100800 */
[----:B------:R-:W-:-:S02]  /*5590*/  FMNMX.FTZ R7, R222, R7, !PT ;  /* 0x00000007de077209 */ /* 0x000fc40007810000 */
[----:B------:R-:W-:Y:S01]  /*55a0*/  ISETP.LT.OR P0, PT, R11, 0x29, P0 ;  /* 0x000000290b00780c */ /* 0x000fe20000701670 */
[----:B------:R-:W4:Y:S01]  /*55b0*/  LDL R110, [R1+0x290] ;  /* 0x00029000016e7983 */ /* 0x000f220000100800 */
[----:B------:R-:W-:Y:S02]  /*55c0*/  FMNMX.FTZ R9, R191, R6, !PT ;  /* 0x00000006bf097209 */ /* 0x000fe40007810000 */
[----:B------:R-:W-:Y:S01]  /*55d0*/  FSEL R193, R193, -INF , !P0 ;  /* 0xff800000c1c17808 */ /* 0x000fe20004000000 */
[----:B------:R-:W4:Y:S01]  /*55e0*/  LDL R112, [R1+0x2a0] ;  /* 0x0002a00001707983 */ /* 0x000f220000100800 */
[----:B------:R-:W-:Y:S02]  /*55f0*/  ISETP.NE.AND P0, PT, R32, RZ, PT ;  /* 0x000000ff2000720c */ /* 0x000fe40003f05270 */
[----:B------:R-:W-:Y:S01]  /*5600*/  FMNMX.FTZ R6, R188, R7, !PT ;  /* 0x00000007bc067209 */ /* 0x000fe20007810000 */
[----:B------:R-:W4:Y:S01]  /*5610*/  LDL R41, [R1+0x2a4] ;  /* 0x0002a40001297983 */ /* 0x000f220000100800 */
[----:B------:R-:W-:-:S02]  /*5620*/  ISETP.GT.AND P0, PT, R10, 0x29, !P0 ;  /* 0x000000290a00780c */ /* 0x000fc40004704270 */
[----:B------:R-:W-:Y:S01]  /*5630*/  FMNMX.FTZ R8, R192, R9, !PT ;  /* 0x00000009c0087209 */ /* 0x000fe20007810000 */
[----:B------:R-:W4:Y:S01]  /*5640*/  LDL R45, [R1+0x2ac] ;  /* 0x0002ac00012d7983 */ /* 0x000f220000100800 */
[----:B------:R-:W-:Y:S02]  /*5650*/  ISETP.LT.OR P0, PT, R11, 0x2a, P0 ;  /* 0x0000002a0b00780c */ /* 0x000fe40000701670 */
[----:B------:R-:W-:Y:S01]  /*5660*/  ISETP.NE.AND P1, PT, R37, RZ, PT ;  /* 0x000000ff2500720c */ /* 0x000fe20003f25270 */
[----:B------:R-:W4:Y:S01]  /*5670*/  LDL R114, [R1+0x2b0] ;  /* 0x0002b00001727983 */ /* 0x000f220000100800 */
[----:B------:R-:W-:Y:S02]  /*5680*/  FSEL R199, R199, -INF , !P0 ;  /* 0xff800000c7c77808 */ /* 0x000fe40004000000 */
[----:B------:R-:W-:Y:S01]  /*5690*/  ISETP.NE.AND P0, PT, R33, RZ, PT ;  /* 0x000000ff2100720c */ /* 0x000fe20003f05270 */
[----:B------:R-:W4:Y:S01]  /*56a0*/  LDL R37, [R1+0x298] ;  /* 0x0002980001257983 */ /* 0x000f220000100800 */
[----:B------:R-:W-:-:S02]  /*56b0*/  FMNMX.FTZ R7, R189, R6, !PT ;  /* 0x00000006bd077209 */ /* 0x000fc40007810000 */
[----:B------:R-:W-:Y:S01]  /*56c0*/  ISETP.GT.AND P0, PT, R10, 0x30, !P0 ;  /* 0x000000300a00780c */ /* 0x000fe20004704270 */
[----:B------:R-:W4:Y:S01]  /*56d0*/  LDL R33, [R1+0x28c] ;  /* 0x00028c0001217983 */ /* 0x000f220000100800 */
[----:B------:R-:W-:Y:S02]  /*56e0*/  FMNMX.FTZ R8, R193, R8, !PT ;  /* 0x00000008c1087209 */ /* 0x000fe40007810000 */
[----:B------:R-:W-:Y:S01]  /*56f0*/  ISETP.LT.OR P0, PT, R11, 0x31, P0 ;  /* 0x000000310b00780c */ /* 0x000fe20000701670 */
[----:B------:R-:W4:Y:S01]  /*5700*/  LDL R47, [R1+0x2b4] ;  /* 0x0002b400012f7983 */ /* 0x000f220000100800 */
[----:B------:R-:W-:Y:S02]  /*5710*/  FMNMX.FTZ R6, R190, R7, !PT ;  /* 0x00000007be067209 */ /* 0x000fe40007810000 */
[----:B------:R-:W-:Y:S01]  /*5720*/  FSEL R217, R217, -INF , !P0 ;  /* 0xff800000d9d97808 */ /* 0x000fe20004000000 */
[----:B------:R-:W4:Y:S01]  /*5730*/  LDL R49, [R1+0x2b8] ;  /* 0x0002b80001317983 */ /* 0x000f220000100800 */
[----:B------:R-:W-:-:S02]  /*5740*/  ISETP.NE.AND P0, PT, R34, RZ, PT ;  /* 0x000000ff2200720c */ /* 0x000fc40003f05270 */
[----:B------:R-:W-:Y:S01]  /*5750*/  FMNMX.FTZ R8, R199, R8, !PT ;  /* 0x00000008c7087209 */ /* 0x000fe20007810000 */
[----:B------:R-:W4:Y:S01]  /*5760*/  LDL R51, [R1+0x2bc] ;  /* 0x0002bc0001337983 */ /* 0x000f220000100800 */
[----:B------:R-:W-:Y:S02]  /*5770*/  ISETP.GT.AND P0, PT, R10, 0x31, !P0 ;  /* 0x000000310a00780c */ /* 0x000fe40004704270 */
[----:B------:R-:W-:Y:S01]  /*5780*/  ISETP.NE.AND P6, PT, R38, RZ, PT ;  /* 0x000000ff2600720c */ /* 0x000fe20003fc5270 */
[----:B------:R-:W4:Y:S01]  /*5790*/  LDL R116, [R1+0x2c0] ;  /* 0x0002c00001747983 */ /* 0x000f220000100800 */
[----:B------:R-:W-:Y:S02]  /*57a0*/  ISETP.LT.OR P0, PT, R11, 0x32, P0 ;  /* 0x000000320b00780c */ /* 0x000fe40000701670 */
[----:B------:R-:W-:Y:S01]  /*57b0*/  FMNMX.FTZ R7, R201, R6, !PT ;  /* 0x00000006c9077209 */ /* 0x000fe20007810000 */
[----:B------:R-:W4:Y:S01]  /*57c0*/  LDL R53, [R1+0x2c4] ;  /* 0x0002c40001357983 */ /* 0x000f220000100800 */
[----:B------:R-:W-:-:S02]  /*57d0*/  FSEL R218, R218, -INF , !P0 ;  /* 0xff800000dada7808 */ /* 0x000fc40004000000 */
[----:B------:R-:W-:Y:S01]  /*57e0*/  ISETP.NE.AND P0, PT, R35, RZ, PT ;  /* 0x000000ff2300720c */ /* 0x000fe20003f05270 */
[----:B------:R-:W4:Y:S01]  /*57f0*/  LDL R55, [R1+0x2c8] ;  /* 0x0002c80001377983 */ /* 0x000f220000100800 */
[----:B------:R-:W-:Y:S02]  /*5800*/  FMNMX.FTZ R9, R217, R8, !PT ;  /* 0x00000008d9097209 */ /* 0x000fe40007810000 */
        /* <DEDUP_REMOVED lines=12> */
[----:B------:R-:W-:Y:S01]  /*58d0*/  ISETP.NE.AND P5, PT, R39, RZ, PT ;  /* 0x000000ff2700720c */ /* 0x000fe20003fa5270 */
        /* <DEDUP_REMOVED lines=10> */
[----:B------:R-:W-:-:S02]  /*5980*/  ISETP.NE.AND P1, PT, R40, RZ, PT ;  /* 0x000000ff2800720c */ /* 0x000fc40003f25270 */
[----:B------:R-:W-:Y:S01]  /*5990*/  FSEL R180, R180, -INF , !P0 ;  /* 0xff800000b4b47808 */ /* 0x000fe20004000000 */
[----:B------:R-:W4:Y:S01]  /*59a0*/  LDL R65, [R1+0x2e4] ;  /* 0x0002e40001417983 */ /* 0x000f220000100800 */
[----:B------:R-:W-:Y:S02]  /*59b0*/  ISETP.GT.AND P0, PT, R10, 0x41, !P6 ;  /* 0x000000410a00780c */ /* 0x000fe40007704270 */
[----:B------:R-:W-:Y:S01]  /*59c0*/  FMNMX.FTZ R9, R220, R9, !PT ;  /* 0x00000009dc097209 */ /* 0x000fe20007810000 */
[----:B------:R-:W4:Y:S01]  /*59d0*/  LDL R67, [R1+0x2e8] ;  /* 0x0002e80001437983 */ /* 0x000f220000100800 */
[----:B------:R-:W-:Y:S02]  /*59e0*/  ISETP.LT.OR P0, PT, R11, 0x42, P0 ;  /* 0x000000420b00780c */ /* 0x000fe40000701670 */
[----:B------:R-:W-:Y:S01]  /*59f0*/  FMNMX.FTZ R6, R172, R7, !PT ;  /* 0x00000007ac067209 */ /* 0x000fe20007810000 */
[----:B------:R-:W4:Y:S01]  /*5a00*/  LDL R69, [R1+0x2ec] ;  /* 0x0002ec0001457983 */ /* 0x000f220000100800 */
[----:B------:R-:W-:-:S02]  /*5a10*/  FSEL R181, R181, -INF , !P0 ;  /* 0xff800000b5b57808 */ /* 0x000fc40004000000 */
[C---:B------:R-:W-:Y:S01]  /*5a20*/  ISETP.GT.AND P0, PT, R10.reuse, 0x48, !P5 ;  /* 0x000000480a00780c */ /* 0x040fe20006f04270 */
[----:B------:R-:W4:Y:S01]  /*5a30*/  LDL R122, [R1+0x2f0] ;  /* 0x0002f000017a7983 */ /* 0x000f220000100800 */
[----:B------:R-:W-:Y:S02]  /*5a40*/  ISETP.GT.AND P1, PT, R10, 0x49, !P1 ;  /* 0x000000490a00780c */ /* 0x000fe40004f24270 */
[----:B------:R-:W-:Y:S01]  /*5a50*/  ISETP.LT.OR P0, PT, R11, 0x49, P0 ;  /* 0x000000490b00780c */ /* 0x000fe20000701670 */
[----:B------:R-:W4:Y:S01]  /*5a60*/  LDL R71, [R1+0x2f4] ;  /* 0x0002f40001477983 */ /* 0x000f220000100800 */
[----:B------:R-:W-:Y:S02]  /*5a70*/  FMNMX.FTZ R8, R180, R9, !PT ;  /* 0x00000009b4087209 */ /* 0x000fe40007810000 */
[----:B------:R-:W-:Y:S01]  /*5a80*/  FMNMX.FTZ R7, R173, R6, !PT ;  /* 0x00000006ad077209 */ /* 0x000fe20007810000 */
[----:B------:R-:W4:Y:S01]  /*5a90*/  LDL R73, [R1+0x2f8] ;  /* 0x0002f80001497983 */ /* 0x000f220000100800 */
[----:B------:R-:W-:-:S02]  /*5aa0*/  ISETP.GT.AND P2, PT, R10, 0x50, !P2 ;  /* 0x000000500a00780c */ /* 0x000fc40005744270 */
[----:B------:R-:W-:Y:S01]  /*5ab0*/  ISETP.LT.OR P1, PT, R11, 0x4a, P1 ;  /* 0x0000004a0b00780c */ /* 0x000fe20000f21670 */
[----:B------:R-:W4:Y:S01]  /*5ac0*/  LDL R75, [R1+0x2fc] ;  /* 0x0002fc00014b7983 */ /* 0x000f220000100800 */
[----:B------:R-:W-:Y:S02]  /*5ad0*/  FSEL R182, R182, -INF , !P0 ;  /* 0xff800000b6b67808 */ /* 0x000fe40004000000 */
[----:B------:R-:W-:Y:S01]  /*5ae0*/  FMNMX.FTZ R9, R181, R8, !PT ;  /* 0x00000008b5097209 */ /* 0x000fe20007810000 */
[----:B------:R-:W4:Y:S01]  /*5af0*/  LDL R124, [R1+0x300] ;  /* 0x00030000017c7983 */ /* 0x000f220000100800 */
[----:B------:R-:W-:Y:S02]  /*5b00*/  FMNMX.FTZ R6, R174, R7, !PT ;  /* 0x00000007ae067209 */ /* 0x000fe40007810000 */
[----:B------:R-:W-:Y:S01]  /*5b10*/  ISETP.GT.AND P3, PT, R10, 0x51, !P3 ;  /* 0x000000510a00780c */ /* 0x000fe20005f64270 */
[----:B------:R-:W4:Y:S01]  /*5b20*/  LDL R77, [R1+0x304] ;  /* 0x00030400014d7983 */ /* 0x000f220000100800 */
[----:B------:R-:W-:-:S02]  /*5b30*/  ISETP.LT.OR P2, PT, R11, 0x51, P2 ;  /* 0x000000510b00780c */ /* 0x000fc40001741670 */
[----:B------:R-:W-:Y:S01]  /*5b40*/  FSEL R183, R183, -INF , !P1 ;  /* 0xff800000b7b77808 */ /* 0x000fe20004800000 */
[----:B------:R-:W4:Y:S01]  /*5b50*/  LDL R79, [R1+0x308] ;  /* 0x00030800014f7983 */ /* 0x000f220000100800 */
[----:B------:R-:W-:Y:S02]  /*5b60*/  FMNMX.FTZ R8, R182, R9, !PT ;  /* 0x00000009b6087209 */ /* 0x000fe40007810000 */
[----:B------:R-:W-:Y:S01]  /*5b70*/  FMNMX.FTZ R7, R175, R6, !PT ;  /* 0x00000006af077209 */ /* 0x000fe20007810000 */
[----:B------:R-:W4:Y:S01]  /*5b80*/  LDL R81, [R1+0x30c] ;  /* 0x00030c0001517983 */ /* 0x000f220000100800 */
[----:B------:R-:W-:Y:S02]  /*5b90*/  ISETP.NE.AND P6, PT, R20, RZ, PT ;  /* 0x000000ff1400720c */ /* 0x000fe40003fc5270 */
        /* <DEDUP_REMOVED lines=8> */
[----:B------:R-:W-:Y:S02]  /*5c20*/  ISETP.GT.AND P5, PT, R10, 0x59, !P6 ;  /* 0x000000590a00780c */ /* 0x000fe400077a4270 */
[----:B------:R-:W-:Y:S01]  /*5c30*/  ISETP.LT.OR P4, PT, R11, 0x59, P4 ;  /* 0x000000590b00780c */ /* 0x000fe20002781670 */
[----:B------:R-:W4:Y:S01]  /*5c40*/  LDL R85, [R1+0x318] ;  /* 0x0003180001557983 */ /* 0x000f220000100800 */
[----:B------:R-:W-:-:S02]  /*5c50*/  FSEL R164, R164, -INF , !P3 ;  /* 0xff800000a4a47808 */ /* 0x000fc40005800000 */
[----:B------:R-:W-:Y:S01]  /*5c60*/  FMNMX.FTZ R9, R166, R9, !PT ;  /* 0x00000009a6097209 */ /* 0x000fe20007810000 */
[----:B------:R-:W4:Y:S01]  /*5c70*/  LDL R87, [R1+0x31c] ;  /* 0x00031c0001577983 */ /* 0x000f220000100800 */
[----:B------:R-:W-:Y:S02]  /*5c80*/  FMNMX.FTZ R7, R177, R6, !PT ;  /* 0x00000006b1077209 */ /* 0x000fe40007810000 */
[----:B------:R-:W-:Y:S01]  /*5c90*/  ISETP.LT.OR P5, PT, R11, 0x5a, P5 ;  /* 0x0000005a0b00780c */ /* 0x000fe20002fa1670 */
[----:B------:R-:W4:Y:S01]  /*5ca0*/  LDL R128, [R1+0x320] ;  /* 0x0003200001807983 */ /* 0x000f220000100800 */
[----:B------:R-:W-:Y:S02]  /*5cb0*/  FSEL R165, R165, -INF , !P4 ;  /* 0xff800000a5a57808 */ /* 0x000fe40006000000 */
[----:B------:R-:W-:Y:S01]  /*5cc0*/  FMNMX.FTZ R6, R164, R9, !PT ;  /* 0x00000009a4067209 */ /* 0x000fe20007810000 */
[----:B------:R-:W4:Y:S01]  /*5cd0*/  LDL R91, [R1+0x324] ;  /* 0x00032400015b7983 */ /* 0x000f220000100800 */
[----:B------:R-:W-:-:S02]  /*5ce0*/  FSEL R167, R167, -INF , !P5 ;  /* 0xff800000a7a77808 */ /* 0x000fc40006800000 */
[----:B------:R-:W-:Y:S01]  /*5cf0*/  FMNMX.FTZ R8, R178, R7, !PT ;  /* 0x00000007b2087209 */ /* 0x000fe20007810000 */
[----:B------:R-:W4:Y:S01]  /*5d00*/  LDL R97, [R1+0x328] ;  /* 0x0003280001617983 */ /* 0x000f220000100800 */
[----:B------:R-:W-:Y:S02]  /*5d10*/  FMNMX.FTZ R6, R165, R6, !PT ;  /* 0x00000006a5067209 */ /* 0x000fe40007810000 */
[----:B------:R-:W-:Y:S01]  /*5d20*/  FMNMX.FTZ R8, R179, R8, !PT ;  /* 0x00000008b3087209 */ /* 0x000fe20007810000 */
[----:B------:R-:W4:Y:S01]  /*5d30*/  LDL R101, [R1+0x32c] ;  /* 0x00032c0001657983 */ /* 0x000f220000100800 */
[----:B------:R-:W-:-:S03]  /*5d40*/  FMNMX.FTZ R9, R167, R6, !PT ;  /* 0x00000006a7097209 */ /* 0x000fc60007810000 */
[----:B------:R-:W4:Y:S04]  /*5d50*/  LDL R130, [R1+0x330] ;  /* 0x0003300001827983 */ /* 0x000f280000100800 */
[----:B------:R-:W-:Y:S04]  /*5d60*/  STL.64 [R1+0x440], R8 ;  /* 0x0004400801007387 */ /* 0x000fe80000100a00 */
[----:B------:R-:W2:Y:S04]  /*5d70*/  LDL R19, [R1+0x444] ;  /* 0x0004440001137983 */ /* 0x000ea80000100800 */
[----:B------:R-:W1:Y:S04]  /*5d80*/  SHFL.BFLY PT, R7, R8, 0x2, 0x1f ;  /* 0x0c401f0008077f89 */ /* 0x000e6800000e0000 */
[----:B------:R-:W4:Y:S04]  /*5d90*/  LDL R105, [R1+0x334] ;  /* 0x0003340001697983 */ /* 0x000f280000100800 */
[----:B------:R-:W4:Y:S04]  /*5da0*/  LDL R107, [R1+0x338] ;  /* 0x00033800016b7983 */ /* 0x000f280000100800 */
[----:B------:R-:W4:Y:S04]  /*5db0*/  LDL R111, [R1+0x33c] ;  /* 0x00033c00016f7983 */ /* 0x000f280000100800 */
[----:B------:R-:W4:Y:S04]  /*5dc0*/  LDL R132, [R1+0x340] ;  /* 0x0003400001847983 */ /* 0x000f280000100800 */
[----:B------:R-:W4:Y:S01]  /*5dd0*/  LDL R113, [R1+0x344] ;  /* 0x0003440001717983 */ /* 0x000f220000100800 */
[----:B-1----:R-:W-:-:S03]  /*5de0*/  FMNMX.FTZ R10, R8, R7, !PT ;  /* 0x00000007080a7209 */ /* 0x002fc60007810000 */
[----:B------:R-:W4:Y:S04]  /*5df0*/  LDL R115, [R1+0x348] ;  /* 0x0003480001737983 */ /* 0x000f280000100800 */
[----:B------:R-:W5:Y:S04]  /*5e00*/  LDL.64 R6, [R1+0xa8] ;  /* 0x0000a80001067983 */ /* 0x000f680000100a00 */
        /* <DEDUP_REMOVED lines=8> */
[----:B------:R-:W-:Y:S04]  /*5e90*/  STL [R1+0x440], R10 ;  /* 0x0004400a01007387 */ /* 0x000fe80000100800 */
[----:B------:R-:W4:Y:S04]  /*5ea0*/  LDL R138, [R1+0x440] ;  /* 0x00044000018a7983 */ /* 0x000f280000100800 */
        /* <DEDUP_REMOVED lines=45> */
[----:B--2---:R-:W1:Y:S02]  /*6180*/  SHFL.BFLY PT, R8, R19, 0x2, 0x1f ;  /* 0x0c401f0013087f89 */ /* 0x004e6400000e0000 */
[----:B-1----:R-:W-:-:S02]  /*6190*/  FMNMX.FTZ R8, R8, R19, !PT ;  /* 0x0000001308087209 */ /* 0x002fc40007810000 */
[----:B------:R-:W2:Y:S04]  /*61a0*/  LDL R19, [R1+0x428] ;  /* 0x0004280001137983 */ /* 0x000ea80000100800 */
[----:B------:R-:W1:Y:S01]  /*61b0*/  SHFL.BFLY PT, R9, R8, 0x1, 0x1f ;  /* 0x0c201f0008097f89 */ /* 0x000e6200000e0000 */
[----:B-----5:R-:W-:-:S03]  /*61c0*/  IMAD R6, R15, 0xc00, R6 ;  /* 0x00000c000f067824 */ /* 0x020fc600078e0206 */
[----:B------:R-:W5:Y:S01]  /*61d0*/  LDL R15, [R1+0x404] ;  /* 0x00040400010f7983 */ /* 0x000f620000100800 */
[----:B-1----:R-:W-:-:S03]  /*61e0*/  FMNMX.FTZ R10, R8, R9, !PT ;  /* 0x00000009080a7209 */ /* 0x002fc60007810000 */
[----:B------:R-:W2:Y:S04]  /*61f0*/  LDL R8, [R1+0x420] ;  /* 0x0004200001087983 */ /* 0x000ea80000100800 */
[----:B------:R-:W2:Y:S04]  /*6200*/  LDL R9, [R1+0x424] ;  /* 0x0004240001097983 */ /* 0x000ea80000100800 */
[----:B---3--:R1:W-:Y:S01]  /*6210*/  STL [R1+0x274], R23 ;  /* 0x0002741701007387 */ /* 0x0083e20000100800 */
[----:B----4-:R-:W-:Y:S01]  /*6220*/  FMUL.FTZ R161, R13, R138 ;  /* 0x0000008a0da17220 */ /* 0x010fe20000410000 */
[----:B------:R-:W-:Y:S01]  /*6230*/  FSETP.NEU.FTZ.AND P0, PT, R138, -INF , PT ;  /* 0xff8000008a00780b */ /* 0x000fe20003f1d000 */
[----:B-1----:R-:W-:-:S03]  /*6240*/  FMUL.FTZ R23, R10, R13 ;  /* 0x0000000d0a177220 */ /* 0x002fc60000410000 */
[----:B------:R-:W-:Y:S02]  /*6250*/  FSEL R161, R161, RZ, P0 ;  /* 0x000000ffa1a17208 */ /* 0x000fe40000000000 */
[----:B------:R-:W-:Y:S01]  /*6260*/  FSETP.NEU.FTZ.AND P0, PT, R10, -INF , PT ;  /* 0xff8000000a00780b */ /* 0x000fe20003f1d000 */
[----:B------:R1:W-:Y:S04]  /*6270*/  STL [R1+0x268], R11 ;  /* 0x0002680b01007387 */ /* 0x0003e80000100800 */
[----:B------:R3:W-:Y:S01]  /*6280*/  STL [R1+0x364], R20 ;  /* 0x0003641401007387 */ /* 0x0007e20000100800 */
[----:B-1----:R-:W-:-:S03]  /*6290*/  FFMA.FTZ R11, R95, R13, -R161 ;  /* 0x0000000d5f0b7223 */ /* 0x002fc600000108a1 */
[----:B------:R1:W-:Y:S01]  /*62a0*/  STL [R1+0x370], R12 ;  /* 0x0003700c01007387 */ /* 0x0003e20000100800 */
[----:B---3--:R-:W-:-:S03]  /*62b0*/  FSEL R20, R23, RZ, P0 ;  /* 0x000000ff17147208 */ /* 0x008fc60000000000 */
[----:B------:R3:W-:Y:S04]  /*62c0*/  STL [R1+0x25c], R156 ;  /* 0x00025c9c01007387 */ /* 0x0007e80000100800 */
[----:B------:R4:W-:Y:S01]  /*62d0*/  STL [R1+0x264], R160 ;  /* 0x000264a001007387 */ /* 0x0009e20000100800 */
[-CC-:B------:R-:W-:Y:S01]  /*62e0*/  FFMA.FTZ R159, R159, R13.reuse, -R20.reuse ;  /* 0x0000000d9f9f7223 */ /* 0x180fe20000010814 */
[----:B-1----:R1:W-:Y:S01]  /*62f0*/  MUFU.EX2 R12, R11 ;  /* 0x0000000b000c7308 */ /* 0x0023e20000000800 */
[-CC-:B------:R-:W-:Y:S01]  /*6300*/  FFMA.FTZ R23, R93, R13.reuse, -R20.reuse ;  /* 0x0000000d5d177223 */ /* 0x180fe20000010814 */
[----:B------:R1:W-:Y:S01]  /*6310*/  STL [R1+0x26c], R21 ;  /* 0x00026c1501007387 */ /* 0x0003e20000100800 */
[-CC-:B------:R-:W-:Y:S01]  /*6320*/  FFMA.FTZ R157, R157, R13.reuse, -R20.reuse ;  /* 0x0000000d9d9d7223 */ /* 0x180fe20000010814 */
[-CC-:B---3--:R-:W-:Y:S01]  /*6330*/  FFMA.FTZ R156, R99, R13.reuse, -R161.reuse ;  /* 0x0000000d639c7223 */ /* 0x188fe200000108a1 */
[-CC-:B----4-:R-:W-:Y:S01]  /*6340*/  FFMA.FTZ R160, R109, R13.reuse, -R161.reuse ;  /* 0x0000000d6da07223 */ /* 0x190fe200000108a1 */
[-C--:B-1----:R-:W-:Y:S01]  /*6350*/  FFMA.FTZ R11, R89, R13.reuse, -R20 ;  /* 0x0000000d590b7223 */ /* 0x082fe20000010814 */
[----:B------:R-:W-:-:S03]  /*6360*/  FFMA.FTZ R21, R103, R13, -R161 ;  /* 0x0000000d67157223 */ /* 0x000fc600000108a1 */
[----:B------:R-:W-:Y:S08]  /*6370*/  MUFU.EX2 R156, R156 ;  /* 0x0000009c009c7308 */ /* 0x000ff00000000800 */
[----:B------:R-:W-:Y:S08]  /*6380*/  MUFU.EX2 R160, R160 ;  /* 0x000000a000a07308 */ /* 0x000ff00000000800 */
[----:B------:R-:W-:Y:S08]  /*6390*/  MUFU.EX2 R21, R21 ;  /* 0x0000001500157308 */ /* 0x000ff00000000800 */
[----:B------:R-:W-:Y:S08]  /*63a0*/  MUFU.EX2 R159, R159 ;  /* 0x0000009f009f7308 */ /* 0x000ff00000000800 */
[----:B------:R-:W1:Y:S08]  /*63b0*/  MUFU.EX2 R23, R23 ;  /* 0x0000001700177308 */ /* 0x000e700000000800 */
[----:B------:R-:W-:Y:S08]  /*63c0*/  MUFU.EX2 R157, R157 ;  /* 0x0000009d009d7308 */ /* 0x000ff00000000800 */
[----:B------:R-:W3:Y:S01]  /*63d0*/  MUFU.EX2 R11, R11 ;  /* 0x0000000b000b7308 */ /* 0x000ee20000000800 */
[----:B------:R4:W-:Y:S01]  /*63e0*/  STL [R1+0x2a8], R43 ;  /* 0x0002a82b01007387 */ /* 0x0009e20000100800 */
[----:B------:R-:W-:-:S02]  /*63f0*/  R2UR UR6, R6 ;  /* 0x00000000060672ca */ /* 0x000fc400000e0000 */
[----:B------:R-:W-:Y:S01]  /*6400*/  R2UR UR7, R7 ;  /* 0x00000000070772ca */ /* 0x000fe200000e0000 */
[----:B------:R3:W-:Y:S01]  /*6410*/  STL [R1+0x3d0], R42 ;  /* 0x0003d02a01007387 */ /* 0x0007e20000100800 */
[----:B-1----:R-:W-:-:S03]  /*6420*/  F2FP.BF16.F32.PACK_AB R153, R23, R159 ;  /* 0x0000009f1799723e */ /* 0x002fc600000010ff */
[----:B------:R1:W-:Y:S01]  /*6430*/  STL [R1+0x254], R152 ;  /* 0x0002549801007387 */ /* 0x0003e20000100800 */
[----:B----4-:R-:W-:-:S03]  /*6440*/  IMAD.MOV.U32 R43, RZ, RZ, R7 ;  /* 0x000000ffff2b7224 */ /* 0x010fc600078e0007 */
[----:B------:R4:W-:Y:S01]  /*6450*/  STL [R1+0x258], R154 ;  /* 0x0002589a01007387 */ /* 0x0009e20000100800 */
[----:B---3--:R-:W-:Y:S01]  /*6460*/  VIADD R42, R6, 0x80 ;  /* 0x00000080062a7836 */ /* 0x008fe20000000000 */
[----:B------:R-:W-:Y:S02]  /*6470*/  F2FP.BF16.F32.PACK_AB R155, R11, R157 ;  /* 0x0000009d0b9b723e */ /* 0x000fe400000010ff */
[----:B-1----:R-:W-:Y:S01]  /*6480*/  F2FP.BF16.F32.PACK_AB R152, R21, R160 ;  /* 0x000000a01598723e */ /* 0x002fe200000010ff */
[----:B------:R-:W-:Y:S01]  /*6490*/  STL [R1+0x230], R98 ;  /* 0x0002306201007387 */ /* 0x000fe20000100800 */
[----:B----4-:R-:W-:-:S03]  /*64a0*/  F2FP.BF16.F32.PACK_AB R154, R12, R156 ;  /* 0x0000009c0c9a723e */ /* 0x010fc600000010ff */
[----:B------:R-:W-:Y:S01]  /*64b0*/  STL [R1+0x234], R140 ;  /* 0x0002348c01007387 */ /* 0x000fe20000100800 */
[----:B------:R-:W-:Y:S02]  /*64c0*/  R2UR UR10, R42 ;  /* 0x000000002a0a72ca */ /* 0x000fe400000e0000 */
[----:B------:R-:W-:Y:S01]  /*64d0*/  R2UR UR11, R43 ;  /* 0x000000002b0b72ca */ /* 0x000fe200000e0000 */
[----:B------:R-:W-:Y:S04]  /*64e0*/  STL [R1+0x238], R142 ;  /* 0x0002388e01007387 */ /* 0x000fe80000100800 */
        /* <DEDUP_REMOVED lines=101> */
[----:B------:R1:W-:Y:S01]  /*6b40*/  STL [R1+0x400], R28 ;  /* 0x0004001c01007387 */ /* 0x0003e20000100800 */
[----:B------:R3:W-:Y:S06]  /*6b50*/  BAR.SYNC.DEFER_BLOCKING R205, 0x100 ;  /* 0x000400cd0000751d */ /* 0x0007ec0000010000 */
[----:B-1----:R-:W-:-:S06]  /*6b60*/  WARPGROUP.ARRIVE ;  /* 0x00000000000079c5 */ /* 0x002fcc0000000000 */
[----:B------:R-:W-:Y:S01]  /*6b70*/  HGMMA.64x256x16.F32.BF16 R24, R152, gdesc[UR4].tnspB, RZ, !UPT, gsb0 ;  /* 0x43e0000498187df0 */ /* 0x000fe2000c0018ff */
        /* <DEDUP_REMOVED lines=8> */
[----:B-----5:R1:W-:Y:S01]  /*6c00*/  STL [R1+0x404], R15 ;  /* 0x0004040f01007387 */ /* 0x0203e20000100800 */
[----:B------:R-:W-:Y:S03]  /*6c10*/  MUFU.EX2 R14, R14 ;  /* 0x0000000e000e7308 */ /* 0x000fe60000000800 */
[----:B------:R4:W-:Y:S04]  /*6c20*/  STL [R1+0x410], R18 ;  /* 0x0004101201007387 */ /* 0x0009e80000100800 */
[----:B--2---:R2:W-:Y:S01]  /*6c30*/  STL [R1+0x428], R19 ;  /* 0x0004281301007387 */ /* 0x0045e20000100800 */
[----:B------:R-:W5:Y:S08]  /*6c40*/  MUFU.EX2 R168, R168 ;  /* 0x000000a800a87308 */ /* 0x000f700000000800 */
[----:B------:R-:W-:Y:S08]  /*6c50*/  MUFU.EX2 R171, R171 ;  /* 0x000000ab00ab7308 */ /* 0x000ff00000000800 */
[----:B------:R-:W3:Y:S08]  /*6c60*/  MUFU.EX2 R170, R170 ;  /* 0x000000aa00aa7308 */ /* 0x000ef00000000800 */
[----:B------:R-:W-:Y:S08]  /*6c70*/  MUFU.EX2 R169, R169 ;  /* 0x000000a900a97308 */ /* 0x000ff00000000800 */
[----:B-1----:R-:W1:Y:S08]  /*6c80*/  MUFU.EX2 R15, R230 ;  /* 0x000000e6000f7308 */ /* 0x002e700000000800 */
[----:B----4-:R-:W-:Y:S08]  /*6c90*/  MUFU.EX2 R18, R229 ;  /* 0x000000e500127308 */ /* 0x010ff00000000800 */
[----:B--2---:R-:W2:Y:S01]  /*6ca0*/  MUFU.EX2 R19, R228 ;  /* 0x000000e400137308 */ /* 0x004ea20000000800 */
        /* <DEDUP_REMOVED lines=9> */
[-CC-:B------:R-:W-:Y:S01]  /*6d40*/  FFMA.FTZ R188, R188, R13.reuse, -R161.reuse ;  /* 0x0000000dbcbc7223 */ /* 0x180fe200000108a1 */
[-CC-:B------:R-:W-:Y:S01]  /*6d50*/  FFMA.FTZ R189, R189, R13.reuse, -R161.reuse ;  /* 0x0000000dbdbd7223 */ /* 0x180fe200000108a1 */
[-CC-:B------:R-:W-:Y:S01]  /*6d60*/  FFMA.FTZ R190, R190, R13.reuse, -R161.reuse ;  /* 0x0000000dbebe7223 */ /* 0x180fe200000108a1 */
[-CC-:B------:R-:W-:Y:S01]  /*6d70*/  FFMA.FTZ R191, R191, R13.reuse, -R20.reuse ;  /* 0x0000000dbfbf7223 */ /* 0x180fe20000010814 */
[-CC-:B------:R-:W-:Y:S01]  /*6d80*/  FFMA.FTZ R192, R192, R13.reuse, -R20.reuse ;  /* 0x0000000dc0c07223 */ /* 0x180fe20000010814 */
[-CC-:B------:R-:W-:Y:S01]  /*6d90*/  FFMA.FTZ R193, R193, R13.reuse, -R20.reuse ;  /* 0x0000000dc1c17223 */ /* 0x180fe20000010814 */
[-C--:B------:R-:W-:Y:S01]  /*6da0*/  FFMA.FTZ R199, R199, R13.reuse, -R20 ;  /* 0x0000000dc7c77223 */ /* 0x080fe20000010814 */
[----:B----4-:R-:W-:Y:S01]  /*6db0*/  FFMA.FTZ R162, R222, R13, -R161 ;  /* 0x0000000ddea27223 */ /* 0x010fe200000108a1 */
[----:B------:R-:W-:Y:S01]  /*6dc0*/  MUFU.EX2 R188, R188 ;  /* 0x000000bc00bc7308 */ /* 0x000fe20000000800 */
[----:B------:R-:W-:-:S02]  /*6dd0*/  WARPGROUP.DEPBAR.LE gsb0, 0x0 ;  /* 0x00008000000079c5 */ /* 0x000fc40000010000 */
[----:B-----5:R-:W-:Y:S02]  /*6de0*/  F2FP.BF16.F32.PACK_AB R152, R168, R14 ;  /* 0x0000000ea898723e */ /* 0x020fe400000010ff */
[----:B---3--:R-:W-:Y:S02]  /*6df0*/  F2FP.BF16.F32.PACK_AB R154, R170, R171 ;  /* 0x000000abaa9a723e */ /* 0x008fe400000010ff */
[----:B-1----:R-:W-:Y:S02]  /*6e00*/  F2FP.BF16.F32.PACK_AB R153, R15, R169 ;  /* 0x000000a90f99723e */ /* 0x002fe400000010ff */
[----:B--2---:R-:W-:Y:S01]  /*6e10*/  F2FP.BF16.F32.PACK_AB R155, R19, R18 ;  /* 0x00000012139b723e */ /* 0x004fe200000010ff */
[----:B------:R-:W-:Y:S04]  /*6e20*/  STL.128 [R1+0x230], R24 ;  /* 0x0002301801007387 */ /* 0x000fe80000100c00 */
        /* <DEDUP_REMOVED lines=30> */
[----:B------:R1:W-:Y:S02]  /*7010*/  STL.128 [R1+0x420], R148 ;  /* 0x0004209401007387 */ /* 0x0003e40000100c00 */
[----:B-1----:R-:W-:-:S06]  /*7020*/  WARPGROUP.ARRIVE ;  /* 0x00000000000079c5 */ /* 0x002fcc0000000000 */
[----:B------:R-:W-:Y:S01]  /*7030*/  HGMMA.64x256x16.F32.BF16 R24, R152, gdesc[UR8].tnspB, R24, gsb0 ;  /* 0x43e0000898187df0 */ /* 0x000fe20008001818 */
[----:B------:R-:W1:Y:S08]  /*7040*/  MUFU.EX2 R162, R162 ;  /* 0x000000a200a27308 */ /* 0x000e700000000800 */
[----:B------:R-:W-:Y:S08]  /*7050*/  MUFU.EX2 R189, R189 ;  /* 0x000000bd00bd7308 */ /* 0x000ff00000000800 */
[----:B------:R-:W2:Y:S08]  /*7060*/  MUFU.EX2 R190, R190 ;  /* 0x000000be00be7308 */ /* 0x000eb00000000800 */
[----:B------:R-:W-:Y:S08]  /*7070*/  MUFU.EX2 R191, R191 ;  /* 0x000000bf00bf7308 */ /* 0x000ff00000000800 */
[----:B------:R-:W3:Y:S08]  /*7080*/  MUFU.EX2 R192, R192 ;  /* 0x000000c000c07308 */ /* 0x000ef00000000800 */
[----:B------:R-:W-:Y:S08]  /*7090*/  MUFU.EX2 R193, R193 ;  /* 0x000000c100c17308 */ /* 0x000ff00000000800 */
[----:B------:R-:W4:Y:S01]  /*70a0*/  MUFU.EX2 R199, R199 ;  /* 0x000000c700c77308 */ /* 0x000f220000000800 */
[----:B------:R-:W-:-:S02]  /*70b0*/  VIADD R8, R6, 0x100 ;  /* 0x0000010006087836 */ /* 0x000fc40000000000 */
[----:B------:R-:W-:-:S03]  /*70c0*/  IMAD.MOV.U32 R9, RZ, RZ, R7 ;  /* 0x000000ffff097224 */ /* 0x000fc600078e0007 */
[----:B------:R-:W-:Y:S02]  /*70d0*/  R2UR UR6, R8 ;  /* 0x00000000080672ca */ /* 0x000fe400000e0000 */
[----:B------:R-:W-:Y:S01]  /*70e0*/  R2UR UR7, R9 ;  /* 0x00000000090772ca */ /* 0x000fe200000e0000 */
[-CC-:B------:R-:W-:Y:S01]  /*70f0*/  FFMA.FTZ R201, R201, R13.reuse, -R161.reuse ;  /* 0x0000000dc9c97223 */ /* 0x180fe200000108a1 */
[-CC-:B------:R-:W-:Y:S01]  /*7100*/  FFMA.FTZ R202, R202, R13.reuse, -R161.reuse ;  /* 0x0000000dcaca7223 */ /* 0x180fe200000108a1 */
[-CC-:B------:R-:W-:Y:S01]  /*7110*/  FFMA.FTZ R203, R203, R13.reuse, -R161.reuse ;  /* 0x0000000dcbcb7223 */ /* 0x180fe200000108a1 */
[-C--:B------:R-:W-:Y:S01]  /*7120*/  FFMA.FTZ R216, R216, R13.reuse, -R161 ;  /* 0x0000000dd8d87223 */ /* 0x080fe200000108a1 */
[-CC-:B------:R-:W-:Y:S01]  /*7130*/  FFMA.FTZ R217, R217, R13.reuse, -R20.reuse ;  /* 0x0000000dd9d97223 */ /* 0x180fe20000010814 */
[-CC-:B------:R-:W-:Y:S01]  /*7140*/  FFMA.FTZ R218, R218, R13.reuse, -R20.reuse ;  /* 0x0000000ddada7223 */ /* 0x180fe20000010814 */
[-CC-:B------:R-:W-:Y:S01]  /*7150*/  FFMA.FTZ R219, R219, R13.reuse, -R20.reuse ;  /* 0x0000000ddbdb7223 */ /* 0x180fe20000010814 */
[----:B------:R-:W-:Y:S01]  /*7160*/  FFMA.FTZ R220, R220, R13, -R20 ;  /* 0x0000000ddcdc7223 */ /* 0x000fe20000010814 */
[----:B------:R-:W-:Y:S08]  /*7170*/  MUFU.EX2 R201, R201 ;  /* 0x000000c900c97308 */ /* 0x000ff00000000800 */
[----:B------:R-:W5:Y:S08]  /*7180*/  MUFU.EX2 R202, R202 ;  /* 0x000000ca00ca7308 */ /* 0x000f700000000800 */
[----:B------:R-:W-:Y:S08]  /*7190*/  MUFU.EX2 R203, R203 ;  /* 0x000000cb00cb7308 */ /* 0x000ff00000000800 */
[----:B------:R-:W5:Y:S08]  /*71a0*/  MUFU.EX2 R216, R216 ;  /* 0x000000d800d87308 */ /* 0x000f700000000800 */
[----:B------:R-:W-:Y:S08]  /*71b0*/  MUFU.EX2 R217, R217 ;  /* 0x000000d900d97308 */ /* 0x000ff00000000800 */
[----:B------:R-:W5:Y:S01]  /*71c0*/  MUFU.EX2 R218, R218 ;  /* 0x000000da00da7308 */ /* 0x000f620000000800 */
[----:B------:R-:W-:-:S02]  /*71d0*/  WARPGROUP.DEPBAR.LE gsb0, 0x0 ;  /* 0x00008000000079c5 */ /* 0x000fc40000010000 */
[----:B-1----:R-:W-:Y:S02]  /*71e0*/  F2FP.BF16.F32.PACK_AB R152, R188, R162 ;  /* 0x000000a2bc98723e */ /* 0x002fe400000010ff */
[----:B--2---:R-:W-:Y:S02]  /*71f0*/  F2FP.BF16.F32.PACK_AB R154, R190, R189 ;  /* 0x000000bdbe9a723e */ /* 0x004fe400000010ff */
[----:B---3--:R-:W-:Y:S02]  /*7200*/  F2FP.BF16.F32.PACK_AB R153, R192, R191 ;  /* 0x000000bfc099723e */ /* 0x008fe400000010ff */
[----:B----4-:R-:W-:Y:S01]  /*7210*/  F2FP.BF16.F32.PACK_AB R155, R199, R193 ;  /* 0x000000c1c79b723e */ /* 0x010fe200000010ff */
        /* <DEDUP_REMOVED lines=34> */
[----:B------:R-:W-:Y:S08]  /*7440*/  MUFU.EX2 R219, R219 ;  /* 0x000000db00db7308 */ /* 0x000ff00000000800 */
[----:B------:R-:W1:Y:S01]  /*7450*/  MUFU.EX2 R220, R220 ;  /* 0x000000dc00dc7308 */ /* 0x000e620000000800 */
[----:B------:R-:W-:-:S02]  /*7460*/  VIADD R8, R6, 0x180 ;  /* 0x0000018006087836 */ /* 0x000fc40000000000 */
[----:B------:R-:W-:-:S03]  /*7470*/  IMAD.MOV.U32 R9, RZ, RZ, R7 ;  /* 0x000000ffff097224 */ /* 0x000fc600078e0007 */
[----:B------:R-:W-:Y:S02]  /*7480*/  R2UR UR6, R8 ;  /* 0x00000000080672ca */ /* 0x000fe400000e0000 */
[----:B------:R-:W-:Y:S01]  /*7490*/  R2UR UR7, R9 ;  /* 0x00000000090772ca */ /* 0x000fe200000e0000 */
[----:B------:R-:W-:Y:S02]  /*74a0*/  VIADD R8, R6, 0x200 ;  /* 0x0000020006087836 */ /* 0x000fe40000000000 */
[----:B------:R-:W-:Y:S02]  /*74b0*/  IMAD.MOV.U32 R9, RZ, RZ, R7 ;  /* 0x000000ffff097224 */ /* 0x000fe400078e0007 */
[----:B------:R-:W-:Y:S01]  /*74c0*/  FFMA.FTZ R183, R183, R13, -R20 ;  /* 0x0000000db7b77223 */ /* 0x000fe20000010814 */
[----:B------:R-:W-:Y:S02]  /*74d0*/  WARPGROUP.DEPBAR.LE gsb0, 0x0 ;  /* 0x00008000000079c5 */ /* 0x000fe40000010000 */
[----:B-----5:R-:W-:-:S02]  /*74e0*/  F2FP.BF16.F32.PACK_AB R152, R202, R201 ;  /* 0x000000c9ca98723e */ /* 0x020fc400000010ff */
[----:B------:R-:W-:Y:S02]  /*74f0*/  F2FP.BF16.F32.PACK_AB R154, R216, R203 ;  /* 0x000000cbd89a723e */ /* 0x000fe400000010ff */
[----:B------:R-:W-:Y:S02]  /*7500*/  F2FP.BF16.F32.PACK_AB R153, R218, R217 ;  /* 0x000000d9da99723e */ /* 0x000fe400000010ff */
[----:B-1----:R-:W-:Y:S01]  /*7510*/  F2FP.BF16.F32.PACK_AB R155, R220, R219 ;  /* 0x000000dbdc9b723e */ /* 0x002fe200000010ff */
        /* <DEDUP_REMOVED lines=34> */
[----:B------:R-:W-:Y:S01]  /*7740*/  R2UR UR6, R8 ;  /* 0x00000000080672ca */ /* 0x000fe200000e0000 */
[-CC-:B------:R-:W-:Y:S01]  /*7750*/  FFMA.FTZ R8, R172, R13.reuse, -R161.reuse ;  /* 0x0000000dac087223 */ /* 0x180fe200000108a1 */
[----:B------:R-:W-:Y:S01]  /*7760*/  R2UR UR7, R9 ;  /* 0x00000000090772ca */ /* 0x000fe200000e0000 */
        /* <DEDUP_REMOVED lines=10> */
[----:B------:R-:W-:Y:S08]  /*7810*/  MUFU.EX2 R8, R8 ;  /* 0x0000000800087308 */ /* 0x000ff00000000800 */
[----:B------:R-:W1:Y:S08]  /*7820*/  MUFU.EX2 R9, R9 ;  /* 0x0000000900097308 */ /* 0x000e700000000800 */
[----:B------:R-:W-:Y:S08]  /*7830*/  MUFU.EX2 R172, R172 ;  /* 0x000000ac00ac7308 */ /* 0x000ff00000000800 */
[----:B------:R-:W2:Y:S08]  /*7840*/  MUFU.EX2 R173, R173 ;  /* 0x000000ad00ad7308 */ /* 0x000eb00000000800 */
[----:B------:R-:W-:Y:S08]  /*7850*/  MUFU.EX2 R174, R174 ;  /* 0x000000ae00ae7308 */ /* 0x000ff00000000800 */
[----:B------:R-:W3:Y:S08]  /*7860*/  MUFU.EX2 R175, R175 ;  /* 0x000000af00af7308 */ /* 0x000ef00000000800 */
[----:B------:R-:W-:Y:S08]  /*7870*/  MUFU.EX2 R180, R180 ;  /* 0x000000b400b47308 */ /* 0x000ff00000000800 */
[----:B------:R-:W4:Y:S01]  /*7880*/  MUFU.EX2 R179, R183 ;  /* 0x000000b700b37308 */ /* 0x000f220000000800 */
[-CC-:B------:R-:W-:Y:S01]  /*7890*/  FFMA.FTZ R181, R164, R13.reuse, -R20.reuse ;  /* 0x0000000da4b57223 */ /* 0x180fe20000010814 */
[-CC-:B------:R-:W-:Y:S01]  /*78a0*/  FFMA.FTZ R166, R166, R13.reuse, -R20.reuse ;  /* 0x0000000da6a67223 */ /* 0x180fe20000010814 */
[-CC-:B------:R-:W-:Y:S01]  /*78b0*/  FFMA.FTZ R164, R165, R13.reuse, -R20.reuse ;  /* 0x0000000da5a47223 */ /* 0x180fe20000010814 */
[----:B------:R-:W-:-:S04]  /*78c0*/  FFMA.FTZ R13, R167, R13, -R20 ;  /* 0x0000000da70d7223 */ /* 0x000fc80000010814 */
[----:B------:R-:W-:Y:S08]  /*78d0*/  MUFU.EX2 R161, R182 ;  /* 0x000000b600a17308 */ /* 0x000ff00000000800 */
[----:B------:R-:W5:Y:S08]  /*78e0*/  MUFU.EX2 R176, R176 ;  /* 0x000000b000b07308 */ /* 0x000f700000000800 */
[----:B------:R-:W-:Y:S08]  /*78f0*/  MUFU.EX2 R177, R177 ;  /* 0x000000b100b17308 */ /* 0x000ff00000000800 */
[----:B------:R-:W5:Y:S08]  /*7900*/  MUFU.EX2 R178, R178 ;  /* 0x000000b200b27308 */ /* 0x000f700000000800 */
[----:B------:R-:W-:Y:S01]  /*7910*/  MUFU.EX2 R166, R166 ;  /* 0x000000a600a67308 */ /* 0x000fe20000000800 */
        /* <DEDUP_REMOVED lines=41> */
[----:B------:R-:W2:Y:S01]  /*7bb0*/  MUFU.EX2 R13, R13 ;  /* 0x0000000d000d7308 */ /* 0x000ea20000000800 */
[----:B------:R-:W-:Y:S01]  /*7bc0*/  VIADD R6, R6, 0x280 ;  /* 0x0000028006067836 */ /* 0x000fe20000000000 */
[----:B------:R-:W-:-:S04]  /*7bd0*/  R2UR UR7, R7 ;  /* 0x00000000070772ca */ /* 0x000fc800000e0000 */
[----:B------:R-:W-:Y:S01]  /*7be0*/  R2UR UR6, R6 ;  /* 0x00000000060672ca */ /* 0x000fe200000e0000 */
[----:B------:R-:W3:Y:S01]  /*7bf0*/  S2R R227, SR_TID.X ;  /* 0x0000000000e37919 */ /* 0x000ee20000002100 */
[----:B------:R-:W-:Y:S01]  /*7c00*/  FADD.FTZ R21, R160, R21 ;  /* 0x00000015a0157221 */ /* 0x000fe20000010000 */
[----:B------:R-:W-:-:S03]  /*7c10*/  FADD.FTZ R20, R159, R23 ;  /* 0x000000179f147221 */ /* 0x000fc60000010000 */
[----:B------:R-:W-:Y:S01]  /*7c20*/  FADD.FTZ R23, R156, R21 ;  /* 0x000000159c177221 */ /* 0x000fe20000010000 */
[----:B------:R-:W-:Y:S01]  /*7c30*/  FADD.FTZ R156, R157, R20 ;  /* 0x000000149d9c7221 */ /* 0x000fe20000010000 */
[----:B---3--:R-:W-:-:S13]  /*7c40*/  LOP3.LUT P6, RZ, R227, 0x7f, RZ, 0xc0, !PT ;  /* 0x0000007fe3ff7812 */ /* 0x008fda00078cc0ff */
[----:B------:R-:W3:Y:S04]  /*7c50*/  @!P6 LDL.64 R6, [R1+0x68] ;  /* 0x000068000106e983 */ /* 0x000ee80000100a00 */
[----:B------:R-:W4:Y:S01]  /*7c60*/  @!P6 LDL R21, [R1+0x218] ;  /* 0x000218000115e983 */ /* 0x000f220000100800 */
[----:B------:R-:W-:Y:S02]  /*7c70*/  WARPGROUP.DEPBAR.LE gsb0, 0x0 ;  /* 0x00008000000079c5 */ /* 0x000fe40000010000 */
[----:B-----5:R-:W-:Y:S02]  /*7c80*/  F2FP.BF16.F32.PACK_AB R152, R176, R161 ;  /* 0x000000a1b098723e */ /* 0x020fe400000010ff */
[----:B------:R-:W-:Y:S02]  /*7c90*/  F2FP.BF16.F32.PACK_AB R154, R178, R177 ;  /* 0x000000b1b29a723e */ /* 0x000fe400000010ff */
[----:B-1----:R-:W-:-:S02]  /*7ca0*/  F2FP.BF16.F32.PACK_AB R153, R181, R166 ;  /* 0x000000a6b599723e */ /* 0x002fc400000010ff */
        /* <DEDUP_REMOVED lines=74> */
[----:B------:R1:W-:Y:S04]  /*8150*/  STL.128 [R1+0x3b0], R120 ;  /* 0x0003b07801007387 */ /* 0x0003e80000100c00 */
[----:B------:R-:W-:Y:S04]  /*8160*/  STL.128 [R1+0x3c0], R124 ;  /* 0x0003c07c01007387 */ /* 0x000fe80000100c00 */
[----:B------:R-:W-:Y:S04]  /*8170*/  STL.128 [R1+0x3d0], R128 ;  /* 0x0003d08001007387 */ /* 0x000fe80000100c00 */
[----:B------:R-:W-:Y:S04]  /*8180*/  STL.128 [R1+0x3e0], R132 ;  /* 0x0003e08401007387 */ /* 0x000fe80000100c00 */
[----:B------:R-:W-:Y:S04]  /*8190*/  STL.128 [R1+0x3f0], R136 ;  /* 0x0003f08801007387 */ /* 0x000fe80000100c00 */
[----:B------:R-:W-:Y:S04]  /*81a0*/  STL.128 [R1+0x400], R140 ;  /* 0x0004008c01007387 */ /* 0x000fe80000100c00 */
[----:B------:R-:W-:Y:S04]  /*81b0*/  STL.128 [R1+0x410], R144 ;  /* 0x0004109001007387 */ /* 0x000fe80000100c00 */
[----:B------:R2:W-:Y:S04]  /*81c0*/  STL.128 [R1+0x420], R148 ;  /* 0x0004209401007387 */ /* 0x0005e80000100c00 */
[----:B------:R-:W5:Y:S04]  /*81d0*/  LDL R159, [R1+0x230] ;  /* 0x00023000019f7983 */ /* 0x000f680000100800 */
[----:B------:R-:W5:Y:S04]  /*81e0*/  LDL R157, [R1+0x234] ;  /* 0x00023400019d7983 */ /* 0x000f680000100800 */
[----:B------:R-:W5:Y:S04]  /*81f0*/  LDL R155, [R1+0x238] ;  /* 0x00023800019b7983 */ /* 0x000f680000100800 */
[----:B------:R-:W5:Y:S04]  /*8200*/  LDL R153, [R1+0x23c] ;  /* 0x00023c0001997983 */ /* 0x000f680000100800 */
[----:B-1----:R-:W5:Y:S04]  /*8210*/  LDL R123, [R1+0x240] ;  /* 0x00024000017b7983 */ /* 0x002f680000100800 */
[----:B------:R-:W5:Y:S04]  /*8220*/  LDL R121, [R1+0x244] ;  /* 0x0002440001797983 */ /* 0x000f680000100800 */
        /* <DEDUP_REMOVED lines=57> */
[----:B--2---:R-:W2:Y:S04]  /*85c0*/  LDL R150, [R1+0x32c] ;  /* 0x00032c0001967983 */ /* 0x004ea80000100800 */
[----:B------:R-:W2:Y:S04]  /*85d0*/  LDL R148, [R1+0x330] ;  /* 0x0003300001947983 */ /* 0x000ea80000100800 */
        /* <DEDUP_REMOVED lines=62> */
[----:B------:R-:W2:Y:S01]  /*89c0*/  LDL R24, [R1+0x42c] ;  /* 0x00042c0001187983 */ /* 0x000ea20000100800 */
        /* <DEDUP_REMOVED lines=22> */
[----:B---3--:R-:W-:Y:S02]  /*8b30*/  @!P6 MOV R6, R6 ;  /* 0x000000060006e202 */ /* 0x008fe40000000f00 */
[----:B------:R-:W-:Y:S01]  /*8b40*/  FADD.FTZ R176, R176, R161 ;  /* 0x000000a1b0b07221 */ /* 0x000fe20000010000 */
[----:B------:R-:W-:Y:S02]  /*8b50*/  FADD.FTZ R181, R181, R166 ;  /* 0x000000a6b5b57221 */ /* 0x000fe40000010000 */
[----:B----4-:R-:W-:Y:S02]  /*8b60*/  @!P6 IMAD R21, R21, 0x8, R6 ;  /* 0x000000081515e824 */ /* 0x010fe400078e0206 */
[----:B------:R-:W-:Y:S01]  /*8b70*/  FADD.FTZ R177, R177, R176 ;  /* 0x000000b0b1b17221 */ /* 0x000fe20000010000 */
[----:B------:R-:W-:Y:S01]  /*8b80*/  FADD.FTZ R164, R164, R181 ;  /* 0x000000b5a4a47221 */ /* 0x000fe20000010000 */
[----:B------:R-:W-:Y:S02]  /*8b90*/  STL [R1+0x88], RZ ;  /* 0x000088ff01007387 */ /* 0x000fe40000100800 */
[----:B------:R-:W-:Y:S01]  /*8ba0*/  FADD.FTZ R178, R178, R177 ;  /* 0x000000b1b2b27221 */ /* 0x000fe20000010000 */
[----:B------:R-:W-:Y:S01]  /*8bb0*/  FADD.FTZ R179, R13, R164 ;  /* 0x000000a40db37221 */ /* 0x000fe20000010000 */
[----:B------:R-:W-:Y:S01]  /*8bc0*/  STL [R1+0x88], R0 ;  /* 0x0000880001007387 */ /* 0x000fe20000100800 */
[----:B------:R-:W-:-:S03]  /*8bd0*/  @!P6 PRMT R21, RZ, 0x654, R21 ;  /* 0x00000654ff15e816 */ /* 0x000fc60000000015 */
[----:B------:R-:W-:Y:S04]  /*8be0*/  STL [R1+0x88], R0 ;  /* 0x0000880001007387 */ /* 0x000fe80000100800 */
[----:B------:R-:W-:Y:S04]  /*8bf0*/  STL [R1+0x88], R0 ;  /* 0x0000880001007387 */ /* 0x000fe80000100800 */
[----:B------:R-:W-:Y:S04]  /*8c00*/  STL [R1+0x88], R0 ;  /* 0x0000880001007387 */ /* 0x000fe80000100800 */
[----:B------:R-:W-:Y:S04]  /*8c10*/  STL [R1+0x88], R0 ;  /* 0x0000880001007387 */ /* 0x000fe80000100800 */
[----:B------:R1:W-:Y:S04]  /*8c20*/  STL [R1+0x88], R0 ;  /* 0x0000880001007387 */ /* 0x0003e80000100800 */
[----:B------:R3:W-:Y:S04]  /*8c30*/  STL [R1+0x444], R10 ;  /* 0x0004440a01007387 */ /* 0x0007e80000100800 */
[----:B------:R4:W-:Y:S04]  /*8c40*/  STL.64 [R1+0x450], R178 ;  /* 0x000450b201007387 */ /* 0x0009e80000100a00 */
[----:B-----5:R4:W-:Y:S04]  /*8c50*/  STL [R1+0x230], R159 ;  /* 0x0002309f01007387 */ /* 0x0209e80000100800 */
[----:B------:R4:W-:Y:S04]  /*8c60*/  STL [R1+0x234], R157 ;  /* 0x0002349d01007387 */ /* 0x0009e80000100800 */
        /* <DEDUP_REMOVED lines=61> */
[----:B--2---:R4:W-:Y:S04]  /*9040*/  STL [R1+0x32c], R150 ;  /* 0x00032c9601007387 */ /* 0x0049e80000100800 */
        /* <DEDUP_REMOVED lines=63> */
[----:B------:R4:W-:Y:S01]  /*9440*/  STL [R1+0x42c], R24 ;  /* 0x00042c1801007387 */ /* 0x0009e20000100800 */
[----:B------:R4:W-:Y:S03]  /*9450*/  @!P6 SYNCS.ARRIVE.TRANS64.RED.A1T0 RZ, [R21+URZ], RZ ;  /* 0x000000ff15ffe9a7 */ /* 0x0009e6000810043f */
[----:B-1----:R-:W2:Y:S01]  /*9460*/  LDL R0, [R1+0x70] ;  /* 0x0000700001007983 */ /* 0x002ea20000100800 */
[----:B------:R-:W-:Y:S01]  /*9470*/  ISETP.GE.AND P0, PT, R5, 0x1, PT ;  /* 0x000000010500780c */ /* 0x000fe20003f06270 */
[----:B------:R-:W-:-:S06]  /*9480*/  UIADD3 UR45, UR45, -0x2, URZ ;  /* 0xfffffffe2d2d7890 */ /* 0x000fcc000fffe03f */
[----:B---3--:R-:W-:Y:S02]  /*9490*/  IMAD.U32 R10, RZ, RZ, UR45 ;  /* 0x0000002dff0a7e24 */ /* 0x008fe4000f8e00ff */
[----:B--2---:R-:W-:-:S05]  /*94a0*/  IMAD.SHL.U32 R9, R0, 0x80, RZ ;  /* 0x0000008000097824 */ /* 0x004fca00078e00ff */
[----:B------:R-:W-:-:S05]  /*94b0*/  IADD3 R7, R9, UR40, -R236 ;  /* 0x0000002809077c10 */ /* 0x000fca000fffe8ec */
[----:B------:R-:W-:Y:S01]  /*94c0*/  IMAD.IADD R4, R7, 0x1, R4 ;  /* 0x0000000107047824 */ /* 0x000fe200078e0204 */
[----:B----4-:R-:W-:Y:S06]  /*94d0*/  @!P0 BRA `(.L_x_8747) ;  /* 0x0000000000408947 */ /* 0x010fec0003800000 */
[C---:B------:R-:W-:Y:S01]  /*94e0*/  ISETP.GT.AND P0, PT, R7.reuse, RZ, PT ;  /* 0x000000ff0700720c */ /* 0x040fe20003f04270 */
[----:B------:R-:W-:Y:S01]  /*94f0*/  BSSY B0, `(.L_x_8748) ;  /* 0x000000c000007945 */ /* 0x000fe20003800000 */
[----:B------:R-:W-:-:S11]  /*9500*/  VIADD R0, R7, 0xffffffff ;  /* 0xffffffff07007836 */ /* 0x000fd60000000000 */
[----:B------:R-:W-:Y:S05]  /*9510*/  @P0 BRA `(.L_x_8749) ;  /* 0x0000000000180947 */ /* 0x000fea0003800000 */
[----:B------:R-:W-:Y:S01]  /*9520*/  ISETP.NE.AND P0, PT, R5, 0x1, PT ;  /* 0x000000010500780c */ /* 0x000fe20003f05270 */
[----:B------:R-:W-:-:S12]  /*9530*/  IMAD.MOV R7, RZ, RZ, -R7 ;  /* 0x000000ffff077224 */ /* 0x000fd800078e0a07 */
[----:B------:R-:W-:-:S05]  /*9540*/  @P0 IMAD.HI.U32 R2, R7, R2, RZ ;  /* 0x0000000207020227 */ /* 0x000fca00078e00ff */
[----:B------:R-:W-:-:S04]  /*9550*/  @P0 SHF.R.U32.HI R7, RZ, R3, R2 ;  /* 0x00000003ff070219 */ /* 0x000fc80000011602 */
[----:B------:R-:W-:Y:S01]  /*9560*/  LOP3.LUT R0, RZ, R7, RZ, 0x33, !PT ;  /* 0x00000007ff007212 */ /* 0x000fe200078e33ff */
[----:B------:R-:W-:Y:S06]  /*9570*/  BRA `(.L_x_8750) ;  /* 0x00000000000c7947 */ /* 0x000fec0003800000 */
.L_x_8749:
[----:B------:R-:W-:-:S13]  /*9580*/  ISETP.NE.AND P0, PT, R5, 0x1, PT ;  /* 0x000000010500780c */ /* 0x000fda0003f05270 */
[----:B------:R-:W-:-:S05]  /*9590*/  @P0 IMAD.HI.U32 R2, R0, R2, RZ ;  /* 0x0000000200020227 */ /* 0x000fca00078e00ff */
[----:B------:R-:W-:-:S07]  /*95a0*/  @P0 SHF.R.U32.HI R0, RZ, R3, R2 ;  /* 0x00000003ff000219 */ /* 0x000fce0000011602 */
.L_x_8750:
[----:B------:R-:W-:Y:S05]  /*95b0*/  BSYNC B0 ;  /* 0x0000000000007941 */ /* 0x000fea0003800000 */
.L_x_8748:
[----:B------:R-:W-:-:S05]  /*95c0*/  IMAD R5, R0, R5, R5 ;  /* 0x0000000500057224 */ /* 0x000fca00078e0205 */
[----:B------:R-:W-:-:S07]  /*95d0*/  VIMNMX R4, R4, R5, PT ;  /* 0x0000000504047248 */ /* 0x000fce0003fe0100 */
.L_x_8747:
[----:B------:R-:W-:Y:S01]  /*95e0*/  IMAD.HI R4, R4, 0x2aaaaaab, RZ ;  /* 0x2aaaaaab04047827 */ /* 0x000fe200078e02ff */
[----:B------:R-:W-:Y:S04]  /*95f0*/  BSSY B2, `(.L_x_8751) ;  /* 0x0000012000027945 */ /* 0x000fe80003800000 */
[----:B------:R-:W-:-:S04]  /*9600*/  SHF.R.U32.HI R3, RZ, 0x1f, R4 ;  /* 0x0000001fff037819 */ /* 0x000fc80000011604 */
[----:B------:R-:W-:-:S04]  /*9610*/  LEA.HI.SX32 R3, R4, R3, 0x1c ;  /* 0x0000000304037211 */ /* 0x000fc800078fe2ff */
[----:B------:R-:W-:-:S04]  /*9620*/  VIMNMX R192, R3, UR41, !PT ;  /* 0x0000002903c07c48 */ /* 0x000fc8000ffe0100 */
[----:B------:R-:W-:-:S13]  /*9630*/  ISETP.GE.AND P0, PT, R10, R192, PT ;  /* 0x000000c00a00720c */ /* 0x000fda0003f06270 */
[----:B------:R-:W-:Y:S05]  /*9640*/  @!P0 BRA `(.L_x_8752) ;  /* 0x0000000000308947 */ /* 0x000fea0003800000 */
[----:B------:R-:W-:Y:S01]  /*9650*/  BSSY B1, `(.L_x_8753) ;  /* 0x0000009000017945 */ /* 0x000fe20003800000 */
.L_x_8755:
[----:B------:R-:W-:Y:S01]  /*9660*/  BSSY B0, `(.L_x_8754) ;  /* 0x0000004000007945 */ /* 0x000fe20003800000 */
[----:B------:R-:W-:Y:S01]  /*9670*/  VIADD R0, R16, 0x178 ;  /* 0x0000017810007836 */ /* 0x000fe20000000000 */
[----:B------:R-:W-:-:S07]  /*9680*/  MOV R201, 0x96a0 ;  /* 0x000096a000c97802 */ /* 0x000fce0000000f00 */
[----:B------:R-:W-:Y:S05]  /*9690*/  CALL.REL.NOINC `($_ZN7cutlass13device_kernelIN5flash11enable_sm90INS1_16FlashAttnFwdSm90INS1_25CollectiveMainloopFwdSm90ILi2EN4cute5tupleIJNS5_1CILi1EEES8_S8_EEENS6_IJNS7_ILi128EEENS7_ILi96EEENS7_ILi64EEEEEELi256ENS_10bfloat16_tEfNS_4arch4Sm90ELb0ELb1ELb1ELb0ELb0ELb0ELb1ELb1ELb0ELb0ELb0ELb0EEENS1_21CollectiveEpilogueFwdINS6_IJSA_NS7_ILi256EEESB_EEES9_SE_SG_Li256ELb0ELb0ELb0ELb0EEENS1_30DynamicPersistentTileSchedulerILi256ELi32ELb0ELb0ELb1EEEEEEEEEvNT_6ParamsE$_ZZN5flash25CollectiveMainloopFwdSm90ILi2EN4cute5tupleIJNS1_1CILi1EEES4_S4_EEENS2_IJNS3_ILi128EEENS3_ILi96EEENS3_ILi64EEEEEELi256EN7cutlass10bfloat16_tEfNSA_4arch4Sm90ELb0ELb1ELb1ELb0ELb0ELb0ELb1ELb1ELb0ELb0ELb0ELb0EE3mmaINS_16FlashAttnFwdSm90ISE_NS_21CollectiveEpilogueFwdINS2_IJS6_NS3_ILi256EEES7_EEES5_SB_SD_Li256ELb0ELb0ELb0ELb0EEENS_30DynamicPersistentTileSchedulerILi256ELi32ELb0ELb0ELb1EEEE13SharedStorageENS1_6TensorINS1_11ArrayEngineIfLm128EEENS1_6LayoutINS2_IJNS2_IJNS3_ILi2EEEST_NS3_ILi32EEEEEES4_S4_EEENS2_IJNS2_IJS4_ST_NS3_ILi4EEEEEENS3_ILi0EEESZ_EEEEEEENS_7SoftmaxILi2ELi0EEEEEbRKNSE_6ParamsENSA_25PipelineTmaAsyncNoClusterILi2ENSA_16PipelineTmaAsyncILi2EEEEES1B_RNSA_13PipelineStateILj2EEERT0_RT1_iRiRKNS_16SeqlenInfoQKNewKILb0ELb0EEENS2_IJiiiiEEERT_ENKUliT_T0_T1_E_clIZSF_ISO_S12_S14_EbS17_S1B_S1B_S1E_S1G_S1I_iS1J_S1N_S1O_S1Q_EUlRS1R_iE1_NS3_ILb0EEENS3_ILb1EEEEEDaiS1R_S1S_S1T_) ;  /* 0x000001b8008c7944 */ /* 0x000fea0003c00000 */
[----:B------:R-:W-:Y:S05]  /*96a0*/  BSYNC B0 ;  /* 0x0000000000007941 */ /* 0x000fea0003800000 */
.L_x_8754:
[C---:B------:R-:W-:Y:S01]  /*96b0*/  ISETP.GT.AND P0, PT, R10.reuse, R192, PT ;  /* 0x000000c00a00720c */ /* 0x040fe20003f04270 */
[----:B------:R-:W-:-:S12]  /*96c0*/  VIADD R10, R10, 0xffffffff ;  /* 0xffffffff0a0a7836 */ /* 0x000fd80000000000 */
[----:B------:R-:W-:Y:S05]  /*96d0*/  @P0 BRA `(.L_x_8755) ;  /* 0xfffffffc00e00947 */ /* 0x000fea000383ffff */
[----:B------:R-:W-:Y:S05]  /*96e0*/  BSYNC B1 ;  /* 0x0000000000017941 */ /* 0x000fea0003800000 */
.L_x_8753:
[----:B------:R-:W2:Y:S02]  /*96f0*/  LDL R9, [R1+0x70] ;  /* 0x0000700001097983 */ /* 0x000ea40000100800 */
[----:B--2---:R-:W-:-:S07]  /*9700*/  IMAD.SHL.U32 R9, R9, 0x80, RZ ;  /* 0x0000008009097824 */ /* 0x004fce00078e00ff */
.L_x_8752:
[----:B------:R-:W-:Y:S05]  /*9710*/  BSYNC B2 ;  /* 0x0000000000027941 */ /* 0x000fea0003800000 */
.L_x_8751:
[----:B------:R-:W1:Y:S01]  /*9720*/  LDC R4, c[0x0][0xadc] ;  /* 0x0002b700ff047b82 */ /* 0x000e620000000800 */
[----:B------:R-:W-:Y:S02]  /*9730*/  ULDC UR4, c[0x0][0x288] ;  /* 0x0000a20000047ab9 */ /* 0x000fe40000000800 */
[----:B------:R-:W-:-:S06]  /*9740*/  UIADD3 UR4, UR40, 0x80, -UR4 ;  /* 0x0000008028047890 */ /* 0x000fcc000fffe804 */
[----:B------:R-:W-:Y:S01]  /*9750*/  VIADD R9, R9, UR4 ;  /* 0x0000000409097c36 */ /* 0x000fe20008000000 */
[----:B------:R-:W-:-:S03]  /*9760*/  ULDC UR4, c[0x0][0xad4] ;  /* 0x0002b50000047ab9 */ /* 0x000fc60000000800 */
[----:B------:R-:W-:Y:S01]  /*9770*/  VIADD R0, R9, -UR4 ;  /* 0x8000000409007c36 */ /* 0x000fe20008000000 */
[----:B-1----:R-:W-:-:S13]  /*9780*/  ISETP.GE.AND P0, PT, R4, 0x1, PT ;  /* 0x000000010400780c */ /* 0x002fda0003f06270 */
[----:B------:R-:W-:Y:S05]  /*9790*/  @!P0 BRA `(.L_x_8756) ;  /* 0x0000000000448947 */ /* 0x000fea0003800000 */
        /* <DEDUP_REMOVED lines=10> */
.L_x_8758:
[----:B------:R-:W-:-:S13]  /*9840*/  ISETP.NE.AND P0, PT, R4, 0x1, PT ;  /* 0x000000010400780c */ /* 0x000fda0003f05270 */
[----:B------:R-:W1:Y:S02]  /*9850*/  @P0 LDC.64 R2, c[0x0][0xae0] ;  /* 0x0002b800ff020b82 */ /* 0x000e640000000a00 */
[----:B-1----:R-:W-:-:S05]  /*9860*/  @P0 IMAD.HI.U32 R2, R9, R2, RZ ;  /* 0x0000000209020227 */ /* 0x002fca00078e00ff */
[----:B------:R-:W-:-:S07]  /*9870*/  @P0 SHF.R.U32.HI R9, RZ, R3, R2 ;  /* 0x00000003ff090219 */ /* 0x000fce0000011602 */
.L_x_8759:
[----:B------:R-:W-:Y:S05]  /*9880*/  BSYNC B0 ;  /* 0x0000000000007941 */ /* 0x000fea0003800000 */
.L_x_8757:
[----:B------:R-:W-:-:S05]  /*9890*/  IMAD R9, R9, R4, RZ ;  /* 0x0000000409097224 */ /* 0x000fca00078e02ff */
[----:B------:R-:W-:-:S07]  /*98a0*/  VIMNMX R0, R0, R9, !PT ;  /* 0x0000000900007248 */ /* 0x000fce0007fe0100 */
.L_x_8756:
[----:B------:R-:W-:-:S04]  /*98b0*/  VIADD R0, R0, 0x5f ;  /* 0x0000005f00007836 */ /* 0x000fc80000000000 */
[----:B------:R-:W-:-:S05]  /*98c0*/  IMAD.HI R0, R0, 0x2aaaaaab, RZ ;  /* 0x2aaaaaab00007827 */ /* 0x000fca00078e02ff */
[----:B------:R-:W-:-:S04]  /*98d0*/  SHF.R.U32.HI R3, RZ, 0x1f, R0 ;  /* 0x0000001fff037819 */ /* 0x000fc80000011600 */
[----:B------:R-:W-:-:S04]  /*98e0*/  LEA.HI.SX32 R2, R0, R3, 0x1c ;  /* 0x0000000300027211 */ /* 0x000fc800078fe2ff */
[----:B------:R-:W-:-:S04]  /*98f0*/  VIMNMX R2, R2, UR41, !PT ;  /* 0x0000002902027c48 */ /* 0x000fc8000ffe0100 */
[----:B------:R-:W-:-:S13]  /*9900*/  ISETP.GE.AND P0, PT, R10, R2, PT ;  /* 0x000000020a00720c */ /* 0x000fda0003f06270 */
[----:B------:R-:W-:Y:S05]  /*9910*/  @!P0 BRA `(.L_x_8760) ;  /* 0x0000009c007c8947 */ /* 0x000fea0003800000 */
.L_x_8777:
[----:B-12---:R-:W2:Y:S04]  /*9920*/  LD.E R3, desc[UR46][R16.64+0x218] ;  /* 0x0002182e10037980 */ /* 0x006ea8000c101900 */
[----:B------:R-:W3:Y:S01]  /*9930*/  LD.E R0, desc[UR46][R16.64+0x220] ;  /* 0x0002202e10007980 */ /* 0x000ee2000c101900 */
[----:B--2---:R-:W-:-:S05]  /*9940*/  VIADD R3, R3, 0x1 ;  /* 0x0000000103037836 */ /* 0x004fca0000000000 */
[----:B------:R-:W-:-:S13]  /*9950*/  ISETP.NE.AND P1, PT, R3, 0x2, PT ;  /* 0x000000020300780c */ /* 0x000fda0003f25270 */
[----:B------:R1:W5:Y:S04]  /*9960*/  @P1 LD.E R9, desc[UR46][R16.64+0x21c] ;  /* 0x00021c2e10091980 */ /* 0x000368000c101900 */
[----:B------:R-:W2:Y:S01]  /*9970*/  @!P1 LD.E R4, desc[UR46][R16.64+0x21c] ;  /* 0x00021c2e10049980 */ /* 0x000ea2000c101900 */
[----:B---3--:R-:W-:-:S03]  /*9980*/  VIADD R7, R0, 0x1 ;  /* 0x0000000100077836 */ /* 0x008fc60000000000 */
[----:B------:R3:W-:Y:S04]  /*9990*/  ST.E desc[UR46][R16.64+0x218], R3 ;  /* 0x0002180310007985 */ /* 0x0007e8000c10192e */
[----:B------:R1:W-:Y:S04]  /*99a0*/  ST.E desc[UR46][R16.64+0x220], R7 ;  /* 0x0002200710007985 */ /* 0x0003e8000c10192e */
[----:B------:R1:W-:Y:S01]  /*99b0*/  @!P1 ST.E desc[UR46][R16.64+0x218], RZ ;  /* 0x000218ff10009985 */ /* 0x0003e2000c10192e */
[----:B--2---:R-:W-:-:S05]  /*99c0*/  @!P1 LOP3.LUT R9, R4, 0x1, RZ, 0x3c, !PT ;  /* 0x0000000104099812 */ /* 0x004fca00078e3cff */
[----:B------:R1:W-:Y:S04]  /*99d0*/  @!P1 ST.E desc[UR46][R16.64+0x21c], R9 ;  /* 0x00021c0910009985 */ /* 0x0003e8000c10192e */
[----:B------:R-:W2:Y:S04]  /*99e0*/  LDL.64 R20, [R1+0x190] ;  /* 0x0001900001147983 */ /* 0x000ea80000100a00 */
[----:B--2---:R-:W2:Y:S01]  /*99f0*/  LD.E R0, desc[UR46][R20.64+0x1c] ;  /* 0x00001c2e14007980 */ /* 0x004ea2000c101900 */
[----:B------:R-:W-:Y:S01]  /*9a00*/  IMAD.MOV.U32 R5, RZ, RZ, R10 ;  /* 0x000000ffff057224 */ /* 0x000fe200078e000a */
[----:B------:R-:W-:Y:S05]  /*9a10*/  YIELD ;  /* 0x0000000000007946 */ /* 0x000fea0003800000 */
[----:B------:R-:W-:Y:S01]  /*9a20*/  BSSY B0, `(.L_x_8761) ;  /* 0x0000008000007945 */ /* 0x000fe20003800000 */
[----:B------:R-:W-:Y:S01]  /*9a30*/  VIADD R10, R10, 0xffffffff ;  /* 0xffffffff0a0a7836 */ /* 0x000fe20000000000 */
[----:B------:R-:W-:Y:S01]  /*9a40*/  ISETP.GT.AND P0, PT, R5, R2, PT ;  /* 0x000000020500720c */ /* 0x000fe20003f04270 */
[----:B---3--:R-:W-:Y:S01]  /*9a50*/  @!P1 IMAD.MOV.U32 R3, RZ, RZ, RZ ;  /* 0x000000ffff039224 */ /* 0x008fe200078e00ff */
[----:B--2---:R-:W-:-:S04]  /*9a60*/  LOP3.LUT R0, R0, 0x1, RZ, 0xfc, !PT ;  /* 0x0000000100007812 */ /* 0x004fc800078efcff */
[----:B------:R-:W-:-:S13]  /*9a70*/  ISETP.NE.AND P2, PT, R0, 0x3, PT ;  /* 0x000000030000780c */ /* 0x000fda0003f45270 */
[----:B-1----:R-:W-:Y:S05]  /*9a80*/  @!P2 BRA `(.L_x_8762) ;  /* 0x000000000004a947 */ /* 0x002fea0003800000 */
[----:B------:R-:W-:Y:S01]  /*9a90*/  BPT.TRAP 0x1 ;  /* 0x000000040000795c */ /* 0x000fe20000300000 */
.L_x_8762:
[----:B------:R-:W-:Y:S05]  /*9aa0*/  BSYNC B0 ;  /* 0x0000000000007941 */ /* 0x000fea0003800000 */
.L_x_8761:
[----:B------:R-:W2:Y:S01]  /*9ab0*/  LD.E.64 R4, desc[UR46][R20.64+0x8] ;  /* 0x0000082e14047980 */ /* 0x000ea2000c101b00 */
[----:B-----5:R-:W-:Y:S02]  /*9ac0*/  SHF.L.U32 R8, R9, 0x1f, RZ ;  /* 0x0000001f09087819 */ /* 0x020fe400000006ff */
[----:B--2---:R-:W-:-:S05]  /*9ad0*/  MOV R4, R4 ;  /* 0x0000000400047202 */ /* 0x004fca0000000f00 */
[----:B------:R-:W-:-:S04]  /*9ae0*/  IMAD R3, R3, 0x8, R4 ;  /* 0x0000000803037824 */ /* 0x000fc800078e0204 */
[----:B------:R1:W2:Y:S01]  /*9af0*/  SYNCS.PHASECHK.TRANS64.TRYWAIT P1, [R3+URZ], R8 ;  /* 0x00000008030075a7 */ /* 0x0002a2000802017f */
[----:B------:R-:W3:Y:S04]  /*9b00*/  LD.E R4, desc[UR46][R20.64+0x1c] ;  /* 0x00001c2e14047980 */ /* 0x000ee8000c101900 */
[----:B------:R1:W5:Y:S04]  /*9b10*/  LD.E R0, desc[UR46][R16.64+0x218] ;  /* 0x0002182e10007980 */ /* 0x000368000c101900 */
[----:B------:R1:W5:Y:S01]  /*9b20*/  LD.E R6, desc[UR46][R16.64+0x21c] ;  /* 0x00021c2e10067980 */ /* 0x000362000c101900 */
[----:B------:R-:W-:Y:S01]  /*9b30*/  BSSY B0, `(.L_x_8763) ;  /* 0x0000005000007945 */ /* 0x000fe20003800000 */
[----:B---3--:R-:W-:-:S04]  /*9b40*/  LOP3.LUT R4, R4, 0x1, RZ, 0xfc, !PT ;  /* 0x0000000104047812 */ /* 0x008fc800078efcff */
[----:B------:R-:W-:-:S13]  /*9b50*/  ISETP.NE.AND P2, PT, R4, 0x3, PT ;  /* 0x000000030400780c */ /* 0x000fda0003f45270 */
[----:B-12---:R-:W-:Y:S05]  /*9b60*/  @!P2 BRA `(.L_x_8764) ;  /* 0x000000000004a947 */ /* 0x006fea0003800000 */
[----:B------:R-:W-:Y:S01]  /*9b70*/  BPT.TRAP 0x1 ;  /* 0x000000040000795c */ /* 0x000fe20000300000 */
.L_x_8764:
[----:B------:R-:W-:Y:S05]  /*9b80*/  BSYNC B0 ;  /* 0x0000000000007941 */ /* 0x000fea0003800000 */
.L_x_8763:
[----:B------:R-:W-:Y:S04]  /*9b90*/  BSSY B0, `(.L_x_8765) ;  /* 0x0000008000007945 */ /* 0x000fe80003800000 */
[----:B------:R-:W-:Y:S05]  /*9ba0*/  @P1 BRA `(.L_x_8766) ;  /* 0x0000000000181947 */ /* 0x000fea0003800000 */
[----:B------:R-:W2:Y:S01]  /*9bb0*/  LD.E.64 R4, desc[UR46][R20.64+0x8] ;  /* 0x0000082e14047980 */ /* 0x000ea2000c101b00 */
[----:B-----5:R-:W-:Y:S02]  /*9bc0*/  SHF.L.U32 R3, R6, 0x1f, RZ ;  /* 0x0000001f06037819 */ /* 0x020fe400000006ff */
[----:B--2---:R-:W-:-:S05]  /*9bd0*/  MOV R5, R4 ;  /* 0x0000000400057202 */ /* 0x004fca0000000f00 */
[----:B------:R-:W-:-:S04]  /*9be0*/  IMAD R0, R0, 0x8, R5 ;  /* 0x0000000800007824 */ /* 0x000fc800078e0205 */
[----:B------:R-:W1:Y:S02]  /*9bf0*/  SYNCS.PHASECHK.TRANS64.TRYWAIT P1, [R0+URZ], R3 ;  /* 0x00000003000075a7 */ /* 0x000e64000802017f */
[----:B-1----:R-:W-:Y:S05]  /*9c00*/  @!P1 BRA `(.L_x_8767) ;  /* 0x000001ac006c9947 */ /* 0x002fea0003800000 */
.L_x_8766:
[----:B------:R-:W-:Y:S05]  /*9c10*/  BSYNC B0 ;  /* 0x0000000000007941 */ /* 0x000fea0003800000 */
.L_x_8765:
[----:B------:R-:W2:Y:S04]  /*9c20*/  LD.E R5, desc[UR46][R16.64+0x218] ;  /* 0x0002182e10057980 */ /* 0x000ea8000c101900 */
[----:B------:R-:W2:Y:S01]  /*9c30*/  LDL.64 R8, [R1+0xa0] ;  /* 0x0000a00001087983 */ /* 0x000ea20000100a00 */
[----:B------:R-:W-:Y:S05]  /*9c40*/  WARPSYNC.ALL ;  /* 0x0000000000007948 */ /* 0x000fea0003800000 */
[----:B------:R-:W3:Y:S04]  /*9c50*/  LDL.64 R18, [R1+0x98] ;  /* 0x0000980001127983 */ /* 0x000ee80000100a00 */
[----:B-----5:R-:W4:Y:S04]  /*9c60*/  LDL.64 R6, [R1+0x98] ;  /* 0x0000980001067983 */ /* 0x020f280000100a00 */
[----:B------:R-:W4:Y:S01]  /*9c70*/  LDL.64 R12, [R1+0x98] ;  /* 0x00009800010c7983 */ /* 0x000f220000100a00 */
[----:B--2---:R-:W-:-:S03]  /*9c80*/  IMAD R4, R5, 0x300, R8 ;  /* 0x0000030005047824 */ /* 0x004fc600078e0208 */
[----:B------:R-:W2:Y:S01]  /*9c90*/  LDL.64 R14, [R1+0x98] ;  /* 0x00009800010e7983 */ /* 0x000ea20000100a00 */
[----:B------:R-:W-:Y:S01]  /*9ca0*/  IMAD.MOV.U32 R5, RZ, RZ, R9 ;  /* 0x000000ffff057224 */ /* 0x000fe200078e0009 */
[C---:B------:R-:W-:Y:S01]  /*9cb0*/  R2UR UR6, R4.reuse ;  /* 0x00000000040672ca */ /* 0x040fe200000e0000 */
[----:B------:R-:W-:Y:S01]  /*9cc0*/  WARPGROUP.ARRIVE ;  /* 0x00000000000079c5 */ /* 0x000fe20000000000 */
[----:B------:R-:W2:Y:S02]  /*9cd0*/  LDL R11, [R1+0x54] ;  /* 0x00005400010b7983 */ /* 0x000ea40000100800 */
[----:B------:R-:W-:Y:S01]  /*9ce0*/  R2UR UR7, R5 ;  /* 0x00000000050772ca */ /* 0x000fe200000e0000 */
[----:B------:R-:W-:Y:S02]  /*9cf0*/  VIADD R8, R4, 0x2 ;  /* 0x0000000204087836 */ /* 0x000fe40000000000 */
[----:B-1----:R-:W-:Y:S01]  /*9d00*/  IMAD.MOV.U32 R0, RZ, RZ, 0x1 ;  /* 0x00000001ff007424 */ /* 0x002fe200078e00ff */
[----:B------:R1:W-:Y:S04]  /*9d10*/  STL [R1+0x80], RZ ;  /* 0x000080ff01007387 */ /* 0x0003e80000100800 */
[----:B------:R1:W-:Y:S04]  /*9d20*/  STL [R1+0x80], R0 ;  /* 0x0000800001007387 */ /* 0x0003e80000100800 */
[----:B------:R1:W-:Y:S04]  /*9d30*/  STL [R1+0x80], R0 ;  /* 0x0000800001007387 */ /* 0x0003e80000100800 */
[----:B------:R1:W-:Y:S04]  /*9d40*/  STL [R1+0x80], R0 ;  /* 0x0000800001007387 */ /* 0x0003e80000100800 */
[----:B------:R1:W-:Y:S01]  /*9d50*/  STL [R1+0x80], R0 ;  /* 0x0000800001007387 */ /* 0x0003e20000100800 */
[----:B---3--:R-:W-:-:S02]  /*9d60*/  R2UR UR4, R18 ;  /* 0x00000000120472ca */ /* 0x008fc400000e0000 */
[----:B------:R-:W-:-:S13]  /*9d70*/  R2UR UR5, R19 ;  /* 0x00000000130572ca */ /* 0x000fda00000e0000 */
[----:B------:R-:W-:Y:S01]  /*9d80*/  HGMMA.64x96x16.F32.BF16 R24, gdesc[UR4], RZ, !UPT, gsb0 ;  /* 0x01600000041879f0 */ /* 0x000fe2000c0018ff */
[----:B----4-:R-:W-:Y:S01]  /*9d90*/  VIADD R6, R6, 0x2 ;  /* 0x0000000206067836 */ /* 0x010fe20000000000 */
[----:B------:R-:W-:Y:S02]  /*9da0*/  R2UR UR6, R8 ;  /* 0x00000000080672ca */ /* 0x000fe400000e0000 */
[----:B------:R-:W-:Y:S02]  /*9db0*/  R2UR UR7, R9 ;  /* 0x00000000090772ca */ /* 0x000fe400000e0000 */
[----:B------:R-:W-:Y:S02]  /*9dc0*/  R2UR UR4, R6 ;  /* 0x00000000060472ca */ /* 0x000fe400000e0000 */
[----:B------:R-:W-:Y:S01]  /*9dd0*/  R2UR UR5, R7 ;  /* 0x00000000070572ca */ /* 0x000fe200000e0000 */
[----:B------:R-:W-:Y:S02]  /*9de0*/  VIADD R12, R12, 0x4 ;  /* 0x000000040c0c7836 */ /* 0x000fe40000000000 */
[----:B------:R-:W-:-:S02]  /*9df0*/  VIADD R6, R4, 0x4 ;  /* 0x0000000404067836 */ /* 0x000fc40000000000 */
[----:B------:R-:W-:Y:S01]  /*9e00*/  IMAD.MOV.U32 R7, RZ, RZ, R9 ;  /* 0x000000ffff077224 */ /* 0x000fe200078e0009 */
[----:B------:R-:W-:Y:S02]  /*9e10*/  WARPGROUP.DEPBAR.LE gsb0, 0x0 ;  /* 0x00008000000079c5 */ /* 0x000fe40000010000 */
[----:B------:R1:W5:Y:S04]  /*9e20*/  LD.E R3, desc[UR46][R16.64+0x218] ;  /* 0x0002182e10037980 */ /* 0x000368000c101900 */
[----:B------:R1:W5:Y:S01]  /*9e30*/  LD.E R5, desc[UR46][R16.64+0x21c] ;  /* 0x00021c2e10057980 */ /* 0x000362000c101900 */
[----:B------:R-:W-:-:S06]  /*9e40*/  WARPGROUP.ARRIVE ;  /* 0x00000000000079c5 */ /* 0x000fcc0000000000 */
[----:B------:R-:W-:Y:S01]  /*9e50*/  HGMMA.64x96x16.F32.BF16 R24, gdesc[UR4], R24, gsb0 ;  /* 0x01600000041879f0 */ /* 0x000fe20008001818 */
[----:B------:R-:W-:Y:S02]  /*9e60*/  R2UR UR6, R6 ;  /* 0x00000000060672ca */ /* 0x000fe400000e0000 */
[----:B------:R-:W-:Y:S02]  /*9e70*/  R2UR UR7, R7 ;  /* 0x00000000070772ca */ /* 0x000fe400000e0000 */
[----:B------:R-:W-:Y:S02]  /*9e80*/  R2UR UR4, R12 ;  /* 0x000000000c0472ca */ /* 0x000fe400000e0000 */
[----:B------:R-:W-:Y:S01]  /*9e90*/  R2UR UR5, R13 ;  /* 0x000000000d0572ca */ /* 0x000fe200000e0000 */
[----:B------:R-:W-:Y:S02]  /*9ea0*/  VIADD R6, R4, 0x6 ;  /* 0x0000000604067836 */ /* 0x000fe40000000000 */
[----:B--2---:R-:W-:-:S02]  /*9eb0*/  VIADD R14, R14, 0x6 ;  /* 0x000000060e0e7836 */ /* 0x004fc40000000000 */
[----:B------:R-:W-:Y:S01]  /*9ec0*/  IMAD.MOV.U32 R7, RZ, RZ, R9 ;  /* 0x000000ffff077224 */ /* 0x000fe200078e0009 */
[----:B------:R-:W-:Y:S02]  /*9ed0*/  WARPGROUP.DEPBAR.LE gsb0, 0x0 ;  /* 0x00008000000079c5 */ /* 0x000fe40000010000 */
[----:B------:R-:W-:-:S06]  /*9ee0*/  WARPGROUP.ARRIVE ;  /* 0x00000000000079c5 */ /* 0x000fcc0000000000 */
[----:B------:R-:W-:Y:S01]  /*9ef0*/  HGMMA.64x96x16.F32.BF16 R24, gdesc[UR4], R24, gsb0 ;  /* 0x01600000041879f0 */ /* 0x000fe20008001818 */
[----:B------:R-:W-:Y:S02]  /*9f00*/  R2UR UR6, R6 ;  /* 0x00000000060672ca */ /* 0x000fe400000e0000 */
[----:B------:R-:W-:Y:S02]  /*9f10*/  R2UR UR7, R7 ;  /* 0x00000000070772ca */ /* 0x000fe400000e0000 */
[----:B------:R-:W-:Y:S02]  /*9f20*/  R2UR UR4, R14 ;  /* 0x000000000e0472ca */ /* 0x000fe400000e0000 */
[----:B------:R-:W-:Y:S02]  /*9f30*/  R2UR UR5, R15 ;  /* 0x000000000f0572ca */ /* 0x000fe400000e0000 */
[----:B------:R-:W-:-:S04]  /*9f40*/  LOP3.LUT R11, R11, 0x1, RZ, 0xfc, !PT ;  /* 0x000000010b0b7812 */ /* 0x000fc800078efcff */
[----:B------:R-:W-:Y:S01]  /*9f50*/  ISETP.NE.AND P2, PT, R11, 0x3, PT ;  /* 0x000000030b00780c */ /* 0x000fe20003f45270 */
[----:B------:R-:W-:Y:S02]  /*9f60*/  WARPGROUP.DEPBAR.LE gsb0, 0x0 ;  /* 0x00008000000079c5 */ /* 0x000fe40000010000 */
[----:B------:R-:W-:-:S06]  /*9f70*/  WARPGROUP.ARRIVE ;  /* 0x00000000000079c5 */ /* 0x000fcc0000000000 */
[----:B------:R-:W-:Y:S01]  /*9f80*/  HGMMA.64x96x16.F32.BF16 R24, gdesc[UR4], R24, gsb0 ;  /* 0x01600000041879f0 */ /* 0x000fe20008001818 */
[----:B------:R-:W-:Y:S02]  /*9f90*/  BSSY B0, `(.L_x_8768) ;  /* 0x0000004000007945 */ /* 0x000fe40003800000 */
[----:B------:R-:W-:Y:S02]  /*9fa0*/  WARPGROUP.DEPBAR.LE gsb0, 0x0 ;  /* 0x00008000000079c5 */ /* 0x000fe40000010000 */
[----:B-1----:R-:W-:Y:S05]  /*9fb0*/  @!P2 BRA `(.L_x_8769) ;  /* 0x000000000004a947 */ /* 0x002fea0003800000 */
[----:B------:R-:W-:Y:S01]  /*9fc0*/  BPT.TRAP 0x1 ;  /* 0x000000040000795c */ /* 0x000fe20000300000 */
.L_x_8769:
[----:B------:R-:W-:Y:S05]  /*9fd0*/  BSYNC B0 ;  /* 0x0000000000007941 */ /* 0x000fea0003800000 */
.L_x_8768:
[----:B------:R-:W2:Y:S01]  /*9fe0*/  LDL.64 R6, [R1+0x40] ;  /* 0x0000400001067983 */ /* 0x000ea20000100a00 */
[----:B-----5:R-:W-:Y:S02]  /*9ff0*/  SHF.L.U32 R8, R5, 0x1f, RZ ;  /* 0x0000001f05087819 */ /* 0x020fe400000006ff */
[----:B--2---:R-:W-:-:S05]  /*a000*/  MOV R6, R6 ;  /* 0x0000000600067202 */ /* 0x004fca0000000f00 */
[----:B------:R-:W-:-:S04]  /*a010*/  IMAD R3, R3, 0x8, R6 ;  /* 0x0000000803037824 */ /* 0x000fc800078e0206 */
[----:B------:R1:W2:Y:S01]  /*a020*/  SYNCS.PHASECHK.TRANS64.TRYWAIT P1, [R3+URZ], R8 ;  /* 0x00000008030075a7 */ /* 0x0002a2000802017f */
[----:B------:R1:W5:Y:S04]  /*a030*/  LD.E R4, desc[UR46][R16.64+0x218] ;  /* 0x0002182e10047980 */ /* 0x000368000c101900 */
[----:B------:R1:W5:Y:S01]  /*a040*/  LD.E R5, desc[UR46][R16.64+0x21c] ;  /* 0x00021c2e10057980 */ /* 0x000362000c101900 */
[----:B------:R-:W-:Y:S04]  /*a050*/  BSSY B0, `(.L_x_8770) ;  /* 0x0000003000007945 */ /* 0x000fe80003800000 */
[----:B------:R-:W-:Y:S05]  /*a060*/  @!P2 BRA `(.L_x_8771) ;  /* 0x000000000004a947 */ /* 0x000fea0003800000 */
[----:B------:R-:W-:Y:S01]  /*a070*/  BPT.TRAP 0x1 ;  /* 0x000000040000795c */ /* 0x000fe20000300000 */
.L_x_8771:
[----:B------:R-:W-:Y:S05]  /*a080*/  BSYNC B0 ;  /* 0x0000000000007941 */ /* 0x000fea0003800000 */
.L_x_8770:
[----:B------:R-:W-:Y:S04]  /*a090*/  BSSY B0, `(.L_x_8772) ;  /* 0x0000006000007945 */ /* 0x000fe80003800000 */
[----:B--2---:R-:W-:Y:S05]  /*a0a0*/  @P1 BRA `(.L_x_8773) ;  /* 0x0000000000101947 */ /* 0x004fea0003800000 */
[----:B-----5:R-:W-:Y:S01]  /*a0b0*/  IMAD R4, R4, 0x8, R6 ;  /* 0x0000000804047824 */ /* 0x020fe200078e0206 */
[----:B------:R-:W-:-:S04]  /*a0c0*/  SHF.L.U32 R5, R5, 0x1f, RZ ;  /* 0x0000001f05057819 */ /* 0x000fc800000006ff */
[----:B------:R-:W2:Y:S02]  /*a0d0*/  SYNCS.PHASECHK.TRANS64.TRYWAIT P1, [R4+URZ], R5 ;  /* 0x00000005040075a7 */ /* 0x000ea4000802017f */
[----:B--2---:R-:W-:Y:S05]  /*a0e0*/  @!P1 BRA `(.L_x_8774) ;  /* 0x000001a800489947 */ /* 0x004fea0003800000 */
.L_x_8773:
[----:B------:R-:W-:Y:S05]  /*a0f0*/  BSYNC B0 ;  /* 0x0000000000007941 */ /* 0x000fea0003800000 */
.L_x_8772:
[----:B------:R-:W3:Y:S04]  /*a100*/  LD.E R11, desc[UR46][R16.64+0x218] ;  /* 0x0002182e100b7980 */ /* 0x000ee8000c101900 */
[----:B------:R-:W3:Y:S04]  /*a110*/  LDL.64 R6, [R1+0x118] ;  /* 0x0001180001067983 */ /* 0x000ee80000100a00 */
[----:B-1----:R-:W4:Y:S04]  /*a120*/  LDL R3, [R1+0x90] ;  /* 0x0000900001037983 */ /* 0x002f280000100800 */
[----:B--2--5:R-:W2:Y:S04]  /*a130*/  LDL.64 R4, [R1+0x110] ;  /* 0x0001100001047983 */ /* 0x024ea80000100a00 */
[----:B------:R-:W2:Y:S04]  /*a140*/  LDL.64 R8, [R1+0x110] ;  /* 0x0001100001087983 */ /* 0x000ea80000100a00 */
[----:B------:R-:W2:Y:S04]  /*a150*/  LDL.64 R12, [R1+0x110] ;  /* 0x00011000010c7983 */ /* 0x000ea80000100a00 */
[----:B------:R-:W2:Y:S01]  /*a160*/  LDL.64 R14, [R1+0x110] ;  /* 0x00011000010e7983 */ /* 0x000ea20000100a00 */
[----:B------:R-:W-:Y:S05]  /*a170*/  WARPSYNC.ALL ;  /* 0x0000000000007948 */ /* 0x000fea0003800000 */
[----:B------:R-:W-:Y:S01]  /*a180*/  WARPGROUP.ARRIVE ;  /* 0x00000000000079c5 */ /* 0x000fe20000000000 */
[----:B------:R-:W2:Y:S01]  /*a190*/  LDL.64 R18, [R1+0x110] ;  /* 0x0001100001127983 */ /* 0x000ea20000100a00 */
[----:B---3--:R-:W-:Y:S01]  /*a1a0*/  IMAD R6, R11, 0xc00, R6 ;  /* 0x00000c000b067824 */ /* 0x008fe200078e0206 */
[----:B------:R-:W-:-:S02]  /*a1b0*/  R2UR UR7, R7 ;  /* 0x00000000070772ca */ /* 0x000fc400000e0000 */
[----:B----4-:R-:W-:Y:S02]  /*a1c0*/  ISETP.NE.U32.AND P1, PT, R3, RZ, PT ;  /* 0x000000ff0300720c */ /* 0x010fe40003f25070 */
[----:B------:R-:W-:Y:S02]  /*a1d0*/  R2UR UR6, R6 ;  /* 0x00000000060672ca */ /* 0x000fe400000e0000 */
[----:B--2---:R-:W-:Y:S02]  /*a1e0*/  R2UR UR4, R4 ;  /* 0x00000000040472ca */ /* 0x004fe400000e0000 */
[----:B------:R-:W-:-:S07]  /*a1f0*/  R2UR UR5, R5 ;  /* 0x00000000050572ca */ /* 0x000fce00000e0000 */
[----:B------:R-:W-:-:S06]  /*a200*/  VOTEU.ANY UP0, P1 ;  /* 0x00000000003f7886 */ /* 0x000fcc0000800100 */
[----:B------:R-:W-:Y:S01]  /*a210*/  HGMMA.64x96x16.F32.BF16 R24, gdesc[UR4], R24, UP0, gsb0 ;  /* 0x01600000041879f0 */ /* 0x000fe2000b801818 */
[----:B------:R-:W-:Y:S02]  /*a220*/  VIADD R8, R8, 0x2 ;  /* 0x0000000208087836 */ /* 0x000fe40000000000 */
        /* <DEDUP_REMOVED lines=126> */
[----:B------:R-:W-:Y:S01]  /*aa10*/  R2UR UR5, R19 ;  /* 0x00000000130572ca */ /* 0x000fe200000e0000 */
[----:B--2---:R-:W-:Y:S01]  /*aa20*/  VIADD R8, R8, 0xc02 ;  /* 0x00000c0208087836 */ /* 0x004fe20000000000 */
[----:B------:R-:W-:Y:S02]  /*aa30*/  WARPGROUP.DEPBAR.LE gsb0, 0x0 ;  /* 0x00008000000079c5 */ /* 0x000fe40000010000 */
[----:B------:R-:W-:-:S09]  /*aa40*/  WARPGROUP.ARRIVE ;  /* 0x00000000000079c5 */ /* 0x000fd20000000000 */
[----:B------:R-:W-:Y:S01]  /*aa50*/  HGMMA.64x96x16.F32.BF16 R24, gdesc[UR4], R24, gsb0 ;  /* 0x01600000041879f0 */ /* 0x000fe20008001818 */
[----:B------:R-:W-:Y:S02]  /*aa60*/  VIADD R4, R6, 0x902 ;  /* 0x0000090206047836 */ /* 0x000fe40000000000 */
[----:B------:R-:W-:Y:S01]  /*aa70*/  IMAD.MOV.U32 R5, RZ, RZ, R7 ;  /* 0x000000ffff057224 */ /* 0x000fe200078e0007 */
[----:B------:R-:W-:Y:S02]  /*aa80*/  R2UR UR4, R8 ;  /* 0x00000000080472ca */ /* 0x000fe400000e0000 */
[----:B------:R-:W-:Y:S02]  /*aa90*/  R2UR UR6, R4 ;  /* 0x00000000040672ca */ /* 0x000fe400000e0000 */
[----:B------:R-:W-:Y:S02]  /*aaa0*/  R2UR UR7, R5 ;  /* 0x00000000050772ca */ /* 0x000fe400000e0000 */
[----:B------:R-:W-:Y:S01]  /*aab0*/  R2UR UR5, R9 ;  /* 0x00000000090572ca */ /* 0x000fe200000e0000 */
[----:B---3--:R-:W-:-:S02]  /*aac0*/  VIADD R12, R12, 0xc04 ;  /* 0x00000c040c0c7836 */ /* 0x008fc40000000000 */
[----:B------:R-:W-:Y:S01]  /*aad0*/  VIADD R4, R6, 0x904 ;  /* 0x0000090406047836 */ /* 0x000fe20000000000 */
[----:B------:R-:W-:Y:S02]  /*aae0*/  WARPGROUP.DEPBAR.LE gsb0, 0x0 ;  /* 0x00008000000079c5 */ /* 0x000fe40000010000 */
[----:B------:R-:W-:-:S07]  /*aaf0*/  WARPGROUP.ARRIVE ;  /* 0x00000000000079c5 */ /* 0x000fce0000000000 */
[----:B------:R-:W-:Y:S01]  /*ab00*/  HGMMA.64x96x16.F32.BF16 R24, gdesc[UR4], R24, gsb0 ;  /* 0x01600000041879f0 */ /* 0x000fe20008001818 */
[----:B------:R-:W-:Y:S01]  /*ab10*/  IMAD.MOV.U32 R5, RZ, RZ, R7 ;  /* 0x000000ffff057224 */ /* 0x000fe200078e0007 */
[----:B------:R-:W-:Y:S02]  /*ab20*/  R2UR UR6, R4 ;  /* 0x00000000040672ca */ /* 0x000fe400000e0000 */
[----:B------:R-:W-:Y:S02]  /*ab30*/  R2UR UR4, R12 ;  /* 0x000000000c0472ca */ /* 0x000fe400000e0000 */
[----:B------:R-:W-:Y:S02]  /*ab40*/  R2UR UR7, R5 ;  /* 0x00000000050772ca */ /* 0x000fe400000e0000 */
[----:B------:R-:W-:Y:S01]  /*ab50*/  R2UR UR5, R13 ;  /* 0x000000000d0572ca */ /* 0x000fe200000e0000 */
[----:B----4-:R-:W-:Y:S02]  /*ab60*/  VIADD R14, R14, 0xc06 ;  /* 0x00000c060e0e7836 */ /* 0x010fe40000000000 */
[----:B------:R-:W-:-:S02]  /*ab70*/  VIADD R4, R6, 0x906 ;  /* 0x0000090606047836 */ /* 0x000fc40000000000 */
[----:B------:R-:W-:Y:S01]  /*ab80*/  IMAD.MOV.U32 R5, RZ, RZ, R7 ;  /* 0x000000ffff057224 */ /* 0x000fe200078e0007 */
[----:B------:R-:W-:Y:S02]  /*ab90*/  WARPGROUP.DEPBAR.LE gsb0, 0x0 ;  /* 0x00008000000079c5 */ /* 0x000fe40000010000 */
[----:B------:R-:W-:-:S06]  /*aba0*/  WARPGROUP.ARRIVE ;  /* 0x00000000000079c5 */ /* 0x000fcc0000000000 */
[----:B------:R-:W-:Y:S01]  /*abb0*/  HGMMA.64x96x16.F32.BF16 R24, gdesc[UR4], R24, gsb0 ;  /* 0x01600000041879f0 */ /* 0x000fe20008001818 */
[----:B------:R-:W-:Y:S02]  /*abc0*/  R2UR UR4, R14 ;  /* 0x000000000e0472ca */ /* 0x000fe400000e0000 */
[----:B------:R-:W-:Y:S02]  /*abd0*/  R2UR UR5, R15 ;  /* 0x000000000f0572ca */ /* 0x000fe400000e0000 */
[----:B------:R-:W-:Y:S02]  /*abe0*/  R2UR UR6, R4 ;  /* 0x00000000040672ca */ /* 0x000fe400000e0000 */
[----:B------:R-:W-:Y:S01]  /*abf0*/  R2UR UR7, R5 ;  /* 0x00000000050772ca */ /* 0x000fe200000e0000 */
[----:B------:R-:W1:Y:S01]  /*ac00*/  S2R R23, SR_TID.X ;  /* 0x0000000000177919 */ /* 0x000e620000002100 */
[----:B------:R-:W-:Y:S04]  /*ac10*/  STL [R1+0x90], R0 ;  /* 0x0000900001007387 */ /* 0x000fe80000100800 */
[----:B------:R-:W-:Y:S01]  /*ac20*/  STL [R1+0x90], R0 ;  /* 0x0000900001007387 */ /* 0x000fe20000100800 */
[----:B------:R-:W-:-:S02]  /*ac30*/  WARPGROUP.DEPBAR.LE gsb0, 0x0 ;  /* 0x00008000000079c5 */ /* 0x000fc40000010000 */
[----:B------:R-:W-:-:S06]  /*ac40*/  WARPGROUP.ARRIVE ;  /* 0x00000000000079c5 */ /* 0x000fcc0000000000 */
[----:B------:R-:W-:Y:S01]  /*ac50*/  HGMMA.64x96x16.F32.BF16 R24, gdesc[UR4], R24, gsb0 ;  /* 0x01600000041879f0 */ /* 0x000fe20008001818 */
[----:B------:R-:W-:Y:S01]  /*ac60*/  STL [R1+0x90], R0 ;  /* 0x0000900001007387 */ /* 0x000fe20000100800 */
[----:B-1----:R-:W-:-:S03]  /*ac70*/  LOP3.LUT P2, RZ, R23, 0x7f, RZ, 0xc0, !PT ;  /* 0x0000007f17ff7812 */ /* 0x002fc6000784c0ff */
        /* <DEDUP_REMOVED lines=12> */
[----:B------:R-:W-:Y:S01]  /*ad40*/  STL [R1+0x90], R0 ;  /* 0x0000900001007387 */ /* 0x000fe20000100800 */
[----:B------:R-:W-:-:S02]  /*ad50*/  WARPGROUP.DEPBAR.LE gsb0, 0x0 ;  /* 0x00008000000079c5 */ /* 0x000fc40000010000 */
[----:B------:R1:W-:Y:S06]  /*ad60*/  BAR.ARV R204, 0x100 ;  /* 0x000400cc0000751d */ /* 0x0003ec0000002000 */
[----:B------:R-:W2:Y:S04]  /*ad70*/  @!P2 LD.E.64 R20, desc[UR46][R20.64+0x30] ;  /* 0x0000302e1414a980 */ /* 0x000ea8000c101b00 */
[----:B------:R-:W3:Y:S01]  /*ad80*/  @!P2 LD.E R3, desc[UR46][R16.64+0x218] ;  /* 0x0002182e1003a980 */ /* 0x000ee2000c101900 */
[----:B--2---:R-:W-:-:S05]  /*ad90*/  @!P2 MOV R4, R20 ;  /* 0x000000140004a202 */ /* 0x004fca0000000f00 */
[----:B---3--:R-:W-:-:S05]  /*ada0*/  @!P2 IMAD R3, R3, 0x8, R4 ;  /* 0x000000080303a824 */ /* 0x008fca00078e0204 */
[----:B------:R-:W-:-:S04]  /*adb0*/  @!P2 PRMT R3, RZ, 0x654, R3 ;  /* 0x00000654ff03a816 */ /* 0x000fc80000000003 */
[----:B------:R2:W-:Y:S01]  /*adc0*/  @!P2 SYNCS.ARRIVE.TRANS64.RED.A1T0 RZ, [R3+URZ], RZ ;  /* 0x000000ff03ffa9a7 */ /* 0x0005e2000810043f */
[----:B------:R-:W3:Y:S04]  /*add0*/  LDL.64 R12, [R1+0x170] ;  /* 0x00017000010c7983 */ /* 0x000ee80000100a00 */
[----:B------:R-:W4:Y:S04]  /*ade0*/  LD.E.64 R4, desc[UR46][R16.64+0x440] ;  /* 0x0004402e10047980 */ /* 0x000f28000c101b00 */
[----:B------:R-:W4:Y:S04]  /*adf0*/  LD.E R20, desc[UR46][R16.64+0x460] ;  /* 0x0004602e10147980 */ /* 0x000f28000c101900 */
        /* <DEDUP_REMOVED lines=49> */
[----:B---3--:R-:W3:Y:S02]  /*b110*/  LD.E R12, desc[UR46][R12.64] ;  /* 0x0000002e0c0c7980 */ /* 0x008ee4000c101900 */
[-C--:B---3--:R-:W-:Y:S01]  /*b120*/  FMUL.FTZ R7, R24, R12.reuse ;  /* 0x0000000c18077220 */ /* 0x088fe20000410000 */
[-C--:B------:R-:W-:Y:S01]  /*b130*/  FMUL.FTZ R8, R25, R12.reuse ;  /* 0x0000000c19087220 */ /* 0x080fe20000410000 */
[-C--:B------:R-:W-:Y:S01]  /*b140*/  FMUL.FTZ R28, R28, R12.reuse ;  /* 0x0000000c1c1c7220 */ /* 0x080fe20000410000 */
[-C--:B------:R-:W-:Y:S01]  /*b150*/  FMUL.FTZ R75, R29, R12.reuse ;  /* 0x0000000c1d4b7220 */ /* 0x080fe20000410000 */
[-C--:B------:R-:W-:Y:S01]  /*b160*/  FMUL.FTZ R79, R32, R12.reuse ;  /* 0x0000000c204f7220 */ /* 0x080fe20000410000 */
[-C--:B------:R-:W-:Y:S01]  /*b170*/  FMUL.FTZ R81, R33, R12.reuse ;  /* 0x0000000c21517220 */ /* 0x080fe20000410000 */
[----:B------:R-:W4:Y:S01]  /*b180*/  MUFU.TANH R7, R7 ;  /* 0x0000000700077308 */ /* 0x000f220000002400 */
[-C--:B------:R-:W-:Y:S01]  /*b190*/  FMUL.FTZ R109, R36, R12.reuse ;  /* 0x0000000c246d7220 */ /* 0x080fe20000410000 */
[-C--:B------:R-:W-:Y:S01]  /*b1a0*/  FMUL.FTZ R111, R37, R12.reuse ;  /* 0x0000000c256f7220 */ /* 0x080fe20000410000 */
[-C--:B------:R-:W-:Y:S01]  /*b1b0*/  FMUL.FTZ R113, R40, R12.reuse ;  /* 0x0000000c28717220 */ /* 0x080fe20000410000 */
[-C--:B------:R-:W-:Y:S01]  /*b1c0*/  FMUL.FTZ R115, R41, R12.reuse ;  /* 0x0000000c29737220 */ /* 0x080fe20000410000 */
[-C--:B------:R-:W-:Y:S01]  /*b1d0*/  FMUL.FTZ R119, R44, R12.reuse ;  /* 0x0000000c2c777220 */ /* 0x080fe20000410000 */
[-C--:B------:R-:W-:Y:S01]  /*b1e0*/  FMUL.FTZ R121, R45, R12.reuse ;  /* 0x0000000c2d797220 */ /* 0x080fe20000410000 */
[-C--:B------:R-:W-:Y:S01]  /*b1f0*/  FMUL.FTZ R123, R48, R12.reuse ;  /* 0x0000000c307b7220 */ /* 0x080fe20000410000 */
[----:B------:R-:W3:Y:S01]  /*b200*/  MUFU.TANH R8, R8 ;  /* 0x0000000800087308 */ /* 0x000ee20000002400 */
[-C--:B------:R-:W-:Y:S01]  /*b210*/  FMUL.FTZ R117, R49, R12.reuse ;  /* 0x0000000c31757220 */ /* 0x080fe20000410000 */
[-C--:B------:R-:W-:Y:S01]  /*b220*/  FMUL.FTZ R107, R52, R12.reuse ;  /* 0x0000000c346b7220 */ /* 0x080fe20000410000 */
[-C--:B------:R-:W-:Y:S01]  /*b230*/  FMUL.FTZ R19, R53, R12.reuse ;  /* 0x0000000c35137220 */ /* 0x080fe20000410000 */
[-C--:B------:R-:W-:Y:S01]  /*b240*/  FMUL.FTZ R77, R56, R12.reuse ;  /* 0x0000000c384d7220 */ /* 0x080fe20000410000 */
[-C--:B------:R-:W-:Y:S01]  /*b250*/  FMUL.FTZ R73, R57, R12.reuse ;  /* 0x0000000c39497220 */ /* 0x080fe20000410000 */
[-C--:B------:R-:W-:Y:S01]  /*b260*/  FMUL.FTZ R11, R61, R12.reuse ;  /* 0x0000000c3d0b7220 */ /* 0x080fe20000410000 */
[----:B--2---:R-:W-:Y:S01]  /*b270*/  FMUL.FTZ R3, R27, R12 ;  /* 0x0000000c1b037220 */ /* 0x004fe20000410000 */
[----:B------:R-:W2:Y:S01]  /*b280*/  MUFU.TANH R13, R28 ;  /* 0x0000001c000d7308 */ /* 0x000ea20000002400 */
[----:B----4-:R-:W-:Y:S01]  /*b290*/  FMNMX.FTZ R9, R7, R4, !PT ;  /* 0x0000000407097209 */ /* 0x010fe20007810000 */
[-C--:B------:R-:W-:Y:S01]  /*b2a0*/  FMUL.FTZ R6, R26, R12.reuse ;  /* 0x0000000c1a067220 */ /* 0x080fe20000410000 */
[-C--:B------:R-:W-:Y:S01]  /*b2b0*/  FMUL.FTZ R31, R31, R12.reuse ;  /* 0x0000000c1f1f7220 */ /* 0x080fe20000410000 */
[-C--:B------:R-:W-:Y:S01]  /*b2c0*/  FMUL.FTZ R29, R34, R12.reuse ;  /* 0x0000000c221d7220 */ /* 0x080fe20000410000 */
[-C--:B------:R-:W-:Y:S01]  /*b2d0*/  FMUL.FTZ R23, R43, R12.reuse ;  /* 0x0000000c2b177220 */ /* 0x080fe20000410000 */
[-C--:B------:R-:W-:Y:S01]  /*b2e0*/  FMUL.FTZ R15, R47, R12.reuse ;  /* 0x0000000c2f0f7220 */ /* 0x080fe20000410000 */
[-C--:B------:R-:W-:Y:S01]  /*b2f0*/  FMUL.FTZ R83, R50, R12.reuse ;  /* 0x0000000c32537220 */ /* 0x080fe20000410000 */
[----:B------:R-:W4:Y:S01]  /*b300*/  MUFU.TANH R75, R75 ;  /* 0x0000004b004b7308 */ /* 0x000f220000002400 */
[----:B---3--:R-:W-:Y:S01]  /*b310*/  FMNMX.FTZ R14, R8, R9, !PT ;  /* 0x00000009080e7209 */ /* 0x008fe20007810000 */
[-C--:B------:R-:W-:Y:S01]  /*b320*/  FMUL.FTZ R85, R51, R12.reuse ;  /* 0x0000000c33557220 */ /* 0x080fe20000410000 */
[-C--:B------:R-:W-:Y:S01]  /*b330*/  FMUL.FTZ R87, R54, R12.reuse ;  /* 0x0000000c36577220 */ /* 0x080fe20000410000 */
[-C--:B------:R-:W-:Y:S01]  /*b340*/  FMUL.FTZ R89, R55, R12.reuse ;  /* 0x0000000c37597220 */ /* 0x080fe20000410000 */
[-C--:B------:R-:W-:Y:S01]  /*b350*/  FMUL.FTZ R91, R58, R12.reuse ;  /* 0x0000000c3a5b7220 */ /* 0x080fe20000410000 */
[-C--:B------:R-:W-:Y:S01]  /*b360*/  FMUL.FTZ R93, R59, R12.reuse ;  /* 0x0000000c3b5d7220 */ /* 0x080fe20000410000 */
[----:B------:R-:W-:Y:S01]  /*b370*/  FMUL.FTZ R95, R62, R12 ;  /* 0x0000000c3e5f7220 */ /* 0x000fe20000410000 */
[----:B------:R-:W3:Y:S01]  /*b380*/  MUFU.TANH R79, R79 ;  /* 0x0000004f004f7308 */ /* 0x000ee20000002400 */
[----:B--2---:R-:W-:Y:S01]  /*b390*/  FMNMX.FTZ R14, R13, R14, !PT ;  /* 0x0000000e0d0e7209 */ /* 0x004fe20007810000 */
[-C--:B------:R-:W-:Y:S01]  /*b3a0*/  FMUL.FTZ R33, R35, R12.reuse ;  /* 0x0000000c23217220 */ /* 0x080fe20000410000 */
[-C--:B------:R-:W-:Y:S01]  /*b3b0*/  FMUL.FTZ R97, R63, R12.reuse ;  /* 0x0000000c3f617220 */ /* 0x080fe20000410000 */
[-C--:B------:R-:W-:Y:S01]  /*b3c0*/  FMUL.FTZ R99, R66, R12.reuse ;  /* 0x0000000c42637220 */ /* 0x080fe20000410000 */
[-C--:B------:R-:W-:Y:S01]  /*b3d0*/  FMUL.FTZ R101, R67, R12.reuse ;  /* 0x0000000c43657220 */ /* 0x080fe20000410000 */
[-C--:B------:R-:W-:Y:S01]  /*b3e0*/  FMUL.FTZ R103, R70, R12.reuse ;  /* 0x0000000c46677220 */ /* 0x080fe20000410000 */
[----:B------:R-:W-:Y:S01]  /*b3f0*/  FMUL.FTZ R105, R71, R12 ;  /* 0x0000000c47697220 */ /* 0x000fe20000410000 */
[----:B------:R-:W2:Y:S01]  /*b400*/  MUFU.TANH R81, R81 ;  /* 0x0000005100517308 */ /* 0x000ea20000002400 */
[----:B----4-:R-:W-:Y:S01]  /*b410*/  FMNMX.FTZ R14, R75, R14, !PT ;  /* 0x0000000e4b0e7209 */ /* 0x010fe20007810000 */
[----:B------:R-:W4:Y:S04]  /*b420*/  LD.E R24, desc[UR46][R16.64+0x454] ;  /* 0x0004542e10187980 */ /* 0x000f28000c101900 */
[----:B------:R-:W4:Y:S02]  /*b430*/  LD.E R36, desc[UR46][R16.64+0x234] ;  /* 0x0002342e10247980 */ /* 0x000f24000c101900 */
[----:B------:R-:W1:Y:S01]  /*b440*/  MUFU.TANH R109, R109 ;  /* 0x0000006d006d7308 */ /* 0x000e620000002400 */
[----:B---3--:R-:W-:Y:S01]  /*b450*/  FMNMX.FTZ R14, R79, R14, !PT ;  /* 0x0000000e4f0e7209 */ /* 0x008fe20007810000 */
[----:B------:R-:W-:Y:S01]  /*b460*/  FMUL.FTZ R37, R30, R12 ;  /* 0x0000000c1e257220 */ /* 0x000fe20000410000 */
[----:B------:R-:W3:Y:S04]  /*b470*/  LD.E R32, desc[UR46][R16.64+0x240] ;  /* 0x0002402e10207980 */ /* 0x000ee8000c101900 */
[----:B------:R-:W3:Y:S01]  /*b480*/  LD.E R40, desc[UR46][R16.64+0x274] ;  /* 0x0002742e10287980 */ /* 0x000ee2000c101900 */
[----:B------:R-:W1:Y:S01]  /*b490*/  MUFU.TANH R111, R111 ;  /* 0x0000006f006f7308 */ /* 0x000e620000002400 */
[----:B--2---:R-:W-:-:S07]  /*b4a0*/  FMNMX.FTZ R14, R81, R14, !PT ;  /* 0x0000000e510e7209 */ /* 0x004fce0007810000 */
[----:B------:R-:W2:Y:S01]  /*b4b0*/  MUFU.TANH R113, R113 ;  /* 0x0000007100717308 */ /* 0x000ea20000002400 */
[----:B-1----:R-:W-:Y:S01]  /*b4c0*/  FMNMX.FTZ R14, R109, R14, !PT ;  /* 0x0000000e6d0e7209 */ /* 0x002fe20007810000 */
[----:B------:R-:W-:Y:S01]  /*b4d0*/  FMUL.FTZ R41, R38, R12 ;  /* 0x0000000c26297220 */ /* 0x000fe20000410000 */
[----:B------:R-:W3:Y:S05]  /*b4e0*/  LD.E R44, desc[UR46][R16.64+0x270] ;  /* 0x0002702e102c7980 */ /* 0x000eea000c101900 */
[----:B------:R-:W1:Y:S01]  /*b4f0*/  MUFU.TANH R115, R115 ;  /* 0x0000007300737308 */ /* 0x000e620000002400 */
[----:B------:R-:W-:-:S07]  /*b500*/  FMNMX.FTZ R14, R111, R14, !PT ;  /* 0x0000000e6f0e7209 */ /* 0x000fce0007810000 */
[----:B------:R-:W1:Y:S01]  /*b510*/  MUFU.TANH R119, R119 ;  /* 0x0000007700777308 */ /* 0x000e620000002400 */
[----:B--2---:R-:W-:Y:S01]  /*b520*/  FMNMX.FTZ R14, R113, R14, !PT ;  /* 0x0000000e710e7209 */ /* 0x004fe20007810000 */
[----:B------:R-:W-:Y:S01]  /*b530*/  FMUL.FTZ R45, R69, R12 ;  /* 0x0000000c452d7220 */ /* 0x000fe20000410000 */
[----:B------:R-:W2:Y:S05]  /*b540*/  LD.E R48, desc[UR46][R16.64+0x284] ;  /* 0x0002842e10307980 */ /* 0x000eaa000c101900 */
[----:B------:R-:W1:Y:S02]  /*b550*/  MUFU.TANH R121, R121 ;  /* 0x0000007900797308 */ /* 0x000e640000002400 */
[----:B-1----:R-:W-:-:S06]  /*b560*/  FMNMX.FTZ R14, R115, R14, !PT ;  /* 0x0000000e730e7209 */ /* 0x002fcc0007810000 */
[----:B------:R-:W1:Y:S01]  /*b570*/  MUFU.TANH R123, R123 ;  /* 0x0000007b007b7308 */ /* 0x000e620000002400 */
[----:B------:R-:W-:Y:S01]  /*b580*/  FMNMX.FTZ R14, R119, R14, !PT ;  /* 0x0000000e770e7209 */ /* 0x000fe20007810000 */
[----:B------:R-:W-:Y:S01]  /*b590*/  FMUL.FTZ R49, R60, R12 ;  /* 0x0000000c3c317220 */ /* 0x000fe20000410000 */
[----:B------:R-:W2:Y:S05]  /*b5a0*/  LD.E R52, desc[UR46][R16.64+0x294] ;  /* 0x0002942e10347980 */ /* 0x000eaa000c101900 */
[----:B------:R-:W1:Y:S01]  /*b5b0*/  MUFU.TANH R117, R117 ;  /* 0x0000007500757308 */ /* 0x000e620000002400 */
[----:B------:R-:W-:-:S07]  /*b5c0*/  FMNMX.FTZ R14, R121, R14, !PT ;  /* 0x0000000e790e7209 */ /* 0x000fce0007810000 */
[----:B------:R-:W1:Y:S02]  /*b5d0*/  MUFU.TANH R107, R107 ;  /* 0x0000006b006b7308 */ /* 0x000e640000002400 */
[----:B-1----:R-:W-:Y:S01]  /*b5e0*/  FMNMX.FTZ R14, R123, R14, !PT ;  /* 0x0000000e7b0e7209 */ /* 0x002fe20007810000 */
[----:B------:R-:W-:Y:S01]  /*b5f0*/  FMUL.FTZ R53, R39, R12 ;  /* 0x0000000c27357220 */ /* 0x000fe20000410000 */
[----:B------:R-:W2:Y:S04]  /*b600*/  LD.E R56, desc[UR46][R16.64+0x2a4] ;  /* 0x0002a42e10387980 */ /* 0x000ea8000c101900 */
[----:B------:R-:W1:Y:S01]  /*b610*/  MUFU.TANH R19, R19 ;  /* 0x0000001300137308 */ /* 0x000e620000002400 */
[----:B------:R-:W-:-:S07]  /*b620*/  FMNMX.FTZ R14, R117, R14, !PT ;  /* 0x0000000e750e7209 */ /* 0x000fce0007810000 */
[----:B------:R-:W1:Y:S01]  /*b630*/  MUFU.TANH R77, R77 ;  /* 0x0000004d004d7308 */ /* 0x000e620000002400 */
[----:B------:R-:W-:Y:S01]  /*b640*/  FMNMX.FTZ R14, R107, R14, !PT ;  /* 0x0000000e6b0e7209 */ /* 0x000fe20007810000 */
[----:B------:R-:W-:-:S06]  /*b650*/  FMUL.FTZ R57, R64, R12 ;  /* 0x0000000c40397220 */ /* 0x000fcc0000410000 */
[----:B------:R-:W1:Y:S02]  /*b660*/  MUFU.TANH R73, R73 ;  /* 0x0000004900497308 */ /* 0x000e640000002400 */
[----:B-1----:R-:W-:Y:S01]  /*b670*/  FMNMX.FTZ R14, R19, R14, !PT ;  /* 0x0000000e130e7209 */ /* 0x002fe20007810000 */
[-C--:B------:R-:W-:Y:S01]  /*b680*/  FMUL.FTZ R27, R65, R12.reuse ;  /* 0x0000000c411b7220 */ /* 0x080fe20000410000 */
[----:B------:R-:W2:Y:S04]  /*b690*/  LD.E R61, desc[UR46][R16.64+0x2ac] ;  /* 0x0002ac2e103d7980 */ /* 0x000ea8000c101900 */
[----:B------:R-:W-:Y:S01]  /*b6a0*/  MUFU.TANH R11, R11 ;  /* 0x0000000b000b7308 */ /* 0x000fe20000002400 */
[----:B------:R-:W-:Y:S01]  /*b6b0*/  FMUL.FTZ R9, R68, R12 ;  /* 0x0000000c44097220 */ /* 0x000fe20000410000 */
[----:B------:R-:W3:Y:S04]  /*b6c0*/  LD.E R28, desc[UR46][R16.64+0x424] ;  /* 0x0004242e101c7980 */ /* 0x000ee8000c101900 */
[----:B------:R-:W2:Y:S02]  /*b6d0*/  LD.E R26, desc[UR46][R16.64+0x42c] ;  /* 0x00042c2e101a7980 */ /* 0x000ea4000c101900 */
[----:B------:R-:W1:Y:S01]  /*b6e0*/  MUFU.TANH R49, R49 ;  /* 0x0000003100317308 */ /* 0x000e620000002400 */
[----:B------:R-:W-:Y:S01]  /*b6f0*/  FMNMX.FTZ R14, R77, R14, !PT ;  /* 0x0000000e4d0e7209 */ /* 0x000fe20007810000 */
[----:B------:R-:W2:Y:S04]  /*b700*/  LD.E R30, desc[UR46][R16.64+0x244] ;  /* 0x0002442e101e7980 */ /* 0x000ea8000c101900 */
[----:B------:R-:W2:Y:S02]  /*b710*/  LD.E R34, desc[UR46][R16.64+0x250] ;  /* 0x0002502e10227980 */ /* 0x000ea4000c101900 */
[----:B------:R-:W1:Y:S01]  /*b720*/  MUFU.TANH R57, R57 ;  /* 0x0000003900397308 */ /* 0x000e620000002400 */
[----:B------:R-:W-:Y:S01]  /*b730*/  FMNMX.FTZ R14, R73, R14, !PT ;  /* 0x0000000e490e7209 */ /* 0x000fe20007810000 */
[----:B------:R-:W2:Y:S04]  /*b740*/  LD.E R38, desc[UR46][R16.64+0x254] ;  /* 0x0002542e10267980 */ /* 0x000ea8000c101900 */
[----:B------:R-:W2:Y:S02]  /*b750*/  LD.E R50, desc[UR46][R16.64+0x280] ;  /* 0x0002802e10327980 */ /* 0x000ea4000c101900 */
[----:B------:R-:W1:Y:S02]  /*b760*/  MUFU.TANH R27, R27 ;  /* 0x0000001b001b7308 */ /* 0x000e640000002400 */
[----:B-1----:R-:W-:Y:S01]  /*b770*/  FMNMX.FTZ R14, R49, R14, !PT ;  /* 0x0000000e310e7209 */ /* 0x002fe20007810000 */
[----:B------:R-:W2:Y:S04]  /*b780*/  LD.E R58, desc[UR46][R16.64+0x290] ;  /* 0x0002902e103a7980 */ /* 0x000ea8000c101900 */
[----:B------:R-:W2:Y:S01]  /*b790*/  LD.E R54, desc[UR46][R16.64+0x2a0] ;  /* 0x0002a02e10367980 */ /* 0x000ea2000c101900 */
[----:B------:R-:W1:Y:S01]  /*b7a0*/  MUFU.TANH R9, R9 ;  /* 0x0000000900097308 */ /* 0x000e620000002400 */
[----:B------:R-:W-:-:S02]  /*b7b0*/  FMNMX.FTZ R14, R11, R14, !PT ;  /* 0x0000000e0b0e7209 */ /* 0x000fc40007810000 */
[----:B------:R-:W2:Y:S04]  /*b7c0*/  LD.E R62, desc[UR46][R16.64+0x2c4] ;  /* 0x0002c42e103e7980 */ /* 0x000ea8000c101900 */
[----:B------:R-:W2:Y:S01]  /*b7d0*/  LD.E R66, desc[UR46][R16.64+0x2d0] ;  /* 0x0002d02e10427980 */ /* 0x000ea2000c101900 */
[----:B------:R-:W1:Y:S01]  /*b7e0*/  MUFU.TANH R45, R45 ;  /* 0x0000002d002d7308 */ /* 0x000e620000002400 */
[----:B------:R-:W-:Y:S02]  /*b7f0*/  FMNMX.FTZ R14, R57, R14, !PT ;  /* 0x0000000e390e7209 */ /* 0x000fe40007810000 */
[----:B------:R-:W2:Y:S02]  /*b800*/  LD.E R70, desc[UR46][R16.64+0x2d4] ;  /* 0x0002d42e10467980 */ /* 0x000ea4000c101900 */
[----:B------:R-:W-:-:S02]  /*b810*/  FMNMX.FTZ R14, R27, R14, !PT ;  /* 0x0000000e1b0e7209 */ /* 0x000fc40007810000 */
[----:B------:R-:W2:Y:S02]  /*b820*/  LD.E R51, desc[UR46][R16.64+0x26c] ;  /* 0x00026c2e10337980 */ /* 0x000ea4000c101900 */
[----:B-1----:R-:W-:Y:S01]  /*b830*/  FMNMX.FTZ R14, R9, R14, !PT ;  /* 0x0000000e090e7209 */ /* 0x002fe20007810000 */
[----:B------:R-:W1:Y:S01]  /*b840*/  MUFU.TANH R6, R6 ;  /* 0x0000000600067308 */ /* 0x000e620000002400 */
[----:B------:R-:W2:Y:S04]  /*b850*/  LD.E R47, desc[UR46][R16.64+0x288] ;  /* 0x0002882e102f7980 */ /* 0x000ea8000c101900 */
[----:B------:R-:W2:Y:S01]  /*b860*/  LD.E R43, desc[UR46][R16.64+0x298] ;  /* 0x0002982e102b7980 */ /* 0x000ea2000c101900 */
[----:B------:R-:W-:Y:S02]  /*b870*/  FMNMX.FTZ R21, R45, R14, !PT ;  /* 0x0000000e2d157209 */ /* 0x000fe40007810000 */
[----:B------:R-:W1:Y:S01]  /*b880*/  MUFU.TANH R3, R3 ;  /* 0x0000000300037308 */ /* 0x000e620000002400 */
[----:B------:R-:W2:Y:S04]  /*b890*/  LD.E R63, desc[UR46][R16.64+0x29c] ;  /* 0x00029c2e103f7980 */ /* 0x000ea8000c101900 */
[----:B------:R-:W1:Y:S03]  /*b8a0*/  SHFL.BFLY PT, R14, R21, 0x2, 0x1f ;  /* 0x0c401f00150e7f89 */ /* 0x000e6600000e0000 */
[----:B------:R-:W1:Y:S08]  /*b8b0*/  MUFU.TANH R37, R37 ;  /* 0x0000002500257308 */ /* 0x000e700000002400 */
[----:B------:R-:W1:Y:S08]  /*b8c0*/  MUFU.TANH R31, R31 ;  /* 0x0000001f001f7308 */ /* 0x000e700000002400 */
[----:B------:R-:W1:Y:S01]  /*b8d0*/  MUFU.TANH R29, R29 ;  /* 0x0000001d001d7308 */ /* 0x000e620000002400 */
[----:B------:R-:W-:Y:S01]  /*b8e0*/  FMUL.FTZ R65, R42, R12 ;  /* 0x0000000c2a417220 */ /* 0x000fe20000410000 */
[----:B------:R-:W2:Y:S01]  /*b8f0*/  LD.E R60, desc[UR46][R16.64+0x2b0] ;  /* 0x0002b02e103c7980 */ /* 0x000ea2000c101900 */
[----:B-1----:R-:W-:-:S03]  /*b900*/  FMNMX.FTZ R18, R21, R14, !PT ;  /* 0x0000000e15127209 */ /* 0x002fc60007810000 */
[----:B------:R-:W2:Y:S04]  /*b910*/  LD.E R55, desc[UR46][R16.64+0x2a8] ;  /* 0x0002a82e10377980 */ /* 0x000ea8000c101900 */
[----:B------:R-:W1:Y:S01]  /*b920*/  SHFL.BFLY PT, R25, R18, 0x1, 0x1f ;  /* 0x0c201f0012197f89 */ /* 0x000e6200000e0000 */
[----:B------:R-:W1:Y:S03]  /*b930*/  MUFU.TANH R33, R33 ;  /* 0x0000002100217308 */ /* 0x000e660000002400 */
[----:B------:R-:W2:Y:S04]  /*b940*/  LD.E R59, desc[UR46][R16.64+0x2b8] ;  /* 0x0002b82e103b7980 */ /* 0x000ea8000c101900 */
[----:B------:R-:W2:Y:S01]  /*b950*/  LD.E R69, desc[UR46][R16.64+0x2cc] ;  /* 0x0002cc2e10457980 */ /* 0x000ea2000c101900 */
[----:B------:R-:W1:Y:S03]  /*b960*/  MUFU.TANH R41, R41 ;  /* 0x0000002900297308 */ /* 0x000e660000002400 */
[----:B------:R-:W2:Y:S04]  /*b970*/  LD.E R71, desc[UR46][R16.64+0x2e8] ;  /* 0x0002e82e10477980 */ /* 0x000ea8000c101900 */
[----:B------:R-:W2:Y:S01]  /*b980*/  LD.E R67, desc[UR46][R16.64+0x2ec] ;  /* 0x0002ec2e10437980 */ /* 0x000ea2000c101900 */
[----:B------:R-:W1:Y:S08]  /*b990*/  MUFU.TANH R53, R53 ;  /* 0x0000003500357308 */ /* 0x000e700000002400 */
[----:B------:R-:W-:Y:S01]  /*b9a0*/  MUFU.TANH R23, R23 ;  /* 0x0000001700177308 */ /* 0x000fe20000002400 */
[----:B-1----:R-:W-:-:S07]  /*b9b0*/  FMNMX.FTZ R25, R18, R25, !PT ;  /* 0x0000001912197209 */ /* 0x002fce0007810000 */
[----:B------:R-:W-:Y:S01]  /*b9c0*/  MUFU.TANH R15, R15 ;  /* 0x0000000f000f7308 */ /* 0x000fe20000002400 */
[----:B------:R-:W-:Y:S01]  /*b9d0*/  FMNMX.FTZ R18, R6, R5, !PT ;  /* 0x0000000506127209 */ /* 0x000fe20007810000 */
[----:B------:R1:W-:Y:S03]  /*b9e0*/  ST.E desc[UR46][R16.64+0x440], R21 ;  /* 0x0004401510007985 */ /* 0x0003e6000c10192e */
[----:B------:R-:W-:Y:S01]  /*b9f0*/  FMNMX.FTZ R18, R3, R18, !PT ;  /* 0x0000001203127209 */ /* 0x000fe20007810000 */
[----:B------:R-:W2:Y:S03]  /*ba00*/  LD.E R42, desc[UR46][R16.64+0x260] ;  /* 0x0002602e102a7980 */ /* 0x000ea6000c101900 */
[----:B------:R-:W-:Y:S01]  /*ba10*/  FMNMX.FTZ R18, R37, R18, !PT ;  /* 0x0000001225127209 */ /* 0x000fe20007810000 */
[----:B------:R-:W1:Y:S01]  /*ba20*/  MUFU.TANH R65, R65 ;  /* 0x0000004100417308 */ /* 0x000e620000002400 */
[----:B------:R-:W2:Y:S02]  /*ba30*/  LD.E R68, desc[UR46][R16.64+0x2b4] ;  /* 0x0002b42e10447980 */ /* 0x000ea4000c101900 */
[----:B------:R-:W-:Y:S01]  /*ba40*/  FMNMX.FTZ R18, R31, R18, !PT ;  /* 0x000000121f127209 */ /* 0x000fe20007810000 */
[----:B------:R-:W-:-:S04]  /*ba50*/  FMUL.FTZ R14, R46, R12 ;  /* 0x0000000c2e0e7220 */ /* 0x000fc80000410000 */
[----:B------:R-:W-:Y:S01]  /*ba60*/  MUFU.TANH R83, R83 ;  /* 0x0000005300537308 */ /* 0x000fe20000002400 */
[----:B------:R-:W-:-:S07]  /*ba70*/  FMNMX.FTZ R18, R29, R18, !PT ;  /* 0x000000121d127209 */ /* 0x000fce0007810000 */
[----:B------:R-:W-:Y:S01]  /*ba80*/  MUFU.TANH R85, R85 ;  /* 0x0000005500557308 */ /* 0x000fe20000002400 */
[----:B------:R-:W-:-:S07]  /*ba90*/  FMNMX.FTZ R18, R33, R18, !PT ;  /* 0x0000001221127209 */ /* 0x000fce0007810000 */
[----:B------:R-:W-:Y:S01]  /*baa0*/  MUFU.TANH R87, R87 ;  /* 0x0000005700577308 */ /* 0x000fe20000002400 */
[----:B------:R-:W-:-:S07]  /*bab0*/  FMNMX.FTZ R18, R41, R18, !PT ;  /* 0x0000001229127209 */ /* 0x000fce0007810000 */
        /* <DEDUP_REMOVED lines=10> */
[----:B------:R4:W-:Y:S04]  /*bb60*/  ST.E desc[UR46][R16.64+0x440], R25 ;  /* 0x0004401910007985 */ /* 0x0009e8000c10192e */
[----:B------:R-:W2:Y:S03]  /*bb70*/  LD.E R46, desc[UR46][R16.64+0x264] ;  /* 0x0002642e102e7980 */ /* 0x000ea6000c101900 */
[----:B------:R-:W4:Y:S01]  /*bb80*/  MUFU.TANH R14, R14 ;  /* 0x0000000e000e7308 */ /* 0x000f220000002400 */
[----:B-1----:R-:W-:Y:S01]  /*bb90*/  FMNMX.FTZ R18, R65, R18, !PT ;  /* 0x0000001241127209 */ /* 0x002fe20007810000 */
[----:B------:R-:W3:Y:S03]  /*bba0*/  LD.E R39, desc[UR46][R16.64+0x440] ;  /* 0x0004402e10277980 */ /* 0x000ee6000c101900 */
[----:B------:R-:W-:Y:S01]  /*bbb0*/  FMNMX.FTZ R21, R23, R18, !PT ;  /* 0x0000001217157209 */ /* 0x000fe20007810000 */
[----:B------:R-:W2:Y:S03]  /*bbc0*/  LD.E R64, desc[UR46][R16.64+0x2c0] ;  /* 0x0002c02e10407980 */ /* 0x000ea6000c101900 */
[----:B----4-:R-:W-:-:S02]  /*bbd0*/  FMNMX.FTZ R18, R14, R21, !PT ;  /* 0x000000150e127209 */ /* 0x010fc40007810000 */
[----:B------:R-:W4:Y:S02]  /*bbe0*/  LD.E R21, desc[UR46][R16.64+0x450] ;  /* 0x0004502e10157980 */ /* 0x000f24000c101900 */
        /* <DEDUP_REMOVED lines=13> */
[----:B------:R-:W-:Y:S04]  /*bcc0*/  ST.E desc[UR46][R16.64+0x444], R35 ;  /* 0x0004442310007985 */ /* 0x000fe8000c10192e */
[----:B------:R-:W2:Y:S01]  /*bcd0*/  LD.E R12, desc[UR46][R16.64+0x444] ;  /* 0x0004442e100c7980 */ /* 0x000ea2000c101900 */
[----:B---3--:R-:W-:-:S04]  /*bce0*/  FMUL.FTZ R100, R39, R20 ;  /* 0x0000001427647220 */ /* 0x008fc80000410000 */
[-CC-:B------:R-:W-:Y:S01]  /*bcf0*/  FFMA.FTZ R155, R13, R20.reuse, -R100.reuse ;  /* 0x000000140d9b7223 */ /* 0x180fe20000010864 */
[-CC-:B------:R-:W-:Y:S01]  /*bd00*/  FFMA.FTZ R153, R8, R20.reuse, -R100.reuse ;  /* 0x0000001408997223 */ /* 0x180fe20000010864 */
[----:B------:R-:W-:Y:S01]  /*bd10*/  FADD.FTZ R25, R4, -R39 ;  /* 0x8000002704197221 */ /* 0x000fe20000010000 */
[-CC-:B------:R-:W-:Y:S01]  /*bd20*/  FFMA.FTZ R152, R7, R20.reuse, -R100.reuse ;  /* 0x0000001407987223 */ /* 0x180fe20000010864 */
[-CC-:B------:R-:W-:Y:S01]  /*bd30*/  FFMA.FTZ R154, R75, R20.reuse, -R100.reuse ;  /* 0x000000144b9a7223 */ /* 0x180fe20000010864 */
[-CC-:B------:R-:W-:Y:S01]  /*bd40*/  FFMA.FTZ R182, R79, R20.reuse, -R100.reuse ;  /* 0x000000144fb67223 */ /* 0x180fe20000010864 */
[-C--:B------:R-:W-:Y:S01]  /*bd50*/  FMUL.FTZ R25, R25, R20.reuse ;  /* 0x0000001419197220 */ /* 0x080fe20000410000 */
[----:B--2---:R-:W1:Y:S02]  /*bd60*/  SHFL.BFLY PT, R13, R12, 0x2, 0x1f ;  /* 0x0c401f000c0d7f89 */ /* 0x004e6400000e0000 */
[----:B------:R-:W-:Y:S08]  /*bd70*/  MUFU.EX2 R152, R152 ;  /* 0x0000009800987308 */ /* 0x000ff00000000800 */
[----:B------:R-:W-:Y:S01]  /*bd80*/  MUFU.EX2 R153, R153 ;  /* 0x0000009900997308 */ /* 0x000fe20000000800 */
[----:B------:R-:W-:-:S07]  /*bd90*/  FFMA.FTZ R7, R81, R20, -R100 ;  /* 0x0000001451077223 */ /* 0x000fce0000010864 */
[----:B------:R-:W-:Y:S01]  /*bda0*/  MUFU.EX2 R155, R155 ;  /* 0x0000009b009b7308 */ /* 0x000fe20000000800 */
[-CC-:B------:R-:W-:Y:S01]  /*bdb0*/  FFMA.FTZ R169, R113, R20.reuse, -R100.reuse ;  /* 0x0000001471a97223 */ /* 0x180fe20000010864 */
[-CC-:B------:R-:W-:Y:S01]  /*bdc0*/  FFMA.FTZ R164, R19, R20.reuse, -R100.reuse ;  /* 0x0000001413a47223 */ /* 0x180fe20000010864 */
[-CC-:B------:R-:W-:Y:S01]  /*bdd0*/  FFMA.FTZ R18, R11, R20.reuse, -R100.reuse ;  /* 0x000000140b127223 */ /* 0x180fe20000010864 */
[-CC-:B------:R-:W-:Y:S01]  /*bde0*/  FFMA.FTZ R39, R9, R20.reuse, -R100.reuse ;  /* 0x0000001409277223 */ /* 0x180fe20000010864 */
[-CC-:B------:R-:W-:Y:S01]  /*bdf0*/  FFMA.FTZ R175, R109, R20.reuse, -R100.reuse ;  /* 0x000000146daf7223 */ /* 0x180fe20000010864 */
[-CC-:B------:R-:W-:Y:S01]  /*be00*/  FFMA.FTZ R180, R111, R20.reuse, -R100.reuse ;  /* 0x000000146fb47223 */ /* 0x180fe20000010864 */
[----:B-1----:R-:W-:Y:S01]  /*be10*/  FMNMX.FTZ R8, R12, R13, !PT ;  /* 0x0000000d0c087209 */ /* 0x002fe20007810000 */
[----:B------:R-:W4:Y:S01]  /*be20*/  MUFU.EX2 R25, R25 ;  /* 0x0000001900197308 */ /* 0x000f220000000800 */
[-CC-:B------:R-:W-:Y:S01]  /*be30*/  FFMA.FTZ R174, R115, R20.reuse, -R100.reuse ;  /* 0x0000001473ae7223 */ /* 0x180fe20000010864 */
[-CC-:B------:R-:W-:Y:S01]  /*be40*/  FFMA.FTZ R12, R27, R20.reuse, -R100.reuse ;  /* 0x000000141b0c7223 */ /* 0x180fe20000010864 */
[-CC-:B------:R-:W-:Y:S01]  /*be50*/  FFMA.FTZ R172, R119, R20.reuse, -R100.reuse ;  /* 0x0000001477ac7223 */ /* 0x180fe20000010864 */
[----:B------:R-:W1:Y:S04]  /*be60*/  SHFL.BFLY PT, R35, R8, 0x1, 0x1f ;  /* 0x0c201f0008237f89 */ /* 0x000e6800000e0000 */
        /* <DEDUP_REMOVED lines=10> */
[----:B------:R-:W-:Y:S01]  /*bf10*/  FFMA.FTZ R9, R45, R20, -R100 ;  /* 0x000000142d097223 */ /* 0x000fe20000010864 */
[----:B------:R-:W2:Y:S04]  /*bf20*/  LD.E R4, desc[UR46][R16.64+0x230] ;  /* 0x0002302e10047980 */ /* 0x000ea8000c101900 */
[----:B------:R-:W3:Y:S01]  /*bf30*/  LD.E R100, desc[UR46][R16.64+0x354] ;  /* 0x0003542e10647980 */ /* 0x000ee2000c101900 */
[----:B------:R-:W-:Y:S03]  /*bf40*/  MUFU.EX2 R7, R7 ;  /* 0x0000000700077308 */ /* 0x000fe60000000800 */
[----:B------:R-:W3:Y:S01]  /*bf50*/  LD.E R45, desc[UR46][R16.64+0x28c] ;  /* 0x00028c2e102d7980 */ /* 0x000ee2000c101900 */
[----:B-1----:R-:W-:-:S03]  /*bf60*/  FMNMX.FTZ R27, R8, R35, !PT ;  /* 0x00000023081b7209 */ /* 0x002fc60007810000 */
[----:B------:R-:W3:Y:S02]  /*bf70*/  LD.E R35, desc[UR46][R16.64+0x268] ;  /* 0x0002682e10237980 */ /* 0x000ee4000c101900 */
[-C--:B------:R-:W-:Y:S01]  /*bf80*/  FMUL.FTZ R168, R27, R20.reuse ;  /* 0x000000141ba87220 */ /* 0x080fe20000410000 */
[----:B------:R-:W-:Y:S01]  /*bf90*/  FADD.FTZ R5, R5, -R27 ;  /* 0x8000001b05057221 */ /* 0x000fe20000010000 */
[----:B------:R-:W-:Y:S01]  /*bfa0*/  MUFU.EX2 R175, R175 ;  /* 0x000000af00af7308 */ /* 0x000fe20000000800 */
[----:B------:R-:W3:Y:S01]  /*bfb0*/  LD.E R57, desc[UR46][R16.64+0x2bc] ;  /* 0x0002bc2e10397980 */ /* 0x000ee2000c101900 */
[-CC-:B------:R-:W-:Y:S01]  /*bfc0*/  FFMA.FTZ R183, R6, R20.reuse, -R168.reuse ;  /* 0x0000001406b77223 */ /* 0x180fe200000108a8 */
[----:B------:R-:W-:Y:S01]  /*bfd0*/  FMUL.FTZ R5, R20, R5 ;  /* 0x0000000514057220 */ /* 0x000fe20000410000 */
[-CC-:B------:R-:W-:Y:S01]  /*bfe0*/  FFMA.FTZ R192, R3, R20.reuse, -R168.reuse ;  /* 0x0000001403c07223 */ /* 0x180fe200000108a8 */
[-CC-:B------:R-:W-:Y:S01]  /*bff0*/  FFMA.FTZ R6, R37, R20.reuse, -R168.reuse ;  /* 0x0000001425067223 */ /* 0x180fe200000108a8 */
[----:B------:R-:W3:Y:S02]  /*c000*/  LD.E R75, desc[UR46][R16.64+0x2d8] ;  /* 0x0002d82e104b7980 */ /* 0x000ee4000c101900 */
[----:B------:R-:W-:Y:S01]  /*c010*/  MUFU.EX2 R110, R5 ;  /* 0x00000005006e7308 */ /* 0x000fe20000000800 */
[-CC-:B------:R-:W-:Y:S01]  /*c020*/  FFMA.FTZ R181, R31, R20.reuse, -R168.reuse ;  /* 0x000000141fb57223 */ /* 0x180fe200000108a8 */
[----:B------:R-:W3:Y:S04]  /*c030*/  LD.E R73, desc[UR46][R16.64+0x2dc] ;  /* 0x0002dc2e10497980 */ /* 0x000ee8000c101900 */
[----:B------:R-:W3:Y:S02]  /*c040*/  LD.E R81, desc[UR46][R16.64+0x2fc] ;  /* 0x0002fc2e10517980 */ /* 0x000ee4000c101900 */
[----:B------:R-:W1:Y:S01]  /*c050*/  MUFU.EX2 R183, R183 ;  /* 0x000000b700b77308 */ /* 0x000e620000000800 */
[-CC-:B------:R-:W-:Y:S01]  /*c060*/  FFMA.FTZ R179, R29, R20.reuse, -R168.reuse ;  /* 0x000000141db37223 */ /* 0x180fe200000108a8 */
[-CC-:B------:R-:W-:Y:S01]  /*c070*/  FFMA.FTZ R176, R23, R20.reuse, -R168.reuse ;  /* 0x0000001417b07223 */ /* 0x180fe200000108a8 */
[----:B------:R-:W3:Y:S01]  /*c080*/  LD.E R79, desc[UR46][R16.64+0x308] ;  /* 0x0003082e104f7980 */ /* 0x000ee2000c101900 */
        /* <DEDUP_REMOVED lines=20> */
[----:B------:R-:W1:Y:S01]  /*c1d0*/  MUFU.EX2 R181, R181 ;  /* 0x000000b500b57308 */ /* 0x000e620000000800 */
[----:B----4-:R-:W-:Y:S01]  /*c1e0*/  FFMA.FTZ R20, R25, R21, R152 ;  /* 0x0000001519147223 */ /* 0x010fe20000010098 */
[----:B-1----:R-:W-:Y:S01]  /*c1f0*/  FFMA.FTZ R21, R110, R24, R183 ;  /* 0x000000186e157223 */ /* 0x002fe200000100b7 */
[----:B------:R-:W4:Y:S02]  /*c200*/  LD.E R31, desc[UR46][R16.64+0x238] ;  /* 0x0002382e101f7980 */ /* 0x000f24000c101900 */
[----:B------:R-:W-:-:S02]  /*c210*/  FADD.FTZ R20, R153, R20 ;  /* 0x0000001499147221 */ /* 0x000fc40000010000 */
[----:B------:R-:W4:Y:S01]  /*c220*/  LD.E R29, desc[UR46][R16.64+0x23c] ;  /* 0x00023c2e101d7980 */ /* 0x000f22000c101900 */
[----:B------:R-:W1:Y:S01]  /*c230*/  MUFU.EX2 R179, R179 ;  /* 0x000000b300b37308 */ /* 0x000e620000000800 */
[----:B------:R-:W-:Y:S01]  /*c240*/  FADD.FTZ R21, R192, R21 ;  /* 0x00000015c0157221 */ /* 0x000fe20000010000 */
[----:B------:R-:W-:Y:S01]  /*c250*/  FADD.FTZ R131, R155, R20 ;  /* 0x000000149b837221 */ /* 0x000fe20000010000 */
[----:B------:R-:W4:Y:S04]  /*c260*/  LD.E R5, desc[UR46][R16.64+0x248] ;  /* 0x0002482e10057980 */ /* 0x000f28000c101900 */
        /* <DEDUP_REMOVED lines=11> */
[----:B------:R-:W1:Y:S02]  /*c320*/  MUFU.EX2 R180, R180 ;  /* 0x000000b400b47308 */ /* 0x000e640000000800 */
[----:B-1----:R-:W-:Y:S01]  /*c330*/  FADD.FTZ R21, R179, R20 ;  /* 0x00000014b3157221 */ /* 0x002fe20000010000 */
[----:B------:R-:W-:Y:S01]  /*c340*/  FADD.FTZ R24, R7, R24 ;  /* 0x0000001807187221 */ /* 0x000fe20000010000 */
[----:B------:R-:W4:Y:S04]  /*c350*/  LD.E R65, desc[UR46][R16.64+0x2f8] ;  /* 0x0002f82e10417980 */ /* 0x000f28000c101900 */
[----:B------:R-:W4:Y:S01]  /*c360*/  LD.E R111, desc[UR46][R16.64+0x34c] ;  /* 0x00034c2e106f7980 */ /* 0x000f22000c101900 */
[----:B------:R-:W-:Y:S03]  /*c370*/  MUFU.EX2 R169, R169 ;  /* 0x000000a900a97308 */ /* 0x000fe60000000800 */
[----:B------:R-:W4:Y:S04]  /*c380*/  LD.E R109, desc[UR46][R16.64+0x358] ;  /* 0x0003582e106d7980 */ /* 0x000f28000c101900 */
[----:B------:R-:W4:Y:S01]  /*c390*/  LD.E R107, desc[UR46][R16.64+0x35c] ;  /* 0x00035c2e106b7980 */ /* 0x000f22000c101900 */
[----:B------:R-:W1:Y:S01]  /*c3a0*/  MUFU.EX2 R188, R188 ;  /* 0x000000bc00bc7308 */ /* 0x000e620000000800 */
[----:B------:R-:W-:Y:S01]  /*c3b0*/  FADD.FTZ R20, R190, R21 ;  /* 0x00000015be147221 */ /* 0x000fe20000010000 */
        /* <DEDUP_REMOVED lines=11> */
[----:B------:R-:W1:Y:S03]  /*c470*/  MUFU.EX2 R172, R172 ;  /* 0x000000ac00ac7308 */ /* 0x000e660000000800 */
[----:B------:R-:W4:Y:S05]  /*c480*/  LD.E R123, desc[UR46][R16.64+0x3a8] ;  /* 0x0003a82e107b7980 */ /* 0x000f2a000c101900 */
[----:B------:R-:W1:Y:S02]  /*c490*/  MUFU.EX2 R176, R176 ;  /* 0x000000b000b07308 */ /* 0x000e640000000800 */
[----:B-1----:R-:W-:Y:S01]  /*c4a0*/  FADD.FTZ R24, R188, R143 ;  /* 0x0000008fbc187221 */ /* 0x002fe20000010000 */
[----:B------:R-:W-:Y:S01]  /*c4b0*/  FADD.FTZ R149, R169, R20 ;  /* 0x00000014a9957221 */ /* 0x000fe20000010000 */
[----:B------:R-:W4:Y:S02]  /*c4c0*/  LD.E R93, desc[UR46][R16.64+0x328] ;  /* 0x0003282e105d7980 */ /* 0x000f24000c101900 */
[----:B------:R-:W-:Y:S01]  /*c4d0*/  FADD.FTZ R151, R171, R24 ;  /* 0x00000018ab977221 */ /* 0x000fe20000010000 */
[----:B------:R-:W-:Y:S01]  /*c4e0*/  FADD.FTZ R189, R174, R149 ;  /* 0x00000095aebd7221 */ /* 0x000fe20000010000 */
[----:B------:R-:W4:Y:S01]  /*c4f0*/  LD.E R91, desc[UR46][R16.64+0x32c] ;  /* 0x00032c2e105b7980 */ /* 0x000f22000c101900 */
[----:B------:R1:W-:Y:S02]  /*c500*/  MUFU.EX2 R13, R49 ;  /* 0x00000031000d7308 */ /* 0x0003e40000000800 */
[----:B------:R-:W-:Y:S01]  /*c510*/  FADD.FTZ R24, R172, R189 ;  /* 0x000000bdac187221 */ /* 0x000fe20000010000 */
[----:B------:R-:W4:Y:S04]  /*c520*/  LD.E R89, desc[UR46][R16.64+0x338] ;  /* 0x0003382e10597980 */ /* 0x000f28000c101900 */
[----:B------:R-:W4:Y:S01]  /*c530*/  LD.E R85, desc[UR46][R16.64+0x33c] ;  /* 0x00033c2e10557980 */ /* 0x000f22000c101900 */
[----:B------:R1:W-:Y:S01]  /*c540*/  MUFU.EX2 R8, R39 ;  /* 0x0000002700087308 */ /* 0x0003e20000000800 */
[----:B------:R-:W-:-:S02]  /*c550*/  FADD.FTZ R20, R176, R151 ;  /* 0x00000097b0147221 */ /* 0x000fc40000010000 */
[----:B-1----:R-:W4:Y:S04]  /*c560*/  LD.E R49, desc[UR46][R16.64+0x278] ;  /* 0x0002782e10317980 */ /* 0x002f28000c101900 */
[----:B------:R-:W4:Y:S01]  /*c570*/  LD.E R83, desc[UR46][R16.64+0x348] ;  /* 0x0003482e10537980 */ /* 0x000f22000c101900 */
[----:B------:R1:W-:Y:S03]  /*c580*/  MUFU.EX2 R168, R137 ;  /* 0x0000008900a87308 */ /* 0x0003e60000000800 */
[----:B------:R-:W4:Y:S04]  /*c590*/  LD.E R39, desc[UR46][R16.64+0x24c] ;  /* 0x00024c2e10277980 */ /* 0x000f28000c101900 */
[----:B------:R-:W4:Y:S01]  /*c5a0*/  LD.E R105, desc[UR46][R16.64+0x368] ;  /* 0x0003682e10697980 */ /* 0x000f22000c101900 */
[----:B------:R1:W-:Y:S03]  /*c5b0*/  MUFU.EX2 R21, R113 ;  /* 0x0000007100157308 */ /* 0x0003e60000000800 */
[----:B------:R-:W4:Y:S04]  /*c5c0*/  LD.E R97, desc[UR46][R16.64+0x36c] ;  /* 0x00036c2e10617980 */ /* 0x000f28000c101900 */
[----:B------:R-:W4:Y:S04]  /*c5d0*/  LD.E R103, desc[UR46][R16.64+0x378] ;  /* 0x0003782e10677980 */ /* 0x000f28000c101900 */
[----:B------:R-:W4:Y:S04]  /*c5e0*/  LD.E R99, desc[UR46][R16.64+0x37c] ;  /* 0x00037c2e10637980 */ /* 0x000f28000c101900 */
[----:B------:R-:W4:Y:S04]  /*c5f0*/  LD.E R131, desc[UR46][R16.64+0x3cc] ;  /* 0x0003cc2e10837980 */ /* 0x000f28000c101900 */
[----:B-1----:R-:W4:Y:S04]  /*c600*/  LD.E R137, desc[UR46][R16.64+0x3e8] ;  /* 0x0003e82e10897980 */ /* 0x002f28000c101900 */
[----:B------:R-:W4:Y:S04]  /*c610*/  LD.E R143, desc[UR46][R16.64+0x3fc] ;  /* 0x0003fc2e108f7980 */ /* 0x000f28000c101900 */
[----:B------:R-:W4:Y:S04]  /*c620*/  LD.E R149, desc[UR46][R16.64+0x40c] ;  /* 0x00040c2e10957980 */ /* 0x000f28000c101900 */
[----:B------:R-:W4:Y:S04]  /*c630*/  LD.E R151, desc[UR46][R16.64+0x418] ;  /* 0x0004182e10977980 */ /* 0x000f28000c101900 */
[----:B------:R-:W4:Y:S04]  /*c640*/  LD.E R189, desc[UR46][R16.64+0x41c] ;  /* 0x00041c2e10bd7980 */ /* 0x000f28000c101900 */
[----:B------:R-:W4:Y:S01]  /*c650*/  LD.E R113, desc[UR46][R16.64+0x428] ;  /* 0x0004282e10717980 */ /* 0x000f22000c101900 */
[----:B------:R-:W1:Y:S08]  /*c660*/  MUFU.EX2 R173, R173 ;  /* 0x000000ad00ad7308 */ /* 0x000e700000000800 */
[----:B------:R-:W1:Y:S08]  /*c670*/  MUFU.EX2 R167, R167 ;  /* 0x000000a700a77308 */ /* 0x000e700000000800 */
[----:B------:R-:W1:Y:S08]  /*c680*/  MUFU.EX2 R178, R178 ;  /* 0x000000b200b27308 */ /* 0x000e700000000800 */
[----:B------:R-:W1:Y:S08]  /*c690*/  MUFU.EX2 R159, R159 ;  /* 0x0000009f009f7308 */ /* 0x000e700000000800 */
[----:B------:R-:W1:Y:S02]  /*c6a0*/  MUFU.EX2 R165, R165 ;  /* 0x000000a500a57308 */ /* 0x000e640000000800 */
[----:B-1----:R-:W-:-:S06]  /*c6b0*/  FADD.FTZ R191, R173, R20 ;  /* 0x00000014adbf7221 */ /* 0x002fcc0000010000 */
[----:B------:R-:W1:Y:S08]  /*c6c0*/  MUFU.EX2 R166, R166 ;  /* 0x000000a600a67308 */ /* 0x000e700000000800 */
[----:B------:R-:W1:Y:S01]  /*c6d0*/  MUFU.EX2 R170, R170 ;  /* 0x000000aa00aa7308 */ /* 0x000e620000000800 */
[----:B------:R-:W-:Y:S01]  /*c6e0*/  FADD.FTZ R24, R167, R24 ;  /* 0x00000018a7187221 */ /* 0x000fe20000010000 */
[----:B------:R-:W-:-:S06]  /*c6f0*/  FADD.FTZ R20, R178, R191 ;  /* 0x000000bfb2147221 */ /* 0x000fcc0000010000 */
[----:B------:R-:W1:Y:S08]  /*c700*/  MUFU.EX2 R157, R157 ;  /* 0x0000009d009d7308 */ /* 0x000e700000000800 */
[----:B------:R-:W2:Y:S01]  /*c710*/  MUFU.EX2 R161, R161 ;  /* 0x000000a100a17308 */ /* 0x000ea20000000800 */
[----:B------:R-:W-:Y:S01]  /*c720*/  FADD.FTZ R191, R159, R24 ;  /* 0x000000189fbf7221 */ /* 0x000fe20000010000 */
[----:B------:R-:W-:-:S06]  /*c730*/  FADD.FTZ R193, R165, R20 ;  /* 0x00000014a5c17221 */ /* 0x000fcc0000010000 */
[----:B------:R-:W2:Y:S01]  /*c740*/  MUFU.EX2 R164, R164 ;  /* 0x000000a400a47308 */ /* 0x000ea20000000800 */
[----:B-1----:R-:W-:Y:S01]  /*c750*/  FADD.FTZ R20, R166, R191 ;  /* 0x000000bfa6147221 */ /* 0x002fe20000010000 */
[----:B------:R-:W-:-:S06]  /*c760*/  FADD.FTZ R24, R170, R193 ;  /* 0x000000c1aa187221 */ /* 0x000fcc0000010000 */
[----:B------:R-:W1:Y:S08]  /*c770*/  MUFU.EX2 R156, R156 ;  /* 0x0000009c009c7308 */ /* 0x000e700000000800 */
[----:B------:R-:W1:Y:S01]  /*c780*/  MUFU.EX2 R23, R23 ;  /* 0x0000001700177308 */ /* 0x000e620000000800 */
[----:B------:R-:W-:Y:S01]  /*c790*/  FADD.FTZ R191, R157, R20 ;  /* 0x000000149dbf7221 */ /* 0x000fe20000010000 */
[----:B--2---:R-:W-:-:S06]  /*c7a0*/  FADD.FTZ R193, R161, R24 ;  /* 0x00000018a1c17221 */ /* 0x004fcc0000010000 */
[----:B------:R-:W2:Y:S08]  /*c7b0*/  MUFU.EX2 R19, R19 ;  /* 0x0000001300137308 */ /* 0x000eb00000000800 */
[----:B------:R-:W2:Y:S01]  /*c7c0*/  MUFU.EX2 R162, R162 ;  /* 0x000000a200a27308 */ /* 0x000ea20000000800 */
[----:B------:R-:W-:Y:S01]  /*c7d0*/  FADD.FTZ R191, R164, R191 ;  /* 0x000000bfa4bf7221 */ /* 0x000fe20000010000 */
[----:B------:R-:W-:-:S06]  /*c7e0*/  FADD.FTZ R24, R168, R193 ;  /* 0x000000c1a8187221 */ /* 0x000fcc0000010000 */
[----:B------:R-:W3:Y:S01]  /*c7f0*/  MUFU.EX2 R18, R18 ;  /* 0x0000001200127308 */ /* 0x000ee20000000800 */
[----:B-1----:R-:W-:Y:S01]  /*c800*/  FADD.FTZ R218, R156, R191 ;  /* 0x000000bf9cda7221 */ /* 0x002fe20000010000 */
[----:B------:R-:W-:-:S06]  /*c810*/  FADD.FTZ R191, R23, R24 ;  /* 0x0000001817bf7221 */ /* 0x000fcc0000010000 */
[----:B------:R-:W1:Y:S01]  /*c820*/  MUFU.EX2 R160, R160 ;  /* 0x000000a000a07308 */ /* 0x000e620000000800 */
[----:B--2---:R-:W-:Y:S01]  /*c830*/  FADD.FTZ R218, R19, R218 ;  /* 0x000000da13da7221 */ /* 0x004fe20000010000 */
[----:B------:R-:W-:-:S06]  /*c840*/  FADD.FTZ R24, R162, R191 ;  /* 0x000000bfa2187221 */ /* 0x000fcc0000010000 */
[----:B------:R-:W2:Y:S08]  /*c850*/  MUFU.EX2 R11, R11 ;  /* 0x0000000b000b7308 */ /* 0x000eb00000000800 */
[----:B------:R-:W2:Y:S01]  /*c860*/  MUFU.EX2 R15, R15 ;  /* 0x0000000f000f7308 */ /* 0x000ea20000000800 */
[----:B------:R-:W-:Y:S01]  /*c870*/  FADD.FTZ R191, R13, R218 ;  /* 0x000000da0dbf7221 */ /* 0x000fe20000010000 */
[----:B------:R-:W-:-:S06]  /*c880*/  FADD.FTZ R193, R21, R24 ;  /* 0x0000001815c17221 */ /* 0x000fcc0000010000 */
[----:B------:R-:W2:Y:S08]  /*c890*/  MUFU.EX2 R12, R12 ;  /* 0x0000000c000c7308 */ /* 0x000eb00000000800 */
[----:B------:R2:W2:Y:S01]  /*c8a0*/  MUFU.EX2 R20, R101 ;  /* 0x0000006500147308 */ /* 0x0004a20000000800 */
[----:B---3--:R-:W-:Y:S01]  /*c8b0*/  FADD.FTZ R24, R18, R191 ;  /* 0x000000bf12187221 */ /* 0x008fe20000010000 */
[----:B-1----:R-:W-:-:S06]  /*c8c0*/  FADD.FTZ R218, R160, R193 ;  /* 0x000000c1a0da7221 */ /* 0x002fcc0000010000 */
[----:B------:R-:W1:Y:S01]  /*c8d0*/  MUFU.EX2 R3, R3 ;  /* 0x0000000300037308 */ /* 0x000e620000000800 */
[----:B--2---:R-:W-:Y:S01]  /*c8e0*/  FADD.FTZ R101, R11, R24 ;  /* 0x000000180b657221 */ /* 0x004fe20000010000 */
[----:B------:R-:W-:-:S06]  /*c8f0*/  FADD.FTZ R191, R15, R218 ;  /* 0x000000da0fbf7221 */ /* 0x000fcc0000010000 */
[----:B------:R-:W2:Y:S08]  /*c900*/  MUFU.EX2 R9, R9 ;  /* 0x0000000900097308 */ /* 0x000eb00000000800 */
[----:B------:R-:W3:Y:S01]  /*c910*/  MUFU.EX2 R14, R14 ;  /* 0x0000000e000e7308 */ /* 0x000ee20000000800 */
[----:B------:R-:W-:Y:S01]  /*c920*/  FADD.FTZ R101, R12, R101 ;  /* 0x000000650c657221 */ /* 0x000fe20000010000 */
[----:B------:R-:W-:-:S03]  /*c930*/  FADD.FTZ R24, R20, R191 ;  /* 0x000000bf14187221 */ /* 0x000fc60000010000 */
[----:B------:R-:W-:Y:S01]  /*c940*/  FADD.FTZ R218, R8, R101 ;  /* 0x0000006508da7221 */ /* 0x000fe20000010000 */
[----:B-1----:R-:W-:Y:S01]  /*c950*/  FADD.FTZ R101, R3, R24 ;  /* 0x0000001803657221 */ /* 0x002fe20000010000 */
[----:B------:R1:W-:Y:S01]  /*c960*/  ST.E desc[UR46][R16.64+0x444], R27 ;  /* 0x0004441b10007985 */ /* 0x0003e2000c10192e */
[----:B------:R-:W-:Y:S01]  /*c970*/  FMUL.FTZ R219, R25, R28 ;  /* 0x0000001c19db7220 */ /* 0x000fe20000410000 */
[----:B--2---:R-:W-:Y:S01]  /*c980*/  FADD.FTZ R191, R9, R218 ;  /* 0x000000da09bf7221 */ /* 0x004fe20000010000 */
[----:B------:R-:W-:Y:S01]  /*c990*/  FMUL.FTZ R223, R110, R26 ;  /* 0x0000001a6edf7220 */ /* 0x000fe20000410000 */
[C---:B------:R-:W-:Y:S01]  /*c9a0*/  FMUL.FTZ R193, R25.reuse, R4 ;  /* 0x0000000419c17220 */ /* 0x040fe20000410000 */
[----:B---3--:R-:W-:Y:S01]  /*c9b0*/  FADD.FTZ R101, R14, R101 ;  /* 0x000000650e657221 */ /* 0x008fe20000010000 */
[C---:B-1----:R-:W-:Y:S01]  /*c9c0*/  FMUL.FTZ R27, R25.reuse, R36 ;  /* 0x00000024191b7220 */ /* 0x042fe20000410000 */
[----:B------:R1:W-:Y:S01]  /*c9d0*/  ST.E desc[UR46][R16.64+0x450], R191 ;  /* 0x000450bf10007985 */ /* 0x0003e2000c10192e */
[C---:B------:R-:W-:Y:S01]  /*c9e0*/  FMUL.FTZ R199, R25.reuse, R32 ;  /* 0x0000002019c77220 */ /* 0x040fe20000410000 */
[C---:B------:R-:W-:Y:S01]  /*c9f0*/  FMUL.FTZ R201, R25.reuse, R30 ;  /* 0x0000001e19c97220 */ /* 0x040fe20000410000 */
[C---:B------:R-:W-:Y:S01]  /*ca00*/  FMUL.FTZ R203, R25.reuse, R34 ;  /* 0x0000002219cb7220 */ /* 0x040fe20000410000 */
[----:B------:R2:W-:Y:S01]  /*ca10*/  ST.E desc[UR46][R16.64+0x454], R101 ;  /* 0x0004546510007985 */ /* 0x0005e2000c10192e */
[----:B------:R-:W-:-:S03]  /*ca20*/  FMUL.FTZ R217, R25, R38 ;  /* 0x0000002619d97220 */ /* 0x000fc60000410000 */
[----:B------:R3:W-:Y:S04]  /*ca30*/  ST.E desc[UR46][R16.64+0x424], R219 ;  /* 0x000424db10007985 */ /* 0x0007e8000c10192e */
[----:B------:R3:W-:Y:S01]  /*ca40*/  ST.E desc[UR46][R16.64+0x42c], R223 ;  /* 0x00042cdf10007985 */ /* 0x0007e2000c10192e */
[----:B-1----:R-:W-:-:S03]  /*ca50*/  FMUL.FTZ R191, R25, R46 ;  /* 0x0000002e19bf7220 */ /* 0x002fc60000410000 */
[----:B------:R1:W-:Y:S01]  /*ca60*/  ST.E desc[UR46][R16.64+0x230], R193 ;  /* 0x000230c110007985 */ /* 0x0003e2000c10192e */
[----:B--2---:R-:W-:-:S03]  /*ca70*/  FMUL.FTZ R101, R25, R42 ;  /* 0x0000002a19657220 */ /* 0x004fc60000410000 */
[----:B------:R2:W-:Y:S01]  /*ca80*/  ST.E desc[UR46][R16.64+0x234], R27 ;  /* 0x0002341b10007985 */ /* 0x0005e2000c10192e */
[C---:B---3--:R-:W-:Y:S01]  /*ca90*/  FMUL.FTZ R219, R25.reuse, R40 ;  /* 0x0000002819db7220 */ /* 0x048fe20000410000 */
[C---:B------:R-:W-:Y:S01]  /*caa0*/  FMUL.FTZ R223, R25.reuse, R50 ;  /* 0x0000003219df7220 */ /* 0x040fe20000410000 */
[C---:B-1----:R-:W-:Y:S01]  /*cab0*/  FMUL.FTZ R193, R25.reuse, R44 ;  /* 0x0000002c19c17220 */ /* 0x042fe20000410000 */
[C---:B--2---:R-:W-:Y:S01]  /*cac0*/  FMUL.FTZ R27, R25.reuse, R48 ;  /* 0x00000030191b7220 */ /* 0x044fe20000410000 */
[----:B------:R1:W-:Y:S04]  /*cad0*/  ST.E desc[UR46][R16.64+0x240], R199 ;  /* 0x000240c710007985 */ /* 0x0003e8000c10192e */
[----:B------:R2:W-:Y:S04]  /*cae0*/  ST.E desc[UR46][R16.64+0x244], R201 ;  /* 0x000244c910007985 */ /* 0x0005e8000c10192e */
[----:B------:R3:W-:Y:S04]  /*caf0*/  ST.E desc[UR46][R16.64+0x250], R203 ;  /* 0x000250cb10007985 */ /* 0x0007e8000c10192e */
[----:B------:R3:W-:Y:S01]  /*cb00*/  ST.E desc[UR46][R16.64+0x254], R217 ;  /* 0x000254d910007985 */ /* 0x0007e2000c10192e */
[----:B-1----:R-:W-:-:S03]  /*cb10*/  FMUL.FTZ R199, R25, R58 ;  /* 0x0000003a19c77220 */ /* 0x002fc60000410000 */
[----:B------:R1:W-:Y:S01]  /*cb20*/  ST.E desc[UR46][R16.64+0x260], R101 ;  /* 0x0002606510007985 */ /* 0x0003e2000c10192e */
[----:B--2---:R-:W-:-:S03]  /*cb30*/  FMUL.FTZ R201, R25, R52 ;  /* 0x0000003419c97220 */ /* 0x004fc60000410000 */
[----:B------:R2:W-:Y:S01]  /*cb40*/  ST.E desc[UR46][R16.64+0x264], R191 ;  /* 0x000264bf10007985 */ /* 0x0005e2000c10192e */
[----:B---3--:R-:W-:-:S03]  /*cb50*/  FMUL.FTZ R203, R25, R54 ;  /* 0x0000003619cb7220 */ /* 0x008fc60000410000 */
[----:B------:R3:W-:Y:S01]  /*cb60*/  ST.E desc[UR46][R16.64+0x270], R193 ;  /* 0x000270c110007985 */ /* 0x0007e2000c10192e */
[----:B------:R-:W-:-:S03]  /*cb70*/  FMUL.FTZ R217, R25, R56 ;  /* 0x0000003819d97220 */ /* 0x000fc60000410000 */
        /* <DEDUP_REMOVED lines=19> */
[----:B----4-:R-:W-:-:S03]  /*ccb0*/  FMUL.FTZ R217, R25, R78 ;  /* 0x0000004e19d97220 */ /* 0x010fc60000410000 */
[----:B------:R4:W-:Y:S01]  /*ccc0*/  ST.E desc[UR46][R16.64+0x2c4], R219 ;  /* 0x0002c4db10007985 */ /* 0x0009e2000c10192e */
[----:B-1----:R-:W-:-:S03]  /*ccd0*/  FMUL.FTZ R101, R25, R88 ;  /* 0x0000005819657220 */ /* 0x002fc60000410000 */
[----:B------:R1:W-:Y:S01]  /*cce0*/  ST.E desc[UR46][R16.64+0x2d0], R223 ;  /* 0x0002d0df10007985 */ /* 0x0003e2000c10192e */
[----:B--2---:R-:W-:-:S03]  /*ccf0*/  FMUL.FTZ R191, R25, R80 ;  /* 0x0000005019bf7220 */ /* 0x004fc60000410000 */
[----:B------:R2:W-:Y:S01]  /*cd00*/  ST.E desc[UR46][R16.64+0x2d4], R27 ;  /* 0x0002d41b10007985 */ /* 0x0005e2000c10192e */
[C---:B---3--:R-:W-:Y:S01]  /*cd10*/  FMUL.FTZ R193, R25.reuse, R86 ;  /* 0x0000005619c17220 */ /* 0x048fe20000410000 */
[C---:B----4-:R-:W-:Y:S01]  /*cd20*/  FMUL.FTZ R219, R25.reuse, R84 ;  /* 0x0000005419db7220 */ /* 0x050fe20000410000 */
        /* <DEDUP_REMOVED lines=41> */
[----:B--2---:R-:W-:Y:S01]  /*cfc0*/  FMUL.FTZ R27, R25, R138 ;  /* 0x0000008a191b7220 */ /* 0x004fe20000410000 */
[----:B------:R1:W-:Y:S01]  /*cfd0*/  ST.E desc[UR46][R16.64+0x380], R199 ;  /* 0x000380c710007985 */ /* 0x0003e2000c10192e */
[C---:B------:R-:W-:Y:S01]  /*cfe0*/  FMUL.FTZ R31, R110.reuse, R31 ;  /* 0x0000001f6e1f7220 */ /* 0x040fe20000410000 */
[C---:B------:R-:W-:Y:S02]  /*cff0*/  FMUL.FTZ R29, R110.reuse, R29 ;  /* 0x0000001d6e1d7220 */ /* 0x040fe40000410000 */
[----:B------:R2:W-:Y:S01]  /*d000*/  ST.E desc[UR46][R16.64+0x384], R201 ;  /* 0x000384c910007985 */ /* 0x0005e2000c10192e */
[C---:B------:R-:W-:Y:S01]  /*d010*/  FMUL.FTZ R5, R110.reuse, R5 ;  /* 0x000000056e057220 */ /* 0x040fe20000410000 */
[----:B------:R-:W-:-:S02]  /*d020*/  FMUL.FTZ R39, R110, R39 ;  /* 0x000000276e277220 */ /* 0x000fc40000410000 */
[----:B------:R3:W-:Y:S01]  /*d030*/  ST.E desc[UR46][R16.64+0x390], R203 ;  /* 0x000390cb10007985 */ /* 0x0007e2000c10192e */
[C---:B------:R-:W-:Y:S01]  /*d040*/  FMUL.FTZ R33, R110.reuse, R33 ;  /* 0x000000216e217220 */ /* 0x040fe20000410000 */
[C---:B------:R-:W-:Y:S02]  /*d050*/  FMUL.FTZ R37, R110.reuse, R37 ;  /* 0x000000256e257220 */ /* 0x040fe40000410000 */
[----:B------:R4:W-:Y:S01]  /*d060*/  ST.E desc[UR46][R16.64+0x394], R217 ;  /* 0x000394d910007985 */ /* 0x0009e2000c10192e */
[C---:B-1----:R-:W-:Y:S01]  /*d070*/  FMUL.FTZ R199, R25.reuse, R132 ;  /* 0x0000008419c77220 */ /* 0x042fe20000410000 */
[C---:B------:R-:W-:Y:S02]  /*d080*/  FMUL.FTZ R35, R110.reuse, R35 ;  /* 0x000000236e237220 */ /* 0x040fe40000410000 */
[----:B------:R1:W-:Y:S01]  /*d090*/  ST.E desc[UR46][R16.64+0x3a0], R101 ;  /* 0x0003a06510007985 */ /* 0x0003e2000c10192e */
[----:B--2---:R-:W-:Y:S01]  /*d0a0*/  FMUL.FTZ R201, R25, R136 ;  /* 0x0000008819c97220 */ /* 0x004fe20000410000 */
[----:B------:R-:W-:-:S02]  /*d0b0*/  FMUL.FTZ R51, R110, R51 ;  /* 0x000000336e337220 */ /* 0x000fc40000410000 */
[----:B------:R2:W-:Y:S01]  /*d0c0*/  ST.E desc[UR46][R16.64+0x3a4], R191 ;  /* 0x0003a4bf10007985 */ /* 0x0005e2000c10192e */
[C---:B---3--:R-:W-:Y:S01]  /*d0d0*/  FMUL.FTZ R203, R25.reuse, R134 ;  /* 0x0000008619cb7220 */ /* 0x048fe20000410000 */
[C---:B------:R-:W-:Y:S02]  /*d0e0*/  FMUL.FTZ R49, R110.reuse, R49 ;  /* 0x000000316e317220 */ /* 0x040fe40000410000 */
[----:B------:R3:W-:Y:S01]  /*d0f0*/  ST.E desc[UR46][R16.64+0x3b0], R193 ;  /* 0x0003b0c110007985 */ /* 0x0007e2000c10192e */
[C---:B----4-:R-:W-:Y:S01]  /*d100*/  FMUL.FTZ R217, R25.reuse, R142 ;  /* 0x0000008e19d97220 */ /* 0x050fe20000410000 */
[C---:B------:R-:W-:Y:S02]  /*d110*/  FMUL.FTZ R41, R110.reuse, R41 ;  /* 0x000000296e297220 */ /* 0x040fe40000410000 */
[----:B------:R4:W-:Y:S01]  /*d120*/  ST.E desc[UR46][R16.64+0x3b4], R219 ;  /* 0x0003b4db10007985 */ /* 0x0009e2000c10192e */
[----:B-1----:R-:W-:Y:S01]  /*d130*/  FMUL.FTZ R101, R25, R140 ;  /* 0x0000008c19657220 */ /* 0x002fe20000410000 */
[----:B------:R-:W-:-:S02]  /*d140*/  FMUL.FTZ R47, R110, R47 ;  /* 0x0000002f6e2f7220 */ /* 0x000fc40000410000 */
[----:B------:R1:W-:Y:S01]  /*d150*/  ST.E desc[UR46][R16.64+0x3c0], R223 ;  /* 0x0003c0df10007985 */ /* 0x0003e2000c10192e */
[C---:B--2---:R-:W-:Y:S01]  /*d160*/  FMUL.FTZ R191, R25.reuse, R144 ;  /* 0x0000009019bf7220 */ /* 0x044fe20000410000 */
[C---:B------:R-:W-:Y:S02]  /*d170*/  FMUL.FTZ R45, R110.reuse, R45 ;  /* 0x0000002d6e2d7220 */ /* 0x040fe40000410000 */
[----:B------:R2:W-:Y:S01]  /*d180*/  ST.E desc[UR46][R16.64+0x3c4], R27 ;  /* 0x0003c41b10007985 */ /* 0x0005e2000c10192e */
[C---:B---3--:R-:W-:Y:S01]  /*d190*/  FMUL.FTZ R193, R25.reuse, R150 ;  /* 0x0000009619c17220 */ /* 0x048fe20000410000 */
[C---:B------:R-:W-:Y:S01]  /*d1a0*/  FMUL.FTZ R43, R110.reuse, R43 ;  /* 0x0000002b6e2b7220 */ /* 0x040fe20000410000 */
[C---:B------:R-:W-:Y:S01]  /*d1b0*/  FMUL.FTZ R63, R110.reuse, R63 ;  /* 0x0000003f6e3f7220 */ /* 0x040fe20000410000 */
[C---:B----4-:R-:W-:Y:S01]  /*d1c0*/  FMUL.FTZ R219, R25.reuse, R148 ;  /* 0x0000009419db7220 */ /* 0x050fe20000410000 */
[C---:B------:R-:W-:Y:S01]  /*d1d0*/  FMUL.FTZ R55, R110.reuse, R55 ;  /* 0x000000376e377220 */ /* 0x040fe20000410000 */
[C---:B------:R-:W-:Y:S01]  /*d1e0*/  FMUL.FTZ R61, R110.reuse, R61 ;  /* 0x0000003d6e3d7220 */ /* 0x040fe20000410000 */
[C---:B------:R-:W-:Y:S01]  /*d1f0*/  FMUL.FTZ R59, R110.reuse, R59 ;  /* 0x0000003b6e3b7220 */ /* 0x040fe20000410000 */
[C---:B-1----:R-:W-:Y:S01]  /*d200*/  FMUL.FTZ R223, R25.reuse, R146 ;  /* 0x0000009219df7220 */ /* 0x042fe20000410000 */
[C---:B------:R-:W-:Y:S01]  /*d210*/  FMUL.FTZ R57, R110.reuse, R57 ;  /* 0x000000396e397220 */ /* 0x040fe20000410000 */
[C---:B------:R-:W-:Y:S01]  /*d220*/  FMUL.FTZ R53, R110.reuse, R53 ;  /* 0x000000356e357220 */ /* 0x040fe20000410000 */
[C---:B------:R-:W-:Y:S01]  /*d230*/  FMUL.FTZ R69, R110.reuse, R69 ;  /* 0x000000456e457220 */ /* 0x040fe20000410000 */
[C---:B--2---:R-:W-:Y:S01]  /*d240*/  FMUL.FTZ R27, R25.reuse, R216 ;  /* 0x000000d8191b7220 */ /* 0x044fe20000410000 */
[----:B------:R-:W-:Y:S01]  /*d250*/  FMUL.FTZ R25, R25, R202 ;  /* 0x000000ca19197220 */ /* 0x000fe20000410000 */
[C---:B------:R-:W-:Y:S01]  /*d260*/  FMUL.FTZ R75, R110.reuse, R75 ;  /* 0x0000004b6e4b7220 */ /* 0x040fe20000410000 */
        /* <DEDUP_REMOVED lines=41> */
[----:B------:R-:W-:Y:S01]  /*d500*/  FMUL.FTZ R113, R110, R113 ;  /* 0x000000716e717220 */ /* 0x000fe20000410000 */
[----:B------:R-:W-:Y:S04]  /*d510*/  ST.E desc[UR46][R16.64+0x3d0], R199 ;  /* 0x0003d0c710007985 */ /* 0x000fe8000c10192e */
        /* <DEDUP_REMOVED lines=12> */
[----:B------:R1:W-:Y:S04]  /*d5e0*/  ST.E desc[UR46][R16.64+0x248], R5 ;  /* 0x0002480510007985 */ /* 0x0003e8000c10192e */
[----:B------:R-:W-:Y:S04]  /*d5f0*/  ST.E desc[UR46][R16.64+0x24c], R39 ;  /* 0x00024c2710007985 */ /* 0x000fe8000c10192e */
[----:B------:R2:W-:Y:S04]  /*d600*/  ST.E desc[UR46][R16.64+0x258], R33 ;  /* 0x0002582110007985 */ /* 0x0005e8000c10192e */
[----:B------:R-:W-:Y:S04]  /*d610*/  ST.E desc[UR46][R16.64+0x25c], R37 ;  /* 0x00025c2510007985 */ /* 0x000fe8000c10192e */
[----:B------:R3:W-:Y:S04]  /*d620*/  ST.E desc[UR46][R16.64+0x268], R35 ;  /* 0x0002682310007985 */ /* 0x0007e8000c10192e */
[----:B------:R-:W-:Y:S04]  /*d630*/  ST.E desc[UR46][R16.64+0x26c], R51 ;  /* 0x00026c3310007985 */ /* 0x000fe8000c10192e */
[----:B------:R-:W-:Y:S04]  /*d640*/  ST.E desc[UR46][R16.64+0x278], R49 ;  /* 0x0002783110007985 */ /* 0x000fe8000c10192e */
[----:B------:R4:W-:Y:S04]  /*d650*/  ST.E desc[UR46][R16.64+0x27c], R41 ;  /* 0x00027c2910007985 */ /* 0x0009e8000c10192e */
[----:B------:R-:W-:Y:S04]  /*d660*/  ST.E desc[UR46][R16.64+0x288], R47 ;  /* 0x0002882f10007985 */ /* 0x000fe8000c10192e */
[----:B------:R-:W-:Y:S04]  /*d670*/  ST.E desc[UR46][R16.64+0x28c], R45 ;  /* 0x00028c2d10007985 */ /* 0x000fe8000c10192e */
[----:B------:R4:W-:Y:S04]  /*d680*/  ST.E desc[UR46][R16.64+0x298], R43 ;  /* 0x0002982b10007985 */ /* 0x0009e8000c10192e */
[----:B------:R-:W-:Y:S04]  /*d690*/  ST.E desc[UR46][R16.64+0x29c], R63 ;  /* 0x00029c3f10007985 */ /* 0x000fe8000c10192e */
[----:B------:R-:W-:Y:S04]  /*d6a0*/  ST.E desc[UR46][R16.64+0x2a8], R55 ;  /* 0x0002a83710007985 */ /* 0x000fe8000c10192e */
[----:B------:R-:W-:Y:S04]  /*d6b0*/  ST.E desc[UR46][R16.64+0x2ac], R61 ;  /* 0x0002ac3d10007985 */ /* 0x000fe8000c10192e */
        /* <DEDUP_REMOVED lines=46> */
[----:B------:R4:W-:Y:S01]  /*d9a0*/  ST.E desc[UR46][R16.64+0x428], R113 ;  /* 0x0004287110007985 */ /* 0x0009e2000c10192e */
[----:B------:R2:W-:Y:S06]  /*d9b0*/  BAR.SYNC.DEFER_BLOCKING R205, 0x100 ;  /* 0x000400cd0000751d */ /* 0x0005ec0000010000 */
[----:B-1----:R-:W4:Y:S04]  /*d9c0*/  LD.E R5, desc[UR46][R16.64+0x230] ;  /* 0x0002302e10057980 */ /* 0x002f28000c101900 */
[----:B------:R-:W4:Y:S04]  /*d9d0*/  LD.E R25, desc[UR46][R16.64+0x234] ;  /* 0x0002342e10197980 */ /* 0x000f28000c101900 */
[----:B------:R-:W4:Y:S04]  /*d9e0*/  LD.E R27, desc[UR46][R16.64+0x238] ;  /* 0x0002382e101b7980 */ /* 0x000f28000c101900 */
[----:B------:R-:W4:Y:S04]  /*d9f0*/  LD.E R29, desc[UR46][R16.64+0x23c] ;  /* 0x00023c2e101d7980 */ /* 0x000f28000c101900 */
[----:B------:R-:W4:Y:S04]  /*da00*/  LD.E R31, desc[UR46][R16.64+0x240] ;  /* 0x0002402e101f7980 */ /* 0x000f28000c101900 */
[----:B--2---:R-:W2:Y:S04]  /*da10*/  LD.E R33, desc[UR46][R16.64+0x244] ;  /* 0x0002442e10217980 */ /* 0x004ea8000c101900 */
[----:B---3--:R-:W3:Y:S04]  /*da20*/  LD.E R35, desc[UR46][R16.64+0x248] ;  /* 0x0002482e10237980 */ /* 0x008ee8000c101900 */
[----:B------:R-:W3:Y:S04]  /*da30*/  LD.E R37, desc[UR46][R16.64+0x24c] ;  /* 0x00024c2e10257980 */ /* 0x000ee8000c101900 */
[----:B------:R-:W3:Y:S04]  /*da40*/  LD.E R39, desc[UR46][R16.64+0x250] ;  /* 0x0002502e10277980 */ /* 0x000ee8000c101900 */
[----:B----4-:R-:W4:Y:S04]  /*da50*/  LD.E R41, desc[UR46][R16.64+0x254] ;  /* 0x0002542e10297980 */ /* 0x010f28000c101900 */
        /* <DEDUP_REMOVED lines=118> */
[----:B------:R-:W-:Y:S04]  /*e1c0*/  ST.E desc[UR46][R16.64+0x230], R5 ;  /* 0x0002300510007985 */ /* 0x000fe8000c10192e */
[----:B------:R-:W-:Y:S04]  /*e1d0*/  ST.E desc[UR46][R16.64+0x234], R25 ;  /* 0x0002341910007985 */ /* 0x000fe8000c10192e */
[----:B------:R-:W-:Y:S04]  /*e1e0*/  ST.E desc[UR46][R16.64+0x238], R27 ;  /* 0x0002381b10007985 */ /* 0x000fe8000c10192e */
[----:B------:R-:W-:Y:S04]  /*e1f0*/  ST.E desc[UR46][R16.64+0x23c], R29 ;  /* 0x00023c1d10007985 */ /* 0x000fe8000c10192e */
[----:B------:R-:W-:Y:S04]  /*e200*/  ST.E desc[UR46][R16.64+0x240], R31 ;  /* 0x0002401f10007985 */ /* 0x000fe8000c10192e */
[----:B--2---:R-:W-:Y:S04]  /*e210*/  ST.E desc[UR46][R16.64+0x244], R33 ;  /* 0x0002442110007985 */ /* 0x004fe8000c10192e */
[----:B---3--:R-:W-:Y:S04]  /*e220*/  ST.E desc[UR46][R16.64+0x248], R35 ;  /* 0x0002482310007985 */ /* 0x008fe8000c10192e */
[----:B------:R-:W-:Y:S04]  /*e230*/  ST.E desc[UR46][R16.64+0x24c], R37 ;  /* 0x00024c2510007985 */ /* 0x000fe8000c10192e */
[----:B------:R-:W-:Y:S04]  /*e240*/  ST.E desc[UR46][R16.64+0x250], R39 ;  /* 0x0002502710007985 */ /* 0x000fe8000c10192e */
[----:B----4-:R-:W-:Y:S04]  /*e250*/  ST.E desc[UR46][R16.64+0x254], R41 ;  /* 0x0002542910007985 */ /* 0x010fe8000c10192e */
        /* <DEDUP_REMOVED lines=118> */
[----:B-1----:R-:W4:Y:S04]  /*e9c0*/  LD.E R189, desc[UR46][R16.64+0x218] ;  /* 0x0002182e10bd7980 */ /* 0x002f28000c101900 */
[----:B--2---:R-:W2:Y:S04]  /*e9d0*/  LD.E.64 R4, desc[UR46][R16.64+0xa8] ;  /* 0x0000a82e10047980 */ /* 0x004ea8000c101b00 */
[----:B------:R-:W2:Y:S04]  /*e9e0*/  LDL R191, [R1+0x88] ;  /* 0x0000880001bf7983 */ /* 0x000ea80000100800 */
[----:B---3--:R-:W3:Y:S04]  /*e9f0*/  LD.E R24, desc[UR46][R16.64+0x230] ;  /* 0x0002302e10187980 */ /* 0x008ee8000c101900 */
[----:B------:R-:W3:Y:S04]  /*ea00*/  LD.E R25, desc[UR46][R16.64+0x234] ;  /* 0x0002342e10197980 */ /* 0x000ee8000c101900 */
[----:B----4-:R-:W3:Y:S04]  /*ea10*/  LD.E R26, desc[UR46][R16.64+0x238] ;  /* 0x0002382e101a7980 */ /* 0x010ee8000c101900 */
[----:B------:R-:W3:Y:S04]  /*ea20*/  LD.E R27, desc[UR46][R16.64+0x23c] ;  /* 0x00023c2e101b7980 */ /* 0x000ee8000c101900 */
        /* <DEDUP_REMOVED lines=123> */
[----:B------:R-:W3:Y:S01]  /*f1e0*/  LD.E R151, desc[UR46][R16.64+0x42c] ;  /* 0x00042c2e10977980 */ /* 0x000ee2000c101900 */
[----:B--2---:R-:W-:Y:S01]  /*f1f0*/  IMAD R4, R189, 0xc00, R4 ;  /* 0x00000c00bd047824 */ /* 0x004fe200078e0204 */
[----:B------:R-:W-:-:S02]  /*f200*/  ISETP.NE.U32.AND P1, PT, R191, RZ, PT ;  /* 0x000000ffbf00720c */ /* 0x000fc40003f25070 */
[----:B------:R-:W-:Y:S02]  /*f210*/  R2UR UR7, R5 ;  /* 0x00000000050772ca */ /* 0x000fe400000e0000 */
[----:B------:R-:W-:Y:S02]  /*f220*/  R2UR UR6, R4 ;  /* 0x00000000040672ca */ /* 0x000fe400000e0000 */
[----:B------:R-:W-:Y:S02]  /*f230*/  F2FP.BF16.F32.PACK_AB R152, R153, R152 ;  /* 0x000000989998723e */ /* 0x000fe400000010ff */
[----:B------:R-:W-:Y:S02]  /*f240*/  F2FP.BF16.F32.PACK_AB R154, R154, R155 ;  /* 0x0000009b9a9a723e */ /* 0x000fe400000010ff */
[----:B------:R-:W-:Y:S02]  /*f250*/  F2FP.BF16.F32.PACK_AB R153, R192, R183 ;  /* 0x000000b7c099723e */ /* 0x000fe400000010ff */
[----:B------:R-:W-:Y:S01]  /*f260*/  F2FP.BF16.F32.PACK_AB R155, R181, R6 ;  /* 0x00000006b59b723e */ /* 0x000fe200000010ff */
[----:B------:R-:W-:Y:S01]  /*f270*/  VOTEU.ANY UP0, P1 ;  /* 0x00000000003f7886 */ /* 0x000fe20000800100 */
[----:B------:R-:W-:-:S02]  /*f280*/  VIADD R6, R4, 0x80 ;  /* 0x0000008004067836 */ /* 0x000fc40000000000 */
[----:B---3--:R-:W-:-:S06]  /*f290*/  WARPGROUP.ARRIVE ;  /* 0x00000000000079c5 */ /* 0x008fcc0000000000 */
[----:B------:R-:W-:Y:S01]  /*f2a0*/  HGMMA.64x256x16.F32.BF16 R24, R152, gdesc[UR4].tnspB, R24, UP0, gsb0 ;  /* 0x43e0000498187df0 */ /* 0x000fe2000b801818 */
[----:B------:R-:W-:Y:S01]  /*f2b0*/  R2UR UR6, R6 ;  /* 0x00000000060672ca */ /* 0x000fe200000e0000 */
[----:B------:R-:W-:Y:S01]  /*f2c0*/  VIADD R6, R4, 0x100 ;  /* 0x0000010004067836 */ /* 0x000fe20000000000 */
[----:B------:R-:W-:Y:S02]  /*f2d0*/  WARPGROUP.DEPBAR.LE gsb0, 0x0 ;  /* 0x00008000000079c5 */ /* 0x000fe40000010000 */
[----:B------:R-:W-:Y:S01]  /*f2e0*/  F2FP.BF16.F32.PACK_AB R152, R7, R182 ;  /* 0x000000b60798723e */ /* 0x000fe200000010ff */
[----:B------:R-:W-:Y:S01]  /*f2f0*/  IMAD.MOV.U32 R7, RZ, RZ, R5 ;  /* 0x000000ffff077224 */ /* 0x000fe200078e0005 */
[----:B------:R-:W-:-:S04]  /*f300*/  F2FP.BF16.F32.PACK_AB R153, R190, R179 ;  /* 0x000000b3be99723e */ /* 0x000fc800000010ff */
[----:B------:R-:W-:Y:S02]  /*f310*/  R2UR UR7, R7 ;  /* 0x00000000070772ca */ /* 0x000fe400000e0000 */
[----:B------:R-:W-:Y:S02]  /*f320*/  F2FP.BF16.F32.PACK_AB R154, R180, R175 ;  /* 0x000000afb49a723e */ /* 0x000fe400000010ff */
[----:B------:R-:W-:Y:S01]  /*f330*/  F2FP.BF16.F32.PACK_AB R155, R188, R177 ;  /* 0x000000b1bc9b723e */ /* 0x000fe200000010ff */
        /* <DEDUP_REMOVED lines=127> */
[----:B------:R1:W-:Y:S02]  /*fb30*/  ST.E desc[UR46][R16.64+0x42c], R151 ;  /* 0x00042c9710007985 */ /* 0x0003e4000c10192e */
[----:B-1----:R-:W-:-:S06]  /*fb40*/  WARPGROUP.ARRIVE ;  /* 0x00000000000079c5 */ /* 0x002fcc0000000000 */
[----:B------:R-:W-:Y:S01]  /*fb50*/  HGMMA.64x256x16.F32.BF16 R24, R152, gdesc[UR4].tnspB, R24, gsb0 ;  /* 0x43e0000498187df0 */ /* 0x000fe20008001818 */
[----:B------:R-:W-:Y:S01]  /*fb60*/  IMAD.MOV.U32 R7, RZ, RZ, R5 ;  /* 0x000000ffff077224 */ /* 0x000fe200078e0005 */
[----:B------:R-:W-:-:S04]  /*fb70*/  R2UR UR6, R6 ;  /* 0x00000000060672ca */ /* 0x000fc800000e0000 */
[----:B------:R-:W-:Y:S01]  /*fb80*/  R2UR UR7, R7 ;  /* 0x00000000070772ca */ /* 0x000fe200000e0000 */
[----:B------:R-:W-:Y:S01]  /*fb90*/  STL [R1+0x88], R0 ;  /* 0x0000880001007387 */ /* 0x000fe20000100800 */
[----:B------:R-:W-:Y:S02]  /*fba0*/  VIADD R6, R4, 0x180 ;  /* 0x0000018004067836 */ /* 0x000fe40000000000 */
[----:B------:R-:W-:Y:S01]  /*fbb0*/  IMAD.MOV.U32 R7, RZ, RZ, R5 ;  /* 0x000000ffff077224 */ /* 0x000fe200078e0005 */
[----:B------:R-:W-:Y:S02]  /*fbc0*/  WARPGROUP.DEPBAR.LE gsb0, 0x0 ;  /* 0x00008000000079c5 */ /* 0x000fe40000010000 */
[----:B------:R-:W-:Y:S02]  /*fbd0*/  F2FP.BF16.F32.PACK_AB R152, R174, R169 ;  /* 0x000000a9ae98723e */ /* 0x000fe400000010ff */
[----:B------:R-:W-:Y:S02]  /*fbe0*/  F2FP.BF16.F32.PACK_AB R153, R176, R171 ;  /* 0x000000abb099723e */ /* 0x000fe400000010ff */
[----:B------:R-:W-:-:S02]  /*fbf0*/  F2FP.BF16.F32.PACK_AB R154, R167, R172 ;  /* 0x000000aca79a723e */ /* 0x000fc400000010ff */
        /* <DEDUP_REMOVED lines=131> */
[----:B------:R-:W-:Y:S02]  /*10430*/  R2UR UR6, R6 ;  /* 0x00000000060672ca */ /* 0x000fe400000e0000 */
[----:B------:R-:W-:Y:S01]  /*10440*/  R2UR UR7, R7 ;  /* 0x00000000070772ca */ /* 0x000fe200000e0000 */
[----:B------:R-:W-:Y:S01]  /*10450*/  STL [R1+0x88], R0 ;  /* 0x0000880001007387 */ /* 0x000fe20000100800 */
[----:B------:R-:W-:Y:S02]  /*10460*/  VIADD R6, R4, 0x200 ;  /* 0x0000020004067836 */ /* 0x000fe40000000000 */
[----:B------:R-:W-:Y:S01]  /*10470*/  IMAD.MOV.U32 R7, RZ, RZ, R5 ;  /* 0x000000ffff077224 */ /* 0x000fe200078e0005 */
[----:B------:R-:W-:Y:S02]  /*10480*/  WARPGROUP.DEPBAR.LE gsb0, 0x0 ;  /* 0x00008000000079c5 */ /* 0x000fe40000010000 */
[----:B------:R-:W-:-:S02]  /*10490*/  F2FP.BF16.F32.PACK_AB R152, R166, R159 ;  /* 0x0000009fa698723e */ /* 0x000fc400000010ff */
[----:B------:R-:W-:Y:S02]  /*104a0*/  F2FP.BF16.F32.PACK_AB R153, R170, R165 ;  /* 0x000000a5aa99723e */ /* 0x000fe400000010ff */
        /* <DEDUP_REMOVED lines=135> */
[----:B------:R-:W-:Y:S01]  /*10d20*/  VIADD R4, R4, 0x280 ;  /* 0x0000028004047836 */ /* 0x000fe20000000000 */
[----:B------:R-:W-:Y:S02]  /*10d30*/  WARPGROUP.DEPBAR.LE gsb0, 0x0 ;  /* 0x00008000000079c5 */ /* 0x000fe40000010000 */
[----:B------:R-:W-:Y:S02]  /*10d40*/  F2FP.BF16.F32.PACK_AB R152, R19, R156 ;  /* 0x0000009c1398723e */ /* 0x000fe400000010ff */
[----:B------:R-:W-:-:S02]  /*10d50*/  F2FP.BF16.F32.PACK_AB R153, R162, R23 ;  /* 0x00000017a299723e */ /* 0x000fc400000010ff */
        /* <DEDUP_REMOVED lines=270> */
[----:B------:R-:W-:Y:S02]  /*11e40*/  STL [R1+0x88], R0 ;  /* 0x0000880001007387 */ /* 0x000fe40000100800 */
[----:B------:R-:W-:Y:S02]  /*11e50*/  WARPGROUP.DEPBAR.LE gsb0, 0x0 ;  /* 0x00008000000079c5 */ /* 0x000fe40000010000 */
[----:B------:R-:W-:Y:S04]  /*11e60*/  ST.E desc[UR46][R16.64+0x230], R24 ;  /* 0x0002301810007985 */ /* 0x000fe8000c10192e */
[----:B------:R1:W-:Y:S04]  /*11e70*/  ST.E desc[UR46][R16.64+0x234], R25 ;  /* 0x0002341910007985 */ /* 0x0003e8000c10192e */
        /* <DEDUP_REMOVED lines=126> */
[----:B------:R4:W-:Y:S04]  /*12660*/  STL [R1+0x88], R0 ;  /* 0x0000880001007387 */ /* 0x0009e80000100800 */
        /* <DEDUP_REMOVED lines=10> */
[----:B-1----:R-:W4:Y:S04]  /*12710*/  LD.E R25, desc[UR46][R16.64+0x258] ;  /* 0x0002582e10197980 */ /* 0x002f28000c101900 */
[----:B--2---:R-:W2:Y:S04]  /*12720*/  LD.E R27, desc[UR46][R16.64+0x25c] ;  /* 0x00025c2e101b7980 */ /* 0x004ea8000c101900 */
[----:B---3--:R-:W3:Y:S04]  /*12730*/  LD.E R29, desc[UR46][R16.64+0x260] ;  /* 0x0002602e101d7980 */ /* 0x008ee8000c101900 */
        /* <DEDUP_REMOVED lines=126> */
[----:B--2---:R1:W-:Y:S04]  /*12f20*/  ST.E desc[UR46][R16.64+0x25c], R27 ;  /* 0x00025c1b10007985 */ /* 0x0043e8000c10192e */
[----:B---3--:R1:W-:Y:S04]  /*12f30*/  ST.E desc[UR46][R16.64+0x260], R29 ;  /* 0x0002601d10007985 */ /* 0x0083e8000c10192e */
[----:B----4-:R1:W-:Y:S04]  /*12f40*/  ST.E desc[UR46][R16.64+0x264], R31 ;  /* 0x0002641f10007985 */ /* 0x0103e8000c10192e */
        /* <DEDUP_REMOVED lines=113> */
[----:B------:R1:W-:Y:S01]  /*13660*/  ST.E desc[UR46][R16.64+0x42c], R58 ;  /* 0x00042c3a10007985 */ /* 0x0003e2000c10192e */
[----:B------:R-:W-:Y:S04]  /*13670*/  BSSY B0, `(.L_x_8775) ;  /* 0x0000008000007945 */ /* 0x000fe80003800000 */
[----:B------:R-:W-:Y:S05]  /*13680*/  @P2 BRA `(.L_x_8776) ;  /* 0x0000000000182947 */ /* 0x000fea0003800000 */
[----:B-1----:R-:W2:Y:S04]  /*13690*/  LDL.64 R4, [R1+0x68] ;  /* 0x0000680001047983 */ /* 0x002ea80000100a00 */
[----:B------:R-:W3:Y:S01]  /*136a0*/  LD.E R0, desc[UR46][R16.64+0x218] ;  /* 0x0002182e10007980 */ /* 0x000ee2000c101900 */
[----:B--2---:R-:W-:-:S05]  /*136b0*/  MOV R3, R4 ;  /* 0x0000000400037202 */ /* 0x004fca0000000f00 */
[----:B---3--:R-:W-:-:S05]  /*136c0*/  IMAD R0, R0, 0x8, R3 ;  /* 0x0000000800007824 */ /* 0x008fca00078e0203 */
[----:B------:R-:W-:-:S04]  /*136d0*/  PRMT R0, RZ, 0x654, R0 ;  /* 0x00000654ff007816 */ /* 0x000fc80000000000 */
[----:B------:R2:W-:Y:S03]  /*136e0*/  SYNCS.ARRIVE.TRANS64.RED.A1T0 RZ, [R0+URZ], RZ ;  /* 0x000000ff00ff79a7 */ /* 0x0005e6000810043f */
.L_x_8776:
[----:B------:R-:W-:Y:S05]  /*136f0*/  BSYNC B0 ;  /* 0x0000000000007941 */ /* 0x000fea0003800000 */
.L_x_8775:
[----:B------:R-:W-:Y:S05]  /*13700*/  @P0 BRA `(.L_x_8777) ;  /* 0xffffff6000840947 */ /* 0x000fea000383ffff */
.L_x_8760:
[----:B------:R-:W-:-:S13]  /*13710*/  ISETP.GE.AND P0, PT, R10, UR41, PT ;  /* 0x000000290a007c0c */ /* 0x000fda000bf06270 */
[----:B------:R-:W-:Y:S05]  /*13720*/  @!P0 BRA `(.L_x_8778) ;  /* 0x000000b0006c8947 */ /* 0x000fea0003800000 */
[----:B-1----:R1:W5:Y:S02]  /*13730*/  LDL.64 R2, [R1+0x178] ;  /* 0x0001780001027983 */ /* 0x0023640000100a00 */
.L_x_8809:
[----:B-----5:R-:W3:Y:S04]  /*13740*/  LD.E R5, desc[UR46][R2.64] ;  /* 0x0000002e02057980 */ /* 0x020ee8000c101900 */
[----:B-12---:R-:W2:Y:S01]  /*13750*/  LD.E R0, desc[UR46][R2.64+0x8] ;  /* 0x0000082e02007980 */ /* 0x006ea2000c101900 */
[----:B---3--:R-:W-:-:S05]  /*13760*/  VIADD R5, R5, 0x1 ;  /* 0x0000000105057836 */ /* 0x008fca0000000000 */
[----:B------:R-:W-:-:S13]  /*13770*/  ISETP.NE.AND P0, PT, R5, 0x2, PT ;  /* 0x000000020500780c */ /* 0x000fda0003f05270 */
[----:B------:R3:W5:Y:S04]  /*13780*/  @P0 LD.E R9, desc[UR46][R2.64+0x4] ;  /* 0x0000042e02090980 */ /* 0x000768000c101900 */
[----:B------:R-:W4:Y:S01]  /*13790*/  @!P0 LD.E R4, desc[UR46][R2.64+0x4] ;  /* 0x0000042e02048980 */ /* 0x000f22000c101900 */
[----:B--2---:R-:W-:-:S03]  /*137a0*/  VIADD R7, R0, 0x1 ;  /* 0x0000000100077836 */ /* 0x004fc60000000000 */
[----:B------:R2:W-:Y:S04]  /*137b0*/  ST.E desc[UR46][R2.64], R5 ;  /* 0x0000000502007985 */ /* 0x0005e8000c10192e */
[----:B------:R3:W-:Y:S04]  /*137c0*/  ST.E desc[UR46][R2.64+0x8], R7 ;  /* 0x0000080702007985 */ /* 0x0007e8000c10192e */
[----:B------:R3:W-:Y:S01]  /*137d0*/  @!P0 ST.E desc[UR46][R2.64], RZ ;  /* 0x000000ff02008985 */ /* 0x0007e2000c10192e */
[----:B----4-:R-:W-:-:S05]  /*137e0*/  @!P0 LOP3.LUT R9, R4, 0x1, RZ, 0x3c, !PT ;  /* 0x0000000104098812 */ /* 0x010fca00078e3cff */
[----:B------:R3:W-:Y:S04]  /*137f0*/  @!P0 ST.E desc[UR46][R2.64+0x4], R9 ;  /* 0x0000040902008985 */ /* 0x0007e8000c10192e */
[----:B------:R-:W4:Y:S04]  /*13800*/  LDL.64 R20, [R1+0x190] ;  /* 0x0001900001147983 */ /* 0x000f280000100a00 */
[----:B----4-:R-:W4:Y:S01]  /*13810*/  LD.E R0, desc[UR46][R20.64+0x1c] ;  /* 0x00001c2e14007980 */ /* 0x010f22000c101900 */
[----:B------:R-:W-:Y:S05]  /*13820*/  YIELD ;  /* 0x0000000000007946 */ /* 0x000fea0003800000 */
[----:B------:R-:W-:Y:S01]  /*13830*/  BSSY B0, `(.L_x_8779) ;  /* 0x0000006000007945 */ /* 0x000fe20003800000 */
[----:B--2---:R-:W-:Y:S01]  /*13840*/  @!P0 IMAD.MOV.U32 R5, RZ, RZ, RZ ;  /* 0x000000ffff058224 */ /* 0x004fe200078e00ff */
[----:B----4-:R-:W-:-:S04]  /*13850*/  LOP3.LUT R0, R0, 0x1, RZ, 0xfc, !PT ;  /* 0x0000000100007812 */ /* 0x010fc800078efcff */
[----:B------:R-:W-:-:S13]  /*13860*/  ISETP.NE.AND P1, PT, R0, 0x3, PT ;  /* 0x000000030000780c */ /* 0x000fda0003f25270 */
[----:B---3--:R-:W-:Y:S05]  /*13870*/  @!P1 BRA `(.L_x_8780) ;  /* 0x0000000000049947 */ /* 0x008fea0003800000 */
[----:B------:R-:W-:Y:S01]  /*13880*/  BPT.TRAP 0x1 ;  /* 0x000000040000795c */ /* 0x000fe20000300000 */
.L_x_8780:
[----:B------:R-:W-:Y:S05]  /*13890*/  BSYNC B0 ;  /* 0x0000000000007941 */ /* 0x000fea0003800000 */
.L_x_8779:
[----:B------:R-:W2:Y:S01]  /*138a0*/  LD.E.64 R6, desc[UR46][R20.64+0x8] ;  /* 0x0000082e14067980 */ /* 0x000ea2000c101b00 */
[----:B-----5:R-:W-:Y:S02]  /*138b0*/  SHF.L.U32 R8, R9, 0x1f, RZ ;  /* 0x0000001f09087819 */ /* 0x020fe400000006ff */
[----:B--2---:R-:W-:-:S05]  /*138c0*/  MOV R6, R6 ;  /* 0x0000000600067202 */ /* 0x004fca0000000f00 */
[----:B------:R-:W-:-:S04]  /*138d0*/  IMAD R5, R5, 0x8, R6 ;  /* 0x0000000805057824 */ /* 0x000fc800078e0206 */
[----:B------:R2:W3:Y:S01]  /*138e0*/  SYNCS.PHASECHK.TRANS64.TRYWAIT P0, [R5+URZ], R8 ;  /* 0x00000008050075a7 */ /* 0x0004e2000800017f */
[----:B------:R-:W4:Y:S04]  /*138f0*/  LD.E R4, desc[UR46][R20.64+0x1c] ;  /* 0x00001c2e14047980 */ /* 0x000f28000c101900 */
[----:B------:R2:W5:Y:S04]  /*13900*/  LD.E R0, desc[UR46][R2.64] ;  /* 0x0000002e02007980 */ /* 0x000568000c101900 */
[----:B------:R2:W5:Y:S01]  /*13910*/  LD.E R6, desc[UR46][R2.64+0x4] ;  /* 0x0000042e02067980 */ /* 0x000562000c101900 */
[----:B------:R-:W-:Y:S01]  /*13920*/  BSSY B0, `(.L_x_8781) ;  /* 0x0000005000007945 */ /* 0x000fe20003800000 */
[----:B----4-:R-:W-:-:S04]  /*13930*/  LOP3.LUT R4, R4, 0x1, RZ, 0xfc, !PT ;  /* 0x0000000104047812 */ /* 0x010fc800078efcff */
[----:B------:R-:W-:-:S13]  /*13940*/  ISETP.NE.AND P1, PT, R4, 0x3, PT ;  /* 0x000000030400780c */ /* 0x000fda0003f25270 */
[----:B--23--:R-:W-:Y:S05]  /*13950*/  @!P1 BRA `(.L_x_8782) ;  /* 0x0000000000049947 */ /* 0x00cfea0003800000 */
[----:B------:R-:W-:Y:S01]  /*13960*/  BPT.TRAP 0x1 ;  /* 0x000000040000795c */ /* 0x000fe20000300000 */
.L_x_8782:
[----:B------:R-:W-:Y:S05]  /*13970*/  BSYNC B0 ;  /* 0x0000000000007941 */ /* 0x000fea0003800000 */
.L_x_8781:
[----:B------:R-:W-:Y:S04]  /*13980*/  BSSY B0, `(.L_x_8783) ;  /* 0x0000008000007945 */ /* 0x000fe80003800000 */
[----:B------:R-:W-:Y:S05]  /*13990*/  @P0 BRA `(.L_x_8784) ;  /* 0x0000000000180947 */ /* 0x000fea0003800000 */
[----:B------:R-:W2:Y:S01]  /*139a0*/  LD.E.64 R4, desc[UR46][R20.64+0x8] ;  /* 0x0000082e14047980 */ /* 0x000ea2000c101b00 */
[----:B-----5:R-:W-:Y:S02]  /*139b0*/  SHF.L.U32 R7, R6, 0x1f, RZ ;  /* 0x0000001f06077819 */ /* 0x020fe400000006ff */
[----:B--2---:R-:W-:-:S05]  /*139c0*/  MOV R5, R4 ;  /* 0x0000000400057202 */ /* 0x004fca0000000f00 */
[----:B------:R-:W-:-:S04]  /*139d0*/  IMAD R0, R0, 0x8, R5 ;  /* 0x0000000800007824 */ /* 0x000fc800078e0205 */
[----:B------:R-:W2:Y:S02]  /*139e0*/  SYNCS.PHASECHK.TRANS64.TRYWAIT P0, [R0+URZ], R7 ;  /* 0x00000007000075a7 */ /* 0x000ea4000800017f */
[----:B--2---:R-:W-:Y:S05]  /*139f0*/  @!P0 BRA `(.L_x_8785) ;  /* 0x0000011000188947 */ /* 0x004fea0003800000 */
.L_x_8784:
[----:B------:R-:W-:Y:S05]  /*13a00*/  BSYNC B0 ;  /* 0x0000000000007941 */ /* 0x000fea0003800000 */
.L_x_8783:
[----:B------:R-:W3:Y:S04]  /*13a10*/  LD.E R5, desc[UR46][R2.64] ;  /* 0x0000002e02057980 */ /* 0x000ee8000c101900 */
[----:B------:R-:W3:Y:S01]  /*13a20*/  LDL.64 R8, [R1+0xa0] ;  /* 0x0000a00001087983 */ /* 0x000ee20000100a00 */
[----:B------:R-:W-:Y:S05]  /*13a30*/  WARPSYNC.ALL ;  /* 0x0000000000007948 */ /* 0x000fea0003800000 */
[----:B------:R-:W4:Y:S04]  /*13a40*/  LDL.64 R18, [R1+0x98] ;  /* 0x0000980001127983 */ /* 0x000f280000100a00 */
[----:B--2--5:R-:W2:Y:S04]  /*13a50*/  LDL.64 R6, [R1+0x98] ;  /* 0x0000980001067983 */ /* 0x024ea80000100a00 */
[----:B------:R-:W2:Y:S01]  /*13a60*/  LDL.64 R12, [R1+0x98] ;  /* 0x00009800010c7983 */ /* 0x000ea20000100a00 */
[----:B---3--:R-:W-:-:S03]  /*13a70*/  IMAD R4, R5, 0x300, R8 ;  /* 0x0000030005047824 */ /* 0x008fc600078e0208 */
[----:B------:R-:W3:Y:S01]  /*13a80*/  LDL.64 R14, [R1+0x98] ;  /* 0x00009800010e7983 */ /* 0x000ee20000100a00 */
[----:B------:R-:W-:Y:S01]  /*13a90*/  IMAD.MOV.U32 R5, RZ, RZ, R9 ;  /* 0x000000ffff057224 */ /* 0x000fe200078e0009 */
[----:B------:R-:W-:Y:S01]  /*13aa0*/  R2UR UR6, R4 ;  /* 0x00000000040672ca */ /* 0x000fe200000e0000 */
[----:B------:R-:W-:-:S03]  /*13ab0*/  WARPGROUP.ARRIVE ;  /* 0x00000000000079c5 */ /* 0x000fc60000000000 */
[----:B------:R-:W-:Y:S01]  /*13ac0*/  R2UR UR7, R5 ;  /* 0x00000000050772ca */ /* 0x000fe200000e0000 */
[----:B------:R-:W-:Y:S02]  /*13ad0*/  VIADD R8, R4, 0x2 ;  /* 0x0000000204087836 */ /* 0x000fe40000000000 */
[----:B------:R-:W-:Y:S01]  /*13ae0*/  IMAD.MOV.U32 R0, RZ, RZ, 0x1 ;  /* 0x00000001ff007424 */ /* 0x000fe200078e00ff */
[----:B------:R1:W-:Y:S04]  /*13af0*/  STL [R1+0x80], RZ ;  /* 0x000080ff01007387 */ /* 0x0003e80000100800 */
[----:B------:R1:W-:Y:S04]  /*13b00*/  STL [R1+0x80], R0 ;  /* 0x0000800001007387 */ /* 0x0003e80000100800 */
[----:B------:R1:W-:Y:S04]  /*13b10*/  STL [R1+0x80], R0 ;  /* 0x0000800001007387 */ /* 0x0003e80000100800 */
[----:B------:R1:W-:Y:S04]  /*13b20*/  STL [R1+0x80], R0 ;  /* 0x0000800001007387 */ /* 0x0003e80000100800 */
[----:B------:R1:W-:Y:S01]  /*13b30*/  STL [R1+0x80], R0 ;  /* 0x0000800001007387 */ /* 0x0003e20000100800 */
[----:B----4-:R-:W-:-:S02]  /*13b40*/  R2UR UR4, R18 ;  /* 0x00000000120472ca */ /* 0x010fc400000e0000 */
[----:B------:R-:W-:Y:S01]  /*13b50*/  R2UR UR5, R19 ;  /* 0x00000000130572ca */ /* 0x000fe200000e0000 */
[----:B------:R-:W4:-:S12]  /*13b60*/  LDL R18, [R1+0x54] ;  /* 0x0000540001127983 */ /* 0x000f180000100800 */
[----:B------:R-:W-:Y:S01]  /*13b70*/  HGMMA.64x96x16.F32.BF16 R24, gdesc[UR4], RZ, !UPT, gsb0 ;  /* 0x01600000041879f0 */ /* 0x000fe2000c0018ff */
[----:B--2---:R-:W-:Y:S01]  /*13b80*/  VIADD R6, R6, 0x2 ;  /* 0x0000000206067836 */ /* 0x004fe20000000000 */
        /* <DEDUP_REMOVED lines=17> */
[----:B---3--:R-:W-:-:S02]  /*13ca0*/  VIADD R14, R14, 0x6 ;  /* 0x000000060e0e7836 */ /* 0x008fc40000000000 */
        /* <DEDUP_REMOVED lines=11> */
[----:B----4-:R-:W-:-:S04]  /*13d60*/  LOP3.LUT R18, R18, 0x1, RZ, 0xfc, !PT ;  /* 0x0000000112127812 */ /* 0x010fc800078efcff */
[----:B------:R-:W-:Y:S01]  /*13d70*/  ISETP.NE.AND P1, PT, R18, 0x3, PT ;  /* 0x000000031200780c */ /* 0x000fe20003f25270 */
[----:B------:R-:W-:Y:S01]  /*13d80*/  BSSY B0, `(.L_x_8786) ;  /* 0x0000004000007945 */ /* 0x000fe20003800000 */
[----:B------:R-:W-:-:S11]  /*13d90*/  WARPGROUP.DEPBAR.LE gsb0, 0x0 ;  /* 0x00008000000079c5 */ /* 0x000fd60000010000 */
[----:B-1----:R-:W-:Y:S05]  /*13da0*/  @!P1 BRA `(.L_x_8787) ;  /* 0x0000000000049947 */ /* 0x002fea0003800000 */
[----:B------:R-:W-:Y:S01]  /*13db0*/  BPT.TRAP 0x1 ;  /* 0x000000040000795c */ /* 0x000fe20000300000 */
.L_x_8787:
[----:B------:R-:W-:Y:S05]  /*13dc0*/  BSYNC B0 ;  /* 0x0000000000007941 */ /* 0x000fea0003800000 */
.L_x_8786:
        /* <DEDUP_REMOVED lines=10> */
.L_x_8789:
[----:B------:R-:W-:Y:S05]  /*13e70*/  BSYNC B0 ;  /* 0x0000000000007941 */ /* 0x000fea0003800000 */
.L_x_8788:
[----:B------:R-:W-:Y:S04]  /*13e80*/  BSSY B0, `(.L_x_8790) ;  /* 0x0000006000007945 */ /* 0x000fe80003800000 */
[----:B--2---:R-:W-:Y:S05]  /*13e90*/  @P0 BRA `(.L_x_8791) ;  /* 0x0000000000100947 */ /* 0x004fea0003800000 */
[----:B-----5:R-:W-:Y:S01]  /*13ea0*/  IMAD R4, R4, 0x8, R7 ;  /* 0x0000000804047824 */ /* 0x020fe200078e0207 */
[----:B-1----:R-:W-:-:S04]  /*13eb0*/  SHF.L.U32 R5, R6, 0x1f, RZ ;  /* 0x0000001f06057819 */ /* 0x002fc800000006ff */
[----:B------:R-:W1:Y:S02]  /*13ec0*/  SYNCS.PHASECHK.TRANS64.TRYWAIT P0, [R4+URZ], R5 ;  /* 0x00000005040075a7 */ /* 0x000e64000800017f */
[----:B-1----:R-:W-:Y:S05]  /*13ed0*/  @!P0 BRA `(.L_x_8792) ;  /* 0x0000010800f48947 */ /* 0x002fea0003800000 */
.L_x_8791:
[----:B------:R-:W-:Y:S05]  /*13ee0*/  BSYNC B0 ;  /* 0x0000000000007941 */ /* 0x000fea0003800000 */
.L_x_8790:
[----:B------:R-:W2:Y:S04]  /*13ef0*/  LD.E R11, desc[UR46][R2.64] ;  /* 0x0000002e020b7980 */ /* 0x000ea8000c101900 */
[----:B-----5:R-:W2:Y:S01]  /*13f00*/  LDL.64 R6, [R1+0x118] ;  /* 0x0001180001067983 */ /* 0x020ea20000100a00 */
[----:B------:R-:W-:Y:S05]  /*13f10*/  WARPSYNC.ALL ;  /* 0x0000000000007948 */ /* 0x000fea0003800000 */
[----:B------:R-:W3:Y:S04]  /*13f20*/  LDL R18, [R1+0x90] ;  /* 0x0000900001127983 */ /* 0x000ee80000100800 */
[----:B-1----:R-:W4:Y:S04]  /*13f30*/  LDL.64 R4, [R1+0x110] ;  /* 0x0001100001047983 */ /* 0x002f280000100a00 */
[----:B------:R-:W4:Y:S04]  /*13f40*/  LDL.64 R8, [R1+0x110] ;  /* 0x0001100001087983 */ /* 0x000f280000100a00 */
[----:B------:R-:W4:Y:S01]  /*13f50*/  LDL.64 R12, [R1+0x110] ;  /* 0x00011000010c7983 */ /* 0x000f220000100a00 */
[----:B--2---:R-:W-:-:S03]  /*13f60*/  IMAD R6, R11, 0xc00, R6 ;  /* 0x00000c000b067824 */ /* 0x004fc600078e0206 */
[----:B------:R-:W2:Y:S01]  /*13f70*/  LDL.64 R14, [R1+0x110] ;  /* 0x00011000010e7983 */ /* 0x000ea20000100a00 */
[----:B------:R-:W-:Y:S01]  /*13f80*/  R2UR UR7, R7 ;  /* 0x00000000070772ca */ /* 0x000fe200000e0000 */
[----:B------:R-:W-:Y:S01]  /*13f90*/  WARPGROUP.ARRIVE ;  /* 0x00000000000079c5 */ /* 0x000fe20000000000 */
[----:B------:R-:W-:Y:S02]  /*13fa0*/  R2UR UR6, R6 ;  /* 0x00000000060672ca */ /* 0x000fe400000e0000 */
[----:B---3--:R-:W-:Y:S02]  /*13fb0*/  ISETP.NE.U32.AND P0, PT, R18, RZ, PT ;  /* 0x000000ff1200720c */ /* 0x008fe40003f05070 */
[----:B------:R-:W3:Y:S01]  /*13fc0*/  LDL.64 R18, [R1+0x110] ;  /* 0x0001100001127983 */ /* 0x000ee20000100a00 */
[----:B----4-:R-:W-:Y:S02]  /*13fd0*/  R2UR UR4, R4 ;  /* 0x00000000040472ca */ /* 0x010fe400000e0000 */
[----:B------:R-:W-:-:S08]  /*13fe0*/  R2UR UR5, R5 ;  /* 0x00000000050572ca */ /* 0x000fd000000e0000 */
[----:B------:R-:W-:-:S05]  /*13ff0*/  VOTEU.ANY UP0, P0 ;  /* 0x00000000003f7886 */ /* 0x000fca0000000100 */
        /* <DEDUP_REMOVED lines=129> */
[----:B----4-:R-:W-:Y:S01]  /*14810*/  VIADD R8, R8, 0xc02 ;  /* 0x00000c0208087836 */ /* 0x010fe20000000000 */
        /* <DEDUP_REMOVED lines=9> */
[----:B------:R-:W-:-:S02]  /*148b0*/  VIADD R12, R12, 0xc04 ;  /* 0x00000c040c0c7836 */ /* 0x000fc40000000000 */
        /* <DEDUP_REMOVED lines=20> */
[----:B------:R2:W-:Y:S04]  /*14a00*/  STL [R1+0x90], R0 ;  /* 0x0000900001007387 */ /* 0x0005e80000100800 */
[----:B------:R2:W-:Y:S01]  /*14a10*/  STL [R1+0x90], R0 ;  /* 0x0000900001007387 */ /* 0x0005e20000100800 */
[----:B------:R-:W-:-:S02]  /*14a20*/  WARPGROUP.DEPBAR.LE gsb0, 0x0 ;  /* 0x00008000000079c5 */ /* 0x000fc40000010000 */
[----:B------:R-:W-:-:S06]  /*14a30*/  WARPGROUP.ARRIVE ;  /* 0x00000000000079c5 */ /* 0x000fcc0000000000 */
[----:B------:R-:W-:Y:S01]  /*14a40*/  HGMMA.64x96x16.F32.BF16 R24, gdesc[UR4], R24, gsb0 ;  /* 0x01600000041879f0 */ /* 0x000fe20008001818 */
[----:B------:R2:W-:Y:S01]  /*14a50*/  STL [R1+0x90], R0 ;  /* 0x0000900001007387 */ /* 0x0005e20000100800 */
[----:B-1----:R-:W-:-:S03]  /*14a60*/  LOP3.LUT P1, RZ, R23, 0x7f, RZ, 0xc0, !PT ;  /* 0x0000007f17ff7812 */ /* 0x002fc6000782c0ff */
        /* <DEDUP_REMOVED lines=15> */
[----:B------:R-:W3:Y:S04]  /*14b60*/  @!P1 LD.E.64 R20, desc[UR46][R20.64+0x30] ;  /* 0x0000302e14149980 */ /* 0x000ee8000c101b00 */
[----:B------:R-:W4:Y:S01]  /*14b70*/  @!P1 LD.E R4, desc[UR46][R2.64] ;  /* 0x0000002e02049980 */ /* 0x000f22000c101900 */
[----:B---3--:R-:W-:-:S05]  /*14b80*/  @!P1 MOV R5, R20 ;  /* 0x0000001400059202 */ /* 0x008fca0000000f00 */
[----:B----4-:R-:W-:-:S05]  /*14b90*/  @!P1 IMAD R4, R4, 0x8, R5 ;  /* 0x0000000804049824 */ /* 0x010fca00078e0205 */
[----:B------:R-:W-:-:S04]  /*14ba0*/  @!P1 PRMT R4, RZ, 0x654, R4 ;  /* 0x00000654ff049816 */ /* 0x000fc80000000004 */
[----:B------:R1:W-:Y:S01]  /*14bb0*/  @!P1 SYNCS.ARRIVE.TRANS64.RED.A1T0 RZ, [R4+URZ], RZ ;  /* 0x000000ff04ff99a7 */ /* 0x0003e2000810043f */
[----:B------:R-:W3:Y:S01]  /*14bc0*/  LDL.64 R8, [R1+0x170] ;  /* 0x0001700001087983 */ /* 0x000ee20000100a00 */
[----:B------:R-:W-:Y:S02]  /*14bd0*/  ULDC UR4, c[0x0][0x20] ;  /* 0x0000080000047ab9 */ /* 0x000fe40000000800 */
[----:B------:R-:W-:Y:S01]  /*14be0*/  VIADD R5, R22, -UR4 ;  /* 0x8000000416057c36 */ /* 0x000fe20008000000 */
[----:B------:R-:W4:Y:S04]  /*14bf0*/  LDL R14, [R1+0x70] ;  /* 0x00007000010e7983 */ /* 0x000f280000100800 */
[----:B------:R-:W2:Y:S04]  /*14c00*/  LDL R11, [R5] ;  /* 0x00000000050b7983 */ /* 0x000ea80000100800 */
[----:B------:R-:W4:Y:S04]  /*14c10*/  LDL R7, [R5+0x8] ;  /* 0x0000080005077983 */ /* 0x000f280000100800 */
[----:B-1----:R-:W2:Y:S04]  /*14c20*/  LDL R4, [R5+0x18] ;  /* 0x0000180005047983 */ /* 0x002ea80000100800 */
[----:B------:R-:W4:Y:S04]  /*14c30*/  LDL R6, [R5+0x4] ;  /* 0x0000040005067983 */ /* 0x000f280000100800 */
[----:B------:R-:W4:Y:S04]  /*14c40*/  LDL R13, [R5+0xc] ;  /* 0x00000c00050d7983 */ /* 0x000f280000100800 */
[----:B------:R-:W4:Y:S04]  /*14c50*/  LDL R12, [R5+0x10] ;  /* 0x00001000050c7983 */ /* 0x000f280000100800 */
[----:B------:R-:W4:Y:S04]  /*14c60*/  LDL R15, [R5+0x14] ;  /* 0x00001400050f7983 */ /* 0x000f280000100800 */
[----:B---3--:R-:W3:Y:S01]  /*14c70*/  LD.E R9, desc[UR46][R8.64] ;  /* 0x0000002e08097980 */ /* 0x008ee2000c101900 */
[----:B------:R-:W-:Y:S01]  /*14c80*/  BSSY B0, `(.L_x_8793) ;  /* 0x000009d000007945 */ /* 0x000fe20003800000 */
[----:B--2---:R-:W-:Y:S01]  /*14c90*/  ISETP.GE.AND P0, PT, R4, 0x1, PT ;  /* 0x000000010400780c */ /* 0x004fe20003f06270 */
[----:B---3--:R-:W-:-:S04]  /*14ca0*/  FMUL.FTZ R28, R28, R9 ;  /* 0x000000091c1c7220 */ /* 0x008fc80000410000 */
[----:B------:R1:W2:Y:S01]  /*14cb0*/  MUFU.TANH R72, R28 ;  /* 0x0000001c00487308 */ /* 0x0002a20000002400 */
[----:B------:R-:W-:Y:S01]  /*14cc0*/  FMUL.FTZ R99, R30, R9 ;  /* 0x000000091e637220 */ /* 0x000fe20000410000 */
[----:B-1----:R-:W-:-:S04]  /*14cd0*/  SHF.R.S32.HI R28, RZ, 0x1f, R11 ;  /* 0x0000001fff1c7819 */ /* 0x002fc8000001140b */
[----:B------:R-:W-:-:S04]  /*14ce0*/  LEA.HI R28, R28, R11, RZ, 0x7 ;  /* 0x0000000b1c1c7211 */ /* 0x000fc800078f38ff */
[----:B------:R-:W-:-:S05]  /*14cf0*/  LOP3.LUT R30, R28, 0xffffff80, RZ, 0xc0, !PT ;  /* 0xffffff801c1e7812 */ /* 0x000fca00078ec0ff */
[----:B------:R-:W-:Y:S02]  /*14d00*/  IMAD.IADD R30, R11, 0x1, -R30 ;  /* 0x000000010b1e7824 */ /* 0x000fe400078e0a1e */
[-C--:B------:R-:W-:Y:S01]  /*14d10*/  FMUL.FTZ R89, R27, R9.reuse ;  /* 0x000000091b597220 */ /* 0x080fe20000410000 */
[-C--:B------:R-:W-:Y:S02]  /*14d20*/  FMUL.FTZ R29, R29, R9.reuse ;  /* 0x000000091d1d7220 */ /* 0x080fe40000410000 */
[----:B------:R-:W-:Y:S01]  /*14d30*/  SHF.R.S32.HI R23, RZ, 0x1f, R30 ;  /* 0x0000001fff177819 */ /* 0x000fe2000001141e */
[-C--:B------:R-:W-:Y:S01]  /*14d40*/  FMUL.FTZ R32, R32, R9.reuse ;  /* 0x0000000920207220 */ /* 0x080fe20000410000 */
[----:B------:R-:W-:Y:S02]  /*14d50*/  FMUL.FTZ R105, R31, R9 ;  /* 0x000000091f697220 */ /* 0x000fe40000410000 */
[----:B------:R-:W-:Y:S01]  /*14d60*/  LEA.HI R27, R23, R30, RZ, 0x2 ;  /* 0x0000001e171b7211 */ /* 0x000fe200078f10ff */
[----:B------:R1:W3:Y:S01]  /*14d70*/  MUFU.TANH R73, R29 ;  /* 0x0000001d00497308 */ /* 0x0002e20000002400 */
[----:B------:R-:W-:-:S07]  /*14d80*/  SHF.R.S32.HI R11, RZ, 0x7, R28 ;  /* 0x00000007ff0b7819 */ /* 0x000fce000001141c */
[----:B------:R4:W2:Y:S01]  /*14d90*/  MUFU.TANH R31, R32 ;  /* 0x00000020001f7308 */ /* 0x0008a20000002400 */
[--C-:B-1----:R-:W-:Y:S02]  /*14da0*/  SHF.R.S32.HI R29, RZ, 0x2, R27.reuse ;  /* 0x00000002ff1d7819 */ /* 0x102fe4000001141b */
[----:B------:R-:W-:Y:S02]  /*14db0*/  LEA.HI R23, R23, R30, RZ, 0x5 ;  /* 0x0000001e17177211 */ /* 0x000fe400078f28ff */
[----:B----4-:R-:W-:-:S04]  /*14dc0*/  SHF.R.S32.HI R32, RZ, 0x1f, R27 ;  /* 0x0000001fff207819 */ /* 0x010fc8000001141b */
[----:B------:R-:W-:Y:S02]  /*14dd0*/  LEA.HI R32, R32, R29, RZ, 0x3 ;  /* 0x0000001d20207211 */ /* 0x000fe400078f18ff */
[----:B------:R-:W-:Y:S02]  /*14de0*/  LEA.HI R28, R28, R11, RZ, 0x1 ;  /* 0x0000000b1c1c7211 */ /* 0x000fe400078f08ff */
[----:B------:R-:W-:Y:S02]  /*14df0*/  LOP3.LUT R32, R32, 0xfffffff8, RZ, 0xc0, !PT ;  /* 0xfffffff820207812 */ /* 0x000fe400078ec0ff */
[----:B------:R-:W-:Y:S01]  /*14e00*/  SHF.R.S32.HI R23, RZ, 0x5, R23 ;  /* 0x00000005ff177819 */ /* 0x000fe20000011417 */
[-C--:B------:R-:W-:Y:S01]  /*14e10*/  FMUL.FTZ R8, R24, R9.reuse ;  /* 0x0000000918087220 */ /* 0x080fe20000410000 */
[----:B------:R-:W-:Y:S01]  /*14e20*/  LOP3.LUT R28, R28, 0x3fffffe, RZ, 0xc0, !PT ;  /* 0x03fffffe1c1c7812 */ /* 0x000fe200078ec0ff */
[----:B------:R-:W-:Y:S02]  /*14e30*/  IMAD.IADD R32, R29, 0x1, -R32 ;  /* 0x000000011d207824 */ /* 0x000fe400078e0a20 */
        /* <DEDUP_REMOVED lines=33> */
[----:B------:R-:W-:-:S02]  /*15050*/  IMAD R29, R10, -0x60, R7 ;  /* 0xffffffa00a1d7824 */ /* 0x000fc400078e0207 */
[-C--:B------:R-:W-:Y:S01]  /*15060*/  FMUL.FTZ R141, R71, R9.reuse ;  /* 0x00000009478d7220 */ /* 0x080fe20000410000 */
[----:B------:R-:W-:Y:S01]  /*15070*/  IMAD R23, R14, 0x8, R23 ;  /* 0x000000080e177824 */ /* 0x000fe200078e0217 */
[----:B------:R-:W-:Y:S01]  /*15080*/  LOP3.LUT R27, R27, 0x7ffffffc, RZ, 0xc0, !PT ;  /* 0x7ffffffc1b1b7812 */ /* 0x000fe200078ec0ff */
[-C--:B------:R-:W-:Y:S01]  /*15090*/  FMUL.FTZ R45, R45, R9.reuse ;  /* 0x000000092d2d7220 */ /* 0x080fe20000410000 */
[-C--:B------:R-:W-:Y:S01]  /*150a0*/  FMUL.FTZ R49, R49, R9.reuse ;  /* 0x0000000931317220 */ /* 0x080fe20000410000 */
[-C--:B------:R-:W-:Y:S01]  /*150b0*/  FMUL.FTZ R53, R53, R9.reuse ;  /* 0x0000000935357220 */ /* 0x080fe20000410000 */
[-C--:B------:R-:W-:Y:S01]  /*150c0*/  FMUL.FTZ R59, R59, R9.reuse ;  /* 0x000000093b3b7220 */ /* 0x080fe20000410000 */
[-C--:B------:R-:W-:Y:S01]  /*150d0*/  FMUL.FTZ R61, R61, R9.reuse ;  /* 0x000000093d3d7220 */ /* 0x080fe20000410000 */
[----:B------:R-:W-:Y:S01]  /*150e0*/  FMUL.FTZ R65, R65, R9 ;  /* 0x0000000941417220 */ /* 0x000fe20000410000 */
[----:B------:R-:W-:Y:S01]  /*150f0*/  IMAD.IADD R28, R11, 0x1, -R28 ;  /* 0x000000010b1c7824 */ /* 0x000fe200078e0a1c */
[----:B------:R-:W-:Y:S01]  /*15100*/  IADD3 R14, -R6, 0x1, R29 ;  /* 0x00000001060e7810 */ /* 0x000fe20007ffe11d */
[----:B------:R-:W-:Y:S01]  /*15110*/  IMAD.U32 R11, R23, 0x10, R32 ;  /* 0x00000010170b7824 */ /* 0x000fe200078e0020 */
[----:B------:R-:W1:Y:S01]  /*15120*/  MUFU.TANH R8, R8 ;  /* 0x0000000800087308 */ /* 0x000e620000002400 */
[----:B------:R-:W-:-:S02]  /*15130*/  IMAD.IADD R27, R30, 0x1, -R27 ;  /* 0x000000011e1b7824 */ /* 0x000fc400078e0a1b */
[----:B------:R-:W-:Y:S01]  /*15140*/  FMUL.FTZ R44, R44, R9 ;  /* 0x000000092c2c7220 */ /* 0x000fe20000410000 */
[----:B------:R-:W-:Y:S01]  /*15150*/  IMAD R11, R28, 0x40, R11 ;  /* 0x000000401c0b7824 */ /* 0x000fe200078e020b */
[----:B------:R-:W-:-:S03]  /*15160*/  LOP3.LUT R28, RZ, R13, RZ, 0x33, !PT ;  /* 0x0000000dff1c7212 */ /* 0x000fc600078e33ff */
[----:B------:R-:W4:Y:S01]  /*15170*/  MUFU.TANH R25, R25 ;  /* 0x0000001900197308 */ /* 0x000f220000002400 */
[----:B------:R-:W-:-:S07]  /*15180*/  IMAD R9, R27, -0x2, R14 ;  /* 0xfffffffe1b097824 */ /* 0x000fce00078e020e */
        /* <DEDUP_REMOVED lines=42> */
[----:B------:R-:W-:-:S02]  /*15430*/  IMAD R14, R10, -0x60, RZ ;  /* 0xffffffa00a0e7824 */ /* 0x000fc400078e02ff */
[C---:B------:R-:W-:Y:S02]  /*15440*/  IMAD.IADD R30, R9.reuse, 0x1, R12 ;  /* 0x00000001091e7824 */ /* 0x040fe400078e020c */
[----:B------:R-:W-:Y:S02]  /*15450*/  IMAD.IADD R32, R9, 0x1, R28 ;  /* 0x0000000109207824 */ /* 0x000fe400078e021c */
[----:B------:R-:W-:Y:S01]  /*15460*/  IMAD R42, R10, -0x60, R15 ;  /* 0xffffffa00a2a7824 */ /* 0x000fe200078e020f */
[----:B------:R3:W1:Y:S01]  /*15470*/  MUFU.TANH R39, R44 ;  /* 0x0000002c00277308 */ /* 0x0006620000002400 */
[--C-:B------:R-:W-:Y:S02]  /*15480*/  IMAD.IADD R9, R30, 0x1, R11.reuse ;  /* 0x000000011e097824 */ /* 0x100fe400078e020b */
[----:B------:R-:W-:Y:S02]  /*15490*/  IMAD.IADD R12, R32, 0x1, R11 ;  /* 0x00000001200c7824 */ /* 0x000fe400078e020b */
[----:B---3--:R-:W-:Y:S01]  /*154a0*/  IMAD R44, R27, -0x2, R14 ;  /* 0xfffffffe1b2c7824 */ /* 0x008fe200078e020e */
[----:B--2-4-:R-:W-:Y:S06]  /*154b0*/  @!P0 BRA `(.L_x_8794) ;  /* 0x0000000000648947 */ /* 0x014fec0003800000 */
        /* <DEDUP_REMOVED lines=12> */
.L_x_8798:
[----:B------:R-:W-:Y:S05]  /*15580*/  BSYNC B2 ;  /* 0x0000000000027941 */ /* 0x000fea0003800000 */
.L_x_8797:
[----:B------:R-:W-:Y:S01]  /*15590*/  LOP3.LUT R13, RZ, R13, RZ, 0x33, !PT ;  /* 0x0000000dff0d7212 */ /* 0x000fe200078e33ff */
[----:B------:R-:W-:Y:S06]  /*155a0*/  BRA `(.L_x_8799) ;  /* 0x0000000000187947 */ /* 0x000fec0003800000 */
.L_x_8796:
[----:B------:R-:W-:-:S13]  /*155b0*/  ISETP.NE.AND P0, PT, R4, 0x1, PT ;  /* 0x000000010400780c */ /* 0x000fda0003f05270 */
[----:B------:R-:W-:Y:S05]  /*155c0*/  @!P0 BRA `(.L_x_8799) ;  /* 0x0000000000108947 */ /* 0x000fea0003800000 */
[----:B------:R-:W2:Y:S04]  /*155d0*/  LDL R14, [R5+0x1c] ;  /* 0x00001c00050e7983 */ /* 0x000ea80000100800 */
[----:B------:R-:W3:Y:S01]  /*155e0*/  LDL R28, [R5+0x20] ;  /* 0x00002000051c7983 */ /* 0x000ee20000100800 */
[----:B--2---:R-:W-:-:S05]  /*155f0*/  IMAD.HI.U32 R13, R13, R14, RZ ;  /* 0x0000000e0d0d7227 */ /* 0x004fca00078e00ff */
[----:B---3--:R-:W-:-:S07]  /*15600*/  SHF.R.U32.HI R13, RZ, R28, R13 ;  /* 0x0000001cff0d7219 */ /* 0x008fce000001160d */
.L_x_8799:
[----:B------:R-:W-:Y:S05]  /*15610*/  BSYNC B1 ;  /* 0x0000000000017941 */ /* 0x000fea0003800000 */
.L_x_8795:
[----:B------:R-:W-:-:S05]  /*15620*/  IMAD R13, R4, R13, R44 ;  /* 0x0000000d040d7224 */ /* 0x000fca00078e022c */
[----:B------:R-:W-:Y:S02]  /*15630*/  VIMNMX R12, R12, R13, !PT ;  /* 0x0000000d0c0c7248 */ /* 0x000fe40007fe0100 */
[----:B------:R-:W-:-:S07]  /*15640*/  VIADDMNMX R9, R13, R4, R9, PT ;  /* 0x000000040d097246 */ /* 0x000fce0003800109 */
.L_x_8794:
[----:B------:R-:W-:Y:S05]  /*15650*/  BSYNC B0 ;  /* 0x0000000000007941 */ /* 0x000fea0003800000 */
.L_x_8793:
[C---:B------:R-:W-:Y:S01]  /*15660*/  ISETP.GE.AND P0, PT, R42.reuse, 0x2, PT ;  /* 0x000000022a00780c */ /* 0x040fe20003f06270 */
        /* <DEDUP_REMOVED lines=23> */
[----:B-1----:R-:W-:Y:S02]  /*157e0*/  FSEL R51, R33, -INF , !P2 ;  /* 0xff80000021337808 */ /* 0x002fe40005000000 */
        /* <DEDUP_REMOVED lines=85> */
[----:B------:R-:W-:Y:S01]  /*15d40*/  FSEL R189, R8, -INF , !P6 ;  /* 0xff80000008bd7808 */ /* 0x000fe20007000000 */
[----:B------:R-:W-:Y:S01]  /*15d50*/  IMAD.IADD R8, R32, 0x1, R11 ;  /* 0x0000000120087824 */ /* 0x000fe200078e020b */
[----:B------:R-:W-:-:S04]  /*15d60*/  ISETP.GE.AND P6, PT, R42, 0x5a, PT ;  /* 0x0000005a2a00780c */ /* 0x000fc80003fc6270 */
[----:B------:R-:W-:Y:S02]  /*15d70*/  P2R R42, PR, RZ, 0x40 ;  /* 0x00000040ff2a7803 */ /* 0x000fe40000000000 */
[----:B------:R-:W-:-:S04]  /*15d80*/  ISETP.GT.AND P6, PT, R12, 0x59, !P6 ;  /* 0x000000590c00780c */ /* 0x000fc800077c4270 */
[----:B------:R-:W-:Y:S01]  /*15d90*/  ISETP.LT.OR P6, PT, R9, 0x5a, P6 ;  /* 0x0000005a0900780c */ /* 0x000fe200037c1670 */
[----:B------:R-:W-:-:S03]  /*15da0*/  IMAD.IADD R9, R30, 0x1, R11 ;  /* 0x000000011e097824 */ /* 0x000fc600078e020b */
        /* <DEDUP_REMOVED lines=15> */
.L_x_8805:
[----:B------:R-:W-:Y:S05]  /*15ea0*/  BSYNC B2 ;  /* 0x0000000000027941 */ /* 0x000fea0003800000 */
.L_x_8804:
[----:B------:R-:W-:Y:S01]  /*15eb0*/  LOP3.LUT R7, RZ, R7, RZ, 0x33, !PT ;  /* 0x00000007ff077212 */ /* 0x000fe200078e33ff */
[----:B------:R-:W-:Y:S06]  /*15ec0*/  BRA `(.L_x_8806) ;  /* 0x0000000000187947 */ /* 0x000fec0003800000 */
.L_x_8803:
[----:B------:R-:W-:-:S13]  /*15ed0*/  ISETP.NE.AND P6, PT, R4, 0x1, PT ;  /* 0x000000010400780c */ /* 0x000fda0003fc5270 */
[----:B------:R-:W-:Y:S05]  /*15ee0*/  @!P6 BRA `(.L_x_8806) ;  /* 0x000000000010e947 */ /* 0x000fea0003800000 */
[----:B------:R-:W2:Y:S04]  /*15ef0*/  LDL R6, [R5+0x1c] ;  /* 0x00001c0005067983 */ /* 0x000ea80000100800 */
[----:B------:R-:W3:Y:S01]  /*15f00*/  LDL R12, [R5+0x20] ;  /* 0x00002000050c7983 */ /* 0x000ee20000100800 */
[----:B--2---:R-:W-:-:S05]  /*15f10*/  IMAD.HI.U32 R7, R7, R6, RZ ;  /* 0x0000000607077227 */ /* 0x004fca00078e00ff */
[----:B---3--:R-:W-:-:S07]  /*15f20*/  SHF.R.U32.HI R7, RZ, R12, R7 ;  /* 0x0000000cff077219 */ /* 0x008fce0000011607 */
.L_x_8806:
[----:B------:R-:W-:Y:S05]  /*15f30*/  BSYNC B1 ;  /* 0x0000000000017941 */ /* 0x000fea0003800000 */
.L_x_8802:
[----:B------:R-:W-:-:S05]  /*15f40*/  IMAD R7, R4, R7, R44 ;  /* 0x0000000704077224 */ /* 0x000fca00078e022c */
[----:B------:R-:W-:Y:S02]  /*15f50*/  VIADDMNMX R9, R7, R4, R9, PT ;  /* 0x0000000407097246 */ /* 0x000fe40003800109 */
[----:B------:R-:W-:-:S07]  /*15f60*/  VIMNMX R8, R8, R7, !PT ;  /* 0x0000000708087248 */ /* 0x000fce0007fe0100 */
.L_x_8801:
[----:B------:R-:W-:Y:S05]  /*15f70*/  BSYNC B0 ;  /* 0x0000000000007941 */ /* 0x000fea0003800000 */
.L_x_8800:
[----:B------:R-:W2:Y:S01]  /*15f80*/  LD.E.64 R4, desc[UR46][R16.64+0x440] ;  /* 0x0004402e10047980 */ /* 0x000ea2000c101b00 */
[C---:B------:R-:W-:Y:S02]  /*15f90*/  ISETP.GT.AND P0, PT, R8.reuse, 0x1, !P0 ;  /* 0x000000010800780c */ /* 0x040fe40004704270 */
[----:B------:R-:W-:Y:S01]  /*15fa0*/  ISETP.GT.AND P1, PT, R8, 0x8, !P1 ;  /* 0x000000080800780c */ /* 0x000fe20004f24270 */
[----:B------:R-:W3:Y:S01]  /*15fb0*/  LD.E R108, desc[UR46][R16.64+0x460] ;  /* 0x0004602e106c7980 */ /* 0x000ee2000c101900 */
[C---:B------:R-:W-:Y:S02]  /*15fc0*/  ISETP.LT.OR P0, PT, R9.reuse, 0x2, P0 ;  /* 0x000000020900780c */ /* 0x040fe40000701670 */
[----:B------:R-:W-:Y:S01]  /*15fd0*/  ISETP.LT.OR P1, PT, R9, 0x9, P1 ;  /* 0x000000090900780c */ /* 0x000fe20000f21670 */
[----:B------:R-:W4:Y:S01]  /*15fe0*/  LD.E R44, desc[UR46][R16.64+0x2b0] ;  /* 0x0002b02e102c7980 */ /* 0x000f22000c101900 */
[----:B------:R-:W-:Y:S02]  /*15ff0*/  FSEL R89, R89, -INF , !P0 ;  /* 0xff80000059597808 */ /* 0x000fe40004000000 */
[----:B------:R-:W-:Y:S01]  /*16000*/  ISETP.NE.AND P0, PT, R28, RZ, PT ;  /* 0x000000ff1c00720c */ /* 0x000fe20003f05270 */
[----:B------:R-:W5:Y:S01]  /*16010*/  LD.E R60, desc[UR46][R16.64+0x23c] ;  /* 0x00023c2e103c7980 */ /* 0x000f62000c101900 */
[----:B------:R-:W-:-:S02]  /*16020*/  FSEL R99, R99, -INF , !P1 ;  /* 0xff80000063637808 */ /* 0x000fc40004800000 */
[----:B------:R-:W-:Y:S01]  /*16030*/  ISETP.GT.AND P0, PT, R8, 0x9, !P0 ;  /* 0x000000090800780c */ /* 0x000fe20004704270 */
[----:B------:R-:W4:Y:S01]  /*16040*/  LD.E R28, desc[UR46][R16.64+0x284] ;  /* 0x0002842e101c7980 */ /* 0x000f22000c101900 */
[----:B------:R-:W-:Y:S02]  /*16050*/  ISETP.NE.AND P1, PT, R54, RZ, PT ;  /* 0x000000ff3600720c */ /* 0x000fe40003f25270 */
[----:B------:R-:W-:Y:S01]  /*16060*/  ISETP.LT.OR P0, PT, R9, 0xa, P0 ;  /* 0x0000000a0900780c */ /* 0x000fe20000701670 */
[----:B------:R-:W5:Y:S01]  /*16070*/  LD.E R54, desc[UR46][R16.64+0x320] ;  /* 0x0003202e10367980 */ /* 0x000f62000c101900 */
[----:B------:R-:W-:Y:S02]  /*16080*/  ISETP.NE.AND P6, PT, R36, RZ, PT ;  /* 0x000000ff2400720c */ /* 0x000fe40003fc5270 */
[----:B------:R-:W-:Y:S01]  /*16090*/  FSEL R105, R105, -INF , !P0 ;  /* 0xff80000069697808 */ /* 0x000fe20004000000 */
[----:B------:R-:W4:Y:S01]  /*160a0*/  LD.E R36, desc[UR46][R16.64+0x270] ;  /* 0x0002702e10247980 */ /* 0x000f22000c101900 */
[----:B------:R-:W-:-:S02]  /*160b0*/  ISETP.NE.AND P0, PT, R46, RZ, PT ;  /* 0x000000ff2e00720c */ /* 0x000fc40003f05270 */
[C---:B------:R-:W-:Y:S01]  /*160c0*/  ISETP.GT.AND P2, PT, R8.reuse, 0x49, !P2 ;  /* 0x000000490800780c */ /* 0x040fe20005744270 */
[----:B------:R-:W5:Y:S01]  /*160d0*/  LD.E R46, desc[UR46][R16.64+0x2d0] ;  /* 0x0002d02e102e7980 */ /* 0x000f62000c101900 */
[C---:B------:R-:W-:Y:S02]  /*160e0*/  ISETP.GT.AND P0, PT, R8.reuse, 0x10, !P0 ;  /* 0x000000100800780c */ /* 0x040fe40004704270 */
[C---:B------:R-:W-:Y:S01]  /*160f0*/  ISETP.GT.AND P3, PT, R8.reuse, 0x50, !P3 ;  /* 0x000000500800780c */ /* 0x040fe20005f64270 */
[----:B------:R-:W5:Y:S01]  /*16100*/  LD.E R74, desc[UR46][R16.64+0x24c] ;  /* 0x00024c2e104a7980 */ /* 0x000f62000c101900 */
[----:B------:R-:W-:Y:S02]  /*16110*/  ISETP.LT.OR P0, PT, R9, 0x11, P0 ;  /* 0x000000110900780c */ /* 0x000fe40000701670 */
[----:B------:R-:W-:Y:S01]  /*16120*/  ISETP.GT.AND P4, PT, R8, 0x51, !P4 ;  /* 0x000000510800780c */ /* 0x000fe20006784270 */
[----:B------:R-:W5:Y:S01]  /*16130*/  LD.E R72, desc[UR46][R16.64+0x25c] ;  /* 0x00025c2e10487980 */ /* 0x000f62000c101900 */
[----:B------:R-:W-:-:S02]  /*16140*/  FSEL R113, R113, -INF , !P0 ;  /* 0xff80000071717808 */ /* 0x000fc40004000000 */
[----:B------:R-:W-:Y:S01]  /*16150*/  ISETP.NE.AND P0, PT, R50, RZ, PT ;  /* 0x000000ff3200720c */ /* 0x000fe20003f05270 */
[----:B------:R-:W5:Y:S03]  /*16160*/  LD.E R70, desc[UR46][R16.64+0x268] ;  /* 0x0002682e10467980 */ /* 0x000f66000c101900 */
[C---:B------:R-:W-:Y:S01]  /*16170*/  ISETP.GT.AND P0, PT, R8.reuse, 0x11, !P0 ;  /* 0x000000110800780c */ /* 0x040fe20004704270 */
[----:B------:R-:W5:Y:S03]  /*16180*/  LD.E R50, desc[UR46][R16.64+0x2f0] ;  /* 0x0002f02e10327980 */ /* 0x000f66000c101900 */
[----:B------:R-:W-:Y:S01]  /*16190*/  ISETP.LT.OR P0, PT, R9, 0x12, P0 ;  /* 0x000000120900780c */ /* 0x000fe20000701670 */
[----:B------:R-:W5:Y:S03]  /*161a0*/  LD.E R68, desc[UR46][R16.64+0x26c] ;  /* 0x00026c2e10447980 */ /* 0x000f66000c101900 */
[----:B------:R-:W-:Y:S01]  /*161b0*/  FSEL R119, R119, -INF , !P0 ;  /* 0xff80000077777808 */ /* 0x000fe20004000000 */
[----:B------:R-:W5:Y:S01]  /*161c0*/  LD.E R64, desc[UR46][R16.64+0x278] ;  /* 0x0002782e10407980 */ /* 0x000f62000c101900 */
[----:B------:R-:W-:-:S02]  /*161d0*/  ISETP.GT.AND P0, PT, R8, 0x18, !P1 ;  /* 0x000000180800780c */ /* 0x000fc40004f04270 */
[----:B------:R-:W-:Y:S01]  /*161e0*/  ISETP.NE.AND P1, PT, R56, RZ, PT ;  /* 0x000000ff3800720c */ /* 0x000fe20003f25270 */
[----:B------:R-:W5:Y:S01]  /*161f0*/  LD.E R80, desc[UR46][R16.64+0x27c] ;  /* 0x00027c2e10507980 */ /* 0x000f62000c101900 */
[C---:B------:R-:W-:Y:S02]  /*16200*/  ISETP.LT.OR P0, PT, R9.reuse, 0x19, P0 ;  /* 0x000000190900780c */ /* 0x040fe40000701670 */
[----:B------:R-:W-:Y:S01]  /*16210*/  ISETP.LT.OR P2, PT, R9, 0x4a, P2 ;  /* 0x0000004a0900780c */ /* 0x000fe20001741670 */
[----:B------:R-:W5:Y:S01]  /*16220*/  LD.E R56, desc[UR46][R16.64+0x310] ;  /* 0x0003102e10387980 */ /* 0x000f62000c101900 */
[----:B------:R-:W-:Y:S02]  /*16230*/  FSEL R129, R129, -INF , !P0 ;  /* 0xff80000081817808 */ /* 0x000fe40004000000 */
[----:B------:R-:W-:Y:S01]  /*16240*/  ISETP.GT.AND P0, PT, R8, 0x19, !P6 ;  /* 0x000000190800780c */ /* 0x000fe20007704270 */
[----:B------:R-:W5:Y:S01]  /*16250*/  LD.E R86, desc[UR46][R16.64+0x288] ;  /* 0x0002882e10567980 */ /* 0x000f62000c101900 */
[----:B------:R-:W-:-:S02]  /*16260*/  ISETP.NE.AND P6, PT, R14, RZ, PT ;  /* 0x000000ff0e00720c */ /* 0x000fc40003fc5270 */
[----:B------:R-:W-:Y:S01]  /*16270*/  ISETP.LT.OR P0, PT, R9, 0x1a, P0 ;  /* 0x0000001a0900780c */ /* 0x000fe20000701670 */
[----:B------:R-:W5:Y:S03]  /*16280*/  LD.E R84, desc[UR46][R16.64+0x28c] ;  /* 0x00028c2e10547980 */ /* 0x000f66000c101900 */
[----:B------:R-:W-:Y:S01]  /*16290*/  FSEL R127, R127, -INF , !P0 ;  /* 0xff8000007f7f7808 */ /* 0x000fe20004000000 */
[----:B------:R-:W5:Y:S01]  /*162a0*/  LD.E R82, desc[UR46][R16.64+0x298] ;  /* 0x0002982e10527980 */ /* 0x000f62000c101900 */
[----:B------:R-:W-:Y:S02]  /*162b0*/  ISETP.NE.AND P0, PT, R58, RZ, PT ;  /* 0x000000ff3a00720c */ /* 0x000fe40003f05270 */
[C---:B------:R-:W-:Y:S01]  /*162c0*/  ISETP.GT.AND P5, PT, R8.reuse, 0x58, !P5 ;  /* 0x000000580800780c */ /* 0x040fe20006fa4270 */
[----:B------:R-:W5:Y:S01]  /*162d0*/  LD.E R78, desc[UR46][R16.64+0x29c] ;  /* 0x00029c2e104e7980 */ /* 0x000f62000c101900 */
[----:B------:R-:W-:-:S03]  /*162e0*/  ISETP.GT.AND P0, PT, R8, 0x20, !P0 ;  /* 0x000000200800780c */ /* 0x000fc60004704270 */
[----:B------:R-:W5:Y:S01]  /*162f0*/  LD.E R76, desc[UR46][R16.64+0x2a8] ;  /* 0x0002a82e104c7980 */ /* 0x000f62000c101900 */
[----:B------:R-:W-:-:S03]  /*16300*/  ISETP.LT.OR P0, PT, R9, 0x21, P0 ;  /* 0x000000210900780c */ /* 0x000fc60000701670 */
[----:B------:R-:W5:Y:S01]  /*16310*/  LD.E R98, desc[UR46][R16.64+0x2ac] ;  /* 0x0002ac2e10627980 */ /* 0x000f62000c101900 */
[----:B------:R-:W-:Y:S02]  /*16320*/  FSEL R125, R125, -INF , !P0 ;  /* 0xff8000007d7d7808 */ /* 0x000fe40004000000 */
[----:B------:R-:W-:Y:S01]  /*16330*/  ISETP.NE.AND P0, PT, R40, RZ, PT ;  /* 0x000000ff2800720c */ /* 0x000fe20003f05270 */
[----:B------:R-:W5:Y:S03]  /*16340*/  LD.E R96, desc[UR46][R16.64+0x2b8] ;  /* 0x0002b82e10607980 */ /* 0x000f66000c101900 */
[----:B------:R-:W-:Y:S01]  /*16350*/  ISETP.GT.AND P0, PT, R8, 0x21, !P0 ;  /* 0x000000210800780c */ /* 0x000fe20004704270 */
[----:B------:R-:W5:Y:S03]  /*16360*/  LD.E R40, desc[UR46][R16.64+0x290] ;  /* 0x0002902e10287980 */ /* 0x000f66000c101900 */
[----:B------:R-:W-:Y:S01]  /*16370*/  ISETP.LT.OR P0, PT, R9, 0x22, P0 ;  /* 0x000000220900780c */ /* 0x000fe20000701670 */
[----:B------:R-:W5:Y:S03]  /*16380*/  LD.E R94, desc[UR46][R16.64+0x2bc] ;  /* 0x0002bc2e105e7980 */ /* 0x000f66000c101900 */
[----:B------:R-:W-:Y:S01]  /*16390*/  FSEL R20, R20, -INF , !P0 ;  /* 0xff80000014147808 */ /* 0x000fe20004000000 */
[----:B------:R-:W5:Y:S01]  /*163a0*/  LD.E R92, desc[UR46][R16.64+0x2c8] ;  /* 0x0002c82e105c7980 */ /* 0x000f62000c101900 */
[----:B------:R-:W-:-:S02]  /*163b0*/  ISETP.NE.AND P0, PT, R62, RZ, PT ;  /* 0x000000ff3e00720c */ /* 0x000fc40003f05270 */
[----:B------:R-:W-:Y:S01]  /*163c0*/  ISETP.LT.OR P3, PT, R9, 0x51, P3 ;  /* 0x000000510900780c */ /* 0x000fe20001f61670 */
        /* <DEDUP_REMOVED lines=14> */
[----:B------:R-:W-:-:S03]  /*164b0*/  ISETP.NE.AND P0, PT, R34, RZ, PT ;  /* 0x000000ff2200720c */ /* 0x000fc60003f05270 */
        /* <DEDUP_REMOVED lines=22> */
[----:B------:R-:W4:Y:S03]  /*16620*/  LD.E R24, desc[UR46][R16.64+0x230] ;  /* 0x0002302e10187980 */ /* 0x000f26000c101900 */
        /* <DEDUP_REMOVED lines=13> */
[----:B------:R-:W-:Y:S01]  /*16700*/  ISETP.GT.AND P0, PT, R8, 0x41, !P1 ;  /* 0x000000410800780c */ /* 0x000fe20004f04270 */
[----:B------:R-:W5:Y:S01]  /*16710*/  LD.E R140, desc[UR46][R16.64+0x388] ;  /* 0x0003882e108c7980 */ /* 0x000f62000c101900 */
[----:B------:R-:W-:Y:S02]  /*16720*/  ISETP.NE.AND P1, PT, R67, RZ, PT ;  /* 0x000000ff4300720c */ /* 0x000fe40003f25270 */
[----:B------:R-:W-:Y:S01]  /*16730*/  ISETP.LT.OR P0, PT, R9, 0x42, P0 ;  /* 0x000000420900780c */ /* 0x000fe20000701670 */
[----:B------:R-:W5:Y:S03]  /*16740*/  LD.E R148, desc[UR46][R16.64+0x38c] ;  /* 0x00038c2e10947980 */ /* 0x000f66000c101900 */
[----:B------:R-:W-:Y:S01]  /*16750*/  FSEL R106, R106, -INF , !P0 ;  /* 0xff8000006a6a7808 */ /* 0x000fe20004000000 */
[----:B------:R-:W5:Y:S01]  /*16760*/  LD.E R144, desc[UR46][R16.64+0x398] ;  /* 0x0003982e10907980 */ /* 0x000f62000c101900 */
[----:B------:R-:W-:-:S02]  /*16770*/  ISETP.GT.AND P0, PT, R8, RZ, !P6 ;  /* 0x000000ff0800720c */ /* 0x000fc40007704270 */
[----:B------:R-:W-:Y:S01]  /*16780*/  FSEL R133, R133, -INF , !P2 ;  /* 0xff80000085857808 */ /* 0x000fe20005000000 */
[----:B------:R-:W5:Y:S01]  /*16790*/  LD.E R146, desc[UR46][R16.64+0x39c] ;  /* 0x00039c2e10927980 */ /* 0x000f62000c101900 */
[----:B------:R-:W-:Y:S02]  /*167a0*/  ISETP.LT.OR P0, PT, R9, 0x1, P0 ;  /* 0x000000010900780c */ /* 0x000fe40000701670 */
[----:B------:R-:W-:Y:S01]  /*167b0*/  ISETP.NE.AND P6, PT, R42, RZ, PT ;  /* 0x000000ff2a00720c */ /* 0x000fe20003fc5270 */
[----:B------:R-:W5:Y:S01]  /*167c0*/  LD.E R150, desc[UR46][R16.64+0x3a8] ;  /* 0x0003a82e10967980 */ /* 0x000f62000c101900 */
[----:B------:R-:W-:-:S03]  /*167d0*/  FSEL R6, R26, -INF , !P0 ;  /* 0xff8000001a067808 */ /* 0x000fc60004000000 */
[----:B------:R-:W5:Y:S04]  /*167e0*/  LD.E R30, desc[UR46][R16.64+0x424] ;  /* 0x0004242e101e7980 */ /* 0x000f68000c101900 */
        /* <DEDUP_REMOVED lines=18> */
[----:B------:R-:W5:Y:S01]  /*16910*/  LD.E R107, desc[UR46][R16.64+0x3f0] ;  /* 0x0003f02e106b7980 */ /* 0x000f62000c101900 */
[----:B--2---:R-:W-:-:S03]  /*16920*/  FMNMX.FTZ R14, R189, R4, !PT ;  /* 0x00000004bd0e7209 */ /* 0x004fc60007810000 */
[----:B------:R-:W2:Y:S01]  /*16930*/  LD.E R42, desc[UR46][R16.64+0x2c0] ;  /* 0x0002c02e102a7980 */ /* 0x000ea2000c101900 */
[----:B------:R-:W-:-:S03]  /*16940*/  FMNMX.FTZ R14, R63, R14, !PT ;  /* 0x0000000e3f0e7209 */ /* 0x000fc60007810000 */
        /* <DEDUP_REMOVED lines=35> */
[----:B------:R-:W-:-:S04]  /*16b80*/  FMNMX.FTZ R14, R6, R5, !PT ;  /* 0x00000005060e7209 */ /* 0x000fc80007810000 */
[----:B------:R-:W-:Y:S01]  /*16b90*/  FMNMX.FTZ R14, R89, R14, !PT ;  /* 0x0000000e590e7209 */ /* 0x000fe20007810000 */
[----:B------:R-:W1:Y:S03]  /*16ba0*/  SHFL.BFLY PT, R18, R7, 0x1, 0x1f ;  /* 0x0c201f0007127f89 */ /* 0x000e6600000e0000 */
[----:B------:R-:W-:-:S04]  /*16bb0*/  FMNMX.FTZ R14, R99, R14, !PT ;  /* 0x0000000e630e7209 */ /* 0x000fc80007810000 */
[----:B------:R-:W-:-:S04]  /*16bc0*/  FMNMX.FTZ R14, R105, R14, !PT ;  /* 0x0000000e690e7209 */ /* 0x000fc80007810000 */
[----:B------:R-:W-:-:S04]  /*16bd0*/  FMNMX.FTZ R14, R113, R14, !PT ;  /* 0x0000000e710e7209 */ /* 0x000fc80007810000 */
[----:B------:R-:W-:-:S04]  /*16be0*/  FMNMX.FTZ R14, R119, R14, !PT ;  /* 0x0000000e770e7209 */ /* 0x000fc80007810000 */
[----:B------:R-:W-:-:S04]  /*16bf0*/  FMNMX.FTZ R14, R129, R14, !PT ;  /* 0x0000000e810e7209 */ /* 0x000fc80007810000 */
[----:B------:R-:W-:Y:S02]  /*16c00*/  FMNMX.FTZ R14, R127, R14, !PT ;  /* 0x0000000e7f0e7209 */ /* 0x000fe40007810000 */
[----:B-1----:R-:W-:Y:S02]  /*16c10*/  FMNMX.FTZ R67, R7, R18, !PT ;  /* 0x0000001207437209 */ /* 0x002fe40007810000 */
[----:B------:R-:W-:-:S04]  /*16c20*/  FMNMX.FTZ R7, R125, R14, !PT ;  /* 0x0000000e7d077209 */ /* 0x000fc80007810000 */
[----:B------:R-:W-:-:S04]  /*16c30*/  FMNMX.FTZ R14, R20, R7, !PT ;  /* 0x00000007140e7209 */ /* 0x000fc80007810000 */
[----:B------:R-:W-:-:S04]  /*16c40*/  FMNMX.FTZ R7, R11, R14, !PT ;  /* 0x0000000e0b077209 */ /* 0x000fc80007810000 */
[----:B------:R-:W-:-:S04]  /*16c50*/  FMNMX.FTZ R14, R12, R7, !PT ;  /* 0x000000070c0e7209 */ /* 0x000fc80007810000 */
[----:B------:R-:W-:-:S04]  /*16c60*/  FMNMX.FTZ R14, R19, R14, !PT ;  /* 0x0000000e130e7209 */ /* 0x000fc80007810000 */
[----:B------:R-:W-:-:S04]  /*16c70*/  FMNMX.FTZ R7, R21, R14, !PT ;  /* 0x0000000e15077209 */ /* 0x000fc80007810000 */
[----:B------:R-:W-:Y:S02]  /*16c80*/  FMNMX.FTZ R14, R104, R7, !PT ;  /* 0x00000007680e7209 */ /* 0x000fe40007810000 */
[----:B------:R-:W-:Y:S02]  /*16c90*/  ISETP.GT.AND P0, PT, R8, 0x48, !P1 ;  /* 0x000000480800780c */ /* 0x000fe40004f04270 */
[----:B------:R-:W-:Y:S02]  /*16ca0*/  FMNMX.FTZ R14, R121, R14, !PT ;  /* 0x0000000e790e7209 */ /* 0x000fe40007810000 */
[----:B------:R-:W-:Y:S02]  /*16cb0*/  ISETP.LT.OR P0, PT, R9, 0x49, P0 ;  /* 0x000000490900780c */ /* 0x000fe40000701670 */
[----:B------:R-:W-:Y:S02]  /*16cc0*/  FMNMX.FTZ R7, R123, R14, !PT ;  /* 0x0000000e7b077209 */ /* 0x000fe40007810000 */
[----:B------:R-:W-:-:S02]  /*16cd0*/  FSEL R131, R131, -INF , !P0 ;  /* 0xff80000083837808 */ /* 0x000fc40004000000 */
[----:B------:R-:W-:-:S04]  /*16ce0*/  FMNMX.FTZ R14, R106, R7, !PT ;  /* 0x000000076a0e7209 */ /* 0x000fc80007810000 */
[----:B------:R-:W-:Y:S02]  /*16cf0*/  FMNMX.FTZ R14, R131, R14, !PT ;  /* 0x0000000e830e7209 */ /* 0x000fe40007810000 */
[----:B------:R-:W-:Y:S02]  /*16d00*/  ISETP.LT.OR P4, PT, R9, 0x52, P4 ;  /* 0x000000520900780c */ /* 0x000fe40002781670 */
[----:B------:R-:W-:Y:S02]  /*16d10*/  FSEL R135, R135, -INF , !P3 ;  /* 0xff80000087877808 */ /* 0x000fe40005800000 */
[----:B------:R-:W-:Y:S02]  /*16d20*/  FMNMX.FTZ R14, R133, R14, !PT ;  /* 0x0000000e850e7209 */ /* 0x000fe40007810000 */
[----:B------:R-:W-:Y:S02]  /*16d30*/  ISETP.GT.AND P0, PT, R8, 0x59, !P6 ;  /* 0x000000590800780c */ /* 0x000fe40007704270 */
[----:B------:R-:W-:Y:S01]  /*16d40*/  ISETP.LT.OR P5, PT, R9, 0x59, P5 ;  /* 0x000000590900780c */ /* 0x000fe20002fa1670 */
[----:B------:R-:W-:Y:S01]  /*16d50*/  ST.E desc[UR46][R16.64+0x440], R65 ;  /* 0x0004404110007985 */ /* 0x000fe2000c10192e */
[----:B------:R-:W-:-:S02]  /*16d60*/  FSEL R137, R137, -INF , !P4 ;  /* 0xff80000089897808 */ /* 0x000fc40006000000 */
[----:B------:R-:W-:Y:S01]  /*16d70*/  FMNMX.FTZ R14, R135, R14, !PT ;  /* 0x0000000e870e7209 */ /* 0x000fe20007810000 */
[----:B------:R-:W4:Y:S01]  /*16d80*/  LD.E R8, desc[UR46][R16.64+0x454] ;  /* 0x0004542e10087980 */ /* 0x000f22000c101900 */
[----:B------:R-:W-:Y:S02]  /*16d90*/  ISETP.LT.OR P0, PT, R9, 0x5a, P0 ;  /* 0x0000005a0900780c */ /* 0x000fe40000701670 */
[----:B------:R-:W-:Y:S01]  /*16da0*/  FSEL R139, R139, -INF , !P5 ;  /* 0xff8000008b8b7808 */ /* 0x000fe20006800000 */
[----:B------:R1:W-:Y:S01]  /*16db0*/  ST.E desc[UR46][R16.64+0x440], R67 ;  /* 0x0004404310007985 */ /* 0x0003e2000c10192e */
[----:B------:R-:W-:Y:S02]  /*16dc0*/  FMNMX.FTZ R14, R137, R14, !PT ;  /* 0x0000000e890e7209 */ /* 0x000fe40007810000 */
[----:B------:R-:W-:Y:S01]  /*16dd0*/  FSEL R141, R141, -INF , !P0 ;  /* 0xff8000008d8d7808 */ /* 0x000fe20004000000 */
[----:B------:R-:W3:Y:S01]  /*16de0*/  LD.E R69, desc[UR46][R16.64+0x440] ;  /* 0x0004402e10457980 */ /* 0x000ee2000c101900 */
[----:B------:R-:W-:-:S03]  /*16df0*/  FMNMX.FTZ R14, R139, R14, !PT ;  /* 0x0000000e8b0e7209 */ /* 0x000fc60007810000 */
[----:B------:R-:W5:Y:S01]  /*16e00*/  LD.E R9, desc[UR46][R16.64+0x450] ;  /* 0x0004502e10097980 */ /* 0x000f62000c101900 */
[----:B------:R-:W-:-:S03]  /*16e10*/  FMNMX.FTZ R7, R141, R14, !PT ;  /* 0x0000000e8d077209 */ /* 0x000fc60007810000 */
[----:B-1----:R-:W2:Y:S04]  /*16e20*/  LD.E R67, desc[UR46][R16.64+0x350] ;  /* 0x0003502e10437980 */ /* 0x002ea8000c101900 */
[----:B------:R-:W-:Y:S04]  /*16e30*/  ST.E desc[UR46][R16.64+0x444], R7 ;  /* 0x0004440710007985 */ /* 0x000fe8000c10192e */
[----:B------:R-:W4:Y:S04]  /*16e40*/  LD.E R14, desc[UR46][R16.64+0x444] ;  /* 0x0004442e100e7980 */ /* 0x000f28000c101900 */
[----:B------:R-:W2:Y:S01]  /*16e50*/  LD.E R65, desc[UR46][R16.64+0x360] ;  /* 0x0003602e10417980 */ /* 0x000ea2000c101900 */
[C---:B---3--:R-:W-:Y:S01]  /*16e60*/  FMUL.FTZ R18, R69.reuse, R108 ;  /* 0x0000006c45127220 */ /* 0x048fe20000410000 */
[----:B------:R-:W-:-:S04]  /*16e70*/  FSETP.NEU.FTZ.AND P0, PT, R69, -INF , PT ;  /* 0xff8000004500780b */ /* 0x000fc80003f1d000 */
[----:B------:R-:W-:-:S05]  /*16e80*/  FSEL R58, R18, RZ, P0 ;  /* 0x000000ff123a7208 */ /* 0x000fca0000000000 */
[-CC-:B------:R-:W-:Y:S02]  /*16e90*/  FFMA.FTZ R176, R43, R108.reuse, -R58.reuse ;  /* 0x0000006c2bb07223 */ /* 0x180fe4000001083a */
[----:B----4-:R-:W1:Y:S01]  /*16ea0*/  SHFL.BFLY PT, R43, R14, 0x2, 0x1f ;  /* 0x0c401f000e2b7f89 */ /* 0x010e6200000e0000 */
[-CC-:B------:R-:W-:Y:S01]  /*16eb0*/  FFMA.FTZ R153, R59, R108.reuse, -R58.reuse ;  /* 0x0000006c3b997223 */ /* 0x180fe2000001083a */
[----:B------:R-:W-:Y:S02]  /*16ec0*/  FSEL R69, R69, RZ, P0 ;  /* 0x000000ff45457208 */ /* 0x000fe40000000000 */
[----:B-1----:R-:W-:Y:S01]  /*16ed0*/  FMNMX.FTZ R14, R14, R43, !PT ;  /* 0x0000002b0e0e7209 */ /* 0x002fe20007810000 */
[-CC-:B------:R-:W-:Y:S01]  /*16ee0*/  FFMA.FTZ R154, R61, R108.reuse, -R58.reuse ;  /* 0x0000006c3d9a7223 */ /* 0x180fe2000001083a */
[-CC-:B------:R-:W-:Y:S01]  /*16ef0*/  FFMA.FTZ R189, R189, R108.reuse, -R58.reuse ;  /* 0x0000006cbdbd7223 */ /* 0x180fe2000001083a */
[-CC-:B------:R-:W-:Y:S01]  /*16f00*/  FFMA.FTZ R152, R63, R108.reuse, -R58.reuse ;  /* 0x0000006c3f987223 */ /* 0x180fe2000001083a */
[-CC-:B------:R-:W-:Y:S01]  /*16f10*/  FFMA.FTZ R188, R53, R108.reuse, -R58.reuse ;  /* 0x0000006c35bc7223 */ /* 0x180fe2000001083a */
[----:B------:R-:W1:Y:S01]  /*16f20*/  SHFL.BFLY PT, R59, R14, 0x1, 0x1f ;  /* 0x0c201f000e3b7f89 */ /* 0x000e6200000e0000 */
[----:B------:R-:W-:Y:S01]  /*16f30*/  FADD.FTZ R61, R4, -R69 ;  /* 0x80000045043d7221 */ /* 0x000fe20000010000 */
        /* <DEDUP_REMOVED lines=12> */
[----:B------:R-:W3:Y:S01]  /*17000*/  LD.E R29, desc[UR46][R16.64+0x42c] ;  /* 0x00042c2e101d7980 */ /* 0x000ee2000c101900 */
        /* <DEDUP_REMOVED lines=8> */
[-C--:B------:R-:W-:Y:S01]  /*17090*/  FFMA.FTZ R18, R55, R108.reuse, -R58 ;  /* 0x0000006c37127223 */ /* 0x080fe2000001083a */
[----:B-1----:R-:W-:Y:S01]  /*170a0*/  FMNMX.FTZ R57, R14, R59, !PT ;  /* 0x0000003b0e397209 */ /* 0x002fe20007810000 */
[----:B------:R-:W4:Y:S03]  /*170b0*/  LD.E R33, desc[UR46][R16.64+0x234] ;  /* 0x0002342e10217980 */ /* 0x000f26000c101900 */
[----:B------:R1:W-:Y:S01]  /*170c0*/  MUFU.EX2 R14, R4 ;  /* 0x00000004000e7308 */ /* 0x0003e20000000800 */
[----:B------:R-:W2:Y:S04]  /*170d0*/  LD.E R25, desc[UR46][R16.64+0x240] ;  /* 0x0002402e10197980 */ /* 0x000ea8000c101900 */
[----:B------:R-:W2:Y:S01]  /*170e0*/  LD.E R31, desc[UR46][R16.64+0x260] ;  /* 0x0002602e101f7980 */ /* 0x000ea2000c101900 */
[----:B-1----:R-:W-:-:S02]  /*170f0*/  FMUL.FTZ R4, R61, R108 ;  /* 0x0000006c3d047220 */ /* 0x002fc40000410000 */
[----:B------:R-:W-:Y:S01]  /*17100*/  MUFU.EX2 R153, R153 ;  /* 0x0000009900997308 */ /* 0x000fe20000000800 */
[CC--:B------:R-:W-:Y:S01]  /*17110*/  FMUL.FTZ R58, R57.reuse, R108.reuse ;  /* 0x0000006c393a7220 */ /* 0x0c0fe20000410000 */
[----:B------:R-:W-:Y:S01]  /*17120*/  FSETP.NEU.FTZ.AND P0, PT, R57, -INF , PT ;  /* 0xff8000003900780b */ /* 0x000fe20003f1d000 */
[----:B------:R-:W2:Y:S04]  /*17130*/  LD.E R27, desc[UR46][R16.64+0x274] ;  /* 0x0002742e101b7980 */ /* 0x000ea8000c101900 */
[----:B------:R-:W2:Y:S01]  /*17140*/  LD.E R35, desc[UR46][R16.64+0x280] ;  /* 0x0002802e10237980 */ /* 0x000ea2000c101900 */
[----:B------:R-:W5:Y:S01]  /*17150*/  MUFU.EX2 R4, R4 ;  /* 0x0000000400047308 */ /* 0x000f620000000800 */
[----:B------:R-:W-:Y:S02]  /*17160*/  FSEL R110, R58, RZ, P0 ;  /* 0x000000ff3a6e7208 */ /* 0x000fe40000000000 */
[----:B------:R-:W2:Y:S04]  /*17170*/  LD.E R37, desc[UR46][R16.64+0x294] ;  /* 0x0002942e10257980 */ /* 0x000ea8000c101900 */
[----:B------:R-:W2:Y:S01]  /*17180*/  LD.E R43, desc[UR46][R16.64+0x2c4] ;  /* 0x0002c42e102b7980 */ /* 0x000ea2000c101900 */
[----:B------:R-:W1:Y:S03]  /*17190*/  MUFU.EX2 R188, R188 ;  /* 0x000000bc00bc7308 */ /* 0x000e660000000800 */
[----:B------:R-:W2:Y:S04]  /*171a0*/  LD.E R39, desc[UR46][R16.64+0x264] ;  /* 0x0002642e10277980 */ /* 0x000ea8000c101900 */
[----:B------:R-:W2:Y:S01]  /*171b0*/  LD.E R41, desc[UR46][R16.64+0x2a4] ;  /* 0x0002a42e10297980 */ /* 0x000ea2000c101900 */
[----:B-----5:R-:W-:Y:S01]  /*171c0*/  FFMA.FTZ R9, R4, R9, R189 ;  /* 0x0000000904097223 */ /* 0x020fe200000100bd */
[----:B------:R-:W5:Y:S02]  /*171d0*/  MUFU.EX2 R7, R7 ;  /* 0x0000000700077308 */ /* 0x000f640000000800 */
[----:B------:R-:W2:Y:S01]  /*171e0*/  LD.E R45, desc[UR46][R16.64+0x2b4] ;  /* 0x0002b42e102d7980 */ /* 0x000ea2000c101900 */
[----:B------:R-:W-:Y:S01]  /*171f0*/  FADD.FTZ R9, R152, R9 ;  /* 0x0000000998097221 */ /* 0x000fe20000010000 */
[----:B------:R-:W-:-:S02]  /*17200*/  FFMA.FTZ R166, R21, R108, -R110 ;  /* 0x0000006c15a67223 */ /* 0x000fc4000001086e */
[----:B------:R-:W2:Y:S01]  /*17210*/  LD.E R49, desc[UR46][R16.64+0x2d4] ;  /* 0x0002d42e10317980 */ /* 0x000ea2000c101900 */
[----:B------:R-:W-:Y:S01]  /*17220*/  FADD.FTZ R202, R154, R9 ;  /* 0x000000099aca7221 */ /* 0x000fe20000010000 */
[----:B------:R-:W5:Y:S01]  /*17230*/  MUFU.EX2 R180, R180 ;  /* 0x000000b400b47308 */ /* 0x000f620000000800 */
[----:B------:R-:W-:Y:S01]  /*17240*/  FFMA.FTZ R21, R123, R108, -R110 ;  /* 0x0000006c7b157223 */ /* 0x000fe2000001086e */
[----:B------:R-:W2:Y:S01]  /*17250*/  LD.E R47, desc[UR46][R16.64+0x2e0] ;  /* 0x0002e02e102f7980 */ /* 0x000ea2000c101900 */
[----:B------:R-:W-:-:S03]  /*17260*/  FADD.FTZ R123, R153, R202 ;  /* 0x000000ca997b7221 */ /* 0x000fc60000010000 */
[----:B------:R-:W2:Y:S02]  /*17270*/  LD.E R51, desc[UR46][R16.64+0x2f4] ;  /* 0x0002f42e10337980 */ /* 0x000ea4000c101900 */
[----:B------:R-:W5:Y:S01]  /*17280*/  MUFU.EX2 R177, R177 ;  /* 0x000000b100b17308 */ /* 0x000f620000000800 */
[----:B-1----:R-:W-:Y:S01]  /*17290*/  FADD.FTZ R220, R188, R123 ;  /* 0x0000007bbcdc7221 */ /* 0x002fe20000010000 */
[----:B------:R-:W-:Y:S01]  /*172a0*/  FSEL R58, R57, RZ, P0 ;  /* 0x000000ff393a7208 */ /* 0x000fe20000000000 */
[----:B------:R-:W2:Y:S05]  /*172b0*/  LD.E R53, desc[UR46][R16.64+0x304] ;  /* 0x0003042e10357980 */ /* 0x000eaa000c101900 */
[----:B------:R-:W1:Y:S01]  /*172c0*/  MUFU.EX2 R176, R176 ;  /* 0x000000b000b07308 */ /* 0x000e620000000800 */
[----:B-----5:R-:W-:Y:S01]  /*172d0*/  FADD.FTZ R123, R7, R220 ;  /* 0x000000dc077b7221 */ /* 0x020fe20000010000 */
[----:B------:R-:W-:Y:S01]  /*172e0*/  FADD.FTZ R143, R5, -R58 ;  /* 0x8000003a058f7221 */ /* 0x000fe20000010000 */
[----:B------:R-:W5:Y:S04]  /*172f0*/  LD.E R69, desc[UR46][R16.64+0x330] ;  /* 0x0003302e10457980 */ /* 0x000f68000c101900 */
[----:B------:R-:W5:Y:S01]  /*17300*/  LD.E R63, desc[UR46][R16.64+0x364] ;  /* 0x0003642e103f7980 */ /* 0x000f62000c101900 */
[----:B------:R-:W1:Y:S01]  /*17310*/  MUFU.EX2 R173, R173 ;  /* 0x000000ad00ad7308 */ /* 0x000e620000000800 */
[----:B------:R-:W-:-:S02]  /*17320*/  FADD.FTZ R226, R180, R123 ;  /* 0x0000007bb4e27221 */ /* 0x000fc40000010000 */
[----:B------:R-:W5:Y:S04]  /*17330*/  LD.E R5, desc[UR46][R16.64+0x420] ;  /* 0x0004202e10057980 */ /* 0x000f68000c101900 */
[----:B------:R-:W5:Y:S01]  /*17340*/  LD.E R58, desc[UR46][R16.64+0x248] ;  /* 0x0002482e103a7980 */ /* 0x000f62000c101900 */
[----:B------:R-:W1:Y:S01]  /*17350*/  MUFU.EX2 R172, R172 ;  /* 0x000000ac00ac7308 */ /* 0x000e620000000800 */
[----:B------:R-:W-:-:S07]  /*17360*/  FADD.FTZ R123, R177, R226 ;  /* 0x000000e2b17b7221 */ /* 0x000fce0000010000 */
[----:B------:R-:W1:Y:S02]  /*17370*/  MUFU.EX2 R169, R169 ;  /* 0x000000a900a97308 */ /* 0x000e640000000800 */
[----:B-1----:R-:W-:Y:S01]  /*17380*/  FADD.FTZ R236, R176, R123 ;  /* 0x0000007bb0ec7221 */ /* 0x002fe20000010000 */
[-CC-:B------:R-:W-:Y:S01]  /*17390*/  FFMA.FTZ R183, R6, R108.reuse, -R110.reuse ;  /* 0x0000006c06b77223 */ /* 0x180fe2000001086e */
[-CC-:B------:R-:W-:Y:S01]  /*173a0*/  FFMA.FTZ R178, R20, R108.reuse, -R110.reuse ;  /* 0x0000006c14b27223 */ /* 0x180fe2000001086e */
[-CC-:B------:R-:W-:Y:S01]  /*173b0*/  FFMA.FTZ R171, R11, R108.reuse, -R110.reuse ;  /* 0x0000006c0bab7223 */ /* 0x180fe2000001086e */
[-CC-:B------:R-:W-:Y:S02]  /*173c0*/  FFMA.FTZ R174, R12, R108.reuse, -R110.reuse ;  /* 0x0000006c0cae7223 */ /* 0x180fe4000001086e */
        /* <DEDUP_REMOVED lines=19> */
[----:B------:R-:W-:Y:S01]  /*17500*/  FMUL.FTZ R121, R108, R143 ;  /* 0x0000008f6c797220 */ /* 0x000fe20000410000 */
[----:B------:R-:W1:Y:S01]  /*17510*/  MUFU.EX2 R167, R167 ;  /* 0x000000a700a77308 */ /* 0x000e620000000800 */
[----:B------:R-:W5:Y:S01]  /*17520*/  LD.E R108, desc[UR46][R16.64+0x2f8] ;  /* 0x0002f82e106c7980 */ /* 0x000f62000c101900 */
[----:B------:R-:W-:-:S03]  /*17530*/  FADD.FTZ R125, R173, R236 ;  /* 0x000000ecad7d7221 */ /* 0x000fc60000010000 */
[----:B------:R-:W5:Y:S01]  /*17540*/  LD.E R110, desc[UR46][R16.64+0x30c] ;  /* 0x00030c2e106e7980 */ /* 0x000f62000c101900 */
[----:B------:R-:W-:-:S03]  /*17550*/  FADD.FTZ R127, R172, R125 ;  /* 0x0000007dac7f7221 */ /* 0x000fc60000010000 */
[----:B------:R-:W5:Y:S01]  /*17560*/  LD.E R106, desc[UR46][R16.64+0x318] ;  /* 0x0003182e106a7980 */ /* 0x000f62000c101900 */
[----:B------:R-:W-:-:S03]  /*17570*/  FADD.FTZ R131, R169, R127 ;  /* 0x0000007fa9837221 */ /* 0x000fc60000010000 */
[----:B------:R-:W5:Y:S01]  /*17580*/  LD.E R104, desc[UR46][R16.64+0x31c] ;  /* 0x00031c2e10687980 */ /* 0x000f62000c101900 */
[----:B-1----:R-:W-:-:S03]  /*17590*/  FADD.FTZ R133, R170, R131 ;  /* 0x00000083aa857221 */ /* 0x002fc60000010000 */
[----:B------:R-:W5:Y:S01]  /*175a0*/  LD.E R55, desc[UR46][R16.64+0x314] ;  /* 0x0003142e10377980 */ /* 0x000f62000c101900 */
[----:B------:R-:W-:-:S03]  /*175b0*/  FADD.FTZ R135, R167, R133 ;  /* 0x00000085a7877221 */ /* 0x000fc60000010000 */
        /* <DEDUP_REMOVED lines=17> */
[----:B------:R-:W-:Y:S08]  /*176d0*/  MUFU.EX2 R183, R183 ;  /* 0x000000b700b77308 */ /* 0x000ff00000000800 */
[----:B------:R-:W1:Y:S08]  /*176e0*/  MUFU.EX2 R121, R121 ;  /* 0x0000007900797308 */ /* 0x000e700000000800 */
[----:B------:R-:W1:Y:S08]  /*176f0*/  MUFU.EX2 R192, R192 ;  /* 0x000000c000c07308 */ /* 0x000e700000000800 */
[----:B------:R-:W1:Y:S02]  /*17700*/  MUFU.EX2 R155, R155 ;  /* 0x0000009b009b7308 */ /* 0x000e640000000800 */
[----:B-1----:R-:W-:-:S06]  /*17710*/  FFMA.FTZ R9, R121, R8, R183 ;  /* 0x0000000879097223 */ /* 0x002fcc00000100b7 */
[----:B------:R-:W1:Y:S01]  /*17720*/  MUFU.EX2 R6, R6 ;  /* 0x0000000600067308 */ /* 0x000e620000000800 */
[----:B------:R-:W-:-:S07]  /*17730*/  FADD.FTZ R8, R192, R9 ;  /* 0x00000009c0087221 */ /* 0x000fce0000010000 */
[----:B------:R-:W1:Y:S01]  /*17740*/  MUFU.EX2 R179, R179 ;  /* 0x000000b300b37308 */ /* 0x000e620000000800 */
[----:B------:R-:W-:-:S07]  /*17750*/  FADD.FTZ R9, R155, R8 ;  /* 0x000000089b097221 */ /* 0x000fce0000010000 */
[----:B------:R-:W1:Y:S02]  /*17760*/  MUFU.EX2 R190, R190 ;  /* 0x000000be00be7308 */ /* 0x000e640000000800 */
[----:B-1----:R-:W-:-:S06]  /*17770*/  FADD.FTZ R8, R6, R9 ;  /* 0x0000000906087221 */ /* 0x002fcc0000010000 */
[----:B------:R-:W1:Y:S01]  /*17780*/  MUFU.EX2 R181, R181 ;  /* 0x000000b500b57308 */ /* 0x000e620000000800 */
[----:B------:R-:W-:-:S07]  /*17790*/  FADD.FTZ R9, R179, R8 ;  /* 0x00000008b3097221 */ /* 0x000fce0000010000 */
[----:B------:R-:W3:Y:S01]  /*177a0*/  MUFU.EX2 R182, R182 ;  /* 0x000000b600b67308 */ /* 0x000ee20000000800 */
[----:B------:R-:W-:-:S07]  /*177b0*/  FADD.FTZ R8, R190, R9 ;  /* 0x00000009be087221 */ /* 0x000fce0000010000 */
[----:B------:R-:W3:Y:S01]  /*177c0*/  MUFU.EX2 R175, R175 ;  /* 0x000000af00af7308 */ /* 0x000ee20000000800 */
[----:B-1----:R-:W-:-:S07]  /*177d0*/  FADD.FTZ R9, R181, R8 ;  /* 0x00000008b5097221 */ /* 0x002fce0000010000 */
[----:B------:R-:W1:Y:S01]  /*177e0*/  MUFU.EX2 R178, R178 ;  /* 0x000000b200b27308 */ /* 0x000e620000000800 */
[----:B---3--:R-:W-:-:S07]  /*177f0*/  FADD.FTZ R8, R182, R9 ;  /* 0x00000009b6087221 */ /* 0x008fce0000010000 */
[----:B------:R-:W3:Y:S01]  /*17800*/  MUFU.EX2 R171, R171 ;  /* 0x000000ab00ab7308 */ /* 0x000ee20000000800 */
[----:B------:R-:W-:-:S07]  /*17810*/  FADD.FTZ R9, R175, R8 ;  /* 0x00000008af097221 */ /* 0x000fce0000010000 */
[----:B------:R-:W4:Y:S01]  /*17820*/  MUFU.EX2 R174, R174 ;  /* 0x000000ae00ae7308 */ /* 0x000f220000000800 */
[----:B-1----:R-:W-:-:S07]  /*17830*/  FADD.FTZ R8, R178, R9 ;  /* 0x00000009b2087221 */ /* 0x002fce0000010000 */
[----:B------:R-:W1:Y:S01]  /*17840*/  MUFU.EX2 R168, R168 ;  /* 0x000000a800a87308 */ /* 0x000e620000000800 */
[----:B------:R-:W-:-:S07]  /*17850*/  FMUL.FTZ R145, R121, R29 ;  /* 0x0000001d79917220 */ /* 0x000fce0000410000 */
[----:B------:R-:W1:Y:S01]  /*17860*/  MUFU.EX2 R161, R161 ;  /* 0x000000a100a17308 */ /* 0x000e620000000800 */
[----:B------:R-:W-:Y:S01]  /*17870*/  FMUL.FTZ R29, R4, R24 ;  /* 0x00000018041d7220 */ /* 0x000fe20000410000 */
[----:B---3--:R-:W-:-:S06]  /*17880*/  FADD.FTZ R9, R171, R8 ;  /* 0x00000008ab097221 */ /* 0x008fcc0000010000 */
[----:B------:R-:W3:Y:S08]  /*17890*/  MUFU.EX2 R165, R165 ;  /* 0x000000a500a57308 */ /* 0x000ef00000000800 */
[----:B------:R-:W3:Y:S01]  /*178a0*/  MUFU.EX2 R166, R166 ;  /* 0x000000a600a67308 */ /* 0x000ee20000000800 */
[----:B------:R1:W-:Y:S01]  /*178b0*/  ST.E desc[UR46][R16.64+0x230], R29 ;  /* 0x0002301d10007985 */ /* 0x0003e2000c10192e */
[----:B----4-:R-:W-:-:S06]  /*178c0*/  FADD.FTZ R8, R174, R9 ;  /* 0x00000009ae087221 */ /* 0x010fcc0000010000 */
[----:B------:R-:W4:Y:S01]  /*178d0*/  MUFU.EX2 R162, R162 ;  /* 0x000000a200a27308 */ /* 0x000f220000000800 */
[C---:B------:R-:W-:Y:S01]  /*178e0*/  FMUL.FTZ R33, R4.reuse, R33 ;  /* 0x0000002104217220 */ /* 0x040fe20000410000 */
[C---:B--2---:R-:W-:Y:S01]  /*178f0*/  FMUL.FTZ R25, R4.reuse, R25 ;  /* 0x0000001904197220 */ /* 0x044fe20000410000 */
[----:B------:R-:W-:-:S05]  /*17900*/  FMUL.FTZ R31, R4, R31 ;  /* 0x0000001f041f7220 */ /* 0x000fca0000410000 */
[----:B------:R-:W2:Y:S01]  /*17910*/  MUFU.EX2 R159, R159 ;  /* 0x0000009f009f7308 */ /* 0x000ea20000000800 */
[C---:B-1----:R-:W-:Y:S01]  /*17920*/  FMUL.FTZ R29, R4.reuse, R36 ;  /* 0x00000024041d7220 */ /* 0x042fe20000410000 */
[----:B------:R-:W-:Y:S01]  /*17930*/  FMUL.FTZ R27, R4, R27 ;  /* 0x0000001b041b7220 */ /* 0x000fe20000410000 */
[----:B------:R-:W-:-:S05]  /*17940*/  FADD.FTZ R135, R168, R135 ;  /* 0x00000087a8877221 */ /* 0x000fca0000010000 */
[----:B------:R-:W1:Y:S01]  /*17950*/  MUFU.EX2 R157, R157 ;  /* 0x0000009d009d7308 */ /* 0x000e620000000800 */
[----:B------:R-:W-:Y:S01]  /*17960*/  FADD.FTZ R9, R161, R8 ;  /* 0x00000008a1097221 */ /* 0x000fe20000010000 */
[----:B------:R4:W-:Y:S06]  /*17970*/  ST.E desc[UR46][R16.64+0x234], R33 ;  /* 0x0002342110007985 */ /* 0x0009ec000c10192e */
[----:B------:R-:W1:Y:S01]  /*17980*/  MUFU.EX2 R164, R164 ;  /* 0x000000a400a47308 */ /* 0x000e620000000800 */
[----:B------:R2:W-:Y:S01]  /*17990*/  ST.E desc[UR46][R16.64+0x240], R25 ;  /* 0x0002401910007985 */ /* 0x0005e2000c10192e */
[----:B---3--:R-:W-:-:S03]  /*179a0*/  FADD.FTZ R135, R165, R135 ;  /* 0x00000087a5877221 */ /* 0x008fc60000010000 */
[----:B------:R3:W-:Y:S03]  /*179b0*/  ST.E desc[UR46][R16.64+0x260], R31 ;  /* 0x0002601f10007985 */ /* 0x0007e6000c10192e */
[----:B------:R-:W5:Y:S01]  /*179c0*/  MUFU.EX2 R23, R23 ;  /* 0x0000001700177308 */ /* 0x000f620000000800 */
[----:B------:R1:W-:Y:S01]  /*179d0*/  ST.E desc[UR46][R16.64+0x270], R29 ;  /* 0x0002701d10007985 */ /* 0x0003e2000c10192e */
[----:B----4-:R-:W-:-:S03]  /*179e0*/  FMUL.FTZ R33, R4, R40 ;  /* 0x0000002804217220 */ /* 0x010fc60000410000 */
[----:B------:R4:W-:Y:S03]  /*179f0*/  ST.E desc[UR46][R16.64+0x274], R27 ;  /* 0x0002741b10007985 */ /* 0x0009e6000c10192e */
[----:B------:R-:W5:Y:S01]  /*17a00*/  MUFU.EX2 R21, R21 ;  /* 0x0000001500157308 */ /* 0x000f620000000800 */
[C---:B--2---:R-:W-:Y:S01]  /*17a10*/  FMUL.FTZ R25, R4.reuse, R28 ;  /* 0x0000001c04197220 */ /* 0x044fe20000410000 */
[----:B---3--:R-:W-:Y:S01]  /*17a20*/  FMUL.FTZ R31, R4, R46 ;  /* 0x0000002e041f7220 */ /* 0x008fe20000410000 */
[----:B------:R-:W-:Y:S01]  /*17a30*/  FADD.FTZ R8, R166, R9 ;  /* 0x00000009a6087221 */ /* 0x000fe20000010000 */
[----:B-1----:R-:W-:-:S04]  /*17a40*/  FMUL.FTZ R29, R4, R42 ;  /* 0x0000002a041d7220 */ /* 0x002fc80000410000 */
[----:B------:R-:W1:Y:S01]  /*17a50*/  MUFU.EX2 R160, R160 ;  /* 0x000000a000a07308 */ /* 0x000e620000000800 */
[----:B----4-:R-:W-:Y:S01]  /*17a60*/  FMUL.FTZ R27, R4, R44 ;  /* 0x0000002c041b7220 */ /* 0x010fe20000410000 */
[----:B------:R-:W-:Y:S01]  /*17a70*/  FADD.FTZ R135, R162, R135 ;  /* 0x00000087a2877221 */ /* 0x000fe20000010000 */
[----:B------:R2:W-:Y:S05]  /*17a80*/  ST.E desc[UR46][R16.64+0x284], R25 ;  /* 0x0002841910007985 */ /* 0x0005ea000c10192e */
[----:B------:R-:W3:Y:S01]  /*17a90*/  MUFU.EX2 R156, R156 ;  /* 0x0000009c009c7308 */ /* 0x000ee20000000800 */
[----:B------:R4:W-:Y:S01]  /*17aa0*/  ST.E desc[UR46][R16.64+0x290], R33 ;  /* 0x0002902110007985 */ /* 0x0009e2000c10192e */
[----:B------:R-:W-:Y:S01]  /*17ab0*/  FADD.FTZ R9, R159, R8 ;  /* 0x000000089f097221 */ /* 0x000fe20000010000 */
[C---:B------:R-:W-:Y:S01]  /*17ac0*/  FMUL.FTZ R35, R4.reuse, R35 ;  /* 0x0000002304237220 */ /* 0x040fe20000410000 */
[C---:B------:R-:W-:Y:S01]  /*17ad0*/  FMUL.FTZ R37, R4.reuse, R37 ;  /* 0x0000002504257220 */ /* 0x040fe20000410000 */
[----:B------:R1:W-:Y:S03]  /*17ae0*/  ST.E desc[UR46][R16.64+0x2b0], R27 ;  /* 0x0002b01b10007985 */ /* 0x0003e6000c10192e */
[----:B------:R-:W3:Y:S01]  /*17af0*/  MUFU.EX2 R15, R15 ;  /* 0x0000000f000f7308 */ /* 0x000ee20000000800 */
[----:B------:R1:W-:Y:S01]  /*17b00*/  ST.E desc[UR46][R16.64+0x2c0], R29 ;  /* 0x0002c01d10007985 */ /* 0x0003e2000c10192e */
[----:B--2---:R-:W-:-:S03]  /*17b10*/  FMUL.FTZ R25, R4, R48 ;  /* 0x0000003004197220 */ /* 0x004fc60000410000 */
[----:B------:R2:W-:Y:S01]  /*17b20*/  ST.E desc[UR46][R16.64+0x2d0], R31 ;  /* 0x0002d01f10007985 */ /* 0x0005e2000c10192e */
[C---:B----4-:R-:W-:Y:S02]  /*17b30*/  FMUL.FTZ R33, R4.reuse, R50 ;  /* 0x0000003204217220 */ /* 0x050fe40000410000 */
[----:B------:R-:W4:Y:S01]  /*17b40*/  MUFU.EX2 R19, R19 ;  /* 0x0000001300137308 */ /* 0x000f220000000800 */
[C---:B-1----:R-:W-:Y:S01]  /*17b50*/  FMUL.FTZ R27, R4.reuse, R52 ;  /* 0x00000034041b7220 */ /* 0x042fe20000410000 */
[----:B------:R-:W-:Y:S01]  /*17b60*/  FADD.FTZ R135, R157, R135 ;  /* 0x000000879d877221 */ /* 0x000fe20000010000 */
[C---:B------:R-:W-:Y:S01]  /*17b70*/  FMUL.FTZ R29, R4.reuse, R56 ;  /* 0x00000038041d7220 */ /* 0x040fe20000410000 */
[----:B--2---:R-:W-:-:S04]  /*17b80*/  FMUL.FTZ R31, R4, R54 ;  /* 0x00000036041f7220 */ /* 0x004fc80000410000 */
[----:B------:R-:W1:Y:S01]  /*17b90*/  MUFU.EX2 R20, R20 ;  /* 0x0000001400147308 */ /* 0x000e620000000800 */
[----:B------:R-:W-:Y:S01]  /*17ba0*/  FADD.FTZ R8, R164, R9 ;  /* 0x00000009a4087221 */ /* 0x000fe20000010000 */
[----:B------:R2:W-:Y:S01]  /*17bb0*/  ST.E desc[UR46][R16.64+0x280], R35 ;  /* 0x0002802310007985 */ /* 0x0005e2000c10192e */
[C---:B------:R-:W-:Y:S01]  /*17bc0*/  FMUL.FTZ R39, R4.reuse, R39 ;  /* 0x0000002704277220 */ /* 0x040fe20000410000 */
[C---:B------:R-:W-:Y:S01]  /*17bd0*/  FMUL.FTZ R41, R4.reuse, R41 ;  /* 0x0000002904297220 */ /* 0x040fe20000410000 */
[----:B-----5:R-:W-:Y:S01]  /*17be0*/  FMUL.FTZ R5, R4, R5 ;  /* 0x0000000504057220 */ /* 0x020fe20000410000 */
[----:B------:R5:W-:Y:S02]  /*17bf0*/  ST.E desc[UR46][R16.64+0x294], R37 ;  /* 0x0002942510007985 */ /* 0x000be4000c10192e */
[----:B------:R-:W1:Y:S02]  /*17c00*/  MUFU.EX2 R18, R18 ;  /* 0x0000001200127308 */ /* 0x000e640000000800 */
[----:B------:R3:W-:Y:S01]  /*17c10*/  ST.E desc[UR46][R16.64+0x2e4], R25 ;  /* 0x0002e41910007985 */ /* 0x0007e2000c10192e */
[----:B------:R-:W-:-:S03]  /*17c20*/  FADD.FTZ R135, R23, R135 ;  /* 0x0000008717877221 */ /* 0x000fc60000010000 */
[----:B------:R4:W-:Y:S01]  /*17c30*/  ST.E desc[UR46][R16.64+0x2f0], R33 ;  /* 0x0002f02110007985 */ /* 0x0009e2000c10192e */
[C---:B--2---:R-:W-:Y:S01]  /*17c40*/  FMUL.FTZ R35, R121.reuse, R72 ;  /* 0x0000004879237220 */ /* 0x044fe20000410000 */
[----:B------:R-:W2:Y:S02]  /*17c50*/  MUFU.EX2 R11, R11 ;  /* 0x0000000b000b7308 */ /* 0x000ea40000000800 */
[----:B------:R1:W-:Y:S01]  /*17c60*/  ST.E desc[UR46][R16.64+0x300], R27 ;  /* 0x0003001b10007985 */ /* 0x0003e2000c10192e */
[----:B-----5:R-:W-:-:S03]  /*17c70*/  FMUL.FTZ R37, R121, R70 ;  /* 0x0000004679257220 */ /* 0x020fc60000410000 */
[----:B------:R5:W-:Y:S01]  /*17c80*/  ST.E desc[UR46][R16.64+0x310], R29 ;  /* 0x0003101d10007985 */ /* 0x000be2000c10192e */
[----:B---3--:R-:W-:-:S03]  /*17c90*/  FMUL.FTZ R25, R121, R62 ;  /* 0x0000003e79197220 */ /* 0x008fc60000410000 */
[----:B------:R3:W-:Y:S01]  /*17ca0*/  ST.E desc[UR46][R16.64+0x320], R31 ;  /* 0x0003201f10007985 */ /* 0x0007e2000c10192e */
[----:B----4-:R-:W-:Y:S01]  /*17cb0*/  FMUL.FTZ R33, R121, R66 ;  /* 0x0000004279217220 */ /* 0x010fe20000410000 */
[----:B------:R-:W-:Y:S01]  /*17cc0*/  FADD.FTZ R9, R21, R8 ;  /* 0x0000000815097221 */ /* 0x000fe20000010000 */
[C---:B-1----:R-:W-:Y:S01]  /*17cd0*/  FMUL.FTZ R27, R121.reuse, R60 ;  /* 0x0000003c791b7220 */ /* 0x042fe20000410000 */
[C---:B-----5:R-:W-:Y:S01]  /*17ce0*/  FMUL.FTZ R29, R121.reuse, R58 ;  /* 0x0000003a791d7220 */ /* 0x060fe20000410000 */
[----:B---3--:R-:W-:Y:S01]  /*17cf0*/  FMUL.FTZ R31, R121, R74 ;  /* 0x0000004a791f7220 */ /* 0x008fe20000410000 */
[----:B------:R-:W1:Y:S01]  /*17d00*/  MUFU.EX2 R12, R12 ;  /* 0x0000000c000c7308 */ /* 0x000e620000000800 */
[----:B------:R-:W-:Y:S01]  /*17d10*/  FADD.FTZ R135, R160, R135 ;  /* 0x00000087a0877221 */ /* 0x000fe20000010000 */
[----:B------:R3:W-:Y:S01]  /*17d20*/  ST.E desc[UR46][R16.64+0x264], R39 ;  /* 0x0002642710007985 */ /* 0x0007e2000c10192e */
[----:B------:R-:W-:-:S03]  /*17d30*/  FADD.FTZ R9, R156, R9 ;  /* 0x000000099c097221 */ /* 0x000fc60000010000 */
[----:B------:R4:W-:Y:S02]  /*17d40*/  ST.E desc[UR46][R16.64+0x2a4], R41 ;  /* 0x0002a42910007985 */ /* 0x0009e4000c10192e */
[----:B------:R-:W5:Y:S02]  /*17d50*/  MUFU.EX2 R13, R13 ;  /* 0x0000000d000d7308 */ /* 0x000f640000000800 */
[----:B------:R2:W-:Y:S04]  /*17d60*/  ST.E desc[UR46][R16.64+0x420], R5 ;  /* 0x0004200510007985 */ /* 0x0005e8000c10192e */
[----:B------:R1:W-:Y:S01]  /*17d70*/  ST.E desc[UR46][R16.64+0x238], R25 ;  /* 0x0002381910007985 */ /* 0x0003e2000c10192e */
[----:B---3--:R-:W-:-:S03]  /*17d80*/  FMUL.FTZ R39, R121, R68 ;  /* 0x0000004479277220 */ /* 0x008fc60000410000 */
[----:B------:R3:W-:Y:S01]  /*17d90*/  ST.E desc[UR46][R16.64+0x23c], R27 ;  /* 0x00023c1b10007985 */ /* 0x0007e2000c10192e */
[----:B----4-:R-:W-:-:S03]  /*17da0*/  FMUL.FTZ R41, R121, R82 ;  /* 0x0000005279297220 */ /* 0x010fc60000410000 */
[----:B------:R4:W-:Y:S01]  /*17db0*/  ST.E desc[UR46][R16.64+0x248], R29 ;  /* 0x0002481d10007985 */ /* 0x0009e2000c10192e */
[----:B--2---:R-:W-:-:S03]  /*17dc0*/  FMUL.FTZ R5, R121, R64 ;  /* 0x0000004079057220 */ /* 0x004fc60000410000 */
[----:B------:R2:W-:Y:S01]  /*17dd0*/  ST.E desc[UR46][R16.64+0x24c], R31 ;  /* 0x00024c1f10007985 */ /* 0x0005e2000c10192e */
[----:B-1----:R-:W-:-:S03]  /*17de0*/  FMUL.FTZ R25, R121, R80 ;  /* 0x0000005079197220 */ /* 0x002fc60000410000 */
[----:B------:R1:W-:Y:S01]  /*17df0*/  ST.E desc[UR46][R16.64+0x258], R33 ;  /* 0x0002582110007985 */ /* 0x0003e2000c10192e */
[----:B---3--:R-:W-:-:S03]  /*17e00*/  FMUL.FTZ R27, R121, R86 ;  /* 0x00000056791b7220 */ /* 0x008fc60000410000 */
[----:B------:R3:W-:Y:S01]  /*17e10*/  ST.E desc[UR46][R16.64+0x25c], R35 ;  /* 0x00025c2310007985 */ /* 0x0007e2000c10192e */
[----:B----4-:R-:W-:-:S03]  /*17e20*/  FMUL.FTZ R29, R121, R84 ;  /* 0x00000054791d7220 */ /* 0x010fc60000410000 */
[----:B------:R4:W-:Y:S01]  /*17e30*/  ST.E desc[UR46][R16.64+0x268], R37 ;  /* 0x0002682510007985 */ /* 0x0009e2000c10192e */
[C---:B--2---:R-:W-:Y:S01]  /*17e40*/  FMUL.FTZ R31, R121.reuse, R78 ;  /* 0x0000004e791f7220 */ /* 0x044fe20000410000 */
[C---:B-1----:R-:W-:Y:S01]  /*17e50*/  FMUL.FTZ R33, R121.reuse, R76 ;  /* 0x0000004c79217220 */ /* 0x042fe20000410000 */
[----:B------:R-:W1:Y:S01]  /*17e60*/  MUFU.EX2 R8, R139 ;  /* 0x0000008b00087308 */ /* 0x000e620000000800 */
[----:B---3--:R-:W-:Y:S01]  /*17e70*/  FMUL.FTZ R35, R121, R98 ;  /* 0x0000006279237220 */ /* 0x008fe20000410000 */
[----:B------:R-:W-:Y:S01]  /*17e80*/  FADD.FTZ R137, R15, R135 ;  /* 0x000000870f897221 */ /* 0x000fe20000010000 */
[----:B----4-:R-:W-:Y:S01]  /*17e90*/  FMUL.FTZ R37, R121, R96 ;  /* 0x0000006079257220 */ /* 0x010fe20000410000 */
[----:B------:R-:W-:Y:S01]  /*17ea0*/  FADD.FTZ R135, R19, R9 ;  /* 0x0000000913877221 */ /* 0x000fe20000010000 */
[----:B------:R2:W-:Y:S03]  /*17eb0*/  ST.E desc[UR46][R16.64+0x26c], R39 ;  /* 0x00026c2710007985 */ /* 0x0005e6000c10192e */
[----:B------:R-:W3:Y:S01]  /*17ec0*/  MUFU.EX2 R9, R141 ;  /* 0x0000008d00097308 */ /* 0x000ee20000000800 */
[----:B------:R4:W-:Y:S01]  /*17ed0*/  ST.E desc[UR46][R16.64+0x278], R5 ;  /* 0x0002780510007985 */ /* 0x0009e2000c10192e */
[----:B------:R-:W-:-:S03]  /*17ee0*/  FADD.FTZ R135, R20, R135 ;  /* 0x0000008714877221 */ /* 0x000fc60000010000 */
[----:B------:R5:W-:Y:S04]  /*17ef0*/  ST.E desc[UR46][R16.64+0x27c], R25 ;  /* 0x00027c1910007985 */ /* 0x000be8000c10192e */
[----:B------:R1:W-:Y:S01]  /*17f00*/  ST.E desc[UR46][R16.64+0x288], R27 ;  /* 0x0002881b10007985 */ /* 0x0003e2000c10192e */
[----:B--2---:R-:W-:-:S03]  /*17f10*/  FMUL.FTZ R39, R121, R94 ;  /* 0x0000005e79277220 */ /* 0x004fc60000410000 */
[----:B------:R2:W-:Y:S01]  /*17f20*/  ST.E desc[UR46][R16.64+0x28c], R29 ;  /* 0x00028c1d10007985 */ /* 0x0005e2000c10192e */
[----:B----4-:R-:W-:-:S03]  /*17f30*/  FMUL.FTZ R5, R121, R92 ;  /* 0x0000005c79057220 */ /* 0x010fc60000410000 */
[----:B------:R4:W-:Y:S01]  /*17f40*/  ST.E desc[UR46][R16.64+0x298], R41 ;  /* 0x0002982910007985 */ /* 0x0009e2000c10192e */
[----:B-----5:R-:W-:-:S03]  /*17f50*/  FMUL.FTZ R25, R121, R88 ;  /* 0x0000005879197220 */ /* 0x020fc60000410000 */
[----:B------:R5:W-:Y:S01]  /*17f60*/  ST.E desc[UR46][R16.64+0x29c], R31 ;  /* 0x00029c1f10007985 */ /* 0x000be2000c10192e */
[----:B-1----:R-:W-:-:S03]  /*17f70*/  FMUL.FTZ R27, R121, R90 ;  /* 0x0000005a791b7220 */ /* 0x002fc60000410000 */
[----:B------:R1:W-:Y:S01]  /*17f80*/  ST.E desc[UR46][R16.64+0x2a8], R33 ;  /* 0x0002a82110007985 */ /* 0x0003e2000c10192e */
[----:B--2---:R-:W-:-:S03]  /*17f90*/  FMUL.FTZ R29, R121, R102 ;  /* 0x00000066791d7220 */ /* 0x004fc60000410000 */
[----:B------:R2:W-:Y:S01]  /*17fa0*/  ST.E desc[UR46][R16.64+0x2ac], R35 ;  /* 0x0002ac2310007985 */ /* 0x0005e2000c10192e */
[----:B----4-:R-:W-:-:S03]  /*17fb0*/  FMUL.FTZ R41, R121, R100 ;  /* 0x0000006479297220 */ /* 0x010fc60000410000 */
[----:B------:R4:W-:Y:S01]  /*17fc0*/  ST.E desc[UR46][R16.64+0x2b8], R37 ;  /* 0x0002b82510007985 */ /* 0x0009e2000c10192e */
[C---:B-----5:R-:W-:Y:S01]  /*17fd0*/  FMUL.FTZ R31, R121.reuse, R116 ;  /* 0x00000074791f7220 */ /* 0x060fe20000410000 */
[C---:B-1----:R-:W-:Y:S01]  /*17fe0*/  FMUL.FTZ R33, R121.reuse, R108 ;  /* 0x0000006c79217220 */ /* 0x042fe20000410000 */
[C---:B--2---:R-:W-:Y:S01]  /*17ff0*/  FMUL.FTZ R35, R121.reuse, R114 ;  /* 0x0000007279237220 */ /* 0x044fe20000410000 */
[----:B----4-:R-:W-:Y:S01]  /*18000*/  FMUL.FTZ R37, R121, R112 ;  /* 0x0000007079257220 */ /* 0x010fe20000410000 */
[----:B------:R-:W-:Y:S01]  /*18010*/  FADD.FTZ R137, R18, R137 ;  /* 0x0000008912897221 */ /* 0x000fe20000010000 */
[----:B------:R1:W-:Y:S01]  /*18020*/  ST.E desc[UR46][R16.64+0x2bc], R39 ;  /* 0x0002bc2710007985 */ /* 0x0003e2000c10192e */
[----:B------:R-:W-:-:S03]  /*18030*/  FADD.FTZ R135, R11, R135 ;  /* 0x000000870b877221 */ /* 0x000fc60000010000 */
[----:B------:R2:W-:Y:S01]  /*18040*/  ST.E desc[UR46][R16.64+0x2c8], R5 ;  /* 0x0002c80510007985 */ /* 0x0005e2000c10192e */
[----:B------:R-:W-:-:S03]  /*18050*/  FADD.FTZ R137, R14, R137 ;  /* 0x000000890e897221 */ /* 0x000fc60000010000 */
[----:B------:R4:W-:Y:S04]  /*18060*/  ST.E desc[UR46][R16.64+0x2cc], R25 ;  /* 0x0002cc1910007985 */ /* 0x0009e8000c10192e */
[----:B------:R5:W-:Y:S01]  /*18070*/  ST.E desc[UR46][R16.64+0x2d8], R27 ;  /* 0x0002d81b10007985 */ /* 0x000be2000c10192e */
[----:B-1----:R-:W-:-:S03]  /*18080*/  FMUL.FTZ R39, R121, R110 ;  /* 0x0000006e79277220 */ /* 0x002fc60000410000 */
        /* <DEDUP_REMOVED lines=11> */
[C---:B----4-:R-:W-:Y:S01]  /*18140*/  FMUL.FTZ R31, R121.reuse, R124 ;  /* 0x0000007c791f7220 */ /* 0x050fe20000410000 */
[C---:B-----5:R-:W-:Y:S01]  /*18150*/  FMUL.FTZ R33, R121.reuse, R118 ;  /* 0x0000007679217220 */ /* 0x060fe20000410000 */
[C---:B-1----:R-:W-:Y:S01]  /*18160*/  FMUL.FTZ R35, R121.reuse, R122 ;  /* 0x0000007a79237220 */ /* 0x042fe20000410000 */
[----:B--2---:R-:W-:Y:S01]  /*18170*/  FMUL.FTZ R37, R121, R120 ;  /* 0x0000007879257220 */ /* 0x004fe20000410000 */
        /* <DEDUP_REMOVED lines=23> */
[----:B------:R1:W-:Y:S01]  /*182f0*/  ST.E desc[UR46][R16.64+0x450], R137 ;  /* 0x0004508910007985 */ /* 0x0003e2000c10192e */
[C---:B------:R-:W-:Y:S01]  /*18300*/  FMUL.FTZ R143, R4.reuse, R30 ;  /* 0x0000001e048f7220 */ /* 0x040fe20000410000 */
[----:B---3--:R-:W-:Y:S01]  /*18310*/  FADD.FTZ R135, R9, R135 ;  /* 0x0000008709877221 */ /* 0x008fe20000010000 */
[C---:B------:R-:W-:Y:S01]  /*18320*/  FMUL.FTZ R139, R4.reuse, R32 ;  /* 0x00000020048b7220 */ /* 0x040fe20000410000 */
[----:B------:R2:W-:Y:S01]  /*18330*/  ST.E desc[UR46][R16.64+0x444], R57 ;  /* 0x0004443910007985 */ /* 0x0005e2000c10192e */
[C---:B------:R-:W-:Y:S01]  /*18340*/  FMUL.FTZ R141, R4.reuse, R34 ;  /* 0x00000022048d7220 */ /* 0x040fe20000410000 */
[C---:B------:R-:W-:Y:S01]  /*18350*/  FMUL.FTZ R45, R4.reuse, R45 ;  /* 0x0000002d042d7220 */ /* 0x040fe20000410000 */
[C---:B------:R-:W-:Y:S01]  /*18360*/  FMUL.FTZ R43, R4.reuse, R43 ;  /* 0x0000002b042b7220 */ /* 0x040fe20000410000 */
[----:B------:R3:W-:Y:S01]  /*18370*/  ST.E desc[UR46][R16.64+0x35c], R39 ;  /* 0x00035c2710007985 */ /* 0x0007e2000c10192e */
[C---:B------:R-:W-:Y:S01]  /*18380*/  FMUL.FTZ R49, R4.reuse, R49 ;  /* 0x0000003104317220 */ /* 0x040fe20000410000 */
[C---:B------:R-:W-:Y:S01]  /*18390*/  FMUL.FTZ R47, R4.reuse, R47 ;  /* 0x0000002f042f7220 */ /* 0x040fe20000410000 */
[C---:B------:R-:W-:Y:S01]  /*183a0*/  FMUL.FTZ R51, R4.reuse, R51 ;  /* 0x0000003304337220 */ /* 0x040fe20000410000 */
[----:B------:R4:W-:Y:S01]  /*183b0*/  ST.E desc[UR46][R16.64+0x368], R5 ;  /* 0x0003680510007985 */ /* 0x0009e2000c10192e */
[C---:B-1----:R-:W-:Y:S01]  /*183c0*/  FMUL.FTZ R137, R4.reuse, R26 ;  /* 0x0000001a04897220 */ /* 0x042fe20000410000 */
[C---:B------:R-:W-:Y:S01]  /*183d0*/  FMUL.FTZ R53, R4.reuse, R53 ;  /* 0x0000003504357220 */ /* 0x040fe20000410000 */
[C---:B------:R-:W-:Y:S01]  /*183e0*/  FMUL.FTZ R55, R4.reuse, R55 ;  /* 0x0000003704377220 */ /* 0x040fe20000410000 */
[----:B------:R1:W-:Y:S01]  /*183f0*/  ST.E desc[UR46][R16.64+0x36c], R25 ;  /* 0x00036c1910007985 */ /* 0x0003e2000c10192e */
[C---:B--2---:R-:W-:Y:S01]  /*18400*/  FMUL.FTZ R57, R4.reuse, R38 ;  /* 0x0000002604397220 */ /* 0x044fe20000410000 */
[C---:B------:R-:W-:Y:S01]  /*18410*/  FMUL.FTZ R77, R4.reuse, R77 ;  /* 0x0000004d044d7220 */ /* 0x040fe20000410000 */
        /* <DEDUP_REMOVED lines=37> */
[C---:B---3--:R-:W-:Y:S01]  /*18670*/  FMUL.FTZ R39, R121.reuse, R216 ;  /* 0x000000d879277220 */ /* 0x048fe20000410000 */
[C---:B----4-:R-:W-:Y:S01]  /*18680*/  FMUL.FTZ R5, R121.reuse, R202 ;  /* 0x000000ca79057220 */ /* 0x050fe20000410000 */
[C---:B-1----:R-:W-:Y:S01]  /*18690*/  FMUL.FTZ R25, R121.reuse, R218 ;  /* 0x000000da79197220 */ /* 0x042fe20000410000 */
[C---:B--2---:R-:W-:Y:S01]  /*186a0*/  FMUL.FTZ R27, R121.reuse, R222 ;  /* 0x000000de791b7220 */ /* 0x044fe20000410000 */
[C---:B-----5:R-:W-:Y:S01]  /*186b0*/  FMUL.FTZ R29, R121.reuse, R220 ;  /* 0x000000dc791d7220 */ /* 0x060fe20000410000 */
        /* <DEDUP_REMOVED lines=61> */
[----:B------:R-:W-:Y:S04]  /*18a90*/  ST.E desc[UR46][R16.64+0x3d8], R41 ;  /* 0x0003d82910007985 */ /* 0x000fe8000c10192e */
[----:B------:R5:W-:Y:S04]  /*18aa0*/  ST.E desc[UR46][R16.64+0x3dc], R31 ;  /* 0x0003dc1f10007985 */ /* 0x000be8000c10192e */
[----:B------:R5:W-:Y:S04]  /*18ab0*/  ST.E desc[UR46][R16.64+0x3e8], R33 ;  /* 0x0003e82110007985 */ /* 0x000be8000c10192e */
[----:B------:R5:W-:Y:S04]  /*18ac0*/  ST.E desc[UR46][R16.64+0x3ec], R35 ;  /* 0x0003ec2310007985 */ /* 0x000be8000c10192e */
[----:B------:R-:W-:Y:S04]  /*18ad0*/  ST.E desc[UR46][R16.64+0x3f8], R123 ;  /* 0x0003f87b10007985 */ /* 0x000fe8000c10192e */
[----:B------:R5:W-:Y:S04]  /*18ae0*/  ST.E desc[UR46][R16.64+0x3fc], R37 ;  /* 0x0003fc2510007985 */ /* 0x000be8000c10192e */
[----:B------:R5:W-:Y:S04]  /*18af0*/  ST.E desc[UR46][R16.64+0x408], R125 ;  /* 0x0004087d10007985 */ /* 0x000be8000c10192e */
[----:B------:R5:W-:Y:S04]  /*18b00*/  ST.E desc[UR46][R16.64+0x40c], R127 ;  /* 0x00040c7f10007985 */ /* 0x000be8000c10192e */
[----:B------:R5:W-:Y:S04]  /*18b10*/  ST.E desc[UR46][R16.64+0x418], R129 ;  /* 0x0004188110007985 */ /* 0x000be8000c10192e */
[----:B------:R5:W-:Y:S04]  /*18b20*/  ST.E desc[UR46][R16.64+0x41c], R131 ;  /* 0x00041c8310007985 */ /* 0x000be8000c10192e */
[----:B------:R5:W-:Y:S01]  /*18b30*/  ST.E desc[UR46][R16.64+0x428], R133 ;  /* 0x0004288510007985 */ /* 0x000be2000c10192e */
[----:B------:R3:W-:Y:S06]  /*18b40*/  BAR.SYNC.DEFER_BLOCKING R205, 0x100 ;  /* 0x000400cd0000751d */ /* 0x0007ec0000010000 */
[----:B-1----:R-:W5:Y:S04]  /*18b50*/  LD.E R5, desc[UR46][R16.64+0x230] ;  /* 0x0002302e10057980 */ /* 0x002f68000c101900 */
[----:B--2---:R-:W2:Y:S04]  /*18b60*/  LD.E R25, desc[UR46][R16.64+0x234] ;  /* 0x0002342e10197980 */ /* 0x004ea8000c101900 */
[----:B---3--:R-:W3:Y:S04]  /*18b70*/  LD.E R27, desc[UR46][R16.64+0x238] ;  /* 0x0002382e101b7980 */ /* 0x008ee8000c101900 */
[----:B----4-:R-:W4:Y:S04]  /*18b80*/  LD.E R29, desc[UR46][R16.64+0x23c] ;  /* 0x00023c2e101d7980 */ /* 0x010f28000c101900 */
[----:B-----5:R-:W5:Y:S04]  /*18b90*/  LD.E R31, desc[UR46][R16.64+0x240] ;  /* 0x0002402e101f7980 */ /* 0x020f68000c101900 */
        /* <DEDUP_REMOVED lines=124> */
[----:B------:R-:W-:Y:S04]  /*19360*/  ST.E desc[UR46][R16.64+0x230], R5 ;  /* 0x0002300510007985 */ /* 0x000fe8000c10192e */
[----:B--2---:R-:W-:Y:S04]  /*19370*/  ST.E desc[UR46][R16.64+0x234], R25 ;  /* 0x0002341910007985 */ /* 0x004fe8000c10192e */
[----:B---3--:R-:W-:Y:S04]  /*19380*/  ST.E desc[UR46][R16.64+0x238], R27 ;  /* 0x0002381b10007985 */ /* 0x008fe8000c10192e */
[----:B----4-:R-:W-:Y:S04]  /*19390*/  ST.E desc[UR46][R16.64+0x23c], R29 ;  /* 0x00023c1d10007985 */ /* 0x010fe8000c10192e */
[----:B-----5:R-:W-:Y:S04]  /*193a0*/  ST.E desc[UR46][R16.64+0x240], R31 ;  /* 0x0002401f10007985 */ /* 0x020fe8000c10192e */
        /* <DEDUP_REMOVED lines=123> */
[----:B-1----:R-:W5:Y:S04]  /*19b60*/  LD.E.64 R4, desc[UR46][R16.64+0xa8] ;  /* 0x0000a82e10047980 */ /* 0x002f68000c101b00 */
[----:B------:R-:W5:Y:S04]  /*19b70*/  LDL R193, [R1+0x88] ;  /* 0x0000880001c17983 */ /* 0x000f680000100800 */
[----:B--2---:R-:W2:Y:S04]  /*19b80*/  LD.E R24, desc[UR46][R16.64+0x230] ;  /* 0x0002302e10187980 */ /* 0x004ea8000c101900 */
[----:B------:R-:W2:Y:S04]  /*19b90*/  LD.E R25, desc[UR46][R16.64+0x234] ;  /* 0x0002342e10197980 */ /* 0x000ea8000c101900 */
[----:B---3--:R-:W2:Y:S04]  /*19ba0*/  LD.E R26, desc[UR46][R16.64+0x238] ;  /* 0x0002382e101a7980 */ /* 0x008ea8000c101900 */
[----:B------:R-:W2:Y:S04]  /*19bb0*/  LD.E R27, desc[UR46][R16.64+0x23c] ;  /* 0x00023c2e101b7980 */ /* 0x000ea8000c101900 */
[----:B----4-:R-:W2:Y:S04]  /*19bc0*/  LD.E R28, desc[UR46][R16.64+0x240] ;  /* 0x0002402e101c7980 */ /* 0x010ea8000c101900 */
[----:B------:R-:W2:Y:S04]  /*19bd0*/  LD.E R29, desc[UR46][R16.64+0x244] ;  /* 0x0002442e101d7980 */ /* 0x000ea8000c101900 */
[----:B-----5:R-:W2:Y:S04]  /*19be0*/  LD.E R30, desc[UR46][R16.64+0x248] ;  /* 0x0002482e101e7980 */ /* 0x020ea8000c101900 */
[----:B------:R-:W2:Y:S04]  /*19bf0*/  LD.E R31, desc[UR46][R16.64+0x24c] ;  /* 0x00024c2e101f7980 */ /* 0x000ea8000c101900 */
        /* <DEDUP_REMOVED lines=119> */
[----:B------:R-:W2:Y:S01]  /*1a370*/  LD.E R151, desc[UR46][R16.64+0x42c] ;  /* 0x00042c2e10977980 */ /* 0x000ea2000c101900 */
[----:B------:R-:W-:Y:S01]  /*1a380*/  IMAD R4, R191, 0xc00, R4 ;  /* 0x00000c00bf047824 */ /* 0x000fe200078e0204 */
        /* <DEDUP_REMOVED lines=9> */
[----:B--2---:R-:W-:-:S06]  /*1a420*/  WARPGROUP.ARRIVE ;  /* 0x00000000000079c5 */ /* 0x004fcc0000000000 */
        /* <DEDUP_REMOVED lines=957> */
[----:B------:R-:W1:Y:S03]  /*1e000*/  S2R R216, SR_TID.X ;  /* 0x0000000000d87919 */ /* 0x000e660000002100 */
        /* <DEDUP_REMOVED lines=13> */
[----:B-----5:R2:W-:Y:S04]  /*1e0e0*/  ST.E desc[UR46][R16.64+0x264], R33 ;  /* 0x0002642110007985 */ /* 0x0205e8000c10192e */
        /* <DEDUP_REMOVED lines=114> */
[----:B-1----:R-:W-:Y:S01]  /*1e810*/  LOP3.LUT P6, RZ, R216, 0x7f, RZ, 0xc0, !PT ;  /* 0x0000007fd8ff7812 */ /* 0x002fe200078cc0ff */
[----:B------:R-:W-:-:S12]  /*1e820*/  BSSY B0, `(.L_x_8807) ;  /* 0x0000008000007945 */ /* 0x000fd80003800000 */
[----:B--2---:R-:W-:Y:S05]  /*1e830*/  @P6 BRA `(.L_x_8808) ;  /* 0x0000000000186947 */ /* 0x004fea0003800000 */
[----:B------:R-:W2:Y:S04]  /*1e840*/  LDL.64 R4, [R1+0x68] ;  /* 0x0000680001047983 */ /* 0x000ea80000100a00 */
[----:B------:R-:W3:Y:S01]  /*1e850*/  LD.E R0, desc[UR46][R2.64] ;  /* 0x0000002e02007980 */ /* 0x000ee2000c101900 */
[----:B--2---:R-:W-:-:S05]  /*1e860*/  MOV R5, R4 ;  /* 0x0000000400057202 */ /* 0x004fca0000000f00 */
[----:B---3--:R-:W-:-:S05]  /*1e870*/  IMAD R0, R0, 0x8, R5 ;  /* 0x0000000800007824 */ /* 0x008fca00078e0205 */
[----:B------:R-:W-:-:S04]  /*1e880*/  PRMT R0, RZ, 0x654, R0 ;  /* 0x00000654ff007816 */ /* 0x000fc80000000000 */
[----:B------:R1:W-:Y:S03]  /*1e890*/  SYNCS.ARRIVE.TRANS64.RED.A1T0 RZ, [R0+URZ], RZ ;  /* 0x000000ff00ff79a7 */ /* 0x0003e6000810043f */
.L_x_8808:
[----:B------:R-:W-:Y:S05]  /*1e8a0*/  BSYNC B0 ;  /* 0x0000000000007941 */ /* 0x000fea0003800000 */
.L_x_8807:
[C---:B------:R-:W-:Y:S01]  /*1e8b0*/  ISETP.GT.AND P0, PT, R10.reuse, UR41, PT ;  /* 0x000000290a007c0c */ /* 0x040fe2000bf04270 */
[----:B------:R-:W-:-:S12]  /*1e8c0*/  VIADD R10, R10, 0xffffffff ;  /* 0xffffffff0a0a7836 */ /* 0x000fd80000000000 */
[----:B------:R-:W-:Y:S05]  /*1e8d0*/  @P0 BRA `(.L_x_8809) ;  /* 0xffffff4c00980947 */ /* 0x000fea000383ffff */
.L_x_8778:
[----:B------:R-:W-:Y:S05]  /*1e8e0*/  WARPSYNC.ALL ;  /* 0x0000000000007948 */ /* 0x000fea0003800000 */
[----:B-1----:R-:W2:Y:S04]  /*1e8f0*/  LDL R5, [R1+0x450] ;  /* 0x0004500001057983 */ /* 0x002ea80000100800 */
[----:B------:R-:W3:Y:S04]  /*1e900*/  LDL R6, [R1+0x454] ;  /* 0x0004540001067983 */ /* 0x000ee80000100800 */
[----:B------:R-:W4:Y:S04]  /*1e910*/  LDL R122, [R1+0x218] ;  /* 0x00021800017a7983 */ /* 0x000f280000100800 */
[----:B------:R-:W5:Y:S04]  /*1e920*/  LDL.64 R12, [R1+0x398] ;  /* 0x00039800010c7983 */ /* 0x000f680000100a00 */
        /* <DEDUP_REMOVED lines=60> */
[----:B------:R-:W5:Y:S04]  /*1ecf0*/  LDL R123, [R1+0x220] ;  /* 0x00022000017b7983 */ /* 0x000f680000100800 */
[----:B--2---:R-:W1:Y:S02]  /*1ed00*/  SHFL.BFLY PT, R0, R5, 0x2, 0x1f ;  /* 0x0c401f0005007f89 */ /* 0x004e6400000e0000 */
[----:B-1----:R-:W-:-:S05]  /*1ed10*/  FADD.FTZ R0, R5, R0 ;  /* 0x0000000005007221 */ /* 0x002fca0000010000 */
[----:B------:R-:W1:Y:S02]  /*1ed20*/  SHFL.BFLY PT, R3, R0, 0x1, 0x1f ;  /* 0x0c201f0000037f89 */ /* 0x000e6400000e0000 */
[----:B-1----:R-:W-:Y:S01]  /*1ed30*/  FADD.FTZ R2, R0, R3 ;  /* 0x0000000300027221 */ /* 0x002fe20000010000 */
[----:B----4-:R-:W-:Y:S01]  /*1ed40*/  VIADD R122, R122, 0x1 ;  /* 0x000000017a7a7836 */ /* 0x010fe20000000000 */
[----:B------:R-:W2:Y:S04]  /*1ed50*/  LDL R0, [R1+0x224] ;  /* 0x0002240001007983 */ /* 0x000ea80000100800 */
[----:B------:R-:W-:Y:S04]  /*1ed60*/  STL [R1+0x450], R2 ;  /* 0x0004500201007387 */ /* 0x000fe80000100800 */
[----:B------:R-:W4:Y:S04]  /*1ed70*/  LDL R146, [R1+0x450] ;  /* 0x0004500001927983 */ /* 0x000f280000100800 */
[----:B---3--:R-:W1:Y:S02]  /*1ed80*/  SHFL.BFLY PT, R3, R6, 0x2, 0x1f ;  /* 0x0c401f0006037f89 */ /* 0x008e6400000e0000 */
[----:B-1----:R-:W-:Y:S01]  /*1ed90*/  FADD.FTZ R3, R3, R6 ;  /* 0x0000000603037221 */ /* 0x002fe20000010000 */
[----:B------:R-:W-:Y:S01]  /*1eda0*/  ISETP.NE.AND P2, PT, R122, 0x2, PT ;  /* 0x000000027a00780c */ /* 0x000fe20003f45270 */
[----:B------:R-:W3:Y:S04]  /*1edb0*/  LDL.64 R6, [R1+0x428] ;  /* 0x0004280001067983 */ /* 0x000ee80000100a00 */
[----:B------:R-:W1:Y:S08]  /*1edc0*/  SHFL.BFLY PT, R4, R3, 0x1, 0x1f ;  /* 0x0c201f0003047f89 */ /* 0x000e7000000e0000 */
[----:B------:R-:W3:Y:S01]  /*1edd0*/  @!P2 LDL R23, [R1+0x21c] ;  /* 0x00021c000117a983 */ /* 0x000ee20000100800 */
[----:B-1----:R-:W-:-:S03]  /*1ede0*/  FADD.FTZ R134, R3, R4 ;  /* 0x0000000403867221 */ /* 0x002fc60000010000 */
[----:B------:R-:W3:Y:S02]  /*1edf0*/  LDL.64 R4, [R1+0x3f8] ;  /* 0x0003f80001047983 */ /* 0x000ee40000100a00 */
[----:B------:R-:W-:Y:S02]  /*1ee00*/  FSETP.NE.FTZ.AND P1, PT, R134, RZ, PT ;  /* 0x000000ff8600720b */ /* 0x000fe40003f35000 */
[----:B------:R-:W3:Y:S11]  /*1ee10*/  LDL.64 R2, [R1+0x418] ;  /* 0x0004180001027983 */ /* 0x000ef60000100a00 */
[----:B------:R-:W3:Y:S04]  /*1ee20*/  @P1 LDL R137, [R1+0x460] ;  /* 0x0004600001891983 */ /* 0x000ee80000100800 */
[----:B------:R-:W3:Y:S01]  /*1ee30*/  @P1 LDL R139, [R1+0x444] ;  /* 0x00044400018b1983 */ /* 0x000ee20000100800 */
[----:B------:R-:W-:-:S02]  /*1ee40*/  IMAD.MOV.U32 R136, RZ, RZ, -0x800000 ;  /* 0xff800000ff887424 */ /* 0x000fc400078e00ff */
[----:B------:R-:W-:Y:S01]  /*1ee50*/  IMAD.MOV.U32 R124, RZ, RZ, RZ ;  /* 0x000000ffff7c7224 */ /* 0x000fe200078e00ff */
[----:B------:R1:W-:Y:S08]  /*1ee60*/  BAR.ARV R204, 0x100 ;  /* 0x000400cc0000751d */ /* 0x0003f00000002000 */
[----:B------:R-:W-:Y:S06]  /*1ee70*/  BAR.ARV 0x8, 0x120 ;  /* 0x0204800000007b1d */ /* 0x000fec0000002000 */
[----:B----4-:R-:W-:-:S13]  /*1ee80*/  FSETP.NE.FTZ.AND P0, PT, R146, RZ, PT ;  /* 0x000000ff9200720b */ /* 0x010fda0003f15000 */
[----:B------:R-:W4:Y:S04]  /*1ee90*/  @P0 LDL R125, [R1+0x460] ;  /* 0x00046000017d0983 */ /* 0x000f280000100800 */
[----:B------:R-:W3:Y:S01]  /*1eea0*/  @P0 LDL R138, [R1+0x440] ;  /* 0x00044000018a0983 */ /* 0x000ee20000100800 */
[----:B------:R-:W1:Y:S02]  /*1eeb0*/  @P0 MUFU.LG2 R135, R146 ;  /* 0x0000009200870308 */ /* 0x000e640000000c00 */
[----:B-1----:R-:W-:-:S06]  /*1eec0*/  @P0 FMUL.FTZ R140, R135, 0.69314718246459960938 ;  /* 0x3f317218878c0820 */ /* 0x002fcc0000410000 */
[----:B------:R-:W1:Y:S08]  /*1eed0*/  @P1 MUFU.LG2 R141, R134 ;  /* 0x00000086008d1308 */ /* 0x000e700000000c00 */
[----:B------:R-:W5:Y:S01]  /*1eee0*/  @P0 MUFU.RCP R124, R146 ;  /* 0x00000092007c0308 */ /* 0x000f620000001000 */
[----:B--2---:R-:W-:Y:S02]  /*1eef0*/  VIADD R0, R0, 0x1 ;  /* 0x0000000100007836 */ /* 0x004fe40000000000 */
[----:B-1----:R-:W-:Y:S01]  /*1ef00*/  @P1 FMUL.FTZ R141, R141, 0.69314718246459960938 ;  /* 0x3f3172188d8d1820 */ /* 0x002fe20000410000 */
[----:B------:R-:W-:Y:S01]  /*1ef10*/  STL [R1+0x454], R134 ;  /* 0x0004548601007387 */ /* 0x000fe20000100800 */
[-C--:B-----5:R-:W-:Y:S01]  /*1ef20*/  FMUL.FTZ R143, R143, R124.reuse ;  /* 0x0000007c8f8f7220 */ /* 0x0a0fe20000410000 */
        /* <DEDUP_REMOVED lines=63> */
[----:B------:R-:W-:Y:S04]  /*1f320*/  STL [R1+0x218], R122 ;  /* 0x0002187a01007387 */ /* 0x000fe80000100800 */
[----:B------:R-:W-:Y:S04]  /*1f330*/  STL.64 [R1+0x230], R142 ;  /* 0x0002308e01007387 */ /* 0x000fe80000100a00 */
        /* <DEDUP_REMOVED lines=31> */
[----:B------:R-:W-:Y:S04]  /*1f530*/  STL [R1+0x224], R0 ;  /* 0x0002240001007387 */ /* 0x000fe80000100800 */
[----:B------:R-:W-:Y:S01]  /*1f540*/  @!P2 STL [R1+0x218], RZ ;  /* 0x000218ff0100a387 */ /* 0x000fe20000100800 */
[----:B----4-:R-:W-:-:S04]  /*1f550*/  @P0 FMUL.FTZ R125, R125, 0.69314718246459960938 ;  /* 0x3f3172187d7d0820 */ /* 0x010fc80000410000 */
[----:B---3--:R-:W-:Y:S01]  /*1f560*/  @P0 FFMA.FTZ R136, R125, R138, R140 ;  /* 0x0000008a7d880223 */ /* 0x008fe2000001008c */
[----:B------:R-:W-:-:S06]  /*1f570*/  IMAD.MOV.U32 R125, RZ, RZ, RZ ;  /* 0x000000ffff7d7224 */ /* 0x000fcc00078e00ff */
[----:B------:R-:W1:Y:S01]  /*1f580*/  @P1 MUFU.RCP R125, R134 ;  /* 0x00000086007d1308 */ /* 0x000e620000001000 */
[----:B------:R-:W-:Y:S01]  /*1f590*/  @P1 FMUL.FTZ R140, R137, 0.69314718246459960938 ;  /* 0x3f317218898c1820 */ /* 0x000fe20000410000 */
[----:B------:R-:W-:-:S03]  /*1f5a0*/  IMAD.MOV.U32 R138, RZ, RZ, -0x800000 ;  /* 0xff800000ff8a7424 */ /* 0x000fc600078e00ff */
[----:B------:R-:W-:Y:S01]  /*1f5b0*/  @P1 FFMA.FTZ R138, R140, R139, R141 ;  /* 0x0000008b8c8a1223 */ /* 0x000fe2000001008d */
[----:B------:R-:W-:Y:S01]  /*1f5c0*/  STL [R1+0x450], R136 ;  /* 0x0004508801007387 */ /* 0x000fe20000100800 */
[-C--:B-1----:R-:W-:Y:S01]  /*1f5d0*/  FMUL.FTZ R13, R13, R125.reuse ;  /* 0x0000007d0d0d7220 */ /* 0x082fe20000410000 */
[-C--:B------:R-:W-:Y:S01]  /*1f5e0*/  FMUL.FTZ R12, R12, R125.reuse ;  /* 0x0000007d0c0c7220 */ /* 0x080fe20000410000 */
[-C--:B------:R-:W-:Y:S01]  /*1f5f0*/  FMUL.FTZ R15, R15, R125.reuse ;  /* 0x0000007d0f0f7220 */ /* 0x080fe20000410000 */
[-C--:B------:R-:W-:Y:S01]  /*1f600*/  FMUL.FTZ R14, R14, R125.reuse ;  /* 0x0000007d0e0e7220 */ /* 0x080fe20000410000 */
[-C--:B------:R-:W-:Y:S01]  /*1f610*/  FMUL.FTZ R71, R71, R125.reuse ;  /* 0x0000007d47477220 */ /* 0x080fe20000410000 */
[-C--:B------:R-:W-:Y:S01]  /*1f620*/  FMUL.FTZ R70, R70, R125.reuse ;  /* 0x0000007d46467220 */ /* 0x080fe20000410000 */
[----:B------:R1:W-:Y:S01]  /*1f630*/  STL.64 [R1+0x398], R12 ;  /* 0x0003980c01007387 */ /* 0x0003e20000100a00 */
[-C--:B------:R-:W-:Y:S01]  /*1f640*/  FMUL.FTZ R69, R69, R125.reuse ;  /* 0x0000007d45457220 */ /* 0x080fe20000410000 */
[-C--:B------:R-:W-:Y:S01]  /*1f650*/  FMUL.FTZ R68, R68, R125.reuse ;  /* 0x0000007d44447220 */ /* 0x080fe20000410000 */
[-C--:B------:R-:W-:Y:S01]  /*1f660*/  FMUL.FTZ R57, R57, R125.reuse ;  /* 0x0000007d39397220 */ /* 0x080fe20000410000 */
[----:B------:R2:W-:Y:S01]  /*1f670*/  STL.64 [R1+0x3d8], R14 ;  /* 0x0003d80e01007387 */ /* 0x0005e20000100a00 */
        /* <DEDUP_REMOVED lines=55> */
[----:B-1----:R-:W-:Y:S01]  /*1f9f0*/  VIADD R12, R123, 0x1 ;  /* 0x000000017b0c7836 */ /* 0x002fe20000000000 */
[----:B--2---:R-:W-:Y:S01]  /*1fa00*/  @!P2 LOP3.LUT R14, R23, 0x1, RZ, 0x3c, !PT ;  /* 0x00000001170ea812 */ /* 0x004fe200078e3cff */
[----:B------:R2:W-:Y:S04]  /*1fa10*/  STL [R1+0x454], R138 ;  /* 0x0004548a01007387 */ /* 0x0005e80000100800 */
[----:B------:R2:W-:Y:S04]  /*1fa20*/  STL.64 [R1+0x238], R70 ;  /* 0x0002384601007387 */ /* 0x0005e80000100a00 */
        /* <DEDUP_REMOVED lines=29> */
[----:B------:R2:W-:Y:S04]  /*1fc00*/  STL [R1+0x220], R12 ;  /* 0x0002200c01007387 */ /* 0x0005e80000100800 */
[----:B------:R2:W-:Y:S01]  /*1fc10*/  @!P2 STL [R1+0x21c], R14 ;  /* 0x00021c0e0100a387 */ /* 0x0005e20000100800 */
[----:B------:R-:W-:-:S13]  /*1fc20*/  PLOP3.LUT P0, PT, PT, PT, PT, 0x8, 0x0 ;  /* 0x000000000000781c */ /* 0x000fda0003f0e170 */
.L_x_8713:
[----:B------:R-:W3:Y:S08]  /*1fc30*/  S2UR UR4, SR_CgaCtaId ;  /* 0x00000000000479c3 */ /* 0x000ef00000008800 */
[----:B------:R-:W-:Y:S06]  /*1fc40*/  BAR.SYNC.DEFER_BLOCKING 0x5, 0x120 ;  /* 0x0144800000007b1d */ /* 0x000fec0000010000 */
[----:B------:R-:W-:-:S02]  /*1fc50*/  UMOV UR50, 0x400 ;  /* 0x0000040000327882 */ /* 0x000fc40000000000 */
[----:B---3--:R-:W-:-:S09]  /*1fc60*/  ULEA UR50, UR4, UR50, 0x18 ;  /* 0x0000003204327291 */ /* 0x008fd2000f8ec03f */
[----:B-1----:R-:W1:Y:S02]  /*1fc70*/  LDS R0, [UR50+0x324d0] ;  /* 0x0324d032ff007984 */ /* 0x002e640008000800 */
[----:B-1----:R-:W-:Y:S01]  /*1fc80*/  R2UR UR4, R0 ;  /* 0x00000000000472ca */ /* 0x002fe200000e0000 */
[----:B------:R-:W-:Y:S06]  /*1fc90*/  BAR.ARV 0x4, 0x120 ;  /* 0x0104800000007b1d */ /* 0x000fec0000002000 */
[----:B------:R-:W-:Y:S08]  /*1fca0*/  @P0 BRA `(.L_x_8810) ;  /* 0x0000000c00b80947 */ /* 0x000ff00003800000 */
[----:B------:R-:W3:Y:S04]  /*1fcb0*/  LDL.128 R72, [R1+0x330] ;  /* 0x0003300001487983 */ /* 0x000ee80000100c00 */
[----:B--2---:R-:W2:Y:S04]  /*1fcc0*/  LDL.128 R68, [R1+0x340] ;  /* 0x0003400001447983 */ /* 0x004ea80000100c00 */
[----:B------:R-:W4:Y:S04]  /*1fcd0*/  LDL.128 R136, [R1+0x230] ;  /* 0x0002300001887983 */ /* 0x000f280000100c00 */
[----:B------:R-:W5:Y:S04]  /*1fce0*/  LDL.128 R128, [R1+0x250] ;  /* 0x0002500001807983 */ /* 0x000f680000100c00 */
        /* <DEDUP_REMOVED lines=25> */
[----:B------:R-:W5:Y:S01]  /*1fe80*/  LDL.128 R12, [R1+0x400] ;  /* 0x00040000010c7983 */ /* 0x000f620000100c00 */
[----:B------:R-:W-:Y:S01]  /*1fe90*/  VIADD R3, R196, UR42 ;  /* 0x0000002ac4037c36 */ /* 0x000fe20008000000 */
[----:B------:R-:W-:-:S02]  /*1fea0*/  ULDC UR5, c[0x0][0xb88] ;  /* 0x0002e20000057ab9 */ /* 0x000fc40000000800 */
[----:B------:R-:W5:Y:S04]  /*1feb0*/  LDL.128 R8, [R1+0x410] ;  /* 0x0004100001087983 */ /* 0x000f680000100c00 */
[----:B------:R-:W5:Y:S01]  /*1fec0*/  LDL.128 R4, [R1+0x420] ;  /* 0x0004200001047983 */ /* 0x000f620000100c00 */
[----:B------:R-:W-:Y:S01]  /*1fed0*/  LOP3.LUT P0, RZ, R208, 0x3, RZ, 0xc0, !PT ;  /* 0x00000003d0ff7812 */ /* 0x000fe2000780c0ff */
[C---:B------:R-:W-:Y:S01]  /*1fee0*/  VIADD R0, R3.reuse, 0x8 ;  /* 0x0000000803007836 */ /* 0x040fe20000000000 */
[----:B------:R-:W-:Y:S01]  /*1fef0*/  IADD3 R19, P5, R184, 0x8000, RZ ;  /* 0x00008000b8137810 */ /* 0x000fe20007fbe0ff */
[----:B------:R-:W-:Y:S01]  /*1ff00*/  ULDC.64 UR6, c[0x0][0xc70] ;  /* 0x00031c0000067ab9 */ /* 0x000fe20000000a00 */
[----:B------:R-:W-:Y:S02]  /*1ff10*/  ISETP.GE.OR P1, PT, R3, UR5, P0 ;  /* 0x0000000503007c0c */ /* 0x000fe40008726670 */
[----:B------:R-:W-:-:S11]  /*1ff20*/  ISETP.GE.OR P0, PT, R0, UR5, P0 ;  /* 0x0000000500007c0c */ /* 0x000fd60008706670 */
[----:B------:R-:W5:Y:S04]  /*1ff30*/  @!P1 LDL R2, [R1+0x450] ;  /* 0x0004500001029983 */ /* 0x000f680000100800 */
[----:B------:R-:W5:Y:S01]  /*1ff40*/  @!P0 LDL R0, [R1+0x454] ;  /* 0x0004540001008983 */ /* 0x000f620000100800 */
[C---:B------:R-:W-:Y:S02]  /*1ff50*/  IADD3 R21, P6, R184.reuse, 0x8020, RZ ;  /* 0x00008020b8157810 */ /* 0x040fe40007fde0ff */
[----:B------:R-:W-:Y:S02]  /*1ff60*/  IADD3 R142, P3, R184, 0x8060, RZ ;  /* 0x00008060b88e7810 */ /* 0x000fe40007f7e0ff */
[----:B------:R-:W-:Y:S01]  /*1ff70*/  LOP3.LUT R18, R19, 0x380, RZ, 0xc0, !PT ;  /* 0x0000038013127812 */ /* 0x000fe200078ec0ff */
[----:B------:R-:W-:Y:S01]  /*1ff80*/  USHF.R.S32.HI UR5, URZ, 0x1f, UR43 ;  /* 0x0000001f3f057899 */ /* 0x000fe2000801142b */
[----:B------:R-:W-:-:S02]  /*1ff90*/  LOP3.LUT R20, R21, 0x380, RZ, 0xc0, !PT ;  /* 0x0000038015147812 */ /* 0x000fc400078ec0ff */
[----:B------:R-:W-:Y:S02]  /*1ffa0*/  LOP3.LUT R145, R184, 0x380, RZ, 0xc0, !PT ;  /* 0x00000380b8917812 */ /* 0x000fe400078ec0ff */
[----:B------:R-:W-:Y:S02]  /*1ffb0*/  LOP3.LUT R141, R142, 0x380, RZ, 0xc0, !PT ;  /* 0x000003808e8d7812 */ /* 0x000fe400078ec0ff */
[----:B------:R-:W-:Y:S01]  /*1ffc0*/  SHF.R.U64 R18, R18, 0x3, RZ ;  /* 0x0000000312127819 */ /* 0x000fe200000012ff */
[----:B------:R-:W-:Y:S01]  /*1ffd0*/  UIMAD UR5, UR5, UR6, URZ ;  /* 0x00000006050572a4 */ /* 0x000fe2000f8e023f */
[----:B------:R-:W-:Y:S02]  /*1ffe0*/  SHF.R.U64 R20, R20, 0x3, RZ ;  /* 0x0000000314147819 */ /* 0x000fe400000012ff */
[----:B------:R-:W-:Y:S02]  /*1fff0*/  SHF.R.U64 R145, R145, 0x3, RZ ;  /* 0x0000000391917819 */ /* 0x000fe400000012ff */
[----:B------:R-:W-:-:S02]  /*20000*/  IADD3 R140, P2, R184, 0x8040, RZ ;  /* 0x00008040b88c7810 */ /* 0x000fc40007f5e0ff */
[----:B------:R-:W-:Y:S02]  /*20010*/  SHF.R.U64 R141, R141, 0x3, RZ ;  /* 0x000000038d8d7819 */ /* 0x000fe400000012ff */
[----:B------:R-:W-:Y:S01]  /*20020*/  LOP3.LUT R18, R18, R19, RZ, 0x3c, !PT ;  /* 0x0000001312127212 */ /* 0x000fe200078e3cff */
[--C-:B------:R-:W-:Y:S01]  /*20030*/  IMAD.X R19, RZ, RZ, R185.reuse, P5 ;  /* 0x000000ffff137224 */ /* 0x100fe200028e06b9 */
[----:B------:R-:W-:Y:S01]  /*20040*/  LOP3.LUT R20, R20, R21, RZ, 0x3c, !PT ;  /* 0x0000001514147212 */ /* 0x000fe200078e3cff */
[--C-:B------:R-:W-:Y:S01]  /*20050*/  IMAD.X R21, RZ, RZ, R185.reuse, P6 ;  /* 0x000000ffff157224 */ /* 0x100fe200030e06b9 */
[C---:B------:R-:W-:Y:S01]  /*20060*/  IADD3 R147, P4, R184.reuse, 0xc000, RZ ;  /* 0x0000c000b8937810 */ /* 0x040fe20007f9e0ff */
[----:B------:R-:W-:Y:S01]  /*20070*/  UIMAD.WIDE.U32 UR8, UR43, UR6, URZ ;  /* 0x000000062b0872a5 */ /* 0x000fe2000f8e003f */
[----:B------:R-:W-:Y:S01]  /*20080*/  LOP3.LUT R144, R145, R184, RZ, 0x3c, !PT ;  /* 0x000000b891907212 */ /* 0x000fe200078e3cff */
[--C-:B------:R-:W-:Y:S01]  /*20090*/  IMAD.MOV.U32 R145, RZ, RZ, R185.reuse ;  /* 0x000000ffff917224 */ /* 0x100fe200078e00b9 */
[----:B------:R-:W-:Y:S01]  /*200a0*/  LOP3.LUT R142, R141, R142, RZ, 0x3c, !PT ;  /* 0x0000008e8d8e7212 */ /* 0x000fe200078e3cff */
[----:B------:R-:W-:Y:S01]  /*200b0*/  UIMAD UR5, UR43, UR7, UR5 ;  /* 0x000000072b0572a4 */ /* 0x000fe2000f8e0205 */
[C---:B------:R-:W-:Y:S01]  /*200c0*/  IADD3 R153, P5, R184.reuse, 0xc020, RZ ;  /* 0x0000c020b8997810 */ /* 0x040fe20007fbe0ff */
[--C-:B------:R-:W-:Y:S01]  /*200d0*/  IMAD.X R141, RZ, RZ, R185.reuse, P2 ;  /* 0x000000ffff8d7224 */ /* 0x100fe200010e06b9 */
[C---:B------:R-:W-:Y:S01]  /*200e0*/  IADD3 R149, P6, R184.reuse, 0xc040, RZ ;  /* 0x0000c040b8957810 */ /* 0x040fe20007fde0ff */
[----:B------:R-:W-:Y:S01]  /*200f0*/  IMAD.X R143, RZ, RZ, R185, P3 ;  /* 0x000000ffff8f7224 */ /* 0x000fe200018e06b9 */
[----:B------:R-:W-:Y:S01]  /*20100*/  IADD3 R151, P2, R184, 0xc060, RZ ;  /* 0x0000c060b8977810 */ /* 0x000fe20007f5e0ff */
[----:B------:R-:W-:Y:S01]  /*20110*/  UIADD3 UR5, UR9, UR5, URZ ;  /* 0x0000000509057290 */ /* 0x000fe2000fffe03f */
[----:B------:R-:W-:Y:S01]  /*20120*/  LOP3.LUT R23, R140, 0x380, RZ, 0xc0, !PT ;  /* 0x000003808c177812 */ /* 0x000fe200078ec0ff */
[----:B------:R-:W-:Y:S01]  /*20130*/  ULDC.64 UR6, c[0x0][0xc40] ;  /* 0x0003100000067ab9 */ /* 0x000fe20000000a00 */
[----:B------:R-:W-:-:S02]  /*20140*/  LOP3.LUT R146, R147, 0x380, RZ, 0xc0, !PT ;  /* 0x0000038093927812 */ /* 0x000fc400078ec0ff */
[----:B------:R-:W-:Y:S02]  /*20150*/  LOP3.LUT R152, R153, 0x380, RZ, 0xc0, !PT ;  /* 0x0000038099987812 */ /* 0x000fe400078ec0ff */
[----:B------:R-:W-:Y:S02]  /*20160*/  LOP3.LUT R148, R149, 0x380, RZ, 0xc0, !PT ;  /* 0x0000038095947812 */ /* 0x000fe400078ec0ff */
[----:B------:R-:W-:Y:S02]  /*20170*/  MOV R145, R144 ;  /* 0x0000009000917202 */ /* 0x000fe40000000f00 */
[----:B------:R-:W-:Y:S02]  /*20180*/  LOP3.LUT R150, R151, 0x380, RZ, 0xc0, !PT ;  /* 0x0000038097967812 */ /* 0x000fe400078ec0ff */
[----:B------:R-:W-:Y:S02]  /*20190*/  SHF.R.U64 R23, R23, 0x3, RZ ;  /* 0x0000000317177819 */ /* 0x000fe400000012ff */
[----:B------:R-:W-:-:S02]  /*201a0*/  SHF.R.U64 R146, R146, 0x3, RZ ;  /* 0x0000000392927819 */ /* 0x000fc400000012ff */
[----:B------:R-:W-:Y:S02]  /*201b0*/  SHF.R.U64 R152, R152, 0x3, RZ ;  /* 0x0000000398987819 */ /* 0x000fe400000012ff */
[----:B------:R-:W-:Y:S01]  /*201c0*/  MOV R144, R18 ;  /* 0x0000001200907202 */ /* 0x000fe20000000f00 */
[----:B------:R-:W-:Y:S01]  /*201d0*/  IMAD.U32 R19, RZ, RZ, UR9 ;  /* 0x00000009ff137e24 */ /* 0x000fe2000f8e00ff */
[----:B------:R-:W-:Y:S01]  /*201e0*/  SHF.R.U64 R148, R148, 0x3, RZ ;  /* 0x0000000394947819 */ /* 0x000fe200000012ff */
[----:B------:R-:W-:Y:S01]  /*201f0*/  IMAD.U32 R19, RZ, RZ, UR5 ;  /* 0x00000005ff137e24 */ /* 0x000fe2000f8e00ff */
[----:B------:R-:W-:Y:S01]  /*20200*/  SHF.R.U64 R150, R150, 0x3, RZ ;  /* 0x0000000396967819 */ /* 0x000fe200000012ff */
[----:B------:R-:W-:Y:S01]  /*20210*/  USHF.R.S32.HI UR5, URZ, 0x1f, UR44 ;  /* 0x0000001f3f057899 */ /* 0x000fe2000801142c */
[----:B------:R-:W-:Y:S02]  /*20220*/  LOP3.LUT R140, R23, R140, RZ, 0x3c, !PT ;  /* 0x0000008c178c7212 */ /* 0x000fe400078e3cff */
[----:B------:R-:W-:Y:S01]  /*20230*/  LOP3.LUT R146, R146, R147, RZ, 0x3c, !PT ;  /* 0x0000009392927212 */ /* 0x000fe200078e3cff */
[--C-:B------:R-:W-:Y:S01]  /*20240*/  IMAD.X R147, RZ, RZ, R185.reuse, P4 ;  /* 0x000000ffff937224 */ /* 0x100fe200020e06b9 */
[----:B------:R-:W-:Y:S01]  /*20250*/  LOP3.LUT R152, R152, R153, RZ, 0x3c, !PT ;  /* 0x0000009998987212 */ /* 0x000fe200078e3cff */
[--C-:B------:R-:W-:Y:S01]  /*20260*/  IMAD.X R153, RZ, RZ, R185.reuse, P5 ;  /* 0x000000ffff997224 */ /* 0x100fe200028e06b9 */
[----:B------:R-:W-:Y:S01]  /*20270*/  LOP3.LUT R148, R148, R149, RZ, 0x3c, !PT ;  /* 0x0000009594947212 */ /* 0x000fe200078e3cff */
[----:B------:R-:W-:Y:S01]  /*20280*/  IMAD.U32 R18, RZ, RZ, UR8 ;  /* 0x00000008ff127e24 */ /* 0x000fe2000f8e00ff */
[----:B------:R-:W-:Y:S01]  /*20290*/  LOP3.LUT R150, R150, R151, RZ, 0x3c, !PT ;  /* 0x0000009796967212 */ /* 0x000fe200078e3cff */
[--C-:B------:R-:W-:Y:S01]  /*202a0*/  IMAD.X R149, RZ, RZ, R185.reuse, P6 ;  /* 0x000000ffff957224 */ /* 0x100fe200030e06b9 */
[----:B------:R-:W-:Y:S01]  /*202b0*/  MOV R20, R20 ;  /* 0x0000001400147202 */ /* 0x000fe20000000f00 */
[----:B------:R-:W-:Y:S01]  /*202c0*/  IMAD.X R151, RZ, RZ, R185, P2 ;  /* 0x000000ffff977224 */ /* 0x000fe200010e06b9 */
[----:B------:R-:W-:-:S02]  /*202d0*/  MOV R21, R140 ;  /* 0x0000008c00157202 */ /* 0x000fc40000000f00 */
[----:B------:R-:W-:Y:S02]  /*202e0*/  MOV R140, R142 ;  /* 0x0000008e008c7202 */ /* 0x000fe40000000f00 */
[----:B------:R-:W-:Y:S02]  /*202f0*/  MOV R142, R146 ;  /* 0x00000092008e7202 */ /* 0x000fe40000000f00 */
[----:B------:R-:W-:Y:S02]  /*20300*/  MOV R23, R152 ;  /* 0x0000009800177202 */ /* 0x000fe40000000f00 */
[----:B------:R-:W-:Y:S02]  /*20310*/  MOV R141, R148 ;  /* 0x00000094008d7202 */ /* 0x000fe40000000f00 */
[----:B------:R-:W-:Y:S02]  /*20320*/  MOV R143, R150 ;  /* 0x00000096008f7202 */ /* 0x000fe40000000f00 */
[----:B---3--:R-:W-:-:S02]  /*20330*/  F2FP.BF16.F32.PACK_AB R72, R73, R72 ;  /* 0x000000484948723e */ /* 0x008fc400000010ff */
[----:B------:R-:W-:Y:S02]  /*20340*/  F2FP.BF16.F32.PACK_AB R73, R75, R74 ;  /* 0x0000004a4b49723e */ /* 0x000fe400000010ff */
[----:B--2---:R-:W-:Y:S02]  /*20350*/  F2FP.BF16.F32.PACK_AB R74, R69, R68 ;  /* 0x00000044454a723e */ /* 0x004fe400000010ff */
[----:B------:R-:W1:Y:S01]  /*20360*/  LDC.64 R68, c[0x0][0xc78] ;  /* 0x00031e00ff447b82 */ /* 0x000e620000000a00 */
[----:B----4-:R-:W-:Y:S02]  /*20370*/  F2FP.BF16.F32.PACK_AB R136, R137, R136 ;  /* 0x000000888988723e */ /* 0x010fe400000010ff */
[----:B------:R-:W-:Y:S02]  /*20380*/  F2FP.BF16.F32.PACK_AB R137, R139, R138 ;  /* 0x0000008a8b89723e */ /* 0x000fe400000010ff */
[----:B-----5:R-:W-:Y:S02]  /*20390*/  F2FP.BF16.F32.PACK_AB R128, R129, R128 ;  /* 0x000000808180723e */ /* 0x020fe400000010ff */
[----:B------:R-:W-:-:S02]  /*203a0*/  F2FP.BF16.F32.PACK_AB R129, R131, R130 ;  /* 0x000000828381723e */ /* 0x000fc400000010ff */
[----:B------:R-:W-:Y:S02]  /*203b0*/  F2FP.BF16.F32.PACK_AB R138, R133, R132 ;  /* 0x00000084858a723e */ /* 0x000fe400000010ff */
        /* <DEDUP_REMOVED lines=49> */
[----:B------:R-:W-:Y:S01]  /*206d0*/  F2FP.BF16.F32.PACK_AB R54, R49, R48 ;  /* 0x000000303136723e */ /* 0x000fe200000010ff */
[----:B-1----:R-:W-:Y:S01]  /*206e0*/  IMAD.WIDE.U32 R18, R68, UR44, R18 ;  /* 0x0000002c44127c25 */ /* 0x002fe2000f8e0012 */
[----:B------:R-:W-:-:S02]  /*206f0*/  F2FP.BF16.F32.PACK_AB R55, R51, R50 ;  /* 0x000000323337723e */ /* 0x000fc400000010ff */
[----:B------:R-:W-:Y:S01]  /*20700*/  F2FP.BF16.F32.PACK_AB R46, R41, R40 ;  /* 0x00000028292e723e */ /* 0x000fe200000010ff */
[----:B------:R-:W-:Y:S01]  /*20710*/  IMAD R40, R68, UR5, RZ ;  /* 0x0000000544287c24 */ /* 0x000fe2000f8e02ff */
        /* <DEDUP_REMOVED lines=9> */
[----:B------:R1:W-:Y:S01]  /*207b0*/  STSM.16.M88.4 [R21], R60 ;  /* 0x0000003c15007844 */ /* 0x0003e20000000200 */
[----:B------:R-:W-:Y:S02]  /*207c0*/  F2FP.BF16.F32.PACK_AB R26, R13, R12 ;  /* 0x0000000c0d1a723e */ /* 0x000fe400000010ff */
[----:B------:R-:W-:Y:S01]  /*207d0*/  F2FP.BF16.F32.PACK_AB R27, R15, R14 ;  /* 0x0000000e0f1b723e */ /* 0x000fe200000010ff */
[----:B------:R-:W-:Y:S01]  /*207e0*/  STSM.16.M88.4 [R140], R52 ;  /* 0x000000348c007844 */ /* 0x000fe20000000200 */
[----:B------:R-:W-:Y:S01]  /*207f0*/  F2FP.BF16.F32.PACK_AB R12, R9, R8 ;  /* 0x00000008090c723e */ /* 0x000fe200000010ff */
[----:B------:R-:W-:Y:S01]  /*20800*/  IMAD R40, R69, UR44, R40 ;  /* 0x0000002c45287c24 */ /* 0x000fe2000f8e0228 */
[----:B------:R-:W-:-:S02]  /*20810*/  F2FP.BF16.F32.PACK_AB R13, R11, R10 ;  /* 0x0000000a0b0d723e */ /* 0x000fc400000010ff */
[----:B------:R-:W-:Y:S02]  /*20820*/  F2FP.BF16.F32.PACK_AB R14, R5, R4 ;  /* 0x00000004050e723e */ /* 0x000fe400000010ff */
[----:B------:R-:W-:Y:S01]  /*20830*/  F2FP.BF16.F32.PACK_AB R15, R7, R6 ;  /* 0x00000006070f723e */ /* 0x000fe200000010ff */
[----:B------:R-:W-:Y:S01]  /*20840*/  STSM.16.M88.4 [R142], R44 ;  /* 0x0000002c8e007844 */ /* 0x000fe20000000200 */
[----:B-1----:R-:W-:-:S03]  /*20850*/  SHF.R.S32.HI R21, RZ, 0x1f, R3 ;  /* 0x0000001fff157819 */ /* 0x002fc60000011403 */
[----:B------:R-:W-:Y:S01]  /*20860*/  STSM.16.M88.4 [R23], R36 ;  /* 0x0000002417007844 */ /* 0x000fe20000000200 */
[----:B------:R-:W-:-:S03]  /*20870*/  IADD3 R3, P2, R3, R18, RZ ;  /* 0x0000001203037210 */ /* 0x000fc60007f5e0ff */
[----:B------:R-:W-:Y:S01]  /*20880*/  STSM.16.M88.4 [R141], R24 ;  /* 0x000000188d007844 */ /* 0x000fe20000000200 */
[----:B------:R-:W-:-:S03]  /*20890*/  IADD3.X R18, R21, R19, R40, P2, !PT ;  /* 0x0000001315127210 */ /* 0x000fc600017fe428 */
[----:B------:R-:W-:Y:S01]  /*208a0*/  STSM.16.M88.4 [R143], R12 ;  /* 0x0000000c8f007844 */ /* 0x000fe20000000200 */
[C---:B------:R-:W-:Y:S01]  /*208b0*/  LEA R8, P2, R3.reuse, UR6, 0x2 ;  /* 0x0000000603087c11 */ /* 0x040fe2000f8410ff */
[----:B------:R-:W-:Y:S01]  /*208c0*/  @!PT LDS RZ, [RZ] ;  /* 0x00000000fffff984 */ /* 0x000fe20000000800 */
[----:B------:R-:W-:Y:S01]  /*208d0*/  @!PT LDS RZ, [RZ] ;  /* 0x00000000fffff984 */ /* 0x000fe20000000800 */
[----:B------:R-:W-:Y:S01]  /*208e0*/  @!PT LDS RZ, [RZ] ;  /* 0x00000000fffff984 */ /* 0x000fe20000000800 */
[----:B------:R-:W-:Y:S01]  /*208f0*/  @!PT LDS RZ, [RZ] ;  /* 0x00000000fffff984 */ /* 0x000fe20000000800 */
[----:B------:R1:W-:Y:S06]  /*20900*/  MEMBAR.ALL.CTA ;  /* 0x0000000000007992 */ /* 0x0003ec0000008000 */
[----:B-1----:R-:W1:Y:S01]  /*20910*/  FENCE.VIEW.ASYNC.S ;  /* 0x00000000000073c6 */ /* 0x002e620000000000 */
[----:B------:R-:W-:-:S03]  /*20920*/  LEA.HI.X R9, R3, UR7, R18, 0x2, P2 ;  /* 0x0000000703097c11 */ /* 0x000fc600090f1412 */
[----:B-1----:R-:W1:Y:S01]  /*20930*/  SHFL.IDX PT, R3, R214, RZ, 0x1f ;  /* 0x00001fffd6037589 */ /* 0x002e6200000e0000 */
[----:B------:R-:W-:Y:S06]  /*20940*/  BAR.ARV 0x1, 0x120 ;  /* 0x0044800000007b1d */ /* 0x000fec0000002000 */
        /* <DEDUP_REMOVED lines=34> */
.L_x_8813:
[----:B------:R-:W-:Y:S05]  /*20b70*/  BSYNC B0 ;  /* 0x0000000000007941 */ /* 0x000fea0003800000 */
.L_x_8812:
[----:B------:R-:W-:Y:S05]  /*20b80*/  BRA `(.L_x_8811) ;  /* 0x00000008007c7947 */ /* 0x000fea0003800000 */
.L_x_8810:
[----:B--2---:R-:W1:Y:S01]  /*20b90*/  LDC.64 R8, c[0x0][0xbe0] ;  /* 0x0002f800ff087b82 */ /* 0x004e620000000a00 */
[----:B------:R-:W-:Y:S01]  /*20ba0*/  ISETP.GT.AND P0, PT, R198, 0x7f, PT ;  /* 0x0000007fc600780c */ /* 0x000fe20003f04270 */
[----:B------:R-:W-:Y:S01]  /*20bb0*/  USHF.R.S32.HI UR5, URZ, 0x1f, UR43 ;  /* 0x0000001f3f057899 */ /* 0x000fe2000801142b */
[--C-:B------:R-:W-:Y:S01]  /*20bc0*/  SHF.R.S32.HI R187, RZ, 0x1f, R186.reuse ;  /* 0x0000001fffbb7819 */ /* 0x100fe200000114ba */
[----:B------:R-:W-:Y:S01]  /*20bd0*/  USHF.R.S32.HI UR6, URZ, 0x1f, UR44 ;  /* 0x0000001f3f067899 */ /* 0x000fe2000801142c */
[----:B------:R-:W-:Y:S03]  /*20be0*/  BSSY B0, `(.L_x_8814) ;  /* 0x000001c000007945 */ /* 0x000fe60003800000 */
[----:B------:R-:W2:Y:S08]  /*20bf0*/  LDC R14, c[0x0][0xeac] ;  /* 0x0003ab00ff0e7b82 */ /* 0x000eb00000000800 */
[----:B------:R-:W3:Y:S01]  /*20c00*/  LDC.64 R10, c[0x0][0xbe8] ;  /* 0x0002fa00ff0a7b82 */ /* 0x000ee20000000a00 */
[----:B-1----:R-:W-:-:S04]  /*20c10*/  IMAD.WIDE.U32 R6, R8, UR43, R186 ;  /* 0x0000002b08067c25 */ /* 0x002fc8000f8e00ba */
[----:B------:R-:W-:Y:S01]  /*20c20*/  IMAD R8, R8, UR5, RZ ;  /* 0x0000000508087c24 */ /* 0x000fe2000f8e02ff */
[----:B------:R-:W-:Y:S06]  /*20c30*/  @P0 BRA `(.L_x_8815) ;  /* 0x0000000000580947 */ /* 0x000fec0003800000 */
[----:B------:R-:W1:Y:S01]  /*20c40*/  S2R R0, SR_TID.X ;  /* 0x0000000000007919 */ /* 0x000e620000002100 */
[----:B------:R-:W-:Y:S01]  /*20c50*/  IMAD.U32 R2, RZ, RZ, UR42 ;  /* 0x0000002aff027e24 */ /* 0x000fe2000f8e00ff */
[----:B------:R-:W-:-:S04]  /*20c60*/  ULDC UR7, c[0x0][0xb88] ;  /* 0x0002e20000077ab9 */ /* 0x000fc80000000800 */
        /* <DEDUP_REMOVED lines=19> */
.L_x_8815:
[----:B------:R-:W-:Y:S05]  /*20da0*/  BSYNC B0 ;  /* 0x0000000000007941 */ /* 0x000fea0003800000 */
.L_x_8814:
[----:B------:R-:W-:Y:S01]  /*20db0*/  ULDC UR5, c[0x0][0xb88] ;  /* 0x0002e20000057ab9 */ /* 0x000fe20000000800 */
[C---:B------:R-:W-:Y:S01]  /*20dc0*/  VIADD R0, R194.reuse, 0x20 ;  /* 0x00000020c2007836 */ /* 0x040fe20000000000 */
[----:B------:R-:W-:Y:S01]  /*20dd0*/  UIADD3 UR42, -UR42, UR5, URZ ;  /* 0x000000052a2a7290 */ /* 0x000fe2000fffe13f */
[----:B-1----:R-:W-:Y:S01]  /*20de0*/  IMAD R3, R9, UR43, R8 ;  /* 0x0000002b09037c24 */ /* 0x002fe2000f8e0208 */
[----:B------:R-:W-:Y:S01]  /*20df0*/  ULOP3.LUT UR39, URZ, UR39, URZ, 0x33, !UPT ;  /* 0x000000273f277292 */ /* 0x000fe2000f8e333f */
[C---:B------:R-:W-:Y:S01]  /*20e00*/  VIADD R2, R194.reuse, 0x40 ;  /* 0x00000040c2027836 */ /* 0x040fe20000000000 */
[----:B------:R-:W-:Y:S01]  /*20e10*/  SHF.R.S32.HI R195, RZ, 0x1f, R194 ;  /* 0x0000001fffc37819 */ /* 0x000fe200000114c2 */
[----:B------:R-:W-:Y:S01]  /*20e20*/  IMAD.IADD R7, R7, 0x1, R3 ;  /* 0x0000000107077824 */ /* 0x000fe200078e0203 */
[----:B------:R-:W-:Y:S01]  /*20e30*/  ISETP.GE.AND P2, PT, R194, UR42, PT ;  /* 0x0000002ac2007c0c */ /* 0x000fe2000bf46270 */
[----:B------:R-:W-:Y:S01]  /*20e40*/  BSSY B0, `(.L_x_8816) ;  /* 0x0000021000007945 */ /* 0x000fe20003800000 */
[----:B------:R-:W-:Y:S01]  /*20e50*/  ISETP.GE.AND P0, PT, R0, UR42, PT ;  /* 0x0000002a00007c0c */ /* 0x000fe2000bf06270 */
[----:B---3--:R-:W-:Y:S01]  /*20e60*/  IMAD R0, R10, UR6, RZ ;  /* 0x000000060a007c24 */ /* 0x008fe2000f8e02ff */
[----:B------:R-:W-:Y:S01]  /*20e70*/  ISETP.GE.AND P1, PT, R2, UR42, PT ;  /* 0x0000002a02007c0c */ /* 0x000fe2000bf26270 */
[----:B--2---:R-:W-:-:S02]  /*20e80*/  VIADD R5, R14, UR39 ;  /* 0x000000270e057c36 */ /* 0x004fc40008000000 */
        /* <DEDUP_REMOVED lines=28> */
.L_x_8817:
[----:B------:R-:W-:Y:S05]  /*21050*/  BSYNC B0 ;  /* 0x0000000000007941 */ /* 0x000fea0003800000 */
.L_x_8816:
        /* <DEDUP_REMOVED lines=27> */
.L_x_8819:
[----:B------:R-:W-:Y:S05]  /*21210*/  BSYNC B0 ;  /* 0x0000000000007941 */ /* 0x000fea0003800000 */
.L_x_8818:
[----:B------:R-:W-:Y:S04]  /*21220*/  BSSY B0, `(.L_x_8820) ;  /* 0x000001a000007945 */ /* 0x000fe80003800000 */
[----:B------:R-:W-:Y:S05]  /*21230*/  @P1 BRA `(.L_x_8821) ;  /* 0x0000000000601947 */ /* 0x000fea0003800000 */
[----:B--2---:R-:W-:Y:S01]  /*21240*/  IADD3 R9, P0, R4, 0x40, RZ ;  /* 0x0000004004097810 */ /* 0x004fe20007f1e0ff */
        /* <DEDUP_REMOVED lines=23> */
.L_x_8821:
[----:B------:R-:W-:Y:S05]  /*213c0*/  BSYNC B0 ;  /* 0x0000000000007941 */ /* 0x000fea0003800000 */
.L_x_8820:
        /* <DEDUP_REMOVED lines=26> */
.L_x_8822:
[----:B------:R-:W-:Y:S05]  /*21570*/  BSYNC B0 ;  /* 0x0000000000007941 */ /* 0x000fea0003800000 */
.L_x_8811:
[----:B------:R-:W5:Y:S02]  /*21580*/  LDC R0, c[0x0][0xea8] ;  /* 0x0003aa00ff007b82 */ /* 0x000f640000000800 */
[----:B-----5:R-:W-:-:S13]  /*21590*/  ISETP.LE.AND P0, PT, R0, UR4, PT ;  /* 0x0000000400007c0c */ /* 0x020fda000bf03270 */
[----:B------:R-:W-:Y:S05]  /*215a0*/  @!P0 BRA `(.L_x_8823) ;  /* 0xfffffdfc00108947 */ /* 0x000fea000383ffff */
[----:B------:R-:W-:Y:S05]  /*215b0*/  EXIT ;  /* 0x000000000000794d */ /* 0x000fea0003800000 */
.L_x_8703:
[----:B------:R-:W-:-:S08]  /*215c0*/  NOP ;  /* 0x0000000000007918 */ /* 0x000fd00000000000 */
[----:B------:R-:W1:-:S00]  /*215d0*/  USETMAXREG.DEALLOC.CTAPOOL 0x18 ;  /* 0x00000018000079c8 */ /* 0x000e4000080e0500 */
[----:B-1----:R-:W-:-:S06]  /*215e0*/  LOP3.LUT R0, R0, 0x3, RZ, 0xc0, !PT ;  /* 0x0000000300007812 */ /* 0x002fcc00078ec0ff */
[----:B------:R-:W1:Y:S02]  /*215f0*/  SHFL.IDX PT, R0, R0, RZ, 0x1f ;  /* 0x00001fff00007589 */ /* 0x000e6400000e0000 */
[----:B-1----:R-:W-:-:S13]  /*21600*/  ISETP.NE.AND P0, PT, R0, RZ, PT ;  /* 0x000000ff0000720c */ /* 0x002fda0003f05270 */
[----:B------:R-:W-:Y:S05]  /*21610*/  @P0 EXIT ;  /* 0x000000000000094d */ /* 0x000fea0003800000 */
[----:B------:R-:W1:Y:S01]  /*21620*/  S2UR UR4, SR_CTAID.X ;  /* 0x00000000000479c3 */ /* 0x000e620000002500 */
[----:B------:R2:W-:Y:S01]  /*21630*/  STL [R1+0x478], RZ ;  /* 0x000478ff01007387 */ /* 0x0005e20000100800 */
[----:B------:R-:W-:Y:S02]  /*21640*/  IMAD.MOV.U32 R16, RZ, RZ, RZ ;  /* 0x000000ffff107224 */ /* 0x000fe400078e00ff */
[----:B------:R-:W-:-:S04]  /*21650*/  IMAD.MOV.U32 R17, RZ, RZ, 0x1 ;  /* 0x00000001ff117424 */ /* 0x000fc800078e00ff */
[----:B------:R-:W1:Y:S02]  /*21660*/  LDC R0, c[0x0][0xea8] ;  /* 0x0003aa00ff007b82 */ /* 0x000e640000000800 */
[----:B-1----:R-:W-:-:S13]  /*21670*/  ISETP.LE.AND P0, PT, R0, UR4, PT ;  /* 0x0000000400007c0c */ /* 0x002fda000bf03270 */
[----:B--2---:R-:W-:Y:S05]  /*21680*/  @P0 BRA `(.L_x_8824) ;  /* 0x0000002c00a40947 */ /* 0x004fea0003800000 */
[----:B------:R-:W-:Y:S01]  /*21690*/  IMAD.U32 R0, RZ, RZ, UR4 ;  /* 0x00000004ff007e24 */ /* 0x000fe2000f8e00ff */
[----:B------:R1:W-:Y:S01]  /*216a0*/  STL [R1+0x478], RZ ;  /* 0x000478ff01007387 */ /* 0x0003e20000100800 */
[----:B------:R-:W-:Y:S01]  /*216b0*/  IMAD.MOV.U32 R17, RZ, RZ, 0x1 ;  /* 0x00000001ff117424 */ /* 0x000fe200078e00ff */
[----:B------:R-:W-:Y:S01]  /*216c0*/  ULDC UR44, c[0x0][0xc] ;  /* 0x00000300002c7ab9 */ /* 0x000fe20000000800 */
[----:B------:R-:W-:Y:S01]  /*216d0*/  IMAD.MOV.U32 R16, RZ, RZ, RZ ;  /* 0x000000ffff107224 */ /* 0x000fe200078e00ff */
[----:B------:R1:W-:Y:S01]  /*216e0*/  STL [R1+0x470], R0 ;  /* 0x0004700001007387 */ /* 0x0003e20000100800 */
[----:B------:R-:W-:-:S05]  /*216f0*/  ULDC.64 UR48, c[0x0][0x198] ;  /* 0x0000660000307ab9 */ /* 0x000fca0000000a00 */
.L_x_8880:
[----:B--2---:R-:W2:Y:S01]  /*21700*/  LDL R2, [R1+0x470] ;  /* 0x0004700001027983 */ /* 0x004ea20000100800 */
[----:B------:R-:W-:Y:S01]  /*21710*/  ULDC UR10, c[0x0][0xed0] ;  /* 0x0003b400000a7ab9 */ /* 0x000fe20000000800 */
[----:B-1----:R-:W1:Y:S01]  /*21720*/  LDC R0, c[0x0][0xee8] ;  /* 0x0003ba00ff007b82 */ /* 0x002e620000000800 */
[----:B------:R-:W-:-:S11]  /*21730*/  UISETP.NE.AND UP0, UPT, UR10, 0x1, UPT ;  /* 0x000000010a00788c */ /* 0x000fd6000bf05270 */
[----:B------:R-:W-:Y:S01]  /*21740*/  @UP0 ULDC UR6, c[0x0][0xed4] ;  /* 0x0003b50000060ab9 */ /* 0x000fe20000000800 */
[----:B------:R-:W-:Y:S01]  /*21750*/  @UP0 ULDC UR11, c[0x0][0xed8] ;  /* 0x0003b600000b0ab9 */ /* 0x000fe20000000800 */
[C---:B--2---:R-:W-:Y:S02]  /*21760*/  R2UR UR8, R2.reuse ;  /* 0x00000000020872ca */ /* 0x044fe400000e0000 */
[----:B------:R-:W-:-:S11]  /*21770*/  R2UR UR9, R2 ;  /* 0x00000000020972ca */ /* 0x000fd600000e0000 */
[----:B------:R-:W-:-:S04]  /*21780*/  UIMAD.WIDE.U32 UR6, UR8, UR6, URZ ;  /* 0x00000006080672a5 */ /* 0x000fc8000f8e003f */
[----:B------:R-:W-:-:S04]  /*21790*/  @UP0 USHF.R.U32.HI UR8, URZ, UR11, UR7 ;  /* 0x0000000b3f080299 */ /* 0x000fc80008011607 */
[----:B------:R-:W-:Y:S02]  /*217a0*/  UIADD3 UR6, -UR8, URZ, URZ ;  /* 0x0000003f08067290 */ /* 0x000fe4000fffe13f */
[----:B-1----:R-:W-:Y:S02]  /*217b0*/  ISETP.LE.AND P0, PT, R0, UR8, PT ;  /* 0x0000000800007c0c */ /* 0x002fe4000bf03270 */
[----:B------:R-:W-:-:S11]  /*217c0*/  UIMAD UR10, UR10, UR6, UR9 ;  /* 0x000000060a0a72a4 */ /* 0x000fd6000f8e0209 */
[----:B---3--:R-:W-:Y:S05]  /*217d0*/  @!P0 BRA `(.L_x_8825) ;  /* 0x0000000000208947 */ /* 0x008fea0003800000 */
        /* <DEDUP_REMOVED lines=8> */
.L_x_8825:
[----:B------:R-:W-:Y:S01]  /*21860*/  ULDC UR11, c[0x0][0xec4] ;  /* 0x0003b100000b7ab9 */ /* 0x000fe20000000800 */
[----:B------:R-:W-:Y:S01]  /*21870*/  UMOV UR9, UR10 ;  /* 0x0000000a00097c82 */ /* 0x000fe20008000000 */
[----:B------:R-:W-:-:S11]  /*21880*/  UISETP.NE.AND UP0, UPT, UR11, 0x1, UPT ;  /* 0x000000010b00788c */ /* 0x000fd6000bf05270 */
[----:B------:R-:W-:Y:S02]  /*21890*/  @UP0 ULDC.64 UR12, c[0x0][0xec8] ;  /* 0x0003b200000c0ab9 */ /* 0x000fe40000000a00 */
[----:B------:R-:W-:-:S04]  /*218a0*/  UIMAD.WIDE.U32 UR6, UR10, UR12, URZ ;  /* 0x0000000c0a0672a5 */ /* 0x000fc8000f8e003f */
[----:B------:R-:W-:-:S04]  /*218b0*/  @UP0 USHF.R.U32.HI UR9, URZ, UR13, UR7 ;  /* 0x0000000d3f090299 */ /* 0x000fc80008011607 */
[----:B------:R-:W-:-:S12]  /*218c0*/  UIMAD UR6, UR9, UR11, URZ ;  /* 0x0000000b090672a4 */ /* 0x000fd8000f8e023f */
.L_x_8826:
[----:B------:R-:W-:Y:S01]  /*218d0*/  ULDC.64 UR12, c[0x0][0x3f8] ;  /* 0x0000fe00000c7ab9 */ /* 0x000fe20000000a00 */
[----:B------:R-:W-:Y:S02]  /*218e0*/  ULOP3.LUT UR9, URZ, UR9, URZ, 0x33, !UPT ;  /* 0x000000093f097292 */ /* 0x000fe4000f8e333f */
[----:B------:R-:W-:Y:S01]  /*218f0*/  UISETP.NE.U32.AND UP0, UPT, UR12, URZ, UPT ;  /* 0x0000003f0c00728c */ /* 0x000fe2000bf05070 */
[----:B------:R-:W-:Y:S02]  /*21900*/  ULDC UR41, c[0x0][0xeac] ;  /* 0x0003ab0000297ab9 */ /* 0x000fe40000000800 */
[----:B------:R-:W-:Y:S01]  /*21910*/  ULDC UR12, c[0x0][0xeb8] ;  /* 0x0003ae00000c7ab9 */ /* 0x000fe20000000800 */
[----:B------:R-:W-:Y:S02]  /*21920*/  UIADD3 UR41, UR9, UR41, URZ ;  /* 0x0000002909297290 */ /* 0x000fe4000fffe03f */
[----:B------:R-:W-:Y:S02]  /*21930*/  UISETP.NE.AND UP1, UPT, UR12, 0x1, UPT ;  /* 0x000000010c00788c */ /* 0x000fe4000bf25270 */
[----:B------:R-:W-:Y:S01]  /*21940*/  UIADD3 UR10, UR10, -UR6, URZ ;  /* 0x800000060a0a7290 */ /* 0x000fe2000fffe03f */
[----:B------:R-:W-:-:S02]  /*21950*/  ULDC UR11, c[0x0][0xec4] ;  /* 0x0003b100000b7ab9 */ /* 0x000fc40000000800 */
[----:B------:R-:W-:Y:S01]  /*21960*/  ULDC.64 UR6, c[0x0][0xad8] ;  /* 0x0002b60000067ab9 */ /* 0x000fe20000000a00 */
[----:B------:R-:W-:Y:S02]  /*21970*/  UISETP.NE.AND.EX UP0, UPT, UR13, URZ, UPT, UP0 ;  /* 0x0000003f0d00728c */ /* 0x000fe4000bf05300 */
[----:B------:R-:W-:Y:S02]  /*21980*/  UISETP.GE.AND UP2, UPT, UR7, 0x1, UPT ;  /* 0x000000010700788c */ /* 0x000fe4000bf46270 */
[----:B------:R-:W-:Y:S01]  /*21990*/  USHF.L.U32 UR41, UR41, 0x7, URZ ;  /* 0x0000000729297899 */ /* 0x000fe2000800063f */
[----:B------:R-:W-:Y:S01]  /*219a0*/  ULDC UR13, c[0x0][0x404] ;  /* 0x00010100000d7ab9 */ /* 0x000fe20000000800 */
[----:B------:R-:W-:Y:S01]  /*219b0*/  ULDC UR14, c[0x0][0x288] ;  /* 0x0000a200000e7ab9 */ /* 0x000fe20000000800 */
[----:B------:R-:W-:Y:S01]  /*219c0*/  UIMAD UR11, UR8, UR11, UR10 ;  /* 0x0000000b080b72a4 */ /* 0x000fe2000f8e020a */
[----:B------:R-:W-:Y:S01]  /*219d0*/  PLOP3.LUT P1, PT, PT, PT, UP2, 0x80, 0x0 ;  /* 0x000000000000781c */ /* 0x000fe20003f2f028 */
[----:B------:R-:W-:Y:S01]  /*219e0*/  USEL UR13, UR13, 0x1, UP0 ;  /* 0x000000010d0d7887 */ /* 0x000fe20008000000 */
[----:B------:R-:W-:Y:S01]  /*219f0*/  @UP1 ULDC UR8, c[0x0][0xebc] ;  /* 0x0003af0000081ab9 */ /* 0x000fe20000000800 */
[----:B------:R-:W-:Y:S01]  /*21a00*/  UIADD3 UR10, UR41, 0x80, -UR14 ;  /* 0x00000080290a7890 */ /* 0x000fe2000fffe80e */
[----:B------:R-:W-:Y:S01]  /*21a10*/  ULDC UR15, c[0x0][0x2e0] ;  /* 0x0000b800000f7ab9 */ /* 0x000fe20000000800 */
[----:B------:R-:W-:Y:S01]  /*21a20*/  UIMAD.WIDE.U32 UR8, UR11, UR8, URZ ;  /* 0x000000080b0872a5 */ /* 0x000fe2000f8e003f */
[----:B------:R-:W-:Y:S01]  /*21a30*/  @UP1 ULDC UR16, c[0x0][0xec0] ;  /* 0x0003b00000101ab9 */ /* 0x000fe20000000800 */
[----:B------:R-:W-:Y:S01]  /*21a40*/  UIMAD UR10, UR13, UR15, UR10 ;  /* 0x0000000f0d0a72a4 */ /* 0x000fe2000f8e020a */
[----:B------:R-:W-:Y:S01]  /*21a50*/  UMOV UR43, UR11 ;  /* 0x0000000b002b7c82 */ /* 0x000fe20008000000 */
[----:B------:R-:W-:-:S02]  /*21a60*/  @UP1 USHF.R.U32.HI UR43, URZ, UR16, UR9 ;  /* 0x000000103f2b1299 */ /* 0x000fc40008011609 */
[----:B------:R-:W-:Y:S02]  /*21a70*/  UIADD3 UR6, UR10, UR6, URZ ;  /* 0x000000060a067290 */ /* 0x000fe4000fffe03f */
[----:B------:R-:W-:-:S04]  /*21a80*/  UIADD3 UR42, -UR43, URZ, URZ ;  /* 0x0000003f2b2a7290 */ /* 0x000fc8000fffe13f */
[----:B------:R-:W-:Y:S01]  /*21a90*/  UIMAD UR42, UR12, UR42, UR11 ;  /* 0x0000002a0c2a72a4 */ /* 0x000fe2000f8e020b */
[----:B------:R-:W-:Y:S01]  /*21aa0*/  IMAD.U32 R0, RZ, RZ, UR6 ;  /* 0x00000006ff007e24 */ /* 0x000fe2000f8e00ff */
[----:B------:R-:W-:Y:S10]  /*21ab0*/  @!P1 BRA `(.L_x_8827) ;  /* 0x0000000000409947 */ /* 0x000ff40003800000 */
        /* <DEDUP_REMOVED lines=10> */
.L_x_8828:
[----:B------:R-:W-:-:S11]  /*21b60*/  UISETP.NE.AND UP0, UPT, UR7, 0x1, UPT ;  /* 0x000000010700788c */ /* 0x000fd6000bf05270 */
[----:B------:R-:W-:Y:S02]  /*21b70*/  @UP0 ULDC.64 UR10, c[0x0][0xae0] ;  /* 0x0002b800000a0ab9 */ /* 0x000fe40000000a00 */
[----:B------:R-:W-:-:S04]  /*21b80*/  UIMAD.WIDE.U32 UR8, UR6, UR10, URZ ;  /* 0x0000000a060872a5 */ /* 0x000fc8000f8e003f */
[----:B------:R-:W-:-:S12]  /*21b90*/  @UP0 USHF.R.U32.HI UR6, URZ, UR11, UR9 ;  /* 0x0000000b3f060299 */ /* 0x000fd80008011609 */
.L_x_8829:
[----:B------:R-:W-:-:S06]  /*21ba0*/  UIMAD UR6, UR6, UR7, UR7 ;  /* 0x00000007060672a4 */ /* 0x000fcc000f8e0207 */
[----:B------:R-:W-:-:S07]  /*21bb0*/  VIMNMX R0, R0, UR6, PT ;  /* 0x0000000600007c48 */ /* 0x000fce000bfe0100 */
.L_x_8827:
[----:B------:R-:W-:Y:S01]  /*21bc0*/  UIMAD UR8, UR13, UR15, 0x5f ;  /* 0x0000005f0d0874a4 */ /* 0x000fe2000f8e020f */
[----:B------:R-:W-:Y:S01]  /*21bd0*/  VIADD R0, R0, 0x5f ;  /* 0x0000005f00007836 */ /* 0x000fe20000000000 */
[----:B------:R-:W-:Y:S02]  /*21be0*/  UIADD3 UR10, UR41, -UR14, URZ ;  /* 0x8000000e290a7290 */ /* 0x000fe4000fffe03f */
[----:B------:R-:W-:Y:S01]  /*21bf0*/  UIMAD.WIDE UR8, UR8, 0x2aaaaaab, URZ ;  /* 0x2aaaaaab080878a5 */ /* 0x000fe2000f8e023f */
[----:B------:R-:W-:Y:S01]  /*21c00*/  IMAD.HI R0, R0, 0x2aaaaaab, RZ ;  /* 0x2aaaaaab00007827 */ /* 0x000fe200078e02ff */
[----:B------:R-:W-:Y:S02]  /*21c10*/  UIMAD UR10, UR13, UR15, UR10 ;  /* 0x0000000f0d0a72a4 */ /* 0x000fe4000f8e020a */
[----:B------:R-:W-:Y:S02]  /*21c20*/  USHF.R.U32.HI UR6, URZ, 0x1f, UR9 ;  /* 0x0000001f3f067899 */ /* 0x000fe40008011609 */
[----:B------:R-:W-:Y:S01]  /*21c30*/  SHF.R.U32.HI R3, RZ, 0x1f, R0 ;  /* 0x0000001fff037819 */ /* 0x000fe20000011600 */
[----:B------:R-:W-:Y:S01]  /*21c40*/  ULDC UR11, c[0x0][0xad4] ;  /* 0x0002b500000b7ab9 */ /* 0x000fe20000000800 */
[----:B------:R-:W-:-:S02]  /*21c50*/  ULEA.HI.SX32 UR6, UR9, UR6, 0x1c ;  /* 0x0000000609067291 */ /* 0x000fc4000f8fe23f */
[----:B------:R-:W-:Y:S01]  /*21c60*/  LEA.HI.SX32 R3, R0, R3, 0x1c ;  /* 0x0000000300037211 */ /* 0x000fe200078fe2ff */
[----:B------:R-:W-:-:S03]  /*21c70*/  UIADD3 UR11, UR10, -UR11, URZ ;  /* 0x8000000b0a0b7290 */ /* 0x000fc6000fffe03f */
[----:B------:R-:W-:Y:S01]  /*21c80*/  VIMNMX R19, R3, UR6, PT ;  /* 0x0000000603137c48 */ /* 0x000fe2000bfe0100 */
[----:B------:R-:W-:Y:S08]  /*21c90*/  @!P1 BRA `(.L_x_8830) ;  /* 0x0000000000449947 */ /* 0x000ff00003800000 */
        /* <DEDUP_REMOVED lines=10> */
.L_x_8831:
[----:B------:R-:W-:-:S11]  /*21d40*/  UISETP.NE.AND UP0, UPT, UR7, 0x1, UPT ;  /* 0x000000010700788c */ /* 0x000fd6000bf05270 */
[----:B------:R-:W-:Y:S02]  /*21d50*/  @UP0 ULDC.64 UR12, c[0x0][0xae0] ;  /* 0x0002b800000c0ab9 */ /* 0x000fe40000000a00 */
[----:B------:R-:W-:-:S04]  /*21d60*/  UIMAD.WIDE.U32 UR8, UR10, UR12, URZ ;  /* 0x0000000c0a0872a5 */ /* 0x000fc8000f8e003f */
[----:B------:R-:W-:-:S12]  /*21d70*/  @UP0 USHF.R.U32.HI UR10, URZ, UR13, UR9 ;  /* 0x0000000d3f0a0299 */ /* 0x000fd80008011609 */
.L_x_8832:
[----:B------:R-:W-:-:S04]  /*21d80*/  UIMAD UR7, UR10, UR7, URZ ;  /* 0x000000070a0772a4 */ /* 0x000fc8000f8e023f */
[----:B------:R-:W-:-:S04]  /*21d90*/  UISETP.LT.AND UP0, UPT, UR11, UR7, UPT ;  /* 0x000000070b00728c */ /* 0x000fc8000bf01270 */
[----:B------:R-:W-:-:S12]  /*21da0*/  USEL UR11, UR11, UR7, !UP0 ;  /* 0x000000070b0b7287 */ /* 0x000fd8000c000000 */
.L_x_8830:
[----:B------:R-:W-:Y:S01]  /*21db0*/  UIMAD.WIDE UR6, UR11, 0x2aaaaaab, URZ ;  /* 0x2aaaaaab0b0678a5 */ /* 0x000fe2000f8e023f */
[----:B------:R-:W-:Y:S03]  /*21dc0*/  BSSY B6, `(.L_x_8833) ;  /* 0x0000263000067945 */ /* 0x000fe60003800000 */
[----:B------:R-:W-:-:S04]  /*21dd0*/  USHF.R.U32.HI UR6, URZ, 0x1f, UR7 ;  /* 0x0000001f3f067899 */ /* 0x000fc80008011607 */
[----:B------:R-:W-:-:S04]  /*21de0*/  ULEA.HI.SX32 UR6, UR7, UR6, 0x1c ;  /* 0x0000000607067291 */ /* 0x000fc8000f8fe23f */
[----:B------:R-:W-:-:S04]  /*21df0*/  UISETP.LT.AND UP0, UPT, URZ, UR6, UPT ;  /* 0x000000063f00728c */ /* 0x000fc8000bf01270 */
[----:B------:R-:W-:-:S06]  /*21e00*/  USEL UR39, URZ, UR6, !UP0 ;  /* 0x000000063f277287 */ /* 0x000fcc000c000000 */
[----:B------:R-:W-:-:S13]  /*21e10*/  ISETP.GT.AND P0, PT, R19, UR39, PT ;  /* 0x0000002713007c0c */ /* 0x000fda000bf04270 */
        /* <DEDUP_REMOVED lines=19> */
.L_x_8834:
[----:B------:R-:W1:Y:S01]  /*21f50*/  S2R R3, SR_CgaCtaId ;  /* 0x0000000000037919 */ /* 0x000e620000008800 */
[----:B------:R-:W-:-:S04]  /*21f60*/  MOV R18, 0x400 ;  /* 0x0000040000127802 */ /* 0x000fc80000000f00 */
[----:B-1----:R-:W-:-:S05]  /*21f70*/  LEA R18, R3, R18, 0x18 ;  /* 0x0000001203127211 */ /* 0x002fca00078ec0ff */
[----:B------:R-:W-:-:S05]  /*21f80*/  VIADD R0, R18, 0x1c400 ;  /* 0x0001c40012007836 */ /* 0x000fca0000000000 */
[----:B------:R-:W-:-:S13]  /*21f90*/  LOP3.LUT P0, RZ, R0, 0x3ff, RZ, 0xc0, !PT ;  /* 0x000003ff00ff7812 */ /* 0x000fda000780c0ff */
        /* <DEDUP_REMOVED lines=17> */
.L_x_8836:
[----:B------:R-:W-:-:S05]  /*220b0*/  VIADD R0, R18, 0x400 ;  /* 0x0000040012007836 */ /* 0x000fca0000000000 */
        /* <DEDUP_REMOVED lines=18> */
.L_x_8838:
        /* <DEDUP_REMOVED lines=16> */
.L_x_8837:
        /* <DEDUP_REMOVED lines=15> */
[----:B------:R-:W-:Y:S01]  /*223d0*/  VIADD R8, R19, 0xffffffff ;  /* 0xffffffff13087836 */ /* 0x000fe20000000000 */
[----:B------:R-:W-:Y:S01]  /*223e0*/  ISETP.NE.AND P1, PT, R7, RZ, PT ;  /* 0x000000ff0700720c */ /* 0x000fe20003f25270 */
[----:B---3--:R-:W1:Y:S08]  /*223f0*/  LDC.64 R2, c[0x0][0x3f8] ;  /* 0x0000fe00ff027b82 */ /* 0x008e700000000a00 */
[----:B------:R-:W2:Y:S04]  /*22400*/  @P0 LDC R4, c[0x0][0x42c] ;  /* 0x00010b00ff040b82 */ /* 0x000ea80000000800 */
[----:B------:R-:W-:-:S05]  /*22410*/  VOTEU.ALL UP1, P1 ;  /* 0x00000000003f7886 */ /* 0x000fca0000820000 */
[----:B------:R-:W-:Y:S01]  /*22420*/  @!UP1 UIADD3 UR4, UP0, UR48, 0x270, URZ ;  /* 0x0000027030049890 */ /* 0x000fe2000ff1e03f */
[----:B------:R-:W3:Y:S03]  /*22430*/  @P0 LDC R5, c[0x0][0x430] ;  /* 0x00010c00ff050b82 */ /* 0x000ee60000000800 */
[----:B------:R-:W-:-:S09]  /*22440*/  @!UP1 UIADD3.X UR5, URZ, UR49, URZ, UP0, !UPT ;  /* 0x000000313f059290 */ /* 0x000fd200087fe43f */
[----:B------:R1:W-:Y:S01]  /*22450*/  @!UP1 UTMAPF.L2.4D [UR40], [UR4] ;  /* 0x00000028040095b8 */ /* 0x0003e20008018000 */
[----:B--2---:R-:W-:-:S05]  /*22460*/  @P0 IMAD.HI.U32 R4, R4, UR42, RZ ;  /* 0x0000002a04040c27 */ /* 0x004fca000f8e00ff */
[----:B---3--:R-:W-:Y:S02]  /*22470*/  @P0 SHF.R.U32.HI R0, RZ, R5, R4 ;  /* 0x00000005ff000219 */ /* 0x008fe40000011604 */
[----:B-1----:R-:W-:-:S04]  /*22480*/  ISETP.NE.U32.AND P0, PT, R2, RZ, PT ;  /* 0x000000ff0200720c */ /* 0x002fc80003f05070 */
[----:B------:R-:W-:-:S04]  /*22490*/  ISETP.NE.AND.EX P0, PT, R3, RZ, PT, P0 ;  /* 0x000000ff0300720c */ /* 0x000fc80003f05300 */
[----:B----4-:R-:W-:Y:S01]  /*224a0*/  SEL R4, R6, RZ, !P0 ;  /* 0x000000ff06047207 */ /* 0x010fe20004000000 */
[----:B------:R-:W-:Y:S08]  /*224b0*/  BRA.DIV UR6, `(.L_x_8839) ;  /* 0x0000002606907947 */ /* 0x000ff0000b800000 */
.L_x_8893:
[----:B------:R-:W-:Y:S01]  /*224c0*/  UMOV UR4, 0xffffffff ;  /* 0xffffffff00047882 */ /* 0x000fe20000000000 */
[----:B------:R-:W-:Y:S02]  /*224d0*/  SHF.R.S32.HI R7, RZ, 0x1f, R6 ;  /* 0x0000001fff077819 */ /* 0x000fe40000011406 */
[----:B------:R-:W-:Y:S05]  /*224e0*/  BRA.DIV UR4, `(.L_x_8840) ;  /* 0x0000002604b07947 */ /* 0x000fea000b800000 */
[----:B------:R-:W-:-:S13]  /*224f0*/  ELECT P6, URZ, PT ;  /* 0x00000000003f782f */ /* 0x000fda00038c0000 */
.L_x_8896:
[----:B------:R-:W-:Y:S05]  /*22500*/  @!P6 BRA `(.L_x_8841) ;  /* 0x0000000000c8e947 */ /* 0x000fea0003800000 */
        /* <DEDUP_REMOVED lines=16> */
[----:B------:R-:W-:-:S04]  /*22610*/  LEA R10, P2, R4, R2, 0x2 ;  /* 0x00000002040a7211 */ /* 0x000fc800078410ff */
[----:B------:R-:W-:-:S05]  /*22620*/  LEA.HI.X R11, R4, R3, R5, 0x2, P2 ;  /* 0x00000003040b7211 */ /* 0x000fca00010f1405 */
[----:B------:R1:W5:Y:S04]  /*22630*/  LDG.E R4, desc[UR46][R10.64] ;  /* 0x0000002e0a047981 */ /* 0x000368000c1e1900 */
.L_x_8842:
[----:B------:R-:W2:Y:S01]  /*22640*/  S2R R5, SR_TID.X ;  /* 0x0000000000057919 */ /* 0x000ea20000002100 */
[----:B-1----:R-:W-:Y:S01]  /*22650*/  IMAD R10, R16, 0x8, R18 ;  /* 0x00000008100a7824 */ /* 0x002fe200078e0212 */
[----:B--2---:R-:W-:Y:S02]  /*22660*/  LOP3.LUT R9, R5, 0x7f, RZ, 0xc0, !PT ;  /* 0x0000007f05097812 */ /* 0x004fe400078ec0ff */
[----:B------:R-:W-:Y:S02]  /*22670*/  SHF.L.U32 R5, R17, 0x1f, RZ ;  /* 0x0000001f11057819 */ /* 0x000fe400000006ff */
[----:B------:R-:W-:Y:S02]  /*22680*/  ISETP.NE.AND P3, PT, R9, RZ, PT ;  /* 0x000000ff0900720c */ /* 0x000fe40003f65270 */
[----:B------:R-:W1:Y:S02]  /*22690*/  SYNCS.PHASECHK.TRANS64.TRYWAIT P2, [R10+URZ+0x32440], R5 ;  /* 0x032440050a0075a7 */ /* 0x000e64000804017f */
[----:B-1----:R-:W-:Y:S09]  /*226a0*/  @!P2 BRA `(.L_x_8843) ;  /* 0x000000240060a947 */ /* 0x002ff20003800000 */
.L_x_8897:
        /* <DEDUP_REMOVED lines=8> */
.L_x_8844:
[----:B-1----:R-:W-:Y:S01]  /*22730*/  IMAD R5, R16, 0x3000, R18 ;  /* 0x0000300010057824 */ /* 0x002fe200078e0212 */
        /* <DEDUP_REMOVED lines=10> */
[----:B------:R-:W-:Y:S02]  /*227e0*/  UIADD3 UR9, UR9, 0x32430, URZ ;  /* 0x0003243009097890 */ /* 0x000fe4000fffe03f */
[----:B------:R-:W-:Y:S02]  /*227f0*/  UIMAD UR11, UR11, 0x60, URZ ;  /* 0x000000600b0b78a4 */ /* 0x000fe4000f8e023f */
[----:B------:R-:W-:-:S09]  /*22800*/  UIADD3 UR8, UR8, 0x1c400, URZ ;  /* 0x0001c40008087890 */ /* 0x000fd2000fffe03f */
[----:B------:R1:W-:Y:S02]  /*22810*/  UTMALDG.4D [UR8], [UR4], desc[UR6] ;  /* 0x00000608040075b4 */ /* 0x0003e40008019000 */
[----:B-1----:R-:W-:Y:S01]  /*22820*/  NOP ;  /* 0x0000000000007918 */ /* 0x002fe20000000000 */
.L_x_8841:
[----:B------:R-:W2:Y:S01]  /*22830*/  LDL.LU R9, [R1+0x478] ;  /* 0x0004780001097983 */ /* 0x000ea20000300800 */
[----:B------:R-:W-:Y:S05]  /*22840*/  WARPSYNC.ALL ;  /* 0x0000000000007948 */ /* 0x000fea0003800000 */
[----:B------:R-:W-:Y:S01]  /*22850*/  BAR.SYNC.DEFER_BLOCKING 0x8, 0x120 ;  /* 0x0204800000007b1d */ /* 0x000fe20000010000 */
[----:B------:R-:W-:-:S05]  /*22860*/  ELECT P2, URZ, PT ;  /* 0x00000000003f782f */ /* 0x000fca0003840000 */
[----:B------:R-:W-:Y:S01]  /*22870*/  BSSY B0, `(.L_x_8845) ;  /* 0x0000034000007945 */ /* 0x000fe20003800000 */
[----:B--2---:R-:W-:-:S05]  /*22880*/  VIADD R9, R9, 0x1 ;  /* 0x0000000109097836 */ /* 0x004fca0000000000 */
[----:B------:R1:W-:Y:S01]  /*22890*/  STL [R1+0x478], R9 ;  /* 0x0004780901007387 */ /* 0x0003e20000100800 */
[----:B------:R-:W-:-:S04]  /*228a0*/  LEA.HI R5, R9, R9, RZ, 0x1 ;  /* 0x0000000909057211 */ /* 0x000fc800078f08ff */
[----:B------:R-:W-:-:S05]  /*228b0*/  LOP3.LUT R5, R5, 0xfffffffe, RZ, 0xc0, !PT ;  /* 0xfffffffe05057812 */ /* 0x000fca00078ec0ff */
[----:B------:R-:W-:-:S05]  /*228c0*/  IMAD.IADD R5, R9, 0x1, -R5 ;  /* 0x0000000109057824 */ /* 0x000fca00078e0a05 */
[----:B------:R-:W-:Y:S01]  /*228d0*/  SHF.L.U32 R5, R5, 0x1f, RZ ;  /* 0x0000001f05057819 */ /* 0x000fe200000006ff */
[----:B-1----:R-:W-:Y:S06]  /*228e0*/  @!P2 BRA `(.L_x_8846) ;  /* 0x0000000000b0a947 */ /* 0x002fec0003800000 */
[----:B------:R-:W-:Y:S01]  /*228f0*/  R2UR UR17, R18 ;  /* 0x00000000121172ca */ /* 0x000fe200000e0000 */
[----:B------:R-:W-:Y:S01]  /*22900*/  UIADD3 UR4, UP0, UR48, 0x270, URZ ;  /* 0x0000027030047890 */ /* 0x000fe2000ff1e03f */
[----:B------:R-:W-:Y:S01]  /*22910*/  IMAD.MOV.U32 R9, RZ, RZ, 0x4000 ;  /* 0x00004000ff097424 */ /* 0x000fe200078e00ff */
[----:B------:R-:W-:Y:S01]  /*22920*/  UMOV UR14, 0x0 ;  /* 0x00000000000e7882 */ /* 0x000fe20000000000 */
[----:B------:R-:W-:Y:S01]  /*22930*/  UMOV UR15, 0x12f00000 ;  /* 0x12f00000000f7882 */ /* 0x000fe20000000000 */
[----:B------:R-:W-:Y:S01]  /*22940*/  UIADD3.X UR5, URZ, UR49, URZ, UP0, !UPT ;  /* 0x000000313f057290 */ /* 0x000fe200087fe43f */
[----:B------:R1:W-:Y:S01]  /*22950*/  SYNCS.ARRIVE.TRANS64 RZ, [R18+URZ+0x32400], R9 ;  /* 0x0324000912ff79a7 */ /* 0x0003e2000800003f */
[----:B------:R-:W-:Y:S01]  /*22960*/  UIADD3 UR6, UP0, UR48, 0x770, URZ ;  /* 0x0000077030067890 */ /* 0x000fe2000ff1e03f */
[----:B------:R-:W-:Y:S01]  /*22970*/  UMOV UR10, URZ ;  /* 0x0000003f000a7c82 */ /* 0x000fe20008000000 */
[----:B------:R-:W-:Y:S01]  /*22980*/  UMOV UR11, UR41 ;  /* 0x00000029000b7c82 */ /* 0x000fe20008000000 */
[----:B------:R-:W-:Y:S01]  /*22990*/  UMOV UR12, UR42 ;  /* 0x0000002a000c7c82 */ /* 0x000fe20008000000 */
[----:B------:R-:W-:-:S02]  /*229a0*/  UMOV UR13, UR43 ;  /* 0x0000002b000d7c82 */ /* 0x000fc40008000000 */
[----:B------:R-:W-:Y:S02]  /*229b0*/  UIADD3 UR8, UR17, 0x18400, URZ ;  /* 0x0001840011087890 */ /* 0x000fe4000fffe03f */
[----:B------:R-:W-:Y:S01]  /*229c0*/  UIADD3 UR9, UR17, 0x32400, URZ ;  /* 0x0003240011097890 */ /* 0x000fe2000fffe03f */
[----:B-1----:R-:W-:Y:S01]  /*229d0*/  IMAD.MOV.U32 R9, RZ, RZ, 0x10000 ;  /* 0x00010000ff097424 */ /* 0x002fe200078e00ff */
[----:B------:R-:W-:Y:S02]  /*229e0*/  UIADD3.X UR7, URZ, UR49, URZ, UP0, !UPT ;  /* 0x000000313f077290 */ /* 0x000fe400087fe43f */
[----:B------:R-:W-:Y:S02]  /*229f0*/  UIADD3 UR32, UR17, 0x22400, URZ ;  /* 0x0002240011207890 */ /* 0x000fe4000fffe03f */
[----:B------:R-:W-:Y:S02]  /*22a00*/  UIADD3 UR33, UR17, 0x32410, URZ ;  /* 0x0003241011217890 */ /* 0x000fe4000fffe03f */
[----:B------:R-:W-:Y:S01]  /*22a10*/  UIADD3 UR24, UR17, 0x26400, URZ ;  /* 0x0002640011187890 */ /* 0x000fe2000fffe03f */
[----:B------:R1:W-:Y:S01]  /*22a20*/  UTMALDG.4D [UR8], [UR4], desc[UR14] ;  /* 0x00000e08040075b4 */ /* 0x0003e20008019000 */
[----:B------:R-:W-:Y:S01]  /*22a30*/  UIADD3 UR16, UR17, 0x2a400, URZ ;  /* 0x0002a40011107890 */ /* 0x000fe2000fffe03f */
[----:B------:R2:W-:Y:S01]  /*22a40*/  SYNCS.ARRIVE.TRANS64 RZ, [R18+URZ+0x32410], R9 ;  /* 0x0324100912ff79a7 */ /* 0x0005e2000800003f */
[----:B------:R-:W-:Y:S01]  /*22a50*/  UMOV UR35, UR41 ;  /* 0x0000002900237c82 */ /* 0x000fe20008000000 */
[----:B------:R-:W-:Y:S01]  /*22a60*/  UMOV UR36, UR42 ;  /* 0x0000002a00247c82 */ /* 0x000fe20008000000 */
[----:B------:R-:W-:Y:S01]  /*22a70*/  UMOV UR37, UR43 ;  /* 0x0000002b00257c82 */ /* 0x000fe20008000000 */
[----:B------:R-:W-:Y:S01]  /*22a80*/  UMOV UR34, UR10 ;  /* 0x0000000a00227c82 */ /* 0x000fe20008000000 */
[----:B------:R-:W-:Y:S01]  /*22a90*/  UMOV UR26, 0x40 ;  /* 0x00000040001a7882 */ /* 0x000fe20000000000 */
[----:B------:R-:W-:Y:S01]  /*22aa0*/  UMOV UR27, UR41 ;  /* 0x00000029001b7c82 */ /* 0x000fe20008000000 */
[----:B------:R-:W-:Y:S01]  /*22ab0*/  UMOV UR28, UR42 ;  /* 0x0000002a001c7c82 */ /* 0x000fe20008000000 */
[----:B------:R-:W-:Y:S01]  /*22ac0*/  UMOV UR29, UR43 ;  /* 0x0000002b001d7c82 */ /* 0x000fe20008000000 */
[----:B------:R-:W-:Y:S01]  /*22ad0*/  UMOV UR25, UR33 ;  /* 0x0000002100197c82 */ /* 0x000fe20008000000 */
[----:B------:R-:W-:Y:S01]  /*22ae0*/  UMOV UR18, 0x80 ;  /* 0x0000008000127882 */ /* 0x000fe20000000000 */
[----:B------:R-:W-:Y:S01]  /*22af0*/  UMOV UR19, UR41 ;  /* 0x0000002900137c82 */ /* 0x000fe20008000000 */
[----:B------:R-:W-:Y:S01]  /*22b00*/  UMOV UR20, UR42 ;  /* 0x0000002a00147c82 */ /* 0x000fe20008000000 */
[----:B------:R2:W-:Y:S01]  /*22b10*/  UTMALDG.4D [UR32], [UR6], desc[UR14] ;  /* 0x00000e20060075b4 */ /* 0x0005e20008019000 */
[----:B------:R-:W-:Y:S01]  /*22b20*/  UMOV UR21, UR43 ;  /* 0x0000002b00157c82 */ /* 0x000fe20008000000 */
[----:B------:R2:W-:Y:S01]  /*22b30*/  UTMALDG.4D [UR24], [UR6], desc[UR14] ;  /* 0x00000e18060075b4 */ /* 0x0005e20008019000 */
[----:B-1----:R-:W-:Y:S01]  /*22b40*/  UIADD3 UR8, UR17, 0x2e400, URZ ;  /* 0x0002e40011087890 */ /* 0x002fe2000fffe03f */
[----:B------:R-:W-:-:S02]  /*22b50*/  UMOV UR10, 0xc0 ;  /* 0x000000c0000a7882 */ /* 0x000fc40000000000 */
[----:B------:R-:W-:Y:S01]  /*22b60*/  UMOV UR17, UR33 ;  /* 0x0000002100117c82 */ /* 0x000fe20008000000 */
[----:B------:R-:W-:Y:S01]  /*22b70*/  UMOV UR9, UR33 ;  /* 0x0000002100097c82 */ /* 0x000fe20008000000 */
[----:B------:R2:W-:Y:S04]  /*22b80*/  UTMALDG.4D [UR16], [UR6], desc[UR14] ;  /* 0x00000e10060075b4 */ /* 0x0005e80008019000 */
[----:B------:R2:W-:Y:S02]  /*22b90*/  UTMALDG.4D [UR8], [UR6], desc[UR14] ;  /* 0x00000e08060075b4 */ /* 0x0005e40008019000 */
[----:B--2---:R-:W-:Y:S01]  /*22ba0*/  NOP ;  /* 0x0000000000007918 */ /* 0x004fe20000000000 */
.L_x_8846:
[----:B------:R-:W-:Y:S05]  /*22bb0*/  BSYNC B0 ;  /* 0x0000000000007941 */ /* 0x000fea0003800000 */
.L_x_8845:
[----:B------:R-:W1:Y:S02]  /*22bc0*/  SYNCS.PHASECHK.TRANS64.TRYWAIT P2, [R18+URZ+0x32420], R5 ;  /* 0x03242005120075a7 */ /* 0x000e64000804017f */
[----:B-1----:R-:W-:Y:S05]  /*22bd0*/  @!P2 BRA `(.L_x_8847) ;  /* 0x000000200028a947 */ /* 0x002fea0003800000 */
.L_x_8898:
[----:B------:R-:W-:Y:S01]  /*22be0*/  ULDC.64 UR4, c[0x0][0x408] ;  /* 0x0001020000047ab9 */ /* 0x000fe20000000a00 */
[----:B------:R-:W-:Y:S04]  /*22bf0*/  BSSY B0, `(.L_x_8848) ;  /* 0x0000030000007945 */ /* 0x000fe80003800000 */
[----:B------:R-:W-:Y:S05]  /*22c00*/  @!P6 BRA `(.L_x_8849) ;  /* 0x0000000000b8e947 */ /* 0x000fea0003800000 */
[----:B------:R-:W-:Y:S01]  /*22c10*/  IMAD R10, R16, 0x8, R18 ;  /* 0x00000008100a7824 */ /* 0x000fe200078e0212 */
[----:B-1----:R-:W-:Y:S01]  /*22c20*/  SHF.L.U32 R5, R17, 0x1f, RZ ;  /* 0x0000001f11057819 */ /* 0x002fe200000006ff */
[----:B------:R-:W1:Y:S03]  /*22c30*/  S2R R9, SR_TID.X ;  /* 0x0000000000097919 */ /* 0x000e660000002100 */
[----:B------:R-:W2:Y:S01]  /*22c40*/  SYNCS.PHASECHK.TRANS64.TRYWAIT P2, [R10+URZ+0x32460], R5 ;  /* 0x032460050a0075a7 */ /* 0x000ea2000804017f */
[----:B-1----:R-:W-:-:S04]  /*22c50*/  LOP3.LUT R9, R9, 0x7f, RZ, 0xc0, !PT ;  /* 0x0000007f09097812 */ /* 0x002fc800078ec0ff */
[----:B------:R-:W-:Y:S01]  /*22c60*/  ISETP.NE.AND P3, PT, R9, RZ, PT ;  /* 0x000000ff0900720c */ /* 0x000fe20003f65270 */
[----:B--2---:R-:W-:-:S12]  /*22c70*/  @!P2 BRA `(.L_x_8850) ;  /* 0x000000200014a947 */ /* 0x004fd80003800000 */
.L_x_8899:
        /* <DEDUP_REMOVED lines=8> */
.L_x_8851:
[----:B-1----:R-:W-:Y:S01]  /*22d00*/  IMAD R5, R16, 0xc000, R18 ;  /* 0x0000c00010057824 */ /* 0x002fe200078e0212 */
        /* <DEDUP_REMOVED lines=11> */
[----:B------:R-:W-:Y:S02]  /*22dc0*/  UIMAD UR11, UR11, 0x60, URZ ;  /* 0x000000600b0b78a4 */ /* 0x000fe4000f8e023f */
[----:B------:R-:W-:Y:S02]  /*22dd0*/  UIADD3 UR9, UR9, 0x32450, URZ ;  /* 0x0003245009097890 */ /* 0x000fe4000fffe03f */
        /* <DEDUP_REMOVED lines=17> */
.L_x_8849:
[----:B------:R-:W-:Y:S05]  /*22ef0*/  BSYNC B0 ;  /* 0x0000000000007941 */ /* 0x000fea0003800000 */
.L_x_8848:
[----:B------:R-:W-:-:S05]  /*22f00*/  VIADD R8, R19, 0xfffffffe ;  /* 0xfffffffe13087836 */ /* 0x000fca0000000000 */
[----:B------:R-:W-:-:S13]  /*22f10*/  ISETP.GE.AND P2, PT, R8, UR39, PT ;  /* 0x0000002708007c0c */ /* 0x000fda000bf46270 */
[----:B------:R-:W-:Y:S05]  /*22f20*/  @!P2 BRA `(.L_x_8852) ;  /* 0x0000001000d4a947 */ /* 0x000fea0003800000 */
[----:B------:R-:W-:Y:S01]  /*22f30*/  IMAD.MOV R10, RZ, RZ, -R19 ;  /* 0x000000ffff0a7224 */ /* 0x000fe200078e0a13 */
[----:B------:R-:W-:-:S04]  /*22f40*/  LOP3.LUT R9, RZ, UR39, RZ, 0x33, !PT ;  /* 0x00000027ff097c12 */ /* 0x000fc8000f8e33ff */
[----:B------:R-:W-:-:S05]  /*22f50*/  VIADDMNMX R9, R10, 0x1, R9, !PT ;  /* 0x000000010a097846 */ /* 0x000fca0007800109 */
[----:B-1----:R-:W-:-:S05]  /*22f60*/  IMAD.IADD R5, R19, 0x1, R9 ;  /* 0x0000000113057824 */ /* 0x002fca00078e0209 */
        /* <DEDUP_REMOVED lines=28> */
.L_x_8856:
[----:B-1----:R-:W1:Y:S01]  /*23130*/  S2R R2, SR_TID.X ;  /* 0x0000000000027919 */ /* 0x002e620000002100 */
[----:B------:R-:W-:Y:S02]  /*23140*/  SHF.L.U32 R3, R17, 0x1f, RZ ;  /* 0x0000001f11037819 */ /* 0x000fe400000006ff */
[----:B-1----:R-:W-:Y:S01]  /*23150*/  LOP3.LUT R5, R2, 0x7f, RZ, 0xc0, !PT ;  /* 0x0000007f02057812 */ /* 0x002fe200078ec0ff */
[----:B------:R-:W-:-:S03]  /*23160*/  IMAD R2, R16, 0x8, R18 ;  /* 0x0000000810027824 */ /* 0x000fc600078e0212 */
[----:B------:R-:W-:Y:S01]  /*23170*/  ISETP.NE.AND P2, PT, R5, RZ, PT ;  /* 0x000000ff0500720c */ /* 0x000fe20003f45270 */
[----:B------:R-:W1:Y:S02]  /*23180*/  SYNCS.PHASECHK.TRANS64.TRYWAIT P3, [R2+URZ+0x32440], R3 ;  /* 0x03244003020075a7 */ /* 0x000e64000806017f */
[----:B-1----:R-:W-:Y:S10]  /*23190*/  @!P3 BRA `(.L_x_8857) ;  /* 0x0000001800e0b947 */ /* 0x002ff40003800000 */
.L_x_8900:
        /* <DEDUP_REMOVED lines=8> */
.L_x_8858:
[----:B------:R-:W-:Y:S01]  /*23220*/  IMAD R5, R16, 0x3000, R18 ;  /* 0x0000300010057824 */ /* 0x000fe200078e0212 */
        /* <DEDUP_REMOVED lines=11> */
[----:B------:R-:W-:-:S04]  /*232e0*/  UIADD3 UR9, UR9, 0x32430, URZ ;  /* 0x0003243009097890 */ /* 0x000fc8000fffe03f */
[----:B------:R-:W-:-:S09]  /*232f0*/  UIADD3 UR8, UR8, 0x1c400, URZ ;  /* 0x0001c40008087890 */ /* 0x000fd2000fffe03f */
[----:B------:R2:W-:Y:S01]  /*23300*/  UTMALDG.4D [UR8], [UR6], desc[UR14] ;  /* 0x00000e08060075b4 */ /* 0x0005e20008019000 */
[----:B------:R-:W3:Y:S02]  /*23310*/  SYNCS.PHASECHK.TRANS64.TRYWAIT P3, [R2+URZ+0x32460], R3 ;  /* 0x03246003020075a7 */ /* 0x000ee4000806017f */
[----:B--23--:R-:W-:Y:S05]  /*23320*/  @!P3 BRA `(.L_x_8859) ;  /* 0x000000180090b947 */ /* 0x00cfea0003800000 */
.L_x_8901:
        /* <DEDUP_REMOVED lines=8> */
.L_x_8860:
[----:B------:R-:W-:Y:S01]  /*233b0*/  R2UR UR9, R2 ;  /* 0x00000000020972ca */ /* 0x000fe200000e0000 */
[----:B-12---:R-:W-:Y:S01]  /*233c0*/  IMAD R2, R16, 0xc000, R18 ;  /* 0x0000c00010027824 */ /* 0x006fe200078e0212 */
        /* <DEDUP_REMOVED lines=9> */
[----:B------:R-:W-:-:S02]  /*23460*/  UMOV UR18, 0x40 ;  /* 0x0000004000127882 */ /* 0x000fc40000000000 */
[----:B------:R-:W-:-:S06]  /*23470*/  UIADD3 UR9, UR9, 0x32450, URZ ;  /* 0x0003245009097890 */ /* 0x000fcc000fffe03f */
        /* <DEDUP_REMOVED lines=17> */
.L_x_8855:
[----:B------:R-:W-:Y:S05]  /*23590*/  BSYNC B0 ;  /* 0x0000000000007941 */ /* 0x000fea0003800000 */
.L_x_8854:
[----:B------:R-:W-:-:S07]  /*235a0*/  VIADD R8, R19, 0xfffffffd ;  /* 0xfffffffd13087836 */ /* 0x000fce0000000000 */
.L_x_8853:
[----:B------:R-:W-:Y:S01]  /*235b0*/  VIADD R9, R9, 0xfffffffe ;  /* 0xfffffffe09097836 */ /* 0x000fe20000000000 */
[----:B------:R-:W-:Y:S01]  /*235c0*/  LOP3.LUT R2, RZ, R19, RZ, 0x33, !PT ;  /* 0x00000013ff027212 */ /* 0x000fe200078e33ff */
[----:B------:R-:W-:Y:S03]  /*235d0*/  BSSY B0, `(.L_x_8852) ;  /* 0x00000ca000007945 */ /* 0x000fe60003800000 */
[----:B------:R-:W-:-:S13]  /*235e0*/  ISETP.NE.AND P2, PT, R9, R2, PT ;  /* 0x000000020900720c */ /* 0x000fda0003f45270 */
[----:B------:R-:W-:Y:S05]  /*235f0*/  @!P2 BRA `(.L_x_8861) ;  /* 0x0000000c001ca947 */ /* 0x000fea0003800000 */
.L_x_8876:
[----:B------:R-:W-:Y:S01]  /*23600*/  VIADD R9, R16, 0x1 ;  /* 0x0000000110097836 */ /* 0x000fe20000000000 */
[----:B------:R-:W-:Y:S05]  /*23610*/  YIELD ;  /* 0x0000000000007946 */ /* 0x000fea0003800000 */
[----:B------:R-:W-:Y:S01]  /*23620*/  ISETP.NE.AND P2, PT, R9, 0x2, PT ;  /* 0x000000020900780c */ /* 0x000fe20003f45270 */
[----:B------:R-:W-:Y:S03]  /*23630*/  BSSY B1, `(.L_x_8862) ;  /* 0x000005e000017945 */ /* 0x000fe60003800000 */
[----:B------:R-:W-:-:S02]  /*23640*/  SEL R2, RZ, 0x1, P2 ;  /* 0x00000001ff027807 */ /* 0x000fc40001000000 */
        /* <DEDUP_REMOVED lines=22> */
.L_x_8864:
[----:B------:R-:W1:Y:S01]  /*237b0*/  S2R R2, SR_TID.X ;  /* 0x0000000000027919 */ /* 0x000e620000002100 */
[----:B------:R-:W-:Y:S01]  /*237c0*/  IMAD R3, R9, 0x8, R18 ;  /* 0x0000000809037824 */ /* 0x000fe200078e0212 */
[----:B-1----:R-:W-:Y:S02]  /*237d0*/  LOP3.LUT R5, R2, 0x7f, RZ, 0xc0, !PT ;  /* 0x0000007f02057812 */ /* 0x002fe400078ec0ff */
[----:B------:R-:W-:Y:S02]  /*237e0*/  SHF.L.U32 R2, R17, 0x1f, RZ ;  /* 0x0000001f11027819 */ /* 0x000fe400000006ff */
[----:B------:R-:W-:Y:S02]  /*237f0*/  ISETP.NE.AND P2, PT, R5, RZ, PT ;  /* 0x000000ff0500720c */ /* 0x000fe40003f45270 */
[----:B------:R-:W1:Y:S02]  /*23800*/  SYNCS.PHASECHK.TRANS64.TRYWAIT P3, [R3+URZ+0x32440], R2 ;  /* 0x03244002030075a7 */ /* 0x000e64000806017f */
[----:B-1----:R-:W-:Y:S09]  /*23810*/  @!P3 BRA `(.L_x_8865) ;  /* 0x000000140068b947 */ /* 0x002ff20003800000 */
.L_x_8902:
        /* <DEDUP_REMOVED lines=8> */
.L_x_8866:
[----:B------:R-:W-:Y:S01]  /*238a0*/  IMAD R5, R9, 0x3000, R18 ;  /* 0x0000300009057824 */ /* 0x000fe200078e0212 */
[----:B------:R-:W-:Y:S01]  /*238b0*/  R2UR UR9, R3 ;  /* 0x00000000030972ca */ /* 0x000fe200000e0000 */
[----:B------:R-:W-:Y:S01]  /*238c0*/  UIADD3 UR6, UP0, UR48, 0x370, URZ ;  /* 0x0000037030067890 */ /* 0x000fe2000ff1e03f */
[----:B------:R-:W-:Y:S01]  /*238d0*/  R2UR UR12, R0 ;  /* 0x00000000000c72ca */ /* 0x000fe200000e0000 */
[----:B------:R-:W-:Y:S01]  /*238e0*/  UMOV UR14, 0x0 ;  /* 0x00000000000e7882 */ /* 0x000fe20000000000 */
[----:B------:R-:W-:Y:S01]  /*238f0*/  R2UR UR8, R5 ;  /* 0x00000000050872ca */ /* 0x000fe200000e0000 */
[----:B------:R-:W-:Y:S01]  /*23900*/  IMAD R5, R10, 0x60, RZ ;  /* 0x000000600a057824 */ /* 0x000fe200078e02ff */
[----:B-----5:R-:W-:Y:S01]  /*23910*/  R2UR UR13, R4 ;  /* 0x00000000040d72ca */ /* 0x020fe200000e0000 */
[----:B------:R-:W-:Y:S01]  /*23920*/  UIADD3.X UR7, URZ, UR49, URZ, UP0, !UPT ;  /* 0x000000313f077290 */ /* 0x000fe200087fe43f */
[----:B------:R-:W-:Y:S02]  /*23930*/  UMOV UR15, 0x14f00000 ;  /* 0x14f00000000f7882 */ /* 0x000fe40000000000 */
[----:B------:R-:W-:Y:S01]  /*23940*/  R2UR UR11, R5 ;  /* 0x00000000050b72ca */ /* 0x000fe200000e0000 */
[----:B------:R-:W-:-:S02]  /*23950*/  UMOV UR10, URZ ;  /* 0x0000003f000a7c82 */ /* 0x000fc40008000000 */
[----:B------:R-:W-:-:S04]  /*23960*/  UIADD3 UR9, UR9, 0x32430, URZ ;  /* 0x0003243009097890 */ /* 0x000fc8000fffe03f */
[----:B------:R-:W-:-:S09]  /*23970*/  UIADD3 UR8, UR8, 0x1c400, URZ ;  /* 0x0001c40008087890 */ /* 0x000fd2000fffe03f */
[----:B------:R2:W-:Y:S01]  /*23980*/  UTMALDG.4D [UR8], [UR6], desc[UR14] ;  /* 0x00000e08060075b4 */ /* 0x0005e20008019000 */
[----:B------:R-:W3:Y:S02]  /*23990*/  SYNCS.PHASECHK.TRANS64.TRYWAIT P3, [R3+URZ+0x32460], R2 ;  /* 0x03246002030075a7 */ /* 0x000ee4000806017f */
[----:B--23--:R-:W-:Y:S05]  /*239a0*/  @!P3 BRA `(.L_x_8867) ;  /* 0x000000140018b947 */ /* 0x00cfea0003800000 */
.L_x_8903:
        /* <DEDUP_REMOVED lines=8> */
.L_x_8868:
        /* <DEDUP_REMOVED lines=12> */
[----:B------:R-:W-:-:S04]  /*23af0*/  UIADD3 UR9, UR9, 0x32450, URZ ;  /* 0x0003245009097890 */ /* 0x000fc8000fffe03f */
        /* <DEDUP_REMOVED lines=17> */
.L_x_8863:
[----:B------:R-:W-:Y:S05]  /*23c10*/  BSYNC B1 ;  /* 0x0000000000017941 */ /* 0x000fea0003800000 */
.L_x_8862:
[----:B------:R-:W-:Y:S01]  /*23c20*/  VIADD R9, R9, 0x1 ;  /* 0x0000000109097836 */ /* 0x000fe20000000000 */
[----:B------:R-:W-:Y:S04]  /*23c30*/  BSSY B1, `(.L_x_8869) ;  /* 0x0000060000017945 */ /* 0x000fe80003800000 */
[----:B------:R-:W-:-:S04]  /*23c40*/  ISETP.NE.AND P2, PT, R9, 0x2, PT ;  /* 0x000000020900780c */ /* 0x000fc80003f45270 */
[----:B------:R-:W-:Y:S02]  /*23c50*/  SEL R2, RZ, 0x1, P2 ;  /* 0x00000001ff027807 */ /* 0x000fe40001000000 */
[----:B------:R-:W-:Y:S01]  /*23c60*/  SEL R16, R9, RZ, P2 ;  /* 0x000000ff09107207 */ /* 0x000fe20001000000 */
[----:B------:R-:W-:Y:S01]  /*23c70*/  VIADD R9, R8, 0xffffffff ;  /* 0xffffffff08097836 */ /* 0x000fe20000000000 */
        /* <DEDUP_REMOVED lines=21> */
.L_x_8871:
[----:B------:R-:W1:Y:S01]  /*23dd0*/  S2R R2, SR_TID.X ;  /* 0x0000000000027919 */ /* 0x000e620000002100 */
[----:B------:R-:W-:Y:S02]  /*23de0*/  SHF.L.U32 R3, R17, 0x1f, RZ ;  /* 0x0000001f11037819 */ /* 0x000fe400000006ff */
[----:B-1----:R-:W-:Y:S01]  /*23df0*/  LOP3.LUT R5, R2, 0x7f, RZ, 0xc0, !PT ;  /* 0x0000007f02057812 */ /* 0x002fe200078ec0ff */
[----:B------:R-:W-:-:S03]  /*23e00*/  IMAD R2, R16, 0x8, R18 ;  /* 0x0000000810027824 */ /* 0x000fc600078e0212 */
[----:B------:R-:W-:Y:S01]  /*23e10*/  ISETP.NE.AND P2, PT, R5, RZ, PT ;  /* 0x000000ff0500720c */ /* 0x000fe20003f45270 */
[----:B------:R-:W1:Y:S02]  /*23e20*/  SYNCS.PHASECHK.TRANS64.TRYWAIT P3, [R2+URZ+0x32440], R3 ;  /* 0x03244003020075a7 */ /* 0x000e64000806017f */
[----:B-1----:R-:W-:Y:S10]  /*23e30*/  @!P3 BRA `(.L_x_8872) ;  /* 0x000000100008b947 */ /* 0x002ff40003800000 */
.L_x_8904:
        /* <DEDUP_REMOVED lines=8> */
.L_x_8873:
        /* <DEDUP_REMOVED lines=17> */
.L_x_8905:
        /* <DEDUP_REMOVED lines=8> */
.L_x_8875:
        /* <DEDUP_REMOVED lines=30> */
.L_x_8870:
[----:B------:R-:W-:Y:S05]  /*24230*/  BSYNC B1 ;  /* 0x0000000000017941 */ /* 0x000fea0003800000 */
.L_x_8869:
[----:B------:R-:W-:Y:S01]  /*24240*/  ISETP.GT.AND P2, PT, R9, UR39, PT ;  /* 0x0000002709007c0c */ /* 0x000fe2000bf44270 */
[----:B------:R-:W-:-:S12]  /*24250*/  VIADD R8, R8, 0xfffffffe ;  /* 0xfffffffe08087836 */ /* 0x000fd80000000000 */
[----:B------:R-:W-:Y:S05]  /*24260*/  @P2 BRA `(.L_x_8876) ;  /* 0xfffffff000e42947 */ /* 0x000fea000383ffff */
.L_x_8861:
[----:B------:R-:W-:Y:S05]  /*24270*/  BSYNC B0 ;  /* 0x0000000000007941 */ /* 0x000fea0003800000 */
.L_x_8852:
[----:B------:R2:W5:Y:S01]  /*24280*/  LDL R6, [R1+0x470] ;  /* 0x0004700001067983 */ /* 0x0005620000100800 */
[----:B------:R-:W-:Y:S01]  /*24290*/  VIADD R16, R16, 0x1 ;  /* 0x0000000110107836 */ /* 0x000fe20000000000 */
[----:B------:R-:W-:Y:S04]  /*242a0*/  BSSY B0, `(.L_x_8877) ;  /* 0x0000012000007945 */ /* 0x000fe80003800000 */
[----:B------:R-:W-:-:S04]  /*242b0*/  ISETP.NE.AND P0, PT, R16, 0x2, PT ;  /* 0x000000021000780c */ /* 0x000fc80003f05270 */
[----:B------:R-:W-:-:S04]  /*242c0*/  SEL R0, RZ, 0x1, P0 ;  /* 0x00000001ff007807 */ /* 0x000fc80000000000 */
[----:B------:R-:W-:Y:S01]  /*242d0*/  LOP3.LUT R17, R17, R0, RZ, 0x3c, !PT ;  /* 0x0000000011117212 */ /* 0x000fe200078e3cff */
[----:B--2---:R-:W-:Y:S06]  /*242e0*/  @P1 BRA `(.L_x_8878) ;  /* 0x0000000000341947 */ /* 0x004fec0003800000 */
        /* <DEDUP_REMOVED lines=11> */
[----:B-1---5:R-:W-:-:S05]  /*243a0*/  IADD3 R6, R0, UR44, R7 ;  /* 0x0000002c00067c10 */ /* 0x022fca000fffe007 */
[----:B------:R2:W-:Y:S02]  /*243b0*/  STL [R1+0x470], R6 ;  /* 0x0004700601007387 */ /* 0x0005e40000100800 */
.L_x_8878:
[----:B------:R-:W-:Y:S05]  /*243c0*/  BSYNC B0 ;  /* 0x0000000000007941 */ /* 0x000fea0003800000 */
.L_x_8877:
[----:B------:R-:W-:Y:S01]  /*243d0*/  SEL R16, R16, RZ, P0 ;  /* 0x000000ff10107207 */ /* 0x000fe20000000000 */
[----:B-----5:R-:W-:-:S07]  /*243e0*/  IMAD.MOV.U32 R13, RZ, RZ, R6 ;  /* 0x000000ffff0d7224 */ /* 0x020fce00078e0006 */
.L_x_8835:
[----:B------:R-:W-:Y:S05]  /*243f0*/  BSYNC B6 ;  /* 0x0000000000067941 */ /* 0x000fea0003800000 */
.L_x_8833:
[----:B------:R-:W-:-:S03]  /*24400*/  UMOV UR6, 0xffffffff ;  /* 0xffffffff00067882 */ /* 0x000fc60000000000 */
[----:B------:R-:W-:Y:S05]  /*24410*/  BRA.DIV UR6, `(.L_x_8879) ;  /* 0x0000000a06b87947 */ /* 0x000fea000b800000 */
[----:B------:R3:W4:Y:S02]  /*24420*/  SHFL.IDX PT, R14, R13, RZ, 0x1f ;  /* 0x00001fff0d0e7589 */ /* 0x00072400000e0000 */
.L_x_8908:
[----:B------:R-:W5:Y:S01]  /*24430*/  S2R R0, SR_TID.X ;  /* 0x0000000000007919 */ /* 0x000f620000002100 */
[----:B------:R-:W-:Y:S05]  /*24440*/  WARPSYNC.ALL ;  /* 0x0000000000007948 */ /* 0x000fea0003800000 */
[----:B------:R-:W-:Y:S01]  /*24450*/  BAR.SYNC.DEFER_BLOCKING 0x4, 0x120 ;  /* 0x0104800000007b1d */ /* 0x000fe20000010000 */
[----:B----4-:R-:W-:-:S05]  /*24460*/  IMAD.MOV.U32 R2, RZ, RZ, R14 ;  /* 0x000000ffff027224 */ /* 0x010fca00078e000e */
[----:B------:R-:W-:Y:S01]  /*24470*/  ULDC UR6, c[0x0][0xea8] ;  /* 0x0003aa0000067ab9 */ /* 0x000fe20000000800 */
[----:B------:R4:W-:Y:S01]  /*24480*/  STL [R1+0x470], R2 ;  /* 0x0004700201007387 */ /* 0x0009e20000100800 */
[----:B-----5:R-:W-:-:S04]  /*24490*/  LOP3.LUT R0, R0, 0x1f, RZ, 0xc0, !PT ;  /* 0x0000001f00007812 */ /* 0x020fc800078ec0ff */
[----:B------:R-:W-:-:S13]  /*244a0*/  ISETP.NE.AND P0, PT, R0, RZ, PT ;  /* 0x000000ff0000720c */ /* 0x000fda0003f05270 */
[----:B------:R-:W5:Y:S01]  /*244b0*/  @!P0 S2R R3, SR_CgaCtaId ;  /* 0x0000000000038919 */ /* 0x000f620000008800 */
[----:B------:R-:W-:-:S04]  /*244c0*/  @!P0 MOV R0, 0x400 ;  /* 0x0000040000008802 */ /* 0x000fc80000000f00 */
[----:B-----5:R-:W-:-:S05]  /*244d0*/  @!P0 LEA R0, R3, R0, 0x18 ;  /* 0x0000000003008211 */ /* 0x020fca00078ec0ff */
[----:B------:R4:W-:Y:S01]  /*244e0*/  @!P0 STS [R0+0x324d0], R13 ;  /* 0x0324d00d00008388 */ /* 0x0009e20000000800 */
[----:B------:R-:W-:Y:S06]  /*244f0*/  BAR.ARV 0x5, 0x120 ;  /* 0x0144800000007b1d */ /* 0x000fec0000002000 */
[----:B------:R-:W-:-:S13]  /*24500*/  ISETP.GE.AND P0, PT, R2, UR6, PT ;  /* 0x0000000602007c0c */ /* 0x000fda000bf06270 */
[----:B----4-:R-:W-:Y:S05]  /*24510*/  @!P0 BRA `(.L_x_8880) ;  /* 0xffffffd000788947 */ /* 0x010fea000383ffff */
.L_x_8824:
[----:B------:R-:W4:Y:S01]  /*24520*/  LDL.LU R0, [R1+0x478] ;  /* 0x0004780001007983 */ /* 0x000f220000300800 */
[----:B-1----:R-:W1:Y:S01]  /*24530*/  S2R R5, SR_CgaCtaId ;  /* 0x0000000000057919 */ /* 0x002e620000008800 */
[----:B----4-:R-:W-:-:S05]  /*24540*/  VIADD R0, R0, 0x1 ;  /* 0x0000000100007836 */ /* 0x010fca0000000000 */
[----:B------:R-:W-:-:S04]  /*24550*/  LEA.HI R2, R0, R0, RZ, 0x1 ;  /* 0x0000000000027211 */ /* 0x000fc800078f08ff */
[----:B------:R-:W-:Y:S02]  /*24560*/  LOP3.LUT R3, R2, 0xfffffffe, RZ, 0xc0, !PT ;  /* 0xfffffffe02037812 */ /* 0x000fe400078ec0ff */
[----:B------:R-:W-:-:S03]  /*24570*/  MOV R2, 0x400 ;  /* 0x0000040000027802 */ /* 0x000fc60000000f00 */
[----:B------:R-:W-:Y:S01]  /*24580*/  IMAD.IADD R0, R0, 0x1, -R3 ;  /* 0x0000000100007824 */ /* 0x000fe200078e0a03 */
[----:B-1----:R-:W-:-:S04]  /*24590*/  LEA R7, R5, R2, 0x18 ;  /* 0x0000000205077211 */ /* 0x002fc800078ec0ff */
[----:B------:R-:W-:-:S04]  /*245a0*/  SHF.L.U32 R0, R0, 0x1f, RZ ;  /* 0x0000001f00007819 */ /* 0x000fc800000006ff */
[----:B------:R-:W1:Y:S02]  /*245b0*/  SYNCS.PHASECHK.TRANS64.TRYWAIT P0, [R7+URZ+0x32420], R0 ;  /* 0x03242000070075a7 */ /* 0x000e64000800017f */
[----:B-1----:R-:W-:Y:S05]  /*245c0*/  @!P0 BRA `(.L_x_8881) ;  /* 0x0000000800708947 */ /* 0x002fea0003800000 */
.L_x_8909:
[----:B------:R-:W4:Y:S02]  /*245d0*/  S2R R2, SR_TID.X ;  /* 0x0000000000027919 */ /* 0x000f240000002100 */
[----:B----4-:R-:W-:-:S04]  /*245e0*/  SHF.R.U32.HI R2, RZ, 0x5, R2 ;  /* 0x00000005ff027819 */ /* 0x010fc80000011602 */
        /* <DEDUP_REMOVED lines=12> */
.L_x_8884:
        /* <DEDUP_REMOVED lines=12> */
.L_x_8910:
[----:B------:R-:W4:Y:S02]  /*24770*/  SYNCS.PHASECHK.TRANS64.TRYWAIT P0, [R3+URZ], R0 ;  /* 0x00000000030075a7 */ /* 0x000f24000800017f */
[----:B----4-:R-:W-:Y:S05]  /*24780*/  @!P0 BRA `(.L_x_8886) ;  /* 0x0000000800288947 */ /* 0x010fea0003800000 */
.L_x_8911:
[----:B------:R-:W-:Y:S05]  /*24790*/  @!P2 BRA `(.L_x_8887) ;  /* 0x000000000004a947 */ /* 0x000fea0003800000 */
[----:B------:R-:W-:Y:S01]  /*247a0*/  BPT.TRAP 0x1 ;  /* 0x000000040000795c */ /* 0x000fe20000300000 */
.L_x_8887:
[----:B----4-:R-:W-:-:S04]  /*247b0*/  VIADD R3, R7, 0x32460 ;  /* 0x0003246007037836 */ /* 0x010fc80000000000 */
[----:B-1----:R-:W-:-:S04]  /*247c0*/  IMAD R5, R16, 0x8, R3 ;  /* 0x0000000810057824 */ /* 0x002fc800078e0203 */
[----:B------:R-:W1:Y:S02]  /*247d0*/  SYNCS.PHASECHK.TRANS64.TRYWAIT P0, [R5+URZ], R4 ;  /* 0x00000004050075a7 */ /* 0x000e64000800017f */
[----:B-1----:R-:W-:Y:S05]  /*247e0*/  @!P0 BRA `(.L_x_8888) ;  /* 0x0000000800248947 */ /* 0x002fea0003800000 */
.L_x_8912:
[----:B------:R-:W-:-:S07]  /*247f0*/  IMAD R3, R2, 0x8, R3 ;  /* 0x0000000802037824 */ /* 0x000fce00078e0203 */
.L_x_8889:
[----:B----4-:R4:W1:Y:S02]  /*24800*/  SYNCS.PHASECHK.TRANS64.TRYWAIT P0, [R3+URZ], R0 ;  /* 0x00000000030075a7 */ /* 0x010864000800017f */
[----:B-1----:R-:W-:Y:S05]  /*24810*/  @!P0 NANOSLEEP.SYNCS 0x989680 ;  /* 0x009896800000895d */ /* 0x002fea0003900000 */
[----:B------:R-:W1:Y:S02]  /*24820*/  @!P0 SYNCS.PHASECHK.TRANS64 P0, [R3+URZ], R0 ;  /* 0x00000000030085a7 */ /* 0x000e64000800007f */
[----:B-1----:R-:W-:Y:S05]  /*24830*/  @!P0 BRA `(.L_x_8889) ;  /* 0xfffffffc00f08947 */ /* 0x002fea000383ffff */
.L_x_8883:
[----:B------:R-:W-:Y:S05]  /*24840*/  BSYNC B0 ;  /* 0x0000000000007941 */ /* 0x000fea0003800000 */
.L_x_8882:
[----:B------:R-:W-:Y:S05]  /*24850*/  EXIT ;  /* 0x000000000000794d */ /* 0x000fea0003800000 */
.L_x_8716:
[----:B-1----:R-:W-:-:S04]  /*24860*/  IMAD.U32 R9, RZ, RZ, UR50 ;  /* 0x00000032ff097e24 */ /* 0x002fc8000f8e00ff */
[----:B------:R1:W2:Y:S03]  /*24870*/  SYNCS.PHASECHK.TRANS64.TRYWAIT P0, [R9+URZ+0x32400], R0 ;  /* 0x03240000090075a7 */ /* 0x0002a6000800017f */
[----:B--2---:R-:W-:Y:S05]  /*24880*/  @!P0 NANOSLEEP.SYNCS 0x989680 ;  /* 0x009896800000895d */ /* 0x004fea0003900000 */
[----:B------:R-:W2:Y:S02]  /*24890*/  @!P0 SYNCS.PHASECHK.TRANS64 P0, [R9+URZ+0x32400], R0 ;  /* 0x03240000090085a7 */ /* 0x000ea4000800007f */
[----:B--2---:R-:W-:Y:S05]  /*248a0*/  @!P0 BRA `(.L_x_8716) ;  /* 0xfffffffc00ec8947 */ /* 0x004fea000383ffff */
[----:B------:R-:W-:Y:S05]  /*248b0*/  BRA `(.L_x_8890) ;  /* 0xfffffddc00507947 */ /* 0x000fea000383ffff */
.L_x_8723:
[----:B--2---:R2:W3:Y:S02]  /*248c0*/  SYNCS.PHASECHK.TRANS64.TRYWAIT P0, [R12+URZ], R13 ;  /* 0x0000000d0c0075a7 */ /* 0x0044e4000800017f */
[----:B---3--:R-:W-:Y:S05]  /*248d0*/  @!P0 NANOSLEEP.SYNCS 0x989680 ;  /* 0x009896800000895d */ /* 0x008fea0003900000 */
[----:B------:R-:W3:Y:S02]  /*248e0*/  @!P0 SYNCS.PHASECHK.TRANS64 P0, [R12+URZ], R13 ;  /* 0x0000000d0c0085a7 */ /* 0x000ee4000800007f */
[----:B---3--:R-:W-:Y:S05]  /*248f0*/  @!P0 BRA `(.L_x_8723) ;  /* 0xfffffffc00f08947 */ /* 0x008fea000383ffff */
[----:B------:R-:W-:Y:S05]  /*24900*/  BRA `(.L_x_8722) ;  /* 0xfffffde0006c7947 */ /* 0x000fea000383ffff */
.L_x_8725:
[----:B-1----:R-:W-:-:S04]  /*24910*/  IMAD.U32 R9, RZ, RZ, UR50 ;  /* 0x00000032ff097e24 */ /* 0x002fc8000f8e00ff */
[----:B------:R1:W2:Y:S03]  /*24920*/  SYNCS.PHASECHK.TRANS64.TRYWAIT P0, [R9+URZ+0x32410], R6 ;  /* 0x03241006090075a7 */ /* 0x0002a6000800017f */
[----:B--2---:R-:W-:Y:S05]  /*24930*/  @!P0 NANOSLEEP.SYNCS 0x989680 ;  /* 0x009896800000895d */ /* 0x004fea0003900000 */
[----:B------:R-:W2:Y:S02]  /*24940*/  @!P0 SYNCS.PHASECHK.TRANS64 P0, [R9+URZ+0x32410], R6 ;  /* 0x03241006090085a7 */ /* 0x000ea4000800007f */
[----:B--2---:R-:W-:Y:S05]  /*24950*/  @!P0 BRA `(.L_x_8725) ;  /* 0xfffffffc00ec8947 */ /* 0x004fea000383ffff */
[----:B------:R-:W-:Y:S05]  /*24960*/  BRA `(.L_x_8891) ;  /* 0xfffffde400407947 */ /* 0x000fea000383ffff */
.L_x_8732:
[----:B--2---:R2:W3:Y:S02]  /*24970*/  SYNCS.PHASECHK.TRANS64.TRYWAIT P0, [R8+URZ], R9 ;  /* 0x00000009080075a7 */ /* 0x0044e4000800017f */
[----:B---3--:R-:W-:Y:S05]  /*24980*/  @!P0 NANOSLEEP.SYNCS 0x989680 ;  /* 0x009896800000895d */ /* 0x008fea0003900000 */
[----:B------:R-:W3:Y:S02]  /*24990*/  @!P0 SYNCS.PHASECHK.TRANS64 P0, [R8+URZ], R9 ;  /* 0x00000009080085a7 */ /* 0x000ee4000800007f */
[----:B---3--:R-:W-:Y:S05]  /*249a0*/  @!P0 BRA `(.L_x_8732) ;  /* 0xfffffffc00f08947 */ /* 0x008fea000383ffff */
[----:B------:R-:W-:Y:S05]  /*249b0*/  BRA `(.L_x_8731) ;  /* 0xfffffde400847947 */ /* 0x000fea000383ffff */
.L_x_8767:
[----:B-1----:R1:W2:Y:S02]  /*249c0*/  SYNCS.PHASECHK.TRANS64.TRYWAIT P1, [R0+URZ], R3 ;  /* 0x00000003000075a7 */ /* 0x0022a4000802017f */
[----:B--2---:R-:W-:Y:S05]  /*249d0*/  @!P1 NANOSLEEP.SYNCS 0x989680 ;  /* 0x009896800000995d */ /* 0x004fea0003900000 */
[----:B------:R-:W2:Y:S02]  /*249e0*/  @!P1 SYNCS.PHASECHK.TRANS64 P1, [R0+URZ], R3 ;  /* 0x00000003000095a7 */ /* 0x000ea4000802007f */
[----:B--2---:R-:W-:Y:S05]  /*249f0*/  @!P1 BRA `(.L_x_8767) ;  /* 0xfffffffc00f09947 */ /* 0x004fea000383ffff */
[----:B------:R-:W-:Y:S05]  /*24a00*/  BRA `(.L_x_8766) ;  /* 0xfffffe5000807947 */ /* 0x000fea000383ffff */
.L_x_8774:
[----:B--2---:R2:W3:Y:S02]  /*24a10*/  SYNCS.PHASECHK.TRANS64.TRYWAIT P1, [R4+URZ], R5 ;  /* 0x00000005040075a7 */ /* 0x0044e4000802017f */
[----:B---3--:R-:W-:Y:S05]  /*24a20*/  @!P1 NANOSLEEP.SYNCS 0x989680 ;  /* 0x009896800000995d */ /* 0x008fea0003900000 */
[----:B------:R-:W3:Y:S02]  /*24a30*/  @!P1 SYNCS.PHASECHK.TRANS64 P1, [R4+URZ], R5 ;  /* 0x00000005040095a7 */ /* 0x000ee4000802007f */
[----:B---3--:R-:W-:Y:S05]  /*24a40*/  @!P1 BRA `(.L_x_8774) ;  /* 0xfffffffc00f09947 */ /* 0x008fea000383ffff */
[----:B------:R-:W-:Y:S05]  /*24a50*/  BRA `(.L_x_8773) ;  /* 0xfffffe5400a47947 */ /* 0x000fea000383ffff */
.L_x_8785:
[----:B--2---:R2:W3:Y:S02]  /*24a60*/  SYNCS.PHASECHK.TRANS64.TRYWAIT P0, [R0+URZ], R7 ;  /* 0x00000007000075a7 */ /* 0x0044e4000800017f */
[----:B---3--:R-:W-:Y:S05]  /*24a70*/  @!P0 NANOSLEEP.SYNCS 0x989680 ;  /* 0x009896800000895d */ /* 0x008fea0003900000 */
[----:B------:R-:W3:Y:S02]  /*24a80*/  @!P0 SYNCS.PHASECHK.TRANS64 P0, [R0+URZ], R7 ;  /* 0x00000007000085a7 */ /* 0x000ee4000800007f */
[----:B---3--:R-:W-:Y:S05]  /*24a90*/  @!P0 BRA `(.L_x_8785) ;  /* 0xfffffffc00f08947 */ /* 0x008fea000383ffff */
[----:B------:R-:W-:Y:S05]  /*24aa0*/  BRA `(.L_x_8784) ;  /* 0xfffffeec00d47947 */ /* 0x000fea000383ffff */
.L_x_8792:
[----:B-1----:R1:W2:Y:S02]  /*24ab0*/  SYNCS.PHASECHK.TRANS64.TRYWAIT P0, [R4+URZ], R5 ;  /* 0x00000005040075a7 */ /* 0x0022a4000800017f */
[----:B--2---:R-:W-:Y:S05]  /*24ac0*/  @!P0 NANOSLEEP.SYNCS 0x989680 ;  /* 0x009896800000895d */ /* 0x004fea0003900000 */
[----:B------:R-:W2:Y:S02]  /*24ad0*/  @!P0 SYNCS.PHASECHK.TRANS64 P0, [R4+URZ], R5 ;  /* 0x00000005040085a7 */ /* 0x000ea4000800007f */
[----:B--2---:R-:W-:Y:S05]  /*24ae0*/  @!P0 BRA `(.L_x_8792) ;  /* 0xfffffffc00f08947 */ /* 0x004fea000383ffff */
[----:B------:R-:W-:Y:S05]  /*24af0*/  BRA `(.L_x_8791) ;  /* 0xfffffef000f87947 */ /* 0x000fea000383ffff */
.L_x_8839:
        /* <DEDUP_REMOVED lines=10> */
.L_x_8892:
[----:B------:R-:W-:Y:S05]  /*24ba0*/  BRA `(.L_x_8893) ;  /* 0xffffffd800447947 */ /* 0x000fea000383ffff */
.L_x_8840:
[----:B------:R-:W-:Y:S01]  /*24bb0*/  BSSY B0, `(.L_x_8894) ;  /* 0x0000006000007945 */ /* 0x000fe20003800000 */
[----:B------:R-:W-:-:S07]  /*24bc0*/  IMAD.MOV.U32 R15, RZ, RZ, -0x1 ;  /* 0xffffffffff0f7424 */ /* 0x000fce00078e00ff */
[----:B------:R-:W-:Y:S05]  /*24bd0*/  WARPSYNC.COLLECTIVE R15, `(.L_x_8895) ;  /* 0x000000000f0c7348 */ /* 0x000fea0003c00000 */
[----:B------:R-:W-:Y:S02]  /*24be0*/  ELECT P6, UR62, PT ;  /* 0x00000000003e782f */ /* 0x000fe400038c0000 */
[----:B------:R-:W-:Y:S01]  /*24bf0*/  MOV R14, UR62 ;  /* 0x0000003e000e7c02 */ /* 0x000fe20008000f00 */
[----:B------:R-:W-:Y:S10]  /*24c00*/  ENDCOLLECTIVE ;  /* 0x000000000000791b */ /* 0x000ff40003800000 */
.L_x_8895:
[----:B------:R-:W-:Y:S05]  /*24c10*/  BSYNC B0 ;  /* 0x0000000000007941 */ /* 0x000fea0003800000 */
.L_x_8894:
[----:B------:R-:W-:Y:S05]  /*24c20*/  BRA `(.L_x_8896) ;  /* 0xffffffd800347947 */ /* 0x000fea000383ffff */
.L_x_8843:
[----:B-1----:R1:W2:Y:S02]  /*24c30*/  SYNCS.PHASECHK.TRANS64.TRYWAIT P2, [R10+URZ+0x32440], R5 ;  /* 0x032440050a0075a7 */ /* 0x0022a4000804017f */
[----:B--2---:R-:W-:Y:S05]  /*24c40*/  @!P2 NANOSLEEP.SYNCS 0x989680 ;  /* 0x009896800000a95d */ /* 0x004fea0003900000 */
[----:B------:R-:W2:Y:S02]  /*24c50*/  @!P2 SYNCS.PHASECHK.TRANS64 P2, [R10+URZ+0x32440], R5 ;  /* 0x032440050a00a5a7 */ /* 0x000ea4000804007f */
[----:B--2---:R-:W-:Y:S05]  /*24c60*/  @!P2 BRA `(.L_x_8843) ;  /* 0xfffffffc00f0a947 */ /* 0x004fea000383ffff */
[----:B------:R-:W-:Y:S05]  /*24c70*/  BRA `(.L_x_8897) ;  /* 0xffffffd8008c7947 */ /* 0x000fea000383ffff */
.L_x_8847:
[----:B-1----:R1:W2:Y:S02]  /*24c80*/  SYNCS.PHASECHK.TRANS64.TRYWAIT P2, [R18+URZ+0x32420], R5 ;  /* 0x03242005120075a7 */ /* 0x0022a4000804017f */
[----:B--2---:R-:W-:Y:S05]  /*24c90*/  @!P2 NANOSLEEP.SYNCS 0x989680 ;  /* 0x009896800000a95d */ /* 0x004fea0003900000 */
[----:B------:R-:W2:Y:S02]  /*24ca0*/  @!P2 SYNCS.PHASECHK.TRANS64 P2, [R18+URZ+0x32420], R5 ;  /* 0x032420051200a5a7 */ /* 0x000ea4000804007f */
[----:B--2---:R-:W-:Y:S05]  /*24cb0*/  @!P2 BRA `(.L_x_8847) ;  /* 0xfffffffc00f0a947 */ /* 0x004fea000383ffff */
[----:B------:R-:W-:Y:S05]  /*24cc0*/  BRA `(.L_x_8898) ;  /* 0xffffffdc00c47947 */ /* 0x000fea000383ffff */
.L_x_8850:
[----:B-1----:R1:W2:Y:S02]  /*24cd0*/  SYNCS.PHASECHK.TRANS64.TRYWAIT P2, [R10+URZ+0x32460], R5 ;  /* 0x032460050a0075a7 */ /* 0x0022a4000804017f */
[----:B--2---:R-:W-:Y:S05]  /*24ce0*/  @!P2 NANOSLEEP.SYNCS 0x989680 ;  /* 0x009896800000a95d */ /* 0x004fea0003900000 */
[----:B------:R-:W2:Y:S02]  /*24cf0*/  @!P2 SYNCS.PHASECHK.TRANS64 P2, [R10+URZ+0x32460], R5 ;  /* 0x032460050a00a5a7 */ /* 0x000ea4000804007f */
[----:B--2---:R-:W-:Y:S05]  /*24d00*/  @!P2 BRA `(.L_x_8850) ;  /* 0xfffffffc00f0a947 */ /* 0x004fea000383ffff */
[----:B------:R-:W-:Y:S05]  /*24d10*/  BRA `(.L_x_8899) ;  /* 0xffffffdc00d87947 */ /* 0x000fea000383ffff */
.L_x_8857:
[----:B-1----:R1:W2:Y:S02]  /*24d20*/  SYNCS.PHASECHK.TRANS64.TRYWAIT P3, [R2+URZ+0x32440], R3 ;  /* 0x03244003020075a7 */ /* 0x0022a4000806017f */
[----:B--2---:R-:W-:Y:S05]  /*24d30*/  @!P3 NANOSLEEP.SYNCS 0x989680 ;  /* 0x009896800000b95d */ /* 0x004fea0003900000 */
[----:B------:R-:W2:Y:S02]  /*24d40*/  @!P3 SYNCS.PHASECHK.TRANS64 P3, [R2+URZ+0x32440], R3 ;  /* 0x032440030200b5a7 */ /* 0x000ea4000806007f */
[----:B--2---:R-:W-:Y:S05]  /*24d50*/  @!P3 BRA `(.L_x_8857) ;  /* 0xfffffffc00f0b947 */ /* 0x004fea000383ffff */
[----:B------:R-:W-:Y:S05]  /*24d60*/  BRA `(.L_x_8900) ;  /* 0xffffffe4000c7947 */ /* 0x000fea000383ffff */
.L_x_8859:
[----:B--2---:R2:W3:Y:S02]  /*24d70*/  SYNCS.PHASECHK.TRANS64.TRYWAIT P3, [R2+URZ+0x32460], R3 ;  /* 0x03246003020075a7 */ /* 0x0044e4000806017f */
[----:B---3--:R-:W-:Y:S05]  /*24d80*/  @!P3 NANOSLEEP.SYNCS 0x989680 ;  /* 0x009896800000b95d */ /* 0x008fea0003900000 */
[----:B------:R-:W3:Y:S02]  /*24d90*/  @!P3 SYNCS.PHASECHK.TRANS64 P3, [R2+URZ+0x32460], R3 ;  /* 0x032460030200b5a7 */ /* 0x000ee4000806007f */
[----:B---3--:R-:W-:Y:S05]  /*24da0*/  @!P3 BRA `(.L_x_8859) ;  /* 0xfffffffc00f0b947 */ /* 0x008fea000383ffff */
[----:B------:R-:W-:Y:S05]  /*24db0*/  BRA `(.L_x_8901) ;  /* 0xffffffe4005c7947 */ /* 0x000fea000383ffff */
.L_x_8865:
[----:B-1----:R1:W2:Y:S02]  /*24dc0*/  SYNCS.PHASECHK.TRANS64.TRYWAIT P3, [R3+URZ+0x32440], R2 ;  /* 0x03244002030075a7 */ /* 0x0022a4000806017f */
[----:B--2---:R-:W-:Y:S05]  /*24dd0*/  @!P3 NANOSLEEP.SYNCS 0x989680 ;  /* 0x009896800000b95d */ /* 0x004fea0003900000 */
[----:B------:R-:W2:Y:S02]  /*24de0*/  @!P3 SYNCS.PHASECHK.TRANS64 P3, [R3+URZ+0x32440], R2 ;  /* 0x032440020300b5a7 */ /* 0x000ea4000806007f */
[----:B--2---:R-:W-:Y:S05]  /*24df0*/  @!P3 BRA `(.L_x_8865) ;  /* 0xfffffffc00f0b947 */ /* 0x004fea000383ffff */
[----:B------:R-:W-:Y:S05]  /*24e00*/  BRA `(.L_x_8902) ;  /* 0xffffffe800847947 */ /* 0x000fea000383ffff */
.L_x_8867:
[----:B--2---:R2:W3:Y:S02]  /*24e10*/  SYNCS.PHASECHK.TRANS64.TRYWAIT P3, [R3+URZ+0x32460], R2 ;  /* 0x03246002030075a7 */ /* 0x0044e4000806017f */
[----:B---3--:R-:W-:Y:S05]  /*24e20*/  @!P3 NANOSLEEP.SYNCS 0x989680 ;  /* 0x009896800000b95d */ /* 0x008fea0003900000 */
[----:B------:R-:W3:Y:S02]  /*24e30*/  @!P3 SYNCS.PHASECHK.TRANS64 P3, [R3+URZ+0x32460], R2 ;  /* 0x032460020300b5a7 */ /* 0x000ee4000806007f */
[----:B---3--:R-:W-:Y:S05]  /*24e40*/  @!P3 BRA `(.L_x_8867) ;  /* 0xfffffffc00f0b947 */ /* 0x008fea000383ffff */
[----:B------:R-:W-:Y:S05]  /*24e50*/  BRA `(.L_x_8903) ;  /* 0xffffffe800d47947 */ /* 0x000fea000383ffff */
.L_x_8872:
[----:B-1----:R1:W2:Y:S02]  /*24e60*/  SYNCS.PHASECHK.TRANS64.TRYWAIT P3, [R2+URZ+0x32440], R3 ;  /* 0x03244003020075a7 */ /* 0x0022a4000806017f */
[----:B--2---:R-:W-:Y:S05]  /*24e70*/  @!P3 NANOSLEEP.SYNCS 0x989680 ;  /* 0x009896800000b95d */ /* 0x004fea0003900000 */
[----:B------:R-:W2:Y:S02]  /*24e80*/  @!P3 SYNCS.PHASECHK.TRANS64 P3, [R2+URZ+0x32440], R3 ;  /* 0x032440030200b5a7 */ /* 0x000ea4000806007f */
[----:B--2---:R-:W-:Y:S05]  /*24e90*/  @!P3 BRA `(.L_x_8872) ;  /* 0xfffffffc00f0b947 */ /* 0x004fea000383ffff */
[----:B------:R-:W-:Y:S05]  /*24ea0*/  BRA `(.L_x_8904) ;  /* 0xffffffec00e47947 */ /* 0x000fea000383ffff */
.L_x_8874:
[----:B--2---:R2:W3:Y:S02]  /*24eb0*/  SYNCS.PHASECHK.TRANS64.TRYWAIT P3, [R2+URZ+0x32460], R3 ;  /* 0x03246003020075a7 */ /* 0x0044e4000806017f */
[----:B---3--:R-:W-:Y:S05]  /*24ec0*/  @!P3 NANOSLEEP.SYNCS 0x989680 ;  /* 0x009896800000b95d */ /* 0x008fea0003900000 */
[----:B------:R-:W3:Y:S02]  /*24ed0*/  @!P3 SYNCS.PHASECHK.TRANS64 P3, [R2+URZ+0x32460], R3 ;  /* 0x032460030200b5a7 */ /* 0x000ee4000806007f */
[----:B---3--:R-:W-:Y:S05]  /*24ee0*/  @!P3 BRA `(.L_x_8874) ;  /* 0xfffffffc00f0b947 */ /* 0x008fea000383ffff */
[----:B------:R-:W-:Y:S05]  /*24ef0*/  BRA `(.L_x_8905) ;  /* 0xfffffff000347947 */ /* 0x000fea000383ffff */
.L_x_8879:
[----:B------:R-:W-:Y:S01]  /*24f00*/  BSSY B0, `(.L_x_8906) ;  /* 0x0000007000007945 */ /* 0x000fe20003800000 */
[----:B------:R-:W-:Y:S02]  /*24f10*/  IMAD.MOV.U32 R12, RZ, RZ, RZ ;  /* 0x000000ffff0c7224 */ /* 0x000fe400078e00ff */
[----:B------:R-:W-:Y:S02]  /*24f20*/  IMAD.MOV.U32 R11, RZ, RZ, 0x1f ;  /* 0x0000001fff0b7424 */ /* 0x000fe400078e00ff */
[----:B------:R-:W-:-:S07]  /*24f30*/  IMAD.MOV.U32 R15, RZ, RZ, -0x1 ;  /* 0xffffffffff0f7424 */ /* 0x000fce00078e00ff */
[----:B-12---:R-:W-:Y:S05]  /*24f40*/  WARPSYNC.COLLECTIVE R15, `(.L_x_8907) ;  /* 0x000000000f087348 */ /* 0x006fea0003c00000 */
[----:B------:R3:W4:Y:S02]  /*24f50*/  SHFL.IDX P6, R14, R13, R12, R11 ;  /* 0x0000000c0d0e7389 */ /* 0x00072400000c000b */
[----:B-1234-:R-:W-:Y:S01]  /*24f60*/  ENDCOLLECTIVE ;  /* 0x000000000000791b */ /* 0x01efe20003800000 */
.L_x_8907:
[----:B------:R-:W-:Y:S05]  /*24f70*/  BSYNC B0 ;  /* 0x0000000000007941 */ /* 0x000fea0003800000 */
.L_x_8906:
[----:B------:R-:W-:Y:S05]  /*24f80*/  BRA `(.L_x_8908) ;  /* 0xfffffff400287947 */ /* 0x000fea000383ffff */
.L_x_8881:
[----:B-1----:R1:W4:Y:S02]  /*24f90*/  SYNCS.PHASECHK.TRANS64.TRYWAIT P0, [R7+URZ+0x32420], R0 ;  /* 0x03242000070075a7 */ /* 0x002324000800017f */
[----:B----4-:R-:W-:Y:S05]  /*24fa0*/  @!P0 NANOSLEEP.SYNCS 0x989680 ;  /* 0x009896800000895d */ /* 0x010fea0003900000 */
[----:B------:R-:W4:Y:S02]  /*24fb0*/  @!P0 SYNCS.PHASECHK.TRANS64 P0, [R7+URZ+0x32420], R0 ;  /* 0x03242000070085a7 */ /* 0x000f24000800007f */
[----:B----4-:R-:W-:Y:S05]  /*24fc0*/  @!P0 BRA `(.L_x_8881) ;  /* 0xfffffffc00f08947 */ /* 0x010fea000383ffff */
[----:B------:R-:W-:Y:S05]  /*24fd0*/  BRA `(.L_x_8909) ;  /* 0xfffffff4007c7947 */ /* 0x000fea000383ffff */
.L_x_8885:
[----:B-1----:R1:W4:Y:S02]  /*24fe0*/  SYNCS.PHASECHK.TRANS64.TRYWAIT P0, [R5+URZ], R4 ;  /* 0x00000004050075a7 */ /* 0x002324000800017f */
[----:B----4-:R-:W-:Y:S05]  /*24ff0*/  @!P0 NANOSLEEP.SYNCS 0x989680 ;  /* 0x009896800000895d */ /* 0x010fea0003900000 */
[----:B------:R-:W4:Y:S02]  /*25000*/  @!P0 SYNCS.PHASECHK.TRANS64 P0, [R5+URZ], R4 ;  /* 0x00000004050085a7 */ /* 0x000f24000800007f */
[----:B----4-:R-:W-:Y:S05]  /*25010*/  @!P0 BRA `(.L_x_8885) ;  /* 0xfffffffc00f08947 */ /* 0x010fea000383ffff */
[----:B------:R-:W-:Y:S05]  /*25020*/  BRA `(.L_x_8910) ;  /* 0xfffffff400d07947 */ /* 0x000fea000383ffff */
.L_x_8886:
[----:B----4-:R4:W1:Y:S02]  /*25030*/  SYNCS.PHASECHK.TRANS64.TRYWAIT P0, [R3+URZ], R0 ;  /* 0x00000000030075a7 */ /* 0x010864000800017f */
[----:B-1----:R-:W-:Y:S05]  /*25040*/  @!P0 NANOSLEEP.SYNCS 0x989680 ;  /* 0x009896800000895d */ /* 0x002fea0003900000 */
[----:B------:R-:W1:Y:S02]  /*25050*/  @!P0 SYNCS.PHASECHK.TRANS64 P0, [R3+URZ], R0 ;  /* 0x00000000030085a7 */ /* 0x000e64000800007f */
[----:B-1----:R-:W-:Y:S05]  /*25060*/  @!P0 BRA `(.L_x_8886) ;  /* 0xfffffffc00f08947 */ /* 0x002fea000383ffff */
[----:B------:R-:W-:Y:S05]  /*25070*/  BRA `(.L_x_8911) ;  /* 0xfffffff400c47947 */ /* 0x000fea000383ffff */
.L_x_8888:
[----:B-1----:R1:W4:Y:S02]  /*25080*/  SYNCS.PHASECHK.TRANS64.TRYWAIT P0, [R5+URZ], R4 ;  /* 0x00000004050075a7 */ /* 0x002324000800017f */
[----:B----4-:R-:W-:Y:S05]  /*25090*/  @!P0 NANOSLEEP.SYNCS 0x989680 ;  /* 0x009896800000895d */ /* 0x010fea0003900000 */
[----:B------:R-:W4:Y:S02]  /*250a0*/  @!P0 SYNCS.PHASECHK.TRANS64 P0, [R5+URZ], R4 ;  /* 0x00000004050085a7 */ /* 0x000f24000800007f */
[----:B----4-:R-:W-:Y:S05]  /*250b0*/  @!P0 BRA `(.L_x_8888) ;  /* 0xfffffffc00f08947 */ /* 0x010fea000383ffff */
[----:B------:R-:W-:Y:S05]  /*250c0*/  BRA `(.L_x_8912) ;  /* 0xfffffff400c87947 */ /* 0x000fea000383ffff */
        .type           $_ZN7cutlass13device_kernelIN5flash11enable_sm90INS1_16FlashAttnFwdSm90INS1_25CollectiveMainloopFwdSm90ILi2EN4cute5tupleIJNS5_1CILi1EEES8_S8_EEENS6_IJNS7_ILi128EEENS7_ILi96EEENS7_ILi64EEEEEELi256ENS_10bfloat16_tEfNS_4arch4Sm90ELb0ELb1ELb1ELb0ELb0ELb0ELb1ELb1ELb0ELb0ELb0ELb0EEENS1_21CollectiveEpilogueFwdINS6_IJSA_NS7_ILi256EEESB_EEES9_SE_SG_Li256ELb0ELb0ELb0ELb0EEENS1_30DynamicPersistentTileSchedulerILi256ELi32ELb0ELb0ELb1EEEEEEEEEvNT_6ParamsE$_ZZN5flash25CollectiveMainloopFwdSm90ILi2EN4cute5tupleIJNS1_1CILi1EEES4_S4_EEENS2_IJNS3_ILi128EEENS3_ILi96EEENS3_ILi64EEEEEELi256EN7cutlass10bfloat16_tEfNSA_4arch4Sm90ELb0ELb1ELb1ELb0ELb0ELb0ELb1ELb1ELb0ELb0ELb0ELb0EE3mmaINS_16FlashAttnFwdSm90ISE_NS_21CollectiveEpilogueFwdINS2_IJS6_NS3_ILi256EEES7_EEES5_SB_SD_Li256ELb0ELb0ELb0ELb0EEENS_30DynamicPersistentTileSchedulerILi256ELi32ELb0ELb0ELb1EEEE13SharedStorageENS1_6TensorINS1_11ArrayEngineIfLm128EEENS1_6LayoutINS2_IJNS2_IJNS3_ILi2EEEST_NS3_ILi32EEEEEES4_S4_EEENS2_IJNS2_IJS4_ST_NS3_ILi4EEEEEENS3_ILi0EEESZ_EEEEEEENS_7SoftmaxILi2ELi0EEEEEbRKNSE_6ParamsENSA_25PipelineTmaAsyncNoClusterILi2ENSA_16PipelineTmaAsyncILi2EEEEES1B_RNSA_13PipelineStateILj2EEERT0_RT1_iRiRKNS_16SeqlenInfoQKNewKILb0ELb0EEENS2_IJiiiiEEERT_ENKUliT_T0_T1_E_clIZSF_ISO_S12_S14_EbS17_S1B_S1B_S1E_S1G_S1I_iS1J_S1N_S1O_S1Q_EUlRS1R_iE1_NS3_ILb0EEENS3_ILb1EEEEEDaiS1R_S1S_S1T_,@function
        .size           $_ZN7cutlass13device_kernelIN5flash11enable_sm90INS1_16FlashAttnFwdSm90INS1_25CollectiveMainloopFwdSm90ILi2EN4cute5tupleIJNS5_1CILi1EEES8_S8_EEENS6_IJNS7_ILi128EEENS7_ILi96EEENS7_ILi64EEEEEELi256ENS_10bfloat16_tEfNS_4arch4Sm90ELb0ELb1ELb1ELb0ELb0ELb0ELb1ELb1ELb0ELb0ELb0ELb0EEENS1_21CollectiveEpilogueFwdINS6_IJSA_NS7_ILi256EEESB_EEES9_SE_SG_Li256ELb0ELb0ELb0ELb0EEENS1_30DynamicPersistentTileSchedulerILi256ELi32ELb0ELb0ELb1EEEEEEEEEvNT_6ParamsE$_ZZN5flash25CollectiveMainloopFwdSm90ILi2EN4cute5tupleIJNS1_1CILi1EEES4_S4_EEENS2_IJNS3_ILi128EEENS3_ILi96EEENS3_ILi64EEEEEELi256EN7cutlass10bfloat16_tEfNSA_4arch4Sm90ELb0ELb1ELb1ELb0ELb0ELb0ELb1ELb1ELb0ELb0ELb0ELb0EE3mmaINS_16FlashAttnFwdSm90ISE_NS_21CollectiveEpilogueFwdINS2_IJS6_NS3_ILi256EEES7_EEES5_SB_SD_Li256ELb0ELb0ELb0ELb0EEENS_30DynamicPersistentTileSchedulerILi256ELi32ELb0ELb0ELb1EEEE13SharedStorageENS1_6TensorINS1_11ArrayEngineIfLm128EEENS1_6LayoutINS2_IJNS2_IJNS3_ILi2EEEST_NS3_ILi32EEEEEES4_S4_EEENS2_IJNS2_IJS4_ST_NS3_ILi4EEEEEENS3_ILi0EEESZ_EEEEEEENS_7SoftmaxILi2ELi0EEEEEbRKNSE_6ParamsENSA_25PipelineTmaAsyncNoClusterILi2ENSA_16PipelineTmaAsyncILi2EEEEES1B_RNSA_13PipelineStateILj2EEERT0_RT1_iRiRKNS_16SeqlenInfoQKNewKILb0ELb0EEENS2_IJiiiiEEERT_ENKUliT_T0_T1_E_clIZSF_ISO_S12_S14_EbS17_S1B_S1B_S1E_S1G_S1I_iS1J_S1N_S1O_S1Q_EUlRS1R_iE1_NS3_ILb0EEENS3_ILb1EEEEEDaiS1R_S1S_S1T_,(.L_x_11966 - $_ZN7cutlass13device_kernelIN5flash11enable_sm90INS1_16FlashAttnFwdSm90INS1_25CollectiveMainloopFwdSm90ILi2EN4cute5tupleIJNS5_1CILi1EEES8_S8_EEENS6_IJNS7_ILi128EEENS7_ILi96EEENS7_ILi64EEEEEELi256ENS_10bfloat16_tEfNS_4arch4Sm90ELb0ELb1ELb1ELb0ELb0ELb0ELb1ELb1ELb0ELb0ELb0ELb0EEENS1_21CollectiveEpilogueFwdINS6_IJSA_NS7_ILi256EEESB_EEES9_SE_SG_Li256ELb0ELb0ELb0ELb0EEENS1_30DynamicPersistentTileSchedulerILi256ELi32ELb0ELb0ELb1EEEEEEEEEvNT_6ParamsE$_ZZN5flash25CollectiveMainloopFwdSm90ILi2EN4cute5tupleIJNS1_1CILi1EEES4_S4_EEENS2_IJNS3_ILi128EEENS3_ILi96EEENS3_ILi64EEEEEELi256EN7cutlass10bfloat16_tEfNSA_4arch4Sm90ELb0ELb1ELb1ELb0ELb0ELb0ELb1ELb1ELb0ELb0ELb0ELb0EE3mmaINS_16FlashAttnFwdSm90ISE_NS_21CollectiveEpilogueFwdINS2_IJS6_NS3_ILi256EEES7_EEES5_SB_SD_Li256ELb0ELb0ELb0ELb0EEENS_30DynamicPersistentTileSchedulerILi256ELi32ELb0ELb0ELb1EEEE13SharedStorageENS1_6TensorINS1_11ArrayEngineIfLm128EEENS1_6LayoutINS2_IJNS2_IJNS3_ILi2EEEST_NS3_ILi32EEEEEES4_S4_EEENS2_IJNS2_IJS4_ST_NS3_ILi4EEEEEENS3_ILi0EEESZ_EEEEEEENS_7SoftmaxILi2ELi0EEEEEbRKNSE_6ParamsENSA_25PipelineTmaAsyncNoClusterILi2ENSA_16PipelineTmaAsyncILi2EEEEES1B_RNSA_13PipelineStateILj2EEERT0_RT1_iRiRKNS_16SeqlenInfoQKNewKILb0ELb0EEENS2_IJiiiiEEERT_ENKUliT_T0_T1_E_clIZSF_ISO_S12_S14_EbS17_S1B_S1B_S1E_S1G_S1I_iS1J_S1N_S1O_S1Q_EUlRS1R_iE1_NS3_ILb0EEENS3_ILb1EEEEEDaiS1R_S1S_S1T_)
$_ZN7cutlass13device_kernelIN5flash11enable_sm90INS1_16FlashAttnFwdSm90INS1_25CollectiveMainloopFwdSm90ILi2EN4cute5tupleIJNS5_1CILi1EEES8_S8_EEENS6_IJNS7_ILi128EEENS7_ILi96EEENS7_ILi64EEEEEELi256ENS_10bfloat16_tEfNS_4arch4Sm90ELb0ELb1ELb1ELb0ELb0ELb0ELb1ELb1ELb0ELb0ELb0ELb0EEENS1_21CollectiveEpilogueFwdINS6_IJSA_NS7_ILi256EEESB_EEES9_SE_SG_Li256ELb0ELb0ELb0ELb0EEENS1_30DynamicPersistentTileSchedulerILi256ELi32ELb0ELb0ELb1EEEEEEEEEvNT_6ParamsE$_ZZN5flash25CollectiveMainloopFwdSm90ILi2EN4cute5tupleIJNS1_1CILi1EEES4_S4_EEENS2_IJNS3_ILi128EEENS3_ILi96EEENS3_ILi64EEEEEELi256EN7cutlass10bfloat16_tEfNSA_4arch4Sm90ELb0ELb1ELb1ELb0ELb0ELb0ELb1ELb1ELb0ELb0ELb0ELb0EE3mmaINS_16FlashAttnFwdSm90ISE_NS_21CollectiveEpilogueFwdINS2_IJS6_NS3_ILi256EEES7_EEES5_SB_SD_Li256ELb0ELb0ELb0ELb0EEENS_30DynamicPersistentTileSchedulerILi256ELi32ELb0ELb0ELb1EEEE13SharedStorageENS1_6TensorINS1_11ArrayEngineIfLm128EEENS1_6LayoutINS2_IJNS2_IJNS3_ILi2EEEST_NS3_ILi32EEEEEES4_S4_EEENS2_IJNS2_IJS4_ST_NS3_ILi4EEEEEENS3_ILi0EEESZ_EEEEEEENS_7SoftmaxILi2ELi0EEEEEbRKNSE_6ParamsENSA_25PipelineTmaAsyncNoClusterILi2ENSA_16PipelineTmaAsyncILi2EEEEES1B_RNSA_13PipelineStateILj2EEERT0_RT1_iRiRKNS_16SeqlenInfoQKNewKILb0ELb0EEENS2_IJiiiiEEERT_ENKUliT_T0_T1_E_clIZSF_ISO_S12_S14_EbS17_S1B_S1B_S1E_S1G_S1I_iS1J_S1N_S1O_S1Q_EUlRS1R_iE1_NS3_ILb0EEENS3_ILb1EEEEEDaiS1R_S1S_S1T_:
[----:B------:R-:W-:Y:S05]  /*250d0*/  YIELD ;  /* 0x0000000000007946 */ /* 0x000fea0003800000 */
[----:B------:R-:W-:Y:S02]  /*250e0*/  ULDC UR4, c[0x0][0x20] ;  /* 0x0000080000047ab9 */ /* 0x000fe40000000800 */
[----:B------:R-:W-:-:S05]  /*250f0*/  VIADD R0, R0, -UR4 ;  /* 0x8000000400007c36 */ /* 0x000fca0008000000 */
[----:B------:R-:W2:Y:S01]  /*25100*/  LDL.64 R2, [R0] ;  /* 0x0000000000027983 */ /* 0x000ea20000100a00 */
[----:B------:R-:W1:Y:S02]  /*25110*/  LDC.64 R4, c[0x0][0x208] ;  /* 0x00008200ff047b82 */ /* 0x000e640000000a00 */
[----:B-1----:R-:W-:Y:S02]  /*25120*/  R2UR UR4, R4 ;  /* 0x00000000040472ca */ /* 0x002fe400000e0000 */
[----:B------:R-:W-:-:S13]  /*25130*/  R2UR UR5, R5 ;  /* 0x00000000050572ca */ /* 0x000fda00000e0000 */
[----:B--2---:R-:W2:Y:S01]  /*25140*/  LD.E R6, desc[UR4][R2.64] ;  /* 0x0000000402067980 */ /* 0x004ea2000c101900 */
[----:B------:R-:W-:Y:S02]  /*25150*/  R2UR UR4, R4 ;  /* 0x00000000040472ca */ /* 0x000fe400000e0000 */
[----:B------:R-:W-:Y:S01]  /*25160*/  R2UR UR5, R5 ;  /* 0x00000000050572ca */ /* 0x000fe200000e0000 */
[----:B--2---:R-:W-:-:S12]  /*25170*/  VIADD R11, R6, 0x1 ;  /* 0x00000001060b7836 */ /* 0x004fd80000000000 */
[----:B------:R-:W2:Y:S01]  /*25180*/  LD.E R6, desc[UR4][R2.64+0x8] ;  /* 0x0000080402067980 */ /* 0x000ea2000c101900 */
[----:B------:R-:W-:-:S13]  /*25190*/  ISETP.NE.AND P0, PT, R11, 0x2, PT ;  /* 0x000000020b00780c */ /* 0x000fda0003f05270 */
[----:B------:R-:W-:Y:S02]  /*251a0*/  @!P0 R2UR UR6, R4 ;  /* 0x00000000040682ca */ /* 0x000fe400000e0000 */
[----:B------:R-:W-:-:S13]  /*251b0*/  @!P0 R2UR UR7, R5 ;  /* 0x00000000050782ca */ /* 0x000fda00000e0000 */
[----:B------:R-:W3:Y:S01]  /*251c0*/  @!P0 LD.E R7, desc[UR6][R2.64+0x4] ;  /* 0x0000040602078980 */ /* 0x000ee2000c101900 */
[C---:B------:R-:W-:Y:S02]  /*251d0*/  R2UR UR4, R4.reuse ;  /* 0x00000000040472ca */ /* 0x040fe400000e0000 */
[C---:B------:R-:W-:Y:S02]  /*251e0*/  R2UR UR5, R5.reuse ;  /* 0x00000000050572ca */ /* 0x040fe400000e0000 */
[C---:B------:R-:W-:Y:S02]  /*251f0*/  R2UR UR6, R4.reuse ;  /* 0x00000000040672ca */ /* 0x040fe400000e0000 */
[C---:B------:R-:W-:Y:S02]  /*25200*/  R2UR UR7, R5.reuse ;  /* 0x00000000050772ca */ /* 0x040fe400000e0000 */
[----:B------:R-:W-:Y:S02]  /*25210*/  @!P0 R2UR UR8, R4 ;  /* 0x00000000040882ca */ /* 0x000fe400000e0000 */
[----:B------:R-:W-:-:S02]  /*25220*/  @!P0 R2UR UR9, R5 ;  /* 0x00000000050982ca */ /* 0x000fc400000e0000 */
[----:B------:R-:W-:Y:S02]  /*25230*/  @!P0 R2UR UR10, R4 ;  /* 0x00000000040a82ca */ /* 0x000fe400000e0000 */
[----:B------:R-:W-:Y:S01]  /*25240*/  @!P0 R2UR UR11, R5 ;  /* 0x00000000050b82ca */ /* 0x000fe200000e0000 */
[----:B------:R1:W-:Y:S08]  /*25250*/  ST.E desc[UR4][R2.64], R11 ;  /* 0x0000000b02007985 */ /* 0x0003f0000c101904 */
[----:B------:R4:W-:Y:S01]  /*25260*/  @!P0 ST.E desc[UR8][R2.64], RZ ;  /* 0x000000ff02008985 */ /* 0x0009e2000c101908 */
[----:B--2---:R-:W-:-:S05]  /*25270*/  VIADD R13, R6, 0x1 ;  /* 0x00000001060d7836 */ /* 0x004fca0000000000 */
[----:B------:R4:W-:Y:S01]  /*25280*/  ST.E desc[UR6][R2.64+0x8], R13 ;  /* 0x0000080d02007985 */ /* 0x0009e2000c101906 */
[----:B---3--:R-:W-:-:S05]  /*25290*/  @!P0 LOP3.LUT R15, R7, 0x1, RZ, 0x3c, !PT ;  /* 0x00000001070f8812 */ /* 0x008fca00078e3cff */
[----:B------:R4:W-:Y:S04]  /*252a0*/  @!P0 ST.E desc[UR10][R2.64+0x4], R15 ;  /* 0x0000040f02008985 */ /* 0x0009e8000c10190a */
[----:B------:R-:W2:Y:S01]  /*252b0*/  LDL.64 R8, [R0+0x18] ;  /* 0x0000180000087983 */ /* 0x000ea20000100a00 */
[----:B------:R-:W-:Y:S02]  /*252c0*/  R2UR UR4, R4 ;  /* 0x00000000040472ca */ /* 0x000fe400000e0000 */
[----:B------:R-:W-:Y:S01]  /*252d0*/  R2UR UR5, R5 ;  /* 0x00000000050572ca */ /* 0x000fe200000e0000 */
[----:B------:R-:W3:-:S12]  /*252e0*/  LDL.64 R6, [R0] ;  /* 0x0000000000067983 */ /* 0x000ed80000100a00 */
[----:B--2---:R-:W2:Y:S01]  /*252f0*/  LD.E R14, desc[UR4][R8.64+0x1c] ;  /* 0x00001c04080e7980 */ /* 0x004ea2000c101900 */
[C---:B------:R-:W-:Y:S02]  /*25300*/  R2UR UR4, R4.reuse ;  /* 0x00000000040472ca */ /* 0x040fe400000e0000 */
[C---:B------:R-:W-:Y:S02]  /*25310*/  R2UR UR5, R5.reuse ;  /* 0x00000000050572ca */ /* 0x040fe400000e0000 */
[----:B------:R-:W-:Y:S02]  /*25320*/  R2UR UR6, R4 ;  /* 0x00000000040672ca */ /* 0x000fe400000e0000 */
[----:B------:R-:W-:Y:S01]  /*25330*/  R2UR UR7, R5 ;  /* 0x00000000050772ca */ /* 0x000fe200000e0000 */
[----:B------:R-:W-:Y:S08]  /*25340*/  BSSY B3, `(.L_x_8913) ;  /* 0x0000007000037945 */ /* 0x000ff00003800000 */
[----:B---3--:R4:W5:Y:S04]  /*25350*/  LD.E R12, desc[UR4][R6.64] ;  /* 0x00000004060c7980 */ /* 0x008968000c101900 */
[----:B-1----:R4:W5:Y:S01]  /*25360*/  LD.E R11, desc[UR6][R6.64+0x4] ;  /* 0x00000406060b7980 */ /* 0x002962000c101900 */
[----:B--2---:R-:W-:-:S04]  /*25370*/  LOP3.LUT R14, R14, 0x1, RZ, 0xfc, !PT ;  /* 0x000000010e0e7812 */ /* 0x004fc800078efcff */
[----:B------:R-:W-:-:S13]  /*25380*/  ISETP.NE.AND P0, PT, R14, 0x3, PT ;  /* 0x000000030e00780c */ /* 0x000fda0003f05270 */
[----:B----4-:R-:W-:Y:S05]  /*25390*/  @!P0 BRA `(.L_x_8914) ;  /* 0x0000000000048947 */ /* 0x010fea0003800000 */
[----:B------:R-:W-:Y:S01]  /*253a0*/  BPT.TRAP 0x1 ;  /* 0x000000040000795c */ /* 0x000fe20000300000 */
.L_x_8914:
[----:B------:R-:W-:Y:S05]  /*253b0*/  BSYNC B3 ;  /* 0x0000000000037941 */ /* 0x000fea0003800000 */
.L_x_8913:
[----:B------:R-:W-:Y:S02]  /*253c0*/  R2UR UR4, R4 ;  /* 0x00000000040472ca */ /* 0x000fe400000e0000 */
[----:B------:R-:W-:-:S13]  /*253d0*/  R2UR UR5, R5 ;  /* 0x00000000050572ca */ /* 0x000fda00000e0000 */
[----:B------:R-:W2:Y:S01]  /*253e0*/  LD.E.64 R2, desc[UR4][R8.64+0x8] ;  /* 0x0000080408027980 */ /* 0x000ea2000c101b00 */
[----:B-----5:R-:W-:Y:S02]  /*253f0*/  SHF.L.U32 R13, R11, 0x1f, RZ ;  /* 0x0000001f0b0d7819 */ /* 0x020fe400000006ff */
[----:B--2---:R-:W-:-:S05]  /*25400*/  MOV R3, R2 ;  /* 0x0000000200037202 */ /* 0x004fca0000000f00 */
[----:B------:R-:W-:-:S04]  /*25410*/  IMAD R12, R12, 0x8, R3 ;  /* 0x000000080c0c7824 */ /* 0x000fc800078e0203 */
[----:B------:R1:W2:Y:S01]  /*25420*/  SYNCS.PHASECHK.TRANS64.TRYWAIT P0, [R12+URZ], R13 ;  /* 0x0000000d0c0075a7 */ /* 0x0002a2000800017f */
[----:B------:R-:W3:Y:S01]  /*25430*/  LD.E R11, desc[UR4][R8.64+0x1c] ;  /* 0x00001c04080b7980 */ /* 0x000ee2000c101900 */
[----:B------:R-:W-:Y:S02]  /*25440*/  R2UR UR6, R4 ;  /* 0x00000000040672ca */ /* 0x000fe400000e0000 */
[----:B------:R-:W-:Y:S01]  /*25450*/  R2UR UR7, R5 ;  /* 0x00000000050772ca */ /* 0x000fe200000e0000 */
[----:B------:R1:W5:Y:S01]  /*25460*/  LD.E R2, desc[UR4][R6.64] ;  /* 0x0000000406027980 */ /* 0x000362000c101900 */
[----:B------:R-:W-:Y:S11]  /*25470*/  BSSY B3, `(.L_x_8915) ;  /* 0x0000006000037945 */ /* 0x000ff60003800000 */
[----:B------:R1:W5:Y:S01]  /*25480*/  LD.E R3, desc[UR6][R6.64+0x4] ;  /* 0x0000040606037980 */ /* 0x000362000c101900 */
[----:B---3--:R-:W-:-:S04]  /*25490*/  LOP3.LUT R11, R11, 0x1, RZ, 0xfc, !PT ;  /* 0x000000010b0b7812 */ /* 0x008fc800078efcff */
[----:B------:R-:W-:-:S13]  /*254a0*/  ISETP.NE.AND P1, PT, R11, 0x3, PT ;  /* 0x000000030b00780c */ /* 0x000fda0003f25270 */
[----:B-12---:R-:W-:Y:S05]  /*254b0*/  @!P1 BRA `(.L_x_8916) ;  /* 0x0000000000049947 */ /* 0x006fea0003800000 */
[----:B------:R-:W-:Y:S01]  /*254c0*/  BPT.TRAP 0x1 ;  /* 0x000000040000795c */ /* 0x000fe20000300000 */
.L_x_8916:
[----:B------:R-:W-:Y:S05]  /*254d0*/  BSYNC B3 ;  /* 0x0000000000037941 */ /* 0x000fea0003800000 */
.L_x_8915:
[----:B------:R-:W-:Y:S04]  /*254e0*/  BSSY B3, `(.L_x_8917) ;  /* 0x000000a000037945 */ /* 0x000fe80003800000 */
[----:B------:R-:W-:Y:S05]  /*254f0*/  @P0 BRA `(.L_x_8918) ;  /* 0x0000000000200947 */ /* 0x000fea0003800000 */
[----:B------:R-:W-:Y:S02]  /*25500*/  R2UR UR4, R4 ;  /* 0x00000000040472ca */ /* 0x000fe400000e0000 */
[----:B------:R-:W-:-:S13]  /*25510*/  R2UR UR5, R5 ;  /* 0x00000000050572ca */ /* 0x000fda00000e0000 */
[----:B------:R-:W2:Y:S01]  /*25520*/  LD.E.64 R8, desc[UR4][R8.64+0x8] ;  /* 0x0000080408087980 */ /* 0x000ea2000c101b00 */
[----:B-----5:R-:W-:Y:S02]  /*25530*/  SHF.L.U32 R3, R3, 0x1f, RZ ;  /* 0x0000001f03037819 */ /* 0x020fe400000006ff */
[----:B--2---:R-:W-:-:S05]  /*25540*/  MOV R7, R8 ;  /* 0x0000000800077202 */ /* 0x004fca0000000f00 */
[----:B------:R-:W-:-:S04]  /*25550*/  IMAD R2, R2, 0x8, R7 ;  /* 0x0000000802027824 */ /* 0x000fc800078e0207 */
[----:B------:R-:W1:Y:S02]  /*25560*/  SYNCS.PHASECHK.TRANS64.TRYWAIT P0, [R2+URZ], R3 ;  /* 0x00000003020075a7 */ /* 0x000e64000800017f */
[----:B-1----:R-:W-:Y:S05]  /*25570*/  @!P0 BRA `(.L_x_8919) ;  /* 0x000001b400588947 */ /* 0x002fea0003800000 */
.L_x_8918:
[----:B------:R-:W-:Y:S05]  /*25580*/  BSYNC B3 ;  /* 0x0000000000037941 */ /* 0x000fea0003800000 */
.L_x_8917:
[----:B------:R-:W2:Y:S04]  /*25590*/  LDL.64 R8, [R0] ;  /* 0x0000000000087983 */ /* 0x000ea80000100a00 */
[----:B------:R-:W3:Y:S01]  /*255a0*/  LDL.64 R6, [R0+0x28] ;  /* 0x0000280000067983 */ /* 0x000ee20000100a00 */
[C---:B------:R-:W-:Y:S02]  /*255b0*/  R2UR UR6, R4.reuse ;  /* 0x00000000040672ca */ /* 0x040fe400000e0000 */
[C---:B------:R-:W-:Y:S01]  /*255c0*/  R2UR UR7, R5.reuse ;  /* 0x00000000050772ca */ /* 0x040fe200000e0000 */
[----:B-1---5:R-:W4:Y:S01]  /*255d0*/  LDL.64 R2, [R0+0x20] ;  /* 0x0000200000027983 */ /* 0x022f220000100a00 */
[C---:B------:R-:W-:Y:S02]  /*255e0*/  R2UR UR4, R4.reuse ;  /* 0x00000000040472ca */ /* 0x040fe400000e0000 */
[----:B------:R-:W-:Y:S01]  /*255f0*/  R2UR UR5, R5 ;  /* 0x00000000050572ca */ /* 0x000fe200000e0000 */
[----:B------:R-:W4:Y:S08]  /*25600*/  LDL.64 R12, [R0+0x8] ;  /* 0x00000800000c7983 */ /* 0x000f300000100a00 */
[----:B--2---:R-:W2:Y:S04]  /*25610*/  LD.E R9, desc[UR6][R8.64] ;  /* 0x0000000608097980 */ /* 0x004ea8000c101900 */
[----:B---3--:R-:W2:Y:S01]  /*25620*/  LD.E.64 R14, desc[UR4][R6.64] ;  /* 0x00000004060e7980 */ /* 0x008ea2000c101b00 */
[----:B------:R-:W-:Y:S05]  /*25630*/  WARPSYNC.ALL ;  /* 0x0000000000007948 */ /* 0x000fea0003800000 */
[----:B------:R-:W-:-:S02]  /*25640*/  R2UR UR4, R4 ;  /* 0x00000000040472ca */ /* 0x000fc400000e0000 */
[C---:B------:R-:W-:Y:S02]  /*25650*/  R2UR UR5, R5.reuse ;  /* 0x00000000050572ca */ /* 0x040fe400000e0000 */
[----:B------:R-:W-:Y:S02]  /*25660*/  R2UR UR6, R4 ;  /* 0x00000000040672ca */ /* 0x000fe400000e0000 */
[----:B------:R-:W-:-:S09]  /*25670*/  R2UR UR7, R5 ;  /* 0x00000000050772ca */ /* 0x000fd200000e0000 */
[----:B----4-:R1:W-:Y:S04]  /*25680*/  ST.E desc[UR4][R12.64], RZ ;  /* 0x000000ff0c007985 */ /* 0x0103e8000c101904 */
[----:B------:R-:W3:Y:S01]  /*25690*/  LD.E.64 R6, desc[UR6][R2.64] ;  /* 0x0000000602067980 */ /* 0x000ee2000c101b00 */
[----:B--2---:R-:W-:Y:S01]  /*256a0*/  IMAD R8, R9, 0x300, R14 ;  /* 0x0000030009087824 */ /* 0x004fe200078e020e */
[----:B------:R-:W-:Y:S01]  /*256b0*/  WARPGROUP.ARRIVE ;  /* 0x00000000000079c5 */ /* 0x000fe20000000000 */
[----:B------:R-:W-:Y:S01]  /*256c0*/  IMAD.MOV.U32 R9, RZ, RZ, R15 ;  /* 0x000000ffff097224 */ /* 0x000fe200078e000f */
[----:B------:R-:W-:Y:S01]  /*256d0*/  R2UR UR8, R4 ;  /* 0x00000000040872ca */ /* 0x000fe200000e0000 */
[----:B------:R-:W-:Y:S01]  /*256e0*/  IMAD.MOV.U32 R193, RZ, RZ, 0x1 ;  /* 0x00000001ffc17424 */ /* 0x000fe200078e00ff */
[----:B------:R-:W-:-:S02]  /*256f0*/  R2UR UR6, R8 ;  /* 0x00000000080672ca */ /* 0x000fc400000e0000 */
[----:B------:R-:W-:Y:S02]  /*25700*/  R2UR UR7, R9 ;  /* 0x00000000090772ca */ /* 0x000fe400000e0000 */
[C---:B------:R-:W-:Y:S02]  /*25710*/  R2UR UR9, R5.reuse ;  /* 0x00000000050972ca */ /* 0x040fe400000e0000 */
[----:B------:R-:W-:Y:S02]  /*25720*/  R2UR UR10, R4 ;  /* 0x00000000040a72ca */ /* 0x000fe400000e0000 */
[----:B------:R-:W-:Y:S02]  /*25730*/  R2UR UR11, R5 ;  /* 0x00000000050b72ca */ /* 0x000fe400000e0000 */
[----:B---3--:R-:W-:Y:S02]  /*25740*/  R2UR UR4, R6 ;  /* 0x00000000060472ca */ /* 0x008fe400000e0000 */
[----:B------:R-:W-:-:S13]  /*25750*/  R2UR UR5, R7 ;  /* 0x00000000070572ca */ /* 0x000fda00000e0000 */
[----:B------:R-:W-:Y:S03]  /*25760*/  HGMMA.64x96x16.F32.BF16 R24, gdesc[UR4], RZ, !UPT, gsb0 ;  /* 0x01600000041879f0 */ /* 0x000fe6000c0018ff */
[----:B------:R-:W-:Y:S02]  /*25770*/  WARPGROUP.DEPBAR.LE gsb0, 0x0 ;  /* 0x00008000000079c5 */ /* 0x000fe40000010000 */
[----:B------:R1:W-:Y:S04]  /*25780*/  ST.E desc[UR8][R12.64], R193 ;  /* 0x000000c10c007985 */ /* 0x0003e8000c101908 */
[----:B------:R-:W2:Y:S01]  /*25790*/  LD.E.64 R6, desc[UR10][R2.64] ;  /* 0x0000000a02067980 */ /* 0x000ea2000c101b00 */
[----:B------:R-:W-:Y:S01]  /*257a0*/  VIADD R14, R8, 0x2 ;  /* 0x00000002080e7836 */ /* 0x000fe20000000000 */
[----:B------:R-:W-:Y:S01]  /*257b0*/  R2UR UR7, R15 ;  /* 0x000000000f0772ca */ /* 0x000fe200000e0000 */
[----:B------:R-:W-:Y:S01]  /*257c0*/  WARPGROUP.ARRIVE ;  /* 0x00000000000079c5 */ /* 0x000fe20000000000 */
[----:B------:R-:W-:-:S02]  /*257d0*/  R2UR UR8, R4 ;  /* 0x00000000040872ca */ /* 0x000fc400000e0000 */
[----:B------:R-:W-:Y:S02]  /*257e0*/  R2UR UR6, R14 ;  /* 0x000000000e0672ca */ /* 0x000fe400000e0000 */
[C---:B------:R-:W-:Y:S02]  /*257f0*/  R2UR UR9, R5.reuse ;  /* 0x00000000050972ca */ /* 0x040fe400000e0000 */
[----:B------:R-:W-:Y:S02]  /*25800*/  R2UR UR10, R4 ;  /* 0x00000000040a72ca */ /* 0x000fe400000e0000 */
[----:B------:R-:W-:Y:S01]  /*25810*/  R2UR UR11, R5 ;  /* 0x00000000050b72ca */ /* 0x000fe200000e0000 */
[----:B--2---:R-:W-:Y:S01]  /*25820*/  VIADD R6, R6, 0x2 ;  /* 0x0000000206067836 */ /* 0x004fe20000000000 */
[----:B------:R-:W-:-:S04]  /*25830*/  R2UR UR5, R7 ;  /* 0x00000000070572ca */ /* 0x000fc800000e0000 */
[----:B------:R-:W-:-:S13]  /*25840*/  R2UR UR4, R6 ;  /* 0x00000000060472ca */ /* 0x000fda00000e0000 */
[----:B------:R-:W-:Y:S03]  /*25850*/  HGMMA.64x96x16.F32.BF16 R24, gdesc[UR4], R24, gsb0 ;  /* 0x01600000041879f0 */ /* 0x000fe60008001818 */
        /* <DEDUP_REMOVED lines=19> */
[----:B------:R-:W-:Y:S01]  /*25990*/  WARPGROUP.ARRIVE ;  /* 0x00000000000079c5 */ /* 0x000fe20000000000 */
[----:B------:R-:W-:Y:S01]  /*259a0*/  IMAD.MOV.U32 R9, RZ, RZ, R15 ;  /* 0x000000ffff097224 */ /* 0x000fe200078e000f */
[----:B------:R-:W-:-:S02]  /*259b0*/  R2UR UR8, R4 ;  /* 0x00000000040872ca */ /* 0x000fc400000e0000 */
[----:B------:R-:W-:Y:S02]  /*259c0*/  R2UR UR6, R8 ;  /* 0x00000000080672ca */ /* 0x000fe400000e0000 */
        /* <DEDUP_REMOVED lines=8> */
[----:B------:R-:W2:Y:S01]  /*25a50*/  LDL.64 R6, [R0+0x40] ;  /* 0x0000400000067983 */ /* 0x000ea20000100a00 */
[----:B------:R-:W-:-:S02]  /*25a60*/  R2UR UR4, R4 ;  /* 0x00000000040472ca */ /* 0x000fc400000e0000 */
        /* <DEDUP_REMOVED lines=9> */
[----:B------:R1:W5:Y:S01]  /*25b00*/  LD.E R14, desc[UR6][R2.64+0x4] ;  /* 0x00000406020e7980 */ /* 0x000362000c101900 */
[----:B--2---:R-:W-:-:S04]  /*25b10*/  LOP3.LUT R8, R8, 0x1, RZ, 0xfc, !PT ;  /* 0x0000000108087812 */ /* 0x004fc800078efcff */
[----:B------:R-:W-:-:S13]  /*25b20*/  ISETP.NE.AND P0, PT, R8, 0x3, PT ;  /* 0x000000030800780c */ /* 0x000fda0003f05270 */
[----:B-1----:R-:W-:Y:S05]  /*25b30*/  @!P0 BRA `(.L_x_8921) ;  /* 0x0000000000048947 */ /* 0x002fea0003800000 */
[----:B------:R-:W-:Y:S01]  /*25b40*/  BPT.TRAP 0x1 ;  /* 0x000000040000795c */ /* 0x000fe20000300000 */
.L_x_8921:
[----:B------:R-:W-:Y:S05]  /*25b50*/  BSYNC B3 ;  /* 0x0000000000037941 */ /* 0x000fea0003800000 */
.L_x_8920:
        /* <DEDUP_REMOVED lines=17> */
.L_x_8923:
[----:B------:R-:W-:Y:S05]  /*25c70*/  BSYNC B3 ;  /* 0x0000000000037941 */ /* 0x000fea0003800000 */
.L_x_8922:
        /* <DEDUP_REMOVED lines=10> */
.L_x_8925:
[----:B------:R-:W-:Y:S05]  /*25d20*/  BSYNC B3 ;  /* 0x0000000000037941 */ /* 0x000fea0003800000 */
.L_x_8924:
[----:B------:R-:W2:Y:S04]  /*25d30*/  LDL.64 R12, [R0] ;  /* 0x00000000000c7983 */ /* 0x000ea80000100a00 */
[----:B-1---5:R-:W3:Y:S01]  /*25d40*/  LDL.64 R8, [R0+0x58] ;  /* 0x0000580000087983 */ /* 0x022ee20000100a00 */
[C---:B------:R-:W-:Y:S02]  /*25d50*/  R2UR UR6, R4.reuse ;  /* 0x00000000040672ca */ /* 0x040fe400000e0000 */
[C---:B------:R-:W-:Y:S01]  /*25d60*/  R2UR UR7, R5.reuse ;  /* 0x00000000050772ca */ /* 0x040fe200000e0000 */
[----:B------:R-:W4:Y:S01]  /*25d70*/  LDL.64 R2, [R0+0x48] ;  /* 0x0000480000027983 */ /* 0x000f220000100a00 */
[C---:B------:R-:W-:Y:S02]  /*25d80*/  R2UR UR4, R4.reuse ;  /* 0x00000000040472ca */ /* 0x040fe400000e0000 */
[C---:B------:R-:W-:Y:S01]  /*25d90*/  R2UR UR5, R5.reuse ;  /* 0x00000000050572ca */ /* 0x040fe200000e0000 */
[----:B------:R-:W4:Y:S08]  /*25da0*/  LDL.64 R6, [R0+0x50] ;  /* 0x0000500000067983 */ /* 0x000f300000100a00 */
[----:B--2---:R-:W2:Y:S04]  /*25db0*/  LD.E R13, desc[UR6][R12.64] ;  /* 0x000000060c0d7980 */ /* 0x004ea8000c101900 */
[----:B---3--:R-:W2:Y:S01]  /*25dc0*/  LD.E.64 R14, desc[UR4][R8.64] ;  /* 0x00000004080e7980 */ /* 0x008ea2000c101b00 */
[----:B------:R-:W-:Y:S05]  /*25dd0*/  WARPSYNC.ALL ;  /* 0x0000000000007948 */ /* 0x000fea0003800000 */
[----:B------:R-:W-:Y:S01]  /*25de0*/  R2UR UR6, R4 ;  /* 0x00000000040672ca */ /* 0x000fe200000e0000 */
[----:B------:R-:W3:Y:S01]  /*25df0*/  LDL R19, [R1+0x470] ;  /* 0x0004700001137983 */ /* 0x000ee20000100800 */
[----:B------:R-:W-:-:S02]  /*25e00*/  R2UR UR7, R5 ;  /* 0x00000000050772ca */ /* 0x000fc400000e0000 */
[----:B------:R-:W-:Y:S01]  /*25e10*/  R2UR UR4, R4 ;  /* 0x00000000040472ca */ /* 0x000fe200000e0000 */
[----:B------:R-:W3:Y:S01]  /*25e20*/  LDL R18, [R1+0x474] ;  /* 0x0004740001127983 */ /* 0x000ee20000100800 */
[----:B------:R-:W-:-:S09]  /*25e30*/  R2UR UR5, R5 ;  /* 0x00000000050572ca */ /* 0x000fd200000e0000 */
[----:B----4-:R-:W4:Y:S04]  /*25e40*/  LD.E R11, desc[UR6][R2.64] ;  /* 0x00000006020b7980 */ /* 0x010f28000c101900 */
[----:B------:R-:W3:Y:S01]  /*25e50*/  LD.E.64 R8, desc[UR4][R6.64] ;  /* 0x0000000406087980 */ /* 0x000ee2000c101b00 */
[----:B--2---:R-:W-:Y:S01]  /*25e60*/  IMAD R12, R13, 0xc00, R14 ;  /* 0x00000c000d0c7824 */ /* 0x004fe200078e020e */
[----:B------:R-:W-:Y:S01]  /*25e70*/  WARPGROUP.ARRIVE ;  /* 0x00000000000079c5 */ /* 0x000fe20000000000 */
[----:B------:R-:W-:Y:S01]  /*25e80*/  IMAD.MOV.U32 R13, RZ, RZ, R15 ;  /* 0x000000ffff0d7224 */ /* 0x000fe200078e000f */
[----:B------:R-:W-:Y:S02]  /*25e90*/  R2UR UR8, R4 ;  /* 0x00000000040872ca */ /* 0x000fe400000e0000 */
[----:B------:R-:W-:-:S02]  /*25ea0*/  R2UR UR6, R12 ;  /* 0x000000000c0672ca */ /* 0x000fc400000e0000 */
[----:B------:R-:W-:Y:S02]  /*25eb0*/  R2UR UR7, R13 ;  /* 0x000000000d0772ca */ /* 0x000fe400000e0000 */
[C---:B------:R-:W-:Y:S02]  /*25ec0*/  R2UR UR9, R5.reuse ;  /* 0x00000000050972ca */ /* 0x040fe400000e0000 */
[----:B------:R-:W-:Y:S02]  /*25ed0*/  R2UR UR10, R4 ;  /* 0x00000000040a72ca */ /* 0x000fe400000e0000 */
[----:B------:R-:W-:Y:S02]  /*25ee0*/  R2UR UR11, R5 ;  /* 0x00000000050b72ca */ /* 0x000fe400000e0000 */
[----:B----4-:R-:W-:Y:S02]  /*25ef0*/  ISETP.NE.U32.AND P0, PT, R11, RZ, PT ;  /* 0x000000ff0b00720c */ /* 0x010fe40003f05070 */
[----:B---3--:R-:W-:-:S02]  /*25f00*/  R2UR UR4, R8 ;  /* 0x00000000080472ca */ /* 0x008fc400000e0000 */
[----:B------:R-:W-:-:S09]  /*25f10*/  R2UR UR5, R9 ;  /* 0x00000000090572ca */ /* 0x000fd200000e0000 */
[----:B------:R-:W-:-:S05]  /*25f20*/  VOTEU.ANY UP0, P0 ;  /* 0x00000000003f7886 */ /* 0x000fca0000000100 */
[----:B------:R-:W-:Y:S03]  /*25f30*/  HGMMA.64x96x16.F32.BF16 R24, gdesc[UR4], R24, UP0, gsb0 ;  /* 0x01600000041879f0 */ /* 0x000fe6000b801818 */
[----:B------:R-:W-:Y:S02]  /*25f40*/  WARPGROUP.DEPBAR.LE gsb0, 0x0 ;  /* 0x00008000000079c5 */ /* 0x000fe40000010000 */
[----:B------:R-:W-:Y:S04]  /*25f50*/  ST.E desc[UR8][R2.64], R193 ;  /* 0x000000c102007985 */ /* 0x000fe8000c101908 */
        /* <DEDUP_REMOVED lines=212> */
[----:B------:R-:W-:Y:S01]  /*26ca0*/  WARPGROUP.ARRIVE ;  /* 0x00000000000079c5 */ /* 0x000fe20000000000 */
[----:B------:R-:W-:-:S05]  /*26cb0*/  IMAD.MOV.U32 R13, RZ, RZ, R15 ;  /* 0x000000ffff0d7224 */ /* 0x000fca00078e000f */
[----:B------:R-:W1:Y:S01]  /*26cc0*/  S2R R199, SR_TID.X ;  /* 0x0000000000c77919 */ /* 0x000e620000002100 */
[----:B------:R-:W-:Y:S02]  /*26cd0*/  R2UR UR8, R4 ;  /* 0x00000000040872ca */ /* 0x000fe400000e0000 */
[----:B------:R-:W-:Y:S02]  /*26ce0*/  R2UR UR6, R12 ;  /* 0x000000000c0672ca */ /* 0x000fe400000e0000 */
[----:B------:R-:W-:Y:S02]  /*26cf0*/  R2UR UR7, R13 ;  /* 0x000000000d0772ca */ /* 0x000fe400000e0000 */
[----:B------:R-:W-:Y:S02]  /*26d00*/  R2UR UR9, R5 ;  /* 0x00000000050972ca */ /* 0x000fe400000e0000 */
[----:B------:R-:W-:Y:S02]  /*26d10*/  LOP3.LUT R163, R163, 0xfffbffff, RZ, 0xc0, !PT ;  /* 0xfffbffffa3a37812 */ /* 0x000fe400078ec0ff */
[----:B-1----:R-:W-:Y:S01]  /*26d20*/  LOP3.LUT P1, RZ, R199, 0x7f, RZ, 0xc0, !PT ;  /* 0x0000007fc7ff7812 */ /* 0x002fe2000782c0ff */
[----:B--2---:R-:W-:Y:S01]  /*26d30*/  VIADD R8, R8, 0xc06 ;  /* 0x00000c0608087836 */ /* 0x004fe20000000000 */
[----:B------:R-:W-:-:S02]  /*26d40*/  R2UR UR5, R9 ;  /* 0x00000000090572ca */ /* 0x000fc400000e0000 */
[----:B------:R-:W-:Y:S02]  /*26d50*/  SHF.R.U32.HI R11, RZ, 0x7, R199 ;  /* 0x00000007ff0b7819 */ /* 0x000fe400000116c7 */
[----:B------:R-:W-:Y:S01]  /*26d60*/  R2UR UR4, R8 ;  /* 0x00000000080472ca */ /* 0x000fe200000e0000 */
[----:B------:R-:W-:Y:S01]  /*26d70*/  IMAD.MOV.U32 R23, RZ, RZ, R158 ;  /* 0x000000ffff177224 */ /* 0x000fe200078e009e */
[C---:B------:R-:W-:Y:S02]  /*26d80*/  R2UR UR12, R4.reuse ;  /* 0x00000000040c72ca */ /* 0x040fe400000e0000 */
[C---:B------:R-:W-:Y:S02]  /*26d90*/  R2UR UR13, R5.reuse ;  /* 0x00000000050d72ca */ /* 0x040fe400000e0000 */
[----:B------:R-:W-:Y:S02]  /*26da0*/  R2UR UR10, R4 ;  /* 0x00000000040a72ca */ /* 0x000fe400000e0000 */
[----:B------:R-:W-:Y:S01]  /*26db0*/  R2UR UR11, R5 ;  /* 0x00000000050b72ca */ /* 0x000fe200000e0000 */
[----:B------:R-:W-:Y:S01]  /*26dc0*/  BSSY B3, `(.L_x_8927) ;  /* 0x00000d4000037945 */ /* 0x000fe20003800000 */
[----:B------:R-:W-:-:S03]  /*26dd0*/  @P1 LOP3.LUT R163, R163, 0x40000, RZ, 0xfc, !PT ;  /* 0x00040000a3a31812 */ /* 0x000fc600078efcff */
[----:B------:R-:W-:Y:S03]  /*26de0*/  HGMMA.64x96x16.F32.BF16 R24, gdesc[UR4], R24, gsb0 ;  /* 0x01600000041879f0 */ /* 0x000fe60008001818 */
[----:B------:R-:W-:Y:S02]  /*26df0*/  WARPGROUP.DEPBAR.LE gsb0, 0x0 ;  /* 0x00008000000079c5 */ /* 0x000fe40000010000 */
[----:B------:R1:W-:Y:S04]  /*26e00*/  ST.E desc[UR8][R2.64], R193 ;  /* 0x000000c102007985 */ /* 0x0003e8000c101908 */
[----:B------:R-:W2:Y:S04]  /*26e10*/  @!P1 LDL.64 R6, [R0+0x18] ;  /* 0x0000180000069983 */ /* 0x000ea80000100a00 */
[----:B------:R-:W3:Y:S01]  /*26e20*/  @!P1 LDL.64 R8, [R0] ;  /* 0x0000000000089983 */ /* 0x000ee20000100a00 */
[----:B------:R-:W-:-:S02]  /*26e30*/  @!P1 R2UR UR4, R4 ;  /* 0x00000000040492ca */ /* 0x000fc400000e0000 */
[C---:B------:R-:W-:Y:S02]  /*26e40*/  @!P1 R2UR UR5, R5.reuse ;  /* 0x00000000050592ca */ /* 0x040fe400000e0000 */
[----:B------:R-:W-:Y:S02]  /*26e50*/  @!P1 R2UR UR6, R4 ;  /* 0x00000000040692ca */ /* 0x000fe400000e0000 */
[----:B------:R-:W-:Y:S02]  /*26e60*/  @!P1 R2UR UR7, R5 ;  /* 0x00000000050792ca */ /* 0x000fe400000e0000 */
[----:B------:R-:W-:-:S05]  /*26e70*/  IADD3 R11, -R11, 0xb, RZ ;  /* 0x0000000b0b0b7810 */ /* 0x000fca0007ffe1ff */
[----:B------:R4:W-:Y:S06]  /*26e80*/  BAR.ARV R11, 0x100 ;  /* 0x0004000b0000751d */ /* 0x0009ec0000002000 */
[----:B--2---:R-:W2:Y:S04]  /*26e90*/  @!P1 LD.E.64 R6, desc[UR4][R6.64+0x30] ;  /* 0x0000300406069980 */ /* 0x004ea8000c101b00 */
[----:B---3--:R-:W1:Y:S01]  /*26ea0*/  @!P1 LD.E R8, desc[UR6][R8.64] ;  /* 0x0000000608089980 */ /* 0x008e62000c101900 */
[----:B--2---:R-:W-:-:S05]  /*26eb0*/  @!P1 MOV R13, R6 ;  /* 0x00000006000d9202 */ /* 0x004fca0000000f00 */
[----:B-1----:R-:W-:-:S05]  /*26ec0*/  @!P1 IMAD R2, R8, 0x8, R13 ;  /* 0x0000000808029824 */ /* 0x002fca00078e020d */
[----:B------:R-:W-:-:S04]  /*26ed0*/  @!P1 PRMT R2, RZ, 0x654, R2 ;  /* 0x00000654ff029816 */ /* 0x000fc80000000002 */
[----:B------:R1:W-:Y:S01]  /*26ee0*/  @!P1 SYNCS.ARRIVE.TRANS64.RED.A1T0 RZ, [R2+URZ], RZ ;  /* 0x000000ff02ff99a7 */ /* 0x0003e2000810043f */
[C---:B------:R-:W-:Y:S02]  /*26ef0*/  R2UR UR4, R4.reuse ;  /* 0x00000000040472ca */ /* 0x040fe400000e0000 */
[C---:B------:R-:W-:Y:S02]  /*26f00*/  R2UR UR5, R5.reuse ;  /* 0x00000000050572ca */ /* 0x040fe400000e0000 */
[C---:B------:R-:W-:Y:S02]  /*26f10*/  R2UR UR8, R4.reuse ;  /* 0x00000000040872ca */ /* 0x040fe400000e0000 */
[C---:B------:R-:W-:Y:S01]  /*26f20*/  R2UR UR9, R5.reuse ;  /* 0x00000000050972ca */ /* 0x040fe200000e0000 */
[----:B-1----:R-:W2:Y:S01]  /*26f30*/  LDL.64 R2, [R0+0x68] ;  /* 0x0000680000027983 */ /* 0x002ea20000100a00 */
[----:B------:R-:W-:Y:S02]  /*26f40*/  IMAD.MOV.U32 R8, RZ, RZ, R18 ;  /* 0x000000ffff087224 */ /* 0x000fe400078e0012 */
[----:B------:R-:W-:Y:S01]  /*26f50*/  IMAD.MOV.U32 R9, RZ, RZ, R19 ;  /* 0x000000ffff097224 */ /* 0x000fe200078e0013 */
[----:B------:R-:W-:Y:S01]  /*26f60*/  R2UR UR6, R4 ;  /* 0x00000000040672ca */ /* 0x000fe200000e0000 */
[----:B------:R-:W3:Y:S01]  /*26f70*/  LD.E R79, desc[UR10][R22.64+0x14] ;  /* 0x0000140a164f7980 */ /* 0x000ee2000c101900 */
[----:B------:R-:W-:-:S06]  /*26f80*/  R2UR UR7, R5 ;  /* 0x00000000050772ca */ /* 0x000fcc00000e0000 */
[----:B------:R1:W4:Y:S04]  /*26f90*/  LD.E R78, desc[UR8][R8.64] ;  /* 0x00000008084e7980 */ /* 0x000328000c101900 */
[----:B--2---:R-:W2:Y:S01]  /*26fa0*/  LD.E.64 R2, desc[UR4][R2.64] ;  /* 0x0000000402027980 */ /* 0x004ea2000c101b00 */
[C---:B------:R-:W-:Y:S02]  /*26fb0*/  R2UR UR4, R4.reuse ;  /* 0x00000000040472ca */ /* 0x040fe400000e0000 */
[C---:B------:R-:W-:Y:S01]  /*26fc0*/  R2UR UR5, R5.reuse ;  /* 0x00000000050572ca */ /* 0x040fe200000e0000 */
[----:B------:R-:W4:Y:S01]  /*26fd0*/  LD.E R6, desc[UR6][R22.64+0x4] ;  /* 0x0000040616067980 */ /* 0x000f22000c101900 */
[----:B------:R-:W-:Y:S02]  /*26fe0*/  R2UR UR8, R4 ;  /* 0x00000000040872ca */ /* 0x000fe400000e0000 */
[----:B------:R-:W-:-:S13]  /*26ff0*/  R2UR UR9, R5 ;  /* 0x00000000050972ca */ /* 0x000fda00000e0000 */
[----:B------:R-:W4:Y:S04]  /*27000*/  LD.E R76, desc[UR8][R22.64+0xc] ;  /* 0x00000c08164c7980 */ /* 0x000f28000c101900 */
[----:B--2---:R-:W2:Y:S01]  /*27010*/  LD.E R74, desc[UR4][R2.64] ;  /* 0x00000004024a7980 */ /* 0x004ea2000c101900 */
[----:B------:R-:W-:Y:S02]  /*27020*/  R2UR UR4, R4 ;  /* 0x00000000040472ca */ /* 0x000fe400000e0000 */
[----:B------:R-:W-:Y:S01]  /*27030*/  R2UR UR5, R5 ;  /* 0x00000000050572ca */ /* 0x000fe200000e0000 */
[----:B------:R-:W4:-:S12]  /*27040*/  LD.E R3, desc[UR12][R22.64+0x18] ;  /* 0x0000180c16037980 */ /* 0x000f18000c101900 */
[----:B------:R-:W4:Y:S01]  /*27050*/  LD.E R75, desc[UR4][R22.64] ;  /* 0x00000004164b7980 */ /* 0x000f22000c101900 */
[----:B------:R-:W-:Y:S02]  /*27060*/  R2UR UR4, R4 ;  /* 0x00000000040472ca */ /* 0x000fe400000e0000 */
[----:B------:R-:W-:-:S13]  /*27070*/  R2UR UR5, R5 ;  /* 0x00000000050572ca */ /* 0x000fda00000e0000 */
[----:B------:R-:W4:Y:S01]  /*27080*/  LD.E R7, desc[UR4][R22.64+0x8] ;  /* 0x0000080416077980 */ /* 0x000f22000c101900 */
[----:B------:R-:W-:Y:S02]  /*27090*/  R2UR UR4, R4 ;  /* 0x00000000040472ca */ /* 0x000fe400000e0000 */
[----:B------:R-:W-:-:S13]  /*270a0*/  R2UR UR5, R5 ;  /* 0x00000000050572ca */ /* 0x000fda00000e0000 */
[----:B------:R-:W4:Y:S01]  /*270b0*/  LD.E R77, desc[UR4][R22.64+0x10] ;  /* 0x00001004164d7980 */ /* 0x000f22000c101900 */
[----:B---3--:R-:W-:Y:S02]  /*270c0*/  IMAD R79, R10, -0x60, R79 ;  /* 0xffffffa00a4f7824 */ /* 0x008fe400078e024f */
[-C--:B--2---:R-:W-:Y:S01]  /*270d0*/  FMUL.FTZ R41, R41, R74.reuse ;  /* 0x0000004a29297220 */ /* 0x084fe20000410000 */
[-C--:B-1----:R-:W-:Y:S01]  /*270e0*/  FMUL.FTZ R9, R49, R74.reuse ;  /* 0x0000004a31097220 */ /* 0x082fe20000410000 */
[-C--:B------:R-:W-:Y:S01]  /*270f0*/  FMUL.FTZ R20, R53, R74.reuse ;  /* 0x0000004a35147220 */ /* 0x080fe20000410000 */
[-C--:B------:R-:W-:Y:S01]  /*27100*/  FMUL.FTZ R8, R25, R74.reuse ;  /* 0x0000004a19087220 */ /* 0x080fe20000410000 */
[-C--:B------:R-:W-:Y:S01]  /*27110*/  FMUL.FTZ R18, R35, R74.reuse ;  /* 0x0000004a23127220 */ /* 0x080fe20000410000 */
[-C--:B------:R-:W-:Y:S01]  /*27120*/  FMUL.FTZ R25, R39, R74.reuse ;  /* 0x0000004a27197220 */ /* 0x080fe20000410000 */
[----:B------:R-:W1:Y:S01]  /*27130*/  MUFU.TANH R35, R41 ;  /* 0x0000002900237308 */ /* 0x000e620000002400 */
[----:B------:R-:W-:-:S07]  /*27140*/  FMUL.FTZ R72, R42, R74 ;  /* 0x0000004a2a487220 */ /* 0x000fce0000410000 */
[----:B------:R2:W3:Y:S08]  /*27150*/  MUFU.TANH R39, R9 ;  /* 0x0000000900277308 */ /* 0x0004f00000002400 */
[----:B------:R4:W1:Y:S01]  /*27160*/  MUFU.TANH R41, R20 ;  /* 0x0000001400297308 */ /* 0x0008620000002400 */
[-C--:B--2---:R-:W-:Y:S01]  /*27170*/  FMUL.FTZ R9, R56, R74.reuse ;  /* 0x0000004a38097220 */ /* 0x084fe20000410000 */
[----:B------:R-:W-:Y:S01]  /*27180*/  FMUL.FTZ R12, R24, R74 ;  /* 0x0000004a180c7220 */ /* 0x000fe20000410000 */
[----:B----4-:R-:W-:-:S05]  /*27190*/  SHF.R.S32.HI R20, RZ, 0x1f, R75 ;  /* 0x0000001fff147819 */ /* 0x010fca000001144b */
[----:B------:R2:W4:Y:S02]  /*271a0*/  MUFU.TANH R42, R9 ;  /* 0x00000009002a7308 */ /* 0x0005240000002400 */
[----:B--2---:R-:W-:-:S04]  /*271b0*/  LEA.HI R9, R20, R75, RZ, 0x7 ;  /* 0x0000004b14097211 */ /* 0x004fc800078f38ff */
[----:B------:R-:W-:Y:S01]  /*271c0*/  LOP3.LUT R24, R9, 0xffffff80, RZ, 0xc0, !PT ;  /* 0xffffff8009187812 */ /* 0x000fe200078ec0ff */
[----:B------:R-:W-:-:S04]  /*271d0*/  FMUL.FTZ R2, R26, R74 ;  /* 0x0000004a1a027220 */ /* 0x000fc80000410000 */
[----:B------:R-:W-:Y:S02]  /*271e0*/  IMAD.IADD R75, R75, 0x1, -R24 ;  /* 0x000000014b4b7824 */ /* 0x000fe400078e0a18 */
[-C--:B------:R-:W-:Y:S01]  /*271f0*/  FMUL.FTZ R11, R27, R74.reuse ;  /* 0x0000004a1b0b7220 */ /* 0x080fe20000410000 */
[-C--:B------:R-:W-:Y:S02]  /*27200*/  FMUL.FTZ R28, R28, R74.reuse ;  /* 0x0000004a1c1c7220 */ /* 0x080fe40000410000 */
[----:B------:R-:W-:Y:S02]  /*27210*/  SHF.R.S32.HI R26, RZ, 0x1f, R75 ;  /* 0x0000001fff1a7819 */ /* 0x000fe4000001144b */
[----:B------:R2:W1:Y:S02]  /*27220*/  MUFU.TANH R80, R28 ;  /* 0x0000001c00507308 */ /* 0x0004640000002400 */
[CC--:B------:R-:W-:Y:S01]  /*27230*/  LEA.HI R27, R26.reuse, R75.reuse, RZ, 0x2 ;  /* 0x0000004b1a1b7211 */ /* 0x0c0fe200078f10ff */
[----:B------:R-:W-:Y:S01]  /*27240*/  FMUL.FTZ R29, R29, R74 ;  /* 0x0000004a1d1d7220 */ /* 0x000fe20000410000 */
[----:B------:R-:W-:-:S02]  /*27250*/  LEA.HI R26, R26, R75, RZ, 0x5 ;  /* 0x0000004b1a1a7211 */ /* 0x000fc400078f28ff */
[----:B--2---:R-:W-:Y:S02]  /*27260*/  LOP3.LUT R28, R27, 0x7ffffffc, RZ, 0xc0, !PT ;  /* 0x7ffffffc1b1c7812 */ /* 0x004fe400078ec0ff */
[----:B------:R2:W1:Y:S03]  /*27270*/  MUFU.TANH R81, R29 ;  /* 0x0000001d00517308 */ /* 0x0004660000002400 */
[----:B------:R-:W-:Y:S01]  /*27280*/  IMAD.IADD R75, R75, 0x1, -R28 ;  /* 0x000000014b4b7824 */ /* 0x000fe200078e0a1c */
[--C-:B------:R-:W-:Y:S02]  /*27290*/  SHF.R.S32.HI R28, RZ, 0x2, R27.reuse ;  /* 0x00000002ff1c7819 */ /* 0x100fe4000001141b */
[----:B--2---:R-:W-:Y:S02]  /*272a0*/  SHF.R.S32.HI R29, RZ, 0x1f, R27 ;  /* 0x0000001fff1d7819 */ /* 0x004fe4000001141b */
[----:B------:R-:W-:-:S02]  /*272b0*/  SHF.R.S32.HI R27, RZ, 0x5, R26 ;  /* 0x00000005ff1b7819 */ /* 0x000fc4000001141a */
[----:B------:R-:W-:Y:S02]  /*272c0*/  SHF.R.S32.HI R26, RZ, 0x7, R9 ;  /* 0x00000007ff1a7819 */ /* 0x000fe40000011409 */
[----:B------:R-:W-:Y:S01]  /*272d0*/  LEA.HI R29, R29, R28, RZ, 0x3 ;  /* 0x0000001c1d1d7211 */ /* 0x000fe200078f18ff */
[----:B------:R-:W-:Y:S01]  /*272e0*/  FMUL.FTZ R40, R40, R74 ;  /* 0x0000004a28287220 */ /* 0x000fe20000410000 */
[----:B------:R-:W-:Y:S01]  /*272f0*/  LEA.HI R9, R9, R26, RZ, 0x1 ;  /* 0x0000001a09097211 */ /* 0x000fe200078f08ff */
[-C--:B------:R-:W-:Y:S01]  /*27300*/  FMUL.FTZ R48, R48, R74.reuse ;  /* 0x0000004a30307220 */ /* 0x080fe20000410000 */
[-C--:B------:R-:W-:Y:S01]  /*27310*/  FMUL.FTZ R19, R52, R74.reuse ;  /* 0x0000004a34137220 */ /* 0x080fe20000410000 */
[----:B------:R-:W-:Y:S01]  /*27320*/  LOP3.LUT R29, R29, 0xfffffff8, RZ, 0xc0, !PT ;  /* 0xfffffff81d1d7812 */ /* 0x000fe200078ec0ff */
[-C--:B------:R-:W-:Y:S01]  /*27330*/  FMUL.FTZ R15, R34, R74.reuse ;  /* 0x0000004a220f7220 */ /* 0x080fe20000410000 */
[-C--:B------:R-:W-:Y:S01]  /*27340*/  FMUL.FTZ R21, R38, R74.reuse ;  /* 0x0000004a26157220 */ /* 0x080fe20000410000 */
[----:B------:R-:W2:Y:S01]  /*27350*/  MUFU.TANH R34, R40 ;  /* 0x0000002800227308 */ /* 0x000ea20000002400 */
[-C--:B------:R-:W-:Y:S01]  /*27360*/  FMUL.FTZ R49, R50, R74.reuse ;  /* 0x0000004a32317220 */ /* 0x080fe20000410000 */
[----:B------:R-:W-:Y:S01]  /*27370*/  LOP3.LUT R9, R9, 0x3fffffe, RZ, 0xc0, !PT ;  /* 0x03fffffe09097812 */ /* 0x000fe200078ec0ff */
[-C--:B------:R-:W-:Y:S01]  /*27380*/  FMUL.FTZ R50, R51, R74.reuse ;  /* 0x0000004a33327220 */ /* 0x080fe20000410000 */
[----:B------:R-:W-:Y:S01]  /*27390*/  FMUL.FTZ R52, R54, R74 ;  /* 0x0000004a36347220 */ /* 0x000fe20000410000 */
[----:B------:R-:W-:-:S02]  /*273a0*/  IMAD R78, R78, 0x8, R27 ;  /* 0x000000084e4e7824 */ /* 0x000fc400078e021b */
[-C--:B------:R-:W-:Y:S01]  /*273b0*/  FMUL.FTZ R13, R30, R74.reuse ;  /* 0x0000004a1e0d7220 */ /* 0x080fe20000410000 */
[-C--:B------:R-:W-:Y:S01]  /*273c0*/  FMUL.FTZ R14, R31, R74.reuse ;  /* 0x0000004a1f0e7220 */ /* 0x080fe20000410000 */
[----:B------:R-:W1:Y:S01]  /*273d0*/  MUFU.TANH R38, R48 ;  /* 0x0000003000267308 */ /* 0x000e620000002400 */
[-C--:B------:R-:W-:Y:S01]  /*273e0*/  FMUL.FTZ R36, R36, R74.reuse ;  /* 0x0000004a24247220 */ /* 0x080fe20000410000 */
[-C--:B------:R-:W-:Y:S01]  /*273f0*/  FMUL.FTZ R37, R37, R74.reuse ;  /* 0x0000004a25257220 */ /* 0x080fe20000410000 */
[-C--:B------:R-:W-:Y:S01]  /*27400*/  FMUL.FTZ R73, R43, R74.reuse ;  /* 0x0000004a2b497220 */ /* 0x080fe20000410000 */
[-C--:B------:R-:W-:Y:S01]  /*27410*/  FMUL.FTZ R44, R44, R74.reuse ;  /* 0x0000004a2c2c7220 */ /* 0x080fe20000410000 */
[-C--:B------:R-:W-:Y:S01]  /*27420*/  FMUL.FTZ R45, R45, R74.reuse ;  /* 0x0000004a2d2d7220 */ /* 0x080fe20000410000 */
[-C--:B------:R-:W-:Y:S01]  /*27430*/  FMUL.FTZ R46, R46, R74.reuse ;  /* 0x0000004a2e2e7220 */ /* 0x080fe20000410000 */
[-C--:B------:R-:W-:Y:S01]  /*27440*/  FMUL.FTZ R47, R47, R74.reuse ;  /* 0x0000004a2f2f7220 */ /* 0x080fe20000410000 */
[----:B------:R3:W1:Y:S01]  /*27450*/  MUFU.TANH R40, R19 ;  /* 0x0000001300287308 */ /* 0x0006620000002400 */
        /* <DEDUP_REMOVED lines=13> */
[----:B------:R-:W-:Y:S01]  /*27530*/  FMUL.FTZ R48, R70, R74 ;  /* 0x0000004a46307220 */ /* 0x000fe20000410000 */
[----:B------:R-:W-:-:S02]  /*27540*/  IMAD R27, R10, -0x60, R7 ;  /* 0xffffffa00a1b7824 */ /* 0x000fc400078e0207 */
[-C--:B------:R-:W-:Y:S01]  /*27550*/  FMUL.FTZ R51, R71, R74.reuse ;  /* 0x0000004a47337220 */ /* 0x080fe20000410000 */
[----:B------:R-:W-:Y:S02]  /*27560*/  IMAD.IADD R29, R28, 0x1, -R29 ;  /* 0x000000011c1d7824 */ /* 0x000fe400078e0a1d */
[-C--:B------:R-:W-:Y:S01]  /*27570*/  FMUL.FTZ R32, R32, R74.reuse ;  /* 0x0000004a20207220 */ /* 0x080fe20000410000 */
[-C--:B------:R-:W-:Y:S01]  /*27580*/  FMUL.FTZ R33, R33, R74.reuse ;  /* 0x0000004a21217220 */ /* 0x080fe20000410000 */
[----:B------:R-:W-:Y:S01]  /*27590*/  FMUL.FTZ R57, R57, R74 ;  /* 0x0000004a39397220 */ /* 0x000fe20000410000 */
[----:B------:R-:W-:Y:S01]  /*275a0*/  IMAD.IADD R9, R26, 0x1, -R9 ;  /* 0x000000011a097824 */ /* 0x000fe200078e0a09 */
[----:B------:R-:W-:Y:S01]  /*275b0*/  ISETP.GE.AND P0, PT, R3, 0x1, PT ;  /* 0x000000010300780c */ /* 0x000fe20003f06270 */
[----:B------:R-:W-:Y:S01]  /*275c0*/  IMAD.U32 R26, R78, 0x10, R29 ;  /* 0x000000104e1a7824 */ /* 0x000fe200078e001d */
[----:B------:R-:W-:Y:S01]  /*275d0*/  IADD3 R28, -R6, 0x1, R27 ;  /* 0x00000001061c7810 */ /* 0x000fe20007ffe11b */
[----:B------:R-:W3:Y:S04]  /*275e0*/  MUFU.TANH R12, R12 ;  /* 0x0000000c000c7308 */ /* 0x000ee80000002400 */
[----:B------:R-:W-:-:S04]  /*275f0*/  IMAD R28, R75, -0x2, R28 ;  /* 0xfffffffe4b1c7824 */ /* 0x000fc800078e021c */
        /* <DEDUP_REMOVED lines=37> */
[----:B------:R-:W-:-:S07]  /*27850*/  IMAD.IADD R66, R28, 0x1, R77 ;  /* 0x000000011c427824 */ /* 0x000fce00078e024d */
[----:B------:R4:W1:Y:S02]  /*27860*/  MUFU.TANH R43, R57 ;  /* 0x00000039002b7308 */ /* 0x0008640000002400 */
[----:B----4-:R-:W-:Y:S01]  /*27870*/  IMAD R57, R9, 0x40, R26 ;  /* 0x0000004009397824 */ /* 0x010fe200078e021a */
[----:B------:R-:W-:Y:S01]  /*27880*/  LOP3.LUT R9, RZ, R76, RZ, 0x33, !PT ;  /* 0x0000004cff097212 */ /* 0x000fe200078e33ff */
[----:B------:R-:W-:-:S04]  /*27890*/  IMAD R26, R10, -0x60, RZ ;  /* 0xffffffa00a1a7824 */ /* 0x000fc800078e02ff */
[----:B------:R-:W-:Y:S02]  /*278a0*/  IMAD.IADD R70, R28, 0x1, R9 ;  /* 0x000000011c467824 */ /* 0x000fe400078e0209 */
[----:B------:R-:W-:Y:S02]  /*278b0*/  IMAD R75, R75, -0x2, R26 ;  /* 0xfffffffe4b4b7824 */ /* 0x000fe400078e021a */
[--C-:B------:R-:W-:Y:S02]  /*278c0*/  IMAD.IADD R58, R66, 0x1, R57.reuse ;  /* 0x00000001423a7824 */ /* 0x100fe400078e0239 */
[----:B------:R-:W-:Y:S01]  /*278d0*/  IMAD.IADD R59, R70, 0x1, R57 ;  /* 0x00000001463b7824 */ /* 0x000fe200078e0239 */
[----:B-123--:R-:W-:Y:S06]  /*278e0*/  @!P0 BRA `(.L_x_8928) ;  /* 0x0000000000848947 */ /* 0x00efec0003800000 */
        /* <DEDUP_REMOVED lines=8> */
[C---:B------:R-:W-:Y:S02]  /*27970*/  R2UR UR4, R4.reuse ;  /* 0x00000000040472ca */ /* 0x040fe400000e0000 */
[C---:B------:R-:W-:Y:S02]  /*27980*/  R2UR UR5, R5.reuse ;  /* 0x00000000050572ca */ /* 0x040fe400000e0000 */
[----:B------:R-:W-:Y:S02]  /*27990*/  R2UR UR6, R4 ;  /* 0x00000000040672ca */ /* 0x000fe400000e0000 */
[----:B------:R-:W-:-:S09]  /*279a0*/  R2UR UR7, R5 ;  /* 0x00000000050772ca */ /* 0x000fd200000e0000 */
[----:B------:R-:W2:Y:S04]  /*279b0*/  LD.E R9, desc[UR4][R22.64+0x1c] ;  /* 0x00001c0416097980 */ /* 0x000ea8000c101900 */
[----:B------:R-:W3:Y:S01]  /*279c0*/  LD.E R28, desc[UR6][R22.64+0x20] ;  /* 0x00002006161c7980 */ /* 0x000ee2000c101900 */
[----:B--2---:R-:W-:-:S05]  /*279d0*/  IMAD.HI.U32 R9, R26, R9, RZ ;  /* 0x000000091a097227 */ /* 0x004fca00078e00ff */
[----:B---3--:R-:W-:-:S07]  /*279e0*/  SHF.R.U32.HI R26, RZ, R28, R9 ;  /* 0x0000001cff1a7219 */ /* 0x008fce0000011609 */
.L_x_8932:
[----:B------:R-:W-:Y:S05]  /*279f0*/  BSYNC B5 ;  /* 0x0000000000057941 */ /* 0x000fea0003800000 */
.L_x_8931:
[----:B------:R-:W-:Y:S01]  /*27a00*/  LOP3.LUT R26, RZ, R26, RZ, 0x33, !PT ;  /* 0x0000001aff1a7212 */ /* 0x000fe200078e33ff */
[----:B------:R-:W-:Y:S06]  /*27a10*/  BRA `(.L_x_8933) ;  /* 0x0000000000287947 */ /* 0x000fec0003800000 */
.L_x_8930:
[----:B------:R-:W-:-:S13]  /*27a20*/  ISETP.NE.AND P0, PT, R3, 0x1, PT ;  /* 0x000000010300780c */ /* 0x000fda0003f05270 */
        /* <DEDUP_REMOVED lines=9> */
.L_x_8933:
[----:B------:R-:W-:Y:S05]  /*27ac0*/  BSYNC B4 ;  /* 0x0000000000047941 */ /* 0x000fea0003800000 */
.L_x_8929:
[----:B------:R-:W-:-:S05]  /*27ad0*/  IMAD R26, R3, R26, R75 ;  /* 0x0000001a031a7224 */ /* 0x000fca00078e024b */
[----:B------:R-:W-:Y:S02]  /*27ae0*/  VIMNMX R59, R59, R26, !PT ;  /* 0x0000001a3b3b7248 */ /* 0x000fe40007fe0100 */
[----:B------:R-:W-:-:S07]  /*27af0*/  VIADDMNMX R58, R26, R3, R58, PT ;  /* 0x000000031a3a7246 */ /* 0x000fce000380013a */
.L_x_8928:
[----:B------:R-:W-:Y:S05]  /*27b00*/  BSYNC B3 ;  /* 0x0000000000037941 */ /* 0x000fea0003800000 */
.L_x_8927:
[----:B------:R-:W-:Y:S01]  /*27b10*/  ISETP.GE.AND P1, PT, R79, 0x9, PT ;  /* 0x000000094f00780c */ /* 0x000fe20003f26270 */
[----:B------:R-:W-:Y:S01]  /*27b20*/  VIADD R57, R57, 0x8 ;  /* 0x0000000839397836 */ /* 0x000fe20000000000 */
[----:B------:R-:W-:Y:S01]  /*27b30*/  ISETP.GE.AND P0, PT, R79, 0x2, PT ;  /* 0x000000024f00780c */ /* 0x000fe20003f06270 */
[----:B------:R-:W-:Y:S01]  /*27b40*/  BSSY B3, `(.L_x_8934) ;  /* 0x0000096000037945 */ /* 0x000fe20003800000 */
[C---:B------:R-:W-:Y:S02]  /*27b50*/  ISETP.GT.AND P2, PT, R59.reuse, 0x8, !P1 ;  /* 0x000000083b00780c */ /* 0x040fe40004f44270 */
[----:B------:R-:W-:Y:S02]  /*27b60*/  ISETP.GT.AND P3, PT, R59, 0x1, !P0 ;  /* 0x000000013b00780c */ /* 0x000fe40004764270 */
[----:B------:R-:W-:Y:S02]  /*27b70*/  ISETP.LT.OR P2, PT, R58, 0x9, P2 ;  /* 0x000000093a00780c */ /* 0x000fe40001741670 */
[----:B------:R-:W-:-:S02]  /*27b80*/  ISETP.GE.AND P4, PT, R79, 0xa, PT ;  /* 0x0000000a4f00780c */ /* 0x000fc40003f86270 */
[----:B------:R-:W-:Y:S02]  /*27b90*/  FSEL R28, R80, -INF , !P2 ;  /* 0xff800000501c7808 */ /* 0x000fe40005000000 */
        /* <DEDUP_REMOVED lines=105> */
[----:B------:R-:W-:-:S03]  /*28230*/  IMAD.IADD R59, R70, 0x1, R57 ;  /* 0x00000001463b7824 */ /* 0x000fc600078e0239 */
[----:B------:R-:W-:Y:S01]  /*28240*/  ISETP.LT.OR P6, PT, R58, 0x5a, P6 ;  /* 0x0000005a3a00780c */ /* 0x000fe200037c1670 */
[----:B------:R-:W-:-:S03]  /*28250*/  IMAD.IADD R58, R66, 0x1, R57 ;  /* 0x00000001423a7824 */ /* 0x000fc600078e0239 */
[----:B------:R-:W-:Y:S02]  /*28260*/  FSEL R12, R69, -INF , !P6 ;  /* 0xff800000450c7808 */ /* 0x000fe40007000000 */
[----:B------:R-:W-:-:S13]  /*28270*/  ISETP.GE.AND P6, PT, R3, 0x1, PT ;  /* 0x000000010300780c */ /* 0x000fda0003fc6270 */
[----:B------:R-:W-:Y:S05]  /*28280*/  @!P6 BRA `(.L_x_8935) ;  /* 0x000000000084e947 */ /* 0x000fea0003800000 */
[----:B------:R-:W-:Y:S01]  /*28290*/  IADD3 R6, -R6, R7, R57 ;  /* 0x0000000706067210 */ /* 0x000fe20007ffe139 */
        /* <DEDUP_REMOVED lines=15> */
.L_x_8939:
[----:B------:R-:W-:Y:S05]  /*28390*/  BSYNC B5 ;  /* 0x0000000000057941 */ /* 0x000fea0003800000 */
.L_x_8938:
[----:B------:R-:W-:Y:S01]  /*283a0*/  LOP3.LUT R6, RZ, R6, RZ, 0x33, !PT ;  /* 0x00000006ff067212 */ /* 0x000fe200078e33ff */
[----:B------:R-:W-:Y:S06]  /*283b0*/  BRA `(.L_x_8940) ;  /* 0x0000000000287947 */ /* 0x000fec0003800000 */
.L_x_8937:
        /* <DEDUP_REMOVED lines=10> */
.L_x_8940:
[----:B------:R-:W-:Y:S05]  /*28460*/  BSYNC B4 ;  /* 0x0000000000047941 */ /* 0x000fea0003800000 */
.L_x_8936:
[----:B------:R-:W-:-:S05]  /*28470*/  IMAD R6, R3, R6, R75 ;  /* 0x0000000603067224 */ /* 0x000fca00078e024b */
[----:B------:R-:W-:Y:S02]  /*28480*/  VIADDMNMX R58, R6, R3, R58, PT ;  /* 0x00000003063a7246 */ /* 0x000fe4000380013a */
[----:B------:R-:W-:-:S07]  /*28490*/  VIMNMX R59, R59, R6, !PT ;  /* 0x000000063b3b7248 */ /* 0x000fce0007fe0100 */
.L_x_8935:
[----:B------:R-:W-:Y:S05]  /*284a0*/  BSYNC B3 ;  /* 0x0000000000037941 */ /* 0x000fea0003800000 */
.L_x_8934:
[----:B------:R-:W2:Y:S01]  /*284b0*/  LDL.64 R6, [R0+0x70] ;  /* 0x0000700000067983 */ /* 0x000ea20000100a00 */
[C---:B------:R-:W-:Y:S02]  /*284c0*/  ISETP.GT.AND P0, PT, R59.reuse, 0x1, !P0 ;  /* 0x000000013b00780c */ /* 0x040fe40004704270 */
        /* <DEDUP_REMOVED lines=68> */
[----:B------:R-:W-:Y:S02]  /*28910*/  R2UR UR4, R4 ;  /* 0x00000000040472ca */ /* 0x000fe400000e0000 */
[----:B------:R-:W-:Y:S02]  /*28920*/  ISETP.LT.OR P0, PT, R58, 0x49, P0 ;  /* 0x000000493a00780c */ /* 0x000fe40000701670 */
[----:B------:R-:W-:Y:S02]  /*28930*/  R2UR UR5, R5 ;  /* 0x00000000050572ca */ /* 0x000fe400000e0000 */
[----:B------:R-:W-:-:S02]  /*28940*/  FSEL R60, R62, -INF , !P0 ;  /* 0xff8000003e3c7808 */ /* 0x000fc40004000000 */
[----:B------:R-:W-:Y:S02]  /*28950*/  ISETP.GT.AND P0, PT, R59, RZ, !P6 ;  /* 0x000000ff3b00720c */ /* 0x000fe40007704270 */
[----:B------:R-:W-:Y:S02]  /*28960*/  ISETP.NE.AND P6, PT, R61, RZ, PT ;  /* 0x000000ff3d00720c */ /* 0x000fe40003fc5270 */
[----:B------:R-:W-:-:S04]  /*28970*/  ISETP.LT.OR P0, PT, R58, 0x1, P0 ;  /* 0x000000013a00780c */ /* 0x000fc80000701670 */
[----:B------:R-:W-:Y:S02]  /*28980*/  FSEL R50, R2, -INF , !P0 ;  /* 0xff80000002327808 */ /* 0x000fe40004000000 */
[----:B--2---:R-:W2:Y:S01]  /*28990*/  LD.E.64 R2, desc[UR4][R6.64] ;  /* 0x0000000406027980 */ /* 0x004ea2000c101b00 */
[C---:B------:R-:W-:Y:S02]  /*289a0*/  ISETP.GT.AND P2, PT, R59.reuse, 0x49, !P2 ;  /* 0x000000493b00780c */ /* 0x040fe40005744270 */
[C---:B------:R-:W-:Y:S02]  /*289b0*/  ISETP.GT.AND P3, PT, R59.reuse, 0x50, !P3 ;  /* 0x000000503b00780c */ /* 0x040fe40005f64270 */
[C---:B------:R-:W-:Y:S02]  /*289c0*/  ISETP.LT.OR P2, PT, R58.reuse, 0x4a, P2 ;  /* 0x0000004a3a00780c */ /* 0x040fe40001741670 */
[----:B------:R-:W-:Y:S02]  /*289d0*/  ISETP.GT.AND P4, PT, R59, 0x51, !P4 ;  /* 0x000000513b00780c */ /* 0x000fe40006784270 */
[----:B------:R-:W-:-:S02]  /*289e0*/  ISETP.LT.OR P3, PT, R58, 0x51, P3 ;  /* 0x000000513a00780c */ /* 0x000fc40001f61670 */
[----:B------:R-:W-:Y:S02]  /*289f0*/  FSEL R19, R19, -INF , !P2 ;  /* 0xff80000013137808 */ /* 0x000fe40005000000 */
[C---:B------:R-:W-:Y:S02]  /*28a00*/  ISETP.GT.AND P5, PT, R59.reuse, 0x58, !P5 ;  /* 0x000000583b00780c */ /* 0x040fe40006fa4270 */
[----:B------:R-:W-:Y:S02]  /*28a10*/  ISETP.GT.AND P0, PT, R59, 0x59, !P6 ;  /* 0x000000593b00780c */ /* 0x000fe40007704270 */
[----:B------:R-:W-:Y:S02]  /*28a20*/  ISETP.LT.OR P4, PT, R58, 0x52, P4 ;  /* 0x000000523a00780c */ /* 0x000fe40002781670 */
[----:B------:R-:W-:Y:S02]  /*28a30*/  FSEL R20, R20, -INF , !P3 ;  /* 0xff80000014147808 */ /* 0x000fe40005800000 */
[----:B------:R-:W-:-:S02]  /*28a40*/  ISETP.LT.OR P5, PT, R58, 0x59, P5 ;  /* 0x000000593a00780c */ /* 0x000fc40002fa1670 */
[----:B------:R-:W-:Y:S02]  /*28a50*/  ISETP.LT.OR P0, PT, R58, 0x5a, P0 ;  /* 0x0000005a3a00780c */ /* 0x000fe40000701670 */
[----:B------:R-:W-:Y:S02]  /*28a60*/  FSEL R58, R24, -INF , !P4 ;  /* 0xff800000183a7808 */ /* 0x000fe40006000000 */
[----:B------:R-:W-:Y:S02]  /*28a70*/  FSEL R48, R48, -INF , !P5 ;  /* 0xff80000030307808 */ /* 0x000fe40006800000 */
[----:B------:R-:W-:Y:S02]  /*28a80*/  R2UR UR6, R4 ;  /* 0x00000000040672ca */ /* 0x000fe400000e0000 */
[----:B------:R-:W-:Y:S02]  /*28a90*/  R2UR UR7, R5 ;  /* 0x00000000050772ca */ /* 0x000fe400000e0000 */
[----:B------:R-:W-:-:S02]  /*28aa0*/  FSEL R51, R51, -INF , !P0 ;  /* 0xff80000033337808 */ /* 0x000fc40004000000 */
[----:B--2---:R-:W-:Y:S02]  /*28ab0*/  FMNMX.FTZ R62, R55, R2, !PT ;  /* 0x00000002373e7209 */ /* 0x004fe40007810000 */
[----:B------:R-:W-:Y:S02]  /*28ac0*/  FMNMX.FTZ R64, R50, R3, !PT ;  /* 0x0000000332407209 */ /* 0x000fe40007810000 */
        /* <DEDUP_REMOVED lines=38> */
[----:B------:R-:W-:Y:S01]  /*28d30*/  FMNMX.FTZ R62, R26, R25, !PT ;  /* 0x000000191a3e7209 */ /* 0x000fe20007810000 */
[----:B------:R-:W2:Y:S01]  /*28d40*/  LD.E R64, desc[UR4][R6.64+0x20] ;  /* 0x0000200406407980 */ /* 0x000ea2000c101900 */
[----:B------:R-:W-:-:S02]  /*28d50*/  FMNMX.FTZ R59, R20, R59, !PT ;  /* 0x0000003b143b7209 */ /* 0x000fc40007810000 */
[----:B------:R-:W-:Y:S02]  /*28d60*/  FMNMX.FTZ R25, R9, R62, !PT ;  /* 0x0000003e09197209 */ /* 0x000fe40007810000 */
[----:B------:R-:W-:Y:S02]  /*28d70*/  FMNMX.FTZ R59, R58, R59, !PT ;  /* 0x0000003b3a3b7209 */ /* 0x000fe40007810000 */
[----:B------:R-:W-:Y:S02]  /*28d80*/  FMNMX.FTZ R25, R8, R25, !PT ;  /* 0x0000001908197209 */ /* 0x000fe40007810000 */
[----:B------:R-:W-:Y:S02]  /*28d90*/  FMNMX.FTZ R24, R48, R59, !PT ;  /* 0x0000003b30187209 */ /* 0x000fe40007810000 */
[----:B------:R-:W-:Y:S02]  /*28da0*/  FMNMX.FTZ R62, R12, R25, !PT ;  /* 0x000000190c3e7209 */ /* 0x000fe40007810000 */
[----:B------:R-:W-:-:S03]  /*28db0*/  FMNMX.FTZ R63, R51, R24, !PT ;  /* 0x00000018333f7209 */ /* 0x000fc60007810000 */
[----:B------:R-:W1:Y:S04]  /*28dc0*/  SHFL.BFLY PT, R25, R62, 0x2, 0x1f ;  /* 0x0c401f003e197f89 */ /* 0x000e6800000e0000 */
[----:B------:R3:W-:Y:S04]  /*28dd0*/  ST.E.64 desc[UR4][R6.64], R62 ;  /* 0x0000003e06007985 */ /* 0x0007e8000c101b04 */
[----:B------:R-:W4:Y:S04]  /*28de0*/  LD.E R65, desc[UR6][R6.64+0x4] ;  /* 0x0000040606417980 */ /* 0x000f28000c101900 */
[----:B---3--:R-:W3:Y:S01]  /*28df0*/  LD.E R63, desc[UR4][R6.64+0x10] ;  /* 0x00001004063f7980 */ /* 0x008ee2000c101900 */
[----:B-1----:R-:W-:-:S03]  /*28e00*/  FMNMX.FTZ R25, R62, R25, !PT ;  /* 0x000000193e197209 */ /* 0x002fc60007810000 */
[----:B------:R-:W5:Y:S04]  /*28e10*/  LD.E R62, desc[UR6][R6.64+0x14] ;  /* 0x00001406063e7980 */ /* 0x000f68000c101900 */
[----:B------:R-:W1:Y:S02]  /*28e20*/  SHFL.BFLY PT, R24, R25, 0x1, 0x1f ;  /* 0x0c201f0019187f89 */ /* 0x000e6400000e0000 */
[----:B-1----:R-:W-:-:S05]  /*28e30*/  FMNMX.FTZ R59, R25, R24, !PT ;  /* 0x00000018193b7209 */ /* 0x002fca0007810000 */
[----:B------:R-:W-:Y:S04]  /*28e40*/  ST.E desc[UR4][R6.64], R59 ;  /* 0x0000003b06007985 */ /* 0x000fe8000c101904 */
[----:B------:R-:W2:Y:S01]  /*28e50*/  LD.E R61, desc[UR6][R6.64] ;  /* 0x00000006063d7980 */ /* 0x000ea2000c101900 */
[----:B------:R-:W-:Y:S02]  /*28e60*/  R2UR UR8, R4 ;  /* 0x00000000040872ca */ /* 0x000fe400000e0000 */
[----:B------:R-:W-:Y:S01]  /*28e70*/  R2UR UR9, R5 ;  /* 0x00000000050972ca */ /* 0x000fe200000e0000 */
[----:B----4-:R-:W1:Y:S02]  /*28e80*/  SHFL.BFLY PT, R24, R65, 0x2, 0x1f ;  /* 0x0c401f0041187f89 */ /* 0x010e6400000e0000 */
[----:B-1----:R-:W-:-:S05]  /*28e90*/  FMNMX.FTZ R25, R24, R65, !PT ;  /* 0x0000004118197209 */ /* 0x002fca0007810000 */
[----:B------:R-:W1:Y:S02]  /*28ea0*/  SHFL.BFLY PT, R24, R25, 0x1, 0x1f ;  /* 0x0c201f0019187f89 */ /* 0x000e6400000e0000 */
[----:B-1----:R-:W-:Y:S02]  /*28eb0*/  FMNMX.FTZ R59, R25, R24, !PT ;  /* 0x00000018193b7209 */ /* 0x002fe40007810000 */
[----:B--2---:R-:W-:Y:S02]  /*28ec0*/  FSETP.NEU.FTZ.AND P0, PT, R61, -INF , PT ;  /* 0xff8000003d00780b */ /* 0x004fe40003f1d000 */
[----:B------:R-:W-:Y:S02]  /*28ed0*/  FSETP.NEU.FTZ.AND P1, PT, R59, -INF , PT ;  /* 0xff8000003b00780b */ /* 0x000fe40003f3d000 */
[----:B------:R-:W-:Y:S02]  /*28ee0*/  FSEL R61, R61, RZ, P0 ;  /* 0x000000ff3d3d7208 */ /* 0x000fe40000000000 */
[----:B------:R-:W-:-:S03]  /*28ef0*/  FSEL R24, R59, RZ, P1 ;  /* 0x000000ff3b187208 */ /* 0x000fc60000800000 */
[----:B------:R-:W-:Y:S02]  /*28f00*/  FADD.FTZ R61, R2, -R61 ;  /* 0x8000003d023d7221 */ /* 0x000fe40000010000 */
[----:B------:R-:W-:Y:S02]  /*28f10*/  FADD.FTZ R3, R3, -R24 ;  /* 0x8000001803037221 */ /* 0x000fe40000010000 */
[----:B------:R-:W-:Y:S02]  /*28f20*/  FMUL.FTZ R24, R61, R64 ;  /* 0x000000403d187220 */ /* 0x000fe40000410000 */
[----:B------:R-:W-:-:S04]  /*28f30*/  FMUL.FTZ R64, R64, R3 ;  /* 0x0000000340407220 */ /* 0x000fc80000410000 */
[----:B------:R-:W3:Y:S08]  /*28f40*/  MUFU.EX2 R24, R24 ;  /* 0x0000001800187308 */ /* 0x000ef00000000800 */
[----:B------:R-:W5:Y:S01]  /*28f50*/  MUFU.EX2 R25, R64 ;  /* 0x0000004000197308 */ /* 0x000f620000000800 */
[----:B------:R-:W-:Y:S01]  /*28f60*/  ST.E desc[UR4][R6.64+0x4], R59 ;  /* 0x0000043b06007985 */ /* 0x000fe2000c101904 */
[----:B---3--:R-:W-:Y:S01]  /*28f70*/  FMUL.FTZ R63, R24, R63 ;  /* 0x0000003f183f7220 */ /* 0x008fe20000410000 */
[----:B-----5:R-:W-:-:S04]  /*28f80*/  FMUL.FTZ R61, R25, R62 ;  /* 0x0000003e193d7220 */ /* 0x020fc80000410000 */
[----:B------:R-:W-:Y:S04]  /*28f90*/  ST.E desc[UR6][R6.64+0x10], R63 ;  /* 0x0000103f06007985 */ /* 0x000fe8000c101906 */
[----:B------:R1:W-:Y:S04]  /*28fa0*/  ST.E desc[UR8][R6.64+0x14], R61 ;  /* 0x0000143d06007985 */ /* 0x0003e8000c101908 */
[----:B------:R-:W2:Y:S04]  /*28fb0*/  LDL.64 R2, [R0+0x70] ;  /* 0x0000700000027983 */ /* 0x000ea80000100a00 */
[----:B--2---:R-:W1:Y:S04]  /*28fc0*/  LD.E R65, desc[UR6][R2.64+0x20] ;  /* 0x0000200602417980 */ /* 0x004e68000c101900 */
[----:B------:R-:W1:Y:S04]  /*28fd0*/  LD.E R62, desc[UR4][R2.64] ;  /* 0x00000004023e7980 */ /* 0x000e68000c101900 */
[----:B------:R-:W2:Y:S04]  /*28fe0*/  LD.E R64, desc[UR8][R2.64+0x4] ;  /* 0x0000040802407980 */ /* 0x000ea8000c101900 */
[----:B------:R-:W3:Y:S04]  /*28ff0*/  LD.E R66, desc[UR4][R2.64+0x10] ;  /* 0x0000100402427980 */ /* 0x000ee8000c101900 */
[----:B------:R-:W4:Y:S01]  /*29000*/  LD.E R68, desc[UR6][R2.64+0x14] ;  /* 0x0000140602447980 */ /* 0x000f22000c101900 */
[C---:B-1----:R-:W-:Y:S01]  /*29010*/  FMUL.FTZ R6, R62.reuse, R65 ;  /* 0x000000413e067220 */ /* 0x042fe20000410000 */
[----:B------:R-:W-:-:S02]  /*29020*/  FSETP.NEU.FTZ.AND P0, PT, R62, -INF , PT ;  /* 0xff8000003e00780b */ /* 0x000fc40003f1d000 */
[----:B--2---:R-:W-:Y:S01]  /*29030*/  FSETP.NEU.FTZ.AND P1, PT, R64, -INF , PT ;  /* 0xff8000004000780b */ /* 0x004fe20003f3d000 */
[----:B------:R-:W-:Y:S01]  /*29040*/  FMUL.FTZ R64, R65, R64 ;  /* 0x0000004041407220 */ /* 0x000fe20000410000 */
[----:B------:R-:W-:-:S04]  /*29050*/  FSEL R6, R6, RZ, P0 ;  /* 0x000000ff06067208 */ /* 0x000fc80000000000 */
[----:B------:R-:W-:Y:S01]  /*29060*/  FSEL R64, R64, RZ, P1 ;  /* 0x000000ff40407208 */ /* 0x000fe20000800000 */
[-CC-:B------:R-:W-:Y:S01]  /*29070*/  FFMA.FTZ R217, R55, R65.reuse, -R6.reuse ;  /* 0x0000004137d97223 */ /* 0x180fe20000010806 */
[----:B------:R-:W-:-:S03]  /*29080*/  FFMA.FTZ R152, R27, R65, -R6 ;  /* 0x000000411b987223 */ /* 0x000fc60000010806 */
[-CC-:B------:R-:W-:Y:S01]  /*29090*/  FFMA.FTZ R153, R50, R65.reuse, -R64.reuse ;  /* 0x0000004132997223 */ /* 0x180fe20000010840 */
[-C--:B------:R-:W-:Y:S01]  /*290a0*/  FFMA.FTZ R202, R11, R65.reuse, -R64 ;  /* 0x000000410bca7223 */ /* 0x080fe20000010840 */
[----:B------:R-:W3:Y:S01]  /*290b0*/  MUFU.EX2 R217, R217 ;  /* 0x000000d900d97308 */ /* 0x000ee20000000800 */
[-C--:B------:R-:W-:Y:S01]  /*290c0*/  FFMA.FTZ R203, R28, R65.reuse, -R6 ;  /* 0x000000411ccb7223 */ /* 0x080fe20000010806 */
[-C--:B------:R-:W-:Y:S01]  /*290d0*/  FFMA.FTZ R216, R13, R65.reuse, -R64 ;  /* 0x000000410dd87223 */ /* 0x080fe20000010840 */
[----:B------:R-:W-:-:S05]  /*290e0*/  FFMA.FTZ R154, R29, R65, -R6 ;  /* 0x000000411d9a7223 */ /* 0x000fca0000010806 */
[----:B------:R-:W4:Y:S01]  /*290f0*/  MUFU.EX2 R153, R153 ;  /* 0x0000009900997308 */ /* 0x000f220000000800 */
[----:B------:R-:W-:-:S07]  /*29100*/  FFMA.FTZ R155, R14, R65, -R64 ;  /* 0x000000410e9b7223 */ /* 0x000fce0000010840 */
[----:B------:R-:W1:Y:S01]  /*29110*/  MUFU.EX2 R152, R152 ;  /* 0x0000009800987308 */ /* 0x000e620000000800 */
[----:B------:R-:W-:-:S07]  /*29120*/  FFMA.FTZ R15, R15, R65, -R64 ;  /* 0x000000410f0f7223 */ /* 0x000fce0000010840 */
[----:B------:R-:W2:Y:S01]  /*29130*/  MUFU.EX2 R202, R202 ;  /* 0x000000ca00ca7308 */ /* 0x000ea20000000800 */
[----:B------:R-:W-:-:S07]  /*29140*/  FFMA.FTZ R30, R30, R65, -R6 ;  /* 0x000000411e1e7223 */ /* 0x000fce0000010806 */
[----:B------:R-:W5:Y:S01]  /*29150*/  MUFU.EX2 R203, R203 ;  /* 0x000000cb00cb7308 */ /* 0x000f620000000800 */
[-CC-:B------:R-:W-:Y:S01]  /*29160*/  FFMA.FTZ R14, R18, R65.reuse, -R64.reuse ;  /* 0x00000041120e7223 */ /* 0x180fe20000010840 */
[----:B------:R-:W-:-:S06]  /*29170*/  FFMA.FTZ R13, R21, R65, -R64 ;  /* 0x00000041150d7223 */ /* 0x000fcc0000010840 */
[----:B------:R-:W5:Y:S01]  /*29180*/  MUFU.EX2 R216, R216 ;  /* 0x000000d800d87308 */ /* 0x000f620000000800 */
[-CC-:B------:R-:W-:Y:S01]  /*29190*/  FFMA.FTZ R31, R31, R65.reuse, -R6.reuse ;  /* 0x000000411f1f7223 */ /* 0x180fe20000010806 */
[----:B------:R-:W-:Y:S01]  /*291a0*/  FFMA.FTZ R190, R9, R65, -R6 ;  /* 0x0000004109be7223 */ /* 0x000fe20000010806 */
[----:B---3--:R-:W-:-:S05]  /*291b0*/  FADD.FTZ R7, R217, R66 ;  /* 0x00000042d9077221 */ /* 0x008fca0000010000 */
[----:B------:R-:W3:Y:S01]  /*291c0*/  MUFU.EX2 R154, R154 ;  /* 0x0000009a009a7308 */ /* 0x000ee20000000800 */
[----:B----4-:R-:W-:Y:S01]  /*291d0*/  FADD.FTZ R9, R153, R68 ;  /* 0x0000004499097221 */ /* 0x010fe20000010000 */
[----:B------:R-:W-:-:S06]  /*291e0*/  FFMA.FTZ R162, R20, R65, -R64 ;  /* 0x0000004114a27223 */ /* 0x000fcc0000010840 */
[----:B------:R-:W4:Y:S01]  /*291f0*/  MUFU.EX2 R155, R155 ;  /* 0x0000009b009b7308 */ /* 0x000f220000000800 */
[-CC-:B------:R-:W-:Y:S01]  /*29200*/  FFMA.FTZ R32, R32, R65.reuse, -R6.reuse ;  /* 0x0000004120207223 */ /* 0x180fe20000010806 */
[-CC-:B------:R-:W-:Y:S01]  /*29210*/  FFMA.FTZ R33, R33, R65.reuse, -R6.reuse ;  /* 0x0000004121217223 */ /* 0x180fe20000010806 */
[-CC-:B------:R-:W-:Y:S01]  /*29220*/  FFMA.FTZ R165, R34, R65.reuse, -R6.reuse ;  /* 0x0000004122a57223 */ /* 0x180fe20000010806 */
[----:B------:R-:W-:-:S04]  /*29230*/  FFMA.FTZ R164, R35, R65, -R6 ;  /* 0x0000004123a47223 */ /* 0x000fc80000010806 */
[----:B------:R-:W4:Y:S01]  /*29240*/  MUFU.EX2 R21, R30 ;  /* 0x0000001e00157308 */ /* 0x000f220000000800 */
[-CC-:B------:R-:W-:Y:S01]  /*29250*/  FFMA.FTZ R167, R36, R65.reuse, -R6.reuse ;  /* 0x0000004124a77223 */ /* 0x180fe20000010806 */
[-CC-:B------:R-:W-:Y:S01]  /*29260*/  FFMA.FTZ R166, R37, R65.reuse, -R6.reuse ;  /* 0x0000004125a67223 */ /* 0x180fe20000010806 */
[-CC-:B------:R-:W-:Y:S01]  /*29270*/  FFMA.FTZ R172, R38, R65.reuse, -R6.reuse ;  /* 0x0000004126ac7223 */ /* 0x180fe20000010806 */
[-CC-:B------:R-:W-:Y:S01]  /*29280*/  FFMA.FTZ R171, R39, R65.reuse, -R6.reuse ;  /* 0x0000004127ab7223 */ /* 0x180fe20000010806 */
[----:B------:R-:W-:-:S03]  /*29290*/  FFMA.FTZ R174, R40, R65, -R6 ;  /* 0x0000004128ae7223 */ /* 0x000fc60000010806 */
[----:B------:R-:W4:Y:S01]  /*292a0*/  MUFU.EX2 R15, R15 ;  /* 0x0000000f000f7308 */ /* 0x000f220000000800 */
        /* <DEDUP_REMOVED lines=8> */
[----:B------:R-:W4:Y:S01]  /*29330*/  MUFU.EX2 R20, R31 ;  /* 0x0000001f00147308 */ /* 0x000f220000000800 */
[----:B-1----:R-:W-:Y:S01]  /*29340*/  FADD.FTZ R6, R152, R7 ;  /* 0x0000000798067221 */ /* 0x002fe20000010000 */
[-CC-:B------:R-:W-:Y:S01]  /*29350*/  FFMA.FTZ R12, R23, R65.reuse, -R64.reuse ;  /* 0x00000041170c7223 */ /* 0x180fe20000010840 */
[----:B--2---:R-:W-:Y:S01]  /*29360*/  FADD.FTZ R9, R202, R9 ;  /* 0x00000009ca097221 */ /* 0x004fe20000010000 */
[----:B------:R-:W-:-:S04]  /*29370*/  FFMA.FTZ R23, R19, R65, -R64 ;  /* 0x0000004113177223 */ /* 0x000fc80000010840 */
[----:B------:R-:W1:Y:S01]  /*29380*/  MUFU.EX2 R14, R14 ;  /* 0x0000000e000e7308 */ /* 0x000e620000000800 */
[----:B-----5:R-:W-:Y:S01]  /*29390*/  FADD.FTZ R7, R203, R6 ;  /* 0x00000006cb077221 */ /* 0x020fe20000010000 */
[----:B------:R-:W-:Y:S01]  /*293a0*/  FADD.FTZ R6, R216, R9 ;  /* 0x00000009d8067221 */ /* 0x000fe20000010000 */
[----:B------:R-:W-:-:S05]  /*293b0*/  FFMA.FTZ R11, R72, R65, -R64 ;  /* 0x00000041480b7223 */ /* 0x000fca0000010840 */
[----:B------:R-:W2:Y:S01]  /*293c0*/  MUFU.EX2 R19, R32 ;  /* 0x0000002000137308 */ /* 0x000ea20000000800 */
[----:B---3--:R-:W-:Y:S01]  /*293d0*/  FADD.FTZ R8, R154, R7 ;  /* 0x000000079a087221 */ /* 0x008fe20000010000 */
[----:B----4-:R-:W-:-:S06]  /*293e0*/  FADD.FTZ R6, R155, R6 ;  /* 0x000000069b067221 */ /* 0x010fcc0000010000 */
[----:B------:R-:W3:Y:S01]  /*293f0*/  MUFU.EX2 R13, R13 ;  /* 0x0000000d000d7308 */ /* 0x000ee20000000800 */
[----:B------:R-:W-:Y:S01]  /*29400*/  FFMA.FTZ R168, R73, R65, -R64 ;  /* 0x0000004149a87223 */ /* 0x000fe20000010840 */
[----:B------:R-:W-:-:S06]  /*29410*/  FADD.FTZ R7, R21, R8 ;  /* 0x0000000815077221 */ /* 0x000fcc0000010000 */
[----:B------:R-:W4:Y:S01]  /*29420*/  MUFU.EX2 R18, R33 ;  /* 0x0000002100127308 */ /* 0x000f220000000800 */
[----:B------:R-:W-:Y:S01]  /*29430*/  FADD.FTZ R9, R15, R6 ;  /* 0x000000060f097221 */ /* 0x000fe20000010000 */
[----:B------:R-:W-:-:S06]  /*29440*/  FFMA.FTZ R170, R46, R65, -R64 ;  /* 0x000000412eaa7223 */ /* 0x000fcc0000010840 */
[----:B------:R-:W5:Y:S01]  /*29450*/  MUFU.EX2 R12, R12 ;  /* 0x0000000c000c7308 */ /* 0x000f620000000800 */
[----:B------:R-:W-:Y:S01]  /*29460*/  FADD.FTZ R6, R20, R7 ;  /* 0x0000000714067221 */ /* 0x000fe20000010000 */
[----:B-1----:R-:W-:-:S06]  /*29470*/  FADD.FTZ R8, R14, R9 ;  /* 0x000000090e087221 */ /* 0x002fcc0000010000 */
[----:B------:R-:W1:Y:S01]  /*29480*/  MUFU.EX2 R165, R165 ;  /* 0x000000a500a57308 */ /* 0x000e620000000800 */
[----:B------:R-:W-:-:S07]  /*29490*/  FFMA.FTZ R169, R47, R65, -R64 ;  /* 0x000000412fa97223 */ /* 0x000fce0000010840 */
[----:B------:R-:W1:Y:S01]  /*294a0*/  MUFU.EX2 R11, R11 ;  /* 0x0000000b000b7308 */ /* 0x000e620000000800 */
[----:B--2---:R-:W-:Y:S01]  /*294b0*/  FADD.FTZ R7, R19, R6 ;  /* 0x0000000613077221 */ /* 0x004fe20000010000 */
[----:B---3--:R-:W-:-:S06]  /*294c0*/  FADD.FTZ R9, R13, R8 ;  /* 0x000000080d097221 */ /* 0x008fcc0000010000 */
[----:B------:R-:W2:Y:S01]  /*294d0*/  MUFU.EX2 R164, R164 ;  /* 0x000000a400a47308 */ /* 0x000ea20000000800 */
[----:B------:R-:W-:-:S07]  /*294e0*/  FFMA.FTZ R176, R49, R65, -R64 ;  /* 0x0000004131b07223 */ /* 0x000fce0000010840 */
[----:B------:R-:W3:Y:S01]  /*294f0*/  MUFU.EX2 R168, R168 ;  /* 0x000000a800a87308 */ /* 0x000ee20000000800 */
[----:B----4-:R-:W-:Y:S01]  /*29500*/  FADD.FTZ R6, R18, R7 ;  /* 0x0000000712067221 */ /* 0x010fe20000010000 */
[----:B-----5:R-:W-:-:S06]  /*29510*/  FADD.FTZ R8, R12, R9 ;  /* 0x000000090c087221 */ /* 0x020fcc0000010000 */
[----:B------:R-:W4:Y:S01]  /*29520*/  MUFU.EX2 R167, R167 ;  /* 0x000000a700a77308 */ /* 0x000f220000000800 */
[----:B------:R-:W-:-:S07]  /*29530*/  FFMA.FTZ R175, R57, R65, -R64 ;  /* 0x0000004139af7223 */ /* 0x000fce0000010840 */
[----:B------:R-:W5:Y:S01]  /*29540*/  MUFU.EX2 R170, R170 ;  /* 0x000000aa00aa7308 */ /* 0x000f620000000800 */
[----:B-1----:R-:W-:Y:S01]  /*29550*/  FADD.FTZ R7, R165, R6 ;  /* 0x00000006a5077221 */ /* 0x002fe20000010000 */
[----:B------:R-:W-:-:S06]  /*29560*/  FADD.FTZ R9, R11, R8 ;  /* 0x000000080b097221 */ /* 0x000fcc0000010000 */
        /* <DEDUP_REMOVED lines=25> */
[----:B------:R-:W4:Y:S08]  /*29700*/  MUFU.EX2 R180, R180 ;  /* 0x000000b400b47308 */ /* 0x000f300000000800 */
[----:B------:R-:W5:Y:S01]  /*29710*/  MUFU.EX2 R183, R183 ;  /* 0x000000b700b77308 */ /* 0x000f620000000800 */
[----:B-1----:R-:W-:Y:S01]  /*29720*/  FADD.FTZ R6, R174, R7 ;  /* 0x00000007ae067221 */ /* 0x002fe20000010000 */
[----:B------:R-:W-:-:S06]  /*29730*/  FADD.FTZ R8, R178, R9 ;  /* 0x00000009b2087221 */ /* 0x000fcc0000010000 */
[----:B------:R-:W1:Y:S08]  /*29740*/  MUFU.EX2 R179, R179 ;  /* 0x000000b300b37308 */ /* 0x000e700000000800 */
        /* <DEDUP_REMOVED lines=18> */
[----:B------:R-:W2:Y:S08]  /*29870*/  MUFU.EX2 R190, R190 ;  /* 0x000000be00be7308 */ /* 0x000eb00000000800 */
        /* <DEDUP_REMOVED lines=10> */
[----:B---3--:R-:W-:-:S03]  /*29920*/  FADD.FTZ R7, R161, R6 ;  /* 0x00000006a1077221 */ /* 0x008fc60000010000 */
[----:B----4-:R-:W-:Y:S01]  /*29930*/  FADD.FTZ R9, R189, R8 ;  /* 0x00000008bd097221 */ /* 0x010fe20000010000 */
[----:B-----5:R-:W-:-:S03]  /*29940*/  FADD.FTZ R6, R160, R7 ;  /* 0x00000007a0067221 */ /* 0x020fc60000010000 */
[----:B-1----:R-:W-:Y:S01]  /*29950*/  FADD.FTZ R9, R188, R9 ;  /* 0x00000009bc097221 */ /* 0x002fe20000010000 */
[----:B------:R-:W-:-:S04]  /*29960*/  FADD.FTZ R27, R159, R6 ;  /* 0x000000069f1b7221 */ /* 0x000fc80000010000 */
[----:B------:R1:W-:Y:S04]  /*29970*/  ST.E desc[UR4][R2.64+0x10], R9 ;  /* 0x0000100902007985 */ /* 0x0003e8000c101904 */
[----:B------:R2:W-:Y:S04]  /*29980*/  ST.E desc[UR6][R2.64+0x14], R27 ;  /* 0x0000141b02007985 */ /* 0x0005e8000c101906 */
[----:B------:R-:W1:Y:S01]  /*29990*/  LDL.64 R6, [R0+0x80] ;  /* 0x0000800000067983 */ /* 0x000e620000100a00 */
[----:B------:R-:W-:Y:S02]  /*299a0*/  R2UR UR10, R4 ;  /* 0x00000000040a72ca */ /* 0x000fe400000e0000 */
[----:B------:R-:W-:-:S02]  /*299b0*/  R2UR UR11, R5 ;  /* 0x00000000050b72ca */ /* 0x000fc400000e0000 */
[C---:B------:R-:W-:Y:S02]  /*299c0*/  R2UR UR12, R4.reuse ;  /* 0x00000000040c72ca */ /* 0x040fe400000e0000 */
[----:B------:R-:W-:Y:S01]  /*299d0*/  R2UR UR13, R5 ;  /* 0x00000000050d72ca */ /* 0x000fe200000e0000 */
[----:B-1----:R-:W3:Y:S08]  /*299e0*/  LD.E R9, desc[UR8][R6.64+0x10] ;  /* 0x0000100806097980 */ /* 0x002ef0000c101900 */
[----:B--2---:R-:W2:Y:S04]  /*299f0*/  LD.E R3, desc[UR10][R6.64+0x14] ;  /* 0x0000140a06037980 */ /* 0x004ea8000c101900 */
[----:B------:R-:W4:Y:S01]  /*29a00*/  LD.E R27, desc[UR12][R6.64+0x20] ;  /* 0x0000200c061b7980 */ /* 0x000f22000c101900 */
[----:B------:R-:W-:-:S02]  /*29a10*/  R2UR UR18, R4 ;  /* 0x00000000041272ca */ /* 0x000fc400000e0000 */
[C---:B------:R-:W-:Y:S01]  /*29a20*/  R2UR UR19, R5.reuse ;  /* 0x00000000051372ca */ /* 0x040fe200000e0000 */
[----:B------:R-:W5:Y:S01]  /*29a30*/  LD.E R2, desc[UR6][R6.64+0x8] ;  /* 0x0000080606027980 */ /* 0x000f62000c101900 */
[C---:B------:R-:W-:Y:S02]  /*29a40*/  R2UR UR14, R4.reuse ;  /* 0x00000000040e72ca */ /* 0x040fe400000e0000 */
[C---:B------:R-:W-:Y:S01]  /*29a50*/  R2UR UR15, R5.reuse ;  /* 0x00000000050f72ca */ /* 0x040fe200000e0000 */
[----:B------:R-:W5:Y:S01]  /*29a60*/  LD.E R29, desc[UR4][R6.64] ;  /* 0x00000004061d7980 */ /* 0x000f62000c101900 */
[----:B------:R-:W-:Y:S02]  /*29a70*/  R2UR UR16, R4 ;  /* 0x00000000041072ca */ /* 0x000fe400000e0000 */
[----:B------:R-:W-:Y:S01]  /*29a80*/  R2UR UR17, R5 ;  /* 0x00000000051172ca */ /* 0x000fe200000e0000 */
        /* <DEDUP_REMOVED lines=38> */
[----:B---3--:R-:W-:-:S05]  /*29cf0*/  FMUL.FTZ R9, R24, R9 ;  /* 0x0000000918097220 */ /* 0x008fca0000410000 */
[----:B------:R1:W-:Y:S04]  /*29d00*/  ST.E desc[UR8][R6.64+0x10], R9 ;  /* 0x0000100906007985 */ /* 0x0003e8000c101908 */
[----:B-1----:R-:W3:Y:S01]  /*29d10*/  LD.E R9, desc[UR6][R6.64+0x154] ;  /* 0x0001540606097980 */ /* 0x002ee2000c101900 */
[C---:B--2---:R-:W-:Y:S01]  /*29d20*/  FMUL.FTZ R3, R24.reuse, R3 ;  /* 0x0000000318037220 */ /* 0x044fe20000410000 */
[----:B----4-:R-:W-:-:S04]  /*29d30*/  FMUL.FTZ R27, R24, R27 ;  /* 0x0000001b181b7220 */ /* 0x010fc80000410000 */
[----:B------:R1:W-:Y:S04]  /*29d40*/  ST.E desc[UR10][R6.64+0x14], R3 ;  /* 0x0000140306007985 */ /* 0x0003e8000c10190a */
[----:B------:R2:W-:Y:S04]  /*29d50*/  ST.E desc[UR12][R6.64+0x20], R27 ;  /* 0x0000201b06007985 */ /* 0x0005e8000c10190c */
[----:B-1----:R-:W4:Y:S04]  /*29d60*/  LD.E R3, desc[UR18][R6.64+0x150] ;  /* 0x0001501206037980 */ /* 0x002f28000c101900 */
[----:B--2---:R-:W2:Y:S01]  /*29d70*/  LD.E R27, desc[UR6][R6.64+0x160] ;  /* 0x00016006061b7980 */ /* 0x004ea2000c101900 */
[----:B---3--:R-:W-:-:S05]  /*29d80*/  FMUL.FTZ R9, R24, R9 ;  /* 0x0000000918097220 */ /* 0x008fca0000410000 */
[----:B------:R1:W-:Y:S04]  /*29d90*/  ST.E desc[UR4][R6.64+0x154], R9 ;  /* 0x0001540906007985 */ /* 0x0003e8000c101904 */
[----:B-1----:R-:W3:Y:S01]  /*29da0*/  LD.E R9, desc[UR6][R6.64+0x170] ;  /* 0x0001700606097980 */ /* 0x002ee2000c101900 */
[C---:B----4-:R-:W-:Y:S01]  /*29db0*/  FMUL.FTZ R3, R24.reuse, R3 ;  /* 0x0000000318037220 */ /* 0x050fe20000410000 */
[----:B--2---:R-:W-:-:S04]  /*29dc0*/  FMUL.FTZ R27, R24, R27 ;  /* 0x0000001b181b7220 */ /* 0x004fc80000410000 */
        /* <DEDUP_REMOVED lines=50> */
[----:B------:R5:W-:Y:S02]  /*2a0f0*/  ST.E desc[UR4][R6.64+0x1e4], R9 ;  /* 0x0001e40906007985 */ /* 0x000be4000c101904 */
[----:B-----5:R-:W-:Y:S02]  /*2a100*/  FMUL.FTZ R9, R25, R2 ;  /* 0x0000000219097220 */ /* 0x020fe40000410000 */
[----:B------:R-:W3:Y:S01]  /*2a110*/  LD.E R2, desc[UR6][R6.64+0xc] ;  /* 0x00000c0606027980 */ /* 0x000ee2000c101900 */
[C---:B----4-:R-:W-:Y:S01]  /*2a120*/  FMUL.FTZ R3, R24.reuse, R3 ;  /* 0x0000000318037220 */ /* 0x050fe20000410000 */
[----:B--2---:R-:W-:-:S04]  /*2a130*/  FMUL.FTZ R27, R24, R27 ;  /* 0x0000001b181b7220 */ /* 0x004fc80000410000 */
[----:B------:R1:W-:Y:S04]  /*2a140*/  ST.E desc[UR4][R6.64+0x1e0], R3 ;  /* 0x0001e00306007985 */ /* 0x0003e8000c101904 */
[----:B------:R3:W-:Y:S04]  /*2a150*/  ST.E desc[UR4][R6.64+0x1f0], R27 ;  /* 0x0001f01b06007985 */ /* 0x0007e8000c101904 */
[----:B-1----:R-:W2:Y:S01]  /*2a160*/  LD.E R3, desc[UR6][R6.64+0x1f4] ;  /* 0x0001f40606037980 */ /* 0x002ea2000c101900 */
[----:B---3--:R-:W-:-:S03]  /*2a170*/  FMUL.FTZ R27, R25, R2 ;  /* 0x00000002191b7220 */ /* 0x008fc60000410000 */
[----:B------:R-:W3:Y:S01]  /*2a180*/  LD.E R2, desc[UR6][R6.64+0x18] ;  /* 0x0000180606027980 */ /* 0x000ee2000c101900 */
[----:B--2---:R-:W-:-:S05]  /*2a190*/  FMUL.FTZ R3, R24, R3 ;  /* 0x0000000318037220 */ /* 0x004fca0000410000 */
[----:B------:R3:W-:Y:S02]  /*2a1a0*/  ST.E desc[UR4][R6.64+0x1f4], R3 ;  /* 0x0001f40306007985 */ /* 0x0007e4000c101904 */
[C---:B---3--:R-:W-:Y:S02]  /*2a1b0*/  FMUL.FTZ R3, R25.reuse, R2 ;  /* 0x0000000219037220 */ /* 0x048fe40000410000 */
[----:B------:R-:W2:Y:S04]  /*2a1c0*/  LD.E R2, desc[UR6][R6.64+0x1c] ;  /* 0x00001c0606027980 */ /* 0x000ea8000c101900 */
[----:B------:R2:W-:Y:S02]  /*2a1d0*/  ST.E desc[UR4][R6.64+0x8], R9 ;  /* 0x0000080906007985 */ /* 0x0005e4000c101904 */
[----:B--2---:R-:W-:-:S02]  /*2a1e0*/  FMUL.FTZ R9, R25, R2 ;  /* 0x0000000219097220 */ /* 0x004fc40000410000 */
[----:B------:R-:W2:Y:S04]  /*2a1f0*/  LD.E R2, desc[UR6][R6.64+0x28] ;  /* 0x0000280606027980 */ /* 0x000ea8000c101900 */
[----:B------:R2:W-:Y:S02]  /*2a200*/  ST.E desc[UR4][R6.64+0xc], R27 ;  /* 0x00000c1b06007985 */ /* 0x0005e4000c101904 */
[C---:B--2---:R-:W-:Y:S02]  /*2a210*/  FMUL.FTZ R27, R25.reuse, R2 ;  /* 0x00000002191b7220 */ /* 0x044fe40000410000 */
        /* <DEDUP_REMOVED lines=42> */
[----:B------:R-:W2:Y:S01]  /*2a4c0*/  LD.E R2, desc[UR6][R6.64+0x9c] ;  /* 0x00009c0606027980 */ /* 0x000ea2000c101900 */
        /* <DEDUP_REMOVED lines=80> */
[----:B------:R3:W-:Y:S01]  /*2a9d0*/  ST.E desc[UR4][R6.64+0x98], R9 ;  /* 0x0000980906007985 */ /* 0x0007e2000c101904 */
[----:B--2---:R-:W-:-:S05]  /*2a9e0*/  FMUL.FTZ R27, R25, R2 ;  /* 0x00000002191b7220 */ /* 0x004fca0000410000 */
[----:B------:R2:W-:Y:S04]  /*2a9f0*/  ST.E desc[UR4][R6.64+0x9c], R27 ;  /* 0x00009c1b06007985 */ /* 0x0005e8000c101904 */
[----:B------:R-:W1:Y:S02]  /*2aa00*/  LD.E R2, desc[UR6][R6.64+0xa8] ;  /* 0x0000a80606027980 */ /* 0x000e64000c101900 */
[----:B-1----:R-:W-:-:S05]  /*2aa10*/  FMUL.FTZ R3, R25, R2 ;  /* 0x0000000219037220 */ /* 0x002fca0000410000 */
[----:B------:R1:W-:Y:S04]  /*2aa20*/  ST.E desc[UR4][R6.64+0xa8], R3 ;  /* 0x0000a80306007985 */ /* 0x0003e8000c101904 */
[----:B------:R-:W3:Y:S02]  /*2aa30*/  LD.E R2, desc[UR6][R6.64+0xac] ;  /* 0x0000ac0606027980 */ /* 0x000ee4000c101900 */
[----:B---3--:R-:W-:-:S05]  /*2aa40*/  FMUL.FTZ R9, R25, R2 ;  /* 0x0000000219097220 */ /* 0x008fca0000410000 */
[----:B------:R3:W-:Y:S04]  /*2aa50*/  ST.E desc[UR4][R6.64+0xac], R9 ;  /* 0x0000ac0906007985 */ /* 0x0007e8000c101904 */
[----:B------:R-:W2:Y:S02]  /*2aa60*/  LD.E R2, desc[UR6][R6.64+0xb8] ;  /* 0x0000b80606027980 */ /* 0x000ea4000c101900 */
        /* <DEDUP_REMOVED lines=112> */
[----:B------:R-:W-:Y:S04]  /*2b170*/  ST.E desc[UR4][R6.64+0x1dc], R3 ;  /* 0x0001dc0306007985 */ /* 0x000fe8000c101904 */
[----:B------:R-:W3:Y:S02]  /*2b180*/  LD.E R2, desc[UR6][R6.64+0x1e8] ;  /* 0x0001e80606027980 */ /* 0x000ee4000c101900 */
[----:B---3--:R-:W-:-:S05]  /*2b190*/  FMUL.FTZ R9, R25, R2 ;  /* 0x0000000219097220 */ /* 0x008fca0000410000 */
[----:B------:R1:W-:Y:S04]  /*2b1a0*/  ST.E desc[UR4][R6.64+0x1e8], R9 ;  /* 0x0001e80906007985 */ /* 0x0003e8000c101904 */
[----:B------:R-:W2:Y:S02]  /*2b1b0*/  LD.E R2, desc[UR6][R6.64+0x1ec] ;  /* 0x0001ec0606027980 */ /* 0x000ea4000c101900 */
[----:B--2---:R-:W-:-:S05]  /*2b1c0*/  FMUL.FTZ R27, R25, R2 ;  /* 0x00000002191b7220 */ /* 0x004fca0000410000 */
[----:B------:R2:W-:Y:S04]  /*2b1d0*/  ST.E desc[UR4][R6.64+0x1ec], R27 ;  /* 0x0001ec1b06007985 */ /* 0x0005e8000c101904 */
[----:B------:R-:W3:Y:S02]  /*2b1e0*/  LD.E R2, desc[UR6][R6.64+0x1f8] ;  /* 0x0001f80606027980 */ /* 0x000ee4000c101900 */
[----:B---3--:R-:W-:-:S05]  /*2b1f0*/  FMUL.FTZ R29, R25, R2 ;  /* 0x00000002191d7220 */ /* 0x008fca0000410000 */
[----:B------:R-:W-:Y:S04]  /*2b200*/  ST.E desc[UR4][R6.64+0x1f8], R29 ;  /* 0x0001f81d06007985 */ /* 0x000fe8000c101904 */
[----:B------:R-:W1:Y:S01]  /*2b210*/  LD.E R2, desc[UR6][R6.64+0x1fc] ;  /* 0x0001fc0606027980 */ /* 0x000e62000c101900 */
[----:B------:R-:W-:Y:S01]  /*2b220*/  LEA.HI R28, R199, 0x8, RZ, 0x19 ;  /* 0x00000008c71c7811 */ /* 0x000fe200078fc8ff */
[----:B-1----:R-:W-:-:S05]  /*2b230*/  FMUL.FTZ R9, R25, R2 ;  /* 0x0000000219097220 */ /* 0x002fca0000410000 */
[----:B------:R1:W-:Y:S04]  /*2b240*/  ST.E desc[UR4][R6.64+0x1fc], R9 ;  /* 0x0001fc0906007985 */ /* 0x0003e8000c101904 */
[----:B------:R-:W3:Y:S01]  /*2b250*/  LDL.64 R2, [R0+0x80] ;  /* 0x0000800000027983 */ /* 0x000ee20000100a00 */
[----:B------:R4:W-:Y:S06]  /*2b260*/  BAR.SYNC.DEFER_BLOCKING R28, 0x100 ;  /* 0x0004001c0000751d */ /* 0x0009ec0000010000 */
[----:B--2---:R-:W2:Y:S04]  /*2b270*/  LDL.64 R26, [R0] ;  /* 0x00000000001a7983 */ /* 0x004ea80000100a00 */
[----:B------:R-:W5:Y:S04]  /*2b280*/  LDL.64 R24, [R0+0x98] ;  /* 0x0000980000187983 */ /* 0x000f680000100a00 */
[----:B-1----:R-:W4:Y:S04]  /*2b290*/  LDL.64 R8, [R0+0x88] ;  /* 0x0000880000087983 */ /* 0x002f280000100a00 */
[----:B---3--:R-:W3:Y:S04]  /*2b2a0*/  LD.E R29, desc[UR4][R2.64] ;  /* 0x00000004021d7980 */ /* 0x008ee8000c101900 */
[----:B--2---:R-:W2:Y:S04]  /*2b2b0*/  LD.E R219, desc[UR6][R26.64] ;  /* 0x000000061adb7980 */ /* 0x004ea8000c101900 */
[----:B-----5:R-:W2:Y:S04]  /*2b2c0*/  LD.E.64 R6, desc[UR4][R24.64] ;  /* 0x0000000418067980 */ /* 0x020ea8000c101b00 */
[----:B---3--:R1:W-:Y:S04]  /*2b2d0*/  ST.E desc[UR8][R2.64], R29 ;  /* 0x0000001d02007985 */ /* 0x0083e8000c101908 */
[----:B------:R-:W3:Y:S04]  /*2b2e0*/  LD.E R31, desc[UR10][R2.64+0x4] ;  /* 0x0000040a021f7980 */ /* 0x000ee8000c101900 */
[----:B---3--:R3:W-:Y:S04]  /*2b2f0*/  ST.E desc[UR4][R2.64+0x4], R31 ;  /* 0x0000041f02007985 */ /* 0x0087e8000c101904 */
[----:B------:R-:W5:Y:S04]  /*2b300*/  LD.E R33, desc[UR6][R2.64+0x8] ;  /* 0x0000080602217980 */ /* 0x000f68000c101900 */
[----:B-----5:R-:W-:Y:S04]  /*2b310*/  ST.E desc[UR4][R2.64+0x8], R33 ;  /* 0x0000082102007985 */ /* 0x020fe8000c101904 */
[----:B------:R-:W5:Y:S04]  /*2b320*/  LD.E R27, desc[UR6][R2.64+0xc] ;  /* 0x00000c06021b7980 */ /* 0x000f68000c101900 */
[----:B-----5:R5:W-:Y:S04]  /*2b330*/  ST.E desc[UR4][R2.64+0xc], R27 ;  /* 0x00000c1b02007985 */ /* 0x020be8000c101904 */
[----:B------:R-:W4:Y:S04]  /*2b340*/  LD.E R25, desc[UR6][R2.64+0x10] ;  /* 0x0000100602197980 */ /* 0x000f28000c101900 */
[----:B----4-:R4:W-:Y:S04]  /*2b350*/  ST.E desc[UR4][R2.64+0x10], R25 ;  /* 0x0000101902007985 */ /* 0x0109e8000c101904 */
[----:B-1----:R-:W2:Y:S04]  /*2b360*/  LD.E R29, desc[UR6][R2.64+0x14] ;  /* 0x00001406021d7980 */ /* 0x002ea8000c101900 */
[----:B--2---:R1:W-:Y:S04]  /*2b370*/  ST.E desc[UR4][R2.64+0x14], R29 ;  /* 0x0000141d02007985 */ /* 0x0043e8000c101904 */
[----:B---3--:R-:W2:Y:S04]  /*2b380*/  LD.E R31, desc[UR6][R2.64+0x18] ;  /* 0x00001806021f7980 */ /* 0x008ea8000c101900 */
[----:B--2---:R2:W-:Y:S04]  /*2b390*/  ST.E desc[UR4][R2.64+0x18], R31 ;  /* 0x0000181f02007985 */ /* 0x0045e8000c101904 */
[----:B-----5:R-:W3:Y:S04]  /*2b3a0*/  LD.E R27, desc[UR6][R2.64+0x1c] ;  /* 0x00001c06021b7980 */ /* 0x020ee8000c101900 */
[----:B---3--:R3:W-:Y:S04]  /*2b3b0*/  ST.E desc[UR4][R2.64+0x1c], R27 ;  /* 0x00001c1b02007985 */ /* 0x0087e8000c101904 */
[----:B----4-:R-:W4:Y:S04]  /*2b3c0*/  LD.E R25, desc[UR6][R2.64+0x20] ;  /* 0x0000200602197980 */ /* 0x010f28000c101900 */
[----:B----4-:R4:W-:Y:S04]  /*2b3d0*/  ST.E desc[UR4][R2.64+0x20], R25 ;  /* 0x0000201902007985 */ /* 0x0109e8000c101904 */
[----:B-1----:R-:W5:Y:S04]  /*2b3e0*/  LD.E R29, desc[UR6][R2.64+0x24] ;  /* 0x00002406021d7980 */ /* 0x002f68000c101900 */
[----:B-----5:R1:W-:Y:S04]  /*2b3f0*/  ST.E desc[UR4][R2.64+0x24], R29 ;  /* 0x0000241d02007985 */ /* 0x0203e8000c101904 */
[----:B--2---:R-:W2:Y:S04]  /*2b400*/  LD.E R31, desc[UR6][R2.64+0x28] ;  /* 0x00002806021f7980 */ /* 0x004ea8000c101900 */
[----:B--2---:R2:W-:Y:S04]  /*2b410*/  ST.E desc[UR4][R2.64+0x28], R31 ;  /* 0x0000281f02007985 */ /* 0x0045e8000c101904 */
[----:B---3--:R-:W3:Y:S04]  /*2b420*/  LD.E R27, desc[UR6][R2.64+0x2c] ;  /* 0x00002c06021b7980 */ /* 0x008ee8000c101900 */
        /* <DEDUP_REMOVED lines=228> */
[----:B-----5:R-:W-:Y:S04]  /*2c270*/  ST.E desc[UR4][R2.64+0x1f4], R29 ;  /* 0x0001f41d02007985 */ /* 0x020fe8000c101904 */
[----:B--2---:R-:W2:Y:S04]  /*2c280*/  LD.E R31, desc[UR6][R2.64+0x1f8] ;  /* 0x0001f806021f7980 */ /* 0x004ea8000c101900 */
[----:B--2---:R-:W-:Y:S04]  /*2c290*/  ST.E desc[UR4][R2.64+0x1f8], R31 ;  /* 0x0001f81f02007985 */ /* 0x004fe8000c101904 */
[----:B---3--:R-:W2:Y:S01]  /*2c2a0*/  LD.E R27, desc[UR6][R2.64+0x1fc] ;  /* 0x0001fc06021b7980 */ /* 0x008ea2000c101900 */
[----:B------:R-:W-:-:S02]  /*2c2b0*/  R2UR UR20, R4 ;  /* 0x00000000041472ca */ /* 0x000fc400000e0000 */
[C---:B------:R-:W-:Y:S02]  /*2c2c0*/  R2UR UR21, R5.reuse ;  /* 0x00000000051572ca */ /* 0x040fe400000e0000 */
[C---:B------:R-:W-:Y:S02]  /*2c2d0*/  R2UR UR22, R4.reuse ;  /* 0x00000000041672ca */ /* 0x040fe400000e0000 */
[C---:B------:R-:W-:Y:S02]  /*2c2e0*/  R2UR UR23, R5.reuse ;  /* 0x00000000051772ca */ /* 0x040fe400000e0000 */
[C---:B------:R-:W-:Y:S02]  /*2c2f0*/  R2UR UR24, R4.reuse ;  /* 0x00000000041872ca */ /* 0x040fe400000e0000 */
[----:B------:R-:W-:Y:S02]  /*2c300*/  R2UR UR25, R5 ;  /* 0x00000000051972ca */ /* 0x000fe400000e0000 */
        /* <DEDUP_REMOVED lines=20> */
[----:B------:R-:W-:Y:S02]  /*2c450*/  R2UR UR58, R4 ;  /* 0x00000000043a72ca */ /* 0x000fe400000e0000 */
[----:B------:R-:W-:Y:S01]  /*2c460*/  R2UR UR59, R5 ;  /* 0x00000000053b72ca */ /* 0x000fe200000e0000 */
[----:B--2---:R1:W-:Y:S04]  /*2c470*/  ST.E desc[UR4][R2.64+0x1fc], R27 ;  /* 0x0001fc1b02007985 */ /* 0x0043e8000c101904 */
[----:B------:R-:W2:Y:S04]  /*2c480*/  LD.E R218, desc[UR6][R8.64] ;  /* 0x0000000608da7980 */ /* 0x000ea8000c101900 */
[----:B------:R-:W3:Y:S04]  /*2c490*/  LD.E R24, desc[UR8][R2.64] ;  /* 0x0000000802187980 */ /* 0x000ee8000c101900 */
[----:B----4-:R-:W3:Y:S04]  /*2c4a0*/  LD.E R25, desc[UR10][R2.64+0x4] ;  /* 0x0000040a02197980 */ /* 0x010ee8000c101900 */
[----:B------:R-:W3:Y:S04]  /*2c4b0*/  LD.E R26, desc[UR12][R2.64+0x8] ;  /* 0x0000080c021a7980 */ /* 0x000ee8000c101900 */
[----:B-1----:R-:W3:Y:S04]  /*2c4c0*/  LD.E R27, desc[UR14][R2.64+0xc] ;  /* 0x00000c0e021b7980 */ /* 0x002ee8000c101900 */
        /* <DEDUP_REMOVED lines=124> */
[----:B------:R-:W-:Y:S01]  /*2cc90*/  IMAD R6, R219, 0xc00, R6 ;  /* 0x00000c00db067824 */ /* 0x000fe200078e0206 */
[----:B--2---:R-:W-:-:S02]  /*2cca0*/  ISETP.NE.U32.AND P0, PT, R218, RZ, PT ;  /* 0x000000ffda00720c */ /* 0x004fc40003f05070 */
[----:B------:R-:W-:Y:S02]  /*2ccb0*/  R2UR UR7, R7 ;  /* 0x00000000070772ca */ /* 0x000fe400000e0000 */
[----:B------:R-:W-:Y:S02]  /*2ccc0*/  R2UR UR6, R6 ;  /* 0x00000000060672ca */ /* 0x000fe400000e0000 */
[----:B------:R-:W-:Y:S02]  /*2ccd0*/  F2FP.BF16.F32.PACK_AB R152, R152, R217 ;  /* 0x000000d99898723e */ /* 0x000fe400000010ff */
[----:B------:R-:W-:Y:S02]  /*2cce0*/  F2FP.BF16.F32.PACK_AB R154, R154, R203 ;  /* 0x000000cb9a9a723e */ /* 0x000fe400000010ff */
[----:B------:R-:W-:Y:S02]  /*2ccf0*/  F2FP.BF16.F32.PACK_AB R153, R202, R153 ;  /* 0x00000099ca99723e */ /* 0x000fe400000010ff */
[----:B------:R-:W-:Y:S01]  /*2cd00*/  F2FP.BF16.F32.PACK_AB R155, R155, R216 ;  /* 0x000000d89b9b723e */ /* 0x000fe200000010ff */
[----:B------:R-:W-:Y:S01]  /*2cd10*/  VOTEU.ANY UP0, P0 ;  /* 0x00000000003f7886 */ /* 0x000fe20000000100 */
        /* <DEDUP_REMOVED lines=19> */
[----:B------:R-:W-:Y:S01]  /*2ce50*/  R2UR UR25, R5 ;  /* 0x00000000051972ca */ /* 0x000fe200000e0000 */
[----:B---3--:R-:W-:-:S06]  /*2ce60*/  WARPGROUP.ARRIVE ;  /* 0x00000000000079c5 */ /* 0x008fcc0000000000 */
[----:B------:R-:W-:Y:S01]  /*2ce70*/  HGMMA.64x256x16.F32.BF16 R24, R152, gdesc[UR4].tnspB, R24, UP0, gsb0 ;  /* 0x43e0000498187df0 */ /* 0x000fe2000b801818 */
        /* <DEDUP_REMOVED lines=17> */
[----:B------:R-:W-:Y:S01]  /*2cf90*/  R2UR UR55, R5 ;  /* 0x00000000053772ca */ /* 0x000fe200000e0000 */
[----:B------:R-:W-:-:S02]  /*2cfa0*/  WARPGROUP.DEPBAR.LE gsb0, 0x0 ;  /* 0x00008000000079c5 */ /* 0x000fc40000010000 */
[----:B------:R1:W-:Y:S01]  /*2cfb0*/  ST.E desc[UR4][R2.64], R24 ;  /* 0x0000001802007985 */ /* 0x0003e2000c101904 */
[C---:B------:R-:W-:Y:S02]  /*2cfc0*/  R2UR UR4, R4.reuse ;  /* 0x00000000040472ca */ /* 0x040fe400000e0000 */
[C---:B------:R-:W-:Y:S01]  /*2cfd0*/  R2UR UR5, R5.reuse ;  /* 0x00000000050572ca */ /* 0x040fe200000e0000 */
[----:B------:R2:W-:Y:S01]  /*2cfe0*/  ST.E desc[UR6][R2.64+0x4], R25 ;  /* 0x0000041902007985 */ /* 0x0005e2000c101906 */
[C---:B------:R-:W-:Y:S02]  /*2cff0*/  R2UR UR6, R4.reuse ;  /* 0x00000000040672ca */ /* 0x040fe400000e0000 */
[C---:B------:R-:W-:Y:S01]  /*2d000*/  R2UR UR7, R5.reuse ;  /* 0x00000000050772ca */ /* 0x040fe200000e0000 */
[----:B------:R3:W-:Y:S01]  /*2d010*/  ST.E desc[UR8][R2.64+0x8], R26 ;  /* 0x0000081a02007985 */ /* 0x0007e2000c101908 */
[C---:B------:R-:W-:Y:S02]  /*2d020*/  R2UR UR8, R4.reuse ;  /* 0x00000000040872ca */ /* 0x040fe400000e0000 */
[----:B------:R-:W-:Y:S01]  /*2d030*/  R2UR UR9, R5 ;  /* 0x00000000050972ca */ /* 0x000fe200000e0000 */
[----:B------:R4:W-:Y:S01]  /*2d040*/  ST.E desc[UR10][R2.64+0xc], R27 ;  /* 0x00000c1b02007985 */ /* 0x0009e2000c10190a */
[----:B------:R-:W-:-:S02]  /*2d050*/  R2UR UR10, R4 ;  /* 0x00000000040a72ca */ /* 0x000fc400000e0000 */
        /* <DEDUP_REMOVED lines=27> */
[----:B------:R-:W-:Y:S01]  /*2d210*/  R2UR UR7, R5 ;  /* 0x00000000050772ca */ /* 0x000fe200000e0000 */
[----:B------:R5:W-:Y:S04]  /*2d220*/  ST.E desc[UR8][R2.64+0x34], R37 ;  /* 0x0000342502007985 */ /* 0x000be8000c101908 */
[----:B------:R5:W-:Y:S04]  /*2d230*/  ST.E desc[UR10][R2.64+0x38], R38 ;  /* 0x0000382602007985 */ /* 0x000be8000c10190a */
[----:B------:R5:W-:Y:S04]  /*2d240*/  ST.E desc[UR12][R2.64+0x3c], R39 ;  /* 0x00003c2702007985 */ /* 0x000be8000c10190c */
[----:B------:R5:W-:Y:S04]  /*2d250*/  ST.E desc[UR14][R2.64+0x40], R40 ;  /* 0x0000402802007985 */ /* 0x000be8000c10190e */
[----:B------:R5:W-:Y:S04]  /*2d260*/  ST.E desc[UR16][R2.64+0x44], R41 ;  /* 0x0000442902007985 */ /* 0x000be8000c101910 */
[----:B------:R5:W-:Y:S01]  /*2d270*/  ST.E desc[UR18][R2.64+0x48], R42 ;  /* 0x0000482a02007985 */ /* 0x000be2000c101912 */
[----:B------:R-:W-:-:S03]  /*2d280*/  R2UR UR8, R4 ;  /* 0x00000000040872ca */ /* 0x000fc600000e0000 */
[----:B------:R5:W-:Y:S01]  /*2d290*/  ST.E desc[UR20][R2.64+0x4c], R43 ;  /* 0x00004c2b02007985 */ /* 0x000be2000c101914 */
[----:B------:R-:W-:-:S03]  /*2d2a0*/  R2UR UR9, R5 ;  /* 0x00000000050972ca */ /* 0x000fc600000e0000 */
[----:B------:R5:W-:Y:S04]  /*2d2b0*/  ST.E desc[UR22][R2.64+0x50], R44 ;  /* 0x0000502c02007985 */ /* 0x000be8000c101916 */
[----:B------:R5:W-:Y:S04]  /*2d2c0*/  ST.E desc[UR24][R2.64+0x54], R45 ;  /* 0x0000542d02007985 */ /* 0x000be8000c101918 */
[----:B------:R5:W-:Y:S01]  /*2d2d0*/  ST.E desc[UR4][R2.64+0x58], R46 ;  /* 0x0000582e02007985 */ /* 0x000be2000c101904 */
[C---:B------:R-:W-:Y:S02]  /*2d2e0*/  R2UR UR4, R4.reuse ;  /* 0x00000000040472ca */ /* 0x040fe400000e0000 */
[----:B------:R-:W-:Y:S01]  /*2d2f0*/  R2UR UR5, R5 ;  /* 0x00000000050572ca */ /* 0x000fe200000e0000 */
[----:B------:R5:W-:Y:S01]  /*2d300*/  ST.E desc[UR6][R2.64+0x5c], R47 ;  /* 0x00005c2f02007985 */ /* 0x000be2000c101906 */
        /* <DEDUP_REMOVED lines=13> */
[C---:B------:R-:W-:Y:S01]  /*2d3e0*/  R2UR UR21, R5.reuse ;  /* 0x00000000051572ca */ /* 0x040fe200000e0000 */
[----:B------:R5:W-:Y:S01]  /*2d3f0*/  ST.E desc[UR8][R2.64+0x60], R48 ;  /* 0x0000603002007985 */ /* 0x000be2000c101908 */
[C---:B------:R-:W-:Y:S02]  /*2d400*/  R2UR UR22, R4.reuse ;  /* 0x00000000041672ca */ /* 0x040fe400000e0000 */
[C---:B------:R-:W-:Y:S01]  /*2d410*/  R2UR UR23, R5.reuse ;  /* 0x00000000051772ca */ /* 0x040fe200000e0000 */
[----:B------:R5:W-:Y:S01]  /*2d420*/  ST.E desc[UR4][R2.64+0x64], R49 ;  /* 0x0000643102007985 */ /* 0x000be2000c101904 */
[C---:B------:R-:W-:Y:S02]  /*2d430*/  R2UR UR24, R4.reuse ;  /* 0x00000000041872ca */ /* 0x040fe400000e0000 */
[----:B------:R-:W-:Y:S02]  /*2d440*/  R2UR UR25, R5 ;  /* 0x00000000051972ca */ /* 0x000fe400000e0000 */
[----:B------:R-:W-:-:S02]  /*2d450*/  R2UR UR8, R4 ;  /* 0x00000000040872ca */ /* 0x000fc400000e0000 */
[C---:B------:R-:W-:Y:S02]  /*2d460*/  R2UR UR9, R5.reuse ;  /* 0x00000000050972ca */ /* 0x040fe400000e0000 */
[C---:B------:R-:W-:Y:S02]  /*2d470*/  R2UR UR4, R4.reuse ;  /* 0x00000000040472ca */ /* 0x040fe400000e0000 */
[----:B------:R-:W-:Y:S01]  /*2d480*/  R2UR UR5, R5 ;  /* 0x00000000050572ca */ /* 0x000fe200000e0000 */
        /* <DEDUP_REMOVED lines=8> */
[----:B------:R5:W-:Y:S04]  /*2d510*/  ST.E desc[UR20][R2.64+0x80], R56 ;  /* 0x0000803802007985 */ /* 0x000be8000c101914 */
[----:B------:R5:W-:Y:S04]  /*2d520*/  ST.E desc[UR22][R2.64+0x84], R57 ;  /* 0x0000843902007985 */ /* 0x000be8000c101916 */
[----:B------:R5:W-:Y:S01]  /*2d530*/  ST.E desc[UR24][R2.64+0x88], R58 ;  /* 0x0000883a02007985 */ /* 0x000be2000c101918 */
[----:B------:R-:W-:-:S03]  /*2d540*/  R2UR UR10, R4 ;  /* 0x00000000040a72ca */ /* 0x000fc600000e0000 */
[----:B------:R5:W-:Y:S01]  /*2d550*/  ST.E desc[UR8][R2.64+0x8c], R59 ;  /* 0x00008c3b02007985 */ /* 0x000be2000c101908 */
[C---:B------:R-:W-:Y:S02]  /*2d560*/  R2UR UR8, R4.reuse ;  /* 0x00000000040872ca */ /* 0x040fe400000e0000 */
[C---:B------:R-:W-:Y:S01]  /*2d570*/  R2UR UR9, R5.reuse ;  /* 0x00000000050972ca */ /* 0x040fe200000e0000 */
[----:B------:R5:W-:Y:S01]  /*2d580*/  ST.E desc[UR4][R2.64+0x90], R60 ;  /* 0x0000903c02007985 */ /* 0x000be2000c101904 */
        /* <DEDUP_REMOVED lines=289> */
[----:B------:R-:W-:Y:S01]  /*2e7a0*/  R2UR UR57, R5 ;  /* 0x00000000053972ca */ /* 0x000fe200000e0000 */
[----:B------:R-:W-:Y:S01]  /*2e7b0*/  ST.E desc[UR6][R8.64], R193 ;  /* 0x000000c108007985 */ /* 0x000fe2000c101906 */
[----:B------:R-:W-:-:S02]  /*2e7c0*/  R2UR UR60, R4 ;  /* 0x00000000043c72ca */ /* 0x000fc400000e0000 */
[C---:B------:R-:W-:Y:S01]  /*2e7d0*/  R2UR UR61, R5.reuse ;  /* 0x00000000053d72ca */ /* 0x040fe200000e0000 */
[----:B-1----:R-:W5:Y:S01]  /*2e7e0*/  LD.E R24, desc[UR8][R2.64] ;  /* 0x0000000802187980 */ /* 0x002f62000c101900 */
[C---:B------:R-:W-:Y:S02]  /*2e7f0*/  R2UR UR58, R4.reuse ;  /* 0x00000000043a72ca */ /* 0x040fe400000e0000 */
[C---:B------:R-:W-:Y:S01]  /*2e800*/  R2UR UR59, R5.reuse ;  /* 0x00000000053b72ca */ /* 0x040fe200000e0000 */
[----:B--2---:R-:W2:Y:S01]  /*2e810*/  LD.E R25, desc[UR10][R2.64+0x4] ;  /* 0x0000040a02197980 */ /* 0x004ea2000c101900 */
[C---:B------:R-:W-:Y:S02]  /*2e820*/  R2UR UR4, R4.reuse ;  /* 0x00000000040472ca */ /* 0x040fe400000e0000 */
[----:B------:R-:W-:Y:S01]  /*2e830*/  R2UR UR5, R5 ;  /* 0x00000000050572ca */ /* 0x000fe200000e0000 */
[----:B---3--:R-:W2:Y:S01]  /*2e840*/  LD.E R26, desc[UR12][R2.64+0x8] ;  /* 0x0000080c021a7980 */ /* 0x008ea2000c101900 */
[----:B------:R-:W-:-:S02]  /*2e850*/  R2UR UR6, R4 ;  /* 0x00000000040672ca */ /* 0x000fc400000e0000 */
[C---:B------:R-:W-:Y:S01]  /*2e860*/  R2UR UR7, R5.reuse ;  /* 0x00000000050772ca */ /* 0x040fe200000e0000 */
[----:B----4-:R-:W2:Y:S01]  /*2e870*/  LD.E R27, desc[UR14][R2.64+0xc] ;  /* 0x00000c0e021b7980 */ /* 0x010ea2000c101900 */
[C---:B------:R-:W-:Y:S02]  /*2e880*/  R2UR UR8, R4.reuse ;  /* 0x00000000040872ca */ /* 0x040fe400000e0000 */
[C---:B------:R-:W-:Y:S01]  /*2e890*/  R2UR UR9, R5.reuse ;  /* 0x00000000050972ca */ /* 0x040fe200000e0000 */
[----:B-----5:R-:W2:Y:S01]  /*2e8a0*/  LD.E R28, desc[UR16][R2.64+0x10] ;  /* 0x00001010021c7980 */ /* 0x020ea2000c101900 */
[C---:B------:R-:W-:Y:S02]  /*2e8b0*/  R2UR UR10, R4.reuse ;  /* 0x00000000040a72ca */ /* 0x040fe400000e0000 */
[----:B------:R-:W-:Y:S01]  /*2e8c0*/  R2UR UR11, R5 ;  /* 0x00000000050b72ca */ /* 0x000fe200000e0000 */
[----:B------:R-:W2:Y:S01]  /*2e8d0*/  LD.E R29, desc[UR18][R2.64+0x14] ;  /* 0x00001412021d7980 */ /* 0x000ea2000c101900 */
[----:B------:R-:W-:-:S02]  /*2e8e0*/  R2UR UR12, R4 ;  /* 0x00000000040c72ca */ /* 0x000fc400000e0000 */
[C---:B------:R-:W-:Y:S01]  /*2e8f0*/  R2UR UR13, R5.reuse ;  /* 0x00000000050d72ca */ /* 0x040fe200000e0000 */
[----:B------:R-:W2:Y:S01]  /*2e900*/  LD.E R30, desc[UR20][R2.64+0x18] ;  /* 0x00001814021e7980 */ /* 0x000ea2000c101900 */
[C---:B------:R-:W-:Y:S02]  /*2e910*/  R2UR UR14, R4.reuse ;  /* 0x00000000040e72ca */ /* 0x040fe400000e0000 */
[C---:B------:R-:W-:Y:S01]  /*2e920*/  R2UR UR15, R5.reuse ;  /* 0x00000000050f72ca */ /* 0x040fe200000e0000 */
[----:B------:R-:W2:Y:S01]  /*2e930*/  LD.E R31, desc[UR22][R2.64+0x1c] ;  /* 0x00001c16021f7980 */ /* 0x000ea2000c101900 */
        /* <DEDUP_REMOVED lines=303> */
[----:B------:R-:W-:Y:S02]  /*2fc30*/  R2UR UR56, R4 ;  /* 0x00000000043872ca */ /* 0x000fe400000e0000 */
[----:B------:R-:W-:Y:S01]  /*2fc40*/  R2UR UR57, R5 ;  /* 0x00000000053972ca */ /* 0x000fe200000e0000 */
        /* <DEDUP_REMOVED lines=19> */
[----:B------:R-:W-:-:S02]  /*2fd80*/  VIADD R152, R6, 0x80 ;  /* 0x0000008006987836 */ /* 0x000fc40000000000 */
[----:B------:R-:W-:-:S03]  /*2fd90*/  IMAD.MOV.U32 R153, RZ, RZ, R7 ;  /* 0x000000ffff997224 */ /* 0x000fc600078e0007 */
[----:B------:R-:W-:Y:S02]  /*2fda0*/  R2UR UR6, R152 ;  /* 0x00000000980672ca */ /* 0x000fe400000e0000 */
[----:B------:R-:W-:Y:S02]  /*2fdb0*/  R2UR UR7, R153 ;  /* 0x00000000990772ca */ /* 0x000fe400000e0000 */
[----:B------:R-:W-:Y:S02]  /*2fdc0*/  F2FP.BF16.F32.PACK_AB R152, R20, R21 ;  /* 0x000000151498723e */ /* 0x000fe400000010ff */
[----:B------:R-:W-:Y:S02]  /*2fdd0*/  F2FP.BF16.F32.PACK_AB R154, R18, R19 ;  /* 0x00000013129a723e */ /* 0x000fe400000010ff */
[----:B------:R-:W-:Y:S02]  /*2fde0*/  F2FP.BF16.F32.PACK_AB R153, R14, R15 ;  /* 0x0000000f0e99723e */ /* 0x000fe400000010ff */
[----:B------:R-:W-:-:S02]  /*2fdf0*/  F2FP.BF16.F32.PACK_AB R155, R12, R13 ;  /* 0x0000000d0c9b723e */ /* 0x000fc400000010ff */
        /* <DEDUP_REMOVED lines=18> */
[----:B------:R-:W-:Y:S02]  /*2ff20*/  R2UR UR24, R4 ;  /* 0x00000000041872ca */ /* 0x000fe400000e0000 */
[----:B------:R-:W-:Y:S01]  /*2ff30*/  R2UR UR25, R5 ;  /* 0x00000000051972ca */ /* 0x000fe200000e0000 */
[----:B--2---:R-:W-:-:S06]  /*2ff40*/  WARPGROUP.ARRIVE ;  /* 0x00000000000079c5 */ /* 0x004fcc0000000000 */
[----:B------:R-:W-:Y:S01]  /*2ff50*/  HGMMA.64x256x16.F32.BF16 R24, R152, gdesc[UR4].tnspB, R24, gsb0 ;  /* 0x43e0000498187df0 */ /* 0x000fe20008001818 */
        /* <DEDUP_REMOVED lines=2359> */
[C---:B------:R-:W-:Y:S01]  /*392d0*/  R2UR UR51, R5.reuse ;  /* 0x00000000053372ca */ /* 0x040fe200000e0000 */
[----:B------:R-:W-:Y:S02]  /*392e0*/  WARPGROUP.DEPBAR.LE gsb0, 0x0 ;  /* 0x00008000000079c5 */ /* 0x000fe40000010000 */
        /* <DEDUP_REMOVED lines=351> */
[----:B------:R-:W-:Y:S01]  /*3a8e0*/  ST.E desc[UR6][R2.64+0x1ec], R147 ;  /* 0x0001ec9302007985 */ /* 0x000fe2000c101906 */
[----:B------:R-:W-:-:S03]  /*3a8f0*/  R2UR UR5, R5 ;  /* 0x00000000050572ca */ /* 0x000fc600000e0000 */
[----:B------:R-:W-:Y:S01]  /*3a900*/  ST.E desc[UR8][R2.64+0x1f0], R148 ;  /* 0x0001f09402007985 */ /* 0x000fe2000c101908 */
[----:B------:R-:W-:-:S03]  /*3a910*/  R2UR UR6, R4 ;  /* 0x00000000040672ca */ /* 0x000fc600000e0000 */
[----:B------:R-:W-:Y:S01]  /*3a920*/  ST.E desc[UR10][R2.64+0x1f4], R149 ;  /* 0x0001f49502007985 */ /* 0x000fe2000c10190a */
[----:B------:R-:W-:-:S03]  /*3a930*/  R2UR UR7, R5 ;  /* 0x00000000050772ca */ /* 0x000fc600000e0000 */
[----:B------:R-:W-:Y:S01]  /*3a940*/  ST.E desc[UR12][R2.64+0x1f8], R150 ;  /* 0x0001f89602007985 */ /* 0x000fe2000c10190c */
[C---:B------:R-:W-:Y:S02]  /*3a950*/  R2UR UR8, R4.reuse ;  /* 0x00000000040872ca */ /* 0x040fe400000e0000 */
[C---:B------:R-:W-:Y:S01]  /*3a960*/  R2UR UR9, R5.reuse ;  /* 0x00000000050972ca */ /* 0x040fe200000e0000 */
[----:B------:R-:W-:Y:S01]  /*3a970*/  ST.E desc[UR14][R2.64+0x1fc], R151 ;  /* 0x0001fc9702007985 */ /* 0x000fe2000c10190e */
        /* <DEDUP_REMOVED lines=25> */
[----:B------:R-:W-:Y:S01]  /*3ab10*/  R2UR UR57, R5 ;  /* 0x00000000053972ca */ /* 0x000fe200000e0000 */
[----:B------:R5:W-:Y:S01]  /*3ab20*/  ST.E desc[UR4][R2.64+0x1e8], R146 ;  /* 0x0001e89202007985 */ /* 0x000be2000c101904 */
[----:B------:R-:W-:-:S03]  /*3ab30*/  R2UR UR60, R4 ;  /* 0x00000000043c72ca */ /* 0x000fc600000e0000 */
[----:B------:R-:W-:Y:S01]  /*3ab40*/  ST.E desc[UR6][R8.64], R193 ;  /* 0x000000c108007985 */ /* 0x000fe2000c101906 */
[C---:B------:R-:W-:Y:S02]  /*3ab50*/  R2UR UR61, R5.reuse ;  /* 0x00000000053d72ca */ /* 0x040fe400000e0000 */
        /* <DEDUP_REMOVED lines=324> */
[----:B------:R-:W-:Y:S01]  /*3bfa0*/  R2UR UR56, R4 ;  /* 0x00000000043872ca */ /* 0x000fe200000e0000 */
[----:B------:R-:W2:Y:S01]  /*3bfb0*/  LD.E R132, desc[UR4][R2.64+0x1b0] ;  /* 0x0001b00402847980 */ /* 0x000ea2000c101900 */
[----:B------:R-:W-:-:S03]  /*3bfc0*/  R2UR UR57, R5 ;  /* 0x00000000053972ca */ /* 0x000fc600000e0000 */
        /* <DEDUP_REMOVED lines=19> */
[----:B------:R-:W-:Y:S01]  /*3c100*/  VIADD R6, R6, 0x280 ;  /* 0x0000028006067836 */ /* 0x000fe20000000000 */
[----:B------:R-:W-:-:S04]  /*3c110*/  R2UR UR7, R7 ;  /* 0x00000000070772ca */ /* 0x000fc800000e0000 */
[----:B------:R-:W-:Y:S02]  /*3c120*/  R2UR UR6, R6 ;  /* 0x00000000060672ca */ /* 0x000fe400000e0000 */
[----:B------:R-:W-:Y:S02]  /*3c130*/  F2FP.BF16.F32.PACK_AB R152, R190, R191 ;  /* 0x000000bfbe98723e */ /* 0x000fe400000010ff */
[----:B------:R-:W-:Y:S02]  /*3c140*/  F2FP.BF16.F32.PACK_AB R154, R188, R189 ;  /* 0x000000bdbc9a723e */ /* 0x000fe400000010ff */
[----:B------:R-:W-:Y:S02]  /*3c150*/  F2FP.BF16.F32.PACK_AB R153, R161, R162 ;  /* 0x000000a2a199723e */ /* 0x000fe400000010ff */
[----:B------:R-:W-:Y:S02]  /*3c160*/  F2FP.BF16.F32.PACK_AB R155, R159, R160 ;  /* 0x000000a09f9b723e */ /* 0x000fe400000010ff */
        /* <DEDUP_REMOVED lines=27> */
[----:B------:R-:W-:Y:S01]  /*3c320*/  R2UR UR29, R5 ;  /* 0x00000000051d72ca */ /* 0x000fe200000e0000 */
[----:B------:R-:W-:-:S02]  /*3c330*/  WARPGROUP.DEPBAR.LE gsb0, 0x0 ;  /* 0x00008000000079c5 */ /* 0x000fc40000010000 */
[----:B------:R-:W-:Y:S01]  /*3c340*/  ST.E desc[UR4][R2.64], R24 ;  /* 0x0000001802007985 */ /* 0x000fe2000c101904 */
[C---:B------:R-:W-:Y:S02]  /*3c350*/  R2UR UR4, R4.reuse ;  /* 0x00000000040472ca */ /* 0x040fe400000e0000 */
[C---:B------:R-:W-:Y:S01]  /*3c360*/  R2UR UR5, R5.reuse ;  /* 0x00000000050572ca */ /* 0x040fe200000e0000 */
[----:B------:R-:W-:Y:S01]  /*3c370*/  ST.E desc[UR6][R2.64+0x4], R25 ;  /* 0x0000041902007985 */ /* 0x000fe2000c101906 */
[C---:B------:R-:W-:Y:S02]  /*3c380*/  R2UR UR6, R4.reuse ;  /* 0x00000000040672ca */ /* 0x040fe400000e0000 */
[----:B------:R-:W-:Y:S01]  /*3c390*/  R2UR UR7, R5 ;  /* 0x00000000050772ca */ /* 0x000fe200000e0000 */
[----:B------:R-:W-:Y:S04]  /*3c3a0*/  ST.E desc[UR8][R2.64+0x8], R26 ;  /* 0x0000081a02007985 */ /* 0x000fe8000c101908 */
[----:B------:R-:W-:Y:S04]  /*3c3b0*/  ST.E desc[UR10][R2.64+0xc], R27 ;  /* 0x00000c1b02007985 */ /* 0x000fe8000c10190a */
[----:B------:R-:W-:Y:S01]  /*3c3c0*/  ST.E desc[UR12][R2.64+0x10], R28 ;  /* 0x0000101c02007985 */ /* 0x000fe2000c10190c */
[----:B------:R-:W-:-:S03]  /*3c3d0*/  R2UR UR8, R4 ;  /* 0x00000000040872ca */ /* 0x000fc600000e0000 */
[----:B------:R-:W-:Y:S01]  /*3c3e0*/  ST.E desc[UR14][R2.64+0x14], R29 ;  /* 0x0000141d02007985 */ /* 0x000fe2000c10190e */
[----:B------:R-:W-:-:S03]  /*3c3f0*/  R2UR UR9, R5 ;  /* 0x00000000050972ca */ /* 0x000fc600000e0000 */
[----:B------:R-:W-:Y:S04]  /*3c400*/  ST.E desc[UR16][R2.64+0x18], R30 ;  /* 0x0000181e02007985 */ /* 0x000fe8000c101910 */
[----:B------:R-:W-:Y:S04]  /*3c410*/  ST.E desc[UR18][R2.64+0x1c], R31 ;  /* 0x00001c1f02007985 */ /* 0x000fe8000c101912 */
[----:B------:R-:W-:Y:S04]  /*3c420*/  ST.E desc[UR20][R2.64+0x20], R32 ;  /* 0x0000202002007985 */ /* 0x000fe8000c101914 */
[----:B------:R-:W-:Y:S04]  /*3c430*/  ST.E desc[UR22][R2.64+0x24], R33 ;  /* 0x0000242102007985 */ /* 0x000fe8000c101916 */
        /* <DEDUP_REMOVED lines=19> */
[----:B------:R-:W-:Y:S01]  /*3c570*/  ST.E desc[UR8][R2.64+0x34], R37 ;  /* 0x0000342502007985 */ /* 0x000fe2000c101908 */
        /* <DEDUP_REMOVED lines=8> */
[----:B------:R-:W-:Y:S01]  /*3c600*/  R2UR UR5, R5 ;  /* 0x00000000050572ca */ /* 0x000fe200000e0000 */
[----:B------:R-:W-:Y:S04]  /*3c610*/  ST.E desc[UR6][R2.64+0x3c], R39 ;  /* 0x00003c2702007985 */ /* 0x000fe8000c101906 */
[----:B------:R-:W-:Y:S04]  /*3c620*/  ST.E desc[UR10][R2.64+0x40], R40 ;  /* 0x0000402802007985 */ /* 0x000fe8000c10190a */
[----:B------:R-:W-:Y:S04]  /*3c630*/  ST.E desc[UR12][R2.64+0x44], R41 ;  /* 0x0000442902007985 */ /* 0x000fe8000c10190c */
        /* <DEDUP_REMOVED lines=8> */
[----:B------:R-:W-:Y:S01]  /*3c6c0*/  ST.E desc[UR8][R2.64+0x60], R48 ;  /* 0x0000603002007985 */ /* 0x000fe2000c101908 */
[C---:B------:R-:W-:Y:S02]  /*3c6d0*/  R2UR UR8, R4.reuse ;  /* 0x00000000040872ca */ /* 0x040fe400000e0000 */
[----:B------:R-:W-:Y:S01]  /*3c6e0*/  R2UR UR9, R5 ;  /* 0x00000000050972ca */ /* 0x000fe200000e0000 */
[----:B------:R-:W-:Y:S01]  /*3c6f0*/  ST.E desc[UR4][R2.64+0x64], R49 ;  /* 0x0000643102007985 */ /* 0x000fe2000c101904 */
        /* <DEDUP_REMOVED lines=14> */
[----:B------:R-:W-:Y:S01]  /*3c7e0*/  ST.E desc[UR6][R2.64+0x68], R50 ;  /* 0x0000683202007985 */ /* 0x000fe2000c101906 */
        /* <DEDUP_REMOVED lines=288> */
[----:B------:R-:W2:Y:S01]  /*3d9f0*/  LD.E R7, desc[UR28][R2.64] ;  /* 0x0000001c02077980 */ /* 0x000ea2000c101900 */
[----:B------:R-:W-:-:S02]  /*3da00*/  R2UR UR4, R4 ;  /* 0x00000000040472ca */ /* 0x000fc400000e0000 */
[C---:B------:R-:W-:Y:S02]  /*3da10*/  R2UR UR5, R5.reuse ;  /* 0x00000000050572ca */ /* 0x040fe400000e0000 */
[----:B------:R-:W-:Y:S02]  /*3da20*/  R2UR UR6, R4 ;  /* 0x00000000040672ca */ /* 0x000fe400000e0000 */
[----:B------:R-:W-:-:S09]  /*3da30*/  R2UR UR7, R5 ;  /* 0x00000000050772ca */ /* 0x000fd200000e0000 */
[----:B--2---:R2:W-:Y:S04]  /*3da40*/  ST.E desc[UR4][R2.64], R7 ;  /* 0x0000000702007985 */ /* 0x0045e8000c101904 */
[----:B------:R-:W3:Y:S01]  /*3da50*/  LD.E R11, desc[UR6][R2.64+0x4] ;  /* 0x00000406020b7980 */ /* 0x000ee2000c101900 */
[C---:B------:R-:W-:Y:S02]  /*3da60*/  R2UR UR4, R4.reuse ;  /* 0x00000000040472ca */ /* 0x040fe400000e0000 */
[C---:B------:R-:W-:Y:S02]  /*3da70*/  R2UR UR5, R5.reuse ;  /* 0x00000000050572ca */ /* 0x040fe400000e0000 */
[----:B------:R-:W-:Y:S02]  /*3da80*/  R2UR UR6, R4 ;  /* 0x00000000040672ca */ /* 0x000fe400000e0000 */
[----:B------:R-:W-:-:S09]  /*3da90*/  R2UR UR7, R5 ;  /* 0x00000000050772ca */ /* 0x000fd200000e0000 */
[----:B---3--:R3:W-:Y:S04]  /*3daa0*/  ST.E desc[UR4][R2.64+0x4], R11 ;  /* 0x0000040b02007985 */ /* 0x0087e8000c101904 */
[----:B------:R-:W4:Y:S01]  /*3dab0*/  LD.E R13, desc[UR6][R2.64+0x8] ;  /* 0x00000806020d7980 */ /* 0x000f22000c101900 */
[C---:B------:R-:W-:Y:S02]  /*3dac0*/  R2UR UR4, R4.reuse ;  /* 0x00000000040472ca */ /* 0x040fe400000e0000 */
[C---:B------:R-:W-:Y:S02]  /*3dad0*/  R2UR UR5, R5.reuse ;  /* 0x00000000050572ca */ /* 0x040fe400000e0000 */
[----:B------:R-:W-:Y:S02]  /*3dae0*/  R2UR UR6, R4 ;  /* 0x00000000040672ca */ /* 0x000fe400000e0000 */
[----:B------:R-:W-:-:S09]  /*3daf0*/  R2UR UR7, R5 ;  /* 0x00000000050772ca */ /* 0x000fd200000e0000 */
[----:B----4-:R4:W-:Y:S04]  /*3db00*/  ST.E desc[UR4][R2.64+0x8], R13 ;  /* 0x0000080d02007985 */ /* 0x0109e8000c101904 */
[----:B-1----:R-:W5:Y:S01]  /*3db10*/  LD.E R9, desc[UR6][R2.64+0xc] ;  /* 0x00000c0602097980 */ /* 0x002f62000c101900 */
[C---:B------:R-:W-:Y:S02]  /*3db20*/  R2UR UR4, R4.reuse ;  /* 0x00000000040472ca */ /* 0x040fe400000e0000 */
[C---:B------:R-:W-:Y:S02]  /*3db30*/  R2UR UR5, R5.reuse ;  /* 0x00000000050572ca */ /* 0x040fe400000e0000 */
[----:B------:R-:W-:Y:S02]  /*3db40*/  R2UR UR6, R4 ;  /* 0x00000000040672ca */ /* 0x000fe400000e0000 */
[----:B------:R-:W-:-:S09]  /*3db50*/  R2UR UR7, R5 ;  /* 0x00000000050772ca */ /* 0x000fd200000e0000 */
[----:B-----5:R1:W-:Y:S04]  /*3db60*/  ST.E desc[UR4][R2.64+0xc], R9 ;  /* 0x00000c0902007985 */ /* 0x0203e8000c101904 */
[----:B--2---:R-:W2:Y:S01]  /*3db70*/  LD.E R7, desc[UR6][R2.64+0x10] ;  /* 0x0000100602077980 */ /* 0x004ea2000c101900 */
[C---:B------:R-:W-:Y:S02]  /*3db80*/  R2UR UR4, R4.reuse ;  /* 0x00000000040472ca */ /* 0x040fe400000e0000 */
[C---:B------:R-:W-:Y:S02]  /*3db90*/  R2UR UR5, R5.reuse ;  /* 0x00000000050572ca */ /* 0x040fe400000e0000 */
[----:B------:R-:W-:Y:S02]  /*3dba0*/  R2UR UR6, R4 ;  /* 0x00000000040672ca */ /* 0x000fe400000e0000 */
[----:B------:R-:W-:-:S09]  /*3dbb0*/  R2UR UR7, R5 ;  /* 0x00000000050772ca */ /* 0x000fd200000e0000 */
[----:B--2---:R2:W-:Y:S04]  /*3dbc0*/  ST.E desc[UR4][R2.64+0x10], R7 ;  /* 0x0000100702007985 */ /* 0x0045e8000c101904 */
[----:B---3--:R-:W3:Y:S01]  /*3dbd0*/  LD.E R11, desc[UR6][R2.64+0x14] ;  /* 0x00001406020b7980 */ /* 0x008ee2000c101900 */
[C---:B------:R-:W-:Y:S02]  /*3dbe0*/  R2UR UR4, R4.reuse ;  /* 0x00000000040472ca */ /* 0x040fe400000e0000 */
[C---:B------:R-:W-:Y:S02]  /*3dbf0*/  R2UR UR5, R5.reuse ;  /* 0x00000000050572ca */ /* 0x040fe400000e0000 */
[----:B------:R-:W-:Y:S02]  /*3dc00*/  R2UR UR6, R4 ;  /* 0x00000000040672ca */ /* 0x000fe400000e0000 */
[----:B------:R-:W-:-:S09]  /*3dc10*/  R2UR UR7, R5 ;  /* 0x00000000050772ca */ /* 0x000fd200000e0000 */
[----:B---3--:R3:W-:Y:S04]  /*3dc20*/  ST.E desc[UR4][R2.64+0x14], R11 ;  /* 0x0000140b02007985 */ /* 0x0087e8000c101904 */
[----:B----4-:R-:W4:Y:S01]  /*3dc30*/  LD.E R13, desc[UR6][R2.64+0x18] ;  /* 0x00001806020d7980 */ /* 0x010f22000c101900 */
        /* <DEDUP_REMOVED lines=719> */
[----:B----4-:R-:W3:Y:S01]  /*40930*/  LD.E R13, desc[UR6][R2.64+0x1f8] ;  /* 0x0001f806020d7980 */ /* 0x010ee2000c101900 */
[C---:B------:R-:W-:Y:S02]  /*40940*/  R2UR UR4, R4.reuse ;  /* 0x00000000040472ca */ /* 0x040fe400000e0000 */
[C---:B------:R-:W-:Y:S02]  /*40950*/  R2UR UR5, R5.reuse ;  /* 0x00000000050572ca */ /* 0x040fe400000e0000 */
[----:B------:R-:W-:Y:S02]  /*40960*/  R2UR UR6, R4 ;  /* 0x00000000040672ca */ /* 0x000fe400000e0000 */
[----:B------:R-:W-:-:S02]  /*40970*/  R2UR UR7, R5 ;  /* 0x00000000050772ca */ /* 0x000fc400000e0000 */
[----:B------:R-:W-:-:S07]  /*40980*/  LOP3.LUT P6, RZ, R199, 0x7f, RZ, 0xc0, !PT ;  /* 0x0000007fc7ff7812 */ /* 0x000fce00078cc0ff */
[----:B---3--:R2:W-:Y:S04]  /*40990*/  ST.E desc[UR4][R2.64+0x1f8], R13 ;  /* 0x0001f80d02007985 */ /* 0x0085e8000c101904 */
[----:B-1----:R-:W3:Y:S01]  /*409a0*/  LD.E R9, desc[UR6][R2.64+0x1fc] ;  /* 0x0001fc0602097980 */ /* 0x002ee2000c101900 */
[----:B------:R-:W-:Y:S02]  /*409b0*/  R2UR UR4, R4 ;  /* 0x00000000040472ca */ /* 0x000fe400000e0000 */
[----:B------:R-:W-:-:S13]  /*409c0*/  R2UR UR5, R5 ;  /* 0x00000000050572ca */ /* 0x000fda00000e0000 */
[----:B---3--:R2:W-:Y:S01]  /*409d0*/  ST.E desc[UR4][R2.64+0x1fc], R9 ;  /* 0x0001fc0902007985 */ /* 0x0085e2000c101904 */
[----:B------:R-:W-:Y:S05]  /*409e0*/  @P6 BRA `(.L_x_8941) ;  /* 0x0000000000306947 */ /* 0x000fea0003800000 */
[----:B--2---:R-:W2:Y:S04]  /*409f0*/  LDL.64 R2, [R0+0x40] ;  /* 0x0000400000027983 */ /* 0x004ea80000100a00 */
[----:B------:R-:W3:Y:S01]  /*40a00*/  LDL.64 R6, [R0] ;  /* 0x0000000000067983 */ /* 0x000ee20000100a00 */
[C---:B------:R-:W-:Y:S02]  /*40a10*/  R2UR UR4, R4.reuse ;  /* 0x00000000040472ca */ /* 0x040fe400000e0000 */
[C---:B------:R-:W-:Y:S02]  /*40a20*/  R2UR UR5, R5.reuse ;  /* 0x00000000050572ca */ /* 0x040fe400000e0000 */
[----:B------:R-:W-:Y:S02]  /*40a30*/  R2UR UR6, R4 ;  /* 0x00000000040672ca */ /* 0x000fe400000e0000 */
[----:B------:R-:W-:-:S09]  /*40a40*/  R2UR UR7, R5 ;  /* 0x00000000050772ca */ /* 0x000fd200000e0000 */
[----:B--2---:R-:W2:Y:S04]  /*40a50*/  LD.E.64 R2, desc[UR4][R2.64+0x30] ;  /* 0x0000300402027980 */ /* 0x004ea8000c101b00 */
[----:B---3--:R-:W3:Y:S01]  /*40a60*/  LD.E R6, desc[UR6][R6.64] ;  /* 0x0000000606067980 */ /* 0x008ee2000c101900 */
[----:B--2---:R-:W-:-:S05]  /*40a70*/  MOV R5, R2 ;  /* 0x0000000200057202 */ /* 0x004fca0000000f00 */
[----:B---3--:R-:W-:-:S05]  /*40a80*/  IMAD R4, R6, 0x8, R5 ;  /* 0x0000000806047824 */ /* 0x008fca00078e0205 */
[----:B------:R-:W-:-:S04]  /*40a90*/  PRMT R4, RZ, 0x654, R4 ;  /* 0x00000654ff047816 */ /* 0x000fc80000000004 */
[----:B------:R1:W-:Y:S03]  /*40aa0*/  SYNCS.ARRIVE.TRANS64.RED.A1T0 RZ, [R4+URZ], RZ ;  /* 0x000000ff04ff79a7 */ /* 0x0003e6000810043f */
.L_x_8941:
[----:B--2---:R-:W-:Y:S02]  /*40ab0*/  IMAD.MOV.U32 R2, RZ, RZ, R201 ;  /* 0x000000ffff027224 */ /* 0x004fe400078e00c9 */
[----:B------:R-:W-:-:S04]  /*40ac0*/  IMAD.MOV.U32 R3, RZ, RZ, 0x0 ;  /* 0x00000000ff037424 */ /* 0x000fc800078e00ff */
[----:B-1----:R-:W-:Y:S05]  /*40ad0*/  RET.REL.NODEC R2 `(_ZN7cutlass13device_kernelIN5flash11enable_sm90INS1_16FlashAttnFwdSm90INS1_25CollectiveMainloopFwdSm90ILi2EN4cute5tupleIJNS5_1CILi1EEES8_S8_EEENS6_IJNS7_ILi128EEENS7_ILi96EEENS7_ILi64EEEEEELi256ENS_10bfloat16_tEfNS_4arch4Sm90ELb0ELb1ELb1ELb0ELb0ELb0ELb1ELb1ELb0ELb0ELb0ELb0EEENS1_21CollectiveEpilogueFwdINS6_IJSA_NS7_ILi256EEESB_EEES9_SE_SG_Li256ELb0ELb0ELb0ELb0EEENS1_30DynamicPersistentTileSchedulerILi256ELi32ELb0ELb0ELb1EEEEEEEEEvNT_6ParamsE) ;  /* 0xfffffbf402487950 */ /* 0x002fea0003c3ffff */
.L_x_8919:
[----:B-1----:R1:W2:Y:S02]  /*40ae0*/  SYNCS.PHASECHK.TRANS64.TRYWAIT P0, [R2+URZ], R3 ;  /* 0x00000003020075a7 */ /* 0x0022a4000800017f */
[----:B--2---:R-:W-:Y:S05]  /*40af0*/  @!P0 NANOSLEEP.SYNCS 0x989680 ;  /* 0x009896800000895d */ /* 0x004fea0003900000 */
[----:B------:R-:W2:Y:S02]  /*40b00*/  @!P0 SYNCS.PHASECHK.TRANS64 P0, [R2+URZ], R3 ;  /* 0x00000003020085a7 */ /* 0x000ea4000800007f */
[----:B--2---:R-:W-:Y:S05]  /*40b10*/  @!P0 BRA `(.L_x_8919) ;  /* 0xfffffffc00f08947 */ /* 0x004fea000383ffff */
[----:B------:R-:W-:Y:S05]  /*40b20*/  BRA `(.L_x_8918) ;  /* 0xfffffe4800947947 */ /* 0x000fea000383ffff */
.L_x_8926:
[----:B-1----:R1:W2:Y:S02]  /*40b30*/  SYNCS.PHASECHK.TRANS64.TRYWAIT P0, [R8+URZ], R9 ;  /* 0x00000009080075a7 */ /* 0x0022a4000800017f */
[----:B--2---:R-:W-:Y:S05]  /*40b40*/  @!P0 NANOSLEEP.SYNCS 0x989680 ;  /* 0x009896800000895d */ /* 0x004fea0003900000 */
[----:B------:R-:W2:Y:S02]  /*40b50*/  @!P0 SYNCS.PHASECHK.TRANS64 P0, [R8+URZ], R9 ;  /* 0x00000009080085a7 */ /* 0x000ea4000800007f */
[----:B--2---:R-:W-:Y:S05]  /*40b60*/  @!P0 BRA `(.L_x_8926) ;  /* 0xfffffffc00f08947 */ /* 0x004fea000383ffff */
[----:B------:R-:W-:Y:S05]  /*40b70*/  BRA `(.L_x_8925) ;  /* 0xfffffe5000687947 */ /* 0x000fea000383ffff */
.L_x_8942:
        /* <DEDUP_REMOVED lines=16> */
.L_x_11966:


//--------------------- .text._ZN7cutlass13device_kernelIN5flash11enable_sm90INS1_16FlashAttnFwdSm90INS1_25CollectiveMainloopFwdSm90ILi2EN4cute5tupleIJNS5_1CILi1EEES8_S8_EEENS6_IJNS7_ILi128EEENS7_ILi96EEENS7_ILi64EEEEEELi256ENS_10bfloat16_tEfNS_4arch4Sm90ELb0ELb1ELb1ELb1ELb0ELb0ELb0ELb1ELb0ELb0ELb0ELb0EEENS1_21CollectiveEpilogueFwdINS6_IJSA_NS7_ILi256EEESB_EEES9_SE_SG_Li256ELb1ELb0ELb0ELb0EEENS1_36VarlenDynamicPersistentTileSchedulerILi128ELi96ELi256ELi32ELb0ELb0ELb1ELb1ELb0ELb1EEEEEEEEEvNT_6ParamsE --------------------------
	.section	.text._ZN7cutlass13device_kernelIN5flash11enable_sm90INS1_16FlashAttnFwdSm90INS1_25CollectiveMainloopFwdSm90ILi2EN4cute5tupleIJNS5_1CILi1EEES8_S8_EEENS6_IJNS7_ILi128EEENS7_ILi96EEENS7_ILi64EEEEEELi256ENS_10bfloat16_tEfNS_4arch4Sm90ELb0ELb1ELb1ELb1ELb0ELb0ELb0ELb1ELb0ELb0ELb0ELb0EEENS1_21CollectiveEpilogueFwdINS6_IJSA_NS7_ILi256EEESB_EEES9_SE_SG_Li256ELb1ELb0ELb0ELb0EEENS1_36VarlenDynamicPersistentTileSchedulerILi128ELi96ELi256ELi32ELb0ELb0ELb1ELb1ELb0ELb1EEEEEEEEEvNT_6ParamsE,"ax",@progbits
	.align	128
.text._ZN7cutlass13device_kernelIN5flash11enable_sm90INS1_16FlashAttnFwdSm90INS1_25CollectiveMainloopFwdSm90ILi2EN4cute5tupleIJNS5_1CILi1EEES8_S8_EEENS6_IJNS7_ILi128EEENS7_ILi96EEENS7_ILi64EEEEEELi256ENS_10bfloat16_tEfNS_4arch4Sm90ELb0ELb1ELb1ELb1ELb0ELb0ELb0ELb1ELb0ELb0ELb0ELb0EEENS1_21CollectiveEpilogueFwdINS6_IJSA_NS7_ILi256EEESB_EEES9_SE_SG_Li256ELb1ELb0ELb0ELb0EEENS1_36VarlenDynamicPersistentTileSchedulerILi128ELi96ELi256ELi32ELb0ELb0ELb1ELb1ELb0ELb1EEEEEEEEEvNT_6ParamsE:
        .type           _ZN7cutlass13device_kernelIN5flash11enable_sm90INS1_16FlashAttnFwdSm90INS1_25CollectiveMainloopFwdSm90ILi2EN4cute5tupleIJNS5_1CILi1EEES8_S8_EEENS6_IJNS7_ILi128EEENS7_ILi96EEENS7_ILi64EEEEEELi256ENS_10bfloat16_tEfNS_4arch4Sm90ELb0ELb1ELb1ELb1ELb0ELb0ELb0ELb1ELb0ELb0ELb0ELb0EEENS1_21CollectiveEpilogueFwdINS6_IJSA_NS7_ILi256EEESB_EEES9_SE_SG_Li256ELb1ELb0ELb0ELb0EEENS1_36VarlenDynamicPersistentTileSchedulerILi128ELi96ELi256ELi32ELb0ELb0ELb1ELb1ELb0ELb1EEEEEEEEEvNT_6ParamsE,@function
        .size           _ZN7cutlass13device_kernelIN5flash11enable_sm90INS1_16FlashAttnFwdSm90INS1_25CollectiveMainloopFwdSm90ILi2EN4cute5tupleIJNS5_1CILi1EEES8_S8_EEENS6_IJNS7_ILi128EEENS7_ILi96EEENS7_ILi64EEEEEELi256ENS_10bfloat16_tEfNS_4arch4Sm90ELb0ELb1ELb1ELb1ELb0ELb0ELb0ELb1ELb0ELb0ELb0ELb0EEENS1_21CollectiveEpilogueFwdINS6_IJSA_NS7_ILi256EEESB_EEES9_SE_SG_Li256ELb1ELb0ELb0ELb0EEENS1_36VarlenDynamicPersistentTileSchedulerILi128ELi96ELi256ELi32ELb0ELb0ELb1ELb1ELb0ELb1EEEEEEEEEvNT_6ParamsE,(.L_x_11968 - _ZN7cutlass13device_kernelIN5flash11enable_sm90INS1_16FlashAttnFwdSm90INS1_25CollectiveMainloopFwdSm90ILi2EN4cute5tupleIJNS5_1CILi1EEES8_S8_EEENS6_IJNS7_ILi128EEENS7_ILi96EEENS7_ILi64EEEEEELi256ENS_10bfloat16_tEfNS_4arch4Sm90ELb0ELb1ELb1ELb1ELb0ELb0ELb0ELb1ELb0ELb0ELb0ELb0EEENS1_21CollectiveEpilogueFwdINS6_IJSA_NS7_ILi256EEESB_EEES9_SE_SG_Li256ELb1ELb0ELb0ELb0EEENS1_36VarlenDynamicPersistentTileSchedulerILi128ELi96ELi256ELi32ELb0ELb0ELb1ELb1ELb0ELb1EEEEEEEEEvNT_6ParamsE)
        .other          _ZN7cutlass13device_kernelIN5flash11enable_sm90INS1_16FlashAttnFwdSm90INS1_25CollectiveMainloopFwdSm90ILi2EN4cute5tupleIJNS5_1CILi1EEES8_S8_EEENS6_IJNS7_ILi128EEENS7_ILi96EEENS7_ILi64EEEEEELi256ENS_10bfloat16_tEfNS_4arch4Sm90ELb0ELb1ELb1ELb1ELb0ELb0ELb0ELb1ELb0ELb0ELb0ELb0EEENS1_21CollectiveEpilogueFwdINS6_IJSA_NS7_ILi256EEESB_EEES9_SE_SG_Li256ELb1ELb0ELb0ELb0EEENS1_36VarlenDynamicPersistentTileSchedulerILi128ELi96ELi256ELi32ELb0ELb0ELb1ELb1ELb0ELb1EEEEEEEEEvNT_6ParamsE,@"STO_CUDA_ENTRY STV_DEFAULT"
_ZN7cutlass13device_kernelIN5flash11enable_sm90INS1_16FlashAttnFwdSm90INS1_25CollectiveMainloopFwdSm90ILi2EN4cute5tupleIJNS5_1CILi1EEES8_S8_EEENS6_IJNS7_ILi128EEENS7_ILi96EEENS7_ILi64EEEEEELi256ENS_10bfloat16_tEfNS_4arch4Sm90ELb0ELb1ELb1ELb1ELb0ELb0ELb0ELb1ELb0ELb0ELb0ELb0EEENS1_21CollectiveEpilogueFwdINS6_IJSA_NS7_ILi256EEESB_EEES9_SE_SG_Li256ELb1ELb0ELb0ELb0EEENS1_36VarlenDynamicPersistentTileSchedulerILi128ELi96ELi256ELi32ELb0ELb0ELb1ELb1ELb0ELb1EEEEEEEEEvNT_6ParamsE:
        /* <DEDUP_REMOVED lines=21> */
.L_x_8944:
[----:B------:R-:W-:Y:S05]  /*0150*/  BSYNC B0 ;  /* 0x0000000000007941 */ /* 0x000fea0003800000 */
.L_x_8943:
        /* <DEDUP_REMOVED lines=41> */
.L_x_8945:
        /* <DEDUP_REMOVED lines=22> */
.L_x_8946:
        /* <DEDUP_REMOVED lines=18> */
.L_x_8947:
        /* <DEDUP_REMOVED lines=22> */
.L_x_8948:
        /* <DEDUP_REMOVED lines=22> */
.L_x_8949:
[----:B------:R-:W-:Y:S01]  /*0930*/  PLOP3.LUT P0, PT, PT, PT, UP0, 0x80, 0x0 ;  /* 0x000000000000781c */ /* 0x000fe20003f0f008 */
[----:B------:R-:W-:Y:S01]  /*0940*/  UMOV UR36, 0x1 ;  /* 0x0000000100247882 */ /* 0x000fe20000000000 */
[----:B------:R-:W-:Y:S01]  /*0950*/  NOP ;  /* 0x0000000000007918 */ /* 0x000fe20000000000 */
[----:B------:R-:W-:Y:S01]  /*0960*/  USEL UR36, UR36, 0x2, !UP0 ;  /* 0x0000000224247887 */ /* 0x000fe2000c000000 */
[----:B------:R-:W-:Y:S01]  /*0970*/  ULDC.64 UR38, c[0x0][0x208] ;  /* 0x0000820000267ab9 */ /* 0x000fe20000000a00 */
[----:B012-4-:R-:W-:Y:S08]  /*0980*/  BAR.SYNC.DEFER_BLOCKING 0x0 ;  /* 0x0000000000007b1d */ /* 0x017ff00000010000 */
[----:B------:R-:W-:Y:S05]  /*0990*/  @!P0 BRA `(.L_x_8950) ;  /* 0x0000010400f08947 */ /* 0x000fea0003800000 */
.L_x_8951:
        /* <DEDUP_REMOVED lines=8> */
[----:B-1----:R-:W-:Y:S01]  /*0a20*/  ULEA UR4, UR5, UR4, 0x18 ;  /* 0x0000000405047291 */ /* 0x002fe2000f8ec03f */
[----:B0-----:R-:W-:-:S04]  /*0a30*/  SHF.R.U32.HI R0, RZ, 0x7, R0 ;  /* 0x00000007ff007819 */ /* 0x001fc80000011600 */
[----:B------:R-:W-:-:S13]  /*0a40*/  ISETP.NE.AND P0, PT, R0, 0x1, PT ;  /* 0x000000010000780c */ /* 0x000fda0003f05270 */
[----:B------:R-:W-:Y:S08]  /*0a50*/  @!P0 BAR.ARV 0x9, 0x100 ;  /* 0x0244000000008b1d */ /* 0x000ff00000002000 */
[----:B------:R-:W-:Y:S06]  /*0a60*/  BAR.SYNC.DEFER_BLOCKING 0x5, 0x120 ;  /* 0x0144800000007b1d */ /* 0x000fec0000010000 */
        /* <DEDUP_REMOVED lines=8> */
[----:B------:R-:W-:Y:S01]  /*0af0*/  R2UR UR5, R203 ;  /* 0x00000000cb0572ca */ /* 0x000fe200000e0000 */
[----:B------:R-:W-:Y:S01]  /*0b00*/  UMOV UR41, URZ ;  /* 0x0000003f00297c82 */ /* 0x000fe20008000000 */
[----:B------:R-:W-:Y:S01]  /*0b10*/  UMOV UR40, URZ ;  /* 0x0000003f00287c82 */ /* 0x000fe20008000000 */
[----:B------:R-:W-:Y:S01]  /*0b20*/  UMOV UR37, URZ ;  /* 0x0000003f00257c82 */ /* 0x000fe20008000000 */
[----:B0-----:R-:W-:-:S05]  /*0b30*/  VIADD R209, R0, 0xffffff80 ;  /* 0xffffff8000d17836 */ /* 0x001fca0000000000 */
[----:B------:R-:W-:-:S04]  /*0b40*/  SHF.R.S32.HI R0, RZ, 0x1f, R209 ;  /* 0x0000001fff007819 */ /* 0x000fc800000114d1 */
[CC--:B------:R-:W-:Y:S02]  /*0b50*/  LEA.HI R2, R0.reuse, R209.reuse, RZ, 0x7 ;  /* 0x000000d100027211 */ /* 0x0c0fe400078f38ff */
[----:B------:R-:W-:Y:S02]  /*0b60*/  LEA.HI R3, R0, R209, RZ, 0x4 ;  /* 0x000000d100037211 */ /* 0x000fe400078f20ff */
[----:B------:R-:W-:Y:S02]  /*0b70*/  LOP3.LUT R4, R2, 0xffffff80, RZ, 0xc0, !PT ;  /* 0xffffff8002047812 */ /* 0x000fe400078ec0ff */
[----:B------:R-:W-:-:S03]  /*0b80*/  SHF.R.S32.HI R207, RZ, 0x7, R2 ;  /* 0x00000007ffcf7819 */ /* 0x000fc60000011402 */
        /* <DEDUP_REMOVED lines=10> */
[----:B------:R-:W-:-:S04]  /*0c30*/  LEA.HI R4, R4, R5, RZ, 0x3 ;  /* 0x0000000504047211 */ /* 0x000fc800078f18ff */
[----:B------:R-:W-:Y:S02]  /*0c40*/  LOP3.LUT R6, R4, 0xfffffff8, RZ, 0xc0, !PT ;  /* 0xfffffff804067812 */ /* 0x000fe400078ec0ff */
[CC--:B------:R-:W-:Y:S02]  /*0c50*/  LEA.HI R4, R0.reuse, R209.reuse, RZ, 0x5 ;  /* 0x000000d100047211 */ /* 0x0c0fe400078f28ff */
[----:B------:R-:W-:Y:S01]  /*0c60*/  LEA.HI R0, R0, R209, RZ, 0x3 ;  /* 0x000000d100007211 */ /* 0x000fe200078f18ff */
[----:B------:R-:W-:Y:S01]  /*0c70*/  IMAD.IADD R9, R5, 0x1, -R6 ;  /* 0x0000000105097824 */ /* 0x000fe200078e0a06 */
[----:B------:R-:W-:Y:S01]  /*0c80*/  SHF.R.S32.HI R6, RZ, 0x4, R3 ;  /* 0x00000004ff067819 */ /* 0x000fe20000011403 */
[----:B------:R-:W-:Y:S01]  /*0c90*/  IMAD.SHL.U32 R5, R4, 0x20, RZ ;  /* 0x0000002004057824 */ /* 0x000fe200078e00ff */
[C---:B------:R-:W-:Y:S01]  /*0ca0*/  LOP3.LUT R4, R3.reuse, 0x3fffff0, RZ, 0xc0, !PT ;  /* 0x03fffff003047812 */ /* 0x040fe200078ec0ff */
[----:B------:R-:W-:Y:S01]  /*0cb0*/  IMAD R9, R8, 0x10, R9 ;  /* 0x0000001008097824 */ /* 0x000fe200078e0209 */
[----:B------:R-:W-:-:S02]  /*0cc0*/  LEA.HI R3, R3, R6, RZ, 0x1 ;  /* 0x0000000603037211 */ /* 0x000fc400078f08ff */
[----:B------:R-:W-:Y:S01]  /*0cd0*/  LOP3.LUT R5, R5, 0xfffffc00, RZ, 0xc0, !PT ;  /* 0xfffffc0005057812 */ /* 0x000fe200078ec0ff */
[----:B------:R-:W-:Y:S01]  /*0ce0*/  IMAD.IADD R4, R209, 0x1, -R4 ;  /* 0x00000001d1047824 */ /* 0x000fe200078e0a04 */
[----:B------:R-:W-:Y:S01]  /*0cf0*/  LOP3.LUT R3, R3, 0x1ffffffe, RZ, 0xc0, !PT ;  /* 0x1ffffffe03037812 */ /* 0x000fe200078ec0ff */
[----:B------:R-:W-:Y:S01]  /*0d00*/  IMAD R206, R2, 0x40, R9 ;  /* 0x0000004002ce7824 */ /* 0x000fe200078e0209 */
[----:B------:R-:W-:Y:S01]  /*0d10*/  LOP3.LUT R2, R0, 0x1ffffff8, RZ, 0xc0, !PT ;  /* 0x1ffffff800027812 */ /* 0x000fe200078ec0ff */
[----:B------:R-:W-:Y:S01]  /*0d20*/  IMAD R4, R4, 0x40, R5 ;  /* 0x0000004004047824 */ /* 0x000fe200078e0205 */
[----:B------:R-:W-:Y:S01]  /*0d30*/  SHF.R.S32.HI R22, RZ, 0x3, R0 ;  /* 0x00000003ff167819 */ /* 0x000fe20000011400 */
[----:B------:R-:W-:Y:S02]  /*0d40*/  IMAD.IADD R3, R6, 0x1, -R3 ;  /* 0x0000000106037824 */ /* 0x000fe400078e0a03 */
[----:B------:R-:W-:Y:S02]  /*0d50*/  IMAD.IADD R2, R209, 0x1, -R2 ;  /* 0x00000001d1027824 */ /* 0x000fe400078e0a02 */
[----:B------:R-:W-:Y:S01]  /*0d60*/  IMAD R208, R3, 0x8, R4 ;  /* 0x0000000803d07824 */ /* 0x000fe200078e0204 */
[----:B------:R-:W-:Y:S01]  /*0d70*/  LOP3.LUT R4, R7, 0x7ffffffc, RZ, 0xc0, !PT ;  /* 0x7ffffffc07047812 */ /* 0x000fe200078ec0ff */
[----:B------:R-:W-:-:S04]  /*0d80*/  IMAD.SHL.U32 R19, R2, 0x8, RZ ;  /* 0x0000000802137824 */ /* 0x000fc800078e00ff */
[----:B------:R-:W-:-:S04]  /*0d90*/  IMAD.IADD R4, R205, 0x1, -R4 ;  /* 0x00000001cd047824 */ /* 0x000fc800078e0a04 */
[----:B------:R-:W-:-:S07]  /*0da0*/  IMAD.SHL.U32 R16, R4, 0x2, RZ ;  /* 0x0000000204107824 */ /* 0x000fce00078e00ff */
.L_x_9051:
[----:B------:R-:W-:Y:S01]  /*0db0*/  ULDC.64 UR8, c[0x0][0xa28] ;  /* 0x00028a0000087ab9 */ /* 0x000fe20000000a00 */
[----:B0-----:R-:W0:Y:S01]  /*0dc0*/  LDC R18, c[0x0][0x288] ;  /* 0x0000a200ff127b82 */ /* 0x001e220000000800 */
[----:B------:R-:W-:Y:S01]  /*0dd0*/  UISETP.NE.U32.AND UP0, UPT, UR8, URZ, UPT ;  /* 0x0000003f0800728c */ /* 0x000fe2000bf05070 */
[----:B--2--5:R-:W-:-:S03]  /*0de0*/  IMAD.MOV.U32 R8, RZ, RZ, RZ ;  /* 0x000000ffff087224 */ /* 0x024fc600078e00ff */
[----:B------:R-:W-:-:S03]  /*0df0*/  UISETP.NE.AND.EX UP0, UPT, UR9, URZ, UPT, UP0 ;  /* 0x0000003f0900728c */ /* 0x000fc6000bf05300 */
[----:B------:R-:W-:Y:S01]  /*0e00*/  ULDC.64 UR8, c[0x0][0xa18] ;  /* 0x0002860000087ab9 */ /* 0x000fe20000000a00 */
[----:B-1--4-:R-:W1:Y:S01]  /*0e10*/  LDC.64 R10, c[0x0][0x3f8] ;  /* 0x0000fe00ff0a7b82 */ /* 0x012e620000000a00 */
[----:B------:R-:W-:Y:S01]  /*0e20*/  UISETP.NE.U32.AND UP1, UPT, UR8, URZ, UPT ;  /* 0x0000003f0800728c */ /* 0x000fe2000bf25070 */
[----:B------:R-:W-:-:S03]  /*0e30*/  PLOP3.LUT P0, PT, PT, PT, UP0, 0x80, 0x0 ;  /* 0x000000000000781c */ /* 0x000fc60003f0f008 */
[----:B------:R-:W-:-:S03]  /*0e40*/  UISETP.NE.AND.EX UP1, UPT, UR9, URZ, UPT, UP1 ;  /* 0x0000003f0900728c */ /* 0x000fc6000bf25310 */
[----:B------:R-:W-:Y:S01]  /*0e50*/  @UP0 ULDC.64 UR8, c[0x0][0xa28] ;  /* 0x00028a0000080ab9 */ /* 0x000fe20000000a00 */
[----:B------:R-:W2:Y:S01]  /*0e60*/  LDC R0, c[0x0][0x404] ;  /* 0x00010100ff007b82 */ /* 0x000ea20000000800 */
[----:B------:R-:W-:Y:S01]  /*0e70*/  @UP0 UIMAD.WIDE UR8, UR5, 0x4, UR8 ;  /* 0x00000004050808a5 */ /* 0x000fe2000f8e0208 */
[----:B------:R-:W-:-:S05]  /*0e80*/  PLOP3.LUT P2, PT, PT, PT, UP1, 0x80, 0x0 ;  /* 0x000000000000781c */ /* 0x000fca0003f4f018 */
[----:B------:R-:W-:Y:S01]  /*0e90*/  @UP1 ULDC.64 UR10, c[0x0][0xa18] ;  /* 0x00028600000a1ab9 */ /* 0x000fe20000000a00 */
[----:B------:R-:W-:Y:S01]  /*0ea0*/  IMAD.U32 R4, RZ, RZ, UR8 ;  /* 0x00000008ff047e24 */ /* 0x000fe2000f8e00ff */
[----:B---3--:R-:W3:Y:S01]  /*0eb0*/  LDC R17, c[0x0][0x2e0] ;  /* 0x0000b800ff117b82 */ /* 0x008ee20000000800 */
[----:B------:R-:W-:Y:S01]  /*0ec0*/  IMAD.U32 R5, RZ, RZ, UR9 ;  /* 0x00000009ff057e24 */ /* 0x000fe2000f8e00ff */
[----:B------:R-:W-:-:S04]  /*0ed0*/  @UP1 UIMAD.WIDE UR8, UR5, 0x4, UR10 ;  /* 0x00000004050818a5 */ /* 0x000fc8000f8e020a */
[----:B------:R4:W5:Y:S02]  /*0ee0*/  @P0 LDG.E R8, desc[UR38][R4.64] ;  /* 0x0000002604080981 */ /* 0x000964000c1e1900 */
[----:B------:R-:W-:Y:S02]  /*0ef0*/  IMAD.U32 R6, RZ, RZ, UR8 ;  /* 0x00000008ff067e24 */ /* 0x000fe4000f8e00ff */
[----:B------:R-:W-:Y:S01]  /*0f00*/  IMAD.U32 R7, RZ, RZ, UR9 ;  /* 0x00000009ff077e24 */ /* 0x000fe2000f8e00ff */
[----:B------:R-:W-:-:S04]  /*0f10*/  ULDC.64 UR8, c[0x0][0xa20] ;  /* 0x0002880000087ab9 */ /* 0x000fc80000000a00 */
[----:B0-----:R4:W5:Y:S01]  /*0f20*/  @P2 LDG.E R18, desc[UR38][R6.64] ;  /* 0x0000002606122981 */ /* 0x001962000c1e1900 */
[----:B-1----:R-:W-:Y:S01]  /*0f30*/  ISETP.NE.U32.AND P0, PT, R10, RZ, PT ;  /* 0x000000ff0a00720c */ /* 0x002fe20003f05070 */
[----:B------:R-:W-:Y:S01]  /*0f40*/  UMOV UR44, UR6 ;  /* 0x00000006002c7c82 */ /* 0x000fe20008000000 */
[----:B------:R-:W-:Y:S02]  /*0f50*/  ISETP.NE.U32.AND P1, PT, RZ, UR8, PT ;  /* 0x00000008ff007c0c */ /* 0x000fe4000bf25070 */
[----:B------:R-:W-:Y:S02]  /*0f60*/  ISETP.NE.AND.EX P0, PT, R11, RZ, PT, P0 ;  /* 0x000000ff0b00720c */ /* 0x000fe40003f05300 */
[----:B------:R-:W-:Y:S02]  /*0f70*/  ISETP.NE.AND.EX P1, PT, RZ, UR9, PT, P1 ;  /* 0x00000009ff007c0c */ /* 0x000fe4000bf25310 */
[----:B--2---:R-:W-:Y:S01]  /*0f80*/  SEL R0, R0, 0x1, P0 ;  /* 0x0000000100007807 */ /* 0x004fe20000000000 */
[----:B----4-:R-:W-:Y:S10]  /*0f90*/  @P2 BRA `(.L_x_8952) ;  /* 0x00000000002c2947 */ /* 0x010ff40003800000 */
        /* <DEDUP_REMOVED lines=8> */
[----:B-----5:R-:W2:Y:S04]  /*1020*/  LDG.E R18, desc[UR38][R4.64] ;  /* 0x0000002604127981 */ /* 0x020ea8000c1e1900 */
[----:B------:R-:W2:Y:S02]  /*1030*/  LDG.E R3, desc[UR38][R4.64+0x4] ;  /* 0x0000042604037981 */ /* 0x000ea4000c1e1900 */
[----:B--2---:R-:W-:-:S07]  /*1040*/  IMAD.IADD R18, R3, 0x1, -R18 ;  /* 0x0000000103127824 */ /* 0x004fce00078e0a12 */
.L_x_8952:
[----:B------:R-:W-:Y:S01]  /*1050*/  UMOV UR43, UR5 ;  /* 0x00000005002b7c82 */ /* 0x000fe20008000000 */
[----:B---3--:R-:W-:Y:S02]  /*1060*/  IMAD R17, R0, R17, RZ ;  /* 0x0000001100117224 */ /* 0x008fe400078e02ff */
[----:B------:R-:W-:Y:S01]  /*1070*/  IMAD.MOV.U32 R204, RZ, RZ, R201 ;  /* 0x000000ffffcc7224 */ /* 0x000fe200078e00c9 */
[----:B------:R-:W-:Y:S06]  /*1080*/  @!P1 BRA `(.L_x_8953) ;  /* 0x0000000000189947 */ /* 0x000fec0003800000 */
[----:B------:R-:W-:Y:S02]  /*1090*/  ULDC.64 UR6, c[0x0][0xa20] ;  /* 0x0002880000067ab9 */ /* 0x000fe40000000a00 */
[----:B------:R-:W-:-:S06]  /*10a0*/  UIMAD.WIDE UR4, UR5, 0x4, UR6 ;  /* 0x00000004050478a5 */ /* 0x000fcc000f8e0206 */
[----:B------:R-:W-:Y:S02]  /*10b0*/  IMAD.U32 R4, RZ, RZ, UR4 ;  /* 0x00000004ff047e24 */ /* 0x000fe4000f8e00ff */
[----:B------:R-:W-:-:S05]  /*10c0*/  IMAD.U32 R5, RZ, RZ, UR5 ;  /* 0x00000005ff057e24 */ /* 0x000fca000f8e00ff */
[----:B------:R0:W5:Y:S01]  /*10d0*/  LDG.E R17, desc[UR38][R4.64] ;  /* 0x0000002604117981 */ /* 0x000162000c1e1900 */
[----:B------:R-:W-:Y:S05]  /*10e0*/  BRA `(.L_x_8954) ;  /* 0x00000000002c7947 */ /* 0x000fea0003800000 */
.L_x_8953:
        /* <DEDUP_REMOVED lines=9> */
[----:B------:R-:W2:Y:S02]  /*1180*/  LDG.E R0, desc[UR38][R4.64+0x4] ;  /* 0x0000042604007981 */ /* 0x000ea4000c1e1900 */
[----:B--2---:R-:W-:-:S07]  /*1190*/  IMAD.IADD R17, R0, 0x1, -R17 ;  /* 0x0000000100117824 */ /* 0x004fce00078e0a11 */
.L_x_8954:
[----:B------:R-:W1:Y:S01]  /*11a0*/  LDC.64 R6, c[0x0][0x9e0] ;  /* 0x00027800ff067b82 */ /* 0x000e620000000a00 */
[----:B-----5:R-:W-:Y:S01]  /*11b0*/  IMAD.IADD R17, R17, 0x1, -R8 ;  /* 0x0000000111117824 */ /* 0x020fe200078e0a08 */
[----:B------:R-:W-:-:S04]  /*11c0*/  LEA R0, R201, 0x80, 0x7 ;  /* 0x00000080c9007811 */ /* 0x000fc800078e38ff */
[----:B------:R-:W-:Y:S02]  /*11d0*/  IADD3 R9, R17, R0, -R18 ;  /* 0x0000000011097210 */ /* 0x000fe40007ffe812 */
        /* <DEDUP_REMOVED lines=8> */
[----:B0-----:R-:W0:Y:S02]  /*1260*/  @P0 LDC.64 R4, c[0x0][0x9e8] ;  /* 0x00027a00ff040b82 */ /* 0x001e240000000a00 */
[----:B0-----:R-:W-:-:S05]  /*1270*/  @P0 IMAD.HI.U32 R4, R3, R4, RZ ;  /* 0x0000000403040227 */ /* 0x001fca00078e00ff */
[----:B------:R-:W-:-:S04]  /*1280*/  @P0 SHF.R.U32.HI R3, RZ, R5, R4 ;  /* 0x00000005ff030219 */ /* 0x000fc80000011604 */
[----:B------:R-:W-:Y:S01]  /*1290*/  LOP3.LUT R3, RZ, R3, RZ, 0x33, !PT ;  /* 0x00000003ff037212 */ /* 0x000fe200078e33ff */
[----:B------:R-:W-:Y:S06]  /*12a0*/  BRA `(.L_x_8957) ;  /* 0x0000000000107947 */ /* 0x000fec0003800000 */
.L_x_8956:
[----:B------:R-:W-:-:S13]  /*12b0*/  ISETP.NE.AND P0, PT, R7, 0x1, PT ;  /* 0x000000010700780c */ /* 0x000fda0003f05270 */
[----:B0-----:R-:W0:Y:S02]  /*12c0*/  @P0 LDC.64 R4, c[0x0][0x9e8] ;  /* 0x00027a00ff040b82 */ /* 0x001e240000000a00 */
[----:B0-----:R-:W-:-:S05]  /*12d0*/  @P0 IMAD.HI.U32 R4, R3, R4, RZ ;  /* 0x0000000403040227 */ /* 0x001fca00078e00ff */
[----:B------:R-:W-:-:S07]  /*12e0*/  @P0 SHF.R.U32.HI R3, RZ, R5, R4 ;  /* 0x00000005ff030219 */ /* 0x000fce0000011604 */
.L_x_8957:
[----:B------:R-:W-:-:S05]  /*12f0*/  IMAD R3, R3, R7, R7 ;  /* 0x0000000703037224 */ /* 0x000fca00078e0207 */
[----:B------:R-:W-:-:S07]  /*1300*/  VIMNMX R0, R0, R3, PT ;  /* 0x0000000300007248 */ /* 0x000fce0003fe0100 */
.L_x_8955:
[----:B------:R-:W-:Y:S01]  /*1310*/  VIADD R3, R0, 0x5f ;  /* 0x0000005f00037836 */ /* 0x000fe20000000000 */
[----:B------:R-:W-:Y:S01]  /*1320*/  ULDC UR4, c[0x0][0x9dc] ;  /* 0x0002770000047ab9 */ /* 0x000fe20000000800 */
[----:B0-----:R-:W-:Y:S02]  /*1330*/  IMAD R4, R201, 0x80, -R18 ;  /* 0x00000080c9047824 */ /* 0x001fe400078e0a12 */
[C---:B------:R-:W-:Y:S02]  /*1340*/  VIADD R0, R17.reuse, 0x5f ;  /* 0x0000005f11007836 */ /* 0x040fe40000000000 */
[----:B------:R-:W-:Y:S02]  /*1350*/  IMAD.IADD R6, R17, 0x1, R4 ;  /* 0x0000000111067824 */ /* 0x000fe400078e0204 */
        /* <DEDUP_REMOVED lines=19> */
.L_x_8959:
[----:B------:R-:W-:-:S13]  /*1490*/  ISETP.NE.AND P0, PT, R7, 0x1, PT ;  /* 0x000000010700780c */ /* 0x000fda0003f05270 */
[----:B------:R-:W0:Y:S02]  /*14a0*/  @P0 LDC.64 R4, c[0x0][0x9e8] ;  /* 0x00027a00ff040b82 */ /* 0x000e240000000a00 */
[----:B0-----:R-:W-:-:S05]  /*14b0*/  @P0 IMAD.HI.U32 R0, R6, R4, RZ ;  /* 0x0000000406000227 */ /* 0x001fca00078e00ff */
[----:B------:R-:W-:-:S07]  /*14c0*/  @P0 SHF.R.U32.HI R6, RZ, R5, R0 ;  /* 0x00000005ff060219 */ /* 0x000fce0000011600 */
.L_x_8960:
[----:B------:R-:W-:-:S05]  /*14d0*/  IMAD R6, R6, R7, RZ ;  /* 0x0000000706067224 */ /* 0x000fca00078e02ff */
[----:B------:R-:W-:-:S13]  /*14e0*/  R2UR UR5, R6 ;  /* 0x00000000060572ca */ /* 0x000fda00000e0000 */
[----:B------:R-:W-:-:S04]  /*14f0*/  UISETP.LT.AND UP0, UPT, UR4, UR5, UPT ;  /* 0x000000050400728c */ /* 0x000fc8000bf01270 */
[----:B------:R-:W-:-:S12]  /*1500*/  USEL UR4, UR4, UR5, !UP0 ;  /* 0x0000000504047287 */ /* 0x000fd8000c000000 */
.L_x_8958:
[----:B------:R-:W-:Y:S01]  /*1510*/  UIMAD.WIDE UR4, UR4, 0x2aaaaaab, URZ ;  /* 0x2aaaaaab040478a5 */ /* 0x000fe2000f8e023f */
[----:B------:R-:W-:Y:S02]  /*1520*/  PLOP3.LUT P0, PT, PT, PT, PT, 0x80, 0x0 ;  /* 0x000000000000781c */ /* 0x000fe40003f0f070 */
[----:B------:R-:W-:Y:S02]  /*1530*/  CS2R R40, SRZ ;  /* 0x0000000000287805 */ /* 0x000fe4000001ff00 */
[----:B------:R-:W-:Y:S01]  /*1540*/  CS2R R20, SRZ ;  /* 0x0000000000147805 */ /* 0x000fe2000001ff00 */
        /* <DEDUP_REMOVED lines=104> */
.L_x_8962:
[----:B------:R-:W0:Y:S01]  /*1bd0*/  S2R R0, SR_CgaCtaId ;  /* 0x0000000000007919 */ /* 0x000e220000008800 */
[----:B------:R-:W-:Y:S01]  /*1be0*/  ULEA.HI UR4, UR41, UR41, URZ, 0x1 ;  /* 0x0000002929047291 */ /* 0x000fe2000f8f083f */
[----:B------:R-:W-:Y:S01]  /*1bf0*/  MOV R9, 0x400 ;  /* 0x0000040000097802 */ /* 0x000fe20000000f00 */
[----:B------:R-:W1:Y:S02]  /*1c00*/  S2R R20, SR_TID.X ;  /* 0x0000000000147919 */ /* 0x000e640000002100 */
[----:B------:R-:W-:-:S04]  /*1c10*/  ULOP3.LUT UR4, UR4, 0xfffffffe, URZ, 0xc0, !UPT ;  /* 0xfffffffe04047892 */ /* 0x000fc8000f8ec03f */
[----:B------:R-:W-:-:S06]  /*1c20*/  UIADD3 UR4, UR41, -UR4, URZ ;  /* 0x8000000429047290 */ /* 0x000fcc000fffe03f */
[----:B------:R-:W-:Y:S01]  /*1c30*/  IMAD.U32 R3, RZ, RZ, UR4 ;  /* 0x00000004ff037e24 */ /* 0x000fe2000f8e00ff */
[----:B0-----:R-:W-:-:S04]  /*1c40*/  LEA R9, R0, R9, 0x18 ;  /* 0x0000000900097211 */ /* 0x001fc800078ec0ff */
[----:B------:R-:W-:Y:S02]  /*1c50*/  SHF.L.U32 R0, R3, 0x1f, RZ ;  /* 0x0000001f03007819 */ /* 0x000fe400000006ff */
[----:B-1----:R-:W-:Y:S02]  /*1c60*/  SHF.R.U32.HI R20, RZ, 0x7, R20 ;  /* 0x00000007ff147819 */ /* 0x002fe40000011614 */
[----:B------:R-:W0:Y:S03]  /*1c70*/  SYNCS.PHASECHK.TRANS64.TRYWAIT P0, [R9+URZ+0x22800], R0 ;  /* 0x02280000090075a7 */ /* 0x000e26000800017f */
[----:B------:R-:W-:Y:S01]  /*1c80*/  VIADD R10, R20, 0x8 ;  /* 0x00000008140a7836 */ /* 0x000fe20000000000 */
[----:B0-----:R-:W-:Y:S06]  /*1c90*/  @!P0 BRA `(.L_x_8963) ;  /* 0x0000014000dc8947 */ /* 0x001fec0003800000 */
.L_x_9145:
[----:B0-----:R-:W-:Y:S01]  /*1ca0*/  IMAD.U32 R0, RZ, RZ, UR45 ;  /* 0x0000002dff007e24 */ /* 0x001fe2000f8e00ff */
[----:B------:R-:W-:Y:S05]  /*1cb0*/  WARPSYNC.ALL ;  /* 0x0000000000007948 */ /* 0x000fea0003800000 */
[----:B------:R0:W-:Y:S01]  /*1cc0*/  BAR.SYNC.DEFER_BLOCKING R10, 0x100 ;  /* 0x0004000a0000751d */ /* 0x0001e20000010000 */
[----:B------:R-:W-:-:S13]  /*1cd0*/  ISETP.NE.AND P0, PT, R0, 0x3, PT ;  /* 0x000000030000780c */ /* 0x000fda0003f05270 */
[----:B0-----:R-:W-:Y:S05]  /*1ce0*/  @!P0 BRA `(.L_x_8964) ;  /* 0x0000000000048947 */ /* 0x001fea0003800000 */
[----:B------:R-:W-:Y:S01]  /*1cf0*/  BPT.TRAP 0x1 ;  /* 0x000000040000795c */ /* 0x000fe20000300000 */
.L_x_8964:
[----:B------:R-:W-:Y:S02]  /*1d00*/  IMAD.U32 R12, RZ, RZ, UR40 ;  /* 0x00000028ff0c7e24 */ /* 0x000fe4000f8e00ff */
[----:B------:R-:W-:-:S03]  /*1d10*/  IMAD.U32 R0, RZ, RZ, UR37 ;  /* 0x00000025ff007e24 */ /* 0x000fc6000f8e00ff */
[----:B------:R-:W-:Y:S01]  /*1d20*/  SHF.L.U32 R12, R12, 0x1f, RZ ;  /* 0x0000001f0c0c7819 */ /* 0x000fe200000006ff */
[----:B------:R-:W-:-:S04]  /*1d30*/  IMAD R5, R0, 0x8, R9 ;  /* 0x0000000800057824 */ /* 0x000fc800078e0209 */
[----:B------:R0:W1:Y:S01]  /*1d40*/  SYNCS.PHASECHK.TRANS64.TRYWAIT P1, [R5+URZ+0x22830], R12 ;  /* 0x0228300c050075a7 */ /* 0x000062000802017f */
[----:B------:R-:W-:Y:S05]  /*1d50*/  @!P0 BRA `(.L_x_8965) ;  /* 0x0000000000048947 */ /* 0x000fea0003800000 */
[----:B------:R-:W-:Y:S01]  /*1d60*/  BPT.TRAP 0x1 ;  /* 0x000000040000795c */ /* 0x000fe20000300000 */
.L_x_8965:
[----:B-1----:R-:W-:Y:S05]  /*1d70*/  @P1 BRA `(.L_x_8966) ;  /* 0x0000000000081947 */ /* 0x002fea0003800000 */
[----:B------:R-:W1:Y:S02]  /*1d80*/  SYNCS.PHASECHK.TRANS64.TRYWAIT P1, [R5+URZ+0x22830], R12 ;  /* 0x0228300c050075a7 */ /* 0x000e64000802017f */
[----:B-1----:R-:W-:Y:S05]  /*1d90*/  @!P1 BRA `(.L_x_8967) ;  /* 0x0000014000b09947 */ /* 0x002fea0003800000 */
.L_x_8966:
[----:B------:R-:W-:Y:S01]  /*1da0*/  R2UR UR4, R9 ;  /* 0x00000000090472ca */ /* 0x000fe200000e0000 */
[----:B------:R-:W-:Y:S01]  /*1db0*/  ULOP3.LUT UR20, UR46, 0x10000, URZ, 0xfc, !UPT ;  /* 0x000100002e147892 */ /* 0x000fe2000f8efc3f */
[----:B------:R-:W-:Y:S01]  /*1dc0*/  WARPGROUP.ARRIVE ;  /* 0x00000000000079c5 */ /* 0x000fe20000000000 */
[----:B------:R-:W-:Y:S01]  /*1dd0*/  UMOV UR21, 0x40000040 ;  /* 0x4000004000157882 */ /* 0x000fe20000000000 */
[----:B------:R-:W-:Y:S01]  /*1de0*/  UMOV UR23, 0x40000040 ;  /* 0x4000004000177882 */ /* 0x000fe20000000000 */
[----:B------:R-:W-:-:S03]  /*1df0*/  UIADD3 UR8, UR20, 0x2, URZ ;  /* 0x0000000214087890 */ /* 0x000fc6000fffe03f */
[----:B------:R-:W2:Y:S01]  /*1e00*/  S2R R0, SR_TID.X ;  /* 0x0000000000007919 */ /* 0x000ea20000002100 */
[----:B------:R-:W-:Y:S01]  /*1e10*/  UMOV UR9, 0x40000040 ;  /* 0x4000004000097882 */ /* 0x000fe20000000000 */
[----:B------:R-:W-:Y:S01]  /*1e20*/  UMOV UR11, 0x40000040 ;  /* 0x40000040000b7882 */ /* 0x000fe20000000000 */
[----:B------:R-:W-:Y:S01]  /*1e30*/  UIADD3 UR12, UR20, 0x4, URZ ;  /* 0x00000004140c7890 */ /* 0x000fe2000fffe03f */
[----:B------:R-:W-:Y:S01]  /*1e40*/  IMAD.MOV.U32 R7, RZ, RZ, -0x60 ;  /* 0xffffffa0ff077424 */ /* 0x000fe200078e00ff */
[----:B------:R-:W-:Y:S01]  /*1e50*/  UMOV UR13, 0x40000040 ;  /* 0x40000040000d7882 */ /* 0x000fe20000000000 */
[----:B------:R-:W-:Y:S01]  /*1e60*/  UMOV UR15, 0x40000040 ;  /* 0x40000040000f7882 */ /* 0x000fe20000000000 */
[----:B------:R-:W-:Y:S01]  /*1e70*/  UIADD3 UR4, UR4, 0x1c400, URZ ;  /* 0x0001c40004047890 */ /* 0x000fe2000fffe03f */
[----:B------:R-:W-:Y:S01]  /*1e80*/  LOP3.LUT R2, R2, 0xfff7ffff, RZ, 0xc0, !PT ;  /* 0xfff7ffff02027812 */ /* 0x000fe200078ec0ff */
[----:B------:R-:W-:Y:S02]  /*1e90*/  UIADD3 UR16, UR20, 0x6, URZ ;  /* 0x0000000614107890 */ /* 0x000fe4000fffe03f */
[----:B------:R-:W-:Y:S01]  /*1ea0*/  USHF.R.U32.HI UR4, URZ, 0x4, UR4 ;  /* 0x000000043f047899 */ /* 0x000fe20008011604 */
[----:B------:R-:W-:Y:S01]  /*1eb0*/  UMOV UR17, 0x40000040 ;  /* 0x4000004000117882 */ /* 0x000fe20000000000 */
[----:B------:R-:W-:-:S02]  /*1ec0*/  UMOV UR19, 0x40000040 ;  /* 0x4000004000137882 */ /* 0x000fc40000000000 */
[----:B------:R-:W-:Y:S01]  /*1ed0*/  ULOP3.LUT UR4, UR4, 0x3fff, URZ, 0xc0, !UPT ;  /* 0x00003fff04047892 */ /* 0x000fe2000f8ec03f */
[----:B------:R-:W-:-:S03]  /*1ee0*/  ULDC.64 UR6, c[0x0][0x9d8] ;  /* 0x0002760000067ab9 */ /* 0x000fc60000000a00 */
[----:B------:R-:W-:-:S04]  /*1ef0*/  ULOP3.LUT UR4, UR4, 0x10000, URZ, 0xfc, !UPT ;  /* 0x0001000004047892 */ /* 0x000fc8000f8efc3f */
[----:B------:R-:W-:-:S04]  /*1f00*/  UIMAD UR22, UR37, 0x300, UR4 ;  /* 0x00000300251678a4 */ /* 0x000fc8000f8e0204 */
[----:B------:R-:W-:Y:S02]  /*1f10*/  UIADD3 UR10, UR22, 0x2, URZ ;  /* 0x00000002160a7890 */ /* 0x000fe4000fffe03f */
[----:B------:R-:W-:Y:S02]  /*1f20*/  UIADD3 UR14, UR22, 0x4, URZ ;  /* 0x00000004160e7890 */ /* 0x000fe4000fffe03f */
[----:B------:R-:W-:Y:S02]  /*1f30*/  UIADD3 UR18, UR22, 0x6, URZ ;  /* 0x0000000616127890 */ /* 0x000fe4000fffe03f */
[----:B------:R-:W-:Y:S01]  /*1f40*/  HGMMA.64x96x16.F32.BF16 R24, gdesc[UR20], RZ, !UPT, gsb0 ;  /* 0x01600000141879f0 */ /* 0x000fe2000c0018ff */
[----:B--2---:R-:W-:Y:S02]  /*1f50*/  LOP3.LUT P1, RZ, R0, 0x7f, RZ, 0xc0, !PT ;  /* 0x0000007f00ff7812 */ /* 0x004fe4000782c0ff */
[----:B------:R-:W-:-:S04]  /*1f60*/  SHF.R.U32.HI R6, RZ, 0x7, R0 ;  /* 0x00000007ff067819 */ /* 0x000fc80000011600 */
[----:B------:R-:W-:-:S07]  /*1f70*/  IADD3 R8, -R6, 0xb, RZ ;  /* 0x0000000b06087810 */ /* 0x000fce0007ffe1ff */
[----:B------:R-:W-:Y:S01]  /*1f80*/  @!P1 VIADD R0, R5, 0x22840 ;  /* 0x0002284005009836 */ /* 0x000fe20000000000 */
[----:B------:R-:W-:-:S04]  /*1f90*/  @P1 LOP3.LUT R2, R2, 0x80000, RZ, 0xfc, !PT ;  /* 0x0008000002021812 */ /* 0x000fc800078efcff */
[----:B------:R-:W-:Y:S01]  /*1fa0*/  @!P1 PRMT R0, RZ, 0x654, R0 ;  /* 0x00000654ff009816 */ /* 0x000fe20000000000 */
        /* <DEDUP_REMOVED lines=25> */
[----:B--2---:R-:W-:-:S02]  /*2140*/  IMAD R42, R176, R7, 0x60 ;  /* 0x00000060b02a7424 */ /* 0x004fc400078e0207 */
[----:B------:R-:W-:Y:S01]  /*2150*/  FMUL.FTZ R39, R39, UR6 ;  /* 0x0000000627277c20 */ /* 0x000fe20008410000 */
[----:B------:R-:W-:Y:S01]  /*2160*/  FMUL.FTZ R40, R40, UR6 ;  /* 0x0000000628287c20 */ /* 0x000fe20008410000 */
[----:B------:R-:W-:Y:S01]  /*2170*/  FMUL.FTZ R41, R41, UR6 ;  /* 0x0000000629297c20 */ /* 0x000fe20008410000 */
[----:B------:R-:W-:Y:S02]  /*2180*/  IMAD.IADD R7, R17, 0x1, R42 ;  /* 0x0000000111077824 */ /* 0x000fe400078e022a */
        /* <DEDUP_REMOVED lines=26> */
[----:B------:R4:W-:Y:S01]  /*2330*/  @!P1 SYNCS.ARRIVE.TRANS64.RED.A1T0 RZ, [R0+URZ], RZ ;  /* 0x000000ff00ff99a7 */ /* 0x0009e2000810043f */
[----:B------:R-:W-:Y:S01]  /*2340*/  PLOP3.LUT P1, PT, PT, PT, UP0, 0x40, 0x0 ;  /* 0x000000000000781c */ /* 0x000fe20003f2e808 */
[----:B------:R-:W0:Y:S01]  /*2350*/  MUFU.TANH R21, R35 ;  /* 0x0000002300157308 */ /* 0x000e220000002400 */
[----:B------:R-:W-:Y:S01]  /*2360*/  IADD3 R11, -R18, 0x1, R7 ;  /* 0x00000001120b7810 */ /* 0x000fe20007ffe107 */
        /* <DEDUP_REMOVED lines=9> */
[----:B------:R-:W-:Y:S01]  /*2400*/  ULOP3.LUT UR6, URZ, UR7, URZ, 0x33, !UPT ;  /* 0x000000073f067292 */ /* 0x000fe2000f8e333f */
[----:B------:R-:W-:-:S02]  /*2410*/  IMAD.IADD R11, R11, 0x1, -R16 ;  /* 0x000000010b0b7824 */ /* 0x000fc400078e0a10 */
[----:B----4-:R-:W-:Y:S02]  /*2420*/  IMAD R0, R201, 0x80, R206 ;  /* 0x00000080c9007824 */ /* 0x010fe400078e02ce */
        /* <DEDUP_REMOVED lines=42> */
[----:B-----5:R-:W-:-:S07]  /*26d0*/  IMAD.IADD R43, R7, 0x1, -R16 ;  /* 0x00000001072b7824 */ /* 0x020fce00078e0a10 */
[----:B------:R5:W0:Y:S01]  /*26e0*/  MUFU.TANH R31, R51 ;  /* 0x00000033001f7308 */ /* 0x000a220000002400 */
[----:B-1----:R-:W-:-:S05]  /*26f0*/  VIADD R50, R11, UR14 ;  /* 0x0000000e0b327c36 */ /* 0x002fca0008000000 */
[----:B------:R-:W-:Y:S02]  /*2700*/  VIADDMNMX R6, R0, R50, R43, PT ;  /* 0x0000003200067246 */ /* 0x000fe4000380012b */
[----:B------:R-:W1:Y:S01]  /*2710*/  MUFU.TANH R20, R34 ;  /* 0x0000002200147308 */ /* 0x000e620000002400 */
[----:B-----5:R-:W-:-:S04]  /*2720*/  VIADD R51, R11, UR6 ;  /* 0x000000060b337c36 */ /* 0x020fc80008000000 */
[----:B------:R-:W-:-:S03]  /*2730*/  IMAD.IADD R7, R51, 0x1, R0 ;  /* 0x0000000133077824 */ /* 0x000fc600078e0200 */
[----:B------:R5:W0:Y:S02]  /*2740*/  MUFU.TANH R34, R58 ;  /* 0x0000003a00227308 */ /* 0x000a240000002400 */
[----:B-----5:R-:W-:Y:S01]  /*2750*/  IMAD.IADD R58, R42, 0x1, -R16 ;  /* 0x000000012a3a7824 */ /* 0x020fe200078e0a10 */
[----:B-1234-:R-:W-:Y:S06]  /*2760*/  @P1 BRA `(.L_x_8968) ;  /* 0x0000000000541947 */ /* 0x01efec0003800000 */
        /* <DEDUP_REMOVED lines=12> */
.L_x_8970:
[----:B------:R-:W-:-:S06]  /*2830*/  UISETP.NE.AND UP1, UPT, UR15, 0x1, UPT ;  /* 0x000000010f00788c */ /* 0x000fcc000bf25270 */
[----:B------:R-:W-:-:S05]  /*2840*/  PLOP3.LUT P1, PT, PT, PT, UP1, 0x80, 0x0 ;  /* 0x000000000000781c */ /* 0x000fca0003f2f018 */
[----:B------:R-:W-:-:S08]  /*2850*/  @UP1 ULDC.64 UR10, c[0x0][0x9e8] ;  /* 0x00027a00000a1ab9 */ /* 0x000fd00000000a00 */
[----:B------:R-:W-:-:S05]  /*2860*/  @P1 IMAD.HI.U32 R59, R11, UR10, RZ ;  /* 0x0000000a0b3b1c27 */ /* 0x000fca000f8e00ff */
[----:B------:R-:W-:-:S07]  /*2870*/  @P1 SHF.R.U32.HI R11, RZ, UR11, R59 ;  /* 0x0000000bff0b1c19 */ /* 0x000fce000801163b */
.L_x_8971:
[----:B------:R-:W-:Y:S05]  /*2880*/  BSYNC B0 ;  /* 0x0000000000007941 */ /* 0x000fea0003800000 */
.L_x_8969:
[----:B------:R-:W-:-:S05]  /*2890*/  IMAD R11, R11, UR15, R58 ;  /* 0x0000000f0b0b7c24 */ /* 0x000fca000f8e023a */
[----:B------:R-:W-:Y:S02]  /*28a0*/  VIMNMX R7, R7, R11, !PT ;  /* 0x0000000b07077248 */ /* 0x000fe40007fe0100 */
[----:B------:R-:W-:-:S07]  /*28b0*/  VIADDMNMX R6, R11, UR15, R6, PT ;  /* 0x0000000f0b067c46 */ /* 0x000fce000b800106 */
.L_x_8968:
[C---:B------:R-:W-:Y:S02]  /*28c0*/  ISETP.GE.AND P1, PT, R42.reuse, 0x2, PT ;  /* 0x000000022a00780c */ /* 0x040fe40003f26270 */
[C---:B------:R-:W-:Y:S02]  /*28d0*/  ISETP.GE.AND P5, PT, R42.reuse, 0xa, PT ;  /* 0x0000000a2a00780c */ /* 0x040fe40003fa6270 */
[C---:B------:R-:W-:Y:S02]  /*28e0*/  ISETP.GT.AND P3, PT, R7.reuse, 0x1, !P1 ;  /* 0x000000010700780c */ /* 0x040fe40004f64270 */
[----:B------:R-:W-:Y:S02]  /*28f0*/  ISETP.GE.AND P2, PT, R42, 0x9, PT ;  /* 0x000000092a00780c */ /* 0x000fe40003f46270 */
[----:B------:R-:W-:Y:S02]  /*2900*/  ISETP.LT.OR P3, PT, R6, 0x2, P3 ;  /* 0x000000020600780c */ /* 0x000fe40001f61670 */
[----:B------:R-:W-:-:S02]  /*2910*/  ISETP.GT.AND P4, PT, R7, 0x8, !P2 ;  /* 0x000000080700780c */ /* 0x000fc40005784270 */
[----:B------:R-:W-:Y:S02]  /*2920*/  FSEL R59, R25, -INF , !P3 ;  /* 0xff800000193b7808 */ /* 0x000fe40005800000 */
[----:B------:R-:W-:Y:S02]  /*2930*/  ISETP.GT.AND P3, PT, R7, 0x9, !P5 ;  /* 0x000000090700780c */ /* 0x000fe40006f64270 */
[----:B------:R-:W-:Y:S02]  /*2940*/  P2R R25, PR, RZ, 0x20 ;  /* 0x00000020ff197803 */ /* 0x000fe40000000000 */
[----:B------:R-:W-:Y:S02]  /*2950*/  ISETP.LT.OR P3, PT, R6, 0xa, P3 ;  /* 0x0000000a0600780c */ /* 0x000fe40001f61670 */
[----:B------:R-:W-:Y:S02]  /*2960*/  ISETP.GE.AND P5, PT, R42, 0x11, PT ;  /* 0x000000112a00780c */ /* 0x000fe40003fa6270 */
[----:B0-----:R-:W-:-:S02]  /*2970*/  FSEL R73, R29, -INF , !P3 ;  /* 0xff8000001d497808 */ /* 0x001fc40005800000 */
        /* <DEDUP_REMOVED lines=122> */
.L_x_8974:
[----:B------:R-:W-:-:S06]  /*3120*/  UISETP.NE.AND UP1, UPT, UR15, 0x1, UPT ;  /* 0x000000010f00788c */ /* 0x000fcc000bf25270 */
[----:B------:R-:W-:-:S05]  /*3130*/  PLOP3.LUT P5, PT, PT, PT, UP1, 0x80, 0x0 ;  /* 0x000000000000781c */ /* 0x000fca0003faf018 */
[----:B------:R-:W-:-:S08]  /*3140*/  @UP1 ULDC.64 UR10, c[0x0][0x9e8] ;  /* 0x00027a00000a1ab9 */ /* 0x000fd00000000a00 */
[----:B------:R-:W-:Y:S01]  /*3150*/  @P5 IMAD.HI.U32 R24, R7, UR10, RZ ;  /* 0x0000000a07185c27 */ /* 0x000fe2000f8e00ff */
[----:B------:R-:W-:-:S13]  /*3160*/  PLOP3.LUT P5, PT, PT, PT, UP1, 0x80, 0x0 ;  /* 0x000000000000781c */ /* 0x000fda0003faf018 */
[----:B------:R-:W-:-:S07]  /*3170*/  @P5 SHF.R.U32.HI R7, RZ, UR11, R24 ;  /* 0x0000000bff075c19 */ /* 0x000fce0008011618 */
.L_x_8975:
[----:B------:R-:W-:Y:S05]  /*3180*/  BSYNC B0 ;  /* 0x0000000000007941 */ /* 0x000fea0003800000 */
.L_x_8973:
[----:B------:R-:W-:-:S05]  /*3190*/  IMAD R7, R7, UR15, R58 ;  /* 0x0000000f07077c24 */ /* 0x000fca000f8e023a */
[----:B------:R-:W-:Y:S02]  /*31a0*/  VIMNMX R11, R11, R7, !PT ;  /* 0x000000070b0b7248 */ /* 0x000fe40007fe0100 */
[----:B------:R-:W-:-:S07]  /*31b0*/  VIADDMNMX R6, R7, UR15, R6, PT ;  /* 0x0000000f07067c46 */ /* 0x000fce000b800106 */
.L_x_8972:
        /* <DEDUP_REMOVED lines=16> */
[----:B------:R-:W-:Y:S02]  /*32c0*/  ISETP.NE.AND P5, PT, R32, RZ, PT ;  /* 0x000000ff2000720c */ /* 0x000fe40003fa5270 */
[----:B------:R-:W-:Y:S02]  /*32d0*/  ISETP.LT.OR P1, PT, R6, 0x11, P1 ;  /* 0x000000110600780c */ /* 0x000fe40000f21670 */
[----:B------:R-:W-:-:S02]  /*32e0*/  FMNMX.FTZ R7, R73, R7, !PT ;  /* 0x0000000749077209 */ /* 0x000fc40007810000 */
[----:B------:R-:W-:Y:S02]  /*32f0*/  FSEL R20, R20, -INF , !P1 ;  /* 0xff80000014147808 */ /* 0x000fe40004800000 */
[----:B------:R-:W-:Y:S02]  /*3300*/  ISETP.GT.AND P1, PT, R11, 0x11, !P2 ;  /* 0x000000110b00780c */ /* 0x000fe40005724270 */
[----:B------:R-:W-:Y:S02]  /*3310*/  FMNMX.FTZ R7, R75, R7, !PT ;  /* 0x000000074b077209 */ /* 0x000fe40007810000 */
[----:B------:R-:W-:Y:S02]  /*3320*/  ISETP.LT.OR P1, PT, R6, 0x12, P1 ;  /* 0x000000120600780c */ /* 0x000fe40000f21670 */
[----:B------:R-:W-:Y:S02]  /*3330*/  FMNMX.FTZ R7, R77, R7, !PT ;  /* 0x000000074d077209 */ /* 0x000fe40007810000 */
[----:B------:R-:W-:-:S02]  /*3340*/  FSEL R21, R21, -INF , !P1 ;  /* 0xff80000015157808 */ /* 0x000fc40004800000 */
        /* <DEDUP_REMOVED lines=43> */
[----:B------:R-:W-:Y:S01]  /*3600*/  ISETP.GT.AND P6, PT, R11, RZ, !P6 ;  /* 0x000000ff0b00720c */ /* 0x000fe200077c4270 */
[----:B------:R-:W0:Y:S01]  /*3610*/  SHFL.BFLY PT, R36, R37, 0x2, 0x1f ;  /* 0x0c401f0025247f89 */ /* 0x000e2200000e0000 */
[C---:B------:R-:W-:Y:S02]  /*3620*/  ISETP.LT.OR P1, PT, R6.reuse, 0x31, P1 ;  /* 0x000000310600780c */ /* 0x040fe40000f21670 */
[----:B------:R-:W-:Y:S02]  /*3630*/  ISETP.LT.OR P6, PT, R6, 0x1, P6 ;  /* 0x000000010600780c */ /* 0x000fe400037c1670 */
        /* <DEDUP_REMOVED lines=9> */
[----:B------:R-:W-:Y:S02]  /*36d0*/  ISETP.NE.AND P2, PT, R53, RZ, PT ;  /* 0x000000ff3500720c */ /* 0x000fe40003f45270 */
[----:B------:R-:W-:Y:S02]  /*36e0*/  ISETP.GT.AND P1, PT, R11, 0x38, !P1 ;  /* 0x000000380b00780c */ /* 0x000fe40004f24270 */
[----:B0-----:R-:W-:Y:S02]  /*36f0*/  FMNMX.FTZ R39, R37, R36, !PT ;  /* 0x0000002425277209 */ /* 0x001fe40007810000 */
[----:B------:R-:W-:Y:S02]  /*3700*/  FMNMX.FTZ R37, R15, R38, !PT ;  /* 0x000000260f257209 */ /* 0x000fe40007810000 */
[----:B------:R-:W-:Y:S01]  /*3710*/  ISETP.LT.OR P1, PT, R6, 0x39, P1 ;  /* 0x000000390600780c */ /* 0x000fe20000f21670 */
[----:B------:R-:W0:Y:S01]  /*3720*/  SHFL.BFLY PT, R36, R39, 0x1, 0x1f ;  /* 0x0c201f0027247f89 */ /* 0x000e2200000e0000 */
        /* <DEDUP_REMOVED lines=13> */
[----:B------:R-:W-:Y:S02]  /*3800*/  ISETP.NE.AND P5, PT, R56, RZ, PT ;  /* 0x000000ff3800720c */ /* 0x000fe40003fa5270 */
[----:B------:R-:W-:Y:S02]  /*3810*/  FSEL R34, R34, -INF , !P1 ;  /* 0xff80000022227808 */ /* 0x000fe40004800000 */
[----:B------:R-:W-:Y:S02]  /*3820*/  FMNMX.FTZ R38, R28, R37, !PT ;  /* 0x000000251c267209 */ /* 0x000fe40007810000 */
[----:B------:R-:W-:Y:S02]  /*3830*/  ISETP.GT.AND P1, PT, R11, 0x41, !P5 ;  /* 0x000000410b00780c */ /* 0x000fe40006f24270 */
[----:B0-----:R-:W-:Y:S02]  /*3840*/  FMNMX.FTZ R7, R39, R36, !PT ;  /* 0x0000002427077209 */ /* 0x001fe40007810000 */
[----:B------:R-:W-:-:S02]  /*3850*/  FMNMX.FTZ R37, R29, R38, !PT ;  /* 0x000000261d257209 */ /* 0x000fc40007810000 */
[----:B------:R-:W-:Y:S01]  /*3860*/  ISETP.LT.OR P1, PT, R6, 0x42, P1 ;  /* 0x000000420600780c */ /* 0x000fe20000f21670 */
[----:B------:R-:W-:Y:S01]  /*3870*/  FMUL.FTZ R36, R7, UR7 ;  /* 0x0000000707247c20 */ /* 0x000fe20008410000 */
[----:B------:R-:W-:Y:S02]  /*3880*/  FMNMX.FTZ R38, R30, R37, !PT ;  /* 0x000000251e267209 */ /* 0x000fe40007810000 */
[----:B------:R-:W-:Y:S02]  /*3890*/  FSEL R35, R35, -INF , !P1 ;  /* 0xff80000023237808 */ /* 0x000fe40004800000 */
        /* <DEDUP_REMOVED lines=9> */
[----:B------:R-:W-:Y:S01]  /*3930*/  ISETP.NE.AND P6, PT, R60, RZ, PT ;  /* 0x000000ff3c00720c */ /* 0x000fe20003fc5270 */
[----:B------:R0:W-:Y:S01]  /*3940*/  MUFU.EX2 R152, R40 ;  /* 0x0000002800987308 */ /* 0x0001e20000000800 */
[----:B------:R-:W-:Y:S01]  /*3950*/  FMNMX.FTZ R37, R33, R38, !PT ;  /* 0x0000002621257209 */ /* 0x000fe20007810000 */
[--C-:B------:R-:W-:Y:S01]  /*3960*/  FFMA.FTZ R39, R59, UR7, -R42.reuse ;  /* 0x000000073b277c23 */ /* 0x100fe2000801082a */
[----:B------:R-:W-:Y:S01]  /*3970*/  ISETP.NE.AND P2, PT, R72, RZ, PT ;  /* 0x000000ff4800720c */ /* 0x000fe20003f45270 */
[--C-:B------:R-:W-:Y:S01]  /*3980*/  FFMA.FTZ R48, R89, UR7, -R42.reuse ;  /* 0x0000000759307c23 */ /* 0x100fe2000801082a */
[----:B------:R-:W-:Y:S01]  /*3990*/  ISETP.NE.AND P5, PT, R64, RZ, PT ;  /* 0x000000ff4000720c */ /* 0x000fe20003fa5270 */
[--C-:B------:R-:W-:Y:S01]  /*39a0*/  FFMA.FTZ R44, R73, UR7, -R42.reuse ;  /* 0x00000007492c7c23 */ /* 0x100fe2000801082a */
[----:B------:R-:W-:Y:S01]  /*39b0*/  FSEL R36, R62, -INF , !P1 ;  /* 0xff8000003e247808 */ /* 0x000fe20004800000 */
[----:B------:R1:W-:Y:S01]  /*39c0*/  MUFU.EX2 R154, R41 ;  /* 0x00000029009a7308 */ /* 0x0003e20000000800 */
[----:B------:R-:W-:Y:S01]  /*39d0*/  ISETP.GT.AND P1, PT, R11, 0x49, !P6 ;  /* 0x000000490b00780c */ /* 0x000fe20007724270 */
[--C-:B0-----:R-:W-:Y:S01]  /*39e0*/  FFMA.FTZ R40, R75, UR7, -R42.reuse ;  /* 0x000000074b287c23 */ /* 0x101fe2000801082a */
[----:B------:R-:W-:Y:S01]  /*39f0*/  FMNMX.FTZ R38, R34, R37, !PT ;  /* 0x0000002522267209 */ /* 0x000fe20007810000 */
[--C-:B------:R-:W-:Y:S01]  /*3a00*/  FFMA.FTZ R58, R61, UR7, -R42.reuse ;  /* 0x000000073d3a7c23 */ /* 0x100fe2000801082a */
[----:B------:R-:W-:Y:S01]  /*3a10*/  ISETP.GT.AND P2, PT, R11, 0x50, !P2 ;  /* 0x000000500b00780c */ /* 0x000fe20005744270 */
[--C-:B------:R-:W-:Y:S01]  /*3a20*/  FFMA.FTZ R60, R65, UR7, -R42.reuse ;  /* 0x00000007413c7c23 */ /* 0x100fe2000801082a */
[C---:B------:R-:W-:Y:S01]  /*3a30*/  ISETP.GT.AND P3, PT, R11.reuse, 0x51, !P3 ;  /* 0x000000510b00780c */ /* 0x040fe20005f64270 */
[----:B------:R0:W-:Y:S01]  /*3a40*/  MUFU.EX2 R156, R40 ;  /* 0x00000028009c7308 */ /* 0x0001e20000000800 */
[----:B------:R-:W-:Y:S01]  /*3a50*/  ISETP.GT.AND P4, PT, R11, 0x58, !P4 ;  /* 0x000000580b00780c */ /* 0x000fe20006784270 */
[--C-:B-1----:R-:W-:Y:S01]  /*3a60*/  FFMA.FTZ R41, R79, UR7, -R42.reuse ;  /* 0x000000074f297c23 */ /* 0x102fe2000801082a */
[----:B------:R-:W-:Y:S01]  /*3a70*/  ISETP.GT.AND P5, PT, R11, 0x59, !P5 ;  /* 0x000000590b00780c */ /* 0x000fe20006fa4270 */
[--C-:B------:R-:W-:Y:S01]  /*3a80*/  FFMA.FTZ R46, R85, UR7, -R42.reuse ;  /* 0x00000007552e7c23 */ /* 0x100fe2000801082a */
[C---:B------:R-:W-:Y:S01]  /*3a90*/  ISETP.LT.OR P1, PT, R6.reuse, 0x4a, P1 ;  /* 0x0000004a0600780c */ /* 0x040fe20000f21670 */
[--C-:B------:R-:W-:Y:S01]  /*3aa0*/  FFMA.FTZ R50, R91, UR7, -R42.reuse ;  /* 0x000000075b327c23 */ /* 0x100fe2000801082a */
[----:B------:R-:W-:Y:S01]  /*3ab0*/  FMNMX.FTZ R11, R35, R38, !PT ;  /* 0x00000026230b7209 */ /* 0x000fe20007810000 */
[----:B------:R1:W-:Y:S01]  /*3ac0*/  MUFU.EX2 R43, R39 ;  /* 0x00000027002b7308 */ /* 0x0003e20000000800 */
[----:B------:R-:W-:Y:S01]  /*3ad0*/  ISETP.LT.OR P2, PT, R6, 0x51, P2 ;  /* 0x000000510600780c */ /* 0x000fe20001741670 */
[--C-:B0-----:R-:W-:Y:S01]  /*3ae0*/  FFMA.FTZ R40, R81, UR7, -R42.reuse ;  /* 0x0000000751287c23 */ /* 0x101fe2000801082a */
[----:B------:R-:W-:Y:S01]  /*3af0*/  FSEL R4, R4, -INF , !P1 ;  /* 0xff80000004047808 */ /* 0x000fe20004800000 */
[--C-:B------:R-:W-:Y:S01]  /*3b00*/  FFMA.FTZ R52, R95, UR7, -R42.reuse ;  /* 0x000000075f347c23 */ /* 0x100fe2000801082a */
[----:B------:R-:W-:Y:S01]  /*3b10*/  FMNMX.FTZ R37, R36, R11, !PT ;  /* 0x0000000b24257209 */ /* 0x000fe20007810000 */
[--C-:B------:R-:W-:Y:S01]  /*3b20*/  FFMA.FTZ R54, R97, UR7, -R42.reuse ;  /* 0x0000000761367c23 */ /* 0x100fe2000801082a */
[----:B------:R-:W-:Y:S01]  /*3b30*/  ISETP.LT.OR P3, PT, R6, 0x52, P3 ;  /* 0x000000520600780c */ /* 0x000fe20001f61670 */
[----:B------:R0:W-:Y:S01]  /*3b40*/  MUFU.EX2 R49, R40 ;  /* 0x0000002800317308 */ /* 0x0001e20000000800 */
[----:B------:R-:W-:Y:S01]  /*3b50*/  FSEL R11, R66, -INF , !P2 ;  /* 0xff800000420b7808 */ /* 0x000fe20005000000 */
[--C-:B-1----:R-:W-:Y:S01]  /*3b60*/  FFMA.FTZ R39, R77, UR7, -R42.reuse ;  /* 0x000000074d277c23 */ /* 0x102fe2000801082a */
[----:B------:R-:W-:Y:S01]  /*3b70*/  FMNMX.FTZ R38, R4, R37, !PT ;  /* 0x0000002504267209 */ /* 0x000fe20007810000 */
[----:B------:R-:W-:Y:S01]  /*3b80*/  FFMA.FTZ R56, R99, UR7, -R42 ;  /* 0x0000000763387c23 */ /* 0x000fe2000801082a */
[----:B------:R-:W-:-:S02]  /*3b90*/  ISETP.LT.OR P4, PT, R6, 0x59, P4 ;  /* 0x000000590600780c */ /* 0x000fc40002781670 */
[----:B------:R-:W-:Y:S01]  /*3ba0*/  FSEL R37, R67, -INF , !P3 ;  /* 0xff80000043257808 */ /* 0x000fe20005800000 */
[----:B------:R1:W-:Y:S01]  /*3bb0*/  MUFU.EX2 R158, R41 ;  /* 0x00000029009e7308 */ /* 0x0003e20000000800 */
[----:B0-----:R-:W-:Y:S02]  /*3bc0*/  FMNMX.FTZ R40, R11, R38, !PT ;  /* 0x000000260b287209 */ /* 0x001fe40007810000 */
[----:B------:R-:W-:Y:S02]  /*3bd0*/  ISETP.LT.OR P5, PT, R6, 0x5a, P5 ;  /* 0x0000005a0600780c */ /* 0x000fe40002fa1670 */
[----:B------:R-:W-:-:S03]  /*3be0*/  FSEL R38, R70, -INF , !P4 ;  /* 0xff80000046267808 */ /* 0x000fc60006000000 */
[----:B------:R0:W-:Y:S01]  /*3bf0*/  MUFU.EX2 R47, R39 ;  /* 0x00000027002f7308 */ /* 0x0001e20000000800 */
[----:B-1----:R-:W-:Y:S01]  /*3c00*/  FMNMX.FTZ R41, R37, R40, !PT ;  /* 0x0000002825297209 */ /* 0x002fe20007810000 */
[----:B------:R-:W-:-:S03]  /*3c10*/  FFMA.FTZ R40, R87, UR7, -R42 ;  /* 0x0000000757287c23 */ /* 0x000fc6000801082a */
[----:B------:R-:W-:-:S03]  /*3c20*/  FMNMX.FTZ R6, R38, R41, !PT ;  /* 0x0000002926067209 */ /* 0x000fc60007810000 */
[----:B------:R1:W-:Y:S01]  /*3c30*/  MUFU.EX2 R53, R48 ;  /* 0x0000003000357308 */ /* 0x0003e20000000800 */
[----:B0-----:R-:W-:-:S04]  /*3c40*/  FSEL R39, R71, -INF , !P5 ;  /* 0xff80000047277808 */ /* 0x001fc80006800000 */
[----:B------:R-:W-:-:S03]  /*3c50*/  FMNMX.FTZ R6, R39, R6, !PT ;  /* 0x0000000627067209 */ /* 0x000fc60007810000 */
[----:B------:R0:W-:Y:S01]  /*3c60*/  MUFU.EX2 R45, R44 ;  /* 0x0000002c002d7308 */ /* 0x0001e20000000800 */
[--C-:B-1----:R-:W-:Y:S01]  /*3c70*/  FFMA.FTZ R48, R101, UR7, -R42.reuse ;  /* 0x0000000765307c23 */ /* 0x102fe2000801082a */
[----:B------:R-:W1:Y:S06]  /*3c80*/  SHFL.BFLY PT, R41, R6, 0x2, 0x1f ;  /* 0x0c401f0006297f89 */ /* 0x000e6c00000e0000 */
[----:B------:R-:W-:Y:S01]  /*3c90*/  MUFU.EX2 R59, R48 ;  /* 0x00000030003b7308 */ /* 0x000fe20000000800 */
[----:B0-----:R-:W-:-:S07]  /*3ca0*/  FFMA.FTZ R44, R83, UR7, -R42 ;  /* 0x00000007532c7c23 */ /* 0x001fce000801082a */
[----:B------:R-:W-:Y:S08]  /*3cb0*/  MUFU.EX2 R61, R58 ;  /* 0x0000003a003d7308 */ /* 0x000ff00000000800 */
[----:B------:R-:W-:Y:S01]  /*3cc0*/  MUFU.EX2 R63, R60 ;  /* 0x0000003c003f7308 */ /* 0x000fe20000000800 */
[----:B-1----:R-:W-:-:S05]  /*3cd0*/  FMNMX.FTZ R41, R6, R41, !PT ;  /* 0x0000002906297209 */ /* 0x002fca0007810000 */
[----:B------:R-:W0:Y:S02]  /*3ce0*/  SHFL.BFLY PT, R6, R41, 0x1, 0x1f ;  /* 0x0c201f0029067f89 */ /* 0x000e2400000e0000 */
[----:B------:R-:W-:Y:S08]  /*3cf0*/  MUFU.EX2 R44, R44 ;  /* 0x0000002c002c7308 */ /* 0x000ff00000000800 */
[----:B------:R1:W2:Y:S08]  /*3d00*/  MUFU.EX2 R51, R46 ;  /* 0x0000002e00337308 */ /* 0x0002b00000000800 */
[----:B------:R-:W3:Y:S01]  /*3d10*/  MUFU.EX2 R40, R40 ;  /* 0x0000002800287308 */ /* 0x000ee20000000800 */
[----:B-1----:R-:W-:Y:S01]  /*3d20*/  FFMA.FTZ R46, R93, UR7, -R42 ;  /* 0x000000075d2e7c23 */ /* 0x002fe2000801082a */
[----:B0-----:R-:W-:-:S06]  /*3d30*/  FMNMX.FTZ R6, R41, R6, !PT ;  /* 0x0000000629067209 */ /* 0x001fcc0007810000 */
[----:B------:R-:W-:Y:S01]  /*3d40*/  MUFU.EX2 R50, R50 ;  /* 0x0000003200327308 */ /* 0x000fe20000000800 */
[----:B------:R-:W-:Y:S01]  /*3d50*/  FFMA.FTZ R41, R107, UR7, -R42 ;  /* 0x000000076b297c23 */ /* 0x000fe2000801082a */
[----:B--2---:R-:W-:Y:S01]  /*3d60*/  F2FP.BF16.F32.PACK_AB R160, R51, R44 ;  /* 0x0000002c33a0723e */ /* 0x004fe200000010ff */
[C---:B------:R-:W-:Y:S01]  /*3d70*/  FMUL.FTZ R48, R6.reuse, UR7 ;  /* 0x0000000706307c20 */ /* 0x040fe20008410000 */
[----:B------:R-:W-:-:S04]  /*3d80*/  FSETP.NEU.FTZ.AND P1, PT, R6, -INF , PT ;  /* 0xff8000000600780b */ /* 0x000fc80003f3d000 */
[----:B------:R0:W1:Y:S01]  /*3d90*/  MUFU.EX2 R55, R46 ;  /* 0x0000002e00377308 */ /* 0x0000620000000800 */
[----:B------:R-:W-:Y:S02]  /*3da0*/  FSEL R48, R48, RZ, P1 ;  /* 0x000000ff30307208 */ /* 0x000fe40000800000 */
[----:B---3--:R-:W-:-:S03]  /*3db0*/  F2FP.BF16.F32.PACK_AB R162, R53, R40 ;  /* 0x0000002835a2723e */ /* 0x008fc600000010ff */
        /* <DEDUP_REMOVED lines=17> */
[----:B0-----:R-:W-:Y:S01]  /*3ed0*/  FFMA.FTZ R46, R103, UR7, -R42 ;  /* 0x00000007672e7c23 */ /* 0x001fe2000801082a */
        /* <DEDUP_REMOVED lines=8> */
[----:B------:R-:W-:Y:S01]  /*3f60*/  FFMA.FTZ R39, R39, UR7, -R48 ;  /* 0x0000000727277c23 */ /* 0x000fe20008010830 */
[----:B-1----:R-:W-:-:S03]  /*3f70*/  F2FP.BF16.F32.PACK_AB R164, R55, R50 ;  /* 0x0000003237a4723e */ /* 0x002fc600000010ff */
[----:B------:R-:W1:Y:S01]  /*3f80*/  MUFU.EX2 R13, R13 ;  /* 0x0000000d000d7308 */ /* 0x000e620000000800 */
[----:B0-----:R-:W-:Y:S01]  /*3f90*/  FADD.FTZ R15, R152, R43 ;  /* 0x0000002b980f7221 */ /* 0x001fe20000010000 */
[----:B------:R-:W-:Y:S02]  /*3fa0*/  F2FP.BF16.F32.PACK_AB R152, R43, R152 ;  /* 0x000000982b98723e */ /* 0x000fe400000010ff */
[----:B--2---:R-:W-:Y:S01]  /*3fb0*/  F2FP.BF16.F32.PACK_AB R153, R14, R3 ;  /* 0x000000030e99723e */ /* 0x004fe200000010ff */
[----:B------:R-:W-:Y:S01]  /*3fc0*/  FADD.FTZ R60, R154, R15 ;  /* 0x0000000f9a3c7221 */ /* 0x000fe20000010000 */
[C---:B------:R-:W-:Y:S02]  /*3fd0*/  F2FP.BF16.F32.PACK_AB R154, R45.reuse, R154 ;  /* 0x0000009a2d9a723e */ /* 0x040fe400000010ff */
[----:B------:R-:W0:Y:S01]  /*3fe0*/  MUFU.EX2 R20, R20 ;  /* 0x0000001400147308 */ /* 0x000e220000000800 */
[----:B------:R-:W-:Y:S01]  /*3ff0*/  FADD.FTZ R15, R45, R60 ;  /* 0x0000003c2d0f7221 */ /* 0x000fe20000010000 */
[----:B------:R-:W-:-:S03]  /*4000*/  FADD.FTZ R60, R3, R14 ;  /* 0x0000000e033c7221 */ /* 0x000fc60000010000 */
[----:B------:R-:W-:Y:S01]  /*4010*/  FADD.FTZ R62, R156, R15 ;  /* 0x0000000f9c3e7221 */ /* 0x000fe20000010000 */
[C---:B------:R-:W-:Y:S02]  /*4020*/  F2FP.BF16.F32.PACK_AB R156, R47.reuse, R156 ;  /* 0x0000009c2f9c723e */ /* 0x040fe400000010ff */
[----:B------:R-:W2:Y:S01]  /*4030*/  MUFU.EX2 R21, R21 ;  /* 0x0000001500157308 */ /* 0x000ea20000000800 */
[----:B------:R-:W-:Y:S01]  /*4040*/  FADD.FTZ R65, R47, R62 ;  /* 0x0000003e2f417221 */ /* 0x000fe20000010000 */
[----:B-1----:R-:W-:Y:S01]  /*4050*/  FADD.FTZ R15, R13, R60 ;  /* 0x0000003c0d0f7221 */ /* 0x002fe20000010000 */
[----:B------:R-:W-:Y:S02]  /*4060*/  F2FP.BF16.F32.PACK_AB R155, R58, R13 ;  /* 0x0000000d3a9b723e */ /* 0x000fe400000010ff */
[----:B------:R-:W-:Y:S01]  /*4070*/  FADD.FTZ R60, R158, R65 ;  /* 0x000000419e3c7221 */ /* 0x000fe20000010000 */
[----:B------:R-:W-:Y:S01]  /*4080*/  FADD.FTZ R15, R58, R15 ;  /* 0x0000000f3a0f7221 */ /* 0x000fe20000010000 */
[C---:B------:R-:W-:Y:S01]  /*4090*/  F2FP.BF16.F32.PACK_AB R158, R49.reuse, R158 ;  /* 0x0000009e319e723e */ /* 0x040fe200000010ff */
[----:B------:R-:W1:Y:S01]  /*40a0*/  MUFU.EX2 R24, R24 ;  /* 0x0000001800187308 */ /* 0x000e620000000800 */
[----:B------:R-:W-:Y:S01]  /*40b0*/  FADD.FTZ R65, R49, R60 ;  /* 0x0000003c31417221 */ /* 0x000fe20000010000 */
[----:B0-----:R-:W-:-:S03]  /*40c0*/  FADD.FTZ R60, R20, R15 ;  /* 0x0000000f143c7221 */ /* 0x001fc60000010000 */
[----:B------:R-:W-:-:S03]  /*40d0*/  FADD.FTZ R62, R44, R65 ;  /* 0x000000412c3e7221 */ /* 0x000fc60000010000 */
[----:B------:R-:W0:Y:S01]  /*40e0*/  MUFU.EX2 R25, R25 ;  /* 0x0000001900197308 */ /* 0x000e220000000800 */
[----:B--2---:R-:W-:Y:S01]  /*40f0*/  FADD.FTZ R15, R21, R60 ;  /* 0x0000003c150f7221 */ /* 0x004fe20000010000 */
[----:B------:R-:W-:Y:S01]  /*4100*/  FADD.FTZ R65, R51, R62 ;  /* 0x0000003e33417221 */ /* 0x000fe20000010000 */
[----:B------:R-:W-:-:S03]  /*4110*/  F2FP.BF16.F32.PACK_AB R157, R21, R20 ;  /* 0x00000014159d723e */ /* 0x000fc600000010ff */
[----:B------:R-:W-:Y:S02]  /*4120*/  FADD.FTZ R62, R40, R65 ;  /* 0x00000041283e7221 */ /* 0x000fe40000010000 */
[----:B------:R-:W2:Y:S01]  /*4130*/  MUFU.EX2 R26, R26 ;  /* 0x0000001a001a7308 */ /* 0x000ea20000000800 */
[----:B-1----:R-:W-:Y:S01]  /*4140*/  FADD.FTZ R60, R24, R15 ;  /* 0x0000000f183c7221 */ /* 0x002fe20000010000 */
[----:B------:R-:W-:-:S04]  /*4150*/  FADD.FTZ R65, R53, R62 ;  /* 0x0000003e35417221 */ /* 0x000fc80000010000 */
[----:B------:R-:W-:Y:S02]  /*4160*/  FADD.FTZ R62, R50, R65 ;  /* 0x00000041323e7221 */ /* 0x000fe40000010000 */
[----:B------:R-:W1:Y:S01]  /*4170*/  MUFU.EX2 R27, R27 ;  /* 0x0000001b001b7308 */ /* 0x000e620000000800 */
[----:B0-----:R-:W-:Y:S01]  /*4180*/  FADD.FTZ R15, R25, R60 ;  /* 0x0000003c190f7221 */ /* 0x001fe20000010000 */
[----:B------:R-:W-:Y:S01]  /*4190*/  FADD.FTZ R65, R55, R62 ;  /* 0x0000003e37417221 */ /* 0x000fe20000010000 */
[----:B------:R-:W-:-:S05]  /*41a0*/  F2FP.BF16.F32.PACK_AB R159, R25, R24 ;  /* 0x00000018199f723e */ /* 0x000fca00000010ff */
[----:B------:R-:W0:Y:S01]  /*41b0*/  MUFU.EX2 R28, R28 ;  /* 0x0000001c001c7308 */ /* 0x000e220000000800 */
[----:B--2---:R-:W-:-:S07]  /*41c0*/  FADD.FTZ R60, R26, R15 ;  /* 0x0000000f1a3c7221 */ /* 0x004fce0000010000 */
[----:B------:R-:W2:Y:S01]  /*41d0*/  MUFU.EX2 R52, R52 ;  /* 0x0000003400347308 */ /* 0x000ea20000000800 */
[C---:B-1----:R-:W-:Y:S01]  /*41e0*/  FADD.FTZ R15, R27.reuse, R60 ;  /* 0x0000003c1b0f7221 */ /* 0x042fe20000010000 */
[----:B------:R-:W-:-:S06]  /*41f0*/  F2FP.BF16.F32.PACK_AB R161, R27, R26 ;  /* 0x0000001a1ba1723e */ /* 0x000fcc00000010ff */
[----:B------:R-:W1:Y:S01]  /*4200*/  MUFU.EX2 R29, R29 ;  /* 0x0000001d001d7308 */ /* 0x000e620000000800 */
[----:B0-----:R-:W-:Y:S01]  /*4210*/  FADD.FTZ R60, R28, R15 ;  /* 0x0000000f1c3c7221 */ /* 0x001fe20000010000 */
[----:B------:R-:W-:-:S06]  /*4220*/  FFMA.FTZ R15, R38, UR7, -R48 ;  /* 0x00000007260f7c23 */ /* 0x000fcc0008010830 */
[----:B------:R0:W3:Y:S01]  /*4230*/  MUFU.EX2 R57, R54 ;  /* 0x0000003600397308 */ /* 0x0000e20000000800 */
[----:B--2---:R-:W-:-:S07]  /*4240*/  FADD.FTZ R62, R52, R65 ;  /* 0x00000041343e7221 */ /* 0x004fce0000010000 */
[----:B------:R-:W2:Y:S01]  /*4250*/  MUFU.EX2 R30, R30 ;  /* 0x0000001e001e7308 */ /* 0x000ea20000000800 */
[----:B0-----:R-:W-:Y:S01]  /*4260*/  FFMA.FTZ R54, R105, UR7, -R42 ;  /* 0x0000000769367c23 */ /* 0x001fe2000801082a */
[----:B-1----:R-:W-:Y:S01]  /*4270*/  FADD.FTZ R65, R29, R60 ;  /* 0x0000003c1d417221 */ /* 0x002fe20000010000 */
[----:B------:R-:W-:Y:S01]  /*4280*/  FFMA.FTZ R42, R69, UR7, -R42 ;  /* 0x00000007452a7c23 */ /* 0x000fe2000801082a */
[----:B------:R-:W-:-:S04]  /*4290*/  F2FP.BF16.F32.PACK_AB R163, R29, R28 ;  /* 0x0000001c1da3723e */ /* 0x000fc800000010ff */
[----:B------:R-:W0:Y:S01]  /*42a0*/  MUFU.EX2 R56, R56 ;  /* 0x0000003800387308 */ /* 0x000e220000000800 */
[C---:B---3--:R-:W-:Y:S01]  /*42b0*/  FADD.FTZ R67, R57.reuse, R62 ;  /* 0x0000003e39437221 */ /* 0x048fe20000010000 */
[----:B------:R-:W-:-:S06]  /*42c0*/  F2FP.BF16.F32.PACK_AB R166, R57, R52 ;  /* 0x0000003439a6723e */ /* 0x000fcc00000010ff */
[----:B------:R-:W1:Y:S01]  /*42d0*/  MUFU.EX2 R31, R31 ;  /* 0x0000001f001f7308 */ /* 0x000e620000000800 */
[----:B--2---:R-:W-:-:S07]  /*42e0*/  FADD.FTZ R38, R30, R65 ;  /* 0x000000411e267221 */ /* 0x004fce0000010000 */
[----:B------:R-:W-:Y:S01]  /*42f0*/  MUFU.EX2 R32, R32 ;  /* 0x0000002000207308 */ /* 0x000fe20000000800 */
[----:B0-----:R-:W-:Y:S01]  /*4300*/  FADD.FTZ R48, R56, R67 ;  /* 0x0000004338307221 */ /* 0x001fe20000010000 */
[----:B------:R-:W-:-:S03]  /*4310*/  F2FP.BF16.F32.PACK_AB R168, R59, R56 ;  /* 0x000000383ba8723e */ /* 0x000fc600000010ff */
[----:B------:R-:W-:-:S03]  /*4320*/  FADD.FTZ R45, R59, R48 ;  /* 0x000000303b2d7221 */ /* 0x000fc60000010000 */
[----:B------:R-:W0:Y:S01]  /*4330*/  MUFU.EX2 R46, R46 ;  /* 0x0000002e002e7308 */ /* 0x000e220000000800 */
[C---:B-1----:R-:W-:Y:S01]  /*4340*/  FADD.FTZ R43, R31.reuse, R38 ;  /* 0x000000261f2b7221 */ /* 0x042fe20000010000 */
[----:B------:R-:W-:-:S06]  /*4350*/  F2FP.BF16.F32.PACK_AB R165, R31, R30 ;  /* 0x0000001e1fa5723e */ /* 0x000fcc00000010ff */
[----:B------:R-:W1:Y:S08]  /*4360*/  MUFU.EX2 R33, R33 ;  /* 0x0000002100217308 */ /* 0x000e700000000800 */
[----:B------:R-:W-:Y:S01]  /*4370*/  MUFU.EX2 R34, R34 ;  /* 0x0000002200227308 */ /* 0x000fe20000000800 */
[----:B0-----:R-:W-:Y:S01]  /*4380*/  FADD.FTZ R48, R46, R45 ;  /* 0x0000002d2e307221 */ /* 0x001fe20000010000 */
[----:B------:R-:W-:-:S03]  /*4390*/  F2FP.BF16.F32.PACK_AB R170, R61, R46 ;  /* 0x0000002e3daa723e */ /* 0x000fc600000010ff */
[----:B------:R-:W-:-:S03]  /*43a0*/  FADD.FTZ R45, R61, R48 ;  /* 0x000000303d2d7221 */ /* 0x000fc60000010000 */
[----:B------:R-:W0:Y:S01]  /*43b0*/  MUFU.EX2 R54, R54 ;  /* 0x0000003600367308 */ /* 0x000e220000000800 */
[----:B-1----:R-:W-:-:S07]  /*43c0*/  F2FP.BF16.F32.PACK_AB R167, R33, R32 ;  /* 0x0000002021a7723e */ /* 0x002fce00000010ff */
[----:B------:R-:W1:Y:S08]  /*43d0*/  MUFU.EX2 R35, R35 ;  /* 0x0000002300237308 */ /* 0x000e700000000800 */
[----:B------:R-:W2:Y:S01]  /*43e0*/  MUFU.EX2 R36, R36 ;  /* 0x0000002400247308 */ /* 0x000ea20000000800 */
[----:B0-----:R-:W-:Y:S01]  /*43f0*/  FADD.FTZ R40, R54, R45 ;  /* 0x0000002d36287221 */ /* 0x001fe20000010000 */
[----:B------:R-:W-:-:S03]  /*4400*/  F2FP.BF16.F32.PACK_AB R172, R63, R54 ;  /* 0x000000363fac723e */ /* 0x000fc600000010ff */
[----:B------:R-:W-:-:S03]  /*4410*/  FADD.FTZ R40, R63, R40 ;  /* 0x000000283f287221 */ /* 0x000fc60000010000 */
[----:B------:R0:W3:Y:S01]  /*4420*/  MUFU.EX2 R171, R4 ;  /* 0x0000000400ab7308 */ /* 0x0000e20000000800 */
[----:B-1----:R-:W-:-:S07]  /*4430*/  F2FP.BF16.F32.PACK_AB R169, R35, R34 ;  /* 0x0000002223a9723e */ /* 0x002fce00000010ff */
[----:B------:R-:W1:Y:S01]  /*4440*/  MUFU.EX2 R41, R41 ;  /* 0x0000002900297308 */ /* 0x000e620000000800 */
[----:B0-----:R-:W-:-:S04]  /*4450*/  FADD.FTZ R4, R32, R43 ;  /* 0x0000002b20047221 */ /* 0x001fc80000010000 */
[----:B------:R-:W-:-:S03]  /*4460*/  FADD.FTZ R43, R33, R4 ;  /* 0x00000004212b7221 */ /* 0x000fc60000010000 */
[----:B------:R-:W0:Y:S01]  /*4470*/  MUFU.EX2 R11, R11 ;  /* 0x0000000b000b7308 */ /* 0x000e220000000800 */
[----:B------:R-:W-:-:S04]  /*4480*/  FADD.FTZ R4, R34, R43 ;  /* 0x0000002b22047221 */ /* 0x000fc80000010000 */
[----:B------:R-:W-:-:S03]  /*4490*/  FADD.FTZ R43, R35, R4 ;  /* 0x00000004232b7221 */ /* 0x000fc60000010000 */
[----:B------:R1:W4:Y:S01]  /*44a0*/  MUFU.EX2 R38, R37 ;  /* 0x0000002500267308 */ /* 0x0003220000000800 */
[----:B--2---:R-:W-:-:S04]  /*44b0*/  FADD.FTZ R4, R36, R43 ;  /* 0x0000002b24047221 */ /* 0x004fc80000010000 */
[C---:B---3--:R-:W-:Y:S01]  /*44c0*/  FADD.FTZ R44, R171.reuse, R4 ;  /* 0x00000004ab2c7221 */ /* 0x048fe20000010000 */
[----:B------:R-:W-:Y:S02]  /*44d0*/  F2FP.BF16.F32.PACK_AB R171, R171, R36 ;  /* 0x00000024abab723e */ /* 0x000fe400000010ff */
[----:B------:R-:W2:Y:S01]  /*44e0*/  MUFU.EX2 R15, R15 ;  /* 0x0000000f000f7308 */ /* 0x000ea20000000800 */
[----:B-1----:R-:W-:Y:S01]  /*44f0*/  FADD.FTZ R37, R41, R40 ;  /* 0x0000002829257221 */ /* 0x002fe20000010000 */
[----:B0-----:R-:W-:-:S06]  /*4500*/  FADD.FTZ R3, R11, R44 ;  /* 0x0000002c0b037221 */ /* 0x001fcc0000010000 */
[----:B------:R-:W0:Y:S01]  /*4510*/  MUFU.EX2 R42, R42 ;  /* 0x0000002a002a7308 */ /* 0x000e220000000800 */
[C---:B----4-:R-:W-:Y:S01]  /*4520*/  FADD.FTZ R14, R38.reuse, R3 ;  /* 0x00000003260e7221 */ /* 0x050fe20000010000 */
[----:B------:R-:W-:-:S06]  /*4530*/  F2FP.BF16.F32.PACK_AB R173, R38, R11 ;  /* 0x0000000b26ad723e */ /* 0x000fcc00000010ff */
[----:B------:R-:W1:Y:S01]  /*4540*/  MUFU.EX2 R40, R39 ;  /* 0x0000002700287308 */ /* 0x000e620000000800 */
[----:B--2---:R-:W-:Y:S01]  /*4550*/  FADD.FTZ R3, R15, R14 ;  /* 0x0000000e0f037221 */ /* 0x004fe20000010000 */
[C---:B0-----:R-:W-:Y:S01]  /*4560*/  FADD.FTZ R4, R42.reuse, R37 ;  /* 0x000000252a047221 */ /* 0x041fe20000010000 */
[----:B------:R-:W-:Y:S02]  /*4570*/  F2FP.BF16.F32.PACK_AB R174, R42, R41 ;  /* 0x000000292aae723e */ /* 0x000fe400000010ff */
[C---:B-1----:R-:W-:Y:S01]  /*4580*/  FADD.FTZ R3, R40.reuse, R3 ;  /* 0x0000000328037221 */ /* 0x042fe20000010000 */
[----:B------:R-:W-:Y:S01]  /*4590*/  F2FP.BF16.F32.PACK_AB R175, R40, R15 ;  /* 0x0000000f28af723e */ /* 0x000fe200000010ff */
[----:B------:R-:W-:Y:S06]  /*45a0*/  @!P0 BRA `(.L_x_8976) ;  /* 0x0000000000048947 */ /* 0x000fec0003800000 */
[----:B------:R-:W-:Y:S01]  /*45b0*/  BPT.TRAP 0x1 ;  /* 0x000000040000795c */ /* 0x000fe20000300000 */
.L_x_8976:
[----:B------:R0:W1:Y:S01]  /*45c0*/  SYNCS.PHASECHK.TRANS64.TRYWAIT P1, [R5+URZ+0x22850], R12 ;  /* 0x0228500c050075a7 */ /* 0x000062000802017f */
[----:B------:R-:W-:Y:S05]  /*45d0*/  @!P0 BRA `(.L_x_8977) ;  /* 0x0000000000048947 */ /* 0x000fea0003800000 */
[----:B------:R-:W-:Y:S01]  /*45e0*/  BPT.TRAP 0x1 ;  /* 0x000000040000795c */ /* 0x000fe20000300000 */
.L_x_8977:
[----:B-1----:R-:W-:Y:S05]  /*45f0*/  @P1 BRA `(.L_x_8978) ;  /* 0x0000000000081947 */ /* 0x002fea0003800000 */
[----:B------:R-:W1:Y:S02]  /*4600*/  SYNCS.PHASECHK.TRANS64.TRYWAIT P1, [R5+URZ+0x22850], R12 ;  /* 0x0228500c050075a7 */ /* 0x000e64000802017f */
[----:B-1----:R-:W-:Y:S05]  /*4610*/  @!P1 BRA `(.L_x_8979) ;  /* 0x0000011800a49947 */ /* 0x002fea0003800000 */
.L_x_8978:
[----:B------:R-:W-:Y:S01]  /*4620*/  R2UR UR5, R9 ;  /* 0x00000000090572ca */ /* 0x000fe200000e0000 */
[----:B------:R2:W-:Y:S01]  /*4630*/  BAR.SYNC.DEFER_BLOCKING R10, 0x100 ;  /* 0x0004000a0000751d */ /* 0x0005e20000010000 */
[----:B------:R-:W-:-:S05]  /*4640*/  IMAD.IADD R9, R17, 0x1, -R18 ;  /* 0x0000000111097824 */ /* 0x000fca00078e0a12 */
[----:B------:R-:W-:Y:S01]  /*4650*/  UMOV UR11, 0x40000040 ;  /* 0x40000040000b7882 */ /* 0x000fe20000000000 */
[----:B------:R-:W3:Y:S05]  /*4660*/  S2R R11, SR_TID.X ;  /* 0x00000000000b7919 */ /* 0x000eea0000002100 */
        /* <DEDUP_REMOVED lines=10> */
[----:B---3--:R-:W-:Y:S01]  /*4710*/  LOP3.LUT P1, RZ, R11, 0x7f, RZ, 0xc0, !PT ;  /* 0x0000007f0bff7812 */ /* 0x008fe2000782c0ff */
[----:B------:R-:W-:-:S12]  /*4720*/  IMAD R11, R201, 0x80, R9 ;  /* 0x00000080c90b7824 */ /* 0x000fd800078e0209 */
[----:B01----:R-:W-:-:S05]  /*4730*/  @!P1 VIADD R5, R5, 0x22860 ;  /* 0x0002286005059836 */ /* 0x003fca0000000000 */
        /* <DEDUP_REMOVED lines=33> */
[----:B0-----:R-:W-:-:S12]  /*4950*/  VIADD R5, R176, 0xfffffffe ;  /* 0xfffffffeb0057836 */ /* 0x001fd80000000000 */
[----:B--2---:R-:W-:Y:S05]  /*4960*/  @P1 BRA `(.L_x_8980) ;  /* 0x0000000000481947 */ /* 0x004fea0003800000 */
        /* <DEDUP_REMOVED lines=11> */
.L_x_8981:
[----:B------:R-:W-:-:S11]  /*4a20*/  UISETP.NE.AND UP1, UPT, UR15, 0x1, UPT ;  /* 0x000000010f00788c */ /* 0x000fd6000bf25270 */
[----:B------:R-:W-:Y:S02]  /*4a30*/  @UP1 ULDC.64 UR22, c[0x0][0x9e8] ;  /* 0x00027a0000161ab9 */ /* 0x000fe40000000a00 */
[----:B------:R-:W-:-:S04]  /*4a40*/  UIMAD.WIDE.U32 UR10, UR18, UR22, URZ ;  /* 0x00000016120a72a5 */ /* 0x000fc8000f8e003f */
[----:B------:R-:W-:-:S12]  /*4a50*/  @UP1 USHF.R.U32.HI UR18, URZ, UR23, UR11 ;  /* 0x000000173f121299 */ /* 0x000fd8000801160b */
.L_x_8982:
[----:B------:R-:W-:-:S04]  /*4a60*/  UIMAD UR15, UR18, UR15, UR15 ;  /* 0x0000000f120f72a4 */ /* 0x000fc8000f8e020f */
[----:B------:R-:W-:-:S04]  /*4a70*/  UISETP.LT.AND UP1, UPT, UR14, UR15, UPT ;  /* 0x0000000f0e00728c */ /* 0x000fc8000bf21270 */
[----:B------:R-:W-:-:S12]  /*4a80*/  USEL UR14, UR14, UR15, UP1 ;  /* 0x0000000f0e0e7287 */ /* 0x000fd80008800000 */
.L_x_8980:
        /* <DEDUP_REMOVED lines=11> */
[----:B------:R-:W-:Y:S01]  /*4b40*/  VIADD R13, R15, 0x8 ;  /* 0x000000080f0d7836 */ /* 0x000fe20000000000 */
[----:B------:R-:W-:-:S04]  /*4b50*/  ULDC UR27, c[0x0][0x9e0] ;  /* 0x00027800001b7ab9 */ /* 0x000fc80000000800 */
[----:B------:R-:W-:-:S07]  /*4b60*/  LOP3.LUT R11, RZ, R13, RZ, 0x33, !PT ;  /* 0x0000000dff0b7212 */ /* 0x000fce00078e33ff */
.L_x_9000:
[----:B------:R-:W-:-:S04]  /*4b70*/  UIADD3 UR37, UR37, 0x1, URZ ;  /* 0x0000000125257890 */ /* 0x000fc8000fffe03f */
[----:B------:R-:W-:-:S04]  /*4b80*/  UISETP.NE.AND UP1, UPT, UR37, 0x2, UPT ;  /* 0x000000022500788c */ /* 0x000fc8000bf25270 */
[----:B------:R-:W-:Y:S02]  /*4b90*/  USEL UR10, URZ, 0x1, UP1 ;  /* 0x000000013f0a7887 */ /* 0x000fe40008800000 */
[----:B------:R-:W-:Y:S02]  /*4ba0*/  USEL UR37, UR37, URZ, UP1 ;  /* 0x0000003f25257287 */ /* 0x000fe40008800000 */
[----:B------:R-:W-:Y:S01]  /*4bb0*/  ULOP3.LUT UR40, UR40, UR10, URZ, 0x3c, !UPT ;  /* 0x0000000a28287292 */ /* 0x000fe2000f8e3c3f */
[----:B0-----:R-:W-:Y:S11]  /*4bc0*/  @!P0 BRA `(.L_x_8984) ;  /* 0x0000000000048947 */ /* 0x001ff60003800000 */
[----:B------:R-:W-:Y:S01]  /*4bd0*/  BPT.TRAP 0x1 ;  /* 0x000000040000795c */ /* 0x000fe20000300000 */
.L_x_8984:
        /* <DEDUP_REMOVED lines=9> */
.L_x_8985:
[----:B-1----:R-:W-:Y:S05]  /*4c70*/  @P1 BRA `(.L_x_8986) ;  /* 0x0000000000081947 */ /* 0x002fea0003800000 */
[----:B------:R-:W1:Y:S02]  /*4c80*/  SYNCS.PHASECHK.TRANS64.TRYWAIT P1, [UR28+0x22830], R10 ;  /* 0x0228300aff0075a7 */ /* 0x000e64000802015c */
[----:B-1----:R-:W-:Y:S05]  /*4c90*/  @!P1 BRA `(.L_x_8987) ;  /* 0x0000011400189947 */ /* 0x002fea0003800000 */
.L_x_8986:
[----:B------:R-:W-:Y:S01]  /*4ca0*/  UIMAD UR22, UR37, 0x300, UR4 ;  /* 0x00000300251678a4 */ /* 0x000fe2000f8e0204 */
[----:B------:R-:W-:Y:S01]  /*4cb0*/  WARPGROUP.ARRIVE ;  /* 0x00000000000079c5 */ /* 0x000fe20000000000 */
[----:B------:R-:W-:Y:S01]  /*4cc0*/  UMOV UR23, 0x40000040 ;  /* 0x4000004000177882 */ /* 0x000fe20000000000 */
[----:B------:R-:W-:Y:S01]  /*4cd0*/  UMOV UR11, 0x40000040 ;  /* 0x40000040000b7882 */ /* 0x000fe20000000000 */
[----:B------:R-:W-:-:S03]  /*4ce0*/  UIADD3 UR10, UR22, 0x2, URZ ;  /* 0x00000002160a7890 */ /* 0x000fc6000fffe03f */
[----:B------:R-:W2:Y:S01]  /*4cf0*/  S2R R8, SR_TID.X ;  /* 0x0000000000087919 */ /* 0x000ea20000002100 */
[----:B------:R-:W-:Y:S01]  /*4d00*/  UIADD3 UR14, UR22, 0x4, URZ ;  /* 0x00000004160e7890 */ /* 0x000fe2000fffe03f */
[----:B-1----:R-:W-:Y:S01]  /*4d10*/  IMAD R21, R5, -0x60, R17 ;  /* 0xffffffa005157824 */ /* 0x002fe200078e0211 */
[----:B------:R-:W-:Y:S01]  /*4d20*/  UMOV UR15, 0x40000040 ;  /* 0x40000040000f7882 */ /* 0x000fe20000000000 */
[----:B------:R-:W-:Y:S01]  /*4d30*/  HGMMA.64x96x16.F32.BF16 R152, gdesc[UR20], RZ, !UPT, gsb0 ;  /* 0x01600000149879f0 */ /* 0x000fe2000c0018ff */
[----:B------:R-:W-:Y:S01]  /*4d40*/  UIADD3 UR18, UR22, 0x6, URZ ;  /* 0x0000000616127890 */ /* 0x000fe2000fffe03f */
[----:B------:R-:W-:Y:S01]  /*4d50*/  UMOV UR19, 0x40000040 ;  /* 0x4000004000137882 */ /* 0x000fe20000000000 */
[----:B------:R-:W-:-:S05]  /*4d60*/  IADD3 R21, -R18, 0x1, R21 ;  /* 0x0000000112157810 */ /* 0x000fca0007ffe115 */
[----:B------:R-:W-:Y:S01]  /*4d70*/  IMAD.IADD R21, R21, 0x1, -R16 ;  /* 0x0000000115157824 */ /* 0x000fe200078e0a10 */
[----:B--2---:R-:W-:Y:S02]  /*4d80*/  LOP3.LUT P1, RZ, R8, 0x7f, RZ, 0xc0, !PT ;  /* 0x0000007f08ff7812 */ /* 0x004fe4000782c0ff */
[----:B------:R-:W-:-:S04]  /*4d90*/  SHF.R.U32.HI R8, RZ, 0x7, R8 ;  /* 0x00000007ff087819 */ /* 0x000fc80000011608 */
        /* <DEDUP_REMOVED lines=12> */
[----:B------:R-:W-:Y:S02]  /*4e60*/  IMAD.U32 R177, RZ, RZ, UR28 ;  /* 0x0000001cffb17e24 */ /* 0x000fe4000f8e00ff */
        /* <DEDUP_REMOVED lines=52> */
[----:B------:R-:W2:Y:S01]  /*51b0*/  MUFU.TANH R152, R152 ;  /* 0x0000009800987308 */ /* 0x000ea20000002400 */
[----:B------:R-:W-:-:S02]  /*51c0*/  VIADD R195, R21, UR27 ;  /* 0x0000001b15c37c36 */ /* 0x000fc40008000000 */
        /* <DEDUP_REMOVED lines=54> */
[----:B------:R-:W-:Y:S02]  /*5530*/  IMAD.U32 R212, RZ, RZ, UR25 ;  /* 0x00000019ffd47e24 */ /* 0x000fe4000f8e00ff */
[----:B------:R-:W-:-:S03]  /*5540*/  IMAD.IADD R197, R0, 0x1, R9 ;  /* 0x0000000100c57824 */ /* 0x000fc600078e0209 */
[----:B------:R-:W-:Y:S02]  /*5550*/  ISETP.NE.AND P1, PT, R212, 0x1, PT ;  /* 0x00000001d400780c */ /* 0x000fe40003f25270 */
[----:B------:R-:W-:-:S11]  /*5560*/  LOP3.LUT R197, RZ, R197, RZ, 0x33, !PT ;  /* 0x000000c5ffc57212 */ /* 0x000fd600078e33ff */
[----:B------:R-:W1:Y:S02]  /*5570*/  @P1 LDC.64 R20, c[0x0][0x9e8] ;  /* 0x00027a00ff141b82 */ /* 0x000e640000000a00 */
[----:B-1----:R-:W-:-:S05]  /*5580*/  @P1 IMAD.HI.U32 R20, R197, R20, RZ ;  /* 0x00000014c5141227 */ /* 0x002fca00078e00ff */
[----:B------:R-:W-:-:S04]  /*5590*/  @P1 SHF.R.U32.HI R197, RZ, R21, R20 ;  /* 0x00000015ffc51219 */ /* 0x000fc80000011614 */
[----:B------:R-:W-:Y:S01]  /*55a0*/  LOP3.LUT R20, RZ, R197, RZ, 0x33, !PT ;  /* 0x000000c5ff147212 */ /* 0x000fe200078e33ff */
[----:B------:R-:W-:Y:S06]  /*55b0*/  BRA `(.L_x_8991) ;  /* 0x0000000000187947 */ /* 0x000fec0003800000 */
.L_x_8990:
[----:B------:R-:W-:-:S05]  /*55c0*/  IMAD.U32 R212, RZ, RZ, UR25 ;  /* 0x00000019ffd47e24 */ /* 0x000fca000f8e00ff */
[----:B------:R-:W-:-:S13]  /*55d0*/  ISETP.NE.AND P1, PT, R212, 0x1, PT ;  /* 0x00000001d400780c */ /* 0x000fda0003f25270 */
[----:B------:R-:W1:Y:S02]  /*55e0*/  @P1 LDC.64 R20, c[0x0][0x9e8] ;  /* 0x00027a00ff141b82 */ /* 0x000e640000000a00 */
[----:B-1----:R-:W-:-:S04]  /*55f0*/  @P1 IMAD.HI.U32 R194, R15, R20, RZ ;  /* 0x000000140fc21227 */ /* 0x002fc800078e00ff */
[----:B------:R-:W-:Y:S01]  /*5600*/  IMAD.MOV.U32 R20, RZ, RZ, R15 ;  /* 0x000000ffff147224 */ /* 0x000fe200078e000f */
[----:B------:R-:W-:-:S07]  /*5610*/  @P1 SHF.R.U32.HI R20, RZ, R21, R194 ;  /* 0x00000015ff141219 */ /* 0x000fce00000116c2 */
.L_x_8991:
[----:B------:R-:W-:Y:S05]  /*5620*/  BSYNC B0 ;  /* 0x0000000000007941 */ /* 0x000fea0003800000 */
.L_x_8989:
[----:B------:R-:W-:-:S04]  /*5630*/  IMAD R21, R5, -0x60, -R16 ;  /* 0xffffffa005157824 */ /* 0x000fc800078e0a10 */
[----:B------:R-:W-:-:S05]  /*5640*/  IMAD R21, R20, R212, R21 ;  /* 0x000000d414157224 */ /* 0x000fca00078e0215 */
[----:B------:R-:W-:Y:S02]  /*5650*/  VIADDMNMX R198, R21, R212, R198, PT ;  /* 0x000000d415c67246 */ /* 0x000fe400038001c6 */
[----:B------:R-:W-:-:S07]  /*5660*/  VIMNMX R196, R196, R21, !PT ;  /* 0x00000015c4c47248 */ /* 0x000fce0007fe0100 */
.L_x_8988:
[----:B------:R-:W-:Y:S01]  /*5670*/  IMAD R197, R5, -0x60, RZ ;  /* 0xffffffa005c57824 */ /* 0x000fe200078e02ff */
[----:B------:R-:W-:Y:S02]  /*5680*/  LOP3.LUT R2, R2, 0xfffbffff, RZ, 0xc0, !PT ;  /* 0xfffbffff02027812 */ /* 0x000fe400078ec0ff */
[----:B------:R-:W-:Y:S02]  /*5690*/  IADD3 R195, R195, 0x8, R0 ;  /* 0x00000008c3c37810 */ /* 0x000fe40007ffe000 */
        /* <DEDUP_REMOVED lines=17> */
[----:B0-----:R-:W-:Y:S02]  /*57b0*/  FSEL R156, R156, -INF , !P2 ;  /* 0xff8000009c9c7808 */ /* 0x001fe40005000000 */
        /* <DEDUP_REMOVED lines=106> */
[----:B------:R-:W-:Y:S02]  /*5e60*/  ISETP.GE.AND P5, PT, R197, 0x59, PT ;  /* 0x00000059c500780c */ /* 0x000fe40003fa6270 */
[----:B------:R-:W-:Y:S02]  /*5e70*/  IADD3 R191, R199, 0x8, R0 ;  /* 0x00000008c7bf7810 */ /* 0x000fe40007ffe000 */
[----:B------:R-:W-:-:S04]  /*5e80*/  ISETP.GT.AND P6, PT, R196, 0x58, !P5 ;  /* 0x00000058c400780c */ /* 0x000fc80006fc4270 */
[----:B------:R-:W-:-:S04]  /*5e90*/  ISETP.LT.OR P6, PT, R198, 0x59, P6 ;  /* 0x00000059c600780c */ /* 0x000fc800037c1670 */
[----:B------:R-:W-:Y:S02]  /*5ea0*/  FSEL R192, R192, -INF , !P6 ;  /* 0xff800000c0c07808 */ /* 0x000fe40007000000 */
[----:B------:R-:W-:-:S13]  /*5eb0*/  ISETP.GE.AND P6, PT, R197, 0x5a, PT ;  /* 0x0000005ac500780c */ /* 0x000fda0003fc6270 */
[----:B------:R-:W-:Y:S02]  /*5ec0*/  @P6 LOP3.LUT R2, R2, 0x1, RZ, 0xfc, !PT ;  /* 0x0000000102026812 */ /* 0x000fe400078efcff */
[----:B------:R-:W-:-:S04]  /*5ed0*/  ISETP.GT.AND P6, PT, R196, 0x59, !P6 ;  /* 0x00000059c400780c */ /* 0x000fc800077c4270 */
[----:B------:R-:W-:-:S04]  /*5ee0*/  ISETP.LT.OR P6, PT, R198, 0x5a, P6 ;  /* 0x0000005ac600780c */ /* 0x000fc800037c1670 */
[----:B------:R-:W-:Y:S02]  /*5ef0*/  FSEL R193, R193, -INF , !P6 ;  /* 0xff800000c1c17808 */ /* 0x000fe40007000000 */
[----:B------:R-:W-:-:S13]  /*5f00*/  PLOP3.LUT P6, PT, PT, PT, UP0, 0x40, 0x0 ;  /* 0x000000000000781c */ /* 0x000fda0003fce808 */
[----:B------:R-:W-:Y:S05]  /*5f10*/  @P6 BRA `(.L_x_8992) ;  /* 0x0000000000586947 */ /* 0x000fea0003800000 */
        /* <DEDUP_REMOVED lines=11> */
.L_x_8994:
[----:B------:R-:W-:-:S05]  /*5fd0*/  IMAD.U32 R198, RZ, RZ, UR25 ;  /* 0x00000019ffc67e24 */ /* 0x000fca000f8e00ff */
[----:B------:R-:W-:-:S13]  /*5fe0*/  ISETP.NE.AND P6, PT, R198, 0x1, PT ;  /* 0x00000001c600780c */ /* 0x000fda0003fc5270 */
[----:B------:R-:W0:Y:S02]  /*5ff0*/  @P6 LDC.64 R20, c[0x0][0x9e8] ;  /* 0x00027a00ff146b82 */ /* 0x000e240000000a00 */
[----:B0-----:R-:W-:-:S04]  /*6000*/  @P6 IMAD.HI.U32 R196, R13, R20, RZ ;  /* 0x000000140dc46227 */ /* 0x001fc800078e00ff */
[----:B------:R-:W-:Y:S01]  /*6010*/  IMAD.MOV.U32 R20, RZ, RZ, R13 ;  /* 0x000000ffff147224 */ /* 0x000fe200078e000d */
[----:B------:R-:W-:-:S07]  /*6020*/  @P6 SHF.R.U32.HI R20, RZ, R21, R196 ;  /* 0x00000015ff146219 */ /* 0x000fce00000116c4 */
.L_x_8995:
[----:B------:R-:W-:Y:S05]  /*6030*/  BSYNC B0 ;  /* 0x0000000000007941 */ /* 0x000fea0003800000 */
.L_x_8993:
[----:B------:R-:W-:-:S04]  /*6040*/  IMAD.IADD R197, R197, 0x1, -R16 ;  /* 0x00000001c5c57824 */ /* 0x000fc800078e0a10 */
[----:B------:R-:W-:-:S05]  /*6050*/  IMAD R20, R20, R198, R197 ;  /* 0x000000c614147224 */ /* 0x000fca00078e02c5 */
[----:B------:R-:W-:Y:S02]  /*6060*/  VIADDMNMX R195, R20, R198, R195, PT ;  /* 0x000000c614c37246 */ /* 0x000fe400038001c3 */
[----:B------:R-:W-:-:S07]  /*6070*/  VIMNMX R191, R191, R20, !PT ;  /* 0x00000014bfbf7248 */ /* 0x000fce0007fe0100 */
.L_x_8992:
[----:B------:R-:W-:Y:S02]  /*6080*/  ISETP.GT.AND P1, PT, R191, 0x1, !P1 ;  /* 0x00000001bf00780c */ /* 0x000fe40004f24270 */
[----:B------:R-:W-:Y:S02]  /*6090*/  LOP3.LUT P6, RZ, R2, 0x10000, RZ, 0xc0, !PT ;  /* 0x0001000002ff7812 */ /* 0x000fe400078cc0ff */
[----:B------:R-:W-:Y:S02]  /*60a0*/  ISETP.LT.OR P1, PT, R195, 0x2, P1 ;  /* 0x00000002c300780c */ /* 0x000fe40000f21670 */
[----:B------:R-:W-:Y:S02]  /*60b0*/  ISETP.GT.AND P2, PT, R191, 0x49, !P2 ;  /* 0x00000049bf00780c */ /* 0x000fe40005744270 */
        /* <DEDUP_REMOVED lines=55> */
[----:B------:R-:W-:-:S02]  /*6430*/  LOP3.LUT P1, RZ, R2, 0x2000, RZ, 0xc0, !PT ;  /* 0x0000200002ff7812 */ /* 0x000fc4000782c0ff */
[----:B------:R-:W-:Y:S02]  /*6440*/  FMNMX.FTZ R196, R193, R14, !PT ;  /* 0x0000000ec1c47209 */ /* 0x000fe40007810000 */
[----:B------:R-:W-:Y:S02]  /*6450*/  ISETP.GT.AND P1, PT, R191, 0x28, !P1 ;  /* 0x00000028bf00780c */ /* 0x000fe40004f24270 */
[----:B------:R-:W-:Y:S01]  /*6460*/  LOP3.LUT P6, RZ, R2, 0x20, RZ, 0xc0, !PT ;  /* 0x0000002002ff7812 */ /* 0x000fe200078cc0ff */
[----:B------:R-:W0:Y:S01]  /*6470*/  SHFL.BFLY PT, R21, R196, 0x2, 0x1f ;  /* 0x0c401f00c4157f89 */ /* 0x000e2200000e0000 */
[C---:B------:R-:W-:Y:S02]  /*6480*/  ISETP.LT.OR P1, PT, R195.reuse, 0x29, P1 ;  /* 0x00000029c300780c */ /* 0x040fe40000f21670 */
[----:B------:R-:W-:Y:S02]  /*6490*/  ISETP.LT.OR P2, PT, R195, 0x4a, P2 ;  /* 0x0000004ac300780c */ /* 0x000fe40001741670 */
[----:B------:R-:W-:-:S02]  /*64a0*/  FSEL R170, R170, -INF , !P1 ;  /* 0xff800000aaaa7808 */ /* 0x000fc40004800000 */
[----:B------:R-:W-:Y:S02]  /*64b0*/  LOP3.LUT P1, RZ, R2, 0x1000, RZ, 0xc0, !PT ;  /* 0x0000100002ff7812 */ /* 0x000fe4000782c0ff */
[C---:B------:R-:W-:Y:S02]  /*64c0*/  ISETP.GT.AND P3, PT, R191.reuse, 0x50, !P3 ;  /* 0x00000050bf00780c */ /* 0x040fe40005f64270 */
[----:B------:R-:W-:Y:S02]  /*64d0*/  ISETP.GT.AND P1, PT, R191, 0x29, !P1 ;  /* 0x00000029bf00780c */ /* 0x000fe40004f24270 */
[----:B------:R-:W-:Y:S02]  /*64e0*/  FSEL R183, R183, -INF , !P2 ;  /* 0xff800000b7b77808 */ /* 0x000fe40005000000 */
[----:B------:R-:W-:Y:S02]  /*64f0*/  ISETP.LT.OR P1, PT, R195, 0x2a, P1 ;  /* 0x0000002ac300780c */ /* 0x000fe40000f21670 */
[----:B------:R-:W-:-:S02]  /*6500*/  ISETP.GT.AND P4, PT, R191, 0x51, !P4 ;  /* 0x00000051bf00780c */ /* 0x000fc40006784270 */
[----:B------:R-:W-:Y:S02]  /*6510*/  FSEL R171, R171, -INF , !P1 ;  /* 0xff800000abab7808 */ /* 0x000fe40004800000 */
[----:B------:R-:W-:Y:S02]  /*6520*/  LOP3.LUT P1, RZ, R2, 0x800, RZ, 0xc0, !PT ;  /* 0x0000080002ff7812 */ /* 0x000fe4000782c0ff */
[----:B------:R-:W-:Y:S02]  /*6530*/  ISETP.LT.OR P3, PT, R195, 0x51, P3 ;  /* 0x00000051c300780c */ /* 0x000fe40001f61670 */
[----:B------:R-:W-:Y:S02]  /*6540*/  ISETP.GT.AND P1, PT, R191, 0x30, !P1 ;  /* 0x00000030bf00780c */ /* 0x000fe40004f24270 */
[----:B0-----:R-:W-:Y:S02]  /*6550*/  FMNMX.FTZ R198, R196, R21, !PT ;  /* 0x00000015c4c67209 */ /* 0x001fe40007810000 */
[----:B------:R-:W-:-:S02]  /*6560*/  ISETP.LT.OR P1, PT, R195, 0x31, P1 ;  /* 0x00000031c300780c */ /* 0x000fc40000f21670 */
[----:B------:R-:W-:Y:S01]  /*6570*/  ISETP.GT.AND P5, PT, R191, 0x58, !P5 ;  /* 0x00000058bf00780c */ /* 0x000fe20006fa4270 */
[----:B------:R-:W0:Y:S01]  /*6580*/  SHFL.BFLY PT, R21, R198, 0x1, 0x1f ;  /* 0x0c201f00c6157f89 */ /* 0x000e2200000e0000 */
[----:B------:R-:W-:Y:S02]  /*6590*/  FSEL R174, R174, -INF , !P1 ;  /* 0xff800000aeae7808 */ /* 0x000fe40004800000 */
[----:B------:R-:W-:Y:S02]  /*65a0*/  LOP3.LUT P1, RZ, R2, 0x400, RZ, 0xc0, !PT ;  /* 0x0000040002ff7812 */ /* 0x000fe4000782c0ff */
[----:B------:R-:W-:Y:S02]  /*65b0*/  ISETP.LT.OR P4, PT, R195, 0x52, P4 ;  /* 0x00000052c300780c */ /* 0x000fe40002781670 */
[----:B------:R-:W-:Y:S02]  /*65c0*/  ISETP.GT.AND P1, PT, R191, 0x31, !P1 ;  /* 0x00000031bf00780c */ /* 0x000fe40004f24270 */
[----:B------:R-:W-:-:S02]  /*65d0*/  FSEL R184, R184, -INF , !P3 ;  /* 0xff800000b8b87808 */ /* 0x000fc40005800000 */
[C---:B------:R-:W-:Y:S02]  /*65e0*/  ISETP.LT.OR P1, PT, R195.reuse, 0x32, P1 ;  /* 0x00000032c300780c */ /* 0x040fe40000f21670 */
[----:B------:R-:W-:Y:S02]  /*65f0*/  ISETP.LT.OR P5, PT, R195, 0x59, P5 ;  /* 0x00000059c300780c */ /* 0x000fe40002fa1670 */
[----:B------:R-:W-:Y:S02]  /*6600*/  FSEL R175, R175, -INF , !P1 ;  /* 0xff800000afaf7808 */ /* 0x000fe40004800000 */
[----:B------:R-:W-:Y:S02]  /*6610*/  LOP3.LUT P1, RZ, R2, 0x200, RZ, 0xc0, !PT ;  /* 0x0000020002ff7812 */ /* 0x000fe4000782c0ff */
[----:B------:R-:W-:Y:S02]  /*6620*/  FSEL R185, R185, -INF , !P4 ;  /* 0xff800000b9b97808 */ /* 0x000fe40006000000 */
[----:B------:R-:W-:-:S02]  /*6630*/  ISETP.GT.AND P1, PT, R191, 0x38, !P1 ;  /* 0x00000038bf00780c */ /* 0x000fc40004f24270 */
[----:B0-----:R-:W-:Y:S02]  /*6640*/  FMNMX.FTZ R14, R198, R21, !PT ;  /* 0x00000015c60e7209 */ /* 0x001fe40007810000 */
[----:B------:R-:W-:-:S03]  /*6650*/  ISETP.LT.OR P1, PT, R195, 0x39, P1 ;  /* 0x00000039c300780c */ /* 0x000fc60000f21670 */
[----:B------:R-:W-:Y:S01]  /*6660*/  FMUL.FTZ R197, R14, UR7 ;  /* 0x000000070ec57c20 */ /* 0x000fe20008410000 */
        /* <DEDUP_REMOVED lines=27> */
[--C-:B------:R-:W-:Y:S01]  /*6820*/  FFMA.FTZ R199, R152, UR7, -R197.reuse ;  /* 0x0000000798c77c23 */ /* 0x100fe200080108c5 */
[----:B------:R-:W-:Y:S01]  /*6830*/  FMNMX.FTZ R12, R154, R213, !PT ;  /* 0x000000d59a0c7209 */ /* 0x000fe20007810000 */
[--C-:B------:R-:W-:Y:S01]  /*6840*/  FFMA.FTZ R152, R153, UR7, -R197.reuse ;  /* 0x0000000799987c23 */ /* 0x100fe200080108c5 */
[--C-:B------:R-:W-:Y:S01]  /*6850*/  FFMA.FTZ R196, R156, UR7, -R197.reuse ;  /* 0x000000079cc47c23 */ /* 0x100fe200080108c5 */
[--C-:B------:R-:W-:Y:S01]  /*6860*/  FFMA.FTZ R198, R160, UR7, -R197.reuse ;  /* 0x00000007a0c67c23 */ /* 0x100fe200080108c5 */
[----:B------:R-:W-:Y:S01]  /*6870*/  FMNMX.FTZ R153, R155, R12, !PT ;  /* 0x0000000c9b997209 */ /* 0x000fe20007810000 */
[--C-:B------:R-:W-:Y:S01]  /*6880*/  FFMA.FTZ R191, R172, UR7, -R197.reuse ;  /* 0x00000007acbf7c23 */ /* 0x100fe200080108c5 */
[----:B------:R0:W-:Y:S01]  /*6890*/  MUFU.EX2 R12, R196 ;  /* 0x000000c4000c7308 */ /* 0x0001e20000000800 */
[----:B------:R-:W-:Y:S01]  /*68a0*/  FSEL R195, R186, -INF , !P5 ;  /* 0xff800000bac37808 */ /* 0x000fe20006800000 */
[--C-:B------:R-:W-:Y:S01]  /*68b0*/  FFMA.FTZ R186, R203, UR7, -R197.reuse ;  /* 0x00000007cbba7c23 */ /* 0x100fe200080108c5 */
[----:B------:R-:W-:Y:S01]  /*68c0*/  FMNMX.FTZ R156, R158, R153, !PT ;  /* 0x000000999e9c7209 */ /* 0x000fe20007810000 */
[--C-:B------:R-:W-:Y:S01]  /*68d0*/  FFMA.FTZ R153, R157, UR7, -R197.reuse ;  /* 0x000000079d997c23 */ /* 0x100fe200080108c5 */
[--C-:B------:R-:W-:Y:S01]  /*68e0*/  FFMA.FTZ R203, R194, UR7, -R197.reuse ;  /* 0x00000007c2cb7c23 */ /* 0x100fe200080108c5 */
[----:B------:R-:W-:Y:S01]  /*68f0*/  FSEL R194, R14, RZ, P1 ;  /* 0x000000ff0ec27208 */ /* 0x000fe20000800000 */
[--C-:B------:R-:W-:Y:S01]  /*6900*/  FFMA.FTZ R188, R188, UR7, -R197.reuse ;  /* 0x00000007bcbc7c23 */ /* 0x100fe200080108c5 */
[----:B------:R-:W-:Y:S01]  /*6910*/  FMNMX.FTZ R157, R159, R156, !PT ;  /* 0x0000009c9f9d7209 */ /* 0x000fe20007810000 */
[----:B0-----:R-:W-:Y:S01]  /*6920*/  FFMA.FTZ R196, R164, UR7, -R197 ;  /* 0x00000007a4c47c23 */ /* 0x001fe200080108c5 */
[----:B------:R-:W-:Y:S01]  /*6930*/  MUFU.EX2 R199, R199 ;  /* 0x000000c700c77308 */ /* 0x000fe20000000800 */
[----:B------:R-:W-:Y:S01]  /*6940*/  FADD.FTZ R194, -R194, R7 ;  /* 0x00000007c2c27221 */ /* 0x000fe20000010100 */
[----:B------:R-:W-:Y:S01]  /*6950*/  FMNMX.FTZ R156, R162, R157, !PT ;  /* 0x0000009da29c7209 */ /* 0x000fe20007810000 */
[--C-:B------:R-:W-:Y:S01]  /*6960*/  FFMA.FTZ R189, R189, UR7, -R197.reuse ;  /* 0x00000007bdbd7c23 */ /* 0x100fe200080108c5 */
[----:B------:R-:W-:-:S02]  /*6970*/  FFMA.FTZ R190, R190, UR7, -R197 ;  /* 0x00000007bebe7c23 */ /* 0x000fc400080108c5 */
[----:B------:R-:W-:Y:S02]  /*6980*/  FMNMX.FTZ R157, R163, R156, !PT ;  /* 0x0000009ca39d7209 */ /* 0x000fe40007810000 */
[----:B------:R0:W-:Y:S02]  /*6990*/  MUFU.EX2 R156, R198 ;  /* 0x000000c6009c7308 */ /* 0x0001e40000000800 */
[----:B------:R-:W-:Y:S01]  /*69a0*/  FMNMX.FTZ R160, R166, R157, !PT ;  /* 0x0000009da6a07209 */ /* 0x000fe20007810000 */
[----:B------:R-:W-:-:S03]  /*69b0*/  FFMA.FTZ R157, R161, UR7, -R197 ;  /* 0x00000007a19d7c23 */ /* 0x000fc600080108c5 */
[----:B------:R-:W-:Y:S02]  /*69c0*/  FMNMX.FTZ R161, R167, R160, !PT ;  /* 0x000000a0a7a17209 */ /* 0x000fe40007810000 */
[----:B------:R-:W-:Y:S01]  /*69d0*/  MUFU.EX2 R152, R152 ;  /* 0x0000009800987308 */ /* 0x000fe20000000800 */
[----:B0-----:R-:W-:Y:S01]  /*69e0*/  FFMA.FTZ R198, R168, UR7, -R197 ;  /* 0x00000007a8c67c23 */ /* 0x001fe200080108c5 */
[----:B------:R-:W-:-:S04]  /*69f0*/  FMNMX.FTZ R160, R170, R161, !PT ;  /* 0x000000a1aaa07209 */ /* 0x000fc80007810000 */
[----:B------:R-:W-:Y:S02]  /*6a00*/  FMNMX.FTZ R161, R171, R160, !PT ;  /* 0x000000a0aba17209 */ /* 0x000fe40007810000 */
[----:B------:R-:W-:Y:S02]  /*6a10*/  MUFU.EX2 R153, R153 ;  /* 0x0000009900997308 */ /* 0x000fe40000000800 */
[----:B------:R-:W-:Y:S01]  /*6a20*/  FMNMX.FTZ R164, R174, R161, !PT ;  /* 0x000000a1aea47209 */ /* 0x000fe20007810000 */
[----:B------:R-:W-:-:S03]  /*6a30*/  FFMA.FTZ R161, R165, UR7, -R197 ;  /* 0x00000007a5a17c23 */ /* 0x000fc600080108c5 */
[----:B------:R-:W-:Y:S02]  /*6a40*/  FMNMX.FTZ R165, R175, R164, !PT ;  /* 0x000000a4afa57209 */ /* 0x000fe40007810000 */
[----:B------:R-:W-:Y:S02]  /*6a50*/  MUFU.EX2 R157, R157 ;  /* 0x0000009d009d7308 */ /* 0x000fe40000000800 */
[----:B------:R-:W-:-:S04]  /*6a60*/  FMNMX.FTZ R164, R178, R165, !PT ;  /* 0x000000a5b2a47209 */ /* 0x000fc80007810000 */
[----:B------:R-:W-:Y:S02]  /*6a70*/  FMNMX.FTZ R165, R179, R164, !PT ;  /* 0x000000a4b3a57209 */ /* 0x000fe40007810000 */
[----:B------:R0:W-:Y:S02]  /*6a80*/  MUFU.EX2 R164, R198 ;  /* 0x000000c600a47308 */ /* 0x0001e40000000800 */
[----:B------:R-:W-:Y:S01]  /*6a90*/  FMNMX.FTZ R168, R180, R165, !PT ;  /* 0x000000a5b4a87209 */ /* 0x000fe20007810000 */
[----:B------:R-:W-:-:S03]  /*6aa0*/  FFMA.FTZ R165, R169, UR7, -R197 ;  /* 0x00000007a9a57c23 */ /* 0x000fc600080108c5 */
[----:B------:R-:W-:Y:S02]  /*6ab0*/  FMNMX.FTZ R169, R181, R168, !PT ;  /* 0x000000a8b5a97209 */ /* 0x000fe40007810000 */
[----:B------:R1:W-:Y:S01]  /*6ac0*/  MUFU.EX2 R160, R196 ;  /* 0x000000c400a07308 */ /* 0x0003e20000000800 */
[----:B0-----:R-:W-:Y:S01]  /*6ad0*/  FSEL R198, R187, -INF , !P2 ;  /* 0xff800000bbc67808 */ /* 0x001fe20005000000 */
[--C-:B------:R-:W-:Y:S01]  /*6ae0*/  FFMA.FTZ R187, R202, UR7, -R197.reuse ;  /* 0x00000007cabb7c23 */ /* 0x100fe200080108c5 */
[----:B------:R-:W-:Y:S01]  /*6af0*/  FMNMX.FTZ R168, R182, R169, !PT ;  /* 0x000000a9b6a87209 */ /* 0x000fe20007810000 */
[--C-:B------:R-:W-:Y:S01]  /*6b00*/  FFMA.FTZ R202, R192, UR7, -R197.reuse ;  /* 0x00000007c0ca7c23 */ /* 0x100fe200080108c5 */
[----:B------:R-:W-:Y:S01]  /*6b10*/  FMUL.FTZ R192, R194, UR7 ;  /* 0x00000007c2c07c20 */ /* 0x000fe20008410000 */
[--C-:B------:R-:W-:Y:S01]  /*6b20*/  FFMA.FTZ R194, R193, UR7, -R197.reuse ;  /* 0x00000007c1c27c23 */ /* 0x100fe200080108c5 */
[----:B------:R-:W-:Y:S01]  /*6b30*/  FMNMX.FTZ R169, R183, R168, !PT ;  /* 0x000000a8b7a97209 */ /* 0x000fe20007810000 */
[----:B------:R-:W-:Y:S01]  /*6b40*/  MUFU.EX2 R161, R161 ;  /* 0x000000a100a17308 */ /* 0x000fe20000000800 */
[----:B-1----:R-:W-:-:S02]  /*6b50*/  FFMA.FTZ R196, R210, UR7, -R197 ;  /* 0x00000007d2c47c23 */ /* 0x002fc400080108c5 */
[----:B------:R-:W-:Y:S01]  /*6b60*/  FMNMX.FTZ R172, R184, R169, !PT ;  /* 0x000000a9b8ac7209 */ /* 0x000fe20007810000 */
[----:B------:R-:W-:-:S03]  /*6b70*/  FFMA.FTZ R169, R173, UR7, -R197 ;  /* 0x00000007ada97c23 */ /* 0x000fc600080108c5 */
[----:B------:R-:W-:Y:S01]  /*6b80*/  FMNMX.FTZ R172, R185, R172, !PT ;  /* 0x000000acb9ac7209 */ /* 0x000fe20007810000 */
[----:B------:R-:W0:Y:S03]  /*6b90*/  MUFU.EX2 R192, R192 ;  /* 0x000000c000c07308 */ /* 0x000e260000000800 */
[----:B------:R-:W-:Y:S01]  /*6ba0*/  FMNMX.FTZ R173, R195, R172, !PT ;  /* 0x000000acc3ad7209 */ /* 0x000fe20007810000 */
[----:B------:R-:W-:-:S03]  /*6bb0*/  FFMA.FTZ R172, R176, UR7, -R197 ;  /* 0x00000007b0ac7c23 */ /* 0x000fc600080108c5 */
[----:B------:R-:W-:Y:S01]  /*6bc0*/  FMNMX.FTZ R176, R198, R173, !PT ;  /* 0x000000adc6b07209 */ /* 0x000fe20007810000 */
[----:B------:R1:W-:Y:S01]  /*6bd0*/  MUFU.EX2 R168, R191 ;  /* 0x000000bf00a87308 */ /* 0x0003e20000000800 */
[----:B------:R-:W-:-:S03]  /*6be0*/  FFMA.FTZ R173, R200, UR7, -R197 ;  /* 0x00000007c8ad7c23 */ /* 0x000fc600080108c5 */
[----:B------:R-:W2:Y:S04]  /*6bf0*/  SHFL.BFLY PT, R213, R176, 0x2, 0x1f ;  /* 0x0c401f00b0d57f89 */ /* 0x000ea800000e0000 */
[----:B------:R-:W3:Y:S01]  /*6c00*/  MUFU.EX2 R165, R165 ;  /* 0x000000a500a57308 */ /* 0x000ee20000000800 */
[----:B0-----:R-:W-:Y:S01]  /*6c10*/  FFMA.FTZ R193, R192, R4, R199 ;  /* 0x00000004c0c17223 */ /* 0x001fe200000100c7 */
[----:B-1----:R-:W-:Y:S01]  /*6c20*/  FFMA.FTZ R191, R211, UR7, -R197 ;  /* 0x00000007d3bf7c23 */ /* 0x002fe200080108c5 */
[-C--:B------:R-:W-:Y:S01]  /*6c30*/  FMUL.FTZ R24, R24, R192.reuse ;  /* 0x000000c018187220 */ /* 0x080fe20000410000 */
[-C--:B------:R-:W-:Y:S01]  /*6c40*/  FMUL.FTZ R25, R25, R192.reuse ;  /* 0x000000c019197220 */ /* 0x080fe20000410000 */
[C---:B------:R-:W-:Y:S01]  /*6c50*/  FADD.FTZ R193, R152.reuse, R193 ;  /* 0x000000c198c17221 */ /* 0x040fe20000010000 */
[----:B------:R-:W-:Y:S01]  /*6c60*/  F2FP.BF16.F32.PACK_AB R152, R152, R199 ;  /* 0x000000c79898723e */ /* 0x000fe200000010ff */
        /* <DEDUP_REMOVED lines=10> */
[----:B------:R-:W-:Y:S01]  /*6d10*/  FADD.FTZ R4, R156, R193 ;  /* 0x000000c19c047221 */ /* 0x000fe20000010000 */
[C---:B------:R-:W-:Y:S01]  /*6d20*/  F2FP.BF16.F32.PACK_AB R156, R157.reuse, R156 ;  /* 0x0000009c9d9c723e */ /* 0x040fe200000010ff */
[-C--:B------:R-:W-:Y:S01]  /*6d30*/  FMUL.FTZ R40, R40, R192.reuse ;  /* 0x000000c028287220 */ /* 0x080fe20000410000 */
[----:B--2---:R-:W-:Y:S01]  /*6d40*/  FMNMX.FTZ R213, R176, R213, !PT ;  /* 0x000000d5b0d57209 */ /* 0x004fe20007810000 */
[----:B------:R-:W-:Y:S01]  /*6d50*/  FADD.FTZ R211, R157, R4 ;  /* 0x000000049dd37221 */ /* 0x000fe20000010000 */
[-C--:B------:R-:W-:Y:S01]  /*6d60*/  FMUL.FTZ R41, R41, R192.reuse ;  /* 0x000000c029297220 */ /* 0x080fe20000410000 */
[-C--:B------:R-:W-:Y:S01]  /*6d70*/  FMUL.FTZ R44, R44, R192.reuse ;  /* 0x000000c02c2c7220 */ /* 0x080fe20000410000 */
[----:B------:R-:W2:Y:S01]  /*6d80*/  MUFU.EX2 R173, R173 ;  /* 0x000000ad00ad7308 */ /* 0x000ea20000000800 */
[----:B------:R-:W4:Y:S01]  /*6d90*/  SHFL.BFLY PT, R176, R213, 0x1, 0x1f ;  /* 0x0c201f00d5b07f89 */ /* 0x000f2200000e0000 */
[----:B------:R-:W-:Y:S01]  /*6da0*/  FADD.FTZ R4, R160, R211 ;  /* 0x000000d3a0047221 */ /* 0x000fe20000010000 */
[-C--:B------:R-:W-:Y:S01]  /*6db0*/  FMUL.FTZ R45, R45, R192.reuse ;  /* 0x000000c02d2d7220 */ /* 0x080fe20000410000 */
[-C--:B------:R-:W-:Y:S01]  /*6dc0*/  FMUL.FTZ R48, R48, R192.reuse ;  /* 0x000000c030307220 */ /* 0x080fe20000410000 */
[-C--:B------:R-:W-:Y:S01]  /*6dd0*/  FMUL.FTZ R49, R49, R192.reuse ;  /* 0x000000c031317220 */ /* 0x080fe20000410000 */
[----:B------:R-:W-:Y:S01]  /*6de0*/  FADD.FTZ R211, R161, R4 ;  /* 0x00000004a1d37221 */ /* 0x000fe20000010000 */
[-C--:B------:R-:W-:Y:S01]  /*6df0*/  FMUL.FTZ R52, R52, R192.reuse ;  /* 0x000000c034347220 */ /* 0x080fe20000410000 */
[----:B------:R-:W5:Y:S01]  /*6e00*/  MUFU.EX2 R186, R186 ;  /* 0x000000ba00ba7308 */ /* 0x000f620000000800 */
[-C--:B------:R-:W-:Y:S01]  /*6e10*/  FMUL.FTZ R53, R53, R192.reuse ;  /* 0x000000c035357220 */ /* 0x080fe20000410000 */
[----:B------:R-:W-:Y:S01]  /*6e20*/  FADD.FTZ R4, R164, R211 ;  /* 0x000000d3a4047221 */ /* 0x000fe20000010000 */
        /* <DEDUP_REMOVED lines=15> */
[----:B---3--:R-:W-:Y:S01]  /*6f20*/  FADD.FTZ R213, R165, R4 ;  /* 0x00000004a5d57221 */ /* 0x008fe20000010000 */
[-C--:B------:R-:W-:Y:S01]  /*6f30*/  FMUL.FTZ R80, R80, R192.reuse ;  /* 0x000000c050507220 */ /* 0x080fe20000410000 */
[-C--:B------:R-:W-:Y:S01]  /*6f40*/  FMUL.FTZ R81, R81, R192.reuse ;  /* 0x000000c051517220 */ /* 0x080fe20000410000 */
[C---:B------:R-:W-:Y:S01]  /*6f50*/  FSETP.NEU.FTZ.AND P1, PT, R176.reuse, -INF , PT ;  /* 0xff800000b000780b */ /* 0x040fe20003f3d000 */
[----:B------:R-:W-:Y:S01]  /*6f60*/  FMUL.FTZ R200, R176, UR7 ;  /* 0x00000007b0c87c20 */ /* 0x000fe20008410000 */
[----:B------:R-:W-:Y:S01]  /*6f70*/  FADD.FTZ R4, R168, R213 ;  /* 0x000000d5a8047221 */ /* 0x000fe20000010000 */
[----:B------:R-:W3:Y:S01]  /*6f80*/  MUFU.EX2 R196, R196 ;  /* 0x000000c400c47308 */ /* 0x000ee20000000800 */
[----:B------:R-:W-:Y:S01]  /*6f90*/  FSEL R211, R176, RZ, P1 ;  /* 0x000000ffb0d37208 */ /* 0x000fe20000800000 */
[-C--:B------:R-:W-:Y:S01]  /*6fa0*/  FMUL.FTZ R84, R84, R192.reuse ;  /* 0x000000c054547220 */ /* 0x080fe20000410000 */
[----:B------:R-:W-:Y:S01]  /*6fb0*/  FSEL R197, R200, RZ, P1 ;  /* 0x000000ffc8c57208 */ /* 0x000fe20000800000 */
[----:B0-----:R-:W-:Y:S01]  /*6fc0*/  FADD.FTZ R213, R169, R4 ;  /* 0x00000004a9d57221 */ /* 0x001fe20000010000 */
[-C--:B------:R-:W-:Y:S01]  /*6fd0*/  FMUL.FTZ R85, R85, R192.reuse ;  /* 0x000000c055557220 */ /* 0x080fe20000410000 */
[----:B------:R-:W-:Y:S01]  /*6fe0*/  FADD.FTZ R4, -R211, R6 ;  /* 0x00000006d3047221 */ /* 0x000fe20000010100 */
[----:B------:R-:W-:Y:S01]  /*6ff0*/  FMUL.FTZ R88, R88, R192 ;  /* 0x000000c058587220 */ /* 0x000fe20000410000 */
[--C-:B------:R-:W-:Y:S01]  /*7000*/  FFMA.FTZ R200, R21, UR7, -R197.reuse ;  /* 0x0000000715c87c23 */ /* 0x100fe200080108c5 */
[--C-:B------:R-:W-:Y:S01]  /*7010*/  FFMA.FTZ R21, R20, UR7, -R197.reuse ;  /* 0x0000000714157c23 */ /* 0x100fe200080108c5 */
[----:B------:R-:W-:Y:S01]  /*7020*/  FFMA.FTZ R20, R154, UR7, -R197 ;  /* 0x000000079a147c23 */ /* 0x000fe200080108c5 */
[----:B-1----:R-:W-:Y:S01]  /*7030*/  FADD.FTZ R154, R172, R213 ;  /* 0x000000d5ac9a7221 */ /* 0x002fe20000010000 */
[--C-:B------:R-:W-:Y:S01]  /*7040*/  FFMA.FTZ R193, R158, UR7, -R197.reuse ;  /* 0x000000079ec17c23 */ /* 0x100fe200080108c5 */
[--C-:B------:R-:W-:Y:S01]  /*7050*/  FFMA.FTZ R158, R167, UR7, -R197.reuse ;  /* 0x00000007a79e7c23 */ /* 0x100fe200080108c5 */
[----:B------:R-:W0:Y:S01]  /*7060*/  MUFU.EX2 R188, R188 ;  /* 0x000000bc00bc7308 */ /* 0x000e220000000800 */
[----:B--2---:R-:W-:Y:S01]  /*7070*/  FADD.FTZ R167, R173, R154 ;  /* 0x0000009aada77221 */ /* 0x004fe20000010000 */
[--C-:B------:R-:W-:Y:S01]  /*7080*/  FFMA.FTZ R6, R163, UR7, -R197.reuse ;  /* 0x00000007a3067c23 */ /* 0x100fe200080108c5 */
[--C-:B------:R-:W-:Y:S01]  /*7090*/  FFMA.FTZ R163, R166, UR7, -R197.reuse ;  /* 0x00000007a6a37c23 */ /* 0x100fe200080108c5 */
[----:B------:R-:W-:Y:S01]  /*70a0*/  FFMA.FTZ R155, R155, UR7, -R197 ;  /* 0x000000079b9b7c23 */ /* 0x000fe200080108c5 */
[----:B-----5:R-:W-:Y:S01]  /*70b0*/  FADD.FTZ R154, R186, R167 ;  /* 0x000000a7ba9a7221 */ /* 0x020fe20000010000 */
[--C-:B------:R-:W-:Y:S01]  /*70c0*/  FFMA.FTZ R167, R178, UR7, -R197.reuse ;  /* 0x00000007b2a77c23 */ /* 0x100fe200080108c5 */
[--C-:B------:R-:W-:Y:S01]  /*70d0*/  FFMA.FTZ R170, R170, UR7, -R197.reuse ;  /* 0x00000007aaaa7c23 */ /* 0x100fe200080108c5 */
[----:B------:R-:W1:Y:S01]  /*70e0*/  MUFU.EX2 R189, R189 ;  /* 0x000000bd00bd7308 */ /* 0x000e620000000800 */
[----:B------:R-:W-:Y:S01]  /*70f0*/  FADD.FTZ R154, R187, R154 ;  /* 0x0000009abb9a7221 */ /* 0x000fe20000010000 */
[--C-:B------:R-:W-:Y:S01]  /*7100*/  FFMA.FTZ R210, R171, UR7, -R197.reuse ;  /* 0x00000007abd27c23 */ /* 0x100fe200080108c5 */
[--C-:B------:R-:W-:Y:S01]  /*7110*/  FFMA.FTZ R171, R174, UR7, -R197.reuse ;  /* 0x00000007aeab7c23 */ /* 0x100fe200080108c5 */
[--C-:B------:R-:W-:Y:S01]  /*7120*/  FFMA.FTZ R175, R175, UR7, -R197.reuse ;  /* 0x00000007afaf7c23 */ /* 0x100fe200080108c5 */
[----:B------:R-:W-:Y:S01]  /*7130*/  FADD.FTZ R211, R191, R154 ;  /* 0x0000009abfd37221 */ /* 0x000fe20000010000 */
[----:B------:R-:W-:Y:S01]  /*7140*/  F2FP.BF16.F32.PACK_AB R154, R153, R12 ;  /* 0x0000000c999a723e */ /* 0x000fe200000010ff */
[----:B------:R-:W-:Y:S01]  /*7150*/  FFMA.FTZ R180, R180, UR7, -R197 ;  /* 0x00000007b4b47c23 */ /* 0x000fe200080108c5 */
[----:B------:R-:W2:Y:S01]  /*7160*/  MUFU.EX2 R190, R190 ;  /* 0x000000be00be7308 */ /* 0x000ea20000000800 */
[----:B---3--:R-:W-:Y:S01]  /*7170*/  FADD.FTZ R211, R196, R211 ;  /* 0x000000d3c4d37221 */ /* 0x008fe20000010000 */
[--C-:B------:R-:W-:Y:S01]  /*7180*/  FFMA.FTZ R179, R179, UR7, -R197.reuse ;  /* 0x00000007b3b37c23 */ /* 0x100fe200080108c5 */
[--C-:B------:R-:W-:Y:S01]  /*7190*/  FFMA.FTZ R181, R181, UR7, -R197.reuse ;  /* 0x00000007b5b57c23 */ /* 0x100fe200080108c5 */
[--C-:B------:R-:W-:Y:S01]  /*71a0*/  FFMA.FTZ R182, R182, UR7, -R197.reuse ;  /* 0x00000007b6b67c23 */ /* 0x100fe200080108c5 */
[--C-:B------:R-:W-:Y:S01]  /*71b0*/  FFMA.FTZ R183, R183, UR7, -R197.reuse ;  /* 0x00000007b7b77c23 */ /* 0x100fe200080108c5 */
[--C-:B------:R-:W-:Y:S01]  /*71c0*/  FFMA.FTZ R184, R184, UR7, -R197.reuse ;  /* 0x00000007b8b87c23 */ /* 0x100fe200080108c5 */
[--C-:B------:R-:W-:Y:S01]  /*71d0*/  FFMA.FTZ R185, R185, UR7, -R197.reuse ;  /* 0x00000007b9b97c23 */ /* 0x100fe200080108c5 */
[----:B------:R-:W3:Y:S01]  /*71e0*/  MUFU.EX2 R203, R203 ;  /* 0x000000cb00cb7308 */ /* 0x000ee20000000800 */
[--C-:B------:R-:W-:Y:S01]  /*71f0*/  FFMA.FTZ R195, R195, UR7, -R197.reuse ;  /* 0x00000007c3c37c23 */ /* 0x100fe200080108c5 */
        /* <DEDUP_REMOVED lines=15> */
[--C-:B----4-:R-:W-:Y:S01]  /*72f0*/  FFMA.FTZ R202, R159, UR7, -R197.reuse ;  /* 0x000000079fca7c23 */ /* 0x110fe200080108c5 */
[----:B------:R-:W-:Y:S01]  /*7300*/  FFMA.FTZ R159, R162, UR7, -R197 ;  /* 0x00000007a29f7c23 */ /* 0x000fe200080108c5 */
[----:B0-----:R-:W-:Y:S01]  /*7310*/  FADD.FTZ R162, R188, R211 ;  /* 0x000000d3bca27221 */ /* 0x001fe20000010000 */
[----:B------:R-:W-:Y:S01]  /*7320*/  FFMA.FTZ R197, R198, UR7, -R197 ;  /* 0x00000007c6c57c23 */ /* 0x000fe200080108c5 */
[-C--:B------:R-:W-:Y:S01]  /*7330*/  FMUL.FTZ R116, R116, R192.reuse ;  /* 0x000000c074747220 */ /* 0x080fe20000410000 */
[----:B------:R-:W-:Y:S01]  /*7340*/  FMUL.FTZ R117, R117, R192 ;  /* 0x000000c075757220 */ /* 0x000fe20000410000 */
[----:B-1----:R-:W-:Y:S01]  /*7350*/  FADD.FTZ R153, R189, R162 ;  /* 0x000000a2bd997221 */ /* 0x002fe20000010000 */
[----:B------:R-:W-:Y:S01]  /*7360*/  MUFU.EX2 R200, R200 ;  /* 0x000000c800c87308 */ /* 0x000fe20000000800 */
[----:B--2---:R-:W-:Y:S01]  /*7370*/  F2FP.BF16.F32.PACK_AB R158, R161, R160 ;  /* 0x000000a0a19e723e */ /* 0x004fe200000010ff */
[----:B------:R-:W-:Y:S01]  /*7380*/  FMUL.FTZ R120, R120, R192 ;  /* 0x000000c078787220 */ /* 0x000fe20000410000 */
[----:B------:R-:W-:Y:S01]  /*7390*/  FADD.FTZ R166, R190, R153 ;  /* 0x00000099bea67221 */ /* 0x000fe20000010000 */
[----:B------:R-:W-:Y:S01]  /*73a0*/  F2FP.BF16.F32.PACK_AB R160, R165, R164 ;  /* 0x000000a4a5a0723e */ /* 0x000fe200000010ff */
[----:B------:R-:W-:Y:S01]  /*73b0*/  FMUL.FTZ R121, R121, R192 ;  /* 0x000000c079797220 */ /* 0x000fe20000410000 */
[----:B------:R-:W-:Y:S01]  /*73c0*/  F2FP.BF16.F32.PACK_AB R164, R173, R172 ;  /* 0x000000acada4723e */ /* 0x000fe200000010ff */
[----:B---3--:R-:W-:Y:S01]  /*73d0*/  FADD.FTZ R172, R203, R166 ;  /* 0x000000a6cbac7221 */ /* 0x008fe20000010000 */
[----:B------:R-:W-:Y:S01]  /*73e0*/  F2FP.BF16.F32.PACK_AB R166, R187, R186 ;  /* 0x000000babba6723e */ /* 0x000fe200000010ff */
[----:B------:R-:W-:Y:S01]  /*73f0*/  FMUL.FTZ R187, R4, UR7 ;  /* 0x0000000704bb7c20 */ /* 0x000fe20008410000 */
[----:B------:R-:W-:Y:S01]  /*7400*/  MUFU.EX2 R21, R21 ;  /* 0x0000001500157308 */ /* 0x000fe20000000800 */
[----:B-----5:R-:W-:Y:S01]  /*7410*/  FADD.FTZ R153, R7, R172 ;  /* 0x000000ac07997221 */ /* 0x020fe20000010000 */
[----:B------:R-:W-:Y:S01]  /*7420*/  F2FP.BF16.F32.PACK_AB R172, R203, R190 ;  /* 0x000000becbac723e */ /* 0x000fe200000010ff */
[----:B------:R-:W-:Y:S01]  /*7430*/  FMUL.FTZ R124, R124, R192 ;  /* 0x000000c07c7c7220 */ /* 0x000fe20000410000 */
[----:B------:R-:W-:Y:S01]  /*7440*/  F2FP.BF16.F32.PACK_AB R162, R169, R168 ;  /* 0x000000a8a9a2723e */ /* 0x000fe200000010ff */
[-C--:B------:R-:W-:Y:S01]  /*7450*/  FMUL.FTZ R125, R125, R192.reuse ;  /* 0x000000c07d7d7220 */ /* 0x080fe20000410000 */
[----:B------:R-:W-:Y:S01]  /*7460*/  F2FP.BF16.F32.PACK_AB R168, R196, R191 ;  /* 0x000000bfc4a8723e */ /* 0x000fe200000010ff */
        /* <DEDUP_REMOVED lines=13> */
[----:B------:R-:W-:-:S04]  /*7540*/  FMUL.FTZ R149, R149, R192 ;  /* 0x000000c095957220 */ /* 0x000fc80000410000 */
[----:B------:R-:W2:Y:S01]  /*7550*/  MUFU.EX2 R155, R155 ;  /* 0x0000009b009b7308 */ /* 0x000ea20000000800 */
[-C--:B0-----:R-:W-:Y:S01]  /*7560*/  FMUL.FTZ R26, R26, R187.reuse ;  /* 0x000000bb1a1a7220 */ /* 0x081fe20000410000 */
        /* <DEDUP_REMOVED lines=15> */
[----:B0-----:R-:W-:Y:S01]  /*7660*/  F2FP.BF16.F32.PACK_AB R170, R189, R188 ;  /* 0x000000bcbdaa723e */ /* 0x001fe200000010ff */
[----:B------:R-:W-:Y:S01]  /*7670*/  FFMA.FTZ R188, R187, R3, R200 ;  /* 0x00000003bbbc7223 */ /* 0x000fe200000100c8 */
[-C--:B------:R-:W-:Y:S01]  /*7680*/  FMUL.FTZ R54, R54, R187.reuse ;  /* 0x000000bb36367220 */ /* 0x080fe20000410000 */
[-C--:B------:R-:W-:Y:S01]  /*7690*/  FMUL.FTZ R55, R55, R187.reuse ;  /* 0x000000bb37377220 */ /* 0x080fe20000410000 */
[-C--:B------:R-:W-:Y:S01]  /*76a0*/  FMUL.FTZ R58, R58, R187.reuse ;  /* 0x000000bb3a3a7220 */ /* 0x080fe20000410000 */
[----:B------:R-:W-:Y:S01]  /*76b0*/  FADD.FTZ R3, R21, R188 ;  /* 0x000000bc15037221 */ /* 0x000fe20000010000 */
[-C--:B------:R-:W-:Y:S01]  /*76c0*/  FMUL.FTZ R59, R59, R187.reuse ;  /* 0x000000bb3b3b7220 */ /* 0x080fe20000410000 */
[----:B------:R-:W0:Y:S01]  /*76d0*/  MUFU.EX2 R202, R202 ;  /* 0x000000ca00ca7308 */ /* 0x000e220000000800 */
[-C--:B------:R-:W-:Y:S01]  /*76e0*/  FMUL.FTZ R62, R62, R187.reuse ;  /* 0x000000bb3e3e7220 */ /* 0x080fe20000410000 */
[----:B-1----:R-:W-:Y:S01]  /*76f0*/  FADD.FTZ R190, R20, R3 ;  /* 0x0000000314be7221 */ /* 0x002fe20000010000 */
[-C--:B------:R-:W-:Y:S01]  /*7700*/  FMUL.FTZ R63, R63, R187.reuse ;  /* 0x000000bb3f3f7220 */ /* 0x080fe20000410000 */
[-C--:B------:R-:W-:Y:S01]  /*7710*/  FMUL.FTZ R66, R66, R187.reuse ;  /* 0x000000bb42427220 */ /* 0x080fe20000410000 */
[-C--:B------:R-:W-:Y:S01]  /*7720*/  FMUL.FTZ R67, R67, R187.reuse ;  /* 0x000000bb43437220 */ /* 0x080fe20000410000 */
[C---:B--2---:R-:W-:Y:S01]  /*7730*/  FADD.FTZ R190, R155.reuse, R190 ;  /* 0x000000be9bbe7221 */ /* 0x044fe20000010000 */
[----:B------:R-:W-:Y:S01]  /*7740*/  F2FP.BF16.F32.PACK_AB R155, R155, R20 ;  /* 0x000000149b9b723e */ /* 0x000fe200000010ff */
[----:B------:R-:W1:Y:S01]  /*7750*/  MUFU.EX2 R159, R159 ;  /* 0x0000009f009f7308 */ /* 0x000e620000000800 */
[-C--:B------:R-:W-:Y:S01]  /*7760*/  FMUL.FTZ R70, R70, R187.reuse ;  /* 0x000000bb46467220 */ /* 0x080fe20000410000 */
[----:B---3--:R-:W-:Y:S01]  /*7770*/  FADD.FTZ R3, R193, R190 ;  /* 0x000000bec1037221 */ /* 0x008fe20000010000 */
        /* <DEDUP_REMOVED lines=36> */
[----:B------:R-:W-:Y:S01]  /*79c0*/  FMUL.FTZ R119, R119, R187 ;  /* 0x000000bb77777220 */ /* 0x000fe20000410000 */
[----:B------:R-:W-:Y:S01]  /*79d0*/  MUFU.EX2 R171, R171 ;  /* 0x000000ab00ab7308 */ /* 0x000fe20000000800 */
[----:B-1----:R-:W-:Y:S01]  /*79e0*/  FADD.FTZ R3, R163, R194 ;  /* 0x000000c2a3037221 */ /* 0x002fe20000010000 */
[----:B------:R-:W-:Y:S01]  /*79f0*/  F2FP.BF16.F32.PACK_AB R161, R178, R163 ;  /* 0x000000a3b2a1723e */ /* 0x000fe200000010ff */
[-C--:B------:R-:W-:Y:S01]  /*7a00*/  FMUL.FTZ R122, R122, R187.reuse ;  /* 0x000000bb7a7a7220 */ /* 0x080fe20000410000 */
[-C--:B------:R-:W-:Y:S01]  /*7a10*/  FMUL.FTZ R123, R123, R187.reuse ;  /* 0x000000bb7b7b7220 */ /* 0x080fe20000410000 */
[----:B------:R-:W-:Y:S01]  /*7a20*/  FADD.FTZ R3, R178, R3 ;  /* 0x00000003b2037221 */ /* 0x000fe20000010000 */
[-C--:B------:R-:W-:Y:S01]  /*7a30*/  FMUL.FTZ R126, R126, R187.reuse ;  /* 0x000000bb7e7e7220 */ /* 0x080fe20000410000 */
        /* <DEDUP_REMOVED lines=15> */
[----:B------:R-:W-:-:S02]  /*7b30*/  FMUL.FTZ R151, R151, R187 ;  /* 0x000000bb97977220 */ /* 0x000fc40000410000 */
[----:B------:R2:W-:Y:S08]  /*7b40*/  MUFU.EX2 R169, R180 ;  /* 0x000000b400a97308 */ /* 0x0005f00000000800 */
[----:B------:R-:W3:Y:S01]  /*7b50*/  MUFU.EX2 R188, R179 ;  /* 0x000000b300bc7308 */ /* 0x000ee20000000800 */
[----:B--2---:R-:W-:-:S04]  /*7b60*/  FADD.FTZ R180, R12, R3 ;  /* 0x000000030cb47221 */ /* 0x004fc80000010000 */
[----:B------:R-:W-:Y:S01]  /*7b70*/  FADD.FTZ R180, R165, R180 ;  /* 0x000000b4a5b47221 */ /* 0x000fe20000010000 */
[----:B0-----:R-:W-:Y:S02]  /*7b80*/  F2FP.BF16.F32.PACK_AB R165, R186, R171 ;  /* 0x000000abbaa5723e */ /* 0x001fe400000010ff */
[----:B------:R-:W0:Y:S01]  /*7b90*/  MUFU.EX2 R190, R181 ;  /* 0x000000b500be7308 */ /* 0x000e220000000800 */
[----:B------:R-:W-:-:S04]  /*7ba0*/  FADD.FTZ R3, R171, R180 ;  /* 0x000000b4ab037221 */ /* 0x000fc80000010000 */
[----:B------:R-:W-:-:S03]  /*7bb0*/  FADD.FTZ R180, R186, R3 ;  /* 0x00000003bab47221 */ /* 0x000fc60000010000 */
[----:B------:R-:W2:Y:S01]  /*7bc0*/  MUFU.EX2 R182, R182 ;  /* 0x000000b600b67308 */ /* 0x000ea20000000800 */
[----:B-1----:R-:W-:Y:S01]  /*7bd0*/  FADD.FTZ R3, R167, R180 ;  /* 0x000000b4a7037221 */ /* 0x002fe20000010000 */
[----:B---3--:R-:W-:-:S03]  /*7be0*/  F2FP.BF16.F32.PACK_AB R167, R188, R167 ;  /* 0x000000a7bca7723e */ /* 0x008fc600000010ff */
[----:B------:R-:W-:-:S03]  /*7bf0*/  FADD.FTZ R194, R188, R3 ;  /* 0x00000003bcc27221 */ /* 0x000fc60000010000 */
[----:B------:R-:W1:Y:S01]  /*7c00*/  MUFU.EX2 R183, R183 ;  /* 0x000000b700b77308 */ /* 0x000e620000000800 */
[----:B------:R-:W-:Y:S01]  /*7c10*/  FADD.FTZ R3, R169, R194 ;  /* 0x000000c2a9037221 */ /* 0x000fe20000010000 */
[----:B0-----:R-:W-:-:S03]  /*7c20*/  F2FP.BF16.F32.PACK_AB R169, R190, R169 ;  /* 0x000000a9bea9723e */ /* 0x001fc600000010ff */
[----:B------:R-:W-:-:S03]  /*7c30*/  FADD.FTZ R3, R190, R3 ;  /* 0x00000003be037221 */ /* 0x000fc60000010000 */
[----:B------:R-:W0:Y:S01]  /*7c40*/  MUFU.EX2 R173, R184 ;  /* 0x000000b800ad7308 */ /* 0x000e220000000800 */
[----:B--2---:R-:W-:-:S07]  /*7c50*/  FADD.FTZ R194, R182, R3 ;  /* 0x00000003b6c27221 */ /* 0x004fce0000010000 */
[----:B------:R-:W2:Y:S01]  /*7c60*/  MUFU.EX2 R180, R185 ;  /* 0x000000b900b47308 */ /* 0x000ea20000000800 */
[C---:B-1----:R-:W-:Y:S01]  /*7c70*/  FADD.FTZ R194, R183.reuse, R194 ;  /* 0x000000c2b7c27221 */ /* 0x042fe20000010000 */
[----:B------:R-:W-:-:S06]  /*7c80*/  F2FP.BF16.F32.PACK_AB R171, R183, R182 ;  /* 0x000000b6b7ab723e */ /* 0x000fcc00000010ff */
[----:B------:R-:W1:Y:S01]  /*7c90*/  MUFU.EX2 R175, R195 ;  /* 0x000000c300af7308 */ /* 0x000e620000000800 */
[----:B0-----:R-:W-:-:S07]  /*7ca0*/  FADD.FTZ R3, R173, R194 ;  /* 0x000000c2ad037221 */ /* 0x001fce0000010000 */
[----:B------:R-:W0:Y:S01]  /*7cb0*/  MUFU.EX2 R184, R197 ;  /* 0x000000c500b87308 */ /* 0x000e220000000800 */
[C---:B--2---:R-:W-:Y:S01]  /*7cc0*/  FADD.FTZ R6, R180.reuse, R3 ;  /* 0x00000003b4067221 */ /* 0x044fe20000010000 */
[----:B------:R-:W-:-:S03]  /*7cd0*/  F2FP.BF16.F32.PACK_AB R173, R180, R173 ;  /* 0x000000adb4ad723e */ /* 0x000fc600000010ff */
[----:B-1----:R-:W-:-:S04]  /*7ce0*/  FADD.FTZ R3, R175, R6 ;  /* 0x00000006af037221 */ /* 0x002fc80000010000 */
[C---:B0-----:R-:W-:Y:S01]  /*7cf0*/  FADD.FTZ R3, R184.reuse, R3 ;  /* 0x00000003b8037221 */ /* 0x041fe20000010000 */
[----:B------:R-:W-:Y:S01]  /*7d00*/  F2FP.BF16.F32.PACK_AB R175, R184, R175 ;  /* 0x000000afb8af723e */ /* 0x000fe200000010ff */
[----:B------:R-:W-:Y:S06]  /*7d10*/  @!P0 BRA `(.L_x_8996) ;  /* 0x0000000000048947 */ /* 0x000fec0003800000 */
[----:B------:R-:W-:Y:S01]  /*7d20*/  BPT.TRAP 0x1 ;  /* 0x000000040000795c */ /* 0x000fe20000300000 */
.L_x_8996:
[----:B------:R0:W1:Y:S01]  /*7d30*/  SYNCS.PHASECHK.TRANS64.TRYWAIT P1, [UR28+0x22850], R10 ;  /* 0x0228500aff0075a7 */ /* 0x000062000802015c */
[----:B------:R-:W-:Y:S05]  /*7d40*/  @!P0 BRA `(.L_x_8997) ;  /* 0x0000000000048947 */ /* 0x000fea0003800000 */
[----:B------:R-:W-:Y:S01]  /*7d50*/  BPT.TRAP 0x1 ;  /* 0x000000040000795c */ /* 0x000fe20000300000 */
.L_x_8997:
[----:B-1----:R-:W-:Y:S05]  /*7d60*/  @P1 BRA `(.L_x_8998) ;  /* 0x0000000000081947 */ /* 0x002fea0003800000 */
[----:B------:R-:W1:Y:S02]  /*7d70*/  SYNCS.PHASECHK.TRANS64.TRYWAIT P1, [UR28+0x22850], R10 ;  /* 0x0228500aff0075a7 */ /* 0x000e64000802015c */
[----:B-1----:R-:W-:Y:S05]  /*7d80*/  @!P1 BRA `(.L_x_8999) ;  /* 0x000000e000f49947 */ /* 0x002fea0003800000 */
.L_x_8998:
[----:B------:R-:W2:Y:S01]  /*7d90*/  S2R R6, SR_TID.X ;  /* 0x0000000000067919 */ /* 0x000ea20000002100 */
[----:B------:R-:W-:Y:S01]  /*7da0*/  UIMAD UR14, UR37, 0xc00, UR5 ;  /* 0x00000c00250e78a4 */ /* 0x000fe2000f8e0205 */
[----:B------:R-:W-:Y:S01]  /*7db0*/  UMOV UR11, 0x40000040 ;  /* 0x40000040000b7882 */ /* 0x000fe20000000000 */
[----:B------:R-:W3:Y:S05]  /*7dc0*/  S2R R7, SR_TID.X ;  /* 0x0000000000077919 */ /* 0x000eea0000002100 */
[----:B------:R-:W-:Y:S01]  /*7dd0*/  UMOV UR10, UR14 ;  /* 0x0000000e000a7c82 */ /* 0x000fe20008000000 */
[----:B--2---:R-:W-:Y:S02]  /*7de0*/  SHF.R.U32.HI R6, RZ, 0x7, R6 ;  /* 0x00000007ff067819 */ /* 0x004fe40000011606 */
[----:B---3--:R-:W-:-:S03]  /*7df0*/  LOP3.LUT P1, RZ, R7, 0x7f, RZ, 0xc0, !PT ;  /* 0x0000007f07ff7812 */ /* 0x008fc6000782c0ff */
[----:B------:R-:W-:Y:S02]  /*7e00*/  VIADD R6, R6, 0x8 ;  /* 0x0000000806067836 */ /* 0x000fe40000000000 */
[----:B------:R-:W-:-:S03]  /*7e10*/  IMAD.MOV.U32 R7, RZ, RZ, R14 ;  /* 0x000000ffff077224 */ /* 0x000fc600078e000e */
[----:B------:R2:W-:Y:S05]  /*7e20*/  BAR.SYNC.DEFER_BLOCKING R6, 0x100 ;  /* 0x000400060000751d */ /* 0x0005ea0000010000 */
[----:B-1----:R-:W-:Y:S02]  /*7e30*/  @!P1 VIADD R177, R177, 0x22860 ;  /* 0x00022860b1b19836 */ /* 0x002fe40000000000 */
[----:B--2---:R-:W-:-:S03]  /*7e40*/  IMAD.MOV.U32 R6, RZ, RZ, R176 ;  /* 0x000000ffff067224 */ /* 0x004fc600078e00b0 */
[----:B------:R-:W-:Y:S01]  /*7e50*/  @!P1 PRMT R177, RZ, 0x654, R177 ;  /* 0x00000654ffb19816 */ /* 0x000fe200000000b1 */
        /* <DEDUP_REMOVED lines=36> */
[----:B-1----:R-:W-:Y:S05]  /*80a0*/  @P1 BRA `(.L_x_9000) ;  /* 0xffffffc800b01947 */ /* 0x002fea000383ffff */
[----:B------:R-:W-:Y:S02]  /*80b0*/  IMAD.MOV.U32 R6, RZ, RZ, R176 ;  /* 0x000000ffff067224 */ /* 0x000fe400078e00b0 */
[----:B------:R-:W-:-:S07]  /*80c0*/  IMAD.MOV.U32 R7, RZ, RZ, R14 ;  /* 0x000000ffff077224 */ /* 0x000fce00078e000e */
.L_x_8983:
[----:B0-----:R-:W-:Y:S01]  /*80d0*/  IADD3 R10, R17, 0x80, -R18 ;  /* 0x00000080110a7810 */ /* 0x001fe20007ffe812 */
[----:B------:R-:W-:Y:S01]  /*80e0*/  ULDC UR18, c[0x0][0x9e4] ;  /* 0x0002790000127ab9 */ /* 0x000fe20000000800 */
[----:B------:R-:W-:Y:S01]  /*80f0*/  ULDC UR15, c[0x0][0x9dc] ;  /* 0x00027700000f7ab9 */ /* 0x000fe20000000800 */
[----:B------:R-:W-:Y:S02]  /*8100*/  UISETP.GE.AND UP0, UPT, UR18, 0x1, UPT ;  /* 0x000000011200788c */ /* 0x000fe4000bf06270 */
[----:B------:R-:W-:-:S04]  /*8110*/  IMAD R10, R201, 0x80, R10 ;  /* 0x00000080c90a7824 */ /* 0x000fc800078e020a */
[----:B------:R-:W-:Y:S02]  /*8120*/  PLOP3.LUT P1, PT, PT, PT, UP0, 0x40, 0x0 ;  /* 0x000000000000781c */ /* 0x000fe40003f2e808 */
[----:B------:R-:W-:-:S13]  /*8130*/  R2UR UR14, R10 ;  /* 0x000000000a0e72ca */ /* 0x000fda00000e0000 */
[----:B------:R-:W-:Y:S01]  /*8140*/  UIADD3 UR15, UR14, -UR15, URZ ;  /* 0x8000000f0e0f7290 */ /* 0x000fe2000fffe03f */
[----:B------:R-:W-:Y:S11]  /*8150*/  @P1 BRA `(.L_x_9001) ;  /* 0x0000000000441947 */ /* 0x000ff60003800000 */
        /* <DEDUP_REMOVED lines=10> */
.L_x_9002:
[----:B------:R-:W-:-:S11]  /*8200*/  UISETP.NE.AND UP1, UPT, UR18, 0x1, UPT ;  /* 0x000000011200788c */ /* 0x000fd6000bf25270 */
[----:B------:R-:W-:Y:S02]  /*8210*/  @UP1 ULDC.64 UR22, c[0x0][0x9e8] ;  /* 0x00027a0000161ab9 */ /* 0x000fe40000000a00 */
[----:B------:R-:W-:-:S04]  /*8220*/  UIMAD.WIDE.U32 UR10, UR14, UR22, URZ ;  /* 0x000000160e0a72a5 */ /* 0x000fc8000f8e003f */
[----:B------:R-:W-:-:S12]  /*8230*/  @UP1 USHF.R.U32.HI UR14, URZ, UR23, UR11 ;  /* 0x000000173f0e1299 */ /* 0x000fd8000801160b */
.L_x_9003:
[----:B------:R-:W-:-:S04]  /*8240*/  UIMAD UR14, UR14, UR18, URZ ;  /* 0x000000120e0e72a4 */ /* 0x000fc8000f8e023f */
[----:B------:R-:W-:-:S04]  /*8250*/  UISETP.LT.AND UP1, UPT, UR15, UR14, UPT ;  /* 0x0000000e0f00728c */ /* 0x000fc8000bf21270 */
[----:B------:R-:W-:-:S12]  /*8260*/  USEL UR15, UR15, UR14, !UP1 ;  /* 0x0000000e0f0f7287 */ /* 0x000fd8000c800000 */
.L_x_9001:
        /* <DEDUP_REMOVED lines=13> */
.L_x_9013:
[----:B------:R-:W-:Y:S01]  /*8340*/  UIADD3 UR37, UR37, 0x1, URZ ;  /* 0x0000000125257890 */ /* 0x000fe2000fffe03f */
[C---:B------:R-:W-:Y:S01]  /*8350*/  ISETP.GT.AND P1, PT, R9.reuse, UR24, PT ;  /* 0x0000001809007c0c */ /* 0x040fe2000bf24270 */
[----:B------:R-:W-:Y:S02]  /*8360*/  VIADD R9, R9, 0xffffffff ;  /* 0xffffffff09097836 */ /* 0x000fe40000000000 */
[----:B------:R-:W-:-:S04]  /*8370*/  UISETP.NE.AND UP1, UPT, UR37, 0x2, UPT ;  /* 0x000000022500788c */ /* 0x000fc8000bf25270 */
[----:B------:R-:W-:Y:S02]  /*8380*/  USEL UR10, URZ, 0x1, UP1 ;  /* 0x000000013f0a7887 */ /* 0x000fe40008800000 */
[----:B------:R-:W-:Y:S02]  /*8390*/  USEL UR37, UR37, URZ, UP1 ;  /* 0x0000003f25257287 */ /* 0x000fe40008800000 */
[----:B------:R-:W-:Y:S01]  /*83a0*/  ULOP3.LUT UR40, UR40, UR10, URZ, 0x3c, !UPT ;  /* 0x0000000a28287292 */ /* 0x000fe2000f8e3c3f */
[----:B-1----:R-:W-:Y:S11]  /*83b0*/  @!P0 BRA `(.L_x_9005) ;  /* 0x0000000000048947 */ /* 0x002ff60003800000 */
[----:B------:R-:W-:Y:S01]  /*83c0*/  BPT.TRAP 0x1 ;  /* 0x000000040000795c */ /* 0x000fe20000300000 */
.L_x_9005:
        /* <DEDUP_REMOVED lines=9> */
.L_x_9006:
[----:B-1----:R-:W-:Y:S05]  /*8460*/  @P2 BRA `(.L_x_9007) ;  /* 0x0000000000082947 */ /* 0x002fea0003800000 */
[----:B------:R-:W1:Y:S02]  /*8470*/  SYNCS.PHASECHK.TRANS64.TRYWAIT P2, [UR25+0x22830], R5 ;  /* 0x02283005ff0075a7 */ /* 0x000e640008040159 */
[----:B-1----:R-:W-:Y:S05]  /*8480*/  @!P2 BRA `(.L_x_9008) ;  /* 0x000000dc0048a947 */ /* 0x002fea0003800000 */
.L_x_9007:
[----:B------:R-:W-:Y:S01]  /*8490*/  UIMAD UR22, UR37, 0x300, UR4 ;  /* 0x00000300251678a4 */ /* 0x000fe2000f8e0204 */
[----:B------:R-:W-:Y:S01]  /*84a0*/  WARPGROUP.ARRIVE ;  /* 0x00000000000079c5 */ /* 0x000fe20000000000 */
[----:B------:R-:W-:Y:S01]  /*84b0*/  UMOV UR23, 0x40000040 ;  /* 0x4000004000177882 */ /* 0x000fe20000000000 */
[----:B------:R-:W-:Y:S01]  /*84c0*/  UMOV UR11, 0x40000040 ;  /* 0x40000040000b7882 */ /* 0x000fe20000000000 */
[----:B------:R-:W-:-:S03]  /*84d0*/  UIADD3 UR10, UR22, 0x2, URZ ;  /* 0x00000002160a7890 */ /* 0x000fc6000fffe03f */
[----:B------:R-:W2:Y:S01]  /*84e0*/  S2R R213, SR_TID.X ;  /* 0x0000000000d57919 */ /* 0x000ea20000002100 */
[----:B------:R-:W-:Y:S01]  /*84f0*/  UIADD3 UR14, UR22, 0x4, URZ ;  /* 0x00000004160e7890 */ /* 0x000fe2000fffe03f */
[----:B------:R-:W-:Y:S01]  /*8500*/  IMAD.U32 R214, RZ, RZ, UR25 ;  /* 0x00000019ffd67e24 */ /* 0x000fe2000f8e00ff */
[----:B------:R-:W-:Y:S01]  /*8510*/  UMOV UR15, 0x40000040 ;  /* 0x40000040000f7882 */ /* 0x000fe20000000000 */
[----:B------:R-:W-:Y:S01]  /*8520*/  HGMMA.64x96x16.F32.BF16 R152, gdesc[UR20], RZ, !UPT, gsb0 ;  /* 0x01600000149879f0 */ /* 0x000fe2000c0018ff */
[----:B------:R-:W-:Y:S01]  /*8530*/  UIADD3 UR18, UR22, 0x6, URZ ;  /* 0x0000000616127890 */ /* 0x000fe2000fffe03f */
[----:B------:R-:W-:Y:S01]  /*8540*/  UMOV UR19, 0x40000040 ;  /* 0x4000004000137882 */ /* 0x000fe20000000000 */
[----:B--2---:R-:W-:Y:S02]  /*8550*/  LOP3.LUT P2, RZ, R213, 0x7f, RZ, 0xc0, !PT ;  /* 0x0000007fd5ff7812 */ /* 0x004fe4000784c0ff */
[----:B------:R-:W-:Y:S01]  /*8560*/  SHF.R.U32.HI R213, RZ, 0x7, R213 ;  /* 0x00000007ffd57819 */ /* 0x000fe200000116d5 */
        /* <DEDUP_REMOVED lines=87> */
[----:B------:R-:W-:Y:S01]  /*8ae0*/  FMUL.FTZ R168, R175, UR26 ;  /* 0x0000001aafa87c20 */ /* 0x000fe20008410000 */
[----:B------:R-:W-:-:S05]  /*8af0*/  FMUL.FTZ R175, R190, UR26 ;  /* 0x0000001abeaf7c20 */ /* 0x000fca0008410000 */
        /* <DEDUP_REMOVED lines=15> */
[----:B---3--:R-:W-:Y:S01]  /*8bf0*/  FMNMX.FTZ R7, R167, R172, !PT ;  /* 0x000000aca7077209 */ /* 0x008fe20007810000 */
[----:B------:R-:W-:Y:S01]  /*8c00*/  FMUL.FTZ R172, R183, UR26 ;  /* 0x0000001ab7ac7c20 */ /* 0x000fe20008410000 */
[----:B------:R-:W-:-:S03]  /*8c10*/  FMUL.FTZ R183, R198, UR26 ;  /* 0x0000001ac6b77c20 */ /* 0x000fc60008410000 */
[----:B------:R-:W3:Y:S02]  /*8c20*/  SHFL.BFLY PT, R178, R7, 0x2, 0x1f ;  /* 0x0c401f0007b27f89 */ /* 0x000ee400000e0000 */
[----:B------:R-:W4:Y:S01]  /*8c30*/  MUFU.TANH R15, R15 ;  /* 0x0000000f000f7308 */ /* 0x000f220000002400 */
[----:B-1----:R-:W-:-:S07]  /*8c40*/  FMNMX.FTZ R189, R8, R11, !PT ;  /* 0x0000000b08bd7209 */ /* 0x002fce0007810000 */
[----:B------:R-:W1:Y:S08]  /*8c50*/  MUFU.TANH R21, R21 ;  /* 0x0000001500157308 */ /* 0x000e700000002400 */
[----:B------:R-:W5:Y:S01]  /*8c60*/  MUFU.TANH R153, R153 ;  /* 0x0000009900997308 */ /* 0x000f620000002400 */
[----:B---3--:R-:W-:Y:S01]  /*8c70*/  FMNMX.FTZ R187, R7, R178, !PT ;  /* 0x000000b207bb7209 */ /* 0x008fe20007810000 */
[----:B------:R-:W-:-:S06]  /*8c80*/  FMUL.FTZ R178, R191, UR26 ;  /* 0x0000001abfb27c20 */ /* 0x000fcc0008410000 */
[----:B------:R-:W3:Y:S01]  /*8c90*/  MUFU.TANH R155, R155 ;  /* 0x0000009b009b7308 */ /* 0x000ee20000002400 */
[----:B------:R-:W0:Y:S07]  /*8ca0*/  SHFL.BFLY PT, R190, R187, 0x1, 0x1f ;  /* 0x0c201f00bbbe7f89 */ /* 0x000e2e00000e0000 */
[----:B------:R-:W3:Y:S08]  /*8cb0*/  MUFU.TANH R158, R158 ;  /* 0x0000009e009e7308 */ /* 0x000ef00000002400 */
[----:B------:R-:W3:Y:S08]  /*8cc0*/  MUFU.TANH R159, R159 ;  /* 0x0000009f009f7308 */ /* 0x000ef00000002400 */
[----:B------:R-:W3:Y:S01]  /*8cd0*/  MUFU.TANH R162, R162 ;  /* 0x000000a200a27308 */ /* 0x000ee20000002400 */
[----:B0-----:R-:W-:-:S02]  /*8ce0*/  FMNMX.FTZ R7, R187, R190, !PT ;  /* 0x000000bebb077209 */ /* 0x001fc40007810000 */
[----:B--2---:R-:W-:-:S03]  /*8cf0*/  FMNMX.FTZ R190, R12, R189, !PT ;  /* 0x000000bd0cbe7209 */ /* 0x004fc60007810000 */
[----:B------:R-:W-:Y:S01]  /*8d00*/  FADD.FTZ R10, -R7, R10 ;  /* 0x0000000a070a7221 */ /* 0x000fe20000010100 */
[----:B----4-:R-:W-:Y:S01]  /*8d10*/  FMNMX.FTZ R190, R15, R190, !PT ;  /* 0x000000be0fbe7209 */ /* 0x010fe20007810000 */
[----:B------:R-:W-:Y:S01]  /*8d20*/  FMUL.FTZ R211, R7, UR7 ;  /* 0x0000000707d37c20 */ /* 0x000fe20008410000 */
[----:B------:R-:W0:Y:S01]  /*8d30*/  MUFU.TANH R163, R163 ;  /* 0x000000a300a37308 */ /* 0x000e220000002400 */
[----:B------:R-:W-:Y:S01]  /*8d40*/  FMUL.FTZ R187, R10, UR7 ;  /* 0x000000070abb7c20 */ /* 0x000fe20008410000 */
[----:B-1----:R-:W-:Y:S01]  /*8d50*/  FMNMX.FTZ R190, R21, R190, !PT ;  /* 0x000000be15be7209 */ /* 0x002fe20007810000 */
[--C-:B------:R-:W-:Y:S01]  /*8d60*/  FFMA.FTZ R10, R13, UR7, -R211.reuse ;  /* 0x000000070d0a7c23 */ /* 0x100fe200080108d3 */
[--C-:B------:R-:W-:Y:S01]  /*8d70*/  FFMA.FTZ R13, R6, UR7, -R211.reuse ;  /* 0x00000007060d7c23 */ /* 0x100fe200080108d3 */
[--C-:B------:R-:W-:Y:S01]  /*8d80*/  FFMA.FTZ R194, R201, UR7, -R211.reuse ;  /* 0x00000007c9c27c23 */ /* 0x100fe200080108d3 */
[----:B-----5:R-:W-:Y:S01]  /*8d90*/  FMNMX.FTZ R190, R153, R190, !PT ;  /* 0x000000be99be7209 */ /* 0x020fe20007810000 */
[--C-:B------:R-:W-:Y:S01]  /*8da0*/  FFMA.FTZ R14, R14, UR7, -R211.reuse ;  /* 0x000000070e0e7c23 */ /* 0x100fe200080108d3 */
[----:B------:R-:W1:Y:S01]  /*8db0*/  MUFU.TANH R165, R165 ;  /* 0x000000a500a57308 */ /* 0x000e620000002400 */
[--C-:B------:R-:W-:Y:S01]  /*8dc0*/  FFMA.FTZ R154, R154, UR7, -R211.reuse ;  /* 0x000000079a9a7c23 */ /* 0x100fe200080108d3 */
[----:B---3--:R-:W-:Y:S01]  /*8dd0*/  FMNMX.FTZ R189, R155, R190, !PT ;  /* 0x000000be9bbd7209 */ /* 0x008fe20007810000 */
[--C-:B------:R-:W-:Y:S01]  /*8de0*/  FFMA.FTZ R199, R188, UR7, -R211.reuse ;  /* 0x00000007bcc77c23 */ /* 0x100fe200080108d3 */
[--C-:B------:R-:W-:Y:S01]  /*8df0*/  FFMA.FTZ R188, R167, UR7, -R211.reuse ;  /* 0x00000007a7bc7c23 */ /* 0x100fe200080108d3 */
[--C-:B------:R-:W-:Y:S01]  /*8e00*/  FFMA.FTZ R190, R156, UR7, -R211.reuse ;  /* 0x000000079cbe7c23 */ /* 0x100fe200080108d3 */
[----:B------:R-:W-:Y:S01]  /*8e10*/  FMNMX.FTZ R6, R158, R189, !PT ;  /* 0x000000bd9e067209 */ /* 0x000fe20007810000 */
[--C-:B------:R-:W-:Y:S01]  /*8e20*/  FFMA.FTZ R189, R20, UR7, -R211.reuse ;  /* 0x0000000714bd7c23 */ /* 0x100fe200080108d3 */
[----:B------:R-:W2:Y:S01]  /*8e30*/  MUFU.TANH R168, R168 ;  /* 0x000000a800a87308 */ /* 0x000ea20000002400 */
[--C-:B------:R-:W-:Y:S01]  /*8e40*/  FFMA.FTZ R20, R152, UR7, -R211.reuse ;  /* 0x0000000798147c23 */ /* 0x100fe200080108d3 */
[----:B------:R-:W-:Y:S01]  /*8e50*/  FMNMX.FTZ R191, R159, R6, !PT ;  /* 0x000000069fbf7209 */ /* 0x000fe20007810000 */
[--C-:B------:R-:W-:Y:S01]  /*8e60*/  FFMA.FTZ R152, R166, UR7, -R211.reuse ;  /* 0x00000007a6987c23 */ /* 0x100fe200080108d3 */
[--C-:B------:R-:W-:Y:S01]  /*8e70*/  FFMA.FTZ R166, R200, UR7, -R211.reuse ;  /* 0x00000007c8a67c23 */ /* 0x100fe200080108d3 */
[--C-:B------:R-:W-:Y:S01]  /*8e80*/  FFMA.FTZ R157, R157, UR7, -R211.reuse ;  /* 0x000000079d9d7c23 */ /* 0x100fe200080108d3 */
[----:B------:R-:W-:Y:S01]  /*8e90*/  FMNMX.FTZ R6, R162, R191, !PT ;  /* 0x000000bfa2067209 */ /* 0x000fe20007810000 */
[--C-:B------:R-:W-:Y:S01]  /*8ea0*/  FFMA.FTZ R160, R160, UR7, -R211.reuse ;  /* 0x00000007a0a07c23 */ /* 0x100fe200080108d3 */
[----:B------:R-:W3:Y:S01]  /*8eb0*/  MUFU.TANH R169, R169 ;  /* 0x000000a900a97308 */ /* 0x000ee20000002400 */
[--C-:B------:R-:W-:Y:S01]  /*8ec0*/  FFMA.FTZ R192, R202, UR7, -R211.reuse ;  /* 0x00000007cac07c23 */ /* 0x100fe200080108d3 */
[----:B0-----:R-:W-:Y:S01]  /*8ed0*/  FMNMX.FTZ R6, R163, R6, !PT ;  /* 0x00000006a3067209 */ /* 0x001fe20007810000 */
[--C-:B------:R-:W-:Y:S01]  /*8ee0*/  FFMA.FTZ R161, R161, UR7, -R211.reuse ;  /* 0x00000007a1a17c23 */ /* 0x100fe200080108d3 */
[--C-:B------:R-:W-:Y:S01]  /*8ef0*/  FFMA.FTZ R164, R164, UR7, -R211.reuse ;  /* 0x00000007a4a47c23 */ /* 0x100fe200080108d3 */
[--C-:B------:R-:W-:Y:S01]  /*8f00*/  FFMA.FTZ R195, R203, UR7, -R211.reuse ;  /* 0x00000007cbc37c23 */ /* 0x100fe200080108d3 */
[----:B-1----:R-:W-:Y:S01]  /*8f10*/  FMNMX.FTZ R191, R165, R6, !PT ;  /* 0x00000006a5bf7209 */ /* 0x002fe20007810000 */
[--C-:B------:R-:W-:Y:S01]  /*8f20*/  FFMA.FTZ R177, R177, UR7, -R211.reuse ;  /* 0x00000007b1b17c23 */ /* 0x100fe200080108d3 */
[----:B------:R-:W0:Y:S01]  /*8f30*/  MUFU.TANH R170, R170 ;  /* 0x000000aa00aa7308 */ /* 0x000e220000002400 */
[--C-:B------:R-:W-:Y:S01]  /*8f40*/  FFMA.FTZ R176, R176, UR7, -R211.reuse ;  /* 0x00000007b0b07c23 */ /* 0x100fe200080108d3 */
[----:B--2---:R-:W-:Y:S01]  /*8f50*/  FMNMX.FTZ R6, R168, R191, !PT ;  /* 0x000000bfa8067209 */ /* 0x004fe20007810000 */
[--C-:B------:R-:W-:Y:S01]  /*8f60*/  FFMA.FTZ R180, R180, UR7, -R211.reuse ;  /* 0x00000007b4b47c23 */ /* 0x100fe200080108d3 */
[--C-:B------:R-:W-:Y:S01]  /*8f70*/  FFMA.FTZ R185, R185, UR7, -R211.reuse ;  /* 0x00000007b9b97c23 */ /* 0x100fe200080108d3 */
[----:B------:R-:W-:-:S03]  /*8f80*/  FFMA.FTZ R181, R181, UR7, -R211 ;  /* 0x00000007b5b57c23 */ /* 0x000fc600080108d3 */
[----:B------:R-:W1:Y:S01]  /*8f90*/  MUFU.TANH R171, R171 ;  /* 0x000000ab00ab7308 */ /* 0x000e620000002400 */
[----:B---3--:R-:W-:-:S07]  /*8fa0*/  FMNMX.FTZ R193, R169, R6, !PT ;  /* 0x00000006a9c17209 */ /* 0x008fce0007810000 */
        /* <DEDUP_REMOVED lines=18> */
[----:B------:R-:W2:Y:S01]  /*90d0*/  MUFU.EX2 R187, R187 ;  /* 0x000000bb00bb7308 */ /* 0x000ea20000000800 */
[----:B0-----:R-:W-:-:S07]  /*90e0*/  FMNMX.FTZ R193, R183, R6, !PT ;  /* 0x00000006b7c17209 */ /* 0x001fce0007810000 */
[----:B------:R-:W0:Y:S01]  /*90f0*/  MUFU.EX2 R10, R10 ;  /* 0x0000000a000a7308 */ /* 0x000e220000000800 */
[----:B-1----:R-:W-:-:S05]  /*9100*/  FMNMX.FTZ R6, R186, R193, !PT ;  /* 0x000000c1ba067209 */ /* 0x002fca0007810000 */
[----:B------:R-:W1:Y:S02]  /*9110*/  SHFL.BFLY PT, R197, R6, 0x2, 0x1f ;  /* 0x0c401f0006c57f89 */ /* 0x000e6400000e0000 */
[----:B------:R1:W-:Y:S01]  /*9120*/  MUFU.EX2 R193, R152 ;  /* 0x0000009800c17308 */ /* 0x0003e20000000800 */
        /* <DEDUP_REMOVED lines=8> */
[----:B0-----:R-:W-:Y:S01]  /*91b0*/  FFMA.FTZ R4, R187, R4, R10 ;  /* 0x00000004bb047223 */ /* 0x001fe2000001000a */
        /* <DEDUP_REMOVED lines=14> */
[----:B------:R-:W0:Y:S01]  /*92a0*/  MUFU.EX2 R189, R189 ;  /* 0x000000bd00bd7308 */ /* 0x000e220000000800 */
        /* <DEDUP_REMOVED lines=24> */
[----:B0-----:R-:W-:Y:S01]  /*9430*/  F2FP.BF16.F32.PACK_AB R154, R189, R14 ;  /* 0x0000000ebd9a723e */ /* 0x001fe200000010ff */
        /* <DEDUP_REMOVED lines=16> */
[----:B------:R-:W-:Y:S01]  /*9540*/  MUFU.EX2 R184, R184 ;  /* 0x000000b800b87308 */ /* 0x000fe20000000800 */
[----:B------:R-:W-:Y:S01]  /*9550*/  @!P2 VIADD R153, R214, 0x22840 ;  /* 0x00022840d699a836 */ /* 0x000fe20000000000 */
[----:B------:R-:W-:Y:S01]  /*9560*/  IADD3 R8, -R213, 0xb, RZ ;  /* 0x0000000bd5087810 */ /* 0x000fe20007ffe1ff */
[--C-:B------:R-:W-:Y:S01]  /*9570*/  FFMA.FTZ R198, R155, UR7, -R152.reuse ;  /* 0x000000079bc67c23 */ /* 0x100fe20008010898 */
[--C-:B------:R-:W-:Y:S01]  /*9580*/  FFMA.FTZ R167, R158, UR7, -R152.reuse ;  /* 0x000000079ea77c23 */ /* 0x100fe20008010898 */
[--C-:B------:R-:W-:Y:S01]  /*9590*/  FFMA.FTZ R200, R159, UR7, -R152.reuse ;  /* 0x000000079fc87c23 */ /* 0x100fe20008010898 */
[----:B------:R-:W-:Y:S01]  /*95a0*/  @!P2 PRMT R153, RZ, 0x654, R153 ;  /* 0x00000654ff99a816 */ /* 0x000fe20000000099 */
[----:B------:R0:W-:Y:S06]  /*95b0*/  BAR.ARV R8, 0x100 ;  /* 0x000400080000751d */ /* 0x0001ec0000002000 */
[----:B------:R-:W1:Y:S01]  /*95c0*/  MUFU.EX2 R11, R11 ;  /* 0x0000000b000b7308 */ /* 0x000e620000000800 */
[----:B------:R2:W-:Y:S01]  /*95d0*/  @!P2 SYNCS.ARRIVE.TRANS64.RED.A1T0 RZ, [R153+URZ], RZ ;  /* 0x000000ff99ffa9a7 */ /* 0x0005e2000810043f */
[--C-:B------:R-:W-:Y:S01]  /*95e0*/  FFMA.FTZ R201, R162, UR7, -R152.reuse ;  /* 0x00000007a2c97c23 */ /* 0x100fe20008010898 */
[--C-:B------:R-:W-:Y:S01]  /*95f0*/  FFMA.FTZ R202, R163, UR7, -R152.reuse ;  /* 0x00000007a3ca7c23 */ /* 0x100fe20008010898 */
[--C-:B------:R-:W-:Y:S01]  /*9600*/  FFMA.FTZ R163, R165, UR7, -R152.reuse ;  /* 0x00000007a5a37c23 */ /* 0x100fe20008010898 */
[--C-:B------:R-:W-:Y:S01]  /*9610*/  FFMA.FTZ R210, R168, UR7, -R152.reuse ;  /* 0x00000007a8d27c23 */ /* 0x100fe20008010898 */
[--C-:B------:R-:W-:Y:S01]  /*9620*/  FFMA.FTZ R165, R169, UR7, -R152.reuse ;  /* 0x00000007a9a57c23 */ /* 0x100fe20008010898 */
[----:B------:R-:W-:Y:S01]  /*9630*/  FFMA.FTZ R212, R170, UR7, -R152 ;  /* 0x00000007aad47c23 */ /* 0x000fe20008010898 */
[----:B------:R-:W3:Y:S01]  /*9640*/  MUFU.EX2 R12, R12 ;  /* 0x0000000c000c7308 */ /* 0x000ee20000000800 */
[----:B--2---:R-:W-:Y:S01]  /*9650*/  FADD.FTZ R153, R13, R4 ;  /* 0x000000040d997221 */ /* 0x004fe20000010000 */
[--C-:B------:R-:W-:Y:S01]  /*9660*/  FFMA.FTZ R169, R171, UR7, -R152.reuse ;  /* 0x00000007aba97c23 */ /* 0x100fe20008010898 */
[--C-:B------:R-:W-:Y:S01]  /*9670*/  FFMA.FTZ R216, R172, UR7, -R152.reuse ;  /* 0x00000007acd87c23 */ /* 0x100fe20008010898 */
[--C-:B------:R-:W-:Y:S01]  /*9680*/  FFMA.FTZ R171, R173, UR7, -R152.reuse ;  /* 0x00000007adab7c23 */ /* 0x100fe20008010898 */
[----:B------:R-:W-:Y:S01]  /*9690*/  FADD.FTZ R4, R14, R153 ;  /* 0x000000990e047221 */ /* 0x000fe20000010000 */
[--C-:B------:R-:W-:Y:S01]  /*96a0*/  FFMA.FTZ R218, R174, UR7, -R152.reuse ;  /* 0x00000007aeda7c23 */ /* 0x100fe20008010898 */
[----:B------:R-:W-:Y:S01]  /*96b0*/  FFMA.FTZ R173, R175, UR7, -R152 ;  /* 0x00000007afad7c23 */ /* 0x000fe20008010898 */
[----:B------:R-:W2:Y:S01]  /*96c0*/  MUFU.EX2 R15, R15 ;  /* 0x0000000f000f7308 */ /* 0x000ea20000000800 */
[----:B-1----:R-:W-:Y:S01]  /*96d0*/  FFMA.FTZ R3, R184, R3, R11 ;  /* 0x00000003b8037223 */ /* 0x002fe2000001000b */
[----:B------:R-:W-:Y:S01]  /*96e0*/  FADD.FTZ R153, R189, R4 ;  /* 0x00000004bd997221 */ /* 0x000fe20000010000 */
[--C-:B------:R-:W-:Y:S01]  /*96f0*/  FFMA.FTZ R178, R178, UR7, -R152.reuse ;  /* 0x00000007b2b27c23 */ /* 0x100fe20008010898 */
[--C-:B------:R-:W-:Y:S01]  /*9700*/  FFMA.FTZ R175, R179, UR7, -R152.reuse ;  /* 0x00000007b3af7c23 */ /* 0x100fe20008010898 */
[--C-:B------:R-:W-:Y:S01]  /*9710*/  FFMA.FTZ R182, R182, UR7, -R152.reuse ;  /* 0x00000007b6b67c23 */ /* 0x100fe20008010898 */
[----:B------:R-:W-:Y:S01]  /*9720*/  FADD.FTZ R4, R20, R153 ;  /* 0x0000009914047221 */ /* 0x000fe20000010000 */
[----:B------:R-:W-:Y:S01]  /*9730*/  FFMA.FTZ R183, R183, UR7, -R152 ;  /* 0x00000007b7b77c23 */ /* 0x000fe20008010898 */
[----:B------:R-:W1:Y:S01]  /*9740*/  MUFU.EX2 R196, R196 ;  /* 0x000000c400c47308 */ /* 0x000e620000000800 */
[----:B---3--:R-:W-:Y:S01]  /*9750*/  FADD.FTZ R14, R12, R3 ;  /* 0x000000030c0e7221 */ /* 0x008fe20000010000 */
[----:B------:R-:W-:Y:S01]  /*9760*/  FADD.FTZ R153, R191, R4 ;  /* 0x00000004bf997221 */ /* 0x000fe20000010000 */
[----:B------:R-:W-:Y:S01]  /*9770*/  FFMA.FTZ R186, R186, UR7, -R152 ;  /* 0x00000007baba7c23 */ /* 0x000fe20008010898 */
[----:B------:R-:W-:Y:S01]  /*9780*/  F2FP.BF16.F32.PACK_AB R152, R13, R10 ;  /* 0x0000000a0d98723e */ /* 0x000fe200000010ff */
[-C--:B------:R-:W-:Y:S01]  /*9790*/  FMUL.FTZ R112, R112, R187.reuse ;  /* 0x000000bb70707220 */ /* 0x080fe20000410000 */
[----:B------:R-:W-:Y:S01]  /*97a0*/  FADD.FTZ R4, R190, R153 ;  /* 0x00000099be047221 */ /* 0x000fe20000010000 */
[----:B------:R-:W-:Y:S01]  /*97b0*/  F2FP.BF16.F32.PACK_AB R158, R157, R190 ;  /* 0x000000be9d9e723e */ /* 0x000fe200000010ff */
[----:B------:R-:W3:Y:S01]  /*97c0*/  MUFU.EX2 R21, R21 ;  /* 0x0000001500157308 */ /* 0x000ee20000000800 */
[----:B--2---:R-:W-:Y:S01]  /*97d0*/  FADD.FTZ R3, R15, R14 ;  /* 0x0000000e0f037221 */ /* 0x004fe20000010000 */
[----:B------:R-:W-:Y:S01]  /*97e0*/  FADD.FTZ R153, R157, R4 ;  /* 0x000000049d997221 */ /* 0x000fe20000010000 */
        /* <DEDUP_REMOVED lines=24> */
[----:B------:R-:W-:Y:S01]  /*9970*/  FMUL.FTZ R149, R149, R187 ;  /* 0x000000bb95957220 */ /* 0x000fe20000410000 */
        /* <DEDUP_REMOVED lines=57> */
[----:B------:R-:W-:Y:S01]  /*9d10*/  FADD.FTZ R153, R193, R4 ;  /* 0x00000004c1997221 */ /* 0x000fe20000010000 */
        /* <DEDUP_REMOVED lines=32> */
[----:B------:R-:W-:Y:S01]  /*9f20*/  FMUL.FTZ R151, R151, R184 ;  /* 0x000000b897977220 */ /* 0x000fe20000410000 */
[----:B------:R-:W-:Y:S01]  /*9f30*/  F2FP.BF16.F32.PACK_AB R155, R196, R15 ;  /* 0x0000000fc49b723e */ /* 0x000fe200000010ff */
[----:B------:R-:W3:Y:S01]  /*9f40*/  MUFU.EX2 R177, R177 ;  /* 0x000000b100b17308 */ /* 0x000ee20000000800 */
[C---:B--2---:R-:W-:Y:S01]  /*9f50*/  FADD.FTZ R4, R195.reuse, R4 ;  /* 0x00000004c3047221 */ /* 0x044fe20000010000 */
[----:B------:R-:W-:-:S02]  /*9f60*/  F2FP.BF16.F32.PACK_AB R164, R195, R166 ;  /* 0x000000a6c3a4723e */ /* 0x000fc400000010ff */
[----:B------:R-:W-:Y:S02]  /*9f70*/  F2FP.BF16.F32.PACK_AB R157, R198, R21 ;  /* 0x00000015c69d723e */ /* 0x000fe400000010ff */
[----:B------:R-:W-:Y:S02]  /*9f80*/  F2FP.BF16.F32.PACK_AB R161, R202, R201 ;  /* 0x000000c9caa1723e */ /* 0x000fe400000010ff */
[----:B------:R-:W2:Y:S01]  /*9f90*/  MUFU.EX2 R169, R169 ;  /* 0x000000a900a97308 */ /* 0x000ea20000000800 */
[----:B-1----:R-:W-:Y:S01]  /*9fa0*/  FADD.FTZ R14, R212, R3 ;  /* 0x00000003d40e7221 */ /* 0x002fe20000010000 */
[----:B------:R-:W-:Y:S02]  /*9fb0*/  F2FP.BF16.F32.PACK_AB R163, R210, R163 ;  /* 0x000000a3d2a3723e */ /* 0x000fe400000010ff */
[----:B------:R-:W-:-:S04]  /*9fc0*/  F2FP.BF16.F32.PACK_AB R165, R212, R165 ;  /* 0x000000a5d4a5723e */ /* 0x000fc800000010ff */
        /* <DEDUP_REMOVED lines=44> */
[----:B-1----:R-:W-:Y:S01]  /*a290*/  FADD.FTZ R3, R183, R12 ;  /* 0x0000000cb7037221 */ /* 0x002fe20000010000 */
[C---:B---3--:R-:W-:Y:S01]  /*a2a0*/  FADD.FTZ R4, R188.reuse, R13 ;  /* 0x0000000dbc047221 */ /* 0x048fe20000010000 */
[----:B------:R-:W-:Y:S02]  /*a2b0*/  F2FP.BF16.F32.PACK_AB R174, R188, R181 ;  /* 0x000000b5bcae723e */ /* 0x000fe400000010ff */
[C---:B--2---:R-:W-:Y:S01]  /*a2c0*/  FADD.FTZ R3, R186.reuse, R3 ;  /* 0x00000003ba037221 */ /* 0x044fe20000010000 */
[----:B------:R-:W-:Y:S01]  /*a2d0*/  F2FP.BF16.F32.PACK_AB R175, R186, R183 ;  /* 0x000000b7baaf723e */ /* 0x000fe200000010ff */
[----:B0-----:R-:W-:Y:S06]  /*a2e0*/  @!P0 BRA `(.L_x_9009) ;  /* 0x0000000000048947 */ /* 0x001fec0003800000 */
[----:B------:R-:W-:Y:S01]  /*a2f0*/  BPT.TRAP 0x1 ;  /* 0x000000040000795c */ /* 0x000fe20000300000 */
.L_x_9009:
[----:B------:R0:W1:Y:S01]  /*a300*/  SYNCS.PHASECHK.TRANS64.TRYWAIT P2, [UR25+0x22850], R5 ;  /* 0x02285005ff0075a7 */ /* 0x0000620008040159 */
[----:B------:R-:W-:Y:S05]  /*a310*/  @!P0 BRA `(.L_x_9010) ;  /* 0x0000000000048947 */ /* 0x000fea0003800000 */
[----:B------:R-:W-:Y:S01]  /*a320*/  BPT.TRAP 0x1 ;  /* 0x000000040000795c */ /* 0x000fe20000300000 */
.L_x_9010:
[----:B-1----:R-:W-:Y:S05]  /*a330*/  @P2 BRA `(.L_x_9011) ;  /* 0x0000000000082947 */ /* 0x002fea0003800000 */
[----:B------:R-:W1:Y:S02]  /*a340*/  SYNCS.PHASECHK.TRANS64.TRYWAIT P2, [UR25+0x22850], R5 ;  /* 0x02285005ff0075a7 */ /* 0x000e640008040159 */
[----:B-1----:R-:W-:Y:S05]  /*a350*/  @!P2 BRA `(.L_x_9012) ;  /* 0x000000bc00aca947 */ /* 0x002fea0003800000 */
.L_x_9011:
[----:B------:R-:W2:Y:S01]  /*a360*/  S2R R10, SR_TID.X ;  /* 0x00000000000a7919 */ /* 0x000ea20000002100 */
[----:B------:R-:W-:Y:S01]  /*a370*/  UIMAD UR14, UR37, 0xc00, UR5 ;  /* 0x00000c00250e78a4 */ /* 0x000fe2000f8e0205 */
[----:B------:R-:W-:Y:S01]  /*a380*/  IMAD.MOV.U32 R11, RZ, RZ, R6 ;  /* 0x000000ffff0b7224 */ /* 0x000fe200078e0006 */
[----:B------:R-:W-:-:S05]  /*a390*/  UMOV UR11, 0x40000040 ;  /* 0x40000040000b7882 */ /* 0x000fca0000000000 */
[----:B------:R-:W-:Y:S01]  /*a3a0*/  UMOV UR10, UR14 ;  /* 0x0000000e000a7c82 */ /* 0x000fe20008000000 */
[----:B--2---:R-:W-:-:S05]  /*a3b0*/  SHF.R.U32.HI R10, RZ, 0x7, R10 ;  /* 0x00000007ff0a7819 */ /* 0x004fca000001160a */
[----:B01----:R-:W-:Y:S02]  /*a3c0*/  VIADD R5, R10, 0x8 ;  /* 0x000000080a057836 */ /* 0x003fe40000000000 */
[----:B------:R-:W0:Y:S03]  /*a3d0*/  S2R R10, SR_TID.X ;  /* 0x00000000000a7919 */ /* 0x000e260000002100 */
[----:B------:R1:W-:Y:S06]  /*a3e0*/  BAR.SYNC.DEFER_BLOCKING R5, 0x100 ;  /* 0x000400050000751d */ /* 0x0003ec0000010000 */
[----:B------:R-:W-:Y:S01]  /*a3f0*/  WARPGROUP.ARRIVE ;  /* 0x00000000000079c5 */ /* 0x000fe20000000000 */
[----:B0-----:R-:W-:Y:S01]  /*a400*/  LOP3.LUT P2, RZ, R10, 0x7f, RZ, 0xc0, !PT ;  /* 0x0000007f0aff7812 */ /* 0x001fe2000784c0ff */
        /* <DEDUP_REMOVED lines=36> */
[----:B-1----:R-:W-:-:S07]  /*a650*/  IMAD.MOV.U32 R5, RZ, RZ, R9 ;  /* 0x000000ffff057224 */ /* 0x002fce00078e0009 */
.L_x_9004:
[----:B------:R-:W-:-:S13]  /*a660*/  ISETP.GE.AND P1, PT, R5, UR42, PT ;  /* 0x0000002a05007c0c */ /* 0x000fda000bf26270 */
[----:B------:R-:W-:Y:S05]  /*a670*/  @!P1 BRA `(.L_x_9014) ;  /* 0x0000003400749947 */ /* 0x000fea0003800000 */
[----:B------:R-:W-:Y:S01]  /*a680*/  IMAD.IADD R13, R17, 0x1, -R18 ;  /* 0x00000001110d7824 */ /* 0x000fe200078e0a12 */
[----:B------:R-:W-:Y:S01]  /*a690*/  ULDC UR26, c[0x0][0x9e4] ;  /* 0x00027900001a7ab9 */ /* 0x000fe20000000800 */
[----:B------:R-:W-:Y:S01]  /*a6a0*/  IMAD.MOV.U32 R12, RZ, RZ, R6 ;  /* 0x000000ffff0c7224 */ /* 0x000fe200078e0006 */
[----:B------:R-:W-:Y:S01]  /*a6b0*/  ULDC UR7, c[0x0][0x988] ;  /* 0x0002620000077ab9 */ /* 0x000fe20000000800 */
[----:B------:R-:W-:Y:S01]  /*a6c0*/  IMAD.MOV.U32 R10, RZ, RZ, R7 ;  /* 0x000000ffff0a7224 */ /* 0x000fe200078e0007 */
[----:B------:R-:W-:Y:S01]  /*a6d0*/  IADD3 R15, R13, 0x8, R0 ;  /* 0x000000080d0f7810 */ /* 0x000fe20007ffe000 */
[----:B------:R-:W-:Y:S01]  /*a6e0*/  IMAD.IADD R13, R0, 0x1, R13 ;  /* 0x00000001000d7824 */ /* 0x000fe200078e020d */
[----:B------:R-:W-:Y:S01]  /*a6f0*/  ULDC UR25, c[0x0][0x9d8] ;  /* 0x0002760000197ab9 */ /* 0x000fe20000000800 */
[----:B------:R-:W-:Y:S01]  /*a700*/  ULDC UR24, c[0x0][0x9e0] ;  /* 0x0002780000187ab9 */ /* 0x000fe20000000800 */
[----:B------:R-:W-:-:S07]  /*a710*/  LOP3.LUT R11, RZ, R15, RZ, 0x33, !PT ;  /* 0x0000000fff0b7212 */ /* 0x000fce00078e33ff */
.L_x_9031:
[----:B------:R-:W-:-:S04]  /*a720*/  UIADD3 UR37, UR37, 0x1, URZ ;  /* 0x0000000125257890 */ /* 0x000fc8000fffe03f */
[----:B------:R-:W-:-:S04]  /*a730*/  UISETP.NE.AND UP1, UPT, UR37, 0x2, UPT ;  /* 0x000000022500788c */ /* 0x000fc8000bf25270 */
[----:B------:R-:W-:Y:S02]  /*a740*/  USEL UR10, URZ, 0x1, UP1 ;  /* 0x000000013f0a7887 */ /* 0x000fe40008800000 */
[----:B------:R-:W-:Y:S02]  /*a750*/  USEL UR37, UR37, URZ, UP1 ;  /* 0x0000003f25257287 */ /* 0x000fe40008800000 */
[----:B------:R-:W-:Y:S01]  /*a760*/  ULOP3.LUT UR40, UR40, UR10, URZ, 0x3c, !UPT ;  /* 0x0000000a28287292 */ /* 0x000fe2000f8e3c3f */
[----:B------:R-:W-:Y:S11]  /*a770*/  @!P0 BRA `(.L_x_9015) ;  /* 0x0000000000048947 */ /* 0x000ff60003800000 */
[----:B------:R-:W-:Y:S01]  /*a780*/  BPT.TRAP 0x1 ;  /* 0x000000040000795c */ /* 0x000fe20000300000 */
.L_x_9015:
        /* <DEDUP_REMOVED lines=9> */
.L_x_9016:
[----:B-1----:R-:W-:Y:S05]  /*a820*/  @P1 BRA `(.L_x_9017) ;  /* 0x0000000000081947 */ /* 0x002fea0003800000 */
[----:B------:R-:W1:Y:S02]  /*a830*/  SYNCS.PHASECHK.TRANS64.TRYWAIT P1, [UR27+0x22830], R9 ;  /* 0x02283009ff0075a7 */ /* 0x000e64000802015b */
[----:B-1----:R-:W-:Y:S05]  /*a840*/  @!P1 BRA `(.L_x_9018) ;  /* 0x000000b800849947 */ /* 0x002fea0003800000 */
.L_x_9017:
[----:B------:R-:W-:Y:S01]  /*a850*/  UIMAD UR22, UR37, 0x300, UR4 ;  /* 0x00000300251678a4 */ /* 0x000fe2000f8e0204 */
[----:B------:R-:W-:Y:S01]  /*a860*/  WARPGROUP.ARRIVE ;  /* 0x00000000000079c5 */ /* 0x000fe20000000000 */
[----:B------:R-:W-:Y:S01]  /*a870*/  UMOV UR23, 0x40000040 ;  /* 0x4000004000177882 */ /* 0x000fe20000000000 */
[----:B------:R-:W-:Y:S01]  /*a880*/  UMOV UR11, 0x40000040 ;  /* 0x40000040000b7882 */ /* 0x000fe20000000000 */
[----:B------:R-:W-:-:S03]  /*a890*/  UIADD3 UR10, UR22, 0x2, URZ ;  /* 0x00000002160a7890 */ /* 0x000fc6000fffe03f */
[----:B-1----:R-:W1:Y:S01]  /*a8a0*/  S2R R6, SR_TID.X ;  /* 0x0000000000067919 */ /* 0x002e620000002100 */
[----:B------:R-:W-:Y:S01]  /*a8b0*/  UIADD3 UR14, UR22, 0x4, URZ ;  /* 0x00000004160e7890 */ /* 0x000fe2000fffe03f */
[----:B------:R-:W-:Y:S01]  /*a8c0*/  UMOV UR15, 0x40000040 ;  /* 0x40000040000f7882 */ /* 0x000fe20000000000 */
[----:B------:R-:W-:Y:S01]  /*a8d0*/  HGMMA.64x96x16.F32.BF16 R152, gdesc[UR20], RZ, !UPT, gsb0 ;  /* 0x01600000149879f0 */ /* 0x000fe2000c0018ff */
[----:B------:R-:W-:Y:S01]  /*a8e0*/  UIADD3 UR18, UR22, 0x6, URZ ;  /* 0x0000000616127890 */ /* 0x000fe2000fffe03f */
[----:B------:R-:W-:Y:S01]  /*a8f0*/  UMOV UR19, 0x40000040 ;  /* 0x4000004000137882 */ /* 0x000fe20000000000 */
[----:B-1----:R-:W-:Y:S02]  /*a900*/  LOP3.LUT P1, RZ, R6, 0x7f, RZ, 0xc0, !PT ;  /* 0x0000007f06ff7812 */ /* 0x002fe4000782c0ff */
[----:B------:R-:W-:-:S04]  /*a910*/  SHF.R.U32.HI R7, RZ, 0x7, R6 ;  /* 0x00000007ff077819 */ /* 0x000fc80000011606 */
[----:B------:R-:W-:Y:S01]  /*a920*/  IADD3 R8, -R7, 0xb, RZ ;  /* 0x0000000b07087810 */ /* 0x000fe20007ffe1ff */
[----:B------:R-:W-:-:S05]  /*a930*/  IMAD R7, R5, -0x60, R17 ;  /* 0xffffffa005077824 */ /* 0x000fca00078e0211 */
[----:B------:R-:W-:-:S05]  /*a940*/  IADD3 R7, -R18, 0x1, R7 ;  /* 0x0000000112077810 */ /* 0x000fca0007ffe107 */
[----:B------:R-:W-:Y:S01]  /*a950*/  IMAD.IADD R7, R7, 0x1, -R16 ;  /* 0x0000000107077824 */ /* 0x000fe200078e0a10 */
        /* <DEDUP_REMOVED lines=129> */
.L_x_9021:
[----:B------:R-:W-:-:S05]  /*b170*/  IMAD.U32 R180, RZ, RZ, UR26 ;  /* 0x0000001affb47e24 */ /* 0x000fca000f8e00ff */
[----:B------:R-:W-:-:S13]  /*b180*/  ISETP.NE.AND P1, PT, R180, 0x1, PT ;  /* 0x00000001b400780c */ /* 0x000fda0003f25270 */
[----:B------:R-:W1:Y:S02]  /*b190*/  @P1 LDC.64 R6, c[0x0][0x9e8] ;  /* 0x00027a00ff061b82 */ /* 0x000e640000000a00 */
[----:B-1----:R-:W-:-:S04]  /*b1a0*/  @P1 IMAD.HI.U32 R178, R13, R6, RZ ;  /* 0x000000060db21227 */ /* 0x002fc800078e00ff */
[----:B------:R-:W-:Y:S01]  /*b1b0*/  IMAD.MOV.U32 R6, RZ, RZ, R13 ;  /* 0x000000ffff067224 */ /* 0x000fe200078e000d */
[----:B------:R-:W-:-:S07]  /*b1c0*/  @P1 SHF.R.U32.HI R6, RZ, R7, R178 ;  /* 0x00000007ff061219 */ /* 0x000fce00000116b2 */
.L_x_9022:
[----:B------:R-:W-:Y:S05]  /*b1d0*/  BSYNC B0 ;  /* 0x0000000000007941 */ /* 0x000fea0003800000 */
.L_x_9020:
[----:B------:R-:W-:-:S04]  /*b1e0*/  IMAD R7, R5, -0x60, -R16 ;  /* 0xffffffa005077824 */ /* 0x000fc800078e0a10 */
[----:B------:R-:W-:-:S05]  /*b1f0*/  IMAD R7, R6, R180, R7 ;  /* 0x000000b406077224 */ /* 0x000fca00078e0207 */
[----:B------:R-:W-:Y:S02]  /*b200*/  VIADDMNMX R196, R7, R180, R196, PT ;  /* 0x000000b407c47246 */ /* 0x000fe400038001c4 */
[----:B------:R-:W-:-:S07]  /*b210*/  VIMNMX R198, R198, R7, !PT ;  /* 0x00000007c6c67248 */ /* 0x000fce0007fe0100 */
.L_x_9019:
[----:B------:R-:W-:Y:S01]  /*b220*/  IMAD R195, R5, -0x60, RZ ;  /* 0xffffffa005c37824 */ /* 0x000fe200078e02ff */
[----:B------:R-:W-:-:S04]  /*b230*/  LOP3.LUT R2, R2, 0xfffbffff, RZ, 0xc0, !PT ;  /* 0xfffbffff02027812 */ /* 0x000fc800078ec0ff */
        /* <DEDUP_REMOVED lines=11> */
[C---:B------:R-:W-:Y:S02]  /*b2f0*/  ISETP.GE.AND P4, PT, R195.reuse, 0xa, PT ;  /* 0x0000000ac300780c */ /* 0x040fe40003f86270 */
        /* <DEDUP_REMOVED lines=89> */
[----:B------:R-:W-:Y:S02]  /*b890*/  ISETP.GT.AND P2, PT, R198, 0x41, !P3 ;  /* 0x00000041c600780c */ /* 0x000fe40005f44270 */
[----:B------:R-:W-:-:S02]  /*b8a0*/  IADD3 R184, R197, 0x8, R0 ;  /* 0x00000008c5b87810 */ /* 0x000fc40007ffe000 */
        /* <DEDUP_REMOVED lines=27> */
[----:B------:R-:W-:-:S11]  /*ba60*/  IADD3 R193, R199, 0x8, R0 ;  /* 0x00000008c7c17810 */ /* 0x000fd60007ffe000 */
        /* <DEDUP_REMOVED lines=17> */
.L_x_9025:
[----:B------:R-:W-:-:S05]  /*bb80*/  IMAD.U32 R196, RZ, RZ, UR26 ;  /* 0x0000001affc47e24 */ /* 0x000fca000f8e00ff */
[----:B------:R-:W-:-:S13]  /*bb90*/  ISETP.NE.AND P6, PT, R196, 0x1, PT ;  /* 0x00000001c400780c */ /* 0x000fda0003fc5270 */
[----:B------:R-:W0:Y:S02]  /*bba0*/  @P6 LDC.64 R6, c[0x0][0x9e8] ;  /* 0x00027a00ff066b82 */ /* 0x000e240000000a00 */
[----:B0-----:R-:W-:-:S04]  /*bbb0*/  @P6 IMAD.HI.U32 R194, R15, R6, RZ ;  /* 0x000000060fc26227 */ /* 0x001fc800078e00ff */
[----:B------:R-:W-:Y:S01]  /*bbc0*/  IMAD.MOV.U32 R6, RZ, RZ, R15 ;  /* 0x000000ffff067224 */ /* 0x000fe200078e000f */
[----:B------:R-:W-:-:S07]  /*bbd0*/  @P6 SHF.R.U32.HI R6, RZ, R7, R194 ;  /* 0x00000007ff066219 */ /* 0x000fce00000116c2 */
.L_x_9026:
[----:B------:R-:W-:Y:S05]  /*bbe0*/  BSYNC B0 ;  /* 0x0000000000007941 */ /* 0x000fea0003800000 */
.L_x_9024:
[----:B------:R-:W-:-:S04]  /*bbf0*/  IMAD.IADD R195, R195, 0x1, -R16 ;  /* 0x00000001c3c37824 */ /* 0x000fc800078e0a10 */
[----:B------:R-:W-:-:S05]  /*bc00*/  IMAD R195, R6, R196, R195 ;  /* 0x000000c406c37224 */ /* 0x000fca00078e02c3 */
[----:B------:R-:W-:Y:S02]  /*bc10*/  VIADDMNMX R193, R195, R196, R193, PT ;  /* 0x000000c4c3c17246 */ /* 0x000fe400038001c1 */
[----:B------:R-:W-:-:S07]  /*bc20*/  VIMNMX R184, R184, R195, !PT ;  /* 0x000000c3b8b87248 */ /* 0x000fce0007fe0100 */
.L_x_9023:
[----:B------:R-:W-:Y:S02]  /*bc30*/  ISETP.GT.AND P1, PT, R184, 0x1, !P1 ;  /* 0x00000001b800780c */ /* 0x000fe40004f24270 */
        /* <DEDUP_REMOVED lines=59> */
[----:B------:R-:W0:Y:S01]  /*bff0*/  SHFL.BFLY PT, R7, R6, 0x2, 0x1f ;  /* 0x0c401f0006077f89 */ /* 0x000e2200000e0000 */
        /* <DEDUP_REMOVED lines=10> */
[----:B------:R-:W-:Y:S02]  /*c0a0*/  ISETP.LT.OR P1, PT, R193, 0x2a, P1 ;  /* 0x0000002ac100780c */ /* 0x000fe40000f21670 */
[----:B------:R-:W-:Y:S02]  /*c0b0*/  ISETP.GT.AND P4, PT, R184, 0x51, !P4 ;  /* 0x00000051b800780c */ /* 0x000fe40006784270 */
[----:B------:R-:W-:-:S02]  /*c0c0*/  FSEL R164, R164, -INF , !P1 ;  /* 0xff800000a4a47808 */ /* 0x000fc40004800000 */
[----:B------:R-:W-:Y:S02]  /*c0d0*/  LOP3.LUT P1, RZ, R2, 0x800, RZ, 0xc0, !PT ;  /* 0x0000080002ff7812 */ /* 0x000fe4000782c0ff */
[----:B0-----:R-:W-:Y:S02]  /*c0e0*/  FMNMX.FTZ R194, R6, R7, !PT ;  /* 0x0000000706c27209 */ /* 0x001fe40007810000 */
[C---:B------:R-:W-:Y:S02]  /*c0f0*/  ISETP.GT.AND P1, PT, R184.reuse, 0x30, !P1 ;  /* 0x00000030b800780c */ /* 0x040fe40004f24270 */
[C---:B------:R-:W-:Y:S01]  /*c100*/  ISETP.LT.OR P3, PT, R193.reuse, 0x51, P3 ;  /* 0x00000051c100780c */ /* 0x040fe20001f61670 */
[----:B------:R-:W0:Y:S01]  /*c110*/  SHFL.BFLY PT, R7, R194, 0x1, 0x1f ;  /* 0x0c201f00c2077f89 */ /* 0x000e2200000e0000 */
[----:B------:R-:W-:Y:S02]  /*c120*/  ISETP.LT.OR P1, PT, R193, 0x31, P1 ;  /* 0x00000031c100780c */ /* 0x000fe40000f21670 */
[----:B------:R-:W-:-:S02]  /*c130*/  ISETP.GT.AND P5, PT, R184, 0x58, !P5 ;  /* 0x00000058b800780c */ /* 0x000fc40006fa4270 */
[----:B------:R-:W-:Y:S02]  /*c140*/  FSEL R165, R165, -INF , !P1 ;  /* 0xff800000a5a57808 */ /* 0x000fe40004800000 */
[----:B------:R-:W-:Y:S02]  /*c150*/  LOP3.LUT P1, RZ, R2, 0x400, RZ, 0xc0, !PT ;  /* 0x0000040002ff7812 */ /* 0x000fe4000782c0ff */
[C---:B------:R-:W-:Y:S02]  /*c160*/  ISETP.LT.OR P4, PT, R193.reuse, 0x52, P4 ;  /* 0x00000052c100780c */ /* 0x040fe40002781670 */
[----:B------:R-:W-:Y:S02]  /*c170*/  ISETP.GT.AND P1, PT, R184, 0x31, !P1 ;  /* 0x00000031b800780c */ /* 0x000fe40004f24270 */
[C---:B------:R-:W-:Y:S02]  /*c180*/  ISETP.LT.OR P5, PT, R193.reuse, 0x59, P5 ;  /* 0x00000059c100780c */ /* 0x040fe40002fa1670 */
[----:B------:R-:W-:-:S02]  /*c190*/  ISETP.LT.OR P1, PT, R193, 0x32, P1 ;  /* 0x00000032c100780c */ /* 0x000fc40000f21670 */
[----:B------:R-:W-:Y:S02]  /*c1a0*/  FSEL R198, R174, -INF , !P4 ;  /* 0xff800000aec67808 */ /* 0x000fe40006000000 */
[----:B------:R-:W-:Y:S02]  /*c1b0*/  FSEL R166, R166, -INF , !P1 ;  /* 0xff800000a6a67808 */ /* 0x000fe40004800000 */
[----:B------:R-:W-:Y:S02]  /*c1c0*/  LOP3.LUT P1, RZ, R2, 0x200, RZ, 0xc0, !PT ;  /* 0x0000020002ff7812 */ /* 0x000fe4000782c0ff */
[----:B0-----:R-:W-:Y:S02]  /*c1d0*/  FMNMX.FTZ R7, R194, R7, !PT ;  /* 0x00000007c2077209 */ /* 0x001fe40007810000 */
        /* <DEDUP_REMOVED lines=49> */
[----:B------:R-:W-:Y:S01]  /*c4f0*/  FFMA.FTZ R152, R152, UR7, -R212 ;  /* 0x0000000798987c23 */ /* 0x000fe200080108d4 */
[----:B------:R-:W-:Y:S01]  /*c500*/  MUFU.EX2 R14, R14 ;  /* 0x0000000e000e7308 */ /* 0x000fe20000000800 */
[----:B------:R-:W-:Y:S01]  /*c510*/  FADD.FTZ R189, -R189, R10 ;  /* 0x0000000abdbd7221 */ /* 0x000fe20000010100 */
[----:B------:R-:W-:Y:S01]  /*c520*/  FMNMX.FTZ R6, R160, R195, !PT ;  /* 0x000000c3a0067209 */ /* 0x000fe20007810000 */
[--C-:B------:R-:W-:Y:S01]  /*c530*/  FFMA.FTZ R203, R203, UR7, -R212.reuse ;  /* 0x00000007cbcb7c23 */ /* 0x100fe200080108d4 */
[--C-:B------:R-:W-:Y:S01]  /*c540*/  FFMA.FTZ R202, R202, UR7, -R212.reuse ;  /* 0x00000007caca7c23 */ /* 0x100fe200080108d4 */
[----:B------:R-:W-:Y:S01]  /*c550*/  FMUL.FTZ R10, R189, UR7 ;  /* 0x00000007bd0a7c20 */ /* 0x000fe20008410000 */
[----:B------:R-:W-:Y:S01]  /*c560*/  FMNMX.FTZ R195, R161, R6, !PT ;  /* 0x00000006a1c37209 */ /* 0x000fe20007810000 */
[--C-:B------:R-:W-:Y:S01]  /*c570*/  FFMA.FTZ R196, R211, UR7, -R212.reuse ;  /* 0x00000007d3c47c23 */ /* 0x100fe200080108d4 */
[----:B------:R-:W-:Y:S01]  /*c580*/  MUFU.EX2 R21, R21 ;  /* 0x0000001500157308 */ /* 0x000fe20000000800 */
[--C-:B------:R-:W-:Y:S01]  /*c590*/  FFMA.FTZ R210, R210, UR7, -R212.reuse ;  /* 0x00000007d2d27c23 */ /* 0x100fe200080108d4 */
[----:B------:R-:W-:Y:S01]  /*c5a0*/  FMNMX.FTZ R6, R162, R195, !PT ;  /* 0x000000c3a2067209 */ /* 0x000fe20007810000 */
[--C-:B------:R-:W-:Y:S01]  /*c5b0*/  FFMA.FTZ R187, R187, UR7, -R212.reuse ;  /* 0x00000007bbbb7c23 */ /* 0x100fe200080108d4 */
[----:B------:R-:W-:-:S02]  /*c5c0*/  FFMA.FTZ R185, R185, UR7, -R212 ;  /* 0x00000007b9b97c23 */ /* 0x000fc400080108d4 */
[----:B------:R-:W-:Y:S02]  /*c5d0*/  FMNMX.FTZ R197, R163, R6, !PT ;  /* 0x00000006a3c57209 */ /* 0x000fe40007810000 */
[----:B------:R0:W-:Y:S02]  /*c5e0*/  MUFU.EX2 R195, R200 ;  /* 0x000000c800c37308 */ /* 0x0001e40000000800 */
[----:B------:R-:W-:-:S04]  /*c5f0*/  FMNMX.FTZ R6, R164, R197, !PT ;  /* 0x000000c5a4067209 */ /* 0x000fc80007810000 */
[----:B------:R-:W-:Y:S02]  /*c600*/  FMNMX.FTZ R197, R165, R6, !PT ;  /* 0x00000006a5c57209 */ /* 0x000fe40007810000 */
[----:B------:R-:W1:Y:S01]  /*c610*/  MUFU.EX2 R10, R10 ;  /* 0x0000000a000a7308 */ /* 0x000e620000000800 */
[----:B0-----:R-:W-:Y:S01]  /*c620*/  FSEL R200, R177, -INF , !P2 ;  /* 0xff800000b1c87808 */ /* 0x001fe20005000000 */
[--C-:B------:R-:W-:Y:S01]  /*c630*/  FFMA.FTZ R177, R182, UR7, -R212.reuse ;  /* 0x00000007b6b17c23 */ /* 0x100fe200080108d4 */
[----:B------:R-:W-:Y:S01]  /*c640*/  FMNMX.FTZ R6, R166, R197, !PT ;  /* 0x000000c5a6067209 */ /* 0x000fe20007810000 */
[----:B------:R-:W-:-:S03]  /*c650*/  FFMA.FTZ R182, R191, UR7, -R212 ;  /* 0x00000007bfb67c23 */ /* 0x000fc600080108d4 */
[----:B------:R-:W-:Y:S01]  /*c660*/  FMNMX.FTZ R199, R167, R6, !PT ;  /* 0x00000006a7c77209 */ /* 0x000fe20007810000 */
[----:B------:R-:W0:Y:S03]  /*c670*/  MUFU.EX2 R152, R152 ;  /* 0x0000009800987308 */ /* 0x000e260000000800 */
[----:B------:R-:W-:-:S04]  /*c680*/  FMNMX.FTZ R6, R168, R199, !PT ;  /* 0x000000c7a8067209 */ /* 0x000fc80007810000 */
[----:B------:R-:W-:Y:S01]  /*c690*/  FMNMX.FTZ R199, R169, R6, !PT ;  /* 0x00000006a9c77209 */ /* 0x000fe20007810000 */
[----:B------:R-:W2:Y:S01]  /*c6a0*/  MUFU.EX2 R155, R194 ;  /* 0x000000c2009b7308 */ /* 0x000ea20000000800 */
[----:B-1----:R-:W-:Y:S01]  /*c6b0*/  FFMA.FTZ R189, R10, R4, R21 ;  /* 0x000000040abd7223 */ /* 0x002fe20000010015 */
[-C--:B------:R-:W-:Y:S01]  /*c6c0*/  FMUL.FTZ R24, R24, R10.reuse ;  /* 0x0000000a18187220 */ /* 0x080fe20000410000 */
[----:B------:R-:W-:Y:S01]  /*c6d0*/  FMNMX.FTZ R6, R170, R199, !PT ;  /* 0x000000c7aa067209 */ /* 0x000fe20007810000 */
[-C--:B------:R-:W-:Y:S01]  /*c6e0*/  FMUL.FTZ R25, R25, R10.reuse ;  /* 0x0000000a19197220 */ /* 0x080fe20000410000 */
[-C--:B------:R-:W-:Y:S01]  /*c6f0*/  FMUL.FTZ R28, R28, R10.reuse ;  /* 0x0000000a1c1c7220 */ /* 0x080fe20000410000 */
[----:B------:R-:W-:Y:S01]  /*c700*/  FMUL.FTZ R29, R29, R10 ;  /* 0x0000000a1d1d7220 */ /* 0x000fe20000410000 */
[----:B------:R-:W-:Y:S01]  /*c710*/  FMNMX.FTZ R201, R171, R6, !PT ;  /* 0x00000006abc97209 */ /* 0x000fe20007810000 */
[----:B------:R-:W1:Y:S01]  /*c720*/  MUFU.EX2 R156, R156 ;  /* 0x0000009c009c7308 */ /* 0x000e620000000800 */
[C---:B0-----:R-:W-:Y:S01]  /*c730*/  FADD.FTZ R189, R152.reuse, R189 ;  /* 0x000000bd98bd7221 */ /* 0x041fe20000010000 */
[----:B------:R-:W-:Y:S01]  /*c740*/  F2FP.BF16.F32.PACK_AB R152, R152, R21 ;  /* 0x000000159898723e */ /* 0x000fe200000010ff */
[-C--:B------:R-:W-:Y:S01]  /*c750*/  FMUL.FTZ R32, R32, R10.reuse ;  /* 0x0000000a20207220 */ /* 0x080fe20000410000 */
[----:B------:R-:W-:Y:S01]  /*c760*/  FMNMX.FTZ R201, R172, R201, !PT ;  /* 0x000000c9acc97209 */ /* 0x000fe20007810000 */
[----:B------:R-:W-:Y:S01]  /*c770*/  FADD.FTZ R4, R14, R189 ;  /* 0x000000bd0e047221 */ /* 0x000fe20000010000 */
[-C--:B------:R-:W-:Y:S01]  /*c780*/  FMUL.FTZ R33, R33, R10.reuse ;  /* 0x0000000a21217220 */ /* 0x080fe20000410000 */
[-C--:B------:R-:W-:Y:S01]  /*c790*/  FMUL.FTZ R36, R36, R10.reuse ;  /* 0x0000000a24247220 */ /* 0x080fe20000410000 */
[----:B------:R-:W-:Y:S01]  /*c7a0*/  FMNMX.FTZ R201, R184, R201, !PT ;  /* 0x000000c9b8c97209 */ /* 0x000fe20007810000 */
[----:B------:R0:W-:Y:S01]  /*c7b0*/  MUFU.EX2 R194, R203 ;  /* 0x000000cb00c27308 */ /* 0x0001e20000000800 */
[-C--:B------:R-:W-:Y:S01]  /*c7c0*/  FMUL.FTZ R37, R37, R10.reuse ;  /* 0x0000000a25257220 */ /* 0x080fe20000410000 */
[-C--:B------:R-:W-:Y:S01]  /*c7d0*/  FMUL.FTZ R40, R40, R10.reuse ;  /* 0x0000000a28287220 */ /* 0x080fe20000410000 */
[----:B------:R-:W-:Y:S01]  /*c7e0*/  FMNMX.FTZ R6, R198, R201, !PT ;  /* 0x000000c9c6067209 */ /* 0x000fe20007810000 */
[--C-:B------:R-:W-:Y:S01]  /*c7f0*/  FFMA.FTZ R201, R180, UR7, -R212.reuse ;  /* 0x00000007b4c97c23 */ /* 0x100fe200080108d4 */
[--C-:B------:R-:W-:Y:S01]  /*c800*/  FFMA.FTZ R180, R192, UR7, -R212.reuse ;  /* 0x00000007c0b47c23 */ /* 0x100fe200080108d4 */
[----:B------:R-:W-:Y:S01]  /*c810*/  FMUL.FTZ R41, R41, R10 ;  /* 0x0000000a29297220 */ /* 0x000fe20000410000 */
[----:B------:R-:W-:Y:S01]  /*c820*/  FMNMX.FTZ R175, R193, R6, !PT ;  /* 0x00000006c1af7209 */ /* 0x000fe20007810000 */
[----:B------:R-:W-:Y:S01]  /*c830*/  MUFU.EX2 R197, R202 ;  /* 0x000000ca00c57308 */ /* 0x000fe20000000800 */
[-C--:B------:R-:W-:Y:S01]  /*c840*/  FMUL.FTZ R44, R44, R10.reuse ;  /* 0x0000000a2c2c7220 */ /* 0x080fe20000410000 */
[-C--:B------:R-:W-:Y:S01]  /*c850*/  FMUL.FTZ R45, R45, R10.reuse ;  /* 0x0000000a2d2d7220 */ /* 0x080fe20000410000 */
[----:B------:R-:W-:Y:S01]  /*c860*/  FMNMX.FTZ R6, R200, R175, !PT ;  /* 0x000000afc8067209 */ /* 0x000fe20007810000 */
[-C--:B------:R-:W-:Y:S01]  /*c870*/  FMUL.FTZ R48, R48, R10.reuse ;  /* 0x0000000a30307220 */ /* 0x080fe20000410000 */
[-C--:B------:R-:W-:Y:S01]  /*c880*/  FMUL.FTZ R49, R49, R10.reuse ;  /* 0x0000000a31317220 */ /* 0x080fe20000410000 */
[-C--:B------:R-:W-:Y:S01]  /*c890*/  FMUL.FTZ R52, R52, R10.reuse ;  /* 0x0000000a34347220 */ /* 0x080fe20000410000 */
[-C--:B------:R-:W-:Y:S01]  /*c8a0*/  FMUL.FTZ R53, R53, R10.reuse ;  /* 0x0000000a35357220 */ /* 0x080fe20000410000 */
[----:B------:R-:W3:Y:S01]  /*c8b0*/  SHFL.BFLY PT, R181, R6, 0x2, 0x1f ;  /* 0x0c401f0006b57f89 */ /* 0x000ee200000e0000 */
        /* <DEDUP_REMOVED lines=23> */
[----:B---3--:R-:W-:Y:S01]  /*ca30*/  FMNMX.FTZ R191, R6, R181, !PT ;  /* 0x000000b506bf7209 */ /* 0x008fe20007810000 */
[--C-:B------:R-:W-:Y:S01]  /*ca40*/  FFMA.FTZ R181, R190, UR7, -R212.reuse ;  /* 0x00000007beb57c23 */ /* 0x100fe200080108d4 */
[----:B------:R-:W-:Y:S01]  /*ca50*/  FFMA.FTZ R190, R183, UR7, -R212 ;  /* 0x00000007b7be7c23 */ /* 0x000fe200080108d4 */
[----:B------:R-:W-:Y:S01]  /*ca60*/  MUFU.EX2 R174, R174 ;  /* 0x000000ae00ae7308 */ /* 0x000fe20000000800 */
[-C--:B------:R-:W-:Y:S01]  /*ca70*/  FMUL.FTZ R96, R96, R10.reuse ;  /* 0x0000000a60607220 */ /* 0x080fe20000410000 */
[----:B------:R-:W3:Y:S01]  /*ca80*/  SHFL.BFLY PT, R6, R191, 0x1, 0x1f ;  /* 0x0c201f00bf067f89 */ /* 0x000ee200000e0000 */
        /* <DEDUP_REMOVED lines=32> */
[-C--:B------:R-:W-:Y:S01]  /*cc90*/  FMUL.FTZ R148, R148, R10.reuse ;  /* 0x0000000a94947220 */ /* 0x080fe20000410000 */
[----:B------:R-:W-:Y:S01]  /*cca0*/  FSEL R191, R191, RZ, P1 ;  /* 0x000000ffbfbf7208 */ /* 0x000fe20000800000 */
[----:B------:R-:W-:-:S03]  /*ccb0*/  FMUL.FTZ R149, R149, R10 ;  /* 0x0000000a95957220 */ /* 0x000fc60000410000 */
[----:B------:R-:W-:Y:S01]  /*ccc0*/  MUFU.EX2 R179, R179 ;  /* 0x000000b300b37308 */ /* 0x000fe20000000800 */
[--C-:B------:R-:W-:Y:S01]  /*ccd0*/  FFMA.FTZ R183, R20, UR7, -R191.reuse ;  /* 0x0000000714b77c23 */ /* 0x100fe200080108bf */
[--C-:B------:R-:W-:Y:S01]  /*cce0*/  FFMA.FTZ R20, R153, UR7, -R191.reuse ;  /* 0x0000000799147c23 */ /* 0x100fe200080108bf */
[----:B--2---:R-:W-:Y:S01]  /*ccf0*/  FADD.FTZ R153, R155, R4 ;  /* 0x000000049b997221 */ /* 0x004fe20000010000 */
[--C-:B------:R-:W-:Y:S01]  /*cd00*/  FFMA.FTZ R189, R154, UR7, -R191.reuse ;  /* 0x000000079abd7c23 */ /* 0x100fe200080108bf */
[--C-:B------:R-:W-:Y:S01]  /*cd10*/  FFMA.FTZ R211, R163, UR7, -R191.reuse ;  /* 0x00000007a3d37c23 */ /* 0x100fe200080108bf */
[----:B0-----:R-:W-:Y:S01]  /*cd20*/  FFMA.FTZ R203, R166, UR7, -R191 ;  /* 0x00000007a6cb7c23 */ /* 0x001fe200080108bf */
[----:B-1----:R-:W-:Y:S01]  /*cd30*/  FADD.FTZ R4, R156, R153 ;  /* 0x000000999c047221 */ /* 0x002fe20000010000 */
[----:B------:R-:W0:Y:S01]  /*cd40*/  MUFU.EX2 R182, R182 ;  /* 0x000000b600b67308 */ /* 0x000e220000000800 */
[----:B---3--:R-:W-:Y:S01]  /*cd50*/  F2FP.BF16.F32.PACK_AB R166, R180, R177 ;  /* 0x000000b1b4a6723e */ /* 0x008fe200000010ff */
        /* <DEDUP_REMOVED lines=14> */
[----:B------:R-:W-:Y:S01]  /*ce40*/  FSEL R153, R6, RZ, P1 ;  /* 0x000000ff06997208 */ /* 0x000fe20000800000 */
[----:B------:R-:W2:Y:S01]  /*ce50*/  MUFU.EX2 R186, R186 ;  /* 0x000000ba00ba7308 */ /* 0x000ea20000000800 */
[--C-:B------:R-:W-:Y:S01]  /*ce60*/  FFMA.FTZ R169, R169, UR7, -R191.reuse ;  /* 0x00000007a9a97c23 */ /* 0x100fe200080108bf */
[----:B------:R-:W-:Y:S01]  /*ce70*/  FADD.FTZ R4, R199, R4 ;  /* 0x00000004c7047221 */ /* 0x000fe20000010000 */
[--C-:B------:R-:W-:Y:S01]  /*ce80*/  FFMA.FTZ R171, R171, UR7, -R191.reuse ;  /* 0x00000007abab7c23 */ /* 0x100fe200080108bf */
[--C-:B------:R-:W-:Y:S01]  /*ce90*/  FFMA.FTZ R198, R198, UR7, -R191.reuse ;  /* 0x00000007c6c67c23 */ /* 0x100fe200080108bf */
[--C-:B------:R-:W-:Y:S01]  /*cea0*/  FFMA.FTZ R193, R193, UR7, -R191.reuse ;  /* 0x00000007c1c17c23 */ /* 0x100fe200080108bf */
[----:B------:R-:W-:Y:S01]  /*ceb0*/  FADD.FTZ R201, R173, R4 ;  /* 0x00000004adc97221 */ /* 0x000fe20000010000 */
[----:B------:R-:W-:Y:S01]  /*cec0*/  FADD.FTZ R4, -R153, R12 ;  /* 0x0000000c99047221 */ /* 0x000fe20000010100 */
[----:B------:R-:W-:Y:S01]  /*ced0*/  MUFU.EX2 R192, R192 ;  /* 0x000000c000c07308 */ /* 0x000fe20000000800 */
[----:B------:R-:W-:Y:S01]  /*cee0*/  FFMA.FTZ R12, R160, UR7, -R191 ;  /* 0x00000007a00c7c23 */ /* 0x000fe200080108bf */
[----:B------:R-:W-:Y:S01]  /*cef0*/  FADD.FTZ R154, R174, R201 ;  /* 0x000000c9ae9a7221 */ /* 0x000fe20000010000 */
[--C-:B------:R-:W-:Y:S01]  /*cf00*/  FFMA.FTZ R201, R165, UR7, -R191.reuse ;  /* 0x00000007a5c97c23 */ /* 0x100fe200080108bf */
[----:B------:R-:W-:Y:S01]  /*cf10*/  FFMA.FTZ R165, R172, UR7, -R191 ;  /* 0x00000007aca57c23 */ /* 0x000fe200080108bf */
[----:B------:R-:W-:Y:S01]  /*cf20*/  F2FP.BF16.F32.PACK_AB R156, R195, R156 ;  /* 0x0000009cc39c723e */ /* 0x000fe200000010ff */
[----:B------:R-:W-:Y:S01]  /*cf30*/  FADD.FTZ R153, R175, R154 ;  /* 0x0000009aaf997221 */ /* 0x000fe20000010000 */
[----:B------:R-:W-:Y:S01]  /*cf40*/  F2FP.BF16.F32.PACK_AB R158, R197, R194 ;  /* 0x000000c2c59e723e */ /* 0x000fe200000010ff */
[----:B------:R-:W3:Y:S01]  /*cf50*/  MUFU.EX2 R187, R187 ;  /* 0x000000bb00bb7308 */ /* 0x000ee20000000800 */
[----:B------:R-:W-:Y:S01]  /*cf60*/  F2FP.BF16.F32.PACK_AB R160, R199, R196 ;  /* 0x000000c4c7a0723e */ /* 0x000fe200000010ff */
[----:B------:R-:W-:Y:S01]  /*cf70*/  FADD.FTZ R154, R178, R153 ;  /* 0x00000099b29a7221 */ /* 0x000fe20000010000 */
[----:B------:R-:W-:Y:S01]  /*cf80*/  FFMA.FTZ R153, R168, UR7, -R191 ;  /* 0x00000007a8997c23 */ /* 0x000fe200080108bf */
[----:B0-----:R-:W-:-:S02]  /*cf90*/  F2FP.BF16.F32.PACK_AB R168, R182, R179 ;  /* 0x000000b3b6a8723e */ /* 0x001fc400000010ff */
[----:B------:R-:W-:Y:S01]  /*cfa0*/  FADD.FTZ R163, R177, R154 ;  /* 0x0000009ab1a37221 */ /* 0x000fe20000010000 */
[----:B------:R-:W-:Y:S01]  /*cfb0*/  FMUL.FTZ R177, R4, UR7 ;  /* 0x0000000704b17c20 */ /* 0x000fe20008410000 */
[----:B------:R-:W-:Y:S02]  /*cfc0*/  MUFU.EX2 R183, R183 ;  /* 0x000000b700b77308 */ /* 0x000fe40000000800 */
[----:B------:R-:W-:Y:S01]  /*cfd0*/  FADD.FTZ R154, R180, R163 ;  /* 0x000000a3b49a7221 */ /* 0x000fe20000010000 */
[--C-:B------:R-:W-:Y:S01]  /*cfe0*/  FFMA.FTZ R163, R170, UR7, -R191.reuse ;  /* 0x00000007aaa37c23 */ /* 0x100fe200080108bf */
[----:B------:R-:W-:Y:S02]  /*cff0*/  FFMA.FTZ R191, R200, UR7, -R191 ;  /* 0x00000007c8bf7c23 */ /* 0x000fe400080108bf */
[----:B------:R-:W-:Y:S02]  /*d000*/  FADD.FTZ R213, R179, R154 ;  /* 0x0000009ab3d57221 */ /* 0x000fe40000010000 */
[----:B------:R-:W0:Y:S02]  /*d010*/  MUFU.EX2 R177, R177 ;  /* 0x000000b100b17308 */ /* 0x000e240000000800 */
[----:B------:R-:W-:-:S04]  /*d020*/  FADD.FTZ R154, R182, R213 ;  /* 0x000000d5b69a7221 */ /* 0x000fc80000010000 */
[----:B-1----:R-:W-:Y:S01]  /*d030*/  FADD.FTZ R213, R181, R154 ;  /* 0x0000009ab5d57221 */ /* 0x002fe20000010000 */
[----:B------:R-:W-:Y:S01]  /*d040*/  F2FP.BF16.F32.PACK_AB R154, R155, R14 ;  /* 0x0000000e9b9a723e */ /* 0x000fe200000010ff */
[----:B------:R-:W1:Y:S02]  /*d050*/  MUFU.EX2 R188, R188 ;  /* 0x000000bc00bc7308 */ /* 0x000e640000000800 */
[----:B--2---:R-:W-:-:S04]  /*d060*/  FADD.FTZ R164, R186, R213 ;  /* 0x000000d5baa47221 */ /* 0x004fc80000010000 */
[----:B---3--:R-:W-:Y:S01]  /*d070*/  FADD.FTZ R155, R187, R164 ;  /* 0x000000a4bb9b7221 */ /* 0x008fe20000010000 */
[----:B------:R-:W-:Y:S01]  /*d080*/  F2FP.BF16.F32.PACK_AB R164, R178, R175 ;  /* 0x000000afb2a4723e */ /* 0x000fe200000010ff */
[----:B------:R-:W2:Y:S01]  /*d090*/  MUFU.EX2 R20, R20 ;  /* 0x0000001400147308 */ /* 0x000ea20000000800 */
[----:B0-----:R-:W-:Y:S01]  /*d0a0*/  FFMA.FTZ R180, R177, R3, R192 ;  /* 0x00000003b1b47223 */ /* 0x001fe200000100c0 */
[-C--:B------:R-:W-:Y:S01]  /*d0b0*/  FMUL.FTZ R26, R26, R177.reuse ;  /* 0x000000b11a1a7220 */ /* 0x080fe20000410000 */
[-C--:B------:R-:W-:Y:S01]  /*d0c0*/  FMUL.FTZ R27, R27, R177.reuse ;  /* 0x000000b11b1b7220 */ /* 0x080fe20000410000 */
[-C--:B------:R-:W-:Y:S01]  /*d0d0*/  FMUL.FTZ R30, R30, R177.reuse ;  /* 0x000000b11e1e7220 */ /* 0x080fe20000410000 */
[----:B------:R-:W-:Y:S01]  /*d0e0*/  FADD.FTZ R3, R183, R180 ;  /* 0x000000b4b7037221 */ /* 0x000fe20000010000 */
[-C--:B------:R-:W-:Y:S01]  /*d0f0*/  FMUL.FTZ R31, R31, R177.reuse ;  /* 0x000000b11f1f7220 */ /* 0x080fe20000410000 */
[----:B------:R-:W-:Y:S01]  /*d100*/  FMUL.FTZ R34, R34, R177 ;  /* 0x000000b122227220 */ /* 0x000fe20000410000 */
[----:B------:R-:W0:Y:S01]  /*d110*/  MUFU.EX2 R185, R185 ;  /* 0x000000b900b97308 */ /* 0x000e220000000800 */
        /* <DEDUP_REMOVED lines=50> */
[----:B------:R-:W-:Y:S01]  /*d440*/  FMUL.FTZ R103, R103, R177 ;  /* 0x000000b167677220 */ /* 0x000fe20000410000 */
[----:B------:R-:W-:Y:S01]  /*d450*/  F2FP.BF16.F32.PACK_AB R157, R202, R157 ;  /* 0x0000009dca9d723e */ /* 0x000fe200000010ff */
        /* <DEDUP_REMOVED lines=21> */
[----:B------:R-:W-:Y:S01]  /*d5b0*/  FMUL.FTZ R139, R139, R177 ;  /* 0x000000b18b8b7220 */ /* 0x000fe20000410000 */
[----:B------:R-:W-:Y:S01]  /*d5c0*/  F2FP.BF16.F32.PACK_AB R174, R190, R185 ;  /* 0x000000b9beae723e */ /* 0x000fe200000010ff */
[-C--:B------:R-:W-:Y:S01]  /*d5d0*/  FMUL.FTZ R142, R142, R177.reuse ;  /* 0x000000b18e8e7220 */ /* 0x080fe20000410000 */
[-C--:B------:R-:W-:Y:S01]  /*d5e0*/  FMUL.FTZ R143, R143, R177.reuse ;  /* 0x000000b18f8f7220 */ /* 0x080fe20000410000 */
[-C--:B------:R-:W-:Y:S01]  /*d5f0*/  FMUL.FTZ R146, R146, R177.reuse ;  /* 0x000000b192927220 */ /* 0x080fe20000410000 */
[-C--:B------:R-:W-:Y:S01]  /*d600*/  FMUL.FTZ R147, R147, R177.reuse ;  /* 0x000000b193937220 */ /* 0x080fe20000410000 */
[----:B------:R2:W-:Y:S01]  /*d610*/  MUFU.EX2 R3, R153 ;  /* 0x0000009900037308 */ /* 0x0005e20000000800 */
[-C--:B------:R-:W-:Y:S01]  /*d620*/  FMUL.FTZ R150, R150, R177.reuse ;  /* 0x000000b196967220 */ /* 0x080fe20000410000 */
[----:B------:R-:W-:-:S06]  /*d630*/  FMUL.FTZ R151, R151, R177 ;  /* 0x000000b197977220 */ /* 0x000fcc0000410000 */
[----:B------:R-:W3:Y:S01]  /*d640*/  MUFU.EX2 R21, R212 ;  /* 0x000000d400157308 */ /* 0x000ee20000000800 */
[----:B--2---:R-:W-:Y:S01]  /*d650*/  FADD.FTZ R153, R159, R180 ;  /* 0x000000b49f997221 */ /* 0x004fe20000010000 */
[----:B0-----:R-:W-:-:S03]  /*d660*/  F2FP.BF16.F32.PACK_AB R159, R12, R159 ;  /* 0x0000009f0c9f723e */ /* 0x001fc600000010ff */
[----:B------:R-:W-:-:S03]  /*d670*/  FADD.FTZ R182, R12, R153 ;  /* 0x000000990cb67221 */ /* 0x000fc60000010000 */
[----:B------:R-:W0:Y:S01]  /*d680*/  MUFU.EX2 R201, R201 ;  /* 0x000000c900c97308 */ /* 0x000e220000000800 */
[----:B-1----:R-:W-:Y:S01]  /*d690*/  FADD.FTZ R153, R161, R182 ;  /* 0x000000b6a1997221 */ /* 0x002fe20000010000 */
[----:B----4-:R-:W-:-:S03]  /*d6a0*/  F2FP.BF16.F32.PACK_AB R161, R184, R161 ;  /* 0x000000a1b8a1723e */ /* 0x010fc600000010ff */
[----:B------:R-:W-:-:S03]  /*d6b0*/  FADD.FTZ R153, R184, R153 ;  /* 0x00000099b8997221 */ /* 0x000fc60000010000 */
[----:B------:R-:W1:Y:S01]  /*d6c0*/  MUFU.EX2 R178, R203 ;  /* 0x000000cb00b27308 */ /* 0x000e620000000800 */
[----:B-----5:R-:W-:-:S04]  /*d6d0*/  FADD.FTZ R186, R14, R153 ;  /* 0x000000990eba7221 */ /* 0x020fc80000010000 */
[----:B---3--:R-:W-:-:S03]  /*d6e0*/  FADD.FTZ R186, R21, R186 ;  /* 0x000000ba15ba7221 */ /* 0x008fc60000010000 */
[----:B------:R-:W2:Y:S01]  /*d6f0*/  MUFU.EX2 R210, R210 ;  /* 0x000000d200d27308 */ /* 0x000ea20000000800 */
[----:B0-----:R-:W-:-:S07]  /*d700*/  FADD.FTZ R153, R201, R186 ;  /* 0x000000bac9997221 */ /* 0x001fce0000010000 */
[----:B------:R-:W0:Y:S01]  /*d710*/  MUFU.EX2 R169, R169 ;  /* 0x000000a900a97308 */ /* 0x000e220000000800 */
[----:B-1----:R-:W-:-:S07]  /*d720*/  FADD.FTZ R153, R178, R153 ;  /* 0x00000099b2997221 */ /* 0x002fce0000010000 */
[----:B------:R-:W1:Y:S01]  /*d730*/  MUFU.EX2 R180, R163 ;  /* 0x000000a300b47308 */ /* 0x000e620000000800 */
[----:B--2---:R-:W-:-:S04]  /*d740*/  FADD.FTZ R186, R210, R153 ;  /* 0x00000099d2ba7221 */ /* 0x004fc80000010000 */
[----:B------:R-:W-:-:S03]  /*d750*/  FADD.FTZ R186, R3, R186 ;  /* 0x000000ba03ba7221 */ /* 0x000fc60000010000 */
[----:B------:R-:W2:Y:S01]  /*d760*/  MUFU.EX2 R171, R171 ;  /* 0x000000ab00ab7308 */ /* 0x000ea20000000800 */
[----:B0-----:R-:W-:-:S07]  /*d770*/  FADD.FTZ R153, R169, R186 ;  /* 0x000000baa9997221 */ /* 0x001fce0000010000 */
[----:B------:R0:W3:Y:S01]  /*d780*/  MUFU.EX2 R182, R165 ;  /* 0x000000a500b67308 */ /* 0x0000e20000000800 */
[C---:B-1----:R-:W-:Y:S01]  /*d790*/  FADD.FTZ R186, R180.reuse, R153 ;  /* 0x00000099b4ba7221 */ /* 0x042fe20000010000 */
[----:B------:R-:W-:-:S06]  /*d7a0*/  F2FP.BF16.F32.PACK_AB R169, R180, R169 ;  /* 0x000000a9b4a9723e */ /* 0x000fcc00000010ff */
[----:B------:R1:W4:Y:S01]  /*d7b0*/  MUFU.EX2 R173, R167 ;  /* 0x000000a700ad7308 */ /* 0x0003220000000800 */
[----:B--2---:R-:W-:Y:S01]  /*d7c0*/  FADD.FTZ R153, R171, R186 ;  /* 0x000000baab997221 */ /* 0x004fe20000010000 */
[----:B0-----:R-:W-:-:S06]  /*d7d0*/  F2FP.BF16.F32.PACK_AB R165, R178, R201 ;  /* 0x000000c9b2a5723e */ /* 0x001fcc00000010ff */
[----:B------:R-:W0:Y:S01]  /*d7e0*/  MUFU.EX2 R198, R198 ;  /* 0x000000c600c67308 */ /* 0x000e220000000800 */
[C---:B---3--:R-:W-:Y:S01]  /*d7f0*/  FADD.FTZ R188, R182.reuse, R153 ;  /* 0x00000099b6bc7221 */ /* 0x048fe20000010000 */
[----:B-1----:R-:W-:Y:S02]  /*d800*/  F2FP.BF16.F32.PACK_AB R167, R3, R210 ;  /* 0x000000d203a7723e */ /* 0x002fe400000010ff */
[----:B------:R-:W-:Y:S02]  /*d810*/  F2FP.BF16.F32.PACK_AB R153, R183, R192 ;  /* 0x000000c0b799723e */ /* 0x000fe400000010ff */
[----:B------:R-:W-:Y:S02]  /*d820*/  F2FP.BF16.F32.PACK_AB R171, R182, R171 ;  /* 0x000000abb6ab723e */ /* 0x000fe400000010ff */
[----:B------:R-:W1:Y:S01]  /*d830*/  MUFU.EX2 R175, R193 ;  /* 0x000000c100af7308 */ /* 0x000e620000000800 */
[----:B----4-:R-:W-:-:S07]  /*d840*/  FADD.FTZ R163, R173, R188 ;  /* 0x000000bcada37221 */ /* 0x010fce0000010000 */
[----:B------:R-:W2:Y:S01]  /*d850*/  MUFU.EX2 R186, R191 ;  /* 0x000000bf00ba7308 */ /* 0x000ea20000000800 */
[C---:B0-----:R-:W-:Y:S01]  /*d860*/  FADD.FTZ R10, R198.reuse, R163 ;  /* 0x000000a3c60a7221 */ /* 0x041fe20000010000 */
[----:B------:R-:W-:Y:S02]  /*d870*/  F2FP.BF16.F32.PACK_AB R163, R21, R14 ;  /* 0x0000000e15a3723e */ /* 0x000fe400000010ff */
[----:B------:R-:W-:Y:S01]  /*d880*/  F2FP.BF16.F32.PACK_AB R173, R198, R173 ;  /* 0x000000adc6ad723e */ /* 0x000fe200000010ff */
[----:B-1----:R-:W-:-:S04]  /*d890*/  FADD.FTZ R3, R175, R10 ;  /* 0x0000000aaf037221 */ /* 0x002fc80000010000 */
[C---:B--2---:R-:W-:Y:S01]  /*d8a0*/  FADD.FTZ R3, R186.reuse, R3 ;  /* 0x00000003ba037221 */ /* 0x044fe20000010000 */
[----:B------:R-:W-:Y:S01]  /*d8b0*/  F2FP.BF16.F32.PACK_AB R175, R186, R175 ;  /* 0x000000afbaaf723e */ /* 0x000fe200000010ff */
[----:B------:R-:W-:Y:S06]  /*d8c0*/  @!P0 BRA `(.L_x_9027) ;  /* 0x0000000000048947 */ /* 0x000fec0003800000 */
[----:B------:R-:W-:Y:S01]  /*d8d0*/  BPT.TRAP 0x1 ;  /* 0x000000040000795c */ /* 0x000fe20000300000 */
.L_x_9027:
[----:B------:R0:W1:Y:S01]  /*d8e0*/  SYNCS.PHASECHK.TRANS64.TRYWAIT P1, [UR27+0x22850], R9 ;  /* 0x02285009ff0075a7 */ /* 0x000062000802015b */
[----:B------:R-:W-:Y:S05]  /*d8f0*/  @!P0 BRA `(.L_x_9028) ;  /* 0x0000000000048947 */ /* 0x000fea0003800000 */
[----:B------:R-:W-:Y:S01]  /*d900*/  BPT.TRAP 0x1 ;  /* 0x000000040000795c */ /* 0x000fe20000300000 */
.L_x_9028:
[----:B-1----:R-:W-:Y:S05]  /*d910*/  @P1 BRA `(.L_x_9029) ;  /* 0x0000000000081947 */ /* 0x002fea0003800000 */
[----:B------:R-:W1:Y:S02]  /*d920*/  SYNCS.PHASECHK.TRANS64.TRYWAIT P1, [UR27+0x22850], R9 ;  /* 0x02285009ff0075a7 */ /* 0x000e64000802015b */
[----:B-1----:R-:W-:Y:S05]  /*d930*/  @!P1 BRA `(.L_x_9030) ;  /* 0x0000008800609947 */ /* 0x002fea0003800000 */
.L_x_9029:
        /* <DEDUP_REMOVED lines=49> */
.L_x_9014:
[----:B------:R-:W0:Y:S01]  /*dc50*/  SHFL.BFLY PT, R5, R4, 0x2, 0x1f ;  /* 0x0c401f0004057f89 */ /* 0x000e2200000e0000 */
[----:B------:R-:W-:Y:S01]  /*dc60*/  IMAD.MOV.U32 R17, RZ, RZ, RZ ;  /* 0x000000ffff117224 */ /* 0x000fe200078e00ff */
[----:B------:R-:W-:Y:S01]  /*dc70*/  UIADD3 UR37, UR37, 0x1, URZ ;  /* 0x0000000125257890 */ /* 0x000fe2000fffe03f */
[----:B------:R-:W-:Y:S01]  /*dc80*/  IMAD.MOV.U32 R13, RZ, RZ, RZ ;  /* 0x000000ffff0d7224 */ /* 0x000fe200078e00ff */
[----:B------:R-:W1:Y:S01]  /*dc90*/  SHFL.BFLY PT, R10, R3, 0x2, 0x1f ;  /* 0x0c401f00030a7f89 */ /* 0x000e6200000e0000 */
[----:B------:R-:W-:Y:S01]  /*dca0*/  IMAD.U32 R18, RZ, RZ, UR7 ;  /* 0x00000007ff127e24 */ /* 0x000fe2000f8e00ff */
[----:B------:R-:W-:Y:S01]  /*dcb0*/  UISETP.NE.AND UP0, UPT, UR37, 0x2, UPT ;  /* 0x000000022500788c */ /* 0x000fe2000bf05270 */
[----:B------:R-:W-:Y:S01]  /*dcc0*/  IMAD.MOV.U32 R20, RZ, RZ, -0x800000 ;  /* 0xff800000ff147424 */ /* 0x000fe200078e00ff */
[----:B------:R2:W-:Y:S06]  /*dcd0*/  BAR.ARV R8, 0x100 ;  /* 0x000400080000751d */ /* 0x0005ec0000002000 */
[----:B------:R-:W-:-:S02]  /*dce0*/  USEL UR4, URZ, 0x1, UP0 ;  /* 0x000000013f047887 */ /* 0x000fc40008000000 */
[----:B------:R-:W-:Y:S06]  /*dcf0*/  BAR.ARV 0x8, 0x120 ;  /* 0x0204800000007b1d */ /* 0x000fec0000002000 */
[----:B------:R-:W-:Y:S01]  /*dd00*/  PLOP3.LUT P0, PT, PT, PT, PT, 0x8, 0x0 ;  /* 0x000000000000781c */ /* 0x000fe20003f0e170 */
[----:B------:R-:W-:Y:S01]  /*dd10*/  UIADD3 UR41, UR41, 0x1, URZ ;  /* 0x0000000129297890 */ /* 0x000fe2000fffe03f */
[----:B0-----:R-:W-:Y:S01]  /*dd20*/  FADD.FTZ R5, R5, R4 ;  /* 0x0000000405057221 */ /* 0x001fe20000010000 */
[----:B------:R-:W-:Y:S02]  /*dd30*/  USEL UR37, UR37, URZ, UP0 ;  /* 0x0000003f25257287 */ /* 0x000fe40008000000 */
[----:B------:R-:W-:Y:S01]  /*dd40*/  ULOP3.LUT UR40, UR40, UR4, URZ, 0x3c, !UPT ;  /* 0x0000000428287292 */ /* 0x000fe2000f8e3c3f */
[----:B-1----:R-:W-:Y:S01]  /*dd50*/  FADD.FTZ R10, R10, R3 ;  /* 0x000000030a0a7221 */ /* 0x002fe20000010000 */
[----:B------:R-:W0:Y:S04]  /*dd60*/  SHFL.BFLY PT, R0, R5, 0x1, 0x1f ;  /* 0x0c201f0005007f89 */ /* 0x000e2800000e0000 */
[----:B------:R-:W1:Y:S01]  /*dd70*/  SHFL.BFLY PT, R9, R10, 0x1, 0x1f ;  /* 0x0c201f000a097f89 */ /* 0x000e6200000e0000 */
[----:B0-----:R-:W-:Y:S01]  /*dd80*/  FADD.FTZ R152, R5, R0 ;  /* 0x0000000005987221 */ /* 0x001fe20000010000 */
[----:B-1----:R-:W-:-:S04]  /*dd90*/  FADD.FTZ R153, R10, R9 ;  /* 0x000000090a997221 */ /* 0x002fc80000010000 */
[----:B------:R-:W-:Y:S02]  /*dda0*/  FSETP.NE.FTZ.AND P1, PT, R152, RZ, PT ;  /* 0x000000ff9800720b */ /* 0x000fe40003f35000 */
[----:B------:R-:W-:-:S11]  /*ddb0*/  FSETP.NE.FTZ.AND P2, PT, R153, RZ, PT ;  /* 0x000000ff9900720b */ /* 0x000fd60003f55000 */
[----:B------:R-:W0:Y:S01]  /*ddc0*/  @P1 MUFU.RCP R17, R152 ;  /* 0x0000009800111308 */ /* 0x000e220000001000 */
[----:B------:R-:W-:-:S07]  /*ddd0*/  @P1 FMUL.FTZ R18, R18, 0.69314718246459960938 ;  /* 0x3f31721812121820 */ /* 0x000fce0000410000 */
[----:B------:R-:W1:Y:S01]  /*dde0*/  @P2 MUFU.RCP R13, R153 ;  /* 0x00000099000d2308 */ /* 0x000e620000001000 */
        /* <DEDUP_REMOVED lines=64> */
[----:B------:R-:W0:Y:S01]  /*e1f0*/  @P2 MUFU.LG2 R44, R153 ;  /* 0x00000099002c2308 */ /* 0x000e220000000c00 */
[----:B------:R-:W-:-:S02]  /*e200*/  IMAD.U32 R52, RZ, RZ, UR7 ;  /* 0x00000007ff347e24 */ /* 0x000fc4000f8e00ff */
[-C--:B-1----:R-:W-:Y:S01]  /*e210*/  FMUL.FTZ R175, R27, R13.reuse ;  /* 0x0000000d1baf7220 */ /* 0x082fe20000410000 */
[-C--:B------:R-:W-:Y:S01]  /*e220*/  FMUL.FTZ R159, R79, R13.reuse ;  /* 0x0000000d4f9f7220 */ /* 0x080fe20000410000 */
[-C--:B------:R-:W-:Y:S01]  /*e230*/  FMUL.FTZ R161, R75, R13.reuse ;  /* 0x0000000d4ba17220 */ /* 0x080fe20000410000 */
[----:B------:R-:W-:Y:S01]  /*e240*/  @P2 FMUL.FTZ R52, R52, 0.69314718246459960938 ;  /* 0x3f31721834342820 */ /* 0x000fe20000410000 */
[-C--:B------:R-:W-:Y:S01]  /*e250*/  FMUL.FTZ R79, R83, R13.reuse ;  /* 0x0000000d534f7220 */ /* 0x080fe20000410000 */
[----:B------:R-:W-:Y:S01]  /*e260*/  IMAD.MOV.U32 R40, RZ, RZ, -0x800000 ;  /* 0xff800000ff287424 */ /* 0x000fe200078e00ff */
        /* <DEDUP_REMOVED lines=65> */
.L_x_8961:
        /* <DEDUP_REMOVED lines=75> */
[----:B------:R-:W-:Y:S02]  /*eb30*/  LOP3.LUT R44, R95, 0x380, RZ, 0xc0, !PT ;  /* 0x000003805f2c7812 */ /* 0x000fe400078ec0ff */
[----:B------:R-:W-:Y:S02]  /*eb40*/  LOP3.LUT R38, R13, R18, RZ, 0x3c, !PT ;  /* 0x000000120d267212 */ /* 0x000fe400078e3cff */
[----:B------:R-:W-:Y:S02]  /*eb50*/  LOP3.LUT R13, R50, 0x380, RZ, 0xc0, !PT ;  /* 0x00000380320d7812 */ /* 0x000fe400078ec0ff */
        /* <DEDUP_REMOVED lines=10> */
[----:B------:R-:W-:Y:S02]  /*ec00*/  MOV R13, R6 ;  /* 0x00000006000d7202 */ /* 0x000fe40000000f00 */
[----:B------:R-:W-:Y:S02]  /*ec10*/  LOP3.LUT R7, R191, 0x380, RZ, 0xc0, !PT ;  /* 0x00000380bf077812 */ /* 0x000fe400078ec0ff */
[----:B------:R-:W-:Y:S02]  /*ec20*/  LOP3.LUT R62, R18, R185, RZ, 0x3c, !PT ;  /* 0x000000b9123e7212 */ /* 0x000fe400078e3cff */
[----:B------:R-:W-:-:S02]  /*ec30*/  LOP3.LUT R18, R193, 0x380, RZ, 0xc0, !PT ;  /* 0x00000380c1127812 */ /* 0x000fc400078ec0ff */
[----:B------:R-:W-:Y:S02]  /*ec40*/  LOP3.LUT R46, R177, 0x380, RZ, 0xc0, !PT ;  /* 0x00000380b12e7812 */ /* 0x000fe400078ec0ff */
[----:B------:R-:W-:Y:S02]  /*ec50*/  LOP3.LUT R26, R94, 0x380, RZ, 0xc0, !PT ;  /* 0x000003805e1a7812 */ /* 0x000fe400078ec0ff */
[----:B------:R-:W-:Y:S02]  /*ec60*/  F2FP.BF16.F32.PACK_AB R6, R29, R0 ;  /* 0x000000001d06723e */ /* 0x000fe400000010ff */
[----:B------:R-:W-:Y:S02]  /*ec70*/  SHF.R.U64 R0, R7, 0x3, RZ ;  /* 0x0000000307007819 */ /* 0x000fe400000012ff */
[----:B------:R-:W-:Y:S02]  /*ec80*/  SHF.R.U64 R42, R42, 0x3, RZ ;  /* 0x000000032a2a7819 */ /* 0x000fe400000012ff */
[----:B------:R-:W-:Y:S01]  /*ec90*/  F2FP.BF16.F32.PACK_AB R7, R173, R30 ;  /* 0x0000001ead07723e */ /* 0x000fe200000010ff */
[----:B------:R-:W-:Y:S01]  /*eca0*/  BAR.SYNC.DEFER_BLOCKING 0x1, 0x100 ;  /* 0x0044000000007b1d */ /* 0x000fe20000010000 */
[----:B------:R-:W-:-:S02]  /*ecb0*/  SHF.R.U64 R44, R44, 0x3, RZ ;  /* 0x000000032c2c7819 */ /* 0x000fc400000012ff */
[----:B------:R-:W-:Y:S02]  /*ecc0*/  LOP3.LUT R54, R181, 0x380, RZ, 0xc0, !PT ;  /* 0x00000380b5367812 */ /* 0x000fe400078ec0ff */
[----:B------:R-:W-:Y:S02]  /*ecd0*/  SHF.R.U64 R18, R18, 0x3, RZ ;  /* 0x0000000312127819 */ /* 0x000fe400000012ff */
[----:B------:R-:W-:Y:S02]  /*ece0*/  SHF.R.U64 R46, R46, 0x3, RZ ;  /* 0x000000032e2e7819 */ /* 0x000fe400000012ff */
[----:B------:R-:W-:Y:S02]  /*ecf0*/  LOP3.LUT R56, R183, 0x380, RZ, 0xc0, !PT ;  /* 0x00000380b7387812 */ /* 0x000fe400078ec0ff */
[----:B------:R-:W-:Y:S02]  /*ed00*/  SHF.R.U64 R29, R26, 0x3, RZ ;  /* 0x000000031a1d7819 */ /* 0x000fe400000012ff */
[----:B------:R-:W-:-:S02]  /*ed10*/  LOP3.LUT R42, R42, R87, RZ, 0x3c, !PT ;  /* 0x000000572a2a7212 */ /* 0x000fc400078e3cff */
[----:B------:R-:W-:Y:S02]  /*ed20*/  LOP3.LUT R44, R44, R95, RZ, 0x3c, !PT ;  /* 0x0000005f2c2c7212 */ /* 0x000fe400078e3cff */
[----:B------:R-:W-:Y:S02]  /*ed30*/  SHF.R.U64 R54, R54, 0x3, RZ ;  /* 0x0000000336367819 */ /* 0x000fe400000012ff */
[----:B------:R-:W-:Y:S02]  /*ed40*/  LOP3.LUT R64, R187, 0x380, RZ, 0xc0, !PT ;  /* 0x00000380bb407812 */ /* 0x000fe400078ec0ff */
[----:B------:R-:W-:Y:S02]  /*ed50*/  LOP3.LUT R26, R18, R193, RZ, 0x3c, !PT ;  /* 0x000000c1121a7212 */ /* 0x000fe400078e3cff */
[----:B------:R-:W-:Y:S01]  /*ed60*/  LOP3.LUT R46, R46, R177, RZ, 0x3c, !PT ;  /* 0x000000b12e2e7212 */ /* 0x000fe200078e3cff */
[----:B------:R0:W-:Y:S01]  /*ed70*/  STSM.16.M88.4 [R13], R4 ;  /* 0x000000040d007844 */ /* 0x0001e20000000200 */
[----:B------:R-:W-:-:S02]  /*ed80*/  SHF.R.U64 R56, R56, 0x3, RZ ;  /* 0x0000000338387819 */ /* 0x000fc400000012ff */
[----:B------:R-:W-:Y:S02]  /*ed90*/  LOP3.LUT R66, R189, 0x380, RZ, 0xc0, !PT ;  /* 0x00000380bd427812 */ /* 0x000fe400078ec0ff */
[----:B------:R-:W-:Y:S02]  /*eda0*/  LOP3.LUT R30, R29, R94, RZ, 0x3c, !PT ;  /* 0x0000005e1d1e7212 */ /* 0x000fe400078e3cff */
[----:B------:R-:W-:Y:S02]  /*edb0*/  MOV R38, R38 ;  /* 0x0000002600267202 */ /* 0x000fe40000000f00 */
[----:B------:R-:W-:Y:S02]  /*edc0*/  MOV R42, R42 ;  /* 0x0000002a002a7202 */ /* 0x000fe40000000f00 */
[----:B------:R-:W-:Y:S02]  /*edd0*/  LOP3.LUT R54, R54, R181, RZ, 0x3c, !PT ;  /* 0x000000b536367212 */ /* 0x000fe400078e3cff */
[----:B------:R-:W-:-:S02]  /*ede0*/  SHF.R.U64 R64, R64, 0x3, RZ ;  /* 0x0000000340407819 */ /* 0x000fc400000012ff */
[----:B------:R-:W-:Y:S02]  /*edf0*/  MOV R44, R44 ;  /* 0x0000002c002c7202 */ /* 0x000fe40000000f00 */
[----:B0-----:R-:W-:Y:S02]  /*ee00*/  F2FP.BF16.F32.PACK_AB R4, R33, R32 ;  /* 0x000000202104723e */ /* 0x001fe400000010ff */
[----:B------:R-:W-:Y:S02]  /*ee10*/  F2FP.BF16.F32.PACK_AB R5, R171, R158 ;  /* 0x0000009eab05723e */ /* 0x000fe400000010ff */
[----:B------:R-:W-:Y:S02]  /*ee20*/  F2FP.BF16.F32.PACK_AB R6, R37, R36 ;  /* 0x000000242506723e */ /* 0x000fe400000010ff */
[----:B------:R-:W-:Y:S02]  /*ee30*/  F2FP.BF16.F32.PACK_AB R7, R170, R157 ;  /* 0x0000009daa07723e */ /* 0x000fe400000010ff */
[----:B------:R-:W-:-:S02]  /*ee40*/  MOV R32, R26 ;  /* 0x0000001a00207202 */ /* 0x000fc40000000f00 */
[----:B------:R-:W-:Y:S01]  /*ee50*/  F2FP.BF16.F32.PACK_AB R13, R167, R154 ;  /* 0x0000009aa70d723e */ /* 0x000fe200000010ff */
[----:B------:R0:W-:Y:S01]  /*ee60*/  STSM.16.M88.4 [R38], R4 ;  /* 0x0000000426007844 */ /* 0x0001e20000000200 */
[----:B------:R-:W-:Y:S02]  /*ee70*/  LOP3.LUT R56, R56, R183, RZ, 0x3c, !PT ;  /* 0x000000b738387212 */ /* 0x000fe400078e3cff */
[----:B------:R-:W-:Y:S01]  /*ee80*/  SHF.R.U64 R66, R66, 0x3, RZ ;  /* 0x0000000342427819 */ /* 0x000fe200000012ff */
[----:B------:R-:W-:Y:S01]  /*ee90*/  STSM.16.M88.4 [R42], R8 ;  /* 0x000000082a007844 */ /* 0x000fe20000000200 */
[----:B------:R-:W-:Y:S02]  /*eea0*/  MOV R46, R46 ;  /* 0x0000002e002e7202 */ /* 0x000fe40000000f00 */
[----:B------:R-:W-:Y:S01]  /*eeb0*/  MOV R18, R30 ;  /* 0x0000001e00127202 */ /* 0x000fe20000000f00 */
[----:B------:R-:W-:Y:S01]  /*eec0*/  STSM.16.M88.4 [R44], R12 ;  /* 0x0000000c2c007844 */ /* 0x000fe20000000200 */
        /* <DEDUP_REMOVED lines=8> */
[----:B0-----:R-:W-:Y:S01]  /*ef50*/  F2FP.BF16.F32.PACK_AB R4, R73, R72 ;  /* 0x000000484904723e */ /* 0x001fe200000010ff */
[----:B------:R-:W-:Y:S01]  /*ef60*/  STSM.16.M88.4 [R50], R28 ;  /* 0x0000001c32007844 */ /* 0x000fe20000000200 */
[----:B------:R-:W-:Y:S02]  /*ef70*/  F2FP.BF16.F32.PACK_AB R5, R161, R74 ;  /* 0x0000004aa105723e */ /* 0x000fe400000010ff */
[----:B------:R-:W-:Y:S02]  /*ef80*/  F2FP.BF16.F32.PACK_AB R6, R77, R76 ;  /* 0x0000004c4d06723e */ /* 0x000fe400000010ff */
[----:B------:R-:W-:Y:S02]  /*ef90*/  F2FP.BF16.F32.PACK_AB R7, R159, R78 ;  /* 0x0000004e9f07723e */ /* 0x000fe400000010ff */
[----:B------:R-:W-:Y:S02]  /*efa0*/  LOP3.LUT R64, R64, R187, RZ, 0x3c, !PT ;  /* 0x000000bb40407212 */ /* 0x000fe400078e3cff */
[----:B------:R-:W-:Y:S01]  /*efb0*/  MOV R54, R54 ;  /* 0x0000003600367202 */ /* 0x000fe20000000f00 */
[----:B------:R0:W-:Y:S01]  /*efc0*/  STSM.16.M88.4 [R52], R4 ;  /* 0x0000000434007844 */ /* 0x0001e20000000200 */
[----:B------:R-:W-:-:S02]  /*efd0*/  LOP3.LUT R66, R66, R189, RZ, 0x3c, !PT ;  /* 0x000000bd42427212 */ /* 0x000fc400078e3cff */
[----:B------:R-:W-:Y:S01]  /*efe0*/  MOV R56, R56 ;  /* 0x0000003800387202 */ /* 0x000fe20000000f00 */
[----:B------:R1:W-:Y:S01]  /*eff0*/  STSM.16.M88.4 [R54], R80 ;  /* 0x0000005036007844 */ /* 0x0003e20000000200 */
[----:B------:R-:W-:Y:S02]  /*f000*/  F2FP.BF16.F32.PACK_AB R91, R86, R91 ;  /* 0x0000005b565b723e */ /* 0x000fe400000010ff */
[----:B------:R-:W-:Y:S02]  /*f010*/  F2FP.BF16.F32.PACK_AB R97, R99, R98 ;  /* 0x000000626361723e */ /* 0x000fe400000010ff */
[----:B------:R-:W-:Y:S01]  /*f020*/  F2FP.BF16.F32.PACK_AB R104, R105, R104 ;  /* 0x000000686968723e */ /* 0x000fe200000010ff */
[----:B------:R1:W-:Y:S01]  /*f030*/  STSM.16.M88.4 [R56], R88 ;  /* 0x0000005838007844 */ /* 0x0003e20000000200 */
[----:B------:R-:W-:Y:S02]  /*f040*/  LOP3.LUT R70, R0, R191, RZ, 0x3c, !PT ;  /* 0x000000bf00467212 */ /* 0x000fe400078e3cff */
[----:B------:R-:W-:-:S02]  /*f050*/  MOV R58, R58 ;  /* 0x0000003a003a7202 */ /* 0x000fc40000000f00 */
[----:B------:R-:W-:Y:S01]  /*f060*/  F2FP.BF16.F32.PACK_AB R98, R101, R100 ;  /* 0x000000646562723e */ /* 0x000fe200000010ff */
[----:B0-----:R-:W-:Y:S01]  /*f070*/  IMAD.U32 R4, RZ, RZ, UR8 ;  /* 0x00000008ff047e24 */ /* 0x001fe2000f8e00ff */
[----:B------:R-:W-:Y:S01]  /*f080*/  F2FP.BF16.F32.PACK_AB R99, R103, R102 ;  /* 0x000000666763723e */ /* 0x000fe200000010ff */
[----:B------:R-:W-:Y:S01]  /*f090*/  IMAD.U32 R5, RZ, RZ, UR9 ;  /* 0x00000009ff057e24 */ /* 0x000fe2000f8e00ff */
[----:B------:R-:W-:Y:S01]  /*f0a0*/  F2FP.BF16.F32.PACK_AB R105, R107, R106 ;  /* 0x0000006a6b69723e */ /* 0x000fe200000010ff */
[----:B------:R-:W-:Y:S01]  /*f0b0*/  ULDC.64 UR8, c[0x0][0xbe0] ;  /* 0x0002f80000087ab9 */ /* 0x000fe20000000a00 */
        /* <DEDUP_REMOVED lines=31> */
[----:B------:R-:W-:Y:S01]  /*f2b0*/  F2FP.BF16.F32.PACK_AB R147, R151, R150 ;  /* 0x000000969793723e */ /* 0x000fe200000010ff */
[----:B------:R-:W-:Y:S01]  /*f2c0*/  UISETP.NE.U32.AND UP1, UPT, UR8, URZ, UPT ;  /* 0x0000003f0800728c */ /* 0x000fe2000bf25070 */
[----:B------:R-:W0:Y:S01]  /*f2d0*/  LDC R3, c[0x0][0xa88] ;  /* 0x0002a200ff037b82 */ /* 0x000e220000000800 */
[----:B------:R-:W-:Y:S02]  /*f2e0*/  PLOP3.LUT P1, PT, PT, PT, UP0, 0x80, 0x0 ;  /* 0x000000000000781c */ /* 0x000fe40003f2f008 */
[----:B------:R1:W-:Y:S05]  /*f2f0*/  STSM.16.M88.4 [R18], R144 ;  /* 0x0000009012007844 */ /* 0x0003ea0000000200 */
[----:B------:R-:W-:Y:S01]  /*f300*/  BAR.SYNC.DEFER_BLOCKING 0x1, 0x100 ;  /* 0x0044000000007b1d */ /* 0x000fe20000010000 */
[----:B------:R-:W-:Y:S01]  /*f310*/  UISETP.NE.AND.EX UP1, UPT, UR9, URZ, UPT, UP1 ;  /* 0x0000003f0900728c */ /* 0x000fe2000bf25310 */
[----:B------:R-:W-:-:S05]  /*f320*/  IMAD R7, R22, 0x40, R19 ;  /* 0x0000004016077824 */ /* 0x000fca00078e0213 */
[----:B------:R-:W-:-:S05]  /*f330*/  PLOP3.LUT P2, PT, PT, PT, UP1, 0x80, 0x0 ;  /* 0x000000000000781c */ /* 0x000fca0003f4f018 */
[----:B------:R-:W-:Y:S02]  /*f340*/  @UP1 ULDC.64 UR8, c[0x0][0xbe0] ;  /* 0x0002f80000081ab9 */ /* 0x000fe40000000a00 */
[----:B------:R-:W-:Y:S01]  /*f350*/  @UP1 UIMAD.WIDE UR8, UR43, 0x4, UR8 ;  /* 0x000000042b0818a5 */ /* 0x000fe2000f8e0208 */
[----:B------:R-:W-:-:S05]  /*f360*/  IMAD.WIDE R34, R7, 0x2, R34 ;  /* 0x0000000207227825 */ /* 0x000fca00078e0222 */
[----:B------:R-:W-:Y:S02]  /*f370*/  IMAD.U32 R6, RZ, RZ, UR8 ;  /* 0x00000008ff067e24 */ /* 0x000fe4000f8e00ff */
[----:B------:R-:W-:Y:S01]  /*f380*/  IMAD.U32 R7, RZ, RZ, UR9 ;  /* 0x00000009ff077e24 */ /* 0x000fe2000f8e00ff */
[----:B------:R-:W2:Y:S01]  /*f390*/  @P1 LDG.E R0, desc[UR38][R4.64] ;  /* 0x0000002604001981 */ /* 0x000ea2000c1e1900 */
[----:B------:R-:W-:Y:S01]  /*f3a0*/  UMOV UR4, URZ ;  /* 0x0000003f00047c82 */ /* 0x000fe20008000000 */
[----:B------:R-:W-:Y:S02]  /*f3b0*/  IADD3 R13, P0, R34, 0x1000, RZ ;  /* 0x00001000220d7810 */ /* 0x000fe40007f1e0ff */
[----:B0-----:R1:W5:Y:S01]  /*f3c0*/  @P2 LDG.E R3, desc[UR38][R6.64] ;  /* 0x0000002606032981 */ /* 0x001362000c1e1900 */
[----:B--2---:R-:W-:Y:S01]  /*f3d0*/  @P1 R2UR UR4, R0 ;  /* 0x00000000000412ca */ /* 0x004fe200000e0000 */
[----:B-1----:R-:W-:-:S14]  /*f3e0*/  @P2 BRA `(.L_x_9034) ;  /* 0x0000000000102947 */ /* 0x002fdc0003800000 */
[----:B------:R-:W-:Y:S05]  /*f3f0*/  @!P1 BRA `(.L_x_9034) ;  /* 0x00000000000c9947 */ /* 0x000fea0003800000 */
[----:B------:R-:W2:Y:S04]  /*f400*/  LDG.E R0, desc[UR38][R4.64] ;  /* 0x0000002604007981 */ /* 0x000ea8000c1e1900 */
[----:B-----5:R-:W2:Y:S02]  /*f410*/  LDG.E R3, desc[UR38][R4.64+0x4] ;  /* 0x0000042604037981 */ /* 0x020ea4000c1e1900 */
[----:B--2---:R-:W-:-:S07]  /*f420*/  IMAD.IADD R3, R3, 0x1, -R0 ;  /* 0x0000000103037824 */ /* 0x004fce00078e0a00 */
.L_x_9034:
        /* <DEDUP_REMOVED lines=9> */
[----:B------:R-:W-:Y:S01]  /*f4c0*/  SHF.R.S32.HI R0, RZ, 0x1f, R6 ;  /* 0x0000001fff007819 */ /* 0x000fe20000011406 */
[----:B------:R-:W-:Y:S01]  /*f4d0*/  UIMAD.WIDE.U32 UR8, UR44, UR12, UR10 ;  /* 0x0000000c2c0872a5 */ /* 0x000fe2000f8e000a */
[----:B------:R-:W-:Y:S01]  /*f4e0*/  SHF.R.U64 R4, R4, 0x3, RZ ;  /* 0x0000000304047819 */ /* 0x000fe200000012ff */
[----:B------:R-:W-:Y:S01]  /*f4f0*/  UIMAD UR10, UR44, UR13, UR7 ;  /* 0x0000000d2c0a72a4 */ /* 0x000fe2000f8e0207 */
[----:B------:R-:W-:Y:S01]  /*f500*/  LOP3.LUT R12, R13, 0x380, RZ, 0xc0, !PT ;  /* 0x000003800d0c7812 */ /* 0x000fe200078ec0ff */
[----:B------:R-:W-:Y:S01]  /*f510*/  USHF.R.S32.HI UR7, URZ, 0x1f, UR43 ;  /* 0x0000001f3f077899 */ /* 0x000fe2000801142b */
[----:B------:R-:W-:Y:S01]  /*f520*/  LOP3.LUT R4, R4, R5, RZ, 0x3c, !PT ;  /* 0x0000000504047212 */ /* 0x000fe200078e3cff */
[----:B------:R-:W-:Y:S01]  /*f530*/  ULDC.64 UR12, c[0x0][0xb78] ;  /* 0x0002de00000c7ab9 */ /* 0x000fe20000000a00 */
[----:B------:R-:W-:Y:S01]  /*f540*/  UIADD3 UR9, UR9, UR10, URZ ;  /* 0x0000000a09097290 */ /* 0x000fe2000fffe03f */
[----:B------:R-:W-:Y:S01]  /*f550*/  IADD3 R9, P1, R34, 0x2000, RZ ;  /* 0x0000200022097810 */ /* 0x000fe20007f3e0ff */
[----:B------:R-:W-:Y:S01]  /*f560*/  USEL UR16, UR7, URZ, !UP0 ;  /* 0x0000003f07107287 */ /* 0x000fe2000c000000 */
[----:B------:R-:W-:Y:S01]  /*f570*/  SHF.R.U64 R12, R12, 0x3, RZ ;  /* 0x000000030c0c7819 */ /* 0x000fe200000012ff */
[----:B------:R-:W-:Y:S01]  /*f580*/  UIMAD.WIDE.U32 UR8, UR15, UR12, UR8 ;  /* 0x0000000c0f0872a5 */ /* 0x000fe2000f8e0008 */
[----:B------:R-:W-:Y:S01]  /*f590*/  LOP3.LUT R8, R9, 0x380, RZ, 0xc0, !PT ;  /* 0x0000038009087812 */ /* 0x000fe200078ec0ff */
[----:B------:R-:W-:Y:S01]  /*f5a0*/  UIMAD UR7, UR16, UR12, URZ ;  /* 0x0000000c100772a4 */ /* 0x000fe2000f8e023f */
[----:B------:R-:W-:Y:S01]  /*f5b0*/  LOP3.LUT R12, R12, R13, RZ, 0x3c, !PT ;  /* 0x0000000d0c0c7212 */ /* 0x000fe200078e3cff */
[----:B------:R-:W-:Y:S01]  /*f5c0*/  IMAD.X R13, RZ, RZ, R35, P0 ;  /* 0x000000ffff0d7224 */ /* 0x000fe200000e0623 */
[----:B------:R-:W-:Y:S01]  /*f5d0*/  SHF.R.U64 R8, R8, 0x3, RZ ;  /* 0x0000000308087819 */ /* 0x000fe200000012ff */
[----:B------:R-:W-:Y:S01]  /*f5e0*/  UIMAD UR7, UR15, UR13, UR7 ;  /* 0x0000000d0f0772a4 */ /* 0x000fe2000f8e0207 */
[----:B------:R-:W-:-:S02]  /*f5f0*/  IADD3 R5, P3, R6, UR8, RZ ;  /* 0x0000000806057c10 */ /* 0x000fc4000ff7e0ff */
[C---:B------:R-:W-:Y:S02]  /*f600*/  IADD3 R69, P0, R34.reuse, 0x8000, RZ ;  /* 0x0000800022457810 */ /* 0x040fe40007f1e0ff */
[C---:B------:R-:W-:Y:S01]  /*f610*/  IADD3 R61, P6, R34.reuse, 0x4000, RZ ;  /* 0x00004000223d7810 */ /* 0x040fe20007fde0ff */
[----:B------:R-:W-:Y:S01]  /*f620*/  IMAD.U32 R7, RZ, RZ, UR7 ;  /* 0x00000007ff077e24 */ /* 0x000fe2000f8e00ff */
[C---:B------:R-:W-:Y:S02]  /*f630*/  IADD3 R37, P5, R34.reuse, 0x5000, RZ ;  /* 0x0000500022257810 */ /* 0x040fe40007fbe0ff */
[----:B------:R-:W-:Y:S02]  /*f640*/  IADD3 R33, P4, R34, 0x6000, RZ ;  /* 0x0000600022217810 */ /* 0x000fe40007f9e0ff */
[----:B------:R-:W-:Y:S01]  /*f650*/  IADD3.X R0, R0, UR9, R7, P3, !PT ;  /* 0x0000000900007c10 */ /* 0x000fe20009ffe407 */
[----:B------:R-:W-:Y:S01]  /*f660*/  ULDC.64 UR8, c[0x0][0xb40] ;  /* 0x0002d00000087ab9 */ /* 0x000fe20000000a00 */
[----:B------:R-:W-:Y:S01]  /*f670*/  LOP3.LUT R8, R8, R9, RZ, 0x3c, !PT ;  /* 0x0000000908087212 */ /* 0x000fe200078e3cff */
[----:B------:R-:W-:Y:S01]  /*f680*/  IMAD.X R9, RZ, RZ, R35, P1 ;  /* 0x000000ffff097224 */ /* 0x000fe200008e0623 */
[----:B------:R-:W-:-:S02]  /*f690*/  LEA R46, P3, R5, UR8, 0x2 ;  /* 0x00000008052e7c11 */ /* 0x000fc4000f8610ff */
[C---:B------:R-:W-:Y:S02]  /*f6a0*/  IADD3 R57, P1, R34.reuse, 0x9000, RZ ;  /* 0x0000900022397810 */ /* 0x040fe40007f3e0ff */
[----:B------:R-:W-:Y:S01]  /*f6b0*/  LEA.HI.X R47, R5, UR9, R0, 0x2, P3 ;  /* 0x00000009052f7c11 */ /* 0x000fe200098f1400 */
[----:B------:R-:W-:Y:S01]  /*f6c0*/  IMAD.X R5, RZ, RZ, R35, P2 ;  /* 0x000000ffff057224 */ /* 0x000fe200010e0623 */
[----:B------:R-:W-:Y:S01]  /*f6d0*/  IADD3 R25, P3, R34, 0x7000, RZ ;  /* 0x0000700022197810 */ /* 0x000fe20007f7e0ff */
[----:B------:R-:W-:Y:S01]  /*f6e0*/  VIADD R0, R6, 0x8 ;  /* 0x0000000806007836 */ /* 0x000fe20000000000 */
[----:B------:R-:W-:Y:S01]  /*f6f0*/  IADD3 R49, P2, R34, 0xa000, RZ ;  /* 0x0000a00022317810 */ /* 0x000fe20007f5e0ff */
[----:B------:R-:W-:Y:S01]  /*f700*/  ULDC.64 UR8, c[0x0][0xaa0] ;  /* 0x0002a80000087ab9 */ /* 0x000fe20000000a00 */
[----:B------:R-:W-:Y:S02]  /*f710*/  LOP3.LUT R68, R69, 0x380, RZ, 0xc0, !PT ;  /* 0x0000038045447812 */ /* 0x000fe400078ec0ff */
[----:B------:R-:W-:-:S02]  /*f720*/  LOP3.LUT R60, R61, 0x380, RZ, 0xc0, !PT ;  /* 0x000003803d3c7812 */ /* 0x000fc400078ec0ff */
[----:B------:R-:W-:Y:S02]  /*f730*/  LOP3.LUT R36, R37, 0x380, RZ, 0xc0, !PT ;  /* 0x0000038025247812 */ /* 0x000fe400078ec0ff */
        /* <DEDUP_REMOVED lines=23> */
[----:B------:R-:W-:-:S02]  /*f8b0*/  LOP3.LUT P0, RZ, R205, 0x3, RZ, 0xc0, !PT ;  /* 0x00000003cdff7812 */ /* 0x000fc4000780c0ff */
[C---:B------:R-:W-:Y:S02]  /*f8c0*/  IADD3 R43, P6, R34.reuse, 0xb000, RZ ;  /* 0x0000b000222b7810 */ /* 0x040fe40007fde0ff */
[C---:B------:R-:W-:Y:S02]  /*f8d0*/  IADD3 R73, P5, R34.reuse, 0xc000, RZ ;  /* 0x0000c00022497810 */ /* 0x040fe40007fbe0ff */
[C---:B------:R-:W-:Y:S02]  /*f8e0*/  IADD3 R65, P4, R34.reuse, 0xd000, RZ ;  /* 0x0000d00022417810 */ /* 0x040fe40007f9e0ff */
[----:B------:R-:W-:Y:S02]  /*f8f0*/  IADD3 R53, P3, R34, 0xe000, RZ ;  /* 0x0000e00022357810 */ /* 0x000fe40007f7e0ff */
[----:B------:R-:W-:Y:S01]  /*f900*/  LOP3.LUT R56, R56, R57, RZ, 0x3c, !PT ;  /* 0x0000003938387212 */ /* 0x000fe200078e3cff */
[----:B------:R-:W-:Y:S01]  /*f910*/  IMAD.X R57, RZ, RZ, R35, P1 ;  /* 0x000000ffff397224 */ /* 0x000fe200008e0623 */
[----:B------:R-:W-:-:S02]  /*f920*/  IADD3 R7, P2, R34, 0xf000, RZ ;  /* 0x0000f00022077810 */ /* 0x000fc40007f5e0ff */
[----:B-----5:R-:W-:Y:S02]  /*f930*/  ISETP.GE.OR P1, PT, R6, R3, P0 ;  /* 0x000000030600720c */ /* 0x020fe40000726670 */
[----:B------:R-:W-:Y:S01]  /*f940*/  LOP3.LUT R42, R43, 0x380, RZ, 0xc0, !PT ;  /* 0x000003802b2a7812 */ /* 0x000fe200078ec0ff */
[----:B------:R-:W-:Y:S01]  /*f950*/  IMAD.X R45, RZ, RZ, R35, P2 ;  /* 0x000000ffff2d7224 */ /* 0x000fe200010e0623 */
[----:B------:R-:W-:Y:S02]  /*f960*/  LOP3.LUT R72, R73, 0x380, RZ, 0xc0, !PT ;  /* 0x0000038049487812 */ /* 0x000fe400078ec0ff */
[----:B------:R-:W-:Y:S02]  /*f970*/  LOP3.LUT R64, R65, 0x380, RZ, 0xc0, !PT ;  /* 0x0000038041407812 */ /* 0x000fe400078ec0ff */
[----:B------:R-:W-:Y:S02]  /*f980*/  LOP3.LUT R52, R53, 0x380, RZ, 0xc0, !PT ;  /* 0x0000038035347812 */ /* 0x000fe400078ec0ff */
[----:B------:R-:W-:-:S02]  /*f990*/  LOP3.LUT R29, R34, 0x380, RZ, 0xc0, !PT ;  /* 0x00000380221d7812 */ /* 0x000fc400078ec0ff */
[----:B------:R-:W-:Y:S01]  /*f9a0*/  ISETP.GE.OR P0, PT, R0, R3, P0 ;  /* 0x000000030000720c */ /* 0x000fe20000706670 */
[----:B------:R-:W-:Y:S01]  /*f9b0*/  UIMAD UR7, UR11, UR8, URZ ;  /* 0x000000080b0772a4 */ /* 0x000fe2000f8e023f */
[----:B------:R-:W-:Y:S01]  /*f9c0*/  LOP3.LUT R0, R7, 0x380, RZ, 0xc0, !PT ;  /* 0x0000038007007812 */ /* 0x000fe200078ec0ff */
[----:B------:R0:W-:Y:S01]  /*f9d0*/  @!P1 STG.E desc[UR38][R46.64], R20 ;  /* 0x000000142e009986 */ /* 0x0001e2000c101926 */
[----:B------:R-:W-:Y:S02]  /*f9e0*/  SHF.R.U64 R42, R42, 0x3, RZ ;  /* 0x000000032a2a7819 */ /* 0x000fe400000012ff */
[----:B------:R-:W-:Y:S02]  /*f9f0*/  SHF.R.U64 R72, R72, 0x3, RZ ;  /* 0x0000000348487819 */ /* 0x000fe400000012ff */
[----:B------:R-:W-:Y:S02]  /*fa00*/  SHF.R.U64 R64, R64, 0x3, RZ ;  /* 0x0000000340407819 */ /* 0x000fe400000012ff */
[----:B------:R-:W-:-:S02]  /*fa10*/  SHF.R.U64 R52, R52, 0x3, RZ ;  /* 0x0000000334347819 */ /* 0x000fc400000012ff */
[----:B------:R-:W-:Y:S01]  /*fa20*/  SHF.R.U64 R29, R29, 0x3, RZ ;  /* 0x000000031d1d7819 */ /* 0x000fe200000012ff */
[----:B------:R1:W-:Y:S01]  /*fa30*/  @!P0 STG.E desc[UR38][R46.64+0x20], R40 ;  /* 0x000020282e008986 */ /* 0x0003e2000c101926 */
        /* <DEDUP_REMOVED lines=12> */
[----:B------:R-:W-:Y:S01]  /*fb00*/  IMAD.U32 R23, RZ, RZ, UR8 ;  /* 0x00000008ff177e24 */ /* 0x000fe2000f8e00ff */
[--C-:B------:R-:W-:Y:S01]  /*fb10*/  SHF.R.S32.HI R21, RZ, 0x1f, R19.reuse ;  /* 0x0000001fff157819 */ /* 0x100fe20000011413 */
[----:B0-----:R-:W-:Y:S01]  /*fb20*/  IMAD.MOV.U32 R20, RZ, RZ, R19 ;  /* 0x000000ffff147224 */ /* 0x001fe200078e0013 */
[----:B------:R-:W5:Y:S01]  /*fb30*/  LD.E.128 R12, desc[UR38][R12.64] ;  /* 0x000000260c0c7980 */ /* 0x000f62000c101d00 */
[----:B------:R-:W-:-:S03]  /*fb40*/  UIMAD UR7, UR4, UR9, UR7 ;  /* 0x00000009040772a4 */ /* 0x000fc6000f8e0207 */
[----:B------:R-:W5:Y:S01]  /*fb50*/  LD.E.128 R28, desc[UR38][R28.64] ;  /* 0x000000261c1c7980 */ /* 0x000f62000c101d00 */
[----:B------:R-:W-:Y:S01]  /*fb60*/  IMAD.WIDE.U32 R20, R23, UR4, R20 ;  /* 0x0000000417147c25 */ /* 0x000fe2000f8e0014 */
[----:B------:R-:W-:Y:S02]  /*fb70*/  ULDC.64 UR8, c[0x0][0xae0] ;  /* 0x0002b80000087ab9 */ /* 0x000fe40000000a00 */
        /* <DEDUP_REMOVED lines=19> */
[----:B0-----:R-:W0:Y:S01]  /*fcb0*/  FENCE.VIEW.ASYNC.S ;  /* 0x00000000000073c6 */ /* 0x001e220000000000 */
[----:B------:R-:W-:Y:S01]  /*fcc0*/  UIMAD UR4, UR14, UR8, URZ ;  /* 0x000000080e0472a4 */ /* 0x000fe2000f8e023f */
[----:B------:R-:W-:-:S02]  /*fcd0*/  VIADD R21, R21, UR7 ;  /* 0x0000000715157c36 */ /* 0x000fc40008000000 */
[----:B------:R-:W-:Y:S01]  /*fce0*/  IMAD.U32 R77, RZ, RZ, UR8 ;  /* 0x00000008ff4d7e24 */ /* 0x000fe2000f8e00ff */
[----:B------:R-:W-:Y:S01]  /*fcf0*/  UIMAD UR4, UR44, UR9, UR4 ;  /* 0x000000092c0472a4 */ /* 0x000fe2000f8e0204 */
[----:B------:R-:W-:Y:S02]  /*fd00*/  IMAD R23, R204, -0x80, R3 ;  /* 0xffffff80cc177824 */ /* 0x000fe400078e0203 */
[----:B------:R-:W-:Y:S01]  /*fd10*/  IMAD.WIDE.U32 R20, R77, UR44, R20 ;  /* 0x0000002c4d147c25 */ /* 0x000fe2000f8e0014 */
[----:B------:R-:W-:-:S03]  /*fd20*/  ULDC.64 UR8, c[0x0][0xae8] ;  /* 0x0002ba0000087ab9 */ /* 0x000fc60000000a00 */
[C---:B------:R-:W-:Y:S01]  /*fd30*/  VIADD R0, R22.reuse, 0x20 ;  /* 0x0000002016007836 */ /* 0x040fe20000000000 */
[-C--:B------:R-:W-:Y:S01]  /*fd40*/  ISETP.GE.AND P3, PT, R22, R23.reuse, PT ;  /* 0x000000171600720c */ /* 0x080fe20003f66270 */
[----:B------:R-:W-:Y:S01]  /*fd50*/  VIADD R21, R21, UR4 ;  /* 0x0000000415157c36 */ /* 0x000fe20008000000 */
[----:B------:R-:W-:Y:S01]  /*fd60*/  UIMAD UR4, UR16, UR8, URZ ;  /* 0x00000008100472a4 */ /* 0x000fe2000f8e023f */
[----:B------:R-:W-:Y:S01]  /*fd70*/  VIADD R17, R17, 0x22820 ;  /* 0x0002282011117836 */ /* 0x000fe20000000000 */
[----:B------:R-:W-:Y:S01]  /*fd80*/  ISETP.GE.AND P0, PT, R0, R23, PT ;  /* 0x000000170000720c */ /* 0x000fe20003f06270 */
[C---:B------:R-:W-:Y:S02]  /*fd90*/  VIADD R0, R22.reuse, 0x40 ;  /* 0x0000004016007836 */ /* 0x040fe40000000000 */
[----:B------:R-:W-:Y:S02]  /*fda0*/  VIADD R3, R22, 0x60 ;  /* 0x0000006016037836 */ /* 0x000fe40000000000 */
[----:B------:R-:W-:Y:S01]  /*fdb0*/  IMAD.U32 R79, RZ, RZ, UR8 ;  /* 0x00000008ff4f7e24 */ /* 0x000fe2000f8e00ff */
[----:B------:R-:W-:Y:S01]  /*fdc0*/  UIMAD UR4, UR15, UR9, UR4 ;  /* 0x000000090f0472a4 */ /* 0x000fe2000f8e0204 */
[----:B------:R-:W-:-:S02]  /*fdd0*/  PRMT R17, RZ, 0x654, R17 ;  /* 0x00000654ff117816 */ /* 0x000fc40000000011 */
[----:B------:R-:W-:Y:S01]  /*fde0*/  IMAD.WIDE.U32 R78, R79, UR15, R20 ;  /* 0x0000000f4f4e7c25 */ /* 0x000fe2000f8e0014 */
[-C--:B------:R-:W-:Y:S01]  /*fdf0*/  ISETP.GE.AND P1, PT, R0, R23.reuse, PT ;  /* 0x000000170000720c */ /* 0x080fe20003f26270 */
[----:B0-----:R0:W-:Y:S01]  /*fe00*/  SYNCS.ARRIVE.TRANS64.RED.A1T0 RZ, [R17+URZ], RZ ;  /* 0x000000ff11ff79a7 */ /* 0x0011e2000810043f */
[----:B------:R-:W-:Y:S02]  /*fe10*/  ISETP.GE.AND P2, PT, R3, R23, PT ;  /* 0x000000170300720c */ /* 0x000fe40003f46270 */
[--C-:B------:R-:W-:Y:S01]  /*fe20*/  SHF.R.S32.HI R23, RZ, 0x1f, R22.reuse ;  /* 0x0000001fff177819 */ /* 0x100fe20000011416 */
[----:B------:R-:W-:Y:S01]  /*fe30*/  BSSY B1, `(.L_x_9035) ;  /* 0x000001a000017945 */ /* 0x000fe20003800000 */
[----:B0-----:R-:W-:Y:S02]  /*fe40*/  VIADD R17, R79, UR4 ;  /* 0x000000044f117c36 */ /* 0x001fe40008000000 */
[----:B------:R-:W-:Y:S01]  /*fe50*/  IMAD.WIDE R76, R204, 0x80, R22 ;  /* 0x00000080cc4c7825 */ /* 0x000fe200078e0216 */
[----:B------:R-:W-:Y:S06]  /*fe60*/  @P3 BRA `(.L_x_9036) ;  /* 0x0000000000583947 */ /* 0x000fec0003800000 */
        /* <DEDUP_REMOVED lines=22> */
.L_x_9036:
[----:B------:R-:W-:Y:S05]  /*ffd0*/  BSYNC B1 ;  /* 0x0000000000017941 */ /* 0x000fea0003800000 */
.L_x_9035:
[----:B------:R-:W-:Y:S04]  /*ffe0*/  BSSY B1, `(.L_x_9037) ;  /* 0x000001a000017945 */ /* 0x000fe80003800000 */
[----:B------:R-:W-:Y:S05]  /*fff0*/  @P0 BRA `(.L_x_9038) ;  /* 0x0000000000600947 */ /* 0x000fea0003800000 */
[----:B------:R-:W-:Y:S01]  /*10000*/  IADD3 R3, P0, R76, 0x20, RZ ;  /* 0x000000204c037810 */ /* 0x000fe20007f1e0ff */
[C---:B------:R-:W-:Y:S01]  /*10010*/  VIADD R20, R19.reuse, 0x80 ;  /* 0x0000008013147836 */ /* 0x040fe20000000000 */
[----:B------:R-:W-:Y:S01]  /*10020*/  ULDC UR4, c[0x0][0xa8c] ;  /* 0x0002a30000047ab9 */ /* 0x000fe20000000800 */
[C---:B------:R-:W-:Y:S01]  /*10030*/  VIADD R18, R19.reuse, 0x40 ;  /* 0x0000004013127836 */ /* 0x040fe20000000000 */
        /* <DEDUP_REMOVED lines=20> */
.L_x_9038:
[----:B------:R-:W-:Y:S05]  /*10180*/  BSYNC B1 ;  /* 0x0000000000017941 */ /* 0x000fea0003800000 */
.L_x_9037:
        /* <DEDUP_REMOVED lines=26> */
.L_x_9040:
[----:B------:R-:W-:Y:S05]  /*10330*/  BSYNC B1 ;  /* 0x0000000000017941 */ /* 0x000fea0003800000 */
.L_x_9039:
        /* <DEDUP_REMOVED lines=27> */
.L_x_9033:
[----:B------:R-:W-:Y:S01]  /*104f0*/  ULDC.64 UR8, c[0x0][0xbd8] ;  /* 0x0002f60000087ab9 */ /* 0x000fe20000000a00 */
[----:B------:R-:W-:Y:S01]  /*10500*/  IMAD.MOV.U32 R9, RZ, RZ, RZ ;  /* 0x000000ffff097224 */ /* 0x000fe200078e00ff */
[----:B------:R-:W-:-:S04]  /*10510*/  UISETP.NE.U32.AND UP0, UPT, UR8, URZ, UPT ;  /* 0x0000003f0800728c */ /* 0x000fc8000bf05070 */
[----:B------:R-:W-:-:S03]  /*10520*/  UISETP.NE.AND.EX UP0, UPT, UR9, URZ, UPT, UP0 ;  /* 0x0000003f0900728c */ /* 0x000fc6000bf05300 */
[----:B------:R-:W-:Y:S02]  /*10530*/  ULDC.64 UR8, c[0x0][0xbd8] ;  /* 0x0002f60000087ab9 */ /* 0x000fe40000000a00 */
[----:B------:R-:W-:Y:S01]  /*10540*/  UIMAD.WIDE UR8, UR43, 0x4, UR8 ;  /* 0x000000042b0878a5 */ /* 0x000fe2000f8e0208 */
[----:B------:R-:W0:Y:S01]  /*10550*/  LDC R3, c[0x0][0xa88] ;  /* 0x0002a200ff037b82 */ /* 0x000e220000000800 */
[----:B------:R-:W-:-:S04]  /*10560*/  PLOP3.LUT P1, PT, PT, PT, UP0, 0x80, 0x0 ;  /* 0x000000000000781c */ /* 0x000fc80003f2f008 */
[----:B------:R-:W-:Y:S02]  /*10570*/  IMAD.U32 R4, RZ, RZ, UR8 ;  /* 0x00000008ff047e24 */ /* 0x000fe4000f8e00ff */
[----:B------:R-:W-:Y:S01]  /*10580*/  IMAD.U32 R5, RZ, RZ, UR9 ;  /* 0x00000009ff057e24 */ /* 0x000fe2000f8e00ff */
[----:B------:R-:W-:Y:S02]  /*10590*/  ULDC.64 UR8, c[0x0][0xbe0] ;  /* 0x0002f80000087ab9 */ /* 0x000fe40000000a00 */
[----:B------:R-:W-:-:S04]  /*105a0*/  UISETP.NE.U32.AND UP1, UPT, UR8, URZ, UPT ;  /* 0x0000003f0800728c */ /* 0x000fc8000bf25070 */
[----:B------:R-:W-:Y:S01]  /*105b0*/  UISETP.NE.AND.EX UP1, UPT, UR9, URZ, UPT, UP1 ;  /* 0x0000003f0900728c */ /* 0x000fe2000bf25310 */
[----:B------:R1:W5:Y:S05]  /*105c0*/  @P1 LDG.E R9, desc[UR38][R4.64] ;  /* 0x0000002604091981 */ /* 0x00036a000c1e1900 */
[----:B------:R-:W-:-:S05]  /*105d0*/  PLOP3.LUT P2, PT, PT, PT, UP1, 0x80, 0x0 ;  /* 0x000000000000781c */ /* 0x000fca0003f4f018 */
[----:B------:R-:W-:Y:S02]  /*105e0*/  @UP1 ULDC.64 UR8, c[0x0][0xbe0] ;  /* 0x0002f80000081ab9 */ /* 0x000fe40000000a00 */
[----:B------:R-:W-:-:S06]  /*105f0*/  @UP1 UIMAD.WIDE UR8, UR43, 0x4, UR8 ;  /* 0x000000042b0818a5 */ /* 0x000fcc000f8e0208 */
[----:B------:R-:W-:Y:S02]  /*10600*/  IMAD.U32 R6, RZ, RZ, UR8 ;  /* 0x00000008ff067e24 */ /* 0x000fe4000f8e00ff */
[----:B------:R-:W-:-:S05]  /*10610*/  IMAD.U32 R7, RZ, RZ, UR9 ;  /* 0x00000009ff077e24 */ /* 0x000fca000f8e00ff */
[----:B0-----:R1:W5:Y:S01]  /*10620*/  @P2 LDG.E R3, desc[UR38][R6.64] ;  /* 0x0000002606032981 */ /* 0x001362000c1e1900 */
[----:B------:R-:W-:Y:S01]  /*10630*/  USHF.R.S32.HI UR8, URZ, 0x1f, UR44 ;  /* 0x0000001f3f087899 */ /* 0x000fe2000801142c */
[----:B------:R-:W-:Y:S01]  /*10640*/  ISETP.GT.AND P0, PT, R209, 0x7f, PT ;  /* 0x0000007fd100780c */ /* 0x000fe20003f04270 */
[----:B------:R-:W-:-:S12]  /*10650*/  @P2 BRA `(.L_x_9042) ;  /* 0x0000000000102947 */ /* 0x000fd80003800000 */
[----:B------:R-:W-:Y:S05]  /*10660*/  @!P1 BRA `(.L_x_9042) ;  /* 0x00000000000c9947 */ /* 0x000fea0003800000 */
[----:B------:R-:W2:Y:S04]  /*10670*/  LDG.E R0, desc[UR38][R4.64] ;  /* 0x0000002604007981 */ /* 0x000ea8000c1e1900 */
[----:B-----5:R-:W2:Y:S02]  /*10680*/  LDG.E R3, desc[UR38][R4.64+0x4] ;  /* 0x0000042604037981 */ /* 0x020ea4000c1e1900 */
[----:B--2---:R-:W-:-:S07]  /*10690*/  IMAD.IADD R3, R3, 0x1, -R0 ;  /* 0x0000000103037824 */ /* 0x004fce00078e0a00 */
.L_x_9042:
        /* <DEDUP_REMOVED lines=8> */
[----:B0-----:R-:W-:-:S04]  /*10720*/  IMAD R0, R204, 0x80, R0 ;  /* 0x00000080cc007824 */ /* 0x001fc800078e0200 */
[----:B------:R-:W-:-:S05]  /*10730*/  VIADD R0, R0, 0xffffff80 ;  /* 0xffffff8000007836 */ /* 0x000fca0000000000 */
        /* <DEDUP_REMOVED lines=21> */
.L_x_9044:
[----:B------:R-:W-:Y:S05]  /*10890*/  BSYNC B1 ;  /* 0x0000000000017941 */ /* 0x000fea0003800000 */
.L_x_9043:
        /* <DEDUP_REMOVED lines=9> */
[----:B------:R-:W-:Y:S01]  /*10930*/  UIMAD UR4, UR8, UR12, URZ ;  /* 0x0000000c080472a4 */ /* 0x000fe2000f8e023f */
[----:B------:R-:W-:Y:S01]  /*10940*/  IMAD.IADD R5, R5, 0x1, R9 ;  /* 0x0000000105057824 */ /* 0x000fe200078e0209 */
[----:B------:R-:W-:Y:S01]  /*10950*/  SHF.R.S32.HI R9, RZ, 0x1f, R22 ;  /* 0x0000001fff097819 */ /* 0x000fe20000011416 */
[----:B------:R-:W-:Y:S01]  /*10960*/  IMAD.U32 R7, RZ, RZ, UR12 ;  /* 0x0000000cff077e24 */ /* 0x000fe2000f8e00ff */
[----:B------:R-:W-:Y:S01]  /*10970*/  UIMAD UR4, UR44, UR13, UR4 ;  /* 0x0000000d2c0472a4 */ /* 0x000fe2000f8e0204 */
[C---:B------:R-:W-:Y:S01]  /*10980*/  ISETP.GE.AND P2, PT, R22.reuse, R11, PT ;  /* 0x0000000b1600720c */ /* 0x040fe20003f46270 */
[----:B------:R-:W-:Y:S01]  /*10990*/  VIADD R6, R22, 0x40 ;  /* 0x0000004016067836 */ /* 0x000fe20000000000 */
[----:B------:R-:W-:Y:S01]  /*109a0*/  ULDC.64 UR12, c[0x0][0xae8] ;  /* 0x0002ba00000c7ab9 */ /* 0x000fe20000000a00 */
[----:B------:R-:W-:-:S03]  /*109b0*/  IMAD.WIDE.U32 R4, R7, UR44, R4 ;  /* 0x0000002c07047c25 */ /* 0x000fc6000f8e0004 */
[-C--:B------:R-:W-:Y:S01]  /*109c0*/  ISETP.GE.AND P0, PT, R6, R11.reuse, PT ;  /* 0x0000000b0600720c */ /* 0x080fe20003f06270 */
[----:B------:R-:W-:Y:S01]  /*109d0*/  VIADD R5, R5, UR4 ;  /* 0x0000000405057c36 */ /* 0x000fe20008000000 */
[----:B------:R-:W-:Y:S02]  /*109e0*/  UIMAD UR4, UR9, UR12, URZ ;  /* 0x0000000c090472a4 */ /* 0x000fe4000f8e023f */
[----:B------:R-:W-:Y:S02]  /*109f0*/  IMAD.U32 R7, RZ, RZ, UR12 ;  /* 0x0000000cff077e24 */ /* 0x000fe4000f8e00ff */
        /* <DEDUP_REMOVED lines=31> */
.L_x_9046:
[----:B------:R-:W-:Y:S05]  /*10bf0*/  BSYNC B1 ;  /* 0x0000000000017941 */ /* 0x000fea0003800000 */
.L_x_9045:
        /* <DEDUP_REMOVED lines=27> */
.L_x_9048:
[----:B------:R-:W-:Y:S05]  /*10db0*/  BSYNC B1 ;  /* 0x0000000000017941 */ /* 0x000fea0003800000 */
.L_x_9047:
        /* <DEDUP_REMOVED lines=26> */
.L_x_9050:
[----:B------:R-:W-:Y:S05]  /*10f60*/  BSYNC B1 ;  /* 0x0000000000017941 */ /* 0x000fea0003800000 */
.L_x_9049:
        /* <DEDUP_REMOVED lines=25> */
.L_x_9041:
[----:B------:R-:W-:Y:S05]  /*11100*/  BSYNC B0 ;  /* 0x0000000000007941 */ /* 0x000fea0003800000 */
.L_x_9032:
[----:B------:R-:W-:Y:S02]  /*11110*/  ULDC UR4, c[0x0][0xc14] ;  /* 0x0003050000047ab9 */ /* 0x000fe40000000800 */
[----:B------:R-:W-:-:S06]  /*11120*/  UISETP.GE.AND UP0, UPT, UR5, UR4, UPT ;  /* 0x000000040500728c */ /* 0x000fcc000bf06270 */
[----:B------:R-:W-:-:S13]  /*11130*/  PLOP3.LUT P0, PT, PT, PT, UP0, 0x80, 0x0 ;  /* 0x000000000000781c */ /* 0x000fda0003f0f008 */
[----:B------:R-:W-:Y:S05]  /*11140*/  @!P0 BRA `(.L_x_9051) ;  /* 0xfffffefc00188947 */ /* 0x000fea000383ffff */
[----:B------:R-:W-:Y:S05]  /*11150*/  EXIT ;  /* 0x000000000000794d */ /* 0x000fea0003800000 */
.L_x_8950:
        /* <DEDUP_REMOVED lines=61> */
.L_x_9056:
        /* <DEDUP_REMOVED lines=15> */
.L_x_9055:
[----:B------:R-:W-:Y:S05]  /*11620*/  BSYNC B0 ;  /* 0x0000000000007941 */ /* 0x000fea0003800000 */
.L_x_9054:
        /* <DEDUP_REMOVED lines=26> */
.L_x_9052:
[----:B------:R-:W-:Y:S02]  /*117d0*/  IMAD.IADD R7, R3, 0x1, -R4 ;  /* 0x0000000103077824 */ /* 0x000fe400078e0a04 */
[----:B------:R-:W0:Y:S02]  /*117e0*/  LDC.64 R4, c[0x0][0xc68] ;  /* 0x00031a00ff047b82 */ /* 0x000e240000000a00 */
[----:B------:R-:W-:-:S05]  /*117f0*/  IMAD R3, R0, UR4, R7 ;  /* 0x0000000400037c24 */ /* 0x000fca000f8e0207 */
[----:B------:R-:W-:-:S13]  /*11800*/  ISETP.GT.AND P0, PT, R3, UR6, PT ;  /* 0x0000000603007c0c */ /* 0x000fda000bf04270 */
        /* <DEDUP_REMOVED lines=16> */
.L_x_9057:
        /* <DEDUP_REMOVED lines=56> */
.L_x_9053:
[----:B------:R-:W-:Y:S02]  /*11c90*/  IMAD.MOV.U32 R17, RZ, RZ, RZ ;  /* 0x000000ffff117224 */ /* 0x000fe400078e00ff */
[----:B------:R-:W-:Y:S02]  /*11ca0*/  IMAD.U32 R16, RZ, RZ, UR6 ;  /* 0x00000006ff107e24 */ /* 0x000fe4000f8e00ff */
[----:B------:R-:W-:-:S07]  /*11cb0*/  IMAD.MOV.U32 R18, RZ, RZ, RZ ;  /* 0x000000ffff127224 */ /* 0x000fce00078e00ff */
.L_x_9058:
        /* <DEDUP_REMOVED lines=20> */
.L_x_9132:
        /* <DEDUP_REMOVED lines=39> */
[----:B--2---:R-:W-:-:S07]  /*12070*/  IMAD.IADD R0, R0, 0x1, -R7 ;  /* 0x0000000100007824 */ /* 0x004fce00078e0a07 */
.L_x_9060:
        /* <DEDUP_REMOVED lines=14> */
.L_x_9061:
[----:B------:R-:W-:Y:S05]  /*12160*/  @!P0 BRA `(.L_x_9062) ;  /* 0x00000000000c8947 */ /* 0x000fea0003800000 */
[----:B-1----:R-:W2:Y:S04]  /*12170*/  LDG.E R6, desc[UR38][R2.64] ;  /* 0x0000002602067981 */ /* 0x002ea8000c1e1900 */
[----:B------:R-:W2:Y:S02]  /*12180*/  LDG.E R5, desc[UR38][R2.64+0x4] ;  /* 0x0000042602057981 */ /* 0x000ea4000c1e1900 */
[----:B--2---:R-:W-:-:S07]  /*12190*/  IMAD.IADD R5, R5, 0x1, -R6 ;  /* 0x0000000105057824 */ /* 0x004fce00078e0a06 */
.L_x_9062:
        /* <DEDUP_REMOVED lines=18> */
.L_x_9065:
[----:B------:R-:W-:-:S13]  /*122c0*/  ISETP.NE.AND P1, PT, R3, 0x1, PT ;  /* 0x000000010300780c */ /* 0x000fda0003f25270 */
[----:B------:R-:W1:Y:S02]  /*122d0*/  @P1 LDC.64 R4, c[0x0][0x9e8] ;  /* 0x00027a00ff041b82 */ /* 0x000e640000000a00 */
[----:B-1----:R-:W-:-:S05]  /*122e0*/  @P1 IMAD.HI.U32 R4, R6, R4, RZ ;  /* 0x0000000406041227 */ /* 0x002fca00078e00ff */
[----:B------:R-:W-:-:S07]  /*122f0*/  @P1 SHF.R.U32.HI R6, RZ, R5, R4 ;  /* 0x00000005ff061219 */ /* 0x000fce0000011604 */
.L_x_9066:
[----:B------:R-:W-:Y:S05]  /*12300*/  BSYNC B0 ;  /* 0x0000000000007941 */ /* 0x000fea0003800000 */
.L_x_9064:
[----:B------:R-:W-:-:S05]  /*12310*/  IMAD R5, R6, R3, R3 ;  /* 0x0000000306057224 */ /* 0x000fca00078e0203 */
[----:B------:R-:W-:-:S07]  /*12320*/  VIMNMX R2, R2, R5, PT ;  /* 0x0000000502027248 */ /* 0x000fce0003fe0100 */
.L_x_9063:
        /* <DEDUP_REMOVED lines=8> */
[----:B------:R-:W-:-:S03]  /*123b0*/  LEA.HI.SX32 R4, R4, R5, 0x1c ;  /* 0x0000000504047211 */ /* 0x000fc600078fe2ff */
[----:B------:R-:W-:Y:S01]  /*123c0*/  VIADD R0, R7, -UR4 ;  /* 0x8000000407007c36 */ /* 0x000fe20008000000 */
[----:B------:R-:W-:-:S04]  /*123d0*/  SHF.R.U32.HI R5, RZ, 0x1f, R2 ;  /* 0x0000001fff057819 */ /* 0x000fc80000011602 */
[----:B------:R-:W-:-:S04]  /*123e0*/  LEA.HI.SX32 R5, R2, R5, 0x1c ;  /* 0x0000000502057211 */ /* 0x000fc800078fe2ff */
        /* <DEDUP_REMOVED lines=13> */
.L_x_9069:
[----:B------:R-:W-:-:S13]  /*124c0*/  ISETP.NE.AND P0, PT, R3, 0x1, PT ;  /* 0x000000010300780c */ /* 0x000fda0003f05270 */
[----:B------:R-:W2:Y:S02]  /*124d0*/  @P0 LDC.64 R4, c[0x0][0x9e8] ;  /* 0x00027a00ff040b82 */ /* 0x000ea40000000a00 */
[----:B--2---:R-:W-:-:S05]  /*124e0*/  @P0 IMAD.HI.U32 R4, R7, R4, RZ ;  /* 0x0000000407040227 */ /* 0x004fca00078e00ff */
[----:B------:R-:W-:-:S07]  /*124f0*/  @P0 SHF.R.U32.HI R7, RZ, R5, R4 ;  /* 0x00000005ff070219 */ /* 0x000fce0000011604 */
.L_x_9070:
[----:B------:R-:W-:Y:S05]  /*12500*/  BSYNC B0 ;  /* 0x0000000000007941 */ /* 0x000fea0003800000 */
.L_x_9068:
[----:B------:R-:W-:-:S05]  /*12510*/  IMAD R3, R7, R3, RZ ;  /* 0x0000000307037224 */ /* 0x000fca00078e02ff */
[----:B------:R-:W-:-:S07]  /*12520*/  VIMNMX R0, R0, R3, !PT ;  /* 0x0000000300007248 */ /* 0x000fce0007fe0100 */
.L_x_9067:
        /* <DEDUP_REMOVED lines=25> */
.L_x_9072:
        /* <DEDUP_REMOVED lines=17> */
[----:B------:R-:W-:Y:S02]  /*127d0*/  IMAD.U32 R11, RZ, RZ, UR5 ;  /* 0x00000005ff0b7e24 */ /* 0x000fe4000f8e00ff */
[----:B------:R-:W-:Y:S02]  /*127e0*/  IMAD.MOV.U32 R8, RZ, RZ, 0x70 ;  /* 0x00000070ff087424 */ /* 0x000fe400078e00ff */
[----:B------:R-:W-:Y:S02]  /*127f0*/  IMAD.MOV.U32 R12, RZ, RZ, 0x1 ;  /* 0x00000001ff0c7424 */ /* 0x000fe400078e00ff */
[----:B0-----:R-:W-:-:S07]  /*12800*/  IMAD.MOV.U32 R13, RZ, RZ, RZ ;  /* 0x000000ffff0d7224 */ /* 0x001fce00078e00ff */
[----:B------:R-:W-:-:S07]  /*12810*/  LEPC R20, `(.L_x_9074) ;  /* 0x000000001014794e */ /* 0x000fce0000000000 */
[----:B--2---:R-:W-:Y:S05]  /*12820*/  CALL.ABS.NOINC R2 ;  /* 0x0000000002007343 */ /* 0x004fea0003c00000 */
.L_x_9074:
        /* <DEDUP_REMOVED lines=14> */
[----:B------:R-:W-:Y:S02]  /*12910*/  IMAD.U32 R11, RZ, RZ, UR5 ;  /* 0x00000005ff0b7e24 */ /* 0x000fe4000f8e00ff */
[----:B------:R-:W-:Y:S02]  /*12920*/  IMAD.MOV.U32 R8, RZ, RZ, 0x70 ;  /* 0x00000070ff087424 */ /* 0x000fe400078e00ff */
[----:B------:R-:W-:Y:S02]  /*12930*/  IMAD.MOV.U32 R12, RZ, RZ, 0x1 ;  /* 0x00000001ff0c7424 */ /* 0x000fe400078e00ff */
[----:B0-2---:R-:W-:-:S07]  /*12940*/  IMAD.MOV.U32 R13, RZ, RZ, RZ ;  /* 0x000000ffff0d7224 */ /* 0x005fce00078e00ff */
[----:B------:R-:W-:-:S07]  /*12950*/  LEPC R20, `(.L_x_9076) ;  /* 0x000000001014794e */ /* 0x000fce0000000000 */
[----:B---3--:R-:W-:Y:S05]  /*12960*/  CALL.ABS.NOINC R2 ;  /* 0x0000000002007343 */ /* 0x008fea0003c00000 */
.L_x_9076:
        /* <DEDUP_REMOVED lines=16> */
.L_x_9075:
[----:B------:R-:W2:Y:S01]  /*12a70*/  LDL.LU R7, [R1+0x1c] ;  /* 0x00001c0001077983 */ /* 0x000ea20000300800 */
[----:B------:R-:W3:Y:S01]  /*12a80*/  LDC R0, c[0x0][0x428] ;  /* 0x00010a00ff007b82 */ /* 0x000ee20000000800 */
[----:B------:R-:W-:Y:S01]  /*12a90*/  ULDC.64 UR4, c[0x0][0x9f8] ;  /* 0x00027e0000047ab9 */ /* 0x000fe20000000a00 */
[----:B------:R-:W-:Y:S01]  /*12aa0*/  IMAD.MOV.U32 R4, RZ, RZ, R19 ;  /* 0x000000ffff047224 */ /* 0x000fe200078e0013 */
[----:B-1----:R-:W1:Y:S01]  /*12ab0*/  S2R R6, SR_TID.X ;  /* 0x0000000000067919 */ /* 0x002e620000002100 */
[----:B---3--:R-:W-:Y:S01]  /*12ac0*/  ISETP.NE.AND P0, PT, R0, 0x1, PT ;  /* 0x000000010000780c */ /* 0x008fe20003f05270 */
[----:B------:R-:W-:Y:S01]  /*12ad0*/  IMAD.MOV.U32 R0, RZ, RZ, R18 ;  /* 0x000000ffff007224 */ /* 0x000fe200078e0012 */
[----:B-1----:R-:W-:-:S11]  /*12ae0*/  LOP3.LUT R6, R6, 0x1f, RZ, 0xc0, !PT ;  /* 0x0000001f06067812 */ /* 0x002fd600078ec0ff */
        /* <DEDUP_REMOVED lines=20> */
.L_x_9077:
        /* <DEDUP_REMOVED lines=19> */
.L_x_9148:
[----:B------:R-:W-:Y:S01]  /*12d60*/  UMOV UR4, 0xffffffff ;  /* 0xffffffff00047882 */ /* 0x000fe20000000000 */
[----:B------:R-:W-:Y:S02]  /*12d70*/  SHF.R.S32.HI R5, RZ, 0x1f, R4 ;  /* 0x0000001fff057819 */ /* 0x000fe40000011404 */
[----:B------:R-:W-:Y:S05]  /*12d80*/  BRA.DIV UR4, `(.L_x_9079) ;  /* 0x0000003604947947 */ /* 0x000fea000b800000 */
[----:B------:R-:W-:-:S13]  /*12d90*/  ELECT P6, URZ, PT ;  /* 0x00000000003f782f */ /* 0x000fda00038c0000 */
.L_x_9151:
        /* <DEDUP_REMOVED lines=22> */
.L_x_9081:
        /* <DEDUP_REMOVED lines=9> */
.L_x_9152:
        /* <DEDUP_REMOVED lines=11> */
.L_x_9083:
        /* <DEDUP_REMOVED lines=17> */
[----:B------:R-:W-:-:S04]  /*13150*/  UIMAD UR11, UR11, 0x60, UR4 ;  /* 0x000000600b0b78a4 */ /* 0x000fc8000f8e0204 */
[----:B------:R-:W-:Y:S01]  /*13160*/  UIADD3 UR8, UR8, 0x1c400, URZ ;  /* 0x0001c40008087890 */ /* 0x000fe2000fffe03f */
[----:B------:R-:W-:-:S08]  /*13170*/  UMOV UR4, 0x0 ;  /* 0x0000000000047882 */ /* 0x000fd00000000000 */
[----:B------:R1:W-:Y:S02]  /*13180*/  UTMALDG.4D [UR8], [UR6], desc[UR4] ;  /* 0x00000408060075b4 */ /* 0x0003e40008019000 */
[----:B-1----:R-:W-:Y:S01]  /*13190*/  NOP ;  /* 0x0000000000007918 */ /* 0x002fe20000000000 */
.L_x_9080:
        /* <DEDUP_REMOVED lines=28> */
[----:B------:R-:W2:Y:S02]  /*13360*/  SYNCS.PHASECHK.TRANS64.TRYWAIT P0, [R10+URZ+0x22820], R6 ;  /* 0x022820060a0075a7 */ /* 0x000ea4000800017f */
[----:B-12---:R-:W-:Y:S05]  /*13370*/  @!P0 BRA `(.L_x_9085) ;  /* 0x00000030004c8947 */ /* 0x006fea0003800000 */
.L_x_9153:
[----:B------:R-:W-:Y:S05]  /*13380*/  BSYNC B0 ;  /* 0x0000000000007941 */ /* 0x000fea0003800000 */
.L_x_9084:
        /* <DEDUP_REMOVED lines=11> */
.L_x_9154:
        /* <DEDUP_REMOVED lines=11> */
.L_x_9089:
        /* <DEDUP_REMOVED lines=37> */
.L_x_9087:
[----:B------:R-:W-:Y:S05]  /*13740*/  BSYNC B0 ;  /* 0x0000000000007941 */ /* 0x000fea0003800000 */
.L_x_9086:
        /* <DEDUP_REMOVED lines=41> */
[----:B------:R-:W-:Y:S01]  /*139e0*/  LEA R2, P0, R6, R2, 0x2 ;  /* 0x0000000206027211 */ /* 0x000fe200078010ff */
[----:B------:R-:W-:-:S03]  /*139f0*/  IMAD.MOV R7, RZ, RZ, -R9 ;  /* 0x000000ffff077224 */ /* 0x000fc600078e0a09 */
[----:B------:R-:W-:Y:S01]  /*13a00*/  LEA.HI.X R3, R6, R3, R11, 0x2, P0 ;  /* 0x0000000306037211 */ /* 0x000fe200000f140b */
[----:B------:R-:W-:-:S04]  /*13a10*/  IMAD R8, R12, R7, R8 ;  /* 0x000000070c087224 */ /* 0x000fc800078e0208 */
[----:B------:R1:W5:Y:S04]  /*13a20*/  LDG.E R7, desc[UR38][R2.64] ;  /* 0x0000002602077981 */ /* 0x000368000c1e1900 */
.L_x_9096:
[----:B-1----:R-:W1:Y:S01]  /*13a30*/  S2R R3, SR_CgaCtaId ;  /* 0x0000000000037919 */ /* 0x002e620000008800 */
[----:B------:R-:W-:-:S04]  /*13a40*/  MOV R2, 0x400 ;  /* 0x0000040000027802 */ /* 0x000fc80000000f00 */
[----:B-1----:R-:W-:Y:S02]  /*13a50*/  LEA R2, R3, R2, 0x18 ;  /* 0x0000000203027211 */ /* 0x002fe400078ec0ff */
[----:B------:R-:W-:-:S03]  /*13a60*/  SHF.L.U32 R3, R13, 0x1f, RZ ;  /* 0x0000001f0d037819 */ /* 0x000fc600000006ff */
[----:B------:R-:W-:-:S04]  /*13a70*/  IMAD R2, R14, 0x8, R2 ;  /* 0x000000080e027824 */ /* 0x000fc800078e0202 */
[----:B------:R-:W1:Y:S02]  /*13a80*/  SYNCS.PHASECHK.TRANS64.TRYWAIT P0, [R2+URZ+0x22840], R3 ;  /* 0x02284003020075a7 */ /* 0x000e64000800017f */
[----:B-1----:R-:W-:Y:S05]  /*13a90*/  @!P0 BRA `(.L_x_9097) ;  /* 0x0000002800b88947 */ /* 0x002fea0003800000 */
.L_x_9155:
        /* <DEDUP_REMOVED lines=11> */
.L_x_9098:
        /* <DEDUP_REMOVED lines=22> */
.L_x_9156:
        /* <DEDUP_REMOVED lines=8> */
.L_x_9100:
        /* <DEDUP_REMOVED lines=34> */
.L_x_9095:
[----:B------:R-:W-:Y:S05]  /*13f50*/  BSYNC B2 ;  /* 0x0000000000027941 */ /* 0x000fea0003800000 */
.L_x_9094:
[----:B------:R-:W2:Y:S02]  /*13f60*/  LDL R2, [R1+0x14] ;  /* 0x0000140001027983 */ /* 0x000ea40000100800 */
[----:B--2---:R-:W-:-:S07]  /*13f70*/  VIADD R8, R2, 0xfffffffd ;  /* 0xfffffffd02087836 */ /* 0x004fce0000000000 */
.L_x_9093:
[----:B------:R-:W-:Y:S05]  /*13f80*/  BSYNC B1 ;  /* 0x0000000000017941 */ /* 0x000fea0003800000 */
.L_x_9092:
[----:B------:R-:W2:Y:S01]  /*13f90*/  LDL.LU R2, [R1+0x14] ;  /* 0x0000140001027983 */ /* 0x000ea20000300800 */
[----:B------:R-:W-:Y:S01]  /*13fa0*/  VIADD R10, R10, 0xfffffffe ;  /* 0xfffffffe0a0a7836 */ /* 0x000fe20000000000 */
[----:B--2---:R-:W-:-:S04]  /*13fb0*/  LOP3.LUT R3, RZ, R2, RZ, 0x33, !PT ;  /* 0x00000002ff037212 */ /* 0x004fc800078e33ff */
[----:B------:R-:W-:-:S13]  /*13fc0*/  ISETP.NE.AND P0, PT, R10, R3, PT ;  /* 0x000000030a00720c */ /* 0x000fda0003f05270 */
[----:B------:R-:W-:Y:S05]  /*13fd0*/  @!P0 BRA `(.L_x_9091) ;  /* 0x0000000c00a08947 */ /* 0x000fea0003800000 */
.L_x_9115:
        /* <DEDUP_REMOVED lines=32> */
.L_x_9103:
[----:B------:R-:W2:Y:S01]  /*141e0*/  S2R R3, SR_CgaCtaId ;  /* 0x0000000000037919 */ /* 0x000ea20000008800 */
[----:B------:R-:W-:-:S04]  /*141f0*/  MOV R2, 0x400 ;  /* 0x0000040000027802 */ /* 0x000fc80000000f00 */
[----:B--2---:R-:W-:Y:S02]  /*14200*/  LEA R2, R3, R2, 0x18 ;  /* 0x0000000203027211 */ /* 0x004fe400078ec0ff */
[----:B------:R-:W-:-:S03]  /*14210*/  SHF.L.U32 R3, R10, 0x1f, RZ ;  /* 0x0000001f0a037819 */ /* 0x000fc600000006ff */
[----:B------:R-:W-:-:S04]  /*14220*/  IMAD R2, R9, 0x8, R2 ;  /* 0x0000000809027824 */ /* 0x000fc800078e0202 */
[----:B------:R-:W2:Y:S02]  /*14230*/  SYNCS.PHASECHK.TRANS64.TRYWAIT P0, [R2+URZ+0x22840], R3 ;  /* 0x02284003020075a7 */ /* 0x000ea4000800017f */
[----:B--2---:R-:W-:Y:S05]  /*14240*/  @!P0 BRA `(.L_x_9104) ;  /* 0x0000002000f48947 */ /* 0x004fea0003800000 */
.L_x_9157:
[----:B-1----:R-:W1:Y:S02]  /*14250*/  S2R R6, SR_TID.X ;  /* 0x0000000000067919 */ /* 0x002e640000002100 */
        /* <DEDUP_REMOVED lines=8> */
[----:B---3--:R-:W-:Y:S05]  /*142e0*/  @!P1 BRA `(.L_x_9105) ;  /* 0x0000000000049947 */ /* 0x008fea0003800000 */
[----:B------:R-:W-:Y:S01]  /*142f0*/  BPT.TRAP 0x1 ;  /* 0x000000040000795c */ /* 0x000fe20000300000 */
.L_x_9105:
        /* <DEDUP_REMOVED lines=21> */
.L_x_9158:
        /* <DEDUP_REMOVED lines=8> */
.L_x_9107:
        /* <DEDUP_REMOVED lines=33> */
.L_x_9102:
[----:B------:R-:W-:Y:S05]  /*146e0*/  BSYNC B1 ;  /* 0x0000000000017941 */ /* 0x000fea0003800000 */
.L_x_9101:
        /* <DEDUP_REMOVED lines=30> */
[----:B------:R-:W-:-:S06]  /*148d0*/  LEA.HI.X R7, R2, UR5, R3, 0x2, P0 ;  /* 0x0000000502077c11 */ /* 0x000fcc00080f1403 */
[----:B------:R2:W5:Y:S03]  /*148e0*/  LDG.E R7, desc[UR38][R6.64] ;  /* 0x0000002606077981 */ /* 0x000566000c1e1900 */
.L_x_9110:
[----:B------:R-:W3:Y:S01]  /*148f0*/  S2R R3, SR_CgaCtaId ;  /* 0x0000000000037919 */ /* 0x000ee20000008800 */
[----:B------:R-:W-:-:S04]  /*14900*/  MOV R2, 0x400 ;  /* 0x0000040000027802 */ /* 0x000fc80000000f00 */
[----:B---3--:R-:W-:Y:S02]  /*14910*/  LEA R2, R3, R2, 0x18 ;  /* 0x0000000203027211 */ /* 0x008fe400078ec0ff */
[----:B------:R-:W-:-:S03]  /*14920*/  SHF.L.U32 R3, R11, 0x1f, RZ ;  /* 0x0000001f0b037819 */ /* 0x000fc600000006ff */
[----:B------:R-:W-:-:S04]  /*14930*/  IMAD R2, R12, 0x8, R2 ;  /* 0x000000080c027824 */ /* 0x000fc800078e0202 */
[----:B------:R-:W3:Y:S02]  /*14940*/  SYNCS.PHASECHK.TRANS64.TRYWAIT P0, [R2+URZ+0x22840], R3 ;  /* 0x02284003020075a7 */ /* 0x000ee4000800017f */
[----:B---3--:R-:W-:Y:S05]  /*14950*/  @!P0 BRA `(.L_x_9111) ;  /* 0x0000001c00588947 */ /* 0x008fea0003800000 */
.L_x_9159:
        /* <DEDUP_REMOVED lines=11> */
.L_x_9112:
        /* <DEDUP_REMOVED lines=22> */
.L_x_9160:
        /* <DEDUP_REMOVED lines=8> */
.L_x_9114:
        /* <DEDUP_REMOVED lines=34> */
.L_x_9109:
[----:B------:R-:W-:Y:S05]  /*14e10*/  BSYNC B1 ;  /* 0x0000000000017941 */ /* 0x000fea0003800000 */
.L_x_9108:
[----:B------:R-:W2:Y:S01]  /*14e20*/  LDL R2, [R1+0xc] ;  /* 0x00000c0001027983 */ /* 0x000ea20000100800 */
[----:B------:R-:W-:Y:S01]  /*14e30*/  VIADD R8, R8, 0xfffffffe ;  /* 0xfffffffe08087836 */ /* 0x000fe20000000000 */
[----:B--2---:R-:W-:-:S13]  /*14e40*/  ISETP.GT.AND P0, PT, R9, R2, PT ;  /* 0x000000020900720c */ /* 0x004fda0003f04270 */
[----:B------:R-:W-:Y:S05]  /*14e50*/  @P0 BRA `(.L_x_9115) ;  /* 0xfffffff000600947 */ /* 0x000fea000383ffff */
.L_x_9091:
[----:B------:R-:W-:Y:S05]  /*14e60*/  BSYNC B0 ;  /* 0x0000000000007941 */ /* 0x000fea0003800000 */
.L_x_9090:
        /* <DEDUP_REMOVED lines=23> */
.L_x_9117:
[----:B------:R-:W-:Y:S05]  /*14fe0*/  BSYNC B0 ;  /* 0x0000000000007941 */ /* 0x000fea0003800000 */
.L_x_9116:
[----:B--2---:R-:W2:Y:S02]  /*14ff0*/  LDL.LU R2, [R1+0x4] ;  /* 0x0000040001027983 */ /* 0x004ea40000300800 */
[----:B--2---:R-:W-:-:S05]  /*15000*/  LOP3.LUT R2, R2, R0, RZ, 0x3c, !PT ;  /* 0x0000000002027212 */ /* 0x004fca00078e3cff */
[----:B------:R2:W-:Y:S02]  /*15010*/  STL [R1+0x4], R2 ;  /* 0x0000040201007387 */ /* 0x0005e40000100800 */
.L_x_9073:
[----:B------:R-:W-:Y:S05]  /*15020*/  BSYNC B6 ;  /* 0x0000000000067941 */ /* 0x000fea0003800000 */
.L_x_9071:
[----:B------:R-:W-:-:S03]  /*15030*/  UMOV UR4, 0xffffffff ;  /* 0xffffffff00047882 */ /* 0x000fc60000000000 */
[----:B------:R-:W-:Y:S05]  /*15040*/  BRA.DIV UR4, `(.L_x_9118) ;  /* 0x0000001604c47947 */ /* 0x000fea000b800000 */
[----:B------:R3:W4:Y:S04]  /*15050*/  SHFL.IDX PT, R4, R16, RZ, 0x1f ;  /* 0x00001fff10047589 */ /* 0x00072800000e0000 */
[----:B------:R3:W0:Y:S02]  /*15060*/  SHFL.IDX PT, R7, R16, 0x1, 0x1f ;  /* 0x00201f0010077f89 */ /* 0x00062400000e0000 */
.L_x_9164:
        /* <DEDUP_REMOVED lines=10> */
[----:B--2---:R-:W1:Y:S02]  /*15110*/  LDC.64 R2, c[0x0][0xc58] ;  /* 0x00031600ff027b82 */ /* 0x004e640000000a00 */
[----:B-1----:R-:W-:-:S05]  /*15120*/  IMAD.WIDE R2, R5, 0x4, R2 ;  /* 0x0000000405027825 */ /* 0x002fca00078e0202 */
[----:B------:R1:W5:Y:S02]  /*15130*/  LDG.E R17, desc[UR38][R2.64] ;  /* 0x0000002602117981 */ /* 0x000364000c1e1900 */
.L_x_9120:
[----:B------:R-:W-:Y:S05]  /*15140*/  BSYNC B0 ;  /* 0x0000000000007941 */ /* 0x000fea0003800000 */
.L_x_9119:
        /* <DEDUP_REMOVED lines=23> */
.L_x_9172:
[----:B------:R-:W-:Y:S02]  /*152c0*/  ULDC UR4, c[0x0][0xc10] ;  /* 0x0003040000047ab9 */ /* 0x000fe40000000800 */
[----:B------:R-:W-:-:S04]  /*152d0*/  IMAD.U32 R5, RZ, RZ, UR4 ;  /* 0x00000004ff057e24 */ /* 0x000fc8000f8e00ff */
[----:B-1----:R-:W-:-:S04]  /*152e0*/  IMAD R14, R14, R5, RZ ;  /* 0x000000050e0e7224 */ /* 0x002fc800078e02ff */
[----:B------:R-:W-:-:S05]  /*152f0*/  IMAD.IADD R7, R7, 0x1, R14 ;  /* 0x0000000107077824 */ /* 0x000fca00078e020e */
[----:B----4-:R-:W-:-:S13]  /*15300*/  ISETP.GT.AND P0, PT, R7, R4, PT ;  /* 0x000000040700720c */ /* 0x010fda0003f04270 */
[----:B------:R-:W-:Y:S05]  /*15310*/  @P0 BRA `(.L_x_9122) ;  /* 0x0000000000b40947 */ /* 0x000fea0003800000 */
[----:B------:R-:W1:Y:S02]  /*15320*/  LDC R0, c[0x0][0xc14] ;  /* 0x00030500ff007b82 */ /* 0x000e640000000800 */
.L_x_9127:
        /* <DEDUP_REMOVED lines=14> */
.L_x_9125:
[----:B------:R-:W-:Y:S05]  /*15410*/  BSYNC B0 ;  /* 0x0000000000007941 */ /* 0x000fea0003800000 */
.L_x_9124:
        /* <DEDUP_REMOVED lines=23> */
.L_x_9180:
[----:B------:R-:W-:Y:S02]  /*15590*/  ULDC UR4, c[0x0][0xc10] ;  /* 0x0003040000047ab9 */ /* 0x000fe40000000800 */
[----:B------:R-:W-:-:S04]  /*155a0*/  IMAD.U32 R5, RZ, RZ, UR4 ;  /* 0x00000004ff057e24 */ /* 0x000fc8000f8e00ff */
[----:B-1----:R-:W-:-:S04]  /*155b0*/  IMAD R14, R14, R5, RZ ;  /* 0x000000050e0e7224 */ /* 0x002fc800078e02ff */
[----:B------:R-:W-:-:S05]  /*155c0*/  IMAD.IADD R7, R14, 0x1, R7 ;  /* 0x000000010e077824 */ /* 0x000fca00078e0207 */
[----:B------:R-:W-:-:S13]  /*155d0*/  ISETP.GT.AND P0, PT, R7, R4, PT ;  /* 0x000000040700720c */ /* 0x000fda0003f04270 */
[----:B------:R-:W-:Y:S05]  /*155e0*/  @!P0 BRA `(.L_x_9127) ;  /* 0xfffffffc00508947 */ /* 0x000fea000383ffff */
.L_x_9122:
        /* <DEDUP_REMOVED lines=8> */
.L_x_9184:
[----:B------:R-:W-:Y:S01]  /*15670*/  ISETP.NE.AND P0, PT, R3, RZ, PT ;  /* 0x000000ff0300720c */ /* 0x000fe20003f05270 */
[----:B------:R-:W-:-:S12]  /*15680*/  IMAD.MOV.U32 R7, RZ, RZ, RZ ;  /* 0x000000ffff077224 */ /* 0x000fd800078e00ff */
[----:B------:R-:W-:Y:S05]  /*15690*/  @!P0 BRA `(.L_x_9129) ;  /* 0x0000000000108947 */ /* 0x000fea0003800000 */
[----:B------:R-:W-:Y:S01]  /*156a0*/  UMOV UR4, 0xffffffff ;  /* 0xffffffff00047882 */ /* 0x000fe20000000000 */
[----:B------:R-:W-:Y:S02]  /*156b0*/  VIADD R12, R6, 0xffffffff ;  /* 0xffffffff060c7836 */ /* 0x000fe40000000000 */
[----:B------:R-:W-:Y:S05]  /*156c0*/  BRA.DIV UR4, `(.L_x_9130) ;  /* 0x0000001a04587947 */ /* 0x000fea000b800000 */
[----:B------:R3:W4:Y:S02]  /*156d0*/  SHFL.IDX PT, R7, R2, R12, 0x1f ;  /* 0x00001f0c02077589 */ /* 0x00072400000e0000 */
.L_x_9129:
[----:B0--3--:R-:W0:Y:S01]  /*156e0*/  LDC.64 R2, c[0x0][0xc68] ;  /* 0x00031a00ff027b82 */ /* 0x009e220000000a00 */
[----:B------:R-:W-:-:S04]  /*156f0*/  IMAD.IADD R19, R6, 0x1, R19 ;  /* 0x0000000106137824 */ /* 0x000fc800078e0213 */
        /* <DEDUP_REMOVED lines=65> */
.L_x_9123:
[----:B------:R-:W-:Y:S01]  /*15b10*/  UMOV UR4, URZ ;  /* 0x0000003f00047c82 */ /* 0x000fe20008000000 */
[----:B------:R-:W-:Y:S01]  /*15b20*/  UMOV UR5, URZ ;  /* 0x0000003f00057c82 */ /* 0x000fe20008000000 */
[----:B------:R-:W-:Y:S01]  /*15b30*/  ULDC UR6, c[0x0][0xc14] ;  /* 0x0003050000067ab9 */ /* 0x000fe20000000800 */
[----:B---3--:R-:W-:Y:S02]  /*15b40*/  IMAD.MOV.U32 R16, RZ, RZ, R4 ;  /* 0x000000ffff107224 */ /* 0x008fe400078e0004 */
[----:B------:R-:W-:Y:S02]  /*15b50*/  IMAD.U32 R17, RZ, RZ, UR4 ;  /* 0x00000004ff117e24 */ /* 0x000fe4000f8e00ff */
[----:B------:R-:W-:Y:S02]  /*15b60*/  IMAD.U32 R18, RZ, RZ, UR5 ;  /* 0x00000005ff127e24 */ /* 0x000fe4000f8e00ff */
[----:B------:R-:W-:-:S07]  /*15b70*/  IMAD.U32 R19, RZ, RZ, UR6 ;  /* 0x00000006ff137e24 */ /* 0x000fce000f8e00ff */
.L_x_9131:
        /* <DEDUP_REMOVED lines=12> */
.L_x_9059:
        /* <DEDUP_REMOVED lines=12> */
.L_x_9187:
[----:B------:R-:W-:Y:S05]  /*15d00*/  BSYNC B0 ;  /* 0x0000000000007941 */ /* 0x000fea0003800000 */
.L_x_9133:
[----:B------:R-:W-:-:S03]  /*15d10*/  UMOV UR4, 0xffffffff ;  /* 0xffffffff00047882 */ /* 0x000fc60000000000 */
[----:B------:R-:W-:Y:S05]  /*15d20*/  BRA.DIV UR4, `(.L_x_9135) ;  /* 0x0000001204fc7947 */ /* 0x000fea000b800000 */
[----:B------:R-:W2:Y:S02]  /*15d30*/  S2R R2, SR_TID.X ;  /* 0x0000000000027919 */ /* 0x000ea40000002100 */
[----:B--2---:R-:W-:-:S04]  /*15d40*/  SHF.R.U32.HI R2, RZ, 0x5, R2 ;  /* 0x00000005ff027819 */ /* 0x004fc80000011602 */
[----:B------:R-:W-:-:S05]  /*15d50*/  LOP3.LUT R2, R2, 0x3, RZ, 0xc0, !PT ;  /* 0x0000000302027812 */ /* 0x000fca00078ec0ff */
[----:B------:R2:W3:Y:S02]  /*15d60*/  SHFL.IDX PT, R14, R2, RZ, 0x1f ;  /* 0x00001fff020e7589 */ /* 0x0004e400000e0000 */
.L_x_9190:
[----:B---3--:R-:W-:Y:S01]  /*15d70*/  ISETP.NE.AND P0, PT, R14, RZ, PT ;  /* 0x000000ff0e00720c */ /* 0x008fe20003f05270 */
[----:B------:R-:W-:-:S12]  /*15d80*/  BSSY B0, `(.L_x_9136) ;  /* 0x0000027000007945 */ /* 0x000fd80003800000 */
[----:B------:R-:W-:Y:S05]  /*15d90*/  @P0 BRA `(.L_x_9137) ;  /* 0x0000000000940947 */ /* 0x000fea0003800000 */
[----:B------:R-:W-:-:S03]  /*15da0*/  UMOV UR4, 0xffffffff ;  /* 0xffffffff00047882 */ /* 0x000fc60000000000 */
[----:B------:R-:W-:Y:S05]  /*15db0*/  BRA.DIV UR4, `(.L_x_9138) ;  /* 0x00000016040c7947 */ /* 0x000fea000b800000 */
[----:B------:R-:W-:-:S13]  /*15dc0*/  ELECT P6, URZ, PT ;  /* 0x00000000003f782f */ /* 0x000fda00038c0000 */
.L_x_9193:
[----:B------:R-:W-:Y:S05]  /*15dd0*/  @!P6 BRA `(.L_x_9137) ;  /* 0x000000000084e947 */ /* 0x000fea0003800000 */
[----:B------:R-:W-:-:S06]  /*15de0*/  ULOP3.LUT UR4, UR36, 0x2, URZ, 0xfc, !UPT ;  /* 0x0000000224047892 */ /* 0x000fcc000f8efc3f */
[----:B--2---:R-:W-:-:S05]  /*15df0*/  IMAD.U32 R2, RZ, RZ, UR4 ;  /* 0x00000004ff027e24 */ /* 0x004fca000f8e00ff */
[----:B------:R-:W-:-:S13]  /*15e00*/  ISETP.NE.AND P2, PT, R2, 0x3, PT ;  /* 0x000000030200780c */ /* 0x000fda0003f45270 */
[----:B------:R-:W-:Y:S05]  /*15e10*/  @!P2 BRA `(.L_x_9139) ;  /* 0x000000000004a947 */ /* 0x000fea0003800000 */
[----:B------:R-:W-:Y:S01]  /*15e20*/  BPT.TRAP 0x1 ;  /* 0x000000040000795c */ /* 0x000fe20000300000 */
.L_x_9139:
        /* <DEDUP_REMOVED lines=14> */
.L_x_9194:
[----:B------:R-:W2:Y:S02]  /*15f10*/  SYNCS.PHASECHK.TRANS64.TRYWAIT P0, [R7+URZ], R2 ;  /* 0x00000002070075a7 */ /* 0x000ea4000800017f */
[----:B--2---:R-:W-:Y:S05]  /*15f20*/  @!P0 BRA `(.L_x_9141) ;  /* 0x0000001000e48947 */ /* 0x004fea0003800000 */
.L_x_9195:
[----:B------:R-:W-:Y:S05]  /*15f30*/  @!P2 BRA `(.L_x_9142) ;  /* 0x000000000004a947 */ /* 0x000fea0003800000 */
[----:B------:R-:W-:Y:S01]  /*15f40*/  BPT.TRAP 0x1 ;  /* 0x000000040000795c */ /* 0x000fe20000300000 */
.L_x_9142:
[----:B------:R-:W3:Y:S01]  /*15f50*/  LDL.LU R4, [R1] ;  /* 0x0000000001047983 */ /* 0x000ee20000300800 */
[----:B------:R-:W-:-:S04]  /*15f60*/  VIADD R0, R0, 0x22860 ;  /* 0x0002286000007836 */ /* 0x000fc80000000000 */
[----:B---3--:R-:W-:-:S04]  /*15f70*/  IMAD R4, R4, 0x8, R0 ;  /* 0x0000000804047824 */ /* 0x008fc800078e0200 */
[----:B------:R-:W3:Y:S02]  /*15f80*/  SYNCS.PHASECHK.TRANS64.TRYWAIT P0, [R4+URZ], R5 ;  /* 0x00000005040075a7 */ /* 0x000ee4000800017f */
[----:B---3--:R-:W-:Y:S05]  /*15f90*/  @!P0 BRA `(.L_x_9143) ;  /* 0x0000001000dc8947 */ /* 0x008fea0003800000 */
.L_x_9196:
[----:B------:R-:W-:-:S07]  /*15fa0*/  IMAD R3, R3, 0x8, R0 ;  /* 0x0000000803037824 */ /* 0x000fce00078e0200 */
.L_x_9144:
[----:B----4-:R4:W0:Y:S02]  /*15fb0*/  SYNCS.PHASECHK.TRANS64.TRYWAIT P0, [R3+URZ], R2 ;  /* 0x00000002030075a7 */ /* 0x010824000800017f */
[----:B0-----:R-:W-:Y:S05]  /*15fc0*/  @!P0 NANOSLEEP.SYNCS 0x989680 ;  /* 0x009896800000895d */ /* 0x001fea0003900000 */
[----:B------:R-:W0:Y:S02]  /*15fd0*/  @!P0 SYNCS.PHASECHK.TRANS64 P0, [R3+URZ], R2 ;  /* 0x00000002030085a7 */ /* 0x000e24000800007f */
[----:B0-----:R-:W-:Y:S05]  /*15fe0*/  @!P0 BRA `(.L_x_9144) ;  /* 0xfffffffc00f08947 */ /* 0x001fea000383ffff */
.L_x_9137:
[----:B------:R-:W-:Y:S05]  /*15ff0*/  BSYNC B0 ;  /* 0x0000000000007941 */ /* 0x000fea0003800000 */
.L_x_9136:
[----:B------:R-:W-:Y:S05]  /*16000*/  EXIT ;  /* 0x000000000000794d */ /* 0x000fea0003800000 */
.L_x_8963:
[----:B0-----:R0:W1:Y:S02]  /*16010*/  SYNCS.PHASECHK.TRANS64.TRYWAIT P0, [R9+URZ+0x22800], R0 ;  /* 0x02280000090075a7 */ /* 0x001064000800017f */
[----:B-1----:R-:W-:Y:S05]  /*16020*/  @!P0 NANOSLEEP.SYNCS 0x989680 ;  /* 0x009896800000895d */ /* 0x002fea0003900000 */
[----:B------:R-:W1:Y:S02]  /*16030*/  @!P0 SYNCS.PHASECHK.TRANS64 P0, [R9+URZ+0x22800], R0 ;  /* 0x02280000090085a7 */ /* 0x000e64000800007f */
[----:B-1----:R-:W-:Y:S05]  /*16040*/  @!P0 BRA `(.L_x_8963) ;  /* 0xfffffffc00f08947 */ /* 0x002fea000383ffff */
[----:B------:R-:W-:Y:S05]  /*16050*/  BRA `(.L_x_9145) ;  /* 0xfffffebc00107947 */ /* 0x000fea000383ffff */
.L_x_8967:
[----:B-1----:R1:W2:Y:S02]  /*16060*/  SYNCS.PHASECHK.TRANS64.TRYWAIT P1, [R5+URZ+0x22830], R12 ;  /* 0x0228300c050075a7 */ /* 0x0022a4000802017f */
[----:B--2---:R-:W-:Y:S05]  /*16070*/  @!P1 NANOSLEEP.SYNCS 0x989680 ;  /* 0x009896800000995d */ /* 0x004fea0003900000 */
[----:B------:R-:W2:Y:S02]  /*16080*/  @!P1 SYNCS.PHASECHK.TRANS64 P1, [R5+URZ+0x22830], R12 ;  /* 0x0228300c050095a7 */ /* 0x000ea4000802007f */
[----:B--2---:R-:W-:Y:S05]  /*16090*/  @!P1 BRA `(.L_x_8967) ;  /* 0xfffffffc00f09947 */ /* 0x004fea000383ffff */
[----:B------:R-:W-:Y:S05]  /*160a0*/  BRA `(.L_x_8966) ;  /* 0xfffffebc003c7947 */ /* 0x000fea000383ffff */
.L_x_8979:
[----:B-1----:R1:W2:Y:S02]  /*160b0*/  SYNCS.PHASECHK.TRANS64.TRYWAIT P1, [R5+URZ+0x22850], R12 ;  /* 0x0228500c050075a7 */ /* 0x0022a4000802017f */
[----:B--2---:R-:W-:Y:S05]  /*160c0*/  @!P1 NANOSLEEP.SYNCS 0x989680 ;  /* 0x009896800000995d */ /* 0x004fea0003900000 */
[----:B------:R-:W2:Y:S02]  /*160d0*/  @!P1 SYNCS.PHASECHK.TRANS64 P1, [R5+URZ+0x22850], R12 ;  /* 0x0228500c050095a7 */ /* 0x000ea4000802007f */
[----:B--2---:R-:W-:Y:S05]  /*160e0*/  @!P1 BRA `(.L_x_8979) ;  /* 0xfffffffc00f09947 */ /* 0x004fea000383ffff */
[----:B------:R-:W-:Y:S05]  /*160f0*/  BRA `(.L_x_8978) ;  /* 0xfffffee400487947 */ /* 0x000fea000383ffff */
.L_x_8987:
[----:B-1----:R-:W-:-:S04]  /*16100*/  IMAD.U32 R21, RZ, RZ, UR28 ;  /* 0x0000001cff157e24 */ /* 0x002fc8000f8e00ff */
[----:B------:R1:W2:Y:S03]  /*16110*/  SYNCS.PHASECHK.TRANS64.TRYWAIT P1, [R21+URZ+0x22830], R10 ;  /* 0x0228300a150075a7 */ /* 0x0002a6000802017f */
[----:B--2---:R-:W-:Y:S05]  /*16120*/  @!P1 NANOSLEEP.SYNCS 0x989680 ;  /* 0x009896800000995d */ /* 0x004fea0003900000 */
[----:B------:R-:W2:Y:S02]  /*16130*/  @!P1 SYNCS.PHASECHK.TRANS64 P1, [R21+URZ+0x22830], R10 ;  /* 0x0228300a150095a7 */ /* 0x000ea4000802007f */
[----:B--2---:R-:W-:Y:S05]  /*16140*/  @!P1 BRA `(.L_x_8987) ;  /* 0xfffffffc00ec9947 */ /* 0x004fea000383ffff */
[----:B------:R-:W-:Y:S05]  /*16150*/  BRA `(.L_x_8986) ;  /* 0xfffffee800d07947 */ /* 0x000fea000383ffff */
.L_x_8999:
[----:B-1----:R1:W2:Y:S02]  /*16160*/  SYNCS.PHASECHK.TRANS64.TRYWAIT P1, [R177+URZ+0x22850], R10 ;  /* 0x0228500ab10075a7 */ /* 0x0022a4000802017f */
[----:B--2---:R-:W-:Y:S05]  /*16170*/  @!P1 NANOSLEEP.SYNCS 0x989680 ;  /* 0x009896800000995d */ /* 0x004fea0003900000 */
[----:B------:R-:W2:Y:S02]  /*16180*/  @!P1 SYNCS.PHASECHK.TRANS64 P1, [R177+URZ+0x22850], R10 ;  /* 0x0228500ab10095a7 */ /* 0x000ea4000802007f */
[----:B--2---:R-:W-:Y:S05]  /*16190*/  @!P1 BRA `(.L_x_8999) ;  /* 0xfffffffc00f09947 */ /* 0x004fea000383ffff */
[----:B------:R-:W-:Y:S05]  /*161a0*/  BRA `(.L_x_8998) ;  /* 0xffffff1800f87947 */ /* 0x000fea000383ffff */
.L_x_9008:
[----:B-1----:R-:W-:-:S04]  /*161b0*/  IMAD.U32 R6, RZ, RZ, UR25 ;  /* 0x00000019ff067e24 */ /* 0x002fc8000f8e00ff */
[----:B------:R1:W2:Y:S03]  /*161c0*/  SYNCS.PHASECHK.TRANS64.TRYWAIT P2, [R6+URZ+0x22830], R5 ;  /* 0x02283005060075a7 */ /* 0x0002a6000804017f */
[----:B--2---:R-:W-:Y:S05]  /*161d0*/  @!P2 NANOSLEEP.SYNCS 0x989680 ;  /* 0x009896800000a95d */ /* 0x004fea0003900000 */
[----:B------:R-:W2:Y:S02]  /*161e0*/  @!P2 SYNCS.PHASECHK.TRANS64 P2, [R6+URZ+0x22830], R5 ;  /* 0x022830050600a5a7 */ /* 0x000ea4000804007f */
[----:B--2---:R-:W-:Y:S05]  /*161f0*/  @!P2 BRA `(.L_x_9008) ;  /* 0xfffffffc00eca947 */ /* 0x004fea000383ffff */
[----:B------:R-:W-:Y:S05]  /*16200*/  BRA `(.L_x_9007) ;  /* 0xffffff2000a07947 */ /* 0x000fea000383ffff */
.L_x_9012:
[----:B-1----:R1:W2:Y:S02]  /*16210*/  SYNCS.PHASECHK.TRANS64.TRYWAIT P2, [R214+URZ+0x22850], R5 ;  /* 0x02285005d60075a7 */ /* 0x0022a4000804017f */
[----:B--2---:R-:W-:Y:S05]  /*16220*/  @!P2 NANOSLEEP.SYNCS 0x989680 ;  /* 0x009896800000a95d */ /* 0x004fea0003900000 */
[----:B------:R-:W2:Y:S02]  /*16230*/  @!P2 SYNCS.PHASECHK.TRANS64 P2, [R214+URZ+0x22850], R5 ;  /* 0x02285005d600a5a7 */ /* 0x000ea4000804007f */
[----:B--2---:R-:W-:Y:S05]  /*16240*/  @!P2 BRA `(.L_x_9012) ;  /* 0xfffffffc00f0a947 */ /* 0x004fea000383ffff */
[----:B------:R-:W-:Y:S05]  /*16250*/  BRA `(.L_x_9011) ;  /* 0xffffff4000407947 */ /* 0x000fea000383ffff */
.L_x_9018:
[----:B-1----:R-:W-:-:S04]  /*16260*/  IMAD.U32 R6, RZ, RZ, UR27 ;  /* 0x0000001bff067e24 */ /* 0x002fc8000f8e00ff */
[----:B------:R1:W2:Y:S03]  /*16270*/  SYNCS.PHASECHK.TRANS64.TRYWAIT P1, [R6+URZ+0x22830], R9 ;  /* 0x02283009060075a7 */ /* 0x0002a6000802017f */
[----:B--2---:R-:W-:Y:S05]  /*16280*/  @!P1 NANOSLEEP.SYNCS 0x989680 ;  /* 0x009896800000995d */ /* 0x004fea0003900000 */
[----:B------:R-:W2:Y:S02]  /*16290*/  @!P1 SYNCS.PHASECHK.TRANS64 P1, [R6+URZ+0x22830], R9 ;  /* 0x02283009060095a7 */ /* 0x000ea4000802007f */
[----:B--2---:R-:W-:Y:S05]  /*162a0*/  @!P1 BRA `(.L_x_9018) ;  /* 0xfffffffc00ec9947 */ /* 0x004fea000383ffff */
[----:B------:R-:W-:Y:S05]  /*162b0*/  BRA `(.L_x_9017) ;  /* 0xffffff4400647947 */ /* 0x000fea000383ffff */
.L_x_9030:
[----:B-1----:R1:W2:Y:S02]  /*162c0*/  SYNCS.PHASECHK.TRANS64.TRYWAIT P1, [R176+URZ+0x22850], R9 ;  /* 0x02285009b00075a7 */ /* 0x0022a4000802017f */
[----:B--2---:R-:W-:Y:S05]  /*162d0*/  @!P1 NANOSLEEP.SYNCS 0x989680 ;  /* 0x009896800000995d */ /* 0x004fea0003900000 */
[----:B------:R-:W2:Y:S02]  /*162e0*/  @!P1 SYNCS.PHASECHK.TRANS64 P1, [R176+URZ+0x22850], R9 ;  /* 0x02285009b00095a7 */ /* 0x000ea4000802007f */
[----:B--2---:R-:W-:Y:S05]  /*162f0*/  @!P1 BRA `(.L_x_9030) ;  /* 0xfffffffc00f09947 */ /* 0x004fea000383ffff */
[----:B------:R-:W-:Y:S05]  /*16300*/  BRA `(.L_x_9029) ;  /* 0xffffff74008c7947 */ /* 0x000fea000383ffff */
.L_x_9078:
        /* <DEDUP_REMOVED lines=11> */
.L_x_9147:
[----:B------:R-:W-:Y:S05]  /*163c0*/  BSYNC B0 ;  /* 0x0000000000007941 */ /* 0x000fea0003800000 */
.L_x_9146:
[----:B------:R-:W-:Y:S05]  /*163d0*/  BRA `(.L_x_9148) ;  /* 0xffffffc800607947 */ /* 0x000fea000383ffff */
.L_x_9079:
[----:B------:R-:W-:Y:S01]  /*163e0*/  BSSY B0, `(.L_x_9149) ;  /* 0x0000006000007945 */ /* 0x000fe20003800000 */
[----:B------:R-:W-:-:S07]  /*163f0*/  IMAD.MOV.U32 R15, RZ, RZ, -0x1 ;  /* 0xffffffffff0f7424 */ /* 0x000fce00078e00ff */
[----:B0-----:R-:W-:Y:S05]  /*16400*/  WARPSYNC.COLLECTIVE R15, `(.L_x_9150) ;  /* 0x000000000f0c7348 */ /* 0x001fea0003c00000 */
[----:B------:R-:W-:Y:S02]  /*16410*/  ELECT P6, UR62, PT ;  /* 0x00000000003e782f */ /* 0x000fe400038c0000 */
[----:B------:R-:W-:Y:S01]  /*16420*/  MOV R14, UR62 ;  /* 0x0000003e000e7c02 */ /* 0x000fe20008000f00 */
[----:B0-----:R-:W-:Y:S10]  /*16430*/  ENDCOLLECTIVE ;  /* 0x000000000000791b */ /* 0x001ff40003800000 */
.L_x_9150:
[----:B------:R-:W-:Y:S05]  /*16440*/  BSYNC B0 ;  /* 0x0000000000007941 */ /* 0x000fea0003800000 */
.L_x_9149:
[----:B------:R-:W-:Y:S05]  /*16450*/  BRA `(.L_x_9151) ;  /* 0xffffffc800507947 */ /* 0x000fea000383ffff */
.L_x_9082:
[----:B-1----:R1:W2:Y:S02]  /*16460*/  SYNCS.PHASECHK.TRANS64.TRYWAIT P0, [R9+URZ+0x22840], R10 ;  /* 0x0228400a090075a7 */ /* 0x0022a4000800017f */
[----:B--2---:R-:W-:Y:S05]  /*16470*/  @!P0 NANOSLEEP.SYNCS 0x989680 ;  /* 0x009896800000895d */ /* 0x004fea0003900000 */
[----:B------:R-:W2:Y:S02]  /*16480*/  @!P0 SYNCS.PHASECHK.TRANS64 P0, [R9+URZ+0x22840], R10 ;  /* 0x0228400a090085a7 */ /* 0x000ea4000800007f */
[----:B--2---:R-:W-:Y:S05]  /*16490*/  @!P0 BRA `(.L_x_9082) ;  /* 0xfffffffc00f08947 */ /* 0x004fea000383ffff */
[----:B------:R-:W-:Y:S05]  /*164a0*/  BRA `(.L_x_9152) ;  /* 0xffffffc800b87947 */ /* 0x000fea000383ffff */
.L_x_9085:
        /* <DEDUP_REMOVED lines=8> */
.L_x_9088:
[----:B-1----:R1:W2:Y:S02]  /*16530*/  SYNCS.PHASECHK.TRANS64.TRYWAIT P0, [R6+URZ+0x22860], R9 ;  /* 0x02286009060075a7 */ /* 0x0022a4000800017f */
[----:B--2---:R-:W-:Y:S05]  /*16540*/  @!P0 NANOSLEEP.SYNCS 0x989680 ;  /* 0x009896800000895d */ /* 0x004fea0003900000 */
[----:B------:R-:W2:Y:S02]  /*16550*/  @!P0 SYNCS.PHASECHK.TRANS64 P0, [R6+URZ+0x22860], R9 ;  /* 0x02286009060085a7 */ /* 0x000ea4000800007f */
[----:B--2---:R-:W-:Y:S05]  /*16560*/  @!P0 BRA `(.L_x_9088) ;  /* 0xfffffffc00f08947 */ /* 0x004fea000383ffff */
[----:B------:R-:W-:Y:S05]  /*16570*/  BRA `(.L_x_9154) ;  /* 0xffffffcc00b07947 */ /* 0x000fea000383ffff */
.L_x_9097:
[----:B-1----:R1:W2:Y:S02]  /*16580*/  SYNCS.PHASECHK.TRANS64.TRYWAIT P0, [R2+URZ+0x22840], R3 ;  /* 0x02284003020075a7 */ /* 0x0022a4000800017f */
[----:B--2---:R-:W-:Y:S05]  /*16590*/  @!P0 NANOSLEEP.SYNCS 0x989680 ;  /* 0x009896800000895d */ /* 0x004fea0003900000 */
[----:B------:R-:W2:Y:S02]  /*165a0*/  @!P0 SYNCS.PHASECHK.TRANS64 P0, [R2+URZ+0x22840], R3 ;  /* 0x02284003020085a7 */ /* 0x000ea4000800007f */
[----:B--2---:R-:W-:Y:S05]  /*165b0*/  @!P0 BRA `(.L_x_9097) ;  /* 0xfffffffc00f08947 */ /* 0x004fea000383ffff */
[----:B------:R-:W-:Y:S05]  /*165c0*/  BRA `(.L_x_9155) ;  /* 0xffffffd400347947 */ /* 0x000fea000383ffff */
.L_x_9099:
[----:B--2---:R2:W3:Y:S02]  /*165d0*/  SYNCS.PHASECHK.TRANS64.TRYWAIT P0, [R2+URZ+0x22860], R3 ;  /* 0x02286003020075a7 */ /* 0x0044e4000800017f */
[----:B---3--:R-:W-:Y:S05]  /*165e0*/  @!P0 NANOSLEEP.SYNCS 0x989680 ;  /* 0x009896800000895d */ /* 0x008fea0003900000 */
[----:B------:R-:W3:Y:S02]  /*165f0*/  @!P0 SYNCS.PHASECHK.TRANS64 P0, [R2+URZ+0x22860], R3 ;  /* 0x02286003020085a7 */ /* 0x000ee4000800007f */
[----:B---3--:R-:W-:Y:S05]  /*16600*/  @!P0 BRA `(.L_x_9099) ;  /* 0xfffffffc00f08947 */ /* 0x008fea000383ffff */
[----:B------:R-:W-:Y:S05]  /*16610*/  BRA `(.L_x_9156) ;  /* 0xffffffd400a47947 */ /* 0x000fea000383ffff */
.L_x_9104:
[----:B--2---:R2:W3:Y:S02]  /*16620*/  SYNCS.PHASECHK.TRANS64.TRYWAIT P0, [R2+URZ+0x22840], R3 ;  /* 0x02284003020075a7 */ /* 0x0044e4000800017f */
[----:B---3--:R-:W-:Y:S05]  /*16630*/  @!P0 NANOSLEEP.SYNCS 0x989680 ;  /* 0x009896800000895d */ /* 0x008fea0003900000 */
[----:B------:R-:W3:Y:S02]  /*16640*/  @!P0 SYNCS.PHASECHK.TRANS64 P0, [R2+URZ+0x22840], R3 ;  /* 0x02284003020085a7 */ /* 0x000ee4000800007f */
[----:B---3--:R-:W-:Y:S05]  /*16650*/  @!P0 BRA `(.L_x_9104) ;  /* 0xfffffffc00f08947 */ /* 0x008fea000383ffff */
[----:B------:R-:W-:Y:S05]  /*16660*/  BRA `(.L_x_9157) ;  /* 0xffffffd800f87947 */ /* 0x000fea000383ffff */
.L_x_9106:
[----:B0-----:R0:W1:Y:S02]  /*16670*/  SYNCS.PHASECHK.TRANS64.TRYWAIT P1, [R2+URZ+0x22860], R3 ;  /* 0x02286003020075a7 */ /* 0x001064000802017f */
[----:B-1----:R-:W-:Y:S05]  /*16680*/  @!P1 NANOSLEEP.SYNCS 0x989680 ;  /* 0x009896800000995d */ /* 0x002fea0003900000 */
[----:B------:R-:W1:Y:S02]  /*16690*/  @!P1 SYNCS.PHASECHK.TRANS64 P1, [R2+URZ+0x22860], R3 ;  /* 0x02286003020095a7 */ /* 0x000e64000802007f */
[----:B-1----:R-:W-:Y:S05]  /*166a0*/  @!P1 BRA `(.L_x_9106) ;  /* 0xfffffffc00f09947 */ /* 0x002fea000383ffff */
[----:B------:R-:W-:Y:S05]  /*166b0*/  BRA `(.L_x_9158) ;  /* 0xffffffdc00647947 */ /* 0x000fea000383ffff */
.L_x_9111:
[----:B---3--:R3:W4:Y:S02]  /*166c0*/  SYNCS.PHASECHK.TRANS64.TRYWAIT P0, [R2+URZ+0x22840], R3 ;  /* 0x02284003020075a7 */ /* 0x008724000800017f */
[----:B----4-:R-:W-:Y:S05]  /*166d0*/  @!P0 NANOSLEEP.SYNCS 0x989680 ;  /* 0x009896800000895d */ /* 0x010fea0003900000 */
[----:B------:R-:W4:Y:S02]  /*166e0*/  @!P0 SYNCS.PHASECHK.TRANS64 P0, [R2+URZ+0x22840], R3 ;  /* 0x02284003020085a7 */ /* 0x000f24000800007f */
[----:B----4-:R-:W-:Y:S05]  /*166f0*/  @!P0 BRA `(.L_x_9111) ;  /* 0xfffffffc00f08947 */ /* 0x010fea000383ffff */
[----:B------:R-:W-:Y:S05]  /*16700*/  BRA `(.L_x_9159) ;  /* 0xffffffe000947947 */ /* 0x000fea000383ffff */
.L_x_9113:
[----:B0-----:R0:W1:Y:S02]  /*16710*/  SYNCS.PHASECHK.TRANS64.TRYWAIT P1, [R2+URZ+0x22860], R3 ;  /* 0x02286003020075a7 */ /* 0x001064000802017f */
[----:B-1----:R-:W-:Y:S05]  /*16720*/  @!P1 NANOSLEEP.SYNCS 0x989680 ;  /* 0x009896800000995d */ /* 0x002fea0003900000 */
[----:B------:R-:W1:Y:S02]  /*16730*/  @!P1 SYNCS.PHASECHK.TRANS64 P1, [R2+URZ+0x22860], R3 ;  /* 0x02286003020095a7 */ /* 0x000e64000802007f */
[----:B-1----:R-:W-:Y:S05]  /*16740*/  @!P1 BRA `(.L_x_9113) ;  /* 0xfffffffc00f09947 */ /* 0x002fea000383ffff */
[----:B------:R-:W-:Y:S05]  /*16750*/  BRA `(.L_x_9160) ;  /* 0xffffffe400047947 */ /* 0x000fea000383ffff */
.L_x_9118:
        /* <DEDUP_REMOVED lines=8> */
.L_x_9162:
[----:B------:R-:W-:Y:S05]  /*167e0*/  BSYNC B0 ;  /* 0x0000000000007941 */ /* 0x000fea0003800000 */
.L_x_9161:
        /* <DEDUP_REMOVED lines=8> */
.L_x_9163:
[----:B------:R-:W-:Y:S01]  /*16870*/  IMAD.MOV.U32 R7, RZ, RZ, R14 ;  /* 0x000000ffff077224 */ /* 0x000fe200078e000e */
[----:B------:R-:W-:Y:S06]  /*16880*/  BRA `(.L_x_9164) ;  /* 0xffffffe400f87947 */ /* 0x000fec000383ffff */
.L_x_9121:
        /* <DEDUP_REMOVED lines=8> */
.L_x_9166:
[----:B------:R-:W-:Y:S05]  /*16910*/  BSYNC B0 ;  /* 0x0000000000007941 */ /* 0x000fea0003800000 */
.L_x_9165:
        /* <DEDUP_REMOVED lines=10> */
.L_x_9167:
        /* <DEDUP_REMOVED lines=8> */
.L_x_9168:
        /* <DEDUP_REMOVED lines=8> */
.L_x_9169:
        /* <DEDUP_REMOVED lines=8> */
.L_x_9170:
        /* <DEDUP_REMOVED lines=8> */
.L_x_9171:
[----:B------:R-:W-:Y:S05]  /*16bc0*/  BRA `(.L_x_9172) ;  /* 0xffffffe400bc7947 */ /* 0x000fea000383ffff */
.L_x_9126:
[----:B------:R-:W-:Y:S01]  /*16bd0*/  BSSY B0, `(.L_x_9173) ;  /* 0x0000008000007945 */ /* 0x000fe20003800000 */
[----:B-----5:R-:W-:Y:S02]  /*16be0*/  IMAD.MOV.U32 R13, RZ, RZ, R17 ;  /* 0x000000ffff0d7224 */ /* 0x020fe400078e0011 */
[----:B------:R-:W-:Y:S02]  /*16bf0*/  IMAD.MOV.U32 R12, RZ, RZ, 0x1 ;  /* 0x00000001ff0c7424 */ /* 0x000fe400078e00ff */
[----:B------:R-:W-:Y:S02]  /*16c00*/  IMAD.MOV.U32 R11, RZ, RZ, RZ ;  /* 0x000000ffff0b7224 */ /* 0x000fe400078e00ff */
[----:B------:R-:W-:-:S07]  /*16c10*/  IMAD.MOV.U32 R15, RZ, RZ, -0x1 ;  /* 0xffffffffff0f7424 */ /* 0x000fce00078e00ff */
[----:B0--3--:R-:W-:Y:S05]  /*16c20*/  WARPSYNC.COLLECTIVE R15, `(.L_x_9174) ;  /* 0x000000000f087348 */ /* 0x009fea0003c00000 */
[----:B------:R1:W2:Y:S02]  /*16c30*/  SHFL.UP P6, R14, R13, R12, R11 ;  /* 0x0400000c0d0e7389 */ /* 0x0002a400000c000b */
[----:B0123--:R-:W-:Y:S01]  /*16c40*/  ENDCOLLECTIVE ;  /* 0x000000000000791b */ /* 0x00ffe20003800000 */
.L_x_9174:
[----:B------:R-:W-:Y:S05]  /*16c50*/  BSYNC B0 ;  /* 0x0000000000007941 */ /* 0x000fea0003800000 */
.L_x_9173:
        /* <DEDUP_REMOVED lines=10> */
.L_x_9175:
        /* <DEDUP_REMOVED lines=8> */
.L_x_9176:
        /* <DEDUP_REMOVED lines=8> */
.L_x_9177:
        /* <DEDUP_REMOVED lines=8> */
.L_x_9178:
        /* <DEDUP_REMOVED lines=8> */
.L_x_9179:
[----:B------:R-:W-:Y:S05]  /*16f00*/  BRA `(.L_x_9180) ;  /* 0xffffffe400a07947 */ /* 0x000fea000383ffff */
.L_x_9128:
[----:B------:R-:W-:Y:S01]  /*16f10*/  BSSY B0, `(.L_x_9181) ;  /* 0x0000006000007945 */ /* 0x000fe20003800000 */
[----:B------:R-:W-:Y:S01]  /*16f20*/  PLOP3.LUT P6, PT, P6, PT, PT, 0x8, 0x0 ;  /* 0x000000000000781c */ /* 0x000fe200037ce170 */
[----:B------:R-:W-:-:S12]  /*16f30*/  IMAD.MOV.U32 R15, RZ, RZ, -0x1 ;  /* 0xffffffffff0f7424 */ /* 0x000fd800078e00ff */
[----:B0-----:R-:W-:Y:S05]  /*16f40*/  WARPSYNC.COLLECTIVE R15, `(.L_x_9182) ;  /* 0x000000000f087348 */ /* 0x001fea0003c00000 */
[----:B------:R-:W-:Y:S01]  /*16f50*/  VOTE.ANY R14, PT, P6 ;  /* 0x00000000000e7806 */ /* 0x000fe200030e0100 */
[----:B0-----:R-:W-:Y:S06]  /*16f60*/  ENDCOLLECTIVE ;  /* 0x000000000000791b */ /* 0x001fec0003800000 */
.L_x_9182:
[----:B------:R-:W-:Y:S05]  /*16f70*/  BSYNC B0 ;  /* 0x0000000000007941 */ /* 0x000fea0003800000 */
.L_x_9181:
        /* <DEDUP_REMOVED lines=9> */
.L_x_9183:
[----:B------:R-:W-:Y:S01]  /*17010*/  IMAD.MOV.U32 R17, RZ, RZ, R14 ;  /* 0x000000ffff117224 */ /* 0x000fe200078e000e */
[----:B------:R-:W-:Y:S06]  /*17020*/  BRA `(.L_x_9184) ;  /* 0xffffffe400907947 */ /* 0x000fec000383ffff */
.L_x_9130:
[----:B------:R-:W-:Y:S01]  /*17030*/  BSSY B0, `(.L_x_9185) ;  /* 0x0000007000007945 */ /* 0x000fe20003800000 */
[----:B------:R-:W-:Y:S02]  /*17040*/  IMAD.MOV.U32 R13, RZ, RZ, R2 ;  /* 0x000000ffff0d7224 */ /* 0x000fe400078e0002 */
[----:B------:R-:W-:Y:S02]  /*17050*/  IMAD.MOV.U32 R11, RZ, RZ, 0x1f ;  /* 0x0000001fff0b7424 */ /* 0x000fe400078e00ff */
[----:B------:R-:W-:-:S07]  /*17060*/  IMAD.MOV.U32 R15, RZ, RZ, -0x1 ;  /* 0xffffffffff0f7424 */ /* 0x000fce00078e00ff */
[----:B012---:R-:W-:Y:S05]  /*17070*/  WARPSYNC.COLLECTIVE R15, `(.L_x_9186) ;  /* 0x000000000f087348 */ /* 0x007fea0003c00000 */
[----:B------:R3:W4:Y:S02]  /*17080*/  SHFL.IDX P6, R14, R13, R12, R11 ;  /* 0x0000000c0d0e7389 */ /* 0x00072400000c000b */
[----:B01234-:R-:W-:Y:S01]  /*17090*/  ENDCOLLECTIVE ;  /* 0x000000000000791b */ /* 0x01ffe20003800000 */
.L_x_9186:
[----:B------:R-:W-:Y:S05]  /*170a0*/  BSYNC B0 ;  /* 0x0000000000007941 */ /* 0x000fea0003800000 */
.L_x_9185:
[----:B------:R-:W-:Y:S01]  /*170b0*/  IMAD.MOV.U32 R7, RZ, RZ, R14 ;  /* 0x000000ffff077224 */ /* 0x000fe200078e000e */
[----:B------:R-:W-:Y:S06]  /*170c0*/  BRA `(.L_x_9129) ;  /* 0xffffffe400847947 */ /* 0x000fec000383ffff */
.L_x_9134:
[----:B-1----:R1:W2:Y:S02]  /*170d0*/  SYNCS.PHASECHK.TRANS64.TRYWAIT P0, [R0+URZ+0x22820], R3 ;  /* 0x02282003000075a7 */ /* 0x0022a4000800017f */
[----:B--2---:R-:W-:Y:S05]  /*170e0*/  @!P0 NANOSLEEP.SYNCS 0x989680 ;  /* 0x009896800000895d */ /* 0x004fea0003900000 */
[----:B------:R-:W2:Y:S02]  /*170f0*/  @!P0 SYNCS.PHASECHK.TRANS64 P0, [R0+URZ+0x22820], R3 ;  /* 0x02282003000085a7 */ /* 0x000ea4000800007f */
[----:B--2---:R-:W-:Y:S05]  /*17100*/  @!P0 BRA `(.L_x_9134) ;  /* 0xfffffffc00f08947 */ /* 0x004fea000383ffff */
[----:B------:R-:W-:Y:S05]  /*17110*/  BRA `(.L_x_9187) ;  /* 0xffffffe800f87947 */ /* 0x000fea000383ffff */
.L_x_9135:
        /* <DEDUP_REMOVED lines=11> */
.L_x_9189:
[----:B------:R-:W-:Y:S05]  /*171d0*/  BSYNC B0 ;  /* 0x0000000000007941 */ /* 0x000fea0003800000 */
.L_x_9188:
[----:B------:R-:W-:Y:S05]  /*171e0*/  BRA `(.L_x_9190) ;  /* 0xffffffe800e07947 */ /* 0x000fea000383ffff */
.L_x_9138:
[----:B------:R-:W-:Y:S01]  /*171f0*/  BSSY B1, `(.L_x_9191) ;  /* 0x0000006000017945 */ /* 0x000fe20003800000 */
[----:B------:R-:W-:-:S07]  /*17200*/  IMAD.MOV.U32 R15, RZ, RZ, -0x1 ;  /* 0xffffffffff0f7424 */ /* 0x000fce00078e00ff */
[----:B012---:R-:W-:Y:S05]  /*17210*/  WARPSYNC.COLLECTIVE R15, `(.L_x_9192) ;  /* 0x000000000f0c7348 */ /* 0x007fea0003c00000 */
[----:B------:R-:W-:Y:S02]  /*17220*/  ELECT P6, UR62, PT ;  /* 0x00000000003e782f */ /* 0x000fe400038c0000 */
[----:B------:R-:W-:Y:S01]  /*17230*/  MOV R14, UR62 ;  /* 0x0000003e000e7c02 */ /* 0x000fe20008000f00 */
[----:B012---:R-:W-:Y:S10]  /*17240*/  ENDCOLLECTIVE ;  /* 0x000000000000791b */ /* 0x007ff40003800000 */
.L_x_9192:
[----:B------:R-:W-:Y:S05]  /*17250*/  BSYNC B1 ;  /* 0x0000000000017941 */ /* 0x000fea0003800000 */
.L_x_9191:
[----:B------:R-:W-:Y:S05]  /*17260*/  BRA `(.L_x_9193) ;  /* 0xffffffe800d87947 */ /* 0x000fea000383ffff */
.L_x_9140:
[----:B-1----:R1:W2:Y:S02]  /*17270*/  SYNCS.PHASECHK.TRANS64.TRYWAIT P0, [R6+URZ], R5 ;  /* 0x00000005060075a7 */ /* 0x0022a4000800017f */
[----:B--2---:R-:W-:Y:S05]  /*17280*/  @!P0 NANOSLEEP.SYNCS 0x989680 ;  /* 0x009896800000895d */ /* 0x004fea0003900000 */
[----:B------:R-:W2:Y:S02]  /*17290*/  @!P0 SYNCS.PHASECHK.TRANS64 P0, [R6+URZ], R5 ;  /* 0x00000005060085a7 */ /* 0x000ea4000800007f */
[----:B--2---:R-:W-:Y:S05]  /*172a0*/  @!P0 BRA `(.L_x_9140) ;  /* 0xfffffffc00f08947 */ /* 0x004fea000383ffff */
[----:B------:R-:W-:Y:S05]  /*172b0*/  BRA `(.L_x_9194) ;  /* 0xffffffec00147947 */ /* 0x000fea000383ffff */
.L_x_9141:
[----:B--2---:R2:W3:Y:S02]  /*172c0*/  SYNCS.PHASECHK.TRANS64.TRYWAIT P0, [R7+URZ], R2 ;  /* 0x00000002070075a7 */ /* 0x0044e4000800017f */
[----:B---3--:R-:W-:Y:S05]  /*172d0*/  @!P0 NANOSLEEP.SYNCS 0x989680 ;  /* 0x009896800000895d */ /* 0x008fea0003900000 */
[----:B------:R-:W3:Y:S02]  /*172e0*/  @!P0 SYNCS.PHASECHK.TRANS64 P0, [R7+URZ], R2 ;  /* 0x00000002070085a7 */ /* 0x000ee4000800007f */
[----:B---3--:R-:W-:Y:S05]  /*172f0*/  @!P0 BRA `(.L_x_9141) ;  /* 0xfffffffc00f08947 */ /* 0x008fea000383ffff */
[----:B------:R-:W-:Y:S05]  /*17300*/  BRA `(.L_x_9195) ;  /* 0xffffffec00087947 */ /* 0x000fea000383ffff */
.L_x_9143:
[----:B---3--:R3:W4:Y:S02]  /*17310*/  SYNCS.PHASECHK.TRANS64.TRYWAIT P0, [R4+URZ], R5 ;  /* 0x00000005040075a7 */ /* 0x008724000800017f */
[----:B----4-:R-:W-:Y:S05]  /*17320*/  @!P0 NANOSLEEP.SYNCS 0x989680 ;  /* 0x009896800000895d */ /* 0x010fea0003900000 */
[----:B------:R-:W4:Y:S02]  /*17330*/  @!P0 SYNCS.PHASECHK.TRANS64 P0, [R4+URZ], R5 ;  /* 0x00000005040085a7 */ /* 0x000f24000800007f */
[----:B----4-:R-:W-:Y:S05]  /*17340*/  @!P0 BRA `(.L_x_9143) ;  /* 0xfffffffc00f08947 */ /* 0x010fea000383ffff */
[----:B------:R-:W-:Y:S05]  /*17350*/  BRA `(.L_x_9196) ;  /* 0xffffffec00107947 */ /* 0x000fea000383ffff */
.L_x_9197:
        /* <DEDUP_REMOVED lines=10> */
.L_x_11968:


//--------------------- .text._ZN7cutlass13device_kernelIN5flash11enable_sm90INS1_16FlashAttnFwdSm90INS1_25CollectiveMainloopFwdSm90ILi2EN4cute5tupleIJNS5_1CILi1EEES8_S8_EEENS6_IJNS7_ILi128EEENS7_ILi96EEENS7_ILi64EEEEEELi256ENS_10bfloat16_tEfNS_4arch4Sm90ELb0ELb1ELb1ELb1ELb0ELb1ELb0ELb1ELb0ELb0ELb0ELb0EEENS1_21CollectiveEpilogueFwdINS6_IJSA_NS7_ILi256EEESB_EEES9_SE_SG_Li256ELb1ELb0ELb0ELb0EEENS1_36VarlenDynamicPersistentTileSchedulerILi128ELi96ELi256ELi32ELb0ELb0ELb1ELb1ELb0ELb1EEEEEEEEEvNT_6ParamsE --------------------------
	.section	.text._ZN7cutlass13device_kernelIN5flash11enable_sm90INS1_16FlashAttnFwdSm90INS1_25CollectiveMainloopFwdSm90ILi2EN4cute5tupleIJNS5_1CILi1EEES8_S8_EEENS6_IJNS7_ILi128EEENS7_ILi96EEENS7_ILi64EEEEEELi256ENS_10bfloat16_tEfNS_4arch4Sm90ELb0ELb1ELb1ELb1ELb0ELb1ELb0ELb1ELb0ELb0ELb0ELb0EEENS1_21CollectiveEpilogueFwdINS6_IJSA_NS7_ILi256EEESB_EEES9_SE_SG_Li256ELb1ELb0ELb0ELb0EEENS1_36VarlenDynamicPersistentTileSchedulerILi128ELi96ELi256ELi32ELb0ELb0ELb1ELb1ELb0ELb1EEEEEEEEEvNT_6ParamsE,"ax",@progbits
	.align	128
.text._ZN7cutlass13device_kernelIN5flash11enable_sm90INS1_16FlashAttnFwdSm90INS1_25CollectiveMainloopFwdSm90ILi2EN4cute5tupleIJNS5_1CILi1EEES8_S8_EEENS6_IJNS7_ILi128EEENS7_ILi96EEENS7_ILi64EEEEEELi256ENS_10bfloat16_tEfNS_4arch4Sm90ELb0ELb1ELb1ELb1ELb0ELb1ELb0ELb1ELb0ELb0ELb0ELb0EEENS1_21CollectiveEpilogueFwdINS6_IJSA_NS7_ILi256EEESB_EEES9_SE_SG_Li256ELb1ELb0ELb0ELb0EEENS1_36VarlenDynamicPersistentTileSchedulerILi128ELi96ELi256ELi32ELb0ELb0ELb1ELb1ELb0ELb1EEEEEEEEEvNT_6ParamsE:
        .type           _ZN7cutlass13device_kernelIN5flash11enable_sm90INS1_16FlashAttnFwdSm90INS1_25CollectiveMainloopFwdSm90ILi2EN4cute5tupleIJNS5_1CILi1EEES8_S8_EEENS6_IJNS7_ILi128EEENS7_ILi96EEENS7_ILi64EEEEEELi256ENS_10bfloat16_tEfNS_4arch4Sm90ELb0ELb1ELb1ELb1ELb0ELb1ELb0ELb1ELb0ELb0ELb0ELb0EEENS1_21CollectiveEpilogueFwdINS6_IJSA_NS7_ILi256EEESB_EEES9_SE_SG_Li256ELb1ELb0ELb0ELb0EEENS1_36VarlenDynamicPersistentTileSchedulerILi128ELi96ELi256ELi32ELb0ELb0ELb1ELb1ELb0ELb1EEEEEEEEEvNT_6ParamsE,@function
        .size           _ZN7cutlass13device_kernelIN5flash11enable_sm90INS1_16FlashAttnFwdSm90INS1_25CollectiveMainloopFwdSm90ILi2EN4cute5tupleIJNS5_1CILi1EEES8_S8_EEENS6_IJNS7_ILi128EEENS7_ILi96EEENS7_ILi64EEEEEELi256ENS_10bfloat16_tEfNS_4arch4Sm90ELb0ELb1ELb1ELb1ELb0ELb1ELb0ELb1ELb0ELb0ELb0ELb0EEENS1_21CollectiveEpilogueFwdINS6_IJSA_NS7_ILi256EEESB_EEES9_SE_SG_Li256ELb1ELb0ELb0ELb0EEENS1_36VarlenDynamicPersistentTileSchedulerILi128ELi96ELi256ELi32ELb0ELb0ELb1ELb1ELb0ELb1EEEEEEEEEvNT_6ParamsE,(.L_x_11969 - _ZN7cutlass13device_kernelIN5flash11enable_sm90INS1_16FlashAttnFwdSm90INS1_25CollectiveMainloopFwdSm90ILi2EN4cute5tupleIJNS5_1CILi1EEES8_S8_EEENS6_IJNS7_ILi128EEENS7_ILi96EEENS7_ILi64EEEEEELi256ENS_10bfloat16_tEfNS_4arch4Sm90ELb0ELb1ELb1ELb1ELb0ELb1ELb0ELb1ELb0ELb0ELb0ELb0EEENS1_21CollectiveEpilogueFwdINS6_IJSA_NS7_ILi256EEESB_EEES9_SE_SG_Li256ELb1ELb0ELb0ELb0EEENS1_36VarlenDynamicPersistentTileSchedulerILi128ELi96ELi256ELi32ELb0ELb0ELb1ELb1ELb0ELb1EEEEEEEEEvNT_6ParamsE)
        .other          _ZN7cutlass13device_kernelIN5flash11enable_sm90INS1_16FlashAttnFwdSm90INS1_25CollectiveMainloopFwdSm90ILi2EN4cute5tupleIJNS5_1CILi1EEES8_S8_EEENS6_IJNS7_ILi128EEENS7_ILi96EEENS7_ILi64EEEEEELi256ENS_10bfloat16_tEfNS_4arch4Sm90ELb0ELb1ELb1ELb1ELb0ELb1ELb0ELb1ELb0ELb0ELb0ELb0EEENS1_21CollectiveEpilogueFwdINS6_IJSA_NS7_ILi256EEESB_EEES9_SE_SG_Li256ELb1ELb0ELb0ELb0EEENS1_36VarlenDynamicPersistentTileSchedulerILi128ELi96ELi256ELi32ELb0ELb0ELb1ELb1ELb0ELb1EEEEEEEEEvNT_6ParamsE,@"STO_CUDA_ENTRY STV_DEFAULT"
_ZN7cutlass13device_kernelIN5flash11enable_sm90INS1_16FlashAttnFwdSm90INS1_25CollectiveMainloopFwdSm90ILi2EN4cute5tupleIJNS5_1CILi1EEES8_S8_EEENS6_IJNS7_ILi128EEENS7_ILi96EEENS7_ILi64EEEEEELi256ENS_10bfloat16_tEfNS_4arch4Sm90ELb0ELb1ELb1ELb1ELb0ELb1ELb0ELb1ELb0ELb0ELb0ELb0EEENS1_21CollectiveEpilogueFwdINS6_IJSA_NS7_ILi256EEESB_EEES9_SE_SG_Li256ELb1ELb0ELb0ELb0EEENS1_36VarlenDynamicPersistentTileSchedulerILi128ELi96ELi256ELi32ELb0ELb0ELb1ELb1ELb0ELb1EEEEEEEEEvNT_6ParamsE:
        /* <DEDUP_REMOVED lines=26> */
.L_x_9199:
[----:B------:R-:W-:Y:S05]  /*01a0*/  BSYNC B0 ;  /* 0x0000000000007941 */ /* 0x000fea0003800000 */
.L_x_9198:
[----:B------:R-:W-:Y:S01]  /*01b0*/  VOTEU.ANY UP0, P0 ;  /* 0x00000000003f7886 */ /* 0x000fe20000000100 */
[----:B------:R-:W0:Y:S01]  /*01c0*/  SHFL.IDX PT, R2, R0, RZ, 0x1f ;  /* 0x00001fff00027589 */ /* 0x000e2200000e0000 */
[----:B------:R-:W-:Y:S01]  /*01d0*/  UMOV UR4, 0x1 ;  /* 0x0000000100047882 */ /* 0x000fe20000000000 */
[----:B------:R-:W-:Y:S01]  /*01e0*/  UMOV UR7, 0x100 ;  /* 0x0000010000077882 */ /* 0x000fe20000000000 */
[----:B------:R-:W-:Y:S01]  /*01f0*/  SHF.R.U32.HI R4, RZ, 0x7, R3 ;  /* 0x00000007ff047819 */ /* 0x000fe20000011603 */
[----:B------:R-:W1:Y:S01]  /*0200*/  @UP0 S2UR UR8, SR_CgaCtaId ;  /* 0x00000000000809c3 */ /* 0x000e620000008800 */
[----:B------:R-:W-:Y:S01]  /*0210*/  @UP0 UMOV UR6, 0x400 ;  /* 0x0000040000060882 */ /* 0x000fe20000000000 */
[----:B------:R-:W-:-:S04]  /*0220*/  @UP0 UIADD3 UR4, -UR4, 0x100000, URZ ;  /* 0x0010000004040890 */ /* 0x000fc8000fffe13f */
[----:B------:R-:W-:Y:S02]  /*0230*/  @UP0 USHF.L.U32 UR5, UR4, 0xb, URZ ;  /* 0x0000000b04050899 */ /* 0x000fe4000800063f */
[----:B------:R-:W-:Y:S01]  /*0240*/  @UP0 USHF.L.U32 UR4, UR4, 0x1, URZ ;  /* 0x0000000104040899 */ /* 0x000fe2000800063f */
[----:B------:R-:W-:Y:S01]  /*0250*/  VOTEU.ANY UP1, P0 ;  /* 0x00000000003f7886 */ /* 0x000fe20000020100 */
[----:B0-----:R-:W-:Y:S02]  /*0260*/  ISETP.NE.AND P1, PT, R2, RZ, PT ;  /* 0x000000ff0200720c */ /* 0x001fe40003f25270 */
[----:B------:R0:W2:Y:S01]  /*0270*/  SHFL.IDX PT, R2, R4, RZ, 0x1f ;  /* 0x00001fff04027589 */ /* 0x0000a200000e0000 */
[----:B-1----:R-:W-:Y:S02]  /*0280*/  @UP0 ULEA UR8, UR8, UR6, 0x18 ;  /* 0x0000000608080291 */ /* 0x002fe4000f8ec03f */
[----:B------:R-:W-:-:S04]  /*0290*/  @UP0 UIADD3 UR6, -UR7, 0x100000, URZ ;  /* 0x0010000007060890 */ /* 0x000fc8000fffe13f */
[----:B------:R-:W-:Y:S02]  /*02a0*/  @UP0 USHF.L.U32 UR7, UR6, 0xb, URZ ;  /* 0x0000000b06070899 */ /* 0x000fe4000800063f */
[----:B------:R-:W-:Y:S01]  /*02b0*/  @UP0 USHF.L.U32 UR6, UR6, 0x1, URZ ;  /* 0x0000000106060899 */ /* 0x000fe2000800063f */
[----:B------:R-:W-:Y:S01]  /*02c0*/  VOTEU.ANY UP0, P0 ;  /* 0x00000000003f7886 */ /* 0x000fe20000000100 */
[----:B------:R-:W1:Y:S04]  /*02d0*/  FENCE.VIEW.ASYNC.S ;  /* 0x00000000000073c6 */ /* 0x000e680000000000 */
[----:B-1----:R0:W1:Y:S06]  /*02e0*/  @UP0 SYNCS.EXCH.64 URZ, [UR8+0x22800], UR4 ;  /* 0x02280004083f05b2 */ /* 0x00206c0008000100 */
[----:B------:R0:W3:Y:S02]  /*02f0*/  @UP1 SYNCS.EXCH.64 URZ, [UR8+0x22820], UR6 ;  /* 0x02282006083f15b2 */ /* 0x0000e40008000100 */
[----:B0-----:R-:W-:Y:S05]  /*0300*/  @P1 BRA `(.L_x_9200) ;  /* 0x0000000000481947 */ /* 0x001fea0003800000 */
[----:B------:R-:W0:Y:S01]  /*0310*/  S2UR UR5, SR_CgaCtaId ;  /* 0x00000000000579c3 */ /* 0x000e220000008800 */
        /* <DEDUP_REMOVED lines=15> */
[----:B------:R0:W0:Y:S01]  /*0410*/  SYNCS.EXCH.64 URZ, [UR8+0x22848], UR4 ;  /* 0x02284804083f75b2 */ /* 0x0000220008000100 */
[----:B------:R-:W-:Y:S01]  /*0420*/  NOP ;  /* 0x0000000000007918 */ /* 0x000fe20000000000 */
.L_x_9200:
        /* <DEDUP_REMOVED lines=22> */
.L_x_9201:
        /* <DEDUP_REMOVED lines=18> */
.L_x_9202:
        /* <DEDUP_REMOVED lines=22> */
.L_x_9203:
        /* <DEDUP_REMOVED lines=22> */
.L_x_9204:
[----:B--2---:R-:W-:Y:S01]  /*0970*/  ISETP.NE.AND P0, PT, R2, RZ, PT ;  /* 0x000000ff0200720c */ /* 0x004fe20003f05270 */
[----:B------:R-:W-:Y:S01]  /*0980*/  IMAD.MOV.U32 R2, RZ, RZ, 0x1 ;  /* 0x00000001ff027424 */ /* 0x000fe200078e00ff */
[----:B------:R-:W-:Y:S01]  /*0990*/  NOP ;  /* 0x0000000000007918 */ /* 0x000fe20000000000 */
[----:B------:R-:W-:Y:S01]  /*09a0*/  ULDC.64 UR52, c[0x0][0x208] ;  /* 0x0000820000347ab9 */ /* 0x000fe20000000a00 */
[----:B------:R-:W-:Y:S02]  /*09b0*/  BSSY B7, `(.L_x_9205) ;  /* 0x0001e80000077945 */ /* 0x000fe40003800000 */
[----:B------:R-:W-:-:S05]  /*09c0*/  SEL R2, R2, 0x2, !P0 ;  /* 0x0000000202027807 */ /* 0x000fca0004000000 */
[----:B------:R2:W-:Y:S01]  /*09d0*/  STL [R1+0x2c], R2 ;  /* 0x00002c0201007387 */ /* 0x0005e20000100800 */
[----:B01-34-:R-:W-:Y:S06]  /*09e0*/  BAR.SYNC.DEFER_BLOCKING 0x0 ;  /* 0x0000000000007b1d */ /* 0x01bfec0000010000 */
[----:B------:R-:W-:Y:S05]  /*09f0*/  @!P0 BRA `(.L_x_9206) ;  /* 0x0000018400b48947 */ /* 0x000fea0003800000 */
.L_x_9207:
[----:B------:R-:W-:-:S08]  /*0a00*/  NOP ;  /* 0x0000000000007918 */ /* 0x000fd00000000000 */
[----:B------:R-:W0:Y:S02]  /*0a10*/  USETMAXREG.TRY_ALLOC.CTAPOOL UP0, 0xf0 ;  /* 0x000000f0000079c8 */ /* 0x000e240008000600 */
[----:B0-----:R-:W-:-:S13]  /*0a20*/  PLOP3.LUT P0, PT, PT, PT, UP0, 0x80, 0x0 ;  /* 0x000000000000781c */ /* 0x001fda0003f0f008 */
[----:B------:R-:W-:Y:S05]  /*0a30*/  @!P0 BRA `(.L_x_9207) ;  /* 0xfffffffc00f08947 */ /* 0x000fea000383ffff */
[----:B------:R-:W-:Y:S01]  /*0a40*/  SHF.R.U32.HI R0, RZ, 0x7, R3 ;  /* 0x00000007ff007819 */ /* 0x000fe20000011603 */
[----:B------:R-:W0:Y:S08]  /*0a50*/  S2UR UR5, SR_CgaCtaId ;  /* 0x00000000000579c3 */ /* 0x000e300000008800 */
[----:B------:R-:W-:Y:S06]  /*0a60*/  BAR.ARV 0x8, 0x120 ;  /* 0x0204800000007b1d */ /* 0x000fec0000002000 */
[----:B------:R-:W-:Y:S01]  /*0a70*/  ISETP.NE.AND P0, PT, R0, 0x1, PT ;  /* 0x000000010000780c */ /* 0x000fe20003f05270 */
[----:B------:R-:W-:Y:S01]  /*0a80*/  UMOV UR4, 0x400 ;  /* 0x0000040000047882 */ /* 0x000fe20000000000 */
[----:B--2---:R-:W-:-:S11]  /*0a90*/  LOP3.LUT R2, R2, 0xffdfffff, RZ, 0xc0, !PT ;  /* 0xffdfffff02027812 */ /* 0x004fd600078ec0ff */
[----:B------:R-:W-:Y:S06]  /*0aa0*/  @!P0 BAR.ARV 0x9, 0x100 ;  /* 0x0244000000008b1d */ /* 0x000fec0000002000 */
[----:B0-----:R-:W-:Y:S01]  /*0ab0*/  ULEA UR4, UR5, UR4, 0x18 ;  /* 0x0000000405047291 */ /* 0x001fe2000f8ec03f */
[----:B------:R-:W-:Y:S01]  /*0ac0*/  @P0 LOP3.LUT R2, R2, 0x200000, RZ, 0xfc, !PT ;  /* 0x0020000002020812 */ /* 0x000fe200078efcff */
[----:B------:R-:W-:Y:S04]  /*0ad0*/  BAR.SYNC.DEFER_BLOCKING 0x5, 0x120 ;  /* 0x0144800000007b1d */ /* 0x000fe80000010000 */
[----:B------:R-:W-:-:S02]  /*0ae0*/  IMAD.U32 R17, RZ, RZ, UR4 ;  /* 0x00000004ff117e24 */ /* 0x000fc4000f8e00ff */
[----:B------:R-:W-:-:S03]  /*0af0*/  ULDC UR4, c[0x0][0xc14] ;  /* 0x0003050000047ab9 */ /* 0x000fc60000000800 */
[----:B------:R-:W0:Y:S01]  /*0b00*/  LDS.128 R204, [R17+0x228d0] ;  /* 0x0228d00011cc7984 */ /* 0x000e220000000c00 */
[----:B------:R-:W-:Y:S06]  /*0b10*/  BAR.ARV 0x4, 0x120 ;  /* 0x0104800000007b1d */ /* 0x000fec0000002000 */
[----:B0-----:R-:W-:-:S13]  /*0b20*/  ISETP.GE.AND P0, PT, R207, UR4, PT ;  /* 0x00000004cf007c0c */ /* 0x001fda000bf06270 */
[----:B------:R-:W-:Y:S05]  /*0b30*/  @P0 BRA `(.L_x_9208) ;  /* 0x000001e4009c0947 */ /* 0x000fea0003800000 */
[----:B------:R-:W2:Y:S01]  /*0b40*/  LDL.LU R13, [R1+0x2c] ;  /* 0x00002c00010d7983 */ /* 0x000ea20000300800 */
[----:B------:R-:W-:Y:S02]  /*0b50*/  VIADD R12, R3, 0xffffff80 ;  /* 0xffffff80030c7836 */ /* 0x000fe40000000000 */
[----:B------:R-:W-:Y:S02]  /*0b60*/  IMAD.MOV.U32 R232, RZ, RZ, RZ ;  /* 0x000000ffffe87224 */ /* 0x000fe400078e00ff */
[----:B------:R-:W-:Y:S01]  /*0b70*/  IMAD.MOV.U32 R18, RZ, RZ, RZ ;  /* 0x000000ffff127224 */ /* 0x000fe200078e00ff */
[----:B------:R-:W-:Y:S01]  /*0b80*/  SHF.R.S32.HI R0, RZ, 0x1f, R12 ;  /* 0x0000001fff007819 */ /* 0x000fe2000001140c */
[----:B------:R-:W-:Y:S02]  /*0b90*/  IMAD.MOV.U32 R201, RZ, RZ, RZ ;  /* 0x000000ffffc97224 */ /* 0x000fe400078e00ff */
[----:B------:R-:W-:Y:S01]  /*0ba0*/  IMAD.MOV.U32 R22, RZ, RZ, RZ ;  /* 0x000000ffff167224 */ /* 0x000fe200078e00ff */
[CC--:B------:R-:W-:Y:S01]  /*0bb0*/  LEA.HI R3, R0.reuse, R12.reuse, RZ, 0x7 ;  /* 0x0000000c00037211 */ /* 0x0c0fe200078f38ff */
[----:B------:R-:W-:Y:S01]  /*0bc0*/  IMAD.MOV.U32 R16, RZ, RZ, RZ ;  /* 0x000000ffff107224 */ /* 0x000fe200078e00ff */
[----:B------:R-:W-:-:S02]  /*0bd0*/  LEA.HI R218, R0, R12, RZ, 0x5 ;  /* 0x0000000c00da7211 */ /* 0x000fc400078f28ff */
        /* <DEDUP_REMOVED lines=21> */
[----:B------:R-:W-:Y:S02]  /*0d30*/  IMAD R6, R6, 0x10, R9 ;  /* 0x0000001006067824 */ /* 0x000fe400078e0209 */
[----:B------:R-:W-:Y:S01]  /*0d40*/  IMAD.IADD R5, R12, 0x1, -R5 ;  /* 0x000000010c057824 */ /* 0x000fe200078e0a05 */
[----:B------:R-:W-:Y:S01]  /*0d50*/  LOP3.LUT R4, R4, 0x1ffffffe, RZ, 0xc0, !PT ;  /* 0x1ffffffe04047812 */ /* 0x000fe200078ec0ff */
[----:B------:R-:W-:Y:S02]  /*0d60*/  IMAD R3, R3, 0x40, R6 ;  /* 0x0000004003037824 */ /* 0x000fe400078e0206 */
[----:B------:R-:W-:Y:S02]  /*0d70*/  IMAD R5, R218, 0x10, R5 ;  /* 0x00000010da057824 */ /* 0x000fe400078e0205 */
[----:B------:R-:W-:Y:S01]  /*0d80*/  IMAD.IADD R4, R7, 0x1, -R4 ;  /* 0x0000000107047824 */ /* 0x000fe200078e0a04 */
[----:B------:R0:W-:Y:S01]  /*0d90*/  STL [R1+0xc], R3 ;  /* 0x00000c0301007387 */ /* 0x0001e20000100800 */
[----:B------:R-:W-:-:S02]  /*0da0*/  IMAD.IADD R8, R11, 0x1, -R8 ;  /* 0x000000010b087824 */ /* 0x000fc400078e0a08 */
[----:B------:R-:W-:Y:S02]  /*0db0*/  IMAD R7, R5, 0x8, R4 ;  /* 0x0000000805077824 */ /* 0x000fe400078e0204 */
[----:B------:R-:W-:Y:S01]  /*0dc0*/  IMAD.SHL.U32 R23, R8, 0x2, RZ ;  /* 0x0000000208177824 */ /* 0x000fe200078e00ff */
[CC--:B0-----:R-:W-:Y:S02]  /*0dd0*/  LEA.HI R3, R0.reuse, R12.reuse, RZ, 0x2 ;  /* 0x0000000c00037211 */ /* 0x0c1fe400078f10ff */
[----:B------:R-:W-:Y:S02]  /*0de0*/  LEA.HI R0, R0, R12, RZ, 0x3 ;  /* 0x0000000c00007211 */ /* 0x000fe400078f18ff */
[--C-:B------:R-:W-:Y:S02]  /*0df0*/  SHF.R.S32.HI R19, RZ, 0x2, R3.reuse ;  /* 0x00000002ff137819 */ /* 0x100fe40000011403 */
[----:B------:R-:W-:Y:S02]  /*0e00*/  LOP3.LUT R236, R3, 0xfffffffc, RZ, 0xc0, !PT ;  /* 0xfffffffc03ec7812 */ /* 0x000fe400078ec0ff */
[----:B------:R-:W-:Y:S01]  /*0e10*/  SHF.R.S32.HI R4, RZ, 0x1f, R3 ;  /* 0x0000001fff047819 */ /* 0x000fe20000011403 */
[----:B------:R-:W-:Y:S01]  /*0e20*/  VIADD R222, R19, 0x40 ;  /* 0x0000004013de7836 */ /* 0x000fe20000000000 */
[----:B------:R-:W-:Y:S01]  /*0e30*/  SHF.R.S32.HI R214, RZ, 0x3, R0 ;  /* 0x00000003ffd67819 */ /* 0x000fe20000011400 */
[----:B------:R-:W-:Y:S01]  /*0e40*/  IMAD.IADD R236, R12, 0x1, -R236 ;  /* 0x000000010cec7824 */ /* 0x000fe200078e0aec */
[----:B------:R-:W-:Y:S01]  /*0e50*/  LOP3.LUT R0, R0, 0x1ffffff8, RZ, 0xc0, !PT ;  /* 0x1ffffff800007812 */ /* 0x000fe200078ec0ff */
[----:B------:R-:W-:Y:S01]  /*0e60*/  IMAD.SHL.U32 R216, R222, 0x40, RZ ;  /* 0x00000040ded87824 */ /* 0x000fe200078e00ff */
[----:B------:R-:W-:-:S02]  /*0e70*/  SHF.R.S32.HI R3, RZ, 0x1f, R222 ;  /* 0x0000001fff037819 */ /* 0x000fc400000114de */
[----:B------:R-:W-:Y:S01]  /*0e80*/  LEA.HI R4, R4, R19, RZ, 0x3 ;  /* 0x0000001304047211 */ /* 0x000fe200078f18ff */
[----:B------:R-:W-:Y:S01]  /*0e90*/  IMAD.IADD R0, R12, 0x1, -R0 ;  /* 0x000000010c007824 */ /* 0x000fe200078e0a00 */
[----:B------:R-:W-:Y:S01]  /*0ea0*/  LEA.HI R5, R3, R222, RZ, 0x3 ;  /* 0x000000de03057211 */ /* 0x000fe200078f18ff */
[----:B------:R-:W-:Y:S01]  /*0eb0*/  IMAD.SHL.U32 R3, R236, 0x8, RZ ;  /* 0x00000008ec037824 */ /* 0x000fe200078e00ff */
[----:B------:R-:W-:Y:S01]  /*0ec0*/  LOP3.LUT R216, R216, 0x1c0, RZ, 0xc0, !PT ;  /* 0x000001c0d8d87812 */ /* 0x000fe200078ec0ff */
[----:B------:R-:W-:Y:S01]  /*0ed0*/  IMAD.SHL.U32 R208, R0, 0x8, RZ ;  /* 0x0000000800d07824 */ /* 0x000fe200078e00ff */
[----:B------:R-:W-:Y:S01]  /*0ee0*/  LOP3.LUT R4, R4, 0xfffffff8, RZ, 0xc0, !PT ;  /* 0xfffffff804047812 */ /* 0x000fe200078ec0ff */
[----:B------:R-:W-:Y:S01]  /*0ef0*/  IMAD.SHL.U32 R5, R5, 0x40, RZ ;  /* 0x0000004005057824 */ /* 0x000fe200078e00ff */
[----:B------:R-:W-:Y:S01]  /*0f00*/  LOP3.LUT R0, R216, 0x38, R3, 0xf8, !PT ;  /* 0x00000038d8007812 */ /* 0x000fe200078ef803 */
[----:B------:R-:W-:Y:S01]  /*0f10*/  IMAD.SHL.U32 R3, R7, 0x8, RZ ;  /* 0x0000000807037824 */ /* 0x000fe200078e00ff */
[----:B------:R-:W-:Y:S01]  /*0f20*/  SHF.R.U32.HI R6, RZ, 0x3, R216 ;  /* 0x00000003ff067819 */ /* 0x000fe200000116d8 */
[----:B------:R-:W-:Y:S01]  /*0f30*/  IMAD.IADD R237, R19, 0x1, -R4 ;  /* 0x0000000113ed7824 */ /* 0x000fe200078e0a04 */
[----:B------:R-:W-:-:S02]  /*0f40*/  LOP3.LUT R219, R5, 0xfffffe00, RZ, 0xc0, !PT ;  /* 0xfffffe0005db7812 */ /* 0x000fc400078ec0ff */
[----:B------:R0:W-:Y:S01]  /*0f50*/  STL [R1+0x14], R3 ;  /* 0x0000140301007387 */ /* 0x0001e20000100800 */
[----:B------:R-:W-:Y:S02]  /*0f60*/  SHF.R.S32.HI R233, RZ, 0x1f, R19 ;  /* 0x0000001fffe97819 */ /* 0x000fe40000011413 */
[----:B------:R-:W-:Y:S02]  /*0f70*/  LOP3.LUT R0, R219, R0, R6, 0xf6, !PT ;  /* 0x00000000db007212 */ /* 0x000fe400078ef606 */
[----:B------:R-:W-:-:S03]  /*0f80*/  SHF.R.S32.HI R235, RZ, 0x1f, R222 ;  /* 0x0000001fffeb7819 */ /* 0x000fc600000114de */
[----:B------:R-:W-:-:S05]  /*0f90*/  IMAD R0, R0, 0x2, R17 ;  /* 0x0000000200007824 */ /* 0x000fca00078e0211 */
[----:B------:R0:W-:Y:S02]  /*0fa0*/  STL [R1+0x8], R0 ;  /* 0x0000080001007387 */ /* 0x0001e40000100800 */
[----:B0-2---:R-:W-:-:S07]  /*0fb0*/  LOP3.LUT R200, R13, 0x1, RZ, 0xfc, !PT ;  /* 0x000000010dc87812 */ /* 0x005fce00078efcff */
.L_x_9421:
[----:B------:R-:W-:Y:S05]  /*0fc0*/  YIELD ;  /* 0x0000000000007946 */ /* 0x000fea0003800000 */
[----:B------:R-:W-:Y:S01]  /*0fd0*/  ULDC.64 UR4, c[0x0][0xa28] ;  /* 0x00028a0000047ab9 */ /* 0x000fe20000000a00 */
[----:B0--345:R-:W0:Y:S01]  /*0fe0*/  LDC.64 R6, c[0x0][0xa08] ;  /* 0x00028200ff067b82 */ /* 0x039e220000000a00 */
[----:B------:R-:W-:Y:S01]  /*0ff0*/  ISETP.NE.U32.AND P1, PT, RZ, UR4, PT ;  /* 0x00000004ff007c0c */ /* 0x000fe2000bf25070 */
[----:B------:R-:W-:Y:S02]  /*1000*/  IMAD.MOV.U32 R3, RZ, RZ, RZ ;  /* 0x000000ffff037224 */ /* 0x000fe400078e00ff */
[----:B------:R-:W-:Y:S01]  /*1010*/  IMAD.MOV.U32 R25, RZ, RZ, RZ ;  /* 0x000000ffff197224 */ /* 0x000fe200078e00ff */
[----:B------:R-:W-:Y:S01]  /*1020*/  ISETP.NE.AND.EX P1, PT, RZ, UR5, PT, P1 ;  /* 0x00000005ff007c0c */ /* 0x000fe2000bf25310 */
[----:B------:R-:W-:-:S02]  /*1030*/  ULDC.64 UR4, c[0x0][0xa18] ;  /* 0x0002860000047ab9 */ /* 0x000fc40000000a00 */
        /* <DEDUP_REMOVED lines=24> */
[----:B------:R-:W-:Y:S01]  /*11c0*/  IMAD.U32 R24, RZ, RZ, UR4 ;  /* 0x00000004ff187e24 */ /* 0x000fe2000f8e00ff */
        /* <DEDUP_REMOVED lines=10> */
.L_x_9209:
[----:B------:R-:W-:Y:S01]  /*1270*/  ULDC.64 UR4, c[0x0][0xa20] ;  /* 0x0002880000047ab9 */ /* 0x000fe20000000a00 */
[----:B------:R-:W-:Y:S01]  /*1280*/  IMAD.MOV.U32 R234, RZ, RZ, R205 ;  /* 0x000000ffffea7224 */ /* 0x000fe200078e00cd */
[----:B------:R-:W-:Y:S01]  /*1290*/  ISETP.NE.U32.AND P1, PT, RZ, UR4, PT ;  /* 0x00000004ff007c0c */ /* 0x000fe2000bf25070 */
[----:B------:R-:W-:Y:S02]  /*12a0*/  IMAD.MOV.U32 R220, RZ, RZ, R206 ;  /* 0x000000ffffdc7224 */ /* 0x000fe400078e00ce */
[----:B------:R-:W-:Y:S01]  /*12b0*/  IMAD.MOV.U32 R221, RZ, RZ, R207 ;  /* 0x000000ffffdd7224 */ /* 0x000fe200078e00cf */
[----:B------:R-:W-:-:S13]  /*12c0*/  ISETP.NE.AND.EX P1, PT, RZ, UR5, PT, P1 ;  /* 0x00000005ff007c0c */ /* 0x000fda000bf25310 */
[----:B------:R-:W-:Y:S05]  /*12d0*/  @!P1 BRA `(.L_x_9210) ;  /* 0x0000000000109947 */ /* 0x000fea0003800000 */
[----:B------:R-:W0:Y:S02]  /*12e0*/  LDC.64 R4, c[0x0][0xa20] ;  /* 0x00028800ff047b82 */ /* 0x000e240000000a00 */
[----:B0-----:R-:W-:-:S05]  /*12f0*/  IMAD.WIDE R4, R207, 0x4, R4 ;  /* 0x00000004cf047825 */ /* 0x001fca00078e0204 */
[----:B------:R0:W5:Y:S01]  /*1300*/  LDG.E R24, desc[UR52][R4.64] ;  /* 0x0000003404187981 */ /* 0x000162000c1e1900 */
[----:B------:R-:W-:Y:S05]  /*1310*/  BRA `(.L_x_9211) ;  /* 0x0000000000107947 */ /* 0x000fea0003800000 */
.L_x_9210:
[----:B------:R-:W-:Y:S05]  /*1320*/  @!P0 BRA `(.L_x_9211) ;  /* 0x00000000000c8947 */ /* 0x000fea0003800000 */
[----:B------:R-:W2:Y:S04]  /*1330*/  LDG.E R5, desc[UR52][R10.64] ;  /* 0x000000340a057981 */ /* 0x000ea8000c1e1900 */
[----:B------:R-:W2:Y:S02]  /*1340*/  LDG.E R24, desc[UR52][R10.64+0x4] ;  /* 0x000004340a187981 */ /* 0x000ea4000c1e1900 */
[----:B--2---:R-:W-:-:S07]  /*1350*/  IMAD.IADD R24, R24, 0x1, -R5 ;  /* 0x0000000118187824 */ /* 0x004fce00078e0a05 */
.L_x_9211:
        /* <DEDUP_REMOVED lines=38> */
.L_x_9214:
[----:B------:R-:W-:-:S13]  /*15c0*/  ISETP.NE.AND P0, PT, R11, 0x1, PT ;  /* 0x000000010b00780c */ /* 0x000fda0003f05270 */
[----:B------:R-:W0:Y:S02]  /*15d0*/  @P0 LDC.64 R4, c[0x0][0x9e8] ;  /* 0x00027a00ff040b82 */ /* 0x000e240000000a00 */
[----:B0-----:R-:W-:-:S05]  /*15e0*/  @P0 IMAD.HI.U32 R4, R3, R4, RZ ;  /* 0x0000000403040227 */ /* 0x001fca00078e00ff */
[----:B------:R-:W-:-:S07]  /*15f0*/  @P0 SHF.R.U32.HI R3, RZ, R5, R4 ;  /* 0x00000005ff030219 */ /* 0x000fce0000011604 */
.L_x_9215:
[----:B------:R-:W-:Y:S05]  /*1600*/  BSYNC B0 ;  /* 0x0000000000007941 */ /* 0x000fea0003800000 */
.L_x_9213:
[----:B------:R-:W-:-:S05]  /*1610*/  IMAD R3, R3, R11, R11 ;  /* 0x0000000b03037224 */ /* 0x000fca00078e020b */
[----:B------:R-:W-:-:S07]  /*1620*/  VIMNMX R0, R0, R3, PT ;  /* 0x0000000300007248 */ /* 0x000fce0003fe0100 */
.L_x_9212:
        /* <DEDUP_REMOVED lines=15> */
.L_x_9218:
[----:B------:R-:W-:Y:S01]  /*1720*/  ISETP.NE.AND P0, PT, R11, 0x1, PT ;  /* 0x000000010b00780c */ /* 0x000fe20003f05270 */
[----:B------:R-:W-:-:S12]  /*1730*/  IMAD.MOV.U32 R4, RZ, RZ, R61 ;  /* 0x000000ffff047224 */ /* 0x000fd800078e003d */
[----:B------:R-:W0:Y:S02]  /*1740*/  @P0 LDC.64 R6, c[0x0][0x9e8] ;  /* 0x00027a00ff060b82 */ /* 0x000e240000000a00 */
[----:B0-----:R-:W-:-:S05]  /*1750*/  @P0 IMAD.HI.U32 R6, R61, R6, RZ ;  /* 0x000000063d060227 */ /* 0x001fca00078e00ff */
[----:B------:R-:W-:-:S07]  /*1760*/  @P0 SHF.R.U32.HI R4, RZ, R7, R6 ;  /* 0x00000007ff040219 */ /* 0x000fce0000011606 */
.L_x_9219:
[----:B------:R-:W-:Y:S05]  /*1770*/  BSYNC B0 ;  /* 0x0000000000007941 */ /* 0x000fea0003800000 */
.L_x_9217:
[----:B------:R-:W-:-:S05]  /*1780*/  IMAD R4, R4, R11, RZ ;  /* 0x0000000b04047224 */ /* 0x000fca00078e02ff */
[----:B------:R-:W-:-:S07]  /*1790*/  VIMNMX R3, R3, R4, !PT ;  /* 0x0000000403037248 */ /* 0x000fce0007fe0100 */
.L_x_9216:
        /* <DEDUP_REMOVED lines=44> */
.L_x_9222:
[----:B------:R-:W-:Y:S05]  /*1a60*/  BSYNC B6 ;  /* 0x0000000000067941 */ /* 0x000fea0003800000 */
.L_x_9221:
        /* <DEDUP_REMOVED lines=20> */
.L_x_9224:
[----:B------:R-:W-:Y:S05]  /*1bb0*/  BSYNC B6 ;  /* 0x0000000000067941 */ /* 0x000fea0003800000 */
.L_x_9223:
        /* <DEDUP_REMOVED lines=8> */
[----:B------:R-:W-:Y:S01]  /*1c40*/  ULDC.64 UR4, c[0x0][0x2f8] ;  /* 0x0000be0000047ab9 */ /* 0x000fe20000000a00 */
[----:B------:R-:W-:Y:S02]  /*1c50*/  IMAD.SHL.U32 R20, R236, 0x8, RZ ;  /* 0x00000008ec147824 */ /* 0x000fe400078e00ff */
[----:B------:R-:W3:Y:S08]  /*1c60*/  LDC R27, c[0x0][0x3d4] ;  /* 0x0000f500ff1b7b82 */ /* 0x000ef00000000800 */
[----:B------:R-:W4:Y:S08]  /*1c70*/  @P0 LDC.64 R4, c[0x0][0x9f8] ;  /* 0x00027e00ff040b82 */ /* 0x000f300000000a00 */
[----:B------:R-:W3:Y:S08]  /*1c80*/  LDC.64 R56, c[0x0][0x3d8] ;  /* 0x0000f600ff387b82 */ /* 0x000ef00000000a00 */
[----:B------:R-:W3:Y:S01]  /*1c90*/  LDC.64 R24, c[0x0][0x3e8] ;  /* 0x0000fa00ff187b82 */ /* 0x000ee20000000a00 */
[----:B----4-:R-:W-:-:S05]  /*1ca0*/  @P0 IMAD.WIDE R4, R207, 0x4, R4 ;  /* 0x00000004cf040825 */ /* 0x010fca00078e0204 */
[----:B------:R4:W3:Y:S01]  /*1cb0*/  @P0 LDG.E R207, desc[UR52][R4.64] ;  /* 0x0000003404cf0981 */ /* 0x0008e2000c1e1900 */
[----:B0-----:R-:W-:Y:S01]  /*1cc0*/  ISETP.NE.AND P0, PT, R0, 0x1, PT ;  /* 0x000000010000780c */ /* 0x001fe20003f05270 */
[C---:B------:R-:W-:Y:S01]  /*1cd0*/  VIADD R100, R20.reuse, 0x20 ;  /* 0x0000002014647836 */ /* 0x040fe20000000000 */
[----:B------:R-:W-:Y:S01]  /*1ce0*/  SHF.R.S32.HI R26, RZ, 0x1f, R58 ;  /* 0x0000001fff1a7819 */ /* 0x000fe2000001143a */
[C---:B------:R-:W-:Y:S01]  /*1cf0*/  VIADD R99, R20.reuse, 0x40 ;  /* 0x0000004014637836 */ /* 0x040fe20000000000 */
[----:B--2---:R-:W-:Y:S01]  /*1d00*/  SHF.R.U32.HI R32, RZ, 0x7, R32 ;  /* 0x00000007ff207819 */ /* 0x004fe20000011620 */
[----:B------:R-:W-:Y:S01]  /*1d10*/  VIADD R98, R20, 0x60 ;  /* 0x0000006014627836 */ /* 0x000fe20000000000 */
[----:B------:R-:W-:Y:S01]  /*1d20*/  SHF.R.S32.HI R21, RZ, 0x1f, R20 ;  /* 0x0000001fff157819 */ /* 0x000fe20000011414 */
[-C--:B-1----:R-:W-:Y:S01]  /*1d30*/  IMAD R6, R26, R44.reuse, RZ ;  /* 0x0000002c1a067224 */ /* 0x082fe200078e02ff */
[----:B------:R-:W-:Y:S01]  /*1d40*/  ISETP.NE.AND P6, PT, R32, 0x1, PT ;  /* 0x000000012000780c */ /* 0x000fe20003fc5270 */
[----:B----4-:R-:W-:Y:S01]  /*1d50*/  IMAD.WIDE.U32 R4, R58, R44, RZ ;  /* 0x0000002c3a047225 */ /* 0x010fe200078e00ff */
[----:B------:R-:W-:-:S02]  /*1d60*/  SHF.L.U64.HI R90, R44, 0x6, R45 ;  /* 0x000000062c5a7819 */ /* 0x000fc4000001022d */
[----:B---3--:R-:W-:Y:S01]  /*1d70*/  SHF.L.U64.HI R86, R24, 0x6, R25 ;  /* 0x0000000618567819 */ /* 0x008fe20000010219 */
[----:B------:R-:W0:Y:S01]  /*1d80*/  @P0 LDC R3, c[0x0][0x42c] ;  /* 0x00010b00ff030b82 */ /* 0x000e220000000800 */
[----:B------:R-:W-:Y:S01]  /*1d90*/  VIADD R96, R20, 0x80 ;  /* 0x0000008014607836 */ /* 0x000fe20000000000 */
[----:B------:R-:W-:Y:S01]  /*1da0*/  SHF.L.U64.HI R87, R56, 0x6, R57 ;  /* 0x0000000638577819 */ /* 0x000fe20000010239 */
[----:B------:R-:W-:Y:S02]  /*1db0*/  VIADD R94, R20, 0xa0 ;  /* 0x000000a0145e7836 */ /* 0x000fe40000000000 */
[----:B------:R-:W-:Y:S02]  /*1dc0*/  IMAD.SHL.U32 R40, R236, 0x4, RZ ;  /* 0x00000004ec287824 */ /* 0x000fe400078e00ff */
[----:B------:R-:W-:Y:S01]  /*1dd0*/  IMAD.SHL.U32 R89, R237, 0x40, RZ ;  /* 0x00000040ed597824 */ /* 0x000fe200078e00ff */
[----:B------:R-:W1:Y:S01]  /*1de0*/  @P0 LDC R7, c[0x0][0x430] ;  /* 0x00010c00ff070b82 */ /* 0x000e620000000800 */
[----:B------:R-:W-:Y:S01]  /*1df0*/  IMAD.WIDE.U32 R10, R19, R24, R20 ;  /* 0x00000018130a7225 */ /* 0x000fe200078e0014 */
[----:B------:R-:W-:-:S02]  /*1e00*/  SHF.R.S32.HI R41, RZ, 0x1f, R40 ;  /* 0x0000001fff297819 */ /* 0x000fc40000011428 */
[----:B------:R-:W-:Y:S01]  /*1e10*/  LOP3.LUT R89, R89, 0x1c0, RZ, 0xc0, !PT ;  /* 0x000001c059597812 */ /* 0x000fe200078ec0ff */
[----:B------:R-:W-:Y:S02]  /*1e20*/  IMAD.MOV.U32 R82, RZ, RZ, 0x20 ;  /* 0x00000020ff527424 */ /* 0x000fe400078e00ff */
[----:B------:R-:W-:Y:S01]  /*1e30*/  VIADD R83, R32, 0x8 ;  /* 0x0000000820537836 */ /* 0x000fe20000000000 */
[----:B------:R-:W-:Y:S01]  /*1e40*/  SHF.R.U32.HI R84, RZ, 0x3, R89 ;  /* 0x00000003ff547819 */ /* 0x000fe20000011659 */
[----:B------:R-:W-:Y:S01]  /*1e50*/  IMAD R79, R45, 0x60, RZ ;  /* 0x000000602d4f7824 */ /* 0x000fe200078e02ff */
[----:B------:R-:W-:Y:S01]  /*1e60*/  SHF.R.U32.HI R32, RZ, 0x3, R216 ;  /* 0x00000003ff207819 */ /* 0x000fe200000116d8 */
[----:B------:R-:W-:Y:S02]  /*1e70*/  IMAD.SHL.U32 R88, R44, 0x40, RZ ;  /* 0x000000402c587824 */ /* 0x000fe400078e00ff */
[----:B------:R-:W-:Y:S02]  /*1e80*/  IMAD.SHL.U32 R85, R56, 0x40, RZ ;  /* 0x0000004038557824 */ /* 0x000fe400078e00ff */
[----:B------:R-:W-:-:S04]  /*1e90*/  IMAD.WIDE.U32 R50, R24, 0x60, RZ ;  /* 0x0000006018327825 */ /* 0x000fc800078e00ff */
[----:B0-----:R-:W-:-:S04]  /*1ea0*/  @P0 IMAD.HI.U32 R0, R206, R3, RZ ;  /* 0x00000003ce000227 */ /* 0x001fc800078e00ff */
[----:B------:R-:W-:Y:S01]  /*1eb0*/  IMAD R3, R58, R45, R6 ;  /* 0x0000002d3a037224 */ /* 0x000fe200078e0206 */
[----:B-1----:R-:W-:Y:S01]  /*1ec0*/  @P0 SHF.R.U32.HI R206, RZ, R7, R0 ;  /* 0x00000007ffce0219 */ /* 0x002fe20000011600 */
[----:B------:R-:W-:Y:S01]  /*1ed0*/  IMAD R6, R233, R44, RZ ;  /* 0x0000002ce9067224 */ /* 0x000fe200078e02ff */
[----:B------:R-:W-:Y:S01]  /*1ee0*/  ISETP.NE.U32.AND P0, PT, RZ, UR6, PT ;  /* 0x00000006ff007c0c */ /* 0x000fe2000bf05070 */
[----:B------:R-:W-:Y:S01]  /*1ef0*/  IMAD.IADD R5, R5, 0x1, R3 ;  /* 0x0000000105057824 */ /* 0x000fe200078e0203 */
[----:B------:R-:W-:Y:S01]  /*1f00*/  SHF.R.S32.HI R7, RZ, 0x1f, R206 ;  /* 0x0000001fff077819 */ /* 0x000fe200000114ce */
[----:B------:R-:W-:Y:S01]  /*1f10*/  IMAD R6, R19, R45, R6 ;  /* 0x0000002d13067224 */ /* 0x000fe200078e0206 */
[----:B------:R-:W-:Y:S01]  /*1f20*/  ISETP.NE.AND.EX P0, PT, RZ, UR7, PT, P0 ;  /* 0x00000007ff007c0c */ /* 0x000fe2000bf05300 */
[----:B------:R-:W-:-:S04]  /*1f30*/  IMAD.WIDE.U32 R4, R206, UR4, R4 ;  /* 0x00000004ce047c25 */ /* 0x000fc8000f8e0004 */
[----:B------:R-:W-:Y:S02]  /*1f40*/  IMAD R3, R7, UR4, RZ ;  /* 0x0000000407037c24 */ /* 0x000fe4000f8e02ff */
[----:B------:R-:W-:Y:S02]  /*1f50*/  IMAD.SHL.U32 R91, R24, 0x40, RZ ;  /* 0x00000040185b7824 */ /* 0x000fe400078e00ff */
[----:B------:R-:W-:Y:S01]  /*1f60*/  IMAD R3, R206, UR5, R3 ;  /* 0x00000005ce037c24 */ /* 0x000fe2000f8e0203 */
[----:B------:R-:W-:Y:S01]  /*1f70*/  ULDC.64 UR4, c[0x0][0x300] ;  /* 0x0000c00000047ab9 */ /* 0x000fe20000000a00 */
[----:B------:R-:W-:Y:S02]  /*1f80*/  IMAD.SHL.U32 R80, R27, 0x2, RZ ;  /* 0x000000021b507824 */ /* 0x000fe400078e00ff */
[----:B------:R-:W-:Y:S01]  /*1f90*/  IMAD.IADD R5, R5, 0x1, R3 ;  /* 0x0000000105057824 */ /* 0x000fe200078e0203 */
[----:B------:R-:W-:Y:S02]  /*1fa0*/  SHF.R.S32.HI R0, RZ, 0x1f, R207 ;  /* 0x0000001fff007819 */ /* 0x000fe400000114cf */
[----:B------:R-:W-:-:S02]  /*1fb0*/  SEL R43, R207, RZ, !P0 ;  /* 0x000000ffcf2b7207 */ /* 0x000fc40004000000 */
        /* <DEDUP_REMOVED lines=9> */
[----:B------:R-:W-:Y:S01]  /*2050*/  ISETP.GE.AND P1, PT, R100, UR4, PT ;  /* 0x0000000464007c0c */ /* 0x000fe2000bf26270 */
[----:B------:R-:W-:Y:S01]  /*2060*/  IMAD.WIDE.U32 R44, R44, 0x60, RZ ;  /* 0x000000602c2c7825 */ /* 0x000fe200078e00ff */
[----:B------:R-:W-:-:S02]  /*2070*/  IADD3 R95, P0, R28, R4, RZ ;  /* 0x000000041c5f7210 */ /* 0x000fc40007f1e0ff */
        /* <DEDUP_REMOVED lines=8> */
[----:B------:R-:W-:Y:S01]  /*2100*/  SEL R0, RZ, 0x1, P0 ;  /* 0x00000001ff007807 */ /* 0x000fe20000000000 */
[----:B------:R-:W-:Y:S01]  /*2110*/  VIADD R4, R20, 0xc0 ;  /* 0x000000c014047836 */ /* 0x000fe20000000000 */
[----:B------:R-:W-:Y:S01]  /*2120*/  ISETP.GE.AND P0, PT, R99, UR4, PT ;  /* 0x0000000463007c0c */ /* 0x000fe2000bf06270 */
[----:B------:R-:W-:Y:S01]  /*2130*/  IMAD R7, R206, UR7, R3 ;  /* 0x00000007ce077c24 */ /* 0x000fe2000f8e0203 */
[----:B------:R-:W-:Y:S01]  /*2140*/  ISETP.GE.AND P3, PT, R6, UR4, PT ;  /* 0x0000000406007c0c */ /* 0x000fe2000bf66270 */
[----:B------:R-:W-:Y:S01]  /*2150*/  IMAD.IADD R79, R45, 0x1, R79 ;  /* 0x000000012d4f7824 */ /* 0x000fe200078e024f */
[----:B------:R-:W-:-:S02]  /*2160*/  LOP3.LUT R0, R5, 0x2, R0, 0xe2, !PT ;  /* 0x0000000205007812 */ /* 0x000fc400078ee200 */
[----:B------:R-:W-:Y:S02]  /*2170*/  SEL R3, RZ, 0x4, P0 ;  /* 0x00000004ff037807 */ /* 0x000fe40000000000 */
[----:B------:R-:W-:Y:S02]  /*2180*/  SEL R6, RZ, 0x8, P1 ;  /* 0x00000008ff067807 */ /* 0x000fe40000800000 */
[----:B------:R-:W-:Y:S02]  /*2190*/  ISETP.GE.AND P0, PT, R96, UR4, PT ;  /* 0x0000000460007c0c */ /* 0x000fe4000bf06270 */
[----:B------:R-:W-:Y:S02]  /*21a0*/  ISETP.GE.AND P1, PT, R94, UR4, PT ;  /* 0x000000045e007c0c */ /* 0x000fe4000bf26270 */
[----:B------:R-:W-:Y:S02]  /*21b0*/  LOP3.LUT R0, R6, R0, R3, 0xfe, !PT ;  /* 0x0000000006007212 */ /* 0x000fe400078efe03 */
[----:B------:R-:W-:-:S02]  /*21c0*/  SEL R3, RZ, 0x10, P0 ;  /* 0x00000010ff037807 */ /* 0x000fc40000000000 */
[----:B------:R-:W-:Y:S02]  /*21d0*/  SEL R6, RZ, 0x20, P1 ;  /* 0x00000020ff067807 */ /* 0x000fe40000800000 */
[----:B------:R-:W-:Y:S01]  /*21e0*/  ISETP.GE.AND P2, PT, R4, UR4, PT ;  /* 0x0000000404007c0c */ /* 0x000fe2000bf46270 */
[----:B------:R-:W-:Y:S01]  /*21f0*/  IMAD.WIDE.U32 R4, R206, UR6, R20 ;  /* 0x00000006ce047c25 */ /* 0x000fe2000f8e0014 */
[----:B------:R-:W-:Y:S01]  /*2200*/  LOP3.LUT R3, R6, R0, R3, 0xfe, !PT ;  /* 0x0000000006037212 */ /* 0x000fe200078efe03 */
[----:B------:R-:W-:Y:S01]  /*2210*/  ULDC.64 UR4, c[0x0][0x328] ;  /* 0x0000ca0000047ab9 */ /* 0x000fe20000000a00 */
[----:B------:R-:W-:Y:S01]  /*2220*/  SEL R0, RZ, 0x40, P2 ;  /* 0x00000040ff007807 */ /* 0x000fe20001000000 */
[----:B------:R-:W-:Y:S01]  /*2230*/  IMAD.IADD R5, R5, 0x1, R7 ;  /* 0x0000000105057824 */ /* 0x000fe200078e0207 */
[----:B------:R-:W-:Y:S01]  /*2240*/  ISETP.GE.AND P0, PT, R20, R27, PT ;  /* 0x0000001b1400720c */ /* 0x000fe20003f06270 */
[----:B------:R-:W-:Y:S01]  /*2250*/  IMAD R7, R8, UR4, RZ ;  /* 0x0000000408077c24 */ /* 0x000fe2000f8e02ff */
[----:B------:R-:W-:Y:S01]  /*2260*/  LOP3.LUT R0, R3, R0, RZ, 0xfc, !PT ;  /* 0x0000000003007212 */ /* 0x000fe200078efcff */
[----:B------:R-:W-:Y:S01]  /*2270*/  IMAD.WIDE.U32 R8, R19, R56, R20 ;  /* 0x0000003813087225 */ /* 0x000fe200078e0014 */
[----:B------:R-:W-:-:S02]  /*2280*/  SEL R3, R27, RZ, P0 ;  /* 0x000000ff1b037207 */ /* 0x000fc40000000000 */
[----:B------:R-:W-:Y:S01]  /*2290*/  LOP3.LUT P1, RZ, R237, 0x4, RZ, 0xc0, !PT ;  /* 0x00000004edff7812 */ /* 0x000fe2000782c0ff */
[----:B------:R-:W-:Y:S01]  /*22a0*/  IMAD R67, R43, UR5, R7 ;  /* 0x000000052b437c24 */ /* 0x000fe2000f8e0207 */
[----:B------:R-:W-:Y:S01]  /*22b0*/  IADD3 R58, P2, R19, R58, RZ ;  /* 0x0000003a133a7210 */ /* 0x000fe20007f5e0ff */
[----:B------:R-:W-:Y:S01]  /*22c0*/  IMAD.WIDE.U32 R42, R43, UR4, R4 ;  /* 0x000000042b2a7c25 */ /* 0x000fe2000f8e0004 */
[----:B------:R-:W-:Y:S01]  /*22d0*/  SEL R82, R82, 0xffffffe0, !P1 ;  /* 0xffffffe052527807 */ /* 0x000fe20004800000 */
[----:B------:R-:W-:Y:S02]  /*22e0*/  ULDC UR4, c[0x0][0x2e4] ;  /* 0x0000b90000047ab9 */ /* 0x000fe40000000800 */
[C---:B------:R-:W-:Y:S01]  /*22f0*/  IMAD.IADD R3, R20.reuse, 0x1, R3 ;  /* 0x0000000114037824 */ /* 0x040fe200078e0203 */
[----:B------:R-:W-:Y:S01]  /*2300*/  ISETP.GE.AND P1, PT, R20, UR4, PT ;  /* 0x0000000414007c0c */ /* 0x000fe2000bf26270 */
[C---:B------:R-:W-:Y:S02]  /*2310*/  IMAD R4, R233.reuse, R56, RZ ;  /* 0x00000038e9047224 */ /* 0x040fe400078e02ff */
[----:B------:R-:W-:Y:S01]  /*2320*/  IMAD R6, R233, R24, RZ ;  /* 0x00000018e9067224 */ /* 0x000fe200078e02ff */
[----:B------:R-:W-:Y:S01]  /*2330*/  SHF.R.S32.HI R12, RZ, 0x1f, R3 ;  /* 0x0000001fff0c7819 */ /* 0x000fe20000011403 */
[----:B------:R-:W-:-:S02]  /*2340*/  IMAD R13, R19, R57, R4 ;  /* 0x00000039130d7224 */ /* 0x000fc400078e0204 */
[----:B------:R-:W-:Y:S01]  /*2350*/  IMAD.WIDE.U32 R4, R19, R56, R40 ;  /* 0x0000003813047225 */ /* 0x000fe200078e0028 */
[----:B------:R-:W-:Y:S02]  /*2360*/  LEA.HI R12, R12, R3, RZ, 0x3 ;  /* 0x000000030c0c7211 */ /* 0x000fe400078f18ff */
[----:B------:R-:W-:Y:S01]  /*2370*/  LOP3.LUT R3, R89, 0x18, R20, 0xf8, !PT ;  /* 0x0000001859037812 */ /* 0x000fe200078ef814 */
[----:B------:R-:W-:Y:S01]  /*2380*/  IMAD.IADD R5, R5, 0x1, R13 ;  /* 0x0000000105057824 */ /* 0x000fe200078e020d */
[----:B------:R-:W-:Y:S01]  /*2390*/  SHF.R.S32.HI R74, RZ, 0x3, R12 ;  /* 0x00000003ff4a7819 */ /* 0x000fe2000001140c */
[----:B------:R-:W-:Y:S01]  /*23a0*/  IMAD.IADD R9, R13, 0x1, R9 ;  /* 0x000000010d097824 */ /* 0x000fe200078e0209 */
[----:B-----5:R-:W-:Y:S01]  /*23b0*/  SHF.R.S32.HI R13, RZ, 0x1f, R31 ;  /* 0x0000001fff0d7819 */ /* 0x020fe2000001141f */
[----:B------:R-:W-:Y:S01]  /*23c0*/  IMAD R15, R19, R25, R6 ;  /* 0x00000019130f7224 */ /* 0x000fe200078e0206 */
[----:B------:R-:W-:Y:S01]  /*23d0*/  LOP3.LUT R3, R3, R84, RZ, 0x3c, !PT ;  /* 0x0000005403037212 */ /* 0x000fe200078e3cff */
[----:B------:R-:W-:Y:S01]  /*23e0*/  IMAD.WIDE.U32 R6, R19, R24, R40 ;  /* 0x0000001813067225 */ /* 0x000fe200078e0028 */
[----:B------:R-:W-:-:S03]  /*23f0*/  LOP3.LUT R75, R12, 0xfffffff8, RZ, 0xc0, !PT ;  /* 0xfffffff80c4b7812 */ /* 0x000fc600078ec0ff */
[----:B------:R-:W-:Y:S01]  /*2400*/  IMAD R14, R13, R24, RZ ;  /* 0x000000180d0e7224 */ /* 0x000fe200078e02ff */
[----:B------:R-:W-:Y:S01]  /*2410*/  SHF.R.S32.HI R66, RZ, 0x1f, R75 ;  /* 0x0000001fff427819 */ /* 0x000fe2000001144b */
[----:B------:R-:W-:Y:S02]  /*2420*/  IMAD.IADD R7, R7, 0x1, R15 ;  /* 0x0000000107077824 */ /* 0x000fe400078e020f */
[----:B------:R-:W-:Y:S02]  /*2430*/  IMAD.IADD R11, R15, 0x1, R11 ;  /* 0x000000010f0b7824 */ /* 0x000fe400078e020b */
[----:B------:R-:W-:Y:S01]  /*2440*/  IMAD R81, R218, 0x200, R3 ;  /* 0x00000200da517824 */ /* 0x000fe200078e0203 */
[----:B------:R-:W-:Y:S01]  /*2450*/  LOP3.LUT R3, R89, 0x38, R12, 0xf8, !PT ;  /* 0x0000003859037812 */ /* 0x000fe200078ef80c */
[----:B------:R-:W-:Y:S01]  /*2460*/  IMAD R15, R31, R25, R14 ;  /* 0x000000191f0f7224 */ /* 0x000fe200078e020e */
[----:B------:R-:W-:Y:S01]  /*2470*/  LOP3.LUT R12, R216, 0x38, R12, 0xf8, !PT ;  /* 0x00000038d80c7812 */ /* 0x000fe200078ef80c */
[----:B------:R-:W-:Y:S01]  /*2480*/  IMAD R14, R13, R56, RZ ;  /* 0x000000380d0e7224 */ /* 0x000fe200078e02ff */
[----:B------:R-:W-:Y:S01]  /*2490*/  LOP3.LUT R71, R3, R84, RZ, 0x3c, !PT ;  /* 0x0000005403477212 */ /* 0x000fe200078e3cff */
[----:B------:R-:W-:Y:S01]  /*24a0*/  IMAD.WIDE.U32 R46, R31, R24, R6 ;  /* 0x000000181f2e7225 */ /* 0x000fe200078e0006 */
[----:B------:R-:W-:-:S02]  /*24b0*/  LOP3.LUT R12, R12, R32, RZ, 0x3c, !PT ;  /* 0x000000200c0c7212 */ /* 0x000fc400078e3cff */
[----:B------:R-:W-:Y:S01]  /*24c0*/  SEL R3, RZ, 0xffffff80, P3 ;  /* 0xffffff80ff037807 */ /* 0x000fe20001800000 */
[----:B------:R-:W-:-:S03]  /*24d0*/  IMAD.WIDE.U32 R48, R31, R24, R10 ;  /* 0x000000181f307225 */ /* 0x000fc600078e000a */
[C---:B------:R-:W-:Y:S01]  /*24e0*/  LOP3.LUT R3, R0.reuse, 0x80, R3, 0xc8, !PT ;  /* 0x0000008000037812 */ /* 0x040fe200078ec803 */
[----:B------:R-:W-:Y:S01]  /*24f0*/  IMAD R7, R31, R57, R14 ;  /* 0x000000391f077224 */ /* 0x000fe200078e020e */
[----:B------:R-:W-:Y:S01]  /*2500*/  LOP3.LUT R0, R0, 0x40, RZ, 0xc0, !PT ;  /* 0x0000004000007812 */ /* 0x000fe200078ec0ff */
[----:B------:R-:W-:Y:S02]  /*2510*/  IMAD R11, R57, 0x60, RZ ;  /* 0x00000060390b7824 */ /* 0x000fe400078e02ff */
[----:B------:R-:W-:-:S04]  /*2520*/  IMAD.WIDE.U32 R52, R31, R56, R4 ;  /* 0x000000381f347225 */ /* 0x000fc800078e0004 */
[----:B------:R-:W-:-:S04]  /*2530*/  IMAD.WIDE.U32 R54, R31, R56, R8 ;  /* 0x000000381f367225 */ /* 0x000fc800078e0008 */
[----:B------:R-:W-:Y:S02]  /*2540*/  IMAD R25, R25, 0x60, RZ ;  /* 0x0000006019197824 */ /* 0x000fe400078e02ff */
        /* <DEDUP_REMOVED lines=10> */
[----:B------:R-:W-:Y:S02]  /*25f0*/  IMAD R71, R218, 0x200, R71 ;  /* 0x00000200da477824 */ /* 0x000fe400078e0247 */
[----:B------:R-:W-:Y:S02]  /*2600*/  IMAD.IADD R69, R219, 0x1, R12 ;  /* 0x00000001db457824 */ /* 0x000fe400078e020c */
[----:B------:R-:W-:-:S07]  /*2610*/  IMAD.IADD R67, R43, 0x1, R67 ;  /* 0x000000012b437824 */ /* 0x000fce00078e0243 */
.L_x_9272:
[----:B0-----:R-:W0:Y:S01]  /*2620*/  LDC.64 R102, c[0x0][0x2d8] ;  /* 0x0000b600ff667b82 */ /* 0x001e220000000a00 */
        /* <DEDUP_REMOVED lines=8> */
[CC--:B------:R-:W-:Y:S02]  /*26b0*/  IADD3 R4, P3, P4, R95.reuse, R108.reuse, R88 ;  /* 0x0000006c5f047210 */ /* 0x0c0fe40007c7e058 */
        /* <DEDUP_REMOVED lines=9> */
[----:B------:R-:W-:Y:S01]  /*2750*/  LEA.HI.X R15, R6, R103, R7, 0x1, P5 ;  /* 0x00000067060f7211 */ /* 0x000fe200028f0c07 */
[----:B------:R-:W-:Y:S01]  /*2760*/  IMAD R7, R18, 0x1800, R77 ;  /* 0x0000180012077824 */ /* 0x000fe200078e024d */
[----:B------:R-:W-:Y:S01]  /*2770*/  ISETP.GT.AND P4, PT, R63, R60, PT ;  /* 0x0000003c3f00720c */ /* 0x000fe20003f84270 */
[----:B------:R-:W-:-:S02]  /*2780*/  IMAD R110, R5, 0x2, R30 ;  /* 0x00000002056e7824 */ /* 0x000fc400078e021e */
[----:B------:R-:W-:Y:S01]  /*2790*/  IMAD R106, R7, 0x2, R30 ;  /* 0x00000002076a7824 */ /* 0x000fe200078e021e */
[----:B------:R-:W-:-:S05]  /*27a0*/  P2R R101, PR, RZ, 0x10 ;  /* 0x00000010ff657803 */ /* 0x000fca0000000000 */
[----:B---34-:R-:W-:Y:S05]  /*27b0*/  @!P3 BRA `(.L_x_9226) ;  /* 0x000000280094b947 */ /* 0x018fea0003800000 */
        /* <DEDUP_REMOVED lines=42> */
.L_x_9229:
[----:B------:R-:W-:Y:S05]  /*2a60*/  BSYNC B1 ;  /* 0x0000000000017941 */ /* 0x000fea0003800000 */
.L_x_9228:
        /* <DEDUP_REMOVED lines=29> */
.L_x_9231:
[----:B------:R-:W-:Y:S05]  /*2c40*/  BSYNC B1 ;  /* 0x0000000000017941 */ /* 0x000fea0003800000 */
.L_x_9230:
[----:B0-----:R-:W-:Y:S01]  /*2c50*/  IMAD.MOV.U32 R4, RZ, RZ, R38 ;  /* 0x000000ffff047224 */ /* 0x001fe200078e0026 */
[----:B------:R-:W-:Y:S01]  /*2c60*/  ISETP.NE.AND P3, PT, R200, 0x3, PT ;  /* 0x00000003c800780c */ /* 0x000fe20003f65270 */
        /* <DEDUP_REMOVED lines=31> */
.L_x_9232:
[----:B------:R-:W-:Y:S01]  /*2e60*/  IMAD R92, R18, 0x8, R17 ;  /* 0x00000008125c7824 */ /* 0x000fe200078e0211 */
[----:B------:R-:W-:Y:S01]  /*2e70*/  SHF.L.U32 R105, R201, 0x1f, RZ ;  /* 0x0000001fc9697819 */ /* 0x000fe200000006ff */
[----:B------:R-:W-:Y:S03]  /*2e80*/  BSSY B1, `(.L_x_9233) ;  /* 0x0000003000017945 */ /* 0x000fe60003800000 */
[----:B------:R-:W0:Y:S02]  /*2e90*/  SYNCS.PHASECHK.TRANS64.TRYWAIT P6, [R92+URZ+0x22890], R105 ;  /* 0x022890695c0075a7 */ /* 0x000e2400080c017f */
[----:B0-----:R-:W-:Y:S05]  /*2ea0*/  @!P6 BRA `(.L_x_9234) ;  /* 0x000001c000c8e947 */ /* 0x001fea0003800000 */
.L_x_9540:
[----:B------:R-:W-:Y:S05]  /*2eb0*/  BSYNC B1 ;  /* 0x0000000000017941 */ /* 0x000fea0003800000 */
.L_x_9233:
        /* <DEDUP_REMOVED lines=29> */
[----:B------:R-:W-:Y:S01]  /*3090*/  FMUL.FTZ R7, R7, R116 ;  /* 0x0000007407077220 */ /* 0x000fe20000410000 */
[----:B------:R-:W-:Y:S01]  /*30a0*/  LOP3.LUT R4, R4, 0xffff0000, RZ, 0xc0, !PT ;  /* 0xffff000004047812 */ /* 0x000fe200078ec0ff */
[C---:B------:R-:W-:Y:S01]  /*30b0*/  FMUL.FTZ R125, R37.reuse, R122 ;  /* 0x0000007a257d7220 */ /* 0x040fe20000410000 */
[----:B------:R-:W-:Y:S01]  /*30c0*/  FMUL.FTZ R37, R37, R118 ;  /* 0x0000007625257220 */ /* 0x000fe20000410000 */
        /* <DEDUP_REMOVED lines=21> */
.L_x_9240:
[----:B------:R-:W-:Y:S05]  /*3220*/  BSYNC B3 ;  /* 0x0000000000037941 */ /* 0x000fea0003800000 */
.L_x_9239:
[----:B--2---:R1:W-:Y:S02]  /*3230*/  STG.E.128 desc[UR52][R14.64], R4 ;  /* 0x000000040e007986 */ /* 0x0043e4000c101d34 */
.L_x_9238:
[----:B------:R-:W-:Y:S05]  /*3240*/  BSYNC B2 ;  /* 0x0000000000027941 */ /* 0x000fea0003800000 */
.L_x_9237:
        /* <DEDUP_REMOVED lines=52> */
.L_x_9242:
[----:B------:R-:W-:Y:S05]  /*3590*/  BSYNC B2 ;  /* 0x0000000000027941 */ /* 0x000fea0003800000 */
.L_x_9241:
[----:B--2---:R2:W-:Y:S02]  /*35a0*/  STG.E.128 desc[UR52][R14.64+0x40], R4 ;  /* 0x000040040e007986 */ /* 0x0045e4000c101d34 */
.L_x_9236:
[----:B------:R-:W-:Y:S05]  /*35b0*/  BSYNC B1 ;  /* 0x0000000000017941 */ /* 0x000fea0003800000 */
.L_x_9235:
        /* <DEDUP_REMOVED lines=53> */
.L_x_9247:
[----:B------:R-:W-:Y:S05]  /*3910*/  BSYNC B2 ;  /* 0x0000000000027941 */ /* 0x000fea0003800000 */
.L_x_9246:
[----:B--2---:R3:W-:Y:S02]  /*3920*/  STG.E.128 desc[UR52][R12.64], R4 ;  /* 0x000000040c007986 */ /* 0x0047e4000c101d34 */
.L_x_9245:
[----:B------:R-:W-:Y:S05]  /*3930*/  BSYNC B1 ;  /* 0x0000000000017941 */ /* 0x000fea0003800000 */
.L_x_9244:
        /* <DEDUP_REMOVED lines=52> */
.L_x_9249:
[----:B------:R-:W-:Y:S05]  /*3c80*/  BSYNC B1 ;  /* 0x0000000000017941 */ /* 0x000fea0003800000 */
.L_x_9248:
[----:B--2---:R4:W-:Y:S01]  /*3c90*/  STG.E.128 desc[UR52][R12.64+0x40], R4 ;  /* 0x000040040c007986 */ /* 0x0049e2000c101d34 */
[----:B------:R-:W-:Y:S05]  /*3ca0*/  BRA `(.L_x_9243) ;  /* 0x0000001400bc7947 */ /* 0x000fea0003800000 */
.L_x_9227:
[----:B------:R-:W-:Y:S02]  /*3cb0*/  ISETP.GE.AND P3, PT, R222, R104, PT ;  /* 0x00000068de00720c */ /* 0x000fe40003f66270 */
[----:B------:R-:W-:Y:S02]  /*3cc0*/  CS2R R14, SRZ ;  /* 0x00000000000e7805 */ /* 0x000fe4000001ff00 */
[----:B------:R-:W-:Y:S02]  /*3cd0*/  CS2R R12, SRZ ;  /* 0x00000000000c7805 */ /* 0x000fe4000001ff00 */
[----:B------:R-:W-:Y:S02]  /*3ce0*/  CS2R R26, SRZ ;  /* 0x00000000001a7805 */ /* 0x000fe4000001ff00 */
[----:B------:R-:W-:Y:S02]  /*3cf0*/  ISETP.GE.OR P3, PT, R20, R107, P3 ;  /* 0x0000006b1400720c */ /* 0x000fe40001f66670 */
[----:B------:R-:W-:-:S11]  /*3d00*/  CS2R R24, SRZ ;  /* 0x0000000000187805 */ /* 0x000fd6000001ff00 */
        /* <DEDUP_REMOVED lines=12> */
[----:B--2---:R-:W-:-:S04]  /*3dd0*/  @!P4 LEA R32, P5, R6, R32, 0x1 ;  /* 0x000000200620c211 */ /* 0x004fc800078a08ff */
[----:B------:R-:W-:Y:S02]  /*3de0*/  @!P4 LEA.HI.X R33, R6, R33, R7, 0x1, P5 ;  /* 0x000000210621c211 */ /* 0x000fe400028f0c07 */
[----:B------:R-:W-:-:S03]  /*3df0*/  @!P4 IADD3 R4, P5, R48, R4, RZ ;  /* 0x000000043004c210 */ /* 0x000fc60007fbe0ff */
[----:B------:R-:W2:Y:S02]  /*3e00*/  @!P4 LDG.E.128 R12, desc[UR52][R32.64] ;  /* 0x00000034200cc981 */ /* 0x000ea4000c1e1d00 */
[----:B------:R-:W-:Y:S01]  /*3e10*/  @!P4 IMAD.X R6, R113, 0x1, R72, P5 ;  /* 0x000000017106c824 */ /* 0x000fe200028e0648 */
[----:B---3--:R-:W-:-:S04]  /*3e20*/  @!P4 LEA R34, P5, R4, R34, 0x1 ;  /* 0x000000220422c211 */ /* 0x008fc800078a08ff */
[----:B------:R-:W-:-:S05]  /*3e30*/  @!P4 LEA.HI.X R35, R4, R35, R6, 0x1, P5 ;  /* 0x000000230423c211 */ /* 0x000fca00028f0c06 */
[----:B------:R3:W4:Y:S01]  /*3e40*/  @!P4 LDG.E.128 R24, desc[UR52][R34.64] ;  /* 0x000000342218c981 */ /* 0x000722000c1e1d00 */
[C---:B0-----:R-:W-:Y:S02]  /*3e50*/  @!P3 LEA R36, P4, R5.reuse, R36, 0x1 ;  /* 0x000000240524b211 */ /* 0x041fe400078808ff */
[----:B------:R-:W-:Y:S02]  /*3e60*/  CS2R R6, SRZ ;  /* 0x0000000000067805 */ /* 0x000fe4000001ff00 */
[----:B------:R-:W-:Y:S02]  /*3e70*/  @!P3 LEA.HI.X R37, R5, R37, R10, 0x1, P4 ;  /* 0x000000250525b211 */ /* 0x000fe400020f0c0a */
[----:B------:R-:W-:Y:S02]  /*3e80*/  CS2R R4, SRZ ;  /* 0x0000000000047805 */ /* 0x000fe4000001ff00 */
[----:B-1----:R-:W-:Y:S02]  /*3e90*/  @!P3 LEA R38, P4, R8, R38, 0x1 ;  /* 0x000000260826b211 */ /* 0x002fe400078808ff */
[----:B------:R-:W-:-:S02]  /*3ea0*/  CS2R R10, SRZ ;  /* 0x00000000000a7805 */ /* 0x000fc4000001ff00 */
[----:B------:R-:W-:Y:S01]  /*3eb0*/  @!P3 LEA.HI.X R39, R8, R39, R9, 0x1, P4 ;  /* 0x000000270827b211 */ /* 0x000fe200020f0c09 */
[----:B------:R-:W5:Y:S01]  /*3ec0*/  @!P3 LDG.E.128 R4, desc[UR52][R36.64] ;  /* 0x000000342404b981 */ /* 0x000f62000c1e1d00 */
[----:B------:R-:W-:-:S06]  /*3ed0*/  CS2R R8, SRZ ;  /* 0x0000000000087805 */ /* 0x000fcc000001ff00 */
[----:B------:R-:W5:Y:S01]  /*3ee0*/  @!P3 LDG.E.128 R8, desc[UR52][R38.64] ;  /* 0x000000342608b981 */ /* 0x000f62000c1e1d00 */
[----:B------:R-:W-:Y:S02]  /*3ef0*/  ISETP.NE.AND P3, PT, R200, 0x3, PT ;  /* 0x00000003c800780c */ /* 0x000fe40003f65270 */
[----:B------:R-:W-:Y:S01]  /*3f00*/  ISETP.GE.AND P4, PT, R20, R107, PT ;  /* 0x0000006b1400720c */ /* 0x000fe20003f86270 */
[----:B--2---:R-:W-:Y:S02]  /*3f10*/  IMAD.MOV.U32 R32, RZ, RZ, R14 ;  /* 0x000000ffff207224 */ /* 0x004fe400078e000e */
[----:B------:R-:W-:Y:S02]  /*3f20*/  IMAD.MOV.U32 R33, RZ, RZ, R15 ;  /* 0x000000ffff217224 */ /* 0x000fe400078e000f */
[----:B---3--:R-:W-:Y:S02]  /*3f30*/  IMAD.MOV.U32 R34, RZ, RZ, R12 ;  /* 0x000000ffff227224 */ /* 0x008fe400078e000c */
[----:B------:R-:W-:Y:S01]  /*3f40*/  IMAD.MOV.U32 R35, RZ, RZ, R13 ;  /* 0x000000ffff237224 */ /* 0x000fe200078e000d */
[----:B------:R-:W-:-:S02]  /*3f50*/  PRMT R128, R32, 0x7610, R128 ;  /* 0x0000761020807816 */ /* 0x000fc40000000080 */
[----:B------:R-:W-:Y:S02]  /*3f60*/  PRMT R112, R112, 0x5410, R33 ;  /* 0x0000541070707816 */ /* 0x000fe40000000021 */
[----:B------:R-:W-:Y:S01]  /*3f70*/  PRMT R114, R114, 0x5410, R34 ;  /* 0x0000541072727816 */ /* 0x000fe20000000022 */
[----:B----4-:R-:W-:Y:S01]  /*3f80*/  IMAD.MOV.U32 R32, RZ, RZ, R26 ;  /* 0x000000ffff207224 */ /* 0x010fe200078e001a */
[----:B------:R-:W-:Y:S01]  /*3f90*/  PRMT R134, R35, 0x7610, R134 ;  /* 0x0000761023867816 */ /* 0x000fe20000000086 */
[----:B------:R-:W-:Y:S02]  /*3fa0*/  IMAD.MOV.U32 R33, RZ, RZ, R27 ;  /* 0x000000ffff217224 */ /* 0x000fe400078e001b */
[----:B------:R-:W-:Y:S02]  /*3fb0*/  IMAD.MOV.U32 R34, RZ, RZ, R24 ;  /* 0x000000ffff227224 */ /* 0x000fe400078e0018 */
[----:B------:R-:W-:Y:S01]  /*3fc0*/  IMAD.MOV.U32 R35, RZ, RZ, R25 ;  /* 0x000000ffff237224 */ /* 0x000fe200078e0019 */
[----:B------:R-:W-:-:S02]  /*3fd0*/  PRMT R136, R32, 0x7610, R136 ;  /* 0x0000761020887816 */ /* 0x000fc40000000088 */
[----:B------:R-:W-:Y:S02]  /*3fe0*/  PRMT R137, R33, 0x7610, R137 ;  /* 0x0000761021897816 */ /* 0x000fe40000000089 */
[----:B------:R-:W-:Y:S01]  /*3ff0*/  PRMT R138, R34, 0x7610, R138 ;  /* 0x00007610228a7816 */ /* 0x000fe2000000008a */
[----:B-----5:R-:W-:Y:S01]  /*4000*/  IMAD.MOV.U32 R32, RZ, RZ, R6 ;  /* 0x000000ffff207224 */ /* 0x020fe200078e0006 */
        /* <DEDUP_REMOVED lines=18> */
.L_x_9250:
        /* <DEDUP_REMOVED lines=9> */
.L_x_9541:
[----:B------:R-:W-:Y:S05]  /*41c0*/  BSYNC B1 ;  /* 0x0000000000017941 */ /* 0x000fea0003800000 */
.L_x_9251:
        /* <DEDUP_REMOVED lines=11> */
[----:B------:R-:W-:Y:S01]  /*4280*/  LEA.HI R33, R33, R32, RZ, 0x4 ;  /* 0x0000002021217211 */ /* 0x000fe200078f20ff */
[----:B------:R-:W-:Y:S01]  /*4290*/  IMAD R32, R18, 0x1800, R71 ;  /* 0x0000180012207824 */ /* 0x000fe200078e0247 */
[----:B------:R-:W-:Y:S02]  /*42a0*/  IADD3.X R123, R97, R124, R66, P5, P6 ;  /* 0x0000007c617b7210 */ /* 0x000fe40002fec442 */
[----:B------:R-:W-:Y:S01]  /*42b0*/  LEA.HI.SX32 R33, R33, R74, 0x1c ;  /* 0x0000004a21217211 */ /* 0x000fe200078fe2ff */
[----:B------:R-:W-:-:S04]  /*42c0*/  IMAD R32, R32, 0x2, R17 ;  /* 0x0000000220207824 */ /* 0x000fc800078e0211 */
[----:B------:R-:W-:-:S05]  /*42d0*/  IMAD.SHL.U32 R125, R33, 0x8, RZ ;  /* 0x00000008217d7824 */ /* 0x000fca00078e00ff */
[----:B------:R-:W-:-:S04]  /*42e0*/  LOP3.LUT R33, R89, 0x38, R125, 0xf8, !PT ;  /* 0x0000003859217812 */ /* 0x000fc800078ef87d */
[----:B------:R-:W-:-:S05]  /*42f0*/  LOP3.LUT R33, R33, R84, RZ, 0x3c, !PT ;  /* 0x0000005421217212 */ /* 0x000fca00078e3cff */
[----:B------:R-:W-:-:S04]  /*4300*/  IMAD R33, R218, 0x200, R33 ;  /* 0x00000200da217824 */ /* 0x000fc800078e0221 */
[----:B------:R-:W-:-:S04]  /*4310*/  IMAD R34, R18, 0x1800, R33 ;  /* 0x0000180012227824 */ /* 0x000fc800078e0221 */
[----:B------:R-:W-:Y:S02]  /*4320*/  IMAD R36, R34, 0x2, R17 ;  /* 0x0000000222247824 */ /* 0x000fe400078e0211 */
[----:B------:R-:W1:Y:S04]  /*4330*/  LDS.128 R32, [R32+0x1c400] ;  /* 0x01c4000020207984 */ /* 0x000e680000000c00 */
[----:B------:R-:W2:Y:S01]  /*4340*/  LDS.128 R36, [R36+0x1c400] ;  /* 0x01c4000024247984 */ /* 0x000ea20000000c00 */
[----:B------:R-:W-:Y:S05]  /*4350*/  @P4 BRA `(.L_x_9256) ;  /* 0x00000004006c4947 */ /* 0x000fea0003800000 */
[----:B------:R-:W-:Y:S02]  /*4360*/  SHF.R.U32.HI R127, RZ, 0x10, R13 ;  /* 0x00000010ff7f7819 */ /* 0x000fe4000001160d */
[----:B------:R-:W-:Y:S02]  /*4370*/  SHF.R.U32.HI R132, RZ, 0x10, R25 ;  /* 0x00000010ff847819 */ /* 0x000fe40000011619 */
[----:B------:R-:W-:Y:S02]  /*4380*/  SHF.R.U64 R129, R14, 0x10, R15 ;  /* 0x000000100e817819 */ /* 0x000fe4000000120f */
[----:B------:R-:W-:Y:S02]  /*4390*/  PRMT R127, R134, 0x5410, R127 ;  /* 0x00005410867f7816 */ /* 0x000fe4000000007f */
[----:B------:R-:W-:Y:S02]  /*43a0*/  PRMT R132, R116, 0x5432, R132 ;  /* 0x0000543274847816 */ /* 0x000fe40000000084 */
[----:B------:R-:W-:-:S02]  /*43b0*/  SHF.R.U32.HI R135, RZ, 0x10, R27 ;  /* 0x00000010ff877819 */ /* 0x000fc4000001161b */
[----:B------:R-:W-:Y:S01]  /*43c0*/  SHF.R.U64 R131, R24, 0x10, R25 ;  /* 0x0000001018837819 */ /* 0x000fe20000001219 */
[----:B------:R-:W-:Y:S01]  /*43d0*/  IMAD.U32 R134, R132, 0x10000, RZ ;  /* 0x0001000084867824 */ /* 0x000fe200078e00ff */
[----:B------:R-:W-:Y:S01]  /*43e0*/  SHF.R.U64 R133, R26, 0x10, R27 ;  /* 0x000000101a857819 */ /* 0x000fe2000000121b */
[----:B--2---:R-:W-:Y:S01]  /*43f0*/  IMAD.U32 R27, R37, 0x10000, RZ ;  /* 0x00010000251b7824 */ /* 0x004fe200078e00ff */
[----:B------:R-:W-:Y:S01]  /*4400*/  PRMT R129, R128, 0x5410, R129 ;  /* 0x0000541080817816 */ /* 0x000fe20000000081 */
[----:B------:R-:W-:Y:S01]  /*4410*/  IMAD.U32 R128, R127, 0x10000, RZ ;  /* 0x000100007f807824 */ /* 0x000fe200078e00ff */
[----:B------:R-:W-:Y:S01]  /*4420*/  SHF.R.U64 R126, R12, 0x10, R13 ;  /* 0x000000100c7e7819 */ /* 0x000fe2000000120d */
[----:B-1----:R-:W-:Y:S01]  /*4430*/  IMAD.U32 R13, R33, 0x10000, RZ ;  /* 0x00010000210d7824 */ /* 0x002fe200078e00ff */
[----:B------:R-:W-:Y:S01]  /*4440*/  SHF.R.U32.HI R130, RZ, 0x10, R15 ;  /* 0x00000010ff827819 */ /* 0x000fe2000001160f */
[----:B------:R-:W-:Y:S01]  /*4450*/  IMAD.U32 R24, R35, 0x10000, RZ ;  /* 0x0001000023187824 */ /* 0x000fe200078e00ff */
[----:B------:R-:W-:Y:S01]  /*4460*/  PRMT R135, R137, 0x5410, R135 ;  /* 0x0000541089877816 */ /* 0x000fe20000000087 */
[----:B------:R-:W-:Y:S01]  /*4470*/  IMAD.U32 R26, R36, 0x10000, RZ ;  /* 0x00010000241a7824 */ /* 0x000fe200078e00ff */
        /* <DEDUP_REMOVED lines=8> */
[----:B------:R-:W-:Y:S01]  /*4500*/  PRMT R133, R136, 0x5410, R133 ;  /* 0x0000541088857816 */ /* 0x000fe20000000085 */
[----:B------:R-:W-:Y:S01]  /*4510*/  FMUL.FTZ R136, R27, R134 ;  /* 0x000000861b887220 */ /* 0x000fe20000410000 */
[----:B------:R-:W-:Y:S01]  /*4520*/  LOP3.LUT R127, R127, 0xffff0000, RZ, 0xc0, !PT ;  /* 0xffff00007f7f7812 */ /* 0x000fe200078ec0ff */
[----:B------:R-:W-:Y:S01]  /*4530*/  IMAD.U32 R27, R135, 0x10000, RZ ;  /* 0x00010000871b7824 */ /* 0x000fe200078e00ff */
[----:B------:R-:W-:Y:S01]  /*4540*/  PRMT R130, R112, 0x5432, R130 ;  /* 0x0000543270827816 */ /* 0x000fe20000000082 */
[----:B------:R-:W-:Y:S01]  /*4550*/  FMUL.FTZ R137, R33, R132 ;  /* 0x0000008421897220 */ /* 0x000fe20000410000 */
[C---:B------:R-:W-:Y:S01]  /*4560*/  FFMA.FTZ R136, R13.reuse, R128, -R136 ;  /* 0x000000800d887223 */ /* 0x040fe20000010888 */
[----:B------:R-:W-:Y:S01]  /*4570*/  FFMA.FTZ R138, R13, R134, R138 ;  /* 0x000000860d8a7223 */ /* 0x000fe2000001008a */
[----:B------:R-:W-:Y:S01]  /*4580*/  FMUL.FTZ R33, R33, R127 ;  /* 0x0000007f21217220 */ /* 0x000fe20000410000 */
[----:B------:R-:W-:Y:S01]  /*4590*/  PRMT R126, R114, 0x5432, R126 ;  /* 0x00005432727e7816 */ /* 0x000fe2000000007e */
[----:B------:R-:W-:-:S02]  /*45a0*/  IMAD.U32 R13, R130, 0x10000, RZ ;  /* 0x00010000820d7824 */ /* 0x000fc400078e00ff */
        /* <DEDUP_REMOVED lines=54> */
.L_x_9256:
[----:B------:R-:W-:Y:S05]  /*4910*/  BSYNC B2 ;  /* 0x0000000000027941 */ /* 0x000fea0003800000 */
.L_x_9255:
[----:B------:R-:W-:Y:S02]  /*4920*/  ISETP.GE.AND P5, PT, R125, R113, PT ;  /* 0x000000717d00720c */ /* 0x000fe40003fa6270 */
[----:B------:R-:W-:-:S11]  /*4930*/  P2R R13, PR, RZ, 0x1 ;  /* 0x00000001ff0d7803 */ /* 0x000fd60000000000 */
[--C-:B------:R-:W-:Y:S02]  /*4940*/  @!P5 SHF.R.S32.HI R12, RZ, 0x1f, R125.reuse ;  /* 0x0000001fff0cd819 */ /* 0x100fe4000001147d */
[----:B------:R-:W-:-:S04]  /*4950*/  @!P5 IADD3 R110, P0, P6, R28, R110, R125 ;  /* 0x0000006e1c6ed210 */ /* 0x000fc80007e1e07d */
[----:B------:R-:W-:Y:S02]  /*4960*/  @!P5 IADD3.X R124, R97, R124, R12, P0, P6 ;  /* 0x0000007c617cd210 */ /* 0x000fe400007ec40c */
[CC--:B------:R-:W-:Y:S02]  /*4970*/  LEA R12, P6, R122.reuse, R102.reuse, 0x1 ;  /* 0x000000667a0c7211 */ /* 0x0c0fe400078c08ff */
[----:B------:R-:W-:Y:S02]  /*4980*/  ISETP.NE.AND P0, PT, R13, RZ, PT ;  /* 0x000000ff0d00720c */ /* 0x000fe40003f05270 */
[----:B------:R-:W-:Y:S02]  /*4990*/  LEA.HI.X R13, R122, R103, R123, 0x1, P6 ;  /* 0x000000677a0d7211 */ /* 0x000fe400030f0c7b */
[----:B------:R-:W-:-:S03]  /*49a0*/  @!P5 LEA R14, P6, R110, R102, 0x1 ;  /* 0x000000666e0ed211 */ /* 0x000fc600078c08ff */
[----:B-1----:R1:W-:Y:S01]  /*49b0*/  STG.E.128 desc[UR52][R12.64], R32 ;  /* 0x000000200c007986 */ /* 0x0023e2000c101d34 */
[----:B------:R-:W-:-:S05]  /*49c0*/  @!P5 LEA.HI.X R15, R110, R103, R124, 0x1, P6 ;  /* 0x000000676e0fd211 */ /* 0x000fca00030f0c7c */
[----:B--2---:R1:W-:Y:S04]  /*49d0*/  @!P5 STG.E.128 desc[UR52][R14.64], R36 ;  /* 0x000000240e00d986 */ /* 0x0043e8000c101d34 */
.L_x_9254:
[----:B------:R-:W-:Y:S05]  /*49e0*/  BSYNC B1 ;  /* 0x0000000000017941 */ /* 0x000fea0003800000 */
.L_x_9253:
[C---:B------:R-:W-:Y:S01]  /*49f0*/  ISETP.GE.OR P5, PT, R222.reuse, R104, P1 ;  /* 0x00000068de00720c */ /* 0x040fe20000fa6670 */
        /* <DEDUP_REMOVED lines=28> */
[----:B------:R-:W-:Y:S02]  /*4bc0*/  PRMT R117, R117, 0x5410, R38 ;  /* 0x0000541075757816 */ /* 0x000fe40000000026 */
[----:B------:R-:W-:Y:S02]  /*4bd0*/  PRMT R121, R121, 0x5410, R36 ;  /* 0x0000541079797816 */ /* 0x000fe40000000024 */
[--C-:B------:R-:W-:Y:S01]  /*4be0*/  SHF.R.U64 R37, R10, 0x10, R11.reuse ;  /* 0x000000100a257819 */ /* 0x100fe2000000120b */
[----:B------:R-:W-:Y:S01]  /*4bf0*/  IMAD.U32 R36, R117, 0x10000, RZ ;  /* 0x0001000075247824 */ /* 0x000fe200078e00ff */
[----:B------:R-:W-:Y:S01]  /*4c00*/  SHF.R.U32.HI R110, RZ, 0x10, R11 ;  /* 0x00000010ff6e7819 */ /* 0x000fe2000001160b */
[----:B--2---:R-:W-:Y:S01]  /*4c10*/  IMAD.U32 R11, R25, 0x10000, RZ ;  /* 0x00010000190b7824 */ /* 0x004fe200078e00ff */
[----:B------:R-:W-:Y:S01]  /*4c20*/  SHF.R.U32.HI R107, RZ, 0x10, R7 ;  /* 0x00000010ff6b7819 */ /* 0x000fe20000011607 */
[----:B------:R-:W-:Y:S01]  /*4c30*/  IMAD.U32 R38, R121, 0x10000, RZ ;  /* 0x0001000079267824 */ /* 0x000fe200078e00ff */
[----:B------:R-:W-:Y:S01]  /*4c40*/  SHF.R.U64 R115, R4, 0x10, R5 ;  /* 0x0000001004737819 */ /* 0x000fe20000001205 */
[----:B-1----:R-:W-:Y:S01]  /*4c50*/  IMAD.U32 R5, R13, 0x10000, RZ ;  /* 0x000100000d057824 */ /* 0x002fe200078e00ff */
[----:B------:R-:W-:Y:S01]  /*4c60*/  PRMT R119, R119, 0x5410, R110 ;  /* 0x0000541077777816 */ /* 0x000fe2000000006e */
[C---:B------:R-:W-:Y:S01]  /*4c70*/  FMUL.FTZ R106, R11.reuse, R38 ;  /* 0x000000260b6a7220 */ /* 0x040fe20000410000 */
[----:B------:R-:W-:Y:S01]  /*4c80*/  PRMT R114, R114, 0x5410, R107 ;  /* 0x0000541072727816 */ /* 0x000fe2000000006b */
[-C--:B------:R-:W-:Y:S01]  /*4c90*/  FMUL.FTZ R110, R11, R36.reuse ;  /* 0x000000240b6e7220 */ /* 0x080fe20000410000 */
[----:B------:R-:W-:Y:S01]  /*4ca0*/  SHF.R.U64 R111, R6, 0x10, R7 ;  /* 0x00000010066f7819 */ /* 0x000fe20000001207 */
[----:B------:R-:W-:Y:S01]  /*4cb0*/  FFMA.FTZ R106, R5, R36, -R106 ;  /* 0x00000024056a7223 */ /* 0x000fe2000001086a */
[----:B------:R-:W-:Y:S01]  /*4cc0*/  LOP3.LUT R6, R13, 0xffff0000, RZ, 0xc0, !PT ;  /* 0xffff00000d067812 */ /* 0x000fe200078ec0ff */
[----:B------:R-:W-:Y:S01]  /*4cd0*/  FFMA.FTZ R110, R5, R38, R110 ;  /* 0x00000026056e7223 */ /* 0x000fe2000001006e */
[----:B------:R-:W-:Y:S01]  /*4ce0*/  LOP3.LUT R13, R25, 0xffff0000, RZ, 0xc0, !PT ;  /* 0xffff0000190d7812 */ /* 0x000fe200078ec0ff */
[----:B------:R-:W-:Y:S01]  /*4cf0*/  IMAD.U32 R25, R27, 0x10000, RZ ;  /* 0x000100001b197824 */ /* 0x000fe200078e00ff */
[----:B------:R-:W-:Y:S01]  /*4d00*/  LOP3.LUT R121, R121, 0xffff0000, RZ, 0xc0, !PT ;  /* 0xffff000079797812 */ /* 0x000fe200078ec0ff */
[----:B------:R-:W-:Y:S01]  /*4d10*/  IMAD.U32 R11, R119, 0x10000, RZ ;  /* 0x00010000770b7824 */ /* 0x000fe200078e00ff */
[----:B------:R-:W-:Y:S01]  /*4d20*/  SHF.R.U64 R39, R8, 0x10, R9 ;  /* 0x0000001008277819 */ /* 0x000fe20000001209 */
        /* <DEDUP_REMOVED lines=8> */
[----:B------:R-:W-:Y:S01]  /*4db0*/  FMUL.FTZ R39, R25, R11 ;  /* 0x0000000b19277220 */ /* 0x000fe20000410000 */
[----:B------:R-:W-:Y:S01]  /*4dc0*/  LOP3.LUT R36, R119, 0xffff0000, RZ, 0xc0, !PT ;  /* 0xffff000077247812 */ /* 0x000fe200078ec0ff */
[----:B------:R-:W-:Y:S01]  /*4dd0*/  FMUL.FTZ R38, R25, R5 ;  /* 0x0000000519267220 */ /* 0x000fe20000410000 */
[----:B------:R-:W-:Y:S01]  /*4de0*/  LOP3.LUT R114, R114, 0xffff0000, RZ, 0xc0, !PT ;  /* 0xffff000072727812 */ /* 0x000fe200078ec0ff */
[----:B------:R-:W-:Y:S01]  /*4df0*/  IMAD.U32 R10, R24, 0x10000, RZ ;  /* 0x00010000180a7824 */ /* 0x000fe200078e00ff */
[----:B------:R-:W-:Y:S01]  /*4e00*/  PRMT R116, R116, 0x5410, R115 ;  /* 0x0000541074747816 */ /* 0x000fe20000000073 */
[C---:B------:R-:W-:Y:S01]  /*4e10*/  FFMA.FTZ R37, R6.reuse, R117, -R37 ;  /* 0x0000007506257223 */ /* 0x040fe20000010825 */
[----:B------:R-:W-:Y:S01]  /*4e20*/  LOP3.LUT R9, R15, 0xffff0000, RZ, 0xc0, !PT ;  /* 0xffff00000f097812 */ /* 0x000fe200078ec0ff */
[----:B------:R-:W-:Y:S01]  /*4e30*/  FFMA.FTZ R121, R6, R121, R13 ;  /* 0x0000007906797223 */ /* 0x000fe2000001000d */
[C---:B------:R-:W-:Y:S01]  /*4e40*/  FFMA.FTZ R39, R8.reuse, R5, -R39 ;  /* 0x0000000508277223 */ /* 0x040fe20000010827 */
[----:B------:R-:W-:Y:S01]  /*4e50*/  FFMA.FTZ R38, R8, R11, R38 ;  /* 0x0000000b08267223 */ /* 0x000fe20000010026 */
[----:B------:R-:W-:Y:S01]  /*4e60*/  LOP3.LUT R24, R24, 0xffff0000, RZ, 0xc0, !PT ;  /* 0xffff000018187812 */ /* 0x000fe200078ec0ff */
[----:B------:R-:W-:Y:S01]  /*4e70*/  FMUL.FTZ R6, R27, R36 ;  /* 0x000000241b067220 */ /* 0x000fe20000410000 */
[----:B------:R-:W-:-:S02]  /*4e80*/  IMAD.U32 R13, R120, 0x10000, RZ ;  /* 0x00010000780d7824 */ /* 0x000fc400078e00ff */
[-C--:B------:R-:W-:Y:S01]  /*4e90*/  FMUL.FTZ R8, R27, R114.reuse ;  /* 0x000000721b087220 */ /* 0x080fe20000410000 */
[----:B------:R-:W-:Y:S01]  /*4ea0*/  LOP3.LUT R25, R120, 0xffff0000, RZ, 0xc0, !PT ;  /* 0xffff000078197812 */ /* 0x000fe200078ec0ff */
[----:B------:R-:W-:Y:S02]  /*4eb0*/  IMAD.U32 R5, R116, 0x10000, RZ ;  /* 0x0001000074057824 */ /* 0x000fe400078e00ff */
[C---:B------:R-:W-:Y:S01]  /*4ec0*/  FFMA.FTZ R114, R9.reuse, R114, -R6 ;  /* 0x0000007209727223 */ /* 0x040fe20000010806 */
[C---:B------:R-:W-:Y:S01]  /*4ed0*/  IMAD.U32 R4, R12.reuse, 0x10000, RZ ;  /* 0x000100000c047824 */ /* 0x040fe200078e00ff */
[----:B------:R-:W-:Y:S01]  /*4ee0*/  LOP3.LUT R12, R12, 0xffff0000, RZ, 0xc0, !PT ;  /* 0xffff00000c0c7812 */ /* 0x000fe200078ec0ff */
[----:B------:R-:W-:Y:S01]  /*4ef0*/  FMUL.FTZ R27, R10, R13 ;  /* 0x0000000d0a1b7220 */ /* 0x000fe20000410000 */
[----:B------:R-:W-:Y:S01]  /*4f00*/  LOP3.LUT R11, R116, 0xffff0000, RZ, 0xc0, !PT ;  /* 0xffff0000740b7812 */ /* 0x000fe200078ec0ff */
[----:B------:R-:W-:Y:S01]  /*4f10*/  FFMA.FTZ R107, R9, R36, R8 ;  /* 0x00000024096b7223 */ /* 0x000fe20000010008 */
[----:B------:R-:W-:Y:S01]  /*4f20*/  FMUL.FTZ R10, R10, R5 ;  /* 0x000000050a0a7220 */ /* 0x000fe20000410000 */
[----:B------:R-:W-:Y:S01]  /*4f30*/  FMUL.FTZ R9, R24, R25 ;  /* 0x0000001918097220 */ /* 0x000fe20000410000 */
[----:B------:R-:W-:Y:S01]  /*4f40*/  PRMT R112, R112, 0x5410, R111 ;  /* 0x0000541070707816 */ /* 0x000fe2000000006f */
[----:B------:R-:W-:-:S02]  /*4f50*/  IMAD.U32 R15, R26, 0x10000, RZ ;  /* 0x000100001a0f7824 */ /* 0x000fc400078e00ff */
[----:B------:R-:W-:Y:S01]  /*4f60*/  FFMA.FTZ R10, R4, R13, R10 ;  /* 0x0000000d040a7223 */ /* 0x000fe2000001000a */
        /* <DEDUP_REMOVED lines=31> */
.L_x_9258:
[----:B------:R-:W-:Y:S05]  /*5160*/  BSYNC B1 ;  /* 0x0000000000017941 */ /* 0x000fea0003800000 */
.L_x_9257:
        /* <DEDUP_REMOVED lines=10> */
.L_x_9226:
[----:B------:R-:W-:-:S13]  /*5210*/  ISETP.NE.AND P3, PT, R200, 0x3, PT ;  /* 0x00000003c800780c */ /* 0x000fda0003f65270 */
[----:B------:R-:W-:Y:S05]  /*5220*/  @!P3 BRA `(.L_x_9259) ;  /* 0x000000000004b947 */ /* 0x000fea0003800000 */
[----:B------:R-:W-:Y:S01]  /*5230*/  BPT.TRAP 0x1 ;  /* 0x000000040000795c */ /* 0x000fe20000300000 */
.L_x_9259:
[----:B------:R-:W-:Y:S01]  /*5240*/  IMAD R92, R18, 0x8, R17 ;  /* 0x00000008125c7824 */ /* 0x000fe200078e0211 */
[----:B------:R-:W-:Y:S01]  /*5250*/  SHF.L.U32 R105, R201, 0x1f, RZ ;  /* 0x0000001fc9697819 */ /* 0x000fe200000006ff */
[----:B------:R-:W-:Y:S01]  /*5260*/  IMAD R104, R63, -0x60, R62 ;  /* 0xffffffa03f687824 */ /* 0x000fe200078e023e */
[----:B------:R-:W-:Y:S02]  /*5270*/  BSSY B1, `(.L_x_9260) ;  /* 0x0000004000017945 */ /* 0x000fe40003800000 */
[----:B------:R-:W0:Y:S02]  /*5280*/  SYNCS.PHASECHK.TRANS64.TRYWAIT P4, [R92+URZ+0x22890], R105 ;  /* 0x022890695c0075a7 */ /* 0x000e24000808017f */
[----:B------:R-:W-:Y:S01]  /*5290*/  VIMNMX R104, R104, 0x60, PT ;  /* 0x0000006068687848 */ /* 0x000fe20003fe0100 */
[----:B0-----:R-:W-:Y:S06]  /*52a0*/  @!P4 BRA `(.L_x_9261) ;  /* 0x0000019c00f0c947 */ /* 0x001fec0003800000 */
.L_x_9542:
[----:B------:R-:W-:Y:S05]  /*52b0*/  BSYNC B1 ;  /* 0x0000000000017941 */ /* 0x000fea0003800000 */
.L_x_9260:
        /* <DEDUP_REMOVED lines=8> */
.L_x_9263:
[----:B------:R-:W-:Y:S05]  /*5340*/  BSYNC B1 ;  /* 0x0000000000017941 */ /* 0x000fea0003800000 */
.L_x_9262:
[----:B------:R-:W-:Y:S05]  /*5350*/  @P4 BRA `(.L_x_9243) ;  /* 0x0000000000104947 */ /* 0x000fea0003800000 */
[----:B-1----:R-:W1:Y:S04]  /*5360*/  @!P1 LDS.128 R4, [R110+0x2000] ;  /* 0x002000006e049984 */ /* 0x002e680000000c00 */
[----:B------:R-:W2:Y:S04]  /*5370*/  @!P2 LDS.128 R8, [R106+0x2000] ;  /* 0x002000006a08a984 */ /* 0x000ea80000000c00 */
[----:B-1----:R1:W-:Y:S04]  /*5380*/  @!P1 STG.E.128 desc[UR52][R12.64], R4 ;  /* 0x000000040c009986 */ /* 0x0023e8000c101d34 */
[----:B--2---:R1:W-:Y:S02]  /*5390*/  @!P2 STG.E.128 desc[UR52][R12.64+0x40], R8 ;  /* 0x000040080c00a986 */ /* 0x0043e4000c101d34 */
.L_x_9243:
[----:B------:R-:W-:Y:S05]  /*53a0*/  BSYNC B0 ;  /* 0x0000000000007941 */ /* 0x000fea0003800000 */
.L_x_9225:
        /* <DEDUP_REMOVED lines=17> */
.L_x_9265:
[----:B------:R-:W-:Y:S05]  /*54c0*/  BSYNC B0 ;  /* 0x0000000000007941 */ /* 0x000fea0003800000 */
.L_x_9264:
[----:B------:R-:W2:Y:S01]  /*54d0*/  SYNCS.PHASECHK.TRANS64.TRYWAIT P3, [R92+URZ+0x228b0], R105 ;  /* 0x0228b0695c0075a7 */ /* 0x000ea2000806017f */
[----:B------:R-:W-:Y:S01]  /*54e0*/  ULDC UR50, c[0x0][0x310] ;  /* 0x0000c40000327ab9 */ /* 0x000fe20000000800 */
[----:B------:R-:W-:Y:S01]  /*54f0*/  ULDC.64 UR48, c[0x0][0x318] ;  /* 0x0000c60000307ab9 */ /* 0x000fe20000000a00 */
[----:B------:R-:W-:Y:S01]  /*5500*/  ULDC.64 UR46, c[0x0][0x308] ;  /* 0x0000c200002e7ab9 */ /* 0x000fe20000000a00 */
[----:B------:R-:W-:Y:S01]  /*5510*/  BSSY B0, `(.L_x_9266) ;  /* 0x0000003000007945 */ /* 0x000fe20003800000 */
[----:B------:R-:W-:-:S03]  /*5520*/  IMAD R5, R18, 0x6000, R81 ;  /* 0x0000600012057824 */ /* 0x000fc600078e0251 */
[----:B--2---:R-:W-:Y:S05]  /*5530*/  @!P3 BRA `(.L_x_9267) ;  /* 0x0000019c0060b947 */ /* 0x004fea0003800000 */
.L_x_9543:
[----:B------:R-:W-:Y:S05]  /*5540*/  BSYNC B0 ;  /* 0x0000000000007941 */ /* 0x000fea0003800000 */
.L_x_9266:
[----:B------:R-:W-:Y:S01]  /*5550*/  ISETP.GE.AND P3, PT, R19, R104, PT ;  /* 0x000000681300720c */ /* 0x000fe20003f66270 */
[----:B------:R-:W-:Y:S01]  /*5560*/  IMAD.IADD R7, R82, 0x1, R5 ;  /* 0x0000000152077824 */ /* 0x000fe200078e0205 */
[----:B------:R-:W-:Y:S01]  /*5570*/  BSSY B0, `(.L_x_9268) ;  /* 0x0000025000007945 */ /* 0x000fe20003800000 */
[----:B------:R-:W-:Y:S02]  /*5580*/  IMAD R36, R5, 0x2, R64 ;  /* 0x0000000205247824 */ /* 0x000fe400078e0240 */
[----:B------:R-:W-:-:S04]  /*5590*/  IMAD.WIDE R32, R63, 0x60, R58 ;  /* 0x000000603f207825 */ /* 0x000fc800078e023a */
[----:B------:R-:W-:-:S04]  /*55a0*/  IMAD R37, R7, 0x2, R64 ;  /* 0x0000000207257824 */ /* 0x000fc800078e0240 */
[----:B------:R-:W-:Y:S05]  /*55b0*/  @P3 BRA `(.L_x_9269) ;  /* 0x0000000000803947 */ /* 0x000fea0003800000 */
[----:B------:R-:W-:Y:S02]  /*55c0*/  IMAD R7, R33, UR48, RZ ;  /* 0x0000003021077c24 */ /* 0x000fe4000f8e02ff */
[----:B-1----:R-:W-:Y:S02]  /*55d0*/  IMAD.MOV.U32 R4, RZ, RZ, R42 ;  /* 0x000000ffff047224 */ /* 0x002fe400078e002a */
[----:B------:R-:W-:Y:S02]  /*55e0*/  IMAD.MOV.U32 R5, RZ, RZ, R67 ;  /* 0x000000ffff057224 */ /* 0x000fe400078e0043 */
[C---:B------:R-:W-:Y:S02]  /*55f0*/  IMAD R7, R32.reuse, UR49, R7 ;  /* 0x0000003120077c24 */ /* 0x040fe4000f8e0207 */
[----:B------:R-:W-:-:S04]  /*5600*/  IMAD.WIDE.U32 R4, R32, UR48, R4 ;  /* 0x0000003020047c25 */ /* 0x000fc8000f8e0004 */
[----:B------:R-:W-:Y:S01]  /*5610*/  IMAD.IADD R5, R5, 0x1, R7 ;  /* 0x0000000105057824 */ /* 0x000fe200078e0207 */
[----:B------:R-:W-:-:S04]  /*5620*/  LEA R34, P3, R4, UR46, 0x1 ;  /* 0x0000002e04227c11 */ /* 0x000fc8000f8608ff */
[----:B------:R-:W-:Y:S02]  /*5630*/  LEA.HI.X R35, R4, UR47, R5, 0x1, P3 ;  /* 0x0000002f04237c11 */ /* 0x000fe400098f0c05 */
[----:B------:R-:W-:-:S13]  /*5640*/  ISETP.GE.AND P3, PT, R20, UR50, PT ;  /* 0x0000003214007c0c */ /* 0x000fda000bf66270 */
[----:B------:R-:W1:Y:S04]  /*5650*/  @!P3 LDS.128 R4, [R36] ;  /* 0x000000002404b984 */ /* 0x000e680000000c00 */
[----:B-1----:R-:W-:Y:S01]  /*5660*/  @!P3 STG.E.128 desc[UR52][R34.64], R4 ;  /* 0x000000042200b986 */ /* 0x002fe2000c101d34 */
[----:B------:R-:W-:-:S13]  /*5670*/  ISETP.GE.AND P3, PT, R100, UR50, PT ;  /* 0x0000003264007c0c */ /* 0x000fda000bf66270 */
[----:B------:R-:W1:Y:S04]  /*5680*/  @!P3 LDS.128 R8, [R37] ;  /* 0x000000002508b984 */ /* 0x000e680000000c00 */
[----:B-1----:R-:W-:Y:S01]  /*5690*/  @!P3 STG.E.128 desc[UR52][R34.64+0x40], R8 ;  /* 0x000040082200b986 */ /* 0x002fe2000c101d34 */
[----:B------:R-:W-:-:S13]  /*56a0*/  ISETP.GE.AND P3, PT, R99, UR50, PT ;  /* 0x0000003263007c0c */ /* 0x000fda000bf66270 */
[----:B------:R-:W1:Y:S04]  /*56b0*/  @!P3 LDS.128 R12, [R36+0x3000] ;  /* 0x00300000240cb984 */ /* 0x000e680000000c00 */
        /* <DEDUP_REMOVED lines=10> */
[----:B------:R-:W-:-:S13]  /*5760*/  ISETP.NE.AND P3, PT, R0, RZ, PT ;  /* 0x000000ff0000720c */ /* 0x000fda0003f65270 */
[----:B------:R-:W1:Y:S04]  /*5770*/  @P3 LDS.128 R12, [R36+0x9000] ;  /* 0x00900000240c3984 */ /* 0x000e680000000c00 */
[----:B-1----:R-:W-:Y:S01]  /*5780*/  @P3 STG.E.128 desc[UR52][R34.64+0x180], R12 ;  /* 0x0001800c22003986 */ /* 0x002fe2000c101d34 */
[----:B------:R-:W-:-:S13]  /*5790*/  ISETP.NE.AND P3, PT, R3, RZ, PT ;  /* 0x000000ff0300720c */ /* 0x000fda0003f65270 */
[----:B------:R-:W1:Y:S04]  /*57a0*/  @P3 LDS.128 R24, [R37+0x9000] ;  /* 0x0090000025183984 */ /* 0x000e680000000c00 */
[----:B-1----:R3:W-:Y:S02]  /*57b0*/  @P3 STG.E.128 desc[UR52][R34.64+0x1c0], R24 ;  /* 0x0001c01822003986 */ /* 0x0027e4000c101d34 */
.L_x_9269:
[----:B------:R-:W-:Y:S05]  /*57c0*/  BSYNC B0 ;  /* 0x0000000000007941 */ /* 0x000fea0003800000 */
.L_x_9268:
[----:B------:R-:W-:Y:S01]  /*57d0*/  ISETP.GE.AND P3, PT, R222, R104, PT ;  /* 0x00000068de00720c */ /* 0x000fe20003f66270 */
[----:B------:R-:W-:-:S12]  /*57e0*/  BSSY B0, `(.L_x_9270) ;  /* 0x0000024000007945 */ /* 0x000fd80003800000 */
[----:B------:R-:W-:Y:S05]  /*57f0*/  @P3 BRA `(.L_x_9271) ;  /* 0x0000000000883947 */ /* 0x000fea0003800000 */
[----:B------:R-:W-:Y:S01]  /*5800*/  IADD3 R7, P3, R32, 0x40, RZ ;  /* 0x0000004020077810 */ /* 0x000fe20007f7e0ff */
[----:B-1----:R-:W-:Y:S02]  /*5810*/  IMAD.MOV.U32 R4, RZ, RZ, R42 ;  /* 0x000000ffff047224 */ /* 0x002fe400078e002a */
        /* <DEDUP_REMOVED lines=18> */
[----:B---3--:R-:W1:Y:S04]  /*5940*/  @P3 LDS.128 R24, [R36+0xb000] ;  /* 0x00b0000024183984 */ /* 0x008e680000000c00 */
[----:B-1----:R-:W-:Y:S01]  /*5950*/  @P3 STG.E.128 desc[UR52][R32.64+0x180], R24 ;  /* 0x0001801820003986 */ /* 0x002fe2000c101d34 */
        /* <DEDUP_REMOVED lines=11> */
[----:B-1----:R4:W-:Y:S02]  /*5a10*/  @P3 STG.E.128 desc[UR52][R32.64+0x1c0], R24 ;  /* 0x0001c01820003986 */ /* 0x0029e4000c101d34 */
.L_x_9271:
[----:B------:R-:W-:Y:S05]  /*5a20*/  BSYNC B0 ;  /* 0x0000000000007941 */ /* 0x000fea0003800000 */
.L_x_9270:
[----:B------:R-:W-:Y:S01]  /*5a30*/  @!PT LDS RZ, [RZ] ;  /* 0x00000000fffff984 */ /* 0x000fe20000000800 */
[----:B------:R-:W-:Y:S01]  /*5a40*/  @!PT LDS RZ, [RZ] ;  /* 0x00000000fffff984 */ /* 0x000fe20000000800 */
[----:B------:R-:W-:Y:S01]  /*5a50*/  @!PT LDS RZ, [RZ] ;  /* 0x00000000fffff984 */ /* 0x000fe20000000800 */
[----:B------:R-:W-:Y:S01]  /*5a60*/  @!PT LDS RZ, [RZ] ;  /* 0x00000000fffff984 */ /* 0x000fe20000000800 */
[----:B------:R5:W-:Y:S06]  /*5a70*/  MEMBAR.ALL.CTA ;  /* 0x0000000000007992 */ /* 0x000bec0000008000 */
[----:B-----5:R-:W5:Y:S02]  /*5a80*/  FENCE.VIEW.ASYNC.S ;  /* 0x00000000000073c6 */ /* 0x020f640000000000 */
[----:B-----5:R1:W-:Y:S01]  /*5a90*/  BAR.SYNC.DEFER_BLOCKING R83, 0x80 ;  /* 0x000200530000751d */ /* 0x0203e20000010000 */
[----:B------:R-:W-:Y:S01]  /*5aa0*/  ISETP.NE.AND P5, PT, R101, RZ, PT ;  /* 0x000000ff6500720c */ /* 0x000fe20003fa5270 */
[----:B------:R-:W-:-:S02]  /*5ab0*/  VIADD R18, R18, 0x1 ;  /* 0x0000000112127836 */ /* 0x000fc40000000000 */
[----:B0-2---:R-:W-:-:S03]  /*5ac0*/  @!P4 VIADD R92, R92, 0x228c0 ;  /* 0x000228c05c5cc836 */ /* 0x005fc60000000000 */
[C---:B------:R-:W-:Y:S02]  /*5ad0*/  ISETP.NE.AND P3, PT, R18.reuse, 0x2, PT ;  /* 0x000000021200780c */ /* 0x040fe40003f65270 */
[----:B------:R-:W-:Y:S02]  /*5ae0*/  @!P4 PRMT R92, RZ, 0x654, R92 ;  /* 0x00000654ff5cc816 */ /* 0x000fe4000000005c */
[----:B-1----:R-:W-:Y:S02]  /*5af0*/  SEL R4, RZ, 0x1, P3 ;  /* 0x00000001ff047807 */ /* 0x002fe40001800000 */
[----:B------:R-:W-:Y:S02]  /*5b00*/  SEL R18, R18, RZ, P3 ;  /* 0x000000ff12127207 */ /* 0x000fe40001800000 */
[----:B------:R-:W-:Y:S01]  /*5b10*/  LOP3.LUT R201, R201, R4, RZ, 0x3c, !PT ;  /* 0x00000004c9c97212 */ /* 0x000fe200078e3cff */
[----:B------:R0:W-:Y:S01]  /*5b20*/  @!P4 SYNCS.ARRIVE.TRANS64.RED.A1T0 RZ, [R92+URZ], RZ ;  /* 0x000000ff5cffc9a7 */ /* 0x0001e2000810043f */
[----:B------:R-:W-:Y:S05]  /*5b30*/  @P5 BRA `(.L_x_9272) ;  /* 0xffffffc800b85947 */ /* 0x000fea000383ffff */
[----:B------:R-:W1:Y:S01]  /*5b40*/  S2R R5, SR_TID.X ;  /* 0x0000000000057919 */ /* 0x000e620000002100 */
[----:B------:R-:W-:Y:S02]  /*5b50*/  PLOP3.LUT P0, PT, PT, PT, PT, 0x8, 0x0 ;  /* 0x000000000000781c */ /* 0x000fe40003f0e170 */
[----:B-1----:R-:W-:-:S04]  /*5b60*/  SHF.R.U32.HI R5, RZ, 0x7, R5 ;  /* 0x00000007ff057819 */ /* 0x002fc80000011605 */
[----:B------:R-:W-:-:S13]  /*5b70*/  ISETP.NE.AND P5, PT, R5, 0x1, PT ;  /* 0x000000010500780c */ /* 0x000fda0003fa5270 */
[----:B------:R-:W-:Y:S06]  /*5b80*/  @!P5 BAR.ARV 0x9, 0x100 ;  /* 0x024400000000db1d */ /* 0x000fec0000002000 */
.L_x_9220:
[----:B------:R-:W1:Y:S02]  /*5b90*/  LDC.64 R4, c[0x0][0x9e0] ;  /* 0x00027800ff047b82 */ /* 0x000e640000000a00 */
[----:B-1----:R-:W-:Y:S01]  /*5ba0*/  ISETP.GE.AND P1, PT, R5, 0x1, PT ;  /* 0x000000010500780c */ /* 0x002fe20003f26270 */
[----:B------:R-:W-:-:S12]  /*5bb0*/  @P0 BRA `(.L_x_9273) ;  /* 0x00000000000c0947 */ /* 0x000fd80003800000 */
[----:B------:R-:W1:Y:S01]  /*5bc0*/  FENCE.VIEW.ASYNC.G ;  /* 0x00000000000073c6 */ /* 0x000e620000000100 */
[----:B------:R-:W-:Y:S05]  /*5bd0*/  WARPSYNC.ALL ;  /* 0x0000000000007948 */ /* 0x000fea0003800000 */
[----:B-1----:R-:W-:Y:S06]  /*5be0*/  BAR.ARV 0xc, 0x120 ;  /* 0x0304800000007b1d */ /* 0x002fec0000002000 */
.L_x_9273:
        /* <DEDUP_REMOVED lines=13> */
.L_x_9276:
[----:B------:R-:W-:-:S13]  /*5cc0*/  ISETP.NE.AND P0, PT, R5, 0x1, PT ;  /* 0x000000010500780c */ /* 0x000fda0003f05270 */
[----:B------:R-:W1:Y:S02]  /*5cd0*/  @P0 LDC.64 R6, c[0x0][0x9e8] ;  /* 0x00027a00ff060b82 */ /* 0x000e640000000a00 */
[----:B-1----:R-:W-:-:S05]  /*5ce0*/  @P0 IMAD.HI.U32 R4, R3, R6, RZ ;  /* 0x0000000603040227 */ /* 0x002fca00078e00ff */
[----:B------:R-:W-:-:S07]  /*5cf0*/  @P0 SHF.R.U32.HI R3, RZ, R7, R4 ;  /* 0x00000007ff030219 */ /* 0x000fce0000011604 */
.L_x_9277:
[----:B------:R-:W-:Y:S05]  /*5d00*/  BSYNC B0 ;  /* 0x0000000000007941 */ /* 0x000fea0003800000 */
.L_x_9275:
[----:B------:R-:W-:-:S05]  /*5d10*/  IMAD R3, R3, R5, R5 ;  /* 0x0000000503037224 */ /* 0x000fca00078e0205 */
[----:B------:R-:W-:-:S07]  /*5d20*/  VIMNMX R0, R0, R3, PT ;  /* 0x0000000300007248 */ /* 0x000fce0003fe0100 */
.L_x_9274:
        /* <DEDUP_REMOVED lines=18> */
.L_x_9280:
[----:B------:R-:W-:-:S13]  /*5e50*/  ISETP.NE.AND P0, PT, R5, 0x1, PT ;  /* 0x000000010500780c */ /* 0x000fda0003f05270 */
[----:B------:R-:W1:Y:S02]  /*5e60*/  @P0 LDC.64 R6, c[0x0][0x9e8] ;  /* 0x00027a00ff060b82 */ /* 0x000e640000000a00 */
[----:B-1----:R-:W-:-:S05]  /*5e70*/  @P0 IMAD.HI.U32 R6, R61, R6, RZ ;  /* 0x000000063d060227 */ /* 0x002fca00078e00ff */
[----:B------:R-:W-:-:S07]  /*5e80*/  @P0 SHF.R.U32.HI R61, RZ, R7, R6 ;  /* 0x00000007ff3d0219 */ /* 0x000fce0000011606 */
.L_x_9281:
[----:B------:R-:W-:Y:S05]  /*5e90*/  BSYNC B0 ;  /* 0x0000000000007941 */ /* 0x000fea0003800000 */
.L_x_9279:
[----:B------:R-:W-:-:S05]  /*5ea0*/  IMAD R61, R61, R5, RZ ;  /* 0x000000053d3d7224 */ /* 0x000fca00078e02ff */
[----:B------:R-:W-:-:S07]  /*5eb0*/  VIMNMX R0, R0, R61, !PT ;  /* 0x0000003d00007248 */ /* 0x000fce0007fe0100 */
.L_x_9278:
[----:B------:R-:W-:Y:S01]  /*5ec0*/  IMAD.HI R0, R0, 0x2aaaaaab, RZ ;  /* 0x2aaaaaab00007827 */ /* 0x000fe200078e02ff */
[----:B------:R-:W-:Y:S02]  /*5ed0*/  PLOP3.LUT P0, PT, PT, PT, PT, 0x80, 0x0 ;  /* 0x000000000000781c */ /* 0x000fe40003f0f070 */
[----:B------:R-:W-:Y:S02]  /*5ee0*/  CS2R R148, SRZ ;  /* 0x0000000000947805 */ /* 0x000fe4000001ff00 */
[----:B------:R-:W-:Y:S01]  /*5ef0*/  CS2R R146, SRZ ;  /* 0x0000000000927805 */ /* 0x000fe2000001ff00 */
[----:B------:R-:W-:Y:S01]  /*5f00*/  IMAD.MOV.U32 R3, RZ, RZ, RZ ;  /* 0x000000ffff037224 */ /* 0x000fe200078e00ff */
[----:B------:R-:W-:Y:S01]  /*5f10*/  SHF.R.U32.HI R5, RZ, 0x1f, R0 ;  /* 0x0000001fff057819 */ /* 0x000fe20000011600 */
[----:B------:R-:W-:Y:S01]  /*5f20*/  IMAD.MOV.U32 R150, RZ, RZ, RZ ;  /* 0x000000ffff967224 */ /* 0x000fe200078e00ff */
[----:B------:R-:W-:Y:S02]  /*5f30*/  CS2R R144, SRZ ;  /* 0x0000000000907805 */ /* 0x000fe4000001ff00 */
[----:B------:R-:W-:-:S02]  /*5f40*/  CS2R R142, SRZ ;  /* 0x00000000008e7805 */ /* 0x000fc4000001ff00 */
[----:B------:R-:W-:Y:S02]  /*5f50*/  LEA.HI.SX32 R217, R0, R5, 0x1c ;  /* 0x0000000500d97211 */ /* 0x000fe400078fe2ff */
[----:B------:R-:W-:Y:S01]  /*5f60*/  CS2R R4, SRZ ;  /* 0x0000000000047805 */ /* 0x000fe2000001ff00 */
[----:B------:R-:W-:Y:S01]  /*5f70*/  IMAD.MOV.U32 R0, RZ, RZ, RZ ;  /* 0x000000ffff007224 */ /* 0x000fe200078e00ff */
[----:B------:R-:W-:Y:S02]  /*5f80*/  CS2R R140, SRZ ;  /* 0x00000000008c7805 */ /* 0x000fe4000001ff00 */
[----:B------:R-:W-:Y:S02]  /*5f90*/  VIMNMX R217, RZ, R217, !PT ;  /* 0x000000d9ffd97248 */ /* 0x000fe40007fe0100 */
[----:B------:R-:W-:Y:S02]  /*5fa0*/  CS2R R138, SRZ ;  /* 0x00000000008a7805 */ /* 0x000fe4000001ff00 */
        /* <DEDUP_REMOVED lines=52> */
[----:B---3--:R-:W-:Y:S02]  /*62f0*/  CS2R R34, SRZ ;  /* 0x0000000000227805 */ /* 0x008fe4000001ff00 */
[----:B------:R-:W-:Y:S02]  /*6300*/  CS2R R36, SRZ ;  /* 0x0000000000247805 */ /* 0x000fe4000001ff00 */
[----:B----4-:R-:W-:Y:S02]  /*6310*/  CS2R R32, SRZ ;  /* 0x0000000000207805 */ /* 0x010fe4000001ff00 */
[----:B------:R-:W-:-:S02]  /*6320*/  CS2R R26, SRZ ;  /* 0x00000000001a7805 */ /* 0x000fc4000001ff00 */
[----:B------:R-:W-:Y:S02]  /*6330*/  CS2R R28, SRZ ;  /* 0x00000000001c7805 */ /* 0x000fe4000001ff00 */
        /* <DEDUP_REMOVED lines=10> */
.L_x_9546:
[----:B01----:R-:W-:Y:S01]  /*63e0*/  LEA.HI R0, R14, R14, RZ, 0x1 ;  /* 0x0000000e0e007211 */ /* 0x003fe200078f08ff */
        /* <DEDUP_REMOVED lines=25> */
.L_x_9285:
[----:B------:R-:W-:Y:S05]  /*6580*/  BSYNC B6 ;  /* 0x0000000000067941 */ /* 0x000fea0003800000 */
.L_x_9284:
        /* <DEDUP_REMOVED lines=12> */
.L_x_9289:
[----:B-1----:R1:W2:Y:S02]  /*6650*/  SYNCS.PHASECHK.TRANS64.TRYWAIT P0, [R17+URZ+0x22800], R0 ;  /* 0x02280000110075a7 */ /* 0x0022a4000800017f */
[----:B--2---:R-:W-:Y:S05]  /*6660*/  @!P0 NANOSLEEP.SYNCS 0x989680 ;  /* 0x009896800000895d */ /* 0x004fea0003900000 */
[----:B------:R-:W2:Y:S02]  /*6670*/  @!P0 SYNCS.PHASECHK.TRANS64 P0, [R17+URZ+0x22800], R0 ;  /* 0x02280000110085a7 */ /* 0x000ea4000800007f */
[----:B--2---:R-:W-:Y:S05]  /*6680*/  @!P0 BRA `(.L_x_9289) ;  /* 0xfffffffc00f08947 */ /* 0x004fea000383ffff */
.L_x_9288:
[----:B------:R-:W-:Y:S05]  /*6690*/  BSYNC B0 ;  /* 0x0000000000007941 */ /* 0x000fea0003800000 */
.L_x_9287:
[----:B------:R-:W-:Y:S05]  /*66a0*/  BRA `(.L_x_9290) ;  /* 0x0000002c00f87947 */ /* 0x000fea0003800000 */
.L_x_9286:
[----:B------:R-:W0:Y:S01]  /*66b0*/  LDC.64 R12, c[0x0][0x3d8] ;  /* 0x0000f600ff0c7b82 */ /* 0x000e220000000a00 */
[----:B-----5:R-:W-:Y:S01]  /*66c0*/  SHF.R.S32.HI R3, RZ, 0x1f, R31 ;  /* 0x0000001fff037819 */ /* 0x020fe2000001141f */
[----:B------:R-:W-:Y:S01]  /*66d0*/  IMAD.SHL.U32 R24, R236, 0x4, RZ ;  /* 0x00000004ec187824 */ /* 0x000fe200078e00ff */
[----:B------:R-:W-:Y:S01]  /*66e0*/  LOP3.LUT P0, RZ, R26, 0x3ff, RZ, 0xc0, !PT ;  /* 0x000003ff1aff7812 */ /* 0x000fe2000780c0ff */
[----:B------:R-:W-:Y:S01]  /*66f0*/  IMAD.SHL.U32 R40, R236, 0x8, RZ ;  /* 0x00000008ec287824 */ /* 0x000fe200078e00ff */
[----:B------:R-:W-:Y:S02]  /*6700*/  BSSY B6, `(.L_x_9291) ;  /* 0x0000031000067945 */ /* 0x000fe40003800000 */
[----:B------:R-:W-:Y:S01]  /*6710*/  SHF.R.S32.HI R25, RZ, 0x1f, R24 ;  /* 0x0000001fff197819 */ /* 0x000fe20000011418 */
[----:B------:R-:W1:Y:S01]  /*6720*/  LDC.64 R14, c[0x0][0x3e8] ;  /* 0x0000fa00ff0e7b82 */ /* 0x000e620000000a00 */
[----:B------:R-:W-:Y:S01]  /*6730*/  SHF.R.S32.HI R41, RZ, 0x1f, R40 ;  /* 0x0000001fff297819 */ /* 0x000fe20000011428 */
[-C--:B0-----:R-:W-:Y:S01]  /*6740*/  IMAD R6, R233, R12.reuse, RZ ;  /* 0x0000000ce9067224 */ /* 0x081fe200078e02ff */
[----:B------:R-:W-:Y:S01]  /*6750*/  SHF.L.U64.HI R59, R12, 0x6, R13 ;  /* 0x000000060c3b7819 */ /* 0x000fe2000001020d */
[----:B------:R-:W-:-:S02]  /*6760*/  IMAD R0, R3, R12, RZ ;  /* 0x0000000c03007224 */ /* 0x000fc400078e02ff */
[----:B------:R-:W-:Y:S02]  /*6770*/  IMAD R27, R19, R13, R6 ;  /* 0x0000000d131b7224 */ /* 0x000fe400078e0206 */
[----:B------:R-:W-:Y:S01]  /*6780*/  IMAD.WIDE.U32 R46, R31, R12, RZ ;  /* 0x0000000c1f2e7225 */ /* 0x000fe200078e00ff */
[----:B-1----:R-:W-:-:S03]  /*6790*/  SHF.L.U64.HI R61, R14, 0x6, R15 ;  /* 0x000000060e3d7819 */ /* 0x002fc6000001020f */
[-C--:B------:R-:W-:Y:S02]  /*67a0*/  IMAD R4, R3, R14.reuse, RZ ;  /* 0x0000000e03047224 */ /* 0x080fe400078e02ff */
[-C--:B------:R-:W-:Y:S02]  /*67b0*/  IMAD R8, R233, R14.reuse, RZ ;  /* 0x0000000ee9087224 */ /* 0x080fe400078e02ff */
[C---:B------:R-:W-:Y:S02]  /*67c0*/  IMAD R51, R31.reuse, R15, R4 ;  /* 0x0000000f1f337224 */ /* 0x040fe400078e0204 */
[C---:B------:R-:W-:Y:S02]  /*67d0*/  IMAD R49, R31.reuse, R13, R0 ;  /* 0x0000000d1f317224 */ /* 0x040fe400078e0200 */
[----:B------:R-:W-:-:S04]  /*67e0*/  IMAD.WIDE.U32 R44, R31, R14, RZ ;  /* 0x0000000e1f2c7225 */ /* 0x000fc800078e00ff */
[C---:B------:R-:W-:Y:S02]  /*67f0*/  IMAD R29, R19.reuse, R15, R8 ;  /* 0x0000000f131d7224 */ /* 0x040fe400078e0208 */
[----:B------:R-:W-:-:S04]  /*6800*/  IMAD.WIDE.U32 R4, R19, R12, R24 ;  /* 0x0000000c13047225 */ /* 0x000fc800078e0018 */
[----:B------:R-:W-:Y:S01]  /*6810*/  IMAD.WIDE.U32 R6, R19, R14, R24 ;  /* 0x0000000e13067225 */ /* 0x000fe200078e0018 */
[----:B------:R-:W-:-:S03]  /*6820*/  IADD3 R48, P1, R4, R46, RZ ;  /* 0x0000002e04307210 */ /* 0x000fc60007f3e0ff */
[----:B------:R-:W-:Y:S01]  /*6830*/  IMAD.WIDE.U32 R8, R19, R12, R40 ;  /* 0x0000000c13087225 */ /* 0x000fe200078e0028 */
[----:B------:R-:W-:-:S03]  /*6840*/  IADD3 R52, P2, R6, R44, RZ ;  /* 0x0000002c06347210 */ /* 0x000fc60007f5e0ff */
[----:B------:R-:W-:Y:S01]  /*6850*/  IMAD.WIDE.U32 R10, R19, R14, R40 ;  /* 0x0000000e130a7225 */ /* 0x000fe200078e0028 */
[----:B------:R-:W-:-:S03]  /*6860*/  IADD3 R26, P3, R8, R46, RZ ;  /* 0x0000002e081a7210 */ /* 0x000fc60007f7e0ff */
[----:B------:R-:W-:Y:S01]  /*6870*/  IMAD.IADD R49, R49, 0x1, R47 ;  /* 0x0000000131317824 */ /* 0x000fe200078e022f */
[----:B------:R-:W-:Y:S01]  /*6880*/  IADD3 R28, P4, R10, R44, RZ ;  /* 0x0000002c0a1c7210 */ /* 0x000fe20007f9e0ff */
[----:B------:R-:W-:Y:S02]  /*6890*/  IMAD.IADD R51, R51, 0x1, R45 ;  /* 0x0000000133337824 */ /* 0x000fe400078e022d */
[----:B------:R-:W-:Y:S01]  /*68a0*/  IMAD.SHL.U32 R60, R12, 0x40, RZ ;  /* 0x000000400c3c7824 */ /* 0x000fe200078e00ff */
[----:B------:R-:W-:Y:S01]  /*68b0*/  IADD3.X R50, R49, R5, R27, P1, !PT ;  /* 0x0000000531327210 */ /* 0x000fe20000ffe41b */
[----:B------:R-:W-:Y:S01]  /*68c0*/  IMAD.SHL.U32 R62, R14, 0x40, RZ ;  /* 0x000000400e3e7824 */ /* 0x000fe200078e00ff */
[----:B------:R-:W-:Y:S02]  /*68d0*/  IADD3.X R53, R51, R7, R29, P2, !PT ;  /* 0x0000000733357210 */ /* 0x000fe400017fe41d */
[----:B------:R-:W-:Y:S02]  /*68e0*/  IADD3.X R27, R49, R27, R9, P3, !PT ;  /* 0x0000001b311b7210 */ /* 0x000fe40001ffe409 */
        /* <DEDUP_REMOVED lines=18> */
.L_x_9292:
[----:B------:R-:W-:Y:S05]  /*6a10*/  BSYNC B6 ;  /* 0x0000000000067941 */ /* 0x000fea0003800000 */
.L_x_9291:
        /* <DEDUP_REMOVED lines=46> */
[----:B------:R-:W-:Y:S01]  /*6d00*/  IADD3 R15, P2, R55, R48, RZ ;  /* 0x00000030370f7210 */ /* 0x000fe20007f5e0ff */
[C---:B------:R-:W-:Y:S01]  /*6d10*/  VIADD R0, R24.reuse, 0x10 ;  /* 0x0000001018007836 */ /* 0x040fe20000000000 */
[----:B------:R-:W-:Y:S01]  /*6d20*/  ULDC UR4, c[0x0][0x3d4] ;  /* 0x0000f50000047ab9 */ /* 0x000fe20000000800 */
[----:B------:R-:W-:Y:S01]  /*6d30*/  ULDC.64 UR6, c[0x0][0x3c8] ;  /* 0x0000f20000067ab9 */ /* 0x000fe20000000a00 */
[----:B------:R-:W-:Y:S01]  /*6d40*/  ISETP.GE.AND P5, PT, R24, UR4, PT ;  /* 0x0000000418007c0c */ /* 0x000fe2000bfa6270 */
[----:B------:R-:W-:Y:S01]  /*6d50*/  IMAD.X R30, R54, 0x1, R50, P2 ;  /* 0x00000001361e7824 */ /* 0x000fe200010e0632 */
[----:B------:R-:W-:Y:S01]  /*6d60*/  ISETP.GE.AND P2, PT, R0, UR4, PT ;  /* 0x0000000400007c0c */ /* 0x000fe2000bf46270 */
[----:B------:R-:W-:Y:S01]  /*6d70*/  ULDC.64 UR4, c[0x0][0x3e0] ;  /* 0x0000f80000047ab9 */ /* 0x000fe20000000a00 */
[----:B------:R-:W-:Y:S02]  /*6d80*/  IADD3 R0, P4, R57, R52, RZ ;  /* 0x0000003439007210 */ /* 0x000fe40007f9e0ff */
[----:B------:R-:W-:-:S02]  /*6d90*/  CS2R R36, SRZ ;  /* 0x0000000000247805 */ /* 0x000fc4000001ff00 */
[C---:B------:R-:W-:Y:S02]  /*6da0*/  LEA R14, P3, R15.reuse, UR6, 0x1 ;  /* 0x000000060f0e7c11 */ /* 0x040fe4000f8608ff */
[----:B------:R-:W-:Y:S02]  /*6db0*/  CS2R R32, SRZ ;  /* 0x0000000000207805 */ /* 0x000fe4000001ff00 */
[----:B------:R-:W-:Y:S01]  /*6dc0*/  CS2R R34, SRZ ;  /* 0x0000000000227805 */ /* 0x000fe2000001ff00 */
[----:B------:R-:W-:Y:S01]  /*6dd0*/  IMAD.X R31, R56, 0x1, R53, P4 ;  /* 0x00000001381f7824 */ /* 0x000fe200020e0635 */
[----:B------:R-:W-:Y:S02]  /*6de0*/  LEA.HI.X R15, R15, UR7, R30, 0x1, P3 ;  /* 0x000000070f0f7c11 */ /* 0x000fe400098f0c1e */
[----:B------:R-:W-:-:S03]  /*6df0*/  LEA R38, P3, R0, UR4, 0x1 ;  /* 0x0000000400267c11 */ /* 0x000fc6000f8608ff */
[----:B------:R0:W5:Y:S01]  /*6e00*/  @!P5 LDG.E.64 R36, desc[UR52][R14.64] ;  /* 0x000000340e24d981 */ /* 0x000162000c1e1b00 */
[----:B------:R-:W-:Y:S02]  /*6e10*/  LEA.HI.X R39, R0, UR5, R31, 0x1, P3 ;  /* 0x0000000500277c11 */ /* 0x000fe400098f0c1f */
[----:B------:R-:W-:Y:S01]  /*6e20*/  CS2R R30, SRZ ;  /* 0x00000000001e7805 */ /* 0x000fe2000001ff00 */
[----:B------:R0:W5:Y:S04]  /*6e30*/  @!P2 LDG.E.64 R32, desc[UR52][R14.64+0x20] ;  /* 0x000020340e20a981 */ /* 0x000168000c1e1b00 */
[----:B------:R0:W5:Y:S04]  /*6e40*/  @!P5 LDG.E.64 R34, desc[UR52][R38.64] ;  /* 0x000000342622d981 */ /* 0x000168000c1e1b00 */
[----:B------:R0:W5:Y:S02]  /*6e50*/  @!P2 LDG.E.64 R30, desc[UR52][R38.64+0x20] ;  /* 0x00002034261ea981 */ /* 0x000164000c1e1b00 */
.L_x_9296:
[----:B------:R-:W-:Y:S05]  /*6e60*/  BSYNC B1 ;  /* 0x0000000000017941 */ /* 0x000fea0003800000 */
.L_x_9295:
        /* <DEDUP_REMOVED lines=24> */
.L_x_9298:
[----:B------:R-:W-:Y:S05]  /*6ff0*/  BSYNC B1 ;  /* 0x0000000000017941 */ /* 0x000fea0003800000 */
.L_x_9297:
[C---:B------:R-:W-:Y:S01]  /*7000*/  IMAD.WIDE.U32 R10, R3.reuse, R6, R10 ;  /* 0x00000006030a7225 */ /* 0x040fe200078e000a */
[----:B------:R-:W-:Y:S01]  /*7010*/  LEA.HI R0, R232, R232, RZ, 0x1 ;  /* 0x000000e8e8007211 */ /* 0x000fe200078f08ff */
[----:B------:R-:W-:Y:S01]  /*7020*/  ULDC.64 UR4, c[0x0][0x3c8] ;  /* 0x0000f20000047ab9 */ /* 0x000fe20000000a00 */
[----:B------:R-:W-:Y:S01]  /*7030*/  ULDC.64 UR6, c[0x0][0x3e0] ;  /* 0x0000f80000067ab9 */ /* 0x000fe20000000a00 */
[----:B------:R-:W-:Y:S01]  /*7040*/  IMAD.WIDE.U32 R12, R3, R4, R12 ;  /* 0x00000004030c7225 */ /* 0x000fe200078e000c */
[----:B01----:R-:W-:-:S03]  /*7050*/  LOP3.LUT R15, R0, 0xfffffffe, RZ, 0xc0, !PT ;  /* 0xfffffffe000f7812 */ /* 0x003fc600078ec0ff */
[C---:B------:R-:W-:Y:S01]  /*7060*/  IMAD R6, R43.reuse, R6, RZ ;  /* 0x000000062b067224 */ /* 0x040fe200078e02ff */
[----:B------:R-:W-:Y:S01]  /*7070*/  LEA R0, P3, R12, UR6, 0x1 ;  /* 0x000000060c007c11 */ /* 0x000fe2000f8608ff */
[----:B------:R-:W-:Y:S02]  /*7080*/  IMAD R4, R43, R4, RZ ;  /* 0x000000042b047224 */ /* 0x000fe400078e02ff */
[----:B------:R-:W-:Y:S02]  /*7090*/  IMAD.SHL.U32 R14, R237, 0x40, RZ ;  /* 0x00000040ed0e7824 */ /* 0x000fe400078e00ff */
[C---:B------:R-:W-:Y:S02]  /*70a0*/  IMAD R7, R3.reuse, R7, R6 ;  /* 0x0000000703077224 */ /* 0x040fe400078e0206 */
[----:B------:R-:W-:Y:S01]  /*70b0*/  IMAD R3, R3, R5, R4 ;  /* 0x0000000503037224 */ /* 0x000fe200078e0204 */
[----:B------:R-:W-:Y:S01]  /*70c0*/  LOP3.LUT R39, R14, 0x1c0, RZ, 0xc0, !PT ;  /* 0x000001c00e277812 */ /* 0x000fe200078ec0ff */
[----:B------:R-:W-:Y:S01]  /*70d0*/  IMAD.IADD R5, R11, 0x1, R7 ;  /* 0x000000010b057824 */ /* 0x000fe200078e0207 */
[----:B------:R-:W-:Y:S01]  /*70e0*/  LEA R4, P2, R10, UR4, 0x1 ;  /* 0x000000040a047c11 */ /* 0x000fe2000f8408ff */
[----:B------:R-:W-:Y:S01]  /*70f0*/  IMAD.IADD R3, R13, 0x1, R3 ;  /* 0x000000010d037824 */ /* 0x000fe200078e0203 */
[----:B------:R-:W-:Y:S01]  /*7100*/  LOP3.LUT R40, R39, 0x18, R40, 0xf8, !PT ;  /* 0x0000001827287812 */ /* 0x000fe200078ef828 */
[----:B------:R-:W-:Y:S01]  /*7110*/  IMAD.IADD R6, R232, 0x1, -R15 ;  /* 0x00000001e8067824 */ /* 0x000fe200078e0a0f */
[----:B------:R-:W-:Y:S01]  /*7120*/  UMOV UR4, 0xffffffff ;  /* 0xffffffff00047882 */ /* 0x000fe20000000000 */
[----:B------:R-:W-:-:S02]  /*7130*/  SHF.R.U32.HI R39, RZ, 0x3, R39 ;  /* 0x00000003ff277819 */ /* 0x000fc40000011627 */
[----:B------:R-:W-:Y:S02]  /*7140*/  LEA.HI.X R5, R10, UR5, R5, 0x1, P2 ;  /* 0x000000050a057c11 */ /* 0x000fe400090f0c05 */
[----:B------:R-:W-:Y:S02]  /*7150*/  LEA.HI.X R3, R12, UR7, R3, 0x1, P3 ;  /* 0x000000070c037c11 */ /* 0x000fe400098f0c03 */
[----:B------:R-:W-:Y:S02]  /*7160*/  LOP3.LUT R39, R40, R39, RZ, 0x3c, !PT ;  /* 0x0000002728277212 */ /* 0x000fe400078e3cff */
[----:B------:R-:W-:Y:S01]  /*7170*/  SHF.L.U32 R6, R6, 0x1f, RZ ;  /* 0x0000001f06067819 */ /* 0x000fe200000006ff */
[----:B------:R-:W-:Y:S06]  /*7180*/  BRA.DIV UR4, `(.L_x_9299) ;  /* 0x00000182049c7947 */ /* 0x000fec000b800000 */
.L_x_9549:
[----:B------:R-:W-:-:S03]  /*7190*/  UMOV UR4, 0xffffffff ;  /* 0xffffffff00047882 */ /* 0x000fc60000000000 */
[----:B------:R-:W-:Y:S05]  /*71a0*/  BRA.DIV UR4, `(.L_x_9300) ;  /* 0x0000018204bc7947 */ /* 0x000fea000b800000 */
.L_x_9552:
[----:B------:R-:W-:-:S03]  /*71b0*/  UMOV UR4, 0xffffffff ;  /* 0xffffffff00047882 */ /* 0x000fc60000000000 */
[----:B------:R-:W-:Y:S05]  /*71c0*/  BRA.DIV UR4, `(.L_x_9301) ;  /* 0x0000018204dc7947 */ /* 0x000fea000b800000 */
.L_x_9555:
[----:B------:R-:W-:-:S03]  /*71d0*/  UMOV UR4, 0xffffffff ;  /* 0xffffffff00047882 */ /* 0x000fc60000000000 */
[----:B------:R-:W-:Y:S05]  /*71e0*/  BRA.DIV UR4, `(.L_x_9302) ;  /* 0x0000018204fc7947 */ /* 0x000fea000b800000 */
.L_x_9558:
[----:B------:R-:W-:-:S03]  /*71f0*/  UMOV UR4, 0xffffffff ;  /* 0xffffffff00047882 */ /* 0x000fc60000000000 */
[----:B------:R-:W-:Y:S05]  /*7200*/  BRA.DIV UR4, `(.L_x_9303) ;  /* 0x00000186041c7947 */ /* 0x000fea000b800000 */
.L_x_9561:
[----:B------:R-:W-:-:S03]  /*7210*/  UMOV UR4, 0xffffffff ;  /* 0xffffffff00047882 */ /* 0x000fc60000000000 */
[----:B------:R-:W-:Y:S05]  /*7220*/  BRA.DIV UR4, `(.L_x_9304) ;  /* 0x00000186043c7947 */ /* 0x000fea000b800000 */
.L_x_9564:
[----:B------:R-:W-:-:S03]  /*7230*/  UMOV UR4, 0xffffffff ;  /* 0xffffffff00047882 */ /* 0x000fc60000000000 */
[----:B------:R-:W-:Y:S05]  /*7240*/  BRA.DIV UR4, `(.L_x_9305) ;  /* 0x00000186045c7947 */ /* 0x000fea000b800000 */
.L_x_9567:
[----:B------:R-:W-:-:S03]  /*7250*/  UMOV UR4, 0xffffffff ;  /* 0xffffffff00047882 */ /* 0x000fc60000000000 */
[----:B------:R-:W-:Y:S05]  /*7260*/  BRA.DIV UR4, `(.L_x_9306) ;  /* 0x00000186047c7947 */ /* 0x000fea000b800000 */
.L_x_9570:
        /* <DEDUP_REMOVED lines=8> */
[----:B------:R-:W-:Y:S02]  /*72f0*/  IMAD.MOV.U32 R3, RZ, RZ, R30 ;  /* 0x000000ffff037224 */ /* 0x000fe400078e001e */
[----:B------:R-:W-:Y:S01]  /*7300*/  IMAD R0, R218, 0x200, R39 ;  /* 0x00000200da007824 */ /* 0x000fe200078e0227 */
[----:B------:R-:W-:Y:S01]  /*7310*/  PRMT R11, R5, 0x5410, R4 ;  /* 0x00005410050b7816 */ /* 0x000fe20000000004 */
[----:B------:R-:W-:Y:S01]  /*7320*/  IMAD.MOV.U32 R5, RZ, RZ, R34 ;  /* 0x000000ffff057224 */ /* 0x000fe200078e0022 */
[----:B------:R-:W-:Y:S01]  /*7330*/  PRMT R43, R43, 0x5410, R3 ;  /* 0x000054102b2b7816 */ /* 0x000fe20000000003 */
[----:B------:R-:W-:-:S02]  /*7340*/  IMAD.MOV.U32 R4, RZ, RZ, R31 ;  /* 0x000000ffff047224 */ /* 0x000fc400078e001f */
[----:B------:R-:W-:Y:S01]  /*7350*/  IMAD R3, R0, 0x2, R17 ;  /* 0x0000000200037824 */ /* 0x000fe200078e0211 */
[----:B------:R-:W-:Y:S01]  /*7360*/  PRMT R12, R12, 0x5410, R5 ;  /* 0x000054100c0c7816 */ /* 0x000fe20000000005 */
[----:B------:R-:W-:Y:S01]  /*7370*/  IMAD.MOV.U32 R5, RZ, RZ, R35 ;  /* 0x000000ffff057224 */ /* 0x000fe200078e0023 */
[----:B------:R-:W-:Y:S01]  /*7380*/  PRMT R44, R44, 0x5410, R4 ;  /* 0x000054102c2c7816 */ /* 0x000fe20000000004 */
[----:B------:R-:W-:Y:S02]  /*7390*/  VIADD R4, R3, 0x18400 ;  /* 0x0001840003047836 */ /* 0x000fe40000000000 */
[----:B------:R-:W-:Y:S01]  /*73a0*/  IMAD.MOV.U32 R7, RZ, RZ, R8 ;  /* 0x000000ffff077224 */ /* 0x000fe200078e0008 */
[----:B------:R-:W-:Y:S01]  /*73b0*/  PRMT R13, R13, 0x5410, R5 ;  /* 0x000054100d0d7816 */ /* 0x000fe20000000005 */
[----:B------:R-:W-:Y:S02]  /*73c0*/  IMAD.MOV.U32 R10, RZ, RZ, R9 ;  /* 0x000000ffff0a7224 */ /* 0x000fe400078e0009 */
[----:B------:R-:W-:Y:S01]  /*73d0*/  VIADD R0, R3, 0x18440 ;  /* 0x0001844003007836 */ /* 0x000fe20000000000 */
[----:B------:R-:W-:Y:S01]  /*73e0*/  PRMT R43, R7, 0x7610, R43 ;  /* 0x00007610072b7816 */ /* 0x000fe2000000002b */
[----:B------:R-:W-:Y:S01]  /*73f0*/  @P3 VIADD R0, R4, 0xffffffc0 ;  /* 0xffffffc004003836 */ /* 0x000fe20000000000 */
[----:B------:R-:W-:Y:S01]  /*7400*/  PRMT R45, R45, 0x5410, R10 ;  /* 0x000054102d2d7816 */ /* 0x000fe2000000000a */
[----:B------:R-:W-:-:S02]  /*7410*/  IMAD.MOV.U32 R4, RZ, RZ, R26 ;  /* 0x000000ffff047224 */ /* 0x000fc400078e001a */
        /* <DEDUP_REMOVED lines=10> */
.L_x_9571:
[----:B------:R-:W-:Y:S05]  /*74c0*/  BSYNC B1 ;  /* 0x0000000000017941 */ /* 0x000fea0003800000 */
.L_x_9307:
        /* <DEDUP_REMOVED lines=56> */
.L_x_9312:
[----:B------:R-:W-:Y:S05]  /*7850*/  BSYNC B2 ;  /* 0x0000000000027941 */ /* 0x000fea0003800000 */
.L_x_9311:
        /* <DEDUP_REMOVED lines=47> */
.L_x_9310:
[----:B------:R-:W-:Y:S05]  /*7b50*/  BSYNC B1 ;  /* 0x0000000000017941 */ /* 0x000fea0003800000 */
.L_x_9309:
        /* <DEDUP_REMOVED lines=29> */
[----:B------:R-:W-:Y:S02]  /*7d30*/  IMAD.U32 R7, R5, 0x10000, RZ ;  /* 0x0001000005077824 */ /* 0x000fe400078e00ff */
[----:B------:R-:W-:Y:S01]  /*7d40*/  FFMA.FTZ R28, R10, R27, R28 ;  /* 0x0000001b0a1c7223 */ /* 0x000fe2000001001c */
[-C--:B------:R-:W-:Y:S01]  /*7d50*/  FFMA.FTZ R24, R12, R15.reuse, -R11 ;  /* 0x0000000f0c187223 */ /* 0x080fe2000001080b */
[----:B------:R-:W-:Y:S01]  /*7d60*/  LOP3.LUT R4, R4, 0xffff0000, RZ, 0xc0, !PT ;  /* 0xffff000004047812 */ /* 0x000fe200078ec0ff */
[----:B------:R-:W-:Y:S01]  /*7d70*/  FMUL.FTZ R27, R13, R15 ;  /* 0x0000000f0d1b7220 */ /* 0x000fe20000410000 */
[----:B------:R-:W-:Y:S01]  /*7d80*/  LOP3.LUT R5, R5, 0xffff0000, RZ, 0xc0, !PT ;  /* 0xffff000005057812 */ /* 0x000fe200078ec0ff */
[C---:B------:R-:W-:Y:S01]  /*7d90*/  IMAD.U32 R11, R14.reuse, 0x10000, RZ ;  /* 0x000100000e0b7824 */ /* 0x040fe200078e00ff */
[C---:B------:R-:W-:Y:S01]  /*7da0*/  LOP3.LUT R10, R25.reuse, 0xffff0000, RZ, 0xc0, !PT ;  /* 0xffff0000190a7812 */ /* 0x040fe200078ec0ff */
[----:B------:R-:W-:Y:S01]  /*7db0*/  IMAD.U32 R13, R25, 0x10000, RZ ;  /* 0x00010000190d7824 */ /* 0x000fe200078e00ff */
[----:B------:R-:W-:Y:S01]  /*7dc0*/  LOP3.LUT R14, R14, 0xffff0000, RZ, 0xc0, !PT ;  /* 0xffff00000e0e7812 */ /* 0x000fe200078ec0ff */
[----:B------:R-:W-:-:S02]  /*7dd0*/  FFMA.FTZ R27, R12, R26, R27 ;  /* 0x0000001a0c1b7223 */ /* 0x000fc4000001001b */
        /* <DEDUP_REMOVED lines=8> */
[----:B------:R-:W-:Y:S02]  /*7e60*/  F2FP.BF16.F32.PACK_AB R6, R28, R29 ;  /* 0x0000001d1c06723e */ /* 0x000fe400000010ff */
[----:B------:R-:W-:-:S02]  /*7e70*/  F2FP.BF16.F32.PACK_AB R7, R27, R24 ;  /* 0x000000181b07723e */ /* 0x000fc400000010ff */
[----:B------:R-:W-:Y:S02]  /*7e80*/  F2FP.BF16.F32.PACK_AB R4, R4, R15 ;  /* 0x0000000f0404723e */ /* 0x000fe400000010ff */
[----:B------:R-:W-:-:S05]  /*7e90*/  F2FP.BF16.F32.PACK_AB R5, R5, R12 ;  /* 0x0000000c0505723e */ /* 0x000fca00000010ff */
[----:B------:R1:W-:Y:S02]  /*7ea0*/  STS.128 [R3+0x1a400], R4 ;  /* 0x01a4000403007388 */ /* 0x0003e40000000c00 */
.L_x_9315:
[----:B------:R-:W-:Y:S05]  /*7eb0*/  BSYNC B1 ;  /* 0x0000000000017941 */ /* 0x000fea0003800000 */
.L_x_9314:
        /* <DEDUP_REMOVED lines=48> */
.L_x_9294:
        /* <DEDUP_REMOVED lines=15> */
[----:B------:R-:W-:Y:S01]  /*82b0*/  @!P1 IADD3 R11, P2, R57, R28, RZ ;  /* 0x0000001c390b9210 */ /* 0x000fe20007f5e0ff */
[----:B------:R-:W-:Y:S01]  /*82c0*/  @!P1 IMAD.X R10, R54, 0x1, R27, P5 ;  /* 0x00000001360a9824 */ /* 0x000fe200028e061b */
[----:B------:R-:W-:-:S02]  /*82d0*/  @!P0 IADD3.X R3, R29, R61, R56, P3, P4 ;  /* 0x0000003d1d038210 */ /* 0x000fc40001fe8438 */
[----:B------:R-:W-:Y:S01]  /*82e0*/  @!P1 LEA R8, P5, R9, UR4, 0x1 ;  /* 0x0000000409089c11 */ /* 0x000fe2000f8a08ff */
[----:B------:R-:W-:-:S03]  /*82f0*/  @!P1 IMAD.X R24, R56, 0x1, R29, P2 ;  /* 0x0000000138189824 */ /* 0x000fc600010e061d */
[----:B------:R-:W-:Y:S02]  /*8300*/  @!P1 LEA.HI.X R9, R9, UR5, R10, 0x1, P5 ;  /* 0x0000000509099c11 */ /* 0x000fe4000a8f0c0a */
[----:B------:R-:W-:Y:S02]  /*8310*/  @!P1 LEA R10, P2, R11, UR6, 0x1 ;  /* 0x000000060b0a9c11 */ /* 0x000fe4000f8408ff */
[----:B0-----:R-:W-:Y:S02]  /*8320*/  @!P0 LEA R12, P3, R13, R14, 0x1 ;  /* 0x0000000e0d0c8211 */ /* 0x001fe400078608ff */
[----:B------:R-:W-:Y:S02]  /*8330*/  CS2R R26, SRZ ;  /* 0x00000000001a7805 */ /* 0x000fe4000001ff00 */
[----:B------:R-:W-:Y:S02]  /*8340*/  @!P1 LEA.HI.X R11, R11, UR7, R24, 0x1, P2 ;  /* 0x000000070b0b9c11 */ /* 0x000fe400090f0c18 */
[----:B------:R-:W-:-:S02]  /*8350*/  CS2R R28, SRZ ;  /* 0x00000000001c7805 */ /* 0x000fc4000001ff00 */
[----:B------:R-:W-:Y:S01]  /*8360*/  @!P0 LEA.HI.X R13, R13, R15, R20, 0x1, P3 ;  /* 0x0000000f0d0d8211 */ /* 0x000fe200018f0c14 */
[----:B------:R0:W5:Y:S01]  /*8370*/  @!P1 LDG.E.128 R32, desc[UR52][R8.64] ;  /* 0x0000003408209981 */ /* 0x000162000c1e1d00 */
[----:B-1----:R-:W-:-:S04]  /*8380*/  @!P0 LEA R14, P4, R0, R30, 0x1 ;  /* 0x0000001e000e8211 */ /* 0x002fc800078808ff */
[----:B------:R-:W-:Y:S02]  /*8390*/  @!P0 LEA.HI.X R15, R0, R31, R3, 0x1, P4 ;  /* 0x0000001f000f8211 */ /* 0x000fe400020f0c03 */
[----:B------:R-:W1:Y:S01]  /*83a0*/  LDC R0, c[0x0][0x428] ;  /* 0x00010a00ff007b82 */ /* 0x000e620000000800 */
[----:B------:R-:W-:Y:S02]  /*83b0*/  CS2R R24, SRZ ;  /* 0x0000000000187805 */ /* 0x000fe4000001ff00 */
[----:B------:R-:W-:-:S04]  /*83c0*/  CS2R R30, SRZ ;  /* 0x00000000001e7805 */ /* 0x000fc8000001ff00 */
        /* <DEDUP_REMOVED lines=32> */
.L_x_9574:
[----:B------:R-:W-:-:S03]  /*85d0*/  UMOV UR4, 0xffffffff ;  /* 0xffffffff00047882 */ /* 0x000fc60000000000 */
[----:B------:R-:W-:Y:S05]  /*85e0*/  BRA.DIV UR4, `(.L_x_9317) ;  /* 0x0000017604007947 */ /* 0x000fea000b800000 */
.L_x_9577:
[----:B------:R-:W-:-:S03]  /*85f0*/  UMOV UR4, 0xffffffff ;  /* 0xffffffff00047882 */ /* 0x000fc60000000000 */
[----:B------:R-:W-:Y:S05]  /*8600*/  BRA.DIV UR4, `(.L_x_9318) ;  /* 0x0000017604207947 */ /* 0x000fea000b800000 */
.L_x_9580:
[----:B------:R-:W-:-:S03]  /*8610*/  UMOV UR4, 0xffffffff ;  /* 0xffffffff00047882 */ /* 0x000fc60000000000 */
[----:B------:R-:W-:Y:S05]  /*8620*/  BRA.DIV UR4, `(.L_x_9319) ;  /* 0x0000017604407947 */ /* 0x000fea000b800000 */
.L_x_9583:
[----:B------:R-:W-:-:S03]  /*8630*/  UMOV UR4, 0xffffffff ;  /* 0xffffffff00047882 */ /* 0x000fc60000000000 */
[----:B------:R-:W-:Y:S05]  /*8640*/  BRA.DIV UR4, `(.L_x_9320) ;  /* 0x0000017604607947 */ /* 0x000fea000b800000 */
.L_x_9586:
[----:B------:R-:W-:Y:S01]  /*8650*/  UMOV UR4, 0xffffffff ;  /* 0xffffffff00047882 */ /* 0x000fe20000000000 */
[----:B------:R-:W-:Y:S02]  /*8660*/  LOP3.LUT R5, R6, 0xfffffffe, RZ, 0xc0, !PT ;  /* 0xfffffffe06057812 */ /* 0x000fe400078ec0ff */
[----:B------:R-:W-:Y:S05]  /*8670*/  BRA.DIV UR4, `(.L_x_9321) ;  /* 0x00000176047c7947 */ /* 0x000fea000b800000 */
.L_x_9589:
[----:B------:R-:W-:Y:S01]  /*8680*/  UMOV UR4, 0xffffffff ;  /* 0xffffffff00047882 */ /* 0x000fe20000000000 */
[----:B------:R-:W-:Y:S02]  /*8690*/  IMAD.IADD R4, R232, 0x1, -R5 ;  /* 0x00000001e8047824 */ /* 0x000fe400078e0a05 */
[----:B------:R-:W-:Y:S05]  /*86a0*/  BRA.DIV UR4, `(.L_x_9322) ;  /* 0x0000017604987947 */ /* 0x000fea000b800000 */
.L_x_9592:
[----:B------:R-:W-:Y:S01]  /*86b0*/  UMOV UR4, 0xffffffff ;  /* 0xffffffff00047882 */ /* 0x000fe20000000000 */
[----:B------:R-:W-:Y:S02]  /*86c0*/  SHF.L.U32 R4, R4, 0x1f, RZ ;  /* 0x0000001f04047819 */ /* 0x000fe400000006ff */
[----:B------:R-:W-:Y:S05]  /*86d0*/  BRA.DIV UR4, `(.L_x_9323) ;  /* 0x0000017604b47947 */ /* 0x000fea000b800000 */
.L_x_9595:
        /* <DEDUP_REMOVED lines=31> */
[----:B------:R-:W-:Y:S01]  /*88d0*/  PRMT R53, R3, 0x5410, R0 ;  /* 0x0000541003357816 */ /* 0x000fe20000000000 */
[----:B0-----:R-:W-:Y:S06]  /*88e0*/  @!P1 BRA `(.L_x_9325) ;  /* 0x0000017400589947 */ /* 0x001fec0003800000 */
.L_x_9596:
[----:B------:R-:W-:Y:S05]  /*88f0*/  BSYNC B1 ;  /* 0x0000000000017941 */ /* 0x000fea0003800000 */
.L_x_9324:
[----:B------:R-:W-:Y:S04]  /*8900*/  BSSY B1, `(.L_x_9326) ;  /* 0x000006a000017945 */ /* 0x000fe80003800000 */
[----:B------:R-:W-:Y:S05]  /*8910*/  @P2 BRA `(.L_x_9327) ;  /* 0x0000000400a02947 */ /* 0x000fea0003800000 */
[----:B------:R-:W-:Y:S01]  /*8920*/  IMAD.SHL.U32 R0, R237, 0x40, RZ ;  /* 0x00000040ed007824 */ /* 0x000fe200078e00ff */
[----:B------:R-:W-:Y:S01]  /*8930*/  SHF.R.U64 R12, R32, 0x10, R33 ;  /* 0x00000010200c7819 */ /* 0x000fe20000001221 */
[----:B0-----:R-:W-:Y:S01]  /*8940*/  IMAD.IADD R4, R40, 0x1, R21 ;  /* 0x0000000128047824 */ /* 0x001fe200078e0215 */
[----:B------:R-:W-:Y:S02]  /*8950*/  SHF.R.U32.HI R32, RZ, 0x10, R33 ;  /* 0x00000010ff207819 */ /* 0x000fe40000011621 */
[----:B------:R-:W-:Y:S02]  /*8960*/  LOP3.LUT R5, R0, 0x1c0, RZ, 0xc0, !PT ;  /* 0x000001c000057812 */ /* 0x000fe400078ec0ff */
[----:B------:R-:W-:Y:S02]  /*8970*/  SHF.R.U64 R44, R38, 0x10, R39 ;  /* 0x00000010262c7819 */ /* 0x000fe40000001227 */
[----:B------:R-:W-:Y:S02]  /*8980*/  LOP3.LUT R0, R5, 0x38, R40, 0xf8, !PT ;  /* 0x0000003805007812 */ /* 0x000fe400078ef828 */
[----:B------:R-:W-:-:S02]  /*8990*/  SHF.R.U32.HI R7, RZ, 0x3, R5 ;  /* 0x00000003ff077819 */ /* 0x000fc40000011605 */
[----:B------:R-:W-:Y:S02]  /*89a0*/  LOP3.LUT R4, R5, 0x38, R4, 0xf8, !PT ;  /* 0x0000003805047812 */ /* 0x000fe400078ef804 */
[-C--:B------:R-:W-:Y:S02]  /*89b0*/  LOP3.LUT R3, R0, R7.reuse, RZ, 0x3c, !PT ;  /* 0x0000000700037212 */ /* 0x080fe400078e3cff */
[----:B------:R-:W-:Y:S02]  /*89c0*/  SHF.R.U32.HI R45, RZ, 0x10, R39 ;  /* 0x00000010ff2d7819 */ /* 0x000fe40000011627 */
[----:B------:R-:W-:Y:S01]  /*89d0*/  PRMT R33, R15, 0x5432, R12 ;  /* 0x000054320f217816 */ /* 0x000fe2000000000c */
[----:B------:R-:W-:Y:S01]  /*89e0*/  IMAD R0, R218, 0x200, R3 ;  /* 0x00000200da007824 */ /* 0x000fe200078e0203 */
[----:B------:R-:W-:Y:S02]  /*89f0*/  LOP3.LUT R3, R4, R7, RZ, 0x3c, !PT ;  /* 0x0000000704037212 */ /* 0x000fe400078e3cff */
[----:B------:R-:W-:Y:S01]  /*8a00*/  SHF.R.U32.HI R43, RZ, 0x10, R37 ;  /* 0x00000010ff2b7819 */ /* 0x000fe20000011625 */
[----:B------:R-:W-:Y:S01]  /*8a10*/  IMAD R51, R0, 0x2, R17 ;  /* 0x0000000200337824 */ /* 0x000fe200078e0211 */
[----:B------:R-:W-:Y:S01]  /*8a20*/  PRMT R44, R14, 0x5432, R44 ;  /* 0x000054320e2c7816 */ /* 0x000fe2000000002c */
[----:B------:R-:W-:Y:S01]  /*8a30*/  IMAD R0, R218, 0x200, R3 ;  /* 0x00000200da007824 */ /* 0x000fe200078e0203 */
[----:B------:R-:W-:-:S02]  /*8a40*/  SHF.R.U64 R3, R34, 0x10, R35 ;  /* 0x0000001022037819 */ /* 0x000fc40000001223 */
[----:B------:R-:W0:Y:S01]  /*8a50*/  LDS.128 R8, [R51+0x18400] ;  /* 0x0184000033087984 */ /* 0x000e220000000c00 */
[----:B------:R-:W-:Y:S01]  /*8a60*/  IMAD R52, R0, 0x2, R17 ;  /* 0x0000000200347824 */ /* 0x000fe200078e0211 */
[----:B------:R-:W-:Y:S02]  /*8a70*/  SHF.R.U64 R0, R36, 0x10, R37 ;  /* 0x0000001024007819 */ /* 0x000fe40000001225 */
[----:B------:R-:W-:Y:S02]  /*8a80*/  SHF.R.U32.HI R35, RZ, 0x10, R35 ;  /* 0x00000010ff237819 */ /* 0x000fe40000011623 */
[----:B------:R-:W1:Y:S01]  /*8a90*/  LDS.128 R4, [R52+0x18400] ;  /* 0x0184000034047984 */ /* 0x000e620000000c00 */
[----:B------:R-:W-:Y:S02]  /*8aa0*/  PRMT R38, R13, 0x5432, R0 ;  /* 0x000054320d267816 */ /* 0x000fe40000000000 */
[----:B------:R-:W-:Y:S01]  /*8ab0*/  PRMT R37, R20, 0x5410, R35 ;  /* 0x0000541014257816 */ /* 0x000fe20000000023 */
[----:B------:R-:W-:Y:S01]  /*8ac0*/  IMAD.U32 R35, R33, 0x10000, RZ ;  /* 0x0001000021237824 */ /* 0x000fe200078e00ff */
[----:B------:R-:W-:Y:S01]  /*8ad0*/  PRMT R45, R14, 0x5410, R45 ;  /* 0x000054100e2d7816 */ /* 0x000fe2000000002d */
[C---:B------:R-:W-:Y:S01]  /*8ae0*/  IMAD.U32 R39, R38.reuse, 0x10000, RZ ;  /* 0x0001000026277824 */ /* 0x040fe200078e00ff */
[----:B------:R-:W-:-:S02]  /*8af0*/  LOP3.LUT R38, R38, 0xffff0000, RZ, 0xc0, !PT ;  /* 0xffff000026267812 */ /* 0x000fc400078ec0ff */
[----:B------:R-:W-:Y:S02]  /*8b00*/  PRMT R43, R13, 0x5410, R43 ;  /* 0x000054100d2b7816 */ /* 0x000fe4000000002b */
[----:B------:R-:W-:Y:S02]  /*8b10*/  PRMT R34, R20, 0x5432, R32 ;  /* 0x0000543214227816 */ /* 0x000fe40000000020 */
[----:B------:R-:W-:Y:S02]  /*8b20*/  PRMT R36, R15, 0x5410, R3 ;  /* 0x000054100f247816 */ /* 0x000fe40000000003 */
[----:B------:R-:W-:Y:S01]  /*8b30*/  LOP3.LUT R33, R33, 0xffff0000, RZ, 0xc0, !PT ;  /* 0xffff000021217812 */ /* 0x000fe200078ec0ff */
        /* <DEDUP_REMOVED lines=19> */
[----:B------:R-:W-:Y:S01]  /*8c70*/  FMUL.FTZ R33, R15, R14 ;  /* 0x0000000e0f217220 */ /* 0x000fe20000410000 */
[----:B------:R-:W-:Y:S01]  /*8c80*/  LOP3.LUT R4, R43, 0xffff0000, RZ, 0xc0, !PT ;  /* 0xffff00002b047812 */ /* 0x000fe200078ec0ff */
[-C--:B------:R-:W-:Y:S01]  /*8c90*/  FMUL.FTZ R15, R15, R0.reuse ;  /* 0x000000000f0f7220 */ /* 0x080fe20000410000 */
[----:B------:R-:W-:Y:S01]  /*8ca0*/  LOP3.LUT R34, R34, 0xffff0000, RZ, 0xc0, !PT ;  /* 0xffff000022227812 */ /* 0x000fe200078ec0ff */
[C---:B------:R-:W-:Y:S01]  /*8cb0*/  FFMA.FTZ R33, R8.reuse, R0, -R33 ;  /* 0x0000000008217223 */ /* 0x040fe20000010821 */
[----:B------:R-:W-:Y:S01]  /*8cc0*/  FFMA.FTZ R48, R3, R38, R48 ;  /* 0x0000002603307223 */ /* 0x000fe20000010030 */
[----:B------:R-:W-:Y:S01]  /*8cd0*/  FFMA.FTZ R14, R8, R14, R15 ;  /* 0x0000000e080e7223 */ /* 0x000fe2000001000f */
[----:B------:R-:W-:Y:S01]  /*8ce0*/  FMUL.FTZ R0, R5, R4 ;  /* 0x0000000405007220 */ /* 0x000fe20000410000 */
[----:B------:R-:W-:-:S02]  /*8cf0*/  IMAD.U32 R20, R6, 0x10000, RZ ;  /* 0x0001000006147824 */ /* 0x000fc400078e00ff */
[-C--:B------:R-:W-:Y:S01]  /*8d00*/  FMUL.FTZ R38, R5, R34.reuse ;  /* 0x0000002205267220 */ /* 0x080fe20000410000 */
[----:B------:R-:W-:Y:S02]  /*8d10*/  IMAD.U32 R3, R36, 0x10000, RZ ;  /* 0x0001000024037824 */ /* 0x000fe400078e00ff */
[C---:B------:R-:W-:Y:S01]  /*8d20*/  FFMA.FTZ R34, R9.reuse, R34, -R0 ;  /* 0x0000002209227223 */ /* 0x040fe20000010800 */
[----:B------:R-:W-:Y:S02]  /*8d30*/  IMAD.U32 R15, R44, 0x10000, RZ ;  /* 0x000100002c0f7824 */ /* 0x000fe400078e00ff */
[----:B------:R-:W-:Y:S01]  /*8d40*/  FFMA.FTZ R9, R9, R4, R38 ;  /* 0x0000000409097223 */ /* 0x000fe20000010026 */
[----:B------:R-:W-:Y:S02]  /*8d50*/  IMAD.U32 R32, R7, 0x10000, RZ ;  /* 0x0001000007207824 */ /* 0x000fe400078e00ff */
[----:B------:R-:W-:Y:S01]  /*8d60*/  FMUL.FTZ R50, R20, R3 ;  /* 0x0000000314327220 */ /* 0x000fe20000410000 */
[----:B------:R-:W-:-:S02]  /*8d70*/  IMAD.U32 R8, R45, 0x10000, RZ ;  /* 0x000100002d087824 */ /* 0x000fc400078e00ff */
[-C--:B------:R-:W-:Y:S01]  /*8d80*/  FMUL.FTZ R5, R20, R15.reuse ;  /* 0x0000000f14057220 */ /* 0x080fe20000410000 */
[----:B------:R-:W-:Y:S02]  /*8d90*/  IMAD.U32 R13, R11, 0x10000, RZ ;  /* 0x000100000b0d7824 */ /* 0x000fe400078e00ff */
[----:B------:R-:W-:Y:S01]  /*8da0*/  FFMA.FTZ R50, R12, R15, R50 ;  /* 0x0000000f0c327223 */ /* 0x000fe20000010032 */
[----:B------:R-:W-:Y:S02]  /*8db0*/  IMAD.U32 R0, R37, 0x10000, RZ ;  /* 0x0001000025007824 */ /* 0x000fe400078e00ff */
[----:B------:R-:W-:Y:S01]  /*8dc0*/  FMUL.FTZ R4, R32, R8 ;  /* 0x0000000820047220 */ /* 0x000fe20000410000 */
[----:B------:R-:W-:Y:S01]  /*8dd0*/  FFMA.FTZ R20, R12, R3, -R5 ;  /* 0x000000030c147223 */ /* 0x000fe20000010805 */
[----:B------:R-:W-:Y:S01]  /*8de0*/  LOP3.LUT R6, R6, 0xffff0000, RZ, 0xc0, !PT ;  /* 0xffff000006067812 */ /* 0x000fe200078ec0ff */
[-C--:B------:R-:W-:Y:S01]  /*8df0*/  FMUL.FTZ R32, R32, R0.reuse ;  /* 0x0000000020207220 */ /* 0x080fe20000410000 */
[----:B------:R-:W-:Y:S01]  /*8e00*/  FFMA.FTZ R12, R13, R0, -R4 ;  /* 0x000000000d0c7223 */ /* 0x000fe20000010804 */
[----:B------:R-:W-:-:S02]  /*8e10*/  LOP3.LUT R7, R7, 0xffff0000, RZ, 0xc0, !PT ;  /* 0xffff000007077812 */ /* 0x000fc400078ec0ff */
[----:B------:R-:W-:Y:S01]  /*8e20*/  LOP3.LUT R5, R44, 0xffff0000, RZ, 0xc0, !PT ;  /* 0xffff00002c057812 */ /* 0x000fe200078ec0ff */
[----:B------:R-:W-:Y:S01]  /*8e30*/  FFMA.FTZ R32, R13, R8, R32 ;  /* 0x000000080d207223 */ /* 0x000fe20000010020 */
[----:B------:R-:W-:Y:S02]  /*8e40*/  LOP3.LUT R4, R45, 0xffff0000, RZ, 0xc0, !PT ;  /* 0xffff00002d047812 */ /* 0x000fe400078ec0ff */
[----:B------:R-:W-:Y:S01]  /*8e50*/  LOP3.LUT R3, R36, 0xffff0000, RZ, 0xc0, !PT ;  /* 0xffff000024037812 */ /* 0x000fe200078ec0ff */
[C---:B------:R-:W-:Y:S01]  /*8e60*/  FMUL.FTZ R13, R6.reuse, R5 ;  /* 0x00000005060d7220 */ /* 0x040fe20000410000 */
[----:B------:R-:W-:Y:S01]  /*8e70*/  LOP3.LUT R0, R37, 0xffff0000, RZ, 0xc0, !PT ;  /* 0xffff000025007812 */ /* 0x000fe200078ec0ff */
[----:B------:R-:W-:Y:S01]  /*8e80*/  FMUL.FTZ R8, R7, R4 ;  /* 0x0000000407087220 */ /* 0x000fe20000410000 */
[----:B------:R-:W-:Y:S01]  /*8e90*/  LOP3.LUT R11, R11, 0xffff0000, RZ, 0xc0, !PT ;  /* 0xffff00000b0b7812 */ /* 0x000fe200078ec0ff */
[-C--:B------:R-:W-:Y:S01]  /*8ea0*/  FMUL.FTZ R6, R6, R3.reuse ;  /* 0x0000000306067220 */ /* 0x080fe20000410000 */
[C---:B------:R-:W-:Y:S01]  /*8eb0*/  FFMA.FTZ R13, R10.reuse, R3, -R13 ;  /* 0x000000030a0d7223 */ /* 0x040fe2000001080d */
[----:B------:R-:W-:Y:S01]  /*8ec0*/  FMUL.FTZ R15, R7, R0 ;  /* 0x00000000070f7220 */ /* 0x000fe20000410000 */
        /* <DEDUP_REMOVED lines=13> */
.L_x_9327:
[----:B------:R-:W-:Y:S05]  /*8fa0*/  BSYNC B1 ;  /* 0x0000000000017941 */ /* 0x000fea0003800000 */
.L_x_9326:
[----:B------:R-:W-:Y:S01]  /*8fb0*/  PRMT R15, R58, 0x5410, R57 ;  /* 0x000054103a0f7816 */ /* 0x000fe20000000039 */
[----:B------:R-:W-:Y:S06]  /*8fc0*/  @P0 BRA `(.L_x_9313) ;  /* 0x00000004008c0947 */ /* 0x000fec0003800000 */
[----:B------:R-:W2:Y:S01]  /*8fd0*/  LDL R44, [R1+0x8] ;  /* 0x00000800012c7983 */ /* 0x000ea20000100800 */
[----:B------:R-:W-:Y:S01]  /*8fe0*/  IMAD.IADD R21, R40, 0x1, R21 ;  /* 0x0000000128157824 */ /* 0x000fe200078e0215 */
[----:B------:R-:W-:-:S04]  /*8ff0*/  SHF.R.U32.HI R3, RZ, 0x3, R216 ;  /* 0x00000003ff037819 */ /* 0x000fc800000116d8 */
[----:B------:R-:W-:-:S04]  /*9000*/  LOP3.LUT R0, R216, 0x38, R21, 0xf8, !PT ;  /* 0x00000038d8007812 */ /* 0x000fc800078ef815 */
[----:B------:R-:W-:-:S05]  /*9010*/  LOP3.LUT R0, R0, R3, RZ, 0x3c, !PT ;  /* 0x0000000300007212 */ /* 0x000fca00078e3cff */
[----:B------:R-:W-:-:S04]  /*9020*/  IMAD.IADD R0, R219, 0x1, R0 ;  /* 0x00000001db007824 */ /* 0x000fc800078e0200 */
[----:B------:R-:W-:-:S05]  /*9030*/  IMAD R0, R0, 0x2, R17 ;  /* 0x0000000200007824 */ /* 0x000fca00078e0211 */
[----:B01----:R-:W0:Y:S01]  /*9040*/  LDS.128 R4, [R0+0x18400] ;  /* 0x0184000000047984 */ /* 0x003e220000000c00 */
[----:B------:R-:W-:Y:S02]  /*9050*/  SHF.R.U64 R14, R24, 0x10, R25 ;  /* 0x00000010180e7819 */ /* 0x000fe40000001219 */
[----:B------:R-:W-:Y:S02]  /*9060*/  SHF.R.U64 R12, R28, 0x10, R29 ;  /* 0x000000101c0c7819 */ /* 0x000fe4000000121d */
[----:B------:R-:W-:Y:S02]  /*9070*/  SHF.R.U32.HI R24, RZ, 0x10, R25 ;  /* 0x00000010ff187819 */ /* 0x000fe40000011619 */
[----:B------:R-:W-:Y:S02]  /*9080*/  SHF.R.U64 R13, R26, 0x10, R27 ;  /* 0x000000101a0d7819 */ /* 0x000fe4000000121b */
[----:B------:R-:W-:Y:S02]  /*9090*/  SHF.R.U64 R34, R30, 0x10, R31 ;  /* 0x000000101e227819 */ /* 0x000fe4000000121f */
[----:B------:R-:W-:-:S02]  /*90a0*/  SHF.R.U32.HI R26, RZ, 0x10, R27 ;  /* 0x00000010ff1a7819 */ /* 0x000fc4000001161b */
[----:B------:R-:W-:Y:S02]  /*90b0*/  SHF.R.U32.HI R35, RZ, 0x10, R31 ;  /* 0x00000010ff237819 */ /* 0x000fe4000001161f */
[----:B------:R-:W-:Y:S02]  /*90c0*/  PRMT R25, R54, 0x5432, R14 ;  /* 0x0000543236197816 */ /* 0x000fe4000000000e */
[----:B------:R-:W-:Y:S02]  /*90d0*/  PRMT R30, R53, 0x5432, R12 ;  /* 0x00005432351e7816 */ /* 0x000fe4000000000c */
[----:B------:R-:W-:Y:S02]  /*90e0*/  SHF.R.U32.HI R3, RZ, 0x10, R29 ;  /* 0x00000010ff037819 */ /* 0x000fe4000001161d */
[----:B------:R-:W-:Y:S01]  /*90f0*/  PRMT R29, R56, 0x5432, R26 ;  /* 0x00005432381d7816 */ /* 0x000fe2000000001a */
[----:B------:R-:W-:Y:S01]  /*9100*/  IMAD.U32 R32, R30, 0x10000, RZ ;  /* 0x000100001e207824 */ /* 0x000fe200078e00ff */
[----:B------:R-:W-:Y:S01]  /*9110*/  PRMT R34, R15, 0x5432, R34 ;  /* 0x000054320f227816 */ /* 0x000fe20000000022 */
[----:B------:R-:W-:Y:S01]  /*9120*/  IMAD.U32 R26, R25, 0x10000, RZ ;  /* 0x00010000191a7824 */ /* 0x000fe200078e00ff */
[----:B------:R-:W-:-:S02]  /*9130*/  PRMT R35, R15, 0x5410, R35 ;  /* 0x000054100f237816 */ /* 0x000fc40000000023 */
[----:B------:R-:W-:Y:S02]  /*9140*/  PRMT R31, R53, 0x5410, R3 ;  /* 0x00005410351f7816 */ /* 0x000fe40000000003 */
[----:B------:R-:W-:Y:S01]  /*9150*/  PRMT R27, R55, 0x5432, R24 ;  /* 0x00005432371b7816 */ /* 0x000fe20000000018 */
[----:B------:R-:W-:Y:S02]  /*9160*/  IMAD.U32 R37, R35, 0x10000, RZ ;  /* 0x0001000023257824 */ /* 0x000fe400078e00ff */
[----:B------:R-:W-:Y:S02]  /*9170*/  IMAD.U32 R33, R31, 0x10000, RZ ;  /* 0x000100001f217824 */ /* 0x000fe400078e00ff */
[----:B0-----:R-:W-:Y:S02]  /*9180*/  IMAD.U32 R15, R4, 0x10000, RZ ;  /* 0x00010000040f7824 */ /* 0x001fe400078e00ff */
[----:B------:R-:W-:Y:S02]  /*9190*/  IMAD.U32 R20, R5, 0x10000, RZ ;  /* 0x0001000005147824 */ /* 0x000fe400078e00ff */
[C---:B------:R-:W-:Y:S01]  /*91a0*/  FMUL.FTZ R36, R15.reuse, R32 ;  /* 0x000000200f247220 */ /* 0x040fe20000410000 */
[----:B------:R-:W-:Y:S01]  /*91b0*/  FMUL.FTZ R38, R15, R26 ;  /* 0x0000001a0f267220 */ /* 0x000fe20000410000 */
[----:B------:R-:W-:-:S02]  /*91c0*/  IMAD.U32 R24, R7, 0x10000, RZ ;  /* 0x0001000007187824 */ /* 0x000fc400078e00ff */
[----:B------:R-:W-:Y:S01]  /*91d0*/  FMUL.FTZ R39, R20, R33 ;  /* 0x0000002114277220 */ /* 0x000fe20000410000 */
[----:B------:R-:W-:Y:S02]  /*91e0*/  IMAD.U32 R15, R27, 0x10000, RZ ;  /* 0x000100001b0f7824 */ /* 0x000fe400078e00ff */
[----:B------:R-:W-:Y:S01]  /*91f0*/  FMUL.FTZ R43, R24, R37 ;  /* 0x00000025182b7220 */ /* 0x000fe20000410000 */
[----:B------:R-:W-:Y:S01]  /*9200*/  LOP3.LUT R4, R4, 0xffff0000, RZ, 0xc0, !PT ;  /* 0xffff000004047812 */ /* 0x000fe200078ec0ff */
[----:B------:R-:W-:Y:S01]  /*9210*/  FMUL.FTZ R41, R20, R15 ;  /* 0x0000000f14297220 */ /* 0x000fe20000410000 */
[----:B------:R-:W-:Y:S02]  /*9220*/  LOP3.LUT R25, R25, 0xffff0000, RZ, 0xc0, !PT ;  /* 0xffff000019197812 */ /* 0x000fe400078ec0ff */
[----:B------:R-:W-:Y:S01]  /*9230*/  LOP3.LUT R5, R5, 0xffff0000, RZ, 0xc0, !PT ;  /* 0xffff000005057812 */ /* 0x000fe200078ec0ff */
[----:B------:R-:W-:Y:S01]  /*9240*/  IMAD.U32 R21, R6, 0x10000, RZ ;  /* 0x0001000006157824 */ /* 0x000fe200078e00ff */
[----:B------:R-:W-:Y:S01]  /*9250*/  PRMT R28, R54, 0x5410, R13 ;  /* 0x00005410361c7816 */ /* 0x000fe2000000000d */
[----:B------:R-:W-:Y:S01]  /*9260*/  IMAD.U32 R20, R34, 0x10000, RZ ;  /* 0x0001000022147824 */ /* 0x000fe200078e00ff */
[----:B------:R-:W-:-:S02]  /*9270*/  LOP3.LUT R6, R6, 0xffff0000, RZ, 0xc0, !PT ;  /* 0xffff000006067812 */ /* 0x000fc400078ec0ff */
[----:B------:R-:W-:Y:S01]  /*9280*/  LOP3.LUT R7, R7, 0xffff0000, RZ, 0xc0, !PT ;  /* 0xffff000007077812 */ /* 0x000fe200078ec0ff */
[----:B--2---:R-:W0:Y:S02]  /*9290*/  LDS.128 R8, [R44+0x18400] ;  /* 0x018400002c087984 */ /* 0x004e240000000c00 */
[----:B0-----:R-:W-:Y:S02]  /*92a0*/  IMAD.U32 R3, R8, 0x10000, RZ ;  /* 0x0001000008037824 */ /* 0x001fe400078e00ff */
[----:B------:R-:W-:Y:S02]  /*92b0*/  IMAD.U32 R12, R9, 0x10000, RZ ;  /* 0x00010000090c7824 */ /* 0x000fe400078e00ff */
[C---:B------:R-:W-:Y:S01]  /*92c0*/  FFMA.FTZ R36, R3.reuse, R26, -R36 ;  /* 0x0000001a03247223 */ /* 0x040fe20000010824 */
[----:B------:R-:W-:Y:S01]  /*92d0*/  FFMA.FTZ R38, R3, R32, R38 ;  /* 0x0000002003267223 */ /* 0x000fe20000010026 */
[----:B------:R-:W-:Y:S02]  /*92e0*/  IMAD.U32 R3, R29, 0x10000, RZ ;  /* 0x000100001d037824 */ /* 0x000fe400078e00ff */
[----:B------:R-:W-:Y:S01]  /*92f0*/  FFMA.FTZ R39, R12, R15, -R39 ;  /* 0x0000000f0c277223 */ /* 0x000fe20000010827 */
[----:B------:R-:W-:-:S02]  /*9300*/  IMAD.U32 R14, R11, 0x10000, RZ ;  /* 0x000100000b0e7824 */ /* 0x000fc400078e00ff */
[-C--:B------:R-:W-:Y:S01]  /*9310*/  FMUL.FTZ R24, R24, R3.reuse ;  /* 0x0000000318187220 */ /* 0x080fe20000410000 */
[----:B------:R-:W-:Y:S01]  /*9320*/  LOP3.LUT R15, R30, 0xffff0000, RZ, 0xc0, !PT ;  /* 0xffff00001e0f7812 */ /* 0x000fe200078ec0ff */
[----:B------:R-:W-:Y:S01]  /*9330*/  FFMA.FTZ R43, R14, R3, -R43 ;  /* 0x000000030e2b7223 */ /* 0x000fe2000001082b */
[----:B------:R-:W-:Y:S01]  /*9340*/  FFMA.FTZ R41, R12, R33, R41 ;  /* 0x000000210c297223 */ /* 0x000fe20000010029 */
[----:B------:R-:W-:Y:S01]  /*9350*/  FFMA.FTZ R37, R14, R37, R24 ;  /* 0x000000250e257223 */ /* 0x000fe20000010018 */
[----:B------:R-:W-:Y:S01]  /*9360*/  LOP3.LUT R14, R31, 0xffff0000, RZ, 0xc0, !PT ;  /* 0xffff00001f0e7812 */ /* 0x000fe200078ec0ff */
[----:B------:R-:W-:Y:S01]  /*9370*/  FMUL.FTZ R3, R4, R15 ;  /* 0x0000000f04037220 */ /* 0x000fe20000410000 */
[----:B------:R-:W-:Y:S02]  /*9380*/  LOP3.LUT R8, R8, 0xffff0000, RZ, 0xc0, !PT ;  /* 0xffff000008087812 */ /* 0x000fe400078ec0ff */
[----:B------:R-:W-:Y:S01]  /*9390*/  LOP3.LUT R12, R27, 0xffff0000, RZ, 0xc0, !PT ;  /* 0xffff00001b0c7812 */ /* 0x000fe200078ec0ff */
[-C--:B------:R-:W-:Y:S01]  /*93a0*/  FMUL.FTZ R27, R4, R25.reuse ;  /* 0x00000019041b7220 */ /* 0x080fe20000410000 */
[----:B------:R-:W-:Y:S01]  /*93b0*/  LOP3.LUT R9, R9, 0xffff0000, RZ, 0xc0, !PT ;  /* 0xffff000009097812 */ /* 0x000fe200078ec0ff */
[C---:B------:R-:W-:Y:S01]  /*93c0*/  FMUL.FTZ R24, R5.reuse, R14 ;  /* 0x0000000e05187220 */ /* 0x040fe20000410000 */
[C---:B------:R-:W-:Y:S01]  /*93d0*/  FFMA.FTZ R25, R8.reuse, R25, -R3 ;  /* 0x0000001908197223 */ /* 0x040fe20000010803 */
        /* <DEDUP_REMOVED lines=8> */
[-C--:B------:R-:W-:Y:S01]  /*9460*/  FFMA.FTZ R9, R13, R4.reuse, -R8 ;  /* 0x000000040d097223 */ /* 0x080fe20000010808 */
[----:B------:R-:W-:Y:S01]  /*9470*/  FMUL.FTZ R12, R21, R4 ;  /* 0x00000004150c7220 */ /* 0x000fe20000410000 */
[----:B------:R-:W-:Y:S02]  /*9480*/  LOP3.LUT R8, R35, 0xffff0000, RZ, 0xc0, !PT ;  /* 0xffff000023087812 */ /* 0x000fe400078ec0ff */
[----:B------:R-:W-:-:S02]  /*9490*/  LOP3.LUT R3, R28, 0xffff0000, RZ, 0xc0, !PT ;  /* 0xffff00001c037812 */ /* 0x000fc400078ec0ff */
[----:B------:R-:W-:Y:S01]  /*94a0*/  LOP3.LUT R4, R29, 0xffff0000, RZ, 0xc0, !PT ;  /* 0xffff00001d047812 */ /* 0x000fe200078ec0ff */
[----:B------:R-:W-:Y:S01]  /*94b0*/  FFMA.FTZ R12, R13, R20, R12 ;  /* 0x000000140d0c7223 */ /* 0x000fe2000001000c */
[----:B------:R-:W-:Y:S01]  /*94c0*/  LOP3.LUT R10, R10, 0xffff0000, RZ, 0xc0, !PT ;  /* 0xffff00000a0a7812 */ /* 0x000fe200078ec0ff */
[C---:B------:R-:W-:Y:S01]  /*94d0*/  FMUL.FTZ R13, R6.reuse, R5 ;  /* 0x00000005060d7220 */ /* 0x040fe20000410000 */
        /* <DEDUP_REMOVED lines=18> */
.L_x_9313:
[----:B------:R-:W-:Y:S05]  /*9600*/  BSYNC B0 ;  /* 0x0000000000007941 */ /* 0x000fea0003800000 */
.L_x_9293:
        /* <DEDUP_REMOVED lines=8> */
.L_x_9290:
[----:B01234-:R-:W0:Y:S01]  /*9690*/  S2R R0, SR_TID.X ;  /* 0x0000000000007919 */ /* 0x01fe220000002100 */
[----:B------:R-:W-:Y:S01]  /*96a0*/  ISETP.NE.AND P0, PT, R200, 0x3, PT ;  /* 0x00000003c800780c */ /* 0x000fe20003f05270 */
[----:B------:R-:W-:Y:S05]  /*96b0*/  WARPSYNC.ALL ;  /* 0x0000000000007948 */ /* 0x000fea0003800000 */
[----:B0-----:R-:W-:-:S05]  /*96c0*/  SHF.R.U32.HI R0, RZ, 0x7, R0 ;  /* 0x00000007ff007819 */ /* 0x001fca0000011600 */
[----:B------:R-:W-:-:S05]  /*96d0*/  VIADD R179, R0, 0x8 ;  /* 0x0000000800b37836 */ /* 0x000fca0000000000 */
[----:B------:R0:W-:Y:S06]  /*96e0*/  BAR.SYNC.DEFER_BLOCKING R179, 0x100 ;  /* 0x000400b30000751d */ /* 0x0001ec0000010000 */
[----:B------:R-:W-:Y:S05]  /*96f0*/  @!P0 BRA `(.L_x_9328) ;  /* 0x0000000000048947 */ /* 0x000fea0003800000 */
[----:B------:R-:W-:Y:S01]  /*9700*/  BPT.TRAP 0x1 ;  /* 0x000000040000795c */ /* 0x000fe20000300000 */
.L_x_9328:
[----:B------:R-:W-:Y:S01]  /*9710*/  IMAD R5, R16, 0x8, R17 ;  /* 0x0000000810057824 */ /* 0x000fe200078e0211 */
[----:B------:R-:W-:-:S04]  /*9720*/  SHF.L.U32 R20, R22, 0x1f, RZ ;  /* 0x0000001f16147819 */ /* 0x000fc800000006ff */
[----:B------:R1:W2:Y:S01]  /*9730*/  SYNCS.PHASECHK.TRANS64.TRYWAIT P2, [R5+URZ+0x22830], R20 ;  /* 0x02283014050075a7 */ /* 0x0002a2000804017f */
[----:B------:R-:W-:Y:S05]  /*9740*/  @!P0 BRA `(.L_x_9329) ;  /* 0x0000000000048947 */ /* 0x000fea0003800000 */
[----:B------:R-:W-:Y:S01]  /*9750*/  BPT.TRAP 0x1 ;  /* 0x000000040000795c */ /* 0x000fe20000300000 */
.L_x_9329:
[----:B------:R-:W3:Y:S01]  /*9760*/  S2R R3, SR_TID.X ;  /* 0x0000000000037919 */ /* 0x000ee20000002100 */
[----:B------:R-:W-:-:S05]  /*9770*/  VIADD R0, R17, 0x1c400 ;  /* 0x0001c40011007836 */ /* 0x000fca0000000000 */
[----:B------:R-:W-:-:S04]  /*9780*/  SHF.R.U32.HI R0, RZ, 0x4, R0 ;  /* 0x00000004ff007819 */ /* 0x000fc80000011600 */
[----:B------:R-:W-:Y:S02]  /*9790*/  LOP3.LUT R0, R0, 0x3fff, RZ, 0xc0, !PT ;  /* 0x00003fff00007812 */ /* 0x000fe400078ec0ff */
[----:B---3--:R-:W-:-:S04]  /*97a0*/  LOP3.LUT R3, R3, 0x7f, RZ, 0xc0, !PT ;  /* 0x0000007f03037812 */ /* 0x008fc800078ec0ff */
[----:B------:R-:W-:Y:S01]  /*97b0*/  ISETP.NE.AND P1, PT, R3, RZ, PT ;  /* 0x000000ff0300720c */ /* 0x000fe20003f25270 */
[----:B--2---:R-:W-:-:S12]  /*97c0*/  @P2 BRA `(.L_x_9330) ;  /* 0x0000000000082947 */ /* 0x004fd80003800000 */
[----:B------:R-:W2:Y:S02]  /*97d0*/  SYNCS.PHASECHK.TRANS64.TRYWAIT P2, [R5+URZ+0x22830], R20 ;  /* 0x02283014050075a7 */ /* 0x000ea4000804017f */
[----:B--2---:R-:W-:Y:S05]  /*97e0*/  @!P2 BRA `(.L_x_9331) ;  /* 0x0000016400aca947 */ /* 0x004fea0003800000 */
.L_x_9330:
[----:B------:R-:W-:Y:S05]  /*97f0*/  WARPSYNC.ALL ;  /* 0x0000000000007948 */ /* 0x000fea0003800000 */
[----:B------:R-:W-:-:S05]  /*9800*/  LOP3.LUT R21, R0, 0x10000, RZ, 0xfc, !PT ;  /* 0x0001000000157812 */ /* 0x000fca00078efcff */
[----:B------:R-:W-:Y:S01]  /*9810*/  IMAD R8, R16, 0x300, R21 ;  /* 0x0000030010087824 */ /* 0x000fe200078e0215 */
[----:B------:R-:W-:Y:S01]  /*9820*/  LOP3.LUT R6, R42, 0x10000, RZ, 0xfc, !PT ;  /* 0x000100002a067812 */ /* 0x000fe200078efcff */
[----:B------:R-:W-:Y:S01]  /*9830*/  IMAD.MOV.U32 R9, RZ, RZ, 0x40000040 ;  /* 0x40000040ff097424 */ /* 0x000fe200078e00ff */
[----:B------:R-:W3:Y:S01]  /*9840*/  LDL R80, [R1+0xc] ;  /* 0x00000c0001507983 */ /* 0x000ee20000100800 */
        /* <DEDUP_REMOVED lines=9> */
[----:B------:R-:W4:Y:S01]  /*98e0*/  S2R R82, SR_TID.X ;  /* 0x0000000000527919 */ /* 0x000f220000002100 */
[----:B------:R-:W-:Y:S01]  /*98f0*/  IMAD.MOV.U32 R15, RZ, RZ, 0x40000040 ;  /* 0x40000040ff0f7424 */ /* 0x000fe200078e00ff */
[----:B------:R-:W0:Y:S01]  /*9900*/  LDC.64 R180, c[0x0][0x9e0] ;  /* 0x00027800ffb47b82 */ /* 0x000e220000000a00 */
[----:B------:R-:W-:Y:S01]  /*9910*/  VIADD R12, R8, 0x4 ;  /* 0x00000004080c7836 */ /* 0x000fe20000000000 */
[----:B------:R-:W-:Y:S01]  /*9920*/  LOP3.LUT R2, R2, 0xffefffff, RZ, 0xc0, !PT ;  /* 0xffefffff02027812 */ /* 0x000fe200078ec0ff */
[----:B------:R-:W-:-:S02]  /*9930*/  IMAD.MOV.U32 R13, RZ, RZ, 0x40000040 ;  /* 0x40000040ff0d7424 */ /* 0x000fc400078e00ff */
[----:B------:R-:W-:Y:S02]  /*9940*/  IMAD.MOV.U32 R9, RZ, RZ, 0x40000040 ;  /* 0x40000040ff097424 */ /* 0x000fe400078e00ff */
[----:B------:R-:W-:Y:S02]  /*9950*/  @!P1 VIADD R0, R5, 0x22840 ;  /* 0x0002284005009836 */ /* 0x000fe40000000000 */
[----:B------:R-:W-:Y:S01]  /*9960*/  HGMMA.64x96x16.F32.BF16 R24, gdesc[UR4], RZ, !UPT, gsb0 ;  /* 0x01600000041879f0 */ /* 0x000fe2000c0018ff */
[----:B------:R-:W-:Y:S01]  /*9970*/  R2UR UR6, R10 ;  /* 0x000000000a0672ca */ /* 0x000fe200000e0000 */
[----:B------:R-:W-:Y:S01]  /*9980*/  VIADD R10, R6, 0x4 ;  /* 0x00000004060a7836 */ /* 0x000fe20000000000 */
[----:B------:R-:W-:Y:S01]  /*9990*/  R2UR UR7, R11 ;  /* 0x000000000b0772ca */ /* 0x000fe200000e0000 */
[----:B------:R-:W-:Y:S01]  /*99a0*/  IMAD.MOV.U32 R11, RZ, RZ, 0x40000040 ;  /* 0x40000040ff0b7424 */ /* 0x000fe200078e00ff */
[----:B------:R-:W-:Y:S02]  /*99b0*/  R2UR UR4, R14 ;  /* 0x000000000e0472ca */ /* 0x000fe400000e0000 */
[----:B------:R-:W-:-:S02]  /*99c0*/  R2UR UR5, R15 ;  /* 0x000000000f0572ca */ /* 0x000fc400000e0000 */
[----:B------:R-:W-:Y:S02]  /*99d0*/  @!P1 PRMT R0, RZ, 0x654, R0 ;  /* 0x00000654ff009816 */ /* 0x000fe40000000000 */
[----:B0-----:R-:W-:Y:S02]  /*99e0*/  ISETP.GE.AND P2, PT, R181, 0x1, PT ;  /* 0x00000001b500780c */ /* 0x001fe40003f46270 */
[----:B----4-:R-:W-:-:S04]  /*99f0*/  SHF.R.U32.HI R82, RZ, 0x7, R82 ;  /* 0x00000007ff527819 */ /* 0x010fc80000011652 */
[----:B------:R-:W-:-:S07]  /*9a00*/  IADD3 R176, -R82, 0xb, RZ ;  /* 0x0000000b52b07810 */ /* 0x000fce0007ffe1ff */
[----:B------:R-:W-:Y:S01]  /*9a10*/  @P2 LOP3.LUT R2, R2, 0x100000, RZ, 0xfc, !PT ;  /* 0x0010000002022812 */ /* 0x000fe200078efcff */
[----:B------:R-:W-:Y:S02]  /*9a20*/  WARPGROUP.DEPBAR.LE gsb0, 0x0 ;  /* 0x00008000000079c5 */ /* 0x000fe40000010000 */
[----:B------:R-:W-:-:S06]  /*9a30*/  WARPGROUP.ARRIVE ;  /* 0x00000000000079c5 */ /* 0x000fcc0000000000 */
[----:B------:R-:W-:Y:S01]  /*9a40*/  HGMMA.64x96x16.F32.BF16 R24, gdesc[UR4], R24, gsb0 ;  /* 0x01600000041879f0 */ /* 0x000fe20008001818 */
        /* <DEDUP_REMOVED lines=17> */
[----:B------:R-:W-:Y:S02]  /*9b60*/  ULDC.64 UR4, c[0x0][0x9d8] ;  /* 0x0002760000047ab9 */ /* 0x000fe40000000a00 */
[----:B------:R-:W-:Y:S01]  /*9b70*/  ULOP3.LUT UR51, URZ, UR5, URZ, 0x33, !UPT ;  /* 0x000000053f337292 */ /* 0x000fe2000f8e333f */
[----:B------:R-:W-:Y:S02]  /*9b80*/  WARPGROUP.DEPBAR.LE gsb0, 0x0 ;  /* 0x00008000000079c5 */ /* 0x000fe40000010000 */
        /* <DEDUP_REMOVED lines=12> */
[----:B------:R1:W2:Y:S01]  /*9c50*/  MUFU.TANH R73, R25 ;  /* 0x0000001900497308 */ /* 0x0002a20000002400 */
[----:B0-----:R-:W-:Y:S01]  /*9c60*/  FMUL.FTZ R28, R39, UR4 ;  /* 0x00000004271c7c20 */ /* 0x001fe20008410000 */
[----:B------:R-:W-:-:S02]  /*9c70*/  IMAD.MOV.U32 R39, RZ, RZ, -0x60 ;  /* 0xffffffa0ff277424 */ /* 0x000fc400078e00ff */
[----:B------:R-:W-:Y:S01]  /*9c80*/  FMUL.FTZ R30, R42, UR4 ;  /* 0x000000042a1e7c20 */ /* 0x000fe20008410000 */
[----:B------:R-:W-:Y:S01]  /*9c90*/  FMUL.FTZ R26, R35, UR4 ;  /* 0x00000004231a7c20 */ /* 0x000fe20008410000 */
[----:B------:R-:W-:Y:S01]  /*9ca0*/  FMUL.FTZ R27, R38, UR4 ;  /* 0x00000004261b7c20 */ /* 0x000fe20008410000 */
[----:B------:R-:W-:Y:S02]  /*9cb0*/  IMAD R39, R178, R39, 0x60 ;  /* 0x00000060b2277424 */ /* 0x000fe400078e0227 */
[----:B------:R-:W-:Y:S01]  /*9cc0*/  FMUL.FTZ R41, R41, UR4 ;  /* 0x0000000429297c20 */ /* 0x000fe20008410000 */
[----:B------:R-:W0:Y:S01]  /*9cd0*/  MUFU.TANH R75, R29 ;  /* 0x0000001d004b7308 */ /* 0x000e220000002400 */
[----:B-1----:R-:W-:Y:S01]  /*9ce0*/  FMUL.FTZ R25, R34, UR4 ;  /* 0x0000000422197c20 */ /* 0x002fe20008410000 */
[----:B------:R-:W-:Y:S02]  /*9cf0*/  IMAD.IADD R34, R202, 0x1, R39 ;  /* 0x00000001ca227824 */ /* 0x000fe400078e0227 */
        /* <DEDUP_REMOVED lines=14> */
[----:B-1----:R-:W-:Y:S01]  /*9de0*/  FMUL.FTZ R32, R43, UR4 ;  /* 0x000000042b207c20 */ /* 0x002fe20008410000 */
[----:B------:R-:W-:Y:S01]  /*9df0*/  FMUL.FTZ R57, R57, UR4 ;  /* 0x0000000439397c20 */ /* 0x000fe20008410000 */
[----:B------:R-:W-:Y:S01]  /*9e00*/  FMUL.FTZ R59, R59, UR4 ;  /* 0x000000043b3b7c20 */ /* 0x000fe20008410000 */
[----:B------:R-:W-:Y:S01]  /*9e10*/  FMUL.FTZ R61, R61, UR4 ;  /* 0x000000043d3d7c20 */ /* 0x000fe20008410000 */
[----:B------:R-:W-:Y:S01]  /*9e20*/  FMUL.FTZ R63, R63, UR4 ;  /* 0x000000043f3f7c20 */ /* 0x000fe20008410000 */
[----:B------:R-:W-:Y:S01]  /*9e30*/  FMUL.FTZ R13, R67, UR4 ;  /* 0x00000004430d7c20 */ /* 0x000fe20008410000 */
[----:B------:R-:W-:Y:S01]  /*9e40*/  FMUL.FTZ R68, R68, UR4 ;  /* 0x0000000444447c20 */ /* 0x000fe20008410000 */
[----:B------:R1:W0:Y:S01]  /*9e50*/  MUFU.TANH R92, R40 ;  /* 0x00000028005c7308 */ /* 0x0002220000002400 */
[----:B----4-:R-:W-:Y:S01]  /*9e60*/  FMUL.FTZ R33, R66, UR4 ;  /* 0x0000000442217c20 */ /* 0x010fe20008410000 */
[----:B------:R-:W-:Y:S01]  /*9e70*/  FMUL.FTZ R69, R69, UR4 ;  /* 0x0000000445457c20 */ /* 0x000fe20008410000 */
[----:B------:R-:W-:Y:S01]  /*9e80*/  FMUL.FTZ R31, R70, UR4 ;  /* 0x00000004461f7c20 */ /* 0x000fe20008410000 */
[----:B------:R-:W-:Y:S01]  /*9e90*/  FMUL.FTZ R29, R71, UR4 ;  /* 0x00000004471d7c20 */ /* 0x000fe20008410000 */
[----:B------:R-:W-:Y:S01]  /*9ea0*/  FMUL.FTZ R36, R36, UR4 ;  /* 0x0000000424247c20 */ /* 0x000fe20008410000 */
[----:B------:R-:W-:Y:S01]  /*9eb0*/  FMUL.FTZ R37, R37, UR4 ;  /* 0x0000000425257c20 */ /* 0x000fe20008410000 */
[----:B------:R-:W-:Y:S01]  /*9ec0*/  FMUL.FTZ R60, R60, UR4 ;  /* 0x000000043c3c7c20 */ /* 0x000fe20008410000 */
[----:B------:R-:W-:Y:S01]  /*9ed0*/  FMUL.FTZ R62, R62, UR4 ;  /* 0x000000043e3e7c20 */ /* 0x000fe20008410000 */
[----:B-1----:R-:W-:Y:S01]  /*9ee0*/  FMUL.FTZ R40, R47, UR4 ;  /* 0x000000042f287c20 */ /* 0x002fe20008410000 */
[----:B------:R-:W-:Y:S01]  /*9ef0*/  FMUL.FTZ R64, R64, UR4 ;  /* 0x0000000440407c20 */ /* 0x000fe20008410000 */
[----:B------:R1:W-:Y:S06]  /*9f00*/  BAR.ARV R176, 0x100 ;  /* 0x000400b00000751d */ /* 0x0003ec0000002000 */
[----:B------:R4:W-:Y:S01]  /*9f10*/  @!P1 SYNCS.ARRIVE.TRANS64.RED.A1T0 RZ, [R0+URZ], RZ ;  /* 0x000000ff00ff99a7 */ /* 0x0009e2000810043f */
[----:B------:R-:W0:Y:S01]  /*9f20*/  MUFU.TANH R43, R50 ;  /* 0x00000032002b7308 */ /* 0x000e220000002400 */
[----:B------:R-:W-:Y:S01]  /*9f30*/  FMUL.FTZ R65, R65, UR4 ;  /* 0x0000000441417c20 */ /* 0x000fe20008410000 */
[----:B------:R-:W-:Y:S01]  /*9f40*/  FMUL.FTZ R58, R58, UR4 ;  /* 0x000000043a3a7c20 */ /* 0x000fe20008410000 */
[----:B----4-:R-:W-:-:S05]  /*9f50*/  IADD3 R0, -R203, 0x1, R34 ;  /* 0x00000001cb007810 */ /* 0x010fca0007ffe122 */
[----:B------:R-:W4:Y:S01]  /*9f60*/  MUFU.TANH R47, R54 ;  /* 0x00000036002f7308 */ /* 0x000f220000002400 */
[----:B------:R-:W-:Y:S02]  /*9f70*/  IMAD.IADD R35, R0, 0x1, -R23 ;  /* 0x0000000100237824 */ /* 0x000fe400078e0a17 */
[----:B---3--:R-:W-:-:S05]  /*9f80*/  IMAD R0, R205, 0x80, R80 ;  /* 0x00000080cd007824 */ /* 0x008fca00078e0250 */
[----:B------:R-:W3:Y:S01]  /*9f90*/  MUFU.TANH R72, R72 ;  /* 0x0000004800487308 */ /* 0x000ee20000002400 */
[C---:B------:R-:W-:Y:S02]  /*9fa0*/  IMAD.IADD R96, R35.reuse, 0x1, R180 ;  /* 0x0000000123607824 */ /* 0x040fe400078e02b4 */
[----:B------:R-:W-:-:S04]  /*9fb0*/  VIADD R67, R35, UR51 ;  /* 0x0000003323437c36 */ /* 0x000fc80008000000 */
        /* <DEDUP_REMOVED lines=40> */
[----:B--2---:R-:W-:-:S05]  /*a240*/  IMAD.IADD R65, R34, 0x1, -R23 ;  /* 0x0000000122417824 */ /* 0x004fca00078e0a17 */
[----:B------:R-:W-:Y:S01]  /*a250*/  VIADDMNMX R34, R0, R96, R65, PT ;  /* 0x0000006000227246 */ /* 0x000fe20003800141 */
[----:B-1----:R-:W-:Y:S01]  /*a260*/  IMAD.IADD R58, R39, 0x1, -R23 ;  /* 0x00000001273a7824 */ /* 0x002fe200078e0a17 */
[----:B---34-:R-:W-:Y:S06]  /*a270*/  @!P2 BRA `(.L_x_9332) ;  /* 0x00000000004ca947 */ /* 0x018fec0003800000 */
[----:B------:R-:W-:Y:S01]  /*a280*/  IADD3 R36, R0, R202, -R203 ;  /* 0x000000ca00247210 */ /* 0x000fe20007ffe8cb */
        /* <DEDUP_REMOVED lines=10> */
.L_x_9334:
[----:B------:R-:W-:-:S13]  /*a330*/  ISETP.NE.AND P2, PT, R181, 0x1, PT ;  /* 0x00000001b500780c */ /* 0x000fda0003f45270 */
[----:B------:R-:W1:Y:S02]  /*a340*/  @P2 LDC.64 R70, c[0x0][0x9e8] ;  /* 0x00027a00ff462b82 */ /* 0x000e640000000a00 */
[----:B-1----:R-:W-:-:S05]  /*a350*/  @P2 IMAD.HI.U32 R38, R36, R70, RZ ;  /* 0x0000004624262227 */ /* 0x002fca00078e00ff */
[----:B------:R-:W-:-:S07]  /*a360*/  @P2 SHF.R.U32.HI R36, RZ, R71, R38 ;  /* 0x00000047ff242219 */ /* 0x000fce0000011626 */
.L_x_9335:
[----:B------:R-:W-:Y:S05]  /*a370*/  BSYNC B0 ;  /* 0x0000000000007941 */ /* 0x000fea0003800000 */
.L_x_9333:
[----:B------:R-:W-:-:S05]  /*a380*/  IMAD R36, R36, R181, R58 ;  /* 0x000000b524247224 */ /* 0x000fca00078e023a */
[----:B------:R-:W-:Y:S02]  /*a390*/  VIMNMX R35, R35, R36, !PT ;  /* 0x0000002423237248 */ /* 0x000fe40007fe0100 */
[----:B------:R-:W-:-:S07]  /*a3a0*/  VIADDMNMX R34, R36, R181, R34, PT ;  /* 0x000000b524227246 */ /* 0x000fce0003800122 */
.L_x_9332:
[C---:B------:R-:W-:Y:S02]  /*a3b0*/  ISETP.GE.AND P2, PT, R39.reuse, 0x2, PT ;  /* 0x000000022700780c */ /* 0x040fe40003f46270 */
[----:B------:R-:W-:Y:S02]  /*a3c0*/  ISETP.GE.AND P4, PT, R39, 0x9, PT ;  /* 0x000000092700780c */ /* 0x000fe40003f86270 */
[----:B------:R-:W-:Y:S02]  /*a3d0*/  ISETP.GT.AND P3, PT, R35, 0x1, !P2 ;  /* 0x000000012300780c */ /* 0x000fe40005764270 */
[----:B------:R-:W-:Y:S02]  /*a3e0*/  P2R R38, PR, RZ, 0x10 ;  /* 0x00000010ff267803 */ /* 0x000fe40000000000 */
[----:B------:R-:W-:Y:S02]  /*a3f0*/  ISETP.LT.OR P3, PT, R34, 0x2, P3 ;  /* 0x000000022200780c */ /* 0x000fe40001f61670 */
[----:B------:R-:W-:-:S02]  /*a400*/  ISETP.GE.AND P6, PT, R39, 0x1, PT ;  /* 0x000000012700780c */ /* 0x000fc40003fc6270 */
[----:B------:R-:W-:Y:S02]  /*a410*/  FSEL R98, R73, -INF , !P3 ;  /* 0xff80000049627808 */ /* 0x000fe40005800000 */
[----:B------:R-:W-:Y:S02]  /*a420*/  ISETP.GT.AND P3, PT, R35, 0x8, !P4 ;  /* 0x000000082300780c */ /* 0x000fe40006764270 */
[----:B------:R-:W-:Y:S02]  /*a430*/  ISETP.GE.AND P4, PT, R39, 0xa, PT ;  /* 0x0000000a2700780c */ /* 0x000fe40003f86270 */
[----:B------:R-:W-:Y:S02]  /*a440*/  ISETP.LT.OR P3, PT, R34, 0x9, P3 ;  /* 0x000000092200780c */ /* 0x000fe40001f61670 */
[----:B------:R-:W-:Y:S02]  /*a450*/  P2R R62, PR, RZ, 0x10 ;  /* 0x00000010ff3e7803 */ /* 0x000fe40000000000 */
[----:B------:R-:W-:-:S02]  /*a460*/  FSEL R154, R74, -INF , !P3 ;  /* 0xff8000004a9a7808 */ /* 0x000fc40005800000 */
[----:B------:R-:W-:Y:S02]  /*a470*/  ISETP.GT.AND P3, PT, R35, 0x9, !P4 ;  /* 0x000000092300780c */ /* 0x000fe40006764270 */
[----:B------:R-:W-:Y:S02]  /*a480*/  ISETP.GE.AND P4, PT, R39, 0x11, PT ;  /* 0x000000112700780c */ /* 0x000fe40003f86270 */
[----:B------:R-:W-:Y:S02]  /*a490*/  ISETP.LT.OR P3, PT, R34, 0xa, P3 ;  /* 0x0000000a2200780c */ /* 0x000fe40001f61670 */
[----:B------:R-:W-:Y:S02]  /*a4a0*/  P2R R64, PR, RZ, 0x10 ;  /* 0x00000010ff407803 */ /* 0x000fe40000000000 */
[----:B0-----:R-:W-:Y:S02]  /*a4b0*/  FSEL R100, R75, -INF , !P3 ;  /* 0xff8000004b647808 */ /* 0x001fe40005800000 */
[----:B------:R-:W-:-:S02]  /*a4c0*/  ISETP.GT.AND P3, PT, R35, 0x10, !P4 ;  /* 0x000000102300780c */ /* 0x000fc40006764270 */
[----:B------:R-:W-:Y:S02]  /*a4d0*/  ISETP.GE.AND P4, PT, R39, 0x12, PT ;  /* 0x000000122700780c */ /* 0x000fe40003f86270 */
[----:B------:R-:W-:Y:S02]  /*a4e0*/  ISETP.LT.OR P3, PT, R34, 0x11, P3 ;  /* 0x000000112200780c */ /* 0x000fe40001f61670 */
[----:B------:R-:W-:Y:S02]  /*a4f0*/  P2R R71, PR, RZ, 0x10 ;  /* 0x00000010ff477803 */ /* 0x000fe40000000000 */
[----:B------:R-:W-:Y:S02]  /*a500*/  FSEL R156, R76, -INF , !P3 ;  /* 0xff8000004c9c7808 */ /* 0x000fe40005800000 */
[----:B------:R-:W-:Y:S02]  /*a510*/  ISETP.GT.AND P3, PT, R35, 0x11, !P4 ;  /* 0x000000112300780c */ /* 0x000fe40006764270 */
[----:B------:R-:W-:-:S02]  /*a520*/  ISETP.GE.AND P4, PT, R39, 0x19, PT ;  /* 0x000000192700780c */ /* 0x000fc40003f86270 */
[C---:B------:R-:W-:Y:S02]  /*a530*/  ISETP.LT.OR P3, PT, R34.reuse, 0x12, P3 ;  /* 0x000000122200780c */ /* 0x040fe40001f61670 */
[----:B------:R-:W-:Y:S02]  /*a540*/  P2R R73, PR, RZ, 0x10 ;  /* 0x00000010ff497803 */ /* 0x000fe40000000000 */
[----:B------:R-:W-:Y:S02]  /*a550*/  FSEL R102, R77, -INF , !P3 ;  /* 0xff8000004d667808 */ /* 0x000fe40005800000 */
[----:B------:R-:W-:Y:S02]  /*a560*/  ISETP.GT.AND P3, PT, R35, 0x18, !P4 ;  /* 0x000000182300780c */ /* 0x000fe40006764270 */
[----:B------:R-:W-:Y:S02]  /*a570*/  ISETP.GE.AND P4, PT, R39, 0x1a, PT ;  /* 0x0000001a2700780c */ /* 0x000fe40003f86270 */
[----:B------:R-:W-:-:S02]  /*a580*/  ISETP.LT.OR P3, PT, R34, 0x19, P3 ;  /* 0x000000192200780c */ /* 0x000fc40001f61670 */
[----:B------:R-:W-:Y:S02]  /*a590*/  P2R R75, PR, RZ, 0x10 ;  /* 0x00000010ff4b7803 */ /* 0x000fe40000000000 */
[----:B------:R-:W-:Y:S02]  /*a5a0*/  FSEL R158, R78, -INF , !P3 ;  /* 0xff8000004e9e7808 */ /* 0x000fe40005800000 */
[----:B------:R-:W-:Y:S02]  /*a5b0*/  ISETP.GT.AND P3, PT, R35, 0x19, !P4 ;  /* 0x000000192300780c */ /* 0x000fe40006764270 */
[----:B------:R-:W-:Y:S02]  /*a5c0*/  ISETP.GE.AND P4, PT, R39, 0x21, PT ;  /* 0x000000212700780c */ /* 0x000fe40003f86270 */
[----:B------:R-:W-:Y:S02]  /*a5d0*/  ISETP.LT.OR P3, PT, R34, 0x1a, P3 ;  /* 0x0000001a2200780c */ /* 0x000fe40001f61670 */
[----:B------:R-:W-:-:S02]  /*a5e0*/  P2R R76, PR, RZ, 0x10 ;  /* 0x00000010ff4c7803 */ /* 0x000fc40000000000 */
        /* <DEDUP_REMOVED lines=9> */
[----:B------:R-:W-:Y:S02]  /*a680*/  IADD3 R37, R67, 0x8, R0 ;  /* 0x0000000843257810 */ /* 0x000fe40007ffe000 */
        /* <DEDUP_REMOVED lines=75> */
[----:B------:R-:W-:Y:S01]  /*ab40*/  IADD3 R34, R0, R202, -R203 ;  /* 0x000000ca00227210 */ /* 0x000fe20007ffe8cb */
[----:B------:R-:W-:Y:S04]  /*ab50*/  BSSY B0, `(.L_x_9337) ;  /* 0x000000f000007945 */ /* 0x000fe80003800000 */
        /* <DEDUP_REMOVED lines=10> */
.L_x_9338:
[----:B------:R-:W-:-:S13]  /*ac00*/  ISETP.NE.AND P5, PT, R181, 0x1, PT ;  /* 0x00000001b500780c */ /* 0x000fda0003fa5270 */
[----:B------:R-:W0:Y:S02]  /*ac10*/  @P5 LDC.64 R34, c[0x0][0x9e8] ;  /* 0x00027a00ff225b82 */ /* 0x000e240000000a00 */
[----:B0-----:R-:W-:-:S05]  /*ac20*/  @P5 IMAD.HI.U32 R34, R36, R34, RZ ;  /* 0x0000002224225227 */ /* 0x001fca00078e00ff */
[----:B------:R-:W-:-:S07]  /*ac30*/  @P5 SHF.R.U32.HI R36, RZ, R35, R34 ;  /* 0x00000023ff245219 */ /* 0x000fce0000011622 */
.L_x_9339:
[----:B------:R-:W-:Y:S05]  /*ac40*/  BSYNC B0 ;  /* 0x0000000000007941 */ /* 0x000fea0003800000 */
.L_x_9337:
[----:B------:R-:W-:-:S05]  /*ac50*/  IMAD R36, R36, R181, R58 ;  /* 0x000000b524247224 */ /* 0x000fca00078e023a */
[----:B------:R-:W-:Y:S02]  /*ac60*/  VIMNMX R37, R37, R36, !PT ;  /* 0x0000002425257248 */ /* 0x000fe40007fe0100 */
[----:B------:R-:W-:-:S07]  /*ac70*/  VIADDMNMX R96, R36, R181, R96, PT ;  /* 0x000000b524607246 */ /* 0x000fce0003800160 */
.L_x_9336:
[C---:B------:R-:W-:Y:S01]  /*ac80*/  ISETP.GT.AND P2, PT, R37.reuse, 0x1, !P2 ;  /* 0x000000012500780c */ /* 0x040fe20005744270 */
[----:B------:R-:W-:Y:S01]  /*ac90*/  ULDC UR4, c[0x0][0x988] ;  /* 0x0002620000047ab9 */ /* 0x000fe20000000800 */
[----:B------:R-:W-:Y:S01]  /*aca0*/  ISETP.NE.AND P5, PT, R76, RZ, PT ;  /* 0x000000ff4c00720c */ /* 0x000fe20003fa5270 */
[----:B------:R-:W-:Y:S01]  /*acb0*/  IMAD.U32 R177, RZ, RZ, UR4 ;  /* 0x00000004ffb17e24 */ /* 0x000fe2000f8e00ff */
[----:B------:R-:W-:Y:S02]  /*acc0*/  ISETP.LT.OR P2, PT, R96, 0x2, P2 ;  /* 0x000000026000780c */ /* 0x000fe40001741670 */
[----:B------:R-:W-:Y:S02]  /*acd0*/  ISETP.GT.AND P6, PT, R37, RZ, !P6 ;  /* 0x000000ff2500720c */ /* 0x000fe400077c4270 */
[----:B------:R-:W-:Y:S02]  /*ace0*/  FSEL R82, R4, -INF , !P2 ;  /* 0xff80000004527808 */ /* 0x000fe40005000000 */
[----:B------:R-:W-:-:S02]  /*acf0*/  ISETP.NE.AND P2, PT, R38, RZ, PT ;  /* 0x000000ff2600720c */ /* 0x000fc40003f45270 */
[C---:B------:R-:W-:Y:S02]  /*ad00*/  ISETP.LT.OR P6, PT, R96.reuse, 0x1, P6 ;  /* 0x000000016000780c */ /* 0x040fe400037c1670 */
[----:B------:R-:W-:Y:S02]  /*ad10*/  ISETP.GT.AND P2, PT, R37, 0x8, !P2 ;  /* 0x000000082500780c */ /* 0x000fe40005744270 */
[----:B------:R-:W-:Y:S02]  /*ad20*/  FSEL R35, R3, -INF , !P6 ;  /* 0xff80000003237808 */ /* 0x000fe40007000000 */
        /* <DEDUP_REMOVED lines=36> */
[----:B------:R-:W-:Y:S02]  /*af70*/  FMNMX.FTZ R3, R66, R3, !PT ;  /* 0x0000000342037209 */ /* 0x000fe40007810000 */
[----:B------:R-:W-:Y:S02]  /*af80*/  FSEL R62, R28, -INF , !P2 ;  /* 0xff8000001c3e7808 */ /* 0x000fe40005000000 */
[----:B------:R-:W-:-:S02]  /*af90*/  ISETP.GT.AND P2, PT, R37, 0x20, !P5 ;  /* 0x000000202500780c */ /* 0x000fc40006f44270 */
[----:B------:R-:W-:Y:S02]  /*afa0*/  ISETP.NE.AND P5, PT, R56, RZ, PT ;  /* 0x000000ff3800720c */ /* 0x000fe40003fa5270 */
        /* <DEDUP_REMOVED lines=17> */
[----:B------:R-:W-:Y:S01]  /*b0c0*/  ISETP.NE.AND P2, PT, R83, RZ, PT ;  /* 0x000000ff5300720c */ /* 0x000fe20003f45270 */
[----:B------:R-:W0:Y:S01]  /*b0d0*/  SHFL.BFLY PT, R12, R3, 0x2, 0x1f ;  /* 0x0c401f00030c7f89 */ /* 0x000e2200000e0000 */
[C---:B------:R-:W-:Y:S02]  /*b0e0*/  ISETP.GT.AND P3, PT, R37.reuse, 0x51, !P3 ;  /* 0x000000512500780c */ /* 0x040fe40005f64270 */
[C---:B------:R-:W-:Y:S02]  /*b0f0*/  ISETP.GT.AND P2, PT, R37.reuse, 0x29, !P2 ;  /* 0x000000292500780c */ /* 0x040fe40005744270 */
[----:B------:R-:W-:Y:S02]  /*b100*/  ISETP.GT.AND P4, PT, R37, 0x58, !P4 ;  /* 0x000000582500780c */ /* 0x000fe40006784270 */
[C---:B------:R-:W-:Y:S02]  /*b110*/  ISETP.LT.OR P2, PT, R96.reuse, 0x2a, P2 ;  /* 0x0000002a6000780c */ /* 0x040fe40001741670 */
[----:B------:R-:W-:-:S02]  /*b120*/  ISETP.LT.OR P3, PT, R96, 0x52, P3 ;  /* 0x000000526000780c */ /* 0x000fc40001f61670 */
[----:B------:R-:W-:Y:S02]  /*b130*/  FSEL R40, R40, -INF , !P2 ;  /* 0xff80000028287808 */ /* 0x000fe40005000000 */
[----:B------:R-:W-:Y:S02]  /*b140*/  ISETP.NE.AND P2, PT, R45, RZ, PT ;  /* 0x000000ff2d00720c */ /* 0x000fe40003f45270 */
[----:B------:R-:W-:Y:S02]  /*b150*/  ISETP.LT.OR P4, PT, R96, 0x59, P4 ;  /* 0x000000596000780c */ /* 0x000fe40002781670 */
[----:B------:R-:W-:-:S04]  /*b160*/  ISETP.GT.AND P2, PT, R37, 0x30, !P2 ;  /* 0x000000302500780c */ /* 0x000fc80005744270 */
[----:B------:R-:W-:Y:S02]  /*b170*/  ISETP.LT.OR P2, PT, R96, 0x31, P2 ;  /* 0x000000316000780c */ /* 0x000fe40001741670 */
[----:B0-----:R-:W-:Y:S02]  /*b180*/  FMNMX.FTZ R25, R3, R12, !PT ;  /* 0x0000000c03197209 */ /* 0x001fe40007810000 */
[----:B------:R-:W-:Y:S02]  /*b190*/  FSEL R38, R43, -INF , !P2 ;  /* 0xff8000002b267808 */ /* 0x000fe40005000000 */
[----:B------:R-:W-:Y:S01]  /*b1a0*/  ISETP.NE.AND P2, PT, R85, RZ, PT ;  /* 0x000000ff5500720c */ /* 0x000fe20003f45270 */
[----:B------:R-:W0:Y:S01]  /*b1b0*/  SHFL.BFLY PT, R12, R25, 0x1, 0x1f ;  /* 0x0c201f00190c7f89 */ /* 0x000e2200000e0000 */
[----:B------:R-:W-:Y:S02]  /*b1c0*/  FMNMX.FTZ R3, R35, R82, !PT ;  /* 0x0000005223037209 */ /* 0x000fe40007810000 */
[----:B------:R-:W-:-:S02]  /*b1d0*/  ISETP.GT.AND P2, PT, R37, 0x31, !P2 ;  /* 0x000000312500780c */ /* 0x000fc40005744270 */
[----:B------:R-:W-:Y:S02]  /*b1e0*/  FMNMX.FTZ R3, R84, R3, !PT ;  /* 0x0000000354037209 */ /* 0x000fe40007810000 */
[----:B------:R-:W-:Y:S02]  /*b1f0*/  ISETP.LT.OR P2, PT, R96, 0x32, P2 ;  /* 0x000000326000780c */ /* 0x000fe40001741670 */
        /* <DEDUP_REMOVED lines=47> */
[----:B------:R-:W-:Y:S01]  /*b4f0*/  ISETP.NE.AND P5, PT, R91, RZ, PT ;  /* 0x000000ff5b00720c */ /* 0x000fe20003fa5270 */
[-CC-:B------:R-:W-:Y:S01]  /*b500*/  FFMA.FTZ R154, R154, R177.reuse, -R39.reuse ;  /* 0x000000b19a9a7223 */ /* 0x180fe20000010827 */
[-CC-:B------:R-:W-:Y:S01]  /*b510*/  FFMA.FTZ R156, R156, R177.reuse, -R39.reuse ;  /* 0x000000b19c9c7223 */ /* 0x180fe20000010827 */
[----:B------:R0:W-:Y:S01]  /*b520*/  MUFU.EX2 R3, R33 ;  /* 0x0000002100037308 */ /* 0x0001e20000000800 */
[----:B------:R-:W-:Y:S01]  /*b530*/  ISETP.GT.AND P2, PT, R37, 0x59, !P5 ;  /* 0x000000592500780c */ /* 0x000fe20006f44270 */
[-CC-:B------:R-:W-:Y:S01]  /*b540*/  FFMA.FTZ R158, R158, R177.reuse, -R39.reuse ;  /* 0x000000b19e9e7223 */ /* 0x180fe20000010827 */
[-CC-:B------:R-:W-:Y:S01]  /*b550*/  FFMA.FTZ R46, R46, R177.reuse, -R39.reuse ;  /* 0x000000b12e2e7223 */ /* 0x180fe20000010827 */
[-CC-:B------:R-:W-:Y:S01]  /*b560*/  FFMA.FTZ R88, R88, R177.reuse, -R39.reuse ;  /* 0x000000b158587223 */ /* 0x180fe20000010827 */
[----:B------:R-:W-:Y:S01]  /*b570*/  ISETP.LT.OR P2, PT, R96, 0x5a, P2 ;  /* 0x0000005a6000780c */ /* 0x000fe20001741670 */
[-CC-:B------:R-:W-:Y:S01]  /*b580*/  FFMA.FTZ R80, R80, R177.reuse, -R39.reuse ;  /* 0x000000b150507223 */ /* 0x180fe20000010827 */
[--C-:B------:R-:W-:Y:S01]  /*b590*/  FFMA.FTZ R78, R78, R177, -R39.reuse ;  /* 0x000000b14e4e7223 */ /* 0x100fe20000010827 */
[----:B------:R1:W-:Y:S01]  /*b5a0*/  MUFU.EX2 R41, R94 ;  /* 0x0000005e00297308 */ /* 0x0003e20000000800 */
[----:B0-----:R-:W-:Y:S01]  /*b5b0*/  FMNMX.FTZ R33, R38, R27, !PT ;  /* 0x0000001b26217209 */ /* 0x001fe20007810000 */
        /* <DEDUP_REMOVED lines=9> */
[----:B-1----:R-:W-:Y:S01]  /*b650*/  FSEL R94, R29, -INF , !P2 ;  /* 0xff8000001d5e7808 */ /* 0x002fe20005000000 */
[--C-:B------:R-:W-:Y:S01]  /*b660*/  FFMA.FTZ R29, R86, R177, -R39.reuse ;  /* 0x000000b1561d7223 */ /* 0x100fe20000010827 */
[----:B------:R-:W-:Y:S01]  /*b670*/  FMNMX.FTZ R33, R24, R33, !PT ;  /* 0x0000002118217209 */ /* 0x000fe20007810000 */
[-CC-:B------:R-:W-:Y:S01]  /*b680*/  FFMA.FTZ R50, R50, R177.reuse, -R39.reuse ;  /* 0x000000b132327223 */ /* 0x180fe20000010827 */
[--C-:B------:R-:W-:Y:S01]  /*b690*/  FFMA.FTZ R44, R44, R177, -R39.reuse ;  /* 0x000000b12c2c7223 */ /* 0x100fe20000010827 */
[----:B------:R-:W1:Y:S01]  /*b6a0*/  MUFU.EX2 R152, R152 ;  /* 0x0000009800987308 */ /* 0x000e620000000800 */
[----:B------:R-:W-:Y:S01]  /*b6b0*/  FMNMX.FTZ R33, R30, R33, !PT ;  /* 0x000000211e217209 */ /* 0x000fe20007810000 */
[-CC-:B0-----:R-:W-:Y:S01]  /*b6c0*/  FFMA.FTZ R43, R92, R177.reuse, -R39.reuse ;  /* 0x000000b15c2b7223 */ /* 0x181fe20000010827 */
[----:B------:R-:W-:Y:S01]  /*b6d0*/  FSEL R92, R13, -INF , !P3 ;  /* 0xff8000000d5c7808 */ /* 0x000fe20005800000 */
[--C-:B------:R-:W-:Y:S01]  /*b6e0*/  FFMA.FTZ R13, R90, R177, -R39.reuse ;  /* 0x000000b15a0d7223 */ /* 0x100fe20000010827 */
[----:B------:R-:W-:Y:S01]  /*b6f0*/  FMNMX.FTZ R33, R26, R33, !PT ;  /* 0x000000211a217209 */ /* 0x000fe20007810000 */
[----:B------:R-:W-:Y:S01]  /*b700*/  FFMA.FTZ R39, R48, R177, -R39 ;  /* 0x000000b130277223 */ /* 0x000fe20000010827 */
[----:B------:R-:W-:Y:S01]  /*b710*/  FSEL R90, R31, -INF , !P4 ;  /* 0xff8000001f5a7808 */ /* 0x000fe20006000000 */
[----:B------:R-:W-:Y:S01]  /*b720*/  MUFU.EX2 R160, R13 ;  /* 0x0000000d00a07308 */ /* 0x000fe20000000800 */
[----:B------:R-:W-:-:S04]  /*b730*/  FMNMX.FTZ R33, R28, R33, !PT ;  /* 0x000000211c217209 */ /* 0x000fc80007810000 */
[----:B------:R-:W-:-:S03]  /*b740*/  FMNMX.FTZ R33, R4, R33, !PT ;  /* 0x0000002104217209 */ /* 0x000fc60007810000 */
[----:B------:R-:W0:Y:S01]  /*b750*/  MUFU.EX2 R154, R154 ;  /* 0x0000009a009a7308 */ /* 0x000e220000000800 */
[----:B------:R-:W-:Y:S01]  /*b760*/  FMNMX.FTZ R33, R34, R33, !PT ;  /* 0x0000002122217209 */ /* 0x000fe20007810000 */
[----:B-1----:R-:W-:Y:S01]  /*b770*/  FADD.FTZ R51, R152, R3 ;  /* 0x0000000398337221 */ /* 0x002fe20000010000 */
[----:B------:R-:W-:Y:S02]  /*b780*/  F2FP.BF16.F32.PACK_AB R152, R3, R152 ;  /* 0x000000980398723e */ /* 0x000fe400000010ff */
[----:B------:R-:W-:-:S03]  /*b790*/  FMNMX.FTZ R33, R92, R33, !PT ;  /* 0x000000215c217209 */ /* 0x000fc60007810000 */
[----:B------:R-:W1:Y:S01]  /*b7a0*/  MUFU.EX2 R156, R156 ;  /* 0x0000009c009c7308 */ /* 0x000e620000000800 */
[----:B------:R-:W-:-:S04]  /*b7b0*/  FMNMX.FTZ R33, R90, R33, !PT ;  /* 0x000000215a217209 */ /* 0x000fc80007810000 */
[----:B------:R-:W-:-:S03]  /*b7c0*/  FMNMX.FTZ R33, R94, R33, !PT ;  /* 0x000000215e217209 */ /* 0x000fc60007810000 */
[----:B------:R-:W2:Y:S02]  /*b7d0*/  MUFU.EX2 R158, R158 ;  /* 0x0000009e009e7308 */ /* 0x000ea40000000800 */
[----:B------:R-:W3:Y:S06]  /*b7e0*/  SHFL.BFLY PT, R86, R33, 0x2, 0x1f ;  /* 0x0c401f0021567f89 */ /* 0x000eec00000e0000 */
[----:B------:R0:W-:Y:S08]  /*b7f0*/  MUFU.EX2 R47, R46 ;  /* 0x0000002e002f7308 */ /* 0x0001f00000000800 */
[----:B------:R-:W4:Y:S01]  /*b800*/  MUFU.EX2 R43, R43 ;  /* 0x0000002b002b7308 */ /* 0x000f220000000800 */
[----:B0-----:R-:W-:Y:S01]  /*b810*/  FADD.FTZ R46, R154, R51 ;  /* 0x000000339a2e7221 */ /* 0x001fe20000010000 */
[----:B------:R-:W-:-:S03]  /*b820*/  F2FP.BF16.F32.PACK_AB R154, R25, R154 ;  /* 0x0000009a199a723e */ /* 0x000fc600000010ff */
[----:B------:R-:W-:-:S03]  /*b830*/  FADD.FTZ R51, R25, R46 ;  /* 0x0000002e19337221 */ /* 0x000fc60000010000 */
[----:B------:R-:W-:Y:S01]  /*b840*/  MUFU.EX2 R88, R88 ;  /* 0x0000005800587308 */ /* 0x000fe20000000800 */
[----:B-1----:R-:W-:Y:S01]  /*b850*/  FADD.FTZ R46, R156, R51 ;  /* 0x000000339c2e7221 */ /* 0x002fe20000010000 */
[----:B---3--:R-:W-:Y:S02]  /*b860*/  FMNMX.FTZ R86, R33, R86, !PT ;  /* 0x0000005621567209 */ /* 0x008fe40007810000 */
[C---:B------:R-:W-:Y:S01]  /*b870*/  F2FP.BF16.F32.PACK_AB R156, R27.reuse, R156 ;  /* 0x0000009c1b9c723e */ /* 0x040fe200000010ff */
[----:B------:R-:W-:Y:S02]  /*b880*/  FADD.FTZ R53, R27, R46 ;  /* 0x0000002e1b357221 */ /* 0x000fe40000010000 */
[----:B------:R-:W0:Y:S01]  /*b890*/  SHFL.BFLY PT, R13, R86, 0x1, 0x1f ;  /* 0x0c201f00560d7f89 */ /* 0x000e2200000e0000 */
[----:B------:R-:W1:Y:S01]  /*b8a0*/  MUFU.EX2 R29, R29 ;  /* 0x0000001d001d7308 */ /* 0x000e620000000800 */
[----:B--2---:R-:W-:Y:S01]  /*b8b0*/  FADD.FTZ R46, R158, R53 ;  /* 0x000000359e2e7221 */ /* 0x004fe20000010000 */
[----:B------:R-:W-:-:S03]  /*b8c0*/  F2FP.BF16.F32.PACK_AB R158, R41, R158 ;  /* 0x0000009e299e723e */ /* 0x000fc600000010ff */
[----:B------:R-:W-:-:S03]  /*b8d0*/  FADD.FTZ R46, R41, R46 ;  /* 0x0000002e292e7221 */ /* 0x000fc60000010000 */
[----:B------:R-:W-:Y:S01]  /*b8e0*/  MUFU.EX2 R80, R80 ;  /* 0x0000005000507308 */ /* 0x000fe20000000800 */
[----:B----4-:R-:W-:-:S04]  /*b8f0*/  FADD.FTZ R53, R43, R46 ;  /* 0x0000002e2b357221 */ /* 0x010fc80000010000 */
[C---:B------:R-:W-:Y:S01]  /*b900*/  FADD.FTZ R53, R160.reuse, R53 ;  /* 0x00000035a0357221 */ /* 0x040fe20000010000 */
[----:B------:R-:W-:Y:S02]  /*b910*/  F2FP.BF16.F32.PACK_AB R160, R160, R43 ;  /* 0x0000002ba0a0723e */ /* 0x000fe400000010ff */
[----:B------:R-:W2:Y:S01]  /*b920*/  MUFU.EX2 R31, R78 ;  /* 0x0000004e001f7308 */ /* 0x000ea20000000800 */
[----:B-1----:R-:W-:Y:S02]  /*b930*/  F2FP.BF16.F32.PACK_AB R162, R29, R88 ;  /* 0x000000581da2723e */ /* 0x002fe400000010ff */
[----:B0-----:R-:W-:-:S05]  /*b940*/  FMNMX.FTZ R13, R86, R13, !PT ;  /* 0x0000000d560d7209 */ /* 0x001fca0007810000 */
[----:B------:R-:W-:Y:S01]  /*b950*/  MUFU.EX2 R74, R74 ;  /* 0x0000004a004a7308 */ /* 0x000fe20000000800 */
[C---:B------:R-:W-:Y:S01]  /*b960*/  FSETP.NEU.FTZ.AND P2, PT, R13.reuse, -INF , PT ;  /* 0xff8000000d00780b */ /* 0x040fe20003f5d000 */
[----:B------:R-:W-:-:S06]  /*b970*/  FMUL.FTZ R49, R13, R177 ;  /* 0x000000b10d317220 */ /* 0x000fcc0000410000 */
[----:B------:R-:W0:Y:S01]  /*b980*/  MUFU.EX2 R37, R70 ;  /* 0x0000004600257308 */ /* 0x000e220000000800 */
[----:B------:R-:W-:Y:S02]  /*b990*/  FSEL R49, R49, RZ, P2 ;  /* 0x000000ff31317208 */ /* 0x000fe40001000000 */
[----:B--2---:R-:W-:-:S03]  /*b9a0*/  F2FP.BF16.F32.PACK_AB R164, R31, R80 ;  /* 0x000000501fa4723e */ /* 0x004fc600000010ff */
        /* <DEDUP_REMOVED lines=23> */
[-CC-:B------:R-:W-:Y:S01]  /*bb20*/  FFMA.FTZ R34, R34, R177.reuse, -R49.reuse ;  /* 0x000000b122227223 */ /* 0x180fe20000010831 */
[-CC-:B------:R-:W-:Y:S01]  /*bb30*/  FFMA.FTZ R92, R92, R177.reuse, -R49.reuse ;  /* 0x000000b15c5c7223 */ /* 0x180fe20000010831 */
[-CC-:B------:R-:W-:Y:S01]  /*bb40*/  FFMA.FTZ R90, R90, R177.reuse, -R49.reuse ;  /* 0x000000b15a5a7223 */ /* 0x180fe20000010831 */
[----:B------:R-:W-:Y:S01]  /*bb50*/  FFMA.FTZ R49, R94, R177, -R49 ;  /* 0x000000b15e317223 */ /* 0x000fe20000010831 */
[----:B0-----:R-:W-:-:S03]  /*bb60*/  F2FP.BF16.F32.PACK_AB R166, R37, R74 ;  /* 0x0000004a25a6723e */ /* 0x001fc600000010ff */
[----:B------:R-:W0:Y:S01]  /*bb70*/  MUFU.EX2 R155, R76 ;  /* 0x0000004c009b7308 */ /* 0x000e220000000800 */
[----:B-1----:R-:W-:Y:S01]  /*bb80*/  FADD.FTZ R51, R35, R82 ;  /* 0x0000005223337221 */ /* 0x002fe20000010000 */
[----:B------:R-:W-:-:S06]  /*bb90*/  F2FP.BF16.F32.PACK_AB R153, R82, R35 ;  /* 0x000000235299723e */ /* 0x000fcc00000010ff */
[----:B------:R-:W1:Y:S08]  /*bba0*/  MUFU.EX2 R72, R72 ;  /* 0x0000004800487308 */ /* 0x000e700000000800 */
[----:B------:R-:W3:Y:S08]  /*bbb0*/  MUFU.EX2 R157, R68 ;  /* 0x00000044009d7308 */ /* 0x000ef00000000800 */
[----:B------:R-:W4:Y:S08]  /*bbc0*/  MUFU.EX2 R64, R64 ;  /* 0x0000004000407308 */ /* 0x000f300000000800 */
[----:B------:R2:W-:Y:S08]  /*bbd0*/  MUFU.EX2 R163, R40 ;  /* 0x0000002800a37308 */ /* 0x0005f00000000800 */
[----:B------:R-:W5:Y:S01]  /*bbe0*/  MUFU.EX2 R159, R62 ;  /* 0x0000003e009f7308 */ /* 0x000f620000000800 */
[----:B--2---:R-:W-:-:S04]  /*bbf0*/  FADD.FTZ R40, R84, R51 ;  /* 0x0000003354287221 */ /* 0x004fc80000010000 */
[C---:B0-----:R-:W-:Y:S01]  /*bc00*/  FADD.FTZ R51, R155.reuse, R40 ;  /* 0x000000289b337221 */ /* 0x041fe20000010000 */
[----:B------:R-:W-:Y:S02]  /*bc10*/  F2FP.BF16.F32.PACK_AB R155, R155, R84 ;  /* 0x000000549b9b723e */ /* 0x000fe400000010ff */
[----:B------:R-:W0:Y:S08]  /*bc20*/  MUFU.EX2 R58, R58 ;  /* 0x0000003a003a7308 */ /* 0x000e300000000800 */
[----:B------:R1:W-:Y:S08]  /*bc30*/  MUFU.EX2 R165, R36 ;  /* 0x0000002400a57308 */ /* 0x0003f00000000800 */
[----:B------:R-:W2:Y:S01]  /*bc40*/  MUFU.EX2 R161, R56 ;  /* 0x0000003800a17308 */ /* 0x000ea20000000800 */
[----:B-1----:R-:W-:-:S04]  /*bc50*/  FADD.FTZ R36, R72, R51 ;  /* 0x0000003348247221 */ /* 0x002fc80000010000 */
[C---:B---3--:R-:W-:Y:S01]  /*bc60*/  FADD.FTZ R51, R157.reuse, R36 ;  /* 0x000000249d337221 */ /* 0x048fe20000010000 */
[----:B------:R-:W-:Y:S02]  /*bc70*/  F2FP.BF16.F32.PACK_AB R157, R157, R72 ;  /* 0x000000489d9d723e */ /* 0x000fe400000010ff */
[----:B------:R-:W1:Y:S01]  /*bc80*/  MUFU.EX2 R42, R42 ;  /* 0x0000002a002a7308 */ /* 0x000e620000000800 */
[----:B----4-:R-:W-:-:S04]  /*bc90*/  FADD.FTZ R36, R64, R51 ;  /* 0x0000003340247221 */ /* 0x010fc80000010000 */
[C---:B-----5:R-:W-:Y:S01]  /*bca0*/  FADD.FTZ R51, R159.reuse, R36 ;  /* 0x000000249f337221 */ /* 0x060fe20000010000 */
[----:B------:R-:W-:Y:S02]  /*bcb0*/  F2FP.BF16.F32.PACK_AB R159, R159, R64 ;  /* 0x000000409f9f723e */ /* 0x000fe400000010ff */
[----:B------:R3:W-:Y:S08]  /*bcc0*/  MUFU.EX2 R167, R24 ;  /* 0x0000001800a77308 */ /* 0x0007f00000000800 */
[----:B------:R-:W4:Y:S01]  /*bcd0*/  MUFU.EX2 R38, R38 ;  /* 0x0000002600267308 */ /* 0x000f220000000800 */
[----:B---3--:R-:W-:-:S04]  /*bce0*/  FADD.FTZ R24, R88, R53 ;  /* 0x0000003558187221 */ /* 0x008fc80000010000 */
[----:B------:R-:W-:Y:S01]  /*bcf0*/  FADD.FTZ R53, R29, R24 ;  /* 0x000000181d357221 */ /* 0x000fe20000010000 */
[----:B0-----:R-:W-:Y:S02]  /*bd00*/  FADD.FTZ R24, R58, R51 ;  /* 0x000000333a187221 */ /* 0x001fe40000010000 */
[----:B------:R-:W-:Y:S01]  /*bd10*/  MUFU.EX2 R66, R66 ;  /* 0x0000004200427308 */ /* 0x000fe20000000800 */
[----:B------:R-:W-:Y:S01]  /*bd20*/  FADD.FTZ R36, R80, R53 ;  /* 0x0000003550247221 */ /* 0x000fe20000010000 */
[C---:B--2---:R-:W-:Y:S01]  /*bd30*/  FADD.FTZ R51, R161.reuse, R24 ;  /* 0x00000018a1337221 */ /* 0x044fe20000010000 */
[----:B------:R-:W-:Y:S02]  /*bd40*/  F2FP.BF16.F32.PACK_AB R161, R161, R58 ;  /* 0x0000003aa1a1723e */ /* 0x000fe400000010ff */
[----:B------:R-:W-:Y:S01]  /*bd50*/  FADD.FTZ R53, R31, R36 ;  /* 0x000000241f357221 */ /* 0x000fe20000010000 */
[----:B-1----:R-:W-:Y:S02]  /*bd60*/  FADD.FTZ R24, R42, R51 ;  /* 0x000000332a187221 */ /* 0x002fe40000010000 */
[----:B------:R-:W0:Y:S02]  /*bd70*/  MUFU.EX2 R33, R60 ;  /* 0x0000003c00217308 */ /* 0x000e240000000800 */
[C---:B------:R-:W-:Y:S01]  /*bd80*/  FADD.FTZ R51, R163.reuse, R24 ;  /* 0x00000018a3337221 */ /* 0x040fe20000010000 */
[----:B------:R-:W-:-:S03]  /*bd90*/  F2FP.BF16.F32.PACK_AB R163, R163, R42 ;  /* 0x0000002aa3a3723e */ /* 0x000fc600000010ff */
[----:B----4-:R-:W-:Y:S02]  /*bda0*/  FADD.FTZ R24, R38, R51 ;  /* 0x0000003326187221 */ /* 0x010fe40000010000 */
[----:B------:R-:W-:Y:S02]  /*bdb0*/  MUFU.EX2 R32, R32 ;  /* 0x0000002000207308 */ /* 0x000fe40000000800 */
[C---:B------:R-:W-:Y:S01]  /*bdc0*/  FADD.FTZ R3, R165.reuse, R24 ;  /* 0x00000018a5037221 */ /* 0x040fe20000010000 */
[----:B------:R-:W-:-:S05]  /*bdd0*/  F2FP.BF16.F32.PACK_AB R165, R165, R38 ;  /* 0x00000026a5a5723e */ /* 0x000fca00000010ff */
[----:B------:R-:W1:Y:S01]  /*bde0*/  MUFU.EX2 R54, R54 ;  /* 0x0000003600367308 */ /* 0x000e620000000800 */
[----:B0-----:R-:W-:-:S07]  /*bdf0*/  F2FP.BF16.F32.PACK_AB R168, R33, R66 ;  /* 0x0000004221a8723e */ /* 0x001fce00000010ff */
[----:B------:R0:W-:Y:S08]  /*be00*/  MUFU.EX2 R169, R26 ;  /* 0x0000001a00a97308 */ /* 0x0001f00000000800 */
[----:B------:R-:W2:Y:S01]  /*be10*/  MUFU.EX2 R45, R52 ;  /* 0x00000034002d7308 */ /* 0x000ea20000000800 */
[----:B0-----:R-:W-:-:S04]  /*be20*/  FADD.FTZ R26, R74, R53 ;  /* 0x000000354a1a7221 */ /* 0x001fc80000010000 */
[----:B------:R-:W-:-:S03]  /*be30*/  FADD.FTZ R53, R37, R26 ;  /* 0x0000001a25357221 */ /* 0x000fc60000010000 */
[----:B------:R-:W-:Y:S01]  /*be40*/  MUFU.EX2 R30, R30 ;  /* 0x0000001e001e7308 */ /* 0x000fe20000000800 */
[----:B------:R-:W-:-:S04]  /*be50*/  FADD.FTZ R26, R66, R53 ;  /* 0x00000035421a7221 */ /* 0x000fc80000010000 */
[----:B------:R-:W-:-:S03]  /*be60*/  FADD.FTZ R25, R33, R26 ;  /* 0x0000001a21197221 */ /* 0x000fc60000010000 */
[----:B------:R-:W0:Y:S01]  /*be70*/  MUFU.EX2 R50, R50 ;  /* 0x0000003200327308 */ /* 0x000e220000000800 */
[----:B-1----:R-:W-:Y:S01]  /*be80*/  FADD.FTZ R24, R54, R25 ;  /* 0x0000001936187221 */ /* 0x002fe20000010000 */
[----:B--2---:R-:W-:-:S03]  /*be90*/  F2FP.BF16.F32.PACK_AB R170, R45, R54 ;  /* 0x000000362daa723e */ /* 0x004fc600000010ff */
[----:B------:R-:W-:-:S03]  /*bea0*/  FADD.FTZ R25, R45, R24 ;  /* 0x000000182d197221 */ /* 0x000fc60000010000 */
[----:B------:R-:W1:Y:S08]  /*beb0*/  MUFU.EX2 R28, R28 ;  /* 0x0000001c001c7308 */ /* 0x000e700000000800 */
[----:B------:R2:W-:Y:S01]  /*bec0*/  MUFU.EX2 R171, R4 ;  /* 0x0000000400ab7308 */ /* 0x0005e20000000800 */
[----:B0-----:R-:W-:Y:S01]  /*bed0*/  FADD.FTZ R24, R50, R25 ;  /* 0x0000001932187221 */ /* 0x001fe20000010000 */
[----:B------:R-:W-:-:S03]  /*bee0*/  F2FP.BF16.F32.PACK_AB R172, R47, R50 ;  /* 0x000000322fac723e */ /* 0x000fc600000010ff */
[----:B------:R-:W-:-:S03]  /*bef0*/  FADD.FTZ R25, R47, R24 ;  /* 0x000000182f197221 */ /* 0x000fc60000010000 */
        /* <DEDUP_REMOVED lines=10> */
[----:B0-----:R-:W-:-:S03]  /*bfa0*/  FADD.FTZ R24, R44, R25 ;  /* 0x000000192c187221 */ /* 0x001fc60000010000 */
[C---:B------:R-:W-:Y:S01]  /*bfb0*/  FADD.FTZ R3, R171.reuse, R4 ;  /* 0x00000004ab037221 */ /* 0x040fe20000010000 */
[----:B------:R-:W-:Y:S02]  /*bfc0*/  F2FP.BF16.F32.PACK_AB R171, R171, R28 ;  /* 0x0000001cabab723e */ /* 0x000fe400000010ff */
[----:B------:R-:W0:Y:S01]  /*bfd0*/  MUFU.EX2 R173, R92 ;  /* 0x0000005c00ad7308 */ /* 0x000e220000000800 */
[C---:B--2---:R-:W-:Y:S01]  /*bfe0*/  FADD.FTZ R4, R39.reuse, R24 ;  /* 0x0000001827047221 */ /* 0x044fe20000010000 */
[----:B------:R-:W-:-:S06]  /*bff0*/  F2FP.BF16.F32.PACK_AB R174, R39, R44 ;  /* 0x0000002c27ae723e */ /* 0x000fcc00000010ff */
[----:B------:R-:W1:Y:S01]  /*c000*/  MUFU.EX2 R90, R90 ;  /* 0x0000005a005a7308 */ /* 0x000e620000000800 */
[----:B---3--:R-:W-:-:S07]  /*c010*/  FADD.FTZ R24, R34, R3 ;  /* 0x0000000322187221 */ /* 0x008fce0000010000 */
[----:B------:R-:W2:Y:S01]  /*c020*/  MUFU.EX2 R49, R49 ;  /* 0x0000003100317308 */ /* 0x000ea20000000800 */
[C---:B0-----:R-:W-:Y:S01]  /*c030*/  FADD.FTZ R3, R173.reuse, R24 ;  /* 0x00000018ad037221 */ /* 0x041fe20000010000 */
[----:B------:R-:W-:-:S03]  /*c040*/  F2FP.BF16.F32.PACK_AB R173, R173, R34 ;  /* 0x00000022adad723e */ /* 0x000fc600000010ff */
[----:B-1----:R-:W-:-:S04]  /*c050*/  FADD.FTZ R24, R90, R3 ;  /* 0x000000035a187221 */ /* 0x002fc80000010000 */
[C---:B--2---:R-:W-:Y:S01]  /*c060*/  FADD.FTZ R3, R49.reuse, R24 ;  /* 0x0000001831037221 */ /* 0x044fe20000010000 */
[----:B------:R-:W-:Y:S01]  /*c070*/  F2FP.BF16.F32.PACK_AB R175, R49, R90 ;  /* 0x0000005a31af723e */ /* 0x000fe200000010ff */
[----:B------:R-:W-:Y:S06]  /*c080*/  @!P0 BRA `(.L_x_9340) ;  /* 0x0000000000048947 */ /* 0x000fec0003800000 */
[----:B------:R-:W-:Y:S01]  /*c090*/  BPT.TRAP 0x1 ;  /* 0x000000040000795c */ /* 0x000fe20000300000 */
.L_x_9340:
[----:B------:R0:W1:Y:S01]  /*c0a0*/  SYNCS.PHASECHK.TRANS64.TRYWAIT P2, [R5+URZ+0x22850], R20 ;  /* 0x02285014050075a7 */ /* 0x000062000804017f */
[----:B------:R-:W-:Y:S05]  /*c0b0*/  @!P0 BRA `(.L_x_9341) ;  /* 0x0000000000048947 */ /* 0x000fea0003800000 */
[----:B------:R-:W-:Y:S01]  /*c0c0*/  BPT.TRAP 0x1 ;  /* 0x000000040000795c */ /* 0x000fe20000300000 */
.L_x_9341:
[----:B------:R-:W-:Y:S04]  /*c0d0*/  BSSY B0, `(.L_x_9342) ;  /* 0x0000004000007945 */ /* 0x000fe80003800000 */
[----:B-1----:R-:W-:Y:S05]  /*c0e0*/  @P2 BRA `(.L_x_9343) ;  /* 0x0000000000082947 */ /* 0x002fea0003800000 */
[----:B------:R-:W1:Y:S02]  /*c0f0*/  SYNCS.PHASECHK.TRANS64.TRYWAIT P2, [R5+URZ+0x22850], R20 ;  /* 0x02285014050075a7 */ /* 0x000e64000804017f */
[----:B-1----:R-:W-:Y:S05]  /*c100*/  @!P2 BRA `(.L_x_9344) ;  /* 0x0000013c0078a947 */ /* 0x002fea0003800000 */
.L_x_9343:
[----:B------:R-:W-:Y:S05]  /*c110*/  BSYNC B0 ;  /* 0x0000000000007941 */ /* 0x000fea0003800000 */
.L_x_9342:
[----:B------:R-:W-:Y:S05]  /*c120*/  WARPSYNC.ALL ;  /* 0x0000000000007948 */ /* 0x000fea0003800000 */
[----:B01----:R-:W-:Y:S01]  /*c130*/  VIADD R20, R17, 0x400 ;  /* 0x0000040011147836 */ /* 0x003fe20000000000 */
[----:B------:R0:W-:Y:S01]  /*c140*/  BAR.SYNC.DEFER_BLOCKING R179, 0x100 ;  /* 0x000400b30000751d */ /* 0x0001e20000010000 */
[----:B------:R-:W-:Y:S01]  /*c150*/  IMAD.MOV.U32 R183, RZ, RZ, 0x40000040 ;  /* 0x40000040ffb77424 */ /* 0x000fe200078e00ff */
[----:B------:R-:W-:Y:S01]  /*c160*/  ISETP.GE.AND P2, PT, R181, 0x1, PT ;  /* 0x00000001b500780c */ /* 0x000fe20003f46270 */
[----:B------:R-:W-:Y:S01]  /*c170*/  @!P1 VIADD R5, R5, 0x22860 ;  /* 0x0002286005059836 */ /* 0x000fe20000000000 */
[----:B------:R-:W-:Y:S01]  /*c180*/  SHF.R.U32.HI R20, RZ, 0x4, R20 ;  /* 0x00000004ff147819 */ /* 0x000fe20000011614 */
[----:B------:R-:W-:Y:S01]  /*c190*/  IMAD.IADD R206, R202, 0x1, -R203 ;  /* 0x00000001cace7824 */ /* 0x000fe200078e0acb */
[----:B------:R-:W-:Y:S01]  /*c1a0*/  R2UR UR7, R183 ;  /* 0x00000000b70772ca */ /* 0x000fe200000e0000 */
[----:B------:R-:W-:Y:S01]  /*c1b0*/  IMAD.MOV.U32 R183, RZ, RZ, 0x40000040 ;  /* 0x40000040ffb77424 */ /* 0x000fe200078e00ff */
[----:B------:R-:W-:-:S02]  /*c1c0*/  LOP3.LUT R20, R20, 0x3fff, RZ, 0xc0, !PT ;  /* 0x00003fff14147812 */ /* 0x000fc400078ec0ff */
[----:B------:R-:W-:Y:S02]  /*c1d0*/  @!P1 PRMT R5, RZ, 0x654, R5 ;  /* 0x00000654ff059816 */ /* 0x000fe40000000005 */
[----:B------:R-:W-:-:S05]  /*c1e0*/  LOP3.LUT R20, R20, 0x3000000, RZ, 0xfc, !PT ;  /* 0x0300000014147812 */ /* 0x000fca00078efcff */
[----:B------:R-:W-:-:S05]  /*c1f0*/  IMAD R182, R16, 0xc00, R20 ;  /* 0x00000c0010b67824 */ /* 0x000fca00078e0214 */
[----:B------:R-:W-:Y:S01]  /*c200*/  R2UR UR6, R182 ;  /* 0x00000000b60672ca */ /* 0x000fe200000e0000 */
[----:B------:R-:W-:-:S12]  /*c210*/  WARPGROUP.ARRIVE ;  /* 0x00000000000079c5 */ /* 0x000fd80000000000 */
[----:B------:R-:W-:Y:S03]  /*c220*/  HGMMA.64x256x16.F32.BF16 R24, R152, gdesc[UR4].tnspB, RZ, !UPT, gsb0 ;  /* 0x43e0000498187df0 */ /* 0x000fe6000c0018ff */
[----:B------:R-:W-:Y:S02]  /*c230*/  WARPGROUP.DEPBAR.LE gsb0, 0x0 ;  /* 0x00008000000079c5 */ /* 0x000fe40000010000 */
[----:B------:R-:W-:Y:S01]  /*c240*/  VIADD R152, R182, 0x80 ;  /* 0x00000080b6987836 */ /* 0x000fe20000000000 */
[----:B------:R-:W-:Y:S01]  /*c250*/  WARPGROUP.ARRIVE ;  /* 0x00000000000079c5 */ /* 0x000fe20000000000 */
[----:B------:R-:W-:Y:S02]  /*c260*/  IMAD.MOV.U32 R153, RZ, RZ, 0x40000040 ;  /* 0x40000040ff997424 */ /* 0x000fe400078e00ff */
[----:B------:R-:W-:Y:S01]  /*c270*/  IMAD R155, R205, 0x80, R206 ;  /* 0x00000080cd9b7824 */ /* 0x000fe200078e02ce */
[----:B------:R-:W-:Y:S01]  /*c280*/  R2UR UR6, R152 ;  /* 0x00000000980672ca */ /* 0x000fe200000e0000 */
[----:B------:R-:W-:Y:S01]  /*c290*/  VIADD R152, R182, 0x100 ;  /* 0x00000100b6987836 */ /* 0x000fe20000000000 */
[----:B------:R-:W-:Y:S01]  /*c2a0*/  R2UR UR7, R153 ;  /* 0x00000000990772ca */ /* 0x000fe200000e0000 */
[----:B------:R-:W-:-:S02]  /*c2b0*/  IMAD.MOV.U32 R153, RZ, RZ, 0x40000040 ;  /* 0x40000040ff997424 */ /* 0x000fc400078e00ff */
[----:B------:R-:W-:-:S13]  /*c2c0*/  IMAD.IADD R180, R155, 0x1, R180 ;  /* 0x000000019bb47824 */ /* 0x000fda00078e02b4 */
        /* <DEDUP_REMOVED lines=31> */
[----:B------:R1:W-:Y:S02]  /*c4c0*/  @!P1 SYNCS.ARRIVE.TRANS64.RED.A1T0 RZ, [R5+URZ], RZ ;  /* 0x000000ff05ff99a7 */ /* 0x0003e4000810043f */
[----:B-1----:R-:W-:Y:S01]  /*c4d0*/  VIADD R5, R178, 0xfffffffe ;  /* 0xfffffffeb2057836 */ /* 0x002fe20000000000 */
        /* <DEDUP_REMOVED lines=12> */
.L_x_9347:
[----:B------:R-:W-:-:S13]  /*c5a0*/  ISETP.NE.AND P2, PT, R181, 0x1, PT ;  /* 0x00000001b500780c */ /* 0x000fda0003f45270 */
[----:B------:R-:W0:Y:S02]  /*c5b0*/  @P2 LDC.64 R152, c[0x0][0x9e8] ;  /* 0x00027a00ff982b82 */ /* 0x000e240000000a00 */
[----:B0-----:R-:W-:-:S05]  /*c5c0*/  @P2 IMAD.HI.U32 R152, R154, R152, RZ ;  /* 0x000000989a982227 */ /* 0x001fca00078e00ff */
[----:B------:R-:W-:-:S07]  /*c5d0*/  @P2 SHF.R.U32.HI R154, RZ, R153, R152 ;  /* 0x00000099ff9a2219 */ /* 0x000fce0000011698 */
.L_x_9348:
[----:B------:R-:W-:Y:S05]  /*c5e0*/  BSYNC B0 ;  /* 0x0000000000007941 */ /* 0x000fea0003800000 */
.L_x_9346:
[----:B------:R-:W-:-:S05]  /*c5f0*/  IMAD R181, R154, R181, R181 ;  /* 0x000000b59ab57224 */ /* 0x000fca00078e02b5 */
[----:B------:R-:W-:-:S07]  /*c600*/  VIMNMX R180, R180, R181, PT ;  /* 0x000000b5b4b47248 */ /* 0x000fce0003fe0100 */
.L_x_9345:
        /* <DEDUP_REMOVED lines=13> */
[----:B------:R-:W-:-:S04]  /*c6e0*/  VIMNMX R213, R217, R180, !PT ;  /* 0x000000b4d9d57248 */ /* 0x000fc80007fe0100 */
[----:B------:R-:W-:-:S13]  /*c6f0*/  ISETP.GE.AND P2, PT, R5, R213, PT ;  /* 0x000000d50500720c */ /* 0x000fda0003f46270 */
[----:B------:R-:W-:Y:S05]  /*c700*/  @!P2 BRA `(.L_x_9349) ;  /* 0x0000003400cca947 */ /* 0x000fea0003800000 */
[----:B------:R-:W-:-:S04]  /*c710*/  IMAD.IADD R212, R0, 0x1, R206 ;  /* 0x0000000100d47824 */ /* 0x000fc800078e02ce */
[----:B------:R-:W-:-:S07]  /*c720*/  VIADD R207, R212, 0x8 ;  /* 0x00000008d4cf7836 */ /* 0x000fce0000000000 */
.L_x_9367:
[----:B------:R-:W-:Y:S01]  /*c730*/  VIADD R16, R16, 0x1 ;  /* 0x0000000110107836 */ /* 0x000fe20000000000 */
[----:B------:R-:W-:Y:S05]  /*c740*/  YIELD ;  /* 0x0000000000007946 */ /* 0x000fea0003800000 */
[----:B------:R-:W-:-:S04]  /*c750*/  ISETP.NE.AND P2, PT, R16, 0x2, PT ;  /* 0x000000021000780c */ /* 0x000fc80003f45270 */
[----:B------:R-:W-:Y:S02]  /*c760*/  SEL R153, RZ, 0x1, P2 ;  /* 0x00000001ff997807 */ /* 0x000fe40001000000 */
[----:B------:R-:W-:Y:S02]  /*c770*/  SEL R16, R16, RZ, P2 ;  /* 0x000000ff10107207 */ /* 0x000fe40001000000 */
[----:B------:R-:W-:Y:S01]  /*c780*/  LOP3.LUT R22, R22, R153, RZ, 0x3c, !PT ;  /* 0x0000009916167212 */ /* 0x000fe200078e3cff */
[----:B0-----:R-:W-:Y:S06]  /*c790*/  @!P0 BRA `(.L_x_9350) ;  /* 0x0000000000048947 */ /* 0x001fec0003800000 */
[----:B------:R-:W-:Y:S01]  /*c7a0*/  BPT.TRAP 0x1 ;  /* 0x000000040000795c */ /* 0x000fe20000300000 */
.L_x_9350:
[----:B------:R-:W-:Y:S01]  /*c7b0*/  IMAD R209, R16, 0x8, R17 ;  /* 0x0000000810d17824 */ /* 0x000fe200078e0211 */
[----:B------:R-:W-:-:S04]  /*c7c0*/  SHF.L.U32 R204, R22, 0x1f, RZ ;  /* 0x0000001f16cc7819 */ /* 0x000fc800000006ff */
[----:B------:R0:W1:Y:S01]  /*c7d0*/  SYNCS.PHASECHK.TRANS64.TRYWAIT P2, [R209+URZ+0x22830], R204 ;  /* 0x022830ccd10075a7 */ /* 0x000062000804017f */
[----:B------:R-:W-:Y:S05]  /*c7e0*/  @!P0 BRA `(.L_x_9351) ;  /* 0x0000000000048947 */ /* 0x000fea0003800000 */
[----:B------:R-:W-:Y:S01]  /*c7f0*/  BPT.TRAP 0x1 ;  /* 0x000000040000795c */ /* 0x000fe20000300000 */
.L_x_9351:
[----:B------:R-:W-:Y:S02]  /*c800*/  IMAD R210, R16, 0x300, R21 ;  /* 0x0000030010d27824 */ /* 0x000fe400078e0215 */
[----:B------:R-:W-:Y:S01]  /*c810*/  IMAD.MOV.U32 R211, RZ, RZ, 0x40000040 ;  /* 0x40000040ffd37424 */ /* 0x000fe200078e00ff */
[----:B-1----:R-:W-:Y:S06]  /*c820*/  @P2 BRA `(.L_x_9352) ;  /* 0x0000000000082947 */ /* 0x002fec0003800000 */
[----:B------:R-:W1:Y:S02]  /*c830*/  SYNCS.PHASECHK.TRANS64.TRYWAIT P2, [R209+URZ+0x22830], R204 ;  /* 0x022830ccd10075a7 */ /* 0x000e64000804017f */
[----:B-1----:R-:W-:Y:S05]  /*c840*/  @!P2 BRA `(.L_x_9353) ;  /* 0x0000013400bca947 */ /* 0x002fea0003800000 */
.L_x_9352:
[----:B------:R-:W-:Y:S05]  /*c850*/  WARPSYNC.ALL ;  /* 0x0000000000007948 */ /* 0x000fea0003800000 */
[C---:B------:R-:W-:Y:S01]  /*c860*/  R2UR UR6, R210.reuse ;  /* 0x00000000d20672ca */ /* 0x040fe200000e0000 */
[C---:B------:R-:W-:Y:S01]  /*c870*/  VIADD R152, R210.reuse, 0x2 ;  /* 0x00000002d2987836 */ /* 0x040fe20000000000 */
[----:B------:R-:W-:Y:S01]  /*c880*/  R2UR UR7, R211 ;  /* 0x00000000d30772ca */ /* 0x000fe200000e0000 */
[----:B------:R-:W-:Y:S01]  /*c890*/  VIADD R154, R210, 0x4 ;  /* 0x00000004d29a7836 */ /* 0x000fe20000000000 */
[----:B------:R-:W-:Y:S01]  /*c8a0*/  R2UR UR4, R6 ;  /* 0x00000000060472ca */ /* 0x000fe200000e0000 */
[----:B------:R-:W-:Y:S01]  /*c8b0*/  IMAD.MOV.U32 R153, RZ, RZ, 0x40000040 ;  /* 0x40000040ff997424 */ /* 0x000fe200078e00ff */
[----:B------:R-:W-:Y:S01]  /*c8c0*/  R2UR UR5, R7 ;  /* 0x00000000070572ca */ /* 0x000fe200000e0000 */
[----:B------:R-:W-:Y:S01]  /*c8d0*/  IMAD.MOV.U32 R155, RZ, RZ, 0x40000040 ;  /* 0x40000040ff9b7424 */ /* 0x000fe200078e00ff */
[----:B------:R-:W-:Y:S01]  /*c8e0*/  R2UR UR10, R152 ;  /* 0x00000000980a72ca */ /* 0x000fe200000e0000 */
[----:B------:R-:W-:Y:S01]  /*c8f0*/  VIADD R210, R210, 0x6 ;  /* 0x00000006d2d27836 */ /* 0x000fe20000000000 */
[----:B------:R-:W-:Y:S01]  /*c900*/  R2UR UR11, R153 ;  /* 0x00000000990b72ca */ /* 0x000fe200000e0000 */
[----:B------:R-:W-:Y:S01]  /*c910*/  IMAD.MOV.U32 R211, RZ, RZ, 0x40000040 ;  /* 0x40000040ffd37424 */ /* 0x000fe200078e00ff */
[----:B------:R-:W-:Y:S01]  /*c920*/  R2UR UR14, R154 ;  /* 0x000000009a0e72ca */ /* 0x000fe200000e0000 */
[----:B------:R-:W2:Y:S01]  /*c930*/  S2R R228, SR_TID.X ;  /* 0x0000000000e47919 */ /* 0x000ea20000002100 */
[----:B------:R-:W-:-:S02]  /*c940*/  R2UR UR15, R155 ;  /* 0x000000009b0f72ca */ /* 0x000fc400000e0000 */
[----:B------:R-:W-:Y:S01]  /*c950*/  WARPGROUP.ARRIVE ;  /* 0x00000000000079c5 */ /* 0x000fe20000000000 */
[----:B------:R-:W-:Y:S02]  /*c960*/  R2UR UR8, R14 ;  /* 0x000000000e0872ca */ /* 0x000fe400000e0000 */
[----:B------:R-:W-:Y:S02]  /*c970*/  R2UR UR9, R15 ;  /* 0x000000000f0972ca */ /* 0x000fe400000e0000 */
[----:B------:R-:W-:Y:S01]  /*c980*/  R2UR UR12, R10 ;  /* 0x000000000a0c72ca */ /* 0x000fe200000e0000 */
[----:B------:R-:W-:Y:S01]  /*c990*/  HGMMA.64x96x16.F32.BF16 R152, gdesc[UR4], RZ, !UPT, gsb0 ;  /* 0x01600000049879f0 */ /* 0x000fe2000c0018ff */
[----:B------:R-:W-:Y:S02]  /*c9a0*/  R2UR UR13, R11 ;  /* 0x000000000b0d72ca */ /* 0x000fe400000e0000 */
[----:B------:R-:W-:Y:S02]  /*c9b0*/  R2UR UR6, R210 ;  /* 0x00000000d20672ca */ /* 0x000fe400000e0000 */
[----:B------:R-:W-:-:S02]  /*c9c0*/  R2UR UR7, R211 ;  /* 0x00000000d30772ca */ /* 0x000fc400000e0000 */
[----:B------:R-:W-:Y:S02]  /*c9d0*/  R2UR UR4, R8 ;  /* 0x00000000080472ca */ /* 0x000fe400000e0000 */
[----:B------:R-:W-:Y:S02]  /*c9e0*/  R2UR UR5, R9 ;  /* 0x00000000090572ca */ /* 0x000fe400000e0000 */
[----:B------:R-:W-:Y:S02]  /*c9f0*/  LOP3.LUT P2, RZ, R2, 0x100000, RZ, 0xc0, !PT ;  /* 0x0010000002ff7812 */ /* 0x000fe4000784c0ff */
[----:B--2---:R-:W-:Y:S01]  /*ca00*/  SHF.R.U32.HI R228, RZ, 0x7, R228 ;  /* 0x00000007ffe47819 */ /* 0x004fe200000116e4 */
        /* <DEDUP_REMOVED lines=25> */
[----:B------:R-:W-:Y:S01]  /*cba0*/  IADD3 R176, -R228, 0xb, RZ ;  /* 0x0000000be4b07810 */ /* 0x000fe20007ffe1ff */
        /* <DEDUP_REMOVED lines=13> */
[----:B------:R-:W-:Y:S01]  /*cc80*/  FMUL.FTZ R190, R194, UR36 ;  /* 0x00000024c2be7c20 */ /* 0x000fe20008410000 */
[----:B------:R-:W-:Y:S01]  /*cc90*/  FMUL.FTZ R189, R195, UR36 ;  /* 0x00000024c3bd7c20 */ /* 0x000fe20008410000 */
[----:B------:R3:W-:Y:S01]  /*cca0*/  @!P1 SYNCS.ARRIVE.TRANS64.RED.A1T0 RZ, [R164+URZ], RZ ;  /* 0x000000ffa4ff99a7 */ /* 0x0007e2000810043f */
        /* <DEDUP_REMOVED lines=20> */
[----:B---3--:R-:W-:-:S02]  /*cdf0*/  IMAD R164, R5, -0x60, R202 ;  /* 0xffffffa005a47824 */ /* 0x008fc400078e02ca */
[----:B------:R-:W-:Y:S01]  /*ce00*/  FMUL.FTZ R193, R199, UR36 ;  /* 0x00000024c7c17c20 */ /* 0x000fe20008410000 */
[----:B------:R-:W3:Y:S02]  /*ce10*/  MUFU.TANH R152, R152 ;  /* 0x0000009800987308 */ /* 0x000ee40000002400 */
[----:B------:R-:W-:-:S06]  /*ce20*/  IADD3 R164, -R203, 0x1, R164 ;  /* 0x00000001cba47810 */ /* 0x000fcc0007ffe1a4 */
[----:B------:R-:W4:Y:S01]  /*ce30*/  MUFU.TANH R210, R210 ;  /* 0x000000d200d27308 */ /* 0x000f220000002400 */
[----:B------:R-:W-:-:S04]  /*ce40*/  IMAD.IADD R164, R164, 0x1, -R23 ;  /* 0x00000001a4a47824 */ /* 0x000fc800078e0a17 */
        /* <DEDUP_REMOVED lines=63> */
.L_x_9356:
[----:B------:R-:W-:-:S05]  /*d240*/  IMAD.U32 R229, RZ, RZ, UR41 ;  /* 0x00000029ffe57e24 */ /* 0x000fca000f8e00ff */
[----:B------:R-:W-:-:S13]  /*d250*/  ISETP.NE.AND P2, PT, R229, 0x1, PT ;  /* 0x00000001e500780c */ /* 0x000fda0003f45270 */
[----:B------:R-:W2:Y:S02]  /*d260*/  @P2 LDC.64 R164, c[0x0][0x9e8] ;  /* 0x00027a00ffa42b82 */ /* 0x000ea40000000a00 */
[----:B--2---:R-:W-:-:S05]  /*d270*/  @P2 IMAD.HI.U32 R164, R196, R164, RZ ;  /* 0x000000a4c4a42227 */ /* 0x004fca00078e00ff */
[----:B------:R-:W-:-:S07]  /*d280*/  @P2 SHF.R.U32.HI R196, RZ, R165, R164 ;  /* 0x000000a5ffc42219 */ /* 0x000fce00000116a4 */
.L_x_9357:
[----:B------:R-:W-:Y:S05]  /*d290*/  BSYNC B0 ;  /* 0x0000000000007941 */ /* 0x000fea0003800000 */
.L_x_9355:
[----:B------:R-:W-:-:S04]  /*d2a0*/  IMAD R164, R5, -0x60, -R23 ;  /* 0xffffffa005a47824 */ /* 0x000fc800078e0a17 */
[----:B------:R-:W-:-:S05]  /*d2b0*/  IMAD R164, R196, R229, R164 ;  /* 0x000000e5c4a47224 */ /* 0x000fca00078e02a4 */
[----:B------:R-:W-:Y:S02]  /*d2c0*/  VIMNMX R197, R197, R164, !PT ;  /* 0x000000a4c5c57248 */ /* 0x000fe40007fe0100 */
[----:B------:R-:W-:-:S07]  /*d2d0*/  VIADDMNMX R198, R164, R229, R198, PT ;  /* 0x000000e5a4c67246 */ /* 0x000fce00038001c6 */
.L_x_9354:
[----:B------:R-:W-:Y:S01]  /*d2e0*/  IMAD R196, R5, -0x60, RZ ;  /* 0xffffffa005c47824 */ /* 0x000fe200078e02ff */
[----:B------:R-:W-:Y:S02]  /*d2f0*/  LOP3.LUT R2, R2, 0xfff7ffff, RZ, 0xc0, !PT ;  /* 0xfff7ffff02027812 */ /* 0x000fe400078ec0ff */
[--C-:B------:R-:W-:Y:S02]  /*d300*/  IADD3 R228, R228, 0x8, R0.reuse ;  /* 0x00000008e4e47810 */ /* 0x100fe40007ffe000 */
[C---:B------:R-:W-:Y:S02]  /*d310*/  ISETP.GE.AND P2, PT, R196.reuse, 0x1, PT ;  /* 0x00000001c400780c */ /* 0x040fe40003f46270 */
[----:B------:R-:W-:Y:S02]  /*d320*/  ISETP.GE.AND P4, PT, R196, 0x9, PT ;  /* 0x00000009c400780c */ /* 0x000fe40003f86270 */
[----:B------:R-:W-:-:S09]  /*d330*/  IADD3 R199, R199, 0x8, R0 ;  /* 0x00000008c7c77810 */ /* 0x000fd20007ffe000 */
[----:B------:R-:W-:Y:S02]  /*d340*/  @P2 LOP3.LUT R2, R2, 0x80000, RZ, 0xfc, !PT ;  /* 0x0008000002022812 */ /* 0x000fe400078efcff */
[----:B------:R-:W-:Y:S02]  /*d350*/  ISETP.GT.AND P2, PT, R197, RZ, !P2 ;  /* 0x000000ffc500720c */ /* 0x000fe40005744270 */
[----:B------:R-:W-:Y:S02]  /*d360*/  LOP3.LUT R2, R2, 0xfffffffd, RZ, 0xc0, !PT ;  /* 0xfffffffd02027812 */ /* 0x000fe400078ec0ff */
[----:B------:R-:W-:Y:S02]  /*d370*/  ISETP.LT.OR P3, PT, R198, 0x1, P2 ;  /* 0x00000001c600780c */ /* 0x000fe40001761670 */
[----:B------:R-:W-:Y:S02]  /*d380*/  ISETP.GE.AND P2, PT, R196, 0x2, PT ;  /* 0x00000002c400780c */ /* 0x000fe40003f46270 */
[----:B------:R-:W-:-:S02]  /*d390*/  FSEL R152, R152, -INF , !P3 ;  /* 0xff80000098987808 */ /* 0x000fc40005800000 */
[C---:B------:R-:W-:Y:S02]  /*d3a0*/  ISETP.GT.AND P3, PT, R197.reuse, 0x1, !P2 ;  /* 0x00000001c500780c */ /* 0x040fe40005764270 */
[----:B------:R-:W-:Y:S02]  /*d3b0*/  @P4 LOP3.LUT R2, R2, 0x2, RZ, 0xfc, !PT ;  /* 0x0000000202024812 */ /* 0x000fe400078efcff */
[----:B------:R-:W-:Y:S02]  /*d3c0*/  ISETP.LT.OR P3, PT, R198, 0x2, P3 ;  /* 0x00000002c600780c */ /* 0x000fe40001f61670 */
[----:B------:R-:W-:Y:S02]  /*d3d0*/  LOP3.LUT R2, R2, 0xfffffffb, RZ, 0xc0, !PT ;  /* 0xfffffffb02027812 */ /* 0x000fe400078ec0ff */
[----:B------:R-:W-:Y:S02]  /*d3e0*/  FSEL R210, R210, -INF , !P3 ;  /* 0xff800000d2d27808 */ /* 0x000fe40005800000 */
[----:B------:R-:W-:-:S02]  /*d3f0*/  ISETP.GT.AND P3, PT, R197, 0x8, !P4 ;  /* 0x00000008c500780c */ /* 0x000fc40006764270 */
[----:B------:R-:W-:Y:S02]  /*d400*/  ISETP.GE.AND P4, PT, R196, 0xa, PT ;  /* 0x0000000ac400780c */ /* 0x000fe40003f86270 */
[----:B------:R-:W-:-:S04]  /*d410*/  ISETP.LT.OR P3, PT, R198, 0x9, P3 ;  /* 0x00000009c600780c */ /* 0x000fc80001f61670 */
[----:B0-----:R-:W-:Y:S02]  /*d420*/  FSEL R155, R155, -INF , !P3 ;  /* 0xff8000009b9b7808 */ /* 0x001fe40005800000 */
        /* <DEDUP_REMOVED lines=132> */
.L_x_9360:
[----:B------:R-:W-:Y:S02]  /*dc70*/  IMAD.U32 R197, RZ, RZ, UR41 ;  /* 0x00000029ffc57e24 */ /* 0x000fe4000f8e00ff */
[----:B------:R-:W-:-:S03]  /*dc80*/  IMAD.MOV.U32 R198, RZ, RZ, R207 ;  /* 0x000000ffffc67224 */ /* 0x000fc600078e00cf */
[----:B------:R-:W-:-:S13]  /*dc90*/  ISETP.NE.AND P6, PT, R197, 0x1, PT ;  /* 0x00000001c500780c */ /* 0x000fda0003fc5270 */
[----:B------:R-:W0:Y:S02]  /*dca0*/  @P6 LDC.64 R164, c[0x0][0x9e8] ;  /* 0x00027a00ffa46b82 */ /* 0x000e240000000a00 */
[----:B0-----:R-:W-:-:S05]  /*dcb0*/  @P6 IMAD.HI.U32 R164, R207, R164, RZ ;  /* 0x000000a4cfa46227 */ /* 0x001fca00078e00ff */
[----:B------:R-:W-:-:S07]  /*dcc0*/  @P6 SHF.R.U32.HI R198, RZ, R165, R164 ;  /* 0x000000a5ffc66219 */ /* 0x000fce00000116a4 */
.L_x_9361:
[----:B------:R-:W-:Y:S05]  /*dcd0*/  BSYNC B0 ;  /* 0x0000000000007941 */ /* 0x000fea0003800000 */
.L_x_9359:
[----:B------:R-:W-:-:S04]  /*dce0*/  IMAD.IADD R196, R196, 0x1, -R23 ;  /* 0x00000001c4c47824 */ /* 0x000fc800078e0a17 */
[----:B------:R-:W-:-:S05]  /*dcf0*/  IMAD R196, R198, R197, R196 ;  /* 0x000000c5c6c47224 */ /* 0x000fca00078e02c4 */
[----:B------:R-:W-:Y:S02]  /*dd00*/  VIMNMX R199, R199, R196, !PT ;  /* 0x000000c4c7c77248 */ /* 0x000fe40007fe0100 */
[----:B------:R-:W-:-:S07]  /*dd10*/  VIADDMNMX R228, R196, R197, R228, PT ;  /* 0x000000c5c4e47246 */ /* 0x000fce00038001e4 */
.L_x_9358:
[C---:B------:R-:W-:Y:S02]  /*dd20*/  ISETP.GT.AND P2, PT, R199.reuse, 0x1, !P2 ;  /* 0x00000001c700780c */ /* 0x040fe40005744270 */
[----:B------:R-:W-:Y:S02]  /*dd30*/  LOP3.LUT P6, RZ, R2, 0x8000, RZ, 0xc0, !PT ;  /* 0x0000800002ff7812 */ /* 0x000fe400078cc0ff */
[----:B------:R-:W-:Y:S02]  /*dd40*/  ISETP.LT.OR P2, PT, R228, 0x2, P2 ;  /* 0x00000002e400780c */ /* 0x000fe40001741670 */
[----:B------:R-:W-:Y:S02]  /*dd50*/  ISETP.GT.AND P3, PT, R199, 0x50, !P3 ;  /* 0x00000050c700780c */ /* 0x000fe40005f64270 */
[----:B------:R-:W-:Y:S02]  /*dd60*/  FSEL R154, R154, -INF , !P2 ;  /* 0xff8000009a9a7808 */ /* 0x000fe40005000000 */
[----:B------:R-:W-:-:S02]  /*dd70*/  LOP3.LUT P2, RZ, R2, 0x2, RZ, 0xc0, !PT ;  /* 0x0000000202ff7812 */ /* 0x000fc4000784c0ff */
[C---:B------:R-:W-:Y:S02]  /*dd80*/  ISETP.LT.OR P3, PT, R228.reuse, 0x51, P3 ;  /* 0x00000051e400780c */ /* 0x040fe40001f61670 */
[C---:B------:R-:W-:Y:S02]  /*dd90*/  ISETP.GT.AND P2, PT, R199.reuse, 0x8, !P2 ;  /* 0x00000008c700780c */ /* 0x040fe40005744270 */
[----:B------:R-:W-:Y:S02]  /*dda0*/  ISETP.GT.AND P4, PT, R199, 0x51, !P4 ;  /* 0x00000051c700780c */ /* 0x000fe40006784270 */
[----:B------:R-:W-:Y:S02]  /*ddb0*/  ISETP.LT.OR P2, PT, R228, 0x9, P2 ;  /* 0x00000009e400780c */ /* 0x000fe40001741670 */
[----:B------:R-:W-:Y:S02]  /*ddc0*/  FSEL R190, R190, -INF , !P3 ;  /* 0xff800000bebe7808 */ /* 0x000fe40005800000 */
[----:B------:R-:W-:-:S02]  /*ddd0*/  FSEL R157, R157, -INF , !P2 ;  /* 0xff8000009d9d7808 */ /* 0x000fc40005000000 */
[----:B------:R-:W-:Y:S02]  /*dde0*/  LOP3.LUT P2, RZ, R2, 0x4, RZ, 0xc0, !PT ;  /* 0x0000000402ff7812 */ /* 0x000fe4000784c0ff */
[C---:B------:R-:W-:Y:S02]  /*ddf0*/  ISETP.GT.AND P5, PT, R199.reuse, 0x58, !P5 ;  /* 0x00000058c700780c */ /* 0x040fe40006fa4270 */
[----:B------:R-:W-:Y:S02]  /*de00*/  ISETP.GT.AND P2, PT, R199, 0x9, !P2 ;  /* 0x00000009c700780c */ /* 0x000fe40005744270 */
[C---:B------:R-:W-:Y:S02]  /*de10*/  ISETP.LT.OR P4, PT, R228.reuse, 0x52, P4 ;  /* 0x00000052e400780c */ /* 0x040fe40002781670 */
[C---:B------:R-:W-:Y:S02]  /*de20*/  ISETP.LT.OR P2, PT, R228.reuse, 0xa, P2 ;  /* 0x0000000ae400780c */ /* 0x040fe40001741670 */
[----:B------:R-:W-:-:S02]  /*de30*/  ISETP.LT.OR P5, PT, R228, 0x59, P5 ;  /* 0x00000059e400780c */ /* 0x000fc40002fa1670 */
[----:B------:R-:W-:Y:S02]  /*de40*/  FSEL R158, R158, -INF , !P2 ;  /* 0xff8000009e9e7808 */ /* 0x000fe40005000000 */
[----:B------:R-:W-:Y:S02]  /*de50*/  LOP3.LUT P2, RZ, R2, 0x8, RZ, 0xc0, !PT ;  /* 0x0000000802ff7812 */ /* 0x000fe4000784c0ff */
[----:B------:R-:W-:Y:S02]  /*de60*/  FSEL R189, R189, -INF , !P4 ;  /* 0xff800000bdbd7808 */ /* 0x000fe40006000000 */
[----:B------:R-:W-:Y:S02]  /*de70*/  ISETP.GT.AND P2, PT, R199, 0x10, !P2 ;  /* 0x00000010c700780c */ /* 0x000fe40005744270 */
[----:B------:R-:W-:Y:S02]  /*de80*/  FSEL R191, R191, -INF , !P5 ;  /* 0xff800000bfbf7808 */ /* 0x000fe40006800000 */
        /* <DEDUP_REMOVED lines=34> */
[----:B------:R-:W-:Y:S02]  /*e0b0*/  FMNMX.FTZ R177, R152, R12, !PT ;  /* 0x0000000c98b17209 */ /* 0x000fe40007810000 */
[----:B------:R-:W-:Y:S02]  /*e0c0*/  LOP3.LUT P2, RZ, R2, 0x400, RZ, 0xc0, !PT ;  /* 0x0000040002ff7812 */ /* 0x000fe4000784c0ff */
[----:B------:R-:W-:Y:S02]  /*e0d0*/  FMNMX.FTZ R177, R210, R177, !PT ;  /* 0x000000b1d2b17209 */ /* 0x000fe40007810000 */
[----:B------:R-:W-:Y:S02]  /*e0e0*/  ISETP.GT.AND P2, PT, R199, 0x31, !P2 ;  /* 0x00000031c700780c */ /* 0x000fe40005744270 */
[----:B------:R-:W-:-:S02]  /*e0f0*/  FMNMX.FTZ R177, R155, R177, !PT ;  /* 0x000000b19bb17209 */ /* 0x000fc40007810000 */
[----:B------:R-:W-:Y:S02]  /*e100*/  ISETP.LT.OR P2, PT, R228, 0x32, P2 ;  /* 0x00000032e400780c */ /* 0x000fe40001741670 */
[----:B------:R-:W-:Y:S02]  /*e110*/  FMNMX.FTZ R177, R156, R177, !PT ;  /* 0x000000b19cb17209 */ /* 0x000fe40007810000 */
[----:B------:R-:W-:Y:S02]  /*e120*/  FSEL R165, R178, -INF , !P2 ;  /* 0xff800000b2a57808 */ /* 0x000fe40005000000 */
[----:B------:R-:W-:Y:S02]  /*e130*/  FMNMX.FTZ R177, R159, R177, !PT ;  /* 0x000000b19fb17209 */ /* 0x000fe40007810000 */
[----:B------:R-:W-:Y:S02]  /*e140*/  LOP3.LUT P2, RZ, R2, 0x200, RZ, 0xc0, !PT ;  /* 0x0000020002ff7812 */ /* 0x000fe4000784c0ff */
[----:B------:R-:W-:-:S02]  /*e150*/  FMNMX.FTZ R177, R160, R177, !PT ;  /* 0x000000b1a0b17209 */ /* 0x000fc40007810000 */
[----:B------:R-:W-:Y:S02]  /*e160*/  ISETP.GT.AND P2, PT, R199, 0x38, !P2 ;  /* 0x00000038c700780c */ /* 0x000fe40005744270 */
[----:B------:R-:W-:Y:S02]  /*e170*/  FMNMX.FTZ R177, R163, R177, !PT ;  /* 0x000000b1a3b17209 */ /* 0x000fe40007810000 */
[----:B------:R-:W-:Y:S02]  /*e180*/  ISETP.LT.OR P2, PT, R228, 0x39, P2 ;  /* 0x00000039e400780c */ /* 0x000fe40001741670 */
[----:B------:R-:W-:Y:S02]  /*e190*/  FMNMX.FTZ R177, R211, R177, !PT ;  /* 0x000000b1d3b17209 */ /* 0x000fe40007810000 */
[----:B------:R-:W-:Y:S02]  /*e1a0*/  FSEL R179, R179, -INF , !P2 ;  /* 0xff800000b3b37808 */ /* 0x000fe40005000000 */
[----:B------:R-:W-:-:S02]  /*e1b0*/  FMNMX.FTZ R177, R168, R177, !PT ;  /* 0x000000b1a8b17209 */ /* 0x000fc40007810000 */
[----:B------:R-:W-:Y:S02]  /*e1c0*/  LOP3.LUT P2, RZ, R2, 0x100, RZ, 0xc0, !PT ;  /* 0x0000010002ff7812 */ /* 0x000fe4000784c0ff */
[----:B------:R-:W-:Y:S02]  /*e1d0*/  FMNMX.FTZ R177, R169, R177, !PT ;  /* 0x000000b1a9b17209 */ /* 0x000fe40007810000 */
[----:B------:R-:W-:Y:S02]  /*e1e0*/  ISETP.GT.AND P2, PT, R199, 0x39, !P2 ;  /* 0x00000039c700780c */ /* 0x000fe40005744270 */
[----:B------:R-:W-:Y:S02]  /*e1f0*/  FMNMX.FTZ R177, R172, R177, !PT ;  /* 0x000000b1acb17209 */ /* 0x000fe40007810000 */
[----:B------:R-:W-:Y:S02]  /*e200*/  ISETP.LT.OR P2, PT, R228, 0x3a, P2 ;  /* 0x0000003ae400780c */ /* 0x000fe40001741670 */
[----:B------:R-:W-:-:S02]  /*e210*/  FMNMX.FTZ R177, R173, R177, !PT ;  /* 0x000000b1adb17209 */ /* 0x000fc40007810000 */
        /* <DEDUP_REMOVED lines=25> */
[----:B------:R-:W-:Y:S01]  /*e3b0*/  ISETP.GT.AND P2, PT, R199, 0x49, !P6 ;  /* 0x00000049c700780c */ /* 0x000fe20007744270 */
[----:B------:R-:W0:Y:S01]  /*e3c0*/  SHFL.BFLY PT, R178, R177, 0x2, 0x1f ;  /* 0x0c401f00b1b27f89 */ /* 0x000e2200000e0000 */
[----:B------:R-:W-:Y:S02]  /*e3d0*/  LOP3.LUT P6, RZ, R2, 0x1, RZ, 0xc0, !PT ;  /* 0x0000000102ff7812 */ /* 0x000fe400078cc0ff */
[----:B------:R-:W-:-:S04]  /*e3e0*/  ISETP.LT.OR P2, PT, R228, 0x4a, P2 ;  /* 0x0000004ae400780c */ /* 0x000fc80001741670 */
[----:B------:R-:W-:Y:S02]  /*e3f0*/  FSEL R187, R187, -INF , !P2 ;  /* 0xff800000bbbb7808 */ /* 0x000fe40005000000 */
[----:B0-----:R-:W-:-:S05]  /*e400*/  FMNMX.FTZ R178, R177, R178, !PT ;  /* 0x000000b2b1b27209 */ /* 0x001fca0007810000 */
[----:B------:R-:W0:Y:S02]  /*e410*/  SHFL.BFLY PT, R177, R178, 0x1, 0x1f ;  /* 0x0c201f00b2b17f89 */ /* 0x000e2400000e0000 */
[----:B0-----:R-:W-:Y:S01]  /*e420*/  FMNMX.FTZ R178, R178, R177, !PT ;  /* 0x000000b1b2b27209 */ /* 0x001fe20007810000 */
[----:B------:R-:W-:-:S03]  /*e430*/  IMAD.U32 R177, RZ, RZ, UR42 ;  /* 0x0000002affb17e24 */ /* 0x000fc6000f8e00ff */
[----:B------:R-:W-:-:S04]  /*e440*/  FSETP.NEU.FTZ.AND P2, PT, R178, -INF , PT ;  /* 0xff800000b200780b */ /* 0x000fc80003f5d000 */
[----:B------:R-:W-:-:S05]  /*e450*/  FSEL R196, R178, RZ, P2 ;  /* 0x000000ffb2c47208 */ /* 0x000fca0001000000 */
[----:B------:R-:W-:Y:S01]  /*e460*/  FADD.FTZ R196, -R196, R12 ;  /* 0x0000000cc4c47221 */ /* 0x000fe20000010100 */
[----:B------:R-:W-:-:S05]  /*e470*/  FMUL.FTZ R12, R178, R177 ;  /* 0x000000b1b20c7220 */ /* 0x000fca0000410000 */
[----:B------:R-:W-:Y:S02]  /*e480*/  FSEL R12, R12, RZ, P2 ;  /* 0x000000ff0c0c7208 */ /* 0x000fe40001000000 */
[----:B------:R-:W-:-:S03]  /*e490*/  LOP3.LUT P2, RZ, R2, 0x80000, RZ, 0xc0, !PT ;  /* 0x0008000002ff7812 */ /* 0x000fc6000784c0ff */
[-CC-:B------:R-:W-:Y:S01]  /*e4a0*/  FFMA.FTZ R152, R152, R177.reuse, -R12.reuse ;  /* 0x000000b198987223 */ /* 0x180fe2000001080c */
[----:B------:R-:W-:Y:S01]  /*e4b0*/  ISETP.GT.AND P2, PT, R199, RZ, !P2 ;  /* 0x000000ffc700720c */ /* 0x000fe20005744270 */
[-CC-:B------:R-:W-:Y:S01]  /*e4c0*/  FFMA.FTZ R210, R210, R177.reuse, -R12.reuse ;  /* 0x000000b1d2d27223 */ /* 0x180fe2000001080c */
[-CC-:B------:R-:W-:Y:S01]  /*e4d0*/  FFMA.FTZ R155, R155, R177.reuse, -R12.reuse ;  /* 0x000000b19b9b7223 */ /* 0x180fe2000001080c */
[-CC-:B------:R-:W-:Y:S01]  /*e4e0*/  FFMA.FTZ R156, R156, R177.reuse, -R12.reuse ;  /* 0x000000b19c9c7223 */ /* 0x180fe2000001080c */
[----:B------:R-:W-:Y:S01]  /*e4f0*/  ISETP.LT.OR P2, PT, R228, 0x1, P2 ;  /* 0x00000001e400780c */ /* 0x000fe20001741670 */
[-CC-:B------:R-:W-:Y:S01]  /*e500*/  FFMA.FTZ R159, R159, R177.reuse, -R12.reuse ;  /* 0x000000b19f9f7223 */ /* 0x180fe2000001080c */
[-CC-:B------:R-:W-:Y:S01]  /*e510*/  FFMA.FTZ R160, R160, R177.reuse, -R12.reuse ;  /* 0x000000b1a0a07223 */ /* 0x180fe2000001080c */
[-CC-:B------:R-:W-:Y:S01]  /*e520*/  FFMA.FTZ R163, R163, R177.reuse, -R12.reuse ;  /* 0x000000b1a3a37223 */ /* 0x180fe2000001080c */
[----:B------:R-:W-:Y:S01]  /*e530*/  FSEL R153, R153, -INF , !P2 ;  /* 0xff80000099997808 */ /* 0x000fe20005000000 */
        /* <DEDUP_REMOVED lines=18> */
[----:B------:R-:W-:Y:S01]  /*e660*/  FMNMX.FTZ R196, R153, R13, !PT ;  /* 0x0000000d99c47209 */ /* 0x000fe20007810000 */
[----:B------:R-:W-:Y:S01]  /*e670*/  MUFU.EX2 R152, R152 ;  /* 0x0000009800987308 */ /* 0x000fe20000000800 */
[----:B------:R-:W-:-:S02]  /*e680*/  ISETP.GT.AND P2, PT, R199, 0x59, !P6 ;  /* 0x00000059c700780c */ /* 0x000fc40007744270 */
[----:B------:R-:W-:Y:S02]  /*e690*/  FMNMX.FTZ R196, R154, R196, !PT ;  /* 0x000000c49ac47209 */ /* 0x000fe40007810000 */
[----:B------:R-:W-:Y:S02]  /*e6a0*/  ISETP.LT.OR P2, PT, R228, 0x5a, P2 ;  /* 0x0000005ae400780c */ /* 0x000fe40001741670 */
[----:B------:R-:W-:Y:S01]  /*e6b0*/  FMNMX.FTZ R196, R157, R196, !PT ;  /* 0x000000c49dc47209 */ /* 0x000fe20007810000 */
[----:B------:R-:W0:Y:S01]  /*e6c0*/  MUFU.EX2 R12, R12 ;  /* 0x0000000c000c7308 */ /* 0x000e220000000800 */
[----:B------:R-:W-:Y:S02]  /*e6d0*/  FSEL R193, R193, -INF , !P2 ;  /* 0xff800000c1c17808 */ /* 0x000fe40005000000 */
[----:B------:R-:W-:-:S04]  /*e6e0*/  FMNMX.FTZ R196, R158, R196, !PT ;  /* 0x000000c49ec47209 */ /* 0x000fc80007810000 */
[----:B------:R-:W-:Y:S01]  /*e6f0*/  FMNMX.FTZ R196, R161, R196, !PT ;  /* 0x000000c4a1c47209 */ /* 0x000fe20007810000 */
[----:B------:R-:W2:Y:S03]  /*e700*/  MUFU.EX2 R210, R210 ;  /* 0x000000d200d27308 */ /* 0x000ea60000000800 */
[----:B------:R-:W-:-:S04]  /*e710*/  FMNMX.FTZ R196, R162, R196, !PT ;  /* 0x000000c4a2c47209 */ /* 0x000fc80007810000 */
[----:B------:R-:W-:Y:S01]  /*e720*/  FMNMX.FTZ R196, R166, R196, !PT ;  /* 0x000000c4a6c47209 */ /* 0x000fe20007810000 */
[----:B------:R-:W3:Y:S01]  /*e730*/  MUFU.EX2 R155, R155 ;  /* 0x0000009b009b7308 */ /* 0x000ee20000000800 */
[----:B0-----:R-:W-:Y:S01]  /*e740*/  FFMA.FTZ R4, R12, R4, R152 ;  /* 0x000000040c047223 */ /* 0x001fe20000010098 */
[----:B------:R-:W-:Y:S01]  /*e750*/  FMUL.FTZ R24, R24, R12 ;  /* 0x0000000c18187220 */ /* 0x000fe20000410000 */
[----:B------:R-:W-:Y:S01]  /*e760*/  FMNMX.FTZ R196, R167, R196, !PT ;  /* 0x000000c4a7c47209 */ /* 0x000fe20007810000 */
[-C--:B------:R-:W-:Y:S01]  /*e770*/  FMUL.FTZ R25, R25, R12.reuse ;  /* 0x0000000c19197220 */ /* 0x080fe20000410000 */
[-C--:B------:R-:W-:Y:S01]  /*e780*/  FMUL.FTZ R28, R28, R12.reuse ;  /* 0x0000000c1c1c7220 */ /* 0x080fe20000410000 */
[----:B------:R-:W-:Y:S01]  /*e790*/  FMUL.FTZ R29, R29, R12 ;  /* 0x0000000c1d1d7220 */ /* 0x000fe20000410000 */
[----:B------:R-:W-:Y:S01]  /*e7a0*/  FMNMX.FTZ R196, R170, R196, !PT ;  /* 0x000000c4aac47209 */ /* 0x000fe20007810000 */
[----:B------:R-:W0:Y:S01]  /*e7b0*/  MUFU.EX2 R156, R156 ;  /* 0x0000009c009c7308 */ /* 0x000e220000000800 */
[C---:B--2---:R-:W-:Y:S01]  /*e7c0*/  FADD.FTZ R4, R210.reuse, R4 ;  /* 0x00000004d2047221 */ /* 0x044fe20000010000 */
[----:B------:R-:W-:Y:S01]  /*e7d0*/  F2FP.BF16.F32.PACK_AB R152, R210, R152 ;  /* 0x00000098d298723e */ /* 0x000fe200000010ff */
[----:B------:R-:W-:Y:S01]  /*e7e0*/  FMUL.FTZ R32, R32, R12 ;  /* 0x0000000c20207220 */ /* 0x000fe20000410000 */
[----:B------:R-:W-:Y:S01]  /*e7f0*/  FMNMX.FTZ R196, R171, R196, !PT ;  /* 0x000000c4abc47209 */ /* 0x000fe20007810000 */
[-C--:B------:R-:W-:Y:S01]  /*e800*/  FMUL.FTZ R33, R33, R12.reuse ;  /* 0x0000000c21217220 */ /* 0x080fe20000410000 */
[-C--:B------:R-:W-:Y:S01]  /*e810*/  FMUL.FTZ R36, R36, R12.reuse ;  /* 0x0000000c24247220 */ /* 0x080fe20000410000 */
[----:B------:R-:W-:Y:S01]  /*e820*/  FMUL.FTZ R37, R37, R12 ;  /* 0x0000000c25257220 */ /* 0x000fe20000410000 */
[----:B------:R-:W-:Y:S01]  /*e830*/  FMNMX.FTZ R196, R174, R196, !PT ;  /* 0x000000c4aec47209 */ /* 0x000fe20007810000 */
[----:B------:R-:W2:Y:S01]  /*e840*/  MUFU.EX2 R159, R159 ;  /* 0x0000009f009f7308 */ /* 0x000ea20000000800 */
[----:B---3--:R-:W-:Y:S01]  /*e850*/  FADD.FTZ R4, R155, R4 ;  /* 0x000000049b047221 */ /* 0x008fe20000010000 */
[----:B------:R-:W-:Y:S01]  /*e860*/  FMUL.FTZ R40, R40, R12 ;  /* 0x0000000c28287220 */ /* 0x000fe20000410000 */
[----:B------:R-:W-:Y:S01]  /*e870*/  FMNMX.FTZ R196, R175, R196, !PT ;  /* 0x000000c4afc47209 */ /* 0x000fe20007810000 */
[-C--:B------:R-:W-:Y:S01]  /*e880*/  FMUL.FTZ R41, R41, R12.reuse ;  /* 0x0000000c29297220 */ /* 0x080fe20000410000 */
[-C--:B------:R-:W-:Y:S01]  /*e890*/  FMUL.FTZ R44, R44, R12.reuse ;  /* 0x0000000c2c2c7220 */ /* 0x080fe20000410000 */
[----:B------:R-:W-:Y:S01]  /*e8a0*/  FMUL.FTZ R45, R45, R12 ;  /* 0x0000000c2d2d7220 */ /* 0x000fe20000410000 */
[----:B------:R-:W-:Y:S01]  /*e8b0*/  FMNMX.FTZ R196, R164, R196, !PT ;  /* 0x000000c4a4c47209 */ /* 0x000fe20007810000 */
[----:B------:R-:W3:Y:S01]  /*e8c0*/  MUFU.EX2 R160, R160 ;  /* 0x000000a000a07308 */ /* 0x000ee20000000800 */
[----:B0-----:R-:W-:Y:S01]  /*e8d0*/  FADD.FTZ R4, R156, R4 ;  /* 0x000000049c047221 */ /* 0x001fe20000010000 */
[----:B------:R-:W-:Y:S01]  /*e8e0*/  FMUL.FTZ R48, R48, R12 ;  /* 0x0000000c30307220 */ /* 0x000fe20000410000 */
[----:B------:R-:W-:Y:S01]  /*e8f0*/  FMNMX.FTZ R196, R165, R196, !PT ;  /* 0x000000c4a5c47209 */ /* 0x000fe20007810000 */
[-C--:B------:R-:W-:Y:S01]  /*e900*/  FMUL.FTZ R49, R49, R12.reuse ;  /* 0x0000000c31317220 */ /* 0x080fe20000410000 */
[-C--:B------:R-:W-:Y:S01]  /*e910*/  FMUL.FTZ R52, R52, R12.reuse ;  /* 0x0000000c34347220 */ /* 0x080fe20000410000 */
[----:B------:R-:W-:Y:S01]  /*e920*/  FMUL.FTZ R53, R53, R12 ;  /* 0x0000000c35357220 */ /* 0x000fe20000410000 */
[----:B------:R-:W-:Y:S01]  /*e930*/  FMNMX.FTZ R196, R179, R196, !PT ;  /* 0x000000c4b3c47209 */ /* 0x000fe20007810000 */
[----:B------:R-:W0:Y:S01]  /*e940*/  MUFU.EX2 R163, R163 ;  /* 0x000000a300a37308 */ /* 0x000e220000000800 */
[----:B--2---:R-:W-:Y:S01]  /*e950*/  FADD.FTZ R4, R159, R4 ;  /* 0x000000049f047221 */ /* 0x004fe20000010000 */
[----:B------:R-:W-:Y:S01]  /*e960*/  FMUL.FTZ R56, R56, R12 ;  /* 0x0000000c38387220 */ /* 0x000fe20000410000 */
[----:B------:R-:W-:Y:S01]  /*e970*/  FMNMX.FTZ R196, R180, R196, !PT ;  /* 0x000000c4b4c47209 */ /* 0x000fe20007810000 */
[-C--:B------:R-:W-:Y:S01]  /*e980*/  FMUL.FTZ R57, R57, R12.reuse ;  /* 0x0000000c39397220 */ /* 0x080fe20000410000 */
[-C--:B------:R-:W-:Y:S01]  /*e990*/  FMUL.FTZ R60, R60, R12.reuse ;  /* 0x0000000c3c3c7220 */ /* 0x080fe20000410000 */
[----:B------:R-:W-:Y:S01]  /*e9a0*/  FMUL.FTZ R61, R61, R12 ;  /* 0x0000000c3d3d7220 */ /* 0x000fe20000410000 */
[----:B------:R-:W-:Y:S01]  /*e9b0*/  FMNMX.FTZ R196, R182, R196, !PT ;  /* 0x000000c4b6c47209 */ /* 0x000fe20007810000 */
[----:B------:R2:W-:Y:S01]  /*e9c0*/  MUFU.EX2 R198, R181 ;  /* 0x000000b500c67308 */ /* 0x0005e20000000800 */
        /* <DEDUP_REMOVED lines=16> */
[-C--:B------:R-:W-:Y:S01]  /*ead0*/  FMUL.FTZ R80, R80, R12.reuse ;  /* 0x0000000c50507220 */ /* 0x080fe20000410000 */
[----:B------:R-:W-:Y:S01]  /*eae0*/  FMUL.FTZ R81, R81, R12 ;  /* 0x0000000c51517220 */ /* 0x000fe20000410000 */
[----:B------:R-:W-:Y:S01]  /*eaf0*/  FMNMX.FTZ R196, R189, R196, !PT ;  /* 0x000000c4bdc47209 */ /* 0x000fe20007810000 */
[-C--:B------:R-:W-:Y:S01]  /*eb00*/  FMUL.FTZ R84, R84, R12.reuse ;  /* 0x0000000c54547220 */ /* 0x080fe20000410000 */
[-C--:B------:R-:W-:Y:S01]  /*eb10*/  FMUL.FTZ R85, R85, R12.reuse ;  /* 0x0000000c55557220 */ /* 0x080fe20000410000 */
[----:B------:R-:W-:Y:S01]  /*eb20*/  FMUL.FTZ R88, R88, R12 ;  /* 0x0000000c58587220 */ /* 0x000fe20000410000 */
[----:B------:R-:W-:Y:S01]  /*eb30*/  FMNMX.FTZ R196, R191, R196, !PT ;  /* 0x000000c4bfc47209 */ /* 0x000fe20007810000 */
[----:B------:R-:W4:Y:S01]  /*eb40*/  MUFU.EX2 R169, R169 ;  /* 0x000000a900a97308 */ /* 0x000f220000000800 */
[-C--:B------:R-:W-:Y:S01]  /*eb50*/  FMUL.FTZ R89, R89, R12.reuse ;  /* 0x0000000c59597220 */ /* 0x080fe20000410000 */
[----:B------:R-:W-:Y:S01]  /*eb60*/  FMUL.FTZ R92, R92, R12 ;  /* 0x0000000c5c5c7220 */ /* 0x000fe20000410000 */
[----:B------:R-:W-:Y:S01]  /*eb70*/  FMNMX.FTZ R196, R193, R196, !PT ;  /* 0x000000c4c1c47209 */ /* 0x000fe20007810000 */
[-C--:B------:R-:W-:Y:S01]  /*eb80*/  FMUL.FTZ R93, R93, R12.reuse ;  /* 0x0000000c5d5d7220 */ /* 0x080fe20000410000 */
[-C--:B------:R-:W-:Y:S01]  /*eb90*/  FMUL.FTZ R96, R96, R12.reuse ;  /* 0x0000000c60607220 */ /* 0x080fe20000410000 */
[-C--:B------:R-:W-:Y:S01]  /*eba0*/  FMUL.FTZ R97, R97, R12.reuse ;  /* 0x0000000c61617220 */ /* 0x080fe20000410000 */
[-C--:B------:R-:W-:Y:S01]  /*ebb0*/  FMUL.FTZ R100, R100, R12.reuse ;  /* 0x0000000c64647220 */ /* 0x080fe20000410000 */
[----:B------:R-:W5:Y:S01]  /*ebc0*/  SHFL.BFLY PT, R197, R196, 0x2, 0x1f ;  /* 0x0c401f00c4c57f89 */ /* 0x000f6200000e0000 */
        /* <DEDUP_REMOVED lines=23> */
[----:B-----5:R-:W-:Y:S01]  /*ed40*/  FMNMX.FTZ R196, R196, R197, !PT ;  /* 0x000000c5c4c47209 */ /* 0x020fe20007810000 */
[----:B------:R-:W5:Y:S01]  /*ed50*/  MUFU.EX2 R224, R224 ;  /* 0x000000e000e07308 */ /* 0x000f620000000800 */
[-C--:B------:R-:W-:Y:S01]  /*ed60*/  FMUL.FTZ R141, R141, R12.reuse ;  /* 0x0000000c8d8d7220 */ /* 0x080fe20000410000 */
[-C--:B------:R-:W-:Y:S01]  /*ed70*/  FMUL.FTZ R144, R144, R12.reuse ;  /* 0x0000000c90907220 */ /* 0x080fe20000410000 */
[-C--:B------:R-:W-:Y:S01]  /*ed80*/  FMUL.FTZ R145, R145, R12.reuse ;  /* 0x0000000c91917220 */ /* 0x080fe20000410000 */
[----:B------:R-:W2:Y:S01]  /*ed90*/  SHFL.BFLY PT, R197, R196, 0x1, 0x1f ;  /* 0x0c201f00c4c57f89 */ /* 0x000ea200000e0000 */
[-C--:B------:R-:W-:Y:S01]  /*eda0*/  FMUL.FTZ R148, R148, R12.reuse ;  /* 0x0000000c94947220 */ /* 0x080fe20000410000 */
[----:B------:R-:W-:-:S02]  /*edb0*/  FMUL.FTZ R149, R149, R12 ;  /* 0x0000000c95957220 */ /* 0x000fc40000410000 */
[----:B------:R-:W5:Y:S08]  /*edc0*/  MUFU.EX2 R225, R225 ;  /* 0x000000e100e17308 */ /* 0x000f700000000800 */
[----:B------:R-:W-:Y:S08]  /*edd0*/  MUFU.EX2 R184, R184 ;  /* 0x000000b800b87308 */ /* 0x000ff00000000800 */
[----:B------:R-:W-:Y:S01]  /*ede0*/  MUFU.EX2 R185, R185 ;  /* 0x000000b900b97308 */ /* 0x000fe20000000800 */
[----:B--2---:R-:W-:-:S04]  /*edf0*/  FMNMX.FTZ R181, R196, R197, !PT ;  /* 0x000000c5c4b57209 */ /* 0x004fc80007810000 */
[C---:B------:R-:W-:Y:S01]  /*ee00*/  FSETP.NEU.FTZ.AND P2, PT, R181.reuse, -INF , PT ;  /* 0xff800000b500780b */ /* 0x040fe20003f5d000 */
[----:B------:R-:W-:Y:S02]  /*ee10*/  FMUL.FTZ R196, R181, R177 ;  /* 0x000000b1b5c47220 */ /* 0x000fe40000410000 */
[----:B------:R-:W-:Y:S03]  /*ee20*/  MUFU.EX2 R188, R188 ;  /* 0x000000bc00bc7308 */ /* 0x000fe60000000800 */
[----:B------:R-:W-:-:S05]  /*ee30*/  FSEL R196, R196, RZ, P2 ;  /* 0x000000ffc4c47208 */ /* 0x000fca0001000000 */
[----:B------:R-:W-:Y:S01]  /*ee40*/  MUFU.EX2 R226, R226 ;  /* 0x000000e200e27308 */ /* 0x000fe20000000800 */
[----:B------:R-:W-:Y:S01]  /*ee50*/  FFMA.FTZ R197, R154, R177, -R196 ;  /* 0x000000b19ac57223 */ /* 0x000fe200000108c4 */
[----:B------:R-:W-:Y:S01]  /*ee60*/  F2FP.BF16.F32.PACK_AB R154, R156, R155 ;  /* 0x0000009b9c9a723e */ /* 0x000fe200000010ff */
[----:B---3--:R-:W-:Y:S01]  /*ee70*/  FADD.FTZ R155, R211, R4 ;  /* 0x00000004d39b7221 */ /* 0x008fe20000010000 */
[----:B------:R-:W-:Y:S01]  /*ee80*/  F2FP.BF16.F32.PACK_AB R156, R160, R159 ;  /* 0x0000009fa09c723e */ /* 0x000fe200000010ff */
[-CC-:B------:R-:W-:Y:S01]  /*ee90*/  FFMA.FTZ R229, R157, R177.reuse, -R196.reuse ;  /* 0x000000b19de57223 */ /* 0x180fe200000108c4 */
[--C-:B------:R-:W-:Y:S01]  /*eea0*/  FFMA.FTZ R157, R158, R177, -R196.reuse ;  /* 0x000000b19e9d7223 */ /* 0x100fe200000108c4 */
[----:B0-----:R-:W-:Y:S01]  /*eeb0*/  FADD.FTZ R4, R168, R155 ;  /* 0x0000009ba8047221 */ /* 0x001fe20000010000 */
[----:B------:R-:W-:Y:S01]  /*eec0*/  MUFU.EX2 R192, R192 ;  /* 0x000000c000c07308 */ /* 0x000fe20000000800 */
[----:B------:R-:W-:Y:S01]  /*eed0*/  F2FP.BF16.F32.PACK_AB R158, R211, R163 ;  /* 0x000000a3d39e723e */ /* 0x000fe200000010ff */
[-C--:B------:R-:W-:Y:S01]  /*eee0*/  FFMA.FTZ R230, R153, R177.reuse, -R196 ;  /* 0x000000b199e67223 */ /* 0x080fe200000108c4 */
[----:B----4-:R-:W-:Y:S01]  /*eef0*/  FADD.FTZ R159, R169, R4 ;  /* 0x00000004a99f7221 */ /* 0x010fe20000010000 */
[-CC-:B------:R-:W-:Y:S01]  /*ef00*/  FFMA.FTZ R153, R174, R177.reuse, -R196.reuse ;  /* 0x000000b1ae997223 */ /* 0x180fe200000108c4 */
[-CC-:B------:R-:W-:Y:S01]  /*ef10*/  FFMA.FTZ R228, R161, R177.reuse, -R196.reuse ;  /* 0x000000b1a1e47223 */ /* 0x180fe200000108c4 */
[-CC-:B------:R-:W-:Y:S01]  /*ef20*/  FFMA.FTZ R161, R162, R177.reuse, -R196.reuse ;  /* 0x000000b1a2a17223 */ /* 0x180fe200000108c4 */
[----:B-1----:R-:W-:Y:S01]  /*ef30*/  FADD.FTZ R4, R172, R159 ;  /* 0x0000009fac047221 */ /* 0x002fe20000010000 */
[----:B------:R-:W0:Y:S01]  /*ef40*/  MUFU.EX2 R227, R227 ;  /* 0x000000e300e37308 */ /* 0x000e220000000800 */
[C---:B------:R-:W-:Y:S01]  /*ef50*/  F2FP.BF16.F32.PACK_AB R162, R173.reuse, R172 ;  /* 0x000000acada2723e */ /* 0x040fe200000010ff */
[-C--:B------:R-:W-:Y:S01]  /*ef60*/  FFMA.FTZ R210, R166, R177.reuse, -R196 ;  /* 0x000000b1a6d27223 */ /* 0x080fe200000108c4 */
[----:B------:R-:W-:Y:S01]  /*ef70*/  FADD.FTZ R4, R173, R4 ;  /* 0x00000004ad047221 */ /* 0x000fe20000010000 */
[-CC-:B------:R-:W-:Y:S01]  /*ef80*/  FFMA.FTZ R167, R167, R177.reuse, -R196.reuse ;  /* 0x000000b1a7a77223 */ /* 0x180fe200000108c4 */
[-CC-:B------:R-:W-:Y:S01]  /*ef90*/  FFMA.FTZ R199, R170, R177.reuse, -R196.reuse ;  /* 0x000000b1aac77223 */ /* 0x180fe200000108c4 */
[-C--:B------:R-:W-:Y:S01]  /*efa0*/  FFMA.FTZ R171, R171, R177.reuse, -R196 ;  /* 0x000000b1abab7223 */ /* 0x080fe200000108c4 */
[----:B------:R-:W-:Y:S01]  /*efb0*/  FADD.FTZ R159, R223, R4 ;  /* 0x00000004df9f7221 */ /* 0x000fe20000010000 */
[----:B------:R-:W1:Y:S01]  /*efc0*/  MUFU.EX2 R194, R194 ;  /* 0x000000c200c27308 */ /* 0x000e620000000800 */
[-CC-:B------:R-:W-:Y:S01]  /*efd0*/  FFMA.FTZ R175, R175, R177.reuse, -R196.reuse ;  /* 0x000000b1afaf7223 */ /* 0x180fe200000108c4 */
[-CC-:B------:R-:W-:Y:S01]  /*efe0*/  FFMA.FTZ R231, R164, R177.reuse, -R196.reuse ;  /* 0x000000b1a4e77223 */ /* 0x180fe200000108c4 */
[----:B-----5:R-:W-:Y:S01]  /*eff0*/  FADD.FTZ R4, R224, R159 ;  /* 0x0000009fe0047221 */ /* 0x020fe20000010000 */
[-CC-:B------:R-:W-:Y:S01]  /*f000*/  FFMA.FTZ R165, R165, R177.reuse, -R196.reuse ;  /* 0x000000b1a5a57223 */ /* 0x180fe200000108c4 */
[-CC-:B------:R-:W-:Y:S01]  /*f010*/  FFMA.FTZ R179, R179, R177.reuse, -R196.reuse ;  /* 0x000000b1b3b37223 */ /* 0x180fe200000108c4 */
[-C--:B------:R-:W-:Y:S01]  /*f020*/  FFMA.FTZ R180, R180, R177.reuse, -R196 ;  /* 0x000000b1b4b47223 */ /* 0x080fe200000108c4 */
[----:B------:R-:W-:Y:S01]  /*f030*/  FADD.FTZ R159, R225, R4 ;  /* 0x00000004e19f7221 */ /* 0x000fe20000010000 */
[----:B------:R-:W2:Y:S01]  /*f040*/  MUFU.EX2 R174, R195 ;  /* 0x000000c300ae7308 */ /* 0x000ea20000000800 */
[----:B0-----:R-:W-:Y:S01]  /*f050*/  F2FP.BF16.F32.PACK_AB R172, R227, R192 ;  /* 0x000000c0e3ac723e */ /* 0x001fe200000010ff */
[-CC-:B------:R-:W-:Y:S01]  /*f060*/  FFMA.FTZ R182, R182, R177.reuse, -R196.reuse ;  /* 0x000000b1b6b67223 */ /* 0x180fe200000108c4 */
[----:B------:R-:W-:Y:S01]  /*f070*/  FADD.FTZ R159, R198, R159 ;  /* 0x0000009fc69f7221 */ /* 0x000fe20000010000 */
[-CC-:B------:R-:W-:Y:S01]  /*f080*/  FFMA.FTZ R183, R183, R177.reuse, -R196.reuse ;  /* 0x000000b1b7b77223 */ /* 0x180fe200000108c4 */
[-CC-:B------:R-:W-:Y:S01]  /*f090*/  FFMA.FTZ R186, R186, R177.reuse, -R196.reuse ;  /* 0x000000b1baba7223 */ /* 0x180fe200000108c4 */
[-CC-:B------:R-:W-:Y:S01]  /*f0a0*/  FFMA.FTZ R187, R187, R177.reuse, -R196.reuse ;  /* 0x000000b1bbbb7223 */ /* 0x180fe200000108c4 */
[----:B------:R-:W-:Y:S01]  /*f0b0*/  FADD.FTZ R4, R184, R159 ;  /* 0x0000009fb8047221 */ /* 0x000fe20000010000 */
[----:B------:R-:W-:Y:S01]  /*f0c0*/  MUFU.EX2 R230, R230 ;  /* 0x000000e600e67308 */ /* 0x000fe20000000800 */
[-CC-:B------:R-:W-:Y:S01]  /*f0d0*/  FFMA.FTZ R190, R190, R177.reuse, -R196.reuse ;  /* 0x000000b1bebe7223 */ /* 0x180fe200000108c4 */
[-C--:B------:R-:W-:Y:S01]  /*f0e0*/  FFMA.FTZ R189, R189, R177.reuse, -R196 ;  /* 0x000000b1bdbd7223 */ /* 0x080fe200000108c4 */
[----:B------:R-:W-:Y:S01]  /*f0f0*/  FADD.FTZ R163, R185, R4 ;  /* 0x00000004b9a37221 */ /* 0x000fe20000010000 */
[-CC-:B------:R-:W-:Y:S01]  /*f100*/  FFMA.FTZ R191, R191, R177.reuse, -R196.reuse ;  /* 0x000000b1bfbf7223 */ /* 0x180fe200000108c4 */
[----:B------:R-:W-:Y:S01]  /*f110*/  FFMA.FTZ R193, R193, R177, -R196 ;  /* 0x000000b1c1c17223 */ /* 0x000fe200000108c4 */
[----:B------:R-:W-:Y:S01]  /*f120*/  F2FP.BF16.F32.PACK_AB R160, R169, R168 ;  /* 0x000000a8a9a0723e */ /* 0x000fe200000010ff */
[----:B------:R-:W-:Y:S01]  /*f130*/  FADD.FTZ R163, R188, R163 ;  /* 0x000000a3bca37221 */ /* 0x000fe20000010000 */
[----:B------:R-:W-:Y:S01]  /*f140*/  MUFU.EX2 R197, R197 ;  /* 0x000000c500c57308 */ /* 0x000fe20000000800 */
[----:B------:R-:W-:-:S02]  /*f150*/  F2FP.BF16.F32.PACK_AB R168, R185, R184 ;  /* 0x000000b8b9a8723e */ /* 0x000fc400000010ff */
[C---:B------:R-:W-:Y:S01]  /*f160*/  FADD.FTZ R163, R226.reuse, R163 ;  /* 0x000000a3e2a37221 */ /* 0x040fe20000010000 */
[----:B------:R-:W-:Y:S02]  /*f170*/  F2FP.BF16.F32.PACK_AB R170, R226, R188 ;  /* 0x000000bce2aa723e */ /* 0x000fe400000010ff */
[----:B------:R-:W-:Y:S01]  /*f180*/  F2FP.BF16.F32.PACK_AB R166, R198, R225 ;  /* 0x000000e1c6a6723e */ /* 0x000fe200000010ff */
[----:B------:R-:W-:Y:S01]  /*f190*/  FADD.FTZ R4, R192, R163 ;  /* 0x000000a3c0047221 */ /* 0x000fe20000010000 */
[----:B------:R-:W-:Y:S01]  /*f1a0*/  FSEL R192, R181, RZ, P2 ;  /* 0x000000ffb5c07208 */ /* 0x000fe20001000000 */
[----:B------:R-:W-:Y:S01]  /*f1b0*/  MUFU.EX2 R155, R229 ;  /* 0x000000e5009b7308 */ /* 0x000fe20000000800 */
[----:B------:R-:W-:Y:S01]  /*f1c0*/  F2FP.BF16.F32.PACK_AB R164, R224, R223 ;  /* 0x000000dfe0a4723e */ /* 0x000fe200000010ff */
[----:B------:R-:W-:-:S04]  /*f1d0*/  FADD.FTZ R163, R227, R4 ;  /* 0x00000004e3a37221 */ /* 0x000fc80000010000 */
[----:B-1----:R-:W-:Y:S02]  /*f1e0*/  FADD.FTZ R163, R194, R163 ;  /* 0x000000a3c2a37221 */ /* 0x002fe40000010000 */
[----:B------:R-:W-:Y:S02]  /*f1f0*/  MUFU.EX2 R157, R157 ;  /* 0x0000009d009d7308 */ /* 0x000fe40000000800 */
[C---:B--2---:R-:W-:Y:S01]  /*f200*/  FADD.FTZ R4, R174.reuse, R163 ;  /* 0x000000a3ae047221 */ /* 0x044fe20000010000 */
[----:B------:R-:W-:Y:S01]  /*f210*/  F2FP.BF16.F32.PACK_AB R174, R174, R194 ;  /* 0x000000c2aeae723e */ /* 0x000fe200000010ff */
[----:B------:R-:W-:-:S04]  /*f220*/  FADD.FTZ R194, -R192, R13 ;  /* 0x0000000dc0c27221 */ /* 0x000fc80000010100 */
[----:B------:R-:W-:Y:S01]  /*f230*/  FMUL.FTZ R13, R194, R177 ;  /* 0x000000b1c20d7220 */ /* 0x000fe20000410000 */
[----:B------:R-:W-:Y:S08]  /*f240*/  MUFU.EX2 R228, R228 ;  /* 0x000000e400e47308 */ /* 0x000ff00000000800 */
[----:B------:R-:W0:Y:S08]  /*f250*/  MUFU.EX2 R13, R13 ;  /* 0x0000000d000d7308 */ /* 0x000e300000000800 */
[----:B------:R-:W1:Y:S08]  /*f260*/  MUFU.EX2 R161, R161 ;  /* 0x000000a100a17308 */ /* 0x000e700000000800 */
        /* <DEDUP_REMOVED lines=9> */
[----:B------:R-:W-:Y:S01]  /*f300*/  FADD.FTZ R196, R155, R196 ;  /* 0x000000c49bc47221 */ /* 0x000fe20000010000 */
[----:B------:R-:W-:Y:S01]  /*f310*/  F2FP.BF16.F32.PACK_AB R155, R157, R155 ;  /* 0x0000009b9d9b723e */ /* 0x000fe200000010ff */
[-C--:B------:R-:W-:Y:S01]  /*f320*/  FMUL.FTZ R35, R35, R13.reuse ;  /* 0x0000000d23237220 */ /* 0x080fe20000410000 */
[-C--:B------:R-:W-:Y:S01]  /*f330*/  FMUL.FTZ R38, R38, R13.reuse ;  /* 0x0000000d26267220 */ /* 0x080fe20000410000 */
[----:B------:R-:W-:Y:S01]  /*f340*/  FADD.FTZ R3, R157, R196 ;  /* 0x000000c49d037221 */ /* 0x000fe20000010000 */
[----:B-1----:R-:W-:Y:S01]  /*f350*/  F2FP.BF16.F32.PACK_AB R157, R161, R228 ;  /* 0x000000e4a19d723e */ /* 0x002fe200000010ff */
        /* <DEDUP_REMOVED lines=8> */
[----:B------:R-:W-:Y:S01]  /*f3e0*/  FMUL.FTZ R50, R50, R13 ;  /* 0x0000000d32327220 */ /* 0x000fe20000410000 */
[----:B------:R-:W3:Y:S01]  /*f3f0*/  MUFU.EX2 R188, R171 ;  /* 0x000000ab00bc7308 */ /* 0x000ee20000000800 */
[----:B--2---:R-:W-:Y:S01]  /*f400*/  FADD.FTZ R3, R159, R196 ;  /* 0x000000c49f037221 */ /* 0x004fe20000010000 */
[----:B0-----:R-:W-:Y:S01]  /*f410*/  F2FP.BF16.F32.PACK_AB R159, R184, R159 ;  /* 0x0000009fb89f723e */ /* 0x001fe200000010ff */
[-C--:B------:R-:W-:Y:S01]  /*f420*/  FMUL.FTZ R51, R51, R13.reuse ;  /* 0x0000000d33337220 */ /* 0x080fe20000410000 */
[-C--:B------:R-:W-:Y:S01]  /*f430*/  FMUL.FTZ R54, R54, R13.reuse ;  /* 0x0000000d36367220 */ /* 0x080fe20000410000 */
[----:B------:R-:W-:Y:S01]  /*f440*/  FADD.FTZ R198, R184, R3 ;  /* 0x00000003b8c67221 */ /* 0x000fe20000010000 */
        /* <DEDUP_REMOVED lines=44> */
[----:B0-----:R-:W-:Y:S01]  /*f710*/  F2FP.BF16.F32.PACK_AB R165, R194, R231 ;  /* 0x000000e7c2a5723e */ /* 0x001fe200000010ff */
[-C--:B------:R-:W-:Y:S01]  /*f720*/  FMUL.FTZ R123, R123, R13.reuse ;  /* 0x0000000d7b7b7220 */ /* 0x080fe20000410000 */
[----:B------:R-:W-:Y:S01]  /*f730*/  FMUL.FTZ R126, R126, R13 ;  /* 0x0000000d7e7e7220 */ /* 0x000fe20000410000 */
[----:B------:R-:W-:Y:S01]  /*f740*/  FADD.FTZ R3, R163, R182 ;  /* 0x000000b6a3037221 */ /* 0x000fe20000010000 */
[C---:B------:R-:W-:Y:S01]  /*f750*/  F2FP.BF16.F32.PACK_AB R163, R192.reuse, R163 ;  /* 0x000000a3c0a3723e */ /* 0x040fe200000010ff */
        /* <DEDUP_REMOVED lines=17> */
[----:B------:R3:W4:Y:S08]  /*f870*/  MUFU.EX2 R171, R186 ;  /* 0x000000ba00ab7308 */ /* 0x0007300000000800 */
[----:B------:R-:W5:Y:S01]  /*f880*/  MUFU.EX2 R182, R187 ;  /* 0x000000bb00b67308 */ /* 0x000f620000000800 */
[----:B---3--:R-:W-:-:S04]  /*f890*/  FADD.FTZ R186, R194, R3 ;  /* 0x00000003c2ba7221 */ /* 0x008fc80000010000 */
[----:B--2---:R-:W-:Y:S01]  /*f8a0*/  FADD.FTZ R3, R167, R186 ;  /* 0x000000baa7037221 */ /* 0x004fe20000010000 */
[C---:B0-----:R-:W-:Y:S02]  /*f8b0*/  F2FP.BF16.F32.PACK_AB R167, R180.reuse, R167 ;  /* 0x000000a7b4a7723e */ /* 0x041fe400000010ff */
[----:B------:R0:W2:Y:S01]  /*f8c0*/  MUFU.EX2 R173, R190 ;  /* 0x000000be00ad7308 */ /* 0x0000a20000000800 */
[----:B------:R-:W-:-:S04]  /*f8d0*/  FADD.FTZ R186, R180, R3 ;  /* 0x00000003b4ba7221 */ /* 0x000fc80000010000 */
[----:B------:R-:W-:Y:S01]  /*f8e0*/  FADD.FTZ R3, R169, R186 ;  /* 0x000000baa9037221 */ /* 0x000fe20000010000 */
[C---:B-1----:R-:W-:Y:S02]  /*f8f0*/  F2FP.BF16.F32.PACK_AB R169, R196.reuse, R169 ;  /* 0x000000a9c4a9723e */ /* 0x042fe400000010ff */
[----:B------:R-:W1:Y:S01]  /*f900*/  MUFU.EX2 R12, R189 ;  /* 0x000000bd000c7308 */ /* 0x000e620000000800 */
[----:B------:R-:W-:-:S04]  /*f910*/  FADD.FTZ R186, R196, R3 ;  /* 0x00000003c4ba7221 */ /* 0x000fc80000010000 */
[----:B----4-:R-:W-:Y:S01]  /*f920*/  FADD.FTZ R3, R171, R186 ;  /* 0x000000baab037221 */ /* 0x010fe20000010000 */
[C---:B-----5:R-:W-:Y:S02]  /*f930*/  F2FP.BF16.F32.PACK_AB R171, R182.reuse, R171 ;  /* 0x000000abb6ab723e */ /* 0x060fe400000010ff */
[----:B------:R-:W3:Y:S01]  /*f940*/  MUFU.EX2 R175, R191 ;  /* 0x000000bf00af7308 */ /* 0x000ee20000000800 */
[----:B0-----:R-:W-:-:S04]  /*f950*/  FADD.FTZ R190, R182, R3 ;  /* 0x00000003b6be7221 */ /* 0x001fc80000010000 */
[----:B--2---:R-:W-:-:S03]  /*f960*/  FADD.FTZ R3, R173, R190 ;  /* 0x000000bead037221 */ /* 0x004fc60000010000 */
[----:B------:R-:W0:Y:S01]  /*f970*/  MUFU.EX2 R186, R193 ;  /* 0x000000c100ba7308 */ /* 0x000e220000000800 */
[C---:B-1----:R-:W-:Y:S01]  /*f980*/  FADD.FTZ R184, R12.reuse, R3 ;  /* 0x000000030cb87221 */ /* 0x042fe20000010000 */
[----:B------:R-:W-:-:S03]  /*f990*/  F2FP.BF16.F32.PACK_AB R173, R12, R173 ;  /* 0x000000ad0cad723e */ /* 0x000fc600000010ff */
[----:B---3--:R-:W-:-:S04]  /*f9a0*/  FADD.FTZ R3, R175, R184 ;  /* 0x000000b8af037221 */ /* 0x008fc80000010000 */
[C---:B0-----:R-:W-:Y:S01]  /*f9b0*/  FADD.FTZ R3, R186.reuse, R3 ;  /* 0x00000003ba037221 */ /* 0x041fe20000010000 */
[----:B------:R-:W-:Y:S01]  /*f9c0*/  F2FP.BF16.F32.PACK_AB R175, R186, R175 ;  /* 0x000000afbaaf723e */ /* 0x000fe200000010ff */
[----:B------:R-:W-:Y:S06]  /*f9d0*/  @!P0 BRA `(.L_x_9362) ;  /* 0x0000000000048947 */ /* 0x000fec0003800000 */
[----:B------:R-:W-:Y:S01]  /*f9e0*/  BPT.TRAP 0x1 ;  /* 0x000000040000795c */ /* 0x000fe20000300000 */
.L_x_9362:
[----:B------:R0:W1:Y:S01]  /*f9f0*/  SYNCS.PHASECHK.TRANS64.TRYWAIT P2, [R209+URZ+0x22850], R204 ;  /* 0x022850ccd10075a7 */ /* 0x000062000804017f */
[----:B------:R-:W-:Y:S05]  /*fa00*/  @!P0 BRA `(.L_x_9363) ;  /* 0x0000000000048947 */ /* 0x000fea0003800000 */
[----:B------:R-:W-:Y:S01]  /*fa10*/  BPT.TRAP 0x1 ;  /* 0x000000040000795c */ /* 0x000fe20000300000 */
.L_x_9363:
[----:B------:R-:W-:Y:S04]  /*fa20*/  BSSY B0, `(.L_x_9364) ;  /* 0x0000004000007945 */ /* 0x000fe80003800000 */
[----:B-1----:R-:W-:Y:S05]  /*fa30*/  @P2 BRA `(.L_x_9365) ;  /* 0x0000000000082947 */ /* 0x002fea0003800000 */
[----:B------:R-:W1:Y:S02]  /*fa40*/  SYNCS.PHASECHK.TRANS64.TRYWAIT P2, [R209+URZ+0x22850], R204 ;  /* 0x022850ccd10075a7 */ /* 0x000e64000804017f */
[----:B-1----:R-:W-:Y:S05]  /*fa50*/  @!P2 BRA `(.L_x_9366) ;  /* 0x00000104004ca947 */ /* 0x002fea0003800000 */
.L_x_9365:
[----:B------:R-:W-:Y:S05]  /*fa60*/  BSYNC B0 ;  /* 0x0000000000007941 */ /* 0x000fea0003800000 */
.L_x_9364:
[----:B------:R-:W2:Y:S01]  /*fa70*/  S2R R179, SR_TID.X ;  /* 0x0000000000b37919 */ /* 0x000ea20000002100 */
[----:B------:R-:W-:Y:S01]  /*fa80*/  IMAD.MOV.U32 R13, RZ, RZ, 0x40000040 ;  /* 0x40000040ff0d7424 */ /* 0x000fe200078e00ff */
[----:B------:R-:W-:Y:S05]  /*fa90*/  WARPSYNC.ALL ;  /* 0x0000000000007948 */ /* 0x000fea0003800000 */
[----:B------:R-:W-:Y:S01]  /*faa0*/  R2UR UR7, R13 ;  /* 0x000000000d0772ca */ /* 0x000fe200000e0000 */
[----:B------:R-:W-:Y:S01]  /*fab0*/  IMAD R12, R16, 0xc00, R20 ;  /* 0x00000c00100c7824 */ /* 0x000fe200078e0214 */
[----:B------:R-:W-:Y:S01]  /*fac0*/  ISETP.GT.AND P2, PT, R5, R213, PT ;  /* 0x000000d50500720c */ /* 0x000fe20003f44270 */
[----:B01----:R-:W-:-:S02]  /*fad0*/  @!P1 VIADD R209, R209, 0x22860 ;  /* 0x00022860d1d19836 */ /* 0x003fc40000000000 */
[----:B------:R-:W-:Y:S01]  /*fae0*/  VIADD R5, R5, 0xffffffff ;  /* 0xffffffff05057836 */ /* 0x000fe20000000000 */
[----:B------:R-:W-:Y:S02]  /*faf0*/  R2UR UR6, R12 ;  /* 0x000000000c0672ca */ /* 0x000fe400000e0000 */
[----:B------:R-:W-:Y:S02]  /*fb00*/  @!P1 PRMT R209, RZ, 0x654, R209 ;  /* 0x00000654ffd19816 */ /* 0x000fe400000000d1 */
[----:B--2---:R-:W-:-:S05]  /*fb10*/  SHF.R.U32.HI R179, RZ, 0x7, R179 ;  /* 0x00000007ffb37819 */ /* 0x004fca00000116b3 */
[----:B------:R-:W-:-:S05]  /*fb20*/  VIADD R13, R179, 0x8 ;  /* 0x00000008b30d7836 */ /* 0x000fca0000000000 */
[----:B------:R0:W-:Y:S02]  /*fb30*/  BAR.SYNC.DEFER_BLOCKING R13, 0x100 ;  /* 0x0004000d0000751d */ /* 0x0001e40000010000 */
[----:B0-----:R-:W-:-:S04]  /*fb40*/  IMAD.MOV.U32 R13, RZ, RZ, 0x40000040 ;  /* 0x40000040ff0d7424 */ /* 0x001fc800078e00ff */
[----:B------:R-:W-:-:S06]  /*fb50*/  WARPGROUP.ARRIVE ;  /* 0x00000000000079c5 */ /* 0x000fcc0000000000 */
[----:B------:R-:W-:Y:S03]  /*fb60*/  HGMMA.64x256x16.F32.BF16 R24, R152, gdesc[UR4].tnspB, R24, gsb0 ;  /* 0x43e0000498187df0 */ /* 0x000fe60008001818 */
[----:B------:R-:W-:Y:S02]  /*fb70*/  WARPGROUP.DEPBAR.LE gsb0, 0x0 ;  /* 0x00008000000079c5 */ /* 0x000fe40000010000 */
[----:B------:R-:W-:Y:S01]  /*fb80*/  VIADD R152, R12, 0x80 ;  /* 0x000000800c987836 */ /* 0x000fe20000000000 */
[----:B------:R-:W-:Y:S01]  /*fb90*/  WARPGROUP.ARRIVE ;  /* 0x00000000000079c5 */ /* 0x000fe20000000000 */
[----:B------:R-:W-:-:S03]  /*fba0*/  IMAD.MOV.U32 R153, RZ, RZ, 0x40000040 ;  /* 0x40000040ff997424 */ /* 0x000fc600078e00ff */
        /* <DEDUP_REMOVED lines=29> */
[----:B------:R-:W-:Y:S01]  /*fd80*/  IMAD.MOV.U32 R12, RZ, RZ, R178 ;  /* 0x000000ffff0c7224 */ /* 0x000fe200078e00b2 */
[----:B------:R-:W-:Y:S01]  /*fd90*/  R2UR UR7, R13 ;  /* 0x000000000d0772ca */ /* 0x000fe200000e0000 */
[----:B------:R-:W-:Y:S01]  /*fda0*/  IMAD.MOV.U32 R13, RZ, RZ, R181 ;  /* 0x000000ffff0d7224 */ /* 0x000fe200078e00b5 */
[----:B------:R-:W-:Y:S02]  /*fdb0*/  WARPGROUP.DEPBAR.LE gsb0, 0x0 ;  /* 0x00008000000079c5 */ /* 0x000fe40000010000 */
[----:B------:R-:W-:-:S15]  /*fdc0*/  WARPGROUP.ARRIVE ;  /* 0x00000000000079c5 */ /* 0x000fde0000000000 */
[----:B------:R-:W-:-:S06]  /*fdd0*/  NOP ;  /* 0x0000000000007918 */ /* 0x000fcc0000000000 */
[----:B------:R-:W-:Y:S03]  /*fde0*/  HGMMA.64x256x16.F32.BF16 R24, R172, gdesc[UR4].tnspB, R24, gsb0 ;  /* 0x43e00004ac187df0 */ /* 0x000fe60008001818 */
[----:B------:R-:W-:Y:S02]  /*fdf0*/  WARPGROUP.DEPBAR.LE gsb0, 0x0 ;  /* 0x00008000000079c5 */ /* 0x000fe40000010000 */
[----:B------:R0:W-:Y:S01]  /*fe00*/  @!P1 SYNCS.ARRIVE.TRANS64.RED.A1T0 RZ, [R209+URZ], RZ ;  /* 0x000000ffd1ff99a7 */ /* 0x0001e2000810043f */
[----:B------:R-:W-:Y:S05]  /*fe10*/  @P2 BRA `(.L_x_9367) ;  /* 0xffffffc800442947 */ /* 0x000fea000383ffff */
[----:B------:R-:W-:Y:S02]  /*fe20*/  IMAD.MOV.U32 R13, RZ, RZ, R181 ;  /* 0x000000ffff0d7224 */ /* 0x000fe400078e00b5 */
[----:B------:R-:W-:-:S07]  /*fe30*/  IMAD.MOV.U32 R12, RZ, RZ, R178 ;  /* 0x000000ffff0c7224 */ /* 0x000fce00078e00b2 */
.L_x_9349:
[----:B------:R-:W1:Y:S01]  /*fe40*/  LDC R226, c[0x0][0x9e4] ;  /* 0x00027900ffe27b82 */ /* 0x000e620000000800 */
[----:B------:R-:W-:Y:S01]  /*fe50*/  IADD3 R152, R202, 0x80, -R203 ;  /* 0x00000080ca987810 */ /* 0x000fe20007ffe8cb */
[----:B------:R-:W-:Y:S01]  /*fe60*/  ULDC UR4, c[0x0][0x9dc] ;  /* 0x0002770000047ab9 */ /* 0x000fe20000000800 */
[----:B------:R-:W-:-:S03]  /*fe70*/  LOP3.LUT R2, R2, 0xffefffff, RZ, 0xc0, !PT ;  /* 0xffefffff02027812 */ /* 0x000fc600078ec0ff */
[----:B------:R-:W-:-:S04]  /*fe80*/  IMAD R152, R205, 0x80, R152 ;  /* 0x00000080cd987824 */ /* 0x000fc800078e0298 */
[----:B------:R-:W-:Y:S01]  /*fe90*/  VIADD R154, R152, -UR4 ;  /* 0x80000004989a7c36 */ /* 0x000fe20008000000 */
[----:B-1----:R-:W-:-:S13]  /*fea0*/  ISETP.GE.AND P2, PT, R226, 0x1, PT ;  /* 0x00000001e200780c */ /* 0x002fda0003f46270 */
[----:B------:R-:W-:Y:S01]  /*feb0*/  @P2 LOP3.LUT R2, R2, 0x100000, RZ, 0xfc, !PT ;  /* 0x0010000002022812 */ /* 0x000fe200078efcff */
[----:B------:R-:W-:Y:S06]  /*fec0*/  @!P2 BRA `(.L_x_9368) ;  /* 0x000000000048a947 */ /* 0x000fec0003800000 */
        /* <DEDUP_REMOVED lines=11> */
.L_x_9370:
[----:B------:R-:W-:-:S13]  /*ff80*/  ISETP.NE.AND P2, PT, R226, 0x1, PT ;  /* 0x00000001e200780c */ /* 0x000fda0003f45270 */
[----:B------:R-:W1:Y:S02]  /*ff90*/  @P2 LDC.64 R152, c[0x0][0x9e8] ;  /* 0x00027a00ff982b82 */ /* 0x000e640000000a00 */
[----:B-1----:R-:W-:-:S05]  /*ffa0*/  @P2 IMAD.HI.U32 R152, R155, R152, RZ ;  /* 0x000000989b982227 */ /* 0x002fca00078e00ff */
[----:B------:R-:W-:-:S07]  /*ffb0*/  @P2 SHF.R.U32.HI R155, RZ, R153, R152 ;  /* 0x00000099ff9b2219 */ /* 0x000fce0000011698 */
.L_x_9371:
[----:B------:R-:W-:Y:S05]  /*ffc0*/  BSYNC B0 ;  /* 0x0000000000007941 */ /* 0x000fea0003800000 */
.L_x_9369:
[----:B------:R-:W-:-:S05]  /*ffd0*/  IMAD R155, R155, R226, RZ ;  /* 0x000000e29b9b7224 */ /* 0x000fca00078e02ff */
[----:B------:R-:W-:-:S07]  /*ffe0*/  VIMNMX R154, R154, R155, !PT ;  /* 0x0000009b9a9a7248 */ /* 0x000fce0007fe0100 */
.L_x_9368:
[----:B------:R-:W-:-:S04]  /*fff0*/  VIADD R154, R154, 0x5f ;  /* 0x0000005f9a9a7836 */ /* 0x000fc80000000000 */
[----:B------:R-:W-:-:S05]  /*10000*/  IMAD.HI R154, R154, 0x2aaaaaab, RZ ;  /* 0x2aaaaaab9a9a7827 */ /* 0x000fca00078e02ff */
[----:B------:R-:W-:-:S04]  /*10010*/  SHF.R.U32.HI R153, RZ, 0x1f, R154 ;  /* 0x0000001fff997819 */ /* 0x000fc8000001169a */
[----:B------:R-:W-:-:S04]  /*10020*/  LEA.HI.SX32 R204, R154, R153, 0x1c ;  /* 0x000000999acc7211 */ /* 0x000fc800078fe2ff */
[----:B------:R-:W-:-:S04]  /*10030*/  VIMNMX R204, R217, R204, !PT ;  /* 0x000000ccd9cc7248 */ /* 0x000fc80007fe0100 */
[----:B------:R-:W-:-:S13]  /*10040*/  ISETP.GE.AND P2, PT, R5, R204, PT ;  /* 0x000000cc0500720c */ /* 0x000fda0003f46270 */
[----:B------:R-:W-:Y:S05]  /*10050*/  @!P2 BRA `(.L_x_9372) ;  /* 0x00000024003ca947 */ /* 0x000fea0003800000 */
[----:B------:R-:W-:Y:S02]  /*10060*/  IMAD.MOV.U32 R207, RZ, RZ, R13 ;  /* 0x000000ffffcf7224 */ /* 0x000fe400078e000d */
[----:B0-----:R-:W-:Y:S02]  /*10070*/  IMAD.MOV.U32 R209, RZ, RZ, R12 ;  /* 0x000000ffffd17224 */ /* 0x001fe400078e000c */
[----:B------:R-:W-:-:S07]  /*10080*/  IMAD.MOV.U32 R206, RZ, RZ, R5 ;  /* 0x000000ffffce7224 */ /* 0x000fce00078e0005 */
.L_x_9382:
[----:B------:R-:W-:Y:S01]  /*10090*/  VIADD R16, R16, 0x1 ;  /* 0x0000000110107836 */ /* 0x000fe20000000000 */
[----:B------:R-:W-:Y:S05]  /*100a0*/  YIELD ;  /* 0x0000000000007946 */ /* 0x000fea0003800000 */
[----:B------:R-:W-:Y:S01]  /*100b0*/  ISETP.NE.AND P3, PT, R16, 0x2, PT ;  /* 0x000000021000780c */ /* 0x000fe20003f65270 */
[----:B0-----:R-:W-:Y:S02]  /*100c0*/  IMAD.MOV.U32 R5, RZ, RZ, R206 ;  /* 0x000000ffff057224 */ /* 0x001fe400078e00ce */
[----:B------:R-:W-:Y:S01]  /*100d0*/  VIADD R206, R206, 0xffffffff ;  /* 0xffffffffcece7836 */ /* 0x000fe20000000000 */
[----:B------:R-:W-:-:S02]  /*100e0*/  SEL R13, RZ, 0x1, P3 ;  /* 0x00000001ff0d7807 */ /* 0x000fc40001800000 */
[----:B------:R-:W-:Y:S02]  /*100f0*/  ISETP.GT.AND P2, PT, R5, R204, PT ;  /* 0x000000cc0500720c */ /* 0x000fe40003f44270 */
[----:B------:R-:W-:Y:S02]  /*10100*/  LOP3.LUT R22, R22, R13, RZ, 0x3c, !PT ;  /* 0x0000000d16167212 */ /* 0x000fe400078e3cff */
[----:B------:R-:W-:Y:S01]  /*10110*/  SEL R16, R16, RZ, P3 ;  /* 0x000000ff10107207 */ /* 0x000fe20001800000 */
[----:B------:R-:W-:Y:S08]  /*10120*/  @!P0 BRA `(.L_x_9373) ;  /* 0x0000000000048947 */ /* 0x000ff00003800000 */
[----:B------:R-:W-:Y:S01]  /*10130*/  BPT.TRAP 0x1 ;  /* 0x000000040000795c */ /* 0x000fe20000300000 */
.L_x_9373:
[----:B------:R-:W-:Y:S01]  /*10140*/  IMAD R205, R16, 0x8, R17 ;  /* 0x0000000810cd7824 */ /* 0x000fe200078e0211 */
[----:B------:R-:W-:-:S04]  /*10150*/  SHF.L.U32 R5, R22, 0x1f, RZ ;  /* 0x0000001f16057819 */ /* 0x000fc800000006ff */
[----:B------:R0:W1:Y:S01]  /*10160*/  SYNCS.PHASECHK.TRANS64.TRYWAIT P3, [R205+URZ+0x22830], R5 ;  /* 0x02283005cd0075a7 */ /* 0x000062000806017f */
[----:B------:R-:W-:Y:S05]  /*10170*/  @!P0 BRA `(.L_x_9374) ;  /* 0x0000000000048947 */ /* 0x000fea0003800000 */
[----:B------:R-:W-:Y:S01]  /*10180*/  BPT.TRAP 0x1 ;  /* 0x000000040000795c */ /* 0x000fe20000300000 */
.L_x_9374:
[----:B------:R-:W-:Y:S02]  /*10190*/  IMAD R12, R16, 0x300, R21 ;  /* 0x00000300100c7824 */ /* 0x000fe400078e0215 */
[----:B------:R-:W-:Y:S01]  /*101a0*/  IMAD.MOV.U32 R13, RZ, RZ, 0x40000040 ;  /* 0x40000040ff0d7424 */ /* 0x000fe200078e00ff */
[----:B-1----:R-:W-:Y:S06]  /*101b0*/  @P3 BRA `(.L_x_9375) ;  /* 0x0000000000083947 */ /* 0x002fec0003800000 */
[----:B------:R-:W1:Y:S02]  /*101c0*/  SYNCS.PHASECHK.TRANS64.TRYWAIT P3, [R205+URZ+0x22830], R5 ;  /* 0x02283005cd0075a7 */ /* 0x000e64000806017f */
[----:B-1----:R-:W-:Y:S05]  /*101d0*/  @!P3 BRA `(.L_x_9376) ;  /* 0x000000fc0080b947 */ /* 0x002fea0003800000 */
.L_x_9375:
        /* <DEDUP_REMOVED lines=17> */
[----:B------:R-:W-:-:S02]  /*102f0*/  R2UR UR5, R15 ;  /* 0x000000000f0572ca */ /* 0x000fc400000e0000 */
[----:B--2---:R-:W-:Y:S01]  /*10300*/  SHF.R.U32.HI R225, RZ, 0x7, R225 ;  /* 0x00000007ffe17819 */ /* 0x004fe200000116e1 */
[----:B------:R-:W-:Y:S02]  /*10310*/  WARPGROUP.DEPBAR.LE gsb0, 0x0 ;  /* 0x00008000000079c5 */ /* 0x000fe40000010000 */
[----:B------:R-:W-:-:S08]  /*10320*/  WARPGROUP.ARRIVE ;  /* 0x00000000000079c5 */ /* 0x000fd00000000000 */
        /* <DEDUP_REMOVED lines=44> */
[----:B--2---:R-:W-:Y:S01]  /*105f0*/  FMNMX.FTZ R177, R13, R209, !PT ;  /* 0x000000d10db17209 */ /* 0x004fe20007810000 */
        /* <DEDUP_REMOVED lines=68> */
[----:B----4-:R-:W-:-:S05]  /*10a40*/  FMNMX.FTZ R12, R196, R177, !PT ;  /* 0x000000b1c40c7209 */ /* 0x010fca0007810000 */
[----:B------:R-:W4:Y:S02]  /*10a50*/  SHFL.BFLY PT, R177, R12, 0x2, 0x1f ;  /* 0x0c401f000cb17f89 */ /* 0x000f2400000e0000 */
[----:B------:R-:W5:Y:S08]  /*10a60*/  MUFU.TANH R157, R157 ;  /* 0x0000009d009d7308 */ /* 0x000f700000002400 */
[----:B------:R-:W0:Y:S08]  /*10a70*/  MUFU.TANH R158, R158 ;  /* 0x0000009e009e7308 */ /* 0x000e300000002400 */
[----:B------:R-:W1:Y:S01]  /*10a80*/  MUFU.TANH R161, R161 ;  /* 0x000000a100a17308 */ /* 0x000e620000002400 */
[----:B----4-:R-:W-:-:S07]  /*10a90*/  FMNMX.FTZ R12, R12, R177, !PT ;  /* 0x000000b10c0c7209 */ /* 0x010fce0007810000 */
[----:B------:R-:W4:Y:S01]  /*10aa0*/  MUFU.TANH R162, R162 ;  /* 0x000000a200a27308 */ /* 0x000f220000002400 */
[----:B------:R-:W2:Y:S07]  /*10ab0*/  SHFL.BFLY PT, R177, R12, 0x1, 0x1f ;  /* 0x0c201f000cb17f89 */ /* 0x000eae00000e0000 */
[----:B------:R-:W4:Y:S08]  /*10ac0*/  MUFU.TANH R165, R165 ;  /* 0x000000a500a57308 */ /* 0x000f300000002400 */
[----:B------:R-:W4:Y:S08]  /*10ad0*/  MUFU.TANH R166, R166 ;  /* 0x000000a600a67308 */ /* 0x000f300000002400 */
[----:B------:R-:W4:Y:S01]  /*10ae0*/  MUFU.TANH R169, R169 ;  /* 0x000000a900a97308 */ /* 0x000f220000002400 */
[----:B--2---:R-:W-:Y:S01]  /*10af0*/  FMNMX.FTZ R12, R12, R177, !PT ;  /* 0x000000b10c0c7209 */ /* 0x004fe20007810000 */
[----:B------:R-:W-:-:S04]  /*10b00*/  IMAD.U32 R177, RZ, RZ, UR43 ;  /* 0x0000002bffb17e24 */ /* 0x000fc8000f8e00ff */
[CC--:B------:R-:W-:Y:S01]  /*10b10*/  FMUL.FTZ R212, R12.reuse, R177.reuse ;  /* 0x000000b10cd47220 */ /* 0x0c0fe20000410000 */
[----:B------:R-:W-:Y:S01]  /*10b20*/  FADD.FTZ R198, -R12, R209 ;  /* 0x000000d10cc67221 */ /* 0x000fe20000010100 */
[----:B------:R-:W2:Y:S02]  /*10b30*/  MUFU.TANH R170, R170 ;  /* 0x000000aa00aa7308 */ /* 0x000ea40000002400 */
[--C-:B------:R-:W-:Y:S01]  /*10b40*/  FFMA.FTZ R209, R13, R177, -R212.reuse ;  /* 0x000000b10dd17223 */ /* 0x100fe200000108d4 */
[----:B------:R-:W-:Y:S01]  /*10b50*/  FMNMX.FTZ R13, R153, R207, !PT ;  /* 0x000000cf990d7209 */ /* 0x000fe20007810000 */
[-CC-:B------:R-:W-:Y:S01]  /*10b60*/  FFMA.FTZ R211, R176, R177.reuse, -R212.reuse ;  /* 0x000000b1b0d37223 */ /* 0x180fe200000108d4 */
[-C--:B------:R-:W-:Y:S01]  /*10b70*/  FMUL.FTZ R198, R198, R177.reuse ;  /* 0x000000b1c6c67220 */ /* 0x080fe20000410000 */
[--C-:B------:R-:W-:Y:S01]  /*10b80*/  FFMA.FTZ R152, R152, R177, -R212.reuse ;  /* 0x000000b198987223 */ /* 0x100fe200000108d4 */
[----:B---3--:R-:W-:Y:S01]  /*10b90*/  FMNMX.FTZ R13, R154, R13, !PT ;  /* 0x0000000d9a0d7209 */ /* 0x008fe20007810000 */
[----:B------:R-:W3:Y:S01]  /*10ba0*/  MUFU.TANH R173, R173 ;  /* 0x000000ad00ad7308 */ /* 0x000ee20000002400 */
[-CC-:B------:R-:W-:Y:S01]  /*10bb0*/  FFMA.FTZ R155, R155, R177.reuse, -R212.reuse ;  /* 0x000000b19b9b7223 */ /* 0x180fe200000108d4 */
[--C-:B------:R-:W-:Y:S01]  /*10bc0*/  FFMA.FTZ R156, R156, R177, -R212.reuse ;  /* 0x000000b19c9c7223 */ /* 0x100fe200000108d4 */
[----:B-----5:R-:W-:Y:S01]  /*10bd0*/  FMNMX.FTZ R13, R157, R13, !PT ;  /* 0x0000000d9d0d7209 */ /* 0x020fe20007810000 */
[-CC-:B------:R-:W-:Y:S01]  /*10be0*/  FFMA.FTZ R159, R159, R177.reuse, -R212.reuse ;  /* 0x000000b19f9f7223 */ /* 0x180fe200000108d4 */
[-CC-:B------:R-:W-:Y:S01]  /*10bf0*/  FFMA.FTZ R160, R160, R177.reuse, -R212.reuse ;  /* 0x000000b1a0a07223 */ /* 0x180fe200000108d4 */
[--C-:B------:R-:W-:Y:S01]  /*10c00*/  FFMA.FTZ R163, R163, R177, -R212.reuse ;  /* 0x000000b1a3a37223 */ /* 0x100fe200000108d4 */
[----:B0-----:R-:W-:Y:S01]  /*10c10*/  FMNMX.FTZ R13, R158, R13, !PT ;  /* 0x0000000d9e0d7209 */ /* 0x001fe20007810000 */
[----:B------:R-:W0:Y:S01]  /*10c20*/  MUFU.TANH R175, R175 ;  /* 0x000000af00af7308 */ /* 0x000e220000002400 */
[-CC-:B------:R-:W-:Y:S01]  /*10c30*/  FFMA.FTZ R164, R164, R177.reuse, -R212.reuse ;  /* 0x000000b1a4a47223 */ /* 0x180fe200000108d4 */
[--C-:B------:R-:W-:Y:S01]  /*10c40*/  FFMA.FTZ R167, R167, R177, -R212.reuse ;  /* 0x000000b1a7a77223 */ /* 0x100fe200000108d4 */
[----:B-1----:R-:W-:Y:S01]  /*10c50*/  FMNMX.FTZ R13, R161, R13, !PT ;  /* 0x0000000da10d7209 */ /* 0x002fe20007810000 */
[-CC-:B------:R-:W-:Y:S01]  /*10c60*/  FFMA.FTZ R168, R168, R177.reuse, -R212.reuse ;  /* 0x000000b1a8a87223 */ /* 0x180fe200000108d4 */
[-CC-:B------:R-:W-:Y:S01]  /*10c70*/  FFMA.FTZ R171, R171, R177.reuse, -R212.reuse ;  /* 0x000000b1abab7223 */ /* 0x180fe200000108d4 */
[--C-:B------:R-:W-:Y:S01]  /*10c80*/  FFMA.FTZ R172, R172, R177, -R212.reuse ;  /* 0x000000b1acac7223 */ /* 0x100fe200000108d4 */
[----:B----4-:R-:W-:Y:S01]  /*10c90*/  FMNMX.FTZ R13, R162, R13, !PT ;  /* 0x0000000da20d7209 */ /* 0x010fe20007810000 */
[----:B------:R-:W1:Y:S01]  /*10ca0*/  MUFU.TANH R178, R178 ;  /* 0x000000b200b27308 */ /* 0x000e620000002400 */
[-CC-:B------:R-:W-:Y:S01]  /*10cb0*/  FFMA.FTZ R174, R174, R177.reuse, -R212.reuse ;  /* 0x000000b1aeae7223 */ /* 0x180fe200000108d4 */
[--C-:B------:R-:W-:Y:S01]  /*10cc0*/  FFMA.FTZ R180, R180, R177, -R212.reuse ;  /* 0x000000b1b4b47223 */ /* 0x100fe200000108d4 */
[----:B------:R-:W-:Y:S01]  /*10cd0*/  FMNMX.FTZ R13, R165, R13, !PT ;  /* 0x0000000da50d7209 */ /* 0x000fe20007810000 */
[-CC-:B------:R-:W-:Y:S01]  /*10ce0*/  FFMA.FTZ R181, R181, R177.reuse, -R212.reuse ;  /* 0x000000b1b5b57223 */ /* 0x180fe200000108d4 */
[-CC-:B------:R-:W-:Y:S01]  /*10cf0*/  FFMA.FTZ R184, R184, R177.reuse, -R212.reuse ;  /* 0x000000b1b8b87223 */ /* 0x180fe200000108d4 */
[--C-:B------:R-:W-:Y:S01]  /*10d00*/  FFMA.FTZ R185, R185, R177, -R212.reuse ;  /* 0x000000b1b9b97223 */ /* 0x100fe200000108d4 */
[----:B------:R-:W-:Y:S01]  /*10d10*/  FMNMX.FTZ R13, R166, R13, !PT ;  /* 0x0000000da60d7209 */ /* 0x000fe20007810000 */
[----:B------:R-:W4:Y:S01]  /*10d20*/  MUFU.TANH R179, R179 ;  /* 0x000000b300b37308 */ /* 0x000f220000002400 */
[-CC-:B------:R-:W-:Y:S01]  /*10d30*/  FFMA.FTZ R188, R188, R177.reuse, -R212.reuse ;  /* 0x000000b1bcbc7223 */ /* 0x180fe200000108d4 */
[--C-:B------:R-:W-:Y:S01]  /*10d40*/  FFMA.FTZ R189, R189, R177, -R212.reuse ;  /* 0x000000b1bdbd7223 */ /* 0x100fe200000108d4 */
[----:B------:R-:W-:Y:S01]  /*10d50*/  FMNMX.FTZ R13, R169, R13, !PT ;  /* 0x0000000da90d7209 */ /* 0x000fe20007810000 */
[-CC-:B------:R-:W-:Y:S01]  /*10d60*/  FFMA.FTZ R192, R192, R177.reuse, -R212.reuse ;  /* 0x000000b1c0c07223 */ /* 0x180fe200000108d4 */
[-CC-:B------:R-:W-:Y:S01]  /*10d70*/  FFMA.FTZ R210, R210, R177.reuse, -R212.reuse ;  /* 0x000000b1d2d27223 */ /* 0x180fe200000108d4 */
[----:B------:R-:W-:Y:S01]  /*10d80*/  FFMA.FTZ R193, R193, R177, -R212 ;  /* 0x000000b1c1c17223 */ /* 0x000fe200000108d4 */
[----:B--2---:R-:W-:Y:S01]  /*10d90*/  FMNMX.FTZ R13, R170, R13, !PT ;  /* 0x0000000daa0d7209 */ /* 0x004fe20007810000 */
[----:B------:R-:W2:Y:S03]  /*10da0*/  MUFU.TANH R182, R182 ;  /* 0x000000b600b67308 */ /* 0x000ea60000002400 */
[----:B---3--:R-:W-:-:S04]  /*10db0*/  FMNMX.FTZ R13, R173, R13, !PT ;  /* 0x0000000dad0d7209 */ /* 0x008fc80007810000 */
[----:B0-----:R-:W-:Y:S01]  /*10dc0*/  FMNMX.FTZ R13, R175, R13, !PT ;  /* 0x0000000daf0d7209 */ /* 0x001fe20007810000 */
[----:B------:R-:W0:Y:S03]  /*10dd0*/  MUFU.TANH R183, R183 ;  /* 0x000000b700b77308 */ /* 0x000e260000002400 */
[----:B-1----:R-:W-:-:S04]  /*10de0*/  FMNMX.FTZ R13, R178, R13, !PT ;  /* 0x0000000db20d7209 */ /* 0x002fc80007810000 */
[----:B----4-:R-:W-:Y:S01]  /*10df0*/  FMNMX.FTZ R13, R179, R13, !PT ;  /* 0x0000000db30d7209 */ /* 0x010fe20007810000 */
[----:B------:R-:W1:Y:S03]  /*10e00*/  MUFU.TANH R186, R186 ;  /* 0x000000ba00ba7308 */ /* 0x000e660000002400 */
[----:B--2---:R-:W-:-:S05]  /*10e10*/  FMNMX.FTZ R13, R182, R13, !PT ;  /* 0x0000000db60d7209 */ /* 0x004fca0007810000 */
        /* <DEDUP_REMOVED lines=41> */
[----:B--2---:R-:W-:Y:S01]  /*110b0*/  FMNMX.FTZ R13, R13, R213, !PT ;  /* 0x000000d50d0d7209 */ /* 0x004fe20007810000 */
[-C--:B------:R-:W-:Y:S01]  /*110c0*/  FFMA.FTZ R213, R196, R177.reuse, -R212 ;  /* 0x000000b1c4d57223 */ /* 0x080fe200000108d4 */
[----:B------:R-:W2:Y:S01]  /*110d0*/  MUFU.EX2 R159, R159 ;  /* 0x0000009f009f7308 */ /* 0x000ea20000000800 */
[-C--:B------:R-:W-:Y:S01]  /*110e0*/  FMUL.FTZ R61, R61, R198.reuse ;  /* 0x000000c63d3d7220 */ /* 0x080fe20000410000 */
[-C--:B------:R-:W-:Y:S01]  /*110f0*/  FMUL.FTZ R64, R64, R198.reuse ;  /* 0x000000c640407220 */ /* 0x080fe20000410000 */
[----:B------:R-:W5:Y:S01]  /*11100*/  SHFL.BFLY PT, R176, R13, 0x1, 0x1f ;  /* 0x0c201f000db07f89 */ /* 0x000f6200000e0000 */
        /* <DEDUP_REMOVED lines=23> */
[----:B-----5:R-:W-:Y:S01]  /*11280*/  FMNMX.FTZ R13, R13, R176, !PT ;  /* 0x000000b00d0d7209 */ /* 0x020fe20007810000 */
[-C--:B------:R-:W-:Y:S01]  /*11290*/  FMUL.FTZ R105, R105, R198.reuse ;  /* 0x000000c669697220 */ /* 0x080fe20000410000 */
[-C--:B------:R-:W-:Y:S01]  /*112a0*/  FMUL.FTZ R108, R108, R198.reuse ;  /* 0x000000c66c6c7220 */ /* 0x080fe20000410000 */
[-C--:B------:R-:W-:Y:S01]  /*112b0*/  FMUL.FTZ R109, R109, R198.reuse ;  /* 0x000000c66d6d7220 */ /* 0x080fe20000410000 */
[-C--:B------:R-:W-:Y:S01]  /*112c0*/  FMUL.FTZ R112, R112, R198.reuse ;  /* 0x000000c670707220 */ /* 0x080fe20000410000 */
[----:B------:R-:W-:Y:S01]  /*112d0*/  FADD.FTZ R176, -R13, R207 ;  /* 0x000000cf0db07221 */ /* 0x000fe20000010100 */
        /* <DEDUP_REMOVED lines=26> */
[-CC-:B-----5:R-:W-:Y:S01]  /*11480*/  FFMA.FTZ R158, R179, R177.reuse, -R176.reuse ;  /* 0x000000b1b39e7223 */ /* 0x1a0fe200000108b0 */
[-CC-:B------:R-:W-:Y:S01]  /*11490*/  FFMA.FTZ R187, R187, R177.reuse, -R176.reuse ;  /* 0x000000b1bbbb7223 */ /* 0x180fe200000108b0 */
[-CC-:B------:R-:W-:Y:S01]  /*114a0*/  FFMA.FTZ R190, R190, R177.reuse, -R176.reuse ;  /* 0x000000b1bebe7223 */ /* 0x180fe200000108b0 */
[-CC-:B------:R-:W-:Y:S01]  /*114b0*/  FFMA.FTZ R191, R191, R177.reuse, -R176.reuse ;  /* 0x000000b1bfbf7223 */ /* 0x180fe200000108b0 */
[-CC-:B------:R-:W-:Y:S01]  /*114c0*/  FFMA.FTZ R194, R194, R177.reuse, -R176.reuse ;  /* 0x000000b1c2c27223 */ /* 0x180fe200000108b0 */
[-CC-:B------:R-:W-:Y:S01]  /*114d0*/  FFMA.FTZ R195, R195, R177.reuse, -R176.reuse ;  /* 0x000000b1c3c37223 */ /* 0x180fe200000108b0 */
[-CC-:B------:R-:W-:Y:S01]  /*114e0*/  FFMA.FTZ R197, R197, R177.reuse, -R176.reuse ;  /* 0x000000b1c5c57223 */ /* 0x180fe200000108b0 */
[----:B------:R-:W-:Y:S01]  /*114f0*/  FFMA.FTZ R199, R199, R177, -R176 ;  /* 0x000000b1c7c77223 */ /* 0x000fe200000108b0 */
[----:B-1----:R-:W-:Y:S01]  /*11500*/  FFMA.FTZ R179, R198, R4, R209 ;  /* 0x00000004c6b37223 */ /* 0x002fe200000100d1 */
[----:B------:R-:W-:Y:S01]  /*11510*/  @!P1 VIADD R176, R205, 0x22840 ;  /* 0x00022840cdb09836 */ /* 0x000fe20000000000 */
[----:B------:R1:W-:Y:S01]  /*11520*/  MUFU.EX2 R175, R166 ;  /* 0x000000a600af7308 */ /* 0x0003e20000000800 */
[-C--:B------:R-:W-:Y:S01]  /*11530*/  FMUL.FTZ R124, R124, R198.reuse ;  /* 0x000000c67c7c7220 */ /* 0x080fe20000410000 */
[C---:B---3--:R-:W-:Y:S01]  /*11540*/  FADD.FTZ R4, R152.reuse, R179 ;  /* 0x000000b398047221 */ /* 0x048fe20000010000 */
[----:B------:R-:W-:Y:S01]  /*11550*/  F2FP.BF16.F32.PACK_AB R152, R152, R209 ;  /* 0x000000d19898723e */ /* 0x000fe200000010ff */
[-C--:B------:R-:W-:Y:S01]  /*11560*/  FMUL.FTZ R125, R125, R198.reuse ;  /* 0x000000c67d7d7220 */ /* 0x080fe20000410000 */
[-C--:B------:R-:W-:Y:S01]  /*11570*/  FMUL.FTZ R128, R128, R198.reuse ;  /* 0x000000c680807220 */ /* 0x080fe20000410000 */
[-C--:B------:R-:W-:Y:S01]  /*11580*/  FMUL.FTZ R129, R129, R198.reuse ;  /* 0x000000c681817220 */ /* 0x080fe20000410000 */
[-C--:B------:R-:W-:Y:S01]  /*11590*/  FMUL.FTZ R132, R132, R198.reuse ;  /* 0x000000c684847220 */ /* 0x080fe20000410000 */
[----:B------:R-:W3:Y:S01]  /*115a0*/  MUFU.EX2 R168, R168 ;  /* 0x000000a800a87308 */ /* 0x000ee20000000800 */
[----:B-1----:R-:W-:Y:S01]  /*115b0*/  @!P1 PRMT R166, RZ, 0x654, R176 ;  /* 0x00000654ffa69816 */ /* 0x002fe200000000b0 */
[-C--:B------:R-:W-:Y:S01]  /*115c0*/  FMUL.FTZ R133, R133, R198.reuse ;  /* 0x000000c685857220 */ /* 0x080fe20000410000 */
[----:B------:R-:W-:Y:S01]  /*115d0*/  IADD3 R176, -R225, 0xb, RZ ;  /* 0x0000000be1b07810 */ /* 0x000fe20007ffe1ff */
[----:B0-----:R-:W-:Y:S01]  /*115e0*/  FADD.FTZ R225, R155, R4 ;  /* 0x000000049be17221 */ /* 0x001fe20000010000 */
[-C--:B------:R-:W-:Y:S01]  /*115f0*/  FMUL.FTZ R136, R136, R198.reuse ;  /* 0x000000c688887220 */ /* 0x080fe20000410000 */
[-C--:B------:R-:W-:Y:S01]  /*11600*/  FMUL.FTZ R137, R137, R198.reuse ;  /* 0x000000c689897220 */ /* 0x080fe20000410000 */
[-C--:B------:R-:W-:Y:S01]  /*11610*/  FMUL.FTZ R140, R140, R198.reuse ;  /* 0x000000c68c8c7220 */ /* 0x080fe20000410000 */
[----:B----4-:R-:W-:Y:S01]  /*11620*/  FADD.FTZ R4, R156, R225 ;  /* 0x000000e19c047221 */ /* 0x010fe20000010000 */
[-C--:B------:R-:W-:Y:S01]  /*11630*/  FMUL.FTZ R141, R141, R198.reuse ;  /* 0x000000c68d8d7220 */ /* 0x080fe20000410000 */
[-C--:B------:R-:W-:Y:S01]  /*11640*/  FMUL.FTZ R144, R144, R198.reuse ;  /* 0x000000c690907220 */ /* 0x080fe20000410000 */
[-C--:B------:R-:W-:Y:S01]  /*11650*/  FMUL.FTZ R145, R145, R198.reuse ;  /* 0x000000c691917220 */ /* 0x080fe20000410000 */
[----:B--2---:R-:W-:Y:S01]  /*11660*/  FADD.FTZ R209, R159, R4 ;  /* 0x000000049fd17221 */ /* 0x004fe20000010000 */
[-C--:B------:R-:W-:Y:S01]  /*11670*/  FMUL.FTZ R148, R148, R198.reuse ;  /* 0x000000c694947220 */ /* 0x080fe20000410000 */
[----:B------:R-:W-:Y:S01]  /*11680*/  FMUL.FTZ R149, R149, R198 ;  /* 0x000000c695957220 */ /* 0x000fe20000410000 */
[----:B------:R-:W0:Y:S01]  /*11690*/  MUFU.EX2 R171, R171 ;  /* 0x000000ab00ab7308 */ /* 0x000e220000000800 */
[----:B------:R-:W-:Y:S01]  /*116a0*/  FADD.FTZ R4, R160, R209 ;  /* 0x000000d1a0047221 */ /* 0x000fe20000010000 */
[----:B------:R1:W-:Y:S06]  /*116b0*/  BAR.ARV R176, 0x100 ;  /* 0x000400b00000751d */ /* 0x0003ec0000002000 */
[----:B------:R2:W-:Y:S01]  /*116c0*/  MUFU.EX2 R198, R154 ;  /* 0x0000009a00c67308 */ /* 0x0005e20000000800 */
[----:B------:R4:W-:Y:S07]  /*116d0*/  @!P1 SYNCS.ARRIVE.TRANS64.RED.A1T0 RZ, [R166+URZ], RZ ;  /* 0x000000ffa6ff99a7 */ /* 0x0009ee000810043f */
[----:B------:R-:W5:Y:S01]  /*116e0*/  MUFU.EX2 R172, R172 ;  /* 0x000000ac00ac7308 */ /* 0x000f620000000800 */
[----:B--2---:R-:W-:Y:S01]  /*116f0*/  F2FP.BF16.F32.PACK_AB R154, R156, R155 ;  /* 0x0000009b9c9a723e */ /* 0x004fe200000010ff */
[----:B------:R-:W-:Y:S01]  /*11700*/  FADD.FTZ R155, R163, R4 ;  /* 0x00000004a39b7221 */ /* 0x000fe20000010000 */
[----:B------:R-:W-:-:S02]  /*11710*/  F2FP.BF16.F32.PACK_AB R156, R160, R159 ;  /* 0x0000009fa09c723e */ /* 0x000fc400000010ff */
[----:B---3--:R-:W-:Y:S01]  /*11720*/  F2FP.BF16.F32.PACK_AB R160, R168, R167 ;  /* 0x000000a7a8a0723e */ /* 0x008fe200000010ff */
[----:B------:R-:W-:Y:S02]  /*11730*/  FADD.FTZ R4, R164, R155 ;  /* 0x0000009ba4047221 */ /* 0x000fe40000010000 */
[----:B------:R-:W2:Y:S02]  /*11740*/  MUFU.EX2 R174, R174 ;  /* 0x000000ae00ae7308 */ /* 0x000ea40000000800 */
[----:B------:R-:W-:-:S04]  /*11750*/  FADD.FTZ R155, R167, R4 ;  /* 0x00000004a79b7221 */ /* 0x000fc80000010000 */
[----:B------:R-:W-:Y:S02]  /*11760*/  FADD.FTZ R4, R168, R155 ;  /* 0x0000009ba8047221 */ /* 0x000fe40000010000 */
[----:B------:R-:W3:Y:S02]  /*11770*/  MUFU.EX2 R211, R211 ;  /* 0x000000d300d37308 */ /* 0x000ee40000000800 */
[----:B0-----:R-:W-:-:S04]  /*11780*/  FADD.FTZ R155, R171, R4 ;  /* 0x00000004ab9b7221 */ /* 0x001fc80000010000 */
[----:B-----5:R-:W-:Y:S02]  /*11790*/  FADD.FTZ R155, R172, R155 ;  /* 0x0000009bac9b7221 */ /* 0x020fe40000010000 */
[----:B------:R-:W0:Y:S02]  /*117a0*/  MUFU.EX2 R196, R196 ;  /* 0x000000c400c47308 */ /* 0x000e240000000800 */
[----:B--2---:R-:W-:-:S06]  /*117b0*/  FADD.FTZ R4, R174, R155 ;  /* 0x0000009bae047221 */ /* 0x004fcc0000010000 */
[----:B------:R-:W2:Y:S01]  /*117c0*/  MUFU.EX2 R153, R153 ;  /* 0x0000009900997308 */ /* 0x000ea20000000800 */
[----:B---3--:R-:W-:-:S07]  /*117d0*/  FADD.FTZ R155, R211, R4 ;  /* 0x00000004d39b7221 */ /* 0x008fce0000010000 */
        /* <DEDUP_REMOVED lines=8> */
[----:B------:R-:W4:Y:S01]  /*11860*/  MUFU.EX2 R181, R181 ;  /* 0x000000b500b57308 */ /* 0x000f220000000800 */
[----:B--2---:R-:W-:Y:S01]  /*11870*/  FFMA.FTZ R3, R196, R3, R153 ;  /* 0x00000003c4037223 */ /* 0x004fe20000010099 */
[-C--:B------:R-:W-:Y:S01]  /*11880*/  FMUL.FTZ R39, R39, R196.reuse ;  /* 0x000000c427277220 */ /* 0x080fe20000410000 */
[-C--:B------:R-:W-:Y:S01]  /*11890*/  FMUL.FTZ R42, R42, R196.reuse ;  /* 0x000000c42a2a7220 */ /* 0x080fe20000410000 */
[-C--:B------:R-:W-:Y:S01]  /*118a0*/  FMUL.FTZ R43, R43, R196.reuse ;  /* 0x000000c42b2b7220 */ /* 0x080fe20000410000 */
[-C--:B------:R-:W-:Y:S01]  /*118b0*/  FMUL.FTZ R46, R46, R196.reuse ;  /* 0x000000c42e2e7220 */ /* 0x080fe20000410000 */
[-C--:B------:R-:W-:Y:S01]  /*118c0*/  FMUL.FTZ R47, R47, R196.reuse ;  /* 0x000000c42f2f7220 */ /* 0x080fe20000410000 */
[-C--:B------:R-:W-:Y:S01]  /*118d0*/  FMUL.FTZ R50, R50, R196.reuse ;  /* 0x000000c432327220 */ /* 0x080fe20000410000 */
[----:B------:R-:W0:Y:S01]  /*118e0*/  MUFU.EX2 R212, R212 ;  /* 0x000000d400d47308 */ /* 0x000e220000000800 */
[----:B---3--:R-:W-:Y:S01]  /*118f0*/  FADD.FTZ R4, R180, R155 ;  /* 0x0000009bb4047221 */ /* 0x008fe20000010000 */
[-C--:B------:R-:W-:Y:S01]  /*11900*/  FMUL.FTZ R51, R51, R196.reuse ;  /* 0x000000c433337220 */ /* 0x080fe20000410000 */
[-C--:B------:R-:W-:Y:S01]  /*11910*/  FMUL.FTZ R54, R54, R196.reuse ;  /* 0x000000c436367220 */ /* 0x080fe20000410000 */
[-C--:B------:R-:W-:Y:S01]  /*11920*/  FMUL.FTZ R55, R55, R196.reuse ;  /* 0x000000c437377220 */ /* 0x080fe20000410000 */
[-C--:B------:R-:W-:Y:S01]  /*11930*/  FMUL.FTZ R58, R58, R196.reuse ;  /* 0x000000c43a3a7220 */ /* 0x080fe20000410000 */
[-C--:B------:R-:W-:Y:S01]  /*11940*/  FMUL.FTZ R59, R59, R196.reuse ;  /* 0x000000c43b3b7220 */ /* 0x080fe20000410000 */
[----:B------:R-:W-:Y:S01]  /*11950*/  FMUL.FTZ R62, R62, R196 ;  /* 0x000000c43e3e7220 */ /* 0x000fe20000410000 */
[----:B------:R-:W2:Y:S01]  /*11960*/  MUFU.EX2 R157, R157 ;  /* 0x0000009d009d7308 */ /* 0x000ea20000000800 */
[C---:B----4-:R-:W-:Y:S01]  /*11970*/  F2FP.BF16.F32.PACK_AB R166, R181.reuse, R180 ;  /* 0x000000b4b5a6723e */ /* 0x050fe200000010ff */
[----:B------:R-:W-:Y:S01]  /*11980*/  FADD.FTZ R155, R181, R4 ;  /* 0x00000004b59b7221 */ /* 0x000fe20000010000 */
        /* <DEDUP_REMOVED lines=18> */
[----:B------:R-:W-:Y:S01]  /*11ab0*/  FADD.FTZ R180, R213, R180 ;  /* 0x000000b4d5b47221 */ /* 0x000fe20000010000 */
        /* <DEDUP_REMOVED lines=31> */
[----:B------:R-:W-:Y:S01]  /*11cb0*/  FADD.FTZ R3, R175, R180 ;  /* 0x000000b4af037221 */ /* 0x000fe20000010000 */
[-C--:B------:R-:W-:Y:S01]  /*11cc0*/  FMUL.FTZ R135, R135, R196.reuse ;  /* 0x000000c487877220 */ /* 0x080fe20000410000 */
[-C--:B------:R-:W-:Y:S01]  /*11cd0*/  FMUL.FTZ R138, R138, R196.reuse ;  /* 0x000000c48a8a7220 */ /* 0x080fe20000410000 */
[----:B------:R3:W4:Y:S01]  /*11ce0*/  MUFU.EX2 R179, R162 ;  /* 0x000000a200b37308 */ /* 0x0007220000000800 */
[----:B0-----:R-:W-:Y:S01]  /*11cf0*/  FADD.FTZ R180, R178, R3 ;  /* 0x00000003b2b47221 */ /* 0x001fe20000010000 */
        /* <DEDUP_REMOVED lines=8> */
[----:B---3--:R-:W-:Y:S01]  /*11d80*/  F2FP.BF16.F32.PACK_AB R162, R172, R171 ;  /* 0x000000abaca2723e */ /* 0x008fe200000010ff */
[----:B------:R-:W-:Y:S01]  /*11d90*/  FMUL.FTZ R151, R151, R196 ;  /* 0x000000c497977220 */ /* 0x000fe20000410000 */
[----:B------:R-:W-:-:S04]  /*11da0*/  F2FP.BF16.F32.PACK_AB R153, R212, R153 ;  /* 0x00000099d499723e */ /* 0x000fc800000010ff */
[----:B------:R-:W2:Y:S01]  /*11db0*/  MUFU.EX2 R182, R182 ;  /* 0x000000b600b67308 */ /* 0x000ea20000000800 */
[----:B----4-:R-:W-:Y:S01]  /*11dc0*/  FADD.FTZ R3, R179, R180 ;  /* 0x000000b4b3037221 */ /* 0x010fe20000010000 */
[----:B0-----:R-:W-:Y:S02]  /*11dd0*/  F2FP.BF16.F32.PACK_AB R158, R164, R163 ;  /* 0x000000a3a49e723e */ /* 0x001fe400000010ff */
[----:B------:R-:W-:Y:S01]  /*11de0*/  F2FP.BF16.F32.PACK_AB R164, R211, R174 ;  /* 0x000000aed3a4723e */ /* 0x000fe200000010ff */
[----:B------:R-:W-:Y:S01]  /*11df0*/  FADD.FTZ R180, R198, R3 ;  /* 0x00000003c6b47221 */ /* 0x000fe20000010000 */
[----:B------:R-:W-:Y:S02]  /*11e00*/  F2FP.BF16.F32.PACK_AB R163, R179, R173 ;  /* 0x000000adb3a3723e */ /* 0x000fe400000010ff */
[----:B------:R-:W0:Y:S01]  /*11e10*/  MUFU.EX2 R183, R183 ;  /* 0x000000b700b77308 */ /* 0x000e220000000800 */
[C---:B-----5:R-:W-:Y:S01]  /*11e20*/  FADD.FTZ R3, R209.reuse, R180 ;  /* 0x000000b4d1037221 */ /* 0x060fe20000010000 */
[----:B------:R-:W-:-:S06]  /*11e30*/  F2FP.BF16.F32.PACK_AB R165, R209, R198 ;  /* 0x000000c6d1a5723e */ /* 0x000fcc00000010ff */
[----:B------:R-:W3:Y:S01]  /*11e40*/  MUFU.EX2 R184, R184 ;  /* 0x000000b800b87308 */ /* 0x000ee20000000800 */
[----:B--2---:R-:W-:-:S07]  /*11e50*/  FADD.FTZ R180, R182, R3 ;  /* 0x00000003b6b47221 */ /* 0x004fce0000010000 */
[----:B------:R-:W2:Y:S01]  /*11e60*/  MUFU.EX2 R186, R186 ;  /* 0x000000ba00ba7308 */ /* 0x000ea20000000800 */
[C---:B0-----:R-:W-:Y:S01]  /*11e70*/  FADD.FTZ R3, R183.reuse, R180 ;  /* 0x000000b4b7037221 */ /* 0x041fe20000010000 */
[----:B------:R-:W-:-:S06]  /*11e80*/  F2FP.BF16.F32.PACK_AB R167, R183, R182 ;  /* 0x000000b6b7a7723e */ /* 0x000fcc00000010ff */
[----:B------:R-:W0:Y:S01]  /*11e90*/  MUFU.EX2 R185, R185 ;  /* 0x000000b900b97308 */ /* 0x000e220000000800 */
[----:B---3--:R-:W-:-:S07]  /*11ea0*/  FADD.FTZ R4, R184, R155 ;  /* 0x0000009bb8047221 */ /* 0x008fce0000010000 */
[----:B------:R-:W3:Y:S01]  /*11eb0*/  MUFU.EX2 R187, R187 ;  /* 0x000000bb00bb7308 */ /* 0x000ee20000000800 */
[----:B--2---:R-:W-:-:S07]  /*11ec0*/  FADD.FTZ R180, R186, R3 ;  /* 0x00000003bab47221 */ /* 0x004fce0000010000 */
[----:B------:R-:W2:Y:S01]  /*11ed0*/  MUFU.EX2 R188, R188 ;  /* 0x000000bc00bc7308 */ /* 0x000ea20000000800 */
[C---:B0-----:R-:W-:Y:S01]  /*11ee0*/  FADD.FTZ R155, R185.reuse, R4 ;  /* 0x00000004b99b7221 */ /* 0x041fe20000010000 */
[----:B------:R-:W-:-:S06]  /*11ef0*/  F2FP.BF16.F32.PACK_AB R168, R185, R184 ;  /* 0x000000b8b9a8723e */ /* 0x000fcc00000010ff */
[----:B------:R-:W0:Y:S01]  /*11f00*/  MUFU.EX2 R171, R190 ;  /* 0x000000be00ab7308 */ /* 0x000e220000000800 */
[C---:B---3--:R-:W-:Y:S01]  /*11f10*/  FADD.FTZ R180, R187.reuse, R180 ;  /* 0x000000b4bbb47221 */ /* 0x048fe20000010000 */
[----:B------:R-:W-:-:S06]  /*11f20*/  F2FP.BF16.F32.PACK_AB R169, R187, R186 ;  /* 0x000000babba9723e */ /* 0x000fcc00000010ff */
[----:B------:R-:W3:Y:S01]  /*11f30*/  MUFU.EX2 R189, R189 ;  /* 0x000000bd00bd7308 */ /* 0x000ee20000000800 */
[----:B--2---:R-:W-:-:S07]  /*11f40*/  FADD.FTZ R4, R188, R155 ;  /* 0x0000009bbc047221 */ /* 0x004fce0000010000 */
[----:B------:R-:W2:Y:S01]  /*11f50*/  MUFU.EX2 R191, R191 ;  /* 0x000000bf00bf7308 */ /* 0x000ea20000000800 */
[----:B0-----:R-:W-:-:S07]  /*11f60*/  FADD.FTZ R184, R171, R180 ;  /* 0x000000b4abb87221 */ /* 0x001fce0000010000 */
[----:B------:R-:W0:Y:S01]  /*11f70*/  MUFU.EX2 R192, R192 ;  /* 0x000000c000c07308 */ /* 0x000e220000000800 */
[C---:B---3--:R-:W-:Y:S01]  /*11f80*/  FADD.FTZ R155, R189.reuse, R4 ;  /* 0x00000004bd9b7221 */ /* 0x048fe20000010000 */
[----:B------:R-:W-:-:S06]  /*11f90*/  F2FP.BF16.F32.PACK_AB R170, R189, R188 ;  /* 0x000000bcbdaa723e */ /* 0x000fcc00000010ff */
[----:B------:R-:W3:Y:S01]  /*11fa0*/  MUFU.EX2 R194, R194 ;  /* 0x000000c200c27308 */ /* 0x000ee20000000800 */
[C---:B--2---:R-:W-:Y:S01]  /*11fb0*/  FADD.FTZ R3, R191.reuse, R184 ;  /* 0x000000b8bf037221 */ /* 0x044fe20000010000 */
[----:B------:R-:W-:-:S06]  /*11fc0*/  F2FP.BF16.F32.PACK_AB R171, R191, R171 ;  /* 0x000000abbfab723e */ /* 0x000fcc00000010ff */
[----:B------:R-:W2:Y:S01]  /*11fd0*/  MUFU.EX2 R210, R210 ;  /* 0x000000d200d27308 */ /* 0x000ea20000000800 */
[----:B0-----:R-:W-:-:S07]  /*11fe0*/  FADD.FTZ R155, R192, R155 ;  /* 0x0000009bc09b7221 */ /* 0x001fce0000010000 */
[----:B------:R-:W0:Y:S01]  /*11ff0*/  MUFU.EX2 R195, R195 ;  /* 0x000000c300c37308 */ /* 0x000e220000000800 */
[----:B---3--:R-:W-:-:S07]  /*12000*/  FADD.FTZ R184, R194, R3 ;  /* 0x00000003c2b87221 */ /* 0x008fce0000010000 */
[----:B------:R-:W3:Y:S01]  /*12010*/  MUFU.EX2 R193, R193 ;  /* 0x000000c100c17308 */ /* 0x000ee20000000800 */
        /* <DEDUP_REMOVED lines=9> */
[----:B---3--:R-:W-:Y:S01]  /*120b0*/  FADD.FTZ R4, R193, R4 ;  /* 0x00000004c1047221 */ /* 0x008fe20000010000 */
[----:B------:R-:W-:-:S03]  /*120c0*/  F2FP.BF16.F32.PACK_AB R174, R207, R193 ;  /* 0x000000c1cfae723e */ /* 0x000fc600000010ff */
[----:B------:R-:W-:Y:S01]  /*120d0*/  FADD.FTZ R4, R207, R4 ;  /* 0x00000004cf047221 */ /* 0x000fe20000010000 */
[----:B--2---:R-:W-:-:S04]  /*120e0*/  FADD.FTZ R3, R197, R184 ;  /* 0x000000b8c5037221 */ /* 0x004fc80000010000 */
[C---:B0-----:R-:W-:Y:S01]  /*120f0*/  FADD.FTZ R3, R180.reuse, R3 ;  /* 0x00000003b4037221 */ /* 0x041fe20000010000 */
[----:B------:R-:W-:Y:S01]  /*12100*/  F2FP.BF16.F32.PACK_AB R175, R180, R197 ;  /* 0x000000c5b4af723e */ /* 0x000fe200000010ff */
[----:B-1----:R-:W-:Y:S06]  /*12110*/  @!P0 BRA `(.L_x_9377) ;  /* 0x0000000000048947 */ /* 0x002fec0003800000 */
[----:B------:R-:W-:Y:S01]  /*12120*/  BPT.TRAP 0x1 ;  /* 0x000000040000795c */ /* 0x000fe20000300000 */
.L_x_9377:
[----:B------:R0:W1:Y:S01]  /*12130*/  SYNCS.PHASECHK.TRANS64.TRYWAIT P3, [R205+URZ+0x22850], R5 ;  /* 0x02285005cd0075a7 */ /* 0x000062000806017f */
[----:B------:R-:W-:Y:S05]  /*12140*/  @!P0 BRA `(.L_x_9378) ;  /* 0x0000000000048947 */ /* 0x000fea0003800000 */
[----:B------:R-:W-:Y:S01]  /*12150*/  BPT.TRAP 0x1 ;  /* 0x000000040000795c */ /* 0x000fe20000300000 */
.L_x_9378:
[----:B------:R-:W-:Y:S04]  /*12160*/  BSSY B0, `(.L_x_9379) ;  /* 0x0000004000007945 */ /* 0x000fe80003800000 */
[----:B-1----:R-:W-:Y:S05]  /*12170*/  @P3 BRA `(.L_x_9380) ;  /* 0x0000000000083947 */ /* 0x002fea0003800000 */
[----:B------:R-:W1:Y:S02]  /*12180*/  SYNCS.PHASECHK.TRANS64.TRYWAIT P3, [R205+URZ+0x22850], R5 ;  /* 0x02285005cd0075a7 */ /* 0x000e64000806017f */
[----:B-1----:R-:W-:Y:S05]  /*12190*/  @!P3 BRA `(.L_x_9381) ;  /* 0x000000dc00a4b947 */ /* 0x002fea0003800000 */
.L_x_9380:
[----:B------:R-:W-:Y:S05]  /*121a0*/  BSYNC B0 ;  /* 0x0000000000007941 */ /* 0x000fea0003800000 */
.L_x_9379:
[----:B------:R-:W2:Y:S01]  /*121b0*/  S2R R180, SR_TID.X ;  /* 0x0000000000b47919 */ /* 0x000ea20000002100 */
[----:B------:R-:W-:Y:S05]  /*121c0*/  WARPSYNC.ALL ;  /* 0x0000000000007948 */ /* 0x000fea0003800000 */
[----:B------:R-:W-:Y:S02]  /*121d0*/  IMAD R178, R16, 0xc00, R20 ;  /* 0x00000c0010b27824 */ /* 0x000fe400078e0214 */
[----:B------:R-:W-:Y:S02]  /*121e0*/  IMAD.MOV.U32 R179, RZ, RZ, 0x40000040 ;  /* 0x40000040ffb37424 */ /* 0x000fe400078e00ff */
[----:B01----:R-:W-:Y:S01]  /*121f0*/  @!P1 VIADD R205, R205, 0x22860 ;  /* 0x00022860cdcd9836 */ /* 0x003fe20000000000 */
[----:B------:R-:W-:Y:S01]  /*12200*/  R2UR UR6, R178 ;  /* 0x00000000b20672ca */ /* 0x000fe200000e0000 */
[----:B------:R-:W-:Y:S01]  /*12210*/  IMAD.MOV.U32 R207, RZ, RZ, R13 ;  /* 0x000000ffffcf7224 */ /* 0x000fe200078e000d */
[----:B------:R-:W-:Y:S01]  /*12220*/  R2UR UR7, R179 ;  /* 0x00000000b30772ca */ /* 0x000fe200000e0000 */
[----:B------:R-:W-:Y:S01]  /*12230*/  IMAD.MOV.U32 R179, RZ, RZ, 0x40000040 ;  /* 0x40000040ffb37424 */ /* 0x000fe200078e00ff */
[----:B------:R-:W-:Y:S01]  /*12240*/  @!P1 PRMT R205, RZ, 0x654, R205 ;  /* 0x00000654ffcd9816 */ /* 0x000fe200000000cd */
[----:B------:R-:W-:Y:S01]  /*12250*/  IMAD.MOV.U32 R209, RZ, RZ, R12 ;  /* 0x000000ffffd17224 */ /* 0x000fe200078e000c */
[----:B--2---:R-:W-:-:S05]  /*12260*/  SHF.R.U32.HI R180, RZ, 0x7, R180 ;  /* 0x00000007ffb47819 */ /* 0x004fca00000116b4 */
[----:B------:R-:W-:-:S05]  /*12270*/  VIADD R5, R180, 0x8 ;  /* 0x00000008b4057836 */ /* 0x000fca0000000000 */
[----:B------:R0:W-:Y:S06]  /*12280*/  BAR.SYNC.DEFER_BLOCKING R5, 0x100 ;  /* 0x000400050000751d */ /* 0x0001ec0000010000 */
        /* <DEDUP_REMOVED lines=43> */
[----:B0-----:R-:W-:-:S07]  /*12540*/  IMAD.MOV.U32 R5, RZ, RZ, R206 ;  /* 0x000000ffff057224 */ /* 0x001fce00078e00ce */
.L_x_9372:
[----:B------:R-:W-:-:S13]  /*12550*/  ISETP.GE.AND P2, PT, R5, R217, PT ;  /* 0x000000d90500720c */ /* 0x000fda0003f46270 */
[----:B------:R-:W-:Y:S05]  /*12560*/  @!P2 BRA `(.L_x_9383) ;  /* 0x0000003400d0a947 */ /* 0x000fea0003800000 */
[----:B------:R-:W-:Y:S02]  /*12570*/  VIADD R206, R0, 0x8 ;  /* 0x0000000800ce7836 */ /* 0x000fe40000000000 */
[----:B------:R-:W-:Y:S02]  /*12580*/  IMAD.MOV.U32 R207, RZ, RZ, R13 ;  /* 0x000000ffffcf7224 */ /* 0x000fe400078e000d */
[----:B0-----:R-:W-:Y:S01]  /*12590*/  IMAD.MOV.U32 R209, RZ, RZ, R12 ;  /* 0x000000ffffd17224 */ /* 0x001fe200078e000c */
[----:B------:R-:W-:-:S07]  /*125a0*/  IADD3 R206, R206, R202, -R203 ;  /* 0x000000cacece7210 */ /* 0x000fce0007ffe8cb */
.L_x_9401:
[----:B------:R-:W-:Y:S01]  /*125b0*/  VIADD R16, R16, 0x1 ;  /* 0x0000000110107836 */ /* 0x000fe20000000000 */
[----:B------:R-:W-:Y:S05]  /*125c0*/  YIELD ;  /* 0x0000000000007946 */ /* 0x000fea0003800000 */
[----:B------:R-:W-:-:S04]  /*125d0*/  ISETP.NE.AND P2, PT, R16, 0x2, PT ;  /* 0x000000021000780c */ /* 0x000fc80003f45270 */
[----:B------:R-:W-:Y:S02]  /*125e0*/  SEL R13, RZ, 0x1, P2 ;  /* 0x00000001ff0d7807 */ /* 0x000fe40001000000 */
[----:B------:R-:W-:Y:S02]  /*125f0*/  SEL R16, R16, RZ, P2 ;  /* 0x000000ff10107207 */ /* 0x000fe40001000000 */
[----:B------:R-:W-:Y:S01]  /*12600*/  LOP3.LUT R22, R22, R13, RZ, 0x3c, !PT ;  /* 0x0000000d16167212 */ /* 0x000fe200078e3cff */
[----:B-1----:R-:W-:Y:S06]  /*12610*/  @!P0 BRA `(.L_x_9384) ;  /* 0x0000000000048947 */ /* 0x002fec0003800000 */
[----:B------:R-:W-:Y:S01]  /*12620*/  BPT.TRAP 0x1 ;  /* 0x000000040000795c */ /* 0x000fe20000300000 */
.L_x_9384:
[----:B------:R-:W-:Y:S01]  /*12630*/  IMAD R205, R16, 0x8, R17 ;  /* 0x0000000810cd7824 */ /* 0x000fe200078e0211 */
[----:B------:R-:W-:-:S04]  /*12640*/  SHF.L.U32 R204, R22, 0x1f, RZ ;  /* 0x0000001f16cc7819 */ /* 0x000fc800000006ff */
[----:B------:R0:W1:Y:S01]  /*12650*/  SYNCS.PHASECHK.TRANS64.TRYWAIT P2, [R205+URZ+0x22830], R204 ;  /* 0x022830cccd0075a7 */ /* 0x000062000804017f */
[----:B------:R-:W-:Y:S05]  /*12660*/  @!P0 BRA `(.L_x_9385) ;  /* 0x0000000000048947 */ /* 0x000fea0003800000 */
[----:B------:R-:W-:Y:S01]  /*12670*/  BPT.TRAP 0x1 ;  /* 0x000000040000795c */ /* 0x000fe20000300000 */
.L_x_9385:
[----:B------:R-:W-:Y:S02]  /*12680*/  IMAD R12, R16, 0x300, R21 ;  /* 0x00000300100c7824 */ /* 0x000fe400078e0215 */
[----:B------:R-:W-:Y:S01]  /*12690*/  IMAD.MOV.U32 R13, RZ, RZ, 0x40000040 ;  /* 0x40000040ff0d7424 */ /* 0x000fe200078e00ff */
[----:B-1----:R-:W-:Y:S06]  /*126a0*/  @P2 BRA `(.L_x_9386) ;  /* 0x0000000000082947 */ /* 0x002fec0003800000 */
[----:B------:R-:W1:Y:S02]  /*126b0*/  SYNCS.PHASECHK.TRANS64.TRYWAIT P2, [R205+URZ+0x22830], R204 ;  /* 0x022830cccd0075a7 */ /* 0x000e64000804017f */
[----:B-1----:R-:W-:Y:S05]  /*126c0*/  @!P2 BRA `(.L_x_9387) ;  /* 0x000000d8006ca947 */ /* 0x002fea0003800000 */
.L_x_9386:
        /* <DEDUP_REMOVED lines=9> */
[----:B------:R-:W2:Y:S01]  /*12760*/  S2R R224, SR_TID.X ;  /* 0x0000000000e07919 */ /* 0x000ea20000002100 */
[----:B------:R-:W-:-:S10]  /*12770*/  ISETP.GE.AND P2, PT, R226, 0x1, PT ;  /* 0x00000001e200780c */ /* 0x000fd40003f46270 */
[----:B------:R-:W-:Y:S01]  /*12780*/  HGMMA.64x96x16.F32.BF16 R152, gdesc[UR4], RZ, !UPT, gsb0 ;  /* 0x01600000049879f0 */ /* 0x000fe2000c0018ff */
[----:B------:R-:W-:Y:S01]  /*12790*/  R2UR UR6, R210 ;  /* 0x00000000d20672ca */ /* 0x000fe200000e0000 */
[----:B------:R-:W-:Y:S01]  /*127a0*/  VIADD R210, R12, 0x4 ;  /* 0x000000040cd27836 */ /* 0x000fe20000000000 */
[----:B------:R-:W-:Y:S01]  /*127b0*/  R2UR UR7, R211 ;  /* 0x00000000d30772ca */ /* 0x000fe200000e0000 */
[----:B------:R-:W-:Y:S01]  /*127c0*/  IMAD.MOV.U32 R211, RZ, RZ, 0x40000040 ;  /* 0x40000040ffd37424 */ /* 0x000fe200078e00ff */
[----:B------:R-:W-:Y:S01]  /*127d0*/  R2UR UR4, R14 ;  /* 0x000000000e0472ca */ /* 0x000fe200000e0000 */
[----:B------:R-:W-:Y:S01]  /*127e0*/  VIADD R12, R12, 0x6 ;  /* 0x000000060c0c7836 */ /* 0x000fe20000000000 */
[----:B------:R-:W-:Y:S02]  /*127f0*/  R2UR UR5, R15 ;  /* 0x000000000f0572ca */ /* 0x000fe400000e0000 */
[----:B--2---:R-:W-:Y:S01]  /*12800*/  SHF.R.U32.HI R224, RZ, 0x7, R224 ;  /* 0x00000007ffe07819 */ /* 0x004fe200000116e0 */
[----:B------:R-:W-:-:S02]  /*12810*/  WARPGROUP.DEPBAR.LE gsb0, 0x0 ;  /* 0x00008000000079c5 */ /* 0x000fc40000010000 */
        /* <DEDUP_REMOVED lines=26> */
[----:B------:R-:W-:Y:S01]  /*129c0*/  IADD3 R176, -R224, 0xb, RZ ;  /* 0x0000000be0b07810 */ /* 0x000fe20007ffe1ff */
        /* <DEDUP_REMOVED lines=43> */
[----:B------:R-:W-:Y:S01]  /*12c80*/  FMUL.FTZ R193, R199, UR39 ;  /* 0x00000027c7c17c20 */ /* 0x000fe20008410000 */
[----:B------:R-:W3:Y:S01]  /*12c90*/  MUFU.TANH R12, R12 ;  /* 0x0000000c000c7308 */ /* 0x000ee20000002400 */
[----:B------:R-:W-:-:S05]  /*12ca0*/  IADD3 R164, -R203, 0x1, R164 ;  /* 0x00000001cba47810 */ /* 0x000fca0007ffe1a4 */
[----:B------:R-:W-:Y:S02]  /*12cb0*/  IMAD.IADD R164, R164, 0x1, -R23 ;  /* 0x00000001a4a47824 */ /* 0x000fe400078e0a17 */
[----:B------:R-:W4:Y:S02]  /*12cc0*/  MUFU.TANH R13, R13 ;  /* 0x0000000d000d7308 */ /* 0x000f240000002400 */
[C---:B------:R-:W-:Y:S02]  /*12cd0*/  VIADD R224, R164.reuse, UR40 ;  /* 0x00000028a4e07c36 */ /* 0x040fe40008000000 */
[----:B------:R-:W-:Y:S02]  /*12ce0*/  VIADD R199, R164, UR51 ;  /* 0x00000033a4c77c36 */ /* 0x000fe40008000000 */
[C---:B------:R-:W-:Y:S02]  /*12cf0*/  IMAD.IADD R198, R0.reuse, 0x1, R224 ;  /* 0x0000000100c67824 */ /* 0x040fe400078e02e0 */
[----:B------:R-:W0:Y:S01]  /*12d00*/  MUFU.TANH R152, R152 ;  /* 0x0000009800987308 */ /* 0x000e220000002400 */
[----:B------:R-:W-:-:S07]  /*12d10*/  IMAD.IADD R197, R0, 0x1, R199 ;  /* 0x0000000100c57824 */ /* 0x000fce00078e02c7 */
        /* <DEDUP_REMOVED lines=46> */
[----:B------:R-:W-:Y:S01]  /*13000*/  IADD3 R196, R0, R202, -R203 ;  /* 0x000000ca00c47210 */ /* 0x000fe20007ffe8cb */
        /* <DEDUP_REMOVED lines=11> */
.L_x_9390:
[----:B------:R-:W-:-:S05]  /*130c0*/  IMAD.U32 R225, RZ, RZ, UR44 ;  /* 0x0000002cffe17e24 */ /* 0x000fca000f8e00ff */
[----:B------:R-:W-:-:S13]  /*130d0*/  ISETP.NE.AND P2, PT, R225, 0x1, PT ;  /* 0x00000001e100780c */ /* 0x000fda0003f45270 */
[----:B------:R-:W2:Y:S02]  /*130e0*/  @P2 LDC.64 R164, c[0x0][0x9e8] ;  /* 0x00027a00ffa42b82 */ /* 0x000ea40000000a00 */
[----:B--2---:R-:W-:-:S05]  /*130f0*/  @P2 IMAD.HI.U32 R164, R196, R164, RZ ;  /* 0x000000a4c4a42227 */ /* 0x004fca00078e00ff */
[----:B------:R-:W-:-:S07]  /*13100*/  @P2 SHF.R.U32.HI R196, RZ, R165, R164 ;  /* 0x000000a5ffc42219 */ /* 0x000fce00000116a4 */
.L_x_9391:
[----:B------:R-:W-:Y:S05]  /*13110*/  BSYNC B0 ;  /* 0x0000000000007941 */ /* 0x000fea0003800000 */
.L_x_9389:
[----:B------:R-:W-:-:S04]  /*13120*/  IMAD R164, R5, -0x60, -R23 ;  /* 0xffffffa005a47824 */ /* 0x000fc800078e0a17 */
[----:B------:R-:W-:-:S05]  /*13130*/  IMAD R164, R196, R225, R164 ;  /* 0x000000e1c4a47224 */ /* 0x000fca00078e02a4 */
[----:B------:R-:W-:Y:S02]  /*13140*/  VIMNMX R197, R197, R164, !PT ;  /* 0x000000a4c5c57248 */ /* 0x000fe40007fe0100 */
[----:B------:R-:W-:-:S07]  /*13150*/  VIADDMNMX R198, R164, R225, R198, PT ;  /* 0x000000e1a4c67246 */ /* 0x000fce00038001c6 */
.L_x_9388:
        /* <DEDUP_REMOVED lines=12> */
[----:B------:R-:W-:Y:S02]  /*13220*/  ISETP.GT.AND P3, PT, R197, 0x1, !P2 ;  /* 0x00000001c500780c */ /* 0x000fe40005764270 */
        /* <DEDUP_REMOVED lines=141> */
.L_x_9394:
[----:B------:R-:W-:Y:S02]  /*13b00*/  IMAD.U32 R177, RZ, RZ, UR44 ;  /* 0x0000002cffb17e24 */ /* 0x000fe4000f8e00ff */
[----:B------:R-:W-:-:S03]  /*13b10*/  IMAD.MOV.U32 R197, RZ, RZ, R206 ;  /* 0x000000ffffc57224 */ /* 0x000fc600078e00ce */
[----:B------:R-:W-:-:S13]  /*13b20*/  ISETP.NE.AND P6, PT, R177, 0x1, PT ;  /* 0x00000001b100780c */ /* 0x000fda0003fc5270 */
[----:B------:R-:W0:Y:S02]  /*13b30*/  @P6 LDC.64 R12, c[0x0][0x9e8] ;  /* 0x00027a00ff0c6b82 */ /* 0x000e240000000a00 */
[----:B0-----:R-:W-:-:S05]  /*13b40*/  @P6 IMAD.HI.U32 R12, R206, R12, RZ ;  /* 0x0000000cce0c6227 */ /* 0x001fca00078e00ff */
[----:B------:R-:W-:-:S07]  /*13b50*/  @P6 SHF.R.U32.HI R197, RZ, R13, R12 ;  /* 0x0000000dffc56219 */ /* 0x000fce000001160c */
.L_x_9395:
[----:B------:R-:W-:Y:S05]  /*13b60*/  BSYNC B0 ;  /* 0x0000000000007941 */ /* 0x000fea0003800000 */
.L_x_9393:
[----:B------:R-:W-:-:S04]  /*13b70*/  IMAD.IADD R196, R196, 0x1, -R23 ;  /* 0x00000001c4c47824 */ /* 0x000fc800078e0a17 */
[----:B------:R-:W-:-:S05]  /*13b80*/  IMAD R196, R197, R177, R196 ;  /* 0x000000b1c5c47224 */ /* 0x000fca00078e02c4 */
[----:B------:R-:W-:Y:S02]  /*13b90*/  VIADDMNMX R224, R196, R177, R224, PT ;  /* 0x000000b1c4e07246 */ /* 0x000fe400038001e0 */
[----:B------:R-:W-:-:S07]  /*13ba0*/  VIMNMX R199, R199, R196, !PT ;  /* 0x000000c4c7c77248 */ /* 0x000fce0007fe0100 */
.L_x_9392:
        /* <DEDUP_REMOVED lines=56> */
[C---:B------:R-:W-:Y:S02]  /*13f30*/  ISETP.GT.AND P2, PT, R199.reuse, 0x21, !P2 ;  /* 0x00000021c700780c */ /* 0x040fe40005744270 */
[----:B------:R-:W-:Y:S02]  /*13f40*/  FMNMX.FTZ R196, R194, R13, !PT ;  /* 0x0000000dc2c47209 */ /* 0x000fe40007810000 */
[----:B------:R-:W-:Y:S02]  /*13f50*/  ISETP.LT.OR P2, PT, R224, 0x22, P2 ;  /* 0x00000022e000780c */ /* 0x000fe40001741670 */
[----:B------:R-:W-:Y:S01]  /*13f60*/  ISETP.GT.AND P3, PT, R199, 0x50, !P3 ;  /* 0x00000050c700780c */ /* 0x000fe20005f64270 */
[----:B------:R-:W0:Y:S01]  /*13f70*/  SHFL.BFLY PT, R13, R196, 0x2, 0x1f ;  /* 0x0c401f00c40d7f89 */ /* 0x000e2200000e0000 */
[----:B------:R-:W-:-:S02]  /*13f80*/  FSEL R171, R171, -INF , !P2 ;  /* 0xff800000abab7808 */ /* 0x000fc40005000000 */
[----:B------:R-:W-:Y:S02]  /*13f90*/  ISETP.GT.AND P2, PT, R199, 0x28, !P6 ;  /* 0x00000028c700780c */ /* 0x000fe40007744270 */
[----:B------:R-:W-:Y:S02]  /*13fa0*/  LOP3.LUT P6, RZ, R2, 0x80000, RZ, 0xc0, !PT ;  /* 0x0008000002ff7812 */ /* 0x000fe400078cc0ff */
        /* <DEDUP_REMOVED lines=47> */
[----:B------:R-:W-:Y:S02]  /*142a0*/  ISETP.GT.AND P2, PT, R199, RZ, !P6 ;  /* 0x000000ffc700720c */ /* 0x000fe40007744270 */
[----:B------:R-:W-:Y:S02]  /*142b0*/  LOP3.LUT P6, RZ, R2, 0x1, RZ, 0xc0, !PT ;  /* 0x0000000102ff7812 */ /* 0x000fe400078cc0ff */
[----:B------:R-:W-:-:S04]  /*142c0*/  ISETP.LT.OR P2, PT, R224, 0x1, P2 ;  /* 0x00000001e000780c */ /* 0x000fc80001741670 */
[----:B------:R-:W-:Y:S02]  /*142d0*/  FSEL R152, R152, -INF , !P2 ;  /* 0xff80000098987808 */ /* 0x000fe40005000000 */
[----:B------:R-:W-:Y:S02]  /*142e0*/  ISETP.GT.AND P2, PT, R199, 0x59, !P6 ;  /* 0x00000059c700780c */ /* 0x000fe40007744270 */
[----:B------:R-:W-:Y:S02]  /*142f0*/  FMNMX.FTZ R12, R152, R207, !PT ;  /* 0x000000cf980c7209 */ /* 0x000fe40007810000 */
[----:B------:R-:W-:Y:S02]  /*14300*/  ISETP.LT.OR P2, PT, R224, 0x5a, P2 ;  /* 0x0000005ae000780c */ /* 0x000fe40001741670 */
[----:B------:R-:W-:Y:S02]  /*14310*/  FMNMX.FTZ R177, R153, R12, !PT ;  /* 0x0000000c99b17209 */ /* 0x000fe40007810000 */
[----:B------:R-:W-:-:S02]  /*14320*/  FSEL R193, R193, -INF , !P2 ;  /* 0xff800000c1c17808 */ /* 0x000fc40005000000 */
[----:B------:R-:W-:-:S04]  /*14330*/  FMNMX.FTZ R12, R156, R177, !PT ;  /* 0x000000b19c0c7209 */ /* 0x000fc80007810000 */
[----:B------:R-:W-:-:S04]  /*14340*/  FMNMX.FTZ R177, R157, R12, !PT ;  /* 0x0000000c9db17209 */ /* 0x000fc80007810000 */
[----:B------:R-:W-:-:S04]  /*14350*/  FMNMX.FTZ R12, R160, R177, !PT ;  /* 0x000000b1a00c7209 */ /* 0x000fc80007810000 */
[----:B------:R-:W-:-:S04]  /*14360*/  FMNMX.FTZ R177, R161, R12, !PT ;  /* 0x0000000ca1b17209 */ /* 0x000fc80007810000 */
[----:B------:R-:W-:-:S04]  /*14370*/  FMNMX.FTZ R12, R166, R177, !PT ;  /* 0x000000b1a60c7209 */ /* 0x000fc80007810000 */
[----:B------:R-:W-:-:S04]  /*14380*/  FMNMX.FTZ R177, R167, R12, !PT ;  /* 0x0000000ca7b17209 */ /* 0x000fc80007810000 */
[----:B------:R-:W-:-:S04]  /*14390*/  FMNMX.FTZ R12, R170, R177, !PT ;  /* 0x000000b1aa0c7209 */ /* 0x000fc80007810000 */
[----:B------:R-:W-:Y:S02]  /*143a0*/  FMNMX.FTZ R177, R171, R12, !PT ;  /* 0x0000000cabb17209 */ /* 0x000fe40007810000 */
[----:B------:R-:W0:Y:S02]  /*143b0*/  SHFL.BFLY PT, R12, R13, 0x1, 0x1f ;  /* 0x0c201f000d0c7f89 */ /* 0x000e2400000e0000 */
[----:B------:R-:W-:-:S04]  /*143c0*/  FMNMX.FTZ R196, R174, R177, !PT ;  /* 0x000000b1aec47209 */ /* 0x000fc80007810000 */
[----:B------:R-:W-:-:S04]  /*143d0*/  FMNMX.FTZ R177, R175, R196, !PT ;  /* 0x000000c4afb17209 */ /* 0x000fc80007810000 */
[----:B------:R-:W-:-:S04]  /*143e0*/  FMNMX.FTZ R196, R178, R177, !PT ;  /* 0x000000b1b2c47209 */ /* 0x000fc80007810000 */
[----:B------:R-:W-:-:S04]  /*143f0*/  FMNMX.FTZ R177, R179, R196, !PT ;  /* 0x000000c4b3b17209 */ /* 0x000fc80007810000 */
[----:B------:R-:W-:-:S04]  /*14400*/  FMNMX.FTZ R196, R180, R177, !PT ;  /* 0x000000b1b4c47209 */ /* 0x000fc80007810000 */
[----:B------:R-:W-:Y:S02]  /*14410*/  FMNMX.FTZ R177, R181, R196, !PT ;  /* 0x000000c4b5b17209 */ /* 0x000fe40007810000 */
[----:B0-----:R-:W-:Y:S02]  /*14420*/  FMNMX.FTZ R12, R13, R12, !PT ;  /* 0x0000000c0d0c7209 */ /* 0x001fe40007810000 */
[----:B------:R-:W-:Y:S01]  /*14430*/  FMNMX.FTZ R196, R182, R177, !PT ;  /* 0x000000b1b6c47209 */ /* 0x000fe20007810000 */
[----:B------:R-:W-:Y:S01]  /*14440*/  IMAD.U32 R177, RZ, RZ, UR45 ;  /* 0x0000002dffb17e24 */ /* 0x000fe2000f8e00ff */
[C---:B------:R-:W-:Y:S02]  /*14450*/  FSETP.NEU.FTZ.AND P3, PT, R12.reuse, -INF , PT ;  /* 0xff8000000c00780b */ /* 0x040fe40003f7d000 */
[----:B------:R-:W-:Y:S02]  /*14460*/  FMNMX.FTZ R13, R183, R196, !PT ;  /* 0x000000c4b70d7209 */ /* 0x000fe40007810000 */
[----:B------:R-:W-:-:S02]  /*14470*/  FSEL R198, R12, RZ, P3 ;  /* 0x000000ff0cc67208 */ /* 0x000fc40001800000 */
[----:B------:R-:W-:-:S03]  /*14480*/  FMNMX.FTZ R196, R186, R13, !PT ;  /* 0x0000000dbac47209 */ /* 0x000fc60007810000 */
[----:B------:R-:W-:Y:S01]  /*14490*/  FADD.FTZ R13, -R198, R209 ;  /* 0x000000d1c60d7221 */ /* 0x000fe20000010100 */
[----:B------:R-:W-:-:S04]  /*144a0*/  FMNMX.FTZ R196, R187, R196, !PT ;  /* 0x000000c4bbc47209 */ /* 0x000fc80007810000 */
[----:B------:R-:W-:Y:S01]  /*144b0*/  FMNMX.FTZ R197, R191, R196, !PT ;  /* 0x000000c4bfc57209 */ /* 0x000fe20007810000 */
[----:B------:R-:W-:-:S03]  /*144c0*/  FMUL.FTZ R196, R12, R177 ;  /* 0x000000b10cc47220 */ /* 0x000fc60000410000 */
[----:B------:R-:W-:Y:S02]  /*144d0*/  FMNMX.FTZ R197, R190, R197, !PT ;  /* 0x000000c5bec57209 */ /* 0x000fe40007810000 */
[----:B------:R-:W-:Y:S02]  /*144e0*/  FSEL R196, R196, RZ, P3 ;  /* 0x000000ffc4c47208 */ /* 0x000fe40001800000 */
[----:B------:R-:W-:-:S03]  /*144f0*/  FMNMX.FTZ R197, R192, R197, !PT ;  /* 0x000000c5c0c57209 */ /* 0x000fc60007810000 */
[--C-:B------:R-:W-:Y:S01]  /*14500*/  FFMA.FTZ R164, R164, R177, -R196.reuse ;  /* 0x000000b1a4a47223 */ /* 0x100fe200000108c4 */
[----:B------:R-:W-:Y:S01]  /*14510*/  FMNMX.FTZ R197, R193, R197, !PT ;  /* 0x000000c5c1c57209 */ /* 0x000fe20007810000 */
        /* <DEDUP_REMOVED lines=24> */
[----:B------:R-:W0:Y:S07]  /*146a0*/  SHFL.BFLY PT, R196, R197, 0x2, 0x1f ;  /* 0x0c401f00c5c47f89 */ /* 0x000e2e00000e0000 */
[----:B------:R-:W-:Y:S08]  /*146b0*/  MUFU.EX2 R165, R165 ;  /* 0x000000a500a57308 */ /* 0x000ff00000000800 */
[----:B------:R-:W-:Y:S08]  /*146c0*/  MUFU.EX2 R154, R154 ;  /* 0x0000009a009a7308 */ /* 0x000ff00000000800 */
[----:B------:R-:W-:Y:S01]  /*146d0*/  MUFU.EX2 R155, R155 ;  /* 0x0000009b009b7308 */ /* 0x000fe20000000800 */
[----:B0-----:R-:W-:Y:S01]  /*146e0*/  FMNMX.FTZ R197, R197, R196, !PT ;  /* 0x000000c4c5c57209 */ /* 0x001fe20007810000 */
[----:B------:R-:W-:-:S04]  /*146f0*/  FMUL.FTZ R196, R13, R177 ;  /* 0x000000b10dc47220 */ /* 0x000fc80000410000 */
[----:B------:R-:W0:Y:S02]  /*14700*/  SHFL.BFLY PT, R198, R197, 0x1, 0x1f ;  /* 0x0c201f00c5c67f89 */ /* 0x000e2400000e0000 */
[----:B------:R-:W2:Y:S08]  /*14710*/  MUFU.EX2 R196, R196 ;  /* 0x000000c400c47308 */ /* 0x000eb00000000800 */
[----:B------:R-:W3:Y:S08]  /*14720*/  MUFU.EX2 R158, R158 ;  /* 0x0000009e009e7308 */ /* 0x000ef00000000800 */
[----:B------:R-:W4:Y:S01]  /*14730*/  MUFU.EX2 R159, R159 ;  /* 0x0000009f009f7308 */ /* 0x000f220000000800 */
[----:B--2---:R-:W-:Y:S01]  /*14740*/  FFMA.FTZ R4, R196, R4, R164 ;  /* 0x00000004c4047223 */ /* 0x004fe200000100a4 */
[-C--:B------:R-:W-:Y:S01]  /*14750*/  FMUL.FTZ R24, R24, R196.reuse ;  /* 0x000000c418187220 */ /* 0x080fe20000410000 */
[-C--:B------:R-:W-:Y:S01]  /*14760*/  FMUL.FTZ R25, R25, R196.reuse ;  /* 0x000000c419197220 */ /* 0x080fe20000410000 */
[----:B------:R-:W-:Y:S01]  /*14770*/  FMUL.FTZ R28, R28, R196 ;  /* 0x000000c41c1c7220 */ /* 0x000fe20000410000 */
[----:B------:R-:W-:Y:S01]  /*14780*/  FADD.FTZ R199, R165, R4 ;  /* 0x00000004a5c77221 */ /* 0x000fe20000010000 */
[----:B0-----:R-:W-:Y:S01]  /*14790*/  FMNMX.FTZ R13, R197, R198, !PT ;  /* 0x000000c6c50d7209 */ /* 0x001fe20007810000 */
[----:B------:R-:W-:Y:S01]  /*147a0*/  FMUL.FTZ R29, R29, R196 ;  /* 0x000000c41d1d7220 */ /* 0x000fe20000410000 */
[----:B------:R-:W0:Y:S01]  /*147b0*/  MUFU.EX2 R162, R162 ;  /* 0x000000a200a27308 */ /* 0x000e220000000800 */
[----:B------:R-:W-:Y:S01]  /*147c0*/  FADD.FTZ R4, R154, R199 ;  /* 0x000000c79a047221 */ /* 0x000fe20000010000 */
[C---:B------:R-:W-:Y:S01]  /*147d0*/  FSETP.NEU.FTZ.AND P2, PT, R13.reuse, -INF , PT ;  /* 0xff8000000d00780b */ /* 0x040fe20003f5d000 */
[-C--:B------:R-:W-:Y:S01]  /*147e0*/  FMUL.FTZ R198, R13, R177.reuse ;  /* 0x000000b10dc67220 */ /* 0x080fe20000410000 */
[----:B------:R-:W-:Y:S01]  /*147f0*/  F2FP.BF16.F32.PACK_AB R154, R155, R154 ;  /* 0x0000009a9b9a723e */ /* 0x000fe200000010ff */
[-C--:B------:R-:W-:Y:S01]  /*14800*/  FMUL.FTZ R32, R32, R196.reuse ;  /* 0x000000c420207220 */ /* 0x080fe20000410000 */
[-C--:B------:R-:W-:Y:S01]  /*14810*/  FMUL.FTZ R33, R33, R196.reuse ;  /* 0x000000c421217220 */ /* 0x080fe20000410000 */
[-C--:B------:R-:W-:Y:S01]  /*14820*/  FMUL.FTZ R36, R36, R196.reuse ;  /* 0x000000c424247220 */ /* 0x080fe20000410000 */
[----:B------:R-:W-:Y:S01]  /*14830*/  FSEL R198, R198, RZ, P2 ;  /* 0x000000ffc6c67208 */ /* 0x000fe20001000000 */
[----:B------:R-:W2:Y:S01]  /*14840*/  MUFU.EX2 R163, R163 ;  /* 0x000000a300a37308 */ /* 0x000ea20000000800 */
[-C--:B------:R-:W-:Y:S01]  /*14850*/  FMUL.FTZ R37, R37, R196.reuse ;  /* 0x000000c425257220 */ /* 0x080fe20000410000 */
[-C--:B------:R-:W-:Y:S01]  /*14860*/  FMUL.FTZ R40, R40, R196.reuse ;  /* 0x000000c428287220 */ /* 0x080fe20000410000 */
[----:B------:R-:W-:Y:S01]  /*14870*/  FMUL.FTZ R41, R41, R196 ;  /* 0x000000c429297220 */ /* 0x000fe20000410000 */
        /* <DEDUP_REMOVED lines=13> */
[----:B-----5:R-:W-:Y:S01]  /*14950*/  F2FP.BF16.F32.PACK_AB R152, R165, R164 ;  /* 0x000000a4a598723e */ /* 0x020fe200000010ff */
[----:B------:R-:W-:Y:S01]  /*14960*/  FADD.FTZ R165, R155, R4 ;  /* 0x000000049ba57221 */ /* 0x000fe20000010000 */
[-CC-:B------:R-:W-:Y:S01]  /*14970*/  FFMA.FTZ R175, R175, R177.reuse, -R198.reuse ;  /* 0x000000b1afaf7223 */ /* 0x180fe200000108c6 */
[-CC-:B------:R-:W-:Y:S01]  /*14980*/  FFMA.FTZ R178, R178, R177.reuse, -R198.reuse ;  /* 0x000000b1b2b27223 */ /* 0x180fe200000108c6 */
[-CC-:B------:R-:W-:Y:S01]  /*14990*/  FFMA.FTZ R179, R179, R177.reuse, -R198.reuse ;  /* 0x000000b1b3b37223 */ /* 0x180fe200000108c6 */
[----:B---3--:R-:W-:Y:S01]  /*149a0*/  FADD.FTZ R4, R158, R165 ;  /* 0x000000a59e047221 */ /* 0x008fe20000010000 */
[-CC-:B------:R-:W-:Y:S01]  /*149b0*/  FFMA.FTZ R180, R180, R177.reuse, -R198.reuse ;  /* 0x000000b1b4b47223 */ /* 0x180fe200000108c6 */
[----:B------:R-:W3:Y:S01]  /*149c0*/  MUFU.EX2 R169, R169 ;  /* 0x000000a900a97308 */ /* 0x000ee20000000800 */
[-C--:B------:R-:W-:Y:S01]  /*149d0*/  FFMA.FTZ R181, R181, R177.reuse, -R198 ;  /* 0x000000b1b5b57223 */ /* 0x080fe200000108c6 */
[----:B----4-:R-:W-:Y:S01]  /*149e0*/  FADD.FTZ R165, R159, R4 ;  /* 0x000000049fa57221 */ /* 0x010fe20000010000 */
[-CC-:B------:R-:W-:Y:S01]  /*149f0*/  FFMA.FTZ R182, R182, R177.reuse, -R198.reuse ;  /* 0x000000b1b6b67223 */ /* 0x180fe200000108c6 */
[-CC-:B------:R-:W-:Y:S01]  /*14a00*/  FFMA.FTZ R183, R183, R177.reuse, -R198.reuse ;  /* 0x000000b1b7b77223 */ /* 0x180fe200000108c6 */
[-CC-:B------:R-:W-:Y:S01]  /*14a10*/  FFMA.FTZ R186, R186, R177.reuse, -R198.reuse ;  /* 0x000000b1baba7223 */ /* 0x180fe200000108c6 */
[----:B0-----:R-:W-:Y:S01]  /*14a20*/  FADD.FTZ R4, R162, R165 ;  /* 0x000000a5a2047221 */ /* 0x001fe20000010000 */
[-CC-:B------:R-:W-:Y:S01]  /*14a30*/  FFMA.FTZ R187, R187, R177.reuse, -R198.reuse ;  /* 0x000000b1bbbb7223 */ /* 0x180fe200000108c6 */
[----:B------:R-:W0:Y:S01]  /*14a40*/  MUFU.EX2 R172, R172 ;  /* 0x000000ac00ac7308 */ /* 0x000e220000000800 */
[-CC-:B------:R-:W-:Y:S01]  /*14a50*/  FFMA.FTZ R191, R191, R177.reuse, -R198.reuse ;  /* 0x000000b1bfbf7223 */ /* 0x180fe200000108c6 */
[-CC-:B------:R-:W-:Y:S01]  /*14a60*/  FFMA.FTZ R190, R190, R177.reuse, -R198.reuse ;  /* 0x000000b1bebe7223 */ /* 0x180fe200000108c6 */
[-CC-:B------:R-:W-:Y:S01]  /*14a70*/  FFMA.FTZ R192, R192, R177.reuse, -R198.reuse ;  /* 0x000000b1c0c07223 */ /* 0x180fe200000108c6 */
[----:B------:R-:W-:Y:S01]  /*14a80*/  FFMA.FTZ R193, R193, R177, -R198 ;  /* 0x000000b1c1c17223 */ /* 0x000fe200000108c6 */
        /* <DEDUP_REMOVED lines=12> */
[----:B----4-:R-:W-:Y:S01]  /*14b50*/  F2FP.BF16.F32.PACK_AB R156, R159, R158 ;  /* 0x0000009e9f9c723e */ /* 0x010fe200000010ff */
[C---:B--2---:R-:W-:Y:S01]  /*14b60*/  FADD.FTZ R159, R163.reuse, R4 ;  /* 0x00000004a39f7221 */ /* 0x044fe20000010000 */
[----:B------:R-:W-:Y:S01]  /*14b70*/  F2FP.BF16.F32.PACK_AB R158, R163, R162 ;  /* 0x000000a2a39e723e */ /* 0x000fe200000010ff */
[-C--:B------:R-:W-:Y:S01]  /*14b80*/  FMUL.FTZ R64, R64, R196.reuse ;  /* 0x000000c440407220 */ /* 0x080fe20000410000 */
[-C--:B------:R-:W-:Y:S01]  /*14b90*/  FMUL.FTZ R65, R65, R196.reuse ;  /* 0x000000c441417220 */ /* 0x080fe20000410000 */
[----:B-1----:R-:W-:Y:S01]  /*14ba0*/  FADD.FTZ R4, R168, R159 ;  /* 0x0000009fa8047221 */ /* 0x002fe20000010000 */
[-C--:B------:R-:W-:Y:S01]  /*14bb0*/  FMUL.FTZ R68, R68, R196.reuse ;  /* 0x000000c444447220 */ /* 0x080fe20000410000 */
[----:B------:R-:W1:Y:S01]  /*14bc0*/  MUFU.EX2 R210, R210 ;  /* 0x000000d200d27308 */ /* 0x000e620000000800 */
[-C--:B------:R-:W-:Y:S01]  /*14bd0*/  FMUL.FTZ R69, R69, R196.reuse ;  /* 0x000000c445457220 */ /* 0x080fe20000410000 */
[----:B---3--:R-:W-:Y:S01]  /*14be0*/  FADD.FTZ R163, R169, R4 ;  /* 0x00000004a9a37221 */ /* 0x008fe20000010000 */
[-C--:B------:R-:W-:Y:S01]  /*14bf0*/  FMUL.FTZ R72, R72, R196.reuse ;  /* 0x000000c448487220 */ /* 0x080fe20000410000 */
[-C--:B------:R-:W-:Y:S01]  /*14c00*/  FMUL.FTZ R73, R73, R196.reuse ;  /* 0x000000c449497220 */ /* 0x080fe20000410000 */
[-C--:B------:R-:W-:Y:S01]  /*14c10*/  FMUL.FTZ R76, R76, R196.reuse ;  /* 0x000000c44c4c7220 */ /* 0x080fe20000410000 */
[----:B0-----:R-:W-:Y:S01]  /*14c20*/  FADD.FTZ R4, R172, R163 ;  /* 0x000000a3ac047221 */ /* 0x001fe20000010000 */
[----:B------:R-:W-:Y:S01]  /*14c30*/  FMUL.FTZ R77, R77, R196 ;  /* 0x000000c44d4d7220 */ /* 0x000fe20000410000 */
[----:B------:R-:W0:Y:S01]  /*14c40*/  MUFU.EX2 R225, R225 ;  /* 0x000000e100e17308 */ /* 0x000e220000000800 */
[C---:B-----5:R-:W-:Y:S01]  /*14c50*/  F2FP.BF16.F32.PACK_AB R162, R173.reuse, R172 ;  /* 0x000000acada2723e */ /* 0x060fe200000010ff */
        /* <DEDUP_REMOVED lines=48> */
[----:B------:R-:W-:-:S06]  /*14f60*/  FMUL.FTZ R149, R149, R196 ;  /* 0x000000c495957220 */ /* 0x000fcc0000410000 */
[----:B------:R-:W3:Y:S08]  /*14f70*/  MUFU.EX2 R213, R213 ;  /* 0x000000d500d57308 */ /* 0x000ef00000000800 */
[----:B------:R4:W-:Y:S08]  /*14f80*/  MUFU.EX2 R159, R160 ;  /* 0x000000a0009f7308 */ /* 0x0009f00000000800 */
[----:B------:R-:W5:Y:S01]  /*14f90*/  MUFU.EX2 R223, R223 ;  /* 0x000000df00df7308 */ /* 0x000f620000000800 */
[----:B----4-:R-:W-:Y:S01]  /*14fa0*/  F2FP.BF16.F32.PACK_AB R160, R169, R168 ;  /* 0x000000a8a9a0723e */ /* 0x010fe200000010ff */
[C---:B--2---:R-:W-:Y:S01]  /*14fb0*/  FADD.FTZ R169, R185.reuse, R4 ;  /* 0x00000004b9a97221 */ /* 0x044fe20000010000 */
[----:B------:R-:W-:-:S03]  /*14fc0*/  F2FP.BF16.F32.PACK_AB R168, R185, R184 ;  /* 0x000000b8b9a8723e */ /* 0x000fc600000010ff */
[----:B-1----:R-:W-:Y:S02]  /*14fd0*/  FADD.FTZ R4, R188, R169 ;  /* 0x000000a9bc047221 */ /* 0x002fe40000010000 */
[----:B------:R-:W1:Y:S02]  /*14fe0*/  MUFU.EX2 R195, R195 ;  /* 0x000000c300c37308 */ /* 0x000e640000000800 */
[----:B0-----:R-:W-:-:S04]  /*14ff0*/  FADD.FTZ R4, R189, R4 ;  /* 0x00000004bd047221 */ /* 0x001fc80000010000 */
[----:B---3--:R-:W-:Y:S02]  /*15000*/  FADD.FTZ R4, R213, R4 ;  /* 0x00000004d5047221 */ /* 0x008fe40000010000 */
[----:B------:R0:W-:Y:S01]  /*15010*/  MUFU.EX2 R165, R170 ;  /* 0x000000aa00a57308 */ /* 0x0001e20000000800 */
[----:B-----5:R-:W-:-:S07]  /*15020*/  F2FP.BF16.F32.PACK_AB R172, R223, R213 ;  /* 0x000000d5dfac723e */ /* 0x020fce00000010ff */
[----:B------:R-:W2:Y:S01]  /*15030*/  MUFU.EX2 R194, R194 ;  /* 0x000000c200c27308 */ /* 0x000ea20000000800 */
[----:B0-----:R-:W-:Y:S01]  /*15040*/  F2FP.BF16.F32.PACK_AB R170, R189, R188 ;  /* 0x000000bcbdaa723e */ /* 0x001fe200000010ff */
[----:B------:R-:W-:Y:S01]  /*15050*/  FADD.FTZ R188, R223, R4 ;  /* 0x00000004dfbc7221 */ /* 0x000fe20000010000 */
[----:B------:R-:W-:-:S03]  /*15060*/  FSEL R4, R13, RZ, P2 ;  /* 0x000000ff0d047208 */ /* 0x000fc60001000000 */
[----:B-1----:R-:W-:Y:S02]  /*15070*/  FADD.FTZ R169, R195, R188 ;  /* 0x000000bcc3a97221 */ /* 0x002fe40000010000 */
[----:B------:R-:W-:Y:S01]  /*15080*/  FADD.FTZ R188, -R4, R207 ;  /* 0x000000cf04bc7221 */ /* 0x000fe20000010100 */
[----:B------:R-:W-:Y:S03]  /*15090*/  MUFU.EX2 R153, R153 ;  /* 0x0000009900997308 */ /* 0x000fe60000000800 */
[----:B------:R-:W-:-:S05]  /*150a0*/  FMUL.FTZ R188, R188, R177 ;  /* 0x000000b1bcbc7220 */ /* 0x000fca0000410000 */
[----:B------:R-:W-:Y:S01]  /*150b0*/  MUFU.EX2 R157, R157 ;  /* 0x0000009d009d7308 */ /* 0x000fe20000000800 */
[----:B--2---:R-:W-:-:S07]  /*150c0*/  FADD.FTZ R4, R194, R169 ;  /* 0x000000a9c2047221 */ /* 0x004fce0000010000 */
[----:B------:R-:W0:Y:S08]  /*150d0*/  MUFU.EX2 R188, R188 ;  /* 0x000000bc00bc7308 */ /* 0x000e300000000800 */
[----:B------:R-:W-:Y:S08]  /*150e0*/  MUFU.EX2 R198, R167 ;  /* 0x000000a700c67308 */ /* 0x000ff00000000800 */
[----:B------:R1:W-:Y:S01]  /*150f0*/  MUFU.EX2 R167, R174 ;  /* 0x000000ae00a77308 */ /* 0x0003e20000000800 */
        /* <DEDUP_REMOVED lines=9> */
[----:B------:R-:W-:Y:S01]  /*15190*/  FFMA.FTZ R194, R188, R3, R197 ;  /* 0x00000003bcc27223 */ /* 0x000fe200000100c5 */
[-C--:B------:R-:W-:Y:S01]  /*151a0*/  FMUL.FTZ R39, R39, R188.reuse ;  /* 0x000000bc27277220 */ /* 0x080fe20000410000 */
[-C--:B------:R-:W-:Y:S01]  /*151b0*/  FMUL.FTZ R42, R42, R188.reuse ;  /* 0x000000bc2a2a7220 */ /* 0x080fe20000410000 */
[-C--:B------:R-:W-:Y:S01]  /*151c0*/  FMUL.FTZ R43, R43, R188.reuse ;  /* 0x000000bc2b2b7220 */ /* 0x080fe20000410000 */
[C---:B------:R-:W-:Y:S01]  /*151d0*/  FADD.FTZ R194, R153.reuse, R194 ;  /* 0x000000c299c27221 */ /* 0x040fe20000010000 */
[----:B------:R-:W-:Y:S01]  /*151e0*/  F2FP.BF16.F32.PACK_AB R153, R153, R197 ;  /* 0x000000c59999723e */ /* 0x000fe200000010ff */
[----:B------:R1:W2:Y:S01]  /*151f0*/  MUFU.EX2 R163, R166 ;  /* 0x000000a600a37308 */ /* 0x0002a20000000800 */
[-C--:B------:R-:W-:Y:S01]  /*15200*/  FMUL.FTZ R46, R46, R188.reuse ;  /* 0x000000bc2e2e7220 */ /* 0x080fe20000410000 */
[----:B------:R-:W-:Y:S01]  /*15210*/  FADD.FTZ R194, R155, R194 ;  /* 0x000000c29bc27221 */ /* 0x000fe20000010000 */
[----:B------:R-:W-:Y:S01]  /*15220*/  F2FP.BF16.F32.PACK_AB R155, R157, R155 ;  /* 0x0000009b9d9b723e */ /* 0x000fe200000010ff */
[-C--:B------:R-:W-:Y:S01]  /*15230*/  FMUL.FTZ R47, R47, R188.reuse ;  /* 0x000000bc2f2f7220 */ /* 0x080fe20000410000 */
[-C--:B------:R-:W-:Y:S01]  /*15240*/  FMUL.FTZ R50, R50, R188.reuse ;  /* 0x000000bc32327220 */ /* 0x080fe20000410000 */
[----:B------:R-:W-:Y:S01]  /*15250*/  FADD.FTZ R194, R157, R194 ;  /* 0x000000c29dc27221 */ /* 0x000fe20000010000 */
[-C--:B------:R-:W-:Y:S01]  /*15260*/  FMUL.FTZ R51, R51, R188.reuse ;  /* 0x000000bc33337220 */ /* 0x080fe20000410000 */
[----:B------:R-:W3:Y:S01]  /*15270*/  MUFU.EX2 R184, R171 ;  /* 0x000000ab00b87308 */ /* 0x000ee20000000800 */
[----:B-1----:R-:W-:Y:S01]  /*15280*/  F2FP.BF16.F32.PACK_AB R166, R212, R211 ;  /* 0x000000d3d4a6723e */ /* 0x002fe200000010ff */
[----:B------:R-:W-:Y:S01]  /*15290*/  FADD.FTZ R194, R159, R194 ;  /* 0x000000c29fc27221 */ /* 0x000fe20000010000 */
[----:B0-----:R-:W-:Y:S01]  /*152a0*/  F2FP.BF16.F32.PACK_AB R157, R161, R159 ;  /* 0x0000009fa19d723e */ /* 0x001fe200000010ff */
[-C--:B------:R-:W-:Y:S01]  /*152b0*/  FMUL.FTZ R54, R54, R188.reuse ;  /* 0x000000bc36367220 */ /* 0x080fe20000410000 */
[-C--:B------:R-:W-:Y:S01]  /*152c0*/  FMUL.FTZ R55, R55, R188.reuse ;  /* 0x000000bc37377220 */ /* 0x080fe20000410000 */
[----:B------:R-:W-:Y:S01]  /*152d0*/  FADD.FTZ R194, R161, R194 ;  /* 0x000000c2a1c27221 */ /* 0x000fe20000010000 */
[-C--:B------:R-:W-:Y:S01]  /*152e0*/  FMUL.FTZ R58, R58, R188.reuse ;  /* 0x000000bc3a3a7220 */ /* 0x080fe20000410000 */
[----:B------:R-:W0:Y:S01]  /*152f0*/  MUFU.EX2 R210, R175 ;  /* 0x000000af00d27308 */ /* 0x000e220000000800 */
[----:B--2---:R-:W-:Y:S01]  /*15300*/  F2FP.BF16.F32.PACK_AB R159, R198, R163 ;  /* 0x000000a3c69f723e */ /* 0x004fe200000010ff */
[----:B------:R-:W-:Y:S01]  /*15310*/  FADD.FTZ R3, R163, R194 ;  /* 0x000000c2a3037221 */ /* 0x000fe20000010000 */
[-C--:B------:R-:W-:Y:S01]  /*15320*/  FMUL.FTZ R59, R59, R188.reuse ;  /* 0x000000bc3b3b7220 */ /* 0x080fe20000410000 */
[-C--:B------:R-:W-:Y:S01]  /*15330*/  FMUL.FTZ R62, R62, R188.reuse ;  /* 0x000000bc3e3e7220 */ /* 0x080fe20000410000 */
[-C--:B------:R-:W-:Y:S01]  /*15340*/  FMUL.FTZ R63, R63, R188.reuse ;  /* 0x000000bc3f3f7220 */ /* 0x080fe20000410000 */
[----:B------:R-:W-:Y:S01]  /*15350*/  FADD.FTZ R212, R198, R3 ;  /* 0x00000003c6d47221 */ /* 0x000fe20000010000 */
[-C--:B------:R-:W-:Y:S01]  /*15360*/  FMUL.FTZ R66, R66, R188.reuse ;  /* 0x000000bc42427220 */ /* 0x080fe20000410000 */
[----:B------:R-:W-:Y:S01]  /*15370*/  MUFU.EX2 R178, R178 ;  /* 0x000000b200b27308 */ /* 0x000fe20000000800 */
[----:B---3--:R-:W-:Y:S01]  /*15380*/  F2FP.BF16.F32.PACK_AB R161, R184, R165 ;  /* 0x000000a5b8a1723e */ /* 0x008fe200000010ff */
[----:B------:R-:W-:Y:S01]  /*15390*/  FADD.FTZ R3, R165, R212 ;  /* 0x000000d4a5037221 */ /* 0x000fe20000010000 */
        /* <DEDUP_REMOVED lines=22> */
[----:B0-----:R-:W-:Y:S01]  /*15500*/  FADD.FTZ R182, R184, R3 ;  /* 0x00000003b8b67221 */ /* 0x001fe20000010000 */
[----:B-1----:R-:W-:Y:S01]  /*15510*/  F2FP.BF16.F32.PACK_AB R165, R179, R178 ;  /* 0x000000b2b3a5723e */ /* 0x002fe200000010ff */
        /* <DEDUP_REMOVED lines=35> */
[----:B------:R-:W-:-:S02]  /*15750*/  FMUL.FTZ R151, R151, R188 ;  /* 0x000000bc97977220 */ /* 0x000fc40000410000 */
[----:B------:R-:W1:Y:S01]  /*15760*/  MUFU.EX2 R173, R191 ;  /* 0x000000bf00ad7308 */ /* 0x000e620000000800 */
[----:B------:R-:W-:Y:S01]  /*15770*/  FADD.FTZ R3, R169, R186 ;  /* 0x000000baa9037221 */ /* 0x000fe20000010000 */
[----:B--2---:R-:W-:-:S03]  /*15780*/  F2FP.BF16.F32.PACK_AB R169, R194, R169 ;  /* 0x000000a9c2a9723e */ /* 0x004fc600000010ff */
[----:B------:R-:W-:-:S03]  /*15790*/  FADD.FTZ R186, R194, R3 ;  /* 0x00000003c2ba7221 */ /* 0x000fc60000010000 */
[----:B------:R-:W2:Y:S01]  /*157a0*/  MUFU.EX2 R190, R190 ;  /* 0x000000be00be7308 */ /* 0x000ea20000000800 */
[----:B------:R-:W-:Y:S01]  /*157b0*/  FADD.FTZ R3, R171, R186 ;  /* 0x000000baab037221 */ /* 0x000fe20000010000 */
[----:B0-----:R-:W-:-:S03]  /*157c0*/  F2FP.BF16.F32.PACK_AB R171, R182, R171 ;  /* 0x000000abb6ab723e */ /* 0x001fc600000010ff */
[----:B------:R-:W-:-:S03]  /*157d0*/  FADD.FTZ R196, R182, R3 ;  /* 0x00000003b6c47221 */ /* 0x000fc60000010000 */
[----:B------:R-:W0:Y:S01]  /*157e0*/  MUFU.EX2 R175, R192 ;  /* 0x000000c000af7308 */ /* 0x000e220000000800 */
[----:B-1----:R-:W-:-:S07]  /*157f0*/  FADD.FTZ R3, R173, R196 ;  /* 0x000000c4ad037221 */ /* 0x002fce0000010000 */
[----:B------:R-:W1:Y:S01]  /*15800*/  MUFU.EX2 R186, R193 ;  /* 0x000000c100ba7308 */ /* 0x000e620000000800 */
[C---:B--2---:R-:W-:Y:S01]  /*15810*/  FADD.FTZ R184, R190.reuse, R3 ;  /* 0x00000003beb87221 */ /* 0x044fe20000010000 */
[----:B------:R-:W-:-:S03]  /*15820*/  F2FP.BF16.F32.PACK_AB R173, R190, R173 ;  /* 0x000000adbead723e */ /* 0x000fc600000010ff */
[----:B0-----:R-:W-:-:S04]  /*15830*/  FADD.FTZ R3, R175, R184 ;  /* 0x000000b8af037221 */ /* 0x001fc80000010000 */
[C---:B-1----:R-:W-:Y:S01]  /*15840*/  FADD.FTZ R3, R186.reuse, R3 ;  /* 0x00000003ba037221 */ /* 0x042fe20000010000 */
[----:B------:R-:W-:Y:S01]  /*15850*/  F2FP.BF16.F32.PACK_AB R175, R186, R175 ;  /* 0x000000afbaaf723e */ /* 0x000fe200000010ff */
[----:B------:R-:W-:Y:S06]  /*15860*/  @!P0 BRA `(.L_x_9396) ;  /* 0x0000000000048947 */ /* 0x000fec0003800000 */
[----:B------:R-:W-:Y:S01]  /*15870*/  BPT.TRAP 0x1 ;  /* 0x000000040000795c */ /* 0x000fe20000300000 */
.L_x_9396:
[----:B------:R0:W1:Y:S01]  /*15880*/  SYNCS.PHASECHK.TRANS64.TRYWAIT P2, [R205+URZ+0x22850], R204 ;  /* 0x022850cccd0075a7 */ /* 0x000062000804017f */
[----:B------:R-:W-:Y:S05]  /*15890*/  @!P0 BRA `(.L_x_9397) ;  /* 0x0000000000048947 */ /* 0x000fea0003800000 */
[----:B------:R-:W-:Y:S01]  /*158a0*/  BPT.TRAP 0x1 ;  /* 0x000000040000795c */ /* 0x000fe20000300000 */
.L_x_9397:
[----:B------:R-:W-:Y:S04]  /*158b0*/  BSSY B0, `(.L_x_9398) ;  /* 0x0000004000007945 */ /* 0x000fe80003800000 */
[----:B-1----:R-:W-:Y:S05]  /*158c0*/  @P2 BRA `(.L_x_9399) ;  /* 0x0000000000082947 */ /* 0x002fea0003800000 */
[----:B------:R-:W1:Y:S02]  /*158d0*/  SYNCS.PHASECHK.TRANS64.TRYWAIT P2, [R205+URZ+0x22850], R204 ;  /* 0x022850cccd0075a7 */ /* 0x000e64000804017f */
[----:B-1----:R-:W-:Y:S05]  /*158e0*/  @!P2 BRA `(.L_x_9400) ;  /* 0x000000a400f8a947 */ /* 0x002fea0003800000 */
.L_x_9399:
[----:B------:R-:W-:Y:S05]  /*158f0*/  BSYNC B0 ;  /* 0x0000000000007941 */ /* 0x000fea0003800000 */
.L_x_9398:
        /* <DEDUP_REMOVED lines=8> */
[----:B------:R-:W-:Y:S01]  /*15980*/  R2UR UR6, R178 ;  /* 0x00000000b20672ca */ /* 0x000fe200000e0000 */
[----:B------:R-:W-:Y:S01]  /*15990*/  IMAD.MOV.U32 R207, RZ, RZ, R13 ;  /* 0x000000ffffcf7224 */ /* 0x000fe200078e000d */
[----:B------:R-:W-:Y:S01]  /*159a0*/  @!P1 PRMT R205, RZ, 0x654, R205 ;  /* 0x00000654ffcd9816 */ /* 0x000fe200000000cd */
[----:B------:R-:W-:Y:S01]  /*159b0*/  IMAD.MOV.U32 R209, RZ, RZ, R12 ;  /* 0x000000ffffd17224 */ /* 0x000fe200078e000c */
        /* <DEDUP_REMOVED lines=47> */
.L_x_9383:
[----:B------:R-:W-:Y:S05]  /*15cb0*/  WARPSYNC.ALL ;  /* 0x0000000000007948 */ /* 0x000fea0003800000 */
[----:B------:R-:W2:Y:S01]  /*15cc0*/  SHFL.BFLY PT, R5, R4, 0x2, 0x1f ;  /* 0x0c401f0004057f89 */ /* 0x000ea200000e0000 */
[----:B------:R-:W-:Y:S01]  /*15cd0*/  IMAD.MOV.U32 R8, RZ, RZ, RZ ;  /* 0x000000ffff087224 */ /* 0x000fe200078e00ff */
[----:B------:R3:W-:Y:S06]  /*15ce0*/  BAR.ARV R176, 0x100 ;  /* 0x000400b00000751d */ /* 0x0007ec0000002000 */
[----:B------:R-:W-:-:S02]  /*15cf0*/  VIADD R16, R16, 0x1 ;  /* 0x0000000110107836 */ /* 0x000fc40000000000 */
[----:B------:R-:W-:Y:S06]  /*15d00*/  BAR.ARV 0x8, 0x120 ;  /* 0x0204800000007b1d */ /* 0x000fec0000002000 */
[----:B------:R-:W-:Y:S01]  /*15d10*/  ISETP.NE.AND P1, PT, R16, 0x2, PT ;  /* 0x000000021000780c */ /* 0x000fe20003f25270 */
[----:B------:R-:W-:Y:S01]  /*15d20*/  VIADD R232, R232, 0x1 ;  /* 0x00000001e8e87836 */ /* 0x000fe20000000000 */
[----:B------:R-:W4:Y:S01]  /*15d30*/  SHFL.BFLY PT, R6, R3, 0x2, 0x1f ;  /* 0x0c401f0003067f89 */ /* 0x000f2200000e0000 */
[----:B------:R-:W-:Y:S02]  /*15d40*/  PLOP3.LUT P0, PT, PT, PT, PT, 0x8, 0x0 ;  /* 0x000000000000781c */ /* 0x000fe40003f0e170 */
[----:B------:R-:W-:Y:S01]  /*15d50*/  SEL R16, R16, RZ, P1 ;  /* 0x000000ff10107207 */ /* 0x000fe20000800000 */
[----:B--2---:R-:W-:Y:S01]  /*15d60*/  FADD.FTZ R0, R5, R4 ;  /* 0x0000000405007221 */ /* 0x004fe20000010000 */
[----:B------:R-:W-:-:S04]  /*15d70*/  IMAD.MOV.U32 R4, RZ, RZ, -0x800000 ;  /* 0xff800000ff047424 */ /* 0x000fc800078e00ff */
[----:B------:R-:W2:Y:S01]  /*15d80*/  SHFL.BFLY PT, R5, R0, 0x1, 0x1f ;  /* 0x0c201f0000057f89 */ /* 0x000ea200000e0000 */
[----:B----4-:R-:W-:Y:S01]  /*15d90*/  FADD.FTZ R7, R6, R3 ;  /* 0x0000000306077221 */ /* 0x010fe20000010000 */
[----:B------:R-:W-:-:S04]  /*15da0*/  SEL R3, RZ, 0x1, P1 ;  /* 0x00000001ff037807 */ /* 0x000fc80000800000 */
[----:B------:R-:W4:Y:S01]  /*15db0*/  SHFL.BFLY PT, R6, R7, 0x1, 0x1f ;  /* 0x0c201f0007067f89 */ /* 0x000f2200000e0000 */
[----:B------:R-:W-:Y:S01]  /*15dc0*/  LOP3.LUT R22, R22, R3, RZ, 0x3c, !PT ;  /* 0x0000000316167212 */ /* 0x000fe200078e3cff */
[----:B------:R-:W-:Y:S02]  /*15dd0*/  IMAD.MOV.U32 R3, RZ, RZ, -0x800000 ;  /* 0xff800000ff037424 */ /* 0x000fe400078e00ff */
[----:B--2---:R-:W-:Y:S01]  /*15de0*/  FADD.FTZ R5, R0, R5 ;  /* 0x0000000500057221 */ /* 0x004fe20000010000 */
[----:B------:R-:W-:-:S04]  /*15df0*/  IMAD.MOV.U32 R0, RZ, RZ, RZ ;  /* 0x000000ffff007224 */ /* 0x000fc800078e00ff */
[----:B------:R-:W-:-:S13]  /*15e00*/  FSETP.NE.FTZ.AND P2, PT, R5, RZ, PT ;  /* 0x000000ff0500720b */ /* 0x000fda0003f55000 */
[----:B------:R-:W2:Y:S01]  /*15e10*/  @P2 MUFU.RCP R8, R5 ;  /* 0x0000000500082308 */ /* 0x000ea20000001000 */
[----:B------:R-:W-:Y:S01]  /*15e20*/  @P2 FMUL.FTZ R9, R177, 0.69314718246459960938 ;  /* 0x3f317218b1092820 */ /* 0x000fe20000410000 */
[----:B----4-:R-:W-:-:S05]  /*15e30*/  FADD.FTZ R6, R7, R6 ;  /* 0x0000000607067221 */ /* 0x010fca0000010000 */
[----:B------:R-:W-:Y:S01]  /*15e40*/  FSETP.NE.FTZ.AND P3, PT, R6, RZ, PT ;  /* 0x000000ff0600720b */ /* 0x000fe20003f75000 */
        /* <DEDUP_REMOVED lines=64> */
[----:B------:R-:W2:Y:S01]  /*16250*/  @P3 MUFU.LG2 R10, R6 ;  /* 0x00000006000a3308 */ /* 0x000ea20000000c00 */
[----:B------:R-:W-:-:S07]  /*16260*/  @P3 FMUL.FTZ R177, R177, 0.69314718246459960938 ;  /* 0x3f317218b1b13820 */ /* 0x000fce0000410000 */
[----:B------:R-:W4:Y:S08]  /*16270*/  @P2 MUFU.LG2 R8, R5 ;  /* 0x0000000500082308 */ /* 0x000f300000000c00 */
[----:B------:R-:W5:Y:S01]  /*16280*/  @P3 MUFU.RCP R0, R6 ;  /* 0x0000000600003308 */ /* 0x000f620000001000 */
[----:B--2---:R-:W-:-:S04]  /*16290*/  @P3 FMUL.FTZ R10, R10, 0.69314718246459960938 ;  /* 0x3f3172180a0a3820 */ /* 0x004fc80000410000 */
[----:B------:R-:W-:Y:S01]  /*162a0*/  @P3 FFMA.FTZ R3, R177, R13, R10 ;  /* 0x0000000db1033223 */ /* 0x000fe2000001000a */
[----:B----4-:R-:W-:-:S04]  /*162b0*/  @P2 FMUL.FTZ R8, R8, 0.69314718246459960938 ;  /* 0x3f31721808082820 */ /* 0x010fc80000410000 */
[----:B------:R-:W-:Y:S01]  /*162c0*/  @P2 FFMA.FTZ R4, R9, R12, R8 ;  /* 0x0000000c09042223 */ /* 0x000fe20000010008 */
        /* <DEDUP_REMOVED lines=63> */
[----:B---3--:R-:W-:-:S07]  /*166c0*/  FMUL.FTZ R0, R151, R0 ;  /* 0x0000000097007220 */ /* 0x008fce0000410000 */
.L_x_9282:
[----:B------:R-:W-:Y:S05]  /*166d0*/  WARPSYNC.ALL ;  /* 0x0000000000007948 */ /* 0x000fea0003800000 */
        /* <DEDUP_REMOVED lines=9> */
[----:B------:R-:W3:Y:S01]  /*16770*/  LDL R11, [R1+0x14] ;  /* 0x00001400010b7983 */ /* 0x000ee20000100800 */
[----:B------:R-:W-:Y:S05]  /*16780*/  WARPSYNC.ALL ;  /* 0x0000000000007948 */ /* 0x000fea0003800000 */
[----:B------:R-:W4:Y:S01]  /*16790*/  S2R R10, SR_SWINHI ;  /* 0x00000000000a7919 */ /* 0x000f220000002f00 */
[----:B------:R-:W-:Y:S01]  /*167a0*/  F2FP.BF16.F32.PACK_AB R48, R49, R48 ;  /* 0x000000303130723e */ /* 0x000fe200000010ff */
[----:B------:R-:W-:Y:S01]  /*167b0*/  ULDC.64 UR4, c[0x0][0xbd8] ;  /* 0x0002f60000047ab9 */ /* 0x000fe20000000a00 */
[----:B------:R-:W-:Y:S02]  /*167c0*/  F2FP.BF16.F32.PACK_AB R56, R57, R56 ;  /* 0x000000383938723e */ /* 0x000fe400000010ff */
[----:B------:R-:W-:-:S02]  /*167d0*/  F2FP.BF16.F32.PACK_AB R49, R7, R50 ;  /* 0x000000320731723e */ /* 0x000fc400000010ff */
[----:B------:R-:W-:Y:S02]  /*167e0*/  F2FP.BF16.F32.PACK_AB R57, R6, R58 ;  /* 0x0000003a0639723e */ /* 0x000fe400000010ff */
[----:B------:R-:W0:Y:S01]  /*167f0*/  LDC.64 R6, c[0x0][0xbd8] ;  /* 0x0002f600ff067b82 */ /* 0x000e220000000a00 */
        /* <DEDUP_REMOVED lines=12> */
[----:B----4-:R-:W-:Y:S02]  /*168c0*/  MOV R9, R10 ;  /* 0x0000000a00097202 */ /* 0x010fe40000000f00 */
        /* <DEDUP_REMOVED lines=33> */
[----:B------:R-:W-:Y:S01]  /*16ae0*/  F2FP.BF16.F32.PACK_AB R147, R0, R150 ;  /* 0x000000960093723e */ /* 0x000fe200000010ff */
[----:B---3--:R-:W-:-:S03]  /*16af0*/  IMAD.WIDE R118, R11, 0x2, R8 ;  /* 0x000000020b767825 */ /* 0x008fc600078e0208 */
[C---:B------:R-:W-:Y:S02]  /*16b00*/  IADD3 R173, P1, R118.reuse, 0x20, RZ ;  /* 0x0000002076ad7810 */ /* 0x040fe40007f3e0ff */
[C---:B------:R-:W-:Y:S02]  /*16b10*/  IADD3 R175, P2, R118.reuse, 0x40, RZ ;  /* 0x0000004076af7810 */ /* 0x040fe40007f5e0ff */
[C---:B------:R-:W-:Y:S01]  /*16b20*/  IADD3 R177, P3, R118.reuse, 0x60, RZ ;  /* 0x0000006076b17810 */ /* 0x040fe20007f7e0ff */
[--C-:B------:R-:W-:Y:S01]  /*16b30*/  IMAD.X R13, RZ, RZ, R119.reuse, P1 ;  /* 0x000000ffff0d7224 */ /* 0x100fe200008e0677 */
[C---:B------:R-:W-:Y:S01]  /*16b40*/  IADD3 R183, P0, R118.reuse, 0x4040, RZ ;  /* 0x0000404076b77810 */ /* 0x040fe20007f1e0ff */
[--C-:B------:R-:W-:Y:S01]  /*16b50*/  IMAD.X R15, RZ, RZ, R119.reuse, P2 ;  /* 0x000000ffff0f7224 */ /* 0x100fe200010e0677 */
[----:B------:R-:W-:Y:S01]  /*16b60*/  LOP3.LUT R12, R173, 0x380, RZ, 0xc0, !PT ;  /* 0x00000380ad0c7812 */ /* 0x000fe200078ec0ff */
[--C-:B------:R-:W-:Y:S01]  /*16b70*/  IMAD.X R21, RZ, RZ, R119.reuse, P3 ;  /* 0x000000ffff157224 */ /* 0x100fe200018e0677 */
[----:B------:R-:W-:Y:S01]  /*16b80*/  IADD3 R179, P4, R118, 0x4000, RZ ;  /* 0x0000400076b37810 */ /* 0x000fe20007f9e0ff */
[----:B------:R-:W-:Y:S01]  /*16b90*/  IMAD.X R47, RZ, RZ, R119, P0 ;  /* 0x000000ffff2f7224 */ /* 0x000fe200000e0677 */
[----:B------:R-:W-:-:S02]  /*16ba0*/  LOP3.LUT R14, R175, 0x380, RZ, 0xc0, !PT ;  /* 0x00000380af0e7812 */ /* 0x000fc400078ec0ff */
[----:B------:R-:W-:Y:S01]  /*16bb0*/  LOP3.LUT R20, R177, 0x380, RZ, 0xc0, !PT ;  /* 0x00000380b1147812 */ /* 0x000fe200078ec0ff */
[--C-:B-----5:R-:W-:Y:S01]  /*16bc0*/  IMAD.X R31, RZ, RZ, R119.reuse, P4 ;  /* 0x000000ffff1f7224 */ /* 0x120fe200020e0677 */
[----:B------:R-:W-:Y:S02]  /*16bd0*/  IADD3 R10, P0, R118, 0xc000, RZ ;  /* 0x0000c000760a7810 */ /* 0x000fe40007f1e0ff */
[----:B------:R-:W-:Y:S02]  /*16be0*/  SHF.R.U64 R12, R12, 0x3, RZ ;  /* 0x000000030c0c7819 */ /* 0x000fe400000012ff */
[C---:B------:R-:W-:Y:S01]  /*16bf0*/  IADD3 R185, P1, R118.reuse, 0x4060, RZ ;  /* 0x0000406076b97810 */ /* 0x040fe20007f3e0ff */
[--C-:B------:R-:W-:Y:S01]  /*16c00*/  IMAD.X R107, RZ, RZ, R119.reuse, P0 ;  /* 0x000000ffff6b7224 */ /* 0x100fe200000e0677 */
[----:B------:R-:W-:Y:S02]  /*16c10*/  IADD3 R90, P2, R118, 0x8000, RZ ;  /* 0x00008000765a7810 */ /* 0x000fe40007f5e0ff */
[----:B------:R-:W-:Y:S01]  /*16c20*/  SHF.R.U64 R14, R14, 0x3, RZ ;  /* 0x000000030e0e7819 */ /* 0x000fe200000012ff */
[--C-:B------:R-:W-:Y:S01]  /*16c30*/  IMAD.X R87, RZ, RZ, R119.reuse, P1 ;  /* 0x000000ffff577224 */ /* 0x100fe200008e0677 */
[C---:B------:R-:W-:Y:S01]  /*16c40*/  LOP3.LUT R11, R118.reuse, 0x380, RZ, 0xc0, !PT ;  /* 0x00000380760b7812 */ /* 0x040fe200078ec0ff */
[----:B------:R-:W-:Y:S01]  /*16c50*/  IMAD.X R91, RZ, RZ, R119, P2 ;  /* 0x000000ffff5b7224 */ /* 0x000fe200010e0677 */
[----:B------:R-:W-:-:S02]  /*16c60*/  IADD3 R94, P3, R118, 0x8020, RZ ;  /* 0x00008020765e7810 */ /* 0x000fc40007f7e0ff */
[----:B------:R-:W-:Y:S02]  /*16c70*/  SHF.R.U64 R20, R20, 0x3, RZ ;  /* 0x0000000314147819 */ /* 0x000fe400000012ff */
[C---:B------:R-:W-:Y:S01]  /*16c80*/  IADD3 R181, P5, R118.reuse, 0x4020, RZ ;  /* 0x0000402076b57810 */ /* 0x040fe20007fbe0ff */
[--C-:B------:R-:W-:Y:S01]  /*16c90*/  IMAD.X R95, RZ, RZ, R119.reuse, P3 ;  /* 0x000000ffff5f7224 */ /* 0x100fe200018e0677 */
[----:B------:R-:W-:Y:S02]  /*16ca0*/  IADD3 R98, P4, R118, 0x8040, RZ ;  /* 0x0000804076627810 */ /* 0x000fe40007f9e0ff */
[----:B------:R-:W-:Y:S01]  /*16cb0*/  LOP3.LUT R12, R12, R173, RZ, 0x3c, !PT ;  /* 0x000000ad0c0c7212 */ /* 0x000fe200078e3cff */
[--C-:B------:R-:W-:Y:S01]  /*16cc0*/  IMAD.X R39, RZ, RZ, R119.reuse, P5 ;  /* 0x000000ffff277224 */ /* 0x100fe200028e0677 */
[----:B------:R-:W-:Y:S01]  /*16cd0*/  LOP3.LUT R30, R179, 0x380, RZ, 0xc0, !PT ;  /* 0x00000380b31e7812 */ /* 0x000fe200078ec0ff */
[----:B------:R-:W-:Y:S01]  /*16ce0*/  IMAD.X R99, RZ, RZ, R119, P4 ;  /* 0x000000ffff637224 */ /* 0x000fe200020e0677 */
[----:B------:R-:W-:-:S02]  /*16cf0*/  LOP3.LUT R14, R14, R175, RZ, 0x3c, !PT ;  /* 0x000000af0e0e7212 */ /* 0x000fc400078e3cff */
[----:B------:R-:W-:Y:S02]  /*16d00*/  LOP3.LUT R173, R90, 0x380, RZ, 0xc0, !PT ;  /* 0x000003805aad7812 */ /* 0x000fe400078ec0ff */
[----:B------:R-:W-:Y:S02]  /*16d10*/  SHF.R.U64 R11, R11, 0x3, RZ ;  /* 0x000000030b0b7819 */ /* 0x000fe400000012ff */
[----:B------:R-:W-:Y:S02]  /*16d20*/  LOP3.LUT R20, R20, R177, RZ, 0x3c, !PT ;  /* 0x000000b114147212 */ /* 0x000fe400078e3cff */
[----:B------:R-:W-:Y:S02]  /*16d30*/  LOP3.LUT R175, R94, 0x380, RZ, 0xc0, !PT ;  /* 0x000003805eaf7812 */ /* 0x000fe400078ec0ff */
[----:B------:R-:W-:Y:S02]  /*16d40*/  ISETP.NE.U32.AND P0, PT, RZ, UR4, PT ;  /* 0x00000004ff007c0c */ /* 0x000fe4000bf05070 */
[----:B------:R-:W-:-:S02]  /*16d50*/  IADD3 R110, P1, R118, 0xc020, RZ ;  /* 0x0000c020766e7810 */ /* 0x000fc40007f3e0ff */
[----:B------:R-:W-:Y:S02]  /*16d60*/  LOP3.LUT R38, R181, 0x380, RZ, 0xc0, !PT ;  /* 0x00000380b5267812 */ /* 0x000fe400078ec0ff */
[----:B------:R-:W-:Y:S01]  /*16d70*/  LOP3.LUT R177, R98, 0x380, RZ, 0xc0, !PT ;  /* 0x0000038062b17812 */ /* 0x000fe200078ec0ff */
[----:B------:R-:W-:Y:S01]  /*16d80*/  IMAD.X R111, RZ, RZ, R119, P1 ;  /* 0x000000ffff6f7224 */ /* 0x000fe200008e0677 */
[----:B------:R-:W-:Y:S02]  /*16d90*/  LOP3.LUT R46, R183, 0x380, RZ, 0xc0, !PT ;  /* 0x00000380b72e7812 */ /* 0x000fe400078ec0ff */
[----:B------:R-:W-:Y:S02]  /*16da0*/  SHF.R.U64 R30, R30, 0x3, RZ ;  /* 0x000000031e1e7819 */ /* 0x000fe400000012ff */
[C---:B------:R-:W-:Y:S02]  /*16db0*/  IADD3 R102, P5, R118.reuse, 0x8060, RZ ;  /* 0x0000806076667810 */ /* 0x040fe40007fbe0ff */
[----:B------:R-:W-:-:S02]  /*16dc0*/  IADD3 R114, P2, R118, 0xc040, RZ ;  /* 0x0000c04076727810 */ /* 0x000fc40007f5e0ff */
[----:B------:R-:W-:Y:S01]  /*16dd0*/  IADD3 R151, P3, R118, 0xc060, RZ ;  /* 0x0000c06076977810 */ /* 0x000fe20007f7e0ff */
[--C-:B------:R-:W-:Y:S01]  /*16de0*/  IMAD.X R103, RZ, RZ, R119.reuse, P5 ;  /* 0x000000ffff677224 */ /* 0x100fe200028e0677 */
[----:B------:R-:W-:Y:S01]  /*16df0*/  LOP3.LUT R86, R185, 0x380, RZ, 0xc0, !PT ;  /* 0x00000380b9567812 */ /* 0x000fe200078ec0ff */
[--C-:B------:R-:W-:Y:S01]  /*16e00*/  IMAD.X R115, RZ, RZ, R119.reuse, P2 ;  /* 0x000000ffff737224 */ /* 0x100fe200010e0677 */
[----:B------:R-:W-:Y:S02]  /*16e10*/  SHF.R.U64 R173, R173, 0x3, RZ ;  /* 0x00000003adad7819 */ /* 0x000fe400000012ff */
[----:B------:R-:W-:Y:S01]  /*16e20*/  LOP3.LUT R118, R11, R118, RZ, 0x3c, !PT ;  /* 0x000000760b767212 */ /* 0x000fe200078e3cff */
[----:B------:R-:W-:Y:S01]  /*16e30*/  IMAD.X R11, RZ, RZ, R119, P3 ;  /* 0x000000ffff0b7224 */ /* 0x000fe200018e0677 */
[----:B------:R-:W-:Y:S02]  /*16e40*/  SHF.R.U64 R175, R175, 0x3, RZ ;  /* 0x00000003afaf7819 */ /* 0x000fe400000012ff */
[----:B------:R-:W-:Y:S01]  /*16e50*/  ISETP.NE.AND.EX P0, PT, RZ, UR5, PT, P0 ;  /* 0x00000005ff007c0c */ /* 0x000fe2000bf05300 */
[----:B------:R-:W-:Y:S01]  /*16e60*/  ULDC.64 UR4, c[0x0][0xbe0] ;  /* 0x0002f80000047ab9 */ /* 0x000fe20000000a00 */
[----:B------:R-:W-:-:S02]  /*16e70*/  SHF.R.U64 R38, R38, 0x3, RZ ;  /* 0x0000000326267819 */ /* 0x000fc400000012ff */
[----:B------:R-:W-:Y:S02]  /*16e80*/  SHF.R.U64 R177, R177, 0x3, RZ ;  /* 0x00000003b1b17819 */ /* 0x000fe400000012ff */
[----:B------:R-:W-:Y:S02]  /*16e90*/  SHF.R.U64 R46, R46, 0x3, RZ ;  /* 0x000000032e2e7819 */ /* 0x000fe400000012ff */
[----:B------:R-:W-:Y:S02]  /*16ea0*/  LOP3.LUT R30, R30, R179, RZ, 0x3c, !PT ;  /* 0x000000b31e1e7212 */ /* 0x000fe400078e3cff */
[----:B------:R-:W-:Y:S02]  /*16eb0*/  SHF.R.U64 R86, R86, 0x3, RZ ;  /* 0x0000000356567819 */ /* 0x000fe400000012ff */
[----:B------:R-:W-:Y:S02]  /*16ec0*/  LOP3.LUT R179, R102, 0x380, RZ, 0xc0, !PT ;  /* 0x0000038066b37812 */ /* 0x000fe400078ec0ff */
[----:B------:R-:W-:-:S02]  /*16ed0*/  LOP3.LUT R90, R173, R90, RZ, 0x3c, !PT ;  /* 0x0000005aad5a7212 */ /* 0x000fc400078e3cff */
[----:B------:R-:W-:Y:S02]  /*16ee0*/  ISETP.NE.U32.AND P1, PT, RZ, UR4, PT ;  /* 0x00000004ff007c0c */ /* 0x000fe4000bf25070 */
[----:B------:R-:W-:Y:S02]  /*16ef0*/  LOP3.LUT R94, R175, R94, RZ, 0x3c, !PT ;  /* 0x0000005eaf5e7212 */ /* 0x000fe400078e3cff */
[----:B------:R-:W-:Y:S02]  /*16f00*/  LOP3.LUT R173, R10, 0x380, RZ, 0xc0, !PT ;  /* 0x000003800aad7812 */ /* 0x000fe400078ec0ff */
[----:B------:R-:W-:Y:S01]  /*16f10*/  MOV R118, R118 ;  /* 0x0000007600767202 */ /* 0x000fe20000000f00 */
[----:B------:R-:W-:Y:S01]  /*16f20*/  BAR.SYNC.DEFER_BLOCKING 0x1, 0x100 ;  /* 0x0044000000007b1d */ /* 0x000fe20000010000 */
[----:B------:R-:W-:Y:S02]  /*16f30*/  LOP3.LUT R38, R38, R181, RZ, 0x3c, !PT ;  /* 0x000000b526267212 */ /* 0x000fe400078e3cff */
[----:B------:R-:W-:-:S02]  /*16f40*/  LOP3.LUT R98, R177, R98, RZ, 0x3c, !PT ;  /* 0x00000062b1627212 */ /* 0x000fc400078e3cff */
[----:B------:R-:W-:Y:S02]  /*16f50*/  LOP3.LUT R175, R110, 0x380, RZ, 0xc0, !PT ;  /* 0x000003806eaf7812 */ /* 0x000fe400078ec0ff */
[----:B------:R-:W-:Y:S02]  /*16f60*/  MOV R13, R12 ;  /* 0x0000000c000d7202 */ /* 0x000fe40000000f00 */
[----:B------:R-:W-:Y:S02]  /*16f70*/  LOP3.LUT R46, R46, R183, RZ, 0x3c, !PT ;  /* 0x000000b72e2e7212 */ /* 0x000fe400078e3cff */
[----:B------:R-:W-:Y:S02]  /*16f80*/  LOP3.LUT R177, R114, 0x380, RZ, 0xc0, !PT ;  /* 0x0000038072b17812 */ /* 0x000fe400078ec0ff */
[----:B------:R-:W-:Y:S02]  /*16f90*/  LOP3.LUT R174, R151, 0x380, RZ, 0xc0, !PT ;  /* 0x0000038097ae7812 */ /* 0x000fe400078ec0ff */
[----:B------:R-:W-:-:S02]  /*16fa0*/  MOV R14, R14 ;  /* 0x0000000e000e7202 */ /* 0x000fc40000000f00 */
[----:B------:R-:W-:Y:S02]  /*16fb0*/  LOP3.LUT R86, R86, R185, RZ, 0x3c, !PT ;  /* 0x000000b956567212 */ /* 0x000fe400078e3cff */
[----:B------:R-:W-:Y:S02]  /*16fc0*/  SHF.R.U64 R179, R179, 0x3, RZ ;  /* 0x00000003b3b37819 */ /* 0x000fe400000012ff */
[----:B------:R-:W-:Y:S02]  /*16fd0*/  MOV R12, R20 ;  /* 0x00000014000c7202 */ /* 0x000fe40000000f00 */
[----:B------:R-:W-:Y:S01]  /*16fe0*/  ISETP.NE.AND.EX P1, PT, RZ, UR5, PT, P1 ;  /* 0x00000005ff007c0c */ /* 0x000fe2000bf25310 */
[----:B------:R-:W-:Y:S01]  /*16ff0*/  STSM.16.M88.4 [R118], R24 ;  /* 0x0000001876007844 */ /* 0x000fe20000000200 */
[----:B------:R-:W-:Y:S02]  /*17000*/  SHF.R.U64 R173, R173, 0x3, RZ ;  /* 0x00000003adad7819 */ /* 0x000fe400000012ff */
[----:B------:R-:W-:Y:S01]  /*17010*/  MOV R30, R30 ;  /* 0x0000001e001e7202 */ /* 0x000fe20000000f00 */
[----:B------:R-:W-:Y:S01]  /*17020*/  STSM.16.M88.4 [R13], R32 ;  /* 0x000000200d007844 */ /* 0x000fe20000000200 */
[----:B------:R-:W-:-:S02]  /*17030*/  SHF.R.U64 R175, R175, 0x3, RZ ;  /* 0x00000003afaf7819 */ /* 0x000fc400000012ff */
[----:B------:R-:W-:Y:S01]  /*17040*/  MOV R38, R38 ;  /* 0x0000002600267202 */ /* 0x000fe20000000f00 */
[----:B------:R-:W-:Y:S01]  /*17050*/  STSM.16.M88.4 [R14], R40 ;  /* 0x000000280e007844 */ /* 0x000fe20000000200 */
[----:B------:R-:W-:Y:S02]  /*17060*/  SHF.R.U64 R177, R177, 0x3, RZ ;  /* 0x00000003b1b17819 */ /* 0x000fe400000012ff */
[----:B------:R-:W-:Y:S01]  /*17070*/  SHF.R.U64 R174, R174, 0x3, RZ ;  /* 0x00000003aeae7819 */ /* 0x000fe200000012ff */
[----:B------:R3:W-:Y:S01]  /*17080*/  STSM.16.M88.4 [R12], R48 ;  /* 0x000000300c007844 */ /* 0x0007e20000000200 */
[----:B------:R-:W-:Y:S02]  /*17090*/  MOV R46, R46 ;  /* 0x0000002e002e7202 */ /* 0x000fe40000000f00 */
[----:B------:R-:W-:Y:S01]  /*170a0*/  LOP3.LUT R102, R179, R102, RZ, 0x3c, !PT ;  /* 0x00000066b3667212 */ /* 0x000fe200078e3cff */
[----:B------:R-:W-:Y:S01]  /*170b0*/  STSM.16.M88.4 [R30], R56 ;  /* 0x000000381e007844 */ /* 0x000fe20000000200 */
[----:B------:R-:W-:-:S02]  /*170c0*/  MOV R86, R86 ;  /* 0x0000005600567202 */ /* 0x000fc40000000f00 */
[----:B------:R-:W-:Y:S01]  /*170d0*/  MOV R20, R90 ;  /* 0x0000005a00147202 */ /* 0x000fe20000000f00 */
[----:B------:R-:W-:Y:S01]  /*170e0*/  STSM.16.M88.4 [R38], R64 ;  /* 0x0000004026007844 */ /* 0x000fe20000000200 */
[----:B------:R-:W-:Y:S02]  /*170f0*/  LOP3.LUT R106, R173, R10, RZ, 0x3c, !PT ;  /* 0x0000000aad6a7212 */ /* 0x000fe400078e3cff */
[----:B------:R-:W-:Y:S01]  /*17100*/  F2FP.BF16.F32.PACK_AB R90, R93, R92 ;  /* 0x0000005c5d5a723e */ /* 0x000fe200000010ff */
[----:B------:R-:W-:Y:S01]  /*17110*/  STSM.16.M88.4 [R46], R72 ;  /* 0x000000482e007844 */ /* 0x000fe20000000200 */
[----:B------:R-:W-:Y:S02]  /*17120*/  F2FP.BF16.F32.PACK_AB R91, R153, R152 ;  /* 0x00000098995b723e */ /* 0x000fe400000010ff */
[----:B------:R-:W-:Y:S01]  /*17130*/  LOP3.LUT R110, R175, R110, RZ, 0x3c, !PT ;  /* 0x0000006eaf6e7212 */ /* 0x000fe200078e3cff */
[----:B------:R-:W-:Y:S01]  /*17140*/  STSM.16.M88.4 [R86], R80 ;  /* 0x0000005056007844 */ /* 0x000fe20000000200 */
[----:B------:R-:W-:-:S02]  /*17150*/  MOV R94, R94 ;  /* 0x0000005e005e7202 */ /* 0x000fc40000000f00 */
[----:B---3--:R-:W-:Y:S01]  /*17160*/  F2FP.BF16.F32.PACK_AB R12, R97, R166 ;  /* 0x000000a6610c723e */ /* 0x008fe200000010ff */
[----:B------:R3:W-:Y:S01]  /*17170*/  STSM.16.M88.4 [R20], R88 ;  /* 0x0000005814007844 */ /* 0x0007e20000000200 */
[----:B------:R-:W-:Y:S02]  /*17180*/  F2FP.BF16.F32.PACK_AB R13, R155, R154 ;  /* 0x0000009a9b0d723e */ /* 0x000fe400000010ff */
[----:B------:R-:W-:Y:S02]  /*17190*/  F2FP.BF16.F32.PACK_AB R14, R101, R167 ;  /* 0x000000a7650e723e */ /* 0x000fe400000010ff */
[----:B------:R-:W-:Y:S02]  /*171a0*/  F2FP.BF16.F32.PACK_AB R15, R157, R156 ;  /* 0x0000009c9d0f723e */ /* 0x000fe400000010ff */
[----:B------:R-:W-:Y:S02]  /*171b0*/  LOP3.LUT R114, R177, R114, RZ, 0x3c, !PT ;  /* 0x00000072b1727212 */ /* 0x000fe400078e3cff */
[----:B------:R-:W-:Y:S01]  /*171c0*/  LOP3.LUT R10, R174, R151, RZ, 0x3c, !PT ;  /* 0x00000097ae0a7212 */ /* 0x000fe200078e3cff */
[----:B------:R4:W-:Y:S01]  /*171d0*/  STSM.16.M88.4 [R94], R12 ;  /* 0x0000000c5e007844 */ /* 0x0009e20000000200 */
[----:B------:R-:W-:-:S02]  /*171e0*/  MOV R98, R98 ;  /* 0x0000006200627202 */ /* 0x000fc40000000f00 */
[----:B------:R-:W-:Y:S02]  /*171f0*/  F2FP.BF16.F32.PACK_AB R24, R105, R168 ;  /* 0x000000a86918723e */ /* 0x000fe400000010ff */
[----:B------:R-:W-:Y:S01]  /*17200*/  F2FP.BF16.F32.PACK_AB R25, R159, R158 ;  /* 0x0000009e9f19723e */ /* 0x000fe200000010ff */
[----:B------:R-:W-:Y:S01]  /*17210*/  ULDC UR4, c[0x0][0xa88] ;  /* 0x0002a20000047ab9 */ /* 0x000fe20000000800 */
[----:B------:R-:W-:Y:S01]  /*17220*/  F2FP.BF16.F32.PACK_AB R26, R109, R169 ;  /* 0x000000a96d1a723e */ /* 0x000fe200000010ff */
[----:B---3--:R-:W-:Y:S01]  /*17230*/  IMAD.MOV.U32 R20, RZ, RZ, RZ ;  /* 0x000000ffff147224 */ /* 0x008fe200078e00ff */
[----:B------:R-:W-:Y:S02]  /*17240*/  F2FP.BF16.F32.PACK_AB R27, R161, R160 ;  /* 0x000000a0a11b723e */ /* 0x000fe400000010ff */
[----:B------:R-:W-:Y:S02]  /*17250*/  MOV R102, R102 ;  /* 0x0000006600667202 */ /* 0x000fe40000000f00 */
[----:B------:R-:W-:Y:S01]  /*17260*/  F2FP.BF16.F32.PACK_AB R30, R117, R171 ;  /* 0x000000ab751e723e */ /* 0x000fe200000010ff */
[----:B------:R3:W-:Y:S01]  /*17270*/  STSM.16.M88.4 [R98], R24 ;  /* 0x0000001862007844 */ /* 0x0007e20000000200 */
[----:B------:R-:W-:-:S02]  /*17280*/  F2FP.BF16.F32.PACK_AB R31, R165, R164 ;  /* 0x000000a4a51f723e */ /* 0x000fc400000010ff */
[----:B------:R-:W-:Y:S02]  /*17290*/  MOV R106, R106 ;  /* 0x0000006a006a7202 */ /* 0x000fe40000000f00 */
[----:B------:R-:W-:Y:S01]  /*172a0*/  F2FP.BF16.F32.PACK_AB R173, R123, R122 ;  /* 0x0000007a7bad723e */ /* 0x000fe200000010ff */
[----:B------:R3:W-:Y:S01]  /*172b0*/  STSM.16.M88.4 [R102], R28 ;  /* 0x0000001c66007844 */ /* 0x0007e20000000200 */
[----:B------:R-:W-:Y:S02]  /*172c0*/  F2FP.BF16.F32.PACK_AB R174, R125, R124 ;  /* 0x0000007c7dae723e */ /* 0x000fe400000010ff */
[----:B------:R-:W-:Y:S02]  /*172d0*/  F2FP.BF16.F32.PACK_AB R175, R127, R126 ;  /* 0x0000007e7faf723e */ /* 0x000fe400000010ff */
[----:B------:R-:W-:Y:S02]  /*172e0*/  MOV R110, R110 ;  /* 0x0000006e006e7202 */ /* 0x000fe40000000f00 */
[----:B------:R-:W-:Y:S01]  /*172f0*/  MOV R114, R114 ;  /* 0x0000007200727202 */ /* 0x000fe20000000f00 */
[----:B------:R3:W-:Y:S01]  /*17300*/  STSM.16.M88.4 [R106], R172 ;  /* 0x000000ac6a007844 */ /* 0x0007e20000000200 */
[----:B------:R-:W-:Y:S01]  /*17310*/  MOV R21, R10 ;  /* 0x0000000a00157202 */ /* 0x000fe20000000f00 */
[----:B0-----:R-:W-:-:S02]  /*17320*/  IMAD.WIDE R10, R221, 0x4, R6 ;  /* 0x00000004dd0a7825 */ /* 0x001fc400078e0206 */
[----:B------:R-:W0:Y:S01]  /*17330*/  @P1 LDC.64 R6, c[0x0][0xbe0] ;  /* 0x0002f800ff061b82 */ /* 0x000e220000000a00 */
[----:B------:R3:W-:Y:S04]  /*17340*/  STSM.16.M88.4 [R110], R128 ;  /* 0x000000806e007844 */ /* 0x0007e80000000200 */
[----:B------:R3:W-:Y:S04]  /*17350*/  STSM.16.M88.4 [R114], R136 ;  /* 0x0000008872007844 */ /* 0x0007e80000000200 */
[----:B------:R3:W-:Y:S01]  /*17360*/  STSM.16.M88.4 [R21], R144 ;  /* 0x0000009015007844 */ /* 0x0007e20000000200 */
[----:B------:R-:W-:Y:S01]  /*17370*/  BAR.SYNC.DEFER_BLOCKING 0x1, 0x100 ;  /* 0x0044000000007b1d */ /* 0x000fe20000010000 */
[----:B------:R-:W-:-:S02]  /*17380*/  IMAD.U32 R79, RZ, RZ, UR4 ;  /* 0x00000004ff4f7e24 */ /* 0x000fc4000f8e00ff */
[----:B0-----:R-:W-:-:S03]  /*17390*/  @P1 IMAD.WIDE R6, R221, 0x4, R6 ;  /* 0x00000004dd061825 */ /* 0x001fc600078e0206 */
[----:B------:R3:W5:Y:S01]  /*173a0*/  @P0 LDG.E R20, desc[UR52][R10.64] ;  /* 0x000000340a140981 */ /* 0x000762000c1e1900 */
[----:B------:R-:W-:-:S03]  /*173b0*/  IMAD R5, R214, 0x40, R208 ;  /* 0x00000040d6057824 */ /* 0x000fc600078e02d0 */
[----:B------:R3:W5:Y:S01]  /*173c0*/  @P1 LDG.E R79, desc[UR52][R6.64] ;  /* 0x00000034064f1981 */ /* 0x000762000c1e1900 */
[----:B------:R-:W-:-:S03]  /*173d0*/  IMAD.WIDE R8, R5, 0x2, R8 ;  /* 0x0000000205087825 */ /* 0x000fc600078e0208 */
[----:B----4-:R-:W-:Y:S01]  /*173e0*/  IADD3 R13, P4, R8, 0x1000, RZ ;  /* 0x00001000080d7810 */ /* 0x010fe20007f9e0ff */
[----:B------:R-:W-:-:S12]  /*173f0*/  @P1 BRA `(.L_x_9404) ;  /* 0x0000000000101947 */ /* 0x000fd80003800000 */
[----:B------:R-:W-:Y:S05]  /*17400*/  @!P0 BRA `(.L_x_9404) ;  /* 0x00000000000c8947 */ /* 0x000fea0003800000 */
[----:B------:R-:W4:Y:S04]  /*17410*/  LDG.E R0, desc[UR52][R10.64] ;  /* 0x000000340a007981 */ /* 0x000f28000c1e1900 */
[----:B-----5:R-:W4:Y:S02]  /*17420*/  LDG.E R79, desc[UR52][R10.64+0x4] ;  /* 0x000004340a4f7981 */ /* 0x020f24000c1e1900 */
[----:B----4-:R-:W-:-:S07]  /*17430*/  IMAD.IADD R79, R79, 0x1, -R0 ;  /* 0x000000014f4f7824 */ /* 0x010fce00078e0a00 */
.L_x_9404:
[----:B---3--:R-:W3:Y:S01]  /*17440*/  LDL R10, [R1+0xc] ;  /* 0x00000c00010a7983 */ /* 0x008ee20000100800 */
[----:B------:R-:W-:Y:S01]  /*17450*/  SHF.R.S32.HI R78, RZ, 0x1f, R220 ;  /* 0x0000001fff4e7819 */ /* 0x000fe200000114dc */
[----:B------:R-:W-:Y:S01]  /*17460*/  ULDC.64 UR4, c[0x0][0xb70] ;  /* 0x0002dc0000047ab9 */ /* 0x000fe20000000a00 */
[--C-:B-----5:R-:W-:Y:S01]  /*17470*/  SHF.R.S32.HI R21, RZ, 0x1f, R20.reuse ;  /* 0x0000001fff157819 */ /* 0x120fe20000011414 */
[----:B------:R-:W0:Y:S01]  /*17480*/  S2R R15, SR_TID.X ;  /* 0x00000000000f7919 */ /* 0x000e220000002100 */
[----:B------:R-:W-:Y:S01]  /*17490*/  SHF.R.S32.HI R0, RZ, 0x1f, R221 ;  /* 0x0000001fff007819 */ /* 0x000fe200000114dd */
[----:B------:R-:W-:Y:S01]  /*174a0*/  IMAD R5, R78, UR4, RZ ;  /* 0x000000044e057c24 */ /* 0x000fe2000f8e02ff */
[----:B------:R-:W-:Y:S01]  /*174b0*/  SEL R81, R221, RZ, !P0 ;  /* 0x000000ffdd517207 */ /* 0x000fe20004000000 */
[----:B------:R-:W-:Y:S01]  /*174c0*/  IMAD.WIDE.U32 R6, R220, UR4, R20 ;  /* 0x00000004dc067c25 */ /* 0x000fe2000f8e0014 */
[----:B------:R-:W-:Y:S02]  /*174d0*/  SEL R80, R0, RZ, !P0 ;  /* 0x000000ff00507207 */ /* 0x000fe40004000000 */
[----:B------:R-:W-:Y:S01]  /*174e0*/  IADD3 R29, P0, R8, 0x3000, RZ ;  /* 0x00003000081d7810 */ /* 0x000fe20007f1e0ff */
[----:B------:R-:W-:Y:S01]  /*174f0*/  IMAD R5, R220, UR5, R5 ;  /* 0x00000005dc057c24 */ /* 0x000fe2000f8e0205 */
[----:B------:R-:W-:Y:S01]  /*17500*/  ULDC.64 UR4, c[0x0][0xb78] ;  /* 0x0002de0000047ab9 */ /* 0x000fe20000000a00 */
[----:B------:R-:W-:Y:S01]  /*17510*/  IADD3 R25, P3, R8, 0x2000, RZ ;  /* 0x0000200008197810 */ /* 0x000fe20007f7e0ff */
[----:B------:R-:W-:Y:S01]  /*17520*/  IMAD R0, R80, UR4, RZ ;  /* 0x0000000450007c24 */ /* 0x000fe2000f8e02ff */
[C---:B------:R-:W-:Y:S01]  /*17530*/  IADD3 R37, P2, R8.reuse, 0x5000, RZ ;  /* 0x0000500008257810 */ /* 0x040fe20007f5e0ff */
[----:B------:R-:W-:Y:S01]  /*17540*/  IMAD.IADD R7, R7, 0x1, R5 ;  /* 0x0000000107077824 */ /* 0x000fe200078e0205 */
[----:B------:R-:W-:-:S02]  /*17550*/  IADD3 R33, P1, R8, 0x4000, RZ ;  /* 0x0000400008217810 */ /* 0x000fc40007f3e0ff */
[----:B------:R-:W-:Y:S01]  /*17560*/  LOP3.LUT R28, R29, 0x380, RZ, 0xc0, !PT ;  /* 0x000003801d1c7812 */ /* 0x000fe200078ec0ff */
[----:B------:R-:W-:Y:S01]  /*17570*/  IMAD.WIDE.U32 R6, R81, UR4, R6 ;  /* 0x0000000451067c25 */ /* 0x000fe2000f8e0006 */
[----:B------:R-:W-:Y:S02]  /*17580*/  LOP3.LUT R12, R13, 0x380, RZ, 0xc0, !PT ;  /* 0x000003800d0c7812 */ /* 0x000fe400078ec0ff */
[----:B------:R-:W-:Y:S02]  /*17590*/  LOP3.LUT R24, R25, 0x380, RZ, 0xc0, !PT ;  /* 0x0000038019187812 */ /* 0x000fe400078ec0ff */
[----:B------:R-:W-:Y:S02]  /*175a0*/  LOP3.LUT R36, R37, 0x380, RZ, 0xc0, !PT ;  /* 0x0000038025247812 */ /* 0x000fe400078ec0ff */
[----:B------:R-:W-:Y:S02]  /*175b0*/  LOP3.LUT R32, R33, 0x380, RZ, 0xc0, !PT ;  /* 0x0000038021207812 */ /* 0x000fe400078ec0ff */
[----:B------:R-:W-:-:S02]  /*175c0*/  SHF.R.U64 R28, R28, 0x3, RZ ;  /* 0x000000031c1c7819 */ /* 0x000fc400000012ff */
[----:B------:R-:W-:Y:S02]  /*175d0*/  SHF.R.U64 R12, R12, 0x3, RZ ;  /* 0x000000030c0c7819 */ /* 0x000fe400000012ff */
[----:B------:R-:W-:Y:S01]  /*175e0*/  SHF.R.U64 R24, R24, 0x3, RZ ;  /* 0x0000000318187819 */ /* 0x000fe200000012ff */
[----:B0-----:R-:W-:Y:S01]  /*175f0*/  VIADD R15, R15, 0xffffff80 ;  /* 0xffffff800f0f7836 */ /* 0x001fe20000000000 */
        /* <DEDUP_REMOVED lines=11> */
[----:B------:R-:W-:-:S02]  /*176b0*/  LEA.HI R14, R14, R15, RZ, 0x7 ;  /* 0x0000000f0e0e7211 */ /* 0x000fc400078f38ff */
[C---:B------:R-:W-:Y:S02]  /*176c0*/  IADD3 R45, P4, R8.reuse, 0x7000, RZ ;  /* 0x00007000082d7810 */ /* 0x040fe40007f9e0ff */
[----:B------:R-:W-:Y:S02]  /*176d0*/  IADD3 R49, P3, R8, 0x8000, RZ ;  /* 0x0000800008317810 */ /* 0x000fe40007f7e0ff */
[----:B------:R-:W-:Y:S01]  /*176e0*/  LOP3.LUT R32, R32, R33, RZ, 0x3c, !PT ;  /* 0x0000002120207212 */ /* 0x000fe200078e3cff */
[----:B------:R-:W-:Y:S01]  /*176f0*/  IMAD.X R33, RZ, RZ, R9, P1 ;  /* 0x000000ffff217224 */ /* 0x000fe200008e0609 */
[C---:B------:R-:W-:Y:S02]  /*17700*/  IADD3 R57, P2, R8.reuse, 0xb000, RZ ;  /* 0x0000b00008397810 */ /* 0x040fe40007f5e0ff */
[----:B------:R-:W-:Y:S02]  /*17710*/  IADD3 R53, P1, R8, 0xa000, RZ ;  /* 0x0000a00008357810 */ /* 0x000fe40007f3e0ff */
[----:B------:R-:W-:-:S02]  /*17720*/  LOP3.LUT R14, R14, 0xffffff80, RZ, 0xc0, !PT ;  /* 0xffffff800e0e7812 */ /* 0x000fc400078ec0ff */
[----:B------:R-:W-:Y:S02]  /*17730*/  LOP3.LUT R44, R45, 0x380, RZ, 0xc0, !PT ;  /* 0x000003802d2c7812 */ /* 0x000fe400078ec0ff */
[----:B------:R-:W-:Y:S01]  /*17740*/  LOP3.LUT R48, R49, 0x380, RZ, 0xc0, !PT ;  /* 0x0000038031307812 */ /* 0x000fe200078ec0ff */
[----:B------:R-:W-:Y:S01]  /*17750*/  IMAD.IADD R14, R15, 0x1, -R14 ;  /* 0x000000010f0e7824 */ /* 0x000fe200078e0a0e */
        /* <DEDUP_REMOVED lines=12> */
[----:B------:R-:W-:-:S02]  /*17820*/  IADD3 R65, P4, R8, 0xd000, RZ ;  /* 0x0000d00008417810 */ /* 0x000fc40007f9e0ff */
[----:B------:R-:W-:Y:S02]  /*17830*/  IADD3 R69, P3, R8, 0xe000, RZ ;  /* 0x0000e00008457810 */ /* 0x000fe40007f7e0ff */
[----:B------:R-:W-:Y:S01]  /*17840*/  LOP3.LUT R52, R52, R53, RZ, 0x3c, !PT ;  /* 0x0000003534347212 */ /* 0x000fe200078e3cff */
[----:B------:R-:W-:Y:S01]  /*17850*/  IMAD.X R53, RZ, RZ, R9, P1 ;  /* 0x000000ffff357224 */ /* 0x000fe200008e0609 */
[----:B------:R-:W-:Y:S02]  /*17860*/  LOP3.LUT R64, R65, 0x380, RZ, 0xc0, !PT ;  /* 0x0000038041407812 */ /* 0x000fe400078ec0ff */
[----:B------:R-:W-:Y:S02]  /*17870*/  LOP3.LUT R68, R69, 0x380, RZ, 0xc0, !PT ;  /* 0x0000038045447812 */ /* 0x000fe400078ec0ff */
[----:B------:R-:W-:Y:S02]  /*17880*/  SHF.R.U64 R64, R64, 0x3, RZ ;  /* 0x0000000340407819 */ /* 0x000fe400000012ff */
[----:B------:R-:W-:-:S02]  /*17890*/  SHF.R.U64 R68, R68, 0x3, RZ ;  /* 0x0000000344447819 */ /* 0x000fc400000012ff */
[----:B------:R-:W-:Y:S01]  /*178a0*/  LOP3.LUT R64, R64, R65, RZ, 0x3c, !PT ;  /* 0x0000004140407212 */ /* 0x000fe200078e3cff */
[--C-:B------:R-:W-:Y:S01]  /*178b0*/  IMAD.X R65, RZ, RZ, R9.reuse, P4 ;  /* 0x000000ffff417224 */ /* 0x100fe200020e0609 */
[----:B------:R-:W-:Y:S01]  /*178c0*/  LOP3.LUT R68, R68, R69, RZ, 0x3c, !PT ;  /* 0x0000004544447212 */ /* 0x000fe200078e3cff */
[----:B------:R-:W-:Y:S01]  /*178d0*/  IMAD.X R69, RZ, RZ, R9, P3 ;  /* 0x000000ffff457224 */ /* 0x000fe200018e0609 */
[----:B------:R-:W-:Y:S01]  /*178e0*/  SHF.R.S32.HI R209, RZ, 0x1f, R208 ;  /* 0x0000001fffd17819 */ /* 0x000fe200000114d0 */
[----:B------:R-:W-:-:S05]  /*178f0*/  IMAD R83, R234, -0x80, R79 ;  /* 0xffffff80ea537824 */ /* 0x000fca00078e024f */
[----:B------:R-:W-:Y:S02]  /*17900*/  ISETP.GE.AND P3, PT, R214, R83, PT ;  /* 0x00000053d600720c */ /* 0x000fe40003f66270 */
[----:B------:R-:W-:Y:S01]  /*17910*/  SHF.R.S32.HI R215, RZ, 0x1f, R214 ;  /* 0x0000001fffd77819 */ /* 0x000fe200000114d6 */
[----:B------:R-:W-:Y:S01]  /*17920*/  BSSY B1, `(.L_x_9405) ;  /* 0x000006c000017945 */ /* 0x000fe20003800000 */
[----:B---3--:R-:W-:Y:S02]  /*17930*/  IMAD R11, R234, 0x80, R10 ;  /* 0x00000080ea0b7824 */ /* 0x008fe400078e020a */
[----:B------:R-:W-:Y:S01]  /*17940*/  IMAD R10, R81, UR5, R0 ;  /* 0x00000005510a7c24 */ /* 0x000fe2000f8e0200 */
[----:B------:R-:W-:Y:S02]  /*17950*/  ULDC.64 UR4, c[0x0][0xb40] ;  /* 0x0002d00000047ab9 */ /* 0x000fe40000000a00 */
[----:B------:R-:W-:Y:S02]  /*17960*/  SHF.R.S32.HI R5, RZ, 0x1f, R11 ;  /* 0x0000001fff057819 */ /* 0x000fe4000001140b */
[----:B------:R-:W-:-:S04]  /*17970*/  IADD3 R0, P5, R11, R6, RZ ;  /* 0x000000060b007210 */ /* 0x000fc80007fbe0ff */
[----:B------:R-:W-:Y:S02]  /*17980*/  IADD3.X R5, R5, R7, R10, P5, !PT ;  /* 0x0000000705057210 */ /* 0x000fe40002ffe40a */
[----:B------:R-:W-:Y:S02]  /*17990*/  LEA R54, P5, R0, UR4, 0x2 ;  /* 0x0000000400367c11 */ /* 0x000fe4000f8a10ff */
[----:B------:R-:W-:Y:S02]  /*179a0*/  IADD3 R7, P0, R8, 0x9000, RZ ;  /* 0x0000900008077810 */ /* 0x000fe40007f1e0ff */
[----:B------:R-:W-:Y:S01]  /*179b0*/  LEA.HI.X R55, R0, UR5, R5, 0x2, P5 ;  /* 0x0000000500377c11 */ /* 0x000fe2000a8f1405 */
[----:B------:R-:W-:Y:S01]  /*179c0*/  VIADD R0, R11, 0x8 ;  /* 0x000000080b007836 */ /* 0x000fe20000000000 */
[----:B------:R-:W-:Y:S01]  /*179d0*/  IADD3 R41, P5, R8, 0x6000, RZ ;  /* 0x0000600008297810 */ /* 0x000fe20007fbe0ff */
[----:B------:R-:W-:Y:S01]  /*179e0*/  ULDC.64 UR4, c[0x0][0xaa0] ;  /* 0x0002a80000047ab9 */ /* 0x000fe20000000a00 */
[----:B------:R-:W-:-:S02]  /*179f0*/  LOP3.LUT R6, R7, 0x380, RZ, 0xc0, !PT ;  /* 0x0000038007067812 */ /* 0x000fc400078ec0ff */
[----:B------:R-:W-:Y:S02]  /*17a00*/  LOP3.LUT R40, R41, 0x380, RZ, 0xc0, !PT ;  /* 0x0000038029287812 */ /* 0x000fe400078ec0ff */
[----:B------:R-:W-:Y:S02]  /*17a10*/  SHF.R.U64 R6, R6, 0x3, RZ ;  /* 0x0000000306067819 */ /* 0x000fe400000012ff */
[----:B------:R-:W-:Y:S02]  /*17a20*/  SHF.R.U64 R40, R40, 0x3, RZ ;  /* 0x0000000328287819 */ /* 0x000fe400000012ff */
[----:B------:R-:W-:Y:S01]  /*17a30*/  LOP3.LUT R6, R6, R7, RZ, 0x3c, !PT ;  /* 0x0000000706067212 */ /* 0x000fe200078e3cff */
[--C-:B------:R-:W-:Y:S01]  /*17a40*/  IMAD.X R7, RZ, RZ, R9.reuse, P0 ;  /* 0x000000ffff077224 */ /* 0x100fe200000e0609 */
[----:B------:R-:W-:Y:S01]  /*17a50*/  LOP3.LUT R40, R40, R41, RZ, 0x3c, !PT ;  /* 0x0000002928287212 */ /* 0x000fe200078e3cff */
[----:B------:R-:W-:Y:S01]  /*17a60*/  IMAD.X R41, RZ, RZ, R9, P5 ;  /* 0x000000ffff297224 */ /* 0x000fe200028e0609 */
[----:B------:R-:W-:-:S02]  /*17a70*/  LOP3.LUT P0, RZ, R14, 0x3, RZ, 0xc0, !PT ;  /* 0x000000030eff7812 */ /* 0x000fc4000780c0ff */
[C---:B------:R-:W-:Y:S02]  /*17a80*/  IADD3 R61, P5, R8.reuse, 0xc000, RZ ;  /* 0x0000c000083d7810 */ /* 0x040fe40007fbe0ff */
[----:B------:R-:W-:Y:S02]  /*17a90*/  IADD3 R5, P2, R8, 0xf000, RZ ;  /* 0x0000f00008057810 */ /* 0x000fe40007f5e0ff */
[-C--:B------:R-:W-:Y:S02]  /*17aa0*/  ISETP.GE.OR P1, PT, R11, R79.reuse, P0 ;  /* 0x0000004f0b00720c */ /* 0x080fe40000726670 */
[----:B------:R-:W-:Y:S01]  /*17ab0*/  LOP3.LUT R60, R61, 0x380, RZ, 0xc0, !PT ;  /* 0x000003803d3c7812 */ /* 0x000fe200078ec0ff */
[----:B------:R-:W-:Y:S01]  /*17ac0*/  IMAD.X R73, RZ, RZ, R9, P2 ;  /* 0x000000ffff497224 */ /* 0x000fe200010e0609 */
[----:B------:R-:W-:Y:S02]  /*17ad0*/  ISETP.GE.OR P0, PT, R0, R79, P0 ;  /* 0x0000004f0000720c */ /* 0x000fe40000706670 */
[----:B------:R-:W-:-:S02]  /*17ae0*/  LOP3.LUT R11, R8, 0x380, RZ, 0xc0, !PT ;  /* 0x00000380080b7812 */ /* 0x000fc400078ec0ff */
[----:B------:R-:W-:Y:S02]  /*17af0*/  LOP3.LUT R0, R5, 0x380, RZ, 0xc0, !PT ;  /* 0x0000038005007812 */ /* 0x000fe400078ec0ff */
[----:B------:R-:W-:Y:S02]  /*17b00*/  SHF.R.U64 R60, R60, 0x3, RZ ;  /* 0x000000033c3c7819 */ /* 0x000fe400000012ff */
[----:B------:R-:W-:Y:S01]  /*17b10*/  SHF.R.U64 R11, R11, 0x3, RZ ;  /* 0x000000030b0b7819 */ /* 0x000fe200000012ff */
[----:B------:R0:W-:Y:S01]  /*17b20*/  @!P1 STG.E desc[UR52][R54.64], R4 ;  /* 0x0000000436009986 */ /* 0x0001e2000c101934 */
[----:B------:R-:W-:Y:S02]  /*17b30*/  SHF.R.U64 R0, R0, 0x3, RZ ;  /* 0x0000000300007819 */ /* 0x000fe400000012ff */
[----:B------:R-:W-:Y:S01]  /*17b40*/  LOP3.LUT R60, R60, R61, RZ, 0x3c, !PT ;  /* 0x0000003d3c3c7212 */ /* 0x000fe200078e3cff */
[----:B------:R-:W-:Y:S01]  /*17b50*/  IMAD.X R61, RZ, RZ, R9, P5 ;  /* 0x000000ffff3d7224 */ /* 0x000fe200028e0609 */
[----:B------:R-:W-:Y:S01]  /*17b60*/  LOP3.LUT R8, R11, R8, RZ, 0x3c, !PT ;  /* 0x000000080b087212 */ /* 0x000fe200078e3cff */
[----:B------:R3:W-:Y:S01]  /*17b70*/  @!P0 STG.E desc[UR52][R54.64+0x20], R3 ;  /* 0x0000200336008986 */ /* 0x0007e2000c101934 */
[----:B------:R-:W-:-:S03]  /*17b80*/  LOP3.LUT R72, R0, R5, RZ, 0x3c, !PT ;  /* 0x0000000500487212 */ /* 0x000fc600078e3cff */
        /* <DEDUP_REMOVED lines=9> */
[----:B0-----:R-:W5:Y:S04]  /*17c20*/  LD.E.128 R4, desc[UR52][R6.64] ;  /* 0x0000003406047980 */ /* 0x001f68000c101d00 */
[----:B---3--:R-:W5:Y:S04]  /*17c30*/  LD.E.128 R52, desc[UR52][R52.64] ;  /* 0x0000003434347980 */ /* 0x008f68000c101d00 */
[----:B------:R-:W5:Y:S04]  /*17c40*/  LD.E.128 R56, desc[UR52][R56.64] ;  /* 0x0000003438387980 */ /* 0x000f68000c101d00 */
[----:B------:R-:W5:Y:S04]  /*17c50*/  LD.E.128 R60, desc[UR52][R60.64] ;  /* 0x000000343c3c7980 */ /* 0x000f68000c101d00 */
[----:B------:R-:W5:Y:S04]  /*17c60*/  LD.E.128 R64, desc[UR52][R64.64] ;  /* 0x0000003440407980 */ /* 0x000f68000c101d00 */
[----:B------:R-:W5:Y:S04]  /*17c70*/  LD.E.128 R68, desc[UR52][R68.64] ;  /* 0x0000003444447980 */ /* 0x000f68000c101d00 */
[----:B------:R-:W5:Y:S01]  /*17c80*/  LD.E.128 R72, desc[UR52][R72.64] ;  /* 0x0000003448487980 */ /* 0x000f62000c101d00 */
[----:B------:R-:W-:Y:S01]  /*17c90*/  IMAD R3, R21, UR4, RZ ;  /* 0x0000000415037c24 */ /* 0x000fe2000f8e02ff */
[----:B------:R-:W-:Y:S01]  /*17ca0*/  @!PT LDS RZ, [RZ] ;  /* 0x00000000fffff984 */ /* 0x000fe20000000800 */
[----:B------:R-:W-:Y:S01]  /*17cb0*/  @!PT LDS RZ, [RZ] ;  /* 0x00000000fffff984 */ /* 0x000fe20000000800 */
[----:B------:R-:W-:Y:S01]  /*17cc0*/  @!PT LDS RZ, [RZ] ;  /* 0x00000000fffff984 */ /* 0x000fe20000000800 */
[----:B------:R-:W-:Y:S01]  /*17cd0*/  @!PT LDS RZ, [RZ] ;  /* 0x00000000fffff984 */ /* 0x000fe20000000800 */
[----:B------:R0:W-:Y:S06]  /*17ce0*/  MEMBAR.ALL.CTA ;  /* 0x0000000000007992 */ /* 0x0001ec0000008000 */
[----:B0-----:R-:W0:Y:S01]  /*17cf0*/  FENCE.VIEW.ASYNC.S ;  /* 0x00000000000073c6 */ /* 0x001e220000000000 */
[----:B------:R-:W-:-:S04]  /*17d00*/  IMAD.WIDE.U32 R76, R20, UR4, R208 ;  /* 0x00000004144c7c25 */ /* 0x000fc8000f8e00d0 */
[----:B------:R-:W-:Y:S01]  /*17d10*/  IMAD R3, R20, UR5, R3 ;  /* 0x0000000514037c24 */ /* 0x000fe2000f8e0203 */
[----:B------:R-:W-:Y:S01]  /*17d20*/  ULDC.64 UR4, c[0x0][0xae0] ;  /* 0x0002b80000047ab9 */ /* 0x000fe20000000a00 */
[----:B------:R-:W-:Y:S02]  /*17d30*/  VIADD R0, R214, 0x20 ;  /* 0x00000020d6007836 */ /* 0x000fe40000000000 */
[----:B------:R-:W-:Y:S02]  /*17d40*/  IMAD R21, R78, UR4, RZ ;  /* 0x000000044e157c24 */ /* 0x000fe4000f8e02ff */
[----:B------:R-:W-:Y:S01]  /*17d50*/  IMAD.IADD R77, R77, 0x1, R3 ;  /* 0x000000014d4d7824 */ /* 0x000fe200078e0203 */
[----:B------:R-:W-:Y:S01]  /*17d60*/  ISETP.GE.AND P2, PT, R0, R83, PT ;  /* 0x000000530000720c */ /* 0x000fe20003f46270 */
        /* <DEDUP_REMOVED lines=12> */
[----:B0-----:R0:W-:Y:S03]  /*17e30*/  SYNCS.ARRIVE.TRANS64.RED.A1T0 RZ, [R0+URZ], RZ ;  /* 0x000000ff00ff79a7 */ /* 0x0011e6000810043f */
[----:B------:R-:W-:-:S02]  /*17e40*/  IMAD R3, R81, UR5, R3 ;  /* 0x0000000551037c24 */ /* 0x000fc4000f8e0203 */
[----:B------:R-:W-:-:S04]  /*17e50*/  IMAD.WIDE R76, R234, 0x80, R214 ;  /* 0x00000080ea4c7825 */ /* 0x000fc800078e02d6 */
[----:B------:R-:W-:Y:S01]  /*17e60*/  IMAD.IADD R83, R79, 0x1, R3 ;  /* 0x000000014f537824 */ /* 0x000fe200078e0203 */
[----:B0-----:R-:W-:Y:S06]  /*17e70*/  @P3 BRA `(.L_x_9406) ;  /* 0x0000000000583947 */ /* 0x001fec0003800000 */
[----:B------:R-:W-:Y:S01]  /*17e80*/  ULDC.64 UR4, c[0x0][0xad8] ;  /* 0x0002b60000047ab9 */ /* 0x000fe20000000a00 */
[----:B------:R-:W-:Y:S01]  /*17e90*/  IMAD.MOV.U32 R20, RZ, RZ, R78 ;  /* 0x000000ffff147224 */ /* 0x000fe200078e004e */
[----:B------:R-:W-:Y:S01]  /*17ea0*/  ULDC.64 UR6, c[0x0][0xa80] ;  /* 0x0002a00000067ab9 */ /* 0x000fe20000000a00 */
[----:B------:R-:W-:Y:S02]  /*17eb0*/  IMAD.MOV.U32 R21, RZ, RZ, R83 ;  /* 0x000000ffff157224 */ /* 0x000fe400078e0053 */
[----:B------:R-:W-:Y:S02]  /*17ec0*/  IMAD R3, R77, UR4, RZ ;  /* 0x000000044d037c24 */ /* 0x000fe4000f8e02ff */
[----:B------:R-:W-:Y:S01]  /*17ed0*/  IMAD.WIDE.U32 R20, R76, UR4, R20 ;  /* 0x000000044c147c25 */ /* 0x000fe2000f8e0014 */
[----:B------:R-:W-:Y:S02]  /*17ee0*/  ULDC UR4, c[0x0][0xa8c] ;  /* 0x0002a30000047ab9 */ /* 0x000fe40000000800 */
[----:B------:R-:W-:Y:S01]  /*17ef0*/  ISETP.GE.AND P5, PT, R208, UR4, PT ;  /* 0x00000004d0007c0c */ /* 0x000fe2000bfa6270 */
[----:B------:R-:W-:Y:S01]  /*17f00*/  IMAD R3, R76, UR5, R3 ;  /* 0x000000054c037c24 */ /* 0x000fe2000f8e0203 */
[----:B------:R-:W-:Y:S01]  /*17f10*/  LEA R80, P3, R20, UR6, 0x1 ;  /* 0x0000000614507c11 */ /* 0x000fe2000f8608ff */
[----:B------:R-:W-:-:S02]  /*17f20*/  VIADD R0, R208, 0x40 ;  /* 0x00000040d0007836 */ /* 0x000fc40000000000 */
[----:B------:R-:W-:-:S03]  /*17f30*/  IMAD.IADD R3, R21, 0x1, R3 ;  /* 0x0000000115037824 */ /* 0x000fc600078e0203 */
[----:B------:R-:W-:Y:S01]  /*17f40*/  ISETP.GE.AND P4, PT, R0, UR4, PT ;  /* 0x0000000400007c0c */ /* 0x000fe2000bf86270 */
[----:B------:R-:W-:Y:S01]  /*17f50*/  VIADD R0, R208, 0xc0 ;  /* 0x000000c0d0007836 */ /* 0x000fe20000000000 */
        /* <DEDUP_REMOVED lines=8> */
.L_x_9406:
[----:B------:R-:W-:Y:S05]  /*17fe0*/  BSYNC B1 ;  /* 0x0000000000017941 */ /* 0x000fea0003800000 */
.L_x_9405:
[----:B------:R-:W-:Y:S04]  /*17ff0*/  BSSY B1, `(.L_x_9407) ;  /* 0x000001a000017945 */ /* 0x000fe80003800000 */
[----:B------:R-:W-:Y:S05]  /*18000*/  @P2 BRA `(.L_x_9408) ;  /* 0x0000000000602947 */ /* 0x000fea0003800000 */
[----:B------:R-:W-:Y:S01]  /*18010*/  IADD3 R3, P2, R76, 0x20, RZ ;  /* 0x000000204c037810 */ /* 0x000fe20007f5e0ff */
[----:B------:R-:W-:Y:S01]  /*18020*/  ULDC.64 UR6, c[0x0][0xad8] ;  /* 0x0002b60000067ab9 */ /* 0x000fe20000000a00 */
[----:B0----5:R-:W-:Y:S01]  /*18030*/  IMAD.MOV.U32 R8, RZ, RZ, R78 ;  /* 0x000000ffff087224 */ /* 0x021fe200078e004e */
        /* <DEDUP_REMOVED lines=21> */
.L_x_9408:
[----:B------:R-:W-:Y:S05]  /*18190*/  BSYNC B1 ;  /* 0x0000000000017941 */ /* 0x000fea0003800000 */
.L_x_9407:
[----:B------:R-:W-:Y:S04]  /*181a0*/  BSSY B1, `(.L_x_9409) ;  /* 0x000001a000017945 */ /* 0x000fe80003800000 */
[----:B------:R-:W-:Y:S05]  /*181b0*/  @P0 BRA `(.L_x_9410) ;  /* 0x0000000000600947 */ /* 0x000fea0003800000 */
[----:B------:R-:W-:Y:S01]  /*181c0*/  IADD3 R3, P0, R76, 0x40, RZ ;  /* 0x000000404c037810 */ /* 0x000fe20007f1e0ff */
[C---:B---3-5:R-:W-:Y:S01]  /*181d0*/  VIADD R4, R208.reuse, 0x40 ;  /* 0x00000040d0047836 */ /* 0x068fe20000000000 */
        /* <DEDUP_REMOVED lines=22> */
.L_x_9410:
[----:B------:R-:W-:Y:S05]  /*18340*/  BSYNC B1 ;  /* 0x0000000000017941 */ /* 0x000fea0003800000 */
.L_x_9409:
        /* <DEDUP_REMOVED lines=17> */
[----:B----4-:R-:W-:Y:S01]  /*18460*/  LEA R6, P0, R4, UR6, 0x1 ;  /* 0x0000000604067c11 */ /* 0x010fe2000f8008ff */
        /* <DEDUP_REMOVED lines=9> */
.L_x_9403:
[----:B------:R-:W-:Y:S01]  /*18500*/  ULDC.64 UR4, c[0x0][0xbd8] ;  /* 0x0002f60000047ab9 */ /* 0x000fe20000000a00 */
[----:B------:R-:W3:Y:S01]  /*18510*/  LDC.64 R4, c[0x0][0xbd8] ;  /* 0x0002f600ff047b82 */ /* 0x000ee20000000a00 */
[----:B------:R-:W-:Y:S01]  /*18520*/  ISETP.NE.U32.AND P0, PT, RZ, UR4, PT ;  /* 0x00000004ff007c0c */ /* 0x000fe2000bf05070 */
[----:B------:R-:W-:-:S03]  /*18530*/  IMAD.MOV.U32 R9, RZ, RZ, RZ ;  /* 0x000000ffff097224 */ /* 0x000fc600078e00ff */
[----:B------:R-:W-:Y:S01]  /*18540*/  ISETP.NE.AND.EX P0, PT, RZ, UR5, PT, P0 ;  /* 0x00000005ff007c0c */ /* 0x000fe2000bf05300 */
[----:B------:R-:W-:Y:S02]  /*18550*/  ULDC.64 UR4, c[0x0][0xbe0] ;  /* 0x0002f80000047ab9 */ /* 0x000fe40000000a00 */
[----:B------:R-:W-:-:S04]  /*18560*/  ISETP.NE.U32.AND P1, PT, RZ, UR4, PT ;  /* 0x00000004ff007c0c */ /* 0x000fc8000bf25070 */
[----:B------:R-:W-:Y:S01]  /*18570*/  ISETP.NE.AND.EX P1, PT, RZ, UR5, PT, P1 ;  /* 0x00000005ff007c0c */ /* 0x000fe2000bf25310 */
[----:B---3--:R-:W-:-:S12]  /*18580*/  IMAD.WIDE R4, R221, 0x4, R4 ;  /* 0x00000004dd047825 */ /* 0x008fd800078e0204 */
[----:B------:R-:W3:Y:S01]  /*18590*/  @P1 LDC.64 R6, c[0x0][0xbe0] ;  /* 0x0002f800ff061b82 */ /* 0x000ee20000000a00 */
[----:B------:R-:W-:Y:S02]  /*185a0*/  ULDC UR4, c[0x0][0xa88] ;  /* 0x0002a20000047ab9 */ /* 0x000fe40000000800 */
[----:B------:R-:W-:Y:S01]  /*185b0*/  IMAD.U32 R3, RZ, RZ, UR4 ;  /* 0x00000004ff037e24 */ /* 0x000fe2000f8e00ff */
[----:B------:R4:W5:Y:S01]  /*185c0*/  @P0 LDG.E R9, desc[UR52][R4.64] ;  /* 0x0000003404090981 */ /* 0x000962000c1e1900 */
[----:B------:R-:W0:Y:S01]  /*185d0*/  S2R R0, SR_TID.X ;  /* 0x0000000000007919 */ /* 0x000e220000002100 */
[----:B---3--:R-:W-:-:S05]  /*185e0*/  @P1 IMAD.WIDE R6, R221, 0x4, R6 ;  /* 0x00000004dd061825 */ /* 0x008fca00078e0206 */
[----:B------:R4:W5:Y:S01]  /*185f0*/  @P1 LDG.E R3, desc[UR52][R6.64] ;  /* 0x0000003406031981 */ /* 0x000962000c1e1900 */
[----:B0-----:R-:W-:-:S05]  /*18600*/  VIADD R0, R0, 0xffffff80 ;  /* 0xffffff8000007836 */ /* 0x001fca0000000000 */
[----:B------:R-:W-:Y:S01]  /*18610*/  ISETP.GT.AND P2, PT, R0, 0x7f, PT ;  /* 0x0000007f0000780c */ /* 0x000fe20003f44270 */
[----:B------:R-:W-:-:S12]  /*18620*/  @P1 BRA `(.L_x_9412) ;  /* 0x0000000000101947 */ /* 0x000fd80003800000 */
[----:B------:R-:W-:Y:S05]  /*18630*/  @!P0 BRA `(.L_x_9412) ;  /* 0x00000000000c8947 */ /* 0x000fea0003800000 */
[----:B------:R-:W3:Y:S04]  /*18640*/  LDG.E R0, desc[UR52][R4.64] ;  /* 0x0000003404007981 */ /* 0x000ee8000c1e1900 */
[----:B-----5:R-:W3:Y:S02]  /*18650*/  LDG.E R3, desc[UR52][R4.64+0x4] ;  /* 0x0000043404037981 */ /* 0x020ee4000c1e1900 */
[----:B---3--:R-:W-:-:S07]  /*18660*/  IMAD.IADD R3, R3, 0x1, -R0 ;  /* 0x0000000103037824 */ /* 0x008fce00078e0a00 */
.L_x_9412:
        /* <DEDUP_REMOVED lines=8> */
[----:B----4-:R-:W0:Y:S02]  /*186f0*/  S2R R5, SR_TID.X ;  /* 0x0000000000057919 */ /* 0x010e240000002100 */
[----:B0-----:R-:W-:-:S04]  /*18700*/  IMAD R0, R234, 0x80, R5 ;  /* 0x00000080ea007824 */ /* 0x001fc800078e0205 */
        /* <DEDUP_REMOVED lines=20> */
.L_x_9414:
[----:B------:R-:W-:Y:S05]  /*18850*/  BSYNC B1 ;  /* 0x0000000000017941 */ /* 0x000fea0003800000 */
.L_x_9413:
[----:B------:R-:W-:Y:S01]  /*18860*/  ULDC.64 UR4, c[0x0][0xaa0] ;  /* 0x0002a80000047ab9 */ /* 0x000fe20000000a00 */
[----:B------:R-:W-:Y:S01]  /*18870*/  IMAD R13, R234, -0x80, R3 ;  /* 0xffffff80ea0d7824 */ /* 0x000fe200078e0203 */
[----:B------:R-:W-:Y:S01]  /*18880*/  BSSY B1, `(.L_x_9415) ;  /* 0x000002d000017945 */ /* 0x000fe20003800000 */
[----:B------:R-:W-:Y:S02]  /*18890*/  IMAD R0, R8, UR4, RZ ;  /* 0x0000000408007c24 */ /* 0x000fe4000f8e02ff */
[----:B0---4-:R-:W-:Y:S01]  /*188a0*/  IMAD.WIDE.U32 R4, R9, UR4, R208 ;  /* 0x0000000409047c25 */ /* 0x011fe2000f8e00d0 */
[----:B------:R-:W-:-:S03]  /*188b0*/  ISETP.GE.AND P1, PT, R214, R13, PT ;  /* 0x0000000dd600720c */ /* 0x000fc60003f26270 */
[----:B------:R-:W-:Y:S01]  /*188c0*/  IMAD R9, R9, UR5, R0 ;  /* 0x0000000509097c24 */ /* 0x000fe2000f8e0200 */
[----:B------:R-:W-:Y:S01]  /*188d0*/  ULDC.64 UR4, c[0x0][0xae0] ;  /* 0x0002b80000047ab9 */ /* 0x000fe20000000a00 */
[----:B------:R-:W-:Y:S02]  /*188e0*/  VIADD R0, R214, 0x20 ;  /* 0x00000020d6007836 */ /* 0x000fe40000000000 */
[----:B------:R-:W-:Y:S02]  /*188f0*/  IMAD R7, R10, UR4, RZ ;  /* 0x000000040a077c24 */ /* 0x000fe4000f8e02ff */
[----:B------:R-:W-:Y:S01]  /*18900*/  IMAD.IADD R5, R5, 0x1, R9 ;  /* 0x0000000105057824 */ /* 0x000fe200078e0209 */
[----:B------:R-:W-:Y:S01]  /*18910*/  ISETP.GE.AND P0, PT, R0, R13, PT ;  /* 0x0000000d0000720c */ /* 0x000fe20003f06270 */
[C---:B------:R-:W-:Y:S01]  /*18920*/  IMAD R7, R220.reuse, UR5, R7 ;  /* 0x00000005dc077c24 */ /* 0x040fe2000f8e0207 */
[----:B------:R-:W-:Y:S01]  /*18930*/  SHF.R.S32.HI R9, RZ, 0x1f, R214 ;  /* 0x0000001fff097819 */ /* 0x000fe200000114d6 */
[----:B------:R-:W-:Y:S01]  /*18940*/  IMAD.WIDE.U32 R4, R220, UR4, R4 ;  /* 0x00000004dc047c25 */ /* 0x000fe2000f8e0004 */
[----:B------:R-:W-:-:S03]  /*18950*/  ULDC.64 UR4, c[0x0][0xae8] ;  /* 0x0002ba0000047ab9 */ /* 0x000fc60000000a00 */
        /* <DEDUP_REMOVED lines=31> */
.L_x_9416:
[----:B------:R-:W-:Y:S05]  /*18b50*/  BSYNC B1 ;  /* 0x0000000000017941 */ /* 0x000fea0003800000 */
.L_x_9415:
        /* <DEDUP_REMOVED lines=21> */
[----:B0-----:R-:W-:Y:S01]  /*18cb0*/  LEA R14, P0, R4, UR6, 0x1 ;  /* 0x00000006040e7c11 */ /* 0x001fe2000f8008ff */
[----:B------:R-:W-:-:S05]  /*18cc0*/  IMAD.IADD R3, R5, 0x1, R3 ;  /* 0x0000000105037824 */ /* 0x000fca00078e0203 */
[----:B------:R-:W-:-:S05]  /*18cd0*/  LEA.HI.X R15, R4, UR7, R3, 0x1, P0 ;  /* 0x00000007040f7c11 */ /* 0x000fca00080f0c03 */
[----:B------:R3:W-:Y:S04]  /*18ce0*/  @!P2 STG.E.128 desc[UR52][R14.64], RZ ;  /* 0x000000ff0e00a986 */ /* 0x0007e8000c101d34 */
[----:B------:R3:W-:Y:S04]  /*18cf0*/  @!P3 STG.E.128 desc[UR52][R14.64+0x80], RZ ;  /* 0x000080ff0e00b986 */ /* 0x0007e8000c101d34 */
[----:B------:R3:W-:Y:S04]  /*18d00*/  @!P4 STG.E.128 desc[UR52][R14.64+0x100], RZ ;  /* 0x000100ff0e00c986 */ /* 0x0007e8000c101d34 */
[----:B------:R3:W-:Y:S02]  /*18d10*/  @!P5 STG.E.128 desc[UR52][R14.64+0x180], RZ ;  /* 0x000180ff0e00d986 */ /* 0x0007e4000c101d34 */
.L_x_9418:
[----:B------:R-:W-:Y:S05]  /*18d20*/  BSYNC B1 ;  /* 0x0000000000017941 */ /* 0x000fea0003800000 */
.L_x_9417:
        /* <DEDUP_REMOVED lines=27> */
.L_x_9420:
[----:B------:R-:W-:Y:S05]  /*18ee0*/  BSYNC B1 ;  /* 0x0000000000017941 */ /* 0x000fea0003800000 */
.L_x_9419:
        /* <DEDUP_REMOVED lines=25> */
.L_x_9411:
[----:B------:R-:W-:Y:S05]  /*19080*/  BSYNC B0 ;  /* 0x0000000000007941 */ /* 0x000fea0003800000 */
.L_x_9402:
[----:B------:R-:W-:Y:S02]  /*19090*/  ULDC UR4, c[0x0][0xc14] ;  /* 0x0003050000047ab9 */ /* 0x000fe40000000800 */
[----:B--2---:R-:W-:-:S13]  /*190a0*/  ISETP.GE.AND P0, PT, R207, UR4, PT ;  /* 0x00000004cf007c0c */ /* 0x004fda000bf06270 */
[----:B------:R-:W-:Y:S05]  /*190b0*/  @!P0 BRA `(.L_x_9421) ;  /* 0xfffffe7c00c08947 */ /* 0x000fea000383ffff */
[----:B------:R-:W-:Y:S05]  /*190c0*/  BRA `(.L_x_9208) ;  /* 0x0000006000387947 */ /* 0x000fea0003800000 */
.L_x_9206:
[----:B------:R-:W-:-:S08]  /*190d0*/  NOP ;  /* 0x0000000000007918 */ /* 0x000fd00000000000 */
[----:B--2---:R-:W0:-:S00]  /*190e0*/  USETMAXREG.DEALLOC.CTAPOOL 0x18 ;  /* 0x00000018000079c8 */ /* 0x004e0000080e0500 */
        /* <DEDUP_REMOVED lines=58> */
.L_x_9426:
        /* <DEDUP_REMOVED lines=15> */
.L_x_9425:
[----:B------:R-:W-:Y:S05]  /*19580*/  BSYNC B0 ;  /* 0x0000000000007941 */ /* 0x000fea0003800000 */
.L_x_9424:
        /* <DEDUP_REMOVED lines=26> */
.L_x_9422:
        /* <DEDUP_REMOVED lines=20> */
.L_x_9427:
        /* <DEDUP_REMOVED lines=56> */
.L_x_9423:
[----:B------:R-:W-:Y:S02]  /*19bf0*/  IMAD.MOV.U32 R17, RZ, RZ, RZ ;  /* 0x000000ffff117224 */ /* 0x000fe400078e00ff */
[----:B------:R-:W-:Y:S02]  /*19c00*/  IMAD.U32 R16, RZ, RZ, UR6 ;  /* 0x00000006ff107e24 */ /* 0x000fe4000f8e00ff */
[----:B------:R-:W-:-:S07]  /*19c10*/  IMAD.MOV.U32 R18, RZ, RZ, RZ ;  /* 0x000000ffff127224 */ /* 0x000fce00078e00ff */
.L_x_9428:
        /* <DEDUP_REMOVED lines=22> */
.L_x_9529:
        /* <DEDUP_REMOVED lines=42> */
[----:B------:R-:W2:Y:S04]  /*1a020*/  LDG.E R5, desc[UR52][R2.64] ;  /* 0x0000003402057981 */ /* 0x000ea8000c1e1900 */
[----:B-----5:R-:W2:Y:S02]  /*1a030*/  LDG.E R0, desc[UR52][R2.64+0x4] ;  /* 0x0000043402007981 */ /* 0x020ea4000c1e1900 */
[----:B--2---:R-:W-:-:S07]  /*1a040*/  IMAD.IADD R0, R0, 0x1, -R5 ;  /* 0x0000000100007824 */ /* 0x004fce00078e0a05 */
.L_x_9430:
        /* <DEDUP_REMOVED lines=18> */
.L_x_9431:
[----:B------:R-:W-:Y:S05]  /*1a170*/  @!P3 BRA `(.L_x_9432) ;  /* 0x00000000000cb947 */ /* 0x000fea0003800000 */
[----:B------:R-:W2:Y:S04]  /*1a180*/  LDG.E R7, desc[UR52][R4.64] ;  /* 0x0000003404077981 */ /* 0x000ea8000c1e1900 */
[----:B------:R-:W2:Y:S02]  /*1a190*/  LDG.E R4, desc[UR52][R4.64+0x4] ;  /* 0x0000043404047981 */ /* 0x000ea4000c1e1900 */
[----:B--2---:R-:W-:-:S07]  /*1a1a0*/  IMAD.IADD R7, R4, 0x1, -R7 ;  /* 0x0000000104077824 */ /* 0x004fce00078e0a07 */
.L_x_9432:
[----:B--2---:R-:W2:Y:S04]  /*1a1b0*/  @P1 LDG.E R4, desc[UR52][R2.64] ;  /* 0x0000003402041981 */ /* 0x004ea8000c1e1900 */
[----:B-1----:R-:W2:Y:S01]  /*1a1c0*/  @P1 LDG.E R2, desc[UR52][R2.64+0x4] ;  /* 0x0000043402021981 */ /* 0x002ea2000c1e1900 */
        /* <DEDUP_REMOVED lines=9> */
[----:B------:R-:W1:Y:S02]  /*1a260*/  LDC.64 R2, c[0x0][0x9e0] ;  /* 0x00027800ff027b82 */ /* 0x000e640000000a00 */
        /* <DEDUP_REMOVED lines=14> */
.L_x_9435:
[----:B------:R-:W-:-:S13]  /*1a350*/  ISETP.NE.AND P0, PT, R3, 0x1, PT ;  /* 0x000000010300780c */ /* 0x000fda0003f05270 */
[----:B------:R-:W1:Y:S02]  /*1a360*/  @P0 LDC.64 R6, c[0x0][0x9e8] ;  /* 0x00027a00ff060b82 */ /* 0x000e640000000a00 */
[----:B-1----:R-:W-:-:S05]  /*1a370*/  @P0 IMAD.HI.U32 R6, R11, R6, RZ ;  /* 0x000000060b060227 */ /* 0x002fca00078e00ff */
[----:B------:R-:W-:-:S07]  /*1a380*/  @P0 SHF.R.U32.HI R11, RZ, R7, R6 ;  /* 0x00000007ff0b0219 */ /* 0x000fce0000011606 */
.L_x_9436:
[----:B------:R-:W-:Y:S05]  /*1a390*/  BSYNC B0 ;  /* 0x0000000000007941 */ /* 0x000fea0003800000 */
.L_x_9434:
[----:B------:R-:W-:-:S05]  /*1a3a0*/  IMAD R11, R11, R3, R3 ;  /* 0x000000030b0b7224 */ /* 0x000fca00078e0203 */
[----:B------:R-:W-:-:S07]  /*1a3b0*/  VIMNMX R2, R2, R11, PT ;  /* 0x0000000b02027248 */ /* 0x000fce0003fe0100 */
.L_x_9433:
        /* <DEDUP_REMOVED lines=15> */
.L_x_9439:
[----:B------:R-:W-:Y:S01]  /*1a4b0*/  ISETP.NE.AND P0, PT, R3, 0x1, PT ;  /* 0x000000010300780c */ /* 0x000fe20003f05270 */
[----:B------:R-:W-:-:S12]  /*1a4c0*/  IMAD.MOV.U32 R11, RZ, RZ, R0 ;  /* 0x000000ffff0b7224 */ /* 0x000fd800078e0000 */
[----:B------:R-:W1:Y:S02]  /*1a4d0*/  @P0 LDC.64 R6, c[0x0][0x9e8] ;  /* 0x00027a00ff060b82 */ /* 0x000e640000000a00 */
[----:B-1----:R-:W-:-:S05]  /*1a4e0*/  @P0 IMAD.HI.U32 R6, R0, R6, RZ ;  /* 0x0000000600060227 */ /* 0x002fca00078e00ff */
[----:B------:R-:W-:-:S07]  /*1a4f0*/  @P0 SHF.R.U32.HI R11, RZ, R7, R6 ;  /* 0x00000007ff0b0219 */ /* 0x000fce0000011606 */
.L_x_9440:
[----:B------:R-:W-:Y:S05]  /*1a500*/  BSYNC B0 ;  /* 0x0000000000007941 */ /* 0x000fea0003800000 */
.L_x_9438:
[----:B------:R-:W-:-:S05]  /*1a510*/  IMAD R3, R11, R3, RZ ;  /* 0x000000030b037224 */ /* 0x000fca00078e02ff */
[----:B------:R-:W-:-:S07]  /*1a520*/  VIMNMX R8, R8, R3, !PT ;  /* 0x0000000308087248 */ /* 0x000fce0007fe0100 */
.L_x_9437:
        /* <DEDUP_REMOVED lines=9> */
[----:B------:R-:W-:-:S03]  /*1a5c0*/  LEA.HI.SX32 R2, R8, R2, 0x1c ;  /* 0x0000000208027211 */ /* 0x000fc600078fe2ff */
[----:B------:R-:W-:Y:S01]  /*1a5d0*/  IMAD R3, R3, 0x60, -R5 ;  /* 0x0000006003037824 */ /* 0x000fe200078e0a05 */
[----:B------:R-:W-:-:S04]  /*1a5e0*/  VIMNMX R2, RZ, R2, !PT ;  /* 0x00000002ff027248 */ /* 0x000fc80007fe0100 */
[----:B------:R-:W-:Y:S01]  /*1a5f0*/  VIMNMX R9, R3, R9, PT ;  /* 0x0000000903097248 */ /* 0x000fe20003fe0100 */
[----:B------:R-:W-:-:S05]  /*1a600*/  IMAD R2, R2, 0x60, -R5 ;  /* 0x0000006002027824 */ /* 0x000fca00078e0a05 */
[----:B------:R-:W-:-:S04]  /*1a610*/  VIMNMX R5, RZ, R2, !PT ;  /* 0x00000002ff057248 */ /* 0x000fc80007fe0100 */
[----:B------:R-:W-:Y:S01]  /*1a620*/  ISETP.GT.AND P0, PT, R9, R5, PT ;  /* 0x000000050900720c */ /* 0x000fe20003f04270 */
[----:B------:R-:W-:-:S05]  /*1a630*/  IMAD.WIDE.U32 R2, R5, -0x55555555, RZ ;  /* 0xaaaaaaab05027825 */ /* 0x000fca00078e00ff */
[----:B------:R-:W-:-:S05]  /*1a640*/  SHF.R.U32.HI R2, RZ, 0x6, R3 ;  /* 0x00000006ff027819 */ /* 0x000fca0000011603 */
[----:B------:R-:W-:Y:S02]  /*1a650*/  IMAD.MOV.U32 R3, RZ, RZ, R2 ;  /* 0x000000ffff037224 */ /* 0x000fe400078e0002 */
[----:B------:R-:W-:-:S04]  /*1a660*/  @P0 VIADD R5, R9, 0x5f ;  /* 0x0000005f09050836 */ /* 0x000fc80000000000 */
[----:B------:R-:W-:-:S05]  /*1a670*/  @P0 IMAD.HI R5, R5, 0x2aaaaaab, RZ ;  /* 0x2aaaaaab05050827 */ /* 0x000fca00078e02ff */
[----:B------:R-:W-:-:S04]  /*1a680*/  @P0 SHF.R.U32.HI R6, RZ, 0x1f, R5 ;  /* 0x0000001fff060819 */ /* 0x000fc80000011605 */
[----:B------:R-:W-:-:S04]  /*1a690*/  @P0 LEA.HI.SX32 R3, R5, R6, 0x1c ;  /* 0x0000000605030211 */ /* 0x000fc800078fe2ff */
        /* <DEDUP_REMOVED lines=12> */
.L_x_9599:
[----:B------:R-:W-:-:S03]  /*1a760*/  UMOV UR4, 0xffffffff ;  /* 0xffffffff00047882 */ /* 0x000fc60000000000 */
[----:B------:R-:W-:Y:S05]  /*1a770*/  BRA.DIV UR4, `(.L_x_9444) ;  /* 0x0000005a049c7947 */ /* 0x000fea000b800000 */
[----:B------:R-:W-:-:S13]  /*1a780*/  ELECT P6, URZ, PT ;  /* 0x00000000003f782f */ /* 0x000fda00038c0000 */
.L_x_9602:
        /* <DEDUP_REMOVED lines=12> */
.L_x_9603:
[----:B------:R-:W-:Y:S05]  /*1a850*/  BSYNC B1 ;  /* 0x0000000000017941 */ /* 0x000fea0003800000 */
.L_x_9445:
        /* <DEDUP_REMOVED lines=8> */
.L_x_9604:
        /* <DEDUP_REMOVED lines=11> */
.L_x_9450:
        /* <DEDUP_REMOVED lines=19> */
.L_x_9605:
        /* <DEDUP_REMOVED lines=8> */
.L_x_9452:
        /* <DEDUP_REMOVED lines=31> */
.L_x_9448:
[----:B------:R-:W-:Y:S05]  /*1ad30*/  BSYNC B1 ;  /* 0x0000000000017941 */ /* 0x000fea0003800000 */
.L_x_9447:
        /* <DEDUP_REMOVED lines=16> */
.L_x_9459:
        /* <DEDUP_REMOVED lines=9> */
.L_x_9606:
        /* <DEDUP_REMOVED lines=11> */
.L_x_9456:
        /* <DEDUP_REMOVED lines=17> */
.L_x_9607:
        /* <DEDUP_REMOVED lines=8> */
.L_x_9458:
        /* <DEDUP_REMOVED lines=31> */
.L_x_9454:
[----:B------:R-:W-:Y:S05]  /*1b300*/  BSYNC B1 ;  /* 0x0000000000017941 */ /* 0x000fea0003800000 */
.L_x_9453:
        /* <DEDUP_REMOVED lines=13> */
.L_x_9442:
[----:B------:R-:W-:Y:S05]  /*1b3e0*/  BSYNC B0 ;  /* 0x0000000000007941 */ /* 0x000fea0003800000 */
.L_x_9441:
        /* <DEDUP_REMOVED lines=17> */
.L_x_9462:
[----:B------:R-:W-:-:S13]  /*1b500*/  ISETP.NE.AND P1, PT, R3, 0x1, PT ;  /* 0x000000010300780c */ /* 0x000fda0003f25270 */
[----:B------:R-:W2:Y:S02]  /*1b510*/  @P1 LDC.64 R4, c[0x0][0x9e8] ;  /* 0x00027a00ff041b82 */ /* 0x000ea40000000a00 */
[----:B--2---:R-:W-:-:S05]  /*1b520*/  @P1 IMAD.HI.U32 R4, R6, R4, RZ ;  /* 0x0000000406041227 */ /* 0x004fca00078e00ff */
[----:B------:R-:W-:-:S07]  /*1b530*/  @P1 SHF.R.U32.HI R6, RZ, R5, R4 ;  /* 0x00000005ff061219 */ /* 0x000fce0000011604 */
.L_x_9463:
[----:B------:R-:W-:Y:S05]  /*1b540*/  BSYNC B0 ;  /* 0x0000000000007941 */ /* 0x000fea0003800000 */
.L_x_9461:
[----:B------:R-:W-:-:S05]  /*1b550*/  IMAD R5, R6, R3, R3 ;  /* 0x0000000306057224 */ /* 0x000fca00078e0203 */
[----:B------:R-:W-:-:S07]  /*1b560*/  VIMNMX R2, R2, R5, PT ;  /* 0x0000000502027248 */ /* 0x000fce0003fe0100 */
.L_x_9460:
        /* <DEDUP_REMOVED lines=19> */
.L_x_9466:
[----:B------:R-:W-:-:S13]  /*1b6a0*/  ISETP.NE.AND P0, PT, R3, 0x1, PT ;  /* 0x000000010300780c */ /* 0x000fda0003f05270 */
[----:B------:R-:W3:Y:S02]  /*1b6b0*/  @P0 LDC.64 R4, c[0x0][0x9e8] ;  /* 0x00027a00ff040b82 */ /* 0x000ee40000000a00 */
[----:B---3--:R-:W-:-:S05]  /*1b6c0*/  @P0 IMAD.HI.U32 R4, R0, R4, RZ ;  /* 0x0000000400040227 */ /* 0x008fca00078e00ff */
[----:B------:R-:W-:-:S07]  /*1b6d0*/  @P0 SHF.R.U32.HI R0, RZ, R5, R4 ;  /* 0x00000005ff000219 */ /* 0x000fce0000011604 */
.L_x_9467:
[----:B------:R-:W-:Y:S05]  /*1b6e0*/  BSYNC B0 ;  /* 0x0000000000007941 */ /* 0x000fea0003800000 */
.L_x_9465:
[----:B------:R-:W-:-:S05]  /*1b6f0*/  IMAD R3, R0, R3, RZ ;  /* 0x0000000300037224 */ /* 0x000fca00078e02ff */
[----:B------:R-:W-:-:S07]  /*1b700*/  VIMNMX R2, R2, R3, !PT ;  /* 0x0000000302027248 */ /* 0x000fce0007fe0100 */
.L_x_9464:
        /* <DEDUP_REMOVED lines=25> */
.L_x_9469:
        /* <DEDUP_REMOVED lines=23> */
.L_x_9471:
        /* <DEDUP_REMOVED lines=20> */
.L_x_9473:
        /* <DEDUP_REMOVED lines=16> */
.L_x_9472:
        /* <DEDUP_REMOVED lines=27> */
[----:B0-----:R-:W-:-:S09]  /*1be00*/  SEL R2, R19, RZ, !P0 ;  /* 0x000000ff13027207 */ /* 0x001fd20004000000 */
.L_x_9474:
        /* <DEDUP_REMOVED lines=19> */
.L_x_9610:
[----:B------:R-:W-:Y:S01]  /*1bf40*/  UMOV UR4, 0xffffffff ;  /* 0xffffffff00047882 */ /* 0x000fe20000000000 */
[----:B------:R-:W-:Y:S02]  /*1bf50*/  SHF.R.S32.HI R8, RZ, 0x1f, R4 ;  /* 0x0000001fff087819 */ /* 0x000fe40000011404 */
[----:B------:R-:W-:Y:S05]  /*1bf60*/  BRA.DIV UR4, `(.L_x_9476) ;  /* 0x0000004604587947 */ /* 0x000fea000b800000 */
[----:B------:R-:W-:-:S13]  /*1bf70*/  ELECT P6, URZ, PT ;  /* 0x00000000003f782f */ /* 0x000fda00038c0000 */
.L_x_9613:
        /* <DEDUP_REMOVED lines=22> */
.L_x_9478:
        /* <DEDUP_REMOVED lines=9> */
.L_x_9614:
        /* <DEDUP_REMOVED lines=11> */
.L_x_9480:
        /* <DEDUP_REMOVED lines=21> */
[----:B0-----:R-:W-:Y:S01]  /*1c370*/  NOP ;  /* 0x0000000000007918 */ /* 0x001fe20000000000 */
.L_x_9477:
        /* <DEDUP_REMOVED lines=30> */
.L_x_9615:
[----:B------:R-:W-:Y:S05]  /*1c560*/  BSYNC B0 ;  /* 0x0000000000007941 */ /* 0x000fea0003800000 */
.L_x_9481:
        /* <DEDUP_REMOVED lines=11> */
.L_x_9616:
        /* <DEDUP_REMOVED lines=11> */
.L_x_9486:
        /* <DEDUP_REMOVED lines=37> */
.L_x_9484:
[----:B------:R-:W-:Y:S05]  /*1c920*/  BSYNC B0 ;  /* 0x0000000000007941 */ /* 0x000fea0003800000 */
.L_x_9483:
        /* <DEDUP_REMOVED lines=45> */
.L_x_9493:
[----:B------:R-:W2:Y:S01]  /*1cc00*/  S2R R3, SR_CgaCtaId ;  /* 0x0000000000037919 */ /* 0x000ea20000008800 */
[----:B------:R-:W-:-:S04]  /*1cc10*/  MOV R2, 0x400 ;  /* 0x0000040000027802 */ /* 0x000fc80000000f00 */
[----:B--2---:R-:W-:Y:S02]  /*1cc20*/  LEA R2, R3, R2, 0x18 ;  /* 0x0000000203027211 */ /* 0x004fe400078ec0ff */
[----:B------:R-:W-:-:S03]  /*1cc30*/  SHF.L.U32 R3, R12, 0x1f, RZ ;  /* 0x0000001f0c037819 */ /* 0x000fc600000006ff */
[----:B------:R-:W-:-:S04]  /*1cc40*/  IMAD R2, R13, 0x8, R2 ;  /* 0x000000080d027824 */ /* 0x000fc800078e0202 */
[----:B------:R-:W2:Y:S02]  /*1cc50*/  SYNCS.PHASECHK.TRANS64.TRYWAIT P0, [R2+URZ+0x22840], R3 ;  /* 0x02284003020075a7 */ /* 0x000ea4000800017f */
[----:B--2---:R-:W-:Y:S05]  /*1cc60*/  @!P0 BRA `(.L_x_9494) ;  /* 0x0000003800808947 */ /* 0x004fea0003800000 */
.L_x_9617:
        /* <DEDUP_REMOVED lines=11> */
.L_x_9495:
        /* <DEDUP_REMOVED lines=22> */
.L_x_9618:
        /* <DEDUP_REMOVED lines=8> */
.L_x_9497:
        /* <DEDUP_REMOVED lines=34> */
.L_x_9492:
[----:B------:R-:W-:Y:S05]  /*1d120*/  BSYNC B2 ;  /* 0x0000000000027941 */ /* 0x000fea0003800000 */
.L_x_9491:
[----:B------:R-:W2:Y:S02]  /*1d130*/  LDL R2, [R1+0x20] ;  /* 0x0000200001027983 */ /* 0x000ea40000100800 */
[----:B--2---:R-:W-:-:S07]  /*1d140*/  VIADD R5, R2, 0xfffffffd ;  /* 0xfffffffd02057836 */ /* 0x004fce0000000000 */
.L_x_9490:
[----:B------:R-:W-:Y:S05]  /*1d150*/  BSYNC B1 ;  /* 0x0000000000017941 */ /* 0x000fea0003800000 */
.L_x_9489:
[----:B------:R-:W2:Y:S01]  /*1d160*/  LDL.LU R2, [R1+0x20] ;  /* 0x0000200001027983 */ /* 0x000ea20000300800 */
[----:B------:R-:W-:Y:S01]  /*1d170*/  VIADD R9, R9, 0xfffffffe ;  /* 0xfffffffe09097836 */ /* 0x000fe20000000000 */
[----:B--2---:R-:W-:-:S04]  /*1d180*/  LOP3.LUT R2, RZ, R2, RZ, 0x33, !PT ;  /* 0x00000002ff027212 */ /* 0x004fc800078e33ff */
[----:B------:R-:W-:-:S13]  /*1d190*/  ISETP.NE.AND P0, PT, R9, R2, PT ;  /* 0x000000020900720c */ /* 0x000fda0003f05270 */
[----:B------:R-:W-:Y:S05]  /*1d1a0*/  @!P0 BRA `(.L_x_9488) ;  /* 0x0000000c00a08947 */ /* 0x000fea0003800000 */
.L_x_9512:
        /* <DEDUP_REMOVED lines=32> */
.L_x_9500:
[----:B------:R-:W3:Y:S01]  /*1d3b0*/  S2R R3, SR_CgaCtaId ;  /* 0x0000000000037919 */ /* 0x000ee20000008800 */
[----:B------:R-:W-:-:S04]  /*1d3c0*/  MOV R2, 0x400 ;  /* 0x0000040000027802 */ /* 0x000fc80000000f00 */
[----:B---3--:R-:W-:Y:S02]  /*1d3d0*/  LEA R2, R3, R2, 0x18 ;  /* 0x0000000203027211 */ /* 0x008fe400078ec0ff */
[----:B------:R-:W-:-:S03]  /*1d3e0*/  SHF.L.U32 R3, R9, 0x1f, RZ ;  /* 0x0000001f09037819 */ /* 0x000fc600000006ff */
[----:B------:R-:W-:-:S04]  /*1d3f0*/  IMAD R2, R10, 0x8, R2 ;  /* 0x000000080a027824 */ /* 0x000fc800078e0202 */
[----:B------:R-:W3:Y:S02]  /*1d400*/  SYNCS.PHASECHK.TRANS64.TRYWAIT P0, [R2+URZ+0x22840], R3 ;  /* 0x02284003020075a7 */ /* 0x000ee4000800017f */
[----:B---3--:R-:W-:Y:S05]  /*1d410*/  @!P0 BRA `(.L_x_9501) ;  /* 0x0000003000bc8947 */ /* 0x008fea0003800000 */
.L_x_9619:
        /* <DEDUP_REMOVED lines=11> */
.L_x_9502:
        /* <DEDUP_REMOVED lines=21> */
.L_x_9620:
        /* <DEDUP_REMOVED lines=8> */
.L_x_9504:
        /* <DEDUP_REMOVED lines=33> */
.L_x_9499:
[----:B------:R-:W-:Y:S05]  /*1d8b0*/  BSYNC B1 ;  /* 0x0000000000017941 */ /* 0x000fea0003800000 */
.L_x_9498:
        /* <DEDUP_REMOVED lines=32> */
.L_x_9507:
[----:B------:R-:W3:Y:S01]  /*1dac0*/  S2R R3, SR_CgaCtaId ;  /* 0x0000000000037919 */ /* 0x000ee20000008800 */
[----:B------:R-:W-:-:S04]  /*1dad0*/  MOV R2, 0x400 ;  /* 0x0000040000027802 */ /* 0x000fc80000000f00 */
[----:B---3--:R-:W-:Y:S02]  /*1dae0*/  LEA R2, R3, R2, 0x18 ;  /* 0x0000000203027211 */ /* 0x008fe400078ec0ff */
[----:B------:R-:W-:-:S03]  /*1daf0*/  SHF.L.U32 R3, R11, 0x1f, RZ ;  /* 0x0000001f0b037819 */ /* 0x000fc600000006ff */
[----:B------:R-:W-:-:S04]  /*1db00*/  IMAD R2, R12, 0x8, R2 ;  /* 0x000000080c027824 */ /* 0x000fc800078e0202 */
[----:B------:R-:W3:Y:S02]  /*1db10*/  SYNCS.PHASECHK.TRANS64.TRYWAIT P0, [R2+URZ+0x22840], R3 ;  /* 0x02284003020075a7 */ /* 0x000ee4000800017f */
[----:B---3--:R-:W-:Y:S05]  /*1db20*/  @!P0 BRA `(.L_x_9508) ;  /* 0x0000002c00208947 */ /* 0x008fea0003800000 */
.L_x_9621:
        /* <DEDUP_REMOVED lines=11> */
.L_x_9509:
        /* <DEDUP_REMOVED lines=22> */
.L_x_9622:
        /* <DEDUP_REMOVED lines=8> */
.L_x_9511:
        /* <DEDUP_REMOVED lines=34> */
.L_x_9506:
[----:B------:R-:W-:Y:S05]  /*1dfe0*/  BSYNC B1 ;  /* 0x0000000000017941 */ /* 0x000fea0003800000 */
.L_x_9505:
[----:B------:R-:W2:Y:S01]  /*1dff0*/  LDL R2, [R1+0x18] ;  /* 0x0000180001027983 */ /* 0x000ea20000100800 */
[----:B------:R-:W-:Y:S01]  /*1e000*/  VIADD R5, R5, 0xfffffffe ;  /* 0xfffffffe05057836 */ /* 0x000fe20000000000 */
[----:B--2---:R-:W-:-:S13]  /*1e010*/  ISETP.GT.AND P0, PT, R9, R2, PT ;  /* 0x000000020900720c */ /* 0x004fda0003f04270 */
[----:B------:R-:W-:Y:S05]  /*1e020*/  @P0 BRA `(.L_x_9512) ;  /* 0xfffffff000600947 */ /* 0x000fea000383ffff */
.L_x_9488:
[----:B------:R-:W-:Y:S05]  /*1e030*/  BSYNC B0 ;  /* 0x0000000000007941 */ /* 0x000fea0003800000 */
.L_x_9487:
        /* <DEDUP_REMOVED lines=23> */
.L_x_9514:
[----:B------:R-:W-:Y:S05]  /*1e1b0*/  BSYNC B0 ;  /* 0x0000000000007941 */ /* 0x000fea0003800000 */
.L_x_9513:
[----:B--2---:R-:W2:Y:S02]  /*1e1c0*/  LDL.LU R2, [R1+0x8] ;  /* 0x0000080001027983 */ /* 0x004ea40000300800 */
[----:B--2---:R-:W-:-:S05]  /*1e1d0*/  LOP3.LUT R2, R2, R0, RZ, 0x3c, !PT ;  /* 0x0000000002027212 */ /* 0x004fca00078e3cff */
[----:B------:R3:W-:Y:S02]  /*1e1e0*/  STL [R1+0x8], R2 ;  /* 0x0000080201007387 */ /* 0x0007e40000100800 */
.L_x_9470:
[----:B------:R-:W-:Y:S05]  /*1e1f0*/  BSYNC B6 ;  /* 0x0000000000067941 */ /* 0x000fea0003800000 */
.L_x_9468:
[----:B------:R-:W-:-:S03]  /*1e200*/  UMOV UR4, 0xffffffff ;  /* 0xffffffff00047882 */ /* 0x000fc60000000000 */
[----:B------:R-:W-:Y:S05]  /*1e210*/  BRA.DIV UR4, `(.L_x_9515) ;  /* 0x00000026048c7947 */ /* 0x000fea000b800000 */
[----:B------:R4:W0:Y:S04]  /*1e220*/  SHFL.IDX PT, R4, R16, RZ, 0x1f ;  /* 0x00001fff10047589 */ /* 0x00082800000e0000 */
[----:B------:R-:W0:Y:S02]  /*1e230*/  SHFL.IDX PT, R16, R16, 0x1, 0x1f ;  /* 0x00201f0010107f89 */ /* 0x000e2400000e0000 */
.L_x_9626:
        /* <DEDUP_REMOVED lines=13> */
.L_x_9517:
[----:B------:R-:W-:Y:S05]  /*1e310*/  BSYNC B0 ;  /* 0x0000000000007941 */ /* 0x000fea0003800000 */
.L_x_9516:
        /* <DEDUP_REMOVED lines=11> */
[----:B---3--:R-:W-:-:S05]  /*1e3d0*/  IMAD.IADD R3, R13, 0x1, R14 ;  /* 0x000000010d037824 */ /* 0x008fca00078e020e */
        /* <DEDUP_REMOVED lines=11> */
.L_x_9634:
[----:B------:R-:W-:Y:S02]  /*1e490*/  ULDC UR4, c[0x0][0xc10] ;  /* 0x0003040000047ab9 */ /* 0x000fe40000000800 */
[----:B------:R-:W-:-:S04]  /*1e4a0*/  IMAD.U32 R5, RZ, RZ, UR4 ;  /* 0x00000004ff057e24 */ /* 0x000fc8000f8e00ff */
[----:B--2---:R-:W-:-:S04]  /*1e4b0*/  IMAD R3, R14, R5, RZ ;  /* 0x000000050e037224 */ /* 0x004fc800078e02ff */
[----:B----4-:R-:W-:-:S05]  /*1e4c0*/  IMAD.IADD R16, R16, 0x1, R3 ;  /* 0x0000000110107824 */ /* 0x010fca00078e0203 */
[----:B------:R-:W-:-:S13]  /*1e4d0*/  ISETP.GT.AND P0, PT, R16, R4, PT ;  /* 0x000000041000720c */ /* 0x000fda0003f04270 */
[----:B------:R-:W-:Y:S05]  /*1e4e0*/  @P0 BRA `(.L_x_9519) ;  /* 0x0000000000b40947 */ /* 0x000fea0003800000 */
[----:B------:R-:W2:Y:S02]  /*1e4f0*/  LDC R0, c[0x0][0xc14] ;  /* 0x00030500ff007b82 */ /* 0x000ea40000000800 */
.L_x_9524:
        /* <DEDUP_REMOVED lines=14> */
.L_x_9522:
[----:B------:R-:W-:Y:S05]  /*1e5e0*/  BSYNC B0 ;  /* 0x0000000000007941 */ /* 0x000fea0003800000 */
.L_x_9521:
[----:B------:R-:W-:-:S03]  /*1e5f0*/  UMOV UR4, 0xffffffff ;  /* 0xffffffff00047882 */ /* 0x000fc60000000000 */
[----:B------:R-:W-:Y:S05]  /*1e600*/  BRA.DIV UR4, `(.L_x_9523) ;  /* 0x0000002604ac7947 */ /* 0x000fea000b800000 */
[----:B-----5:R-:W3:Y:S01]  /*1e610*/  SHFL.UP PT, R14, R17, 0x1, RZ ;  /* 0x04200000110e7989 */ /* 0x020ee200000e00ff */
[C---:B------:R-:W-:Y:S02]  /*1e620*/  ISETP.NE.AND P0, PT, R7.reuse, RZ, PT ;  /* 0x000000ff0700720c */ /* 0x040fe40003f05270 */
[C---:B------:R-:W-:Y:S02]  /*1e630*/  ISETP.GE.U32.AND P1, PT, R7.reuse, 0x2, PT ;  /* 0x000000020700780c */ /* 0x040fe40003f26070 */
[----:B---3--:R-:W-:Y:S02]  /*1e640*/  SEL R14, R14, RZ, P0 ;  /* 0x000000ff0e0e7207 */ /* 0x008fe40000000000 */
[----:B------:R-:W-:-:S03]  /*1e650*/  ISETP.GE.U32.AND P0, PT, R7, 0x4, PT ;  /* 0x000000040700780c */ /* 0x000fc60003f06070 */
[----:B------:R-:W-:-:S05]  /*1e660*/  IMAD.IADD R13, R17, 0x1, R14 ;  /* 0x00000001110d7824 */ /* 0x000fca00078e020e */
[----:B------:R-:W3:Y:S02]  /*1e670*/  SHFL.UP PT, R14, R13, 0x2, RZ ;  /* 0x044000000d0e7989 */ /* 0x000ee400000e00ff */
[----:B---3--:R-:W-:Y:S02]  /*1e680*/  SEL R14, R14, RZ, P1 ;  /* 0x000000ff0e0e7207 */ /* 0x008fe40000800000 */
[----:B------:R-:W-:-:S03]  /*1e690*/  ISETP.GE.U32.AND P1, PT, R7, 0x8, PT ;  /* 0x000000080700780c */ /* 0x000fc60003f26070 */
[----:B--2---:R-:W-:-:S05]  /*1e6a0*/  IMAD.IADD R3, R13, 0x1, R14 ;  /* 0x000000010d037824 */ /* 0x004fca00078e020e */
[----:B------:R-:W2:Y:S02]  /*1e6b0*/  SHFL.UP PT, R14, R3, 0x4, RZ ;  /* 0x04800000030e7989 */ /* 0x000ea400000e00ff */
[----:B--2---:R-:W-:Y:S02]  /*1e6c0*/  SEL R14, R14, RZ, P0 ;  /* 0x000000ff0e0e7207 */ /* 0x004fe40000000000 */
[----:B------:R-:W-:-:S03]  /*1e6d0*/  ISETP.GE.U32.AND P0, PT, R7, 0x10, PT ;  /* 0x000000100700780c */ /* 0x000fc60003f06070 */
[----:B------:R-:W-:-:S05]  /*1e6e0*/  IMAD.IADD R5, R3, 0x1, R14 ;  /* 0x0000000103057824 */ /* 0x000fca00078e020e */
[----:B------:R-:W2:Y:S02]  /*1e6f0*/  SHFL.UP PT, R14, R5, 0x8, RZ ;  /* 0x05000000050e7989 */ /* 0x000ea400000e00ff */
[----:B--2---:R-:W-:-:S05]  /*1e700*/  SEL R6, R14, RZ, P1 ;  /* 0x000000ff0e067207 */ /* 0x004fca0000800000 */
[----:B------:R-:W-:-:S05]  /*1e710*/  IMAD.IADD R6, R5, 0x1, R6 ;  /* 0x0000000105067824 */ /* 0x000fca00078e0206 */
[----:B------:R-:W2:Y:S02]  /*1e720*/  SHFL.UP PT, R14, R6, 0x10, RZ ;  /* 0x06000000060e7989 */ /* 0x000ea400000e00ff */
[----:B--2---:R-:W-:-:S05]  /*1e730*/  SEL R7, R14, RZ, P0 ;  /* 0x000000ff0e077207 */ /* 0x004fca0000000000 */
[----:B0-----:R-:W-:-:S05]  /*1e740*/  IMAD.IADD R2, R6, 0x1, R7 ;  /* 0x0000000106027824 */ /* 0x001fca00078e0207 */
[----:B------:R0:W2:Y:S02]  /*1e750*/  SHFL.IDX PT, R14, R2, 0x1f, 0x1f ;  /* 0x03e01f00020e7f89 */ /* 0x0000a400000e0000 */
.L_x_9642:
[----:B------:R-:W-:Y:S02]  /*1e760*/  ULDC UR4, c[0x0][0xc10] ;  /* 0x0003040000047ab9 */ /* 0x000fe40000000800 */
[----:B------:R-:W-:-:S04]  /*1e770*/  IMAD.U32 R5, RZ, RZ, UR4 ;  /* 0x00000004ff057e24 */ /* 0x000fc8000f8e00ff */
[----:B--2---:R-:W-:-:S04]  /*1e780*/  IMAD R3, R14, R5, RZ ;  /* 0x000000050e037224 */ /* 0x004fc800078e02ff */
[----:B------:R-:W-:-:S05]  /*1e790*/  IMAD.IADD R16, R3, 0x1, R16 ;  /* 0x0000000103107824 */ /* 0x000fca00078e0210 */
[----:B------:R-:W-:-:S13]  /*1e7a0*/  ISETP.GT.AND P0, PT, R16, R4, PT ;  /* 0x000000041000720c */ /* 0x000fda0003f04270 */
[----:B------:R-:W-:Y:S05]  /*1e7b0*/  @!P0 BRA `(.L_x_9524) ;  /* 0xfffffffc00508947 */ /* 0x000fea000383ffff */
.L_x_9519:
        /* <DEDUP_REMOVED lines=8> */
.L_x_9646:
[----:B------:R-:W-:Y:S01]  /*1e840*/  ISETP.NE.AND P0, PT, R3, RZ, PT ;  /* 0x000000ff0300720c */ /* 0x000fe20003f05270 */
[----:B------:R-:W-:-:S12]  /*1e850*/  IMAD.MOV.U32 R7, RZ, RZ, RZ ;  /* 0x000000ffff077224 */ /* 0x000fd800078e00ff */
[----:B------:R-:W-:Y:S05]  /*1e860*/  @!P0 BRA `(.L_x_9526) ;  /* 0x0000000000108947 */ /* 0x000fea0003800000 */
[----:B------:R-:W-:Y:S01]  /*1e870*/  UMOV UR4, 0xffffffff ;  /* 0xffffffff00047882 */ /* 0x000fe20000000000 */
[----:B------:R-:W-:Y:S02]  /*1e880*/  VIADD R12, R6, 0xffffffff ;  /* 0xffffffff060c7836 */ /* 0x000fe40000000000 */
[----:B------:R-:W-:Y:S05]  /*1e890*/  BRA.DIV UR4, `(.L_x_9527) ;  /* 0x0000002a04207947 */ /* 0x000fea000b800000 */
[----:B------:R4:W0:Y:S02]  /*1e8a0*/  SHFL.IDX PT, R7, R2, R12, 0x1f ;  /* 0x00001f0c02077589 */ /* 0x00082400000e0000 */
.L_x_9526:
[----:B0---4-:R-:W0:Y:S01]  /*1e8b0*/  LDC.64 R2, c[0x0][0xc68] ;  /* 0x00031a00ff027b82 */ /* 0x011e220000000a00 */
[----:B------:R-:W-:-:S04]  /*1e8c0*/  IMAD.IADD R19, R6, 0x1, R19 ;  /* 0x0000000106137824 */ /* 0x000fc800078e0213 */
[----:B0-----:R-:W-:-:S05]  /*1e8d0*/  IMAD.WIDE R2, R19, 0x4, R2 ;  /* 0x0000000413027825 */ /* 0x001fca00078e0202 */
[----:B-1----:R-:W2:Y:S01]  /*1e8e0*/  LDG.E R9, desc[UR52][R2.64] ;  /* 0x0000003402097981 */ /* 0x002ea2000c1e1900 */
        /* <DEDUP_REMOVED lines=63> */
.L_x_9520:
[----:B------:R-:W-:Y:S01]  /*1ece0*/  UMOV UR4, URZ ;  /* 0x0000003f00047c82 */ /* 0x000fe20008000000 */
[----:B------:R-:W-:Y:S01]  /*1ecf0*/  UMOV UR5, URZ ;  /* 0x0000003f00057c82 */ /* 0x000fe20008000000 */
[----:B------:R-:W-:Y:S01]  /*1ed00*/  ULDC UR6, c[0x0][0xc14] ;  /* 0x0003050000067ab9 */ /* 0x000fe20000000800 */
[----:B------:R-:W-:Y:S02]  /*1ed10*/  IMAD.MOV.U32 R16, RZ, RZ, R4 ;  /* 0x000000ffff107224 */ /* 0x000fe400078e0004 */
[----:B------:R-:W-:Y:S02]  /*1ed20*/  IMAD.U32 R17, RZ, RZ, UR4 ;  /* 0x00000004ff117e24 */ /* 0x000fe4000f8e00ff */
[----:B------:R-:W-:Y:S02]  /*1ed30*/  IMAD.U32 R18, RZ, RZ, UR5 ;  /* 0x00000005ff127e24 */ /* 0x000fe4000f8e00ff */
[----:B------:R-:W-:-:S07]  /*1ed40*/  IMAD.U32 R19, RZ, RZ, UR6 ;  /* 0x00000006ff137e24 */ /* 0x000fce000f8e00ff */
.L_x_9528:
        /* <DEDUP_REMOVED lines=12> */
.L_x_9429:
        /* <DEDUP_REMOVED lines=12> */
.L_x_9649:
[----:B------:R-:W-:Y:S05]  /*1eed0*/  BSYNC B0 ;  /* 0x0000000000007941 */ /* 0x000fea0003800000 */
.L_x_9530:
[----:B------:R-:W-:-:S03]  /*1eee0*/  UMOV UR4, 0xffffffff ;  /* 0xffffffff00047882 */ /* 0x000fc60000000000 */
[----:B------:R-:W-:Y:S05]  /*1eef0*/  BRA.DIV UR4, `(.L_x_9532) ;  /* 0x0000002204c47947 */ /* 0x000fea000b800000 */
[----:B------:R-:W2:Y:S02]  /*1ef00*/  S2R R2, SR_TID.X ;  /* 0x0000000000027919 */ /* 0x000ea40000002100 */
[----:B--2---:R-:W-:-:S04]  /*1ef10*/  SHF.R.U32.HI R2, RZ, 0x5, R2 ;  /* 0x00000005ff027819 */ /* 0x004fc80000011602 */
[----:B------:R-:W-:-:S05]  /*1ef20*/  LOP3.LUT R2, R2, 0x3, RZ, 0xc0, !PT ;  /* 0x0000000302027812 */ /* 0x000fca00078ec0ff */
[----:B------:R2:W3:Y:S02]  /*1ef30*/  SHFL.IDX PT, R14, R2, RZ, 0x1f ;  /* 0x00001fff020e7589 */ /* 0x0004e400000e0000 */
.L_x_9652:
[----:B---3--:R-:W-:-:S13]  /*1ef40*/  ISETP.NE.AND P0, PT, R14, RZ, PT ;  /* 0x000000ff0e00720c */ /* 0x008fda0003f05270 */
[----:B------:R-:W-:Y:S05]  /*1ef50*/  @P0 BRA `(.L_x_9208) ;  /* 0x0000000000940947 */ /* 0x000fea0003800000 */
[----:B------:R-:W-:-:S03]  /*1ef60*/  UMOV UR4, 0xffffffff ;  /* 0xffffffff00047882 */ /* 0x000fc60000000000 */
[----:B------:R-:W-:Y:S05]  /*1ef70*/  BRA.DIV UR4, `(.L_x_9533) ;  /* 0x0000002204d87947 */ /* 0x000fea000b800000 */
[----:B------:R-:W-:-:S13]  /*1ef80*/  ELECT P6, URZ, PT ;  /* 0x00000000003f782f */ /* 0x000fda00038c0000 */
.L_x_9655:
[----:B------:R-:W-:Y:S05]  /*1ef90*/  @!P6 BRA `(.L_x_9208) ;  /* 0x000000000084e947 */ /* 0x000fea0003800000 */
[----:B--2---:R-:W2:Y:S02]  /*1efa0*/  LDL.LU R2, [R1+0x2c] ;  /* 0x00002c0001027983 */ /* 0x004ea40000300800 */
[----:B--2---:R-:W-:-:S04]  /*1efb0*/  LOP3.LUT R2, R2, 0x2, RZ, 0xfc, !PT ;  /* 0x0000000202027812 */ /* 0x004fc800078efcff */
[----:B------:R-:W-:-:S13]  /*1efc0*/  ISETP.NE.AND P2, PT, R2, 0x3, PT ;  /* 0x000000030200780c */ /* 0x000fda0003f45270 */
[----:B------:R-:W-:Y:S05]  /*1efd0*/  @!P2 BRA `(.L_x_9534) ;  /* 0x000000000004a947 */ /* 0x000fea0003800000 */
[----:B------:R-:W-:Y:S01]  /*1efe0*/  BPT.TRAP 0x1 ;  /* 0x000000040000795c */ /* 0x000fe20000300000 */
.L_x_9534:
        /* <DEDUP_REMOVED lines=14> */
.L_x_9656:
[----:B------:R-:W2:Y:S02]  /*1f0d0*/  SYNCS.PHASECHK.TRANS64.TRYWAIT P0, [R7+URZ], R2 ;  /* 0x00000002070075a7 */ /* 0x000ea4000800017f */
[----:B--2---:R-:W-:Y:S05]  /*1f0e0*/  @!P0 BRA `(.L_x_9536) ;  /* 0x0000002000b08947 */ /* 0x004fea0003800000 */
.L_x_9657:
[----:B------:R-:W-:Y:S05]  /*1f0f0*/  @!P2 BRA `(.L_x_9537) ;  /* 0x000000000004a947 */ /* 0x000fea0003800000 */
[----:B------:R-:W-:Y:S01]  /*1f100*/  BPT.TRAP 0x1 ;  /* 0x000000040000795c */ /* 0x000fe20000300000 */
.L_x_9537:
[----:B------:R-:W3:Y:S01]  /*1f110*/  LDL.LU R4, [R1] ;  /* 0x0000000001047983 */ /* 0x000ee20000300800 */
[----:B------:R-:W-:-:S04]  /*1f120*/  VIADD R0, R0, 0x22860 ;  /* 0x0002286000007836 */ /* 0x000fc80000000000 */
[----:B---3--:R-:W-:-:S04]  /*1f130*/  IMAD R4, R4, 0x8, R0 ;  /* 0x0000000804047824 */ /* 0x008fc800078e0200 */
[----:B------:R-:W3:Y:S02]  /*1f140*/  SYNCS.PHASECHK.TRANS64.TRYWAIT P0, [R4+URZ], R5 ;  /* 0x00000005040075a7 */ /* 0x000ee4000800017f */
[----:B---3--:R-:W-:Y:S05]  /*1f150*/  @!P0 BRA `(.L_x_9538) ;  /* 0x0000002000a88947 */ /* 0x008fea0003800000 */
.L_x_9658:
[----:B------:R-:W-:-:S07]  /*1f160*/  IMAD R3, R3, 0x8, R0 ;  /* 0x0000000803037824 */ /* 0x000fce00078e0200 */
.L_x_9539:
[----:B----4-:R4:W0:Y:S02]  /*1f170*/  SYNCS.PHASECHK.TRANS64.TRYWAIT P0, [R3+URZ], R2 ;  /* 0x00000002030075a7 */ /* 0x010824000800017f */
[----:B0-----:R-:W-:Y:S05]  /*1f180*/  @!P0 NANOSLEEP.SYNCS 0x989680 ;  /* 0x009896800000895d */ /* 0x001fea0003900000 */
[----:B------:R-:W0:Y:S02]  /*1f190*/  @!P0 SYNCS.PHASECHK.TRANS64 P0, [R3+URZ], R2 ;  /* 0x00000002030085a7 */ /* 0x000e24000800007f */
[----:B0-----:R-:W-:Y:S05]  /*1f1a0*/  @!P0 BRA `(.L_x_9539) ;  /* 0xfffffffc00f08947 */ /* 0x001fea000383ffff */
.L_x_9208:
[----:B------:R-:W-:Y:S05]  /*1f1b0*/  BSYNC B7 ;  /* 0x0000000000077941 */ /* 0x000fea0003800000 */
.L_x_9205:
[----:B------:R-:W-:Y:S05]  /*1f1c0*/  EXIT ;  /* 0x000000000000794d */ /* 0x000fea0003800000 */
.L_x_9234:
[----:B0-----:R0:W1:Y:S02]  /*1f1d0*/  SYNCS.PHASECHK.TRANS64.TRYWAIT P6, [R92+URZ+0x22890], R105 ;  /* 0x022890695c0075a7 */ /* 0x00106400080c017f */
[----:B-1----:R-:W-:Y:S05]  /*1f1e0*/  @!P6 NANOSLEEP.SYNCS 0x989680 ;  /* 0x009896800000e95d */ /* 0x002fea0003900000 */
[----:B------:R-:W1:Y:S02]  /*1f1f0*/  @!P6 SYNCS.PHASECHK.TRANS64 P6, [R92+URZ+0x22890], R105 ;  /* 0x022890695c00e5a7 */ /* 0x000e6400080c007f */
[----:B-1----:R-:W-:Y:S05]  /*1f200*/  @!P6 BRA `(.L_x_9234) ;  /* 0xfffffffc00f0e947 */ /* 0x002fea000383ffff */
[----:B------:R-:W-:Y:S05]  /*1f210*/  BRA `(.L_x_9540) ;  /* 0xfffffe3c00247947 */ /* 0x000fea000383ffff */
.L_x_9252:
[----:B0-----:R0:W1:Y:S02]  /*1f220*/  SYNCS.PHASECHK.TRANS64.TRYWAIT P5, [R92+URZ+0x22890], R105 ;  /* 0x022890695c0075a7 */ /* 0x00106400080a017f */
[----:B-1----:R-:W-:Y:S05]  /*1f230*/  @!P5 NANOSLEEP.SYNCS 0x989680 ;  /* 0x009896800000d95d */ /* 0x002fea0003900000 */
[----:B------:R-:W1:Y:S02]  /*1f240*/  @!P5 SYNCS.PHASECHK.TRANS64 P5, [R92+URZ+0x22890], R105 ;  /* 0x022890695c00d5a7 */ /* 0x000e6400080a007f */
[----:B-1----:R-:W-:Y:S05]  /*1f250*/  @!P5 BRA `(.L_x_9252) ;  /* 0xfffffffc00f0d947 */ /* 0x002fea000383ffff */
[----:B------:R-:W-:Y:S05]  /*1f260*/  BRA `(.L_x_9541) ;  /* 0xfffffe4c00d47947 */ /* 0x000fea000383ffff */
.L_x_9261:
[----:B0-----:R0:W1:Y:S02]  /*1f270*/  SYNCS.PHASECHK.TRANS64.TRYWAIT P4, [R92+URZ+0x22890], R105 ;  /* 0x022890695c0075a7 */ /* 0x001064000808017f */
[----:B-1----:R-:W-:Y:S05]  /*1f280*/  @!P4 NANOSLEEP.SYNCS 0x989680 ;  /* 0x009896800000c95d */ /* 0x002fea0003900000 */
[----:B------:R-:W1:Y:S02]  /*1f290*/  @!P4 SYNCS.PHASECHK.TRANS64 P4, [R92+URZ+0x22890], R105 ;  /* 0x022890695c00c5a7 */ /* 0x000e64000808007f */
[----:B-1----:R-:W-:Y:S05]  /*1f2a0*/  @!P4 BRA `(.L_x_9261) ;  /* 0xfffffffc00f0c947 */ /* 0x002fea000383ffff */
[----:B------:R-:W-:Y:S05]  /*1f2b0*/  BRA `(.L_x_9542) ;  /* 0xfffffe5c00fc7947 */ /* 0x000fea000383ffff */
.L_x_9267:
[----:B--2---:R2:W3:Y:S02]  /*1f2c0*/  SYNCS.PHASECHK.TRANS64.TRYWAIT P3, [R92+URZ+0x228b0], R105 ;  /* 0x0228b0695c0075a7 */ /* 0x0044e4000806017f */
[----:B---3--:R-:W-:Y:S05]  /*1f2d0*/  @!P3 NANOSLEEP.SYNCS 0x989680 ;  /* 0x009896800000b95d */ /* 0x008fea0003900000 */
[----:B------:R-:W3:Y:S02]  /*1f2e0*/  @!P3 SYNCS.PHASECHK.TRANS64 P3, [R92+URZ+0x228b0], R105 ;  /* 0x0228b0695c00b5a7 */ /* 0x000ee4000806007f */
[----:B---3--:R-:W-:Y:S05]  /*1f2f0*/  @!P3 BRA `(.L_x_9267) ;  /* 0xfffffffc00f0b947 */ /* 0x008fea000383ffff */
[----:B------:R-:W-:Y:S05]  /*1f300*/  BRA `(.L_x_9543) ;  /* 0xfffffe60008c7947 */ /* 0x000fea000383ffff */
.L_x_9283:
        /* <DEDUP_REMOVED lines=13> */
.L_x_9545:
[----:B------:R-:W-:Y:S05]  /*1f3e0*/  BSYNC B0 ;  /* 0x0000000000007941 */ /* 0x000fea0003800000 */
.L_x_9544:
[----:B------:R-:W-:Y:S05]  /*1f3f0*/  BRA `(.L_x_9546) ;  /* 0xfffffe6c00f87947 */ /* 0x000fea000383ffff */
.L_x_9299:
        /* <DEDUP_REMOVED lines=8> */
.L_x_9548:
[----:B------:R-:W-:Y:S05]  /*1f480*/  BSYNC B1 ;  /* 0x0000000000017941 */ /* 0x000fea0003800000 */
.L_x_9547:
[----:B------:R-:W-:Y:S05]  /*1f490*/  BRA `(.L_x_9549) ;  /* 0xfffffe7c003c7947 */ /* 0x000fea000383ffff */
.L_x_9300:
        /* <DEDUP_REMOVED lines=8> */
.L_x_9551:
[----:B------:R-:W-:Y:S05]  /*1f520*/  BSYNC B1 ;  /* 0x0000000000017941 */ /* 0x000fea0003800000 */
.L_x_9550:
[----:B------:R-:W-:Y:S05]  /*1f530*/  BRA `(.L_x_9552) ;  /* 0xfffffe7c001c7947 */ /* 0x000fea000383ffff */
.L_x_9301:
        /* <DEDUP_REMOVED lines=8> */
.L_x_9554:
[----:B------:R-:W-:Y:S05]  /*1f5c0*/  BSYNC B1 ;  /* 0x0000000000017941 */ /* 0x000fea0003800000 */
.L_x_9553:
[----:B------:R-:W-:Y:S05]  /*1f5d0*/  BRA `(.L_x_9555) ;  /* 0xfffffe7800fc7947 */ /* 0x000fea000383ffff */
.L_x_9302:
        /* <DEDUP_REMOVED lines=8> */
.L_x_9557:
[----:B------:R-:W-:Y:S05]  /*1f660*/  BSYNC B1 ;  /* 0x0000000000017941 */ /* 0x000fea0003800000 */
.L_x_9556:
[----:B------:R-:W-:Y:S05]  /*1f670*/  BRA `(.L_x_9558) ;  /* 0xfffffe7800dc7947 */ /* 0x000fea000383ffff */
.L_x_9303:
        /* <DEDUP_REMOVED lines=8> */
.L_x_9560:
[----:B------:R-:W-:Y:S05]  /*1f700*/  BSYNC B1 ;  /* 0x0000000000017941 */ /* 0x000fea0003800000 */
.L_x_9559:
[----:B------:R-:W-:Y:S05]  /*1f710*/  BRA `(.L_x_9561) ;  /* 0xfffffe7800bc7947 */ /* 0x000fea000383ffff */
.L_x_9304:
        /* <DEDUP_REMOVED lines=8> */
.L_x_9563:
[----:B------:R-:W-:Y:S05]  /*1f7a0*/  BSYNC B1 ;  /* 0x0000000000017941 */ /* 0x000fea0003800000 */
.L_x_9562:
[----:B------:R-:W-:Y:S05]  /*1f7b0*/  BRA `(.L_x_9564) ;  /* 0xfffffe78009c7947 */ /* 0x000fea000383ffff */
.L_x_9305:
        /* <DEDUP_REMOVED lines=8> */
.L_x_9566:
[----:B------:R-:W-:Y:S05]  /*1f840*/  BSYNC B1 ;  /* 0x0000000000017941 */ /* 0x000fea0003800000 */
.L_x_9565:
[----:B------:R-:W-:Y:S05]  /*1f850*/  BRA `(.L_x_9567) ;  /* 0xfffffe78007c7947 */ /* 0x000fea000383ffff */
.L_x_9306:
        /* <DEDUP_REMOVED lines=8> */
.L_x_9569:
[----:B------:R-:W-:Y:S05]  /*1f8e0*/  BSYNC B1 ;  /* 0x0000000000017941 */ /* 0x000fea0003800000 */
.L_x_9568:
[----:B------:R-:W-:Y:S05]  /*1f8f0*/  BRA `(.L_x_9570) ;  /* 0xfffffe78005c7947 */ /* 0x000fea000383ffff */
.L_x_9308:
[----:B0-----:R0:W1:Y:S02]  /*1f900*/  SYNCS.PHASECHK.TRANS64.TRYWAIT P2, [R17+URZ+0x22800], R6 ;  /* 0x02280006110075a7 */ /* 0x001064000804017f */
[----:B-1----:R-:W-:Y:S05]  /*1f910*/  @!P2 NANOSLEEP.SYNCS 0x989680 ;  /* 0x009896800000a95d */ /* 0x002fea0003900000 */
[----:B------:R-:W1:Y:S02]  /*1f920*/  @!P2 SYNCS.PHASECHK.TRANS64 P2, [R17+URZ+0x22800], R6 ;  /* 0x022800061100a5a7 */ /* 0x000e64000804007f */
[----:B-1----:R-:W-:Y:S05]  /*1f930*/  @!P2 BRA `(.L_x_9308) ;  /* 0xfffffffc00f0a947 */ /* 0x002fea000383ffff */
[----:B------:R-:W-:Y:S05]  /*1f940*/  BRA `(.L_x_9571) ;  /* 0xfffffe7800dc7947 */ /* 0x000fea000383ffff */
.L_x_9316:
        /* <DEDUP_REMOVED lines=8> */
.L_x_9573:
[----:B------:R-:W-:Y:S05]  /*1f9d0*/  BSYNC B1 ;  /* 0x0000000000017941 */ /* 0x000fea0003800000 */
.L_x_9572:
[----:B------:R-:W-:Y:S05]  /*1f9e0*/  BRA `(.L_x_9574) ;  /* 0xfffffe8800f87947 */ /* 0x000fea000383ffff */
.L_x_9317:
        /* <DEDUP_REMOVED lines=8> */
.L_x_9576:
[----:B------:R-:W-:Y:S05]  /*1fa70*/  BSYNC B1 ;  /* 0x0000000000017941 */ /* 0x000fea0003800000 */
.L_x_9575:
[----:B------:R-:W-:Y:S05]  /*1fa80*/  BRA `(.L_x_9577) ;  /* 0xfffffe8800d87947 */ /* 0x000fea000383ffff */
.L_x_9318:
        /* <DEDUP_REMOVED lines=8> */
.L_x_9579:
[----:B------:R-:W-:Y:S05]  /*1fb10*/  BSYNC B1 ;  /* 0x0000000000017941 */ /* 0x000fea0003800000 */
.L_x_9578:
[----:B------:R-:W-:Y:S05]  /*1fb20*/  BRA `(.L_x_9580) ;  /* 0xfffffe8800b87947 */ /* 0x000fea000383ffff */
.L_x_9319:
        /* <DEDUP_REMOVED lines=8> */
.L_x_9582:
[----:B------:R-:W-:Y:S05]  /*1fbb0*/  BSYNC B1 ;  /* 0x0000000000017941 */ /* 0x000fea0003800000 */
.L_x_9581:
[----:B------:R-:W-:Y:S05]  /*1fbc0*/  BRA `(.L_x_9583) ;  /* 0xfffffe8800987947 */ /* 0x000fea000383ffff */
.L_x_9320:
        /* <DEDUP_REMOVED lines=8> */
.L_x_9585:
[----:B------:R-:W-:Y:S05]  /*1fc50*/  BSYNC B1 ;  /* 0x0000000000017941 */ /* 0x000fea0003800000 */
.L_x_9584:
[----:B------:R-:W-:Y:S05]  /*1fc60*/  BRA `(.L_x_9586) ;  /* 0xfffffe8800787947 */ /* 0x000fea000383ffff */
.L_x_9321:
        /* <DEDUP_REMOVED lines=8> */
.L_x_9588:
[----:B------:R-:W-:Y:S05]  /*1fcf0*/  BSYNC B1 ;  /* 0x0000000000017941 */ /* 0x000fea0003800000 */
.L_x_9587:
[----:B------:R-:W-:Y:S05]  /*1fd00*/  BRA `(.L_x_9589) ;  /* 0xfffffe88005c7947 */ /* 0x000fea000383ffff */
.L_x_9322:
        /* <DEDUP_REMOVED lines=8> */
.L_x_9591:
[----:B------:R-:W-:Y:S05]  /*1fd90*/  BSYNC B1 ;  /* 0x0000000000017941 */ /* 0x000fea0003800000 */
.L_x_9590:
[----:B------:R-:W-:Y:S05]  /*1fda0*/  BRA `(.L_x_9592) ;  /* 0xfffffe8800407947 */ /* 0x000fea000383ffff */
.L_x_9323:
        /* <DEDUP_REMOVED lines=8> */
.L_x_9594:
[----:B------:R-:W-:Y:S05]  /*1fe30*/  BSYNC B1 ;  /* 0x0000000000017941 */ /* 0x000fea0003800000 */
.L_x_9593:
[----:B------:R-:W-:Y:S05]  /*1fe40*/  BRA `(.L_x_9595) ;  /* 0xfffffe8800247947 */ /* 0x000fea000383ffff */
.L_x_9325:
[----:B0-----:R0:W1:Y:S02]  /*1fe50*/  SYNCS.PHASECHK.TRANS64.TRYWAIT P1, [R17+URZ+0x22800], R4 ;  /* 0x02280004110075a7 */ /* 0x001064000802017f */
[----:B-1----:R-:W-:Y:S05]  /*1fe60*/  @!P1 NANOSLEEP.SYNCS 0x989680 ;  /* 0x009896800000995d */ /* 0x002fea0003900000 */
[----:B------:R-:W1:Y:S02]  /*1fe70*/  @!P1 SYNCS.PHASECHK.TRANS64 P1, [R17+URZ+0x22800], R4 ;  /* 0x02280004110095a7 */ /* 0x000e64000802007f */
[----:B-1----:R-:W-:Y:S05]  /*1fe80*/  @!P1 BRA `(.L_x_9325) ;  /* 0xfffffffc00f09947 */ /* 0x002fea000383ffff */
[----:B------:R-:W-:Y:S05]  /*1fe90*/  BRA `(.L_x_9596) ;  /* 0xfffffe8800947947 */ /* 0x000fea000383ffff */
.L_x_9331:
[----:B--2---:R2:W3:Y:S02]  /*1fea0*/  SYNCS.PHASECHK.TRANS64.TRYWAIT P2, [R5+URZ+0x22830], R20 ;  /* 0x02283014050075a7 */ /* 0x0044e4000804017f */
[----:B---3--:R-:W-:Y:S05]  /*1feb0*/  @!P2 NANOSLEEP.SYNCS 0x989680 ;  /* 0x009896800000a95d */ /* 0x008fea0003900000 */
[----:B------:R-:W3:Y:S02]  /*1fec0*/  @!P2 SYNCS.PHASECHK.TRANS64 P2, [R5+URZ+0x22830], R20 ;  /* 0x022830140500a5a7 */ /* 0x000ee4000804007f */
[----:B---3--:R-:W-:Y:S05]  /*1fed0*/  @!P2 BRA `(.L_x_9331) ;  /* 0xfffffffc00f0a947 */ /* 0x008fea000383ffff */
[----:B------:R-:W-:Y:S05]  /*1fee0*/  BRA `(.L_x_9330) ;  /* 0xfffffe9800407947 */ /* 0x000fea000383ffff */
.L_x_9344:
[----:B-1----:R1:W2:Y:S02]  /*1fef0*/  SYNCS.PHASECHK.TRANS64.TRYWAIT P2, [R5+URZ+0x22850], R20 ;  /* 0x02285014050075a7 */ /* 0x0022a4000804017f */
[----:B--2---:R-:W-:Y:S05]  /*1ff00*/  @!P2 NANOSLEEP.SYNCS 0x989680 ;  /* 0x009896800000a95d */ /* 0x004fea0003900000 */
[----:B------:R-:W2:Y:S02]  /*1ff10*/  @!P2 SYNCS.PHASECHK.TRANS64 P2, [R5+URZ+0x22850], R20 ;  /* 0x022850140500a5a7 */ /* 0x000ea4000804007f */
[----:B--2---:R-:W-:Y:S05]  /*1ff20*/  @!P2 BRA `(.L_x_9344) ;  /* 0xfffffffc00f0a947 */ /* 0x004fea000383ffff */
[----:B------:R-:W-:Y:S05]  /*1ff30*/  BRA `(.L_x_9343) ;  /* 0xfffffec000747947 */ /* 0x000fea000383ffff */
.L_x_9353:
[----:B-1----:R1:W2:Y:S02]  /*1ff40*/  SYNCS.PHASECHK.TRANS64.TRYWAIT P2, [R209+URZ+0x22830], R204 ;  /* 0x022830ccd10075a7 */ /* 0x0022a4000804017f */
[----:B--2---:R-:W-:Y:S05]  /*1ff50*/  @!P2 NANOSLEEP.SYNCS 0x989680 ;  /* 0x009896800000a95d */ /* 0x004fea0003900000 */
[----:B------:R-:W2:Y:S02]  /*1ff60*/  @!P2 SYNCS.PHASECHK.TRANS64 P2, [R209+URZ+0x22830], R204 ;  /* 0x022830ccd100a5a7 */ /* 0x000ea4000804007f */
[----:B--2---:R-:W-:Y:S05]  /*1ff70*/  @!P2 BRA `(.L_x_9353) ;  /* 0xfffffffc00f0a947 */ /* 0x004fea000383ffff */
[----:B------:R-:W-:Y:S05]  /*1ff80*/  BRA `(.L_x_9352) ;  /* 0xfffffec800307947 */ /* 0x000fea000383ffff */
.L_x_9366:
[----:B-1----:R1:W2:Y:S02]  /*1ff90*/  SYNCS.PHASECHK.TRANS64.TRYWAIT P2, [R209+URZ+0x22850], R204 ;  /* 0x022850ccd10075a7 */ /* 0x0022a4000804017f */
[----:B--2---:R-:W-:Y:S05]  /*1ffa0*/  @!P2 NANOSLEEP.SYNCS 0x989680 ;  /* 0x009896800000a95d */ /* 0x004fea0003900000 */
[----:B------:R-:W2:Y:S02]  /*1ffb0*/  @!P2 SYNCS.PHASECHK.TRANS64 P2, [R209+URZ+0x22850], R204 ;  /* 0x022850ccd100a5a7 */ /* 0x000ea4000804007f */
[----:B--2---:R-:W-:Y:S05]  /*1ffc0*/  @!P2 BRA `(.L_x_9366) ;  /* 0xfffffffc00f0a947 */ /* 0x004fea000383ffff */
[----:B------:R-:W-:Y:S05]  /*1ffd0*/  BRA `(.L_x_9365) ;  /* 0xfffffef800a07947 */ /* 0x000fea000383ffff */
.L_x_9376:
[----:B-1----:R1:W2:Y:S02]  /*1ffe0*/  SYNCS.PHASECHK.TRANS64.TRYWAIT P3, [R205+URZ+0x22830], R5 ;  /* 0x02283005cd0075a7 */ /* 0x0022a4000806017f */
[----:B--2---:R-:W-:Y:S05]  /*1fff0*/  @!P3 NANOSLEEP.SYNCS 0x989680 ;  /* 0x009896800000b95d */ /* 0x004fea0003900000 */
[----:B------:R-:W2:Y:S02]  /*20000*/  @!P3 SYNCS.PHASECHK.TRANS64 P3, [R205+URZ+0x22830], R5 ;  /* 0x02283005cd00b5a7 */ /* 0x000ea4000806007f */
[----:B--2---:R-:W-:Y:S05]  /*20010*/  @!P3 BRA `(.L_x_9376) ;  /* 0xfffffffc00f0b947 */ /* 0x004fea000383ffff */
[----:B------:R-:W-:Y:S05]  /*20020*/  BRA `(.L_x_9375) ;  /* 0xffffff00006c7947 */ /* 0x000fea000383ffff */
.L_x_9381:
[----:B-1----:R1:W2:Y:S02]  /*20030*/  SYNCS.PHASECHK.TRANS64.TRYWAIT P3, [R205+URZ+0x22850], R5 ;  /* 0x02285005cd0075a7 */ /* 0x0022a4000806017f */
[----:B--2---:R-:W-:Y:S05]  /*20040*/  @!P3 NANOSLEEP.SYNCS 0x989680 ;  /* 0x009896800000b95d */ /* 0x004fea0003900000 */
[----:B------:R-:W2:Y:S02]  /*20050*/  @!P3 SYNCS.PHASECHK.TRANS64 P3, [R205+URZ+0x22850], R5 ;  /* 0x02285005cd00b5a7 */ /* 0x000ea4000806007f */
[----:B--2---:R-:W-:Y:S05]  /*20060*/  @!P3 BRA `(.L_x_9381) ;  /* 0xfffffffc00f0b947 */ /* 0x004fea000383ffff */
[----:B------:R-:W-:Y:S05]  /*20070*/  BRA `(.L_x_9380) ;  /* 0xffffff2000487947 */ /* 0x000fea000383ffff */
.L_x_9387:
[----:B-1----:R1:W2:Y:S02]  /*20080*/  SYNCS.PHASECHK.TRANS64.TRYWAIT P2, [R205+URZ+0x22830], R204 ;  /* 0x022830cccd0075a7 */ /* 0x0022a4000804017f */
[----:B--2---:R-:W-:Y:S05]  /*20090*/  @!P2 NANOSLEEP.SYNCS 0x989680 ;  /* 0x009896800000a95d */ /* 0x004fea0003900000 */
[----:B------:R-:W2:Y:S02]  /*200a0*/  @!P2 SYNCS.PHASECHK.TRANS64 P2, [R205+URZ+0x22830], R204 ;  /* 0x022830cccd00a5a7 */ /* 0x000ea4000804007f */
[----:B--2---:R-:W-:Y:S05]  /*200b0*/  @!P2 BRA `(.L_x_9387) ;  /* 0xfffffffc00f0a947 */ /* 0x004fea000383ffff */
[----:B------:R-:W-:Y:S05]  /*200c0*/  BRA `(.L_x_9386) ;  /* 0xffffff2400807947 */ /* 0x000fea000383ffff */
.L_x_9400:
[----:B-1----:R1:W2:Y:S02]  /*200d0*/  SYNCS.PHASECHK.TRANS64.TRYWAIT P2, [R205+URZ+0x22850], R204 ;  /* 0x022850cccd0075a7 */ /* 0x0022a4000804017f */
[----:B--2---:R-:W-:Y:S05]  /*200e0*/  @!P2 NANOSLEEP.SYNCS 0x989680 ;  /* 0x009896800000a95d */ /* 0x004fea0003900000 */
[----:B------:R-:W2:Y:S02]  /*200f0*/  @!P2 SYNCS.PHASECHK.TRANS64 P2, [R205+URZ+0x22850], R204 ;  /* 0x022850cccd00a5a7 */ /* 0x000ea4000804007f */
[----:B--2---:R-:W-:Y:S05]  /*20100*/  @!P2 BRA `(.L_x_9400) ;  /* 0xfffffffc00f0a947 */ /* 0x004fea000383ffff */
[----:B------:R-:W-:Y:S05]  /*20110*/  BRA `(.L_x_9399) ;  /* 0xffffff5400f47947 */ /* 0x000fea000383ffff */
.L_x_9443:
        /* <DEDUP_REMOVED lines=11> */
.L_x_9598:
[----:B------:R-:W-:Y:S05]  /*201d0*/  BSYNC B1 ;  /* 0x0000000000017941 */ /* 0x000fea0003800000 */
.L_x_9597:
[----:B------:R-:W-:Y:S05]  /*201e0*/  BRA `(.L_x_9599) ;  /* 0xffffffa4005c7947 */ /* 0x000fea000383ffff */
.L_x_9444:
[----:B------:R-:W-:Y:S01]  /*201f0*/  BSSY B1, `(.L_x_9600) ;  /* 0x0000006000017945 */ /* 0x000fe20003800000 */
[----:B------:R-:W-:-:S07]  /*20200*/  IMAD.MOV.U32 R15, RZ, RZ, -0x1 ;  /* 0xffffffffff0f7424 */ /* 0x000fce00078e00ff */
[----:B0-----:R-:W-:Y:S05]  /*20210*/  WARPSYNC.COLLECTIVE R15, `(.L_x_9601) ;  /* 0x000000000f0c7348 */ /* 0x001fea0003c00000 */
[----:B------:R-:W-:Y:S02]  /*20220*/  ELECT P6, UR62, PT ;  /* 0x00000000003e782f */ /* 0x000fe400038c0000 */
[----:B------:R-:W-:Y:S01]  /*20230*/  MOV R14, UR62 ;  /* 0x0000003e000e7c02 */ /* 0x000fe20008000f00 */
[----:B0-----:R-:W-:Y:S10]  /*20240*/  ENDCOLLECTIVE ;  /* 0x000000000000791b */ /* 0x001ff40003800000 */
.L_x_9601:
[----:B------:R-:W-:Y:S05]  /*20250*/  BSYNC B1 ;  /* 0x0000000000017941 */ /* 0x000fea0003800000 */
.L_x_9600:
[----:B------:R-:W-:Y:S05]  /*20260*/  BRA `(.L_x_9602) ;  /* 0xffffffa400487947 */ /* 0x000fea000383ffff */
.L_x_9446:
[----:B-1----:R1:W2:Y:S02]  /*20270*/  SYNCS.PHASECHK.TRANS64.TRYWAIT P0, [R7+URZ+0x22820], R8 ;  /* 0x02282008070075a7 */ /* 0x0022a4000800017f */
[----:B--2---:R-:W-:Y:S05]  /*20280*/  @!P0 NANOSLEEP.SYNCS 0x989680 ;  /* 0x009896800000895d */ /* 0x004fea0003900000 */
[----:B------:R-:W2:Y:S02]  /*20290*/  @!P0 SYNCS.PHASECHK.TRANS64 P0, [R7+URZ+0x22820], R8 ;  /* 0x02282008070085a7 */ /* 0x000ea4000800007f */
[----:B--2---:R-:W-:Y:S05]  /*202a0*/  @!P0 BRA `(.L_x_9446) ;  /* 0xfffffffc00f08947 */ /* 0x004fea000383ffff */
[----:B------:R-:W-:Y:S05]  /*202b0*/  BRA `(.L_x_9603) ;  /* 0xffffffa400647947 */ /* 0x000fea000383ffff */
.L_x_9449:
[----:B-1----:R1:W2:Y:S02]  /*202c0*/  SYNCS.PHASECHK.TRANS64.TRYWAIT P0, [R8+URZ+0x228a0], R11 ;  /* 0x0228a00b080075a7 */ /* 0x0022a4000800017f */
[----:B--2---:R-:W-:Y:S05]  /*202d0*/  @!P0 NANOSLEEP.SYNCS 0x989680 ;  /* 0x009896800000895d */ /* 0x004fea0003900000 */
[----:B------:R-:W2:Y:S02]  /*202e0*/  @!P0 SYNCS.PHASECHK.TRANS64 P0, [R8+URZ+0x228a0], R11 ;  /* 0x0228a00b080085a7 */ /* 0x000ea4000800007f */
[----:B--2---:R-:W-:Y:S05]  /*202f0*/  @!P0 BRA `(.L_x_9449) ;  /* 0xfffffffc00f08947 */ /* 0x004fea000383ffff */
[----:B------:R-:W-:Y:S05]  /*20300*/  BRA `(.L_x_9604) ;  /* 0xffffffa400747947 */ /* 0x000fea000383ffff */
.L_x_9451:
[----:B--2---:R2:W3:Y:S02]  /*20310*/  SYNCS.PHASECHK.TRANS64.TRYWAIT P0, [R8+URZ+0x228c0], R11 ;  /* 0x0228c00b080075a7 */ /* 0x0044e4000800017f */
[----:B---3--:R-:W-:Y:S05]  /*20320*/  @!P0 NANOSLEEP.SYNCS 0x989680 ;  /* 0x009896800000895d */ /* 0x008fea0003900000 */
[----:B------:R-:W3:Y:S02]  /*20330*/  @!P0 SYNCS.PHASECHK.TRANS64 P0, [R8+URZ+0x228c0], R11 ;  /* 0x0228c00b080085a7 */ /* 0x000ee4000800007f */
[----:B---3--:R-:W-:Y:S05]  /*20340*/  @!P0 BRA `(.L_x_9451) ;  /* 0xfffffffc00f08947 */ /* 0x008fea000383ffff */
[----:B------:R-:W-:Y:S05]  /*20350*/  BRA `(.L_x_9605) ;  /* 0xffffffa400d87947 */ /* 0x000fea000383ffff */
.L_x_9455:
[----:B-1----:R1:W2:Y:S02]  /*20360*/  SYNCS.PHASECHK.TRANS64.TRYWAIT P0, [R9+URZ+0x228a0], R10 ;  /* 0x0228a00a090075a7 */ /* 0x0022a4000800017f */
[----:B--2---:R-:W-:Y:S05]  /*20370*/  @!P0 NANOSLEEP.SYNCS 0x989680 ;  /* 0x009896800000895d */ /* 0x004fea0003900000 */
[----:B------:R-:W2:Y:S02]  /*20380*/  @!P0 SYNCS.PHASECHK.TRANS64 P0, [R9+URZ+0x228a0], R10 ;  /* 0x0228a00a090085a7 */ /* 0x000ea4000800007f */
[----:B--2---:R-:W-:Y:S05]  /*20390*/  @!P0 BRA `(.L_x_9455) ;  /* 0xfffffffc00f08947 */ /* 0x004fea000383ffff */
[----:B------:R-:W-:Y:S05]  /*203a0*/  BRA `(.L_x_9606) ;  /* 0xffffffa800c87947 */ /* 0x000fea000383ffff */
.L_x_9457:
[----:B--2---:R2:W3:Y:S02]  /*203b0*/  SYNCS.PHASECHK.TRANS64.TRYWAIT P1, [R9+URZ+0x228c0], R10 ;  /* 0x0228c00a090075a7 */ /* 0x0044e4000802017f */
[----:B---3--:R-:W-:Y:S05]  /*203c0*/  @!P1 NANOSLEEP.SYNCS 0x989680 ;  /* 0x009896800000995d */ /* 0x008fea0003900000 */
[----:B------:R-:W3:Y:S02]  /*203d0*/  @!P1 SYNCS.PHASECHK.TRANS64 P1, [R9+URZ+0x228c0], R10 ;  /* 0x0228c00a090095a7 */ /* 0x000ee4000802007f */
[----:B---3--:R-:W-:Y:S05]  /*203e0*/  @!P1 BRA `(.L_x_9457) ;  /* 0xfffffffc00f09947 */ /* 0x008fea000383ffff */
[----:B------:R-:W-:Y:S05]  /*203f0*/  BRA `(.L_x_9607) ;  /* 0xffffffac00247947 */ /* 0x000fea000383ffff */
.L_x_9475:
        /* <DEDUP_REMOVED lines=11> */
.L_x_9609:
[----:B------:R-:W-:Y:S05]  /*204b0*/  BSYNC B0 ;  /* 0x0000000000007941 */ /* 0x000fea0003800000 */
.L_x_9608:
[----:B------:R-:W-:Y:S05]  /*204c0*/  BRA `(.L_x_9610) ;  /* 0xffffffb8009c7947 */ /* 0x000fea000383ffff */
.L_x_9476:
[----:B------:R-:W-:Y:S01]  /*204d0*/  BSSY B0, `(.L_x_9611) ;  /* 0x0000006000007945 */ /* 0x000fe20003800000 */
[----:B------:R-:W-:-:S07]  /*204e0*/  IMAD.MOV.U32 R15, RZ, RZ, -0x1 ;  /* 0xffffffffff0f7424 */ /* 0x000fce00078e00ff */
[----:B-1----:R-:W-:Y:S05]  /*204f0*/  WARPSYNC.COLLECTIVE R15, `(.L_x_9612) ;  /* 0x000000000f0c7348 */ /* 0x002fea0003c00000 */
[----:B------:R-:W-:Y:S02]  /*20500*/  ELECT P6, UR62, PT ;  /* 0x00000000003e782f */ /* 0x000fe400038c0000 */
[----:B------:R-:W-:Y:S01]  /*20510*/  MOV R14, UR62 ;  /* 0x0000003e000e7c02 */ /* 0x000fe20008000f00 */
[----:B-1----:R-:W-:Y:S10]  /*20520*/  ENDCOLLECTIVE ;  /* 0x000000000000791b */ /* 0x002ff40003800000 */
.L_x_9612:
[----:B------:R-:W-:Y:S05]  /*20530*/  BSYNC B0 ;  /* 0x0000000000007941 */ /* 0x000fea0003800000 */
.L_x_9611:
[----:B------:R-:W-:Y:S05]  /*20540*/  BRA `(.L_x_9613) ;  /* 0xffffffb8008c7947 */ /* 0x000fea000383ffff */
.L_x_9479:
[----:B0-----:R0:W1:Y:S02]  /*20550*/  SYNCS.PHASECHK.TRANS64.TRYWAIT P0, [R5+URZ+0x22840], R7 ;  /* 0x02284007050075a7 */ /* 0x001064000800017f */
[----:B-1----:R-:W-:Y:S05]  /*20560*/  @!P0 NANOSLEEP.SYNCS 0x989680 ;  /* 0x009896800000895d */ /* 0x002fea0003900000 */
[----:B------:R-:W1:Y:S02]  /*20570*/  @!P0 SYNCS.PHASECHK.TRANS64 P0, [R5+URZ+0x22840], R7 ;  /* 0x02284007050085a7 */ /* 0x000e64000800007f */
[----:B-1----:R-:W-:Y:S05]  /*20580*/  @!P0 BRA `(.L_x_9479) ;  /* 0xfffffffc00f08947 */ /* 0x002fea000383ffff */
[----:B------:R-:W-:Y:S05]  /*20590*/  BRA `(.L_x_9614) ;  /* 0xffffffb800f47947 */ /* 0x000fea000383ffff */
.L_x_9482:
        /* <DEDUP_REMOVED lines=8> */
.L_x_9485:
[----:B0-----:R0:W1:Y:S02]  /*20620*/  SYNCS.PHASECHK.TRANS64.TRYWAIT P0, [R2+URZ+0x22860], R5 ;  /* 0x02286005020075a7 */ /* 0x001064000800017f */
[----:B-1----:R-:W-:Y:S05]  /*20630*/  @!P0 NANOSLEEP.SYNCS 0x989680 ;  /* 0x009896800000895d */ /* 0x002fea0003900000 */
[----:B------:R-:W1:Y:S02]  /*20640*/  @!P0 SYNCS.PHASECHK.TRANS64 P0, [R2+URZ+0x22860], R5 ;  /* 0x02286005020085a7 */ /* 0x000e64000800007f */
[----:B-1----:R-:W-:Y:S05]  /*20650*/  @!P0 BRA `(.L_x_9485) ;  /* 0xfffffffc00f08947 */ /* 0x002fea000383ffff */
[----:B------:R-:W-:Y:S05]  /*20660*/  BRA `(.L_x_9616) ;  /* 0xffffffbc00ec7947 */ /* 0x000fea000383ffff */
.L_x_9494:
[----:B--2---:R2:W3:Y:S02]  /*20670*/  SYNCS.PHASECHK.TRANS64.TRYWAIT P0, [R2+URZ+0x22840], R3 ;  /* 0x02284003020075a7 */ /* 0x0044e4000800017f */
[----:B---3--:R-:W-:Y:S05]  /*20680*/  @!P0 NANOSLEEP.SYNCS 0x989680 ;  /* 0x009896800000895d */ /* 0x008fea0003900000 */
[----:B------:R-:W3:Y:S02]  /*20690*/  @!P0 SYNCS.PHASECHK.TRANS64 P0, [R2+URZ+0x22840], R3 ;  /* 0x02284003020085a7 */ /* 0x000ee4000800007f */
[----:B---3--:R-:W-:Y:S05]  /*206a0*/  @!P0 BRA `(.L_x_9494) ;  /* 0xfffffffc00f08947 */ /* 0x008fea000383ffff */
[----:B------:R-:W-:Y:S05]  /*206b0*/  BRA `(.L_x_9617) ;  /* 0xffffffc4006c7947 */ /* 0x000fea000383ffff */
.L_x_9496:
[----:B0-----:R0:W3:Y:S02]  /*206c0*/  SYNCS.PHASECHK.TRANS64.TRYWAIT P0, [R2+URZ+0x22860], R3 ;  /* 0x02286003020075a7 */ /* 0x0010e4000800017f */
[----:B---3--:R-:W-:Y:S05]  /*206d0*/  @!P0 NANOSLEEP.SYNCS 0x989680 ;  /* 0x009896800000895d */ /* 0x008fea0003900000 */
[----:B------:R-:W3:Y:S02]  /*206e0*/  @!P0 SYNCS.PHASECHK.TRANS64 P0, [R2+URZ+0x22860], R3 ;  /* 0x02286003020085a7 */ /* 0x000ee4000800007f */
[----:B---3--:R-:W-:Y:S05]  /*206f0*/  @!P0 BRA `(.L_x_9496) ;  /* 0xfffffffc00f08947 */ /* 0x008fea000383ffff */
[----:B------:R-:W-:Y:S05]  /*20700*/  BRA `(.L_x_9618) ;  /* 0xffffffc400dc7947 */ /* 0x000fea000383ffff */
.L_x_9501:
[----:B---3--:R3:W4:Y:S02]  /*20710*/  SYNCS.PHASECHK.TRANS64.TRYWAIT P0, [R2+URZ+0x22840], R3 ;  /* 0x02284003020075a7 */ /* 0x008724000800017f */
[----:B----4-:R-:W-:Y:S05]  /*20720*/  @!P0 NANOSLEEP.SYNCS 0x989680 ;  /* 0x009896800000895d */ /* 0x010fea0003900000 */
[----:B------:R-:W4:Y:S02]  /*20730*/  @!P0 SYNCS.PHASECHK.TRANS64 P0, [R2+URZ+0x22840], R3 ;  /* 0x02284003020085a7 */ /* 0x000f24000800007f */
[----:B----4-:R-:W-:Y:S05]  /*20740*/  @!P0 BRA `(.L_x_9501) ;  /* 0xfffffffc00f08947 */ /* 0x010fea000383ffff */
[----:B------:R-:W-:Y:S05]  /*20750*/  BRA `(.L_x_9619) ;  /* 0xffffffcc00307947 */ /* 0x000fea000383ffff */
.L_x_9503:
[----:B0-----:R0:W2:Y:S02]  /*20760*/  SYNCS.PHASECHK.TRANS64.TRYWAIT P1, [R2+URZ+0x22860], R3 ;  /* 0x02286003020075a7 */ /* 0x0010a4000802017f */
[----:B--2---:R-:W-:Y:S05]  /*20770*/  @!P1 NANOSLEEP.SYNCS 0x989680 ;  /* 0x009896800000995d */ /* 0x004fea0003900000 */
[----:B------:R-:W2:Y:S02]  /*20780*/  @!P1 SYNCS.PHASECHK.TRANS64 P1, [R2+URZ+0x22860], R3 ;  /* 0x02286003020095a7 */ /* 0x000ea4000802007f */
[----:B--2---:R-:W-:Y:S05]  /*20790*/  @!P1 BRA `(.L_x_9503) ;  /* 0xfffffffc00f09947 */ /* 0x004fea000383ffff */
[----:B------:R-:W-:Y:S05]  /*207a0*/  BRA `(.L_x_9620) ;  /* 0xffffffcc009c7947 */ /* 0x000fea000383ffff */
.L_x_9508:
[----:B---3--:R3:W4:Y:S02]  /*207b0*/  SYNCS.PHASECHK.TRANS64.TRYWAIT P0, [R2+URZ+0x22840], R3 ;  /* 0x02284003020075a7 */ /* 0x008724000800017f */
[----:B----4-:R-:W-:Y:S05]  /*207c0*/  @!P0 NANOSLEEP.SYNCS 0x989680 ;  /* 0x009896800000895d */ /* 0x010fea0003900000 */
[----:B------:R-:W4:Y:S02]  /*207d0*/  @!P0 SYNCS.PHASECHK.TRANS64 P0, [R2+URZ+0x22840], R3 ;  /* 0x02284003020085a7 */ /* 0x000f24000800007f */
[----:B----4-:R-:W-:Y:S05]  /*207e0*/  @!P0 BRA `(.L_x_9508) ;  /* 0xfffffffc00f08947 */ /* 0x010fea000383ffff */
[----:B------:R-:W-:Y:S05]  /*207f0*/  BRA `(.L_x_9621) ;  /* 0xffffffd000cc7947 */ /* 0x000fea000383ffff */
.L_x_9510:
[----:B0-----:R0:W2:Y:S02]  /*20800*/  SYNCS.PHASECHK.TRANS64.TRYWAIT P1, [R2+URZ+0x22860], R3 ;  /* 0x02286003020075a7 */ /* 0x0010a4000802017f */
[----:B--2---:R-:W-:Y:S05]  /*20810*/  @!P1 NANOSLEEP.SYNCS 0x989680 ;  /* 0x009896800000995d */ /* 0x004fea0003900000 */
[----:B------:R-:W2:Y:S02]  /*20820*/  @!P1 SYNCS.PHASECHK.TRANS64 P1, [R2+URZ+0x22860], R3 ;  /* 0x02286003020095a7 */ /* 0x000ea4000802007f */
[----:B--2---:R-:W-:Y:S05]  /*20830*/  @!P1 BRA `(.L_x_9510) ;  /* 0xfffffffc00f09947 */ /* 0x004fea000383ffff */
[----:B------:R-:W-:Y:S05]  /*20840*/  BRA `(.L_x_9622) ;  /* 0xffffffd4003c7947 */ /* 0x000fea000383ffff */
.L_x_9515:
        /* <DEDUP_REMOVED lines=8> */
.L_x_9624:
[----:B------:R-:W-:Y:S05]  /*208d0*/  BSYNC B0 ;  /* 0x0000000000007941 */ /* 0x000fea0003800000 */
.L_x_9623:
        /* <DEDUP_REMOVED lines=8> */
.L_x_9625:
[----:B------:R-:W-:Y:S01]  /*20960*/  IMAD.MOV.U32 R16, RZ, RZ, R14 ;  /* 0x000000ffff107224 */ /* 0x000fe200078e000e */
[----:B------:R-:W-:Y:S06]  /*20970*/  BRA `(.L_x_9626) ;  /* 0xffffffd800307947 */ /* 0x000fec000383ffff */
.L_x_9518:
        /* <DEDUP_REMOVED lines=8> */
.L_x_9628:
[----:B------:R-:W-:Y:S05]  /*20a00*/  BSYNC B0 ;  /* 0x0000000000007941 */ /* 0x000fea0003800000 */
.L_x_9627:
        /* <DEDUP_REMOVED lines=10> */
.L_x_9629:
        /* <DEDUP_REMOVED lines=8> */
.L_x_9630:
        /* <DEDUP_REMOVED lines=8> */
.L_x_9631:
        /* <DEDUP_REMOVED lines=8> */
.L_x_9632:
        /* <DEDUP_REMOVED lines=8> */
.L_x_9633:
[----:B------:R-:W-:Y:S05]  /*20cb0*/  BRA `(.L_x_9634) ;  /* 0xffffffd400f47947 */ /* 0x000fea000383ffff */
.L_x_9523:
        /* <DEDUP_REMOVED lines=8> */
.L_x_9636:
[----:B------:R-:W-:Y:S05]  /*20d40*/  BSYNC B0 ;  /* 0x0000000000007941 */ /* 0x000fea0003800000 */
.L_x_9635:
        /* <DEDUP_REMOVED lines=10> */
.L_x_9637:
        /* <DEDUP_REMOVED lines=8> */
.L_x_9638:
        /* <DEDUP_REMOVED lines=8> */
.L_x_9639:
        /* <DEDUP_REMOVED lines=8> */
.L_x_9640:
        /* <DEDUP_REMOVED lines=8> */
.L_x_9641:
[----:B------:R-:W-:Y:S05]  /*20ff0*/  BRA `(.L_x_9642) ;  /* 0xffffffd400d87947 */ /* 0x000fea000383ffff */
.L_x_9525:
[----:B------:R-:W-:Y:S01]  /*21000*/  BSSY B0, `(.L_x_9643) ;  /* 0x0000006000007945 */ /* 0x000fe20003800000 */
[----:B------:R-:W-:Y:S01]  /*21010*/  PLOP3.LUT P6, PT, P6, PT, PT, 0x8, 0x0 ;  /* 0x000000000000781c */ /* 0x000fe200037ce170 */
[----:B------:R-:W-:-:S12]  /*21020*/  IMAD.MOV.U32 R15, RZ, RZ, -0x1 ;  /* 0xffffffffff0f7424 */ /* 0x000fd800078e00ff */
[----:B01----:R-:W-:Y:S05]  /*21030*/  WARPSYNC.COLLECTIVE R15, `(.L_x_9644) ;  /* 0x000000000f087348 */ /* 0x003fea0003c00000 */
[----:B------:R-:W-:Y:S01]  /*21040*/  VOTE.ANY R14, PT, P6 ;  /* 0x00000000000e7806 */ /* 0x000fe200030e0100 */
[----:B01----:R-:W-:Y:S06]  /*21050*/  ENDCOLLECTIVE ;  /* 0x000000000000791b */ /* 0x003fec0003800000 */
.L_x_9644:
[----:B------:R-:W-:Y:S05]  /*21060*/  BSYNC B0 ;  /* 0x0000000000007941 */ /* 0x000fea0003800000 */
.L_x_9643:
        /* <DEDUP_REMOVED lines=9> */
.L_x_9645:
[----:B------:R-:W-:Y:S01]  /*21100*/  IMAD.MOV.U32 R17, RZ, RZ, R14 ;  /* 0x000000ffff117224 */ /* 0x000fe200078e000e */
[----:B------:R-:W-:Y:S06]  /*21110*/  BRA `(.L_x_9646) ;  /* 0xffffffd400c87947 */ /* 0x000fec000383ffff */
.L_x_9527:
[----:B------:R-:W-:Y:S01]  /*21120*/  BSSY B0, `(.L_x_9647) ;  /* 0x0000007000007945 */ /* 0x000fe20003800000 */
[----:B------:R-:W-:Y:S02]  /*21130*/  IMAD.MOV.U32 R13, RZ, RZ, R2 ;  /* 0x000000ffff0d7224 */ /* 0x000fe400078e0002 */
[----:B-1----:R-:W-:Y:S02]  /*21140*/  IMAD.MOV.U32 R11, RZ, RZ, 0x1f ;  /* 0x0000001fff0b7424 */ /* 0x002fe400078e00ff */
[----:B------:R-:W-:-:S07]  /*21150*/  IMAD.MOV.U32 R15, RZ, RZ, -0x1 ;  /* 0xffffffffff0f7424 */ /* 0x000fce00078e00ff */
[----:B0-23--:R-:W-:Y:S05]  /*21160*/  WARPSYNC.COLLECTIVE R15, `(.L_x_9648) ;  /* 0x000000000f087348 */ /* 0x00dfea0003c00000 */
[----:B------:R1:W4:Y:S02]  /*21170*/  SHFL.IDX P6, R14, R13, R12, R11 ;  /* 0x0000000c0d0e7389 */ /* 0x00032400000c000b */
[----:B01234-:R-:W-:Y:S01]  /*21180*/  ENDCOLLECTIVE ;  /* 0x000000000000791b */ /* 0x01ffe20003800000 */
.L_x_9648:
[----:B------:R-:W-:Y:S05]  /*21190*/  BSYNC B0 ;  /* 0x0000000000007941 */ /* 0x000fea0003800000 */
.L_x_9647:
[----:B------:R-:W-:Y:S01]  /*211a0*/  IMAD.MOV.U32 R7, RZ, RZ, R14 ;  /* 0x000000ffff077224 */ /* 0x000fe200078e000e */
[----:B------:R-:W-:Y:S06]  /*211b0*/  BRA `(.L_x_9526) ;  /* 0xffffffd400bc7947 */ /* 0x000fec000383ffff */
.L_x_9531:
[----:B-1----:R1:W2:Y:S02]  /*211c0*/  SYNCS.PHASECHK.TRANS64.TRYWAIT P0, [R0+URZ+0x22820], R3 ;  /* 0x02282003000075a7 */ /* 0x0022a4000800017f */
[----:B--2---:R-:W-:Y:S05]  /*211d0*/  @!P0 NANOSLEEP.SYNCS 0x989680 ;  /* 0x009896800000895d */ /* 0x004fea0003900000 */
[----:B------:R-:W2:Y:S02]  /*211e0*/  @!P0 SYNCS.PHASECHK.TRANS64 P0, [R0+URZ+0x22820], R3 ;  /* 0x02282003000085a7 */ /* 0x000ea4000800007f */
[----:B--2---:R-:W-:Y:S05]  /*211f0*/  @!P0 BRA `(.L_x_9531) ;  /* 0xfffffffc00f08947 */ /* 0x004fea000383ffff */
[----:B------:R-:W-:Y:S05]  /*21200*/  BRA `(.L_x_9649) ;  /* 0xffffffdc00307947 */ /* 0x000fea000383ffff */
.L_x_9532:
        /* <DEDUP_REMOVED lines=11> */
.L_x_9651:
[----:B------:R-:W-:Y:S05]  /*212c0*/  BSYNC B0 ;  /* 0x0000000000007941 */ /* 0x000fea0003800000 */
.L_x_9650:
[----:B------:R-:W-:Y:S05]  /*212d0*/  BRA `(.L_x_9652) ;  /* 0xffffffdc00187947 */ /* 0x000fea000383ffff */
.L_x_9533:
[----:B------:R-:W-:Y:S01]  /*212e0*/  BSSY B0, `(.L_x_9653) ;  /* 0x0000006000007945 */ /* 0x000fe20003800000 */
[----:B------:R-:W-:-:S07]  /*212f0*/  IMAD.MOV.U32 R15, RZ, RZ, -0x1 ;  /* 0xffffffffff0f7424 */ /* 0x000fce00078e00ff */
[----:B012---:R-:W-:Y:S05]  /*21300*/  WARPSYNC.COLLECTIVE R15, `(.L_x_9654) ;  /* 0x000000000f0c7348 */ /* 0x007fea0003c00000 */
[----:B------:R-:W-:Y:S02]  /*21310*/  ELECT P6, UR62, PT ;  /* 0x00000000003e782f */ /* 0x000fe400038c0000 */
[----:B------:R-:W-:Y:S01]  /*21320*/  MOV R14, UR62 ;  /* 0x0000003e000e7c02 */ /* 0x000fe20008000f00 */
[----:B012---:R-:W-:Y:S10]  /*21330*/  ENDCOLLECTIVE ;  /* 0x000000000000791b */ /* 0x007ff40003800000 */
.L_x_9654:
[----:B------:R-:W-:Y:S05]  /*21340*/  BSYNC B0 ;  /* 0x0000000000007941 */ /* 0x000fea0003800000 */
.L_x_9653:
[----:B------:R-:W-:Y:S05]  /*21350*/  BRA `(.L_x_9655) ;  /* 0xffffffdc000c7947 */ /* 0x000fea000383ffff */
.L_x_9535:
[----:B-1----:R1:W2:Y:S02]  /*21360*/  SYNCS.PHASECHK.TRANS64.TRYWAIT P0, [R6+URZ], R5 ;  /* 0x00000005060075a7 */ /* 0x0022a4000800017f */
[----:B--2---:R-:W-:Y:S05]  /*21370*/  @!P0 NANOSLEEP.SYNCS 0x989680 ;  /* 0x009896800000895d */ /* 0x004fea0003900000 */
[----:B------:R-:W2:Y:S02]  /*21380*/  @!P0 SYNCS.PHASECHK.TRANS64 P0, [R6+URZ], R5 ;  /* 0x00000005060085a7 */ /* 0x000ea4000800007f */
[----:B--2---:R-:W-:Y:S05]  /*21390*/  @!P0 BRA `(.L_x_9535) ;  /* 0xfffffffc00f08947 */ /* 0x004fea000383ffff */
[----:B------:R-:W-:Y:S05]  /*213a0*/  BRA `(.L_x_9656) ;  /* 0xffffffdc00487947 */ /* 0x000fea000383ffff */
.L_x_9536:
[----:B--2---:R2:W3:Y:S02]  /*213b0*/  SYNCS.PHASECHK.TRANS64.TRYWAIT P0, [R7+URZ], R2 ;  /* 0x00000002070075a7 */ /* 0x0044e4000800017f */
[----:B---3--:R-:W-:Y:S05]  /*213c0*/  @!P0 NANOSLEEP.SYNCS 0x989680 ;  /* 0x009896800000895d */ /* 0x008fea0003900000 */
[----:B------:R-:W3:Y:S02]  /*213d0*/  @!P0 SYNCS.PHASECHK.TRANS64 P0, [R7+URZ], R2 ;  /* 0x00000002070085a7 */ /* 0x000ee4000800007f */
[----:B---3--:R-:W-:Y:S05]  /*213e0*/  @!P0 BRA `(.L_x_9536) ;  /* 0xfffffffc00f08947 */ /* 0x008fea000383ffff */
[----:B------:R-:W-:Y:S05]  /*213f0*/  BRA `(.L_x_9657) ;  /* 0xffffffdc003c7947 */ /* 0x000fea000383ffff */
.L_x_9538:
[----:B---3--:R3:W4:Y:S02]  /*21400*/  SYNCS.PHASECHK.TRANS64.TRYWAIT P0, [R4+URZ], R5 ;  /* 0x00000005040075a7 */ /* 0x008724000800017f */
[----:B----4-:R-:W-:Y:S05]  /*21410*/  @!P0 NANOSLEEP.SYNCS 0x989680 ;  /* 0x009896800000895d */ /* 0x010fea0003900000 */
[----:B------:R-:W4:Y:S02]  /*21420*/  @!P0 SYNCS.PHASECHK.TRANS64 P0, [R4+URZ], R5 ;  /* 0x00000005040085a7 */ /* 0x000f24000800007f */
[----:B----4-:R-:W-:Y:S05]  /*21430*/  @!P0 BRA `(.L_x_9538) ;  /* 0xfffffffc00f08947 */ /* 0x010fea000383ffff */
[----:B------:R-:W-:Y:S05]  /*21440*/  BRA `(.L_x_9658) ;  /* 0xffffffdc00447947 */ /* 0x000fea000383ffff */
.L_x_9659:
        /* <DEDUP_REMOVED lines=11> */
.L_x_11969:


//--------------------- .text._ZN7cutlass13device_kernelIN5flash11enable_sm90INS1_16FlashAttnFwdSm90INS1_25CollectiveMainloopFwdSm90ILi2EN4cute5tupleIJNS5_1CILi1EEES8_S8_EEENS6_IJNS7_ILi128EEENS7_ILi96EEENS7_ILi64EEEEEELi256ENS_10bfloat16_tEfNS_4arch4Sm90ELb0ELb1ELb1ELb1ELb0ELb0ELb1ELb1ELb0ELb0ELb0ELb0EEENS1_21CollectiveEpilogueFwdINS6_IJSA_NS7_ILi256EEESB_EEES9_SE_SG_Li256ELb1ELb0ELb0ELb0EEENS1_36VarlenDynamicPersistentTileSchedulerILi128ELi96ELi256ELi32ELb0ELb0ELb1ELb1ELb0ELb1EEEEEEEEEvNT_6ParamsE --------------------------
	.section	.text._ZN7cutlass13device_kernelIN5flash11enable_sm90INS1_16FlashAttnFwdSm90INS1_25CollectiveMainloopFwdSm90ILi2EN4cute5tupleIJNS5_1CILi1EEES8_S8_EEENS6_IJNS7_ILi128EEENS7_ILi96EEENS7_ILi64EEEEEELi256ENS_10bfloat16_tEfNS_4arch4Sm90ELb0ELb1ELb1ELb1ELb0ELb0ELb1ELb1ELb0ELb0ELb0ELb0EEENS1_21CollectiveEpilogueFwdINS6_IJSA_NS7_ILi256EEESB_EEES9_SE_SG_Li256ELb1ELb0ELb0ELb0EEENS1_36VarlenDynamicPersistentTileSchedulerILi128ELi96ELi256ELi32ELb0ELb0ELb1ELb1ELb0ELb1EEEEEEEEEvNT_6ParamsE,"ax",@progbits
	.align	128
.text._ZN7cutlass13device_kernelIN5flash11enable_sm90INS1_16FlashAttnFwdSm90INS1_25CollectiveMainloopFwdSm90ILi2EN4cute5tupleIJNS5_1CILi1EEES8_S8_EEENS6_IJNS7_ILi128EEENS7_ILi96EEENS7_ILi64EEEEEELi256ENS_10bfloat16_tEfNS_4arch4Sm90ELb0ELb1ELb1ELb1ELb0ELb0ELb1ELb1ELb0ELb0ELb0ELb0EEENS1_21CollectiveEpilogueFwdINS6_IJSA_NS7_ILi256EEESB_EEES9_SE_SG_Li256ELb1ELb0ELb0ELb0EEENS1_36VarlenDynamicPersistentTileSchedulerILi128ELi96ELi256ELi32ELb0ELb0ELb1ELb1ELb0ELb1EEEEEEEEEvNT_6ParamsE:
        .type           _ZN7cutlass13device_kernelIN5flash11enable_sm90INS1_16FlashAttnFwdSm90INS1_25CollectiveMainloopFwdSm90ILi2EN4cute5tupleIJNS5_1CILi1EEES8_S8_EEENS6_IJNS7_ILi128EEENS7_ILi96EEENS7_ILi64EEEEEELi256ENS_10bfloat16_tEfNS_4arch4Sm90ELb0ELb1ELb1ELb1ELb0ELb0ELb1ELb1ELb0ELb0ELb0ELb0EEENS1_21CollectiveEpilogueFwdINS6_IJSA_NS7_ILi256EEESB_EEES9_SE_SG_Li256ELb1ELb0ELb0ELb0EEENS1_36VarlenDynamicPersistentTileSchedulerILi128ELi96ELi256ELi32ELb0ELb0ELb1ELb1ELb0ELb1EEEEEEEEEvNT_6ParamsE,@function
        .size           _ZN7cutlass13device_kernelIN5flash11enable_sm90INS1_16FlashAttnFwdSm90INS1_25CollectiveMainloopFwdSm90ILi2EN4cute5tupleIJNS5_1CILi1EEES8_S8_EEENS6_IJNS7_ILi128EEENS7_ILi96EEENS7_ILi64EEEEEELi256ENS_10bfloat16_tEfNS_4arch4Sm90ELb0ELb1ELb1ELb1ELb0ELb0ELb1ELb1ELb0ELb0ELb0ELb0EEENS1_21CollectiveEpilogueFwdINS6_IJSA_NS7_ILi256EEESB_EEES9_SE_SG_Li256ELb1ELb0ELb0ELb0EEENS1_36VarlenDynamicPersistentTileSchedulerILi128ELi96ELi256ELi32ELb0ELb0ELb1ELb1ELb0ELb1EEEEEEEEEvNT_6ParamsE,(.L_x_11970 - _ZN7cutlass13device_kernelIN5flash11enable_sm90INS1_16FlashAttnFwdSm90INS1_25CollectiveMainloopFwdSm90ILi2EN4cute5tupleIJNS5_1CILi1EEES8_S8_EEENS6_IJNS7_ILi128EEENS7_ILi96EEENS7_ILi64EEEEEELi256ENS_10bfloat16_tEfNS_4arch4Sm90ELb0ELb1ELb1ELb1ELb0ELb0ELb1ELb1ELb0ELb0ELb0ELb0EEENS1_21CollectiveEpilogueFwdINS6_IJSA_NS7_ILi256EEESB_EEES9_SE_SG_Li256ELb1ELb0ELb0ELb0EEENS1_36VarlenDynamicPersistentTileSchedulerILi128ELi96ELi256ELi32ELb0ELb0ELb1ELb1ELb0ELb1EEEEEEEEEvNT_6ParamsE)
        .other          _ZN7cutlass13device_kernelIN5flash11enable_sm90INS1_16FlashAttnFwdSm90INS1_25CollectiveMainloopFwdSm90ILi2EN4cute5tupleIJNS5_1CILi1EEES8_S8_EEENS6_IJNS7_ILi128EEENS7_ILi96EEENS7_ILi64EEEEEELi256ENS_10bfloat16_tEfNS_4arch4Sm90ELb0ELb1ELb1ELb1ELb0ELb0ELb1ELb1ELb0ELb0ELb0ELb0EEENS1_21CollectiveEpilogueFwdINS6_IJSA_NS7_ILi256EEESB_EEES9_SE_SG_Li256ELb1ELb0ELb0ELb0EEENS1_36VarlenDynamicPersistentTileSchedulerILi128ELi96ELi256ELi32ELb0ELb0ELb1ELb1ELb0ELb1EEEEEEEEEvNT_6ParamsE,@"STO_CUDA_ENTRY STV_DEFAULT"
_ZN7cutlass13device_kernelIN5flash11enable_sm90INS1_16FlashAttnFwdSm90INS1_25CollectiveMainloopFwdSm90ILi2EN4cute5tupleIJNS5_1CILi1EEES8_S8_EEENS6_IJNS7_ILi128EEENS7_ILi96EEENS7_ILi64EEEEEELi256ENS_10bfloat16_tEfNS_4arch4Sm90ELb0ELb1ELb1ELb1ELb0ELb0ELb1ELb1ELb0ELb0ELb0ELb0EEENS1_21CollectiveEpilogueFwdINS6_IJSA_NS7_ILi256EEESB_EEES9_SE_SG_Li256ELb1ELb0ELb0ELb0EEENS1_36VarlenDynamicPersistentTileSchedulerILi128ELi96ELi256ELi32ELb0ELb0ELb1ELb1ELb0ELb1EEEEEEEEEvNT_6ParamsE:
[----:B------:R-:W0:Y:S02]  /*0000*/  LDC R1, c[0x0][0x28] ;  /* 0x00000a00ff017b82 */ /* 0x000e240000000800 */
[----:B0-----:R-:W-:Y:S01]  /*0010*/  VIADD R1, R1, 0xfffffb70 ;  /* 0xfffffb7001017836 */ /* 0x001fe20000000000 */
[----:B------:R-:W0:Y:S01]  /*0020*/  S2R R3, SR_TID.X ;  /* 0x0000000000037919 */ /* 0x000e220000002100 */
[----:B------:R-:W-:Y:S01]  /*0030*/  ELECT P0, URZ, PT ;  /* 0x00000000003f782f */ /* 0x000fe20003800000 */
[----:B------:R-:W-:Y:S01]  /*0040*/  BSSY B0, `(.L_x_9660) ;  /* 0x0000018000007945 */ /* 0x000fe20003800000 */
[----:B------:R-:W-:Y:S02]  /*0050*/  ULDC UR4, c[0x0][0x20] ;  /* 0x0000080000047ab9 */ /* 0x000fe40000000800 */
[----:B------:R-:W-:Y:S01]  /*0060*/  IADD3 R16, P1, R1, UR4, RZ ;  /* 0x0000000401107c10 */ /* 0x000fe2000ff3e0ff */
[----:B------:R-:W-:-:S04]  /*0070*/  ULDC UR4, c[0x0][0x24] ;  /* 0x0000090000047ab9 */ /* 0x000fc80000000800 */
[----:B------:R-:W-:Y:S01]  /*0080*/  IMAD.X R17, RZ, RZ, UR4, P1 ;  /* 0x00000004ff117e24 */ /* 0x000fe200088e06ff */
        /* <DEDUP_REMOVED lines=19> */
.L_x_9661:
[----:B------:R-:W-:Y:S05]  /*01c0*/  BSYNC B0 ;  /* 0x0000000000007941 */ /* 0x000fea0003800000 */
.L_x_9660:
        /* <DEDUP_REMOVED lines=43> */
.L_x_9662:
        /* <DEDUP_REMOVED lines=22> */
.L_x_9663:
        /* <DEDUP_REMOVED lines=18> */
.L_x_9664:
        /* <DEDUP_REMOVED lines=22> */
.L_x_9665:
        /* <DEDUP_REMOVED lines=22> */
.L_x_9666:
[----:B------:R-:W-:Y:S01]  /*09c0*/  IADD3 R2, P0, R16, 0x70, RZ ;  /* 0x0000007010027810 */ /* 0x000fe20007f1e0ff */
[----:B------:R-:W-:Y:S01]  /*09d0*/  UMOV UR48, 0x1 ;  /* 0x0000000100307882 */ /* 0x000fe20000000000 */
[----:B------:R-:W-:Y:S01]  /*09e0*/  PLOP3.LUT P1, PT, PT, PT, UP0, 0x80, 0x0 ;  /* 0x000000000000781c */ /* 0x000fe20003f2f008 */
[----:B------:R-:W-:Y:S01]  /*09f0*/  NOP ;  /* 0x0000000000007918 */ /* 0x000fe20000000000 */
[----:B------:R-:W-:Y:S01]  /*0a00*/  USEL UR48, UR48, 0x2, !UP0 ;  /* 0x0000000230307887 */ /* 0x000fe2000c000000 */
[----:B------:R4:W-:Y:S01]  /*0a10*/  STL [R1+0x478], R2 ;  /* 0x0004780201007387 */ /* 0x0009e20000100800 */
[----:B------:R-:W-:Y:S01]  /*0a20*/  ULDC.64 UR54, c[0x0][0x208] ;  /* 0x0000820000367ab9 */ /* 0x000fe20000000a00 */
[----:B----4-:R-:W-:-:S05]  /*0a30*/  IMAD.X R2, RZ, RZ, R17, P0 ;  /* 0x000000ffff027224 */ /* 0x010fca00000e0611 */
[----:B------:R4:W-:Y:S01]  /*0a40*/  STL [R1+0x474], R2 ;  /* 0x0004740201007387 */ /* 0x0009e20000100800 */
[----:B0123--:R-:W-:Y:S06]  /*0a50*/  BAR.SYNC.DEFER_BLOCKING 0x0 ;  /* 0x0000000000007b1d */ /* 0x00ffec0000010000 */
[----:B------:R-:W-:Y:S05]  /*0a60*/  @!P1 BRA `(.L_x_9667) ;  /* 0x0000021c00849947 */ /* 0x000fea0003800000 */
.L_x_9668:
[----:B------:R-:W-:-:S08]  /*0a70*/  NOP ;  /* 0x0000000000007918 */ /* 0x000fd00000000000 */
[----:B------:R-:W0:Y:S02]  /*0a80*/  USETMAXREG.TRY_ALLOC.CTAPOOL UP0, 0xf0 ;  /* 0x000000f0000079c8 */ /* 0x000e240008000600 */
[----:B0-----:R-:W-:-:S13]  /*0a90*/  PLOP3.LUT P0, PT, PT, PT, UP0, 0x80, 0x0 ;  /* 0x000000000000781c */ /* 0x001fda0003f0f008 */
[----:B------:R-:W-:Y:S05]  /*0aa0*/  @!P0 BRA `(.L_x_9668) ;  /* 0xfffffffc00f08947 */ /* 0x000fea000383ffff */
[----:B------:R-:W-:Y:S01]  /*0ab0*/  ISETP.NE.AND P0, PT, R28, 0x1, PT ;  /* 0x000000011c00780c */ /* 0x000fe20003f05270 */
[----:B------:R-:W0:Y:S08]  /*0ac0*/  S2UR UR4, SR_CgaCtaId ;  /* 0x00000000000479c3 */ /* 0x000e300000008800 */
[----:B------:R-:W-:Y:S06]  /*0ad0*/  BAR.ARV 0x8, 0x120 ;  /* 0x0204800000007b1d */ /* 0x000fec0000002000 */
[----:B------:R-:W-:-:S02]  /*0ae0*/  UMOV UR44, 0x400 ;  /* 0x00000400002c7882 */ /* 0x000fc40000000000 */
[----:B------:R-:W-:Y:S08]  /*0af0*/  @!P0 BAR.ARV 0x9, 0x100 ;  /* 0x0244000000008b1d */ /* 0x000ff00000002000 */
[----:B------:R-:W-:Y:S01]  /*0b00*/  BAR.SYNC.DEFER_BLOCKING 0x5, 0x120 ;  /* 0x0144800000007b1d */ /* 0x000fe20000010000 */
[C---:B------:R-:W-:Y:S02]  /*0b10*/  IADD3 R200, P1, R16.reuse, 0x218, RZ ;  /* 0x0000021810c87810 */ /* 0x040fe40007f3e0ff */
[----:B------:R-:W-:Y:S01]  /*0b20*/  IADD3 R204, P2, R16, 0x224, RZ ;  /* 0x0000022410cc7810 */ /* 0x000fe20007f5e0ff */
[----:B0-----:R-:W-:-:S02]  /*0b30*/  ULEA UR44, UR4, UR44, 0x18 ;  /* 0x0000002c042c7291 */ /* 0x001fc4000f8ec03f */
[--C-:B------:R-:W-:Y:S01]  /*0b40*/  IMAD.X R201, RZ, RZ, R17.reuse, P1 ;  /* 0x000000ffffc97224 */ /* 0x100fe200008e0611 */
[----:B------:R-:W-:Y:S01]  /*0b50*/  ULDC UR4, c[0x0][0xd14] ;  /* 0x0003450000047ab9 */ /* 0x000fe20000000800 */
[----:B------:R-:W-:Y:S01]  /*0b60*/  STL.64 [R1+0x218], RZ ;  /* 0x000218ff01007387 */ /* 0x000fe20000100a00 */
[----:B------:R-:W-:-:S03]  /*0b70*/  IMAD.X R203, RZ, RZ, R17, P2 ;  /* 0x000000ffffcb7224 */ /* 0x000fc600010e0611 */
[----:B------:R-:W-:Y:S04]  /*0b80*/  STL [R1+0x220], RZ ;  /* 0x000220ff01007387 */ /* 0x000fe80000100800 */
[----:B------:R-:W-:Y:S04]  /*0b90*/  STL [R1+0x224], RZ ;  /* 0x000224ff01007387 */ /* 0x000fe80000100800 */
[----:B------:R-:W0:Y:S01]  /*0ba0*/  LDS.128 R8, [UR44+0x324d0] ;  /* 0x0324d02cff087984 */ /* 0x000e220008000c00 */
[----:B------:R-:W-:Y:S06]  /*0bb0*/  BAR.ARV 0x4, 0x120 ;  /* 0x0104800000007b1d */ /* 0x000fec0000002000 */
[----:B0-----:R-:W-:-:S13]  /*0bc0*/  ISETP.GE.AND P0, PT, R11, UR4, PT ;  /* 0x000000040b007c0c */ /* 0x001fda000bf06270 */
[----:B------:R-:W-:Y:S05]  /*0bd0*/  @P0 EXIT ;  /* 0x000000000000094d */ /* 0x000fea0003800000 */
[----:B------:R-:W0:Y:S01]  /*0be0*/  S2R R0, SR_TID.X ;  /* 0x0000000000007919 */ /* 0x000e220000002100 */
[----:B------:R-:W1:Y:S01]  /*0bf0*/  S2UR UR4, SR_SWINHI ;  /* 0x00000000000479c3 */ /* 0x000e620000002f00 */
[----:B------:R-:W-:Y:S01]  /*0c00*/  IMAD.MOV.U32 R193, RZ, RZ, 0x2 ;  /* 0x00000002ffc17424 */ /* 0x000fe200078e00ff */
[----:B------:R-:W-:Y:S01]  /*0c10*/  R2UR UR5, R9 ;  /* 0x00000000090572ca */ /* 0x000fe200000e0000 */
[----:B------:R-:W-:Y:S01]  /*0c20*/  VIADD R199, R28, 0x8 ;  /* 0x000000081cc77836 */ /* 0x000fe20000000000 */
[----:B------:R-:W-:Y:S02]  /*0c30*/  R2UR UR6, R11 ;  /* 0x000000000b0672ca */ /* 0x000fe400000e0000 */
[----:B------:R-:W-:Y:S02]  /*0c40*/  R2UR UR7, R10 ;  /* 0x000000000a0772ca */ /* 0x000fe400000e0000 */
[----:B------:R-:W-:Y:S01]  /*0c50*/  IADD3 R198, -R28, 0xb, RZ ;  /* 0x0000000b1cc67810 */ /* 0x000fe20007ffe1ff */
[----:B------:R-:W-:Y:S01]  /*0c60*/  UMOV UR36, UR44 ;  /* 0x0000002c00247c82 */ /* 0x000fe20008000000 */
[----:B-1----:R-:W-:Y:S01]  /*0c70*/  UMOV UR37, UR4 ;  /* 0x0000000400257c82 */ /* 0x002fe20008000000 */
[----:B0-----:R-:W-:-:S05]  /*0c80*/  VIADD R196, R0, 0xffffff80 ;  /* 0xffffff8000c47836 */ /* 0x001fca0000000000 */
[----:B------:R-:W-:-:S04]  /*0c90*/  SHF.R.S32.HI R29, RZ, 0x1f, R196 ;  /* 0x0000001fff1d7819 */ /* 0x000fc800000114c4 */
[CC--:B----4-:R-:W-:Y:S02]  /*0ca0*/  LEA.HI R2, R29.reuse, R196.reuse, RZ, 0x4 ;  /* 0x000000c41d027211 */ /* 0x0d0fe400078f20ff */
[CC--:B------:R-:W-:Y:S02]  /*0cb0*/  LEA.HI R3, R29.reuse, R196.reuse, RZ, 0x5 ;  /* 0x000000c41d037211 */ /* 0x0c0fe400078f28ff */
[----:B------:R-:W-:Y:S02]  /*0cc0*/  LEA.HI R0, R29, R196, RZ, 0x7 ;  /* 0x000000c41d007211 */ /* 0x000fe400078f38ff */
[----:B------:R-:W-:Y:S01]  /*0cd0*/  SHF.R.S32.HI R7, RZ, 0x4, R2 ;  /* 0x00000004ff077819 */ /* 0x000fe20000011402 */
[----:B------:R-:W-:Y:S01]  /*0ce0*/  IMAD.SHL.U32 R4, R3, 0x20, RZ ;  /* 0x0000002003047824 */ /* 0x000fe200078e00ff */
[----:B------:R-:W-:Y:S02]  /*0cf0*/  LOP3.LUT R3, R0, 0xffffff80, RZ, 0xc0, !PT ;  /* 0xffffff8000037812 */ /* 0x000fe400078ec0ff */
[----:B------:R-:W-:-:S02]  /*0d00*/  LOP3.LUT R5, R2, 0x3fffff0, RZ, 0xc0, !PT ;  /* 0x03fffff002057812 */ /* 0x000fc400078ec0ff */
[----:B------:R-:W-:Y:S01]  /*0d10*/  LEA.HI R2, R2, R7, RZ, 0x1 ;  /* 0x0000000702027211 */ /* 0x000fe200078f08ff */
[----:B------:R-:W-:Y:S01]  /*0d20*/  IMAD.IADD R202, R196, 0x1, -R3 ;  /* 0x00000001c4ca7824 */ /* 0x000fe200078e0a03 */
[----:B------:R-:W-:Y:S01]  /*0d30*/  LOP3.LUT R4, R4, 0xfffffc00, RZ, 0xc0, !PT ;  /* 0xfffffc0004047812 */ /* 0x000fe200078ec0ff */
[----:B------:R-:W-:Y:S01]  /*0d40*/  IMAD.IADD R5, R196, 0x1, -R5 ;  /* 0x00000001c4057824 */ /* 0x000fe200078e0a05 */
[----:B------:R-:W-:Y:S02]  /*0d50*/  LOP3.LUT R2, R2, 0x1ffffffe, RZ, 0xc0, !PT ;  /* 0x1ffffffe02027812 */ /* 0x000fe400078ec0ff */
[----:B------:R-:W-:Y:S01]  /*0d60*/  SHF.R.S32.HI R3, RZ, 0x1f, R202 ;  /* 0x0000001fff037819 */ /* 0x000fe200000114ca */
[----:B------:R-:W-:Y:S01]  /*0d70*/  IMAD R5, R5, 0x40, R4 ;  /* 0x0000004005057824 */ /* 0x000fe200078e0204 */
[----:B------:R-:W-:Y:S01]  /*0d80*/  SHF.R.S32.HI R207, RZ, 0x7, R0 ;  /* 0x00000007ffcf7819 */ /* 0x000fe20000011400 */
[----:B------:R-:W-:Y:S01]  /*0d90*/  IMAD.IADD R2, R7, 0x1, -R2 ;  /* 0x0000000107027824 */ /* 0x000fe200078e0a02 */
[----:B------:R-:W-:-:S02]  /*0da0*/  LEA.HI R30, R3, R202, RZ, 0x2 ;  /* 0x000000ca031e7211 */ /* 0x000fc400078f10ff */
[----:B------:R-:W-:Y:S01]  /*0db0*/  LEA.HI R3, R3, R202, RZ, 0x5 ;  /* 0x000000ca03037211 */ /* 0x000fe200078f28ff */
[----:B------:R-:W-:Y:S01]  /*0dc0*/  IMAD R192, R2, 0x8, R5 ;  /* 0x0000000802c07824 */ /* 0x000fe200078e0205 */
[--C-:B------:R-:W-:Y:S02]  /*0dd0*/  SHF.R.S32.HI R2, RZ, 0x2, R30.reuse ;  /* 0x00000002ff027819 */ /* 0x100fe4000001141e */
[----:B------:R-:W-:Y:S01]  /*0de0*/  SHF.R.S32.HI R5, RZ, 0x1f, R30 ;  /* 0x0000001fff057819 */ /* 0x000fe2000001141e */
[----:B------:R-:W-:Y:S01]  /*0df0*/  IMAD.WIDE R192, R192, R193, UR36 ;  /* 0x00000024c0c07e25 */ /* 0x000fe2000f8e02c1 */
[----:B------:R-:W-:Y:S02]  /*0e00*/  SHF.R.S32.HI R3, RZ, 0x5, R3 ;  /* 0x00000005ff037819 */ /* 0x000fe40000011403 */
[----:B------:R-:W-:Y:S02]  /*0e10*/  LEA.HI R5, R5, R2, RZ, 0x3 ;  /* 0x0000000205057211 */ /* 0x000fe400078f18ff */
[----:B------:R-:W-:-:S02]  /*0e20*/  IADD3 R7, P4, R192, 0x20, RZ ;  /* 0x00000020c0077810 */ /* 0x000fc40007f9e0ff */
[----:B------:R-:W-:Y:S02]  /*0e30*/  LOP3.LUT R5, R5, 0xfffffff8, RZ, 0xc0, !PT ;  /* 0xfffffff805057812 */ /* 0x000fe400078ec0ff */
[----:B------:R-:W-:Y:S02]  /*0e40*/  LOP3.LUT R4, R7, 0x380, RZ, 0xc0, !PT ;  /* 0x0000038007047812 */ /* 0x000fe400078ec0ff */
[----:B------:R-:W-:Y:S01]  /*0e50*/  IADD3 R9, P0, R192, 0x4000, RZ ;  /* 0x00004000c0097810 */ /* 0x000fe20007f1e0ff */
[----:B------:R-:W-:Y:S01]  /*0e60*/  IMAD.IADD R2, R2, 0x1, -R5 ;  /* 0x0000000102027824 */ /* 0x000fe200078e0a05 */
[----:B------:R-:W-:Y:S02]  /*0e70*/  SHF.R.U64 R4, R4, 0x3, RZ ;  /* 0x0000000304047819 */ /* 0x000fe400000012ff */
[----:B------:R-:W-:Y:S01]  /*0e80*/  LOP3.LUT R8, R9, 0x380, RZ, 0xc0, !PT ;  /* 0x0000038009087812 */ /* 0x000fe200078ec0ff */
[----:B------:R-:W-:Y:S01]  /*0e90*/  IMAD R31, R3, 0x10, R2 ;  /* 0x00000010031f7824 */ /* 0x000fe200078e0202 */
[----:B------:R-:W-:Y:S01]  /*0ea0*/  LOP3.LUT R2, R4, R7, RZ, 0x3c, !PT ;  /* 0x0000000704027212 */ /* 0x000fe200078e3cff */
[----:B------:R-:W-:Y:S01]  /*0eb0*/  IMAD.X R3, RZ, RZ, R193, P4 ;  /* 0x000000ffff037224 */ /* 0x000fe200020e06c1 */
[----:B------:R-:W-:-:S02]  /*0ec0*/  IADD3 R225, P1, R192, 0x4020, RZ ;  /* 0x00004020c0e17810 */ /* 0x000fc40007f3e0ff */
[C---:B------:R-:W-:Y:S02]  /*0ed0*/  IADD3 R5, P5, R192.reuse, 0x40, RZ ;  /* 0x00000040c0057810 */ /* 0x040fe40007fbe0ff */
[C---:B------:R-:W-:Y:S02]  /*0ee0*/  IADD3 R7, P6, R192.reuse, 0x60, RZ ;  /* 0x00000060c0077810 */ /* 0x040fe40007fde0ff */
[----:B------:R-:W-:Y:S02]  /*0ef0*/  IADD3 R11, P2, R192, 0x4040, RZ ;  /* 0x00004040c00b7810 */ /* 0x000fe40007f5e0ff */
[----:B------:R-:W-:Y:S02]  /*0f00*/  SHF.R.U64 R8, R8, 0x3, RZ ;  /* 0x0000000308087819 */ /* 0x000fe400000012ff */
[----:B------:R-:W-:Y:S02]  /*0f10*/  LOP3.LUT R224, R225, 0x380, RZ, 0xc0, !PT ;  /* 0x00000380e1e07812 */ /* 0x000fe400078ec0ff */
[----:B------:R-:W-:-:S02]  /*0f20*/  LOP3.LUT R4, R5, 0x380, RZ, 0xc0, !PT ;  /* 0x0000038005047812 */ /* 0x000fc400078ec0ff */
[----:B------:R-:W-:Y:S02]  /*0f30*/  LOP3.LUT R6, R7, 0x380, RZ, 0xc0, !PT ;  /* 0x0000038007067812 */ /* 0x000fe400078ec0ff */
[----:B------:R-:W-:Y:S02]  /*0f40*/  LOP3.LUT R10, R11, 0x380, RZ, 0xc0, !PT ;  /* 0x000003800b0a7812 */ /* 0x000fe400078ec0ff */
[----:B------:R-:W-:Y:S01]  /*0f50*/  LOP3.LUT R8, R8, R9, RZ, 0x3c, !PT ;  /* 0x0000000908087212 */ /* 0x000fe200078e3cff */
[----:B------:R-:W-:Y:S01]  /*0f60*/  IMAD.X R9, RZ, RZ, R193, P0 ;  /* 0x000000ffff097224 */ /* 0x000fe200000e06c1 */
[----:B------:R-:W-:Y:S02]  /*0f70*/  SHF.R.U64 R224, R224, 0x3, RZ ;  /* 0x00000003e0e07819 */ /* 0x000fe400000012ff */
[----:B------:R-:W-:Y:S02]  /*0f80*/  SHF.R.U64 R4, R4, 0x3, RZ ;  /* 0x0000000304047819 */ /* 0x000fe400000012ff */
[----:B------:R-:W-:-:S02]  /*0f90*/  SHF.R.U64 R6, R6, 0x3, RZ ;  /* 0x0000000306067819 */ /* 0x000fc400000012ff */
[----:B------:R-:W-:Y:S02]  /*0fa0*/  SHF.R.U64 R10, R10, 0x3, RZ ;  /* 0x000000030a0a7819 */ /* 0x000fe400000012ff */
        /* <DEDUP_REMOVED lines=9> */
[----:B------:R-:W-:-:S02]  /*1040*/  LOP3.LUT R22, R23, 0x380, RZ, 0xc0, !PT ;  /* 0x0000038017167812 */ /* 0x000fc400078ec0ff */
[C---:B------:R-:W-:Y:S02]  /*1050*/  IADD3 R25, P1, R192.reuse, 0xc000, RZ ;  /* 0x0000c000c0197810 */ /* 0x040fe40007f3e0ff */
[C---:B------:R-:W-:Y:S02]  /*1060*/  IADD3 R13, P3, R192.reuse, 0x4060, RZ ;  /* 0x00004060c00d7810 */ /* 0x040fe40007f7e0ff */
[C---:B------:R-:W-:Y:S02]  /*1070*/  IADD3 R15, P4, R192.reuse, 0x8000, RZ ;  /* 0x00008000c00f7810 */ /* 0x040fe40007f9e0ff */
[C---:B------:R-:W-:Y:S02]  /*1080*/  IADD3 R19, P5, R192.reuse, 0x8020, RZ ;  /* 0x00008020c0137810 */ /* 0x040fe40007fbe0ff */
[C---:B------:R-:W-:Y:S02]  /*1090*/  IADD3 R21, P6, R192.reuse, 0x8040, RZ ;  /* 0x00008040c0157810 */ /* 0x040fe40007fde0ff */
[----:B------:R-:W-:-:S02]  /*10a0*/  IADD3 R27, P2, R192, 0xc020, RZ ;  /* 0x0000c020c01b7810 */ /* 0x000fc40007f5e0ff */
[----:B------:R-:W-:Y:S02]  /*10b0*/  SHF.R.U64 R22, R22, 0x3, RZ ;  /* 0x0000000316167819 */ /* 0x000fe400000012ff */
[----:B------:R-:W-:Y:S02]  /*10c0*/  LOP3.LUT R24, R25, 0x380, RZ, 0xc0, !PT ;  /* 0x0000038019187812 */ /* 0x000fe400078ec0ff */
[----:B------:R-:W-:Y:S02]  /*10d0*/  LOP3.LUT R12, R13, 0x380, RZ, 0xc0, !PT ;  /* 0x000003800d0c7812 */ /* 0x000fe400078ec0ff */
[----:B------:R-:W-:Y:S02]  /*10e0*/  LOP3.LUT R14, R15, 0x380, RZ, 0xc0, !PT ;  /* 0x000003800f0e7812 */ /* 0x000fe400078ec0ff */
[----:B------:R-:W-:Y:S02]  /*10f0*/  LOP3.LUT R18, R19, 0x380, RZ, 0xc0, !PT ;  /* 0x0000038013127812 */ /* 0x000fe400078ec0ff */
[----:B------:R-:W-:-:S02]  /*1100*/  LOP3.LUT R20, R21, 0x380, RZ, 0xc0, !PT ;  /* 0x0000038015147812 */ /* 0x000fc400078ec0ff */
[----:B------:R-:W-:Y:S02]  /*1110*/  LOP3.LUT R26, R27, 0x380, RZ, 0xc0, !PT ;  /* 0x000003801b1a7812 */ /* 0x000fe400078ec0ff */
[----:B------:R-:W-:Y:S02]  /*1120*/  LEA.HI R0, R0, R207, RZ, 0x1 ;  /* 0x000000cf00007211 */ /* 0x000fe400078f08ff */
[----:B------:R-:W-:Y:S02]  /*1130*/  LEA.HI R29, R29, R196, RZ, 0x3 ;  /* 0x000000c41d1d7211 */ /* 0x000fe400078f18ff */
        /* <DEDUP_REMOVED lines=8> */
[----:B------:R-:W-:Y:S02]  /*11c0*/  MOV R233, R2 ;  /* 0x0000000200e97202 */ /* 0x000fe40000000f00 */
[----:B------:R-:W-:-:S02]  /*11d0*/  MOV R232, R4 ;  /* 0x0000000400e87202 */ /* 0x000fc40000000f00 */
[----:B------:R-:W-:Y:S02]  /*11e0*/  LOP3.LUT R0, R0, 0x3fffffe, RZ, 0xc0, !PT ;  /* 0x03fffffe00007812 */ /* 0x000fe400078ec0ff */
        /* <DEDUP_REMOVED lines=15> */
[----:B------:R-:W-:Y:S01]  /*12e0*/  MOV R210, R22 ;  /* 0x0000001600d27202 */ /* 0x000fe20000000f00 */
[----:B------:R-:W-:Y:S01]  /*12f0*/  IMAD.IADD R5, R196, 0x1, -R5 ;  /* 0x00000001c4057824 */ /* 0x000fe200078e0a05 */
[----:B------:R-:W-:Y:S01]  /*1300*/  IADD3 R22, P0, R16, 0x13c, RZ ;  /* 0x0000013c10167810 */ /* 0x000fe20007f1e0ff */
[----:B------:R-:W-:Y:S01]  /*1310*/  IMAD.IADD R3, R202, 0x1, -R3 ;  /* 0x00000001ca037824 */ /* 0x000fe200078e0a03 */
[----:B------:R-:W-:Y:S01]  /*1320*/  IADD3 R206, P1, R16, 0x230, RZ ;  /* 0x0000023010ce7810 */ /* 0x000fe20007f3e0ff */
        /* <DEDUP_REMOVED lines=9> */
[----:B------:R-:W-:-:S02]  /*13c0*/  MOV R222, R12 ;  /* 0x0000000c00de7202 */ /* 0x000fc40000000f00 */
[----:B------:R-:W-:Y:S02]  /*13d0*/  MOV R221, R14 ;  /* 0x0000000e00dd7202 */ /* 0x000fe40000000f00 */
[----:B------:R-:W-:Y:S02]  /*13e0*/  MOV R220, R18 ;  /* 0x0000001200dc7202 */ /* 0x000fe40000000f00 */
[----:B------:R-:W-:Y:S02]  /*13f0*/  MOV R211, R20 ;  /* 0x0000001400d37202 */ /* 0x000fe40000000f00 */
[----:B------:R-:W-:Y:S02]  /*1400*/  MOV R209, R24 ;  /* 0x0000001800d17202 */ /* 0x000fe40000000f00 */
[----:B------:R-:W-:Y:S02]  /*1410*/  MOV R208, R26 ;  /* 0x0000001a00d07202 */ /* 0x000fe40000000f00 */
[----:B------:R-:W-:-:S07]  /*1420*/  SHF.R.S32.HI R190, RZ, 0x3, R29 ;  /* 0x00000003ffbe7819 */ /* 0x000fce000001141d */
.L_x_9794:
[----:B------:R-:W-:Y:S01]  /*1430*/  ULDC.64 UR8, c[0x0][0xb20] ;  /* 0x0002c80000087ab9 */ /* 0x000fe20000000a00 */
[----:B------:R-:W-:Y:S01]  /*1440*/  ULDC UR4, c[0x0][0x404] ;  /* 0x0001010000047ab9 */ /* 0x000fe20000000800 */
[----:B------:R-:W-:-:S04]  /*1450*/  UISETP.NE.U32.AND UP0, UPT, UR8, URZ, UPT ;  /* 0x0000003f0800728c */ /* 0x000fc8000bf05070 */
        /* <DEDUP_REMOVED lines=9> */
[----:B------:R-:W-:Y:S02]  /*14f0*/  IMAD.U32 R2, RZ, RZ, UR8 ;  /* 0x00000008ff027e24 */ /* 0x000fe4000f8e00ff */
[----:B------:R-:W-:Y:S01]  /*1500*/  IMAD.U32 R3, RZ, RZ, UR9 ;  /* 0x00000009ff037e24 */ /* 0x000fe2000f8e00ff */
[----:B------:R-:W-:-:S04]  /*1510*/  @UP1 UIMAD.WIDE UR8, UR6, 0x4, UR10 ;  /* 0x00000004060818a5 */ /* 0x000fc8000f8e020a */
[----:B--2---:R-:W2:Y:S02]  /*1520*/  @P0 LDG.E R2, desc[UR54][R2.64] ;  /* 0x0000003602020981 */ /* 0x004ea4000c1e1900 */
[----:B01-345:R-:W-:Y:S02]  /*1530*/  IMAD.U32 R4, RZ, RZ, UR8 ;  /* 0x00000008ff047e24 */ /* 0x03bfe4000f8e00ff */
        /* <DEDUP_REMOVED lines=10> */
[----:B------:R-:W-:Y:S01]  /*15e0*/  ISETP.NE.U32.AND P1, PT, RZ, UR8, PT ;  /* 0x00000008ff007c0c */ /* 0x000fe2000bf25070 */
[----:B------:R-:W-:-:S02]  /*15f0*/  ULDC UR8, c[0x0][0x2e0] ;  /* 0x0000b80000087ab9 */ /* 0x000fc40000000800 */
[----:B------:R-:W-:Y:S01]  /*1600*/  UIMAD UR4, UR4, UR8, URZ ;  /* 0x00000008040472a4 */ /* 0x000fe2000f8e023f */
[----:B------:R-:W-:Y:S02]  /*1610*/  ISETP.NE.AND.EX P1, PT, RZ, UR9, PT, P1 ;  /* 0x00000009ff007c0c */ /* 0x000fe4000bf25310 */
[----:B--2---:R-:W-:Y:S02]  /*1620*/  @P0 R2UR UR42, R2 ;  /* 0x00000000022a02ca */ /* 0x004fe400000e0000 */
        /* <DEDUP_REMOVED lines=15> */
.L_x_9669:
        /* <DEDUP_REMOVED lines=10> */
.L_x_9670:
        /* <DEDUP_REMOVED lines=13> */
.L_x_9671:
[----:B------:R-:W0:Y:S01]  /*1890*/  S2R R0, SR_TID.X ;  /* 0x0000000000007919 */ /* 0x000e220000002100 */
[----:B------:R-:W-:Y:S01]  /*18a0*/  UIADD3 UR6, UP2, UR36, 0x32450, URZ ;  /* 0x0003245024067890 */ /* 0x000fe2000ff5e03f */
[----:B------:R-:W-:Y:S01]  /*18b0*/  IMAD.MOV.U32 R2, RZ, RZ, 0x3000 ;  /* 0x00003000ff027424 */ /* 0x000fe200078e00ff */
[----:B------:R-:W-:Y:S01]  /*18c0*/  UIADD3 UR12, UP3, UR36, 0x32460, URZ ;  /* 0x00032460240c7890 */ /* 0x000fe2000ff7e03f */
[----:B------:R-:W-:Y:S01]  /*18d0*/  IMAD.U32 R3, RZ, RZ, UR48 ;  /* 0x00000030ff037e24 */ /* 0x000fe2000f8e00ff */
[----:B------:R-:W-:Y:S01]  /*18e0*/  UIADD3 UR8, UP0, UR36, 0x32430, URZ ;  /* 0x0003243024087890 */ /* 0x000fe2000ff1e03f */
[----:B------:R-:W-:Y:S01]  /*18f0*/  IMAD.MOV.U32 R8, RZ, RZ, 0x1 ;  /* 0x00000001ff087424 */ /* 0x000fe200078e00ff */
[----:B------:R-:W-:Y:S01]  /*1900*/  UIADD3 UR10, UP1, UR36, 0x32440, URZ ;  /* 0x00032440240a7890 */ /* 0x000fe2000ff3e03f */
[----:B------:R-:W-:Y:S01]  /*1910*/  IMAD.MOV.U32 R9, RZ, RZ, RZ ;  /* 0x000000ffff097224 */ /* 0x000fe200078e00ff */
[----:B------:R-:W-:Y:S01]  /*1920*/  UIADD3.X UR7, URZ, UR37, URZ, UP2, !UPT ;  /* 0x000000253f077290 */ /* 0x000fe200097fe43f */
[----:B------:R-:W-:Y:S01]  /*1930*/  IMAD.MOV.U32 R5, RZ, RZ, 0x100 ;  /* 0x00000100ff057424 */ /* 0x000fe200078e00ff */
[----:B------:R-:W-:Y:S01]  /*1940*/  UIADD3.X UR13, URZ, UR37, URZ, UP3, !UPT ;  /* 0x000000253f0d7290 */ /* 0x000fe20009ffe43f */
[----:B------:R-:W-:Y:S01]  /*1950*/  IMAD.MOV.U32 R6, RZ, RZ, 0x1 ;  /* 0x00000001ff067424 */ /* 0x000fe200078e00ff */
[----:B------:R-:W-:Y:S01]  /*1960*/  UIADD3.X UR9, URZ, UR37, URZ, UP0, !UPT ;  /* 0x000000253f097290 */ /* 0x000fe200087fe43f */
[----:B------:R-:W-:Y:S01]  /*1970*/  IMAD.MOV.U32 R7, RZ, RZ, RZ ;  /* 0x000000ffff077224 */ /* 0x000fe200078e00ff */
[----:B------:R-:W-:Y:S01]  /*1980*/  UIADD3.X UR11, URZ, UR37, URZ, UP1, !UPT ;  /* 0x000000253f0b7290 */ /* 0x000fe20008ffe43f */
[----:B------:R-:W-:Y:S01]  /*1990*/  IMAD.U32 R10, RZ, RZ, UR6 ;  /* 0x00000006ff0a7e24 */ /* 0x000fe2000f8e00ff */
[----:B------:R-:W-:Y:S01]  /*19a0*/  STL.64 [R1+0x18], R2 ;  /* 0x0000180201007387 */ /* 0x000fe20000100a00 */
[----:B------:R-:W-:Y:S01]  /*19b0*/  IMAD.U32 R18, RZ, RZ, UR12 ;  /* 0x0000000cff127e24 */ /* 0x000fe2000f8e00ff */
[----:B------:R-:W-:Y:S01]  /*19c0*/  UIADD3 UR42, -UR42, UR4, URZ ;  /* 0x000000042a2a7290 */ /* 0x000fe2000fffe13f */
[----:B------:R-:W-:Y:S01]  /*19d0*/  IMAD.U32 R11, RZ, RZ, UR7 ;  /* 0x00000007ff0b7e24 */ /* 0x000fe2000f8e00ff */
[----:B------:R1:W-:Y:S01]  /*19e0*/  STL.64 [R1+0x60], R8 ;  /* 0x0000600801007387 */ /* 0x0003e20000100a00 */
[----:B------:R-:W-:Y:S01]  /*19f0*/  IMAD.U32 R19, RZ, RZ, UR13 ;  /* 0x0000000dff137e24 */ /* 0x000fe2000f8e00ff */
[----:B------:R-:W-:Y:S01]  /*1a00*/  ULDC.64 UR6, c[0x0][0xad8] ;  /* 0x0002b60000067ab9 */ /* 0x000fe20000000a00 */
[----:B------:R-:W-:Y:S01]  /*1a10*/  IMAD.U32 R20, RZ, RZ, UR5 ;  /* 0x00000005ff147e24 */ /* 0x000fe2000f8e00ff */
[----:B------:R-:W-:Y:S01]  /*1a20*/  UISETP.GE.AND UP0, UPT, UR7, 0x1, UPT ;  /* 0x000000010700788c */ /* 0x000fe2000bf06270 */
[----:B------:R-:W-:Y:S01]  /*1a30*/  IMAD.MOV.U32 R12, RZ, RZ, 0xc000 ;  /* 0x0000c000ff0c7424 */ /* 0x000fe200078e00ff */
[----:B------:R-:W-:Y:S01]  /*1a40*/  STL.128 [R1+0x440], RZ ;  /* 0x000440ff01007387 */ /* 0x000fe20000100c00 */
[----:B------:R-:W-:Y:S01]  /*1a50*/  IMAD.U32 R13, RZ, RZ, UR48 ;  /* 0x00000030ff0d7e24 */ /* 0x000fe2000f8e00ff */
[----:B------:R-:W-:Y:S01]  /*1a60*/  ULEA UR4, UR5, 0x80, 0x7 ;  /* 0x0000008005047891 */ /* 0x000fe2000f8e383f */
[----:B------:R-:W-:Y:S01]  /*1a70*/  IMAD.MOV.U32 R15, RZ, RZ, 0x100 ;  /* 0x00000100ff0f7424 */ /* 0x000fe200078e00ff */
[----:B------:R-:W-:Y:S01]  /*1a80*/  STL [R1+0x70], R20 ;  /* 0x0000701401007387 */ /* 0x000fe20000100800 */
[----:B0-----:R-:W-:Y:S01]  /*1a90*/  LOP3.LUT R0, R0, 0x7f, RZ, 0xc0, !PT ;  /* 0x0000007f00007812 */ /* 0x001fe200078ec0ff */
[----:B-1----:R-:W-:Y:S01]  /*1aa0*/  IMAD.U32 R8, RZ, RZ, UR8 ;  /* 0x00000008ff087e24 */ /* 0x002fe2000f8e00ff */
[----:B------:R-:W-:Y:S01]  /*1ab0*/  PLOP3.LUT P2, PT, PT, PT, UP0, 0x80, 0x0 ;  /* 0x000000000000781c */ /* 0x000fe20003f4f008 */
[----:B------:R-:W-:Y:S01]  /*1ac0*/  IMAD.U32 R2, RZ, RZ, UR10 ;  /* 0x0000000aff027e24 */ /* 0x000fe2000f8e00ff */
[----:B------:R-:W-:Y:S01]  /*1ad0*/  ISETP.NE.AND P0, PT, R0, RZ, PT ;  /* 0x000000ff0000720c */ /* 0x000fe20003f05270 */
[----:B------:R-:W-:Y:S01]  /*1ae0*/  IMAD.U32 R9, RZ, RZ, UR9 ;  /* 0x00000009ff097e24 */ /* 0x000fe2000f8e00ff */
[----:B------:R-:W0:Y:S01]  /*1af0*/  LDC R0, c[0x0][0xa80] ;  /* 0x0002a000ff007b82 */ /* 0x000e220000000800 */
[----:B------:R-:W-:Y:S01]  /*1b00*/  IMAD.U32 R3, RZ, RZ, UR11 ;  /* 0x0000000bff037e24 */ /* 0x000fe2000f8e00ff */
[----:B------:R-:W-:Y:S01]  /*1b10*/  SEL R4, RZ, 0x1, P0 ;  /* 0x00000001ff047807 */ /* 0x000fe20000000000 */
[----:B------:R-:W-:Y:S01]  /*1b20*/  STL.128 [R1+0x450], RZ ;  /* 0x000450ff01007387 */ /* 0x000fe20000100c00 */
[----:B------:R-:W-:Y:S01]  /*1b30*/  UIADD3 UR8, UR42, UR4, -UR38 ;  /* 0x000000042a087290 */ /* 0x000fe2000fffe826 */
[----:B------:R-:W-:-:S02]  /*1b40*/  IADD3 R34, P0, R16, 0x440, RZ ;  /* 0x0000044010227810 */ /* 0x000fc40007f1e0ff */
[----:B------:R-:W-:Y:S01]  /*1b50*/  IMAD.MOV.U32 R14, RZ, RZ, R4 ;  /* 0x000000ffff0e7224 */ /* 0x000fe200078e0004 */
[----:B------:R1:W-:Y:S01]  /*1b60*/  STL.128 [R1+0x20], R4 ;  /* 0x0000200401007387 */ /* 0x0003e20000100c00 */
[----:B------:R-:W-:Y:S01]  /*1b70*/  IADD3 R32, P1, R16, 0x38, RZ ;  /* 0x0000003810207810 */ /* 0x000fe20007f3e0ff */
[----:B------:R-:W-:Y:S01]  /*1b80*/  UIADD3 UR6, UR8, UR6, URZ ;  /* 0x0000000608067290 */ /* 0x000fe2000fffe03f */
[--C-:B------:R-:W-:Y:S01]  /*1b90*/  IMAD.X R35, RZ, RZ, R17.reuse, P0 ;  /* 0x000000ffff237224 */ /* 0x100fe200000e0611 */
[----:B------:R2:W-:Y:S02]  /*1ba0*/  STL.128 [R1+0x50], R12 ;  /* 0x0000500c01007387 */ /* 0x0005e40000100c00 */
[----:B------:R-:W-:Y:S02]  /*1bb0*/  IMAD.X R33, RZ, RZ, R17, P1 ;  /* 0x000000ffff217224 */ /* 0x000fe400008e0611 */
[----:B------:R2:W-:Y:S04]  /*1bc0*/  STL.64 [R1+0x8], R8 ;  /* 0x0000080801007387 */ /* 0x0005e80000100a00 */
[----:B------:R2:W-:Y:S01]  /*1bd0*/  STL.64 [R1+0x10], R2 ;  /* 0x0000100201007387 */ /* 0x0005e20000100a00 */
[----:B-1----:R-:W-:-:S03]  /*1be0*/  IMAD.MOV.U32 R4, RZ, RZ, R10 ;  /* 0x000000ffff047224 */ /* 0x002fc600078e000a */
[----:B------:R2:W-:Y:S01]  /*1bf0*/  STL.64 [R1+0x30], R2 ;  /* 0x0000300201007387 */ /* 0x0005e20000100a00 */
[----:B------:R-:W-:Y:S02]  /*1c00*/  IMAD.MOV.U32 R5, RZ, RZ, R11 ;  /* 0x000000ffff057224 */ /* 0x000fe400078e000b */
[----:B------:R-:W-:Y:S01]  /*1c10*/  IMAD.MOV.U32 R6, RZ, RZ, R18 ;  /* 0x000000ffff067224 */ /* 0x000fe200078e0012 */
[----:B0-----:R2:W-:Y:S01]  /*1c20*/  STL [R1+0x460], R0 ;  /* 0x0004600001007387 */ /* 0x0015e20000100800 */
[----:B------:R-:W-:-:S03]  /*1c30*/  IMAD.MOV.U32 R7, RZ, RZ, R19 ;  /* 0x000000ffff077224 */ /* 0x000fc600078e0013 */
[----:B------:R2:W-:Y:S04]  /*1c40*/  STL.128 [R1+0x230], RZ ;  /* 0x000230ff01007387 */ /* 0x0005e80000100c00 */
[----:B------:R2:W-:Y:S04]  /*1c50*/  STL.128 [R1+0x40], R4 ;  /* 0x0000400401007387 */ /* 0x0005e80000100c00 */
[----:B------:R2:W-:Y:S04]  /*1c60*/  STL.64 [R1+0x68], R6 ;  /* 0x0000680601007387 */ /* 0x0005e80000100a00 */
        /* <DEDUP_REMOVED lines=44> */
.L_x_9673:
[----:B------:R-:W-:-:S11]  /*1f30*/  UISETP.NE.AND UP0, UPT, UR7, 0x1, UPT ;  /* 0x000000010700788c */ /* 0x000fd6000bf05270 */
[----:B------:R-:W-:Y:S02]  /*1f40*/  @UP0 ULDC.64 UR10, c[0x0][0xae0] ;  /* 0x0002b800000a0ab9 */ /* 0x000fe40000000a00 */
[----:B------:R-:W-:-:S04]  /*1f50*/  UIMAD.WIDE.U32 UR8, UR4, UR10, URZ ;  /* 0x0000000a040872a5 */ /* 0x000fc8000f8e003f */
[----:B------:R-:W-:-:S12]  /*1f60*/  @UP0 USHF.R.U32.HI UR4, URZ, UR11, UR9 ;  /* 0x0000000b3f040299 */ /* 0x000fd80008011609 */
.L_x_9674:
[----:B------:R-:W-:-:S04]  /*1f70*/  UIMAD UR4, UR4, UR7, UR7 ;  /* 0x00000007040472a4 */ /* 0x000fc8000f8e0207 */
[----:B------:R-:W-:-:S04]  /*1f80*/  UISETP.LT.AND UP0, UPT, UR6, UR4, UPT ;  /* 0x000000040600728c */ /* 0x000fc8000bf01270 */
[----:B------:R-:W-:-:S12]  /*1f90*/  USEL UR6, UR6, UR4, UP0 ;  /* 0x0000000406067287 */ /* 0x000fd80008000000 */
.L_x_9672:
[----:B------:R-:W-:Y:S02]  /*1fa0*/  UIADD3 UR8, UR42, 0x5f, URZ ;  /* 0x0000005f2a087890 */ /* 0x000fe4000fffe03f */
[----:B------:R-:W-:Y:S02]  /*1fb0*/  UIADD3 UR10, UR6, 0x5f, URZ ;  /* 0x0000005f060a7890 */ /* 0x000fe4000fffe03f */
[----:B------:R-:W-:Y:S02]  /*1fc0*/  UIMAD.WIDE UR8, UR8, 0x2aaaaaab, URZ ;  /* 0x2aaaaaab080878a5 */ /* 0x000fe4000f8e023f */
[----:B------:R-:W-:Y:S02]  /*1fd0*/  UIMAD.WIDE UR10, UR10, 0x2aaaaaab, URZ ;  /* 0x2aaaaaab0a0a78a5 */ /* 0x000fe4000f8e023f */
[----:B------:R-:W-:Y:S02]  /*1fe0*/  USHF.R.U32.HI UR4, URZ, 0x1f, UR9 ;  /* 0x0000001f3f047899 */ /* 0x000fe40008011609 */
[----:B------:R-:W-:-:S02]  /*1ff0*/  USHF.R.U32.HI UR6, URZ, 0x1f, UR11 ;  /* 0x0000001f3f067899 */ /* 0x000fc4000801160b */
[----:B------:R-:W-:Y:S02]  /*2000*/  ULEA UR5, UR5, -UR38, 0x7 ;  /* 0x8000002605057291 */ /* 0x000fe4000f8e383f */
[----:B------:R-:W-:Y:S02]  /*2010*/  ULEA.HI.SX32 UR4, UR9, UR4, 0x1c ;  /* 0x0000000409047291 */ /* 0x000fe4000f8fe23f */
[----:B------:R-:W-:Y:S02]  /*2020*/  ULEA.HI.SX32 UR6, UR11, UR6, 0x1c ;  /* 0x000000060b067291 */ /* 0x000fe4000f8fe23f */
[----:B------:R-:W-:Y:S02]  /*2030*/  UIADD3 UR5, UR42, UR5, URZ ;  /* 0x000000052a057290 */ /* 0x000fe4000fffe03f */
        /* <DEDUP_REMOVED lines=16> */
.L_x_9676:
[----:B------:R-:W-:-:S11]  /*2140*/  UISETP.NE.AND UP0, UPT, UR7, 0x1, UPT ;  /* 0x000000010700788c */ /* 0x000fd6000bf05270 */
[----:B------:R-:W-:Y:S02]  /*2150*/  @UP0 ULDC.64 UR10, c[0x0][0xae0] ;  /* 0x0002b800000a0ab9 */ /* 0x000fe40000000a00 */
[----:B------:R-:W-:-:S04]  /*2160*/  UIMAD.WIDE.U32 UR4, UR6, UR10, URZ ;  /* 0x0000000a060472a5 */ /* 0x000fc8000f8e003f */
[----:B------:R-:W-:-:S12]  /*2170*/  @UP0 USHF.R.U32.HI UR6, URZ, UR11, UR5 ;  /* 0x0000000b3f060299 */ /* 0x000fd80008011605 */
.L_x_9677:
[----:B------:R-:W-:-:S04]  /*2180*/  UIMAD UR6, UR6, UR7, URZ ;  /* 0x00000007060672a4 */ /* 0x000fc8000f8e023f */
[----:B------:R-:W-:-:S04]  /*2190*/  UISETP.LT.AND UP0, UPT, UR8, UR6, UPT ;  /* 0x000000060800728c */ /* 0x000fc8000bf01270 */
[----:B------:R-:W-:-:S12]  /*21a0*/  USEL UR8, UR8, UR6, !UP0 ;  /* 0x0000000608087287 */ /* 0x000fd8000c000000 */
.L_x_9675:
        /* <DEDUP_REMOVED lines=9> */
[----:B--2---:R-:W0:Y:S01]  /*2240*/  SHFL.IDX PT, R0, R207, RZ, 0x1f ;  /* 0x00001fffcf007589 */ /* 0x004e2200000e0000 */
        /* <DEDUP_REMOVED lines=23> */
[----:B0-----:R-:W-:Y:S01]  /*23c0*/  LEA.HI R2, R0, R0, RZ, 0x1 ;  /* 0x0000000000027211 */ /* 0x001fe200078f08ff */
[----:B------:R-:W-:Y:S01]  /*23d0*/  IMAD.U32 R14, RZ, RZ, UR5 ;  /* 0x00000005ff0e7e24 */ /* 0x000fe2000f8e00ff */
[----:B------:R-:W-:Y:S01]  /*23e0*/  ULOP3.LUT UP0, URZ, UR6, 0x1bf, URZ, 0xc0, !UPT ;  /* 0x000001bf063f7892 */ /* 0x000fe2000f80c03f */
[----:B------:R-:W-:Y:S01]  /*23f0*/  IMAD.MOV.U32 R15, RZ, RZ, 0x40000040 ;  /* 0x40000040ff0f7424 */ /* 0x000fe200078e00ff */
[----:B------:R-:W-:Y:S01]  /*2400*/  LOP3.LUT R3, R2, 0x7fffe, RZ, 0xc0, !PT ;  /* 0x0007fffe02037812 */ /* 0x000fe200078ec0ff */
[----:B------:R0:W-:Y:S01]  /*2410*/  STL.128 [R1+0xa0], R8 ;  /* 0x0000a00801007387 */ /* 0x0001e20000100c00 */
[----:B------:R-:W-:Y:S01]  /*2420*/  IMAD.X R44, RZ, RZ, R17, P1 ;  /* 0x000000ffff2c7224 */ /* 0x000fe200008e0611 */
[----:B------:R-:W-:Y:S01]  /*2430*/  IADD3 R30, P5, R16, 0x118, RZ ;  /* 0x00000118101e7810 */ /* 0x000fe20007fbe0ff */
[----:B-1----:R-:W-:Y:S01]  /*2440*/  IMAD.MOV.U32 R5, RZ, RZ, 0x40000040 ;  /* 0x40000040ff057424 */ /* 0x002fe200078e00ff */
[----:B------:R0:W-:Y:S01]  /*2450*/  STL.64 [R1+0x78], RZ ;  /* 0x000078ff01007387 */ /* 0x0001e20000100a00 */
[----:B------:R-:W-:Y:S01]  /*2460*/  IMAD.IADD R3, R0, 0x1, -R3 ;  /* 0x0000000100037824 */ /* 0x000fe200078e0a03 */
[----:B------:R-:W-:Y:S01]  /*2470*/  PLOP3.LUT P1, PT, PT, PT, UP0, 0x80, 0x0 ;  /* 0x000000000000781c */ /* 0x000fe20003f2f008 */
[----:B--2---:R-:W-:Y:S01]  /*2480*/  IMAD.MOV.U32 R13, RZ, RZ, 0x40000040 ;  /* 0x40000040ff0d7424 */ /* 0x004fe200078e00ff */
[----:B------:R0:W-:Y:S01]  /*2490*/  STL.128 [R1+0xb0], RZ ;  /* 0x0000b0ff01007387 */ /* 0x0001e20000100c00 */
[C---:B------:R-:W-:Y:S01]  /*24a0*/  IADD3 R28, P6, R16.reuse, 0x110, RZ ;  /* 0x00000110101c7810 */ /* 0x040fe20007fde0ff */
[--C-:B------:R-:W-:Y:S01]  /*24b0*/  IMAD.X R31, RZ, RZ, R17.reuse, P5 ;  /* 0x000000ffff1f7224 */ /* 0x100fe200028e0611 */
[----:B------:R-:W-:Y:S01]  /*24c0*/  LEA R3, R3, UR6, 0xd ;  /* 0x0000000603037c11 */ /* 0x000fe2000f8e68ff */
[----:B------:R0:W-:Y:S01]  /*24d0*/  STL.128 [R1+0xc0], RZ ;  /* 0x0000c0ff01007387 */ /* 0x0001e20000100c00 */
[----:B------:R-:W-:Y:S01]  /*24e0*/  IADD3 R24, P0, R16, 0xa8, RZ ;  /* 0x000000a810187810 */ /* 0x000fe20007f1e0ff */
[----:B------:R-:W-:Y:S01]  /*24f0*/  IMAD.X R45, RZ, RZ, R17, P6 ;  /* 0x000000ffff2d7224 */ /* 0x000fe200030e0611 */
[----:B------:R-:W-:Y:S01]  /*2500*/  SHF.R.U32.HI R0, RZ, 0x4, R3 ;  /* 0x00000004ff007819 */ /* 0x000fe20000011603 */
[----:B------:R-:W-:Y:S01]  /*2510*/  VIADD R2, R3, 0xa000 ;  /* 0x0000a00003027836 */ /* 0x000fe20000000000 */
[----:B------:R0:W-:Y:S01]  /*2520*/  STL.128 [R1+0xd0], RZ ;  /* 0x0000d0ff01007387 */ /* 0x0001e20000100c00 */
[----:B------:R-:W-:Y:S01]  /*2530*/  IMAD.X R25, RZ, RZ, R17, P0 ;  /* 0x000000ffff197224 */ /* 0x000fe200000e0611 */
[----:B------:R-:W-:-:S02]  /*2540*/  LOP3.LUT R0, R0, 0x3fff, RZ, 0xc0, !PT ;  /* 0x00003fff00007812 */ /* 0x000fc400078ec0ff */
[----:B------:R-:W-:Y:S01]  /*2550*/  SHF.R.U32.HI R2, RZ, 0x4, R2 ;  /* 0x00000004ff027819 */ /* 0x000fe20000011602 */
[----:B------:R0:W-:Y:S01]  /*2560*/  STL.128 [R1+0xe0], RZ ;  /* 0x0000e0ff01007387 */ /* 0x0001e20000100c00 */
[----:B------:R-:W-:Y:S02]  /*2570*/  LOP3.LUT R4, R0, 0x10000, RZ, 0xfc, !PT ;  /* 0x0001000000047812 */ /* 0x000fe400078efcff */
[----:B------:R-:W-:Y:S01]  /*2580*/  LOP3.LUT R2, R2, 0x3fff, RZ, 0xc0, !PT ;  /* 0x00003fff02027812 */ /* 0x000fe200078ec0ff */
[----:B------:R0:W-:Y:S01]  /*2590*/  STL.128 [R1+0xf0], RZ ;  /* 0x0000f0ff01007387 */ /* 0x0001e20000100c00 */
[----:B------:R-:W-:Y:S02]  /*25a0*/  IADD3 R23, P2, R16, 0x98, RZ ;  /* 0x0000009810177810 */ /* 0x000fe40007f5e0ff */
[----:B------:R-:W-:Y:S01]  /*25b0*/  LOP3.LUT R2, R2, 0x10000, RZ, 0xfc, !PT ;  /* 0x0001000002027812 */ /* 0x000fe200078efcff */
[----:B------:R0:W-:Y:S01]  /*25c0*/  STL.64 [R1+0x98], R4 ;  /* 0x0000980401007387 */ /* 0x0001e20000100a00 */
[C---:B------:R-:W-:Y:S01]  /*25d0*/  IADD3 R19, P3, R16.reuse, 0x90, RZ ;  /* 0x0000009010137810 */ /* 0x040fe20007f7e0ff */
[--C-:B------:R-:W-:Y:S01]  /*25e0*/  IMAD.X R42, RZ, RZ, R17.reuse, P2 ;  /* 0x000000ffff2a7224 */ /* 0x100fe200010e0611 */
[C---:B------:R-:W-:Y:S01]  /*25f0*/  IADD3 R26, P4, R16.reuse, 0x88, RZ ;  /* 0x00000088101a7810 */ /* 0x040fe20007f9e0ff */
[----:B------:R-:W-:Y:S01]  /*2600*/  IMAD.MOV.U32 R12, RZ, RZ, R2 ;  /* 0x000000ffff0c7224 */ /* 0x000fe200078e0002 */
[----:B------:R0:W-:Y:S01]  /*2610*/  STL.128 [R1+0x100], RZ ;  /* 0x000100ff01007387 */ /* 0x0001e20000100c00 */
[C---:B------:R-:W-:Y:S01]  /*2620*/  IADD3 R18, P5, R16.reuse, 0x80, RZ ;  /* 0x0000008010127810 */ /* 0x040fe20007fbe0ff */
[--C-:B------:R-:W-:Y:S01]  /*2630*/  IMAD.X R40, RZ, RZ, R17.reuse, P3 ;  /* 0x000000ffff287224 */ /* 0x100fe200018e0611 */
[C---:B------:R-:W-:Y:S01]  /*2640*/  IADD3 R36, P6, R16.reuse, 0x78, RZ ;  /* 0x0000007810247810 */ /* 0x040fe20007fde0ff */
[----:B------:R0:W-:Y:S01]  /*2650*/  STL.128 [R1+0x110], R12 ;  /* 0x0001100c01007387 */ /* 0x0001e20000100c00 */
[----:B------:R-:W-:Y:S01]  /*2660*/  IADD3 R38, P0, R16, 0xb0, RZ ;  /* 0x000000b010267810 */ /* 0x000fe20007f1e0ff */
[----:B------:R-:W-:-:S02]  /*2670*/  IMAD.X R43, RZ, RZ, R17, P4 ;  /* 0x000000ffff2b7224 */ /* 0x000fc400020e0611 */
[--C-:B------:R-:W-:Y:S02]  /*2680*/  IMAD.X R41, RZ, RZ, R17.reuse, P5 ;  /* 0x000000ffff297224 */ /* 0x100fe400028e0611 */
[--C-:B------:R-:W-:Y:S02]  /*2690*/  IMAD.X R37, RZ, RZ, R17.reuse, P6 ;  /* 0x000000ffff257224 */ /* 0x100fe400030e0611 */
[----:B------:R-:W-:Y:S01]  /*26a0*/  IMAD.X R39, RZ, RZ, R17, P0 ;  /* 0x000000ffff277224 */ /* 0x000fe200000e0611 */
[----:B------:R-:W-:Y:S06]  /*26b0*/  @!P1 BRA `(.L_x_9679) ;  /* 0x0000000000409947 */ /* 0x000fec0003800000 */
[----:B------:R-:W-:Y:S01]  /*26c0*/  MOV R0, 0x0 ;  /* 0x0000000000007802 */ /* 0x000fe20000000f00 */
[----:B------:R-:W-:Y:S01]  /*26d0*/  ULDC.64 UR4, c[0x4][0x108] ;  /* 0x0100420000047ab9 */ /* 0x000fe20000000a00 */
[----:B------:R-:W-:Y:S01]  /*26e0*/  ULDC.64 UR6, c[0x4][0x28] ;  /* 0x01000a0000067ab9 */ /* 0x000fe20000000a00 */
[----:B0-----:R-:W-:Y:S01]  /*26f0*/  IMAD.U32 R4, RZ, RZ, UR4 ;  /* 0x00000004ff047e24 */ /* 0x001fe2000f8e00ff */
        /* <DEDUP_REMOVED lines=12> */
.L_x_9679:
[----:B------:R-:W1:Y:S01]  /*27c0*/  S2R R20, SR_TID.X ;  /* 0x0000000000147919 */ /* 0x000e620000002100 */
[----:B0-----:R-:W0:Y:S01]  /*27d0*/  LDC.64 R14, c[0x0][0x428] ;  /* 0x00010a00ff0e7b82 */ /* 0x001e220000000a00 */
[----:B------:R-:W-:Y:S01]  /*27e0*/  IADD3 R8, P0, R16, 0x120, RZ ;  /* 0x0000012010087810 */ /* 0x000fe20007f1e0ff */
[----:B------:R-:W-:Y:S01]  /*27f0*/  ULDC UR4, c[0x0][0x20] ;  /* 0x0000080000047ab9 */ /* 0x000fe20000000800 */
[----:B------:R-:W-:Y:S01]  /*2800*/  IMAD.U32 R7, RZ, RZ, UR38 ;  /* 0x00000026ff077e24 */ /* 0x000fe2000f8e00ff */
[----:B------:R-:W-:Y:S01]  /*2810*/  STL.64 [R1+0x130], R36 ;  /* 0x0001302401007387 */ /* 0x000fe20000100a00 */
[----:B------:R-:W-:Y:S02]  /*2820*/  IMAD.U32 R13, RZ, RZ, UR42 ;  /* 0x0000002aff0d7e24 */ /* 0x000fe4000f8e00ff */
[--C-:B------:R-:W-:Y:S01]  /*2830*/  IMAD.X R9, RZ, RZ, R17.reuse, P0 ;  /* 0x000000ffff097224 */ /* 0x100fe200000e0611 */
[----:B------:R-:W2:Y:S01]  /*2840*/  LDC R21, c[0x0][0x430] ;  /* 0x00010c00ff157b82 */ /* 0x000ea20000000800 */
[----:B------:R-:W-:Y:S01]  /*2850*/  VIADD R6, R22, -UR4 ;  /* 0x8000000416067c36 */ /* 0x000fe20008000000 */
[----:B------:R-:W-:Y:S04]  /*2860*/  STL.64 [R1+0x120], R194 ;  /* 0x000120c201007387 */ /* 0x000fe80000100a00 */
[----:B------:R-:W-:Y:S02]  /*2870*/  STL.64 [R1+0x128], R8 ;  /* 0x0001280801007387 */ /* 0x000fe40000100a00 */
[----:B------:R-:W3:Y:S02]  /*2880*/  LDC.64 R10, c[0x0][0xad0] ;  /* 0x0002b400ff0a7b82 */ /* 0x000ee40000000a00 */
[----:B------:R-:W-:Y:S04]  /*2890*/  STL.U8 [R1+0x138], RZ ;  /* 0x000138ff01007387 */ /* 0x000fe80000100000 */
[----:B------:R4:W-:Y:S02]  /*28a0*/  STL [R6+0x4], R7 ;  /* 0x0000040706007387 */ /* 0x0009e40000100800 */
[----:B------:R-:W5:Y:S02]  /*28b0*/  LDC.64 R4, c[0x0][0xad8] ;  /* 0x0002b600ff047b82 */ /* 0x000f640000000a00 */
[----:B------:R0:W-:Y:S04]  /*28c0*/  STL [R6+0x8], R13 ;  /* 0x0000080d06007387 */ /* 0x0001e80000100800 */
[----:B0-----:R0:W-:Y:S01]  /*28d0*/  STL [R6+0x24], R14 ;  /* 0x0000240e06007387 */ /* 0x0011e20000100800 */
[----:B-1----:R-:W-:Y:S01]  /*28e0*/  VIADD R196, R20, 0xffffff80 ;  /* 0xffffff8014c47836 */ /* 0x002fe20000000000 */
[----:B------:R-:W1:Y:S02]  /*28f0*/  LDC.64 R2, c[0x0][0xae0] ;  /* 0x0002b800ff027b82 */ /* 0x000e640000000a00 */
[----:B------:R0:W-:Y:S04]  /*2900*/  STL [R6+0x28], R15 ;  /* 0x0000280f06007387 */ /* 0x0001e80000100800 */
[----:B--2---:R0:W-:Y:S04]  /*2910*/  STL [R6+0x2c], R21 ;  /* 0x00002c1506007387 */ /* 0x0041e80000100800 */
[----:B---3--:R0:W-:Y:S04]  /*2920*/  STL [R6+0xc], R11 ;  /* 0x00000c0b06007387 */ /* 0x0081e80000100800 */
[----:B------:R0:W-:Y:S04]  /*2930*/  STL [R6+0x14], RZ ;  /* 0x000014ff06007387 */ /* 0x0001e80000100800 */
[----:B------:R0:W-:Y:S04]  /*2940*/  STL [R6], R196 ;  /* 0x000000c406007387 */ /* 0x0001e80000100800 */
[----:B-----5:R0:W-:Y:S04]  /*2950*/  STL [R6+0x10], R4 ;  /* 0x0000100406007387 */ /* 0x0201e80000100800 */
[----:B------:R0:W-:Y:S04]  /*2960*/  STL [R6+0x18], R5 ;  /* 0x0000180506007387 */ /* 0x0001e80000100800 */
[----:B-1----:R0:W-:Y:S04]  /*2970*/  STL [R6+0x1c], R2 ;  /* 0x00001c0206007387 */ /* 0x0021e80000100800 */
[----:B------:R0:W-:Y:S04]  /*2980*/  STL [R6+0x20], R3 ;  /* 0x0000200306007387 */ /* 0x0001e80000100800 */
[----:B----4-:R-:W2:Y:S01]  /*2990*/  LDL R7, [R1+0x224] ;  /* 0x0002240001077983 */ /* 0x010ea20000100800 */
        /* <DEDUP_REMOVED lines=9> */
[----:B------:R-:W1:Y:S02]  /*2a30*/  SYNCS.PHASECHK.TRANS64.TRYWAIT P0, [UR44+0x32400], R0 ;  /* 0x03240000ff0075a7 */ /* 0x000e64000800016c */
[----:B01----:R-:W-:Y:S05]  /*2a40*/  @!P0 BRA `(.L_x_9681) ;  /* 0x0000024c00b48947 */ /* 0x003fea0003800000 */
.L_x_9888:
[----:B------:R-:W-:Y:S05]  /*2a50*/  BSYNC B0 ;  /* 0x0000000000007941 */ /* 0x000fea0003800000 */
.L_x_9680:
[----:B------:R-:W2:Y:S04]  /*2a60*/  LDL R29, [R1+0x1c] ;  /* 0x00001c00011d7983 */ /* 0x000ea80000100800 */
[----:B------:R1:W5:Y:S01]  /*2a70*/  LDL.64 R20, [R1+0x218] ;  /* 0x0002180001147983 */ /* 0x0003620000100a00 */
[----:B------:R-:W-:Y:S01]  /*2a80*/  IMAD.U32 R10, RZ, RZ, UR36 ;  /* 0x00000024ff0a7e24 */ /* 0x000fe2000f8e00ff */
[C---:B------:R-:W-:Y:S01]  /*2a90*/  IADD3 R14, P0, R16.reuse, 0x138, RZ ;  /* 0x00000138100e7810 */ /* 0x040fe20007f1e0ff */
[----:B------:R-:W-:Y:S01]  /*2aa0*/  IMAD.U32 R11, RZ, RZ, UR37 ;  /* 0x00000025ff0b7e24 */ /* 0x000fe2000f8e00ff */
[C---:B0-----:R-:W-:Y:S01]  /*2ab0*/  IADD3 R0, P1, R16.reuse, 0x430, RZ ;  /* 0x0000043010007810 */ /* 0x041fe20007f3e0ff */
[----:B------:R-:W-:Y:S01]  /*2ac0*/  IMAD.MOV.U32 R8, RZ, RZ, R27 ;  /* 0x000000ffff087224 */ /* 0x000fe200078e001b */
[----:B------:R-:W-:Y:S01]  /*2ad0*/  STL.64 [R1+0x210], R24 ;  /* 0x0002101801007387 */ /* 0x000fe20000100a00 */
[----:B------:R-:W-:Y:S01]  /*2ae0*/  IMAD.MOV.U32 R9, RZ, RZ, R44 ;  /* 0x000000ffff097224 */ /* 0x000fe200078e002c */
[----:B------:R-:W-:Y:S05]  /*2af0*/  WARPSYNC.ALL ;  /* 0x0000000000007948 */ /* 0x000fea0003800000 */
[----:B------:R0:W-:Y:S01]  /*2b00*/  STL.128 [R1+0x1a0], R8 ;  /* 0x0001a00801007387 */ /* 0x0001e20000100c00 */
[----:B------:R-:W-:Y:S01]  /*2b10*/  IMAD.X R15, RZ, RZ, R17, P0 ;  /* 0x000000ffff0f7224 */ /* 0x000fe200000e0611 */
[----:B------:R-:W-:Y:S01]  /*2b20*/  BSSY B0, `(.L_x_9682) ;  /* 0x000002c000007945 */ /* 0x000fe20003800000 */
[----:B------:R-:W-:Y:S01]  /*2b30*/  IMAD.MOV.U32 R12, RZ, RZ, R18 ;  /* 0x000000ffff0c7224 */ /* 0x000fe200078e0012 */
[----:B------:R-:W-:Y:S01]  /*2b40*/  IADD3 R18, P0, R16, 0x170, RZ ;  /* 0x0000017010127810 */ /* 0x000fe20007f1e0ff */
[----:B------:R-:W-:Y:S01]  /*2b50*/  IMAD.MOV.U32 R13, RZ, RZ, R41 ;  /* 0x000000ffff0d7224 */ /* 0x000fe200078e0029 */
[----:B------:R-:W-:Y:S01]  /*2b60*/  STL.64 [R1+0x178], R200 ;  /* 0x000178c801007387 */ /* 0x000fe20000100a00 */
[----:B------:R-:W-:-:S03]  /*2b70*/  IMAD.X R7, RZ, RZ, R17, P1 ;  /* 0x000000ffff077224 */ /* 0x000fc600008e0611 */
[----:B------:R3:W-:Y:S01]  /*2b80*/  STL.128 [R1+0x180], R12 ;  /* 0x0001800c01007387 */ /* 0x0007e20000100c00 */
[----:B0-----:R-:W-:Y:S02]  /*2b90*/  IMAD.MOV.U32 R10, RZ, RZ, R32 ;  /* 0x000000ffff0a7224 */ /* 0x001fe400078e0020 */
[----:B------:R-:W-:Y:S02]  /*2ba0*/  IMAD.MOV.U32 R11, RZ, RZ, R33 ;  /* 0x000000ffff0b7224 */ /* 0x000fe400078e0021 */
[----:B------:R-:W-:Y:S02]  /*2bb0*/  IMAD.MOV.U32 R8, RZ, RZ, R204 ;  /* 0x000000ffff087224 */ /* 0x000fe400078e00cc */
[----:B------:R-:W-:Y:S02]  /*2bc0*/  IMAD.MOV.U32 R9, RZ, RZ, R203 ;  /* 0x000000ffff097224 */ /* 0x000fe400078e00cb */
[----:B------:R-:W-:Y:S01]  /*2bd0*/  IMAD.MOV.U32 R32, RZ, RZ, R18 ;  /* 0x000000ffff207224 */ /* 0x000fe200078e0012 */
[----:B------:R1:W-:Y:S01]  /*2be0*/  BAR.SYNC.DEFER_BLOCKING R199, 0x100 ;  /* 0x000400c70000751d */ /* 0x0003e20000010000 */
[----:B---3--:R-:W-:Y:S01]  /*2bf0*/  IADD3 R12, P1, R16, 0x128, RZ ;  /* 0x00000128100c7810 */ /* 0x008fe20007f3e0ff */
[----:B------:R-:W-:-:S02]  /*2c00*/  IMAD.MOV.U32 R14, RZ, RZ, R206 ;  /* 0x000000ffff0e7224 */ /* 0x000fc400078e00ce */
[----:B------:R-:W-:Y:S02]  /*2c10*/  IMAD.MOV.U32 R15, RZ, RZ, R205 ;  /* 0x000000ffff0f7224 */ /* 0x000fe400078e00cd */
[----:B------:R-:W-:Y:S01]  /*2c20*/  IMAD.X R13, RZ, RZ, R17, P1 ;  /* 0x000000ffff0d7224 */ /* 0x000fe200008e0611 */
[----:B------:R0:W-:Y:S01]  /*2c30*/  STL.128 [R1+0x1b0], R8 ;  /* 0x0001b00801007387 */ /* 0x0001e20000100c00 */
[----:B------:R-:W-:-:S03]  /*2c40*/  IMAD.MOV.U32 R18, RZ, RZ, R23 ;  /* 0x000000ffff127224 */ /* 0x000fc600078e0017 */
[----:B------:R-:W-:Y:S01]  /*2c50*/  STL.128 [R1+0x1f0], R12 ;  /* 0x0001f00c01007387 */ /* 0x000fe20000100c00 */
[----:B0-----:R-:W-:Y:S02]  /*2c60*/  IMAD.MOV.U32 R8, RZ, RZ, R19 ;  /* 0x000000ffff087224 */ /* 0x001fe400078e0013 */
[----:B------:R-:W-:Y:S02]  /*2c70*/  IMAD.MOV.U32 R9, RZ, RZ, R40 ;  /* 0x000000ffff097224 */ /* 0x000fe400078e0028 */
[----:B------:R-:W-:Y:S02]  /*2c80*/  IMAD.MOV.U32 R10, RZ, RZ, R28 ;  /* 0x000000ffff0a7224 */ /* 0x000fe400078e001c */
[----:B------:R-:W-:Y:S02]  /*2c90*/  IMAD.MOV.U32 R11, RZ, RZ, R45 ;  /* 0x000000ffff0b7224 */ /* 0x000fe400078e002d */
[----:B------:R-:W-:-:S03]  /*2ca0*/  IMAD.X R19, RZ, RZ, R17, P0 ;  /* 0x000000ffff137224 */ /* 0x000fc600000e0611 */
[----:B------:R0:W-:Y:S01]  /*2cb0*/  STL.128 [R1+0x1c0], R8 ;  /* 0x0001c00801007387 */ /* 0x0001e20000100c00 */
[----:B------:R-:W-:Y:S02]  /*2cc0*/  IMAD.MOV.U32 R33, RZ, RZ, R19 ;  /* 0x000000ffff217224 */ /* 0x000fe400078e0013 */
[----:B------:R-:W-:-:S03]  /*2cd0*/  IMAD.MOV.U32 R19, RZ, RZ, R42 ;  /* 0x000000ffff137224 */ /* 0x000fc600078e002a */
[----:B------:R-:W-:Y:S04]  /*2ce0*/  STL.128 [R1+0x1e0], R32 ;  /* 0x0001e02001007387 */ /* 0x000fe80000100c00 */
[----:B------:R-:W-:Y:S01]  /*2cf0*/  STL.128 [R1+0x190], R16 ;  /* 0x0001901001007387 */ /* 0x000fe20000100c00 */
[----:B0-----:R-:W-:Y:S02]  /*2d00*/  IMAD.MOV.U32 R8, RZ, RZ, R30 ;  /* 0x000000ffff087224 */ /* 0x001fe400078e001e */
[----:B------:R-:W-:Y:S02]  /*2d10*/  IMAD.MOV.U32 R9, RZ, RZ, R31 ;  /* 0x000000ffff097224 */ /* 0x000fe400078e001f */
[----:B------:R-:W-:Y:S02]  /*2d20*/  IMAD.MOV.U32 R10, RZ, RZ, R0 ;  /* 0x000000ffff0a7224 */ /* 0x000fe400078e0000 */
[----:B------:R-:W-:-:S05]  /*2d30*/  IMAD.MOV.U32 R11, RZ, RZ, R7 ;  /* 0x000000ffff0b7224 */ /* 0x000fca00078e0007 */
[----:B------:R0:W-:Y:S02]  /*2d40*/  STL.128 [R1+0x1d0], R8 ;  /* 0x0001d00801007387 */ /* 0x0001e40000100c00 */
[----:B0-----:R-:W-:Y:S02]  /*2d50*/  IMAD.MOV.U32 R8, RZ, RZ, R26 ;  /* 0x000000ffff087224 */ /* 0x001fe400078e001a */
[----:B------:R-:W-:Y:S02]  /*2d60*/  IMAD.MOV.U32 R9, RZ, RZ, R43 ;  /* 0x000000ffff097224 */ /* 0x000fe400078e002b */
[----:B------:R-:W-:Y:S02]  /*2d70*/  IMAD.MOV.U32 R10, RZ, RZ, R38 ;  /* 0x000000ffff0a7224 */ /* 0x000fe400078e0026 */
[----:B------:R-:W-:-:S05]  /*2d80*/  IMAD.MOV.U32 R11, RZ, RZ, R39 ;  /* 0x000000ffff0b7224 */ /* 0x000fca00078e0027 */
[----:B------:R1:W-:Y:S01]  /*2d90*/  STL.128 [R1+0x200], R8 ;  /* 0x0002000801007387 */ /* 0x0003e20000100c00 */
[----:B--2---:R-:W-:-:S04]  /*2da0*/  LOP3.LUT R0, R29, 0x1, RZ, 0xfc, !PT ;  /* 0x000000011d007812 */ /* 0x004fc800078efcff */
[----:B------:R-:W-:-:S13]  /*2db0*/  ISETP.NE.AND P1, PT, R0, 0x3, PT ;  /* 0x000000030000780c */ /* 0x000fda0003f25270 */
[----:B-1----:R-:W-:Y:S05]  /*2dc0*/  @!P1 BRA `(.L_x_9683) ;  /* 0x0000000000049947 */ /* 0x002fea0003800000 */
[----:B------:R-:W-:Y:S01]  /*2dd0*/  BPT.TRAP 0x1 ;  /* 0x000000040000795c */ /* 0x000fe20000300000 */
.L_x_9683:
[----:B------:R-:W-:Y:S05]  /*2de0*/  BSYNC B0 ;  /* 0x0000000000007941 */ /* 0x000fea0003800000 */
.L_x_9682:
[----:B------:R-:W2:Y:S01]  /*2df0*/  LDL.64 R8, [R1+0x8] ;  /* 0x0000080001087983 */ /* 0x000ea20000100a00 */
[----:B-----5:R-:W-:Y:S01]  /*2e00*/  SHF.L.U32 R21, R21, 0x1f, RZ ;  /* 0x0000001f15157819 */ /* 0x020fe200000006ff */
[----:B------:R-:W-:Y:S01]  /*2e10*/  BSSY B0, `(.L_x_9684) ;  /* 0x0000006000007945 */ /* 0x000fe20003800000 */
[----:B--2---:R-:W-:-:S05]  /*2e20*/  MOV R7, R8 ;  /* 0x0000000800077202 */ /* 0x004fca0000000f00 */
[----:B------:R-:W-:-:S04]  /*2e30*/  IMAD R20, R20, 0x8, R7 ;  /* 0x0000000814147824 */ /* 0x000fc800078e0207 */
[----:B------:R0:W1:Y:S01]  /*2e40*/  SYNCS.PHASECHK.TRANS64.TRYWAIT P0, [R20+URZ], R21 ;  /* 0x00000015140075a7 */ /* 0x000062000800017f */
[----:B------:R-:W-:Y:S05]  /*2e50*/  @!P1 BRA `(.L_x_9685) ;  /* 0x0000000000049947 */ /* 0x000fea0003800000 */
[----:B------:R-:W-:Y:S01]  /*2e60*/  BPT.TRAP 0x1 ;  /* 0x000000040000795c */ /* 0x000fe20000300000 */
.L_x_9685:
[----:B------:R-:W-:Y:S05]  /*2e70*/  BSYNC B0 ;  /* 0x0000000000007941 */ /* 0x000fea0003800000 */
.L_x_9684:
[----:B------:R-:W-:Y:S04]  /*2e80*/  BSSY B0, `(.L_x_9686) ;  /* 0x0000004000007945 */ /* 0x000fe80003800000 */
[----:B-1----:R-:W-:Y:S05]  /*2e90*/  @P0 BRA `(.L_x_9687) ;  /* 0x0000000000080947 */ /* 0x002fea0003800000 */
[----:B------:R-:W1:Y:S02]  /*2ea0*/  SYNCS.PHASECHK.TRANS64.TRYWAIT P0, [R20+URZ], R21 ;  /* 0x00000015140075a7 */ /* 0x000e64000800017f */
[----:B-1----:R-:W-:Y:S05]  /*2eb0*/  @!P0 BRA `(.L_x_9688) ;  /* 0x0000024800b08947 */ /* 0x002fea0003800000 */
.L_x_9687:
[----:B------:R-:W-:Y:S05]  /*2ec0*/  BSYNC B0 ;  /* 0x0000000000007941 */ /* 0x000fea0003800000 */
.L_x_9686:
[----:B------:R-:W2:Y:S04]  /*2ed0*/  LDL R13, [R1+0x218] ;  /* 0x00021800010d7983 */ /* 0x000ea80000100800 */
[----:B------:R-:W2:Y:S01]  /*2ee0*/  LDL.64 R8, [R1+0xa0] ;  /* 0x0000a00001087983 */ /* 0x000ea20000100a00 */
[----:B------:R-:W-:Y:S05]  /*2ef0*/  WARPSYNC.ALL ;  /* 0x0000000000007948 */ /* 0x000fea0003800000 */
[----:B01----:R-:W3:Y:S04]  /*2f00*/  LDL.64 R20, [R1+0x98] ;  /* 0x0000980001147983 */ /* 0x003ee80000100a00 */
        /* <DEDUP_REMOVED lines=21> */
[C---:B------:R-:W-:Y:S01]  /*3060*/  VIADD R10, R8.reuse, 0x4 ;  /* 0x00000004080a7836 */ /* 0x040fe20000000000 */
        /* <DEDUP_REMOVED lines=30> */
[----:B------:R-:W1:Y:S02]  /*3250*/  SYNCS.PHASECHK.TRANS64.TRYWAIT P0, [UR44+0x32410], R7 ;  /* 0x03241007ff0075a7 */ /* 0x000e64000800016c */
[----:B01----:R-:W-:Y:S05]  /*3260*/  @!P0 BRA `(.L_x_9690) ;  /* 0x0000024400d88947 */ /* 0x003fea0003800000 */
.L_x_9889:
[----:B------:R-:W-:Y:S05]  /*3270*/  BSYNC B0 ;  /* 0x0000000000007941 */ /* 0x000fea0003800000 */
.L_x_9689:
[----:B0-----:R-:W2:Y:S04]  /*3280*/  LDL R7, [R1+0x54] ;  /* 0x0000540001077983 */ /* 0x001ea80000100800 */
[----:B------:R0:W5:Y:S01]  /*3290*/  LDL.64 R8, [R1+0x218] ;  /* 0x0002180001087983 */ /* 0x0001620000100a00 */
[----:B------:R-:W-:Y:S01]  /*32a0*/  BSSY B0, `(.L_x_9691) ;  /* 0x0000005000007945 */ /* 0x000fe20003800000 */
[----:B--2---:R-:W-:-:S04]  /*32b0*/  LOP3.LUT R7, R7, 0x1, RZ, 0xfc, !PT ;  /* 0x0000000107077812 */ /* 0x004fc800078efcff */
[----:B------:R-:W-:-:S13]  /*32c0*/  ISETP.NE.AND P1, PT, R7, 0x3, PT ;  /* 0x000000030700780c */ /* 0x000fda0003f25270 */
[----:B0-----:R-:W-:Y:S05]  /*32d0*/  @!P1 BRA `(.L_x_9692) ;  /* 0x0000000000049947 */ /* 0x001fea0003800000 */
[----:B------:R-:W-:Y:S01]  /*32e0*/  BPT.TRAP 0x1 ;  /* 0x000000040000795c */ /* 0x000fe20000300000 */
.L_x_9692:
[----:B------:R-:W-:Y:S05]  /*32f0*/  BSYNC B0 ;  /* 0x0000000000007941 */ /* 0x000fea0003800000 */
.L_x_9691:
        /* <DEDUP_REMOVED lines=8> */
.L_x_9694:
[----:B------:R-:W-:Y:S05]  /*3380*/  BSYNC B0 ;  /* 0x0000000000007941 */ /* 0x000fea0003800000 */
.L_x_9693:
[----:B------:R-:W-:Y:S04]  /*3390*/  BSSY B0, `(.L_x_9695) ;  /* 0x0000004000007945 */ /* 0x000fe80003800000 */
[----:B-1----:R-:W-:Y:S05]  /*33a0*/  @P0 BRA `(.L_x_9696) ;  /* 0x0000000000080947 */ /* 0x002fea0003800000 */
[----:B------:R-:W1:Y:S02]  /*33b0*/  SYNCS.PHASECHK.TRANS64.TRYWAIT P0, [R8+URZ], R9 ;  /* 0x00000009080075a7 */ /* 0x000e64000800017f */
[----:B-1----:R-:W-:Y:S05]  /*33c0*/  @!P0 BRA `(.L_x_9697) ;  /* 0x0000024400988947 */ /* 0x002fea0003800000 */
.L_x_9696:
[----:B------:R-:W-:Y:S05]  /*33d0*/  BSYNC B0 ;  /* 0x0000000000007941 */ /* 0x000fea0003800000 */
.L_x_9695:
[----:B------:R-:W2:Y:S04]  /*33e0*/  LDL R21, [R1+0x218] ;  /* 0x0002180001157983 */ /* 0x000ea80000100800 */
[----:B01----:R-:W2:Y:S04]  /*33f0*/  LDL.64 R8, [R1+0x118] ;  /* 0x0001180001087983 */ /* 0x003ea80000100a00 */
[----:B------:R-:W3:Y:S04]  /*3400*/  LDL R7, [R1+0x90] ;  /* 0x0000900001077983 */ /* 0x000ee80000100800 */
[----:B------:R-:W4:Y:S04]  /*3410*/  LDL.64 R10, [R1+0x110] ;  /* 0x00011000010a7983 */ /* 0x000f280000100a00 */
[----:B------:R-:W5:Y:S04]  /*3420*/  LDL.64 R12, [R1+0x110] ;  /* 0x00011000010c7983 */ /* 0x000f680000100a00 */
[----:B------:R-:W5:Y:S04]  /*3430*/  LDL.64 R14, [R1+0x110] ;  /* 0x00011000010e7983 */ /* 0x000f680000100a00 */
[----:B------:R-:W5:Y:S01]  /*3440*/  LDL.64 R18, [R1+0x110] ;  /* 0x0001100001127983 */ /* 0x000f620000100a00 */
[----:B------:R-:W-:Y:S05]  /*3450*/  WARPSYNC.ALL ;  /* 0x0000000000007948 */ /* 0x000fea0003800000 */
[----:B------:R-:W-:Y:S01]  /*3460*/  WARPGROUP.ARRIVE ;  /* 0x00000000000079c5 */ /* 0x000fe20000000000 */
[----:B--2---:R-:W-:Y:S01]  /*3470*/  IMAD R8, R21, 0xc00, R8 ;  /* 0x00000c0015087824 */ /* 0x004fe200078e0208 */
[----:B------:R-:W-:Y:S01]  /*3480*/  R2UR UR7, R9 ;  /* 0x00000000090772ca */ /* 0x000fe200000e0000 */
[----:B------:R-:W2:Y:S01]  /*3490*/  LDL.64 R20, [R1+0x110] ;  /* 0x0001100001147983 */ /* 0x000ea20000100a00 */
[----:B---3--:R-:W-:-:S02]  /*34a0*/  ISETP.NE.U32.AND P0, PT, R7, RZ, PT ;  /* 0x000000ff0700720c */ /* 0x008fc40003f05070 */
        /* <DEDUP_REMOVED lines=132> */
[----:B------:R-:W-:Y:S01]  /*3cf0*/  R2UR UR5, R21 ;  /* 0x00000000150572ca */ /* 0x000fe200000e0000 */
[----:B------:R-:W0:Y:S01]  /*3d00*/  S2R R23, SR_TID.X ;  /* 0x0000000000177919 */ /* 0x000e220000002100 */
[----:B---3--:R-:W-:Y:S01]  /*3d10*/  VIADD R12, R12, 0xc02 ;  /* 0x00000c020c0c7836 */ /* 0x008fe20000000000 */
[----:B------:R-:W-:Y:S02]  /*3d20*/  WARPGROUP.DEPBAR.LE gsb0, 0x0 ;  /* 0x00008000000079c5 */ /* 0x000fe40000010000 */
[----:B------:R-:W-:-:S08]  /*3d30*/  WARPGROUP.ARRIVE ;  /* 0x00000000000079c5 */ /* 0x000fd00000000000 */
[----:B------:R-:W-:Y:S01]  /*3d40*/  HGMMA.64x96x16.F32.BF16 R24, gdesc[UR4], R24, gsb0 ;  /* 0x01600000041879f0 */ /* 0x000fe20008001818 */
[----:B0-----:R-:W-:-:S04]  /*3d50*/  LOP3.LUT R23, R23, 0x7f, RZ, 0xc0, !PT ;  /* 0x0000007f17177812 */ /* 0x001fc800078ec0ff */
[----:B------:R-:W-:Y:S01]  /*3d60*/  ISETP.NE.AND P0, PT, R23, RZ, PT ;  /* 0x000000ff1700720c */ /* 0x000fe20003f05270 */
        /* <DEDUP_REMOVED lines=52> */
[----:B------:R-:W2:Y:S04]  /*40b0*/  LDL.64 R12, [R1+0x170] ;  /* 0x00017000010c7983 */ /* 0x000ea80000100a00 */
[----:B------:R-:W3:Y:S04]  /*40c0*/  LDL R14, [R6] ;  /* 0x00000000060e7983 */ /* 0x000ee80000100800 */
[----:B------:R-:W4:Y:S04]  /*40d0*/  LDL R9, [R6+0x8] ;  /* 0x0000080006097983 */ /* 0x000f280000100800 */
[----:B------:R-:W5:Y:S04]  /*40e0*/  LDL R20, [R1+0x70] ;  /* 0x0000700001147983 */ /* 0x000f680000100800 */
[----:B-1----:R-:W4:Y:S04]  /*40f0*/  LDL R7, [R6+0x18] ;  /* 0x0000180006077983 */ /* 0x002f280000100800 */
[----:B------:R-:W5:Y:S04]  /*4100*/  LDL R8, [R6+0x4] ;  /* 0x0000040006087983 */ /* 0x000f680000100800 */
[----:B------:R-:W5:Y:S04]  /*4110*/  LDL R18, [R6+0xc] ;  /* 0x00000c0006127983 */ /* 0x000f680000100800 */
[----:B------:R-:W5:Y:S04]  /*4120*/  LDL R15, [R6+0x10] ;  /* 0x00001000060f7983 */ /* 0x000f680000100800 */
[----:B------:R-:W5:Y:S04]  /*4130*/  LDL R19, [R6+0x14] ;  /* 0x0000140006137983 */ /* 0x000f680000100800 */
[----:B--2---:R3:W2:Y:S02]  /*4140*/  LD.E R12, desc[UR54][R12.64] ;  /* 0x000000360c0c7980 */ /* 0x0046a4000c101900 */
[----:B---3--:R-:W-:-:S04]  /*4150*/  SHF.R.S32.HI R13, RZ, 0x1f, R14 ;  /* 0x0000001fff0d7819 */ /* 0x008fc8000001140e */
        /* <DEDUP_REMOVED lines=9> */
[----:B----4-:R-:W-:Y:S01]  /*41f0*/  ISETP.GE.AND P1, PT, R7, 0x1, PT ;  /* 0x000000010700780c */ /* 0x010fe20003f26270 */
[----:B------:R-:W-:Y:S01]  /*4200*/  BSSY B0, `(.L_x_9698) ;  /* 0x0000095000007945 */ /* 0x000fe20003800000 */
[-C--:B--2---:R-:W-:Y:S01]  /*4210*/  FMUL.FTZ R10, R24, R12.reuse ;  /* 0x0000000c180a7220 */ /* 0x084fe20000410000 */
[----:B------:R-:W-:Y:S01]  /*4220*/  SHF.R.S32.HI R24, RZ, 0x1f, R21 ;  /* 0x0000001fff187819 */ /* 0x000fe20000011415 */
[----:B------:R-:W-:-:S03]  /*4230*/  FMUL.FTZ R11, R25, R12 ;  /* 0x0000000c190b7220 */ /* 0x000fc60000410000 */
[----:B------:R-:W-:Y:S01]  /*4240*/  LEA.HI R23, R24, R21, RZ, 0x2 ;  /* 0x0000001518177211 */ /* 0x000fe200078f10ff */
[----:B------:R-:W-:-:S03]  /*4250*/  FMUL.FTZ R95, R26, R12 ;  /* 0x0000000c1a5f7220 */ /* 0x000fc60000410000 */
[--C-:B------:R-:W-:Y:S02]  /*4260*/  SHF.R.S32.HI R25, RZ, 0x2, R23.reuse ;  /* 0x00000002ff197819 */ /* 0x100fe40000011417 */
[----:B------:R-:W-:Y:S02]  /*4270*/  SHF.R.S32.HI R26, RZ, 0x1f, R23 ;  /* 0x0000001fff1a7819 */ /* 0x000fe40000011417 */
[----:B------:R-:W-:Y:S02]  /*4280*/  LEA.HI R24, R24, R21, RZ, 0x5 ;  /* 0x0000001518187211 */ /* 0x000fe400078f28ff */
[----:B------:R-:W-:Y:S01]  /*4290*/  LEA.HI R26, R26, R25, RZ, 0x3 ;  /* 0x000000191a1a7211 */ /* 0x000fe200078f18ff */
[----:B------:R-:W-:Y:S01]  /*42a0*/  FMUL.FTZ R89, R27, R12 ;  /* 0x0000000c1b597220 */ /* 0x000fe20000410000 */
[----:B------:R-:W-:Y:S02]  /*42b0*/  SHF.R.S32.HI R27, RZ, 0x5, R24 ;  /* 0x00000005ff1b7819 */ /* 0x000fe40000011418 */
[----:B------:R-:W-:-:S02]  /*42c0*/  LOP3.LUT R26, R26, 0xfffffff8, RZ, 0xc0, !PT ;  /* 0xfffffff81a1a7812 */ /* 0x000fc400078ec0ff */
        /* <DEDUP_REMOVED lines=46> */
[----:B-----5:R-:W-:Y:S02]  /*45b0*/  IMAD R27, R20, 0x8, R27 ;  /* 0x00000008141b7824 */ /* 0x020fe400078e021b */
[----:B------:R-:W-:Y:S01]  /*45c0*/  FMUL.FTZ R181, R71, R12 ;  /* 0x0000000c47b57220 */ /* 0x000fe20000410000 */
[----:B------:R-:W-:Y:S01]  /*45d0*/  IMAD.IADD R14, R21, 0x1, -R14 ;  /* 0x00000001150e7824 */ /* 0x000fe200078e0a0e */
[----:B------:R-:W-:Y:S01]  /*45e0*/  IADD3 R21, -R8, 0x1, R23 ;  /* 0x0000000108157810 */ /* 0x000fe20007ffe117 */
[----:B------:R-:W-:Y:S01]  /*45f0*/  IMAD.U32 R26, R27, 0x10, R26 ;  /* 0x000000101b1a7824 */ /* 0x000fe200078e001a */
[----:B------:R-:W1:Y:S03]  /*4600*/  MUFU.TANH R10, R10 ;  /* 0x0000000a000a7308 */ /* 0x000e660000002400 */
[----:B------:R-:W-:Y:S01]  /*4610*/  IMAD R26, R13, 0x40, R26 ;  /* 0x000000400d1a7824 */ /* 0x000fe200078e021a */
[----:B------:R-:W-:Y:S01]  /*4620*/  LOP3.LUT R13, RZ, R18, RZ, 0x33, !PT ;  /* 0x00000012ff0d7212 */ /* 0x000fe200078e33ff */
[----:B------:R-:W-:-:S03]  /*4630*/  IMAD R12, R14, -0x2, R21 ;  /* 0xfffffffe0e0c7824 */ /* 0x000fc600078e0215 */
[----:B------:R-:W2:Y:S01]  /*4640*/  MUFU.TANH R11, R11 ;  /* 0x0000000b000b7308 */ /* 0x000ea20000002400 */
[----:B------:R-:W-:-:S07]  /*4650*/  IMAD R23, R14, -0x2, R23 ;  /* 0xfffffffe0e177824 */ /* 0x000fce00078e0217 */
[----:B------:R-:W3:Y:S01]  /*4660*/  MUFU.TANH R95, R95 ;  /* 0x0000005f005f7308 */ /* 0x000ee20000002400 */
[----:B------:R-:W-:-:S07]  /*4670*/  IMAD.IADD R18, R12, 0x1, R15 ;  /* 0x000000010c127824 */ /* 0x000fce00078e020f */
        /* <DEDUP_REMOVED lines=45> */
[----:B------:R-:W-:-:S02]  /*4950*/  IMAD.U32 R25, RZ, RZ, UR4 ;  /* 0x00000004ff197e24 */ /* 0x000fc4000f8e00ff */
[----:B------:R-:W-:Y:S02]  /*4960*/  IMAD.IADD R21, R12, 0x1, R13 ;  /* 0x000000010c157824 */ /* 0x000fe400078e020d */
[----:B------:R-:W-:Y:S01]  /*4970*/  VIADD R20, R19, UR4 ;  /* 0x0000000413147c36 */ /* 0x000fe20008000000 */
[----:B------:R-:W-:Y:S01]  /*4980*/  VIADDMNMX R12, R26, R18, R23, PT ;  /* 0x000000121a0c7246 */ /* 0x000fe20003800117 */
[----:B------:R-:W-:Y:S02]  /*4990*/  IMAD R24, R14, -0x2, R25 ;  /* 0xfffffffe0e187824 */ /* 0x000fe400078e0219 */
[----:B------:R-:W-:Y:S01]  /*49a0*/  IMAD.IADD R13, R21, 0x1, R26 ;  /* 0x00000001150d7824 */ /* 0x000fe200078e021a */
[----:B-1234-:R-:W-:Y:S06]  /*49b0*/  @!P1 BRA `(.L_x_9699) ;  /* 0x0000000000649947 */ /* 0x01efec0003800000 */
        /* <DEDUP_REMOVED lines=12> */
.L_x_9703:
[----:B------:R-:W-:Y:S05]  /*4a80*/  BSYNC B2 ;  /* 0x0000000000027941 */ /* 0x000fea0003800000 */
.L_x_9702:
[----:B------:R-:W-:Y:S01]  /*4a90*/  LOP3.LUT R14, RZ, R14, RZ, 0x33, !PT ;  /* 0x0000000eff0e7212 */ /* 0x000fe200078e33ff */
[----:B------:R-:W-:Y:S06]  /*4aa0*/  BRA `(.L_x_9704) ;  /* 0x0000000000187947 */ /* 0x000fec0003800000 */
.L_x_9701:
[----:B------:R-:W-:-:S13]  /*4ab0*/  ISETP.NE.AND P1, PT, R7, 0x1, PT ;  /* 0x000000010700780c */ /* 0x000fda0003f25270 */
[----:B------:R-:W-:Y:S05]  /*4ac0*/  @!P1 BRA `(.L_x_9704) ;  /* 0x0000000000109947 */ /* 0x000fea0003800000 */
[----:B------:R-:W2:Y:S04]  /*4ad0*/  LDL R15, [R6+0x1c] ;  /* 0x00001c00060f7983 */ /* 0x000ea80000100800 */
[----:B------:R-:W3:Y:S01]  /*4ae0*/  LDL R19, [R6+0x20] ;  /* 0x0000200006137983 */ /* 0x000ee20000100800 */
[----:B--2---:R-:W-:-:S05]  /*4af0*/  IMAD.HI.U32 R14, R14, R15, RZ ;  /* 0x0000000f0e0e7227 */ /* 0x004fca00078e00ff */
[----:B---3--:R-:W-:-:S07]  /*4b00*/  SHF.R.U32.HI R14, RZ, R19, R14 ;  /* 0x00000013ff0e7219 */ /* 0x008fce000001160e */
.L_x_9704:
[----:B------:R-:W-:Y:S05]  /*4b10*/  BSYNC B1 ;  /* 0x0000000000017941 */ /* 0x000fea0003800000 */
.L_x_9700:
[----:B------:R-:W-:-:S05]  /*4b20*/  IMAD R14, R7, R14, R24 ;  /* 0x0000000e070e7224 */ /* 0x000fca00078e0218 */
[----:B------:R-:W-:Y:S02]  /*4b30*/  VIMNMX R13, R13, R14, !PT ;  /* 0x0000000e0d0d7248 */ /* 0x000fe40007fe0100 */
[----:B------:R-:W-:-:S07]  /*4b40*/  VIADDMNMX R12, R14, R7, R12, PT ;  /* 0x000000070e0c7246 */ /* 0x000fce000380010c */
.L_x_9699:
[----:B------:R-:W-:Y:S05]  /*4b50*/  BSYNC B0 ;  /* 0x0000000000007941 */ /* 0x000fea0003800000 */
.L_x_9698:
[----:B------:R-:W-:Y:S01]  /*4b60*/  ISETP.GE.AND P1, PT, R20, 0x2, PT ;  /* 0x000000021400780c */ /* 0x000fe20003f26270 */
[----:B------:R-:W-:Y:S01]  /*4b70*/  VIADD R26, R26, 0x8 ;  /* 0x000000081a1a7836 */ /* 0x000fe20000000000 */
[C---:B------:R-:W-:Y:S01]  /*4b80*/  ISETP.GE.AND P5, PT, R20.reuse, 0xa, PT ;  /* 0x0000000a1400780c */ /* 0x040fe20003fa6270 */
[----:B------:R-:W-:Y:S01]  /*4b90*/  BSSY B0, `(.L_x_9705) ;  /* 0x000008f000007945 */ /* 0x000fe20003800000 */
[----:B------:R-:W-:Y:S02]  /*4ba0*/  ISETP.GT.AND P3, PT, R13, 0x1, !P1 ;  /* 0x000000010d00780c */ /* 0x000fe40004f64270 */
[----:B------:R-:W-:Y:S02]  /*4bb0*/  ISETP.GE.AND P2, PT, R20, 0x9, PT ;  /* 0x000000091400780c */ /* 0x000fe40003f46270 */
[----:B------:R-:W-:Y:S02]  /*4bc0*/  ISETP.LT.OR P3, PT, R12, 0x2, P3 ;  /* 0x000000020c00780c */ /* 0x000fe40001f61670 */
[----:B------:R-:W-:-:S02]  /*4bd0*/  P2R R15, PR, RZ, 0x20 ;  /* 0x00000020ff0f7803 */ /* 0x000fc40000000000 */
[----:B------:R-:W-:Y:S01]  /*4be0*/  FSEL R101, R11, -INF , !P3 ;  /* 0xff8000000b657808 */ /* 0x000fe20005800000 */
[----:B------:R-:W-:Y:S01]  /*4bf0*/  IMAD.IADD R11, R21, 0x1, R26 ;  /* 0x00000001150b7824 */ /* 0x000fe200078e021a */
[C---:B------:R-:W-:Y:S02]  /*4c00*/  ISETP.GT.AND P3, PT, R13.reuse, 0x9, !P5 ;  /* 0x000000090d00780c */ /* 0x040fe40006f64270 */
[----:B------:R-:W-:Y:S02]  /*4c10*/  ISETP.GT.AND P4, PT, R13, 0x8, !P2 ;  /* 0x000000080d00780c */ /* 0x000fe40005784270 */
        /* <DEDUP_REMOVED lines=102> */
[----:B------:R-:W-:Y:S02]  /*5280*/  VIADDMNMX R10, R26, R18, R23, PT ;  /* 0x000000121a0a7246 */ /* 0x000fe40003800117 */
        /* <DEDUP_REMOVED lines=18> */
.L_x_9710:
[----:B------:R-:W-:Y:S05]  /*53b0*/  BSYNC B2 ;  /* 0x0000000000027941 */ /* 0x000fea0003800000 */
.L_x_9709:
[----:B------:R-:W-:Y:S01]  /*53c0*/  LOP3.LUT R8, RZ, R8, RZ, 0x33, !PT ;  /* 0x00000008ff087212 */ /* 0x000fe200078e33ff */
[----:B------:R-:W-:Y:S06]  /*53d0*/  BRA `(.L_x_9711) ;  /* 0x0000000000187947 */ /* 0x000fec0003800000 */
.L_x_9708:
[----:B------:R-:W-:-:S13]  /*53e0*/  ISETP.NE.AND P6, PT, R7, 0x1, PT ;  /* 0x000000010700780c */ /* 0x000fda0003fc5270 */
[----:B------:R-:W-:Y:S05]  /*53f0*/  @!P6 BRA `(.L_x_9711) ;  /* 0x000000000010e947 */ /* 0x000fea0003800000 */
[----:B------:R-:W2:Y:S04]  /*5400*/  LDL R9, [R6+0x1c] ;  /* 0x00001c0006097983 */ /* 0x000ea80000100800 */
[----:B------:R-:W3:Y:S01]  /*5410*/  LDL R13, [R6+0x20] ;  /* 0x00002000060d7983 */ /* 0x000ee20000100800 */
[----:B--2---:R-:W-:-:S05]  /*5420*/  IMAD.HI.U32 R8, R8, R9, RZ ;  /* 0x0000000908087227 */ /* 0x004fca00078e00ff */
[----:B---3--:R-:W-:-:S07]  /*5430*/  SHF.R.U32.HI R8, RZ, R13, R8 ;  /* 0x0000000dff087219 */ /* 0x008fce0000011608 */
.L_x_9711:
[----:B------:R-:W-:Y:S05]  /*5440*/  BSYNC B1 ;  /* 0x0000000000017941 */ /* 0x000fea0003800000 */
.L_x_9707:
[----:B------:R-:W-:-:S05]  /*5450*/  IMAD R8, R7, R8, R24 ;  /* 0x0000000807087224 */ /* 0x000fca00078e0218 */
[----:B------:R-:W-:Y:S02]  /*5460*/  VIADDMNMX R10, R8, R7, R10, PT ;  /* 0x00000007080a7246 */ /* 0x000fe4000380010a */
[----:B------:R-:W-:-:S07]  /*5470*/  VIMNMX R11, R11, R8, !PT ;  /* 0x000000080b0b7248 */ /* 0x000fce0007fe0100 */
.L_x_9706:
[----:B------:R-:W-:Y:S05]  /*5480*/  BSYNC B0 ;  /* 0x0000000000007941 */ /* 0x000fea0003800000 */
.L_x_9705:
        /* <DEDUP_REMOVED lines=13> */
[----:B------:R-:W5:Y:S01]  /*5560*/  LDL R18, [R1+0x380] ;  /* 0x0003800001127983 */ /* 0x000f620000100800 */
[----:B------:R-:W-:Y:S02]  /*5570*/  ISETP.LT.OR P1, PT, R10, 0xa, P1 ;  /* 0x0000000a0a00780c */ /* 0x000fe40000f21670 */
[----:B------:R-:W-:Y:S01]  /*5580*/  ISETP.NE.AND P6, PT, R28, RZ, PT ;  /* 0x000000ff1c00720c */ /* 0x000fe20003fc5270 */
[----:B------:R-:W5:Y:S01]  /*5590*/  LDL R21, [R1+0x25c] ;  /* 0x00025c0001157983 */ /* 0x000f620000100800 */
[----:B------:R-:W-:-:S02]  /*55a0*/  FSEL R83, R83, -INF , !P1 ;  /* 0xff80000053537808 */ /* 0x000fc40004800000 */
[----:B------:R-:W-:Y:S01]  /*55b0*/  ISETP.NE.AND P1, PT, R19, RZ, PT ;  /* 0x000000ff1300720c */ /* 0x000fe20003f25270 */
[----:B------:R-:W5:Y:S01]  /*55c0*/  LDL R23, [R1+0x264] ;  /* 0x0002640001177983 */ /* 0x000f620000100800 */
[----:B------:R-:W-:Y:S02]  /*55d0*/  FMNMX.FTZ R8, R107, R101, !PT ;  /* 0x000000656b087209 */ /* 0x000fe40007810000 */
[----:B------:R-:W-:Y:S01]  /*55e0*/  ISETP.GT.AND P1, PT, R11, 0x10, !P1 ;  /* 0x000000100b00780c */ /* 0x000fe20004f24270 */
[----:B------:R-:W5:Y:S01]  /*55f0*/  LDL R19, [R1+0x258] ;  /* 0x0002580001137983 */ /* 0x000f620000100800 */
[----:B------:R-:W-:Y:S02]  /*5600*/  FMNMX.FTZ R8, R97, R8, !PT ;  /* 0x0000000861087209 */ /* 0x000fe40007810000 */
[----:B------:R-:W-:Y:S01]  /*5610*/  ISETP.LT.OR P1, PT, R10, 0x11, P1 ;  /* 0x000000110a00780c */ /* 0x000fe20000f21670 */
[----:B------:R-:W5:Y:S01]  /*5620*/  LDL R152, [R1+0x248] ;  /* 0x0002480001987983 */ /* 0x000f620000100800 */
[----:B------:R-:W-:-:S02]  /*5630*/  FMNMX.FTZ R7, R91, R8, !PT ;  /* 0x000000085b077209 */ /* 0x000fc40007810000 */
[----:B------:R-:W-:Y:S01]  /*5640*/  FSEL R182, R182, -INF , !P1 ;  /* 0xff800000b6b67808 */ /* 0x000fe20004800000 */
[----:B------:R-:W5:Y:S01]  /*5650*/  LDL R154, [R1+0x24c] ;  /* 0x00024c00019a7983 */ /* 0x000f620000100800 */
[----:B------:R-:W-:Y:S02]  /*5660*/  ISETP.NE.AND P1, PT, R25, RZ, PT ;  /* 0x000000ff1900720c */ /* 0x000fe40003f25270 */
[C---:B------:R-:W-:Y:S01]  /*5670*/  ISETP.GT.AND P3, PT, R11.reuse, 0x50, !P3 ;  /* 0x000000500b00780c */ /* 0x040fe20005f64270 */
[----:B------:R-:W5:Y:S01]  /*5680*/  LDL R144, [R1+0x234] ;  /* 0x0002340001907983 */ /* 0x000f620000100800 */
[C---:B------:R-:W-:Y:S02]  /*5690*/  ISETP.GT.AND P1, PT, R11.reuse, 0x11, !P1 ;  /* 0x000000110b00780c */ /* 0x040fe40004f24270 */
[----:B------:R-:W-:Y:S01]  /*56a0*/  ISETP.GT.AND P4, PT, R11, 0x51, !P4 ;  /* 0x000000510b00780c */ /* 0x000fe20006784270 */
[----:B------:R-:W5:Y:S01]  /*56b0*/  LDL R146, [R1+0x238] ;  /* 0x0002380001927983 */ /* 0x000f620000100800 */
[----:B------:R-:W-:-:S02]  /*56c0*/  ISETP.LT.OR P1, PT, R10, 0x12, P1 ;  /* 0x000000120a00780c */ /* 0x000fc40000f21670 */
[----:B------:R-:W-:Y:S01]  /*56d0*/  ISETP.LT.OR P3, PT, R10, 0x51, P3 ;  /* 0x000000510a00780c */ /* 0x000fe20001f61670 */
[----:B------:R-:W5:Y:S01]  /*56e0*/  LDL R148, [R1+0x23c] ;  /* 0x00023c0001947983 */ /* 0x000f620000100800 */
[----:B------:R-:W-:Y:S02]  /*56f0*/  FSEL R162, R162, -INF , !P1 ;  /* 0xff800000a2a27808 */ /* 0x000fe40004800000 */
[C---:B------:R-:W-:Y:S01]  /*5700*/  ISETP.GT.AND P1, PT, R11.reuse, 0x18, !P2 ;  /* 0x000000180b00780c */ /* 0x040fe20005724270 */
[----:B------:R-:W5:Y:S01]  /*5710*/  LDL R110, [R1+0x240] ;  /* 0x00024000016e7983 */ /* 0x000f620000100800 */
[----:B------:R-:W-:Y:S02]  /*5720*/  ISETP.NE.AND P2, PT, R14, RZ, PT ;  /* 0x000000ff0e00720c */ /* 0x000fe40003f45270 */
[----:B------:R-:W-:Y:S01]  /*5730*/  ISETP.LT.OR P1, PT, R10, 0x19, P1 ;  /* 0x000000190a00780c */ /* 0x000fe20000f21670 */
[----:B------:R-:W5:Y:S01]  /*5740*/  LDL R14, [R1+0x368] ;  /* 0x00036800010e7983 */ /* 0x000f620000100800 */
[----:B------:R-:W-:-:S02]  /*5750*/  ISETP.GT.AND P5, PT, R11, 0x58, !P5 ;  /* 0x000000580b00780c */ /* 0x000fc40006fa4270 */
[----:B------:R-:W-:Y:S01]  /*5760*/  FSEL R229, R229, -INF , !P1 ;  /* 0xff800000e5e57808 */ /* 0x000fe20004800000 */
[----:B------:R-:W5:Y:S01]  /*5770*/  LDL R150, [R1+0x244] ;  /* 0x0002440001967983 */ /* 0x000f620000100800 */
[----:B------:R-:W-:Y:S02]  /*5780*/  ISETP.GT.AND P1, PT, R11, 0x19, !P6 ;  /* 0x000000190b00780c */ /* 0x000fe40007724270 */
[----:B------:R-:W-:Y:S01]  /*5790*/  ISETP.NE.AND P6, PT, R38, RZ, PT ;  /* 0x000000ff2600720c */ /* 0x000fe20003fc5270 */
[----:B------:R-:W5:Y:S01]  /*57a0*/  LDL R112, [R1+0x250] ;  /* 0x0002500001707983 */ /* 0x000f620000100800 */
[C---:B------:R-:W-:Y:S02]  /*57b0*/  ISETP.LT.OR P1, PT, R10.reuse, 0x1a, P1 ;  /* 0x0000001a0a00780c */ /* 0x040fe40000f21670 */
[----:B------:R-:W-:Y:S01]  /*57c0*/  ISETP.LT.OR P4, PT, R10, 0x52, P4 ;  /* 0x000000520a00780c */ /* 0x000fe20002781670 */
[----:B------:R-:W5:Y:S01]  /*57d0*/  LDL R38, [R1+0x3e0] ;  /* 0x0003e00001267983 */ /* 0x000f620000100800 */
[----:B------:R-:W-:-:S02]  /*57e0*/  FSEL R228, R228, -INF , !P1 ;  /* 0xff800000e4e47808 */ /* 0x000fc40004800000 */
[----:B------:R-:W-:Y:S01]  /*57f0*/  ISETP.NE.AND P1, PT, R29, RZ, PT ;  /* 0x000000ff1d00720c */ /* 0x000fe20003f25270 */
[----:B------:R-:W5:Y:S01]  /*5800*/  LDL R114, [R1+0x260] ;  /* 0x0002600001727983 */ /* 0x000f620000100800 */
[----:B------:R-:W-:Y:S02]  /*5810*/  FSEL R178, R178, -INF , !P3 ;  /* 0xff800000b2b27808 */ /* 0x000fe40005800000 */
[----:B------:R-:W-:Y:S01]  /*5820*/  ISETP.GT.AND P1, PT, R11, 0x20, !P1 ;  /* 0x000000200b00780c */ /* 0x000fe20004f24270 */
[----:B------:R-:W5:Y:S01]  /*5830*/  LDL R25, [R1+0x268] ;  /* 0x0002680001197983 */ /* 0x000f620000100800 */
[C---:B------:R-:W-:Y:S02]  /*5840*/  ISETP.LT.OR P5, PT, R10.reuse, 0x59, P5 ;  /* 0x000000590a00780c */ /* 0x040fe40002fa1670 */
[----:B------:R-:W-:Y:S01]  /*5850*/  ISETP.LT.OR P1, PT, R10, 0x21, P1 ;  /* 0x000000210a00780c */ /* 0x000fe20000f21670 */
[----:B------:R-:W5:Y:S01]  /*5860*/  LDL R27, [R1+0x26c] ;  /* 0x00026c00011b7983 */ /* 0x000f620000100800 */
[----:B------:R-:W-:-:S02]  /*5870*/  FSEL R179, R179, -INF , !P4 ;  /* 0xff800000b3b37808 */ /* 0x000fc40006000000 */
[----:B------:R-:W-:Y:S01]  /*5880*/  FSEL R187, R187, -INF , !P1 ;  /* 0xff800000bbbb7808 */ /* 0x000fe20004800000 */
[----:B------:R-:W5:Y:S01]  /*5890*/  LDL R116, [R1+0x270] ;  /* 0x0002700001747983 */ /* 0x000f620000100800 */
[----:B------:R-:W-:Y:S02]  /*58a0*/  ISETP.NE.AND P1, PT, R30, RZ, PT ;  /* 0x000000ff1e00720c */ /* 0x000fe40003f25270 */
[----:B------:R-:W-:Y:S01]  /*58b0*/  FSEL R180, R180, -INF , !P5 ;  /* 0xff800000b4b47808 */ /* 0x000fe20006800000 */
[----:B------:R-:W5:Y:S01]  /*58c0*/  LDL R29, [R1+0x274] ;  /* 0x00027400011d7983 */ /* 0x000f620000100800 */
[----:B------:R-:W-:-:S03]  /*58d0*/  ISETP.GT.AND P1, PT, R11, 0x21, !P1 ;  /* 0x000000210b00780c */ /* 0x000fc60004f24270 */
[----:B------:R-:W5:Y:S01]  /*58e0*/  LDL R118, [R1+0x280] ;  /* 0x0002800001767983 */ /* 0x000f620000100800 */
[----:B------:R-:W-:-:S03]  /*58f0*/  ISETP.LT.OR P1, PT, R10, 0x22, P1 ;  /* 0x000000220a00780c */ /* 0x000fc60000f21670 */
[----:B------:R-:W5:Y:S01]  /*5900*/  LDL R120, [R1+0x290] ;  /* 0x0002900001787983 */ /* 0x000f620000100800 */
[----:B------:R-:W-:Y:S02]  /*5910*/  FSEL R188, R188, -INF , !P1 ;  /* 0xff800000bcbc7808 */ /* 0x000fe40004800000 */
[----:B------:R-:W-:Y:S01]  /*5920*/  ISETP.NE.AND P1, PT, R31, RZ, PT ;  /* 0x000000ff1f00720c */ /* 0x000fe20003f25270 */
[----:B------:R-:W5:Y:S03]  /*5930*/  LDL R41, [R1+0x294] ;  /* 0x0002940001297983 */ /* 0x000f660000100800 */
[----:B------:R-:W-:Y:S01]  /*5940*/  ISETP.GT.AND P1, PT, R11, 0x28, !P1 ;  /* 0x000000280b00780c */ /* 0x000fe20004f24270 */
[----:B------:R-:W5:Y:S03]  /*5950*/  LDL R31, [R1+0x278] ;  /* 0x00027800011f7983 */ /* 0x000f660000100800 */
[----:B------:R-:W-:Y:S01]  /*5960*/  ISETP.LT.OR P1, PT, R10, 0x29, P1 ;  /* 0x000000290a00780c */ /* 0x000fe20000f21670 */
[----:B------:R-:W5:Y:S03]  /*5970*/  LDL R43, [R1+0x298] ;  /* 0x00029800012b7983 */ /* 0x000f660000100800 */
[----:B------:R-:W-:Y:S01]  /*5980*/  FSEL R189, R189, -INF , !P1 ;  /* 0xff800000bdbd7808 */ /* 0x000fe20004800000 */
[----:B------:R-:W5:Y:S01]  /*5990*/  LDL R45, [R1+0x29c] ;  /* 0x00029c00012d7983 */ /* 0x000f620000100800 */
[----:B------:R-:W-:-:S03]  /*59a0*/  ISETP.NE.AND P1, PT, R32, RZ, PT ;  /* 0x000000ff2000720c */ /* 0x000fc60003f25270 */
        /* <DEDUP_REMOVED lines=38> */
[C---:B------:R-:W-:Y:S01]  /*5c10*/  ISETP.GT.AND P1, PT, R11.reuse, 0x40, !P1 ;  /* 0x000000400b00780c */ /* 0x040fe20004f24270 */
[----:B------:R-:W5:Y:S03]  /*5c20*/  LDL R37, [R1+0x288] ;  /* 0x0002880001257983 */ /* 0x000f660000100800 */
[----:B------:R-:W-:Y:S01]  /*5c30*/  ISETP.LT.OR P1, PT, R10, 0x41, P1 ;  /* 0x000000410a00780c */ /* 0x000fe20000f21670 */
[----:B------:R-:W5:Y:S03]  /*5c40*/  LDL R130, [R1+0x2e0] ;  /* 0x0002e00001827983 */ /* 0x000f660000100800 */
[----:B------:R-:W-:Y:S01]  /*5c50*/  FSEL R174, R174, -INF , !P1 ;  /* 0xff800000aeae7808 */ /* 0x000fe20004800000 */
[----:B------:R-:W5:Y:S01]  /*5c60*/  LDL R71, [R1+0x2e4] ;  /* 0x0002e40001477983 */ /* 0x000f620000100800 */
[----:B------:R-:W-:-:S02]  /*5c70*/  ISETP.GT.AND P1, PT, R11, RZ, !P2 ;  /* 0x000000ff0b00720c */ /* 0x000fc40005724270 */
[----:B------:R-:W-:Y:S01]  /*5c80*/  ISETP.NE.AND P2, PT, R40, RZ, PT ;  /* 0x000000ff2800720c */ /* 0x000fe20003f45270 */
[----:B------:R-:W5:Y:S01]  /*5c90*/  LDL R73, [R1+0x2e8] ;  /* 0x0002e80001497983 */ /* 0x000f620000100800 */
[----:B------:R-:W-:Y:S02]  /*5ca0*/  ISETP.LT.OR P1, PT, R10, 0x1, P1 ;  /* 0x000000010a00780c */ /* 0x000fe40000f21670 */
[----:B------:R-:W-:Y:S01]  /*5cb0*/  ISETP.GT.AND P2, PT, R11, 0x49, !P2 ;  /* 0x000000490b00780c */ /* 0x000fe20005744270 */
[----:B------:R-:W5:Y:S01]  /*5cc0*/  LDL R75, [R1+0x2ec] ;  /* 0x0002ec00014b7983 */ /* 0x000f620000100800 */
[----:B------:R-:W-:Y:S02]  /*5cd0*/  FSEL R95, R95, -INF , !P1 ;  /* 0xff8000005f5f7808 */ /* 0x000fe40004800000 */
[----:B------:R-:W-:Y:S01]  /*5ce0*/  ISETP.GT.AND P1, PT, R11, 0x41, !P6 ;  /* 0x000000410b00780c */ /* 0x000fe20007724270 */
[----:B------:R-:W5:Y:S01]  /*5cf0*/  LDL R132, [R1+0x2f0] ;  /* 0x0002f00001847983 */ /* 0x000f620000100800 */
[----:B------:R-:W-:-:S02]  /*5d00*/  FMNMX.FTZ R6, R95, R89, !PT ;  /* 0x000000595f067209 */ /* 0x000fc40007810000 */
[----:B------:R-:W-:Y:S01]  /*5d10*/  ISETP.LT.OR P1, PT, R10, 0x42, P1 ;  /* 0x000000420a00780c */ /* 0x000fe20000f21670 */
[----:B------:R-:W5:Y:S01]  /*5d20*/  LDL R77, [R1+0x2f4] ;  /* 0x0002f400014d7983 */ /* 0x000f620000100800 */
[----:B------:R-:W-:Y:S02]  /*5d30*/  FMNMX.FTZ R6, R87, R6, !PT ;  /* 0x0000000657067209 */ /* 0x000fe40007810000 */
[----:B------:R-:W-:Y:S01]  /*5d40*/  FSEL R175, R175, -INF , !P1 ;  /* 0xff800000afaf7808 */ /* 0x000fe20004800000 */
[----:B------:R-:W5:Y:S01]  /*5d50*/  LDL R79, [R1+0x2f8] ;  /* 0x0002f800014f7983 */ /* 0x000f620000100800 */
[----:B------:R-:W-:Y:S02]  /*5d60*/  FMNMX.FTZ R9, R83, R6, !PT ;  /* 0x0000000653097209 */ /* 0x000fe40007810000 */
[----:B------:R-:W-:Y:S01]  /*5d70*/  FMNMX.FTZ R6, R156, R7, !PT ;  /* 0x000000079c067209 */ /* 0x000fe20007810000 */
[----:B------:R-:W5:Y:S01]  /*5d80*/  LDL R81, [R1+0x2fc] ;  /* 0x0002fc0001517983 */ /* 0x000f620000100800 */
[----:B------:R-:W-:-:S02]  /*5d90*/  FMNMX.FTZ R9, R182, R9, !PT ;  /* 0x00000009b6097209 */ /* 0x000fc40007810000 */
[----:B------:R-:W-:Y:S01]  /*5da0*/  FMNMX.FTZ R6, R163, R6, !PT ;  /* 0x00000006a3067209 */ /* 0x000fe20007810000 */
[----:B------:R-:W5:Y:S01]  /*5db0*/  LDL R134, [R1+0x300] ;  /* 0x0003000001867983 */ /* 0x000f620000100800 */
[----:B------:R-:W-:Y:S02]  /*5dc0*/  FMNMX.FTZ R8, R162, R9, !PT ;  /* 0x00000009a2087209 */ /* 0x000fe40007810000 */
[----:B------:R-:W-:Y:S01]  /*5dd0*/  FMNMX.FTZ R7, R165, R6, !PT ;  /* 0x00000006a5077209 */ /* 0x000fe20007810000 */
        /* <DEDUP_REMOVED lines=23> */
[----:B------:R-:W-:Y:S01]  /*5f50*/  ISETP.NE.AND P1, PT, R39, RZ, PT ;  /* 0x000000ff2700720c */ /* 0x000fe20003f25270 */
[----:B------:R-:W5:Y:S01]  /*5f60*/  LDL R111, [R1+0x324] ;  /* 0x00032400016f7983 */ /* 0x000f620000100800 */
[----:B------:R-:W-:Y:S02]  /*5f70*/  FMNMX.FTZ R6, R214, R7, !PT ;  /* 0x00000007d6067209 */ /* 0x000fe40007810000 */
[----:B------:R-:W-:Y:S01]  /*5f80*/  FMNMX.FTZ R8, R218, R9, !PT ;  /* 0x00000009da087209 */ /* 0x000fe20007810000 */
[----:B------:R-:W5:Y:S01]  /*5f90*/  LDL R39, [R1+0x28c] ;  /* 0x00028c0001277983 */ /* 0x000f620000100800 */
[----:B------:R-:W-:Y:S02]  /*5fa0*/  ISETP.GT.AND P1, PT, R11, 0x48, !P1 ;  /* 0x000000480b00780c */ /* 0x000fe40004f24270 */
[----:B------:R-:W-:Y:S01]  /*5fb0*/  FMNMX.FTZ R7, R215, R6, !PT ;  /* 0x00000006d7077209 */ /* 0x000fe20007810000 */
[----:B------:R-:W5:Y:S01]  /*5fc0*/  LDL R113, [R1+0x328] ;  /* 0x0003280001717983 */ /* 0x000f620000100800 */
[----:B------:R-:W-:-:S02]  /*5fd0*/  FMNMX.FTZ R9, R219, R8, !PT ;  /* 0x00000008db097209 */ /* 0x000fc40007810000 */
[----:B------:R-:W-:Y:S01]  /*5fe0*/  ISETP.LT.OR P1, PT, R10, 0x49, P1 ;  /* 0x000000490a00780c */ /* 0x000fe20000f21670 */
[----:B------:R-:W5:Y:S01]  /*5ff0*/  LDL R115, [R1+0x32c] ;  /* 0x00032c0001737983 */ /* 0x000f620000100800 */
[----:B------:R-:W-:Y:S02]  /*6000*/  FMNMX.FTZ R7, R172, R7, !PT ;  /* 0x00000007ac077209 */ /* 0x000fe40007810000 */
[----:B------:R-:W-:Y:S01]  /*6010*/  FMNMX.FTZ R6, R174, R9, !PT ;  /* 0x00000009ae067209 */ /* 0x000fe20007810000 */
[----:B------:R-:W5:Y:S01]  /*6020*/  LDL R140, [R1+0x330] ;  /* 0x00033000018c7983 */ /* 0x000f620000100800 */
[----:B------:R-:W-:Y:S02]  /*6030*/  ISETP.LT.OR P2, PT, R10, 0x4a, P2 ;  /* 0x0000004a0a00780c */ /* 0x000fe40001741670 */
[----:B------:R-:W-:Y:S01]  /*6040*/  FSEL R176, R176, -INF , !P1 ;  /* 0xff800000b0b07808 */ /* 0x000fe20004800000 */
[----:B------:R-:W5:Y:S01]  /*6050*/  LDL R117, [R1+0x334] ;  /* 0x0003340001757983 */ /* 0x000f620000100800 */
[----:B------:R-:W-:-:S02]  /*6060*/  FMNMX.FTZ R7, R166, R7, !PT ;  /* 0x00000007a6077209 */ /* 0x000fc40007810000 */
[----:B------:R-:W-:Y:S01]  /*6070*/  FMNMX.FTZ R9, R175, R6, !PT ;  /* 0x00000006af097209 */ /* 0x000fe20007810000 */
[----:B------:R-:W5:Y:S01]  /*6080*/  LDL R119, [R1+0x338] ;  /* 0x0003380001777983 */ /* 0x000f620000100800 */
[----:B------:R-:W-:Y:S02]  /*6090*/  FSEL R177, R177, -INF , !P2 ;  /* 0xff800000b1b17808 */ /* 0x000fe40005000000 */
[----:B------:R-:W-:Y:S01]  /*60a0*/  FMNMX.FTZ R6, R168, R7, !PT ;  /* 0x00000007a8067209 */ /* 0x000fe20007810000 */
[----:B------:R-:W5:Y:S01]  /*60b0*/  LDL R121, [R1+0x33c] ;  /* 0x00033c0001797983 */ /* 0x000f620000100800 */
[----:B------:R-:W-:Y:S02]  /*60c0*/  FMNMX.FTZ R8, R176, R9, !PT ;  /* 0x00000009b0087209 */ /* 0x000fe40007810000 */
[----:B------:R-:W-:Y:S01]  /*60d0*/  ISETP.NE.AND P6, PT, R20, RZ, PT ;  /* 0x000000ff1400720c */ /* 0x000fe20003fc5270 */
[----:B------:R-:W5:Y:S01]  /*60e0*/  LDL R142, [R1+0x340] ;  /* 0x00034000018e7983 */ /* 0x000f620000100800 */
[----:B------:R-:W-:-:S02]  /*60f0*/  FMNMX.FTZ R6, R169, R6, !PT ;  /* 0x00000006a9067209 */ /* 0x000fc40007810000 */
[----:B------:R-:W-:Y:S01]  /*6100*/  FMNMX.FTZ R7, R177, R8, !PT ;  /* 0x00000008b1077209 */ /* 0x000fe20007810000 */
[----:B------:R-:W5:Y:S01]  /*6110*/  LDL R20, [R1+0x350] ;  /* 0x0003500001147983 */ /* 0x000f620000100800 */
[----:B------:R-:W-:Y:S02]  /*6120*/  ISETP.GT.AND P6, PT, R11, 0x59, !P6 ;  /* 0x000000590b00780c */ /* 0x000fe400077c4270 */
[----:B------:R-:W-:Y:S01]  /*6130*/  FMNMX.FTZ R6, R167, R6, !PT ;  /* 0x00000006a7067209 */ /* 0x000fe20007810000 */
[----:B------:R-:W5:Y:S01]  /*6140*/  LDL R123, [R1+0x344] ;  /* 0x00034400017b7983 */ /* 0x000f620000100800 */
[----:B------:R-:W-:Y:S02]  /*6150*/  FMNMX.FTZ R8, R178, R7, !PT ;  /* 0x00000007b2087209 */ /* 0x000fe40007810000 */
[----:B------:R-:W-:Y:S01]  /*6160*/  ISETP.LT.OR P6, PT, R10, 0x5a, P6 ;  /* 0x0000005a0a00780c */ /* 0x000fe200037c1670 */
        /* <DEDUP_REMOVED lines=8> */
[----:B------:R-:W-:Y:S01]  /*61f0*/  FMNMX.FTZ R8, R173, R8, !PT ;  /* 0x00000008ad087209 */ /* 0x000fe20007810000 */
[----:B------:R-:W5:Y:S01]  /*6200*/  LDL R108, [R1+0x358] ;  /* 0x00035800016c7983 */ /* 0x000f620000100800 */
[----:B------:R-:W-:-:S03]  /*6210*/  FMNMX.FTZ R9, R181, R6, !PT ;  /* 0x00000006b5097209 */ /* 0x000fc60007810000 */
[----:B------:R-:W5:Y:S04]  /*6220*/  LDL R100, [R1+0x35c] ;  /* 0x00035c0001647983 */ /* 0x000f680000100800 */
[----:B------:R-:W-:Y:S04]  /*6230*/  STL.64 [R1+0x440], R8 ;  /* 0x0004400801007387 */ /* 0x000fe80000100a00 */
[----:B------:R-:W3:Y:S04]  /*6240*/  LDL R15, [R1+0x444] ;  /* 0x00044400010f7983 */ /* 0x000ee80000100800 */
[----:B------:R-:W0:Y:S04]  /*6250*/  SHFL.BFLY PT, R7, R8, 0x2, 0x1f ;  /* 0x0c401f0008077f89 */ /* 0x000e2800000e0000 */
[----:B------:R-:W5:Y:S04]  /*6260*/  LDL R102, [R1+0x360] ;  /* 0x0003600001667983 */ /* 0x000f680000100800 */
[----:B------:R-:W5:Y:S04]  /*6270*/  LDL R104, [R1+0x364] ;  /* 0x0003640001687983 */ /* 0x000f680000100800 */
[----:B------:R-:W5:Y:S04]  /*6280*/  LDL R96, [R1+0x36c] ;  /* 0x00036c0001607983 */ /* 0x000f680000100800 */
[----:B------:R-:W5:Y:S04]  /*6290*/  LDL R98, [R1+0x370] ;  /* 0x0003700001627983 */ /* 0x000f680000100800 */
[----:B------:R-:W5:Y:S01]  /*62a0*/  LDL R90, [R1+0x374] ;  /* 0x00037400015a7983 */ /* 0x000f620000100800 */
[----:B0-----:R-:W-:-:S03]  /*62b0*/  FMNMX.FTZ R10, R8, R7, !PT ;  /* 0x00000007080a7209 */ /* 0x001fc60007810000 */
[----:B------:R-:W5:Y:S04]  /*62c0*/  LDL R92, [R1+0x378] ;  /* 0x00037800015c7983 */ /* 0x000f680000100800 */
[----:B------:R-:W0:Y:S04]  /*62d0*/  SHFL.BFLY PT, R11, R10, 0x1, 0x1f ;  /* 0x0c201f000a0b7f89 */ /* 0x000e2800000e0000 */
[----:B------:R-:W4:Y:S04]  /*62e0*/  LDL.64 R6, [R1+0xa8] ;  /* 0x0000a80001067983 */ /* 0x000f280000100a00 */
[----:B------:R-:W5:Y:S04]  /*62f0*/  LDL R94, [R1+0x37c] ;  /* 0x00037c00015e7983 */ /* 0x000f680000100800 */
[----:B------:R-:W5:Y:S04]  /*6300*/  LDL R86, [R1+0x384] ;  /* 0x0003840001567983 */ /* 0x000f680000100800 */
[----:B------:R-:W5:Y:S04]  /*6310*/  LDL R88, [R1+0x388] ;  /* 0x0003880001587983 */ /* 0x000f680000100800 */
[----:B------:R-:W5:Y:S01]  /*6320*/  LDL R84, [R1+0x38c] ;  /* 0x00038c0001547983 */ /* 0x000f620000100800 */
[----:B0-----:R-:W-:-:S03]  /*6330*/  FMNMX.FTZ R10, R10, R11, !PT ;  /* 0x0000000b0a0a7209 */ /* 0x001fc60007810000 */
[----:B------:R-:W5:Y:S04]  /*6340*/  LDL R80, [R1+0x390] ;  /* 0x0003900001507983 */ /* 0x000f680000100800 */
[----:B------:R-:W-:Y:S04]  /*6350*/  STL [R1+0x440], R10 ;  /* 0x0004400a01007387 */ /* 0x000fe80000100800 */
[----:B------:R-:W4:Y:S04]  /*6360*/  LDL R159, [R1+0x440] ;  /* 0x00044000019f7983 */ /* 0x000f280000100800 */
        /* <DEDUP_REMOVED lines=28> */
[----:B--2---:R0:W-:Y:S04]  /*6530*/  STL [R1+0x230], R12 ;  /* 0x0002300c01007387 */ /* 0x0041e80000100800 */
[----:B------:R-:W2:Y:S04]  /*6540*/  LDL R11, [R1+0x414] ;  /* 0x00041400010b7983 */ /* 0x000ea80000100800 */
[----:B------:R-:W2:Y:S04]  /*6550*/  LDL R234, [R1+0x408] ;  /* 0x0004080001ea7983 */ /* 0x000ea80000100800 */
[----:B0-----:R-:W2:Y:S04]  /*6560*/  LDL R12, [R1+0x428] ;  /* 0x00042800010c7983 */ /* 0x001ea80000100800 */
[----:B------:R-:W2:Y:S04]  /*6570*/  LDL R236, [R1+0x40c] ;  /* 0x00040c0001ec7983 */ /* 0x000ea80000100800 */
[----:B------:R-:W2:Y:S04]  /*6580*/  LDL R235, [R1+0x410] ;  /* 0x0004100001eb7983 */ /* 0x000ea80000100800 */
[----:B------:R-:W2:Y:S04]  /*6590*/  LDL R226, [R1+0x418] ;  /* 0x0004180001e27983 */ /* 0x000ea80000100800 */
[----:B------:R-:W2:Y:S04]  /*65a0*/  LDL R227, [R1+0x41c] ;  /* 0x00041c0001e37983 */ /* 0x000ea80000100800 */
[----:B------:R-:W2:Y:S04]  /*65b0*/  LDL R225, [R1+0x42c] ;  /* 0x00042c0001e17983 */ /* 0x000ea80000100800 */
[----:B---3--:R-:W0:Y:S02]  /*65c0*/  SHFL.BFLY PT, R8, R15, 0x2, 0x1f ;  /* 0x0c401f000f087f89 */ /* 0x008e2400000e0000 */
[----:B0-----:R-:W-:-:S05]  /*65d0*/  FMNMX.FTZ R8, R8, R15, !PT ;  /* 0x0000000f08087209 */ /* 0x001fca0007810000 */
[----:B------:R-:W0:Y:S02]  /*65e0*/  SHFL.BFLY PT, R9, R8, 0x1, 0x1f ;  /* 0x0c201f0008097f89 */ /* 0x000e2400000e0000 */
[----:B0-----:R-:W-:Y:S02]  /*65f0*/  FMNMX.FTZ R10, R8, R9, !PT ;  /* 0x00000009080a7209 */ /* 0x001fe40007810000 */
[----:B------:R-:W3:Y:S04]  /*6600*/  LDL R8, [R1+0x420] ;  /* 0x0004200001087983 */ /* 0x000ee80000100800 */
[----:B------:R-:W3:Y:S01]  /*6610*/  LDL R9, [R1+0x424] ;  /* 0x0004240001097983 */ /* 0x000ee20000100800 */
[----:B----4-:R-:W-:Y:S01]  /*6620*/  FSETP.NEU.FTZ.AND P1, PT, R159, -INF , PT ;  /* 0xff8000009f00780b */ /* 0x010fe20003f3d000 */
[----:B------:R-:W-:Y:S01]  /*6630*/  FMUL.FTZ R159, R158, R159 ;  /* 0x0000009f9e9f7220 */ /* 0x000fe20000410000 */
[----:B------:R-:W-:-:S04]  /*6640*/  IMAD R6, R13, 0xc00, R6 ;  /* 0x00000c000d067824 */ /* 0x000fc800078e0206 */
[----:B------:R-:W-:Y:S01]  /*6650*/  FSEL R159, R159, RZ, P1 ;  /* 0x000000ff9f9f7208 */ /* 0x000fe20000800000 */
[----:B-----5:R0:W-:Y:S01]  /*6660*/  STL [R1+0x254], R160 ;  /* 0x000254a001007387 */ /* 0x0201e20000100800 */
[----:B------:R-:W-:-:S03]  /*6670*/  FSETP.NEU.FTZ.AND P1, PT, R10, -INF , PT ;  /* 0xff8000000a00780b */ /* 0x000fc60003f3d000 */
[-CC-:B------:R-:W-:Y:S01]  /*6680*/  FFMA.FTZ R13, R101, R158.reuse, -R159.reuse ;  /* 0x0000009e650d7223 */ /* 0x180fe2000001089f */
[----:B------:R1:W-:Y:S01]  /*6690*/  STL [R1+0x350], R20 ;  /* 0x0003501401007387 */ /* 0x0003e20000100800 */
[-C--:B0-----:R-:W-:Y:S01]  /*66a0*/  FMUL.FTZ R160, R10, R158.reuse ;  /* 0x0000009e0aa07220 */ /* 0x081fe20000410000 */
[-CC-:B------:R-:W-:Y:S01]  /*66b0*/  FFMA.FTZ R15, R97, R158.reuse, -R159.reuse ;  /* 0x0000009e610f7223 */ /* 0x180fe2000001089f */
[----:B-1----:R0:W-:Y:S03]  /*66c0*/  MUFU.EX2 R20, R13 ;  /* 0x0000000d00147308 */ /* 0x0021e60000000800 */
[----:B------:R-:W-:Y:S01]  /*66d0*/  FSEL R160, R160, RZ, P1 ;  /* 0x000000ffa0a07208 */ /* 0x000fe20000800000 */
[----:B------:R1:W-:Y:S04]  /*66e0*/  STL [R1+0x368], R14 ;  /* 0x0003680e01007387 */ /* 0x0003e80000100800 */
[----:B------:R4:W-:Y:S01]  /*66f0*/  STL [R1+0x380], R18 ;  /* 0x0003801201007387 */ /* 0x0009e20000100800 */
[----:B0-----:R-:W-:-:S03]  /*6700*/  FFMA.FTZ R13, R91, R158, -R159 ;  /* 0x0000009e5b0d7223 */ /* 0x001fc6000001089f */
[----:B------:R0:W-:Y:S01]  /*6710*/  STL [R1+0x258], R19 ;  /* 0x0002581301007387 */ /* 0x0001e20000100800 */
[----:B-1----:R1:W-:Y:S03]  /*6720*/  MUFU.EX2 R14, R15 ;  /* 0x0000000f000e7308 */ /* 0x0023e60000000800 */
[----:B------:R5:W-:Y:S04]  /*6730*/  STL [R1+0x25c], R21 ;  /* 0x00025c1501007387 */ /* 0x000be80000100800 */
[----:B------:R5:W-:Y:S01]  /*6740*/  STL [R1+0x264], R23 ;  /* 0x0002641701007387 */ /* 0x000be20000100800 */
[----:B----4-:R4:W-:Y:S01]  /*6750*/  MUFU.EX2 R18, R13 ;  /* 0x0000000d00127308 */ /* 0x0109e20000000800 */
[-C--:B0-----:R-:W-:Y:S01]  /*6760*/  FFMA.FTZ R19, R107, R158.reuse, -R159 ;  /* 0x0000009e6b137223 */ /* 0x081fe2000001089f */
[-CC-:B-1----:R-:W-:Y:S01]  /*6770*/  FFMA.FTZ R15, R87, R158.reuse, -R160.reuse ;  /* 0x0000009e570f7223 */ /* 0x182fe200000108a0 */
[-CC-:B-----5:R-:W-:Y:S01]  /*6780*/  FFMA.FTZ R21, R95, R158.reuse, -R160.reuse ;  /* 0x0000009e5f157223 */ /* 0x1a0fe200000108a0 */
[-CC-:B------:R-:W-:Y:S01]  /*6790*/  FFMA.FTZ R23, R89, R158.reuse, -R160.reuse ;  /* 0x0000009e59177223 */ /* 0x180fe200000108a0 */
[----:B----4-:R-:W-:-:S03]  /*67a0*/  FFMA.FTZ R13, R83, R158, -R160 ;  /* 0x0000009e530d7223 */ /* 0x010fc600000108a0 */
[----:B------:R-:W-:Y:S08]  /*67b0*/  MUFU.EX2 R19, R19 ;  /* 0x0000001300137308 */ /* 0x000ff00000000800 */
[----:B------:R-:W-:Y:S08]  /*67c0*/  MUFU.EX2 R21, R21 ;  /* 0x0000001500157308 */ /* 0x000ff00000000800 */
[----:B------:R-:W0:Y:S08]  /*67d0*/  MUFU.EX2 R23, R23 ;  /* 0x0000001700177308 */ /* 0x000e300000000800 */
[----:B------:R-:W-:Y:S08]  /*67e0*/  MUFU.EX2 R15, R15 ;  /* 0x0000000f000f7308 */ /* 0x000ff00000000800 */
[----:B------:R-:W1:Y:S01]  /*67f0*/  MUFU.EX2 R13, R13 ;  /* 0x0000000d000d7308 */ /* 0x000e620000000800 */
[----:B------:R4:W-:Y:S01]  /*6800*/  STL [R1+0x28c], R39 ;  /* 0x00028c2701007387 */ /* 0x0009e20000100800 */
[----:B------:R-:W-:-:S02]  /*6810*/  R2UR UR6, R6 ;  /* 0x00000000060672ca */ /* 0x000fc400000e0000 */
[----:B------:R-:W-:Y:S01]  /*6820*/  R2UR UR7, R7 ;  /* 0x00000000070772ca */ /* 0x000fe200000e0000 */
[----:B------:R5:W-:Y:S01]  /*6830*/  STL [R1+0x3e0], R38 ;  /* 0x0003e02601007387 */ /* 0x000be20000100800 */
[----:B0-----:R-:W-:-:S03]  /*6840*/  F2FP.BF16.F32.PACK_AB R153, R23, R21 ;  /* 0x000000151799723e */ /* 0x001fc600000010ff */
[----:B------:R0:W-:Y:S01]  /*6850*/  STL [R1+0x248], R152 ;  /* 0x0002489801007387 */ /* 0x0001e20000100800 */
[----:B----4-:R-:W-:-:S03]  /*6860*/  IMAD.MOV.U32 R39, RZ, RZ, R7 ;  /* 0x000000ffff277224 */ /* 0x010fc600078e0007 */
[----:B------:R4:W-:Y:S01]  /*6870*/  STL [R1+0x24c], R154 ;  /* 0x00024c9a01007387 */ /* 0x0009e20000100800 */
[----:B-----5:R-:W-:Y:S01]  /*6880*/  VIADD R38, R6, 0x80 ;  /* 0x0000008006267836 */ /* 0x020fe20000000000 */
[----:B-1----:R-:W-:Y:S02]  /*6890*/  F2FP.BF16.F32.PACK_AB R155, R13, R15 ;  /* 0x0000000f0d9b723e */ /* 0x002fe400000010ff */
[----:B0-----:R-:W-:Y:S01]  /*68a0*/  F2FP.BF16.F32.PACK_AB R152, R20, R19 ;  /* 0x000000131498723e */ /* 0x001fe200000010ff */
        /* <DEDUP_REMOVED lines=110> */
[----:B0-----:R-:W-:-:S06]  /*6f90*/  WARPGROUP.ARRIVE ;  /* 0x00000000000079c5 */ /* 0x001fcc0000000000 */
        /* <DEDUP_REMOVED lines=9> */
[----:B--2---:R0:W-:Y:S01]  /*7030*/  STL [R1+0x414], R11 ;  /* 0x0004140b01007387 */ /* 0x0041e20000100800 */
[----:B------:R-:W-:Y:S03]  /*7040*/  MUFU.EX2 R156, R156 ;  /* 0x0000009c009c7308 */ /* 0x000fe60000000800 */
[----:B------:R2:W-:Y:S05]  /*7050*/  STL [R1+0x428], R12 ;  /* 0x0004280c01007387 */ /* 0x0005ea0000100800 */
[----:B------:R-:W4:Y:S08]  /*7060*/  MUFU.EX2 R163, R163 ;  /* 0x000000a300a37308 */ /* 0x000f300000000800 */
[----:B------:R-:W-:Y:S08]  /*7070*/  MUFU.EX2 R165, R165 ;  /* 0x000000a500a57308 */ /* 0x000ff00000000800 */
[----:B------:R-:W5:Y:S08]  /*7080*/  MUFU.EX2 R164, R164 ;  /* 0x000000a400a47308 */ /* 0x000f700000000800 */
[----:B------:R-:W-:Y:S08]  /*7090*/  MUFU.EX2 R182, R182 ;  /* 0x000000b600b67308 */ /* 0x000ff00000000800 */
[----:B------:R-:W1:Y:S08]  /*70a0*/  MUFU.EX2 R162, R162 ;  /* 0x000000a200a27308 */ /* 0x000e700000000800 */
[----:B0-----:R-:W-:Y:S08]  /*70b0*/  MUFU.EX2 R11, R229 ;  /* 0x000000e5000b7308 */ /* 0x001ff00000000800 */
[----:B--2---:R-:W0:Y:S01]  /*70c0*/  MUFU.EX2 R12, R228 ;  /* 0x000000e4000c7308 */ /* 0x004e220000000800 */
[----:B------:R-:W-:Y:S04]  /*70d0*/  STL [R1+0x408], R234 ;  /* 0x000408ea01007387 */ /* 0x000fe80000100800 */
[----:B------:R-:W-:Y:S04]  /*70e0*/  STL [R1+0x40c], R236 ;  /* 0x00040cec01007387 */ /* 0x000fe80000100800 */
[----:B------:R-:W-:Y:S04]  /*70f0*/  STL [R1+0x410], R235 ;  /* 0x000410eb01007387 */ /* 0x000fe80000100800 */
[----:B------:R-:W-:Y:S04]  /*7100*/  STL [R1+0x418], R226 ;  /* 0x000418e201007387 */ /* 0x000fe80000100800 */
[----:B------:R-:W-:Y:S04]  /*7110*/  STL [R1+0x41c], R227 ;  /* 0x00041ce301007387 */ /* 0x000fe80000100800 */
[----:B---3--:R-:W-:Y:S04]  /*7120*/  STL [R1+0x420], R8 ;  /* 0x0004200801007387 */ /* 0x008fe80000100800 */
[----:B------:R-:W-:Y:S04]  /*7130*/  STL [R1+0x424], R9 ;  /* 0x0004240901007387 */ /* 0x000fe80000100800 */
[----:B------:R-:W-:Y:S01]  /*7140*/  STL [R1+0x42c], R225 ;  /* 0x00042ce101007387 */ /* 0x000fe20000100800 */
        /* <DEDUP_REMOVED lines=9> */
[----:B------:R-:W2:Y:S01]  /*71e0*/  MUFU.EX2 R184, R184 ;  /* 0x000000b800b87308 */ /* 0x000ea20000000800 */
[----:B------:R-:W-:-:S02]  /*71f0*/  WARPGROUP.DEPBAR.LE gsb0, 0x0 ;  /* 0x00008000000079c5 */ /* 0x000fc40000010000 */
[----:B----4-:R-:W-:Y:S02]  /*7200*/  F2FP.BF16.F32.PACK_AB R152, R163, R156 ;  /* 0x0000009ca398723e */ /* 0x010fe400000010ff */
[----:B-----5:R-:W-:Y:S02]  /*7210*/  F2FP.BF16.F32.PACK_AB R154, R164, R165 ;  /* 0x000000a5a49a723e */ /* 0x020fe400000010ff */
[----:B-1----:R-:W-:Y:S02]  /*7220*/  F2FP.BF16.F32.PACK_AB R153, R162, R182 ;  /* 0x000000b6a299723e */ /* 0x002fe400000010ff */
[----:B0-----:R-:W-:Y:S01]  /*7230*/  F2FP.BF16.F32.PACK_AB R155, R12, R11 ;  /* 0x0000000b0c9b723e */ /* 0x001fe200000010ff */
        /* <DEDUP_REMOVED lines=32> */
[----:B0-----:R-:W-:-:S06]  /*7440*/  WARPGROUP.ARRIVE ;  /* 0x00000000000079c5 */ /* 0x001fcc0000000000 */
[----:B------:R-:W-:Y:S01]  /*7450*/  HGMMA.64x256x16.F32.BF16 R24, R152, gdesc[UR8].tnspB, R24, gsb0 ;  /* 0x43e0000898187df0 */ /* 0x000fe20008001818 */
[----:B------:R-:W-:Y:S08]  /*7460*/  MUFU.EX2 R185, R185 ;  /* 0x000000b900b97308 */ /* 0x000ff00000000800 */
[----:B------:R-:W0:Y:S08]  /*7470*/  MUFU.EX2 R186, R186 ;  /* 0x000000ba00ba7308 */ /* 0x000e300000000800 */
[----:B------:R-:W-:Y:S08]  /*7480*/  MUFU.EX2 R187, R187 ;  /* 0x000000bb00bb7308 */ /* 0x000ff00000000800 */
[----:B------:R-:W1:Y:S08]  /*7490*/  MUFU.EX2 R188, R188 ;  /* 0x000000bc00bc7308 */ /* 0x000e700000000800 */
[----:B------:R-:W-:Y:S08]  /*74a0*/  MUFU.EX2 R189, R189 ;  /* 0x000000bd00bd7308 */ /* 0x000ff00000000800 */
[----:B------:R-:W3:Y:S01]  /*74b0*/  MUFU.EX2 R197, R197 ;  /* 0x000000c500c57308 */ /* 0x000ee20000000800 */
        /* <DEDUP_REMOVED lines=13> */
[----:B------:R-:W4:Y:S08]  /*7590*/  MUFU.EX2 R213, R213 ;  /* 0x000000d500d57308 */ /* 0x000f300000000800 */
[----:B------:R-:W-:Y:S08]  /*75a0*/  MUFU.EX2 R214, R214 ;  /* 0x000000d600d67308 */ /* 0x000ff00000000800 */
[----:B------:R-:W5:Y:S08]  /*75b0*/  MUFU.EX2 R215, R215 ;  /* 0x000000d700d77308 */ /* 0x000f700000000800 */
[----:B------:R-:W-:Y:S08]  /*75c0*/  MUFU.EX2 R216, R216 ;  /* 0x000000d800d87308 */ /* 0x000ff00000000800 */
[----:B------:R-:W5:Y:S08]  /*75d0*/  MUFU.EX2 R217, R217 ;  /* 0x000000d900d97308 */ /* 0x000f700000000800 */
[----:B------:R-:W-:Y:S01]  /*75e0*/  MUFU.EX2 R218, R218 ;  /* 0x000000da00da7308 */ /* 0x000fe20000000800 */
[----:B------:R-:W-:-:S02]  /*75f0*/  WARPGROUP.DEPBAR.LE gsb0, 0x0 ;  /* 0x00008000000079c5 */ /* 0x000fc40000010000 */
[----:B--2---:R-:W-:Y:S02]  /*7600*/  F2FP.BF16.F32.PACK_AB R152, R184, R161 ;  /* 0x000000a1b898723e */ /* 0x004fe400000010ff */
[----:B0-----:R-:W-:Y:S02]  /*7610*/  F2FP.BF16.F32.PACK_AB R154, R186, R185 ;  /* 0x000000b9ba9a723e */ /* 0x001fe400000010ff */
[----:B-1----:R-:W-:Y:S02]  /*7620*/  F2FP.BF16.F32.PACK_AB R153, R188, R187 ;  /* 0x000000bbbc99723e */ /* 0x002fe400000010ff */
[----:B---3--:R-:W-:Y:S01]  /*7630*/  F2FP.BF16.F32.PACK_AB R155, R197, R189 ;  /* 0x000000bdc59b723e */ /* 0x008fe200000010ff */
        /* <DEDUP_REMOVED lines=34> */
[----:B------:R-:W0:Y:S01]  /*7860*/  MUFU.EX2 R219, R219 ;  /* 0x000000db00db7308 */ /* 0x000e220000000800 */
[----:B------:R-:W-:Y:S02]  /*7870*/  VIADD R8, R6, 0x180 ;  /* 0x0000018006087836 */ /* 0x000fe40000000000 */
        /* <DEDUP_REMOVED lines=8> */
[----:B------:R-:W-:Y:S02]  /*7900*/  IMAD.MOV.U32 R9, RZ, RZ, R7 ;  /* 0x000000ffff097224 */ /* 0x000fe400078e0007 */
        /* <DEDUP_REMOVED lines=10> */
[----:B------:R-:W-:Y:S01]  /*79b0*/  FFMA.FTZ R160, R181, R158, -R160 ;  /* 0x0000009eb5a07223 */ /* 0x000fe200000108a0 */
[----:B------:R-:W-:Y:S08]  /*79c0*/  MUFU.EX2 R172, R172 ;  /* 0x000000ac00ac7308 */ /* 0x000ff00000000800 */
[----:B------:R-:W1:Y:S08]  /*79d0*/  MUFU.EX2 R166, R166 ;  /* 0x000000a600a67308 */ /* 0x000e700000000800 */
[----:B------:R-:W-:Y:S08]  /*79e0*/  MUFU.EX2 R168, R168 ;  /* 0x000000a800a87308 */ /* 0x000ff00000000800 */
[----:B------:R-:W2:Y:S08]  /*79f0*/  MUFU.EX2 R169, R169 ;  /* 0x000000a900a97308 */ /* 0x000eb00000000800 */
[----:B------:R-:W-:Y:S08]  /*7a00*/  MUFU.EX2 R174, R174 ;  /* 0x000000ae00ae7308 */ /* 0x000ff00000000800 */
[----:B------:R-:W3:Y:S08]  /*7a10*/  MUFU.EX2 R159, R175 ;  /* 0x000000af009f7308 */ /* 0x000ef00000000800 */
[----:B------:R-:W-:Y:S01]  /*7a20*/  MUFU.EX2 R158, R176 ;  /* 0x000000b0009e7308 */ /* 0x000fe20000000800 */
[----:B------:R-:W-:Y:S01]  /*7a30*/  VIADD R8, R6, 0x200 ;  /* 0x0000020006087836 */ /* 0x000fe20000000000 */
[----:B------:R-:W-:-:S02]  /*7a40*/  WARPGROUP.DEPBAR.LE gsb0, 0x0 ;  /* 0x00008000000079c5 */ /* 0x000fc40000010000 */
[----:B----4-:R-:W-:Y:S02]  /*7a50*/  F2FP.BF16.F32.PACK_AB R152, R213, R212 ;  /* 0x000000d4d598723e */ /* 0x010fe400000010ff */
[----:B-----5:R-:W-:Y:S02]  /*7a60*/  F2FP.BF16.F32.PACK_AB R154, R215, R214 ;  /* 0x000000d6d79a723e */ /* 0x020fe400000010ff */
[----:B------:R-:W-:Y:S02]  /*7a70*/  F2FP.BF16.F32.PACK_AB R153, R217, R216 ;  /* 0x000000d8d999723e */ /* 0x000fe400000010ff */
        /* <DEDUP_REMOVED lines=35> */
[----:B------:R-:W-:Y:S02]  /*7cb0*/  R2UR UR7, R9 ;  /* 0x00000000090772ca */ /* 0x000fe400000e0000 */
[----:B------:R-:W0:Y:S01]  /*7cc0*/  MUFU.EX2 R9, R177 ;  /* 0x000000b100097308 */ /* 0x000e220000000800 */
[----:B------:R-:W-:Y:S01]  /*7cd0*/  R2UR UR6, R8 ;  /* 0x00000000080672ca */ /* 0x000fe200000e0000 */
[----:B------:R-:W-:Y:S01]  /*7ce0*/  FADD.FTZ R19, R19, R20 ;  /* 0x0000001413137221 */ /* 0x000fe20000010000 */
[----:B------:R-:W-:-:S04]  /*7cf0*/  FADD.FTZ R20, R21, R23 ;  /* 0x0000001715147221 */ /* 0x000fc80000010000 */
[----:B------:R-:W-:Y:S01]  /*7d00*/  FADD.FTZ R20, R15, R20 ;  /* 0x000000140f147221 */ /* 0x000fe20000010000 */
[----:B------:R-:W-:Y:S08]  /*7d10*/  MUFU.EX2 R8, R167 ;  /* 0x000000a700087308 */ /* 0x000ff00000000800 */
[----:B------:R-:W4:Y:S08]  /*7d20*/  MUFU.EX2 R171, R171 ;  /* 0x000000ab00ab7308 */ /* 0x000f300000000800 */
[----:B------:R-:W-:Y:S08]  /*7d30*/  MUFU.EX2 R170, R170 ;  /* 0x000000aa00aa7308 */ /* 0x000ff00000000800 */
[----:B------:R-:W5:Y:S08]  /*7d40*/  MUFU.EX2 R173, R173 ;  /* 0x000000ad00ad7308 */ /* 0x000f700000000800 */
[----:B------:R-:W-:Y:S08]  /*7d50*/  MUFU.EX2 R178, R178 ;  /* 0x000000b200b27308 */ /* 0x000ff00000000800 */
[----:B------:R-:W5:Y:S08]  /*7d60*/  MUFU.EX2 R179, R179 ;  /* 0x000000b300b37308 */ /* 0x000f700000000800 */
[----:B------:R-:W-:Y:S08]  /*7d70*/  MUFU.EX2 R180, R180 ;  /* 0x000000b400b47308 */ /* 0x000ff00000000800 */
[----:B------:R-:W5:Y:S01]  /*7d80*/  MUFU.EX2 R15, R160 ;  /* 0x000000a0000f7308 */ /* 0x000f620000000800 */
[----:B------:R-:W-:Y:S01]  /*7d90*/  VIADD R6, R6, 0x280 ;  /* 0x0000028006067836 */ /* 0x000fe20000000000 */
[----:B------:R-:W-:-:S02]  /*7da0*/  WARPGROUP.DEPBAR.LE gsb0, 0x0 ;  /* 0x00008000000079c5 */ /* 0x000fc40000010000 */
[----:B-1----:R-:W-:Y:S02]  /*7db0*/  F2FP.BF16.F32.PACK_AB R152, R166, R172 ;  /* 0x000000aca698723e */ /* 0x002fe400000010ff */
[----:B--2---:R-:W-:Y:S02]  /*7dc0*/  F2FP.BF16.F32.PACK_AB R154, R169, R168 ;  /* 0x000000a8a99a723e */ /* 0x004fe400000010ff */
[----:B---3--:R-:W-:Y:S02]  /*7dd0*/  F2FP.BF16.F32.PACK_AB R153, R159, R174 ;  /* 0x000000ae9f99723e */ /* 0x008fe400000010ff */
        /* <DEDUP_REMOVED lines=36> */
[----:B------:R-:W-:Y:S01]  /*8020*/  R2UR UR7, R7 ;  /* 0x00000000070772ca */ /* 0x000fe200000e0000 */
[----:B------:R-:W-:Y:S01]  /*8030*/  FADD.FTZ R19, R14, R19 ;  /* 0x000000130e137221 */ /* 0x000fe20000010000 */
[----:B------:R-:W-:Y:S01]  /*8040*/  FADD.FTZ R13, R13, R20 ;  /* 0x000000140d0d7221 */ /* 0x000fe20000010000 */
[----:B------:R-:W2:Y:S02]  /*8050*/  @!P0 LDL.64 R6, [R1+0x68] ;  /* 0x0000680001068983 */ /* 0x000ea40000100a00 */
[----:B------:R-:W-:-:S04]  /*8060*/  FADD.FTZ R19, R18, R19 ;  /* 0x0000001312137221 */ /* 0x000fc80000010000 */
[----:B------:R-:W-:Y:S01]  /*8070*/  FADD.FTZ R156, R156, R19 ;  /* 0x000000139c9c7221 */ /* 0x000fe20000010000 */
[----:B------:R-:W-:Y:S02]  /*8080*/  FADD.FTZ R19, R182, R13 ;  /* 0x0000000db6137221 */ /* 0x000fe40000010000 */
[----:B------:R-:W3:Y:S01]  /*8090*/  @!P0 LDL R13, [R1+0x218] ;  /* 0x00021800010d8983 */ /* 0x000ee20000100800 */
[----:B------:R-:W-:Y:S02]  /*80a0*/  WARPGROUP.DEPBAR.LE gsb0, 0x0 ;  /* 0x00008000000079c5 */ /* 0x000fe40000010000 */
[----:B----4-:R-:W-:Y:S02]  /*80b0*/  F2FP.BF16.F32.PACK_AB R152, R171, R8 ;  /* 0x00000008ab98723e */ /* 0x010fe400000010ff */
[----:B-----5:R-:W-:Y:S02]  /*80c0*/  F2FP.BF16.F32.PACK_AB R154, R173, R170 ;  /* 0x000000aaad9a723e */ /* 0x020fe400000010ff */
[----:B------:R-:W-:-:S02]  /*80d0*/  F2FP.BF16.F32.PACK_AB R153, R179, R178 ;  /* 0x000000b2b399723e */ /* 0x000fc400000010ff */
[----:B------:R-:W-:Y:S01]  /*80e0*/  F2FP.BF16.F32.PACK_AB R155, R15, R180 ;  /* 0x000000b40f9b723e */ /* 0x000fe200000010ff */
        /* <DEDUP_REMOVED lines=79> */
[----:B------:R-:W4:Y:S04]  /*85e0*/  LDL R155, [R1+0x230] ;  /* 0x00023000019b7983 */ /* 0x000f280000100800 */
[----:B------:R-:W5:Y:S04]  /*85f0*/  LDL R153, [R1+0x234] ;  /* 0x0002340001997983 */ /* 0x000f680000100800 */
[----:B0-----:R-:W5:Y:S04]  /*8600*/  LDL R119, [R1+0x238] ;  /* 0x0002380001777983 */ /* 0x001f680000100800 */
        /* <DEDUP_REMOVED lines=124> */
[----:B------:R-:W5:Y:S01]  /*8dd0*/  LDL R18, [R1+0x42c] ;  /* 0x00042c0001127983 */ /* 0x000f620000100800 */
        /* <DEDUP_REMOVED lines=20> */
[----:B--2---:R-:W-:Y:S02]  /*8f20*/  @!P0 MOV R6, R6 ;  /* 0x0000000600068202 */ /* 0x004fe40000000f00 */
[----:B------:R-:W-:Y:S01]  /*8f30*/  FADD.FTZ R171, R171, R8 ;  /* 0x00000008abab7221 */ /* 0x000fe20000010000 */
[----:B------:R-:W-:Y:S02]  /*8f40*/  FADD.FTZ R179, R179, R178 ;  /* 0x000000b2b3b37221 */ /* 0x000fe40000010000 */
[----:B---3--:R-:W-:Y:S02]  /*8f50*/  @!P0 IMAD R13, R13, 0x8, R6 ;  /* 0x000000080d0d8824 */ /* 0x008fe400078e0206 */
        /* <DEDUP_REMOVED lines=14> */
[----:B----4-:R2:W-:Y:S04]  /*9040*/  STL [R1+0x230], R155 ;  /* 0x0002309b01007387 */ /* 0x0105e80000100800 */
        /* <DEDUP_REMOVED lines=128> */
[----:B0-----:R-:W3:Y:S01]  /*9850*/  LDL R0, [R1+0x70] ;  /* 0x0000700001007983 */ /* 0x001ee20000100800 */
[----:B------:R-:W-:Y:S01]  /*9860*/  ISETP.GE.AND P1, PT, R5, 0x1, PT ;  /* 0x000000010500780c */ /* 0x000fe20003f26270 */
[----:B------:R-:W-:Y:S01]  /*9870*/  IMAD.U32 R7, RZ, RZ, UR38 ;  /* 0x00000026ff077e24 */ /* 0x000fe2000f8e00ff */
[----:B------:R-:W-:-:S06]  /*9880*/  UIADD3 UR45, UR45, -0x2, URZ ;  /* 0xfffffffe2d2d7890 */ /* 0x000fcc000fffe03f */
[----:B-1----:R-:W-:Y:S02]  /*9890*/  IMAD.U32 R10, RZ, RZ, UR45 ;  /* 0x0000002dff0a7e24 */ /* 0x002fe4000f8e00ff */
[----:B---3--:R-:W-:-:S05]  /*98a0*/  IMAD.SHL.U32 R0, R0, 0x80, RZ ;  /* 0x0000008000007824 */ /* 0x008fca00078e00ff */
[----:B------:R-:W-:-:S05]  /*98b0*/  IADD3 R7, R0, UR42, -R7 ;  /* 0x0000002a00077c10 */ /* 0x000fca000fffe807 */
[----:B------:R-:W-:Y:S01]  /*98c0*/  IMAD.IADD R4, R7, 0x1, R4 ;  /* 0x0000000107047824 */ /* 0x000fe200078e0204 */
[----:B--2---:R-:W-:Y:S06]  /*98d0*/  @!P1 BRA `(.L_x_9712) ;  /* 0x0000000000409947 */ /* 0x004fec0003800000 */
        /* <DEDUP_REMOVED lines=10> */
.L_x_9714:
[----:B------:R-:W-:-:S13]  /*9980*/  ISETP.NE.AND P1, PT, R5, 0x1, PT ;  /* 0x000000010500780c */ /* 0x000fda0003f25270 */
[----:B------:R-:W-:-:S05]  /*9990*/  @P1 IMAD.HI.U32 R2, R6, R2, RZ ;  /* 0x0000000206021227 */ /* 0x000fca00078e00ff */
[----:B------:R-:W-:-:S07]  /*99a0*/  @P1 SHF.R.U32.HI R6, RZ, R3, R2 ;  /* 0x00000003ff061219 */ /* 0x000fce0000011602 */
.L_x_9715:
[----:B------:R-:W-:Y:S05]  /*99b0*/  BSYNC B0 ;  /* 0x0000000000007941 */ /* 0x000fea0003800000 */
.L_x_9713:
[----:B------:R-:W-:-:S05]  /*99c0*/  IMAD R5, R6, R5, R5 ;  /* 0x0000000506057224 */ /* 0x000fca00078e0205 */
[----:B------:R-:W-:-:S07]  /*99d0*/  VIMNMX R4, R4, R5, PT ;  /* 0x0000000504047248 */ /* 0x000fce0003fe0100 */
.L_x_9712:
        /* <DEDUP_REMOVED lines=8> */
.L_x_9720:
[----:B------:R-:W-:Y:S01]  /*9a60*/  BSSY B0, `(.L_x_9719) ;  /* 0x0000004000007945 */ /* 0x000fe20003800000 */
[----:B------:R-:W-:Y:S01]  /*9a70*/  VIADD R0, R16, 0x178 ;  /* 0x0000017810007836 */ /* 0x000fe20000000000 */
[----:B------:R-:W-:-:S07]  /*9a80*/  MOV R212, 0x9aa0 ;  /* 0x00009aa000d47802 */ /* 0x000fce0000000f00 */
[----:B------:R-:W-:Y:S05]  /*9a90*/  CALL.REL.NOINC `($_ZN7cutlass13device_kernelIN5flash11enable_sm90INS1_16FlashAttnFwdSm90INS1_25CollectiveMainloopFwdSm90ILi2EN4cute5tupleIJNS5_1CILi1EEES8_S8_EEENS6_IJNS7_ILi128EEENS7_ILi96EEENS7_ILi64EEEEEELi256ENS_10bfloat16_tEfNS_4arch4Sm90ELb0ELb1ELb1ELb1ELb0ELb0ELb1ELb1ELb0ELb0ELb0ELb0EEENS1_21CollectiveEpilogueFwdINS6_IJSA_NS7_ILi256EEESB_EEES9_SE_SG_Li256ELb1ELb0ELb0ELb0EEENS1_36VarlenDynamicPersistentTileSchedulerILi128ELi96ELi256ELi32ELb0ELb0ELb1ELb1ELb0ELb1EEEEEEEEEvNT_6ParamsE$_ZZN5flash25CollectiveMainloopFwdSm90ILi2EN4cute5tupleIJNS1_1CILi1EEES4_S4_EEENS2_IJNS3_ILi128EEENS3_ILi96EEENS3_ILi64EEEEEELi256EN7cutlass10bfloat16_tEfNSA_4arch4Sm90ELb0ELb1ELb1ELb1ELb0ELb0ELb1ELb1ELb0ELb0ELb0ELb0EE3mmaINS_16FlashAttnFwdSm90ISE_NS_21CollectiveEpilogueFwdINS2_IJS6_NS3_ILi256EEES7_EEES5_SB_SD_Li256ELb1ELb0ELb0ELb0EEENS_36VarlenDynamicPersistentTileSchedulerILi128ELi96ELi256ELi32ELb0ELb0ELb1ELb1ELb0ELb1EEEE13SharedStorageENS1_6TensorINS1_11ArrayEngineIfLm128EEENS1_6LayoutINS2_IJNS2_IJNS3_ILi2EEEST_NS3_ILi32EEEEEES4_S4_EEENS2_IJNS2_IJS4_ST_NS3_ILi4EEEEEENS3_ILi0EEESZ_EEEEEEENS_7SoftmaxILi2ELi0EEEEEbRKNSE_6ParamsENSA_25PipelineTmaAsyncNoClusterILi2ENSA_16PipelineTmaAsyncILi2EEEEES1B_RNSA_13PipelineStateILj2EEERT0_RT1_iRiRKNS_16SeqlenInfoQKNewKILb1ELb0EEENS2_IJiiiiEEERT_ENKUliT_T0_T1_E_clIZSF_ISO_S12_S14_EbS17_S1B_S1B_S1E_S1G_S1I_iS1J_S1N_S1O_S1Q_EUlRS1R_iE1_NS3_ILb0EEENS3_ILb1EEEEEDaiS1R_S1S_S1T_) ;  /* 0x000001f000587944 */ /* 0x000fea0003c00000 */
[----:B------:R-:W-:Y:S05]  /*9aa0*/  BSYNC B0 ;  /* 0x0000000000007941 */ /* 0x000fea0003800000 */
.L_x_9719:
[C---:B------:R-:W-:Y:S01]  /*9ab0*/  ISETP.GT.AND P1, PT, R10.reuse, R188, PT ;  /* 0x000000bc0a00720c */ /* 0x040fe20003f24270 */
[----:B------:R-:W-:-:S12]  /*9ac0*/  VIADD R10, R10, 0xffffffff ;  /* 0xffffffff0a0a7836 */ /* 0x000fd80000000000 */
[----:B------:R-:W-:Y:S05]  /*9ad0*/  @P1 BRA `(.L_x_9720) ;  /* 0xfffffffc00e01947 */ /* 0x000fea000383ffff */
[----:B------:R-:W-:Y:S05]  /*9ae0*/  BSYNC B1 ;  /* 0x0000000000017941 */ /* 0x000fea0003800000 */
.L_x_9718:
[----:B------:R-:W2:Y:S02]  /*9af0*/  LDL R0, [R1+0x70] ;  /* 0x0000700001007983 */ /* 0x000ea40000100800 */
[----:B--2---:R-:W-:-:S07]  /*9b00*/  IMAD.SHL.U32 R0, R0, 0x80, RZ ;  /* 0x0000008000007824 */ /* 0x004fce00078e00ff */
.L_x_9717:
[----:B------:R-:W-:Y:S05]  /*9b10*/  BSYNC B2 ;  /* 0x0000000000027941 */ /* 0x000fea0003800000 */
.L_x_9716:
[----:B------:R-:W0:Y:S01]  /*9b20*/  LDC R5, c[0x0][0xadc] ;  /* 0x0002b700ff057b82 */ /* 0x000e220000000800 */
[----:B------:R-:W-:-:S06]  /*9b30*/  UIADD3 UR4, UR42, 0x80, -UR38 ;  /* 0x000000802a047890 */ /* 0x000fcc000fffe826 */
[----:B------:R-:W-:Y:S01]  /*9b40*/  VIADD R0, R0, UR4 ;  /* 0x0000000400007c36 */ /* 0x000fe20008000000 */
[----:B------:R-:W-:-:S03]  /*9b50*/  ULDC UR4, c[0x0][0xad4] ;  /* 0x0002b50000047ab9 */ /* 0x000fc60000000800 */
        /* <DEDUP_REMOVED lines=13> */
.L_x_9723:
[----:B------:R-:W-:-:S13]  /*9c30*/  ISETP.NE.AND P1, PT, R5, 0x1, PT ;  /* 0x000000010500780c */ /* 0x000fda0003f25270 */
[----:B------:R-:W0:Y:S02]  /*9c40*/  @P1 LDC.64 R6, c[0x0][0xae0] ;  /* 0x0002b800ff061b82 */ /* 0x000e240000000a00 */
[----:B0-----:R-:W-:-:S05]  /*9c50*/  @P1 IMAD.HI.U32 R4, R0, R6, RZ ;  /* 0x0000000600041227 */ /* 0x001fca00078e00ff */
[----:B------:R-:W-:-:S07]  /*9c60*/  @P1 SHF.R.U32.HI R0, RZ, R7, R4 ;  /* 0x00000007ff001219 */ /* 0x000fce0000011604 */
.L_x_9724:
[----:B------:R-:W-:Y:S05]  /*9c70*/  BSYNC B0 ;  /* 0x0000000000007941 */ /* 0x000fea0003800000 */
.L_x_9722:
[----:B------:R-:W-:-:S05]  /*9c80*/  IMAD R3, R0, R5, RZ ;  /* 0x0000000500037224 */ /* 0x000fca00078e02ff */
[----:B------:R-:W-:-:S07]  /*9c90*/  VIMNMX R2, R2, R3, !PT ;  /* 0x0000000302027248 */ /* 0x000fce0007fe0100 */
.L_x_9721:
[----:B------:R-:W-:-:S04]  /*9ca0*/  VIADD R2, R2, 0x5f ;  /* 0x0000005f02027836 */ /* 0x000fc80000000000 */
[----:B------:R-:W-:-:S05]  /*9cb0*/  IMAD.HI R2, R2, 0x2aaaaaab, RZ ;  /* 0x2aaaaaab02027827 */ /* 0x000fca00078e02ff */
[----:B------:R-:W-:-:S04]  /*9cc0*/  SHF.R.U32.HI R3, RZ, 0x1f, R2 ;  /* 0x0000001fff037819 */ /* 0x000fc80000011602 */
[----:B------:R-:W-:-:S04]  /*9cd0*/  LEA.HI.SX32 R2, R2, R3, 0x1c ;  /* 0x0000000302027211 */ /* 0x000fc800078fe2ff */
[----:B------:R-:W-:-:S04]  /*9ce0*/  VIMNMX R2, R2, UR43, !PT ;  /* 0x0000002b02027c48 */ /* 0x000fc8000ffe0100 */
[----:B------:R-:W-:-:S13]  /*9cf0*/  ISETP.GE.AND P1, PT, R10, R2, PT ;  /* 0x000000020a00720c */ /* 0x000fda0003f26270 */
[----:B------:R-:W-:Y:S05]  /*9d00*/  @!P1 BRA `(.L_x_9725) ;  /* 0x0000009c00749947 */ /* 0x000fea0003800000 */
.L_x_9742:
[----:B0-----:R-:W2:Y:S04]  /*9d10*/  LD.E R3, desc[UR54][R16.64+0x218] ;  /* 0x0002183610037980 */ /* 0x001ea8000c101900 */
[----:B-1----:R-:W3:Y:S01]  /*9d20*/  LD.E R0, desc[UR54][R16.64+0x220] ;  /* 0x0002203610007980 */ /* 0x002ee2000c101900 */
        /* <DEDUP_REMOVED lines=17> */
[----:B-1----:R-:W-:Y:S01]  /*9e40*/  @!P2 IMAD.MOV.U32 R3, RZ, RZ, RZ ;  /* 0x000000ffff03a224 */ /* 0x002fe200078e00ff */
[----:B--2---:R-:W-:-:S04]  /*9e50*/  LOP3.LUT R0, R0, 0x1, RZ, 0xfc, !PT ;  /* 0x0000000100007812 */ /* 0x004fc800078efcff */
[----:B------:R-:W-:-:S13]  /*9e60*/  ISETP.NE.AND P3, PT, R0, 0x3, PT ;  /* 0x000000030000780c */ /* 0x000fda0003f65270 */
[----:B0-----:R-:W-:Y:S05]  /*9e70*/  @!P3 BRA `(.L_x_9727) ;  /* 0x000000000004b947 */ /* 0x001fea0003800000 */
[----:B------:R-:W-:Y:S01]  /*9e80*/  BPT.TRAP 0x1 ;  /* 0x000000040000795c */ /* 0x000fe20000300000 */
.L_x_9727:
[----:B------:R-:W-:Y:S05]  /*9e90*/  BSYNC B0 ;  /* 0x0000000000007941 */ /* 0x000fea0003800000 */
.L_x_9726:
[----:B------:R-:W2:Y:S01]  /*9ea0*/  LD.E.64 R4, desc[UR54][R20.64+0x8] ;  /* 0x0000083614047980 */ /* 0x000ea2000c101b00 */
[----:B-----5:R-:W-:Y:S02]  /*9eb0*/  SHF.L.U32 R8, R9, 0x1f, RZ ;  /* 0x0000001f09087819 */ /* 0x020fe400000006ff */
[----:B--2---:R-:W-:-:S05]  /*9ec0*/  MOV R4, R4 ;  /* 0x0000000400047202 */ /* 0x004fca0000000f00 */
[----:B------:R-:W-:-:S04]  /*9ed0*/  IMAD R3, R3, 0x8, R4 ;  /* 0x0000000803037824 */ /* 0x000fc800078e0204 */
[----:B------:R0:W1:Y:S01]  /*9ee0*/  SYNCS.PHASECHK.TRANS64.TRYWAIT P2, [R3+URZ], R8 ;  /* 0x00000008030075a7 */ /* 0x000062000804017f */
[----:B------:R-:W2:Y:S04]  /*9ef0*/  LD.E R4, desc[UR54][R20.64+0x1c] ;  /* 0x00001c3614047980 */ /* 0x000ea8000c101900 */
[----:B------:R0:W5:Y:S04]  /*9f00*/  LD.E R0, desc[UR54][R16.64+0x218] ;  /* 0x0002183610007980 */ /* 0x000168000c101900 */
[----:B------:R0:W5:Y:S01]  /*9f10*/  LD.E R6, desc[UR54][R16.64+0x21c] ;  /* 0x00021c3610067980 */ /* 0x000162000c101900 */
[----:B------:R-:W-:Y:S01]  /*9f20*/  BSSY B0, `(.L_x_9728) ;  /* 0x0000005000007945 */ /* 0x000fe20003800000 */
[----:B--2---:R-:W-:-:S04]  /*9f30*/  LOP3.LUT R4, R4, 0x1, RZ, 0xfc, !PT ;  /* 0x0000000104047812 */ /* 0x004fc800078efcff */
[----:B------:R-:W-:-:S13]  /*9f40*/  ISETP.NE.AND P3, PT, R4, 0x3, PT ;  /* 0x000000030400780c */ /* 0x000fda0003f65270 */
[----:B01----:R-:W-:Y:S05]  /*9f50*/  @!P3 BRA `(.L_x_9729) ;  /* 0x000000000004b947 */ /* 0x003fea0003800000 */
[----:B------:R-:W-:Y:S01]  /*9f60*/  BPT.TRAP 0x1 ;  /* 0x000000040000795c */ /* 0x000fe20000300000 */
.L_x_9729:
[----:B------:R-:W-:Y:S05]  /*9f70*/  BSYNC B0 ;  /* 0x0000000000007941 */ /* 0x000fea0003800000 */
.L_x_9728:
[----:B------:R-:W-:Y:S04]  /*9f80*/  BSSY B0, `(.L_x_9730) ;  /* 0x0000008000007945 */ /* 0x000fe80003800000 */
[----:B------:R-:W-:Y:S05]  /*9f90*/  @P2 BRA `(.L_x_9731) ;  /* 0x0000000000182947 */ /* 0x000fea0003800000 */
[----:B------:R-:W2:Y:S01]  /*9fa0*/  LD.E.64 R4, desc[UR54][R20.64+0x8] ;  /* 0x0000083614047980 */ /* 0x000ea2000c101b00 */
[----:B-----5:R-:W-:Y:S02]  /*9fb0*/  SHF.L.U32 R3, R6, 0x1f, RZ ;  /* 0x0000001f06037819 */ /* 0x020fe400000006ff */
[----:B--2---:R-:W-:-:S05]  /*9fc0*/  MOV R5, R4 ;  /* 0x0000000400057202 */ /* 0x004fca0000000f00 */
[----:B------:R-:W-:-:S04]  /*9fd0*/  IMAD R0, R0, 0x8, R5 ;  /* 0x0000000800007824 */ /* 0x000fc800078e0205 */
[----:B------:R-:W0:Y:S02]  /*9fe0*/  SYNCS.PHASECHK.TRANS64.TRYWAIT P2, [R0+URZ], R3 ;  /* 0x00000003000075a7 */ /* 0x000e24000804017f */
[----:B0-----:R-:W-:Y:S05]  /*9ff0*/  @!P2 BRA `(.L_x_9732) ;  /* 0x000001d800a0a947 */ /* 0x001fea0003800000 */
.L_x_9731:
[----:B------:R-:W-:Y:S05]  /*a000*/  BSYNC B0 ;  /* 0x0000000000007941 */ /* 0x000fea0003800000 */
.L_x_9730:
        /* <DEDUP_REMOVED lines=14> */
[----:B0-----:R-:W-:Y:S01]  /*a0f0*/  IMAD.MOV.U32 R0, RZ, RZ, 0x1 ;  /* 0x00000001ff007424 */ /* 0x001fe200078e00ff */
        /* <DEDUP_REMOVED lines=42> */
[----:B0-----:R-:W-:Y:S05]  /*a3a0*/  @!P3 BRA `(.L_x_9734) ;  /* 0x000000000004b947 */ /* 0x001fea0003800000 */
[----:B------:R-:W-:Y:S01]  /*a3b0*/  BPT.TRAP 0x1 ;  /* 0x000000040000795c */ /* 0x000fe20000300000 */
.L_x_9734:
[----:B------:R-:W-:Y:S05]  /*a3c0*/  BSYNC B0 ;  /* 0x0000000000007941 */ /* 0x000fea0003800000 */
.L_x_9733:
[----:B------:R-:W2:Y:S01]  /*a3d0*/  LDL.64 R6, [R1+0x40] ;  /* 0x0000400001067983 */ /* 0x000ea20000100a00 */
[----:B-----5:R-:W-:Y:S02]  /*a3e0*/  SHF.L.U32 R8, R5, 0x1f, RZ ;  /* 0x0000001f05087819 */ /* 0x020fe400000006ff */
[----:B--2---:R-:W-:-:S05]  /*a3f0*/  MOV R6, R6 ;  /* 0x0000000600067202 */ /* 0x004fca0000000f00 */
[----:B------:R-:W-:-:S04]  /*a400*/  IMAD R3, R3, 0x8, R6 ;  /* 0x0000000803037824 */ /* 0x000fc800078e0206 */
[----:B------:R0:W1:Y:S01]  /*a410*/  SYNCS.PHASECHK.TRANS64.TRYWAIT P2, [R3+URZ], R8 ;  /* 0x00000008030075a7 */ /* 0x000062000804017f */
[----:B------:R0:W5:Y:S04]  /*a420*/  LD.E R4, desc[UR54][R16.64+0x218] ;  /* 0x0002183610047980 */ /* 0x000168000c101900 */
[----:B------:R0:W5:Y:S01]  /*a430*/  LD.E R5, desc[UR54][R16.64+0x21c] ;  /* 0x00021c3610057980 */ /* 0x000162000c101900 */
[----:B------:R-:W-:Y:S04]  /*a440*/  BSSY B0, `(.L_x_9735) ;  /* 0x0000003000007945 */ /* 0x000fe80003800000 */
[----:B------:R-:W-:Y:S05]  /*a450*/  @!P3 BRA `(.L_x_9736) ;  /* 0x000000000004b947 */ /* 0x000fea0003800000 */
[----:B------:R-:W-:Y:S01]  /*a460*/  BPT.TRAP 0x1 ;  /* 0x000000040000795c */ /* 0x000fe20000300000 */
.L_x_9736:
[----:B------:R-:W-:Y:S05]  /*a470*/  BSYNC B0 ;  /* 0x0000000000007941 */ /* 0x000fea0003800000 */
.L_x_9735:
[----:B------:R-:W-:Y:S04]  /*a480*/  BSSY B0, `(.L_x_9737) ;  /* 0x0000006000007945 */ /* 0x000fe80003800000 */
[----:B-1----:R-:W-:Y:S05]  /*a490*/  @P2 BRA `(.L_x_9738) ;  /* 0x0000000000102947 */ /* 0x002fea0003800000 */
[----:B-----5:R-:W-:Y:S01]  /*a4a0*/  IMAD R4, R4, 0x8, R6 ;  /* 0x0000000804047824 */ /* 0x020fe200078e0206 */
[----:B------:R-:W-:-:S04]  /*a4b0*/  SHF.L.U32 R5, R5, 0x1f, RZ ;  /* 0x0000001f05057819 */ /* 0x000fc800000006ff */
[----:B------:R-:W1:Y:S02]  /*a4c0*/  SYNCS.PHASECHK.TRANS64.TRYWAIT P2, [R4+URZ], R5 ;  /* 0x00000005040075a7 */ /* 0x000e64000804017f */
[----:B-1----:R-:W-:Y:S05]  /*a4d0*/  @!P2 BRA `(.L_x_9739) ;  /* 0x000001d4007ca947 */ /* 0x002fea0003800000 */
.L_x_9738:
[----:B------:R-:W-:Y:S05]  /*a4e0*/  BSYNC B0 ;  /* 0x0000000000007941 */ /* 0x000fea0003800000 */
.L_x_9737:
[----:B------:R-:W2:Y:S04]  /*a4f0*/  LD.E R11, desc[UR54][R16.64+0x218] ;  /* 0x00021836100b7980 */ /* 0x000ea8000c101900 */
[----:B------:R-:W2:Y:S04]  /*a500*/  LDL.64 R6, [R1+0x118] ;  /* 0x0001180001067983 */ /* 0x000ea80000100a00 */
[----:B0-----:R-:W3:Y:S04]  /*a510*/  LDL R3, [R1+0x90] ;  /* 0x0000900001037983 */ /* 0x001ee80000100800 */
[----:B-1---5:R-:W4:Y:S04]  /*a520*/  LDL.64 R4, [R1+0x110] ;  /* 0x0001100001047983 */ /* 0x022f280000100a00 */
[----:B------:R-:W4:Y:S04]  /*a530*/  LDL.64 R8, [R1+0x110] ;  /* 0x0001100001087983 */ /* 0x000f280000100a00 */
[----:B------:R-:W4:Y:S04]  /*a540*/  LDL.64 R12, [R1+0x110] ;  /* 0x00011000010c7983 */ /* 0x000f280000100a00 */
[----:B------:R-:W4:Y:S01]  /*a550*/  LDL.64 R14, [R1+0x110] ;  /* 0x00011000010e7983 */ /* 0x000f220000100a00 */
[----:B------:R-:W-:Y:S05]  /*a560*/  WARPSYNC.ALL ;  /* 0x0000000000007948 */ /* 0x000fea0003800000 */
[----:B------:R-:W-:Y:S01]  /*a570*/  WARPGROUP.ARRIVE ;  /* 0x00000000000079c5 */ /* 0x000fe20000000000 */
[----:B------:R-:W4:Y:S01]  /*a580*/  LDL.64 R18, [R1+0x110] ;  /* 0x0001100001127983 */ /* 0x000f220000100a00 */
[----:B--2---:R-:W-:Y:S01]  /*a590*/  IMAD R6, R11, 0xc00, R6 ;  /* 0x00000c000b067824 */ /* 0x004fe200078e0206 */
[----:B------:R-:W-:-:S02]  /*a5a0*/  R2UR UR7, R7 ;  /* 0x00000000070772ca */ /* 0x000fc400000e0000 */
[----:B---3--:R-:W-:Y:S02]  /*a5b0*/  ISETP.NE.U32.AND P2, PT, R3, RZ, PT ;  /* 0x000000ff0300720c */ /* 0x008fe40003f45070 */
[----:B------:R-:W-:Y:S02]  /*a5c0*/  R2UR UR6, R6 ;  /* 0x00000000060672ca */ /* 0x000fe400000e0000 */
[----:B----4-:R-:W-:Y:S02]  /*a5d0*/  R2UR UR4, R4 ;  /* 0x00000000040472ca */ /* 0x010fe400000e0000 */
        /* <DEDUP_REMOVED lines=161> */
[----:B------:R-:W-:Y:S04]  /*aff0*/  STL [R1+0x90], R0 ;  /* 0x0000900001007387 */ /* 0x000fe80000100800 */
[----:B------:R-:W-:Y:S01]  /*b000*/  STL [R1+0x90], R0 ;  /* 0x0000900001007387 */ /* 0x000fe20000100800 */
[----:B------:R-:W-:-:S02]  /*b010*/  WARPGROUP.DEPBAR.LE gsb0, 0x0 ;  /* 0x00008000000079c5 */ /* 0x000fc40000010000 */
[----:B------:R-:W-:-:S06]  /*b020*/  WARPGROUP.ARRIVE ;  /* 0x00000000000079c5 */ /* 0x000fcc0000000000 */
[----:B------:R-:W-:Y:S01]  /*b030*/  HGMMA.64x96x16.F32.BF16 R24, gdesc[UR4], R24, gsb0 ;  /* 0x01600000041879f0 */ /* 0x000fe20008001818 */
        /* <DEDUP_REMOVED lines=22> */
[----:B------:R-:W2:Y:S04]  /*b1a0*/  LDL.64 R12, [R1+0x170] ;  /* 0x00017000010c7983 */ /* 0x000ea80000100a00 */
[----:B------:R-:W3:Y:S04]  /*b1b0*/  LD.E.64 R4, desc[UR54][R16.64+0x440] ;  /* 0x0004403610047980 */ /* 0x000ee8000c101b00 */
        /* <DEDUP_REMOVED lines=64> */
[----:B--2---:R-:W2:Y:S02]  /*b5c0*/  LD.E R9, desc[UR54][R12.64] ;  /* 0x000000360c097980 */ /* 0x004ea4000c101900 */
[-C--:B--2---:R-:W-:Y:S01]  /*b5d0*/  FMUL.FTZ R7, R24, R9.reuse ;  /* 0x0000000918077220 */ /* 0x084fe20000410000 */
[-C--:B------:R-:W-:Y:S01]  /*b5e0*/  FMUL.FTZ R8, R25, R9.reuse ;  /* 0x0000000919087220 */ /* 0x080fe20000410000 */
[----:B------:R-:W-:-:S04]  /*b5f0*/  FMUL.FTZ R11, R28, R9 ;  /* 0x000000091c0b7220 */ /* 0x000fc80000410000 */
[----:B------:R-:W3:Y:S01]  /*b600*/  MUFU.TANH R7, R7 ;  /* 0x0000000700077308 */ /* 0x000ee20000002400 */
[-C--:B------:R-:W-:Y:S01]  /*b610*/  FMUL.FTZ R18, R29, R9.reuse ;  /* 0x000000091d127220 */ /* 0x080fe20000410000 */
[----:B------:R-:W-:-:S06]  /*b620*/  FMUL.FTZ R24, R32, R9 ;  /* 0x0000000920187220 */ /* 0x000fcc0000410000 */
[----:B------:R-:W2:Y:S01]  /*b630*/  MUFU.TANH R8, R8 ;  /* 0x0000000800087308 */ /* 0x000ea20000002400 */
[-C--:B------:R-:W-:Y:S01]  /*b640*/  FMUL.FTZ R6, R26, R9.reuse ;  /* 0x000000091a067220 */ /* 0x080fe20000410000 */
[----:B------:R-:W-:-:S06]  /*b650*/  FMUL.FTZ R26, R33, R9 ;  /* 0x00000009211a7220 */ /* 0x000fcc0000410000 */
[----:B------:R3:W0:Y:S01]  /*b660*/  MUFU.TANH R12, R11 ;  /* 0x0000000b000c7308 */ /* 0x0006220000002400 */
[----:B------:R-:W-:-:S07]  /*b670*/  FMUL.FTZ R28, R36, R9 ;  /* 0x00000009241c7220 */ /* 0x000fce0000410000 */
[----:B------:R-:W1:Y:S01]  /*b680*/  MUFU.TANH R18, R18 ;  /* 0x0000001200127308 */ /* 0x000e620000002400 */
[----:B---3--:R-:W-:Y:S01]  /*b690*/  FMNMX.FTZ R11, R7, R4, !PT ;  /* 0x00000004070b7209 */ /* 0x008fe20007810000 */
[-C--:B------:R-:W-:Y:S01]  /*b6a0*/  FMUL.FTZ R32, R37, R9.reuse ;  /* 0x0000000925207220 */ /* 0x080fe20000410000 */
[-C--:B------:R-:W-:Y:S01]  /*b6b0*/  FMUL.FTZ R40, R40, R9.reuse ;  /* 0x0000000928287220 */ /* 0x080fe20000410000 */
[----:B------:R-:W-:-:S04]  /*b6c0*/  FMUL.FTZ R76, R41, R9 ;  /* 0x00000009294c7220 */ /* 0x000fc80000410000 */
        /* <DEDUP_REMOVED lines=9> */
[----:B0-----:R-:W-:Y:S01]  /*b760*/  FMNMX.FTZ R11, R12, R11, !PT ;  /* 0x0000000b0c0b7209 */ /* 0x001fe20007810000 */
[-C--:B------:R-:W-:Y:S01]  /*b770*/  FMUL.FTZ R36, R53, R9.reuse ;  /* 0x0000000935247220 */ /* 0x080fe20000410000 */
[-C--:B------:R-:W-:Y:S01]  /*b780*/  FMUL.FTZ R72, R61, R9.reuse ;  /* 0x000000093d487220 */ /* 0x080fe20000410000 */
[-C--:B------:R-:W-:Y:S01]  /*b790*/  FMUL.FTZ R74, R64, R9.reuse ;  /* 0x00000009404a7220 */ /* 0x080fe20000410000 */
[-C--:B------:R-:W-:Y:S01]  /*b7a0*/  FMUL.FTZ R78, R65, R9.reuse ;  /* 0x00000009414e7220 */ /* 0x080fe20000410000 */
[-C--:B------:R-:W-:Y:S01]  /*b7b0*/  FMUL.FTZ R88, R68, R9.reuse ;  /* 0x0000000944587220 */ /* 0x080fe20000410000 */
[----:B------:R-:W-:Y:S01]  /*b7c0*/  FMUL.FTZ R90, R69, R9 ;  /* 0x00000009455a7220 */ /* 0x000fe20000410000 */
[----:B------:R-:W0:Y:S01]  /*b7d0*/  MUFU.TANH R28, R28 ;  /* 0x0000001c001c7308 */ /* 0x000e220000002400 */
[----:B-1----:R-:W-:Y:S01]  /*b7e0*/  FMNMX.FTZ R11, R18, R11, !PT ;  /* 0x0000000b120b7209 */ /* 0x002fe20007810000 */
[-C--:B------:R-:W-:Y:S01]  /*b7f0*/  FMUL.FTZ R130, R30, R9.reuse ;  /* 0x000000091e827220 */ /* 0x080fe20000410000 */
[-C--:B------:R-:W-:Y:S01]  /*b800*/  FMUL.FTZ R3, R27, R9.reuse ;  /* 0x000000091b037220 */ /* 0x080fe20000410000 */
[-C--:B------:R-:W-:Y:S01]  /*b810*/  FMUL.FTZ R132, R31, R9.reuse ;  /* 0x000000091f847220 */ /* 0x080fe20000410000 */
[-C--:B------:R-:W-:Y:S01]  /*b820*/  FMUL.FTZ R142, R34, R9.reuse ;  /* 0x00000009228e7220 */ /* 0x080fe20000410000 */
[-C--:B------:R-:W-:Y:S01]  /*b830*/  FMUL.FTZ R184, R35, R9.reuse ;  /* 0x0000000923b87220 */ /* 0x080fe20000410000 */
[----:B------:R-:W-:Y:S01]  /*b840*/  FMUL.FTZ R226, R38, R9 ;  /* 0x0000000926e27220 */ /* 0x000fe20000410000 */
[----:B------:R-:W1:Y:S01]  /*b850*/  MUFU.TANH R32, R32 ;  /* 0x0000002000207308 */ /* 0x000e620000002400 */
        /* <DEDUP_REMOVED lines=21> */
[----:B------:R-:W-:Y:S01]  /*b9b0*/  FMUL.FTZ R71, R71, R9 ;  /* 0x0000000947477220 */ /* 0x000fe20000410000 */
[----:B------:R-:W4:Y:S01]  /*b9c0*/  LD.E R33, desc[UR54][R16.64+0x238] ;  /* 0x0002383610217980 */ /* 0x000f22000c101900 */
[----:B------:R-:W0:Y:S01]  /*b9d0*/  MUFU.TANH R80, R80 ;  /* 0x0000005000507308 */ /* 0x000e220000002400 */
[----:B-1----:R-:W-:-:S02]  /*b9e0*/  FMNMX.FTZ R11, R32, R11, !PT ;  /* 0x0000000b200b7209 */ /* 0x002fc40007810000 */
[----:B------:R-:W4:Y:S04]  /*b9f0*/  LD.E R45, desc[UR54][R16.64+0x25c] ;  /* 0x00025c36102d7980 */ /* 0x000f28000c101900 */
[----:B------:R-:W4:Y:S01]  /*ba00*/  LD.E R41, desc[UR54][R16.64+0x26c] ;  /* 0x00026c3610297980 */ /* 0x000f22000c101900 */
[----:B------:R-:W1:Y:S01]  /*ba10*/  MUFU.TANH R82, R82 ;  /* 0x0000005200527308 */ /* 0x000e620000002400 */
[----:B---3--:R-:W-:Y:S01]  /*ba20*/  FMNMX.FTZ R11, R40, R11, !PT ;  /* 0x0000000b280b7209 */ /* 0x008fe20007810000 */
[----:B------:R-:W-:Y:S01]  /*ba30*/  FMUL.FTZ R48, R57, R9 ;  /* 0x0000000939307220 */ /* 0x000fe20000410000 */
[----:B------:R-:W3:Y:S04]  /*ba40*/  LD.E R34, desc[UR54][R16.64+0x250] ;  /* 0x0002503610227980 */ /* 0x000ee8000c101900 */
[----:B------:R-:W3:Y:S01]  /*ba50*/  LD.E R37, desc[UR54][R16.64+0x288] ;  /* 0x0002883610257980 */ /* 0x000ee2000c101900 */
[----:B------:R-:W1:Y:S01]  /*ba60*/  MUFU.TANH R84, R84 ;  /* 0x0000005400547308 */ /* 0x000e620000002400 */
[----:B--2---:R-:W-:-:S02]  /*ba70*/  FMNMX.FTZ R11, R76, R11, !PT ;  /* 0x0000000b4c0b7209 */ /* 0x004fc40007810000 */
[----:B------:R-:W2:Y:S04]  /*ba80*/  LD.E R38, desc[UR54][R16.64+0x260] ;  /* 0x0002603610267980 */ /* 0x000ea8000c101900 */
[----:B------:R-:W2:Y:S01]  /*ba90*/  LD.E R49, desc[UR54][R16.64+0x2b8] ;  /* 0x0002b83610317980 */ /* 0x000ea2000c101900 */
[----:B------:R-:W1:Y:S01]  /*baa0*/  MUFU.TANH R86, R86 ;  /* 0x0000005600567308 */ /* 0x000e620000002400 */
[----:B0-----:R-:W-:Y:S02]  /*bab0*/  FMNMX.FTZ R11, R80, R11, !PT ;  /* 0x0000000b500b7209 */ /* 0x001fe40007810000 */
[----:B------:R-:W3:Y:S05]  /*bac0*/  LD.E R42, desc[UR54][R16.64+0x264] ;  /* 0x00026436102a7980 */ /* 0x000eea000c101900 */
[----:B------:R-:W0:Y:S01]  /*bad0*/  MUFU.TANH R52, R52 ;  /* 0x0000003400347308 */ /* 0x000e220000002400 */
[----:B-1----:R-:W-:Y:S01]  /*bae0*/  FMNMX.FTZ R11, R82, R11, !PT ;  /* 0x0000000b520b7209 */ /* 0x002fe20007810000 */
[----:B------:R-:W2:Y:S04]  /*baf0*/  LD.E R50, desc[UR54][R16.64+0x284] ;  /* 0x0002843610327980 */ /* 0x000ea8000c101900 */
        /* <DEDUP_REMOVED lines=9> */
[----:B------:R-:W1:Y:S01]  /*bb90*/  MUFU.TANH R48, R48 ;  /* 0x0000003000307308 */ /* 0x000e620000002400 */
[----:B0-----:R-:W-:Y:S01]  /*bba0*/  FMNMX.FTZ R11, R52, R11, !PT ;  /* 0x0000000b340b7209 */ /* 0x001fe20007810000 */
[----:B------:R-:W2:Y:S06]  /*bbb0*/  LD.E R62, desc[UR54][R16.64+0x2c4] ;  /* 0x0002c436103e7980 */ /* 0x000eac000c101900 */
[----:B------:R-:W0:Y:S01]  /*bbc0*/  MUFU.TANH R60, R60 ;  /* 0x0000003c003c7308 */ /* 0x000e220000002400 */
[----:B-1----:R-:W-:Y:S01]  /*bbd0*/  FMNMX.FTZ R11, R36, R11, !PT ;  /* 0x0000000b240b7209 */ /* 0x002fe20007810000 */
[----:B------:R-:W2:Y:S04]  /*bbe0*/  LD.E R66, desc[UR54][R16.64+0x2d0] ;  /* 0x0002d03610427980 */ /* 0x000ea8000c101900 */
[----:B------:R-:W2:Y:S02]  /*bbf0*/  LD.E R61, desc[UR54][R16.64+0x2e8] ;  /* 0x0002e836103d7980 */ /* 0x000ea4000c101900 */
[----:B------:R-:W1:Y:S01]  /*bc00*/  MUFU.TANH R72, R72 ;  /* 0x0000004800487308 */ /* 0x000e620000002400 */
[----:B------:R-:W-:Y:S01]  /*bc10*/  FMNMX.FTZ R11, R44, R11, !PT ;  /* 0x0000000b2c0b7209 */ /* 0x000fe20007810000 */
[----:B------:R-:W2:Y:S06]  /*bc20*/  LD.E R68, desc[UR54][R16.64+0x2e0] ;  /* 0x0002e03610447980 */ /* 0x000eac000c101900 */
        /* <DEDUP_REMOVED lines=13> */
[----:B------:R-:W2:Y:S03]  /*bd00*/  LD.E R39, desc[UR54][R16.64+0x278] ;  /* 0x0002783610277980 */ /* 0x000ea6000c101900 */
[----:B------:R-:W-:Y:S01]  /*bd10*/  FMNMX.FTZ R11, R78, R11, !PT ;  /* 0x0000000b4e0b7209 */ /* 0x000fe20007810000 */
[----:B------:R-:W2:Y:S03]  /*bd20*/  LD.E R35, desc[UR54][R16.64+0x27c] ;  /* 0x00027c3610237980 */ /* 0x000ea6000c101900 */
[----:B0-----:R-:W-:Y:S01]  /*bd30*/  FMNMX.FTZ R11, R88, R11, !PT ;  /* 0x0000000b580b7209 */ /* 0x001fe20007810000 */
[----:B------:R-:W0:Y:S01]  /*bd40*/  MUFU.TANH R6, R6 ;  /* 0x0000000600067308 */ /* 0x000e220000002400 */
[----:B------:R-:W2:Y:S04]  /*bd50*/  LD.E R57, desc[UR54][R16.64+0x28c] ;  /* 0x00028c3610397980 */ /* 0x000ea8000c101900 */
[----:B------:R-:W2:Y:S01]  /*bd60*/  LD.E R55, desc[UR54][R16.64+0x298] ;  /* 0x0002983610377980 */ /* 0x000ea2000c101900 */
[----:B-1----:R-:W-:-:S02]  /*bd70*/  FMNMX.FTZ R13, R90, R11, !PT ;  /* 0x0000000b5a0d7209 */ /* 0x002fc40007810000 */
[----:B------:R-:W1:Y:S01]  /*bd80*/  MUFU.TANH R3, R3 ;  /* 0x0000000300037308 */ /* 0x000e620000002400 */
[----:B------:R-:W2:Y:S04]  /*bd90*/  LD.E R47, desc[UR54][R16.64+0x2a8] ;  /* 0x0002a836102f7980 */ /* 0x000ea8000c101900 */
[----:B------:R-:W0:Y:S03]  /*bda0*/  SHFL.BFLY PT, R14, R13, 0x2, 0x1f ;  /* 0x0c401f000d0e7f89 */ /* 0x000e2600000e0000 */
[----:B------:R-:W1:Y:S01]  /*bdb0*/  MUFU.TANH R130, R130 ;  /* 0x0000008200827308 */ /* 0x000e620000002400 */
[----:B------:R-:W2:Y:S04]  /*bdc0*/  LD.E R51, desc[UR54][R16.64+0x2ac] ;  /* 0x0002ac3610337980 */ /* 0x000ea8000c101900 */
[----:B------:R-:W2:Y:S03]  /*bdd0*/  LD.E R67, desc[UR54][R16.64+0x2c8] ;  /* 0x0002c83610437980 */ /* 0x000ea6000c101900 */
[----:B------:R-:W1:Y:S01]  /*bde0*/  MUFU.TANH R132, R132 ;  /* 0x0000008400847308 */ /* 0x000e620000002400 */
[----:B------:R-:W2:Y:S04]  /*bdf0*/  LD.E R59, desc[UR54][R16.64+0x2cc] ;  /* 0x0002cc36103b7980 */ /* 0x000ea8000c101900 */
[----:B------:R-:W2:Y:S01]  /*be00*/  LD.E R63, desc[UR54][R16.64+0x2dc] ;  /* 0x0002dc36103f7980 */ /* 0x000ea2000c101900 */
[----:B0-----:R-:W-:-:S05]  /*be10*/  FMNMX.FTZ R11, R13, R14, !PT ;  /* 0x0000000e0d0b7209 */ /* 0x001fca0007810000 */
[----:B------:R-:W0:Y:S01]  /*be20*/  SHFL.BFLY PT, R30, R11, 0x1, 0x1f ;  /* 0x0c201f000b1e7f89 */ /* 0x000e2200000e0000 */
[----:B------:R-:W1:Y:S01]  /*be30*/  MUFU.TANH R142, R142 ;  /* 0x0000008e008e7308 */ /* 0x000e620000002400 */
[----:B------:R-:W-:-:S07]  /*be40*/  FMNMX.FTZ R20, R6, R5, !PT ;  /* 0x0000000506147209 */ /* 0x000fce0007810000 */
[----:B------:R-:W1:Y:S08]  /*be50*/  MUFU.TANH R184, R184 ;  /* 0x000000b800b87308 */ /* 0x000e700000002400 */
[----:B------:R-:W1:Y:S01]  /*be60*/  MUFU.TANH R226, R226 ;  /* 0x000000e200e27308 */ /* 0x000e620000002400 */
[----:B0-----:R-:W-:Y:S02]  /*be70*/  FMNMX.FTZ R15, R11, R30, !PT ;  /* 0x0000001e0b0f7209 */ /* 0x001fe40007810000 */
[----:B-1----:R-:W-:-:S05]  /*be80*/  FMNMX.FTZ R11, R3, R20, !PT ;  /* 0x00000014030b7209 */ /* 0x002fca0007810000 */
[----:B------:R-:W0:Y:S01]  /*be90*/  MUFU.TANH R182, R182 ;  /* 0x000000b600b67308 */ /* 0x000e220000002400 */
[----:B------:R-:W-:-:S07]  /*bea0*/  FMUL.FTZ R14, R46, R9 ;  /* 0x000000092e0e7220 */ /* 0x000fce0000410000 */
[----:B------:R-:W1:Y:S01]  /*beb0*/  MUFU.TANH R176, R176 ;  /* 0x000000b000b07308 */ /* 0x000e620000002400 */
[----:B------:R-:W-:-:S07]  /*bec0*/  FMNMX.FTZ R11, R130, R11, !PT ;  /* 0x0000000b820b7209 */ /* 0x000fce0007810000 */
[----:B------:R-:W1:Y:S01]  /*bed0*/  MUFU.TANH R166, R166 ;  /* 0x000000a600a67308 */ /* 0x000e620000002400 */
[----:B------:R-:W-:-:S07]  /*bee0*/  FMNMX.FTZ R11, R132, R11, !PT ;  /* 0x0000000b840b7209 */ /* 0x000fce0007810000 */
[----:B------:R-:W-:Y:S01]  /*bef0*/  MUFU.TANH R158, R158 ;  /* 0x0000009e009e7308 */ /* 0x000fe20000002400 */
[----:B------:R-:W-:-:S07]  /*bf00*/  FMNMX.FTZ R11, R142, R11, !PT ;  /* 0x0000000b8e0b7209 */ /* 0x000fce0007810000 */
[----:B------:R-:W-:Y:S01]  /*bf10*/  MUFU.TANH R160, R160 ;  /* 0x000000a000a07308 */ /* 0x000fe20000002400 */
[----:B------:R-:W-:-:S07]  /*bf20*/  FMNMX.FTZ R11, R184, R11, !PT ;  /* 0x0000000bb80b7209 */ /* 0x000fce0007810000 */
[----:B------:R-:W-:Y:S01]  /*bf30*/  MUFU.TANH R168, R168 ;  /* 0x000000a800a87308 */ /* 0x000fe20000002400 */
[----:B------:R-:W-:-:S07]  /*bf40*/  FMNMX.FTZ R11, R226, R11, !PT ;  /* 0x0000000be20b7209 */ /* 0x000fce0007810000 */
        /* <DEDUP_REMOVED lines=11> */
[----:B------:R-:W-:Y:S04]  /*c000*/  ST.E desc[UR54][R16.64+0x440], R13 ;  /* 0x0004400d10007985 */ /* 0x000fe8000c101936 */
[----:B------:R-:W3:Y:S03]  /*c010*/  LD.E R30, desc[UR54][R16.64+0x240] ;  /* 0x00024036101e7980 */ /* 0x000ee6000c101900 */
[----:B------:R-:W0:Y:S01]  /*c020*/  MUFU.TANH R14, R14 ;  /* 0x0000000e000e7308 */ /* 0x000e220000002400 */
[----:B-1----:R-:W-:Y:S01]  /*c030*/  FMNMX.FTZ R11, R176, R11, !PT ;  /* 0x0000000bb00b7209 */ /* 0x002fe20007810000 */
[----:B------:R-:W2:Y:S03]  /*c040*/  LD.E R46, desc[UR54][R16.64+0x280] ;  /* 0x00028036102e7980 */ /* 0x000ea6000c101900 */
[----:B------:R-:W-:-:S04]  /*c050*/  FMNMX.FTZ R11, R166, R11, !PT ;  /* 0x0000000ba60b7209 */ /* 0x000fc80007810000 */
[----:B0-----:R-:W-:-:S04]  /*c060*/  FMNMX.FTZ R11, R14, R11, !PT ;  /* 0x0000000b0e0b7209 */ /* 0x001fc80007810000 */
        /* <DEDUP_REMOVED lines=11> */
[----:B------:R-:W-:Y:S01]  /*c120*/  FMNMX.FTZ R20, R73, R20, !PT ;  /* 0x0000001449147209 */ /* 0x000fe20007810000 */
[----:B------:R0:W-:Y:S03]  /*c130*/  ST.E desc[UR54][R16.64+0x440], R15 ;  /* 0x0004400f10007985 */ /* 0x0001e6000c101936 */
[----:B------:R-:W-:Y:S01]  /*c140*/  FMNMX.FTZ R9, R71, R20, !PT ;  /* 0x0000001447097209 */ /* 0x000fe20007810000 */
[----:B------:R-:W4:Y:S04]  /*c150*/  LD.E R19, desc[UR54][R16.64+0x440] ;  /* 0x0004403610137980 */ /* 0x000f28000c101900 */
[----:B------:R-:W-:Y:S04]  /*c160*/  ST.E desc[UR54][R16.64+0x444], R9 ;  /* 0x0004440910007985 */ /* 0x000fe8000c101936 */
[----:B------:R-:W3:Y:S04]  /*c170*/  LD.E R11, desc[UR54][R16.64+0x444] ;  /* 0x00044436100b7980 */ /* 0x000ee8000c101900 */
[----:B0-----:R-:W2:Y:S04]  /*c180*/  LD.E R15, desc[UR54][R16.64+0x450] ;  /* 0x00045036100f7980 */ /* 0x001ea8000c101900 */
[----:B------:R-:W2:Y:S01]  /*c190*/  LD.E R20, desc[UR54][R16.64+0x454] ;  /* 0x0004543610147980 */ /* 0x000ea2000c101900 */
[----:B----4-:R-:W-:-:S04]  /*c1a0*/  FMUL.FTZ R27, R19, R21 ;  /* 0x00000015131b7220 */ /* 0x010fc80000410000 */
[----:B------:R-:W-:Y:S02]  /*c1b0*/  FFMA.FTZ R153, R8, R21, -R27 ;  /* 0x0000001508997223 */ /* 0x000fe4000001081b */
[----:B---3--:R-:W0:Y:S02]  /*c1c0*/  SHFL.BFLY PT, R8, R11, 0x2, 0x1f ;  /* 0x0c401f000b087f89 */ /* 0x008e2400000e0000 */
[----:B0-----:R-:W-:-:S05]  /*c1d0*/  FMNMX.FTZ R8, R11, R8, !PT ;  /* 0x000000080b087209 */ /* 0x001fca0007810000 */
[----:B------:R-:W0:Y:S01]  /*c1e0*/  SHFL.BFLY PT, R9, R8, 0x1, 0x1f ;  /* 0x0c201f0008097f89 */ /* 0x000e2200000e0000 */
[-C--:B------:R-:W-:Y:S01]  /*c1f0*/  FFMA.FTZ R29, R88, R21.reuse, -R27 ;  /* 0x00000015581d7223 */ /* 0x080fe2000001081b */
[----:B------:R-:W-:Y:S01]  /*c200*/  FADD.FTZ R4, R4, -R19 ;  /* 0x8000001304047221 */ /* 0x000fe20000010000 */
[----:B------:R-:W-:-:S03]  /*c210*/  FFMA.FTZ R152, R7, R21, -R27 ;  /* 0x0000001507987223 */ /* 0x000fc6000001081b */
[-C--:B------:R-:W-:Y:S01]  /*c220*/  FMUL.FTZ R4, R4, R21.reuse ;  /* 0x0000001504047220 */ /* 0x080fe20000410000 */
[----:B------:R-:W-:Y:S02]  /*c230*/  FFMA.FTZ R155, R12, R21, -R27 ;  /* 0x000000150c9b7223 */ /* 0x000fe4000001081b */
[----:B------:R-:W-:Y:S01]  /*c240*/  MUFU.EX2 R152, R152 ;  /* 0x0000009800987308 */ /* 0x000fe20000000800 */
[----:B0-----:R-:W-:-:S05]  /*c250*/  FMNMX.FTZ R88, R8, R9, !PT ;  /* 0x0000000908587209 */ /* 0x001fca0007810000 */
[----:B------:R-:W-:Y:S01]  /*c260*/  FADD.FTZ R100, R5, -R88 ;  /* 0x8000005805647221 */ /* 0x000fe20000010000 */
[-C--:B------:R-:W-:Y:S01]  /*c270*/  FMUL.FTZ R77, R88, R21.reuse ;  /* 0x00000015584d7220 */ /* 0x080fe20000410000 */
[----:B------:R-:W2:Y:S01]  /*c280*/  MUFU.EX2 R25, R4 ;  /* 0x0000000400197308 */ /* 0x000ea20000000800 */
[-C--:B------:R-:W-:Y:S01]  /*c290*/  FFMA.FTZ R154, R18, R21.reuse, -R27 ;  /* 0x00000015129a7223 */ /* 0x080fe2000001081b */
[----:B------:R-:W-:Y:S01]  /*c2a0*/  FMUL.FTZ R100, R21, R100 ;  /* 0x0000006415647220 */ /* 0x000fe20000410000 */
[-CC-:B------:R-:W-:Y:S01]  /*c2b0*/  FFMA.FTZ R185, R6, R21.reuse, -R77.reuse ;  /* 0x0000001506b97223 */ /* 0x180fe2000001084d */
[-CC-:B------:R-:W-:Y:S01]  /*c2c0*/  FFMA.FTZ R186, R3, R21.reuse, -R77.reuse ;  /* 0x0000001503ba7223 */ /* 0x180fe2000001084d */
[----:B------:R-:W-:-:S03]  /*c2d0*/  FFMA.FTZ R6, R130, R21, -R77 ;  /* 0x0000001582067223 */ /* 0x000fc6000001084d */
[----:B------:R-:W-:Y:S01]  /*c2e0*/  MUFU.EX2 R153, R153 ;  /* 0x0000009900997308 */ /* 0x000fe20000000800 */
[-C--:B------:R-:W-:Y:S01]  /*c2f0*/  FFMA.FTZ R181, R132, R21.reuse, -R77 ;  /* 0x0000001584b57223 */ /* 0x080fe2000001084d */
[-C--:B------:R-:W-:Y:S01]  /*c300*/  FFMA.FTZ R7, R24, R21.reuse, -R27 ;  /* 0x0000001518077223 */ /* 0x080fe2000001081b */
[----:B------:R-:W-:-:S05]  /*c310*/  FFMA.FTZ R179, R142, R21, -R77 ;  /* 0x000000158eb37223 */ /* 0x000fca000001084d */
[----:B------:R-:W-:Y:S01]  /*c320*/  MUFU.EX2 R155, R155 ;  /* 0x0000009b009b7308 */ /* 0x000fe20000000800 */
[-C--:B------:R-:W-:Y:S01]  /*c330*/  FFMA.FTZ R180, R26, R21.reuse, -R27 ;  /* 0x000000151ab47223 */ /* 0x080fe2000001081b */
[-CC-:B------:R-:W-:Y:S01]  /*c340*/  FFMA.FTZ R173, R176, R21.reuse, -R77.reuse ;  /* 0x00000015b0ad7223 */ /* 0x180fe2000001084d */
[-C--:B------:R-:W-:Y:S01]  /*c350*/  FFMA.FTZ R184, R184, R21.reuse, -R77 ;  /* 0x00000015b8b87223 */ /* 0x080fe2000001084d */
[-C--:B------:R-:W-:Y:S01]  /*c360*/  FFMA.FTZ R175, R28, R21.reuse, -R27 ;  /* 0x000000151caf7223 */ /* 0x080fe2000001081b */
[-C--:B------:R-:W-:Y:S01]  /*c370*/  FFMA.FTZ R177, R226, R21.reuse, -R77 ;  /* 0x00000015e2b17223 */ /* 0x080fe2000001084d */
[-C--:B------:R-:W-:Y:S01]  /*c380*/  FFMA.FTZ R178, R32, R21.reuse, -R27 ;  /* 0x0000001520b27223 */ /* 0x080fe2000001081b */
[-CC-:B------:R-:W-:Y:S01]  /*c390*/  FFMA.FTZ R182, R182, R21.reuse, -R77.reuse ;  /* 0x00000015b6b67223 */ /* 0x180fe2000001084d */
[----:B------:R-:W-:Y:S01]  /*c3a0*/  MUFU.EX2 R100, R100 ;  /* 0x0000006400647308 */ /* 0x000fe20000000800 */
[-CC-:B------:R-:W-:Y:S01]  /*c3b0*/  FFMA.FTZ R171, R14, R21.reuse, -R77.reuse ;  /* 0x000000150eab7223 */ /* 0x180fe2000001084d */
[-CC-:B------:R-:W-:Y:S01]  /*c3c0*/  FFMA.FTZ R85, R158, R21.reuse, -R77.reuse ;  /* 0x000000159e557223 */ /* 0x180fe2000001084d */
[-C--:B------:R-:W-:Y:S01]  /*c3d0*/  FFMA.FTZ R165, R160, R21.reuse, -R77 ;  /* 0x00000015a0a57223 */ /* 0x080fe2000001084d */
        /* <DEDUP_REMOVED lines=13> */
[-C--:B------:R-:W-:Y:S01]  /*c4b0*/  FFMA.FTZ R176, R166, R21.reuse, -R77 ;  /* 0x00000015a6b07223 */ /* 0x080fe2000001084d */
[-CC-:B------:R-:W-:Y:S01]  /*c4c0*/  FFMA.FTZ R11, R74, R21.reuse, -R27.reuse ;  /* 0x000000154a0b7223 */ /* 0x180fe2000001081b */
[-CC-:B------:R-:W-:Y:S01]  /*c4d0*/  FFMA.FTZ R12, R78, R21.reuse, -R27.reuse ;  /* 0x000000154e0c7223 */ /* 0x180fe2000001081b */
[-C--:B------:R-:W-:Y:S01]  /*c4e0*/  FFMA.FTZ R9, R90, R21.reuse, -R27 ;  /* 0x000000155a097223 */ /* 0x080fe2000001081b */
[-CC-:B------:R-:W-:Y:S01]  /*c4f0*/  FFMA.FTZ R168, R168, R21.reuse, -R77.reuse ;  /* 0x00000015a8a87223 */ /* 0x180fe2000001084d */
[-CC-:B------:R-:W-:Y:S01]  /*c500*/  FFMA.FTZ R163, R174, R21.reuse, -R77.reuse ;  /* 0x00000015aea37223 */ /* 0x180fe2000001084d */
[-CC-:B------:R-:W-:Y:S01]  /*c510*/  FFMA.FTZ R216, R216, R21.reuse, -R77.reuse ;  /* 0x00000015d8d87223 */ /* 0x180fe2000001084d */
[----:B------:R-:W3:Y:S01]  /*c520*/  MUFU.EX2 R6, R6 ;  /* 0x0000000600067308 */ /* 0x000ee20000000800 */
[--C-:B------:R-:W-:Y:S01]  /*c530*/  FFMA.FTZ R166, R214, R21, -R77.reuse ;  /* 0x00000015d6a67223 */ /* 0x100fe2000001084d */
[----:B--2---:R-:W-:Y:S01]  /*c540*/  FFMA.FTZ R214, R25, R15, R152 ;  /* 0x0000000f19d67223 */ /* 0x004fe20000010098 */
[-CC-:B------:R-:W-:Y:S01]  /*c550*/  FFMA.FTZ R228, R228, R21.reuse, -R77.reuse ;  /* 0x00000015e4e47223 */ /* 0x180fe2000001084d */
[-CC-:B------:R-:W-:Y:S01]  /*c560*/  FFMA.FTZ R236, R236, R21.reuse, -R77.reuse ;  /* 0x00000015ecec7223 */ /* 0x180fe2000001084d */
[-C--:B------:R-:W-:Y:S01]  /*c570*/  FFMA.FTZ R75, R23, R21.reuse, -R77 ;  /* 0x00000015174b7223 */ /* 0x080fe2000001084d */
[----:B------:R-:W2:Y:S02]  /*c580*/  LD.E R4, desc[UR54][R16.64+0x42c] ;  /* 0x00042c3610047980 */ /* 0x000ea4000c101900 */
[----:B------:R-:W4:Y:S01]  /*c590*/  MUFU.EX2 R154, R154 ;  /* 0x0000009a009a7308 */ /* 0x000f220000000800 */
[----:B0-----:R-:W-:Y:S01]  /*c5a0*/  FFMA.FTZ R15, R100, R20, R185 ;  /* 0x00000014640f7223 */ /* 0x001fe200000100b9 */
[-C--:B------:R-:W-:Y:S01]  /*c5b0*/  FFMA.FTZ R18, R60, R21.reuse, -R27 ;  /* 0x000000153c127223 */ /* 0x080fe2000001081b */
[-C--:B------:R-:W-:Y:S01]  /*c5c0*/  FFMA.FTZ R3, R73, R21.reuse, -R77 ;  /* 0x0000001549037223 */ /* 0x080fe2000001084d */
[----:B------:R-:W2:Y:S04]  /*c5d0*/  LD.E R24, desc[UR54][R16.64+0x424] ;  /* 0x0004243610187980 */ /* 0x000ea8000c101900 */
[----:B------:R-:W0:Y:S01]  /*c5e0*/  MUFU.EX2 R181, R181 ;  /* 0x000000b500b57308 */ /* 0x000e220000000800 */
[----:B------:R-:W-:Y:S01]  /*c5f0*/  FADD.FTZ R214, R153, R214 ;  /* 0x000000d699d67221 */ /* 0x000fe20000010000 */
[----:B-1----:R-:W-:Y:S01]  /*c600*/  FADD.FTZ R15, R186, R15 ;  /* 0x0000000fba0f7221 */ /* 0x002fe20000010000 */
[----:B------:R-:W2:Y:S04]  /*c610*/  LD.E R130, desc[UR54][R16.64+0x3c0] ;  /* 0x0003c03610827980 */ /* 0x000ea8000c101900 */
[----:B------:R-:W2:Y:S01]  /*c620*/  LD.E R132, desc[UR54][R16.64+0x3d0] ;  /* 0x0003d03610847980 */ /* 0x000ea2000c101900 */
[----:B------:R-:W1:Y:S01]  /*c630*/  MUFU.EX2 R7, R7 ;  /* 0x0000000700077308 */ /* 0x000e620000000800 */
[----:B------:R-:W-:-:S02]  /*c640*/  FFMA.FTZ R160, R218, R21, -R77 ;  /* 0x00000015daa07223 */ /* 0x000fc4000001084d */
[----:B------:R-:W2:Y:S04]  /*c650*/  LD.E R142, desc[UR54][R16.64+0x3f4] ;  /* 0x0003f436108e7980 */ /* 0x000ea8000c101900 */
[----:B------:R-:W2:Y:S01]  /*c660*/  LD.E R5, desc[UR54][R16.64+0x258] ;  /* 0x0002583610057980 */ /* 0x000ea2000c101900 */
[----:B------:R-:W1:Y:S01]  /*c670*/  MUFU.EX2 R179, R179 ;  /* 0x000000b300b37308 */ /* 0x000e620000000800 */
[-CC-:B------:R-:W-:Y:S01]  /*c680*/  FFMA.FTZ R158, R234, R21.reuse, -R77.reuse ;  /* 0x00000015ea9e7223 */ /* 0x180fe2000001084d */
[----:B------:R-:W-:Y:S01]  /*c690*/  FFMA.FTZ R14, R71, R21, -R77 ;  /* 0x00000015470e7223 */ /* 0x000fe2000001084d */
[----:B------:R-:W-:Y:S01]  /*c6a0*/  FADD.FTZ R21, R155, R214 ;  /* 0x000000d69b157221 */ /* 0x000fe20000010000 */
[----:B------:R-:W2:Y:S04]  /*c6b0*/  LD.E R26, desc[UR54][R16.64+0x230] ;  /* 0x00023036101a7980 */ /* 0x000ea8000c101900 */
[----:B------:R-:W1:Y:S01]  /*c6c0*/  MUFU.EX2 R180, R180 ;  /* 0x000000b400b47308 */ /* 0x000e620000000800 */
[----:B---3--:R-:W-:Y:S01]  /*c6d0*/  FADD.FTZ R20, R6, R15 ;  /* 0x0000000f06147221 */ /* 0x008fe20000010000 */
[----:B------:R-:W3:Y:S06]  /*c6e0*/  LD.E R36, desc[UR54][R16.64+0x254] ;  /* 0x0002543610247980 */ /* 0x000eec000c101900 */
[----:B------:R-:W1:Y:S01]  /*c6f0*/  MUFU.EX2 R184, R184 ;  /* 0x000000b800b87308 */ /* 0x000e620000000800 */
[----:B----4-:R-:W-:Y:S01]  /*c700*/  FADD.FTZ R214, R154, R21 ;  /* 0x000000159ad67221 */ /* 0x010fe20000010000 */
[----:B0-----:R-:W-:Y:S01]  /*c710*/  FADD.FTZ R20, R181, R20 ;  /* 0x00000014b5147221 */ /* 0x001fe20000010000 */
[----:B------:R-:W4:Y:S04]  /*c720*/  LD.E R28, desc[UR54][R16.64+0x234] ;  /* 0x00023436101c7980 */ /* 0x000f28000c101900 */
[----:B------:R-:W3:Y:S01]  /*c730*/  LD.E R32, desc[UR54][R16.64+0x244] ;  /* 0x0002443610207980 */ /* 0x000ee2000c101900 */
[----:B------:R-:W0:Y:S08]  /*c740*/  MUFU.EX2 R175, R175 ;  /* 0x000000af00af7308 */ /* 0x000e300000000800 */
[----:B------:R-:W0:Y:S01]  /*c750*/  MUFU.EX2 R177, R177 ;  /* 0x000000b100b17308 */ /* 0x000e220000000800 */
[----:B------:R-:W3:Y:S01]  /*c760*/  LD.E R40, desc[UR54][R16.64+0x270] ;  /* 0x0002703610287980 */ /* 0x000ee2000c101900 */
[----:B-1----:R-:W-:-:S06]  /*c770*/  FADD.FTZ R15, R7, R214 ;  /* 0x000000d6070f7221 */ /* 0x002fcc0000010000 */
[----:B------:R-:W1:Y:S01]  /*c780*/  MUFU.EX2 R178, R178 ;  /* 0x000000b200b27308 */ /* 0x000e620000000800 */
[----:B------:R-:W3:Y:S01]  /*c790*/  LD.E R44, desc[UR54][R16.64+0x274] ;  /* 0x00027436102c7980 */ /* 0x000ee2000c101900 */
[----:B------:R-:W-:-:S06]  /*c7a0*/  FADD.FTZ R21, R179, R20 ;  /* 0x00000014b3157221 */ /* 0x000fcc0000010000 */
[----:B------:R-:W1:Y:S01]  /*c7b0*/  MUFU.EX2 R182, R182 ;  /* 0x000000b600b67308 */ /* 0x000e620000000800 */
[----:B------:R-:W-:Y:S01]  /*c7c0*/  FADD.FTZ R20, R180, R15 ;  /* 0x0000000fb4147221 */ /* 0x000fe20000010000 */
[----:B------:R-:W-:Y:S01]  /*c7d0*/  FADD.FTZ R214, R184, R21 ;  /* 0x00000015b8d67221 */ /* 0x000fe20000010000 */
[----:B------:R-:W3:Y:S04]  /*c7e0*/  LD.E R52, desc[UR54][R16.64+0x290] ;  /* 0x0002903610347980 */ /* 0x000ee8000c101900 */
[----:B------:R-:W3:Y:S01]  /*c7f0*/  LD.E R48, desc[UR54][R16.64+0x2a0] ;  /* 0x0002a03610307980 */ /* 0x000ee2000c101900 */
[----:B------:R-:W1:Y:S08]  /*c800*/  MUFU.EX2 R172, R172 ;  /* 0x000000ac00ac7308 */ /* 0x000e700000000800 */
[----:B------:R-:W1:Y:S01]  /*c810*/  MUFU.EX2 R173, R173 ;  /* 0x000000ad00ad7308 */ /* 0x000e620000000800 */
[----:B------:R-:W3:Y:S01]  /*c820*/  LD.E R60, desc[UR54][R16.64+0x2c0] ;  /* 0x0002c036103c7980 */ /* 0x000ee2000c101900 */
[----:B0-----:R-:W-:-:S03]  /*c830*/  FADD.FTZ R15, R175, R20 ;  /* 0x00000014af0f7221 */ /* 0x001fc60000010000 */
[----:B------:R-:W3:Y:S03]  /*c840*/  LD.E R76, desc[UR54][R16.64+0x2d4] ;  /* 0x0002d436104c7980 */ /* 0x000ee6000c101900 */
[----:B------:R-:W0:Y:S01]  /*c850*/  MUFU.EX2 R176, R176 ;  /* 0x000000b000b07308 */ /* 0x000e220000000800 */
[----:B------:R-:W-:Y:S01]  /*c860*/  FADD.FTZ R21, R177, R214 ;  /* 0x000000d6b1157221 */ /* 0x000fe20000010000 */
[----:B------:R-:W3:Y:S01]  /*c870*/  LD.E R74, desc[UR54][R16.64+0x2e4] ;  /* 0x0002e436104a7980 */ /* 0x000ee2000c101900 */
[----:B-1----:R-:W-:-:S05]  /*c880*/  FADD.FTZ R15, R178, R15 ;  /* 0x0000000fb20f7221 */ /* 0x002fca0000010000 */
[----:B------:R-:W1:Y:S01]  /*c890*/  MUFU.EX2 R171, R171 ;  /* 0x000000ab00ab7308 */ /* 0x000e620000000800 */
[----:B------:R-:W3:Y:S01]  /*c8a0*/  LD.E R72, desc[UR54][R16.64+0x2f0] ;  /* 0x0002f03610487980 */ /* 0x000ee2000c101900 */
[----:B------:R-:W-:-:S03]  /*c8b0*/  FADD.FTZ R20, R182, R21 ;  /* 0x00000015b6147221 */ /* 0x000fc60000010000 */
[----:B------:R-:W3:Y:S03]  /*c8c0*/  LD.E R80, desc[UR54][R16.64+0x300] ;  /* 0x0003003610507980 */ /* 0x000ee6000c101900 */
[----:B------:R-:W1:Y:S01]  /*c8d0*/  MUFU.EX2 R174, R85 ;  /* 0x0000005500ae7308 */ /* 0x000e620000000800 */
[----:B------:R-:W3:Y:S04]  /*c8e0*/  LD.E R86, desc[UR54][R16.64+0x304] ;  /* 0x0003043610567980 */ /* 0x000ee8000c101900 */
[----:B------:R-:W3:Y:S04]  /*c8f0*/  LD.E R82, desc[UR54][R16.64+0x310] ;  /* 0x0003103610527980 */ /* 0x000ee8000c101900 */
[----:B------:R-:W3:Y:S04]  /*c900*/  LD.E R78, desc[UR54][R16.64+0x314] ;  /* 0x00031436104e7980 */ /* 0x000ee8000c101900 */
[----:B------:R-:W3:Y:S01]  /*c910*/  LD.E R84, desc[UR54][R16.64+0x320] ;  /* 0x0003203610547980 */ /* 0x000ee2000c101900 */
[----:B------:R-:W-:Y:S01]  /*c920*/  FADD.FTZ R214, R172, R15 ;  /* 0x0000000facd67221 */ /* 0x000fe20000010000 */
[----:B------:R-:W-:-:S02]  /*c930*/  FADD.FTZ R15, R173, R20 ;  /* 0x00000014ad0f7221 */ /* 0x000fc40000010000 */
[----:B------:R-:W3:Y:S02]  /*c940*/  LD.E R90, desc[UR54][R16.64+0x330] ;  /* 0x00033036105a7980 */ /* 0x000ee4000c101900 */
[----:B0-----:R-:W-:Y:S01]  /*c950*/  FADD.FTZ R20, R176, R15 ;  /* 0x0000000fb0147221 */ /* 0x001fe20000010000 */
[----:B------:R0:W-:Y:S01]  /*c960*/  MUFU.EX2 R8, R29 ;  /* 0x0000001d00087308 */ /* 0x0001e20000000800 */
[----:B------:R-:W3:Y:S02]  /*c970*/  LD.E R27, desc[UR54][R16.64+0x24c] ;  /* 0x00024c36101b7980 */ /* 0x000ee4000c101900 */
[----:B-1----:R-:W-:Y:S02]  /*c980*/  FADD.FTZ R141, R171, R20 ;  /* 0x00000014ab8d7221 */ /* 0x002fe40000010000 */
[----:B------:R-:W3:Y:S02]  /*c990*/  LD.E R71, desc[UR54][R16.64+0x2ec] ;  /* 0x0002ec3610477980 */ /* 0x000ee4000c101900 */
[----:B------:R-:W-:-:S02]  /*c9a0*/  FADD.FTZ R20, R174, R141 ;  /* 0x0000008dae147221 */ /* 0x000fc40000010000 */
[----:B0-----:R-:W3:Y:S04]  /*c9b0*/  LD.E R29, desc[UR54][R16.64+0x248] ;  /* 0x00024836101d7980 */ /* 0x001ee8000c101900 */
[----:B------:R-:W3:Y:S04]  /*c9c0*/  LD.E R73, desc[UR54][R16.64+0x2f8] ;  /* 0x0002f83610497980 */ /* 0x000ee8000c101900 */
[----:B------:R-:W3:Y:S04]  /*c9d0*/  LD.E R77, desc[UR54][R16.64+0x2fc] ;  /* 0x0002fc36104d7980 */ /* 0x000ee8000c101900 */
[----:B------:R-:W3:Y:S04]  /*c9e0*/  LD.E R85, desc[UR54][R16.64+0x31c] ;  /* 0x00031c3610557980 */ /* 0x000ee8000c101900 */
[----:B------:R-:W3:Y:S01]  /*c9f0*/  LD.E R141, desc[UR54][R16.64+0x3fc] ;  /* 0x0003fc36108d7980 */ /* 0x000ee2000c101900 */
[----:B------:R-:W0:Y:S08]  /*ca00*/  MUFU.EX2 R169, R169 ;  /* 0x000000a900a97308 */ /* 0x000e300000000800 */
[----:B------:R-:W1:Y:S08]  /*ca10*/  MUFU.EX2 R167, R167 ;  /* 0x000000a700a77308 */ /* 0x000e700000000800 */
[----:B------:R-:W1:Y:S01]  /*ca20*/  MUFU.EX2 R170, R170 ;  /* 0x000000aa00aa7308 */ /* 0x000e620000000800 */
[----:B0-----:R-:W-:-:S07]  /*ca30*/  FADD.FTZ R214, R169, R214 ;  /* 0x000000d6a9d67221 */ /* 0x001fce0000010000 */
[----:B------:R-:W0:Y:S08]  /*ca40*/  MUFU.EX2 R164, R164 ;  /* 0x000000a400a47308 */ /* 0x000e300000000800 */
[----:B------:R-:W0:Y:S01]  /*ca50*/  MUFU.EX2 R165, R165 ;  /* 0x000000a500a57308 */ /* 0x000e220000000800 */
[----:B-1----:R-:W-:-:S07]  /*ca60*/  FADD.FTZ R15, R167, R214 ;  /* 0x000000d6a70f7221 */ /* 0x002fce0000010000 */
[----:B------:R-:W1:Y:S08]  /*ca70*/  MUFU.EX2 R161, R161 ;  /* 0x000000a100a17308 */ /* 0x000e700000000800 */
[----:B------:R-:W1:Y:S01]  /*ca80*/  MUFU.EX2 R168, R168 ;  /* 0x000000a800a87308 */ /* 0x000e620000000800 */
[----:B------:R-:W-:-:S07]  /*ca90*/  FADD.FTZ R15, R170, R15 ;  /* 0x0000000faa0f7221 */ /* 0x000fce0000010000 */
[----:B------:R-:W1:Y:S08]  /*caa0*/  MUFU.EX2 R162, R162 ;  /* 0x000000a200a27308 */ /* 0x000e700000000800 */
[----:B------:R-:W1:Y:S01]  /*cab0*/  MUFU.EX2 R163, R163 ;  /* 0x000000a300a37308 */ /* 0x000e620000000800 */
[----:B0-----:R-:W-:Y:S01]  /*cac0*/  FADD.FTZ R214, R164, R15 ;  /* 0x0000000fa4d67221 */ /* 0x001fe20000010000 */
[----:B------:R-:W-:-:S06]  /*cad0*/  FADD.FTZ R187, R165, R20 ;  /* 0x00000014a5bb7221 */ /* 0x000fcc0000010000 */
[----:B------:R-:W0:Y:S08]  /*cae0*/  MUFU.EX2 R159, R159 ;  /* 0x0000009f009f7308 */ /* 0x000e300000000800 */
[----:B------:R-:W0:Y:S01]  /*caf0*/  MUFU.EX2 R166, R166 ;  /* 0x000000a600a67308 */ /* 0x000e220000000800 */
[----:B-1----:R-:W-:Y:S01]  /*cb00*/  FADD.FTZ R189, R161, R214 ;  /* 0x000000d6a1bd7221 */ /* 0x002fe20000010000 */
[----:B------:R-:W-:-:S06]  /*cb10*/  FADD.FTZ R20, R168, R187 ;  /* 0x000000bba8147221 */ /* 0x000fcc0000010000 */
[----:B------:R-:W1:Y:S08]  /*cb20*/  MUFU.EX2 R19, R19 ;  /* 0x0000001300137308 */ /* 0x000e700000000800 */
[----:B------:R1:W1:Y:S01]  /*cb30*/  MUFU.EX2 R23, R216 ;  /* 0x000000d800177308 */ /* 0x0002620000000800 */
[----:B------:R-:W-:Y:S01]  /*cb40*/  FADD.FTZ R214, R162, R189 ;  /* 0x000000bda2d67221 */ /* 0x000fe20000010000 */
[----:B------:R-:W-:-:S06]  /*cb50*/  FADD.FTZ R187, R163, R20 ;  /* 0x00000014a3bb7221 */ /* 0x000fcc0000010000 */
[----:B------:R-:W1:Y:S08]  /*cb60*/  MUFU.EX2 R156, R156 ;  /* 0x0000009c009c7308 */ /* 0x000e700000000800 */
[----:B------:R-:W1:Y:S01]  /*cb70*/  MUFU.EX2 R160, R160 ;  /* 0x000000a000a07308 */ /* 0x000e620000000800 */
[----:B0-----:R-:W-:Y:S01]  /*cb80*/  FADD.FTZ R214, R159, R214 ;  /* 0x000000d69fd67221 */ /* 0x001fe20000010000 */
[----:B-1----:R-:W-:-:S06]  /*cb90*/  FADD.FTZ R216, R166, R187 ;  /* 0x000000bba6d87221 */ /* 0x002fcc0000010000 */
[----:B------:R-:W0:Y:S08]  /*cba0*/  MUFU.EX2 R18, R18 ;  /* 0x0000001200127308 */ /* 0x000e300000000800 */
[----:B------:R-:W1:Y:S01]  /*cbb0*/  MUFU.EX2 R21, R228 ;  /* 0x000000e400157308 */ /* 0x000e620000000800 */
[----:B------:R-:W-:Y:S01]  /*cbc0*/  FADD.FTZ R187, R19, R214 ;  /* 0x000000d613bb7221 */ /* 0x000fe20000010000 */
[----:B------:R-:W-:-:S06]  /*cbd0*/  FADD.FTZ R189, R23, R216 ;  /* 0x000000d817bd7221 */ /* 0x000fcc0000010000 */
[----:B------:R-:W1:Y:S08]  /*cbe0*/  MUFU.EX2 R13, R13 ;  /* 0x0000000d000d7308 */ /* 0x000e700000000800 */
[----:B------:R-:W2:Y:S01]  /*cbf0*/  MUFU.EX2 R158, R158 ;  /* 0x0000009e009e7308 */ /* 0x000ea20000000800 */
[----:B------:R-:W-:Y:S01]  /*cc00*/  FADD.FTZ R187, R156, R187 ;  /* 0x000000bb9cbb7221 */ /* 0x000fe20000010000 */
[----:B------:R-:W-:-:S06]  /*cc10*/  FADD.FTZ R214, R160, R189 ;  /* 0x000000bda0d67221 */ /* 0x000fcc0000010000 */
[----:B------:R-:W2:Y:S08]  /*cc20*/  MUFU.EX2 R11, R11 ;  /* 0x0000000b000b7308 */ /* 0x000eb00000000800 */
[----:B------:R-:W2:Y:S01]  /*cc30*/  MUFU.EX2 R15, R236 ;  /* 0x000000ec000f7308 */ /* 0x000ea20000000800 */
[----:B0-----:R-:W-:Y:S01]  /*cc40*/  FADD.FTZ R216, R18, R187 ;  /* 0x000000bb12d87221 */ /* 0x001fe20000010000 */
[----:B-1----:R-:W-:-:S06]  /*cc50*/  FADD.FTZ R187, R21, R214 ;  /* 0x000000d615bb7221 */ /* 0x002fcc0000010000 */
[----:B------:R-:W0:Y:S08]  /*cc60*/  MUFU.EX2 R12, R12 ;  /* 0x0000000c000c7308 */ /* 0x000e300000000800 */
[----:B------:R1:W4:Y:S01]  /*cc70*/  MUFU.EX2 R20, R75 ;  /* 0x0000004b00147308 */ /* 0x0003220000000800 */
[----:B------:R-:W-:Y:S01]  /*cc80*/  FADD.FTZ R216, R13, R216 ;  /* 0x000000d80dd87221 */ /* 0x000fe20000010000 */
[----:B--2---:R-:W-:-:S06]  /*cc90*/  FADD.FTZ R214, R158, R187 ;  /* 0x000000bb9ed67221 */ /* 0x004fcc0000010000 */
[----:B------:R-:W2:Y:S01]  /*cca0*/  MUFU.EX2 R3, R3 ;  /* 0x0000000300037308 */ /* 0x000ea20000000800 */
[----:B-1----:R-:W-:Y:S01]  /*ccb0*/  FADD.FTZ R75, R11, R216 ;  /* 0x000000d80b4b7221 */ /* 0x002fe20000010000 */
[----:B------:R-:W-:-:S06]  /*ccc0*/  FADD.FTZ R187, R15, R214 ;  /* 0x000000d60fbb7221 */ /* 0x000fcc0000010000 */
[----:B------:R-:W1:Y:S01]  /*ccd0*/  MUFU.EX2 R14, R14 ;  /* 0x0000000e000e7308 */ /* 0x000e620000000800 */
[----:B0-----:R-:W-:Y:S01]  /*cce0*/  FADD.FTZ R75, R12, R75 ;  /* 0x0000004b0c4b7221 */ /* 0x001fe20000010000 */
[----:B----4-:R-:W-:-:S06]  /*ccf0*/  FADD.FTZ R214, R20, R187 ;  /* 0x000000bb14d67221 */ /* 0x010fcc0000010000 */
[----:B------:R-:W0:Y:S01]  /*cd00*/  MUFU.EX2 R9, R9 ;  /* 0x0000000900097308 */ /* 0x000e220000000800 */
[----:B------:R-:W-:Y:S01]  /*cd10*/  FADD.FTZ R216, R8, R75 ;  /* 0x0000004b08d87221 */ /* 0x000fe20000010000 */
[----:B--2---:R-:W-:Y:S01]  /*cd20*/  FADD.FTZ R75, R3, R214 ;  /* 0x000000d6034b7221 */ /* 0x004fe20000010000 */
[----:B------:R-:W-:-:S03]  /*cd30*/  FMUL.FTZ R217, R25, R24 ;  /* 0x0000001819d97220 */ /* 0x000fc60000410000 */
[----:B-1----:R-:W-:Y:S01]  /*cd40*/  FADD.FTZ R75, R14, R75 ;  /* 0x0000004b0e4b7221 */ /* 0x002fe20000010000 */
[----:B------:R-:W-:Y:S01]  /*cd50*/  FMUL.FTZ R219, R100, R4 ;  /* 0x0000000464db7220 */ /* 0x000fe20000410000 */
[----:B------:R-:W-:-:S03]  /*cd60*/  FMUL.FTZ R189, R25, R26 ;  /* 0x0000001a19bd7220 */ /* 0x000fc60000410000 */
[----:B------:R3:W-:Y:S01]  /*cd70*/  ST.E desc[UR54][R16.64+0x454], R75 ;  /* 0x0004544b10007985 */ /* 0x0007e2000c101936 */
[----:B0-----:R-:W-:-:S03]  /*cd80*/  FADD.FTZ R187, R9, R216 ;  /* 0x000000d809bb7221 */ /* 0x001fc60000010000 */
[----:B------:R0:W-:Y:S01]  /*cd90*/  ST.E desc[UR54][R16.64+0x424], R217 ;  /* 0x000424d910007985 */ /* 0x0001e2000c101936 */
[C---:B------:R-:W-:Y:S01]  /*cda0*/  FMUL.FTZ R197, R25.reuse, R28 ;  /* 0x0000001c19c57220 */ /* 0x040fe20000410000 */
[C---:B------:R-:W-:Y:S01]  /*cdb0*/  FMUL.FTZ R213, R25.reuse, R30 ;  /* 0x0000001e19d57220 */ /* 0x040fe20000410000 */
[C---:B---3--:R-:W-:Y:S01]  /*cdc0*/  FMUL.FTZ R75, R25.reuse, R36 ;  /* 0x00000024194b7220 */ /* 0x048fe20000410000 */
[----:B------:R1:W-:Y:S01]  /*cdd0*/  ST.E desc[UR54][R16.64+0x450], R187 ;  /* 0x000450bb10007985 */ /* 0x0003e2000c101936 */
[C---:B------:R-:W-:Y:S01]  /*cde0*/  FMUL.FTZ R215, R25.reuse, R32 ;  /* 0x0000002019d77220 */ /* 0x040fe20000410000 */
[C---:B------:R-:W-:Y:S01]  /*cdf0*/  FMUL.FTZ R225, R25.reuse, R44 ;  /* 0x0000002c19e17220 */ /* 0x040fe20000410000 */
[C---:B0-----:R-:W-:Y:S01]  /*ce00*/  FMUL.FTZ R217, R25.reuse, R42 ;  /* 0x0000002a19d97220 */ /* 0x041fe20000410000 */
[----:B------:R0:W-:Y:S01]  /*ce10*/  ST.E desc[UR54][R16.64+0x42c], R219 ;  /* 0x00042cdb10007985 */ /* 0x0001e2000c101936 */
[----:B------:R-:W-:-:S03]  /*ce20*/  FMUL.FTZ R227, R25, R46 ;  /* 0x0000002e19e37220 */ /* 0x000fc60000410000 */
[----:B------:R2:W-:Y:S04]  /*ce30*/  ST.E desc[UR54][R16.64+0x230], R189 ;  /* 0x000230bd10007985 */ /* 0x0005e8000c101936 */
[----:B------:R3:W-:Y:S01]  /*ce40*/  ST.E desc[UR54][R16.64+0x254], R75 ;  /* 0x0002544b10007985 */ /* 0x0007e2000c101936 */
[C---:B-1----:R-:W-:Y:S01]  /*ce50*/  FMUL.FTZ R187, R25.reuse, R34 ;  /* 0x0000002219bb7220 */ /* 0x042fe20000410000 */
[C---:B0-----:R-:W-:Y:S01]  /*ce60*/  FMUL.FTZ R219, R25.reuse, R40 ;  /* 0x0000002819db7220 */ /* 0x041fe20000410000 */
[C---:B--2---:R-:W-:Y:S01]  /*ce70*/  FMUL.FTZ R189, R25.reuse, R38 ;  /* 0x0000002619bd7220 */ /* 0x044fe20000410000 */
[C---:B---3--:R-:W-:Y:S01]  /*ce80*/  FMUL.FTZ R75, R25.reuse, R50 ;  /* 0x00000032194b7220 */ /* 0x048fe20000410000 */
[----:B------:R0:W-:Y:S04]  /*ce90*/  ST.E desc[UR54][R16.64+0x234], R197 ;  /* 0x000234c510007985 */ /* 0x0001e8000c101936 */
[----:B------:R1:W-:Y:S04]  /*cea0*/  ST.E desc[UR54][R16.64+0x240], R213 ;  /* 0x000240d510007985 */ /* 0x0003e8000c101936 */
[----:B------:R2:W-:Y:S04]  /*ceb0*/  ST.E desc[UR54][R16.64+0x244], R215 ;  /* 0x000244d710007985 */ /* 0x0005e8000c101936 */
[----:B------:R3:W-:Y:S01]  /*cec0*/  ST.E desc[UR54][R16.64+0x250], R187 ;  /* 0x000250bb10007985 */ /* 0x0007e2000c101936 */
[----:B0-----:R-:W-:-:S03]  /*ced0*/  FMUL.FTZ R197, R25, R54 ;  /* 0x0000003619c57220 */ /* 0x001fc60000410000 */
[----:B------:R0:W-:Y:S01]  /*cee0*/  ST.E desc[UR54][R16.64+0x260], R189 ;  /* 0x000260bd10007985 */ /* 0x0001e2000c101936 */
[----:B-1----:R-:W-:-:S03]  /*cef0*/  FMUL.FTZ R213, R25, R48 ;  /* 0x0000003019d57220 */ /* 0x002fc60000410000 */
[----:B------:R1:W-:Y:S01]  /*cf00*/  ST.E desc[UR54][R16.64+0x264], R217 ;  /* 0x000264d910007985 */ /* 0x0003e2000c101936 */
[----:B--2---:R-:W-:-:S03]  /*cf10*/  FMUL.FTZ R215, R25, R56 ;  /* 0x0000003819d77220 */ /* 0x004fc60000410000 */
[----:B------:R2:W-:Y:S01]  /*cf20*/  ST.E desc[UR54][R16.64+0x270], R219 ;  /* 0x000270db10007985 */ /* 0x0005e2000c101936 */
[----:B---3--:R-:W-:-:S03]  /*cf30*/  FMUL.FTZ R187, R25, R52 ;  /* 0x0000003419bb7220 */ /* 0x008fc60000410000 */
[----:B------:R3:W-:Y:S01]  /*cf40*/  ST.E desc[UR54][R16.64+0x274], R225 ;  /* 0x000274e110007985 */ /* 0x0007e2000c101936 */
[----:B0-----:R-:W-:-:S03]  /*cf50*/  FMUL.FTZ R189, R25, R58 ;  /* 0x0000003a19bd7220 */ /* 0x001fc60000410000 */
[----:B------:R0:W-:Y:S01]  /*cf60*/  ST.E desc[UR54][R16.64+0x280], R227 ;  /* 0x000280e310007985 */ /* 0x0001e2000c101936 */
[----:B-1----:R-:W-:-:S03]  /*cf70*/  FMUL.FTZ R217, R25, R64 ;  /* 0x0000004019d97220 */ /* 0x002fc60000410000 */
[----:B------:R1:W-:Y:S01]  /*cf80*/  ST.E desc[UR54][R16.64+0x284], R75 ;  /* 0x0002844b10007985 */ /* 0x0003e2000c101936 */
[C---:B--2---:R-:W-:Y:S01]  /*cf90*/  FMUL.FTZ R219, R25.reuse, R60 ;  /* 0x0000003c19db7220 */ /* 0x044fe20000410000 */
[C---:B---3--:R-:W-:Y:S01]  /*cfa0*/  FMUL.FTZ R225, R25.reuse, R62 ;  /* 0x0000003e19e17220 */ /* 0x048fe20000410000 */
[C---:B0-----:R-:W-:Y:S01]  /*cfb0*/  FMUL.FTZ R227, R25.reuse, R66 ;  /* 0x0000004219e37220 */ /* 0x041fe20000410000 */
[C---:B-1----:R-:W-:Y:S01]  /*cfc0*/  FMUL.FTZ R75, R25.reuse, R76 ;  /* 0x0000004c194b7220 */ /* 0x042fe20000410000 */
        /* <DEDUP_REMOVED lines=59> */
[----:B-1----:R-:W-:Y:S01]  /*d380*/  FMUL.FTZ R75, R25, R140 ;  /* 0x0000008c194b7220 */ /* 0x002fe20000410000 */
        /* <DEDUP_REMOVED lines=10> */
[C---:B0-----:R-:W-:Y:S01]  /*d430*/  FMUL.FTZ R187, R25.reuse, R132 ;  /* 0x0000008419bb7220 */ /* 0x041fe20000410000 */
        /* <DEDUP_REMOVED lines=9> */
[C---:B------:R-:W-:Y:S02]  /*d4d0*/  FMUL.FTZ R35, R100.reuse, R35 ;  /* 0x0000002364237220 */ /* 0x040fe40000410000 */
[----:B------:R3:W-:Y:S01]  /*d4e0*/  ST.E desc[UR54][R16.64+0x3b4], R225 ;  /* 0x0003b4e110007985 */ /* 0x0007e2000c101936 */
[----:B0-----:R-:W-:Y:S01]  /*d4f0*/  FMUL.FTZ R189, R25, R150 ;  /* 0x0000009619bd7220 */ /* 0x001fe20000410000 */
[----:B------:R-:W-:-:S02]  /*d500*/  FMUL.FTZ R37, R100, R37 ;  /* 0x0000002564257220 */ /* 0x000fc40000410000 */
[----:B------:R0:W-:Y:S01]  /*d510*/  ST.E desc[UR54][R16.64+0x3c0], R227 ;  /* 0x0003c0e310007985 */ /* 0x0001e2000c101936 */
[C---:B-1----:R-:W-:Y:S01]  /*d520*/  FMUL.FTZ R217, R25.reuse, R142 ;  /* 0x0000008e19d97220 */ /* 0x042fe20000410000 */
[C---:B------:R-:W-:Y:S02]  /*d530*/  FMUL.FTZ R57, R100.reuse, R57 ;  /* 0x0000003964397220 */ /* 0x040fe40000410000 */
[----:B------:R1:W-:Y:S01]  /*d540*/  ST.E desc[UR54][R16.64+0x3c4], R75 ;  /* 0x0003c44b10007985 */ /* 0x0003e2000c101936 */
[C---:B--2---:R-:W-:Y:S01]  /*d550*/  FMUL.FTZ R219, R25.reuse, R148 ;  /* 0x0000009419db7220 */ /* 0x044fe20000410000 */
[C---:B------:R-:W-:Y:S01]  /*d560*/  FMUL.FTZ R55, R100.reuse, R55 ;  /* 0x0000003764377220 */ /* 0x040fe20000410000 */
[C---:B------:R-:W-:Y:S01]  /*d570*/  FMUL.FTZ R53, R100.reuse, R53 ;  /* 0x0000003564357220 */ /* 0x040fe20000410000 */
[C---:B---3--:R-:W-:Y:S01]  /*d580*/  FMUL.FTZ R225, R25.reuse, R146 ;  /* 0x0000009219e17220 */ /* 0x048fe20000410000 */
[C---:B------:R-:W-:Y:S01]  /*d590*/  FMUL.FTZ R47, R100.reuse, R47 ;  /* 0x0000002f642f7220 */ /* 0x040fe20000410000 */
[C---:B------:R-:W-:Y:S01]  /*d5a0*/  FMUL.FTZ R51, R100.reuse, R51 ;  /* 0x0000003364337220 */ /* 0x040fe20000410000 */
[C---:B------:R-:W-:Y:S01]  /*d5b0*/  FMUL.FTZ R49, R100.reuse, R49 ;  /* 0x0000003164317220 */ /* 0x040fe20000410000 */
[C---:B0-----:R-:W-:Y:S01]  /*d5c0*/  FMUL.FTZ R227, R25.reuse, R144 ;  /* 0x0000009019e37220 */ /* 0x041fe20000410000 */
[C---:B------:R-:W-:Y:S01]  /*d5d0*/  FMUL.FTZ R69, R100.reuse, R69 ;  /* 0x0000004564457220 */ /* 0x040fe20000410000 */
[C---:B------:R-:W-:Y:S01]  /*d5e0*/  FMUL.FTZ R67, R100.reuse, R67 ;  /* 0x0000004364437220 */ /* 0x040fe20000410000 */
[C---:B------:R-:W-:Y:S01]  /*d5f0*/  FMUL.FTZ R59, R100.reuse, R59 ;  /* 0x0000003b643b7220 */ /* 0x040fe20000410000 */
[C---:B-1----:R-:W-:Y:S01]  /*d600*/  FMUL.FTZ R75, R25.reuse, R212 ;  /* 0x000000d4194b7220 */ /* 0x042fe20000410000 */
        /* <DEDUP_REMOVED lines=66> */
[----:B------:R2:W-:Y:S04]  /*da30*/  ST.E desc[UR54][R16.64+0x288], R37 ;  /* 0x0002882510007985 */ /* 0x0005e8000c101936 */
        /* <DEDUP_REMOVED lines=48> */
[----:B------:R4:W-:Y:S04]  /*dd40*/  ST.E desc[UR54][R16.64+0x40c], R143 ;  /* 0x00040c8f10007985 */ /* 0x0009e8000c101936 */
[----:B------:R-:W-:Y:S04]  /*dd50*/  ST.E desc[UR54][R16.64+0x418], R149 ;  /* 0x0004189510007985 */ /* 0x000fe8000c101936 */
[----:B------:R-:W-:Y:S04]  /*dd60*/  ST.E desc[UR54][R16.64+0x41c], R147 ;  /* 0x00041c9310007985 */ /* 0x000fe8000c101936 */
[----:B------:R4:W-:Y:S01]  /*dd70*/  ST.E desc[UR54][R16.64+0x428], R145 ;  /* 0x0004289110007985 */ /* 0x0009e2000c101936 */
[----:B------:R1:W-:Y:S06]  /*dd80*/  BAR.SYNC.DEFER_BLOCKING R199, 0x100 ;  /* 0x000400c70000751d */ /* 0x0003ec0000010000 */
[----:B0-----:R-:W4:Y:S04]  /*dd90*/  LD.E R5, desc[UR54][R16.64+0x230] ;  /* 0x0002303610057980 */ /* 0x001f28000c101900 */
[----:B------:R-:W4:Y:S04]  /*dda0*/  LD.E R25, desc[UR54][R16.64+0x234] ;  /* 0x0002343610197980 */ /* 0x000f28000c101900 */
[----:B------:R-:W4:Y:S04]  /*ddb0*/  LD.E R27, desc[UR54][R16.64+0x238] ;  /* 0x00023836101b7980 */ /* 0x000f28000c101900 */
[----:B------:R-:W4:Y:S04]  /*ddc0*/  LD.E R29, desc[UR54][R16.64+0x23c] ;  /* 0x00023c36101d7980 */ /* 0x000f28000c101900 */
[----:B------:R-:W4:Y:S04]  /*ddd0*/  LD.E R31, desc[UR54][R16.64+0x240] ;  /* 0x00024036101f7980 */ /* 0x000f28000c101900 */
[----:B------:R-:W4:Y:S04]  /*dde0*/  LD.E R33, desc[UR54][R16.64+0x244] ;  /* 0x0002443610217980 */ /* 0x000f28000c101900 */
[----:B-1----:R-:W4:Y:S04]  /*ddf0*/  LD.E R35, desc[UR54][R16.64+0x248] ;  /* 0x0002483610237980 */ /* 0x002f28000c101900 */
[----:B--2---:R-:W2:Y:S04]  /*de00*/  LD.E R37, desc[UR54][R16.64+0x24c] ;  /* 0x00024c3610257980 */ /* 0x004ea8000c101900 */
[----:B------:R-:W2:Y:S04]  /*de10*/  LD.E R39, desc[UR54][R16.64+0x250] ;  /* 0x0002503610277980 */ /* 0x000ea8000c101900 */
[----:B------:R-:W2:Y:S04]  /*de20*/  LD.E R41, desc[UR54][R16.64+0x254] ;  /* 0x0002543610297980 */ /* 0x000ea8000c101900 */
[----:B------:R-:W2:Y:S04]  /*de30*/  LD.E R43, desc[UR54][R16.64+0x258] ;  /* 0x00025836102b7980 */ /* 0x000ea8000c101900 */
[----:B------:R-:W2:Y:S04]  /*de40*/  LD.E R45, desc[UR54][R16.64+0x25c] ;  /* 0x00025c36102d7980 */ /* 0x000ea8000c101900 */
        /* <DEDUP_REMOVED lines=121> */
[----:B------:R-:W-:Y:S04]  /*e5e0*/  ST.E desc[UR54][R16.64+0x244], R33 ;  /* 0x0002442110007985 */ /* 0x000fe8000c101936 */
[----:B------:R-:W-:Y:S04]  /*e5f0*/  ST.E desc[UR54][R16.64+0x248], R35 ;  /* 0x0002482310007985 */ /* 0x000fe8000c101936 */
[----:B--2---:R-:W-:Y:S04]  /*e600*/  ST.E desc[UR54][R16.64+0x24c], R37 ;  /* 0x00024c2510007985 */ /* 0x004fe8000c101936 */
[----:B------:R-:W-:Y:S04]  /*e610*/  ST.E desc[UR54][R16.64+0x250], R39 ;  /* 0x0002502710007985 */ /* 0x000fe8000c101936 */
[----:B------:R-:W-:Y:S04]  /*e620*/  ST.E desc[UR54][R16.64+0x254], R41 ;  /* 0x0002542910007985 */ /* 0x000fe8000c101936 */
[----:B------:R-:W-:Y:S04]  /*e630*/  ST.E desc[UR54][R16.64+0x258], R43 ;  /* 0x0002582b10007985 */ /* 0x000fe8000c101936 */
[----:B------:R-:W-:Y:S04]  /*e640*/  ST.E desc[UR54][R16.64+0x25c], R45 ;  /* 0x00025c2d10007985 */ /* 0x000fe8000c101936 */
[----:B---3--:R-:W-:Y:S04]  /*e650*/  ST.E desc[UR54][R16.64+0x260], R47 ;  /* 0x0002602f10007985 */ /* 0x008fe8000c101936 */
        /* <DEDUP_REMOVED lines=115> */
[----:B0-----:R-:W4:Y:S04]  /*ed90*/  LD.E R187, desc[UR54][R16.64+0x218] ;  /* 0x0002183610bb7980 */ /* 0x001f28000c101900 */
[----:B-1----:R-:W4:Y:S04]  /*eda0*/  LD.E.64 R4, desc[UR54][R16.64+0xa8] ;  /* 0x0000a83610047980 */ /* 0x002f28000c101b00 */
[----:B------:R-:W4:Y:S04]  /*edb0*/  LDL R188, [R1+0x88] ;  /* 0x0000880001bc7983 */ /* 0x000f280000100800 */
[----:B--2---:R-:W2:Y:S04]  /*edc0*/  LD.E R24, desc[UR54][R16.64+0x230] ;  /* 0x0002303610187980 */ /* 0x004ea8000c101900 */
[----:B------:R-:W2:Y:S04]  /*edd0*/  LD.E R25, desc[UR54][R16.64+0x234] ;  /* 0x0002343610197980 */ /* 0x000ea8000c101900 */
[----:B---3--:R-:W2:Y:S04]  /*ede0*/  LD.E R26, desc[UR54][R16.64+0x238] ;  /* 0x00023836101a7980 */ /* 0x008ea8000c101900 */
[----:B------:R-:W2:Y:S04]  /*edf0*/  LD.E R27, desc[UR54][R16.64+0x23c] ;  /* 0x00023c36101b7980 */ /* 0x000ea8000c101900 */
[----:B----4-:R-:W2:Y:S04]  /*ee00*/  LD.E R28, desc[UR54][R16.64+0x240] ;  /* 0x00024036101c7980 */ /* 0x010ea8000c101900 */
        /* <DEDUP_REMOVED lines=272> */
[----:B0-----:R-:W-:-:S06]  /*ff10*/  WARPGROUP.ARRIVE ;  /* 0x00000000000079c5 */ /* 0x001fcc0000000000 */
        /* <DEDUP_REMOVED lines=700> */
[----:B0-----:R-:W4:Y:S04]  /*12ae0*/  LD.E R25, desc[UR54][R16.64+0x258] ;  /* 0x0002583610197980 */ /* 0x001f28000c101900 */
        /* <DEDUP_REMOVED lines=247> */
[----:B0-----:R-:W2:Y:S04]  /*13a60*/  LDL.64 R4, [R1+0x68] ;  /* 0x0000680001047983 */ /* 0x001ea80000100a00 */
[----:B------:R-:W3:Y:S01]  /*13a70*/  LD.E R0, desc[UR54][R16.64+0x218] ;  /* 0x0002183610007980 */ /* 0x000ee2000c101900 */
[----:B--2---:R-:W-:-:S05]  /*13a80*/  MOV R3, R4 ;  /* 0x0000000400037202 */ /* 0x004fca0000000f00 */
[----:B---3--:R-:W-:-:S05]  /*13a90*/  IMAD R0, R0, 0x8, R3 ;  /* 0x0000000800007824 */ /* 0x008fca00078e0203 */
[----:B------:R-:W-:-:S04]  /*13aa0*/  PRMT R0, RZ, 0x654, R0 ;  /* 0x00000654ff007816 */ /* 0x000fc80000000000 */
[----:B------:R1:W-:Y:S03]  /*13ab0*/  SYNCS.ARRIVE.TRANS64.RED.A1T0 RZ, [R0+URZ], RZ ;  /* 0x000000ff00ff79a7 */ /* 0x0003e6000810043f */
.L_x_9741:
[----:B------:R-:W-:Y:S05]  /*13ac0*/  BSYNC B0 ;  /* 0x0000000000007941 */ /* 0x000fea0003800000 */
.L_x_9740:
[----:B------:R-:W-:Y:S05]  /*13ad0*/  @P1 BRA `(.L_x_9742) ;  /* 0xffffff60008c1947 */ /* 0x000fea000383ffff */
.L_x_9725:
[----:B------:R-:W-:-:S13]  /*13ae0*/  ISETP.GE.AND P1, PT, R10, UR43, PT ;  /* 0x0000002b0a007c0c */ /* 0x000fda000bf26270 */
[----:B------:R-:W-:Y:S05]  /*13af0*/  @!P1 BRA `(.L_x_9743) ;  /* 0x000000b000649947 */ /* 0x000fea0003800000 */
[----:B0-----:R0:W5:Y:S02]  /*13b00*/  LDL.64 R2, [R1+0x178] ;  /* 0x0001780001027983 */ /* 0x0011640000100a00 */
.L_x_9774:
[----:B0----5:R-:W2:Y:S04]  /*13b10*/  LD.E R5, desc[UR54][R2.64] ;  /* 0x0000003602057980 */ /* 0x021ea8000c101900 */
        /* <DEDUP_REMOVED lines=13> */
[----:B------:R-:W-:Y:S05]  /*13bf0*/  YIELD ;  /* 0x0000000000007946 */ /* 0x000fea0003800000 */
[----:B------:R-:W-:Y:S01]  /*13c00*/  BSSY B0, `(.L_x_9744) ;  /* 0x0000006000007945 */ /* 0x000fe20003800000 */
[----:B---3--:R-:W-:Y:S01]  /*13c10*/  @!P1 IMAD.MOV.U32 R5, RZ, RZ, RZ ;  /* 0x000000ffff059224 */ /* 0x008fe200078e00ff */
[----:B--2---:R-:W-:-:S04]  /*13c20*/  LOP3.LUT R0, R0, 0x1, RZ, 0xfc, !PT ;  /* 0x0000000100007812 */ /* 0x004fc800078efcff */
[----:B------:R-:W-:-:S13]  /*13c30*/  ISETP.NE.AND P2, PT, R0, 0x3, PT ;  /* 0x000000030000780c */ /* 0x000fda0003f45270 */
[----:B-1----:R-:W-:Y:S05]  /*13c40*/  @!P2 BRA `(.L_x_9745) ;  /* 0x000000000004a947 */ /* 0x002fea0003800000 */
[----:B------:R-:W-:Y:S01]  /*13c50*/  BPT.TRAP 0x1 ;  /* 0x000000040000795c */ /* 0x000fe20000300000 */
.L_x_9745:
[----:B------:R-:W-:Y:S05]  /*13c60*/  BSYNC B0 ;  /* 0x0000000000007941 */ /* 0x000fea0003800000 */
.L_x_9744:
        /* <DEDUP_REMOVED lines=13> */
.L_x_9747:
[----:B------:R-:W-:Y:S05]  /*13d40*/  BSYNC B0 ;  /* 0x0000000000007941 */ /* 0x000fea0003800000 */
.L_x_9746:
        /* <DEDUP_REMOVED lines=8> */
.L_x_9749:
[----:B------:R-:W-:Y:S05]  /*13dd0*/  BSYNC B0 ;  /* 0x0000000000007941 */ /* 0x000fea0003800000 */
.L_x_9748:
[----:B------:R-:W2:Y:S04]  /*13de0*/  LD.E R5, desc[UR54][R2.64] ;  /* 0x0000003602057980 */ /* 0x000ea8000c101900 */
[----:B------:R-:W2:Y:S01]  /*13df0*/  LDL.64 R8, [R1+0xa0] ;  /* 0x0000a00001087983 */ /* 0x000ea20000100a00 */
[----:B------:R-:W-:Y:S05]  /*13e00*/  WARPSYNC.ALL ;  /* 0x0000000000007948 */ /* 0x000fea0003800000 */
[----:B------:R-:W3:Y:S04]  /*13e10*/  LDL.64 R18, [R1+0x98] ;  /* 0x0000980001127983 */ /* 0x000ee80000100a00 */
[----:B-1---5:R-:W4:Y:S04]  /*13e20*/  LDL.64 R6, [R1+0x98] ;  /* 0x0000980001067983 */ /* 0x022f280000100a00 */
[----:B------:R-:W4:Y:S01]  /*13e30*/  LDL.64 R12, [R1+0x98] ;  /* 0x00009800010c7983 */ /* 0x000f220000100a00 */
[----:B--2---:R-:W-:-:S03]  /*13e40*/  IMAD R4, R5, 0x300, R8 ;  /* 0x0000030005047824 */ /* 0x004fc600078e0208 */
[----:B------:R-:W2:Y:S01]  /*13e50*/  LDL.64 R14, [R1+0x98] ;  /* 0x00009800010e7983 */ /* 0x000ea20000100a00 */
        /* <DEDUP_REMOVED lines=11> */
[----:B---3--:R-:W-:-:S02]  /*13f10*/  R2UR UR4, R18 ;  /* 0x00000000120472ca */ /* 0x008fc400000e0000 */
[----:B------:R-:W-:Y:S01]  /*13f20*/  R2UR UR5, R19 ;  /* 0x00000000130572ca */ /* 0x000fe200000e0000 */
[----:B------:R-:W3:-:S12]  /*13f30*/  LDL R18, [R1+0x54] ;  /* 0x0000540001127983 */ /* 0x000ed80000100800 */
        /* <DEDUP_REMOVED lines=31> */
[----:B---3--:R-:W-:-:S04]  /*14130*/  LOP3.LUT R18, R18, 0x1, RZ, 0xfc, !PT ;  /* 0x0000000112127812 */ /* 0x008fc800078efcff */
[----:B------:R-:W-:Y:S01]  /*14140*/  ISETP.NE.AND P2, PT, R18, 0x3, PT ;  /* 0x000000031200780c */ /* 0x000fe20003f45270 */
[----:B------:R-:W-:Y:S01]  /*14150*/  BSSY B0, `(.L_x_9751) ;  /* 0x0000004000007945 */ /* 0x000fe20003800000 */
[----:B------:R-:W-:-:S11]  /*14160*/  WARPGROUP.DEPBAR.LE gsb0, 0x0 ;  /* 0x00008000000079c5 */ /* 0x000fd60000010000 */
[----:B-1----:R-:W-:Y:S05]  /*14170*/  @!P2 BRA `(.L_x_9752) ;  /* 0x000000000004a947 */ /* 0x002fea0003800000 */
[----:B------:R-:W-:Y:S01]  /*14180*/  BPT.TRAP 0x1 ;  /* 0x000000040000795c */ /* 0x000fe20000300000 */
.L_x_9752:
[----:B------:R-:W-:Y:S05]  /*14190*/  BSYNC B0 ;  /* 0x0000000000007941 */ /* 0x000fea0003800000 */
.L_x_9751:
        /* <DEDUP_REMOVED lines=10> */
.L_x_9754:
[----:B------:R-:W-:Y:S05]  /*14240*/  BSYNC B0 ;  /* 0x0000000000007941 */ /* 0x000fea0003800000 */
.L_x_9753:
[----:B------:R-:W-:Y:S04]  /*14250*/  BSSY B0, `(.L_x_9755) ;  /* 0x0000006000007945 */ /* 0x000fe80003800000 */
[----:B--2---:R-:W-:Y:S05]  /*14260*/  @P1 BRA `(.L_x_9756) ;  /* 0x0000000000101947 */ /* 0x004fea0003800000 */
[----:B-----5:R-:W-:Y:S01]  /*14270*/  IMAD R4, R4, 0x8, R7 ;  /* 0x0000000804047824 */ /* 0x020fe200078e0207 */
[----:B-1----:R-:W-:-:S04]  /*14280*/  SHF.L.U32 R5, R6, 0x1f, RZ ;  /* 0x0000001f06057819 */ /* 0x002fc800000006ff */
[----:B------:R-:W1:Y:S02]  /*14290*/  SYNCS.PHASECHK.TRANS64.TRYWAIT P1, [R4+URZ], R5 ;  /* 0x00000005040075a7 */ /* 0x000e64000802017f */
[----:B-1----:R-:W-:Y:S05]  /*142a0*/  @!P1 BRA `(.L_x_9757) ;  /* 0x0000013800309947 */ /* 0x002fea0003800000 */
.L_x_9756:
[----:B------:R-:W-:Y:S05]  /*142b0*/  BSYNC B0 ;  /* 0x0000000000007941 */ /* 0x000fea0003800000 */
.L_x_9755:
        /* <DEDUP_REMOVED lines=203> */
[----:B------:R-:W3:Y:S01]  /*14f70*/  LDL.64 R8, [R1+0x170] ;  /* 0x0001700001087983 */ /* 0x000ee20000100a00 */
[----:B------:R-:W-:Y:S02]  /*14f80*/  ULDC UR4, c[0x0][0x20] ;  /* 0x0000080000047ab9 */ /* 0x000fe40000000800 */
[----:B------:R-:W-:Y:S01]  /*14f90*/  VIADD R7, R22, -UR4 ;  /* 0x8000000416077c36 */ /* 0x000fe20008000000 */
[----:B------:R-:W4:Y:S04]  /*14fa0*/  LDL R18, [R1+0x70] ;  /* 0x0000700001127983 */ /* 0x000f280000100800 */
[----:B------:R-:W4:Y:S04]  /*14fb0*/  LDL R12, [R7] ;  /* 0x00000000070c7983 */ /* 0x000f280000100800 */
[----:B------:R-:W4:Y:S04]  /*14fc0*/  LDL R6, [R7+0x8] ;  /* 0x0000080007067983 */ /* 0x000f280000100800 */
[----:B--2---:R-:W2:Y:S04]  /*14fd0*/  LDL R4, [R7+0x18] ;  /* 0x0000180007047983 */ /* 0x004ea80000100800 */
[----:B------:R-:W2:Y:S04]  /*14fe0*/  LDL R5, [R7+0x4] ;  /* 0x0000040007057983 */ /* 0x000ea80000100800 */
[----:B------:R-:W2:Y:S04]  /*14ff0*/  LDL R14, [R7+0xc] ;  /* 0x00000c00070e7983 */ /* 0x000ea80000100800 */
[----:B------:R-:W2:Y:S04]  /*15000*/  LDL R13, [R7+0x10] ;  /* 0x00001000070d7983 */ /* 0x000ea80000100800 */
[----:B------:R-:W2:Y:S04]  /*15010*/  LDL R15, [R7+0x14] ;  /* 0x00001400070f7983 */ /* 0x000ea80000100800 */
[----:B---3--:R-:W3:Y:S01]  /*15020*/  LD.E R11, desc[UR54][R8.64] ;  /* 0x00000036080b7980 */ /* 0x008ee2000c101900 */
[----:B----4-:R-:W-:-:S04]  /*15030*/  SHF.R.S32.HI R23, RZ, 0x1f, R12 ;  /* 0x0000001fff177819 */ /* 0x010fc8000001140c */
[----:B------:R-:W-:Y:S02]  /*15040*/  LEA.HI R23, R23, R12, RZ, 0x7 ;  /* 0x0000000c17177211 */ /* 0x000fe400078f38ff */
[----:B--2---:R-:W-:Y:S01]  /*15050*/  ISETP.GE.AND P2, PT, R4, 0x1, PT ;  /* 0x000000010400780c */ /* 0x004fe20003f46270 */
[----:B------:R-:W-:Y:S01]  /*15060*/  BSSY B0, `(.L_x_9758) ;  /* 0x000009a000007945 */ /* 0x000fe20003800000 */
[-C--:B---3--:R-:W-:Y:S01]  /*15070*/  FMUL.FTZ R9, R25, R11.reuse ;  /* 0x0000000b19097220 */ /* 0x088fe20000410000 */
[----:B------:R-:W-:Y:S01]  /*15080*/  LOP3.LUT R25, R23, 0xffffff80, RZ, 0xc0, !PT ;  /* 0xffffff8017197812 */ /* 0x000fe200078ec0ff */
[----:B------:R-:W-:-:S04]  /*15090*/  FMUL.FTZ R8, R24, R11 ;  /* 0x0000000b18087220 */ /* 0x000fc80000410000 */
[----:B------:R-:W-:Y:S02]  /*150a0*/  IMAD.IADD R25, R12, 0x1, -R25 ;  /* 0x000000010c197824 */ /* 0x000fe400078e0a19 */
[-C--:B------:R-:W-:Y:S01]  /*150b0*/  FMUL.FTZ R87, R27, R11.reuse ;  /* 0x0000000b1b577220 */ /* 0x080fe20000410000 */
[-C--:B------:R-:W-:Y:S02]  /*150c0*/  FMUL.FTZ R28, R28, R11.reuse ;  /* 0x0000000b1c1c7220 */ /* 0x080fe40000410000 */
[----:B------:R-:W-:Y:S01]  /*150d0*/  SHF.R.S32.HI R24, RZ, 0x1f, R25 ;  /* 0x0000001fff187819 */ /* 0x000fe20000011419 */
[----:B------:R-:W-:-:S03]  /*150e0*/  FMUL.FTZ R29, R29, R11 ;  /* 0x0000000b1d1d7220 */ /* 0x000fc60000410000 */
[----:B------:R-:W-:Y:S01]  /*150f0*/  LEA.HI R27, R24, R25, RZ, 0x2 ;  /* 0x00000019181b7211 */ /* 0x000fe200078f10ff */
[----:B------:R2:W3:Y:S01]  /*15100*/  MUFU.TANH R72, R28 ;  /* 0x0000001c00487308 */ /* 0x0004e20000002400 */
[----:B------:R-:W-:Y:S02]  /*15110*/  FMUL.FTZ R89, R30, R11 ;  /* 0x0000000b1e597220 */ /* 0x000fe40000410000 */
[----:B------:R-:W-:-:S05]  /*15120*/  LOP3.LUT R30, R27, 0x7ffffffc, RZ, 0xc0, !PT ;  /* 0x7ffffffc1b1e7812 */ /* 0x000fca00078ec0ff */
[----:B------:R4:W0:Y:S01]  /*15130*/  MUFU.TANH R73, R29 ;  /* 0x0000001d00497308 */ /* 0x0008220000002400 */
[----:B--2---:R-:W-:Y:S02]  /*15140*/  SHF.R.S32.HI R28, RZ, 0x2, R27 ;  /* 0x00000002ff1c7819 */ /* 0x004fe4000001141b */
[----:B------:R-:W-:Y:S02]  /*15150*/  SHF.R.S32.HI R12, RZ, 0x7, R23 ;  /* 0x00000007ff0c7819 */ /* 0x000fe40000011417 */
[----:B------:R-:W-:Y:S02]  /*15160*/  LEA.HI R24, R24, R25, RZ, 0x5 ;  /* 0x0000001918187211 */ /* 0x000fe400078f28ff */
[----:B----4-:R-:W-:Y:S01]  /*15170*/  SHF.R.S32.HI R29, RZ, 0x1f, R27 ;  /* 0x0000001fff1d7819 */ /* 0x010fe2000001141b */
[----:B------:R-:W-:-:S03]  /*15180*/  IMAD.IADD R30, R25, 0x1, -R30 ;  /* 0x00000001191e7824 */ /* 0x000fc600078e0a1e */
[----:B------:R-:W-:Y:S02]  /*15190*/  LEA.HI R29, R29, R28, RZ, 0x3 ;  /* 0x0000001c1d1d7211 */ /* 0x000fe400078f18ff */
[----:B------:R-:W-:Y:S02]  /*151a0*/  LEA.HI R23, R23, R12, RZ, 0x1 ;  /* 0x0000000c17177211 */ /* 0x000fe400078f08ff */
[----:B------:R-:W-:Y:S02]  /*151b0*/  LOP3.LUT R29, R29, 0xfffffff8, RZ, 0xc0, !PT ;  /* 0xfffffff81d1d7812 */ /* 0x000fe400078ec0ff */
[----:B------:R-:W-:Y:S01]  /*151c0*/  SHF.R.S32.HI R25, RZ, 0x5, R24 ;  /* 0x00000005ff197819 */ /* 0x000fe20000011418 */
        /* <DEDUP_REMOVED lines=37> */
[----:B------:R-:W-:Y:S02]  /*15420*/  IMAD R24, R10, -0x60, R6 ;  /* 0xffffffa00a187824 */ /* 0x000fe400078e0206 */
[-C--:B------:R-:W-:Y:S01]  /*15430*/  FMUL.FTZ R149, R71, R11.reuse ;  /* 0x0000000b47957220 */ /* 0x080fe20000410000 */
[----:B------:R-:W-:Y:S02]  /*15440*/  IMAD R18, R18, 0x8, R25 ;  /* 0x0000000812127824 */ /* 0x000fe400078e0219 */
        /* <DEDUP_REMOVED lines=9> */
[----:B------:R-:W2:Y:S03]  /*154e0*/  MUFU.TANH R8, R8 ;  /* 0x0000000800087308 */ /* 0x000ea60000002400 */
[----:B------:R-:W-:Y:S01]  /*154f0*/  IMAD R18, R23, 0x40, R18 ;  /* 0x0000004017127824 */ /* 0x000fe200078e0212 */
[----:B------:R-:W-:-:S04]  /*15500*/  LOP3.LUT R23, RZ, R14, RZ, 0x33, !PT ;  /* 0x0000000eff177212 */ /* 0x000fc800078e33ff */
[----:B------:R-:W4:Y:S01]  /*15510*/  MUFU.TANH R9, R9 ;  /* 0x0000000900097308 */ /* 0x000f220000002400 */
[----:B------:R-:W-:-:S07]  /*15520*/  IMAD R12, R30, -0x2, R11 ;  /* 0xfffffffe1e0c7824 */ /* 0x000fce00078e020b */
[----:B------:R-:W0:Y:S01]  /*15530*/  MUFU.TANH R26, R26 ;  /* 0x0000001a001a7308 */ /* 0x000e220000002400 */
[----:B------:R-:W-:-:S07]  /*15540*/  IMAD R11, R10, -0x60, RZ ;  /* 0xffffffa00a0b7824 */ /* 0x000fce00078e02ff */
        /* <DEDUP_REMOVED lines=42> */
[----:B------:R-:W-:-:S02]  /*157f0*/  IMAD.IADD R67, R12, 0x1, R23 ;  /* 0x000000010c437824 */ /* 0x000fc400078e0217 */
[----:B------:R-:W-:-:S05]  /*15800*/  IMAD R30, R30, -0x2, R11 ;  /* 0xfffffffe1e1e7824 */ /* 0x000fca00078e020b */
[----:B------:R1:W0:Y:S01]  /*15810*/  MUFU.TANH R51, R65 ;  /* 0x0000004100337308 */ /* 0x0002220000002400 */
[----:B------:R-:W-:Y:S02]  /*15820*/  IMAD R28, R10, -0x60, R15 ;  /* 0xffffffa00a1c7824 */ /* 0x000fe400078e020f */
[----:B-1----:R-:W-:Y:S02]  /*15830*/  IMAD.IADD R65, R12, 0x1, R13 ;  /* 0x000000010c417824 */ /* 0x002fe400078e020d */
[--C-:B------:R-:W-:Y:S02]  /*15840*/  IMAD.IADD R12, R67, 0x1, R18.reuse ;  /* 0x00000001430c7824 */ /* 0x100fe400078e0212 */
        /* <DEDUP_REMOVED lines=14> */
.L_x_9763:
[----:B------:R-:W-:Y:S05]  /*15930*/  BSYNC B2 ;  /* 0x0000000000027941 */ /* 0x000fea0003800000 */
.L_x_9762:
[----:B------:R-:W-:Y:S01]  /*15940*/  LOP3.LUT R13, RZ, R13, RZ, 0x33, !PT ;  /* 0x0000000dff0d7212 */ /* 0x000fe200078e33ff */
[----:B------:R-:W-:Y:S06]  /*15950*/  BRA `(.L_x_9764) ;  /* 0x0000000000187947 */ /* 0x000fec0003800000 */
.L_x_9761:
[----:B------:R-:W-:-:S13]  /*15960*/  ISETP.NE.AND P1, PT, R4, 0x1, PT ;  /* 0x000000010400780c */ /* 0x000fda0003f25270 */
[----:B------:R-:W-:Y:S05]  /*15970*/  @!P1 BRA `(.L_x_9764) ;  /* 0x0000000000109947 */ /* 0x000fea0003800000 */
[----:B------:R-:W2:Y:S04]  /*15980*/  LDL R14, [R7+0x1c] ;  /* 0x00001c00070e7983 */ /* 0x000ea80000100800 */
[----:B------:R-:W3:Y:S01]  /*15990*/  LDL R24, [R7+0x20] ;  /* 0x0000200007187983 */ /* 0x000ee20000100800 */
[----:B--2---:R-:W-:-:S05]  /*159a0*/  IMAD.HI.U32 R13, R13, R14, RZ ;  /* 0x0000000e0d0d7227 */ /* 0x004fca00078e00ff */
[----:B---3--:R-:W-:-:S07]  /*159b0*/  SHF.R.U32.HI R13, RZ, R24, R13 ;  /* 0x00000018ff0d7219 */ /* 0x008fce000001160d */
.L_x_9764:
[----:B------:R-:W-:Y:S05]  /*159c0*/  BSYNC B1 ;  /* 0x0000000000017941 */ /* 0x000fea0003800000 */
.L_x_9760:
[----:B------:R-:W-:-:S05]  /*159d0*/  IMAD R13, R4, R13, R30 ;  /* 0x0000000d040d7224 */ /* 0x000fca00078e021e */
[----:B------:R-:W-:Y:S02]  /*159e0*/  VIMNMX R12, R12, R13, !PT ;  /* 0x0000000d0c0c7248 */ /* 0x000fe40007fe0100 */
[----:B------:R-:W-:-:S07]  /*159f0*/  VIADDMNMX R11, R13, R4, R11, PT ;  /* 0x000000040d0b7246 */ /* 0x000fce000380010b */
.L_x_9759:
[----:B------:R-:W-:Y:S05]  /*15a00*/  BSYNC B0 ;  /* 0x0000000000007941 */ /* 0x000fea0003800000 */
.L_x_9758:
        /* <DEDUP_REMOVED lines=133> */
.L_x_9770:
[----:B------:R-:W-:Y:S05]  /*16260*/  BSYNC B2 ;  /* 0x0000000000027941 */ /* 0x000fea0003800000 */
.L_x_9769:
[----:B------:R-:W-:Y:S01]  /*16270*/  LOP3.LUT R5, RZ, R5, RZ, 0x33, !PT ;  /* 0x00000005ff057212 */ /* 0x000fe200078e33ff */
[----:B------:R-:W-:Y:S06]  /*16280*/  BRA `(.L_x_9771) ;  /* 0x0000000000187947 */ /* 0x000fec0003800000 */
.L_x_9768:
[----:B------:R-:W-:-:S13]  /*16290*/  ISETP.NE.AND P6, PT, R4, 0x1, PT ;  /* 0x000000010400780c */ /* 0x000fda0003fc5270 */
[----:B------:R-:W-:Y:S05]  /*162a0*/  @!P6 BRA `(.L_x_9771) ;  /* 0x000000000010e947 */ /* 0x000fea0003800000 */
[----:B------:R-:W2:Y:S04]  /*162b0*/  LDL R6, [R7+0x1c] ;  /* 0x00001c0007067983 */ /* 0x000ea80000100800 */
[----:B------:R-:W3:Y:S01]  /*162c0*/  LDL R12, [R7+0x20] ;  /* 0x00002000070c7983 */ /* 0x000ee20000100800 */
[----:B--2---:R-:W-:-:S05]  /*162d0*/  IMAD.HI.U32 R5, R5, R6, RZ ;  /* 0x0000000605057227 */ /* 0x004fca00078e00ff */
[----:B---3--:R-:W-:-:S07]  /*162e0*/  SHF.R.U32.HI R5, RZ, R12, R5 ;  /* 0x0000000cff057219 */ /* 0x008fce0000011605 */
.L_x_9771:
[----:B------:R-:W-:Y:S05]  /*162f0*/  BSYNC B1 ;  /* 0x0000000000017941 */ /* 0x000fea0003800000 */
.L_x_9767:
[----:B------:R-:W-:-:S05]  /*16300*/  IMAD R5, R4, R5, R30 ;  /* 0x0000000504057224 */ /* 0x000fca00078e021e */
[----:B------:R-:W-:Y:S02]  /*16310*/  VIADDMNMX R9, R5, R4, R9, PT ;  /* 0x0000000405097246 */ /* 0x000fe40003800109 */
[----:B------:R-:W-:-:S07]  /*16320*/  VIMNMX R8, R8, R5, !PT ;  /* 0x0000000508087248 */ /* 0x000fce0007fe0100 */
.L_x_9766:
[----:B------:R-:W-:Y:S05]  /*16330*/  BSYNC B0 ;  /* 0x0000000000007941 */ /* 0x000fea0003800000 */
.L_x_9765:
        /* <DEDUP_REMOVED lines=12> */
[----:B------:R-:W5:Y:S01]  /*16400*/  LD.E R68, desc[UR54][R16.64+0x248] ;  /* 0x0002483610447980 */ /* 0x000f62000c101900 */
[----:B------:R-:W-:Y:S02]  /*16410*/  ISETP.NE.AND P2, PT, R46, RZ, PT ;  /* 0x000000ff2e00720c */ /* 0x000fe40003f45270 */
[----:B------:R-:W-:Y:S01]  /*16420*/  ISETP.LT.OR P1, PT, R9, 0xa, P1 ;  /* 0x0000000a0900780c */ /* 0x000fe20000f21670 */
[----:B------:R-:W5:Y:S01]  /*16430*/  LD.E R46, desc[UR54][R16.64+0x2b4] ;  /* 0x0002b436102e7980 */ /* 0x000f62000c101900 */
[----:B------:R-:W-:Y:S02]  /*16440*/  ISETP.NE.AND P6, PT, R36, RZ, PT ;  /* 0x000000ff2400720c */ /* 0x000fe40003fc5270 */
[----:B------:R-:W-:Y:S01]  /*16450*/  FSEL R99, R99, -INF , !P1 ;  /* 0xff80000063637808 */ /* 0x000fe20004800000 */
[----:B------:R-:W5:Y:S01]  /*16460*/  LD.E R64, desc[UR54][R16.64+0x25c] ;  /* 0x00025c3610407980 */ /* 0x000f62000c101900 */
        /* <DEDUP_REMOVED lines=33> */
[----:B------:R-:W-:Y:S01]  /*16680*/  ISETP.LT.OR P4, PT, R9, 0x52, P4 ;  /* 0x000000520900780c */ /* 0x000fe20002781670 */
[----:B------:R-:W5:Y:S01]  /*16690*/  LD.E R50, desc[UR54][R16.64+0x2d4] ;  /* 0x0002d43610327980 */ /* 0x000f62000c101900 */
[----:B------:R-:W-:-:S02]  /*166a0*/  ISETP.GT.AND P1, PT, R8, 0x20, !P1 ;  /* 0x000000200800780c */ /* 0x000fc40004f24270 */
[C---:B------:R-:W-:Y:S01]  /*166b0*/  ISETP.LT.OR P5, PT, R9.reuse, 0x59, P5 ;  /* 0x000000590900780c */ /* 0x040fe20002fa1670 */
[----:B------:R-:W5:Y:S01]  /*166c0*/  LD.E R88, desc[UR54][R16.64+0x2bc] ;  /* 0x0002bc3610587980 */ /* 0x000f62000c101900 */
[----:B------:R-:W-:-:S03]  /*166d0*/  ISETP.LT.OR P1, PT, R9, 0x21, P1 ;  /* 0x000000210900780c */ /* 0x000fc60000f21670 */
[----:B------:R-:W5:Y:S01]  /*166e0*/  LD.E R84, desc[UR54][R16.64+0x2c8] ;  /* 0x0002c83610547980 */ /* 0x000f62000c101900 */
[----:B------:R-:W-:Y:S02]  /*166f0*/  FSEL R133, R133, -INF , !P1 ;  /* 0xff80000085857808 */ /* 0x000fe40004800000 */
[----:B------:R-:W-:Y:S01]  /*16700*/  ISETP.NE.AND P1, PT, R40, RZ, PT ;  /* 0x000000ff2800720c */ /* 0x000fe20003f25270 */
[----:B------:R-:W5:Y:S03]  /*16710*/  LD.E R96, desc[UR54][R16.64+0x2cc] ;  /* 0x0002cc3610607980 */ /* 0x000f66000c101900 */
[----:B------:R-:W-:Y:S01]  /*16720*/  ISETP.GT.AND P1, PT, R8, 0x21, !P1 ;  /* 0x000000210800780c */ /* 0x000fe20004f24270 */
[----:B------:R-:W4:Y:S03]  /*16730*/  LD.E R40, desc[UR54][R16.64+0x294] ;  /* 0x0002943610287980 */ /* 0x000f26000c101900 */
[----:B------:R-:W-:Y:S01]  /*16740*/  ISETP.LT.OR P1, PT, R9, 0x22, P1 ;  /* 0x000000220900780c */ /* 0x000fe20000f21670 */
[----:B------:R-:W5:Y:S03]  /*16750*/  LD.E R102, desc[UR54][R16.64+0x2d8] ;  /* 0x0002d83610667980 */ /* 0x000f66000c101900 */
[----:B------:R-:W-:Y:S01]  /*16760*/  FSEL R125, R125, -INF , !P1 ;  /* 0xff8000007d7d7808 */ /* 0x000fe20004800000 */
[----:B------:R-:W5:Y:S01]  /*16770*/  LD.E R100, desc[UR54][R16.64+0x2dc] ;  /* 0x0002dc3610647980 */ /* 0x000f62000c101900 */
[----:B------:R-:W-:-:S02]  /*16780*/  ISETP.NE.AND P1, PT, R54, RZ, PT ;  /* 0x000000ff3600720c */ /* 0x000fc40003f25270 */
[----:B------:R-:W-:Y:S01]  /*16790*/  FSEL R143, R143, -INF , !P3 ;  /* 0xff8000008f8f7808 */ /* 0x000fe20005800000 */
        /* <DEDUP_REMOVED lines=52> */
[----:B------:R-:W4:Y:S01]  /*16ae0*/  LD.E R34, desc[UR54][R16.64+0x260] ;  /* 0x0002603610227980 */ /* 0x000f22000c101900 */
[----:B------:R-:W-:Y:S02]  /*16af0*/  ISETP.NE.AND P2, PT, R66, RZ, PT ;  /* 0x000000ff4200720c */ /* 0x000fe40003f45270 */
[----:B------:R-:W-:Y:S01]  /*16b00*/  ISETP.LT.OR P1, PT, R9, 0x42, P1 ;  /* 0x000000420900780c */ /* 0x000fe20000f21670 */
[----:B------:R-:W5:Y:S03]  /*16b10*/  LD.E R66, desc[UR54][R16.64+0x24c] ;  /* 0x00024c3610427980 */ /* 0x000f66000c101900 */
[----:B------:R-:W-:Y:S01]  /*16b20*/  FSEL R127, R127, -INF , !P1 ;  /* 0xff8000007f7f7808 */ /* 0x000fe20004800000 */
[----:B------:R-:W5:Y:S01]  /*16b30*/  LD.E R142, desc[UR54][R16.64+0x388] ;  /* 0x00038836108e7980 */ /* 0x000f62000c101900 */
[----:B------:R-:W-:-:S03]  /*16b40*/  ISETP.GT.AND P1, PT, R8, RZ, !P6 ;  /* 0x000000ff0800720c */ /* 0x000fc60007724270 */
[----:B------:R-:W5:Y:S01]  /*16b50*/  LD.E R144, desc[UR54][R16.64+0x38c] ;  /* 0x00038c3610907980 */ /* 0x000f62000c101900 */
[----:B------:R-:W-:-:S03]  /*16b60*/  ISETP.LT.OR P1, PT, R9, 0x1, P1 ;  /* 0x000000010900780c */ /* 0x000fc60000f21670 */
[----:B------:R-:W5:Y:S01]  /*16b70*/  LD.E R146, desc[UR54][R16.64+0x398] ;  /* 0x0003983610927980 */ /* 0x000f62000c101900 */
[----:B------:R-:W-:Y:S02]  /*16b80*/  FSEL R6, R26, -INF , !P1 ;  /* 0xff8000001a067808 */ /* 0x000fe40004800000 */
[----:B------:R-:W-:Y:S01]  /*16b90*/  ISETP.NE.AND P1, PT, R62, RZ, PT ;  /* 0x000000ff3e00720c */ /* 0x000fe20003f25270 */
        /* <DEDUP_REMOVED lines=22> */
[----:B------:R-:W-:Y:S02]  /*16d00*/  ISETP.GT.AND P2, PT, R8, 0x49, !P2 ;  /* 0x000000490800780c */ /* 0x000fe40005744270 */
[----:B------:R-:W-:Y:S01]  /*16d10*/  FMNMX.FTZ R12, R63, R12, !PT ;  /* 0x0000000c3f0c7209 */ /* 0x000fe20007810000 */
[----:B------:R-:W2:Y:S01]  /*16d20*/  LD.E R24, desc[UR54][R16.64+0x234] ;  /* 0x0002343610187980 */ /* 0x000ea2000c101900 */
[----:B------:R-:W-:Y:S02]  /*16d30*/  ISETP.NE.AND P6, PT, R28, RZ, PT ;  /* 0x000000ff1c00720c */ /* 0x000fe40003fc5270 */
[----:B------:R-:W-:Y:S01]  /*16d40*/  FMNMX.FTZ R12, R61, R12, !PT ;  /* 0x0000000c3d0c7209 */ /* 0x000fe20007810000 */
[----:B------:R-:W2:Y:S03]  /*16d50*/  LD.E R28, desc[UR54][R16.64+0x42c] ;  /* 0x00042c36101c7980 */ /* 0x000ea6000c101900 */
        /* <DEDUP_REMOVED lines=27> */
[----:B------:R-:W2:Y:S01]  /*16f10*/  LD.E R234, desc[UR54][R16.64+0x3e8] ;  /* 0x0003e83610ea7980 */ /* 0x000ea2000c101900 */
[----:B------:R-:W-:-:S02]  /*16f20*/  FMNMX.FTZ R14, R6, R5, !PT ;  /* 0x00000005060e7209 */ /* 0x000fc40007810000 */
[----:B------:R-:W-:Y:S01]  /*16f30*/  FMNMX.FTZ R12, R37, R12, !PT ;  /* 0x0000000c250c7209 */ /* 0x000fe20007810000 */
[----:B------:R-:W2:Y:S01]  /*16f40*/  LD.E R236, desc[UR54][R16.64+0x3ec] ;  /* 0x0003ec3610ec7980 */ /* 0x000ea2000c101900 */
        /* <DEDUP_REMOVED lines=22> */
[----:B------:R-:W-:Y:S01]  /*170b0*/  ISETP.GT.AND P1, PT, R8, 0x48, !P1 ;  /* 0x000000480800780c */ /* 0x000fe20004f24270 */
[----:B------:R-:W0:Y:S01]  /*170c0*/  SHFL.BFLY PT, R65, R18, 0x1, 0x1f ;  /* 0x0c201f0012417f89 */ /* 0x000e2200000e0000 */
[----:B------:R-:W-:Y:S02]  /*170d0*/  FMNMX.FTZ R14, R129, R14, !PT ;  /* 0x0000000e810e7209 */ /* 0x000fe40007810000 */
[----:B------:R-:W-:-:S02]  /*170e0*/  ISETP.LT.OR P1, PT, R9, 0x49, P1 ;  /* 0x000000490900780c */ /* 0x000fc40000f21670 */
[----:B------:R-:W-:Y:S02]  /*170f0*/  ISETP.LT.OR P2, PT, R9, 0x4a, P2 ;  /* 0x0000004a0900780c */ /* 0x000fe40001741670 */
[----:B------:R-:W-:Y:S01]  /*17100*/  FSEL R145, R145, -INF , !P4 ;  /* 0xff80000091917808 */ /* 0x000fe20006000000 */
[----:B------:R1:W-:Y:S01]  /*17110*/  ST.E desc[UR54][R16.64+0x440], R7 ;  /* 0x0004400710007985 */ /* 0x0003e2000c101936 */
[----:B------:R-:W-:Y:S02]  /*17120*/  FMNMX.FTZ R14, R131, R14, !PT ;  /* 0x0000000e830e7209 */ /* 0x000fe40007810000 */
[----:B------:R-:W-:Y:S01]  /*17130*/  FSEL R139, R139, -INF , !P1 ;  /* 0xff8000008b8b7808 */ /* 0x000fe20004800000 */
[----:B------:R-:W3:Y:S01]  /*17140*/  LD.E R12, desc[UR54][R16.64+0x460] ;  /* 0x00046036100c7980 */ /* 0x000ee2000c101900 */
[----:B------:R-:W-:Y:S02]  /*17150*/  FMNMX.FTZ R14, R127, R14, !PT ;  /* 0x0000000e7f0e7209 */ /* 0x000fe40007810000 */
[----:B------:R-:W-:-:S02]  /*17160*/  FSEL R141, R141, -INF , !P2 ;  /* 0xff8000008d8d7808 */ /* 0x000fc40005000000 */
[----:B------:R-:W-:-:S04]  /*17170*/  FMNMX.FTZ R14, R139, R14, !PT ;  /* 0x0000000e8b0e7209 */ /* 0x000fc80007810000 */
[----:B------:R-:W-:Y:S02]  /*17180*/  FMNMX.FTZ R14, R141, R14, !PT ;  /* 0x0000000e8d0e7209 */ /* 0x000fe40007810000 */
[----:B------:R-:W-:Y:S02]  /*17190*/  ISETP.GT.AND P1, PT, R8, 0x59, !P6 ;  /* 0x000000590800780c */ /* 0x000fe40007724270 */
[----:B------:R-:W-:Y:S01]  /*171a0*/  FMNMX.FTZ R14, R143, R14, !PT ;  /* 0x0000000e8f0e7209 */ /* 0x000fe20007810000 */
[----:B------:R-:W4:Y:S01]  /*171b0*/  LD.E R8, desc[UR54][R16.64+0x454] ;  /* 0x0004543610087980 */ /* 0x000f22000c101900 */
[----:B0-----:R-:W-:Y:S02]  /*171c0*/  FMNMX.FTZ R65, R18, R65, !PT ;  /* 0x0000004112417209 */ /* 0x001fe40007810000 */
[----:B------:R-:W-:Y:S02]  /*171d0*/  ISETP.LT.OR P1, PT, R9, 0x5a, P1 ;  /* 0x0000005a0900780c */ /* 0x000fe40000f21670 */
[----:B------:R-:W-:-:S02]  /*171e0*/  FSEL R147, R147, -INF , !P5 ;  /* 0xff80000093937808 */ /* 0x000fc40006800000 */
[----:B------:R-:W-:Y:S01]  /*171f0*/  FMNMX.FTZ R14, R145, R14, !PT ;  /* 0x0000000e910e7209 */ /* 0x000fe20007810000 */
[----:B------:R0:W-:Y:S01]  /*17200*/  ST.E desc[UR54][R16.64+0x440], R65 ;  /* 0x0004404110007985 */ /* 0x0001e2000c101936 */
[----:B------:R-:W-:Y:S02]  /*17210*/  FSEL R149, R149, -INF , !P1 ;  /* 0xff80000095957808 */ /* 0x000fe40004800000 */
[----:B------:R-:W-:Y:S01]  /*17220*/  FMNMX.FTZ R14, R147, R14, !PT ;  /* 0x0000000e930e7209 */ /* 0x000fe20007810000 */
[----:B------:R-:W3:Y:S03]  /*17230*/  LD.E R67, desc[UR54][R16.64+0x440] ;  /* 0x0004403610437980 */ /* 0x000ee6000c101900 */
[----:B-1----:R-:W-:Y:S01]  /*17240*/  FMNMX.FTZ R7, R149, R14, !PT ;  /* 0x0000000e95077209 */ /* 0x002fe20007810000 */
[----:B------:R-:W5:Y:S04]  /*17250*/  LD.E R9, desc[UR54][R16.64+0x450] ;  /* 0x0004503610097980 */ /* 0x000f68000c101900 */
[----:B------:R-:W-:Y:S04]  /*17260*/  ST.E desc[UR54][R16.64+0x444], R7 ;  /* 0x0004440710007985 */ /* 0x000fe8000c101936 */
[----:B------:R-:W2:Y:S04]  /*17270*/  LD.E R14, desc[UR54][R16.64+0x444] ;  /* 0x00044436100e7980 */ /* 0x000ea8000c101900 */
[----:B0-----:R-:W4:Y:S01]  /*17280*/  LD.E R65, desc[UR54][R16.64+0x360] ;  /* 0x0003603610417980 */ /* 0x001f22000c101900 */
[C---:B---3--:R-:W-:Y:S01]  /*17290*/  FMUL.FTZ R18, R67.reuse, R12 ;  /* 0x0000000c43127220 */ /* 0x048fe20000410000 */
[----:B------:R-:W-:-:S04]  /*172a0*/  FSETP.NEU.FTZ.AND P1, PT, R67, -INF , PT ;  /* 0xff8000004300780b */ /* 0x000fc80003f3d000 */
[----:B------:R-:W-:-:S05]  /*172b0*/  FSEL R20, R18, RZ, P1 ;  /* 0x000000ff12147208 */ /* 0x000fca0000800000 */
[-CC-:B------:R-:W-:Y:S02]  /*172c0*/  FFMA.FTZ R176, R43, R12.reuse, -R20.reuse ;  /* 0x0000000c2bb07223 */ /* 0x180fe40000010814 */
[----:B--2---:R-:W0:Y:S01]  /*172d0*/  SHFL.BFLY PT, R43, R14, 0x2, 0x1f ;  /* 0x0c401f000e2b7f89 */ /* 0x004e2200000e0000 */
[-CC-:B------:R-:W-:Y:S01]  /*172e0*/  FFMA.FTZ R153, R59, R12.reuse, -R20.reuse ;  /* 0x0000000c3b997223 */ /* 0x180fe20000010814 */
[----:B------:R-:W-:Y:S02]  /*172f0*/  FSEL R67, R67, RZ, P1 ;  /* 0x000000ff43437208 */ /* 0x000fe40000800000 */
[----:B0-----:R-:W-:Y:S01]  /*17300*/  FMNMX.FTZ R14, R14, R43, !PT ;  /* 0x0000002b0e0e7209 */ /* 0x001fe20007810000 */
        /* <DEDUP_REMOVED lines=22> */
[----:B------:R-:W-:Y:S01]  /*17470*/  FADD.FTZ R67, R4, -R67 ;  /* 0x8000004304437221 */ /* 0x000fe20000010000 */
[-C--:B------:R-:W-:Y:S01]  /*17480*/  FFMA.FTZ R20, R57, R12.reuse, -R20 ;  /* 0x0000000c39147223 */ /* 0x080fe20000010814 */
[----:B------:R-:W-:Y:S01]  /*17490*/  MUFU.EX2 R187, R187 ;  /* 0x000000bb00bb7308 */ /* 0x000fe20000000800 */
[----:B------:R-:W2:Y:S01]  /*174a0*/  LD.E R29, desc[UR54][R16.64+0x424] ;  /* 0x00042436101d7980 */ /* 0x000ea2000c101900 */
[----:B------:R-:W-:Y:S01]  /*174b0*/  FMUL.FTZ R4, R67, R12 ;  /* 0x0000000c43047220 */ /* 0x000fe20000410000 */
[----:B0-----:R-:W-:-:S02]  /*174c0*/  FMNMX.FTZ R57, R14, R59, !PT ;  /* 0x0000003b0e397209 */ /* 0x001fc40007810000 */
[----:B------:R-:W3:Y:S02]  /*174d0*/  LD.E R31, desc[UR54][R16.64+0x240] ;  /* 0x00024036101f7980 */ /* 0x000ee4000c101900 */
[C---:B------:R-:W-:Y:S01]  /*174e0*/  FSETP.NEU.FTZ.AND P1, PT, R57.reuse, -INF , PT ;  /* 0xff8000003900780b */ /* 0x040fe20003f3d000 */
[CC--:B------:R-:W-:Y:S01]  /*174f0*/  FMUL.FTZ R58, R57.reuse, R12.reuse ;  /* 0x0000000c393a7220 */ /* 0x0c0fe20000410000 */
[----:B------:R0:W-:Y:S01]  /*17500*/  MUFU.EX2 R14, R20 ;  /* 0x00000014000e7308 */ /* 0x0001e20000000800 */
[----:B------:R-:W3:Y:S03]  /*17510*/  LD.E R33, desc[UR54][R16.64+0x250] ;  /* 0x0002503610217980 */ /* 0x000ee6000c101900 */
[----:B------:R-:W-:Y:S01]  /*17520*/  FSEL R104, R58, RZ, P1 ;  /* 0x000000ff3a687208 */ /* 0x000fe20000800000 */
[----:B------:R-:W3:Y:S03]  /*17530*/  LD.E R27, desc[UR54][R16.64+0x264] ;  /* 0x00026436101b7980 */ /* 0x000ee6000c101900 */
[----:B------:R-:W5:Y:S01]  /*17540*/  MUFU.EX2 R4, R4 ;  /* 0x0000000400047308 */ /* 0x000f620000000800 */
[----:B0-----:R-:W-:Y:S01]  /*17550*/  FSEL R20, R57, RZ, P1 ;  /* 0x000000ff39147208 */ /* 0x001fe20000800000 */
[-C--:B------:R-:W-:Y:S01]  /*17560*/  FFMA.FTZ R164, R121, R12.reuse, -R104 ;  /* 0x0000000c79a47223 */ /* 0x080fe20000010868 */
[----:B------:R-:W3:Y:S03]  /*17570*/  LD.E R25, desc[UR54][R16.64+0x270] ;  /* 0x0002703610197980 */ /* 0x000ee6000c101900 */
[----:B------:R-:W-:Y:S01]  /*17580*/  FADD.FTZ R151, R5, -R20 ;  /* 0x8000001405977221 */ /* 0x000fe20000010000 */
[----:B------:R-:W3:Y:S01]  /*17590*/  LD.E R43, desc[UR54][R16.64+0x2b0] ;  /* 0x0002b036102b7980 */ /* 0x000ee2000c101900 */
[----:B------:R-:W0:Y:S01]  /*175a0*/  MUFU.EX2 R152, R152 ;  /* 0x0000009800987308 */ /* 0x000e220000000800 */
[-CC-:B------:R-:W-:Y:S01]  /*175b0*/  FFMA.FTZ R185, R6, R12.reuse, -R104.reuse ;  /* 0x0000000c06b97223 */ /* 0x180fe20000010868 */
[----:B------:R-:W-:Y:S01]  /*175c0*/  FMUL.FTZ R121, R12, R151 ;  /* 0x000000970c797220 */ /* 0x000fe20000410000 */
[-CC-:B------:R-:W-:Y:S01]  /*175d0*/  FFMA.FTZ R186, R87, R12.reuse, -R104.reuse ;  /* 0x0000000c57ba7223 */ /* 0x180fe20000010868 */
[----:B------:R-:W3:Y:S04]  /*175e0*/  LD.E R63, desc[UR54][R16.64+0x364] ;  /* 0x00036436103f7980 */ /* 0x000ee8000c101900 */
[----:B------:R-:W1:Y:S01]  /*175f0*/  MUFU.EX2 R154, R154 ;  /* 0x0000009a009a7308 */ /* 0x000e620000000800 */
[----:B------:R-:W-:Y:S01]  /*17600*/  FFMA.FTZ R155, R89, R12, -R104 ;  /* 0x0000000c599b7223 */ /* 0x000fe20000010868 */
[----:B-----5:R-:W-:-:S06]  /*17610*/  FFMA.FTZ R9, R4, R9, R187 ;  /* 0x0000000904097223 */ /* 0x020fcc00000100bb */
[----:B------:R-:W5:Y:S01]  /*17620*/  MUFU.EX2 R153, R153 ;  /* 0x0000009900997308 */ /* 0x000f620000000800 */
[-CC-:B------:R-:W-:Y:S01]  /*17630*/  FFMA.FTZ R6, R99, R12.reuse, -R104.reuse ;  /* 0x0000000c63067223 */ /* 0x180fe20000010868 */
[----:B0-----:R-:W-:Y:S01]  /*17640*/  FADD.FTZ R9, R152, R9 ;  /* 0x0000000998097221 */ /* 0x001fe20000010000 */
[----:B------:R-:W3:Y:S04]  /*17650*/  LD.E R55, desc[UR54][R16.64+0x314] ;  /* 0x0003143610377980 */ /* 0x000ee8000c101900 */
[----:B------:R-:W3:Y:S01]  /*17660*/  LD.E R61, desc[UR54][R16.64+0x370] ;  /* 0x00037036103d7980 */ /* 0x000ee2000c101900 */
[----:B------:R-:W-:Y:S01]  /*17670*/  MUFU.EX2 R185, R185 ;  /* 0x000000b900b97308 */ /* 0x000fe20000000800 */
[----:B------:R-:W-:-:S07]  /*17680*/  FFMA.FTZ R169, R11, R12, -R104 ;  /* 0x0000000c0ba97223 */ /* 0x000fce0000010868 */
[----:B------:R-:W-:Y:S01]  /*17690*/  MUFU.EX2 R182, R182 ;  /* 0x000000b600b67308 */ /* 0x000fe20000000800 */
[-CC-:B------:R-:W-:Y:S01]  /*176a0*/  FFMA.FTZ R170, R19, R12.reuse, -R104.reuse ;  /* 0x0000000c13aa7223 */ /* 0x180fe20000010868 */
[-CC-:B------:R-:W-:Y:S01]  /*176b0*/  FFMA.FTZ R163, R21, R12.reuse, -R104.reuse ;  /* 0x0000000c15a37223 */ /* 0x180fe20000010868 */
[-CC-:B------:R-:W-:Y:S01]  /*176c0*/  FFMA.FTZ R179, R109, R12.reuse, -R104.reuse ;  /* 0x0000000c6db37223 */ /* 0x180fe20000010868 */
[-CC-:B------:R-:W-:Y:S01]  /*176d0*/  FFMA.FTZ R184, R115, R12.reuse, -R104.reuse ;  /* 0x0000000c73b87223 */ /* 0x180fe20000010868 */
[----:B------:R-:W3:Y:S03]  /*176e0*/  LD.E R53, desc[UR54][R16.64+0x300] ;  /* 0x0003003610357980 */ /* 0x000ee6000c101900 */
[----:B------:R-:W4:Y:S01]  /*176f0*/  MUFU.EX2 R121, R121 ;  /* 0x0000007900797308 */ /* 0x000f220000000800 */
[-CC-:B------:R-:W-:Y:S01]  /*17700*/  FFMA.FTZ R180, R137, R12.reuse, -R104.reuse ;  /* 0x0000000c89b47223 */ /* 0x180fe20000010868 */
[-CC-:B------:R-:W-:Y:S01]  /*17710*/  FFMA.FTZ R181, R135, R12.reuse, -R104.reuse ;  /* 0x0000000c87b57223 */ /* 0x180fe20000010868 */
[-CC-:B------:R-:W-:Y:S01]  /*17720*/  FFMA.FTZ R171, R133, R12.reuse, -R104.reuse ;  /* 0x0000000c85ab7223 */ /* 0x180fe20000010868 */
[----:B------:R-:W-:-:S04]  /*17730*/  FFMA.FTZ R172, R125, R12, -R104 ;  /* 0x0000000c7dac7223 */ /* 0x000fc80000010868 */
        /* <DEDUP_REMOVED lines=11> */
[----:B------:R-:W-:Y:S01]  /*177f0*/  FFMA.FTZ R149, R149, R12, -R104 ;  /* 0x0000000c95957223 */ /* 0x000fe20000010868 */
[----:B-1----:R-:W-:Y:S01]  /*17800*/  FADD.FTZ R12, R154, R9 ;  /* 0x000000099a0c7221 */ /* 0x002fe20000010000 */
[----:B------:R-:W3:Y:S03]  /*17810*/  LD.E R35, desc[UR54][R16.64+0x274] ;  /* 0x0002743610237980 */ /* 0x000ee6000c101900 */
[----:B------:R-:W1:Y:S01]  /*17820*/  MUFU.EX2 R155, R155 ;  /* 0x0000009b009b7308 */ /* 0x000e620000000800 */
[----:B-----5:R-:W-:Y:S01]  /*17830*/  FADD.FTZ R123, R153, R12 ;  /* 0x0000000c997b7221 */ /* 0x020fe20000010000 */
[----:B------:R-:W5:Y:S06]  /*17840*/  LD.E R49, desc[UR54][R16.64+0x2e4] ;  /* 0x0002e43610317980 */ /* 0x000f6c000c101900 */
[----:B------:R-:W1:Y:S01]  /*17850*/  MUFU.EX2 R178, R178 ;  /* 0x000000b200b27308 */ /* 0x000e620000000800 */
[----:B----4-:R-:W-:Y:S01]  /*17860*/  FFMA.FTZ R9, R121, R8, R185 ;  /* 0x0000000879097223 */ /* 0x010fe200000100b9 */
[----:B------:R-:W-:Y:S01]  /*17870*/  FADD.FTZ R12, R182, R123 ;  /* 0x0000007bb60c7221 */ /* 0x000fe20000010000 */
[----:B------:R-:W4:Y:S04]  /*17880*/  LD.E R37, desc[UR54][R16.64+0x284] ;  /* 0x0002843610257980 */ /* 0x000f28000c101900 */
[----:B------:R-:W5:Y:S01]  /*17890*/  LD.E R39, desc[UR54][R16.64+0x290] ;  /* 0x0002903610277980 */ /* 0x000f62000c101900 */
[----:B------:R-:W1:Y:S03]  /*178a0*/  MUFU.EX2 R6, R6 ;  /* 0x0000000600067308 */ /* 0x000e660000000800 */
[----:B------:R-:W5:Y:S04]  /*178b0*/  LD.E R47, desc[UR54][R16.64+0x2e0] ;  /* 0x0002e036102f7980 */ /* 0x000f68000c101900 */
[----:B------:R-:W5:Y:S01]  /*178c0*/  LD.E R41, desc[UR54][R16.64+0x2a4] ;  /* 0x0002a43610297980 */ /* 0x000f62000c101900 */
[----:B------:R-:W1:Y:S01]  /*178d0*/  MUFU.EX2 R177, R177 ;  /* 0x000000b100b17308 */ /* 0x000e620000000800 */
[----:B0-----:R-:W-:Y:S01]  /*178e0*/  FADD.FTZ R8, R186, R9 ;  /* 0x00000009ba087221 */ /* 0x001fe20000010000 */
[----:B------:R-:W-:Y:S01]  /*178f0*/  FADD.FTZ R123, R7, R12 ;  /* 0x0000000c077b7221 */ /* 0x000fe20000010000 */
[----:B------:R-:W5:Y:S04]  /*17900*/  LD.E R5, desc[UR54][R16.64+0x420] ;  /* 0x0004203610057980 */ /* 0x000f68000c101900 */
[----:B------:R-:W5:Y:S01]  /*17910*/  LD.E R58, desc[UR54][R16.64+0x238] ;  /* 0x00023836103a7980 */ /* 0x000f62000c101900 */
[----:B------:R-:W0:Y:S03]  /*17920*/  MUFU.EX2 R179, R179 ;  /* 0x000000b300b37308 */ /* 0x000e260000000800 */
[----:B------:R-:W5:Y:S04]  /*17930*/  LD.E R45, desc[UR54][R16.64+0x2c0] ;  /* 0x0002c036102d7980 */ /* 0x000f68000c101900 */
[----:B------:R-:W5:Y:S01]  /*17940*/  LD.E R51, desc[UR54][R16.64+0x2f4] ;  /* 0x0002f43610337980 */ /* 0x000f62000c101900 */
[----:B------:R-:W0:Y:S01]  /*17950*/  MUFU.EX2 R175, R175 ;  /* 0x000000af00af7308 */ /* 0x000e220000000800 */
[----:B-1----:R-:W-:Y:S01]  /*17960*/  FADD.FTZ R9, R155, R8 ;  /* 0x000000089b097221 */ /* 0x002fe20000010000 */
[----:B------:R-:W-:Y:S01]  /*17970*/  FADD.FTZ R12, R178, R123 ;  /* 0x0000007bb20c7221 */ /* 0x000fe20000010000 */
[----:B------:R-:W5:Y:S04]  /*17980*/  LD.E R104, desc[UR54][R16.64+0x2ec] ;  /* 0x0002ec3610687980 */ /* 0x000f68000c101900 */
[----:B------:R-:W5:Y:S01]  /*17990*/  LD.E R67, desc[UR54][R16.64+0x350] ;  /* 0x0003503610437980 */ /* 0x000f62000c101900 */
[----:B------:R-:W1:Y:S08]  /*179a0*/  MUFU.EX2 R184, R184 ;  /* 0x000000b800b87308 */ /* 0x000e700000000800 */
[----:B------:R-:W1:Y:S01]  /*179b0*/  MUFU.EX2 R176, R176 ;  /* 0x000000b000b07308 */ /* 0x000e620000000800 */
[----:B------:R-:W-:Y:S01]  /*179c0*/  FADD.FTZ R8, R6, R9 ;  /* 0x0000000906087221 */ /* 0x000fe20000010000 */
[----:B------:R-:W-:Y:S01]  /*179d0*/  FADD.FTZ R12, R177, R12 ;  /* 0x0000000cb10c7221 */ /* 0x000fe20000010000 */
[----:B------:R-:W5:Y:S04]  /*179e0*/  LD.E R59, desc[UR54][R16.64+0x354] ;  /* 0x00035436103b7980 */ /* 0x000f68000c101900 */
[----:B------:R-:W5:Y:S01]  /*179f0*/  LD.E R87, desc[UR54][R16.64+0x394] ;  /* 0x0003943610577980 */ /* 0x000f62000c101900 */
[----:B------:R-:W1:Y:S08]  /*17a00*/  MUFU.EX2 R180, R180 ;  /* 0x000000b400b47308 */ /* 0x000e700000000800 */
[----:B------:R-:W1:Y:S01]  /*17a10*/  MUFU.EX2 R173, R173 ;  /* 0x000000ad00ad7308 */ /* 0x000e620000000800 */
[----:B0-----:R-:W-:Y:S01]  /*17a20*/  FADD.FTZ R9, R179, R8 ;  /* 0x00000008b3097221 */ /* 0x001fe20000010000 */
[----:B------:R-:W-:Y:S01]  /*17a30*/  FADD.FTZ R123, R175, R12 ;  /* 0x0000000caf7b7221 */ /* 0x000fe20000010000 */
[----:B------:R-:W5:Y:S05]  /*17a40*/  LD.E R89, desc[UR54][R16.64+0x3a4] ;  /* 0x0003a43610597980 */ /* 0x000f6a000c101900 */
[----:B------:R-:W0:Y:S01]  /*17a50*/  MUFU.EX2 R174, R174 ;  /* 0x000000ae00ae7308 */ /* 0x000e220000000800 */
[----:B-1----:R-:W-:Y:S01]  /*17a60*/  FADD.FTZ R9, R184, R9 ;  /* 0x00000009b8097221 */ /* 0x002fe20000010000 */
[----:B------:R-:W-:Y:S01]  /*17a70*/  FADD.FTZ R12, R176, R123 ;  /* 0x0000007bb00c7221 */ /* 0x000fe20000010000 */
[----:B------:R-:W5:Y:S05]  /*17a80*/  LD.E R99, desc[UR54][R16.64+0x3d0] ;  /* 0x0003d03610637980 */ /* 0x000f6a000c101900 */
[----:B------:R-:W1:Y:S01]  /*17a90*/  MUFU.EX2 R168, R168 ;  /* 0x000000a800a87308 */ /* 0x000e620000000800 */
[----:B------:R-:W-:Y:S01]  /*17aa0*/  FADD.FTZ R8, R180, R9 ;  /* 0x00000009b4087221 */ /* 0x000fe20000010000 */
[----:B------:R-:W-:Y:S01]  /*17ab0*/  FADD.FTZ R9, R173, R12 ;  /* 0x0000000cad097221 */ /* 0x000fe20000010000 */
[----:B------:R-:W5:Y:S04]  /*17ac0*/  LD.E R109, desc[UR54][R16.64+0x3f4] ;  /* 0x0003f436106d7980 */ /* 0x000f68000c101900 */
[----:B------:R-:W5:Y:S01]  /*17ad0*/  LD.E R115, desc[UR54][R16.64+0x410] ;  /* 0x0004103610737980 */ /* 0x000f62000c101900 */
[----:B------:R-:W1:Y:S01]  /*17ae0*/  MUFU.EX2 R167, R167 ;  /* 0x000000a700a77308 */ /* 0x000e620000000800 */
[----:B0-----:R-:W-:-:S02]  /*17af0*/  FADD.FTZ R123, R174, R9 ;  /* 0x00000009ae7b7221 */ /* 0x001fc40000010000 */
[----:B------:R-:W5:Y:S04]  /*17b00*/  LD.E R125, desc[UR54][R16.64+0x3fc] ;  /* 0x0003fc36107d7980 */ /* 0x000f68000c101900 */
[----:B------:R-:W5:Y:S01]  /*17b10*/  LD.E R135, desc[UR54][R16.64+0x408] ;  /* 0x0004083610877980 */ /* 0x000f62000c101900 */
[----:B------:R-:W0:Y:S01]  /*17b20*/  MUFU.EX2 R166, R166 ;  /* 0x000000a600a67308 */ /* 0x000e220000000800 */
[----:B-1----:R-:W-:Y:S02]  /*17b30*/  FADD.FTZ R12, R168, R123 ;  /* 0x0000007ba80c7221 */ /* 0x002fe40000010000 */
[----:B------:R-:W5:Y:S04]  /*17b40*/  LD.E R123, desc[UR54][R16.64+0x3f8] ;  /* 0x0003f836107b7980 */ /* 0x000f68000c101900 */
[----:B------:R-:W5:Y:S01]  /*17b50*/  LD.E R133, desc[UR54][R16.64+0x418] ;  /* 0x0004183610857980 */ /* 0x000f62000c101900 */
[----:B------:R-:W-:-:S03]  /*17b60*/  FADD.FTZ R127, R167, R12 ;  /* 0x0000000ca77f7221 */ /* 0x000fc60000010000 */
[----:B------:R-:W5:Y:S04]  /*17b70*/  LD.E R131, desc[UR54][R16.64+0x41c] ;  /* 0x00041c3610837980 */ /* 0x000f68000c101900 */
[----:B------:R-:W5:Y:S01]  /*17b80*/  LD.E R129, desc[UR54][R16.64+0x428] ;  /* 0x0004283610817980 */ /* 0x000f62000c101900 */
[----:B0-----:R-:W-:-:S03]  /*17b90*/  FADD.FTZ R12, R166, R127 ;  /* 0x0000007fa60c7221 */ /* 0x001fc60000010000 */
[----:B------:R-:W5:Y:S01]  /*17ba0*/  LD.E R127, desc[UR54][R16.64+0x40c] ;  /* 0x00040c36107f7980 */ /* 0x000f62000c101900 */
[----:B------:R-:W0:Y:S08]  /*17bb0*/  MUFU.EX2 R181, R181 ;  /* 0x000000b500b57308 */ /* 0x000e300000000800 */
[----:B------:R-:W1:Y:S08]  /*17bc0*/  MUFU.EX2 R171, R171 ;  /* 0x000000ab00ab7308 */ /* 0x000e700000000800 */
[----:B------:R-:W1:Y:S01]  /*17bd0*/  MUFU.EX2 R172, R172 ;  /* 0x000000ac00ac7308 */ /* 0x000e620000000800 */
[----:B0-----:R-:W-:-:S07]  /*17be0*/  FADD.FTZ R8, R181, R8 ;  /* 0x00000008b5087221 */ /* 0x001fce0000010000 */
[----:B------:R-:W0:Y:S01]  /*17bf0*/  MUFU.EX2 R169, R169 ;  /* 0x000000a900a97308 */ /* 0x000e220000000800 */
[----:B-1----:R-:W-:-:S07]  /*17c00*/  FADD.FTZ R9, R171, R8 ;  /* 0x00000008ab097221 */ /* 0x002fce0000010000 */
[----:B------:R-:W1:Y:S08]  /*17c10*/  MUFU.EX2 R170, R170 ;  /* 0x000000aa00aa7308 */ /* 0x000e700000000800 */
[----:B------:R-:W1:Y:S01]  /*17c20*/  MUFU.EX2 R165, R165 ;  /* 0x000000a500a57308 */ /* 0x000e620000000800 */
[----:B------:R-:W-:-:S07]  /*17c30*/  FADD.FTZ R8, R172, R9 ;  /* 0x00000009ac087221 */ /* 0x000fce0000010000 */
[----:B------:R-:W2:Y:S01]  /*17c40*/  MUFU.EX2 R160, R160 ;  /* 0x000000a000a07308 */ /* 0x000ea20000000800 */
[----:B0-----:R-:W-:-:S07]  /*17c50*/  FADD.FTZ R9, R169, R8 ;  /* 0x00000008a9097221 */ /* 0x001fce0000010000 */
[----:B------:R-:W0:Y:S08]  /*17c60*/  MUFU.EX2 R163, R163 ;  /* 0x000000a300a37308 */ /* 0x000e300000000800 */
[----:B------:R-:W3:Y:S01]  /*17c70*/  MUFU.EX2 R159, R159 ;  /* 0x0000009f009f7308 */ /* 0x000ee20000000800 */
[----:B-1----:R-:W-:-:S07]  /*17c80*/  FADD.FTZ R8, R170, R9 ;  /* 0x00000009aa087221 */ /* 0x002fce0000010000 */
[----:B------:R-:W1:Y:S01]  /*17c90*/  MUFU.EX2 R164, R164 ;  /* 0x000000a400a47308 */ /* 0x000e620000000800 */
[----:B------:R-:W-:-:S07]  /*17ca0*/  FADD.FTZ R9, R165, R12 ;  /* 0x0000000ca5097221 */ /* 0x000fce0000010000 */
[----:B------:R-:W1:Y:S08]  /*17cb0*/  MUFU.EX2 R158, R158 ;  /* 0x0000009e009e7308 */ /* 0x000e700000000800 */
[----:B------:R-:W1:Y:S01]  /*17cc0*/  MUFU.EX2 R161, R161 ;  /* 0x000000a100a17308 */ /* 0x000e620000000800 */
[C---:B--2---:R-:W-:Y:S01]  /*17cd0*/  FMUL.FTZ R141, R4.reuse, R29 ;  /* 0x0000001d048d7220 */ /* 0x044fe20000410000 */
[----:B------:R-:W-:Y:S01]  /*17ce0*/  FMUL.FTZ R29, R4, R30 ;  /* 0x0000001e041d7220 */ /* 0x000fe20000410000 */
[----:B------:R-:W-:-:S05]  /*17cf0*/  FADD.FTZ R12, R160, R9 ;  /* 0x00000009a00c7221 */ /* 0x000fca0000010000 */
[----:B------:R-:W2:Y:S01]  /*17d00*/  MUFU.EX2 R23, R23 ;  /* 0x0000001700177308 */ /* 0x000ea20000000800 */
[----:B0-----:R-:W-:Y:S01]  /*17d10*/  FADD.FTZ R9, R163, R8 ;  /* 0x00000008a3097221 */ /* 0x001fe20000010000 */
[----:B------:R0:W-:Y:S06]  /*17d20*/  ST.E desc[UR54][R16.64+0x230], R29 ;  /* 0x0002301d10007985 */ /* 0x0001ec000c101936 */
[----:B------:R-:W2:Y:S01]  /*17d30*/  MUFU.EX2 R162, R162 ;  /* 0x000000a200a27308 */ /* 0x000ea20000000800 */
[C---:B---3--:R-:W-:Y:S01]  /*17d40*/  FMUL.FTZ R31, R4.reuse, R31 ;  /* 0x0000001f041f7220 */ /* 0x048fe20000410000 */
[C---:B------:R-:W-:Y:S01]  /*17d50*/  FMUL.FTZ R33, R4.reuse, R33 ;  /* 0x0000002104217220 */ /* 0x040fe20000410000 */
[C---:B------:R-:W-:Y:S01]  /*17d60*/  FMUL.FTZ R27, R4.reuse, R27 ;  /* 0x0000001b041b7220 */ /* 0x040fe20000410000 */
[----:B------:R-:W-:-:S04]  /*17d70*/  FMUL.FTZ R25, R4, R25 ;  /* 0x0000001904197220 */ /* 0x000fc80000410000 */
[----:B------:R-:W3:Y:S01]  /*17d80*/  MUFU.EX2 R15, R15 ;  /* 0x0000000f000f7308 */ /* 0x000ee20000000800 */
[----:B0-----:R-:W-:Y:S01]  /*17d90*/  FMUL.FTZ R29, R4, R34 ;  /* 0x00000022041d7220 */ /* 0x001fe20000410000 */
[----:B------:R-:W-:Y:S01]  /*17da0*/  FADD.FTZ R137, R159, R12 ;  /* 0x0000000c9f897221 */ /* 0x000fe20000010000 */
[----:B-1----:R-:W-:-:S05]  /*17db0*/  FADD.FTZ R8, R164, R9 ;  /* 0x00000009a4087221 */ /* 0x002fca0000010000 */
[----:B------:R-:W0:Y:S01]  /*17dc0*/  MUFU.EX2 R21, R21 ;  /* 0x0000001500157308 */ /* 0x000e220000000800 */
[----:B------:R-:W-:Y:S01]  /*17dd0*/  FADD.FTZ R12, R158, R137 ;  /* 0x000000899e0c7221 */ /* 0x000fe20000010000 */
[----:B------:R1:W-:Y:S06]  /*17de0*/  ST.E desc[UR54][R16.64+0x240], R31 ;  /* 0x0002401f10007985 */ /* 0x0003ec000c101936 */
[----:B------:R-:W0:Y:S01]  /*17df0*/  MUFU.EX2 R18, R18 ;  /* 0x0000001200127308 */ /* 0x000e220000000800 */
[----:B------:R2:W-:Y:S01]  /*17e00*/  ST.E desc[UR54][R16.64+0x250], R33 ;  /* 0x0002502110007985 */ /* 0x0005e2000c101936 */
[----:B------:R-:W-:-:S06]  /*17e10*/  FADD.FTZ R9, R161, R8 ;  /* 0x00000008a1097221 */ /* 0x000fcc0000010000 */
[----:B------:R-:W0:Y:S01]  /*17e20*/  MUFU.EX2 R156, R156 ;  /* 0x0000009c009c7308 */ /* 0x000e220000000800 */
[----:B------:R0:W-:Y:S01]  /*17e30*/  ST.E desc[UR54][R16.64+0x260], R29 ;  /* 0x0002601d10007985 */ /* 0x0001e2000c101936 */
[----:B-1----:R-:W-:-:S03]  /*17e40*/  FMUL.FTZ R31, R4, R40 ;  /* 0x00000028041f7220 */ /* 0x002fc60000410000 */
[----:B------:R1:W-:Y:S01]  /*17e50*/  ST.E desc[UR54][R16.64+0x264], R27 ;  /* 0x0002641b10007985 */ /* 0x0003e2000c101936 */
[C---:B--2---:R-:W-:Y:S02]  /*17e60*/  FMUL.FTZ R33, R4.reuse, R38 ;  /* 0x0000002604217220 */ /* 0x044fe40000410000 */
[----:B------:R-:W2:Y:S01]  /*17e70*/  MUFU.EX2 R13, R13 ;  /* 0x0000000d000d7308 */ /* 0x000ea20000000800 */
[----:B------:R1:W-:Y:S01]  /*17e80*/  ST.E desc[UR54][R16.64+0x270], R25 ;  /* 0x0002701910007985 */ /* 0x0003e2000c101936 */
[----:B------:R-:W-:Y:S01]  /*17e90*/  FADD.FTZ R137, R23, R12 ;  /* 0x0000000c17897221 */ /* 0x000fe20000010000 */
[----:B0-----:R-:W-:-:S05]  /*17ea0*/  FMUL.FTZ R29, R4, R42 ;  /* 0x0000002a041d7220 */ /* 0x001fca0000410000 */
[----:B------:R-:W0:Y:S01]  /*17eb0*/  MUFU.EX2 R19, R19 ;  /* 0x0000001300137308 */ /* 0x000e220000000800 */
[C---:B-1----:R-:W-:Y:S01]  /*17ec0*/  FMUL.FTZ R27, R4.reuse, R44 ;  /* 0x0000002c041b7220 */ /* 0x042fe20000410000 */
[----:B------:R-:W-:Y:S01]  /*17ed0*/  FMUL.FTZ R25, R4, R46 ;  /* 0x0000002e04197220 */ /* 0x000fe20000410000 */
[----:B------:R-:W-:-:S05]  /*17ee0*/  FADD.FTZ R8, R162, R9 ;  /* 0x00000009a2087221 */ /* 0x000fca0000010000 */
[----:B------:R-:W1:Y:S01]  /*17ef0*/  MUFU.EX2 R20, R20 ;  /* 0x0000001400147308 */ /* 0x000e620000000800 */
[----:B------:R2:W-:Y:S01]  /*17f00*/  ST.E desc[UR54][R16.64+0x294], R31 ;  /* 0x0002941f10007985 */ /* 0x0005e2000c101936 */
[----:B---3--:R-:W-:-:S03]  /*17f10*/  FADD.FTZ R137, R15, R137 ;  /* 0x000000890f897221 */ /* 0x008fc60000010000 */
[----:B------:R3:W-:Y:S01]  /*17f20*/  ST.E desc[UR54][R16.64+0x2a0], R33 ;  /* 0x0002a02110007985 */ /* 0x0007e2000c101936 */
[----:B------:R-:W-:-:S03]  /*17f30*/  FADD.FTZ R9, R21, R8 ;  /* 0x0000000815097221 */ /* 0x000fc60000010000 */
[----:B------:R0:W-:Y:S01]  /*17f40*/  ST.E desc[UR54][R16.64+0x2b4], R25 ;  /* 0x0002b41910007985 */ /* 0x0001e2000c101936 */
[----:B------:R-:W1:Y:S03]  /*17f50*/  MUFU.EX2 R11, R11 ;  /* 0x0000000b000b7308 */ /* 0x000e660000000800 */
[----:B------:R4:W-:Y:S01]  /*17f60*/  ST.E desc[UR54][R16.64+0x2c4], R27 ;  /* 0x0002c41b10007985 */ /* 0x0009e2000c101936 */
[C---:B------:R-:W-:Y:S01]  /*17f70*/  FMUL.FTZ R35, R4.reuse, R35 ;  /* 0x0000002304237220 */ /* 0x040fe20000410000 */
[C---:B--2---:R-:W-:Y:S02]  /*17f80*/  FMUL.FTZ R31, R4.reuse, R50 ;  /* 0x00000032041f7220 */ /* 0x044fe40000410000 */
[----:B------:R2:W-:Y:S01]  /*17f90*/  ST.E desc[UR54][R16.64+0x2d0], R29 ;  /* 0x0002d01d10007985 */ /* 0x0005e2000c101936 */
[C---:B---3--:R-:W-:Y:S01]  /*17fa0*/  FMUL.FTZ R33, R4.reuse, R48 ;  /* 0x0000003004217220 */ /* 0x048fe20000410000 */
[C---:B0-----:R-:W-:Y:S01]  /*17fb0*/  FMUL.FTZ R25, R4.reuse, R52 ;  /* 0x0000003404197220 */ /* 0x041fe20000410000 */
[C---:B----4-:R-:W-:Y:S01]  /*17fc0*/  FMUL.FTZ R27, R4.reuse, R56 ;  /* 0x00000038041b7220 */ /* 0x050fe20000410000 */
[----:B--2---:R-:W-:Y:S01]  /*17fd0*/  FMUL.FTZ R29, R4, R54 ;  /* 0x00000036041d7220 */ /* 0x004fe20000410000 */
[----:B------:R-:W0:Y:S01]  /*17fe0*/  MUFU.EX2 R12, R145 ;  /* 0x00000091000c7308 */ /* 0x000e220000000800 */
[----:B------:R-:W-:Y:S01]  /*17ff0*/  FADD.FTZ R137, R18, R137 ;  /* 0x0000008912897221 */ /* 0x000fe20000010000 */
[----:B------:R2:W-:Y:S01]  /*18000*/  ST.E desc[UR54][R16.64+0x274], R35 ;  /* 0x0002742310007985 */ /* 0x0005e2000c101936 */
[----:B------:R-:W-:Y:S01]  /*18010*/  FADD.FTZ R9, R156, R9 ;  /* 0x000000099c097221 */ /* 0x000fe20000010000 */
[C---:B------:R-:W-:Y:S01]  /*18020*/  FMUL.FTZ R37, R4.reuse, R37 ;  /* 0x0000002504257220 */ /* 0x040fe20000410000 */
[C---:B-----5:R-:W-:Y:S01]  /*18030*/  FMUL.FTZ R39, R4.reuse, R39 ;  /* 0x0000002704277220 */ /* 0x060fe20000410000 */
[----:B------:R3:W-:Y:S01]  /*18040*/  ST.E desc[UR54][R16.64+0x2d4], R31 ;  /* 0x0002d41f10007985 */ /* 0x0007e2000c101936 */
[----:B------:R-:W-:-:S03]  /*18050*/  FMUL.FTZ R41, R4, R41 ;  /* 0x0000002904297220 */ /* 0x000fc60000410000 */
[----:B------:R4:W-:Y:S01]  /*18060*/  ST.E desc[UR54][R16.64+0x2f0], R33 ;  /* 0x0002f02110007985 */ /* 0x0009e2000c101936 */
[----:B------:R-:W-:-:S03]  /*18070*/  FMUL.FTZ R5, R4, R5 ;  /* 0x0000000504057220 */ /* 0x000fc60000410000 */
[----:B------:R5:W-:Y:S01]  /*18080*/  ST.E desc[UR54][R16.64+0x304], R25 ;  /* 0x0003041910007985 */ /* 0x000be2000c101936 */
[----:B--2---:R-:W-:-:S03]  /*18090*/  FMUL.FTZ R35, R121, R64 ;  /* 0x0000004079237220 */ /* 0x004fc60000410000 */
[----:B------:R2:W-:Y:S01]  /*180a0*/  ST.E desc[UR54][R16.64+0x310], R27 ;  /* 0x0003101b10007985 */ /* 0x0005e2000c101936 */
[----:B---3--:R-:W-:-:S03]  /*180b0*/  FMUL.FTZ R31, R121, R66 ;  /* 0x00000042791f7220 */ /* 0x008fc60000410000 */
[----:B------:R3:W-:Y:S01]  /*180c0*/  ST.E desc[UR54][R16.64+0x320], R29 ;  /* 0x0003201d10007985 */ /* 0x0007e2000c101936 */
[C---:B----4-:R-:W-:Y:S01]  /*180d0*/  FMUL.FTZ R33, R121.reuse, R60 ;  /* 0x0000003c79217220 */ /* 0x050fe20000410000 */
[C---:B-----5:R-:W-:Y:S01]  /*180e0*/  FMUL.FTZ R25, R121.reuse, R58 ;  /* 0x0000003a79197220 */ /* 0x060fe20000410000 */
[----:B------:R-:W4:Y:S01]  /*180f0*/  MUFU.EX2 R8, R147 ;  /* 0x0000009300087308 */ /* 0x000f220000000800 */
[----:B--2---:R-:W-:Y:S01]  /*18100*/  FMUL.FTZ R27, R121, R70 ;  /* 0x00000046791b7220 */ /* 0x004fe20000410000 */
[----:B------:R-:W-:Y:S01]  /*18110*/  FADD.FTZ R139, R13, R137 ;  /* 0x000000890d8b7221 */ /* 0x000fe20000010000 */
[----:B---3--:R-:W-:Y:S01]  /*18120*/  FMUL.FTZ R29, R121, R68 ;  /* 0x00000044791d7220 */ /* 0x008fe20000410000 */
[----:B------:R-:W-:Y:S01]  /*18130*/  FADD.FTZ R137, R19, R9 ;  /* 0x0000000913897221 */ /* 0x000fe20000010000 */
[----:B------:R2:W-:Y:S03]  /*18140*/  ST.E desc[UR54][R16.64+0x284], R37 ;  /* 0x0002842510007985 */ /* 0x0005e6000c101936 */
[----:B------:R-:W3:Y:S01]  /*18150*/  MUFU.EX2 R9, R149 ;  /* 0x0000009500097308 */ /* 0x000ee20000000800 */
[----:B------:R5:W-:Y:S01]  /*18160*/  ST.E desc[UR54][R16.64+0x290], R39 ;  /* 0x0002902710007985 */ /* 0x000be2000c101936 */
[----:B-1----:R-:W-:-:S03]  /*18170*/  FADD.FTZ R137, R20, R137 ;  /* 0x0000008914897221 */ /* 0x002fc60000010000 */
[----:B------:R1:W-:Y:S04]  /*18180*/  ST.E desc[UR54][R16.64+0x2a4], R41 ;  /* 0x0002a42910007985 */ /* 0x0003e8000c101936 */
[----:B------:R0:W-:Y:S01]  /*18190*/  ST.E desc[UR54][R16.64+0x420], R5 ;  /* 0x0004200510007985 */ /* 0x0001e2000c101936 */
[----:B--2---:R-:W-:-:S03]  /*181a0*/  FMUL.FTZ R37, R121, R62 ;  /* 0x0000003e79257220 */ /* 0x004fc60000410000 */
[----:B------:R2:W-:Y:S01]  /*181b0*/  ST.E desc[UR54][R16.64+0x238], R25 ;  /* 0x0002381910007985 */ /* 0x0005e2000c101936 */
[----:B-----5:R-:W-:-:S03]  /*181c0*/  FMUL.FTZ R39, R121, R82 ;  /* 0x0000005279277220 */ /* 0x020fc60000410000 */
[----:B------:R5:W-:Y:S01]  /*181d0*/  ST.E desc[UR54][R16.64+0x23c], R27 ;  /* 0x00023c1b10007985 */ /* 0x000be2000c101936 */
[----:B-1----:R-:W-:-:S03]  /*181e0*/  FMUL.FTZ R41, R121, R74 ;  /* 0x0000004a79297220 */ /* 0x002fc60000410000 */
[----:B------:R1:W-:Y:S01]  /*181f0*/  ST.E desc[UR54][R16.64+0x248], R29 ;  /* 0x0002481d10007985 */ /* 0x0003e2000c101936 */
[----:B0-----:R-:W-:-:S03]  /*18200*/  FMUL.FTZ R5, R121, R80 ;  /* 0x0000005079057220 */ /* 0x001fc60000410000 */
[----:B------:R0:W-:Y:S01]  /*18210*/  ST.E desc[UR54][R16.64+0x24c], R31 ;  /* 0x00024c1f10007985 */ /* 0x0001e2000c101936 */
[----:B--2---:R-:W-:-:S03]  /*18220*/  FMUL.FTZ R25, R121, R72 ;  /* 0x0000004879197220 */ /* 0x004fc60000410000 */
[----:B------:R2:W-:Y:S01]  /*18230*/  ST.E desc[UR54][R16.64+0x258], R33 ;  /* 0x0002582110007985 */ /* 0x0005e2000c101936 */
[----:B-----5:R-:W-:-:S03]  /*18240*/  FMUL.FTZ R27, R121, R78 ;  /* 0x0000004e791b7220 */ /* 0x020fc60000410000 */
[----:B------:R5:W-:Y:S01]  /*18250*/  ST.E desc[UR54][R16.64+0x25c], R35 ;  /* 0x00025c2310007985 */ /* 0x000be2000c101936 */
[C---:B-1----:R-:W-:Y:S01]  /*18260*/  FMUL.FTZ R29, R121.reuse, R76 ;  /* 0x0000004c791d7220 */ /* 0x042fe20000410000 */
[C---:B0-----:R-:W-:Y:S01]  /*18270*/  FMUL.FTZ R31, R121.reuse, R94 ;  /* 0x0000005e791f7220 */ /* 0x041fe20000410000 */
[C---:B--2---:R-:W-:Y:S01]  /*18280*/  FMUL.FTZ R33, R121.reuse, R86 ;  /* 0x0000005679217220 */ /* 0x044fe20000410000 */
[----:B-----5:R-:W-:Y:S01]  /*18290*/  FMUL.FTZ R35, R121, R92 ;  /* 0x0000005c79237220 */ /* 0x020fe20000410000 */
[----:B------:R0:W-:Y:S01]  /*182a0*/  ST.E desc[UR54][R16.64+0x268], R37 ;  /* 0x0002682510007985 */ /* 0x0001e2000c101936 */
[----:B------:R-:W-:-:S03]  /*182b0*/  FADD.FTZ R137, R11, R137 ;  /* 0x000000890b897221 */ /* 0x000fc60000010000 */
        /* <DEDUP_REMOVED lines=9> */
[----:B-----5:R-:W-:-:S03]  /*18350*/  FMUL.FTZ R25, R121, R96 ;  /* 0x0000006079197220 */ /* 0x020fc60000410000 */
[----:B------:R5:W-:Y:S01]  /*18360*/  ST.E desc[UR54][R16.64+0x29c], R31 ;  /* 0x00029c1f10007985 */ /* 0x000be2000c101936 */
[----:B0-----:R-:W-:-:S03]  /*18370*/  FMUL.FTZ R27, R121, R102 ;  /* 0x00000066791b7220 */ /* 0x001fc60000410000 */
[----:B------:R0:W-:Y:S01]  /*18380*/  ST.E desc[UR54][R16.64+0x2a8], R33 ;  /* 0x0002a82110007985 */ /* 0x0001e2000c101936 */
[----:B-1----:R-:W-:-:S03]  /*18390*/  FMUL.FTZ R29, R121, R100 ;  /* 0x00000064791d7220 */ /* 0x002fc60000410000 */
[----:B------:R1:W-:Y:S01]  /*183a0*/  ST.E desc[UR54][R16.64+0x2ac], R35 ;  /* 0x0002ac2310007985 */ /* 0x0003e2000c101936 */
[C---:B--2---:R-:W-:Y:S01]  /*183b0*/  FMUL.FTZ R41, R121.reuse, R98 ;  /* 0x0000006279297220 */ /* 0x044fe20000410000 */
[C---:B-----5:R-:W-:Y:S01]  /*183c0*/  FMUL.FTZ R31, R121.reuse, R104 ;  /* 0x00000068791f7220 */ /* 0x060fe20000410000 */
[C---:B0-----:R-:W-:Y:S01]  /*183d0*/  FMUL.FTZ R33, R121.reuse, R106 ;  /* 0x0000006a79217220 */ /* 0x041fe20000410000 */
[----:B-1----:R-:W-:Y:S01]  /*183e0*/  FMUL.FTZ R35, R121, R108 ;  /* 0x0000006c79237220 */ /* 0x002fe20000410000 */
[----:B------:R-:W-:Y:S01]  /*183f0*/  FADD.FTZ R137, R12, R137 ;  /* 0x000000890c897221 */ /* 0x000fe20000010000 */
[----:B------:R0:W-:Y:S04]  /*18400*/  ST.E desc[UR54][R16.64+0x2b8], R37 ;  /* 0x0002b82510007985 */ /* 0x0001e8000c101936 */
[----:B------:R1:W-:Y:S01]  /*18410*/  ST.E desc[UR54][R16.64+0x2bc], R39 ;  /* 0x0002bc2710007985 */ /* 0x0003e2000c101936 */
[----:B----4-:R-:W-:-:S03]  /*18420*/  FADD.FTZ R137, R8, R137 ;  /* 0x0000008908897221 */ /* 0x010fc60000010000 */
        /* <DEDUP_REMOVED lines=8> */
[----:B----4-:R-:W-:-:S03]  /*184b0*/  FMUL.FTZ R25, R121, R116 ;  /* 0x0000007479197220 */ /* 0x010fc60000410000 */
[----:B------:R4:W-:Y:S01]  /*184c0*/  ST.E desc[UR54][R16.64+0x2ec], R31 ;  /* 0x0002ec1f10007985 */ /* 0x0009e2000c101936 */
[----:B0-----:R-:W-:-:S03]  /*184d0*/  FMUL.FTZ R27, R121, R118 ;  /* 0x00000076791b7220 */ /* 0x001fc60000410000 */
[----:B------:R0:W-:Y:S01]  /*184e0*/  ST.E desc[UR54][R16.64+0x2f8], R33 ;  /* 0x0002f82110007985 */ /* 0x0001e2000c101936 */
[----:B-1----:R-:W-:-:S03]  /*184f0*/  FMUL.FTZ R29, R121, R120 ;  /* 0x00000078791d7220 */ /* 0x002fc60000410000 */
[----:B------:R1:W-:Y:S01]  /*18500*/  ST.E desc[UR54][R16.64+0x2fc], R35 ;  /* 0x0002fc2310007985 */ /* 0x0003e2000c101936 */
[C---:B--2---:R-:W-:Y:S01]  /*18510*/  FMUL.FTZ R41, R121.reuse, R122 ;  /* 0x0000007a79297220 */ /* 0x044fe20000410000 */
[C---:B----4-:R-:W-:Y:S01]  /*18520*/  FMUL.FTZ R31, R121.reuse, R124 ;  /* 0x0000007c791f7220 */ /* 0x050fe20000410000 */
[C---:B0-----:R-:W-:Y:S01]  /*18530*/  FMUL.FTZ R33, R121.reuse, R126 ;  /* 0x0000007e79217220 */ /* 0x041fe20000410000 */
[----:B-1----:R-:W-:Y:S01]  /*18540*/  FMUL.FTZ R35, R121, R128 ;  /* 0x0000008079237220 */ /* 0x002fe20000410000 */
[----:B------:R0:W-:Y:S01]  /*18550*/  ST.E desc[UR54][R16.64+0x308], R37 ;  /* 0x0003082510007985 */ /* 0x0001e2000c101936 */
[----:B------:R-:W-:Y:S01]  /*18560*/  FADD.FTZ R139, R14, R139 ;  /* 0x0000008b0e8b7221 */ /* 0x000fe20000010000 */
[----:B---3--:R-:W-:Y:S02]  /*18570*/  FADD.FTZ R137, R9, R137 ;  /* 0x0000008909897221 */ /* 0x008fe40000010000 */
        /* <DEDUP_REMOVED lines=32> */
[C---:B0-----:R-:W-:Y:S01]  /*18780*/  FMUL.FTZ R139, R4.reuse, R24 ;  /* 0x00000018048b7220 */ /* 0x041fe20000410000 */
        /* <DEDUP_REMOVED lines=11> */
[C---:B---3--:R-:W-:Y:S01]  /*18840*/  FMUL.FTZ R137, R4.reuse, R36 ;  /* 0x0000002404897220 */ /* 0x048fe20000410000 */
        /* <DEDUP_REMOVED lines=30> */
[----:B------:R-:W-:Y:S01]  /*18a30*/  FMUL.FTZ R119, R4, R119 ;  /* 0x0000007704777220 */ /* 0x000fe20000410000 */
[C---:B0-----:R-:W-:Y:S01]  /*18a40*/  FMUL.FTZ R37, R121.reuse, R150 ;  /* 0x0000009679257220 */ /* 0x041fe20000410000 */
[C---:B-1----:R-:W-:Y:S01]  /*18a50*/  FMUL.FTZ R39, R121.reuse, R188 ;  /* 0x000000bc79277220 */ /* 0x042fe20000410000 */
[C---:B--2---:R-:W-:Y:S01]  /*18a60*/  FMUL.FTZ R5, R121.reuse, R212 ;  /* 0x000000d479057220 */ /* 0x044fe20000410000 */
[C---:B---3--:R-:W-:Y:S01]  /*18a70*/  FMUL.FTZ R25, R121.reuse, R214 ;  /* 0x000000d679197220 */ /* 0x048fe20000410000 */
[C---:B----4-:R-:W-:Y:S01]  /*18a80*/  FMUL.FTZ R27, R121.reuse, R216 ;  /* 0x000000d8791b7220 */ /* 0x050fe20000410000 */
        /* <DEDUP_REMOVED lines=73> */
[----:B0-----:R-:W5:Y:S04]  /*18f20*/  LD.E R5, desc[UR54][R16.64+0x230] ;  /* 0x0002303610057980 */ /* 0x001f68000c101900 */
        /* <DEDUP_REMOVED lines=256> */
[----:B0-----:R-:W5:Y:S04]  /*19f30*/  LD.E.64 R4, desc[UR54][R16.64+0xa8] ;  /* 0x0000a83610047980 */ /* 0x001f68000c101b00 */
[----:B------:R-:W5:Y:S04]  /*19f40*/  LDL R188, [R1+0x88] ;  /* 0x0000880001bc7983 */ /* 0x000f680000100800 */
[----:B-1----:R-:W5:Y:S04]  /*19f50*/  LD.E R24, desc[UR54][R16.64+0x230] ;  /* 0x0002303610187980 */ /* 0x002f68000c101900 */
[----:B------:R-:W5:Y:S04]  /*19f60*/  LD.E R25, desc[UR54][R16.64+0x234] ;  /* 0x0002343610197980 */ /* 0x000f68000c101900 */
        /* <DEDUP_REMOVED lines=1230> */
.L_x_9773:
[----:B------:R-:W-:Y:S05]  /*1ec50*/  BSYNC B0 ;  /* 0x0000000000007941 */ /* 0x000fea0003800000 */
.L_x_9772:
[C---:B------:R-:W-:Y:S01]  /*1ec60*/  ISETP.GT.AND P1, PT, R10.reuse, UR43, PT ;  /* 0x0000002b0a007c0c */ /* 0x040fe2000bf24270 */
[----:B------:R-:W-:-:S12]  /*1ec70*/  VIADD R10, R10, 0xffffffff ;  /* 0xffffffff0a0a7836 */ /* 0x000fd80000000000 */
[----:B------:R-:W-:Y:S05]  /*1ec80*/  @P1 BRA `(.L_x_9774) ;  /* 0xffffff4c00a01947 */ /* 0x000fea000383ffff */
.L_x_9743:
[----:B------:R-:W-:Y:S05]  /*1ec90*/  WARPSYNC.ALL ;  /* 0x0000000000007948 */ /* 0x000fea0003800000 */
[----:B0-----:R-:W1:Y:S04]  /*1eca0*/  LDL R5, [R1+0x450] ;  /* 0x0004500001057983 */ /* 0x001e680000100800 */
[----:B------:R-:W2:Y:S04]  /*1ecb0*/  LDL R6, [R1+0x454] ;  /* 0x0004540001067983 */ /* 0x000ea80000100800 */
[----:B------:R-:W3:Y:S04]  /*1ecc0*/  LDL R132, [R1+0x218] ;  /* 0x0002180001847983 */ /* 0x000ee80000100800 */
[----:B------:R-:W4:Y:S04]  /*1ecd0*/  LDL.64 R12, [R1+0x398] ;  /* 0x00039800010c7983 */ /* 0x000f280000100a00 */
[----:B------:R-:W5:Y:S04]  /*1ece0*/  LDL.64 R14, [R1+0x3d8] ;  /* 0x0003d800010e7983 */ /* 0x000f680000100a00 */
[----:B------:R-:W4:Y:S04]  /*1ecf0*/  LDL.64 R136, [R1+0x230] ;  /* 0x0002300001887983 */ /* 0x000f280000100a00 */
        /* <DEDUP_REMOVED lines=59> */
[----:B-1----:R-:W0:Y:S02]  /*1f0b0*/  SHFL.BFLY PT, R0, R5, 0x2, 0x1f ;  /* 0x0c401f0005007f89 */ /* 0x002e2400000e0000 */
[----:B0-----:R-:W-:-:S05]  /*1f0c0*/  FADD.FTZ R0, R5, R0 ;  /* 0x0000000005007221 */ /* 0x001fca0000010000 */
[----:B------:R-:W0:Y:S02]  /*1f0d0*/  SHFL.BFLY PT, R3, R0, 0x1, 0x1f ;  /* 0x0c201f0000037f89 */ /* 0x000e2400000e0000 */
[----:B0-----:R-:W-:Y:S01]  /*1f0e0*/  FADD.FTZ R2, R0, R3 ;  /* 0x0000000300027221 */ /* 0x001fe20000010000 */
[----:B---3--:R-:W-:Y:S01]  /*1f0f0*/  VIADD R132, R132, 0x1 ;  /* 0x0000000184847836 */ /* 0x008fe20000000000 */
[----:B------:R-:W3:Y:S04]  /*1f100*/  LDL R0, [R1+0x224] ;  /* 0x0002240001007983 */ /* 0x000ee80000100800 */
[----:B------:R-:W-:Y:S04]  /*1f110*/  STL [R1+0x450], R2 ;  /* 0x0004500201007387 */ /* 0x000fe80000100800 */
[----:B------:R-:W4:Y:S04]  /*1f120*/  LDL R146, [R1+0x450] ;  /* 0x0004500001927983 */ /* 0x000f280000100800 */
[----:B--2---:R-:W0:Y:S02]  /*1f130*/  SHFL.BFLY PT, R3, R6, 0x2, 0x1f ;  /* 0x0c401f0006037f89 */ /* 0x004e2400000e0000 */
[----:B0-----:R-:W-:Y:S01]  /*1f140*/  FADD.FTZ R3, R3, R6 ;  /* 0x0000000603037221 */ /* 0x001fe20000010000 */
[----:B------:R-:W-:Y:S01]  /*1f150*/  ISETP.NE.AND P2, PT, R132, 0x2, PT ;  /* 0x000000028400780c */ /* 0x000fe20003f45270 */
[----:B------:R-:W2:Y:S04]  /*1f160*/  LDL.64 R6, [R1+0x428] ;  /* 0x0004280001067983 */ /* 0x000ea80000100a00 */
[----:B------:R-:W0:Y:S08]  /*1f170*/  SHFL.BFLY PT, R4, R3, 0x1, 0x1f ;  /* 0x0c201f0003047f89 */ /* 0x000e3000000e0000 */
[----:B------:R-:W2:Y:S01]  /*1f180*/  @!P2 LDL R23, [R1+0x21c] ;  /* 0x00021c000117a983 */ /* 0x000ea20000100800 */
[----:B0-----:R-:W-:-:S03]  /*1f190*/  FADD.FTZ R138, R3, R4 ;  /* 0x00000004038a7221 */ /* 0x001fc60000010000 */
[----:B------:R-:W2:Y:S02]  /*1f1a0*/  LDL.64 R4, [R1+0x3f8] ;  /* 0x0003f80001047983 */ /* 0x000ea40000100a00 */
[----:B------:R-:W-:Y:S02]  /*1f1b0*/  FSETP.NE.FTZ.AND P1, PT, R138, RZ, PT ;  /* 0x000000ff8a00720b */ /* 0x000fe40003f35000 */
[----:B------:R-:W2:Y:S11]  /*1f1c0*/  LDL.64 R2, [R1+0x418] ;  /* 0x0004180001027983 */ /* 0x000eb60000100a00 */
[----:B------:R-:W2:Y:S04]  /*1f1d0*/  @P1 LDL R141, [R1+0x460] ;  /* 0x00046000018d1983 */ /* 0x000ea80000100800 */
[----:B------:R-:W2:Y:S01]  /*1f1e0*/  @P1 LDL R143, [R1+0x444] ;  /* 0x00044400018f1983 */ /* 0x000ea20000100800 */
[----:B------:R-:W-:-:S02]  /*1f1f0*/  IMAD.MOV.U32 R140, RZ, RZ, -0x800000 ;  /* 0xff800000ff8c7424 */ /* 0x000fc400078e00ff */
[----:B------:R-:W-:Y:S01]  /*1f200*/  IMAD.MOV.U32 R134, RZ, RZ, RZ ;  /* 0x000000ffff867224 */ /* 0x000fe200078e00ff */
[----:B------:R0:W-:Y:S08]  /*1f210*/  BAR.ARV R198, 0x100 ;  /* 0x000400c60000751d */ /* 0x0001f00000002000 */
[----:B------:R-:W-:Y:S06]  /*1f220*/  BAR.ARV 0x8, 0x120 ;  /* 0x0204800000007b1d */ /* 0x000fec0000002000 */
[----:B----4-:R-:W-:-:S13]  /*1f230*/  FSETP.NE.FTZ.AND P0, PT, R146, RZ, PT ;  /* 0x000000ff9200720b */ /* 0x010fda0003f15000 */
[----:B------:R-:W4:Y:S04]  /*1f240*/  @P0 LDL R135, [R1+0x460] ;  /* 0x0004600001870983 */ /* 0x000f280000100800 */
[----:B------:R-:W2:Y:S01]  /*1f250*/  @P0 LDL R142, [R1+0x440] ;  /* 0x00044000018e0983 */ /* 0x000ea20000100800 */
[----:B------:R-:W1:Y:S02]  /*1f260*/  @P0 MUFU.LG2 R139, R146 ;  /* 0x00000092008b0308 */ /* 0x000e640000000c00 */
[----:B-1----:R-:W-:-:S06]  /*1f270*/  @P0 FMUL.FTZ R144, R139, 0.69314718246459960938 ;  /* 0x3f3172188b900820 */ /* 0x002fcc0000410000 */
[----:B------:R-:W1:Y:S08]  /*1f280*/  @P1 MUFU.LG2 R145, R138 ;  /* 0x0000008a00911308 */ /* 0x000e700000000c00 */
[----:B------:R-:W0:Y:S01]  /*1f290*/  @P0 MUFU.RCP R134, R146 ;  /* 0x0000009200860308 */ /* 0x000e220000001000 */
[----:B---3--:R-:W-:Y:S02]  /*1f2a0*/  VIADD R0, R0, 0x1 ;  /* 0x0000000100007836 */ /* 0x008fe40000000000 */
[----:B-1----:R-:W-:Y:S01]  /*1f2b0*/  @P1 FMUL.FTZ R145, R145, 0.69314718246459960938 ;  /* 0x3f31721891911820 */ /* 0x002fe20000410000 */
[----:B------:R-:W-:Y:S01]  /*1f2c0*/  STL [R1+0x454], R138 ;  /* 0x0004548a01007387 */ /* 0x000fe20000100800 */
[-C--:B0-----:R-:W-:Y:S01]  /*1f2d0*/  FMUL.FTZ R137, R137, R134.reuse ;  /* 0x0000008689897220 */ /* 0x081fe20000410000 */
[-C--:B------:R-:W-:Y:S01]  /*1f2e0*/  FMUL.FTZ R136, R136, R134.reuse ;  /* 0x0000008688887220 */ /* 0x080fe20000410000 */
        /* <DEDUP_REMOVED lines=98> */
[----:B--2---:R-:W-:Y:S01]  /*1f910*/  @P0 FFMA.FTZ R140, R135, R142, R144 ;  /* 0x0000008e878c0223 */ /* 0x004fe20000010090 */
[----:B------:R-:W-:-:S06]  /*1f920*/  IMAD.MOV.U32 R135, RZ, RZ, RZ ;  /* 0x000000ffff877224 */ /* 0x000fcc00078e00ff */
[----:B------:R-:W0:Y:S01]  /*1f930*/  @P1 MUFU.RCP R135, R138 ;  /* 0x0000008a00871308 */ /* 0x000e220000001000 */
[----:B------:R-:W-:Y:S01]  /*1f940*/  @P1 FMUL.FTZ R144, R141, 0.69314718246459960938 ;  /* 0x3f3172188d901820 */ /* 0x000fe20000410000 */
[----:B------:R-:W-:-:S03]  /*1f950*/  IMAD.MOV.U32 R142, RZ, RZ, -0x800000 ;  /* 0xff800000ff8e7424 */ /* 0x000fc600078e00ff */
[----:B------:R-:W-:Y:S01]  /*1f960*/  @P1 FFMA.FTZ R142, R144, R143, R145 ;  /* 0x0000008f908e1223 */ /* 0x000fe20000010091 */
[----:B------:R-:W-:Y:S01]  /*1f970*/  STL [R1+0x450], R140 ;  /* 0x0004508c01007387 */ /* 0x000fe20000100800 */
[-C--:B0-----:R-:W-:Y:S01]  /*1f980*/  FMUL.FTZ R13, R13, R135.reuse ;  /* 0x000000870d0d7220 */ /* 0x081fe20000410000 */
        /* <DEDUP_REMOVED lines=65> */
[----:B0-----:R-:W-:Y:S01]  /*1fda0*/  VIADD R12, R133, 0x1 ;  /* 0x00000001850c7836 */ /* 0x001fe20000000000 */
[----:B-1----:R-:W-:Y:S01]  /*1fdb0*/  @!P2 LOP3.LUT R14, R23, 0x1, RZ, 0x3c, !PT ;  /* 0x00000001170ea812 */ /* 0x002fe200078e3cff */
        /* <DEDUP_REMOVED lines=34> */
.L_x_9678:
[----:B------:R-:W1:Y:S08]  /*1ffe0*/  S2UR UR4, SR_CgaCtaId ;  /* 0x00000000000479c3 */ /* 0x000e700000008800 */
[----:B------:R-:W-:Y:S06]  /*1fff0*/  BAR.SYNC.DEFER_BLOCKING 0x5, 0x120 ;  /* 0x0144800000007b1d */ /* 0x000fec0000010000 */
[----:B------:R-:W-:Y:S01]  /*20000*/  UMOV UR44, 0x400 ;  /* 0x00000400002c7882 */ /* 0x000fe20000000000 */
[----:B------:R-:W-:Y:S01]  /*20010*/  BSSY B0, `(.L_x_9775) ;  /* 0x0000281000007945 */ /* 0x000fe20003800000 */
[----:B-1----:R-:W-:-:S09]  /*20020*/  ULEA UR44, UR4, UR44, 0x18 ;  /* 0x0000002c042c7291 */ /* 0x002fd2000f8ec03f */
[----:B0-2---:R-:W0:Y:S02]  /*20030*/  LDS.128 R4, [UR44+0x324d0] ;  /* 0x0324d02cff047984 */ /* 0x005e240008000c00 */
[----:B0-----:R-:W-:Y:S02]  /*20040*/  R2UR UR5, R5 ;  /* 0x00000000050572ca */ /* 0x001fe400000e0000 */
[----:B------:R-:W-:Y:S02]  /*20050*/  R2UR UR7, R6 ;  /* 0x00000000060772ca */ /* 0x000fe400000e0000 */
[----:B------:R-:W-:Y:S01]  /*20060*/  R2UR UR6, R7 ;  /* 0x00000000070672ca */ /* 0x000fe200000e0000 */
[----:B------:R-:W-:Y:S06]  /*20070*/  BAR.ARV 0x4, 0x120 ;  /* 0x0104800000007b1d */ /* 0x000fec0000002000 */
[----:B------:R-:W-:Y:S08]  /*20080*/  @P0 BRA `(.L_x_9776) ;  /* 0x0000001800cc0947 */ /* 0x000ff00003800000 */
[----:B------:R-:W2:Y:S04]  /*20090*/  LDL.128 R136, [R1+0x230] ;  /* 0x0002300001887983 */ /* 0x000ea80000100c00 */
[----:B------:R-:W3:Y:S04]  /*200a0*/  LDL.128 R128, [R1+0x250] ;  /* 0x0002500001807983 */ /* 0x000ee80000100c00 */
        /* <DEDUP_REMOVED lines=30> */
[C---:B------:R-:W-:Y:S01]  /*20290*/  IADD3 R21, P0, R192.reuse, 0xc060, RZ ;  /* 0x0000c060c0157810 */ /* 0x040fe20007f1e0ff */
[----:B------:R-:W-:Y:S01]  /*202a0*/  ULDC.64 UR8, c[0x0][0xce0] ;  /* 0x0003380000087ab9 */ /* 0x000fe20000000a00 */
[----:B------:R-:W-:Y:S01]  /*202b0*/  LOP3.LUT R3, R192, 0x380, RZ, 0xc0, !PT ;  /* 0x00000380c0037812 */ /* 0x000fe200078ec0ff */
[----:B------:R-:W-:Y:S01]  /*202c0*/  ULDC.64 UR10, c[0x0][0xcd8] ;  /* 0x00033600000a7ab9 */ /* 0x000fe20000000a00 */
[----:B------:R-:W-:-:S02]  /*202d0*/  LOP3.LUT R2, R21, 0x380, RZ, 0xc0, !PT ;  /* 0x0000038015027812 */ /* 0x000fc400078ec0ff */
[----:B------:R-:W-:Y:S02]  /*202e0*/  SHF.R.U64 R3, R3, 0x3, RZ ;  /* 0x0000000303037819 */ /* 0x000fe400000012ff */
[----:B------:R-:W-:Y:S02]  /*202f0*/  SHF.R.U64 R2, R2, 0x3, RZ ;  /* 0x0000000302027819 */ /* 0x000fe400000012ff */
[----:B------:R-:W-:Y:S02]  /*20300*/  IADD3 R19, P1, R192, 0xc040, RZ ;  /* 0x0000c040c0137810 */ /* 0x000fe40007f3e0ff */
[----:B------:R-:W-:Y:S01]  /*20310*/  LOP3.LUT R2, R2, R21, RZ, 0x3c, !PT ;  /* 0x0000001502027212 */ /* 0x000fe200078e3cff */
[----:B------:R-:W-:Y:S01]  /*20320*/  IMAD.MOV.U32 R21, RZ, RZ, R193 ;  /* 0x000000ffff157224 */ /* 0x000fe200078e00c1 */
[----:B------:R-:W-:Y:S02]  /*20330*/  LOP3.LUT R20, R3, R192, RZ, 0x3c, !PT ;  /* 0x000000c003147212 */ /* 0x000fe400078e3cff */
[----:B------:R-:W-:-:S02]  /*20340*/  LOP3.LUT R0, R19, 0x380, RZ, 0xc0, !PT ;  /* 0x0000038013007812 */ /* 0x000fc400078ec0ff */
[----:B------:R-:W-:Y:S02]  /*20350*/  MOV R20, R20 ;  /* 0x0000001400147202 */ /* 0x000fe40000000f00 */
[----:B------:R-:W-:Y:S01]  /*20360*/  SHF.R.U64 R0, R0, 0x3, RZ ;  /* 0x0000000300007819 */ /* 0x000fe200000012ff */
[----:B------:R-:W-:-:S03]  /*20370*/  IMAD.X R3, RZ, RZ, R193, P0 ;  /* 0x000000ffff037224 */ /* 0x000fc600000e06c1 */
[----:B------:R-:W-:Y:S01]  /*20380*/  LOP3.LUT R18, R0, R19, RZ, 0x3c, !PT ;  /* 0x0000001300127212 */ /* 0x000fe200078e3cff */
[----:B------:R-:W-:Y:S01]  /*20390*/  IMAD.X R19, RZ, RZ, R193, P1 ;  /* 0x000000ffff137224 */ /* 0x000fe200008e06c1 */
[----:B------:R-:W-:-:S04]  /*203a0*/  UISETP.NE.U32.AND UP1, UPT, UR8, URZ, UPT ;  /* 0x0000003f0800728c */ /* 0x000fc8000bf25070 */
[----:B------:R-:W-:Y:S02]  /*203b0*/  MOV R18, R18 ;  /* 0x0000001200127202 */ /* 0x000fe40000000f00 */
[----:B------:R-:W-:Y:S01]  /*203c0*/  MOV R19, R2 ;  /* 0x0000000200137202 */ /* 0x000fe20000000f00 */
[----:B------:R-:W-:-:S03]  /*203d0*/  UISETP.NE.AND.EX UP1, UPT, UR9, URZ, UPT, UP1 ;  /* 0x0000003f0900728c */ /* 0x000fc6000bf25310 */
[----:B------:R-:W-:Y:S02]  /*203e0*/  ULDC.64 UR8, c[0x0][0xcd8] ;  /* 0x0003360000087ab9 */ /* 0x000fe40000000a00 */
[----:B------:R-:W-:-:S04]  /*203f0*/  UISETP.NE.U32.AND UP0, UPT, UR8, URZ, UPT ;  /* 0x0000003f0800728c */ /* 0x000fc8000bf05070 */
[----:B------:R-:W-:Y:S01]  /*20400*/  UISETP.NE.AND.EX UP0, UPT, UR9, URZ, UPT, UP0 ;  /* 0x0000003f0900728c */ /* 0x000fe2000bf05300 */
[----:B------:R-:W-:Y:S02]  /*20410*/  PLOP3.LUT P2, PT, PT, PT, UP1, 0x80, 0x0 ;  /* 0x000000000000781c */ /* 0x000fe40003f4f018 */
[----:B------:R-:W-:Y:S01]  /*20420*/  @UP1 ULDC.64 UR8, c[0x0][0xce0] ;  /* 0x0003380000081ab9 */ /* 0x000fe20000000a00 */
[----:B------:R-:W-:Y:S02]  /*20430*/  UIMAD.WIDE UR10, UR41, 0x4, UR10 ;  /* 0x00000004290a78a5 */ /* 0x000fe4000f8e020a */
[----:B------:R-:W-:Y:S01]  /*20440*/  PLOP3.LUT P1, PT, PT, PT, UP0, 0x80, 0x0 ;  /* 0x000000000000781c */ /* 0x000fe20003f2f008 */
[----:B------:R-:W-:-:S03]  /*20450*/  @UP1 UIMAD.WIDE UR8, UR41, 0x4, UR8 ;  /* 0x00000004290818a5 */ /* 0x000fc6000f8e0208 */
[----:B------:R-:W-:Y:S02]  /*20460*/  IMAD.U32 R2, RZ, RZ, UR10 ;  /* 0x0000000aff027e24 */ /* 0x000fe4000f8e00ff */
[----:B------:R-:W-:Y:S01]  /*20470*/  IMAD.U32 R3, RZ, RZ, UR11 ;  /* 0x0000000bff037e24 */ /* 0x000fe2000f8e00ff */
[----:B------:R-:W-:Y:S01]  /*20480*/  BAR.SYNC.DEFER_BLOCKING 0x1, 0x100 ;  /* 0x0044000000007b1d */ /* 0x000fe20000010000 */
[----:B--2---:R-:W-:Y:S02]  /*20490*/  F2FP.BF16.F32.PACK_AB R136, R137, R136 ;  /* 0x000000888988723e */ /* 0x004fe400000010ff */
[----:B------:R-:W-:Y:S02]  /*204a0*/  F2FP.BF16.F32.PACK_AB R137, R139, R138 ;  /* 0x0000008a8b89723e */ /* 0x000fe400000010ff */
[----:B---3--:R-:W-:Y:S02]  /*204b0*/  F2FP.BF16.F32.PACK_AB R128, R129, R128 ;  /* 0x000000808180723e */ /* 0x008fe400000010ff */
[----:B------:R-:W-:-:S02]  /*204c0*/  F2FP.BF16.F32.PACK_AB R129, R131, R130 ;  /* 0x000000828381723e */ /* 0x000fc400000010ff */
[----:B----4-:R-:W-:Y:S02]  /*204d0*/  F2FP.BF16.F32.PACK_AB R138, R133, R132 ;  /* 0x00000084858a723e */ /* 0x010fe400000010ff */
[----:B------:R-:W-:Y:S02]  /*204e0*/  F2FP.BF16.F32.PACK_AB R139, R135, R134 ;  /* 0x00000086878b723e */ /* 0x000fe400000010ff */
[----:B-----5:R-:W-:Y:S02]  /*204f0*/  F2FP.BF16.F32.PACK_AB R120, R121, R120 ;  /* 0x000000787978723e */ /* 0x020fe400000010ff */
        /* <DEDUP_REMOVED lines=68> */
[----:B------:R-:W-:Y:S01]  /*20940*/  F2FP.BF16.F32.PACK_AB R11, R7, R6 ;  /* 0x00000006070b723e */ /* 0x000fe200000010ff */
[----:B------:R0:W-:Y:S04]  /*20950*/  STSM.16.M88.4 [R209], R40 ;  /* 0x00000028d1007844 */ /* 0x0001e80000000200 */
[----:B------:R0:W-:Y:S04]  /*20960*/  STSM.16.M88.4 [R208], R32 ;  /* 0x00000020d0007844 */ /* 0x0001e80000000200 */
[----:B------:R0:W-:Y:S04]  /*20970*/  STSM.16.M88.4 [R18], R24 ;  /* 0x0000001812007844 */ /* 0x0001e80000000200 */
[----:B------:R0:W-:Y:S01]  /*20980*/  STSM.16.M88.4 [R19], R8 ;  /* 0x0000000813007844 */ /* 0x0001e20000000200 */
[----:B------:R-:W-:Y:S01]  /*20990*/  BAR.SYNC.DEFER_BLOCKING 0x1, 0x100 ;  /* 0x0044000000007b1d */ /* 0x000fe20000010000 */
[----:B------:R-:W-:-:S02]  /*209a0*/  IMAD.U32 R4, RZ, RZ, UR8 ;  /* 0x00000008ff047e24 */ /* 0x000fc4000f8e00ff */
[----:B------:R-:W-:-:S05]  /*209b0*/  IMAD.U32 R5, RZ, RZ, UR9 ;  /* 0x00000009ff057e24 */ /* 0x000fca000f8e00ff */
[----:B------:R-:W2:Y:S04]  /*209c0*/  @P2 LDG.E R4, desc[UR54][R4.64] ;  /* 0x0000003604042981 */ /* 0x000ea8000c1e1900 */
[----:B------:R-:W3:Y:S01]  /*209d0*/  @P1 LDG.E R0, desc[UR54][R2.64] ;  /* 0x0000003602001981 */ /* 0x000ee2000c1e1900 */
[----:B------:R-:W-:Y:S01]  /*209e0*/  IMAD.U32 R7, RZ, RZ, UR40 ;  /* 0x00000028ff077e24 */ /* 0x000fe2000f8e00ff */
[----:B------:R-:W-:Y:S01]  /*209f0*/  ULDC UR12, c[0x0][0xb88] ;  /* 0x0002e200000c7ab9 */ /* 0x000fe20000000800 */
[----:B------:R-:W-:Y:S02]  /*20a00*/  UMOV UR4, URZ ;  /* 0x0000003f00047c82 */ /* 0x000fe40008000000 */
[----:B------:R-:W-:Y:S01]  /*20a10*/  IMAD R7, R7, 0x80, R194 ;  /* 0x0000008007077824 */ /* 0x000fe200078e02c2 */
[----:B------:R-:W-:-:S03]  /*20a20*/  LOP3.LUT P0, RZ, R202, 0x3, RZ, 0xc0, !PT ;  /* 0x00000003caff7812 */ /* 0x000fc6000780c0ff */
[----:B------:R-:W-:Y:S01]  /*20a30*/  VIADD R6, R7, 0x8 ;  /* 0x0000000807067836 */ /* 0x000fe20000000000 */
[----:B--2---:R-:W-:Y:S02]  /*20a40*/  @P2 R2UR UR12, R4 ;  /* 0x00000000040c22ca */ /* 0x004fe400000e0000 */
[----:B---3--:R-:W-:Y:S01]  /*20a50*/  @P1 R2UR UR4, R0 ;  /* 0x00000000000412ca */ /* 0x008fe200000e0000 */
[----:B0-----:R-:W-:-:S14]  /*20a60*/  @P2 BRA `(.L_x_9777) ;  /* 0x0000000000182947 */ /* 0x001fdc0003800000 */
[----:B------:R-:W-:Y:S05]  /*20a70*/  @!P1 BRA `(.L_x_9777) ;  /* 0x0000000000149947 */ /* 0x000fea0003800000 */
[----:B------:R-:W2:Y:S04]  /*20a80*/  LDG.E R4, desc[UR54][R2.64] ;  /* 0x0000003602047981 */ /* 0x000ea8000c1e1900 */
[----:B------:R-:W3:Y:S01]  /*20a90*/  LDG.E R0, desc[UR54][R2.64+0x4] ;  /* 0x0000043602007981 */ /* 0x000ee2000c1e1900 */
[----:B--2---:R-:W-:Y:S02]  /*20aa0*/  R2UR UR8, R4 ;  /* 0x00000000040872ca */ /* 0x004fe400000e0000 */
[----:B---3--:R-:W-:-:S13]  /*20ab0*/  R2UR UR12, R0 ;  /* 0x00000000000c72ca */ /* 0x008fda00000e0000 */
[----:B------:R-:W-:-:S12]  /*20ac0*/  UIADD3 UR12, -UR8, UR12, URZ ;  /* 0x0000000c080c7290 */ /* 0x000fd8000fffe13f */
.L_x_9777:
[----:B------:R-:W-:Y:S01]  /*20ad0*/  ISETP.GE.OR P1, PT, R7, UR12, P0 ;  /* 0x0000000c07007c0c */ /* 0x000fe20008726670 */
[----:B------:R-:W-:Y:S01]  /*20ae0*/  USHF.R.S32.HI UR11, URZ, 0x1f, UR4 ;  /* 0x0000001f3f0b7899 */ /* 0x000fe20008011404 */
[----:B------:R-:W-:Y:S01]  /*20af0*/  ISETP.GE.OR P0, PT, R6, UR12, P0 ;  /* 0x0000000c06007c0c */ /* 0x000fe20008706670 */
[----:B------:R-:W-:Y:S01]  /*20b00*/  USHF.R.S32.HI UR16, URZ, 0x1f, UR39 ;  /* 0x0000001f3f107899 */ /* 0x000fe20008011427 */
[----:B------:R-:W-:-:S09]  /*20b10*/  ULDC.64 UR14, c[0x0][0xc70] ;  /* 0x00031c00000e7ab9 */ /* 0x000fd20000000a00 */
[----:B------:R-:W2:Y:S04]  /*20b20*/  @!P1 LDL R3, [R1+0x450] ;  /* 0x0004500001039983 */ /* 0x000ea80000100800 */
[----:B------:R-:W3:Y:S01]  /*20b30*/  @!P0 LDL R2, [R1+0x454] ;  /* 0x0004540001028983 */ /* 0x000ee20000100800 */
[----:B------:R-:W-:Y:S01]  /*20b40*/  UMOV UR10, UR4 ;  /* 0x00000004000a7c82 */ /* 0x000fe20008000000 */
[----:B------:R-:W-:Y:S01]  /*20b50*/  UIMAD UR13, UR16, UR14, URZ ;  /* 0x0000000e100d72a4 */ /* 0x000fe2000f8e023f */
[----:B------:R-:W-:Y:S01]  /*20b60*/  IMAD R0, R190, 0x40, R183 ;  /* 0x00000040be007824 */ /* 0x000fe200078e02b7 */
[----:B------:R-:W-:Y:S01]  /*20b70*/  UIMAD.WIDE.U32 UR8, UR39, UR14, UR10 ;  /* 0x0000000e270872a5 */ /* 0x000fe2000f8e000a */
[----:B------:R-:W-:Y:S01]  /*20b80*/  IMAD.MOV.U32 R5, RZ, RZ, 0x2 ;  /* 0x00000002ff057424 */ /* 0x000fe200078e00ff */
[----:B------:R-:W-:-:S02]  /*20b90*/  USHF.R.S32.HI UR10, URZ, 0x1f, UR41 ;  /* 0x0000001f3f0a7899 */ /* 0x000fc40008011429 */
[----:B------:R-:W-:Y:S01]  /*20ba0*/  UIMAD UR13, UR39, UR15, UR13 ;  /* 0x0000000f270d72a4 */ /* 0x000fe2000f8e020d */
[----:B------:R-:W-:Y:S01]  /*20bb0*/  IMAD.WIDE R4, R0, R5, UR36 ;  /* 0x0000002400047e25 */ /* 0x000fe2000f8e0205 */
[----:B------:R-:W-:Y:S01]  /*20bc0*/  USEL UR17, UR10, URZ, !UP0 ;  /* 0x0000003f0a117287 */ /* 0x000fe2000c000000 */
[----:B------:R-:W-:Y:S01]  /*20bd0*/  SHF.R.S32.HI R0, RZ, 0x1f, R7 ;  /* 0x0000001fff007819 */ /* 0x000fe20000011407 */
[----:B------:R-:W-:Y:S01]  /*20be0*/  ULDC.64 UR14, c[0x0][0xc78] ;  /* 0x00031e00000e7ab9 */ /* 0x000fe20000000a00 */
[----:B------:R-:W-:Y:S01]  /*20bf0*/  USEL UR18, UR41, URZ, !UP0 ;  /* 0x0000003f29127287 */ /* 0x000fe2000c000000 */
[C---:B------:R-:W-:Y:S01]  /*20c00*/  IADD3 R9, P5, R4.reuse, 0x1000, RZ ;  /* 0x0000100004097810 */ /* 0x040fe20007fbe0ff */
[----:B------:R-:W-:Y:S01]  /*20c10*/  UIMAD UR10, UR17, UR14, URZ ;  /* 0x0000000e110a72a4 */ /* 0x000fe2000f8e023f */
[C---:B------:R-:W-:Y:S01]  /*20c20*/  IADD3 R13, P2, R4.reuse, 0x2000, RZ ;  /* 0x00002000040d7810 */ /* 0x040fe20007f5e0ff */
[----:B------:R-:W-:Y:S01]  /*20c30*/  UIADD3 UR9, UR9, UR13, URZ ;  /* 0x0000000d09097290 */ /* 0x000fe2000fffe03f */
[C---:B------:R-:W-:Y:S01]  /*20c40*/  IADD3 R25, P4, R4.reuse, 0x3000, RZ ;  /* 0x0000300004197810 */ /* 0x040fe20007f9e0ff */
[----:B------:R-:W-:Y:S01]  /*20c50*/  UIMAD UR10, UR18, UR15, UR10 ;  /* 0x0000000f120a72a4 */ /* 0x000fe2000f8e020a */
[----:B------:R-:W-:Y:S01]  /*20c60*/  IADD3 R33, P6, R4, 0x5000, RZ ;  /* 0x0000500004217810 */ /* 0x000fe20007fde0ff */
[----:B------:R-:W-:Y:S01]  /*20c70*/  UIMAD.WIDE.U32 UR8, UR18, UR14, UR8 ;  /* 0x0000000e120872a5 */ /* 0x000fe2000f8e0008 */
[----:B------:R-:W-:-:S02]  /*20c80*/  LOP3.LUT R8, R9, 0x380, RZ, 0xc0, !PT ;  /* 0x0000038009087812 */ /* 0x000fc400078ec0ff */
[----:B------:R-:W-:Y:S01]  /*20c90*/  LOP3.LUT R12, R13, 0x380, RZ, 0xc0, !PT ;  /* 0x000003800d0c7812 */ /* 0x000fe200078ec0ff */
[----:B------:R-:W-:Y:S01]  /*20ca0*/  IMAD.U32 R11, RZ, RZ, UR10 ;  /* 0x0000000aff0b7e24 */ /* 0x000fe2000f8e00ff */
[----:B------:R-:W-:Y:S01]  /*20cb0*/  LOP3.LUT R24, R25, 0x380, RZ, 0xc0, !PT ;  /* 0x0000038019187812 */ /* 0x000fe200078ec0ff */
[----:B------:R-:W-:Y:S01]  /*20cc0*/  ULDC.64 UR14, c[0x0][0xba0] ;  /* 0x0002e800000e7ab9 */ /* 0x000fe20000000a00 */
[----:B------:R-:W-:Y:S02]  /*20cd0*/  IADD3 R6, P3, R7, UR8, RZ ;  /* 0x0000000807067c10 */ /* 0x000fe4000ff7e0ff */
[----:B------:R-:W-:Y:S02]  /*20ce0*/  LOP3.LUT R32, R33, 0x380, RZ, 0xc0, !PT ;  /* 0x0000038021207812 */ /* 0x000fe400078ec0ff */
[----:B------:R-:W-:Y:S01]  /*20cf0*/  IADD3.X R7, R0, UR9, R11, P3, !PT ;  /* 0x0000000900077c10 */ /* 0x000fe20009ffe40b */
[----:B------:R-:W-:Y:S01]  /*20d00*/  ULDC.64 UR8, c[0x0][0xc40] ;  /* 0x0003100000087ab9 */ /* 0x000fe20000000a00 */
[----:B------:R-:W-:-:S02]  /*20d10*/  SHF.R.U64 R8, R8, 0x3, RZ ;  /* 0x0000000308087819 */ /* 0x000fc400000012ff */
[----:B------:R-:W-:Y:S02]  /*20d20*/  LEA R18, P3, R6, UR8, 0x2 ;  /* 0x0000000806127c11 */ /* 0x000fe4000f8610ff */
[----:B------:R-:W-:Y:S02]  /*20d30*/  SHF.R.U64 R12, R12, 0x3, RZ ;  /* 0x000000030c0c7819 */ /* 0x000fe400000012ff */
[----:B------:R-:W-:Y:S02]  /*20d40*/  LEA.HI.X R19, R6, UR9, R7, 0x2, P3 ;  /* 0x0000000906137c11 */ /* 0x000fe400098f1407 */
[----:B------:R-:W-:Y:S02]  /*20d50*/  IADD3 R29, P3, R4, 0x4000, RZ ;  /* 0x00004000041d7810 */ /* 0x000fe40007f7e0ff */
[----:B------:R-:W-:Y:S02]  /*20d60*/  SHF.R.U64 R24, R24, 0x3, RZ ;  /* 0x0000000318187819 */ /* 0x000fe400000012ff */
[----:B------:R-:W-:-:S02]  /*20d70*/  LOP3.LUT R28, R29, 0x380, RZ, 0xc0, !PT ;  /* 0x000003801d1c7812 */ /* 0x000fc400078ec0ff */
        /* <DEDUP_REMOVED lines=44> */
[----:B------:R-:W-:Y:S01]  /*21040*/  LOP3.LUT R11, R4, 0x380, RZ, 0xc0, !PT ;  /* 0x00000380040b7812 */ /* 0x000fe200078ec0ff */
[----:B------:R-:W-:Y:S01]  /*21050*/  UIMAD UR8, UR11, UR14, URZ ;  /* 0x0000000e0b0872a4 */ /* 0x000fe2000f8e023f */
[----:B------:R-:W-:Y:S01]  /*21060*/  LOP3.LUT R64, R65, 0x380, RZ, 0xc0, !PT ;  /* 0x0000038041407812 */ /* 0x000fe200078ec0ff */
[----:B------:R-:W-:Y:S01]  /*21070*/  IMAD.X R73, RZ, RZ, R5, P6 ;  /* 0x000000ffff497224 */ /* 0x000fe200030e0605 */
[----:B------:R-:W-:Y:S01]  /*21080*/  LOP3.LUT R68, R69, 0x380, RZ, 0xc0, !PT ;  /* 0x0000038045447812 */ /* 0x000fe200078ec0ff */
[----:B------:R-:W-:Y:S01]  /*21090*/  ULDC.64 UR10, c[0x0][0xbe0] ;  /* 0x0002f800000a7ab9 */ /* 0x000fe20000000a00 */
[----:B------:R-:W-:Y:S02]  /*210a0*/  LOP3.LUT R0, R7, 0x380, RZ, 0xc0, !PT ;  /* 0x0000038007007812 */ /* 0x000fe400078ec0ff */
[----:B------:R-:W-:Y:S02]  /*210b0*/  SHF.R.U64 R56, R56, 0x3, RZ ;  /* 0x0000000338387819 */ /* 0x000fe400000012ff */
[----:B------:R-:W-:-:S02]  /*210c0*/  SHF.R.U64 R60, R60, 0x3, RZ ;  /* 0x000000033c3c7819 */ /* 0x000fc400000012ff */
        /* <DEDUP_REMOVED lines=14> */
[----:B------:R-:W-:Y:S02]  /*211b0*/  UIMAD UR8, UR4, UR15, UR8 ;  /* 0x0000000f040872a4 */ /* 0x000fe4000f8e0208 */
[----:B------:R-:W-:Y:S01]  /*211c0*/  UIMAD UR12, UR40, -0x80, UR12 ;  /* 0xffffff80280c78a4 */ /* 0x000fe2000f8e020c */
[----:B------:R-:W-:-:S05]  /*211d0*/  VIADD R0, R190, 0x20 ;  /* 0x00000020be007836 */ /* 0x000fca0000000000 */
[----:B------:R-:W-:Y:S02]  /*211e0*/  ISETP.GE.AND P3, PT, R190, UR12, PT ;  /* 0x0000000cbe007c0c */ /* 0x000fe4000bf66270 */
[----:B------:R-:W-:Y:S01]  /*211f0*/  SHF.R.S32.HI R191, RZ, 0x1f, R190 ;  /* 0x0000001fffbf7819 */ /* 0x000fe200000114be */
[----:B------:R-:W-:Y:S01]  /*21200*/  BSSY B1, `(.L_x_9778) ;  /* 0x000004a000017945 */ /* 0x000fe20003800000 */
[----:B--2---:R0:W-:Y:S04]  /*21210*/  @!P1 STG.E desc[UR54][R18.64], R3 ;  /* 0x0000000312009986 */ /* 0x0041e8000c101936 */
[----:B---3--:R1:W-:Y:S04]  /*21220*/  @!P0 STG.E desc[UR54][R18.64+0x20], R2 ;  /* 0x0000200212008986 */ /* 0x0083e8000c101936 */
[----:B------:R-:W5:Y:S01]  /*21230*/  LD.E.128 R4, desc[UR54][R4.64] ;  /* 0x0000003604047980 */ /* 0x000f62000c101d00 */
[----:B0-----:R-:W-:-:S03]  /*21240*/  SHF.R.S32.HI R3, RZ, 0x1f, R183 ;  /* 0x0000001fff037819 */ /* 0x001fc600000114b7 */
[----:B------:R-:W5:Y:S01]  /*21250*/  LD.E.128 R8, desc[UR54][R8.64] ;  /* 0x0000003608087980 */ /* 0x000f62000c101d00 */
[----:B-1----:R-:W-:-:S03]  /*21260*/  IMAD.U32 R19, RZ, RZ, UR14 ;  /* 0x0000000eff137e24 */ /* 0x002fc6000f8e00ff */
[----:B------:R-:W5:Y:S01]  /*21270*/  LD.E.128 R12, desc[UR54][R12.64] ;  /* 0x000000360c0c7980 */ /* 0x000f62000c101d00 */
[----:B------:R-:W-:-:S03]  /*21280*/  IMAD.MOV.U32 R2, RZ, RZ, R183 ;  /* 0x000000ffff027224 */ /* 0x000fc600078e00b7 */
[----:B------:R-:W5:Y:S01]  /*21290*/  LD.E.128 R24, desc[UR54][R24.64] ;  /* 0x0000003618187980 */ /* 0x000f62000c101d00 */
[----:B------:R-:W-:Y:S01]  /*212a0*/  IMAD.WIDE.U32 R2, R19, UR4, R2 ;  /* 0x0000000413027c25 */ /* 0x000fe2000f8e0002 */
[----:B------:R-:W-:Y:S02]  /*212b0*/  UIMAD UR4, UR16, UR10, URZ ;  /* 0x0000000a100472a4 */ /* 0x000fe4000f8e023f */
[----:B------:R-:W5:Y:S01]  /*212c0*/  LD.E.128 R28, desc[UR54][R28.64] ;  /* 0x000000361c1c7980 */ /* 0x000f62000c101d00 */
[----:B------:R-:W-:-:S03]  /*212d0*/  VIADD R3, R3, UR8 ;  /* 0x0000000803037c36 */ /* 0x000fc60008000000 */
[----:B------:R-:W5:Y:S01]  /*212e0*/  LD.E.128 R32, desc[UR54][R32.64] ;  /* 0x0000003620207980 */ /* 0x000f62000c101d00 */
[----:B------:R-:W-:-:S03]  /*212f0*/  IMAD.U32 R19, RZ, RZ, UR10 ;  /* 0x0000000aff137e24 */ /* 0x000fc6000f8e00ff */
        /* <DEDUP_REMOVED lines=10> */
[----:B------:R-:W-:-:S02]  /*213a0*/  UIMAD UR4, UR39, UR11, UR4 ;  /* 0x0000000b270472a4 */ /* 0x000fc4000f8e0204 */
[----:B------:R-:W-:Y:S01]  /*213b0*/  IMAD.WIDE.U32 R2, R19, UR39, R2 ;  /* 0x0000002713027c25 */ /* 0x000fe2000f8e0002 */
[----:B------:R-:W-:Y:S01]  /*213c0*/  ISETP.GE.AND P0, PT, R0, UR12, PT ;  /* 0x0000000c00007c0c */ /* 0x000fe2000bf06270 */
[----:B------:R-:W-:Y:S01]  /*213d0*/  @!PT LDS RZ, [RZ] ;  /* 0x00000000fffff984 */ /* 0x000fe20000000800 */
[----:B------:R-:W-:Y:S01]  /*213e0*/  @!PT LDS RZ, [RZ] ;  /* 0x00000000fffff984 */ /* 0x000fe20000000800 */
[----:B------:R-:W-:Y:S01]  /*213f0*/  @!PT LDS RZ, [RZ] ;  /* 0x00000000fffff984 */ /* 0x000fe20000000800 */
[----:B------:R-:W-:Y:S01]  /*21400*/  @!PT LDS RZ, [RZ] ;  /* 0x00000000fffff984 */ /* 0x000fe20000000800 */
[----:B------:R0:W-:Y:S06]  /*21410*/  MEMBAR.ALL.CTA ;  /* 0x0000000000007992 */ /* 0x0001ec0000008000 */
[----:B0-----:R-:W0:Y:S01]  /*21420*/  FENCE.VIEW.ASYNC.S ;  /* 0x00000000000073c6 */ /* 0x001e220000000000 */
[----:B------:R-:W-:Y:S01]  /*21430*/  ULDC.64 UR10, c[0x0][0xbe8] ;  /* 0x0002fa00000a7ab9 */ /* 0x000fe20000000a00 */
[C---:B------:R-:W-:Y:S01]  /*21440*/  VIADD R18, R190.reuse, 0x40 ;  /* 0x00000040be127836 */ /* 0x040fe20000000000 */
[----:B------:R-:W-:Y:S01]  /*21450*/  UIMAD UR8, UR17, UR10, URZ ;  /* 0x0000000a110872a4 */ /* 0x000fe2000f8e023f */
[----:B------:R-:W-:Y:S01]  /*21460*/  VIADD R3, R3, UR4 ;  /* 0x0000000403037c36 */ /* 0x000fe20008000000 */
[----:B------:R-:W-:Y:S01]  /*21470*/  UIADD3 UR4, UR44, 0x32420, URZ ;  /* 0x000324202c047890 */ /* 0x000fe2000fffe03f */
[----:B------:R-:W-:Y:S01]  /*21480*/  IMAD.U32 R21, RZ, RZ, UR10 ;  /* 0x0000000aff157e24 */ /* 0x000fe2000f8e00ff */
[----:B------:R-:W-:Y:S01]  /*21490*/  UIMAD UR8, UR18, UR11, UR8 ;  /* 0x0000000b120872a4 */ /* 0x000fe2000f8e0208 */
[----:B------:R-:W-:Y:S01]  /*214a0*/  VIADD R0, R190, 0x60 ;  /* 0x00000060be007836 */ /* 0x000fe20000000000 */
[----:B------:R-:W-:Y:S01]  /*214b0*/  UPRMT UR4, URZ, 0x654, UR4 ;  /* 0x000006543f047896 */ /* 0x000fe20008000004 */
[----:B------:R-:W-:Y:S01]  /*214c0*/  IMAD.WIDE.U32 R20, R21, UR18, R2 ;  /* 0x0000001215147c25 */ /* 0x000fe2000f8e0002 */
[----:B------:R-:W-:-:S02]  /*214d0*/  ISETP.GE.AND P1, PT, R18, UR12, PT ;  /* 0x0000000c12007c0c */ /* 0x000fc4000bf26270 */
[----:B------:R-:W-:Y:S01]  /*214e0*/  ISETP.GE.AND P2, PT, R0, UR12, PT ;  /* 0x0000000c00007c0c */ /* 0x000fe2000bf46270 */
[----:B------:R-:W-:Y:S02]  /*214f0*/  IMAD.U32 R19, RZ, RZ, UR40 ;  /* 0x00000028ff137e24 */ /* 0x000fe4000f8e00ff */
[----:B------:R-:W-:Y:S02]  /*21500*/  VIADD R79, R21, UR8 ;  /* 0x00000008154f7c36 */ /* 0x000fe40008000000 */
[----:B------:R-:W-:Y:S01]  /*21510*/  IMAD.WIDE R18, R19, 0x80, R190 ;  /* 0x0000008013127825 */ /* 0x000fe200078e02be */
[----:B0-----:R-:W-:Y:S01]  /*21520*/  SYNCS.ARRIVE.TRANS64.RED.A1T0 RZ, [UR4], RZ ;  /* 0x000000ffffff79a7 */ /* 0x001fe20008100404 */
        /* <DEDUP_REMOVED lines=23> */
.L_x_9779:
[----:B------:R-:W-:Y:S05]  /*216a0*/  BSYNC B1 ;  /* 0x0000000000017941 */ /* 0x000fea0003800000 */
.L_x_9778:
[----:B------:R-:W-:Y:S04]  /*216b0*/  BSSY B1, `(.L_x_9780) ;  /* 0x000001a000017945 */ /* 0x000fe80003800000 */
[----:B------:R-:W-:Y:S05]  /*216c0*/  @P0 BRA `(.L_x_9781) ;  /* 0x0000000000600947 */ /* 0x000fea0003800000 */
[----:B0----5:R-:W-:Y:S01]  /*216d0*/  IADD3 R5, P0, R18, 0x20, RZ ;  /* 0x0000002012057810 */ /* 0x021fe20007f1e0ff */
        /* <DEDUP_REMOVED lines=23> */
.L_x_9781:
[----:B------:R-:W-:Y:S05]  /*21850*/  BSYNC B1 ;  /* 0x0000000000017941 */ /* 0x000fea0003800000 */
.L_x_9780:
[----:B------:R-:W-:Y:S04]  /*21860*/  BSSY B1, `(.L_x_9782) ;  /* 0x000001a000017945 */ /* 0x000fe80003800000 */
[----:B------:R-:W-:Y:S05]  /*21870*/  @P1 BRA `(.L_x_9783) ;  /* 0x0000000000601947 */ /* 0x000fea0003800000 */
[----:B01---5:R-:W-:Y:S01]  /*21880*/  IADD3 R5, P0, R18, 0x40, RZ ;  /* 0x0000004012057810 */ /* 0x023fe20007f1e0ff */
        /* <DEDUP_REMOVED lines=23> */
.L_x_9783:
[----:B------:R-:W-:Y:S05]  /*21a00*/  BSYNC B1 ;  /* 0x0000000000017941 */ /* 0x000fea0003800000 */
.L_x_9782:
[----:B------:R-:W-:Y:S05]  /*21a10*/  @P2 BRA `(.L_x_9784) ;  /* 0x0000000c00802947 */ /* 0x000fea0003800000 */
[----:B012--5:R-:W-:Y:S01]  /*21a20*/  IADD3 R5, P0, R18, 0x60, RZ ;  /* 0x0000006012057810 */ /* 0x027fe20007f1e0ff */
        /* <DEDUP_REMOVED lines=25> */
.L_x_9776:
[----:B------:R-:W-:Y:S02]  /*21bc0*/  ULDC.64 UR8, c[0x0][0xce0] ;  /* 0x0003380000087ab9 */ /* 0x000fe40000000a00 */
        /* <DEDUP_REMOVED lines=12> */
[----:B------:R-:W-:-:S02]  /*21c90*/  IMAD.U32 R5, RZ, RZ, UR11 ;  /* 0x0000000bff057e24 */ /* 0x000fc4000f8e00ff */
[----:B------:R-:W-:-:S03]  /*21ca0*/  IMAD.MOV.U32 R7, RZ, RZ, RZ ;  /* 0x000000ffff077224 */ /* 0x000fc600078e00ff */
[----:B------:R-:W2:Y:S01]  /*21cb0*/  @P2 LDG.E R4, desc[UR54][R4.64] ;  /* 0x0000003604042981 */ /* 0x000ea2000c1e1900 */
[----:B------:R-:W-:Y:S02]  /*21cc0*/  IMAD.U32 R2, RZ, RZ, UR8 ;  /* 0x00000008ff027e24 */ /* 0x000fe4000f8e00ff */
[----:B------:R-:W-:-:S05]  /*21cd0*/  IMAD.U32 R3, RZ, RZ, UR9 ;  /* 0x00000009ff037e24 */ /* 0x000fca000f8e00ff */
[----:B------:R0:W5:Y:S01]  /*21ce0*/  @P1 LDG.E R7, desc[UR54][R2.64] ;  /* 0x0000003602071981 */ /* 0x000162000c1e1900 */
[----:B------:R-:W-:Y:S01]  /*21cf0*/  ULDC UR4, c[0x0][0xb88] ;  /* 0x0002e20000047ab9 */ /* 0x000fe20000000800 */
[----:B------:R-:W-:Y:S01]  /*21d00*/  USHF.R.S32.HI UR10, URZ, 0x1f, UR39 ;  /* 0x0000001f3f0a7899 */ /* 0x000fe20008011427 */
[----:B------:R-:W-:Y:S02]  /*21d10*/  ISETP.GT.AND P0, PT, R196, 0x7f, PT ;  /* 0x0000007fc400780c */ /* 0x000fe40003f04270 */
[----:B--2---:R-:W-:Y:S01]  /*21d20*/  @P2 R2UR UR4, R4 ;  /* 0x00000000040422ca */ /* 0x004fe200000e0000 */
[----:B0-----:R-:W-:-:S14]  /*21d30*/  @P2 BRA `(.L_x_9785) ;  /* 0x0000000000182947 */ /* 0x001fdc0003800000 */
[----:B------:R-:W-:Y:S05]  /*21d40*/  @!P1 BRA `(.L_x_9785) ;  /* 0x0000000000149947 */ /* 0x000fea0003800000 */
[----:B------:R-:W2:Y:S04]  /*21d50*/  LDG.E R4, desc[UR54][R2.64] ;  /* 0x0000003602047981 */ /* 0x000ea8000c1e1900 */
[----:B------:R-:W3:Y:S01]  /*21d60*/  LDG.E R0, desc[UR54][R2.64+0x4] ;  /* 0x0000043602007981 */ /* 0x000ee2000c1e1900 */
[----:B--2---:R-:W-:Y:S02]  /*21d70*/  R2UR UR8, R4 ;  /* 0x00000000040872ca */ /* 0x004fe400000e0000 */
[----:B---3--:R-:W-:-:S13]  /*21d80*/  R2UR UR4, R0 ;  /* 0x00000000000472ca */ /* 0x008fda00000e0000 */
[----:B------:R-:W-:-:S12]  /*21d90*/  UIADD3 UR4, -UR8, UR4, URZ ;  /* 0x0000000408047290 */ /* 0x000fd8000fffe13f */
.L_x_9785:
[----:B------:R-:W-:Y:S01]  /*21da0*/  USHF.R.S32.HI UR8, URZ, 0x1f, UR41 ;  /* 0x0000001f3f087899 */ /* 0x000fe20008011429 */
[----:B------:R-:W-:Y:S01]  /*21db0*/  BSSY B1, `(.L_x_9786) ;  /* 0x000001f000017945 */ /* 0x000fe20003800000 */
[----:B------:R-:W-:Y:S01]  /*21dc0*/  USEL UR12, UR41, URZ, !UP0 ;  /* 0x0000003f290c7287 */ /* 0x000fe2000c000000 */
[----:B------:R-:W-:Y:S01]  /*21dd0*/  SHF.R.S32.HI R8, RZ, 0x1f, R183 ;  /* 0x0000001fff087819 */ /* 0x000fe200000114b7 */
[----:B------:R-:W-:Y:S01]  /*21de0*/  USEL UR11, UR8, URZ, !UP0 ;  /* 0x0000003f080b7287 */ /* 0x000fe2000c000000 */
[----:B-----5:R-:W-:Y:S01]  /*21df0*/  SHF.R.S32.HI R6, RZ, 0x1f, R7 ;  /* 0x0000001fff067819 */ /* 0x020fe20000011407 */
[----:B------:R-:W-:Y:S10]  /*21e00*/  @P0 BRA `(.L_x_9787) ;  /* 0x0000000000640947 */ /* 0x000ff40003800000 */
        /* <DEDUP_REMOVED lines=25> */
.L_x_9787:
[----:B------:R-:W-:Y:S05]  /*21fa0*/  BSYNC B1 ;  /* 0x0000000000017941 */ /* 0x000fea0003800000 */
.L_x_9786:
[----:B------:R-:W-:Y:S01]  /*21fb0*/  ULDC.64 UR8, c[0x0][0xba0] ;  /* 0x0002e80000087ab9 */ /* 0x000fe20000000a00 */
[----:B------:R-:W-:Y:S01]  /*21fc0*/  IMAD.MOV.U32 R2, RZ, RZ, R183 ;  /* 0x000000ffff027224 */ /* 0x000fe200078e00b7 */
[----:B------:R-:W-:Y:S01]  /*21fd0*/  ULDC.64 UR14, c[0x0][0xbe0] ;  /* 0x0002f800000e7ab9 */ /* 0x000fe20000000a00 */
[----:B0-----:R-:W-:Y:S01]  /*21fe0*/  IMAD.MOV.U32 R3, RZ, RZ, R8 ;  /* 0x000000ffff037224 */ /* 0x001fe200078e0008 */
[----:B------:R-:W-:Y:S01]  /*21ff0*/  BSSY B1, `(.L_x_9788) ;  /* 0x0000032000017945 */ /* 0x000fe20003800000 */
[----:B------:R-:W-:Y:S02]  /*22000*/  IMAD R0, R6, UR8, RZ ;  /* 0x0000000806007c24 */ /* 0x000fe4000f8e02ff */
[----:B------:R-:W-:Y:S01]  /*22010*/  IMAD.WIDE.U32 R2, R7, UR8, R2 ;  /* 0x0000000807027c25 */ /* 0x000fe2000f8e0002 */
[----:B------:R-:W-:-:S03]  /*22020*/  UIMAD UR8, UR10, UR14, URZ ;  /* 0x0000000e0a0872a4 */ /* 0x000fc6000f8e023f */
[----:B------:R-:W-:Y:S01]  /*22030*/  IMAD R7, R7, UR9, R0 ;  /* 0x0000000907077c24 */ /* 0x000fe2000f8e0200 */
[----:B------:R-:W-:Y:S01]  /*22040*/  UIMAD UR9, UR40, -0x80, UR4 ;  /* 0xffffff80280978a4 */ /* 0x000fe2000f8e0204 */
[----:B------:R-:W-:Y:S01]  /*22050*/  IMAD.U32 R5, RZ, RZ, UR14 ;  /* 0x0000000eff057e24 */ /* 0x000fe2000f8e00ff */
[----:B------:R-:W-:Y:S01]  /*22060*/  UIMAD UR8, UR39, UR15, UR8 ;  /* 0x0000000f270872a4 */ /* 0x000fe2000f8e0208 */
[----:B------:R-:W-:Y:S01]  /*22070*/  IMAD.IADD R3, R3, 0x1, R7 ;  /* 0x0000000103037824 */ /* 0x000fe200078e0207 */
[----:B------:R-:W-:Y:S01]  /*22080*/  SHF.R.S32.HI R7, RZ, 0x1f, R190 ;  /* 0x0000001fff077819 */ /* 0x000fe200000114be */
[----:B------:R-:W-:Y:S01]  /*22090*/  ULDC.64 UR14, c[0x0][0xbe8] ;  /* 0x0002fa00000e7ab9 */ /* 0x000fe20000000a00 */
[----:B------:R-:W-:Y:S01]  /*220a0*/  ISETP.GE.AND P2, PT, R190, UR9, PT ;  /* 0x00000009be007c0c */ /* 0x000fe2000bf46270 */
[----:B------:R-:W-:Y:S01]  /*220b0*/  IMAD.WIDE.U32 R2, R5, UR39, R2 ;  /* 0x0000002705027c25 */ /* 0x000fe2000f8e0002 */
[----:B------:R-:W-:-:S03]  /*220c0*/  UIMAD UR4, UR11, UR14, URZ ;  /* 0x0000000e0b0472a4 */ /* 0x000fc6000f8e023f */
[----:B------:R-:W-:Y:S01]  /*220d0*/  VIADD R4, R190, 0x40 ;  /* 0x00000040be047836 */ /* 0x000fe20000000000 */
[----:B------:R-:W-:Y:S01]  /*220e0*/  UIMAD UR4, UR12, UR15, UR4 ;  /* 0x0000000f0c0472a4 */ /* 0x000fe2000f8e0204 */
[----:B------:R-:W-:Y:S02]  /*220f0*/  VIADD R3, R3, UR8 ;  /* 0x0000000803037c36 */ /* 0x000fe40008000000 */
[----:B------:R-:W-:Y:S01]  /*22100*/  IMAD.U32 R5, RZ, RZ, UR14 ;  /* 0x0000000eff057e24 */ /* 0x000fe2000f8e00ff */
[----:B------:R-:W-:Y:S01]  /*22110*/  ISETP.GE.AND P0, PT, R4, UR9, PT ;  /* 0x0000000904007c0c */ /* 0x000fe2000bf06270 */
[----:B------:R-:W-:Y:S02]  /*22120*/  VIADD R0, R190, 0x20 ;  /* 0x00000020be007836 */ /* 0x000fe40000000000 */
[----:B------:R-:W-:-:S03]  /*22130*/  IMAD.WIDE.U32 R4, R5, UR12, R2 ;  /* 0x0000000c05047c25 */ /* 0x000fc6000f8e0002 */
[----:B------:R-:W-:Y:S01]  /*22140*/  ISETP.GE.AND P1, PT, R0, UR9, PT ;  /* 0x0000000900007c0c */ /* 0x000fe2000bf26270 */
[----:B------:R-:W-:Y:S02]  /*22150*/  IMAD.U32 R9, RZ, RZ, UR40 ;  /* 0x00000028ff097e24 */ /* 0x000fe4000f8e00ff */
        /* <DEDUP_REMOVED lines=27> */
.L_x_9789:
[----:B------:R-:W-:Y:S05]  /*22310*/  BSYNC B1 ;  /* 0x0000000000017941 */ /* 0x000fea0003800000 */
.L_x_9788:
[----:B------:R-:W-:Y:S01]  /*22320*/  BSSY B1, `(.L_x_9790) ;  /* 0x000001b000017945 */ /* 0x000fe20003800000 */
[----:B------:R-:W-:-:S03]  /*22330*/  ISETP.GE.AND P2, PT, R10, UR9, PT ;  /* 0x000000090a007c0c */ /* 0x000fc6000bf46270 */
[----:B------:R-:W-:Y:S10]  /*22340*/  @P1 BRA `(.L_x_9791) ;  /* 0x0000000000601947 */ /* 0x000ff40003800000 */
[----:B0-----:R-:W-:Y:S01]  /*22350*/  IADD3 R9, P1, R6, 0x20, RZ ;  /* 0x0000002006097810 */ /* 0x001fe20007f3e0ff */
        /* <DEDUP_REMOVED lines=23> */
.L_x_9791:
[----:B------:R-:W-:Y:S05]  /*224d0*/  BSYNC B1 ;  /* 0x0000000000017941 */ /* 0x000fea0003800000 */
.L_x_9790:
[----:B------:R-:W-:Y:S04]  /*224e0*/  BSSY B1, `(.L_x_9792) ;  /* 0x000001a000017945 */ /* 0x000fe80003800000 */
[----:B------:R-:W-:Y:S05]  /*224f0*/  @P0 BRA `(.L_x_9793) ;  /* 0x0000000000600947 */ /* 0x000fea0003800000 */
[----:B01----:R-:W-:Y:S01]  /*22500*/  IADD3 R9, P0, R6, 0x40, RZ ;  /* 0x0000004006097810 */ /* 0x003fe20007f1e0ff */
        /* <DEDUP_REMOVED lines=23> */
.L_x_9793:
[----:B------:R-:W-:Y:S05]  /*22680*/  BSYNC B1 ;  /* 0x0000000000017941 */ /* 0x000fea0003800000 */
.L_x_9792:
        /* <DEDUP_REMOVED lines=25> */
.L_x_9784:
[----:B------:R-:W-:Y:S05]  /*22820*/  BSYNC B0 ;  /* 0x0000000000007941 */ /* 0x000fea0003800000 */
.L_x_9775:
[----:B------:R-:W-:Y:S02]  /*22830*/  ULDC UR4, c[0x0][0xd14] ;  /* 0x0003450000047ab9 */ /* 0x000fe40000000800 */
[----:B------:R-:W-:-:S06]  /*22840*/  UISETP.GE.AND UP0, UPT, UR6, UR4, UPT ;  /* 0x000000040600728c */ /* 0x000fcc000bf06270 */
[----:B------:R-:W-:-:S13]  /*22850*/  PLOP3.LUT P0, PT, PT, PT, UP0, 0x80, 0x0 ;  /* 0x000000000000781c */ /* 0x000fda0003f0f008 */
[----:B------:R-:W-:Y:S05]  /*22860*/  @!P0 BRA `(.L_x_9794) ;  /* 0xfffffde800f08947 */ /* 0x000fea000383ffff */
[----:B------:R-:W-:Y:S05]  /*22870*/  EXIT ;  /* 0x000000000000794d */ /* 0x000fea0003800000 */
.L_x_9667:
[----:B------:R-:W-:-:S08]  /*22880*/  NOP ;  /* 0x0000000000007918 */ /* 0x000fd00000000000 */
[----:B----4-:R-:W0:-:S00]  /*22890*/  USETMAXREG.DEALLOC.CTAPOOL 0x18 ;  /* 0x00000018000079c8 */ /* 0x010e0000080e0500 */
[----:B0-----:R-:W-:-:S06]  /*228a0*/  LOP3.LUT R0, R0, 0x3, RZ, 0xc0, !PT ;  /* 0x0000000300007812 */ /* 0x001fcc00078ec0ff */
[----:B------:R-:W0:Y:S02]  /*228b0*/  SHFL.IDX PT, R0, R0, RZ, 0x1f ;  /* 0x00001fff00007589 */ /* 0x000e2400000e0000 */
[----:B0-----:R-:W-:-:S13]  /*228c0*/  ISETP.NE.AND P0, PT, R0, RZ, PT ;  /* 0x000000ff0000720c */ /* 0x001fda0003f05270 */
[----:B------:R-:W-:Y:S05]  /*228d0*/  @P0 EXIT ;  /* 0x000000000000094d */ /* 0x000fea0003800000 */
[----:B------:R-:W2:Y:S01]  /*228e0*/  LDL.LU R6, [R1+0x470] ;  /* 0x0004700001067983 */ /* 0x000ea20000300800 */
[----:B------:R-:W-:Y:S01]  /*228f0*/  ULDC UR5, c[0x0][0xd14] ;  /* 0x0003450000057ab9 */ /* 0x000fe20000000800 */
[----:B------:R-:W0:Y:S01]  /*22900*/  S2R R2, SR_TID.X ;  /* 0x0000000000027919 */ /* 0x000e220000002100 */
[----:B------:R-:W-:Y:S01]  /*22910*/  CS2R R16, SRZ ;  /* 0x0000000000107805 */ /* 0x000fe2000001ff00 */
[----:B------:R-:W1:Y:S01]  /*22920*/  S2UR UR6, SR_CTAID.X ;  /* 0x00000000000679c3 */ /* 0x000e620000002500 */
        /* <DEDUP_REMOVED lines=16> */
[----:B------:R-:W-:Y:S01]  /*22a30*/  IMAD.MOV.U32 R19, RZ, RZ, RZ ;  /* 0x000000ffff137224 */ /* 0x000fe200078e00ff */
[----:B--2---:R-:W0:Y:S02]  /*22a40*/  SHFL.UP PT, R0, R17, 0x1, RZ ;  /* 0x0420000011007989 */ /* 0x004e2400000e00ff */
[----:B0-----:R-:W-:-:S05]  /*22a50*/  SEL R0, R0, RZ, P1 ;  /* 0x000000ff00007207 */ /* 0x001fca0000800000 */
[----:B------:R-:W-:-:S05]  /*22a60*/  IMAD.IADD R0, R17, 0x1, R0 ;  /* 0x0000000111007824 */ /* 0x000fca00078e0200 */
[----:B------:R-:W0:Y:S02]  /*22a70*/  SHFL.UP PT, R4, R0, 0x2, RZ ;  /* 0x0440000000047989 */ /* 0x000e2400000e00ff */
[----:B0-----:R-:W-:-:S05]  /*22a80*/  SEL R5, R4, RZ, P0 ;  /* 0x000000ff04057207 */ /* 0x001fca0000000000 */
[----:B------:R-:W-:-:S05]  /*22a90*/  IMAD.IADD R5, R0, 0x1, R5 ;  /* 0x0000000100057824 */ /* 0x000fca00078e0205 */
[----:B------:R-:W0:Y:S01]  /*22aa0*/  SHFL.UP PT, R4, R5, 0x4, RZ ;  /* 0x0480000005047989 */ /* 0x000e2200000e00ff */
[----:B------:R-:W-:-:S04]  /*22ab0*/  ISETP.GE.U32.AND P0, PT, R7, 0x4, PT ;  /* 0x000000040700780c */ /* 0x000fc80003f06070 */
[----:B0-----:R-:W-:-:S05]  /*22ac0*/  SEL R4, R4, RZ, P0 ;  /* 0x000000ff04047207 */ /* 0x001fca0000000000 */
[----:B------:R-:W-:-:S05]  /*22ad0*/  IMAD.IADD R4, R5, 0x1, R4 ;  /* 0x0000000105047824 */ /* 0x000fca00078e0204 */
[----:B------:R-:W0:Y:S01]  /*22ae0*/  SHFL.UP PT, R2, R4, 0x8, RZ ;  /* 0x0500000004027989 */ /* 0x000e2200000e00ff */
[----:B------:R-:W-:Y:S02]  /*22af0*/  @P0 LOP3.LUT R6, R6, 0x8, RZ, 0xfc, !PT ;  /* 0x0000000806060812 */ /* 0x000fe400078efcff */
[----:B------:R-:W-:-:S04]  /*22b00*/  ISETP.GE.U32.AND P0, PT, R7, 0x8, PT ;  /* 0x000000080700780c */ /* 0x000fc80003f06070 */
[----:B0-----:R-:W-:-:S05]  /*22b10*/  SEL R3, R2, RZ, P0 ;  /* 0x000000ff02037207 */ /* 0x001fca0000000000 */
[----:B------:R-:W-:-:S05]  /*22b20*/  IMAD.IADD R3, R4, 0x1, R3 ;  /* 0x0000000104037824 */ /* 0x000fca00078e0203 */
[----:B------:R-:W0:Y:S01]  /*22b30*/  SHFL.UP PT, R0, R3, 0x10, RZ ;  /* 0x0600000003007989 */ /* 0x000e2200000e00ff */
[----:B------:R-:W-:-:S04]  /*22b40*/  LOP3.LUT R6, R6, 0xfffffffb, RZ, 0xc0, !PT ;  /* 0xfffffffb06067812 */ /* 0x000fc800078ec0ff */
[----:B------:R-:W-:Y:S02]  /*22b50*/  @P0 LOP3.LUT R6, R6, 0x4, RZ, 0xfc, !PT ;  /* 0x0000000406060812 */ /* 0x000fe400078efcff */
[----:B------:R-:W-:-:S04]  /*22b60*/  ISETP.GE.U32.AND P0, PT, R7, 0x10, PT ;  /* 0x000000100700780c */ /* 0x000fc80003f06070 */
[----:B0-----:R-:W-:-:S05]  /*22b70*/  SEL R0, R0, RZ, P0 ;  /* 0x000000ff00007207 */ /* 0x001fca0000000000 */
[----:B------:R-:W-:-:S05]  /*22b80*/  IMAD.IADD R0, R3, 0x1, R0 ;  /* 0x0000000103007824 */ /* 0x000fca00078e0200 */
[----:B------:R-:W0:Y:S01]  /*22b90*/  SHFL.IDX PT, R2, R0, 0x1f, 0x1f ;  /* 0x03e01f0000027f89 */ /* 0x000e2200000e0000 */
[----:B------:R-:W-:-:S04]  /*22ba0*/  LOP3.LUT R6, R6, 0xfffffffd, RZ, 0xc0, !PT ;  /* 0xfffffffd06067812 */ /* 0x000fc800078ec0ff */
[----:B------:R-:W-:-:S05]  /*22bb0*/  @P0 LOP3.LUT R6, R6, 0x2, RZ, 0xfc, !PT ;  /* 0x0000000206060812 */ /* 0x000fca00078efcff */
[----:B------:R2:W-:Y:S01]  /*22bc0*/  STL [R1+0x470], R6 ;  /* 0x0004700601007387 */ /* 0x0005e20000100800 */
[----:B0-----:R-:W-:-:S05]  /*22bd0*/  IMAD R4, R2, UR4, RZ ;  /* 0x0000000402047c24 */ /* 0x001fca000f8e02ff */
[----:B-1----:R-:W-:Y:S01]  /*22be0*/  ISETP.GT.AND P0, PT, R4, UR6, PT ;  /* 0x0000000604007c0c */ /* 0x002fe2000bf04270 */
[----:B------:R-:W-:-:S12]  /*22bf0*/  IMAD.MOV.U32 R5, RZ, RZ, R4 ;  /* 0x000000ffff057224 */ /* 0x000fd800078e0004 */
[----:B--2---:R-:W-:Y:S05]  /*22c00*/  @P0 BRA `(.L_x_9795) ;  /* 0x0000000000bc0947 */ /* 0x004fea0003800000 */
[----:B------:R-:W-:Y:S01]  /*22c10*/  IMAD.MOV.U32 R4, RZ, RZ, R5 ;  /* 0x000000ffff047224 */ /* 0x000fe200078e0005 */
[----:B------:R-:W-:Y:S01]  /*22c20*/  ULDC UR5, c[0x0][0xd14] ;  /* 0x0003450000057ab9 */ /* 0x000fe20000000800 */
[----:B------:R-:W-:Y:S01]  /*22c30*/  IMAD.MOV.U32 R19, RZ, RZ, RZ ;  /* 0x000000ffff137224 */ /* 0x000fe200078e00ff */
[----:B------:R-:W-:Y:S01]  /*22c40*/  ULDC UR7, c[0x0][0xd14] ;  /* 0x0003450000077ab9 */ /* 0x000fe20000000800 */
[----:B------:R-:W-:-:S05]  /*22c50*/  ULDC UR4, c[0x0][0xd10] ;  /* 0x0003440000047ab9 */ /* 0x000fca0000000800 */
.L_x_9799:
        /* <DEDUP_REMOVED lines=16> */
.L_x_9798:
[----:B------:R-:W-:Y:S05]  /*22d60*/  BSYNC B0 ;  /* 0x0000000000007941 */ /* 0x000fea0003800000 */
.L_x_9797:
        /* <DEDUP_REMOVED lines=25> */
.L_x_9795:
        /* <DEDUP_REMOVED lines=20> */
.L_x_9800:
        /* <DEDUP_REMOVED lines=56> */
.L_x_9796:
[----:B------:R-:W-:Y:S02]  /*233c0*/  IMAD.MOV.U32 R17, RZ, RZ, RZ ;  /* 0x000000ffff117224 */ /* 0x000fe400078e00ff */
[----:B------:R-:W-:Y:S02]  /*233d0*/  IMAD.U32 R16, RZ, RZ, UR6 ;  /* 0x00000006ff107e24 */ /* 0x000fe4000f8e00ff */
[----:B------:R-:W-:-:S07]  /*233e0*/  IMAD.MOV.U32 R18, RZ, RZ, RZ ;  /* 0x000000ffff127224 */ /* 0x000fce00078e00ff */
.L_x_9801:
[----:B------:R-:W1:Y:S01]  /*233f0*/  S2R R0, SR_TID.X ;  /* 0x0000000000007919 */ /* 0x000e620000002100 */
[----:B------:R-:W-:Y:S01]  /*23400*/  UMOV UR50, URZ ;  /* 0x0000003f00327c82 */ /* 0x000fe20008000000 */
        /* <DEDUP_REMOVED lines=10> */
[----:B------:R1:W-:Y:S07]  /*234b0*/  STL [R1+0x474], R0 ;  /* 0x0004740001007387 */ /* 0x0003ee0000100800 */
[----:B------:R-:W-:Y:S05]  /*234c0*/  @P0 BRA `(.L_x_9802) ;  /* 0x0000004000280947 */ /* 0x000fea0003800000 */
[----:B-1----:R-:W-:Y:S01]  /*234d0*/  IMAD.MOV.U32 R0, RZ, RZ, 0x1 ;  /* 0x00000001ff007424 */ /* 0x002fe200078e00ff */
[----:B------:R1:W-:Y:S01]  /*234e0*/  STL [R1+0x470], RZ ;  /* 0x000470ff01007387 */ /* 0x0003e20000100800 */
[----:B------:R-:W-:Y:S01]  /*234f0*/  ULDC UR49, c[0x0][0xc] ;  /* 0x0000030000317ab9 */ /* 0x000fe20000000800 */
[----:B------:R-:W-:Y:S01]  /*23500*/  ULDC.64 UR52, c[0x0][0x198] ;  /* 0x0000660000347ab9 */ /* 0x000fe20000000a00 */
[----:B------:R-:W-:Y:S01]  /*23510*/  UMOV UR50, URZ ;  /* 0x0000003f00327c82 */ /* 0x000fe20008000000 */
[----:B------:R1:W-:Y:S04]  /*23520*/  STL [R1+0x474], R0 ;  /* 0x0004740001007387 */ /* 0x0003e80000100800 */
.L_x_9876:
[----:B------:R-:W-:Y:S05]  /*23530*/  YIELD ;  /* 0x0000000000007946 */ /* 0x000fea0003800000 */
[----:B------:R-:W-:Y:S01]  /*23540*/  ULDC.64 UR4, c[0x0][0xb20] ;  /* 0x0002c80000047ab9 */ /* 0x000fe20000000a00 */
[----:B-1----:R-:W-:Y:S01]  /*23550*/  IMAD.MOV.U32 R0, RZ, RZ, RZ ;  /* 0x000000ffff007224 */ /* 0x002fe200078e00ff */
[----:B------:R-:W-:Y:S01]  /*23560*/  ISETP.NE.U32.AND P0, PT, RZ, UR4, PT ;  /* 0x00000004ff007c0c */ /* 0x000fe2000bf05070 */
[----:B------:R-:W-:Y:S01]  /*23570*/  IMAD.MOV.U32 R4, RZ, RZ, RZ ;  /* 0x000000ffff047224 */ /* 0x000fe200078e00ff */
        /* <DEDUP_REMOVED lines=21> */
[----:B------:R-:W-:Y:S01]  /*236d0*/  USEL UR4, UR4, 0x1, UP0 ;  /* 0x0000000104047887 */ /* 0x000fe20008000000 */
[----:B------:R-:W-:-:S03]  /*236e0*/  ISETP.NE.U32.AND P0, PT, RZ, UR6, PT ;  /* 0x00000006ff007c0c */ /* 0x000fc6000bf05070 */
[----:B------:R-:W-:Y:S01]  /*236f0*/  UIMAD UR4, UR4, UR5, URZ ;  /* 0x00000005040472a4 */ /* 0x000fe2000f8e023f */
[----:B------:R-:W-:Y:S01]  /*23700*/  ISETP.NE.AND.EX P0, PT, RZ, UR7, PT, P0 ;  /* 0x00000007ff007c0c */ /* 0x000fe2000bf05300 */
[----:B--2---:R1:W-:Y:S02]  /*23710*/  STL [R1+0x488], R4 ;  /* 0x0004880401007387 */ /* 0x0043e40000100800 */
[----:B-1----:R-:W1:Y:S02]  /*23720*/  @P1 LDC.64 R4, c[0x0][0xb10] ;  /* 0x0002c400ff041b82 */ /* 0x002e640000000a00 */
[----:B-1----:R-:W-:-:S05]  /*23730*/  @P1 IMAD.WIDE R4, R19, 0x4, R4 ;  /* 0x0000000413041825 */ /* 0x002fca00078e0204 */
[----:B------:R1:W5:Y:S02]  /*23740*/  @P1 LDG.E R6, desc[UR54][R4.64] ;  /* 0x0000003604061981 */ /* 0x000364000c1e1900 */
[----:B-1----:R-:W-:Y:S01]  /*23750*/  IMAD.U32 R4, RZ, RZ, UR4 ;  /* 0x00000004ff047e24 */ /* 0x002fe2000f8e00ff */
[----:B------:R-:W-:Y:S06]  /*23760*/  @P1 BRA `(.L_x_9803) ;  /* 0x0000000000101947 */ /* 0x000fec0003800000 */
[----:B------:R-:W-:Y:S05]  /*23770*/  @!P2 BRA `(.L_x_9803) ;  /* 0x00000000000ca947 */ /* 0x000fea0003800000 */
[----:B------:R-:W2:Y:S04]  /*23780*/  LDG.E R5, desc[UR54][R2.64] ;  /* 0x0000003602057981 */ /* 0x000ea8000c1e1900 */
[----:B-----5:R-:W2:Y:S02]  /*23790*/  LDG.E R6, desc[UR54][R2.64+0x4] ;  /* 0x0000043602067981 */ /* 0x020ea4000c1e1900 */
[----:B--2---:R-:W-:-:S07]  /*237a0*/  IMAD.IADD R6, R6, 0x1, -R5 ;  /* 0x0000000106067824 */ /* 0x004fce00078e0a05 */
.L_x_9803:
        /* <DEDUP_REMOVED lines=14> */
.L_x_9804:
[----:B------:R-:W-:Y:S05]  /*23890*/  @!P0 BRA `(.L_x_9805) ;  /* 0x00000000000c8947 */ /* 0x000fea0003800000 */
[----:B-1----:R-:W2:Y:S04]  /*238a0*/  LDG.E R5, desc[UR54][R2.64] ;  /* 0x0000003602057981 */ /* 0x002ea8000c1e1900 */
[----:B------:R-:W2:Y:S02]  /*238b0*/  LDG.E R4, desc[UR54][R2.64+0x4] ;  /* 0x0000043602047981 */ /* 0x000ea4000c1e1900 */
[----:B--2---:R-:W-:-:S07]  /*238c0*/  IMAD.IADD R4, R4, 0x1, -R5 ;  /* 0x0000000104047824 */ /* 0x004fce00078e0a05 */
.L_x_9805:
        /* <DEDUP_REMOVED lines=18> */
.L_x_9808:
[----:B------:R-:W-:-:S13]  /*239f0*/  ISETP.NE.AND P1, PT, R3, 0x1, PT ;  /* 0x000000010300780c */ /* 0x000fda0003f25270 */
[----:B-1----:R-:W1:Y:S02]  /*23a00*/  @P1 LDC.64 R4, c[0x0][0xae0] ;  /* 0x0002b800ff041b82 */ /* 0x002e640000000a00 */
[----:B-1----:R-:W-:-:S05]  /*23a10*/  @P1 IMAD.HI.U32 R4, R0, R4, RZ ;  /* 0x0000000400041227 */ /* 0x002fca00078e00ff */
[----:B------:R-:W-:-:S07]  /*23a20*/  @P1 SHF.R.U32.HI R0, RZ, R5, R4 ;  /* 0x00000005ff001219 */ /* 0x000fce0000011604 */
.L_x_9809:
[----:B------:R-:W-:Y:S05]  /*23a30*/  BSYNC B0 ;  /* 0x0000000000007941 */ /* 0x000fea0003800000 */
.L_x_9807:
[----:B------:R-:W-:-:S05]  /*23a40*/  IMAD R5, R0, R3, R3 ;  /* 0x0000000300057224 */ /* 0x000fca00078e0203 */
[----:B------:R-:W-:-:S07]  /*23a50*/  VIMNMX R2, R2, R5, PT ;  /* 0x0000000502027248 */ /* 0x000fce0003fe0100 */
.L_x_9806:
[----:B------:R-:W-:Y:S01]  /*23a60*/  VIADD R2, R2, 0x5f ;  /* 0x0000005f02027836 */ /* 0x000fe20000000000 */
[----:B------:R-:W-:Y:S01]  /*23a70*/  ULDC UR4, c[0x0][0xad4] ;  /* 0x0002b50000047ab9 */ /* 0x000fe20000000800 */
[----:B------:R-:W-:Y:S02]  /*23a80*/  VIADD R0, R7, 0x5f ;  /* 0x0000005f07007836 */ /* 0x000fe40000000000 */
[----:B------:R-:W-:-:S04]  /*23a90*/  IMAD.HI R2, R2, 0x2aaaaaab, RZ ;  /* 0x2aaaaaab02027827 */ /* 0x000fc800078e02ff */
[----:B------:R-:W-:Y:S01]  /*23aa0*/  IMAD.HI R0, R0, 0x2aaaaaab, RZ ;  /* 0x2aaaaaab00007827 */ /* 0x000fe200078e02ff */
[----:B-1----:R-:W-:-:S03]  /*23ab0*/  SHF.R.U32.HI R5, RZ, 0x1f, R2 ;  /* 0x0000001fff057819 */ /* 0x002fc60000011602 */
[----:B------:R-:W-:Y:S01]  /*23ac0*/  IMAD R6, R17, 0x80, -R6 ;  /* 0x0000008011067824 */ /* 0x000fe200078e0a06 */
[----:B------:R-:W-:Y:S02]  /*23ad0*/  LEA.HI.SX32 R2, R2, R5, 0x1c ;  /* 0x0000000502027211 */ /* 0x000fe400078fe2ff */
[----:B------:R-:W-:Y:S01]  /*23ae0*/  SHF.R.U32.HI R5, RZ, 0x1f, R0 ;  /* 0x0000001fff057819 */ /* 0x000fe20000011600 */
[----:B------:R-:W-:-:S03]  /*23af0*/  IMAD.IADD R6, R7, 0x1, R6 ;  /* 0x0000000107067824 */ /* 0x000fc600078e0206 */
        /* <DEDUP_REMOVED lines=15> */
.L_x_9812:
[----:B------:R-:W-:-:S13]  /*23bf0*/  ISETP.NE.AND P0, PT, R3, 0x1, PT ;  /* 0x000000010300780c */ /* 0x000fda0003f05270 */
[----:B------:R-:W2:Y:S02]  /*23c00*/  @P0 LDC.64 R4, c[0x0][0xae0] ;  /* 0x0002b800ff040b82 */ /* 0x000ea40000000a00 */
[----:B--2---:R-:W-:-:S05]  /*23c10*/  @P0 IMAD.HI.U32 R4, R6, R4, RZ ;  /* 0x0000000406040227 */ /* 0x004fca00078e00ff */
[----:B------:R-:W-:-:S07]  /*23c20*/  @P0 SHF.R.U32.HI R6, RZ, R5, R4 ;  /* 0x00000005ff060219 */ /* 0x000fce0000011604 */
.L_x_9813:
[----:B------:R-:W-:Y:S05]  /*23c30*/  BSYNC B0 ;  /* 0x0000000000007941 */ /* 0x000fea0003800000 */
.L_x_9811:
[----:B------:R-:W-:-:S05]  /*23c40*/  IMAD R3, R6, R3, RZ ;  /* 0x0000000306037224 */ /* 0x000fca00078e02ff */
[----:B------:R-:W-:-:S07]  /*23c50*/  VIMNMX R0, R0, R3, !PT ;  /* 0x0000000300007248 */ /* 0x000fce0007fe0100 */
.L_x_9810:
        /* <DEDUP_REMOVED lines=25> */
.L_x_9815:
        /* <DEDUP_REMOVED lines=14> */
[----:B------:R-:W-:Y:S02]  /*23ed0*/  IMAD.U32 R6, RZ, RZ, UR8 ;  /* 0x00000008ff067e24 */ /* 0x000fe4000f8e00ff */
[----:B------:R-:W-:-:S02]  /*23ee0*/  IMAD.U32 R7, RZ, RZ, UR9 ;  /* 0x00000009ff077e24 */ /* 0x000fc4000f8e00ff */
[----:B------:R-:W-:Y:S02]  /*23ef0*/  IMAD.U32 R10, RZ, RZ, UR4 ;  /* 0x00000004ff0a7e24 */ /* 0x000fe4000f8e00ff */
[----:B0-----:R-:W-:Y:S02]  /*23f00*/  IMAD.U32 R11, RZ, RZ, UR5 ;  /* 0x00000005ff0b7e24 */ /* 0x001fe4000f8e00ff */
[----:B-1----:R-:W-:Y:S02]  /*23f10*/  IMAD.MOV.U32 R8, RZ, RZ, 0x70 ;  /* 0x00000070ff087424 */ /* 0x002fe400078e00ff */
[----:B------:R-:W-:Y:S02]  /*23f20*/  IMAD.MOV.U32 R12, RZ, RZ, 0x1 ;  /* 0x00000001ff0c7424 */ /* 0x000fe400078e00ff */
[----:B------:R-:W-:-:S07]  /*23f30*/  IMAD.MOV.U32 R13, RZ, RZ, RZ ;  /* 0x000000ffff0d7224 */ /* 0x000fce00078e00ff */
[----:B------:R-:W-:-:S07]  /*23f40*/  LEPC R20, `(.L_x_9817) ;  /* 0x000000001014794e */ /* 0x000fce0000000000 */
[----:B--2---:R-:W-:Y:S05]  /*23f50*/  CALL.ABS.NOINC R2 ;  /* 0x0000000002007343 */ /* 0x004fea0003c00000 */
.L_x_9817:
        /* <DEDUP_REMOVED lines=11> */
[----:B------:R-:W-:Y:S02]  /*24010*/  IMAD.U32 R6, RZ, RZ, UR8 ;  /* 0x00000008ff067e24 */ /* 0x000fe4000f8e00ff */
[----:B------:R-:W-:-:S02]  /*24020*/  IMAD.U32 R7, RZ, RZ, UR9 ;  /* 0x00000009ff077e24 */ /* 0x000fc4000f8e00ff */
[----:B------:R-:W-:Y:S02]  /*24030*/  IMAD.U32 R10, RZ, RZ, UR4 ;  /* 0x00000004ff0a7e24 */ /* 0x000fe4000f8e00ff */
[----:B0-----:R-:W-:Y:S02]  /*24040*/  IMAD.U32 R11, RZ, RZ, UR5 ;  /* 0x00000005ff0b7e24 */ /* 0x001fe4000f8e00ff */
[----:B-1----:R-:W-:Y:S02]  /*24050*/  IMAD.MOV.U32 R8, RZ, RZ, 0x70 ;  /* 0x00000070ff087424 */ /* 0x002fe400078e00ff */
[----:B------:R-:W-:Y:S02]  /*24060*/  IMAD.MOV.U32 R12, RZ, RZ, 0x1 ;  /* 0x00000001ff0c7424 */ /* 0x000fe400078e00ff */
[----:B--2---:R-:W-:-:S07]  /*24070*/  IMAD.MOV.U32 R13, RZ, RZ, RZ ;  /* 0x000000ffff0d7224 */ /* 0x004fce00078e00ff */
[----:B------:R-:W-:-:S07]  /*24080*/  LEPC R20, `(.L_x_9819) ;  /* 0x000000001014794e */ /* 0x000fce0000000000 */
[----:B---3--:R-:W-:Y:S05]  /*24090*/  CALL.ABS.NOINC R2 ;  /* 0x0000000002007343 */ /* 0x008fea0003c00000 */
.L_x_9819:
        /* <DEDUP_REMOVED lines=16> */
.L_x_9818:
[----:B------:R-:W2:Y:S01]  /*241a0*/  LDL.LU R7, [R1+0x488] ;  /* 0x0004880001077983 */ /* 0x000ea20000300800 */
[----:B------:R-:W3:Y:S01]  /*241b0*/  LDC R0, c[0x0][0x428] ;  /* 0x00010a00ff007b82 */ /* 0x000ee20000000800 */
[----:B------:R-:W-:Y:S01]  /*241c0*/  ULDC.64 UR4, c[0x0][0xaf0] ;  /* 0x0002bc0000047ab9 */ /* 0x000fe20000000a00 */
[----:B------:R-:W4:Y:S01]  /*241d0*/  S2R R4, SR_TID.X ;  /* 0x0000000000047919 */ /* 0x000f220000002100 */
[----:B---3--:R-:W-:Y:S01]  /*241e0*/  ISETP.NE.AND P0, PT, R0, 0x1, PT ;  /* 0x000000010000780c */ /* 0x008fe20003f05270 */
[----:B------:R-:W-:Y:S01]  /*241f0*/  IMAD.MOV.U32 R0, RZ, RZ, R18 ;  /* 0x000000ffff007224 */ /* 0x000fe200078e0012 */
[----:B----4-:R-:W-:Y:S01]  /*24200*/  LOP3.LUT R6, R4, 0x1f, RZ, 0xc0, !PT ;  /* 0x0000001f04067812 */ /* 0x010fe200078ec0ff */
[----:B------:R-:W-:-:S10]  /*24210*/  IMAD.MOV.U32 R4, RZ, RZ, R19 ;  /* 0x000000ffff047224 */ /* 0x000fd400078e0013 */
        /* <DEDUP_REMOVED lines=19> */
[----:B--23--:R-:W-:-:S07]  /*24350*/  IMAD R17, R17, 0x80, R7 ;  /* 0x0000008011117824 */ /* 0x00cfce00078e0207 */
.L_x_9820:
        /* <DEDUP_REMOVED lines=19> */
.L_x_9892:
[----:B------:R-:W-:Y:S01]  /*24490*/  UMOV UR4, 0xffffffff ;  /* 0xffffffff00047882 */ /* 0x000fe20000000000 */
[----:B------:R-:W-:Y:S02]  /*244a0*/  SHF.R.S32.HI R5, RZ, 0x1f, R4 ;  /* 0x0000001fff057819 */ /* 0x000fe40000011404 */
[----:B------:R-:W-:Y:S05]  /*244b0*/  BRA.DIV UR4, `(.L_x_9822) ;  /* 0x0000003604f47947 */ /* 0x000fea000b800000 */
[----:B------:R-:W-:-:S13]  /*244c0*/  ELECT P6, URZ, PT ;  /* 0x00000000003f782f */ /* 0x000fda00038c0000 */
.L_x_9895:
        /* <DEDUP_REMOVED lines=22> */
.L_x_9824:
[----:B------:R-:W2:Y:S01]  /*24630*/  LDL R9, [R1+0x470] ;  /* 0x0004700001097983 */ /* 0x000ea20000100800 */
        /* <DEDUP_REMOVED lines=8> */
.L_x_9896:
        /* <DEDUP_REMOVED lines=11> */
.L_x_9826:
[----:B------:R-:W2:Y:S01]  /*24770*/  LDL R11, [R1+0x470] ;  /* 0x00047000010b7983 */ /* 0x000ea20000100800 */
        /* <DEDUP_REMOVED lines=21> */
.L_x_9823:
        /* <DEDUP_REMOVED lines=26> */
[----:B-1----:R-:W-:Y:S01]  /*24a70*/  IMAD.MOV.U32 R6, RZ, RZ, 0x10000 ;  /* 0x00010000ff067424 */ /* 0x002fe200078e00ff */
        /* <DEDUP_REMOVED lines=27> */
[----:B-1----:R-:W-:Y:S01]  /*24c30*/  NOP ;  /* 0x0000000000007918 */ /* 0x002fe20000000000 */
.L_x_9828:
[----:B------:R-:W-:Y:S05]  /*24c40*/  BSYNC B0 ;  /* 0x0000000000007941 */ /* 0x000fea0003800000 */
.L_x_9827:
        /* <DEDUP_REMOVED lines=8> */
.L_x_9897:
[----:B------:R-:W-:Y:S01]  /*24cd0*/  ULDC.64 UR46, c[0x0][0x3f8] ;  /* 0x0000fe00002e7ab9 */ /* 0x000fe20000000a00 */
[----:B------:R-:W-:Y:S01]  /*24ce0*/  ULDC.64 UR38, c[0x0][0x408] ;  /* 0x0001020000267ab9 */ /* 0x000fe20000000a00 */
[----:B------:R-:W-:Y:S04]  /*24cf0*/  BSSY B0, `(.L_x_9830) ;  /* 0x000003b000007945 */ /* 0x000fe80003800000 */
[----:B------:R-:W-:Y:S05]  /*24d00*/  @!P6 BRA `(.L_x_9831) ;  /* 0x0000000000e4e947 */ /* 0x000fea0003800000 */
[----:B-1----:R-:W2:Y:S01]  /*24d10*/  LDL R9, [R1+0x470] ;  /* 0x0004700001097983 */ /* 0x002ea20000100800 */
        /* <DEDUP_REMOVED lines=8> */
.L_x_9898:
        /* <DEDUP_REMOVED lines=11> */
.L_x_9833:
[----:B0-----:R-:W2:Y:S01]  /*24e50*/  LDL R6, [R1+0x470] ;  /* 0x0004700001067983 */ /* 0x001ea20000100800 */
        /* <DEDUP_REMOVED lines=36> */
.L_x_9831:
[----:B------:R-:W-:Y:S05]  /*250a0*/  BSYNC B0 ;  /* 0x0000000000007941 */ /* 0x000fea0003800000 */
.L_x_9830:
        /* <DEDUP_REMOVED lines=14> */
[----:B0-----:R-:W2:Y:S04]  /*25190*/  LDL.LU R11, [R1+0x470] ;  /* 0x00047000010b7983 */ /* 0x001ea80000300800 */
[----:B------:R-:W3:Y:S01]  /*251a0*/  LDL.LU R13, [R1+0x474] ;  /* 0x00047400010d7983 */ /* 0x000ee20000300800 */
[----:B------:R-:W-:Y:S01]  /*251b0*/  BSSY B2, `(.L_x_9838) ;  /* 0x0000070000027945 */ /* 0x000fe20003800000 */
[----:B--2---:R-:W-:-:S05]  /*251c0*/  VIADD R6, R11, 0x1 ;  /* 0x000000010b067836 */ /* 0x004fca0000000000 */
[----:B------:R-:W-:-:S04]  /*251d0*/  ISETP.NE.AND P0, PT, R6, 0x2, PT ;  /* 0x000000020600780c */ /* 0x000fc80003f05270 */
[----:B------:R-:W-:Y:S02]  /*251e0*/  SEL R9, RZ, 0x1, P0 ;  /* 0x00000001ff097807 */ /* 0x000fe40000000000 */
[----:B------:R-:W-:Y:S02]  /*251f0*/  SEL R14, R6, RZ, P0 ;  /* 0x000000ff060e7207 */ /* 0x000fe40000000000 */
[----:B---3--:R-:W-:-:S03]  /*25200*/  LOP3.LUT R13, R13, R9, RZ, 0x3c, !PT ;  /* 0x000000090d0d7212 */ /* 0x008fc600078e3cff */
[----:B------:R0:W-:Y:S04]  /*25210*/  STL [R1+0x470], R14 ;  /* 0x0004700e01007387 */ /* 0x0001e80000100800 */
[----:B------:R0:W-:Y:S01]  /*25220*/  STL [R1+0x474], R13 ;  /* 0x0004740d01007387 */ /* 0x0001e20000100800 */
        /* <DEDUP_REMOVED lines=22> */
.L_x_9840:
[----:B-1----:R-:W1:Y:S01]  /*25390*/  S2R R3, SR_CgaCtaId ;  /* 0x0000000000037919 */ /* 0x002e620000008800 */
[----:B------:R-:W-:-:S04]  /*253a0*/  MOV R2, 0x400 ;  /* 0x0000040000027802 */ /* 0x000fc80000000f00 */
[----:B-1----:R-:W-:Y:S02]  /*253b0*/  LEA R2, R3, R2, 0x18 ;  /* 0x0000000203027211 */ /* 0x002fe400078ec0ff */
[----:B------:R-:W-:-:S03]  /*253c0*/  SHF.L.U32 R3, R13, 0x1f, RZ ;  /* 0x0000001f0d037819 */ /* 0x000fc600000006ff */
[----:B------:R-:W-:-:S04]  /*253d0*/  IMAD R2, R14, 0x8, R2 ;  /* 0x000000080e027824 */ /* 0x000fc800078e0202 */
[----:B------:R-:W1:Y:S02]  /*253e0*/  SYNCS.PHASECHK.TRANS64.TRYWAIT P0, [R2+URZ+0x32440], R3 ;  /* 0x03244003020075a7 */ /* 0x000e64000800017f */
[----:B-1----:R-:W-:Y:S05]  /*253f0*/  @!P0 BRA `(.L_x_9841) ;  /* 0x00000028008c8947 */ /* 0x002fea0003800000 */
.L_x_9899:
        /* <DEDUP_REMOVED lines=11> */
.L_x_9842:
[----:B------:R-:W2:Y:S01]  /*254b0*/  LDL R6, [R1+0x470] ;  /* 0x0004700001067983 */ /* 0x000ea20000100800 */
        /* <DEDUP_REMOVED lines=21> */
.L_x_9900:
        /* <DEDUP_REMOVED lines=8> */
.L_x_9844:
[----:B-12---:R-:W2:Y:S01]  /*25690*/  LDL R3, [R1+0x470] ;  /* 0x0004700001037983 */ /* 0x006ea20000100800 */
        /* <DEDUP_REMOVED lines=33> */
.L_x_9839:
[----:B------:R-:W-:Y:S05]  /*258b0*/  BSYNC B2 ;  /* 0x0000000000027941 */ /* 0x000fea0003800000 */
.L_x_9838:
[----:B------:R-:W2:Y:S02]  /*258c0*/  LDL R2, [R1+0x484] ;  /* 0x0004840001027983 */ /* 0x000ea40000100800 */
[----:B--2---:R-:W-:-:S07]  /*258d0*/  VIADD R8, R2, 0xfffffffd ;  /* 0xfffffffd02087836 */ /* 0x004fce0000000000 */
.L_x_9837:
[----:B------:R-:W-:Y:S05]  /*258e0*/  BSYNC B1 ;  /* 0x0000000000017941 */ /* 0x000fea0003800000 */
.L_x_9836:
[----:B------:R-:W2:Y:S01]  /*258f0*/  LDL.LU R2, [R1+0x484] ;  /* 0x0004840001027983 */ /* 0x000ea20000300800 */
[----:B------:R-:W-:Y:S01]  /*25900*/  VIADD R10, R10, 0xfffffffe ;  /* 0xfffffffe0a0a7836 */ /* 0x000fe20000000000 */
[----:B--2---:R-:W-:-:S04]  /*25910*/  LOP3.LUT R3, RZ, R2, RZ, 0x33, !PT ;  /* 0x00000002ff037212 */ /* 0x004fc800078e33ff */
[----:B------:R-:W-:-:S13]  /*25920*/  ISETP.NE.AND P0, PT, R10, R3, PT ;  /* 0x000000030a00720c */ /* 0x000fda0003f05270 */
[----:B------:R-:W-:Y:S05]  /*25930*/  @!P0 BRA `(.L_x_9835) ;  /* 0x0000000c00948947 */ /* 0x000fea0003800000 */
.L_x_9859:
[----:B------:R-:W2:Y:S04]  /*25940*/  LDL.LU R3, [R1+0x470] ;  /* 0x0004700001037983 */ /* 0x000ea80000300800 */
        /* <DEDUP_REMOVED lines=10> */
[----:B0-----:R-:W-:-:S03]  /*259f0*/  IMAD.MOV.U32 R11, RZ, RZ, R8 ;  /* 0x000000ffff0b7224 */ /* 0x001fc600078e0008 */
[----:B------:R-:W-:-:S13]  /*25a00*/  ISETP.NE.AND.EX P0, PT, RZ, UR47, PT, P0 ;  /* 0x0000002fff007c0c */ /* 0x000fda000bf05300 */
[----:B------:R-:W-:Y:S05]  /*25a10*/  @!P0 BRA `(.L_x_9847) ;  /* 0x0000000000448947 */ /* 0x000fea0003800000 */
[----:B------:R-:W0:Y:S01]  /*25a20*/  LDC R11, c[0x0][0x41c] ;  /* 0x00010700ff0b7b82 */ /* 0x000e220000000800 */
[----:B------:R-:W-:Y:S02]  /*25a30*/  IMAD.MOV.U32 R12, RZ, RZ, R8 ;  /* 0x000000ffff0c7224 */ /* 0x000fe400078e0008 */
        /* <DEDUP_REMOVED lines=15> */
.L_x_9847:
[----:B------:R-:W1:Y:S01]  /*25b30*/  S2R R3, SR_CgaCtaId ;  /* 0x0000000000037919 */ /* 0x000e620000008800 */
[----:B------:R-:W-:-:S04]  /*25b40*/  MOV R2, 0x400 ;  /* 0x0000040000027802 */ /* 0x000fc80000000f00 */
[----:B-1----:R-:W-:Y:S02]  /*25b50*/  LEA R2, R3, R2, 0x18 ;  /* 0x0000000203027211 */ /* 0x002fe400078ec0ff */
[----:B------:R-:W-:-:S03]  /*25b60*/  SHF.L.U32 R3, R10, 0x1f, RZ ;  /* 0x0000001f0a037819 */ /* 0x000fc600000006ff */
[----:B------:R-:W-:-:S04]  /*25b70*/  IMAD R2, R9, 0x8, R2 ;  /* 0x0000000809027824 */ /* 0x000fc800078e0202 */
[----:B------:R-:W1:Y:S02]  /*25b80*/  SYNCS.PHASECHK.TRANS64.TRYWAIT P0, [R2+URZ+0x32440], R3 ;  /* 0x03244003020075a7 */ /* 0x000e64000800017f */
[----:B-1----:R-:W-:Y:S05]  /*25b90*/  @!P0 BRA `(.L_x_9848) ;  /* 0x0000002000cc8947 */ /* 0x002fea0003800000 */
.L_x_9901:
        /* <DEDUP_REMOVED lines=11> */
.L_x_9849:
        /* <DEDUP_REMOVED lines=21> */
.L_x_9902:
        /* <DEDUP_REMOVED lines=8> */
.L_x_9851:
        /* <DEDUP_REMOVED lines=33> */
.L_x_9846:
[----:B------:R-:W-:Y:S05]  /*26030*/  BSYNC B1 ;  /* 0x0000000000017941 */ /* 0x000fea0003800000 */
.L_x_9845:
[----:B------:R-:W-:Y:S01]  /*26040*/  VIADD R9, R9, 0x1 ;  /* 0x0000000109097836 */ /* 0x000fe20000000000 */
[----:B------:R-:W-:Y:S04]  /*26050*/  BSSY B1, `(.L_x_9852) ;  /* 0x000006f000017945 */ /* 0x000fe80003800000 */
[----:B------:R-:W-:-:S04]  /*26060*/  ISETP.NE.AND P0, PT, R9, 0x2, PT ;  /* 0x000000020900780c */ /* 0x000fc80003f05270 */
[----:B------:R-:W-:Y:S02]  /*26070*/  SEL R3, RZ, 0x1, P0 ;  /* 0x00000001ff037807 */ /* 0x000fe40000000000 */
[----:B------:R-:W-:Y:S01]  /*26080*/  SEL R12, R9, RZ, P0 ;  /* 0x000000ff090c7207 */ /* 0x000fe20000000000 */
[----:B------:R-:W-:Y:S01]  /*26090*/  VIADD R9, R8, 0xffffffff ;  /* 0xffffffff08097836 */ /* 0x000fe20000000000 */
[----:B0-----:R-:W-:-:S03]  /*260a0*/  LOP3.LUT R11, R10, R3, RZ, 0x3c, !PT ;  /* 0x000000030a0b7212 */ /* 0x001fc600078e3cff */
[----:B------:R0:W-:Y:S04]  /*260b0*/  STL [R1+0x470], R12 ;  /* 0x0004700c01007387 */ /* 0x0001e80000100800 */
[----:B------:R0:W-:Y:S01]  /*260c0*/  STL [R1+0x474], R11 ;  /* 0x0004740b01007387 */ /* 0x0001e20000100800 */
[----:B------:R-:W-:Y:S05]  /*260d0*/  @!P6 BRA `(.L_x_9853) ;  /* 0x000000040098e947 */ /* 0x000fea0003800000 */
        /* <DEDUP_REMOVED lines=20> */
.L_x_9854:
[----:B------:R-:W2:Y:S01]  /*26220*/  S2R R3, SR_CgaCtaId ;  /* 0x0000000000037919 */ /* 0x000ea20000008800 */
[----:B------:R-:W-:-:S04]  /*26230*/  MOV R2, 0x400 ;  /* 0x0000040000027802 */ /* 0x000fc80000000f00 */
[----:B--2---:R-:W-:Y:S02]  /*26240*/  LEA R2, R3, R2, 0x18 ;  /* 0x0000000203027211 */ /* 0x004fe400078ec0ff */
[----:B------:R-:W-:-:S03]  /*26250*/  SHF.L.U32 R3, R11, 0x1f, RZ ;  /* 0x0000001f0b037819 */ /* 0x000fc600000006ff */
[----:B------:R-:W-:-:S04]  /*26260*/  IMAD R2, R12, 0x8, R2 ;  /* 0x000000080c027824 */ /* 0x000fc800078e0202 */
[----:B------:R-:W2:Y:S02]  /*26270*/  SYNCS.PHASECHK.TRANS64.TRYWAIT P0, [R2+URZ+0x32440], R3 ;  /* 0x03244003020075a7 */ /* 0x000ea4000800017f */
[----:B--2---:R-:W-:Y:S05]  /*26280*/  @!P0 BRA `(.L_x_9855) ;  /* 0x0000001c00388947 */ /* 0x004fea0003800000 */
.L_x_9903:
        /* <DEDUP_REMOVED lines=11> */
.L_x_9856:
[----:B------:R-:W3:Y:S01]  /*26340*/  LDL R6, [R1+0x470] ;  /* 0x0004700001067983 */ /* 0x000ee20000100800 */
        /* <DEDUP_REMOVED lines=21> */
.L_x_9904:
        /* <DEDUP_REMOVED lines=8> */
.L_x_9858:
[----:B0-2---:R-:W2:Y:S01]  /*26520*/  LDL R3, [R1+0x470] ;  /* 0x0004700001037983 */ /* 0x005ea20000100800 */
        /* <DEDUP_REMOVED lines=33> */
.L_x_9853:
[----:B------:R-:W-:Y:S05]  /*26740*/  BSYNC B1 ;  /* 0x0000000000017941 */ /* 0x000fea0003800000 */
.L_x_9852:
[----:B------:R-:W2:Y:S01]  /*26750*/  LDL R2, [R1+0x47c] ;  /* 0x00047c0001027983 */ /* 0x000ea20000100800 */
[----:B------:R-:W-:Y:S01]  /*26760*/  VIADD R8, R8, 0xfffffffe ;  /* 0xfffffffe08087836 */ /* 0x000fe20000000000 */
[----:B--2---:R-:W-:-:S13]  /*26770*/  ISETP.GT.AND P0, PT, R9, R2, PT ;  /* 0x000000020900720c */ /* 0x004fda0003f04270 */
[----:B------:R-:W-:Y:S05]  /*26780*/  @P0 BRA `(.L_x_9859) ;  /* 0xfffffff0006c0947 */ /* 0x000fea000383ffff */
.L_x_9835:
[----:B------:R-:W-:Y:S05]  /*26790*/  BSYNC B0 ;  /* 0x0000000000007941 */ /* 0x000fea0003800000 */
.L_x_9834:
[----:B------:R-:W2:Y:S01]  /*267a0*/  LDL.LU R3, [R1+0x470] ;  /* 0x0004700001037983 */ /* 0x000ea20000300800 */
        /* <DEDUP_REMOVED lines=8> */
[----:B------:R1:W-:Y:S01]  /*26830*/  STL [R1+0x470], R2 ;  /* 0x0004700201007387 */ /* 0x0003e20000100800 */
        /* <DEDUP_REMOVED lines=8> */
[----:B------:R-:W1:Y:S02]  /*268c0*/  S2R R6, SR_LTMASK ;  /* 0x0000000000067919 */ /* 0x000e640000003900 */
[----:B-1----:R-:W-:-:S04]  /*268d0*/  LOP3.LUT R6, R6, UR4, RZ, 0xc0, !PT ;  /* 0x0000000406067c12 */ /* 0x002fc8000f8ec0ff */
[----:B------:R-:W1:Y:S01]  /*268e0*/  POPC R7, R6 ;  /* 0x0000000600077309 */ /* 0x000e620000000000 */
[----:B--2---:R-:W1:Y:S02]  /*268f0*/  SHFL.IDX PT, R4, R3, R4, 0x1f ;  /* 0x00001f0403047589 */ /* 0x004e6400000e0000 */
[----:B-1----:R-:W-:-:S07]  /*26900*/  IADD3 R16, R4, UR49, R7 ;  /* 0x0000003104107c10 */ /* 0x002fce000fffe007 */
.L_x_9861:
[----:B------:R-:W-:Y:S05]  /*26910*/  BSYNC B0 ;  /* 0x0000000000007941 */ /* 0x000fea0003800000 */
.L_x_9860:
[----:B-1----:R-:W2:Y:S02]  /*26920*/  LDL.LU R2, [R1+0x474] ;  /* 0x0004740001027983 */ /* 0x002ea40000300800 */
[----:B--2---:R-:W-:-:S05]  /*26930*/  LOP3.LUT R2, R2, R0, RZ, 0x3c, !PT ;  /* 0x0000000002027212 */ /* 0x004fca00078e3cff */
[----:B------:R1:W-:Y:S02]  /*26940*/  STL [R1+0x474], R2 ;  /* 0x0004740201007387 */ /* 0x0003e40000100800 */
.L_x_9816:
[----:B------:R-:W-:Y:S05]  /*26950*/  BSYNC B6 ;  /* 0x0000000000067941 */ /* 0x000fea0003800000 */
.L_x_9814:
[----:B------:R-:W-:-:S03]  /*26960*/  UMOV UR4, 0xffffffff ;  /* 0xffffffff00047882 */ /* 0x000fc60000000000 */
[----:B------:R-:W-:Y:S05]  /*26970*/  BRA.DIV UR4, `(.L_x_9862) ;  /* 0x0000001604a47947 */ /* 0x000fea000b800000 */
[----:B------:R2:W3:Y:S04]  /*26980*/  SHFL.IDX PT, R4, R16, RZ, 0x1f ;  /* 0x00001fff10047589 */ /* 0x0004e800000e0000 */
[----:B------:R2:W4:Y:S02]  /*26990*/  SHFL.IDX PT, R6, R16, 0x1, 0x1f ;  /* 0x00201f0010067f89 */ /* 0x00052400000e0000 */
.L_x_9908:
[----:B------:R-:W5:Y:S01]  /*269a0*/  S2R R0, SR_TID.X ;  /* 0x0000000000007919 */ /* 0x000f620000002100 */
[----:B------:R-:W-:Y:S01]  /*269b0*/  ULDC UR4, c[0x0][0xd14] ;  /* 0x0003450000047ab9 */ /* 0x000fe20000000800 */
[----:B------:R-:W-:Y:S01]  /*269c0*/  BSSY B0, `(.L_x_9863) ;  /* 0x000000b000007945 */ /* 0x000fe20003800000 */
[----:B-1----:R-:W-:Y:S01]  /*269d0*/  IMAD.MOV.U32 R2, RZ, RZ, RZ ;  /* 0x000000ffff027224 */ /* 0x002fe200078e00ff */
[----:B-----5:R-:W-:Y:S01]  /*269e0*/  LOP3.LUT R8, R0, 0x1f, RZ, 0xc0, !PT ;  /* 0x0000001f00087812 */ /* 0x020fe200078ec0ff */
[----:B------:R-:W-:-:S03]  /*269f0*/  IMAD.U32 R0, RZ, RZ, UR4 ;  /* 0x00000004ff007e24 */ /* 0x000fc6000f8e00ff */
[C---:B------:R-:W-:Y:S01]  /*26a00*/  ISETP.NE.AND P0, PT, R8.reuse, 0x1f, PT ;  /* 0x0000001f0800780c */ /* 0x040fe20003f05270 */
[----:B------:R-:W-:-:S05]  /*26a10*/  IMAD.IADD R5, R8, 0x1, R19 ;  /* 0x0000000108057824 */ /* 0x000fca00078e0213 */
[----:B------:R-:W-:-:S13]  /*26a20*/  ISETP.GE.OR P0, PT, R5, R0, !P0 ;  /* 0x000000000500720c */ /* 0x000fda0004706670 */
[----:B------:R-:W-:Y:S05]  /*26a30*/  @P0 BRA `(.L_x_9864) ;  /* 0x00000000000c0947 */ /* 0x000fea0003800000 */
[----:B------:R-:W1:Y:S02]  /*26a40*/  LDC.64 R2, c[0x0][0xd58] ;  /* 0x00035600ff027b82 */ /* 0x000e640000000a00 */
[----:B-1----:R-:W-:-:S06]  /*26a50*/  IMAD.WIDE R2, R5, 0x4, R2 ;  /* 0x0000000405027825 */ /* 0x002fcc00078e0202 */
[----:B------:R1:W5:Y:S02]  /*26a60*/  LDG.E R2, desc[UR54][R2.64] ;  /* 0x0000003602027981 */ /* 0x000364000c1e1900 */
.L_x_9864:
[----:B------:R-:W-:Y:S05]  /*26a70*/  BSYNC B0 ;  /* 0x0000000000007941 */ /* 0x000fea0003800000 */
.L_x_9863:
        /* <DEDUP_REMOVED lines=23> */
.L_x_9916:
[----:B------:R-:W-:Y:S02]  /*26bf0*/  ULDC UR4, c[0x0][0xd10] ;  /* 0x0003440000047ab9 */ /* 0x000fe40000000800 */
[----:B------:R-:W-:-:S04]  /*26c00*/  IMAD.U32 R5, RZ, RZ, UR4 ;  /* 0x00000004ff057e24 */ /* 0x000fc8000f8e00ff */
[----:B-1----:R-:W-:-:S04]  /*26c10*/  IMAD R14, R14, R5, RZ ;  /* 0x000000050e0e7224 */ /* 0x002fc800078e02ff */
[----:B----4-:R-:W-:-:S05]  /*26c20*/  IMAD.IADD R7, R6, 0x1, R14 ;  /* 0x0000000106077824 */ /* 0x010fca00078e020e */
[----:B---3--:R-:W-:-:S13]  /*26c30*/  ISETP.GT.AND P0, PT, R7, R4, PT ;  /* 0x000000040700720c */ /* 0x008fda0003f04270 */
[----:B------:R-:W-:Y:S05]  /*26c40*/  @P0 BRA `(.L_x_9866) ;  /* 0x0000000000b40947 */ /* 0x000fea0003800000 */
[----:B------:R-:W1:Y:S02]  /*26c50*/  LDC R0, c[0x0][0xd14] ;  /* 0x00034500ff007b82 */ /* 0x000e640000000800 */
.L_x_9871:
[----:B------:R-:W-:-:S05]  /*26c60*/  VIADD R19, R19, 0x1f ;  /* 0x0000001f13137836 */ /* 0x000fca0000000000 */
[----:B-1----:R-:W-:-:S13]  /*26c70*/  ISETP.GE.AND P0, PT, R19, R0, PT ;  /* 0x000000001300720c */ /* 0x002fda0003f06270 */
[----:B------:R-:W-:Y:S05]  /*26c80*/  @P0 BRA `(.L_x_9867) ;  /* 0x0000000400ec0947 */ /* 0x000fea0003800000 */
[----:B------:R-:W1:Y:S01]  /*26c90*/  S2R R2, SR_TID.X ;  /* 0x0000000000027919 */ /* 0x000e620000002100 */
[----:B------:R-:W-:Y:S01]  /*26ca0*/  BSSY B0, `(.L_x_9868) ;  /* 0x000000a000007945 */ /* 0x000fe20003800000 */
[----:B-1----:R-:W-:Y:S01]  /*26cb0*/  LOP3.LUT R8, R2, 0x1f, RZ, 0xc0, !PT ;  /* 0x0000001f02087812 */ /* 0x002fe200078ec0ff */
[----:B------:R-:W-:-:S03]  /*26cc0*/  IMAD.MOV.U32 R2, RZ, RZ, RZ ;  /* 0x000000ffff027224 */ /* 0x000fc600078e00ff */
[C---:B------:R-:W-:Y:S01]  /*26cd0*/  ISETP.NE.AND P1, PT, R8.reuse, 0x1f, PT ;  /* 0x0000001f0800780c */ /* 0x040fe20003f25270 */
[----:B------:R-:W-:-:S05]  /*26ce0*/  IMAD.IADD R5, R8, 0x1, R19 ;  /* 0x0000000108057824 */ /* 0x000fca00078e0213 */
[----:B------:R-:W-:-:S13]  /*26cf0*/  ISETP.GE.OR P0, PT, R5, R0, !P1 ;  /* 0x000000000500720c */ /* 0x000fda0004f06670 */
[----:B------:R-:W-:Y:S05]  /*26d00*/  @P0 BRA `(.L_x_9869) ;  /* 0x00000000000c0947 */ /* 0x000fea0003800000 */
[----:B0-----:R-:W0:Y:S02]  /*26d10*/  LDC.64 R2, c[0x0][0xd58] ;  /* 0x00035600ff027b82 */ /* 0x001e240000000a00 */
[----:B0-----:R-:W-:-:S06]  /*26d20*/  IMAD.WIDE R2, R5, 0x4, R2 ;  /* 0x0000000405027825 */ /* 0x001fcc00078e0202 */
[----:B------:R1:W5:Y:S02]  /*26d30*/  LDG.E R2, desc[UR54][R2.64] ;  /* 0x0000003602027981 */ /* 0x000364000c1e1900 */
.L_x_9869:
[----:B------:R-:W-:Y:S05]  /*26d40*/  BSYNC B0 ;  /* 0x0000000000007941 */ /* 0x000fea0003800000 */
.L_x_9868:
        /* <DEDUP_REMOVED lines=8> */
[----:B------:R-:W3:Y:S02]  /*26dd0*/  SHFL.UP PT, R14, R13, 0x2, RZ ;  /* 0x044000000d0e7989 */ /* 0x000ee400000e00ff */
[----:B---3--:R-:W-:Y:S02]  /*26de0*/  SEL R14, R14, RZ, P1 ;  /* 0x000000ff0e0e7207 */ /* 0x008fe40000800000 */
[----:B------:R-:W-:-:S03]  /*26df0*/  ISETP.GE.U32.AND P1, PT, R8, 0x8, PT ;  /* 0x000000080800780c */ /* 0x000fc60003f26070 */
[----:B01----:R-:W-:-:S05]  /*26e00*/  IMAD.IADD R3, R13, 0x1, R14 ;  /* 0x000000010d037824 */ /* 0x003fca00078e020e */
        /* <DEDUP_REMOVED lines=11> */
.L_x_9924:
[----:B------:R-:W-:Y:S02]  /*26ec0*/  ULDC UR4, c[0x0][0xd10] ;  /* 0x0003440000047ab9 */ /* 0x000fe40000000800 */
[----:B------:R-:W-:-:S04]  /*26ed0*/  IMAD.U32 R5, RZ, RZ, UR4 ;  /* 0x00000004ff057e24 */ /* 0x000fc8000f8e00ff */
[----:B-1----:R-:W-:-:S04]  /*26ee0*/  IMAD R14, R14, R5, RZ ;  /* 0x000000050e0e7224 */ /* 0x002fc800078e02ff */
[----:B------:R-:W-:-:S05]  /*26ef0*/  IMAD.IADD R7, R14, 0x1, R7 ;  /* 0x000000010e077824 */ /* 0x000fca00078e0207 */
[----:B------:R-:W-:-:S13]  /*26f00*/  ISETP.GT.AND P0, PT, R7, R4, PT ;  /* 0x000000040700720c */ /* 0x000fda0003f04270 */
[----:B------:R-:W-:Y:S05]  /*26f10*/  @!P0 BRA `(.L_x_9871) ;  /* 0xfffffffc00508947 */ /* 0x000fea000383ffff */
.L_x_9866:
[----:B--2---:R-:W-:Y:S01]  /*26f20*/  IMAD.IADD R16, R7, 0x1, -R14 ;  /* 0x0000000107107824 */ /* 0x004fe200078e0a0e */
[----:B------:R-:W-:-:S03]  /*26f30*/  UMOV UR4, 0xffffffff ;  /* 0xffffffff00047882 */ /* 0x000fc60000000000 */
[----:B------:R-:W-:-:S05]  /*26f40*/  IMAD R7, R3, R5, R16 ;  /* 0x0000000503077224 */ /* 0x000fca00078e0210 */
[----:B------:R-:W-:Y:S01]  /*26f50*/  ISETP.GT.AND P6, PT, R7, R4, PT ;  /* 0x000000040700720c */ /* 0x000fe20003fc4270 */
[----:B------:R-:W-:-:S12]  /*26f60*/  BRA.DIV UR4, `(.L_x_9872) ;  /* 0x0000001a04147947 */ /* 0x000fd8000b800000 */
[----:B------:R-:W-:-:S04]  /*26f70*/  VOTE.ANY R7, PT, !P6 ;  /* 0x0000000000077806 */ /* 0x000fc800070e0100 */
[----:B------:R-:W1:Y:S02]  /*26f80*/  POPC R6, R7 ;  /* 0x0000000700067309 */ /* 0x000e640000000000 */
[----:B-1----:R1:W2:Y:S02]  /*26f90*/  SHFL.IDX PT, R17, R2, R6, 0x1f ;  /* 0x00001f0602117589 */ /* 0x0022a400000e0000 */
.L_x_9928:
[----:B------:R-:W-:Y:S01]  /*26fa0*/  ISETP.NE.AND P0, PT, R7, RZ, PT ;  /* 0x000000ff0700720c */ /* 0x000fe20003f05270 */
[----:B------:R-:W-:-:S12]  /*26fb0*/  IMAD.MOV.U32 R14, RZ, RZ, RZ ;  /* 0x000000ffff0e7224 */ /* 0x000fd800078e00ff */
[----:B------:R-:W-:Y:S05]  /*26fc0*/  @!P0 BRA `(.L_x_9873) ;  /* 0x0000000000108947 */ /* 0x000fea0003800000 */
[----:B------:R-:W-:Y:S01]  /*26fd0*/  UMOV UR4, 0xffffffff ;  /* 0xffffffff00047882 */ /* 0x000fe20000000000 */
[----:B------:R-:W-:Y:S02]  /*26fe0*/  VIADD R12, R6, 0xffffffff ;  /* 0xffffffff060c7836 */ /* 0x000fe40000000000 */
[----:B------:R-:W-:Y:S05]  /*26ff0*/  BRA.DIV UR4, `(.L_x_9874) ;  /* 0x0000001a04387947 */ /* 0x000fea000b800000 */
[----:B------:R3:W4:Y:S02]  /*27000*/  SHFL.IDX PT, R14, R3, R12, 0x1f ;  /* 0x00001f0c030e7589 */ /* 0x00072400000e0000 */
.L_x_9873:
[----:B01-3--:R-:W0:Y:S01]  /*27010*/  LDC.64 R2, c[0x0][0xd68] ;  /* 0x00035a00ff027b82 */ /* 0x00be220000000a00 */
[----:B------:R-:W-:-:S04]  /*27020*/  IMAD.IADD R19, R6, 0x1, R19 ;  /* 0x0000000106137824 */ /* 0x000fc800078e0213 */
        /* <DEDUP_REMOVED lines=39> */
[----:B0-----:R-:W-:Y:S01]  /*272a0*/  VIADD R2, R10, 0xffffffe ;  /* 0x0ffffffe0a027836 */ /* 0x001fe20000000000 */
[----:B------:R-:W-:-:S05]  /*272b0*/  IABS R10, R6 ;  /* 0x00000006000a7213 */ /* 0x000fca0000000000 */
[----:B------:R0:W1:Y:S02]  /*272c0*/  F2I.FTZ.U32.TRUNC.NTZ R3, R2 ;  /* 0x0000000200037305 */ /* 0x000064000021f000 */
[----:B0-----:R-:W-:Y:S02]  /*272d0*/  IMAD.MOV.U32 R2, RZ, RZ, RZ ;  /* 0x000000ffff027224 */ /* 0x001fe400078e00ff */
[----:B-1----:R-:W-:-:S04]  /*272e0*/  IMAD.MOV R7, RZ, RZ, -R3 ;  /* 0x000000ffff077224 */ /* 0x002fc800078e0a03 */
        /* <DEDUP_REMOVED lines=21> */
.L_x_9867:
[----:B------:R-:W-:Y:S01]  /*27440*/  UMOV UR4, URZ ;  /* 0x0000003f00047c82 */ /* 0x000fe20008000000 */
[----:B------:R-:W-:Y:S01]  /*27450*/  UMOV UR5, URZ ;  /* 0x0000003f00057c82 */ /* 0x000fe20008000000 */
[----:B------:R-:W-:Y:S01]  /*27460*/  ULDC UR6, c[0x0][0xd14] ;  /* 0x0003450000067ab9 */ /* 0x000fe20000000800 */
[----:B--2---:R-:W-:Y:S02]  /*27470*/  IMAD.MOV.U32 R16, RZ, RZ, R4 ;  /* 0x000000ffff107224 */ /* 0x004fe400078e0004 */
[----:B------:R-:W-:Y:S02]  /*27480*/  IMAD.U32 R17, RZ, RZ, UR4 ;  /* 0x00000004ff117e24 */ /* 0x000fe4000f8e00ff */
[----:B------:R-:W-:Y:S02]  /*27490*/  IMAD.U32 R18, RZ, RZ, UR5 ;  /* 0x00000005ff127e24 */ /* 0x000fe4000f8e00ff */
[----:B------:R-:W-:-:S07]  /*274a0*/  IMAD.U32 R19, RZ, RZ, UR6 ;  /* 0x00000006ff137e24 */ /* 0x000fce000f8e00ff */
.L_x_9875:
[----:B------:R-:W1:Y:S01]  /*274b0*/  S2R R2, SR_TID.X ;  /* 0x0000000000027919 */ /* 0x000e620000002100 */
[----:B------:R-:W-:Y:S05]  /*274c0*/  WARPSYNC.ALL ;  /* 0x0000000000007948 */ /* 0x000fea0003800000 */
[----:B------:R-:W-:Y:S01]  /*274d0*/  BAR.SYNC.DEFER_BLOCKING 0x4, 0x120 ;  /* 0x0104800000007b1d */ /* 0x000fe20000010000 */
[----:B-1----:R-:W-:-:S04]  /*274e0*/  LOP3.LUT R2, R2, 0x1f, RZ, 0xc0, !PT ;  /* 0x0000001f02027812 */ /* 0x002fc800078ec0ff */
        /* <DEDUP_REMOVED lines=8> */
.L_x_9802:
[----:B------:R-:W3:Y:S01]  /*27570*/  S2R R3, SR_CgaCtaId ;  /* 0x0000000000037919 */ /* 0x000ee20000008800 */
[----:B------:R-:W-:Y:S01]  /*27580*/  UIADD3 UR4, UR50, 0x1, URZ ;  /* 0x0000000132047890 */ /* 0x000fe2000fffe03f */
[----:B-1----:R-:W-:-:S03]  /*27590*/  MOV R0, 0x400 ;  /* 0x0000040000007802 */ /* 0x002fc60000000f00 */
[----:B------:R-:W-:-:S04]  /*275a0*/  ULEA.HI UR5, UR4, UR4, URZ, 0x1 ;  /* 0x0000000404057291 */ /* 0x000fc8000f8f083f */
[----:B------:R-:W-:-:S04]  /*275b0*/  ULOP3.LUT UR5, UR5, 0xfffffffe, URZ, 0xc0, !UPT ;  /* 0xfffffffe05057892 */ /* 0x000fc8000f8ec03f */
[----:B------:R-:W-:Y:S01]  /*275c0*/  UIADD3 UR5, UR4, -UR5, URZ ;  /* 0x8000000504057290 */ /* 0x000fe2000fffe03f */
[----:B---3--:R-:W-:-:S05]  /*275d0*/  LEA R0, R3, R0, 0x18 ;  /* 0x0000000003007211 */ /* 0x008fca00078ec0ff */
[----:B------:R-:W-:-:S05]  /*275e0*/  IMAD.U32 R3, RZ, RZ, UR5 ;  /* 0x00000005ff037e24 */ /* 0x000fca000f8e00ff */
[----:B------:R-:W-:-:S04]  /*275f0*/  SHF.L.U32 R3, R3, 0x1f, RZ ;  /* 0x0000001f03037819 */ /* 0x000fc800000006ff */
[----:B------:R-:W1:Y:S02]  /*27600*/  SYNCS.PHASECHK.TRANS64.TRYWAIT P0, [R0+URZ+0x32420], R3 ;  /* 0x03242003000075a7 */ /* 0x000e64000800017f */
[----:B-1----:R-:W-:Y:S05]  /*27610*/  @!P0 BRA `(.L_x_9877) ;  /* 0x0000001000d48947 */ /* 0x002fea0003800000 */
.L_x_9931:
[----:B------:R-:W-:-:S03]  /*27620*/  UMOV UR4, 0xffffffff ;  /* 0xffffffff00047882 */ /* 0x000fc60000000000 */
[----:B------:R-:W-:Y:S05]  /*27630*/  BRA.DIV UR4, `(.L_x_9878) ;  /* 0x0000001204e07947 */ /* 0x000fea000b800000 */
[----:B--2---:R-:W2:Y:S02]  /*27640*/  S2R R2, SR_TID.X ;  /* 0x0000000000027919 */ /* 0x004ea40000002100 */
[----:B--2---:R-:W-:-:S04]  /*27650*/  SHF.R.U32.HI R2, RZ, 0x5, R2 ;  /* 0x00000005ff027819 */ /* 0x004fc80000011602 */
[----:B------:R-:W-:-:S05]  /*27660*/  LOP3.LUT R2, R2, 0x3, RZ, 0xc0, !PT ;  /* 0x0000000302027812 */ /* 0x000fca00078ec0ff */
[----:B------:R2:W3:Y:S02]  /*27670*/  SHFL.IDX PT, R14, R2, RZ, 0x1f ;  /* 0x00001fff020e7589 */ /* 0x0004e400000e0000 */
.L_x_9934:
[----:B---3--:R-:W-:Y:S01]  /*27680*/  ISETP.NE.AND P0, PT, R14, RZ, PT ;  /* 0x000000ff0e00720c */ /* 0x008fe20003f05270 */
[----:B------:R-:W-:-:S12]  /*27690*/  BSSY B0, `(.L_x_9879) ;  /* 0x0000027000007945 */ /* 0x000fd80003800000 */
[----:B------:R-:W-:Y:S05]  /*276a0*/  @P0 BRA `(.L_x_9880) ;  /* 0x0000000000940947 */ /* 0x000fea0003800000 */
[----:B------:R-:W-:-:S03]  /*276b0*/  UMOV UR4, 0xffffffff ;  /* 0xffffffff00047882 */ /* 0x000fc60000000000 */
[----:B------:R-:W-:Y:S05]  /*276c0*/  BRA.DIV UR4, `(.L_x_9881) ;  /* 0x0000001204f07947 */ /* 0x000fea000b800000 */
[----:B------:R-:W-:-:S13]  /*276d0*/  ELECT P6, URZ, PT ;  /* 0x00000000003f782f */ /* 0x000fda00038c0000 */
.L_x_9937:
[----:B------:R-:W-:Y:S05]  /*276e0*/  @!P6 BRA `(.L_x_9880) ;  /* 0x000000000084e947 */ /* 0x000fea0003800000 */
[----:B------:R-:W-:-:S06]  /*276f0*/  ULOP3.LUT UR4, UR48, 0x2, URZ, 0xfc, !UPT ;  /* 0x0000000230047892 */ /* 0x000fcc000f8efc3f */
[----:B--2---:R-:W-:-:S05]  /*27700*/  IMAD.U32 R2, RZ, RZ, UR4 ;  /* 0x00000004ff027e24 */ /* 0x004fca000f8e00ff */
[----:B------:R-:W-:-:S13]  /*27710*/  ISETP.NE.AND P2, PT, R2, 0x3, PT ;  /* 0x000000030200780c */ /* 0x000fda0003f45270 */
[----:B------:R-:W-:Y:S05]  /*27720*/  @!P2 BRA `(.L_x_9882) ;  /* 0x000000000004a947 */ /* 0x000fea0003800000 */
[----:B------:R-:W-:Y:S01]  /*27730*/  BPT.TRAP 0x1 ;  /* 0x000000040000795c */ /* 0x000fe20000300000 */
.L_x_9882:
[----:B-1----:R-:W2:Y:S04]  /*27740*/  LDL R3, [R1+0x470] ;  /* 0x0004700001037983 */ /* 0x002ea80000100800 */
        /* <DEDUP_REMOVED lines=13> */
.L_x_9938:
[----:B------:R-:W2:Y:S02]  /*27820*/  SYNCS.PHASECHK.TRANS64.TRYWAIT P0, [R7+URZ], R2 ;  /* 0x00000002070075a7 */ /* 0x000ea4000800017f */
[----:B--2---:R-:W-:Y:S05]  /*27830*/  @!P0 BRA `(.L_x_9884) ;  /* 0x0000001000c88947 */ /* 0x004fea0003800000 */
.L_x_9939:
[----:B------:R-:W-:Y:S05]  /*27840*/  @!P2 BRA `(.L_x_9885) ;  /* 0x000000000004a947 */ /* 0x000fea0003800000 */
[----:B------:R-:W-:Y:S01]  /*27850*/  BPT.TRAP 0x1 ;  /* 0x000000040000795c */ /* 0x000fe20000300000 */
.L_x_9885:
[----:B------:R-:W3:Y:S01]  /*27860*/  LDL.LU R4, [R1+0x470] ;  /* 0x0004700001047983 */ /* 0x000ee20000300800 */
[----:B------:R-:W-:-:S04]  /*27870*/  VIADD R0, R0, 0x32460 ;  /* 0x0003246000007836 */ /* 0x000fc80000000000 */
[----:B---3--:R-:W-:-:S04]  /*27880*/  IMAD R4, R4, 0x8, R0 ;  /* 0x0000000804047824 */ /* 0x008fc800078e0200 */
[----:B------:R-:W3:Y:S02]  /*27890*/  SYNCS.PHASECHK.TRANS64.TRYWAIT P0, [R4+URZ], R5 ;  /* 0x00000005040075a7 */ /* 0x000ee4000800017f */
[----:B---3--:R-:W-:Y:S05]  /*278a0*/  @!P0 BRA `(.L_x_9886) ;  /* 0x0000001000c08947 */ /* 0x008fea0003800000 */
.L_x_9940:
[----:B------:R-:W-:-:S07]  /*278b0*/  IMAD R3, R3, 0x8, R0 ;  /* 0x0000000803037824 */ /* 0x000fce00078e0200 */
.L_x_9887:
[----:B----4-:R4:W0:Y:S02]  /*278c0*/  SYNCS.PHASECHK.TRANS64.TRYWAIT P0, [R3+URZ], R2 ;  /* 0x00000002030075a7 */ /* 0x010824000800017f */
[----:B0-----:R-:W-:Y:S05]  /*278d0*/  @!P0 NANOSLEEP.SYNCS 0x989680 ;  /* 0x009896800000895d */ /* 0x001fea0003900000 */
[----:B------:R-:W0:Y:S02]  /*278e0*/  @!P0 SYNCS.PHASECHK.TRANS64 P0, [R3+URZ], R2 ;  /* 0x00000002030085a7 */ /* 0x000e24000800007f */
[----:B0-----:R-:W-:Y:S05]  /*278f0*/  @!P0 BRA `(.L_x_9887) ;  /* 0xfffffffc00f08947 */ /* 0x001fea000383ffff */
.L_x_9880:
[----:B------:R-:W-:Y:S05]  /*27900*/  BSYNC B0 ;  /* 0x0000000000007941 */ /* 0x000fea0003800000 */
.L_x_9879:
[----:B------:R-:W-:Y:S05]  /*27910*/  EXIT ;  /* 0x000000000000794d */ /* 0x000fea0003800000 */
.L_x_9681:
[----:B0-----:R-:W-:-:S04]  /*27920*/  IMAD.U32 R7, RZ, RZ, UR44 ;  /* 0x0000002cff077e24 */ /* 0x001fc8000f8e00ff */
[----:B------:R0:W1:Y:S03]  /*27930*/  SYNCS.PHASECHK.TRANS64.TRYWAIT P0, [R7+URZ+0x32400], R0 ;  /* 0x03240000070075a7 */ /* 0x000066000800017f */
[----:B-1----:R-:W-:Y:S05]  /*27940*/  @!P0 NANOSLEEP.SYNCS 0x989680 ;  /* 0x009896800000895d */ /* 0x002fea0003900000 */
[----:B------:R-:W1:Y:S02]  /*27950*/  @!P0 SYNCS.PHASECHK.TRANS64 P0, [R7+URZ+0x32400], R0 ;  /* 0x03240000070085a7 */ /* 0x000e64000800007f */
[----:B-1----:R-:W-:Y:S05]  /*27960*/  @!P0 BRA `(.L_x_9681) ;  /* 0xfffffffc00ec8947 */ /* 0x002fea000383ffff */
[----:B------:R-:W-:Y:S05]  /*27970*/  BRA `(.L_x_9888) ;  /* 0xfffffdb000347947 */ /* 0x000fea000383ffff */
.L_x_9688:
[----:B-1----:R1:W2:Y:S02]  /*27980*/  SYNCS.PHASECHK.TRANS64.TRYWAIT P0, [R20+URZ], R21 ;  /* 0x00000015140075a7 */ /* 0x0022a4000800017f */
[----:B--2---:R-:W-:Y:S05]  /*27990*/  @!P0 NANOSLEEP.SYNCS 0x989680 ;  /* 0x009896800000895d */ /* 0x004fea0003900000 */
[----:B------:R-:W2:Y:S02]  /*279a0*/  @!P0 SYNCS.PHASECHK.TRANS64 P0, [R20+URZ], R21 ;  /* 0x00000015140085a7 */ /* 0x000ea4000800007f */
[----:B--2---:R-:W-:Y:S05]  /*279b0*/  @!P0 BRA `(.L_x_9688) ;  /* 0xfffffffc00f08947 */ /* 0x004fea000383ffff */
[----:B------:R-:W-:Y:S05]  /*279c0*/  BRA `(.L_x_9687) ;  /* 0xfffffdb4003c7947 */ /* 0x000fea000383ffff */
.L_x_9690:
[----:B0-----:R-:W-:-:S04]  /*279d0*/  IMAD.U32 R8, RZ, RZ, UR44 ;  /* 0x0000002cff087e24 */ /* 0x001fc8000f8e00ff */
[----:B------:R0:W1:Y:S03]  /*279e0*/  SYNCS.PHASECHK.TRANS64.TRYWAIT P0, [R8+URZ+0x32410], R7 ;  /* 0x03241007080075a7 */ /* 0x000066000800017f */
[----:B-1----:R-:W-:Y:S05]  /*279f0*/  @!P0 NANOSLEEP.SYNCS 0x989680 ;  /* 0x009896800000895d */ /* 0x002fea0003900000 */
[----:B------:R-:W1:Y:S02]  /*27a00*/  @!P0 SYNCS.PHASECHK.TRANS64 P0, [R8+URZ+0x32410], R7 ;  /* 0x03241007080085a7 */ /* 0x000e64000800007f */
[----:B-1----:R-:W-:Y:S05]  /*27a10*/  @!P0 BRA `(.L_x_9690) ;  /* 0xfffffffc00ec8947 */ /* 0x002fea000383ffff */
[----:B------:R-:W-:Y:S05]  /*27a20*/  BRA `(.L_x_9889) ;  /* 0xfffffdb800107947 */ /* 0x000fea000383ffff */
.L_x_9697:
[----:B-1----:R1:W2:Y:S02]  /*27a30*/  SYNCS.PHASECHK.TRANS64.TRYWAIT P0, [R8+URZ], R9 ;  /* 0x00000009080075a7 */ /* 0x0022a4000800017f */
[----:B--2---:R-:W-:Y:S05]  /*27a40*/  @!P0 NANOSLEEP.SYNCS 0x989680 ;  /* 0x009896800000895d */ /* 0x004fea0003900000 */
[----:B------:R-:W2:Y:S02]  /*27a50*/  @!P0 SYNCS.PHASECHK.TRANS64 P0, [R8+URZ], R9 ;  /* 0x00000009080085a7 */ /* 0x000ea4000800007f */
[----:B--2---:R-:W-:Y:S05]  /*27a60*/  @!P0 BRA `(.L_x_9697) ;  /* 0xfffffffc00f08947 */ /* 0x004fea000383ffff */
[----:B------:R-:W-:Y:S05]  /*27a70*/  BRA `(.L_x_9696) ;  /* 0xfffffdb800547947 */ /* 0x000fea000383ffff */
.L_x_9732:
[----:B0-----:R0:W1:Y:S02]  /*27a80*/  SYNCS.PHASECHK.TRANS64.TRYWAIT P2, [R0+URZ], R3 ;  /* 0x00000003000075a7 */ /* 0x001064000804017f */
[----:B-1----:R-:W-:Y:S05]  /*27a90*/  @!P2 NANOSLEEP.SYNCS 0x989680 ;  /* 0x009896800000a95d */ /* 0x002fea0003900000 */
[----:B------:R-:W1:Y:S02]  /*27aa0*/  @!P2 SYNCS.PHASECHK.TRANS64 P2, [R0+URZ], R3 ;  /* 0x000000030000a5a7 */ /* 0x000e64000804007f */
[----:B-1----:R-:W-:Y:S05]  /*27ab0*/  @!P2 BRA `(.L_x_9732) ;  /* 0xfffffffc00f0a947 */ /* 0x002fea000383ffff */
[----:B------:R-:W-:Y:S05]  /*27ac0*/  BRA `(.L_x_9731) ;  /* 0xfffffe24004c7947 */ /* 0x000fea000383ffff */
.L_x_9739:
[----:B-1----:R1:W2:Y:S02]  /*27ad0*/  SYNCS.PHASECHK.TRANS64.TRYWAIT P2, [R4+URZ], R5 ;  /* 0x00000005040075a7 */ /* 0x0022a4000804017f */
[----:B--2---:R-:W-:Y:S05]  /*27ae0*/  @!P2 NANOSLEEP.SYNCS 0x989680 ;  /* 0x009896800000a95d */ /* 0x004fea0003900000 */
[----:B------:R-:W2:Y:S02]  /*27af0*/  @!P2 SYNCS.PHASECHK.TRANS64 P2, [R4+URZ], R5 ;  /* 0x000000050400a5a7 */ /* 0x000ea4000804007f */
[----:B--2---:R-:W-:Y:S05]  /*27b00*/  @!P2 BRA `(.L_x_9739) ;  /* 0xfffffffc00f0a947 */ /* 0x004fea000383ffff */
[----:B------:R-:W-:Y:S05]  /*27b10*/  BRA `(.L_x_9738) ;  /* 0xfffffe2800707947 */ /* 0x000fea000383ffff */
.L_x_9750:
[----:B-1----:R1:W2:Y:S02]  /*27b20*/  SYNCS.PHASECHK.TRANS64.TRYWAIT P1, [R0+URZ], R7 ;  /* 0x00000007000075a7 */ /* 0x0022a4000802017f */
[----:B--2---:R-:W-:Y:S05]  /*27b30*/  @!P1 NANOSLEEP.SYNCS 0x989680 ;  /* 0x009896800000995d */ /* 0x004fea0003900000 */
[----:B------:R-:W2:Y:S02]  /*27b40*/  @!P1 SYNCS.PHASECHK.TRANS64 P1, [R0+URZ], R7 ;  /* 0x00000007000095a7 */ /* 0x000ea4000802007f */
[----:B--2---:R-:W-:Y:S05]  /*27b50*/  @!P1 BRA `(.L_x_9750) ;  /* 0xfffffffc00f09947 */ /* 0x004fea000383ffff */
[----:B------:R-:W-:Y:S05]  /*27b60*/  BRA `(.L_x_9749) ;  /* 0xfffffec000987947 */ /* 0x000fea000383ffff */
.L_x_9757:
[----:B-1----:R1:W2:Y:S02]  /*27b70*/  SYNCS.PHASECHK.TRANS64.TRYWAIT P1, [R4+URZ], R5 ;  /* 0x00000005040075a7 */ /* 0x0022a4000802017f */
[----:B--2---:R-:W-:Y:S05]  /*27b80*/  @!P1 NANOSLEEP.SYNCS 0x989680 ;  /* 0x009896800000995d */ /* 0x004fea0003900000 */
[----:B------:R-:W2:Y:S02]  /*27b90*/  @!P1 SYNCS.PHASECHK.TRANS64 P1, [R4+URZ], R5 ;  /* 0x00000005040095a7 */ /* 0x000ea4000802007f */
[----:B--2---:R-:W-:Y:S05]  /*27ba0*/  @!P1 BRA `(.L_x_9757) ;  /* 0xfffffffc00f09947 */ /* 0x004fea000383ffff */
[----:B------:R-:W-:Y:S05]  /*27bb0*/  BRA `(.L_x_9756) ;  /* 0xfffffec400bc7947 */ /* 0x000fea000383ffff */
.L_x_9821:
        /* <DEDUP_REMOVED lines=11> */
.L_x_9891:
[----:B------:R-:W-:Y:S05]  /*27c70*/  BSYNC B0 ;  /* 0x0000000000007941 */ /* 0x000fea0003800000 */
.L_x_9890:
[----:B------:R-:W-:Y:S05]  /*27c80*/  BRA `(.L_x_9892) ;  /* 0xffffffc800007947 */ /* 0x000fea000383ffff */
.L_x_9822:
[----:B------:R-:W-:Y:S01]  /*27c90*/  BSSY B0, `(.L_x_9893) ;  /* 0x0000006000007945 */ /* 0x000fe20003800000 */
[----:B------:R-:W-:-:S07]  /*27ca0*/  IMAD.MOV.U32 R15, RZ, RZ, -0x1 ;  /* 0xffffffffff0f7424 */ /* 0x000fce00078e00ff */
[----:B0-----:R-:W-:Y:S05]  /*27cb0*/  WARPSYNC.COLLECTIVE R15, `(.L_x_9894) ;  /* 0x000000000f0c7348 */ /* 0x001fea0003c00000 */
[----:B------:R-:W-:Y:S02]  /*27cc0*/  ELECT P6, UR62, PT ;  /* 0x00000000003e782f */ /* 0x000fe400038c0000 */
[----:B------:R-:W-:Y:S01]  /*27cd0*/  MOV R14, UR62 ;  /* 0x0000003e000e7c02 */ /* 0x000fe20008000f00 */
[----:B0-----:R-:W-:Y:S10]  /*27ce0*/  ENDCOLLECTIVE ;  /* 0x000000000000791b */ /* 0x001ff40003800000 */
.L_x_9894:
[----:B------:R-:W-:Y:S05]  /*27cf0*/  BSYNC B0 ;  /* 0x0000000000007941 */ /* 0x000fea0003800000 */
.L_x_9893:
[----:B------:R-:W-:Y:S05]  /*27d00*/  BRA `(.L_x_9895) ;  /* 0xffffffc400f07947 */ /* 0x000fea000383ffff */
.L_x_9825:
[----:B0-----:R0:W1:Y:S02]  /*27d10*/  SYNCS.PHASECHK.TRANS64.TRYWAIT P0, [R9+URZ+0x32440], R10 ;  /* 0x0324400a090075a7 */ /* 0x001064000800017f */
[----:B-1----:R-:W-:Y:S05]  /*27d20*/  @!P0 NANOSLEEP.SYNCS 0x989680 ;  /* 0x009896800000895d */ /* 0x002fea0003900000 */
[----:B------:R-:W1:Y:S02]  /*27d30*/  @!P0 SYNCS.PHASECHK.TRANS64 P0, [R9+URZ+0x32440], R10 ;  /* 0x0324400a090085a7 */ /* 0x000e64000800007f */
[----:B-1----:R-:W-:Y:S05]  /*27d40*/  @!P0 BRA `(.L_x_9825) ;  /* 0xfffffffc00f08947 */ /* 0x002fea000383ffff */
[----:B------:R-:W-:Y:S05]  /*27d50*/  BRA `(.L_x_9896) ;  /* 0xffffffc800587947 */ /* 0x000fea000383ffff */
.L_x_9829:
        /* <DEDUP_REMOVED lines=8> */
.L_x_9832:
[----:B0-----:R0:W1:Y:S02]  /*27de0*/  SYNCS.PHASECHK.TRANS64.TRYWAIT P0, [R9+URZ+0x32460], R6 ;  /* 0x03246006090075a7 */ /* 0x001064000800017f */
[----:B-1----:R-:W-:Y:S05]  /*27df0*/  @!P0 NANOSLEEP.SYNCS 0x989680 ;  /* 0x009896800000895d */ /* 0x002fea0003900000 */
[----:B------:R-:W1:Y:S02]  /*27e00*/  @!P0 SYNCS.PHASECHK.TRANS64 P0, [R9+URZ+0x32460], R6 ;  /* 0x03246006090085a7 */ /* 0x000e64000800007f */
[----:B-1----:R-:W-:Y:S05]  /*27e10*/  @!P0 BRA `(.L_x_9832) ;  /* 0xfffffffc00f08947 */ /* 0x002fea000383ffff */
[----:B------:R-:W-:Y:S05]  /*27e20*/  BRA `(.L_x_9898) ;  /* 0xffffffcc00dc7947 */ /* 0x000fea000383ffff */
.L_x_9841:
[----:B-1----:R1:W2:Y:S02]  /*27e30*/  SYNCS.PHASECHK.TRANS64.TRYWAIT P0, [R2+URZ+0x32440], R3 ;  /* 0x03244003020075a7 */ /* 0x0022a4000800017f */
[----:B--2---:R-:W-:Y:S05]  /*27e40*/  @!P0 NANOSLEEP.SYNCS 0x989680 ;  /* 0x009896800000895d */ /* 0x004fea0003900000 */
[----:B------:R-:W2:Y:S02]  /*27e50*/  @!P0 SYNCS.PHASECHK.TRANS64 P0, [R2+URZ+0x32440], R3 ;  /* 0x03244003020085a7 */ /* 0x000ea4000800007f */
[----:B--2---:R-:W-:Y:S05]  /*27e60*/  @!P0 BRA `(.L_x_9841) ;  /* 0xfffffffc00f08947 */ /* 0x004fea000383ffff */
[----:B------:R-:W-:Y:S05]  /*27e70*/  BRA `(.L_x_9899) ;  /* 0xffffffd400607947 */ /* 0x000fea000383ffff */
.L_x_9843:
[----:B--2---:R2:W3:Y:S02]  /*27e80*/  SYNCS.PHASECHK.TRANS64.TRYWAIT P0, [R2+URZ+0x32460], R3 ;  /* 0x03246003020075a7 */ /* 0x0044e4000800017f */
[----:B---3--:R-:W-:Y:S05]  /*27e90*/  @!P0 NANOSLEEP.SYNCS 0x989680 ;  /* 0x009896800000895d */ /* 0x008fea0003900000 */
[----:B------:R-:W3:Y:S02]  /*27ea0*/  @!P0 SYNCS.PHASECHK.TRANS64 P0, [R2+URZ+0x32460], R3 ;  /* 0x03246003020085a7 */ /* 0x000ee4000800007f */
[----:B---3--:R-:W-:Y:S05]  /*27eb0*/  @!P0 BRA `(.L_x_9843) ;  /* 0xfffffffc00f08947 */ /* 0x008fea000383ffff */
[----:B------:R-:W-:Y:S05]  /*27ec0*/  BRA `(.L_x_9900) ;  /* 0xffffffd400d07947 */ /* 0x000fea000383ffff */
.L_x_9848:
[----:B-1----:R1:W2:Y:S02]  /*27ed0*/  SYNCS.PHASECHK.TRANS64.TRYWAIT P0, [R2+URZ+0x32440], R3 ;  /* 0x03244003020075a7 */ /* 0x0022a4000800017f */
[----:B--2---:R-:W-:Y:S05]  /*27ee0*/  @!P0 NANOSLEEP.SYNCS 0x989680 ;  /* 0x009896800000895d */ /* 0x004fea0003900000 */
[----:B------:R-:W2:Y:S02]  /*27ef0*/  @!P0 SYNCS.PHASECHK.TRANS64 P0, [R2+URZ+0x32440], R3 ;  /* 0x03244003020085a7 */ /* 0x000ea4000800007f */
[----:B--2---:R-:W-:Y:S05]  /*27f00*/  @!P0 BRA `(.L_x_9848) ;  /* 0xfffffffc00f08947 */ /* 0x004fea000383ffff */
[----:B------:R-:W-:Y:S05]  /*27f10*/  BRA `(.L_x_9901) ;  /* 0xffffffdc00207947 */ /* 0x000fea000383ffff */
.L_x_9850:
[----:B0-----:R0:W2:Y:S02]  /*27f20*/  SYNCS.PHASECHK.TRANS64.TRYWAIT P1, [R2+URZ+0x32460], R3 ;  /* 0x03246003020075a7 */ /* 0x0010a4000802017f */
[----:B--2---:R-:W-:Y:S05]  /*27f30*/  @!P1 NANOSLEEP.SYNCS 0x989680 ;  /* 0x009896800000995d */ /* 0x004fea0003900000 */
[----:B------:R-:W2:Y:S02]  /*27f40*/  @!P1 SYNCS.PHASECHK.TRANS64 P1, [R2+URZ+0x32460], R3 ;  /* 0x03246003020095a7 */ /* 0x000ea4000802007f */
[----:B--2---:R-:W-:Y:S05]  /*27f50*/  @!P1 BRA `(.L_x_9850) ;  /* 0xfffffffc00f09947 */ /* 0x004fea000383ffff */
[----:B------:R-:W-:Y:S05]  /*27f60*/  BRA `(.L_x_9902) ;  /* 0xffffffdc008c7947 */ /* 0x000fea000383ffff */
.L_x_9855:
[----:B--2---:R2:W3:Y:S02]  /*27f70*/  SYNCS.PHASECHK.TRANS64.TRYWAIT P0, [R2+URZ+0x32440], R3 ;  /* 0x03244003020075a7 */ /* 0x0044e4000800017f */
[----:B---3--:R-:W-:Y:S05]  /*27f80*/  @!P0 NANOSLEEP.SYNCS 0x989680 ;  /* 0x009896800000895d */ /* 0x008fea0003900000 */
[----:B------:R-:W3:Y:S02]  /*27f90*/  @!P0 SYNCS.PHASECHK.TRANS64 P0, [R2+URZ+0x32440], R3 ;  /* 0x03244003020085a7 */ /* 0x000ee4000800007f */
[----:B---3--:R-:W-:Y:S05]  /*27fa0*/  @!P0 BRA `(.L_x_9855) ;  /* 0xfffffffc00f08947 */ /* 0x008fea000383ffff */
[----:B------:R-:W-:Y:S05]  /*27fb0*/  BRA `(.L_x_9903) ;  /* 0xffffffe000b47947 */ /* 0x000fea000383ffff */
.L_x_9857:
[----:B0-----:R0:W1:Y:S02]  /*27fc0*/  SYNCS.PHASECHK.TRANS64.TRYWAIT P1, [R2+URZ+0x32460], R3 ;  /* 0x03246003020075a7 */ /* 0x001064000802017f */
[----:B-1----:R-:W-:Y:S05]  /*27fd0*/  @!P1 NANOSLEEP.SYNCS 0x989680 ;  /* 0x009896800000995d */ /* 0x002fea0003900000 */
[----:B------:R-:W1:Y:S02]  /*27fe0*/  @!P1 SYNCS.PHASECHK.TRANS64 P1, [R2+URZ+0x32460], R3 ;  /* 0x03246003020095a7 */ /* 0x000e64000802007f */
[----:B-1----:R-:W-:Y:S05]  /*27ff0*/  @!P1 BRA `(.L_x_9857) ;  /* 0xfffffffc00f09947 */ /* 0x002fea000383ffff */
[----:B------:R-:W-:Y:S05]  /*28000*/  BRA `(.L_x_9904) ;  /* 0xffffffe400247947 */ /* 0x000fea000383ffff */
.L_x_9862:
        /* <DEDUP_REMOVED lines=8> */
.L_x_9906:
[----:B------:R-:W-:Y:S05]  /*28090*/  BSYNC B0 ;  /* 0x0000000000007941 */ /* 0x000fea0003800000 */
.L_x_9905:
        /* <DEDUP_REMOVED lines=8> */
.L_x_9907:
[----:B------:R-:W-:Y:S01]  /*28120*/  IMAD.MOV.U32 R6, RZ, RZ, R14 ;  /* 0x000000ffff067224 */ /* 0x000fe200078e000e */
[----:B------:R-:W-:Y:S06]  /*28130*/  BRA `(.L_x_9908) ;  /* 0xffffffe800187947 */ /* 0x000fec000383ffff */
.L_x_9865:
        /* <DEDUP_REMOVED lines=8> */
.L_x_9910:
[----:B------:R-:W-:Y:S05]  /*281c0*/  BSYNC B0 ;  /* 0x0000000000007941 */ /* 0x000fea0003800000 */
.L_x_9909:
        /* <DEDUP_REMOVED lines=10> */
.L_x_9911:
        /* <DEDUP_REMOVED lines=8> */
.L_x_9912:
        /* <DEDUP_REMOVED lines=8> */
.L_x_9913:
        /* <DEDUP_REMOVED lines=8> */
.L_x_9914:
        /* <DEDUP_REMOVED lines=8> */
.L_x_9915:
[----:B------:R-:W-:Y:S05]  /*28470*/  BRA `(.L_x_9916) ;  /* 0xffffffe400dc7947 */ /* 0x000fea000383ffff */
.L_x_9870:
[----:B------:R-:W-:Y:S01]  /*28480*/  BSSY B0, `(.L_x_9917) ;  /* 0x0000008000007945 */ /* 0x000fe20003800000 */
[----:B-----5:R-:W-:Y:S02]  /*28490*/  IMAD.MOV.U32 R13, RZ, RZ, R2 ;  /* 0x000000ffff0d7224 */ /* 0x020fe400078e0002 */
[----:B------:R-:W-:Y:S02]  /*284a0*/  IMAD.MOV.U32 R12, RZ, RZ, 0x1 ;  /* 0x00000001ff0c7424 */ /* 0x000fe400078e00ff */
[----:B------:R-:W-:Y:S02]  /*284b0*/  IMAD.MOV.U32 R11, RZ, RZ, RZ ;  /* 0x000000ffff0b7224 */ /* 0x000fe400078e00ff */
[----:B------:R-:W-:-:S07]  /*284c0*/  IMAD.MOV.U32 R15, RZ, RZ, -0x1 ;  /* 0xffffffffff0f7424 */ /* 0x000fce00078e00ff */
[----:B012---:R-:W-:Y:S05]  /*284d0*/  WARPSYNC.COLLECTIVE R15, `(.L_x_9918) ;  /* 0x000000000f087348 */ /* 0x007fea0003c00000 */
[----:B------:R3:W4:Y:S02]  /*284e0*/  SHFL.UP P6, R14, R13, R12, R11 ;  /* 0x0400000c0d0e7389 */ /* 0x00072400000c000b */
[----:B01234-:R-:W-:Y:S01]  /*284f0*/  ENDCOLLECTIVE ;  /* 0x000000000000791b */ /* 0x01ffe20003800000 */
.L_x_9918:
[----:B------:R-:W-:Y:S05]  /*28500*/  BSYNC B0 ;  /* 0x0000000000007941 */ /* 0x000fea0003800000 */
.L_x_9917:
        /* <DEDUP_REMOVED lines=10> */
.L_x_9919:
        /* <DEDUP_REMOVED lines=8> */
.L_x_9920:
        /* <DEDUP_REMOVED lines=8> */
.L_x_9921:
        /* <DEDUP_REMOVED lines=8> */
.L_x_9922:
        /* <DEDUP_REMOVED lines=8> */
.L_x_9923:
[----:B------:R-:W-:Y:S05]  /*287b0*/  BRA `(.L_x_9924) ;  /* 0xffffffe400c07947 */ /* 0x000fea000383ffff */
.L_x_9872:
[----:B------:R-:W-:Y:S01]  /*287c0*/  BSSY B0, `(.L_x_9925) ;  /* 0x0000006000007945 */ /* 0x000fe20003800000 */
[----:B------:R-:W-:Y:S01]  /*287d0*/  PLOP3.LUT P6, PT, P6, PT, PT, 0x8, 0x0 ;  /* 0x000000000000781c */ /* 0x000fe200037ce170 */
[----:B------:R-:W-:-:S12]  /*287e0*/  IMAD.MOV.U32 R15, RZ, RZ, -0x1 ;  /* 0xffffffffff0f7424 */ /* 0x000fd800078e00ff */
[----:B0-----:R-:W-:Y:S05]  /*287f0*/  WARPSYNC.COLLECTIVE R15, `(.L_x_9926) ;  /* 0x000000000f087348 */ /* 0x001fea0003c00000 */
[----:B------:R-:W-:Y:S01]  /*28800*/  VOTE.ANY R14, PT, P6 ;  /* 0x00000000000e7806 */ /* 0x000fe200030e0100 */
[----:B0-----:R-:W-:Y:S06]  /*28810*/  ENDCOLLECTIVE ;  /* 0x000000000000791b */ /* 0x001fec0003800000 */
.L_x_9926:
[----:B------:R-:W-:Y:S05]  /*28820*/  BSYNC B0 ;  /* 0x0000000000007941 */ /* 0x000fea0003800000 */
.L_x_9925:
        /* <DEDUP_REMOVED lines=9> */
.L_x_9927:
[----:B------:R-:W-:Y:S01]  /*288c0*/  IMAD.MOV.U32 R17, RZ, RZ, R14 ;  /* 0x000000ffff117224 */ /* 0x000fe200078e000e */
[----:B------:R-:W-:Y:S06]  /*288d0*/  BRA `(.L_x_9928) ;  /* 0xffffffe400b07947 */ /* 0x000fec000383ffff */
.L_x_9874:
[----:B------:R-:W-:Y:S01]  /*288e0*/  BSSY B0, `(.L_x_9929) ;  /* 0x0000007000007945 */ /* 0x000fe20003800000 */
[----:B------:R-:W-:Y:S02]  /*288f0*/  IMAD.MOV.U32 R13, RZ, RZ, R3 ;  /* 0x000000ffff0d7224 */ /* 0x000fe400078e0003 */
[----:B------:R-:W-:Y:S02]  /*28900*/  IMAD.MOV.U32 R11, RZ, RZ, 0x1f ;  /* 0x0000001fff0b7424 */ /* 0x000fe400078e00ff */
[----:B------:R-:W-:-:S07]  /*28910*/  IMAD.MOV.U32 R15, RZ, RZ, -0x1 ;  /* 0xffffffffff0f7424 */ /* 0x000fce00078e00ff */
[----:B012---:R-:W-:Y:S05]  /*28920*/  WARPSYNC.COLLECTIVE R15, `(.L_x_9930) ;  /* 0x000000000f087348 */ /* 0x007fea0003c00000 */
[----:B------:R3:W4:Y:S02]  /*28930*/  SHFL.IDX P6, R14, R13, R12, R11 ;  /* 0x0000000c0d0e7389 */ /* 0x00072400000c000b */
[----:B01234-:R-:W-:Y:S01]  /*28940*/  ENDCOLLECTIVE ;  /* 0x000000000000791b */ /* 0x01ffe20003800000 */
.L_x_9930:
[----:B------:R-:W-:Y:S05]  /*28950*/  BSYNC B0 ;  /* 0x0000000000007941 */ /* 0x000fea0003800000 */
.L_x_9929:
[----:B------:R-:W-:Y:S05]  /*28960*/  BRA `(.L_x_9873) ;  /* 0xffffffe400a87947 */ /* 0x000fea000383ffff */
.L_x_9877:
[----:B-1----:R1:W3:Y:S02]  /*28970*/  SYNCS.PHASECHK.TRANS64.TRYWAIT P0, [R0+URZ+0x32420], R3 ;  /* 0x03242003000075a7 */ /* 0x0022e4000800017f */
[----:B---3--:R-:W-:Y:S05]  /*28980*/  @!P0 NANOSLEEP.SYNCS 0x989680 ;  /* 0x009896800000895d */ /* 0x008fea0003900000 */
[----:B------:R-:W3:Y:S02]  /*28990*/  @!P0 SYNCS.PHASECHK.TRANS64 P0, [R0+URZ+0x32420], R3 ;  /* 0x03242003000085a7 */ /* 0x000ee4000800007f */
[----:B---3--:R-:W-:Y:S05]  /*289a0*/  @!P0 BRA `(.L_x_9877) ;  /* 0xfffffffc00f08947 */ /* 0x008fea000383ffff */
[----:B------:R-:W-:Y:S05]  /*289b0*/  BRA `(.L_x_9931) ;  /* 0xffffffec00187947 */ /* 0x000fea000383ffff */
.L_x_9878:
[----:B--2---:R-:W2:Y:S01]  /*289c0*/  S2R R2, SR_TID.X ;  /* 0x0000000000027919 */ /* 0x004ea20000002100 */
        /* <DEDUP_REMOVED lines=10> */
.L_x_9933:
[----:B------:R-:W-:Y:S05]  /*28a70*/  BSYNC B0 ;  /* 0x0000000000007941 */ /* 0x000fea0003800000 */
.L_x_9932:
[----:B------:R-:W-:Y:S05]  /*28a80*/  BRA `(.L_x_9934) ;  /* 0xffffffe800fc7947 */ /* 0x000fea000383ffff */
.L_x_9881:
[----:B------:R-:W-:Y:S01]  /*28a90*/  BSSY B1, `(.L_x_9935) ;  /* 0x0000006000017945 */ /* 0x000fe20003800000 */
[----:B------:R-:W-:-:S07]  /*28aa0*/  IMAD.MOV.U32 R15, RZ, RZ, -0x1 ;  /* 0xffffffffff0f7424 */ /* 0x000fce00078e00ff */
[----:B012---:R-:W-:Y:S05]  /*28ab0*/  WARPSYNC.COLLECTIVE R15, `(.L_x_9936) ;  /* 0x000000000f0c7348 */ /* 0x007fea0003c00000 */
[----:B------:R-:W-:Y:S02]  /*28ac0*/  ELECT P6, UR62, PT ;  /* 0x00000000003e782f */ /* 0x000fe400038c0000 */
[----:B------:R-:W-:Y:S01]  /*28ad0*/  MOV R14, UR62 ;  /* 0x0000003e000e7c02 */ /* 0x000fe20008000f00 */
[----:B012---:R-:W-:Y:S10]  /*28ae0*/  ENDCOLLECTIVE ;  /* 0x000000000000791b */ /* 0x007ff40003800000 */
.L_x_9936:
[----:B------:R-:W-:Y:S05]  /*28af0*/  BSYNC B1 ;  /* 0x0000000000017941 */ /* 0x000fea0003800000 */
.L_x_9935:
[----:B------:R-:W-:Y:S05]  /*28b00*/  BRA `(.L_x_9937) ;  /* 0xffffffe800f47947 */ /* 0x000fea000383ffff */
.L_x_9883:
[----:B-1----:R1:W2:Y:S02]  /*28b10*/  SYNCS.PHASECHK.TRANS64.TRYWAIT P0, [R6+URZ], R5 ;  /* 0x00000005060075a7 */ /* 0x0022a4000800017f */
[----:B--2---:R-:W-:Y:S05]  /*28b20*/  @!P0 NANOSLEEP.SYNCS 0x989680 ;  /* 0x009896800000895d */ /* 0x004fea0003900000 */
[----:B------:R-:W2:Y:S02]  /*28b30*/  @!P0 SYNCS.PHASECHK.TRANS64 P0, [R6+URZ], R5 ;  /* 0x00000005060085a7 */ /* 0x000ea4000800007f */
[----:B--2---:R-:W-:Y:S05]  /*28b40*/  @!P0 BRA `(.L_x_9883) ;  /* 0xfffffffc00f08947 */ /* 0x004fea000383ffff */
[----:B------:R-:W-:Y:S05]  /*28b50*/  BRA `(.L_x_9938) ;  /* 0xffffffec00307947 */ /* 0x000fea000383ffff */
.L_x_9884:
[----:B--2---:R2:W3:Y:S02]  /*28b60*/  SYNCS.PHASECHK.TRANS64.TRYWAIT P0, [R7+URZ], R2 ;  /* 0x00000002070075a7 */ /* 0x0044e4000800017f */
[----:B---3--:R-:W-:Y:S05]  /*28b70*/  @!P0 NANOSLEEP.SYNCS 0x989680 ;  /* 0x009896800000895d */ /* 0x008fea0003900000 */
[----:B------:R-:W3:Y:S02]  /*28b80*/  @!P0 SYNCS.PHASECHK.TRANS64 P0, [R7+URZ], R2 ;  /* 0x00000002070085a7 */ /* 0x000ee4000800007f */
[----:B---3--:R-:W-:Y:S05]  /*28b90*/  @!P0 BRA `(.L_x_9884) ;  /* 0xfffffffc00f08947 */ /* 0x008fea000383ffff */
[----:B------:R-:W-:Y:S05]  /*28ba0*/  BRA `(.L_x_9939) ;  /* 0xffffffec00247947 */ /* 0x000fea000383ffff */
.L_x_9886:
[----:B---3--:R3:W4:Y:S02]  /*28bb0*/  SYNCS.PHASECHK.TRANS64.TRYWAIT P0, [R4+URZ], R5 ;  /* 0x00000005040075a7 */ /* 0x008724000800017f */
[----:B----4-:R-:W-:Y:S05]  /*28bc0*/  @!P0 NANOSLEEP.SYNCS 0x989680 ;  /* 0x009896800000895d */ /* 0x010fea0003900000 */
[----:B------:R-:W4:Y:S02]  /*28bd0*/  @!P0 SYNCS.PHASECHK.TRANS64 P0, [R4+URZ], R5 ;  /* 0x00000005040085a7 */ /* 0x000f24000800007f */
[----:B----4-:R-:W-:Y:S05]  /*28be0*/  @!P0 BRA `(.L_x_9886) ;  /* 0xfffffffc00f08947 */ /* 0x010fea000383ffff */
[----:B------:R-:W-:Y:S05]  /*28bf0*/  BRA `(.L_x_9940) ;  /* 0xffffffec002c7947 */ /* 0x000fea000383ffff */
        .type           $_ZN7cutlass13device_kernelIN5flash11enable_sm90INS1_16FlashAttnFwdSm90INS1_25CollectiveMainloopFwdSm90ILi2EN4cute5tupleIJNS5_1CILi1EEES8_S8_EEENS6_IJNS7_ILi128EEENS7_ILi96EEENS7_ILi64EEEEEELi256ENS_10bfloat16_tEfNS_4arch4Sm90ELb0ELb1ELb1ELb1ELb0ELb0ELb1ELb1ELb0ELb0ELb0ELb0EEENS1_21CollectiveEpilogueFwdINS6_IJSA_NS7_ILi256EEESB_EEES9_SE_SG_Li256ELb1ELb0ELb0ELb0EEENS1_36VarlenDynamicPersistentTileSchedulerILi128ELi96ELi256ELi32ELb0ELb0ELb1ELb1ELb0ELb1EEEEEEEEEvNT_6ParamsE$_ZZN5flash25CollectiveMainloopFwdSm90ILi2EN4cute5tupleIJNS1_1CILi1EEES4_S4_EEENS2_IJNS3_ILi128EEENS3_ILi96EEENS3_ILi64EEEEEELi256EN7cutlass10bfloat16_tEfNSA_4arch4Sm90ELb0ELb1ELb1ELb1ELb0ELb0ELb1ELb1ELb0ELb0ELb0ELb0EE3mmaINS_16FlashAttnFwdSm90ISE_NS_21CollectiveEpilogueFwdINS2_IJS6_NS3_ILi256EEES7_EEES5_SB_SD_Li256ELb1ELb0ELb0ELb0EEENS_36VarlenDynamicPersistentTileSchedulerILi128ELi96ELi256ELi32ELb0ELb0ELb1ELb1ELb0ELb1EEEE13SharedStorageENS1_6TensorINS1_11ArrayEngineIfLm128EEENS1_6LayoutINS2_IJNS2_IJNS3_ILi2EEEST_NS3_ILi32EEEEEES4_S4_EEENS2_IJNS2_IJS4_ST_NS3_ILi4EEEEEENS3_ILi0EEESZ_EEEEEEENS_7SoftmaxILi2ELi0EEEEEbRKNSE_6ParamsENSA_25PipelineTmaAsyncNoClusterILi2ENSA_16PipelineTmaAsyncILi2EEEEES1B_RNSA_13PipelineStateILj2EEERT0_RT1_iRiRKNS_16SeqlenInfoQKNewKILb1ELb0EEENS2_IJiiiiEEERT_ENKUliT_T0_T1_E_clIZSF_ISO_S12_S14_EbS17_S1B_S1B_S1E_S1G_S1I_iS1J_S1N_S1O_S1Q_EUlRS1R_iE1_NS3_ILb0EEENS3_ILb1EEEEEDaiS1R_S1S_S1T_,@function
        .size           $_ZN7cutlass13device_kernelIN5flash11enable_sm90INS1_16FlashAttnFwdSm90INS1_25CollectiveMainloopFwdSm90ILi2EN4cute5tupleIJNS5_1CILi1EEES8_S8_EEENS6_IJNS7_ILi128EEENS7_ILi96EEENS7_ILi64EEEEEELi256ENS_10bfloat16_tEfNS_4arch4Sm90ELb0ELb1ELb1ELb1ELb0ELb0ELb1ELb1ELb0ELb0ELb0ELb0EEENS1_21CollectiveEpilogueFwdINS6_IJSA_NS7_ILi256EEESB_EEES9_SE_SG_Li256ELb1ELb0ELb0ELb0EEENS1_36VarlenDynamicPersistentTileSchedulerILi128ELi96ELi256ELi32ELb0ELb0ELb1ELb1ELb0ELb1EEEEEEEEEvNT_6ParamsE$_ZZN5flash25CollectiveMainloopFwdSm90ILi2EN4cute5tupleIJNS1_1CILi1EEES4_S4_EEENS2_IJNS3_ILi128EEENS3_ILi96EEENS3_ILi64EEEEEELi256EN7cutlass10bfloat16_tEfNSA_4arch4Sm90ELb0ELb1ELb1ELb1ELb0ELb0ELb1ELb1ELb0ELb0ELb0ELb0EE3mmaINS_16FlashAttnFwdSm90ISE_NS_21CollectiveEpilogueFwdINS2_IJS6_NS3_ILi256EEES7_EEES5_SB_SD_Li256ELb1ELb0ELb0ELb0EEENS_36VarlenDynamicPersistentTileSchedulerILi128ELi96ELi256ELi32ELb0ELb0ELb1ELb1ELb0ELb1EEEE13SharedStorageENS1_6TensorINS1_11ArrayEngineIfLm128EEENS1_6LayoutINS2_IJNS2_IJNS3_ILi2EEEST_NS3_ILi32EEEEEES4_S4_EEENS2_IJNS2_IJS4_ST_NS3_ILi4EEEEEENS3_ILi0EEESZ_EEEEEEENS_7SoftmaxILi2ELi0EEEEEbRKNSE_6ParamsENSA_25PipelineTmaAsyncNoClusterILi2ENSA_16PipelineTmaAsyncILi2EEEEES1B_RNSA_13PipelineStateILj2EEERT0_RT1_iRiRKNS_16SeqlenInfoQKNewKILb1ELb0EEENS2_IJiiiiEEERT_ENKUliT_T0_T1_E_clIZSF_ISO_S12_S14_EbS17_S1B_S1B_S1E_S1G_S1I_iS1J_S1N_S1O_S1Q_EUlRS1R_iE1_NS3_ILb0EEENS3_ILb1EEEEEDaiS1R_S1S_S1T_,(.L_x_11970 - $_ZN7cutlass13device_kernelIN5flash11enable_sm90INS1_16FlashAttnFwdSm90INS1_25CollectiveMainloopFwdSm90ILi2EN4cute5tupleIJNS5_1CILi1EEES8_S8_EEENS6_IJNS7_ILi128EEENS7_ILi96EEENS7_ILi64EEEEEELi256ENS_10bfloat16_tEfNS_4arch4Sm90ELb0ELb1ELb1ELb1ELb0ELb0ELb1ELb1ELb0ELb0ELb0ELb0EEENS1_21CollectiveEpilogueFwdINS6_IJSA_NS7_ILi256EEESB_EEES9_SE_SG_Li256ELb1ELb0ELb0ELb0EEENS1_36VarlenDynamicPersistentTileSchedulerILi128ELi96ELi256ELi32ELb0ELb0ELb1ELb1ELb0ELb1EEEEEEEEEvNT_6ParamsE$_ZZN5flash25CollectiveMainloopFwdSm90ILi2EN4cute5tupleIJNS1_1CILi1EEES4_S4_EEENS2_IJNS3_ILi128EEENS3_ILi96EEENS3_ILi64EEEEEELi256EN7cutlass10bfloat16_tEfNSA_4arch4Sm90ELb0ELb1ELb1ELb1ELb0ELb0ELb1ELb1ELb0ELb0ELb0ELb0EE3mmaINS_16FlashAttnFwdSm90ISE_NS_21CollectiveEpilogueFwdINS2_IJS6_NS3_ILi256EEES7_EEES5_SB_SD_Li256ELb1ELb0ELb0ELb0EEENS_36VarlenDynamicPersistentTileSchedulerILi128ELi96ELi256ELi32ELb0ELb0ELb1ELb1ELb0ELb1EEEE13SharedStorageENS1_6TensorINS1_11ArrayEngineIfLm128EEENS1_6LayoutINS2_IJNS2_IJNS3_ILi2EEEST_NS3_ILi32EEEEEES4_S4_EEENS2_IJNS2_IJS4_ST_NS3_ILi4EEEEEENS3_ILi0EEESZ_EEEEEEENS_7SoftmaxILi2ELi0EEEEEbRKNSE_6ParamsENSA_25PipelineTmaAsyncNoClusterILi2ENSA_16PipelineTmaAsyncILi2EEEEES1B_RNSA_13PipelineStateILj2EEERT0_RT1_iRiRKNS_16SeqlenInfoQKNewKILb1ELb0EEENS2_IJiiiiEEERT_ENKUliT_T0_T1_E_clIZSF_ISO_S12_S14_EbS17_S1B_S1B_S1E_S1G_S1I_iS1J_S1N_S1O_S1Q_EUlRS1R_iE1_NS3_ILb0EEENS3_ILb1EEEEEDaiS1R_S1S_S1T_)
$_ZN7cutlass13device_kernelIN5flash11enable_sm90INS1_16FlashAttnFwdSm90INS1_25CollectiveMainloopFwdSm90ILi2EN4cute5tupleIJNS5_1CILi1EEES8_S8_EEENS6_IJNS7_ILi128EEENS7_ILi96EEENS7_ILi64EEEEEELi256ENS_10bfloat16_tEfNS_4arch4Sm90ELb0ELb1ELb1ELb1ELb0ELb0ELb1ELb1ELb0ELb0ELb0ELb0EEENS1_21CollectiveEpilogueFwdINS6_IJSA_NS7_ILi256EEESB_EEES9_SE_SG_Li256ELb1ELb0ELb0ELb0EEENS1_36VarlenDynamicPersistentTileSchedulerILi128ELi96ELi256ELi32ELb0ELb0ELb1ELb1ELb0ELb1EEEEEEEEEvNT_6ParamsE$_ZZN5flash25CollectiveMainloopFwdSm90ILi2EN4cute5tupleIJNS1_1CILi1EEES4_S4_EEENS2_IJNS3_ILi128EEENS3_ILi96EEENS3_ILi64EEEEEELi256EN7cutlass10bfloat16_tEfNSA_4arch4Sm90ELb0ELb1ELb1ELb1ELb0ELb0ELb1ELb1ELb0ELb0ELb0ELb0EE3mmaINS_16FlashAttnFwdSm90ISE_NS_21CollectiveEpilogueFwdINS2_IJS6_NS3_ILi256EEES7_EEES5_SB_SD_Li256ELb1ELb0ELb0ELb0EEENS_36VarlenDynamicPersistentTileSchedulerILi128ELi96ELi256ELi32ELb0ELb0ELb1ELb1ELb0ELb1EEEE13SharedStorageENS1_6TensorINS1_11ArrayEngineIfLm128EEENS1_6LayoutINS2_IJNS2_IJNS3_ILi2EEEST_NS3_ILi32EEEEEES4_S4_EEENS2_IJNS2_IJS4_ST_NS3_ILi4EEEEEENS3_ILi0EEESZ_EEEEEEENS_7SoftmaxILi2ELi0EEEEEbRKNSE_6ParamsENSA_25PipelineTmaAsyncNoClusterILi2ENSA_16PipelineTmaAsyncILi2EEEEES1B_RNSA_13PipelineStateILj2EEERT0_RT1_iRiRKNS_16SeqlenInfoQKNewKILb1ELb0EEENS2_IJiiiiEEERT_ENKUliT_T0_T1_E_clIZSF_ISO_S12_S14_EbS17_S1B_S1B_S1E_S1G_S1I_iS1J_S1N_S1O_S1Q_EUlRS1R_iE1_NS3_ILb0EEENS3_ILb1EEEEEDaiS1R_S1S_S1T_:
[----:B------:R-:W-:Y:S05]  /*28c00*/  YIELD ;  /* 0x0000000000007946 */ /* 0x000fea0003800000 */
[----:B------:R-:W-:Y:S02]  /*28c10*/  ULDC UR4, c[0x0][0x20] ;  /* 0x0000080000047ab9 */ /* 0x000fe40000000800 */
[----:B------:R-:W-:-:S05]  /*28c20*/  VIADD R0, R0, -UR4 ;  /* 0x8000000400007c36 */ /* 0x000fca0008000000 */
[----:B------:R-:W2:Y:S01]  /*28c30*/  LDL.64 R2, [R0] ;  /* 0x0000000000027983 */ /* 0x000ea20000100a00 */
[----:B------:R-:W0:Y:S02]  /*28c40*/  LDC.64 R4, c[0x0][0x208] ;  /* 0x00008200ff047b82 */ /* 0x000e240000000a00 */
[----:B0-----:R-:W-:Y:S02]  /*28c50*/  R2UR UR4, R4 ;  /* 0x00000000040472ca */ /* 0x001fe400000e0000 */
        /* <DEDUP_REMOVED lines=35> */
[----:B0-----:R1:W5:Y:S01]  /*28e90*/  LD.E R11, desc[UR6][R6.64+0x4] ;  /* 0x00000406060b7980 */ /* 0x001362000c101900 */
[----:B--2---:R-:W-:-:S04]  /*28ea0*/  LOP3.LUT R14, R14, 0x1, RZ, 0xfc, !PT ;  /* 0x000000010e0e7812 */ /* 0x004fc800078efcff */
[----:B------:R-:W-:-:S13]  /*28eb0*/  ISETP.NE.AND P1, PT, R14, 0x3, PT ;  /* 0x000000030e00780c */ /* 0x000fda0003f25270 */
[----:B-1----:R-:W-:Y:S05]  /*28ec0*/  @!P1 BRA `(.L_x_9942) ;  /* 0x0000000000049947 */ /* 0x002fea0003800000 */
[----:B------:R-:W-:Y:S01]  /*28ed0*/  BPT.TRAP 0x1 ;  /* 0x000000040000795c */ /* 0x000fe20000300000 */
.L_x_9942:
[----:B------:R-:W-:Y:S05]  /*28ee0*/  BSYNC B3 ;  /* 0x0000000000037941 */ /* 0x000fea0003800000 */
.L_x_9941:
[----:B------:R-:W-:Y:S02]  /*28ef0*/  R2UR UR4, R4 ;  /* 0x00000000040472ca */ /* 0x000fe400000e0000 */
[----:B------:R-:W-:-:S13]  /*28f00*/  R2UR UR5, R5 ;  /* 0x00000000050572ca */ /* 0x000fda00000e0000 */
[----:B------:R-:W2:Y:S01]  /*28f10*/  LD.E.64 R2, desc[UR4][R8.64+0x8] ;  /* 0x0000080408027980 */ /* 0x000ea2000c101b00 */
[----:B-----5:R-:W-:Y:S02]  /*28f20*/  SHF.L.U32 R13, R11, 0x1f, RZ ;  /* 0x0000001f0b0d7819 */ /* 0x020fe400000006ff */
[----:B--2---:R-:W-:-:S05]  /*28f30*/  MOV R3, R2 ;  /* 0x0000000200037202 */ /* 0x004fca0000000f00 */
[----:B------:R-:W-:-:S04]  /*28f40*/  IMAD R12, R12, 0x8, R3 ;  /* 0x000000080c0c7824 */ /* 0x000fc800078e0203 */
[----:B------:R0:W1:Y:S01]  /*28f50*/  SYNCS.PHASECHK.TRANS64.TRYWAIT P1, [R12+URZ], R13 ;  /* 0x0000000d0c0075a7 */ /* 0x000062000802017f */
[----:B------:R-:W2:Y:S01]  /*28f60*/  LD.E R11, desc[UR4][R8.64+0x1c] ;  /* 0x00001c04080b7980 */ /* 0x000ea2000c101900 */
[----:B------:R-:W-:Y:S02]  /*28f70*/  R2UR UR6, R4 ;  /* 0x00000000040672ca */ /* 0x000fe400000e0000 */
[----:B------:R-:W-:Y:S01]  /*28f80*/  R2UR UR7, R5 ;  /* 0x00000000050772ca */ /* 0x000fe200000e0000 */
[----:B------:R0:W5:Y:S01]  /*28f90*/  LD.E R2, desc[UR4][R6.64] ;  /* 0x0000000406027980 */ /* 0x000162000c101900 */
[----:B------:R-:W-:Y:S11]  /*28fa0*/  BSSY B3, `(.L_x_9943) ;  /* 0x0000006000037945 */ /* 0x000ff60003800000 */
[----:B------:R0:W5:Y:S01]  /*28fb0*/  LD.E R3, desc[UR6][R6.64+0x4] ;  /* 0x0000040606037980 */ /* 0x000162000c101900 */
[----:B--2---:R-:W-:-:S04]  /*28fc0*/  LOP3.LUT R11, R11, 0x1, RZ, 0xfc, !PT ;  /* 0x000000010b0b7812 */ /* 0x004fc800078efcff */
[----:B------:R-:W-:-:S13]  /*28fd0*/  ISETP.NE.AND P2, PT, R11, 0x3, PT ;  /* 0x000000030b00780c */ /* 0x000fda0003f45270 */
[----:B01----:R-:W-:Y:S05]  /*28fe0*/  @!P2 BRA `(.L_x_9944) ;  /* 0x000000000004a947 */ /* 0x003fea0003800000 */
[----:B------:R-:W-:Y:S01]  /*28ff0*/  BPT.TRAP 0x1 ;  /* 0x000000040000795c */ /* 0x000fe20000300000 */
.L_x_9944:
[----:B------:R-:W-:Y:S05]  /*29000*/  BSYNC B3 ;  /* 0x0000000000037941 */ /* 0x000fea0003800000 */
.L_x_9943:
        /* <DEDUP_REMOVED lines=8> */
[----:B------:R-:W0:Y:S02]  /*29090*/  SYNCS.PHASECHK.TRANS64.TRYWAIT P1, [R2+URZ], R3 ;  /* 0x00000003020075a7 */ /* 0x000e24000802017f */
[----:B0-----:R-:W-:Y:S05]  /*290a0*/  @!P1 BRA `(.L_x_9947) ;  /* 0x000001b400a49947 */ /* 0x001fea0003800000 */
.L_x_9946:
[----:B------:R-:W-:Y:S05]  /*290b0*/  BSYNC B3 ;  /* 0x0000000000037941 */ /* 0x000fea0003800000 */
.L_x_9945:
[----:B------:R-:W2:Y:S04]  /*290c0*/  LDL.64 R8, [R0] ;  /* 0x0000000000087983 */ /* 0x000ea80000100a00 */
[----:B------:R-:W3:Y:S01]  /*290d0*/  LDL.64 R6, [R0+0x28] ;  /* 0x0000280000067983 */ /* 0x000ee20000100a00 */
[C---:B------:R-:W-:Y:S02]  /*290e0*/  R2UR UR6, R4.reuse ;  /* 0x00000000040672ca */ /* 0x040fe400000e0000 */
[C---:B------:R-:W-:Y:S01]  /*290f0*/  R2UR UR7, R5.reuse ;  /* 0x00000000050772ca */ /* 0x040fe200000e0000 */
[----:B0----5:R-:W4:Y:S01]  /*29100*/  LDL.64 R2, [R0+0x20] ;  /* 0x0000200000027983 */ /* 0x021f220000100a00 */
        /* <DEDUP_REMOVED lines=85> */
[----:B0-----:R-:W-:Y:S05]  /*29660*/  @!P1 BRA `(.L_x_9949) ;  /* 0x0000000000049947 */ /* 0x001fea0003800000 */
[----:B------:R-:W-:Y:S01]  /*29670*/  BPT.TRAP 0x1 ;  /* 0x000000040000795c */ /* 0x000fe20000300000 */
.L_x_9949:
[----:B------:R-:W-:Y:S05]  /*29680*/  BSYNC B3 ;  /* 0x0000000000037941 */ /* 0x000fea0003800000 */
.L_x_9948:
        /* <DEDUP_REMOVED lines=17> */
.L_x_9951:
[----:B------:R-:W-:Y:S05]  /*297a0*/  BSYNC B3 ;  /* 0x0000000000037941 */ /* 0x000fea0003800000 */
.L_x_9950:
        /* <DEDUP_REMOVED lines=10> */
.L_x_9953:
[----:B------:R-:W-:Y:S05]  /*29850*/  BSYNC B3 ;  /* 0x0000000000037941 */ /* 0x000fea0003800000 */
.L_x_9952:
[----:B------:R-:W2:Y:S04]  /*29860*/  LDL.64 R12, [R0] ;  /* 0x00000000000c7983 */ /* 0x000ea80000100a00 */
[----:B------:R-:W3:Y:S01]  /*29870*/  LDL.64 R6, [R0+0x58] ;  /* 0x0000580000067983 */ /* 0x000ee20000100a00 */
[C---:B------:R-:W-:Y:S02]  /*29880*/  R2UR UR6, R4.reuse ;  /* 0x00000000040672ca */ /* 0x040fe400000e0000 */
[C---:B------:R-:W-:Y:S01]  /*29890*/  R2UR UR7, R5.reuse ;  /* 0x00000000050772ca */ /* 0x040fe200000e0000 */
[----:B------:R-:W4:Y:S01]  /*298a0*/  LDL.64 R2, [R0+0x48] ;  /* 0x0000480000027983 */ /* 0x000f220000100a00 */
[C---:B------:R-:W-:Y:S02]  /*298b0*/  R2UR UR4, R4.reuse ;  /* 0x00000000040472ca */ /* 0x040fe400000e0000 */
[C---:B------:R-:W-:Y:S01]  /*298c0*/  R2UR UR5, R5.reuse ;  /* 0x00000000050572ca */ /* 0x040fe200000e0000 */
[----:B0----5:R-:W4:Y:S08]  /*298d0*/  LDL.64 R8, [R0+0x50] ;  /* 0x0000500000087983 */ /* 0x021f300000100a00 */
[----:B--2---:R-:W2:Y:S04]  /*298e0*/  LD.E R11, desc[UR6][R12.64] ;  /* 0x000000060c0b7980 */ /* 0x004ea8000c101900 */
[----:B---3--:R-:W2:Y:S01]  /*298f0*/  LD.E.64 R6, desc[UR4][R6.64] ;  /* 0x0000000406067980 */ /* 0x008ea2000c101b00 */
[----:B------:R-:W-:Y:S05]  /*29900*/  WARPSYNC.ALL ;  /* 0x0000000000007948 */ /* 0x000fea0003800000 */
[----:B------:R-:W-:Y:S01]  /*29910*/  R2UR UR6, R4 ;  /* 0x00000000040672ca */ /* 0x000fe200000e0000 */
[----:B------:R-:W3:Y:S01]  /*29920*/  LDL.LU R18, [R1+0x470] ;  /* 0x0004700001127983 */ /* 0x000ee20000300800 */
[----:B------:R-:W-:-:S02]  /*29930*/  R2UR UR7, R5 ;  /* 0x00000000050772ca */ /* 0x000fc400000e0000 */
[----:B------:R-:W-:Y:S01]  /*29940*/  R2UR UR4, R4 ;  /* 0x00000000040472ca */ /* 0x000fe200000e0000 */
[----:B------:R-:W3:Y:S01]  /*29950*/  LDL R20, [R1+0x474] ;  /* 0x0004740001147983 */ /* 0x000ee20000100800 */
[----:B------:R-:W-:-:S03]  /*29960*/  R2UR UR5, R5 ;  /* 0x00000000050572ca */ /* 0x000fc600000e0000 */
[----:B------:R-:W3:Y:S06]  /*29970*/  LDL R19, [R1+0x478] ;  /* 0x0004780001137983 */ /* 0x000eec0000100800 */
[----:B----4-:R-:W4:Y:S04]  /*29980*/  LD.E R14, desc[UR6][R2.64] ;  /* 0x00000006020e7980 */ /* 0x010f28000c101900 */
[----:B------:R-:W3:Y:S01]  /*29990*/  LD.E.64 R12, desc[UR4][R8.64] ;  /* 0x00000004080c7980 */ /* 0x000ee2000c101b00 */
[----:B--2---:R-:W-:Y:S01]  /*299a0*/  IMAD R6, R11, 0xc00, R6 ;  /* 0x00000c000b067824 */ /* 0x004fe200078e0206 */
[----:B------:R-:W-:Y:S01]  /*299b0*/  R2UR UR7, R7 ;  /* 0x00000000070772ca */ /* 0x000fe200000e0000 */
[----:B------:R-:W-:Y:S01]  /*299c0*/  WARPGROUP.ARRIVE ;  /* 0x00000000000079c5 */ /* 0x000fe20000000000 */
        /* <DEDUP_REMOVED lines=14> */
[----:B------:R-:W-:Y:S01]  /*29ab0*/  WARPGROUP.ARRIVE ;  /* 0x00000000000079c5 */ /* 0x000fe20000000000 */
[----:B------:R-:W-:Y:S01]  /*29ac0*/  IMAD.MOV.U32 R15, RZ, RZ, R7 ;  /* 0x000000ffff0f7224 */ /* 0x000fe200078e0007 */
[----:B------:R-:W-:-:S02]  /*29ad0*/  R2UR UR8, R4 ;  /* 0x00000000040872ca */ /* 0x000fc400000e0000 */
[----:B------:R-:W-:Y:S02]  /*29ae0*/  R2UR UR6, R14 ;  /* 0x000000000e0672ca */ /* 0x000fe400000e0000 */
        /* <DEDUP_REMOVED lines=222> */
[----:B------:R-:W0:Y:S01]  /*2a8d0*/  S2R R197, SR_TID.X ;  /* 0x0000000000c57919 */ /* 0x000e220000002100 */
[----:B------:R-:W-:Y:S02]  /*2a8e0*/  R2UR UR8, R4 ;  /* 0x00000000040872ca */ /* 0x000fe400000e0000 */
[----:B------:R-:W-:Y:S02]  /*2a8f0*/  R2UR UR6, R12 ;  /* 0x000000000c0672ca */ /* 0x000fe400000e0000 */
[----:B------:R-:W-:Y:S02]  /*2a900*/  R2UR UR7, R13 ;  /* 0x000000000d0772ca */ /* 0x000fe400000e0000 */
[----:B------:R-:W-:Y:S02]  /*2a910*/  R2UR UR9, R5 ;  /* 0x00000000050972ca */ /* 0x000fe400000e0000 */
[----:B------:R-:W-:Y:S02]  /*2a920*/  LOP3.LUT R18, R18, 0xfff7ffff, RZ, 0xc0, !PT ;  /* 0xfff7ffff12127812 */ /* 0x000fe400078ec0ff */
[----:B0-----:R-:W-:Y:S01]  /*2a930*/  LOP3.LUT P2, RZ, R197, 0x7f, RZ, 0xc0, !PT ;  /* 0x0000007fc5ff7812 */ /* 0x001fe2000784c0ff */
[----:B--2---:R-:W-:-:S02]  /*2a940*/  VIADD R6, R8, 0xc06 ;  /* 0x00000c0608067836 */ /* 0x004fc40000000000 */
[----:B------:R-:W-:Y:S01]  /*2a950*/  IMAD.MOV.U32 R7, RZ, RZ, R9 ;  /* 0x000000ffff077224 */ /* 0x000fe200078e0009 */
[----:B------:R-:W-:Y:S02]  /*2a960*/  SHF.R.U32.HI R11, RZ, 0x7, R197 ;  /* 0x00000007ff0b7819 */ /* 0x000fe400000116c5 */
[----:B------:R-:W-:Y:S02]  /*2a970*/  R2UR UR4, R6 ;  /* 0x00000000060472ca */ /* 0x000fe400000e0000 */
[----:B------:R-:W-:-:S05]  /*2a980*/  R2UR UR5, R7 ;  /* 0x00000000070572ca */ /* 0x000fca00000e0000 */
[----:B------:R-:W-:-:S08]  /*2a990*/  @P2 LOP3.LUT R18, R18, 0x80000, RZ, 0xfc, !PT ;  /* 0x0008000012122812 */ /* 0x000fd000078efcff */
[----:B------:R-:W-:Y:S03]  /*2a9a0*/  HGMMA.64x96x16.F32.BF16 R24, gdesc[UR4], R24, gsb0 ;  /* 0x01600000041879f0 */ /* 0x000fe60008001818 */
[----:B------:R-:W-:Y:S02]  /*2a9b0*/  WARPGROUP.DEPBAR.LE gsb0, 0x0 ;  /* 0x00008000000079c5 */ /* 0x000fe40000010000 */
[----:B------:R0:W-:Y:S04]  /*2a9c0*/  ST.E desc[UR8][R2.64], R189 ;  /* 0x000000bd02007985 */ /* 0x0001e8000c101908 */
[----:B------:R-:W2:Y:S04]  /*2a9d0*/  @!P2 LDL.64 R6, [R0+0x18] ;  /* 0x000018000006a983 */ /* 0x000ea80000100a00 */
[----:B------:R-:W3:Y:S01]  /*2a9e0*/  @!P2 LDL.64 R8, [R0] ;  /* 0x000000000008a983 */ /* 0x000ee20000100a00 */
[----:B------:R-:W-:-:S02]  /*2a9f0*/  @!P2 R2UR UR4, R4 ;  /* 0x000000000404a2ca */ /* 0x000fc400000e0000 */
[C---:B------:R-:W-:Y:S01]  /*2aa00*/  @!P2 R2UR UR5, R5.reuse ;  /* 0x000000000505a2ca */ /* 0x040fe200000e0000 */
[----:B------:R1:W-:Y:S01]  /*2aa10*/  STL [R1+0x470], R18 ;  /* 0x0004701201007387 */ /* 0x0003e20000100800 */
[----:B------:R-:W-:Y:S02]  /*2aa20*/  @!P2 R2UR UR6, R4 ;  /* 0x000000000406a2ca */ /* 0x000fe400000e0000 */
[----:B------:R-:W-:Y:S02]  /*2aa30*/  @!P2 R2UR UR7, R5 ;  /* 0x000000000507a2ca */ /* 0x000fe400000e0000 */
[----:B------:R-:W-:-:S05]  /*2aa40*/  IADD3 R11, -R11, 0xb, RZ ;  /* 0x0000000b0b0b7810 */ /* 0x000fca0007ffe1ff */
[----:B------:R4:W-:Y:S06]  /*2aa50*/  BAR.ARV R11, 0x100 ;  /* 0x0004000b0000751d */ /* 0x0009ec0000002000 */
[----:B--2---:R-:W2:Y:S04]  /*2aa60*/  @!P2 LD.E.64 R6, desc[UR4][R6.64+0x30] ;  /* 0x000030040606a980 */ /* 0x004ea8000c101b00 */
[----:B---3--:R-:W0:Y:S01]  /*2aa70*/  @!P2 LD.E R8, desc[UR6][R8.64] ;  /* 0x000000060808a980 */ /* 0x008e22000c101900 */
[----:B--2---:R-:W-:-:S05]  /*2aa80*/  @!P2 MOV R13, R6 ;  /* 0x00000006000da202 */ /* 0x004fca0000000f00 */
[----:B0-----:R-:W-:-:S05]  /*2aa90*/  @!P2 IMAD R2, R8, 0x8, R13 ;  /* 0x000000080802a824 */ /* 0x001fca00078e020d */
[----:B------:R-:W-:-:S04]  /*2aaa0*/  @!P2 PRMT R2, RZ, 0x654, R2 ;  /* 0x00000654ff02a816 */ /* 0x000fc80000000002 */
[----:B------:R0:W-:Y:S02]  /*2aab0*/  @!P2 SYNCS.ARRIVE.TRANS64.RED.A1T0 RZ, [R2+URZ], RZ ;  /* 0x000000ff02ffa9a7 */ /* 0x0001e4000810043f */
[----:B0-----:R-:W2:Y:S01]  /*2aac0*/  LDL.64 R2, [R0+0x68] ;  /* 0x0000680000027983 */ /* 0x001ea20000100a00 */
[----:B------:R-:W-:Y:S02]  /*2aad0*/  R2UR UR4, R4 ;  /* 0x00000000040472ca */ /* 0x000fe400000e0000 */
[----:B------:R-:W-:-:S13]  /*2aae0*/  R2UR UR5, R5 ;  /* 0x00000000050572ca */ /* 0x000fda00000e0000 */
[----:B--2---:R-:W1:Y:S01]  /*2aaf0*/  LD.E.64 R2, desc[UR4][R2.64] ;  /* 0x0000000402027980 */ /* 0x004e62000c101b00 */
[C---:B------:R-:W-:Y:S02]  /*2ab00*/  R2UR UR4, R4.reuse ;  /* 0x00000000040472ca */ /* 0x040fe400000e0000 */
[C---:B------:R-:W-:Y:S01]  /*2ab10*/  R2UR UR5, R5.reuse ;  /* 0x00000000050572ca */ /* 0x040fe200000e0000 */
[----:B------:R-:W-:Y:S01]  /*2ab20*/  IMAD.MOV.U32 R23, RZ, RZ, R157 ;  /* 0x000000ffff177224 */ /* 0x000fe200078e009d */
[C---:B------:R-:W-:Y:S02]  /*2ab30*/  R2UR UR8, R4.reuse ;  /* 0x00000000040872ca */ /* 0x040fe400000e0000 */
[C---:B------:R-:W-:Y:S01]  /*2ab40*/  R2UR UR9, R5.reuse ;  /* 0x00000000050972ca */ /* 0x040fe200000e0000 */
[----:B------:R-:W-:Y:S01]  /*2ab50*/  IMAD.MOV.U32 R8, RZ, RZ, R19 ;  /* 0x000000ffff087224 */ /* 0x000fe200078e0013 */
[----:B------:R-:W-:Y:S01]  /*2ab60*/  R2UR UR12, R4 ;  /* 0x00000000040c72ca */ /* 0x000fe200000e0000 */
[----:B------:R-:W-:Y:S01]  /*2ab70*/  IMAD.MOV.U32 R9, RZ, RZ, R20 ;  /* 0x000000ffff097224 */ /* 0x000fe200078e0014 */
[----:B------:R-:W-:-:S02]  /*2ab80*/  R2UR UR13, R5 ;  /* 0x00000000050d72ca */ /* 0x000fc400000e0000 */
[----:B------:R-:W-:Y:S02]  /*2ab90*/  R2UR UR6, R4 ;  /* 0x00000000040672ca */ /* 0x000fe400000e0000 */
[----:B------:R-:W-:-:S05]  /*2aba0*/  R2UR UR7, R5 ;  /* 0x00000000050772ca */ /* 0x000fca00000e0000 */
[----:B------:R0:W2:Y:S01]  /*2abb0*/  LD.E R78, desc[UR8][R8.64] ;  /* 0x00000008084e7980 */ /* 0x0000a2000c101900 */
[C---:B------:R-:W-:Y:S02]  /*2abc0*/  R2UR UR8, R4.reuse ;  /* 0x00000000040872ca */ /* 0x040fe400000e0000 */
[C---:B------:R-:W-:Y:S02]  /*2abd0*/  R2UR UR9, R5.reuse ;  /* 0x00000000050972ca */ /* 0x040fe400000e0000 */
[C---:B------:R-:W-:Y:S02]  /*2abe0*/  R2UR UR10, R4.reuse ;  /* 0x00000000040a72ca */ /* 0x040fe400000e0000 */
[----:B------:R-:W-:Y:S01]  /*2abf0*/  R2UR UR11, R5 ;  /* 0x00000000050b72ca */ /* 0x000fe200000e0000 */
[----:B------:R-:W3:Y:S08]  /*2ac00*/  LD.E R6, desc[UR6][R22.64+0x4] ;  /* 0x0000040616067980 */ /* 0x000ef0000c101900 */
[----:B------:R-:W3:Y:S04]  /*2ac10*/  LD.E R77, desc[UR8][R22.64+0xc] ;  /* 0x00000c08164d7980 */ /* 0x000ee8000c101900 */
[----:B------:R-:W4:Y:S04]  /*2ac20*/  LD.E R79, desc[UR10][R22.64+0x14] ;  /* 0x0000140a164f7980 */ /* 0x000f28000c101900 */
[----:B-1----:R-:W2:Y:S01]  /*2ac30*/  LD.E R18, desc[UR4][R2.64] ;  /* 0x0000000402127980 */ /* 0x002ea2000c101900 */
[----:B------:R-:W-:-:S02]  /*2ac40*/  R2UR UR4, R4 ;  /* 0x00000000040472ca */ /* 0x000fc400000e0000 */
[----:B------:R-:W-:Y:S01]  /*2ac50*/  R2UR UR5, R5 ;  /* 0x00000000050572ca */ /* 0x000fe200000e0000 */
[----:B------:R-:W3:-:S12]  /*2ac60*/  LD.E R3, desc[UR12][R22.64+0x18] ;  /* 0x0000180c16037980 */ /* 0x000ed8000c101900 */
[----:B------:R-:W3:Y:S01]  /*2ac70*/  LD.E R75, desc[UR4][R22.64] ;  /* 0x00000004164b7980 */ /* 0x000ee2000c101900 */
[----:B------:R-:W-:Y:S02]  /*2ac80*/  R2UR UR4, R4 ;  /* 0x00000000040472ca */ /* 0x000fe400000e0000 */
[----:B------:R-:W-:-:S13]  /*2ac90*/  R2UR UR5, R5 ;  /* 0x00000000050572ca */ /* 0x000fda00000e0000 */
[----:B------:R-:W3:Y:S01]  /*2aca0*/  LD.E R7, desc[UR4][R22.64+0x8] ;  /* 0x0000080416077980 */ /* 0x000ee2000c101900 */
[----:B------:R-:W-:Y:S02]  /*2acb0*/  R2UR UR4, R4 ;  /* 0x00000000040472ca */ /* 0x000fe400000e0000 */
[----:B------:R-:W-:-:S13]  /*2acc0*/  R2UR UR5, R5 ;  /* 0x00000000050572ca */ /* 0x000fda00000e0000 */
[----:B------:R-:W3:Y:S01]  /*2acd0*/  LD.E R76, desc[UR4][R22.64+0x10] ;  /* 0x00001004164c7980 */ /* 0x000ee2000c101900 */
[----:B------:R-:W-:Y:S01]  /*2ace0*/  BSSY B3, `(.L_x_9955) ;  /* 0x00000a5000037945 */ /* 0x000fe20003800000 */
[----:B----4-:R-:W-:Y:S02]  /*2acf0*/  IMAD R79, R10, -0x60, R79 ;  /* 0xffffffa00a4f7824 */ /* 0x010fe400078e024f */
[-C--:B--2---:R-:W-:Y:S01]  /*2ad00*/  FMUL.FTZ R20, R49, R18.reuse ;  /* 0x0000001231147220 */ /* 0x084fe20000410000 */
[----:B------:R-:W-:-:S03]  /*2ad10*/  FMUL.FTZ R73, R43, R18 ;  /* 0x000000122b497220 */ /* 0x000fc60000410000 */
[----:B------:R1:W2:Y:S01]  /*2ad20*/  MUFU.TANH R43, R20 ;  /* 0x00000014002b7308 */ /* 0x0002a20000002400 */
[-C--:B------:R-:W-:Y:S01]  /*2ad30*/  FMUL.FTZ R32, R32, R18.reuse ;  /* 0x0000001220207220 */ /* 0x080fe20000410000 */
[----:B-1----:R-:W-:-:S06]  /*2ad40*/  FMUL.FTZ R20, R57, R18 ;  /* 0x0000001239147220 */ /* 0x002fcc0000410000 */
[----:B------:R3:W1:Y:S01]  /*2ad50*/  MUFU.TANH R84, R20 ;  /* 0x0000001400547308 */ /* 0x0006620000002400 */
[----:B------:R-:W-:Y:S01]  /*2ad60*/  FMUL.FTZ R19, R48, R18 ;  /* 0x0000001230137220 */ /* 0x000fe20000410000 */
[----:B---3--:R-:W-:-:S06]  /*2ad70*/  SHF.R.S32.HI R20, RZ, 0x1f, R75 ;  /* 0x0000001fff147819 */ /* 0x008fcc000001144b */
[----:B------:R3:W4:Y:S01]  /*2ad80*/  MUFU.TANH R80, R32 ;  /* 0x0000002000507308 */ /* 0x0007220000002400 */
[----:B------:R-:W-:Y:S01]  /*2ad90*/  LEA.HI R20, R20, R75, RZ, 0x7 ;  /* 0x0000004b14147211 */ /* 0x000fe200078f38ff */
[----:B------:R-:W-:-:S03]  /*2ada0*/  FMUL.FTZ R72, R42, R18 ;  /* 0x000000122a487220 */ /* 0x000fc60000410000 */
[----:B---3--:R-:W-:-:S03]  /*2adb0*/  LOP3.LUT R32, R20, 0xffffff80, RZ, 0xc0, !PT ;  /* 0xffffff8014207812 */ /* 0x008fc600078ec0ff */
[----:B------:R3:W0:Y:S02]  /*2adc0*/  MUFU.TANH R42, R19 ;  /* 0x00000013002a7308 */ /* 0x0006240000002400 */
[----:B------:R-:W-:Y:S02]  /*2add0*/  IMAD.IADD R32, R75, 0x1, -R32 ;  /* 0x000000014b207824 */ /* 0x000fe400078e0a20 */
[-C--:B------:R-:W-:Y:S01]  /*2ade0*/  FMUL.FTZ R21, R52, R18.reuse ;  /* 0x0000001234157220 */ /* 0x080fe20000410000 */
[----:B---3--:R-:W-:-:S04]  /*2adf0*/  FMUL.FTZ R19, R56, R18 ;  /* 0x0000001238137220 */ /* 0x008fc80000410000 */
[----:B------:R3:W1:Y:S01]  /*2ae00*/  MUFU.TANH R83, R19 ;  /* 0x0000001300537308 */ /* 0x0006620000002400 */
[----:B------:R-:W-:Y:S01]  /*2ae10*/  FMUL.FTZ R12, R31, R18 ;  /* 0x000000121f0c7220 */ /* 0x000fe20000410000 */
[----:B---3--:R-:W-:-:S06]  /*2ae20*/  SHF.R.S32.HI R19, RZ, 0x1f, R32 ;  /* 0x0000001fff137819 */ /* 0x008fcc0000011420 */
[----:B------:R3:W1:Y:S01]  /*2ae30*/  MUFU.TANH R82, R21 ;  /* 0x0000001500527308 */ /* 0x0006620000002400 */
[----:B0-----:R-:W-:Y:S01]  /*2ae40*/  FMUL.FTZ R8, R24, R18 ;  /* 0x0000001218087220 */ /* 0x001fe20000410000 */
[----:B---3--:R-:W-:-:S04]  /*2ae50*/  LEA.HI R21, R19, R32, RZ, 0x2 ;  /* 0x0000002013157211 */ /* 0x008fc800078f10ff */
[----:B------:R-:W-:Y:S01]  /*2ae60*/  LOP3.LUT R31, R21, 0x7ffffffc, RZ, 0xc0, !PT ;  /* 0x7ffffffc151f7812 */ /* 0x000fe200078ec0ff */
[----:B------:R-:W-:Y:S01]  /*2ae70*/  FMUL.FTZ R24, R34, R18 ;  /* 0x0000001222187220 */ /* 0x000fe20000410000 */
[----:B------:R-:W-:Y:S02]  /*2ae80*/  LEA.HI R19, R19, R32, RZ, 0x5 ;  /* 0x0000002013137211 */ /* 0x000fe400078f28ff */
[----:B------:R-:W-:Y:S01]  /*2ae90*/  SHF.R.S32.HI R34, RZ, 0x1f, R21 ;  /* 0x0000001fff227819 */ /* 0x000fe20000011415 */
[----:B------:R-:W-:Y:S01]  /*2aea0*/  IMAD.IADD R32, R32, 0x1, -R31 ;  /* 0x0000000120207824 */ /* 0x000fe200078e0a1f */
[----:B------:R-:W-:Y:S01]  /*2aeb0*/  SHF.R.S32.HI R31, RZ, 0x2, R21 ;  /* 0x00000002ff1f7819 */ /* 0x000fe20000011415 */
[----:B------:R-:W-:Y:S01]  /*2aec0*/  FMUL.FTZ R33, R33, R18 ;  /* 0x0000001221217220 */ /* 0x000fe20000410000 */
[----:B------:R-:W-:Y:S02]  /*2aed0*/  SHF.R.S32.HI R21, RZ, 0x5, R19 ;  /* 0x00000005ff157819 */ /* 0x000fe40000011413 */
[----:B------:R-:W-:-:S02]  /*2aee0*/  SHF.R.S32.HI R19, RZ, 0x7, R20 ;  /* 0x00000007ff137819 */ /* 0x000fc40000011414 */
[----:B------:R-:W-:Y:S01]  /*2aef0*/  LEA.HI R34, R34, R31, RZ, 0x3 ;  /* 0x0000001f22227211 */ /* 0x000fe200078f18ff */
[----:B------:R0:W3:Y:S01]  /*2af00*/  MUFU.TANH R81, R33 ;  /* 0x0000002100517308 */ /* 0x0000e20000002400 */
        /* <DEDUP_REMOVED lines=10> */
[----:B0-----:R-:W-:Y:S01]  /*2afb0*/  IMAD R33, R78, 0x8, R21 ;  /* 0x000000084e217824 */ /* 0x001fe200078e0215 */
[----:B------:R-:W-:Y:S01]  /*2afc0*/  LEA.HI R20, R20, R19, RZ, 0x1 ;  /* 0x0000001314147211 */ /* 0x000fe200078f08ff */
        /* <DEDUP_REMOVED lines=23> */
[----:B------:R-:W-:Y:S01]  /*2b140*/  LOP3.LUT R34, R34, 0xfffffff8, RZ, 0xc0, !PT ;  /* 0xfffffff822227812 */ /* 0x000fe200078ec0ff */
[----:B------:R-:W-:-:S02]  /*2b150*/  IMAD R21, R10, -0x60, R7 ;  /* 0xffffffa00a157824 */ /* 0x000fc400078e0207 */
[-C--:B------:R-:W-:Y:S01]  /*2b160*/  FMUL.FTZ R50, R71, R18.reuse ;  /* 0x0000001247327220 */ /* 0x080fe20000410000 */
[-C--:B------:R-:W-:Y:S01]  /*2b170*/  FMUL.FTZ R40, R40, R18.reuse ;  /* 0x0000001228287220 */ /* 0x080fe20000410000 */
[----:B------:R-:W-:Y:S01]  /*2b180*/  FMUL.FTZ R41, R41, R18 ;  /* 0x0000001229297220 */ /* 0x000fe20000410000 */
[----:B------:R-:W-:Y:S02]  /*2b190*/  LOP3.LUT R20, R20, 0x3fffffe, RZ, 0xc0, !PT ;  /* 0x03fffffe14147812 */ /* 0x000fe400078ec0ff */
[----:B------:R-:W-:Y:S01]  /*2b1a0*/  ISETP.GE.AND P1, PT, R3, 0x1, PT ;  /* 0x000000010300780c */ /* 0x000fe20003f26270 */
[----:B------:R-:W-:Y:S01]  /*2b1b0*/  IMAD.IADD R34, R31, 0x1, -R34 ;  /* 0x000000011f227824 */ /* 0x000fe200078e0a22 */
[----:B------:R-:W-:Y:S01]  /*2b1c0*/  IADD3 R21, -R6, 0x1, R21 ;  /* 0x0000000106157810 */ /* 0x000fe20007ffe115 */
[----:B------:R-:W0:Y:S01]  /*2b1d0*/  MUFU.TANH R8, R8 ;  /* 0x0000000800087308 */ /* 0x000e220000002400 */
[----:B------:R-:W-:Y:S01]  /*2b1e0*/  IMAD.IADD R20, R19, 0x1, -R20 ;  /* 0x0000000113147824 */ /* 0x000fe200078e0a14 */
[----:B------:R-:W-:Y:S01]  /*2b1f0*/  LOP3.LUT R18, RZ, R77, RZ, 0x33, !PT ;  /* 0x0000004dff127212 */ /* 0x000fe200078e33ff */
[----:B------:R-:W-:-:S05]  /*2b200*/  IMAD.U32 R19, R33, 0x10, R34 ;  /* 0x0000001021137824 */ /* 0x000fca00078e0022 */
[----:B------:R-:W0:Y:S01]  /*2b210*/  MUFU.TANH R13, R13 ;  /* 0x0000000d000d7308 */ /* 0x000e220000002400 */
[----:B------:R-:W-:-:S07]  /*2b220*/  IMAD R21, R32, -0x2, R21 ;  /* 0xfffffffe20157824 */ /* 0x000fce00078e0215 */
[----:B------:R-:W0:Y:S01]  /*2b230*/  MUFU.TANH R2, R2 ;  /* 0x0000000200027308 */ /* 0x000e220000002400 */
[----:B------:R-:W-:-:S07]  /*2b240*/  IMAD R54, R20, 0x40, R19 ;  /* 0x0000004014367824 */ /* 0x000fce00078e0213 */
        /* <DEDUP_REMOVED lines=12> */
[----:B------:R0:W0:Y:S08]  /*2b310*/  MUFU.TANH R39, R41 ;  /* 0x0000002900277308 */ /* 0x0000300000002400 */
        /* <DEDUP_REMOVED lines=25> */
[----:B------:R-:W-:-:S02]  /*2b4b0*/  IMAD R19, R10, -0x60, RZ ;  /* 0xffffffa00a137824 */ /* 0x000fc400078e02ff */
[C---:B------:R-:W-:Y:S02]  /*2b4c0*/  IMAD.IADD R63, R21.reuse, 0x1, R76 ;  /* 0x00000001153f7824 */ /* 0x040fe400078e024c */
[----:B------:R-:W-:Y:S02]  /*2b4d0*/  IMAD.IADD R67, R21, 0x1, R18 ;  /* 0x0000000115437824 */ /* 0x000fe400078e0212 */
[----:B------:R-:W-:Y:S02]  /*2b4e0*/  IMAD R62, R32, -0x2, R19 ;  /* 0xfffffffe203e7824 */ /* 0x000fe400078e0213 */
[--C-:B------:R-:W-:Y:S02]  /*2b4f0*/  IMAD.IADD R58, R63, 0x1, R54.reuse ;  /* 0x000000013f3a7824 */ /* 0x100fe400078e0236 */
        /* <DEDUP_REMOVED lines=18> */
.L_x_9960:
[----:B------:R-:W-:Y:S05]  /*2b620*/  BSYNC B5 ;  /* 0x0000000000057941 */ /* 0x000fea0003800000 */
.L_x_9959:
[----:B------:R-:W-:Y:S01]  /*2b630*/  LOP3.LUT R18, RZ, R18, RZ, 0x33, !PT ;  /* 0x00000012ff127212 */ /* 0x000fe200078e33ff */
[----:B------:R-:W-:Y:S06]  /*2b640*/  BRA `(.L_x_9961) ;  /* 0x0000000000287947 */ /* 0x000fec0003800000 */
.L_x_9958:
        /* <DEDUP_REMOVED lines=10> */
.L_x_9961:
[----:B------:R-:W-:Y:S05]  /*2b6f0*/  BSYNC B4 ;  /* 0x0000000000047941 */ /* 0x000fea0003800000 */
.L_x_9957:
[----:B------:R-:W-:-:S05]  /*2b700*/  IMAD R18, R3, R18, R62 ;  /* 0x0000001203127224 */ /* 0x000fca00078e023e */
[----:B------:R-:W-:Y:S02]  /*2b710*/  VIMNMX R59, R59, R18, !PT ;  /* 0x000000123b3b7248 */ /* 0x000fe40007fe0100 */
[----:B------:R-:W-:-:S07]  /*2b720*/  VIADDMNMX R58, R18, R3, R58, PT ;  /* 0x00000003123a7246 */ /* 0x000fce000380013a */
.L_x_9956:
[----:B------:R-:W-:Y:S05]  /*2b730*/  BSYNC B3 ;  /* 0x0000000000037941 */ /* 0x000fea0003800000 */
.L_x_9955:
[C---:B------:R-:W-:Y:S01]  /*2b740*/  ISETP.GE.AND P2, PT, R79.reuse, 0x9, PT ;  /* 0x000000094f00780c */ /* 0x040fe20003f46270 */
[----:B------:R-:W-:Y:S01]  /*2b750*/  VIADD R54, R54, 0x8 ;  /* 0x0000000836367836 */ /* 0x000fe20000000000 */
[----:B------:R-:W-:Y:S01]  /*2b760*/  ISETP.GE.AND P1, PT, R79, 0x2, PT ;  /* 0x000000024f00780c */ /* 0x000fe20003f26270 */
[----:B------:R-:W-:Y:S01]  /*2b770*/  BSSY B3, `(.L_x_9962) ;  /* 0x0000097000037945 */ /* 0x000fe20003800000 */
[C---:B------:R-:W-:Y:S02]  /*2b780*/  ISETP.GT.AND P3, PT, R59.reuse, 0x8, !P2 ;  /* 0x000000083b00780c */ /* 0x040fe40005764270 */
[----:B------:R-:W-:Y:S02]  /*2b790*/  ISETP.GT.AND P4, PT, R59, 0x1, !P1 ;  /* 0x000000013b00780c */ /* 0x000fe40004f84270 */
[----:B------:R-:W-:Y:S02]  /*2b7a0*/  ISETP.LT.OR P3, PT, R58, 0x9, P3 ;  /* 0x000000093a00780c */ /* 0x000fe40001f61670 */
[----:B------:R-:W-:-:S02]  /*2b7b0*/  ISETP.GE.AND P5, PT, R79, 0xa, PT ;  /* 0x0000000a4f00780c */ /* 0x000fc40003fa6270 */
[----:B0-----:R-:W-:Y:S02]  /*2b7c0*/  FSEL R32, R14, -INF , !P3 ;  /* 0xff8000000e207808 */ /* 0x001fe40005800000 */
        /* <DEDUP_REMOVED lines=128> */
.L_x_9967:
[----:B------:R-:W-:Y:S05]  /*2bfd0*/  BSYNC B5 ;  /* 0x0000000000057941 */ /* 0x000fea0003800000 */
.L_x_9966:
[----:B------:R-:W-:Y:S01]  /*2bfe0*/  LOP3.LUT R6, RZ, R6, RZ, 0x33, !PT ;  /* 0x00000006ff067212 */ /* 0x000fe200078e33ff */
[----:B------:R-:W-:Y:S06]  /*2bff0*/  BRA `(.L_x_9968) ;  /* 0x0000000000287947 */ /* 0x000fec0003800000 */
.L_x_9965:
        /* <DEDUP_REMOVED lines=10> */
.L_x_9968:
[----:B------:R-:W-:Y:S05]  /*2c0a0*/  BSYNC B4 ;  /* 0x0000000000047941 */ /* 0x000fea0003800000 */
.L_x_9964:
[----:B------:R-:W-:-:S05]  /*2c0b0*/  IMAD R6, R3, R6, R62 ;  /* 0x0000000603067224 */ /* 0x000fca00078e023e */
[----:B------:R-:W-:Y:S02]  /*2c0c0*/  VIADDMNMX R58, R6, R3, R58, PT ;  /* 0x00000003063a7246 */ /* 0x000fe4000380013a */
[----:B------:R-:W-:-:S07]  /*2c0d0*/  VIMNMX R59, R59, R6, !PT ;  /* 0x000000063b3b7248 */ /* 0x000fce0007fe0100 */
.L_x_9963:
[----:B------:R-:W-:Y:S05]  /*2c0e0*/  BSYNC B3 ;  /* 0x0000000000037941 */ /* 0x000fea0003800000 */
.L_x_9962:
        /* <DEDUP_REMOVED lines=76> */
[----:B------:R-:W-:Y:S02]  /*2c5b0*/  ISETP.LT.OR P1, PT, R58, 0x1, P1 ;  /* 0x000000013a00780c */ /* 0x000fe40000f21670 */
[----:B------:R-:W-:Y:S02]  /*2c5c0*/  ISETP.NE.AND P6, PT, R64, RZ, PT ;  /* 0x000000ff4000720c */ /* 0x000fe40003fc5270 */
[----:B------:R-:W-:Y:S02]  /*2c5d0*/  FSEL R56, R2, -INF , !P1 ;  /* 0xff80000002387808 */ /* 0x000fe40004800000 */
[----:B--2---:R-:W2:Y:S01]  /*2c5e0*/  LD.E.64 R2, desc[UR4][R6.64] ;  /* 0x0000000406027980 */ /* 0x004ea2000c101b00 */
[----:B------:R-:W-:-:S02]  /*2c5f0*/  ISETP.GT.AND P1, PT, R59, 0x49, !P2 ;  /* 0x000000493b00780c */ /* 0x000fc40005724270 */
[C---:B------:R-:W-:Y:S02]  /*2c600*/  ISETP.GT.AND P3, PT, R59.reuse, 0x50, !P3 ;  /* 0x000000503b00780c */ /* 0x040fe40005f64270 */
[C---:B------:R-:W-:Y:S02]  /*2c610*/  ISETP.GT.AND P4, PT, R59.reuse, 0x51, !P4 ;  /* 0x000000513b00780c */ /* 0x040fe40006784270 */
[C---:B------:R-:W-:Y:S02]  /*2c620*/  ISETP.GT.AND P5, PT, R59.reuse, 0x58, !P5 ;  /* 0x000000583b00780c */ /* 0x040fe40006fa4270 */
[----:B------:R-:W-:Y:S02]  /*2c630*/  ISETP.GT.AND P2, PT, R59, 0x59, !P6 ;  /* 0x000000593b00780c */ /* 0x000fe40007744270 */
[C---:B------:R-:W-:Y:S02]  /*2c640*/  ISETP.LT.OR P1, PT, R58.reuse, 0x4a, P1 ;  /* 0x0000004a3a00780c */ /* 0x040fe40000f21670 */
[----:B------:R-:W-:-:S02]  /*2c650*/  ISETP.LT.OR P3, PT, R58, 0x51, P3 ;  /* 0x000000513a00780c */ /* 0x000fc40001f61670 */
[----:B------:R-:W-:Y:S02]  /*2c660*/  FSEL R26, R26, -INF , !P1 ;  /* 0xff8000001a1a7808 */ /* 0x000fe40004800000 */
[C---:B------:R-:W-:Y:S02]  /*2c670*/  ISETP.LT.OR P4, PT, R58.reuse, 0x52, P4 ;  /* 0x000000523a00780c */ /* 0x040fe40002781670 */
[----:B------:R-:W-:Y:S02]  /*2c680*/  FSEL R27, R27, -INF , !P3 ;  /* 0xff8000001b1b7808 */ /* 0x000fe40005800000 */
[C---:B------:R-:W-:Y:S02]  /*2c690*/  ISETP.LT.OR P5, PT, R58.reuse, 0x59, P5 ;  /* 0x000000593a00780c */ /* 0x040fe40002fa1670 */
[----:B------:R-:W-:Y:S02]  /*2c6a0*/  FSEL R29, R29, -INF , !P4 ;  /* 0xff8000001d1d7808 */ /* 0x000fe40006000000 */
[----:B------:R-:W-:-:S02]  /*2c6b0*/  ISETP.LT.OR P2, PT, R58, 0x5a, P2 ;  /* 0x0000005a3a00780c */ /* 0x000fc40001741670 */
[----:B------:R-:W-:Y:S02]  /*2c6c0*/  FSEL R47, R47, -INF , !P5 ;  /* 0xff8000002f2f7808 */ /* 0x000fe40006800000 */
[----:B------:R-:W-:Y:S02]  /*2c6d0*/  R2UR UR6, R4 ;  /* 0x00000000040672ca */ /* 0x000fe400000e0000 */
[----:B------:R-:W-:Y:S02]  /*2c6e0*/  R2UR UR7, R5 ;  /* 0x00000000050772ca */ /* 0x000fe400000e0000 */
[----:B------:R-:W-:-:S11]  /*2c6f0*/  FSEL R50, R50, -INF , !P2 ;  /* 0xff80000032327808 */ /* 0x000fd60005000000 */
[----:B------:R-:W3:Y:S01]  /*2c700*/  LD.E R65, desc[UR6][R6.64+0x14] ;  /* 0x0000140606417980 */ /* 0x000ee2000c101900 */
        /* <DEDUP_REMOVED lines=48> */
[----:B------:R-:W-:-:S03]  /*2ca10*/  FMNMX.FTZ R59, R50, R59, !PT ;  /* 0x0000003b323b7209 */ /* 0x000fc60007810000 */
[----:B------:R-:W0:Y:S04]  /*2ca20*/  SHFL.BFLY PT, R9, R58, 0x2, 0x1f ;  /* 0x0c401f003a097f89 */ /* 0x000e2800000e0000 */
[----:B------:R1:W-:Y:S04]  /*2ca30*/  ST.E.64 desc[UR4][R6.64], R58 ;  /* 0x0000003a06007985 */ /* 0x0003e8000c101b04 */
[----:B------:R-:W4:Y:S01]  /*2ca40*/  LD.E R66, desc[UR6][R6.64+0x4] ;  /* 0x0000040606427980 */ /* 0x000f22000c101900 */
[----:B0-----:R-:W-:-:S03]  /*2ca50*/  FMNMX.FTZ R9, R58, R9, !PT ;  /* 0x000000093a097209 */ /* 0x001fc60007810000 */
[----:B-1----:R-:W5:Y:S04]  /*2ca60*/  LD.E R58, desc[UR4][R6.64+0x10] ;  /* 0x00001004063a7980 */ /* 0x002f68000c101900 */
[----:B------:R-:W0:Y:S02]  /*2ca70*/  SHFL.BFLY PT, R24, R9, 0x1, 0x1f ;  /* 0x0c201f0009187f89 */ /* 0x000e2400000e0000 */
[----:B0-----:R-:W-:-:S05]  /*2ca80*/  FMNMX.FTZ R61, R9, R24, !PT ;  /* 0x00000018093d7209 */ /* 0x001fca0007810000 */
[----:B------:R-:W-:Y:S04]  /*2ca90*/  ST.E desc[UR4][R6.64], R61 ;  /* 0x0000003d06007985 */ /* 0x000fe8000c101904 */
[----:B------:R-:W3:Y:S01]  /*2caa0*/  LD.E R63, desc[UR6][R6.64] ;  /* 0x00000006063f7980 */ /* 0x000ee2000c101900 */
[----:B------:R-:W-:Y:S02]  /*2cab0*/  R2UR UR8, R4 ;  /* 0x00000000040872ca */ /* 0x000fe400000e0000 */
[----:B------:R-:W-:Y:S01]  /*2cac0*/  R2UR UR9, R5 ;  /* 0x00000000050972ca */ /* 0x000fe200000e0000 */
[----:B----4-:R-:W0:Y:S02]  /*2cad0*/  SHFL.BFLY PT, R9, R66, 0x2, 0x1f ;  /* 0x0c401f0042097f89 */ /* 0x010e2400000e0000 */
[----:B0-----:R-:W-:-:S05]  /*2cae0*/  FMNMX.FTZ R24, R9, R66, !PT ;  /* 0x0000004209187209 */ /* 0x001fca0007810000 */
[----:B------:R-:W0:Y:S02]  /*2caf0*/  SHFL.BFLY PT, R9, R24, 0x1, 0x1f ;  /* 0x0c201f0018097f89 */ /* 0x000e2400000e0000 */
[----:B0-----:R-:W-:Y:S02]  /*2cb00*/  FMNMX.FTZ R59, R24, R9, !PT ;  /* 0x00000009183b7209 */ /* 0x001fe40007810000 */
[----:B---3--:R-:W-:Y:S02]  /*2cb10*/  FSETP.NEU.FTZ.AND P1, PT, R63, -INF , PT ;  /* 0xff8000003f00780b */ /* 0x008fe40003f3d000 */
[----:B------:R-:W-:Y:S02]  /*2cb20*/  FSETP.NEU.FTZ.AND P2, PT, R59, -INF , PT ;  /* 0xff8000003b00780b */ /* 0x000fe40003f5d000 */
[----:B------:R-:W-:Y:S02]  /*2cb30*/  FSEL R9, R63, RZ, P1 ;  /* 0x000000ff3f097208 */ /* 0x000fe40000800000 */
[----:B------:R-:W-:-:S03]  /*2cb40*/  FSEL R64, R59, RZ, P2 ;  /* 0x000000ff3b407208 */ /* 0x000fc60001000000 */
[----:B------:R-:W-:Y:S02]  /*2cb50*/  FADD.FTZ R9, R2, -R9 ;  /* 0x8000000902097221 */ /* 0x000fe40000010000 */
[----:B------:R-:W-:Y:S02]  /*2cb60*/  FADD.FTZ R3, R3, -R64 ;  /* 0x8000004003037221 */ /* 0x000fe40000010000 */
[----:B--2---:R-:W-:Y:S02]  /*2cb70*/  FMUL.FTZ R9, R9, R62 ;  /* 0x0000003e09097220 */ /* 0x004fe40000410000 */
[----:B------:R-:W-:-:S04]  /*2cb80*/  FMUL.FTZ R62, R62, R3 ;  /* 0x000000033e3e7220 */ /* 0x000fc80000410000 */
[----:B------:R-:W5:Y:S08]  /*2cb90*/  MUFU.EX2 R9, R9 ;  /* 0x0000000900097308 */ /* 0x000f700000000800 */
[----:B------:R-:W0:Y:S01]  /*2cba0*/  MUFU.EX2 R24, R62 ;  /* 0x0000003e00187308 */ /* 0x000e220000000800 */
[----:B------:R1:W-:Y:S01]  /*2cbb0*/  ST.E desc[UR4][R6.64+0x4], R59 ;  /* 0x0000043b06007985 */ /* 0x0003e2000c101904 */
[----:B-----5:R-:W-:Y:S01]  /*2cbc0*/  FMUL.FTZ R61, R9, R58 ;  /* 0x0000003a093d7220 */ /* 0x020fe20000410000 */
[----:B0-----:R-:W-:-:S04]  /*2cbd0*/  FMUL.FTZ R63, R24, R65 ;  /* 0x00000041183f7220 */ /* 0x001fc80000410000 */
[----:B------:R-:W-:Y:S04]  /*2cbe0*/  ST.E desc[UR6][R6.64+0x10], R61 ;  /* 0x0000103d06007985 */ /* 0x000fe8000c101906 */
[----:B------:R0:W-:Y:S04]  /*2cbf0*/  ST.E desc[UR8][R6.64+0x14], R63 ;  /* 0x0000143f06007985 */ /* 0x0001e8000c101908 */
[----:B------:R-:W2:Y:S04]  /*2cc00*/  LDL.64 R2, [R0+0x70] ;  /* 0x0000700000027983 */ /* 0x000ea80000100a00 */
[----:B--2---:R-:W0:Y:S04]  /*2cc10*/  LD.E R65, desc[UR6][R2.64+0x20] ;  /* 0x0000200602417980 */ /* 0x004e28000c101900 */
[----:B------:R-:W0:Y:S04]  /*2cc20*/  LD.E R58, desc[UR4][R2.64] ;  /* 0x00000004023a7980 */ /* 0x000e28000c101900 */
[----:B------:R-:W2:Y:S04]  /*2cc30*/  LD.E R62, desc[UR8][R2.64+0x4] ;  /* 0x00000408023e7980 */ /* 0x000ea8000c101900 */
[----:B-1----:R-:W3:Y:S04]  /*2cc40*/  LD.E R59, desc[UR4][R2.64+0x10] ;  /* 0x00001004023b7980 */ /* 0x002ee8000c101900 */
[----:B------:R-:W4:Y:S01]  /*2cc50*/  LD.E R64, desc[UR6][R2.64+0x14] ;  /* 0x0000140602407980 */ /* 0x000f22000c101900 */
[C---:B0-----:R-:W-:Y:S01]  /*2cc60*/  FMUL.FTZ R6, R58.reuse, R65 ;  /* 0x000000413a067220 */ /* 0x041fe20000410000 */
        /* <DEDUP_REMOVED lines=14> */
[-C--:B------:R-:W-:Y:S01]  /*2cd50*/  FFMA.FTZ R216, R12, R65.reuse, -R62 ;  /* 0x000000410cd87223 */ /* 0x080fe2000001083e */
[----:B------:R-:W-:-:S06]  /*2cd60*/  FFMA.FTZ R187, R15, R65, -R6 ;  /* 0x000000410fbb7223 */ /* 0x000fcc0000010806 */
[----:B------:R-:W0:Y:S01]  /*2cd70*/  MUFU.EX2 R215, R215 ;  /* 0x000000d700d77308 */ /* 0x000e220000000800 */
[----:B------:R-:W-:-:S07]  /*2cd80*/  FFMA.FTZ R15, R54, R65, -R62 ;  /* 0x00000041360f7223 */ /* 0x000fce000001083e */
[----:B------:R-:W1:Y:S01]  /*2cd90*/  MUFU.EX2 R214, R214 ;  /* 0x000000d600d67308 */ /* 0x000e620000000800 */
[-CC-:B------:R-:W-:Y:S01]  /*2cda0*/  FFMA.FTZ R34, R34, R65.reuse, -R6.reuse ;  /* 0x0000004122227223 */ /* 0x180fe20000010806 */
[----:B------:R-:W-:-:S06]  /*2cdb0*/  FFMA.FTZ R186, R14, R65, -R6 ;  /* 0x000000410eba7223 */ /* 0x000fcc0000010806 */
[----:B------:R-:W2:Y:S01]  /*2cdc0*/  MUFU.EX2 R154, R154 ;  /* 0x0000009a009a7308 */ /* 0x000ea20000000800 */
[-C--:B------:R-:W-:Y:S01]  /*2cdd0*/  FFMA.FTZ R178, R21, R65.reuse, -R6 ;  /* 0x0000004115b27223 */ /* 0x080fe20000010806 */
[----:B------:R-:W-:-:S06]  /*2cde0*/  FFMA.FTZ R14, R25, R65, -R62 ;  /* 0x00000041190e7223 */ /* 0x000fcc000001083e */
[----:B------:R-:W5:Y:S01]  /*2cdf0*/  MUFU.EX2 R155, R155 ;  /* 0x0000009b009b7308 */ /* 0x000f620000000800 */
[-CC-:B------:R-:W-:Y:S01]  /*2ce00*/  FFMA.FTZ R35, R35, R65.reuse, -R6.reuse ;  /* 0x0000004123237223 */ /* 0x180fe20000010806 */
[-CC-:B------:R-:W-:Y:S01]  /*2ce10*/  FFMA.FTZ R36, R36, R65.reuse, -R6.reuse ;  /* 0x0000004124247223 */ /* 0x180fe20000010806 */
[-CC-:B------:R-:W-:Y:S01]  /*2ce20*/  FFMA.FTZ R37, R37, R65.reuse, -R6.reuse ;  /* 0x0000004125257223 */ /* 0x180fe20000010806 */
[----:B------:R-:W-:-:S04]  /*2ce30*/  FFMA.FTZ R163, R38, R65, -R6 ;  /* 0x0000004126a37223 */ /* 0x000fc80000010806 */
[----:B------:R-:W5:Y:S01]  /*2ce40*/  MUFU.EX2 R213, R213 ;  /* 0x000000d500d57308 */ /* 0x000f620000000800 */
[-CC-:B------:R-:W-:Y:S01]  /*2ce50*/  FFMA.FTZ R162, R39, R65.reuse, -R6.reuse ;  /* 0x0000004127a27223 */ /* 0x180fe20000010806 */
[-CC-:B------:R-:W-:Y:S01]  /*2ce60*/  FFMA.FTZ R165, R40, R65.reuse, -R6.reuse ;  /* 0x0000004128a57223 */ /* 0x180fe20000010806 */
[-CC-:B------:R-:W-:Y:S01]  /*2ce70*/  FFMA.FTZ R164, R41, R65.reuse, -R6.reuse ;  /* 0x0000004129a47223 */ /* 0x180fe20000010806 */
[-CC-:B------:R-:W-:Y:S01]  /*2ce80*/  FFMA.FTZ R170, R42, R65.reuse, -R6.reuse ;  /* 0x000000412aaa7223 */ /* 0x180fe20000010806 */
[----:B------:R-:W-:-:S03]  /*2ce90*/  FFMA.FTZ R169, R43, R65, -R6 ;  /* 0x000000412ba97223 */ /* 0x000fc60000010806 */
[----:B------:R-:W5:Y:S01]  /*2cea0*/  MUFU.EX2 R216, R216 ;  /* 0x000000d800d87308 */ /* 0x000f620000000800 */
[-CC-:B------:R-:W-:Y:S01]  /*2ceb0*/  FFMA.FTZ R172, R44, R65.reuse, -R6.reuse ;  /* 0x000000412cac7223 */ /* 0x180fe20000010806 */
[-CC-:B------:R-:W-:Y:S01]  /*2cec0*/  FFMA.FTZ R171, R45, R65.reuse, -R6.reuse ;  /* 0x000000412dab7223 */ /* 0x180fe20000010806 */
[-CC-:B------:R-:W-:Y:S01]  /*2ced0*/  FFMA.FTZ R177, R20, R65.reuse, -R6.reuse ;  /* 0x0000004114b17223 */ /* 0x180fe20000010806 */
[-CC-:B------:R-:W-:Y:S01]  /*2cee0*/  FFMA.FTZ R180, R19, R65.reuse, -R6.reuse ;  /* 0x0000004113b47223 */ /* 0x180fe20000010806 */
[-CC-:B------:R-:W-:Y:S01]  /*2cef0*/  FFMA.FTZ R179, R18, R65.reuse, -R6.reuse ;  /* 0x0000004112b37223 */ /* 0x180fe20000010806 */
[-CC-:B------:R-:W-:Y:S01]  /*2cf00*/  FFMA.FTZ R185, R13, R65.reuse, -R6.reuse ;  /* 0x000000410db97223 */ /* 0x180fe20000010806 */
[-C--:B------:R-:W-:Y:S01]  /*2cf10*/  FFMA.FTZ R184, R8, R65.reuse, -R6 ;  /* 0x0000004108b87223 */ /* 0x080fe20000010806 */
[----:B------:R-:W5:Y:S01]  /*2cf20*/  MUFU.EX2 R21, R34 ;  /* 0x0000002200157308 */ /* 0x000f620000000800 */
[----:B---3--:R-:W-:Y:S01]  /*2cf30*/  FADD.FTZ R6, R152, R59 ;  /* 0x0000003b98067221 */ /* 0x008fe20000010000 */
[----:B----4-:R-:W-:Y:S01]  /*2cf40*/  FADD.FTZ R7, R153, R64 ;  /* 0x0000004099077221 */ /* 0x010fe20000010000 */
[----:B------:R-:W-:-:S05]  /*2cf50*/  FFMA.FTZ R13, R28, R65, -R62 ;  /* 0x000000411c0d7223 */ /* 0x000fca000001083e */
[----:B------:R-:W3:Y:S01]  /*2cf60*/  MUFU.EX2 R15, R15 ;  /* 0x0000000f000f7308 */ /* 0x000ee20000000800 */
[----:B0-----:R-:W-:Y:S01]  /*2cf70*/  FADD.FTZ R25, R215, R6 ;  /* 0x00000006d7197221 */ /* 0x001fe20000010000 */
[----:B-1----:R-:W-:Y:S01]  /*2cf80*/  FADD.FTZ R6, R214, R7 ;  /* 0x00000007d6067221 */ /* 0x002fe20000010000 */
[----:B------:R-:W-:-:S05]  /*2cf90*/  FFMA.FTZ R12, R30, R65, -R62 ;  /* 0x000000411e0c7223 */ /* 0x000fca000001083e */
[----:B------:R-:W0:Y:S01]  /*2cfa0*/  MUFU.EX2 R20, R35 ;  /* 0x0000002300147308 */ /* 0x000e220000000800 */
[----:B--2---:R-:W-:Y:S01]  /*2cfb0*/  FADD.FTZ R8, R154, R25 ;  /* 0x000000199a087221 */ /* 0x004fe20000010000 */
[----:B-----5:R-:W-:-:S06]  /*2cfc0*/  FADD.FTZ R7, R155, R6 ;  /* 0x000000069b077221 */ /* 0x020fcc0000010000 */
[----:B------:R-:W1:Y:S01]  /*2cfd0*/  MUFU.EX2 R14, R14 ;  /* 0x0000000e000e7308 */ /* 0x000e620000000800 */
[----:B------:R-:W-:Y:S01]  /*2cfe0*/  FFMA.FTZ R11, R72, R65, -R62 ;  /* 0x00000041480b7223 */ /* 0x000fe2000001083e */
[----:B------:R-:W-:-:S06]  /*2cff0*/  FADD.FTZ R8, R213, R8 ;  /* 0x00000008d5087221 */ /* 0x000fcc0000010000 */
[----:B------:R-:W2:Y:S01]  /*2d000*/  MUFU.EX2 R19, R36 ;  /* 0x0000002400137308 */ /* 0x000ea20000000800 */
[----:B------:R-:W-:Y:S01]  /*2d010*/  FADD.FTZ R6, R216, R7 ;  /* 0x00000007d8067221 */ /* 0x000fe20000010000 */
[----:B------:R-:W-:-:S06]  /*2d020*/  FFMA.FTZ R166, R73, R65, -R62 ;  /* 0x0000004149a67223 */ /* 0x000fcc000001083e */
[----:B------:R-:W4:Y:S01]  /*2d030*/  MUFU.EX2 R13, R13 ;  /* 0x0000000d000d7308 */ /* 0x000f220000000800 */
[----:B------:R-:W-:Y:S01]  /*2d040*/  FADD.FTZ R7, R21, R8 ;  /* 0x0000000815077221 */ /* 0x000fe20000010000 */
[----:B---3--:R-:W-:-:S06]  /*2d050*/  FADD.FTZ R25, R15, R6 ;  /* 0x000000060f197221 */ /* 0x008fcc0000010000 */
[----:B------:R-:W3:Y:S01]  /*2d060*/  MUFU.EX2 R18, R37 ;  /* 0x0000002500127308 */ /* 0x000ee20000000800 */
[----:B------:R-:W-:-:S07]  /*2d070*/  FFMA.FTZ R168, R46, R65, -R62 ;  /* 0x000000412ea87223 */ /* 0x000fce000001083e */
[----:B------:R-:W5:Y:S01]  /*2d080*/  MUFU.EX2 R12, R12 ;  /* 0x0000000c000c7308 */ /* 0x000f620000000800 */
[----:B0-----:R-:W-:Y:S01]  /*2d090*/  FADD.FTZ R6, R20, R7 ;  /* 0x0000000714067221 */ /* 0x001fe20000010000 */
[----:B-1----:R-:W-:-:S06]  /*2d0a0*/  FADD.FTZ R8, R14, R25 ;  /* 0x000000190e087221 */ /* 0x002fcc0000010000 */
[----:B------:R-:W0:Y:S01]  /*2d0b0*/  MUFU.EX2 R163, R163 ;  /* 0x000000a300a37308 */ /* 0x000e220000000800 */
[----:B------:R-:W-:-:S07]  /*2d0c0*/  FFMA.FTZ R167, R74, R65, -R62 ;  /* 0x000000414aa77223 */ /* 0x000fce000001083e */
[----:B------:R-:W1:Y:S01]  /*2d0d0*/  MUFU.EX2 R11, R11 ;  /* 0x0000000b000b7308 */ /* 0x000e620000000800 */
[----:B--2---:R-:W-:Y:S01]  /*2d0e0*/  FADD.FTZ R7, R19, R6 ;  /* 0x0000000613077221 */ /* 0x004fe20000010000 */
[----:B----4-:R-:W-:-:S06]  /*2d0f0*/  FADD.FTZ R25, R13, R8 ;  /* 0x000000080d197221 */ /* 0x010fcc0000010000 */
[----:B------:R-:W2:Y:S01]  /*2d100*/  MUFU.EX2 R162, R162 ;  /* 0x000000a200a27308 */ /* 0x000ea20000000800 */
[----:B------:R-:W-:-:S07]  /*2d110*/  FFMA.FTZ R174, R48, R65, -R62 ;  /* 0x0000004130ae7223 */ /* 0x000fce000001083e */
[----:B------:R-:W4:Y:S01]  /*2d120*/  MUFU.EX2 R166, R166 ;  /* 0x000000a600a67308 */ /* 0x000f220000000800 */
[----:B---3--:R-:W-:Y:S01]  /*2d130*/  FADD.FTZ R6, R18, R7 ;  /* 0x0000000712067221 */ /* 0x008fe20000010000 */
[----:B-----5:R-:W-:-:S06]  /*2d140*/  FADD.FTZ R8, R12, R25 ;  /* 0x000000190c087221 */ /* 0x020fcc0000010000 */
        /* <DEDUP_REMOVED lines=55> */
[----:B------:R-:W2:Y:S08]  /*2d4c0*/  MUFU.EX2 R186, R186 ;  /* 0x000000ba00ba7308 */ /* 0x000eb00000000800 */
[----:B------:R-:W4:Y:S01]  /*2d4d0*/  MUFU.EX2 R160, R160 ;  /* 0x000000a000a07308 */ /* 0x000f220000000800 */
[----:B---3--:R-:W-:Y:S01]  /*2d4e0*/  FADD.FTZ R6, R179, R6 ;  /* 0x00000006b3067221 */ /* 0x008fe20000010000 */
[----:B-----5:R-:W-:-:S06]  /*2d4f0*/  FADD.FTZ R8, R23, R8 ;  /* 0x0000000817087221 */ /* 0x020fcc0000010000 */
[----:B------:R-:W3:Y:S08]  /*2d500*/  MUFU.EX2 R185, R185 ;  /* 0x000000b900b97308 */ /* 0x000ef00000000800 */
[----:B------:R-:W5:Y:S01]  /*2d510*/  MUFU.EX2 R159, R159 ;  /* 0x0000009f009f7308 */ /* 0x000f620000000800 */
[----:B0-----:R-:W-:Y:S01]  /*2d520*/  FADD.FTZ R7, R187, R6 ;  /* 0x00000006bb077221 */ /* 0x001fe20000010000 */
[----:B-1----:R-:W-:-:S06]  /*2d530*/  FADD.FTZ R25, R161, R8 ;  /* 0x00000008a1197221 */ /* 0x002fcc0000010000 */
[----:B------:R-:W0:Y:S08]  /*2d540*/  MUFU.EX2 R184, R184 ;  /* 0x000000b800b87308 */ /* 0x000e300000000800 */
[----:B------:R-:W1:Y:S01]  /*2d550*/  MUFU.EX2 R158, R158 ;  /* 0x0000009e009e7308 */ /* 0x000e620000000800 */
[----:B--2---:R-:W-:Y:S01]  /*2d560*/  FADD.FTZ R6, R186, R7 ;  /* 0x00000007ba067221 */ /* 0x004fe20000010000 */
[----:B----4-:R-:W-:-:S03]  /*2d570*/  FADD.FTZ R8, R160, R25 ;  /* 0x00000019a0087221 */ /* 0x010fc60000010000 */
[----:B---3--:R-:W-:Y:S01]  /*2d580*/  FADD.FTZ R7, R185, R6 ;  /* 0x00000006b9077221 */ /* 0x008fe20000010000 */
[----:B-----5:R-:W-:-:S03]  /*2d590*/  FADD.FTZ R25, R159, R8 ;  /* 0x000000089f197221 */ /* 0x020fc60000010000 */
[----:B0-----:R-:W-:Y:S01]  /*2d5a0*/  FADD.FTZ R27, R184, R7 ;  /* 0x00000007b81b7221 */ /* 0x001fe20000010000 */
[----:B-1----:R-:W-:-:S04]  /*2d5b0*/  FADD.FTZ R25, R158, R25 ;  /* 0x000000199e197221 */ /* 0x002fc80000010000 */
[----:B------:R-:W-:Y:S04]  /*2d5c0*/  ST.E desc[UR4][R2.64+0x10], R27 ;  /* 0x0000101b02007985 */ /* 0x000fe8000c101904 */
[----:B------:R0:W-:Y:S04]  /*2d5d0*/  ST.E desc[UR6][R2.64+0x14], R25 ;  /* 0x0000141902007985 */ /* 0x0001e8000c101906 */
[----:B------:R-:W0:Y:S01]  /*2d5e0*/  LDL.64 R6, [R0+0x80] ;  /* 0x0000800000067983 */ /* 0x000e220000100a00 */
[----:B------:R-:W-:Y:S02]  /*2d5f0*/  R2UR UR10, R4 ;  /* 0x00000000040a72ca */ /* 0x000fe400000e0000 */
[----:B------:R-:W-:-:S02]  /*2d600*/  R2UR UR11, R5 ;  /* 0x00000000050b72ca */ /* 0x000fc400000e0000 */
[----:B------:R-:W-:Y:S02]  /*2d610*/  R2UR UR18, R4 ;  /* 0x00000000041272ca */ /* 0x000fe400000e0000 */
[----:B------:R-:W-:-:S09]  /*2d620*/  R2UR UR19, R5 ;  /* 0x00000000051372ca */ /* 0x000fd200000e0000 */
[----:B0-----:R-:W2:Y:S04]  /*2d630*/  LD.E R2, desc[UR10][R6.64+0x14] ;  /* 0x0000140a06027980 */ /* 0x001ea8000c101900 */
[----:B------:R-:W3:Y:S04]  /*2d640*/  LD.E R8, desc[UR4][R6.64] ;  /* 0x0000000406087980 */ /* 0x000ee8000c101900 */
[----:B------:R-:W4:Y:S04]  /*2d650*/  LD.E R34, desc[UR4][R6.64+0x30] ;  /* 0x0000300406227980 */ /* 0x000f28000c101900 */
        /* <DEDUP_REMOVED lines=45> */
[----:B--2---:R-:W-:-:S03]  /*2d930*/  FMUL.FTZ R29, R9, R2 ;  /* 0x00000002091d7220 */ /* 0x004fc60000410000 */
[----:B------:R-:W2:Y:S01]  /*2d940*/  LD.E R2, desc[UR18][R6.64+0x150] ;  /* 0x0001501206027980 */ /* 0x000ea2000c101900 */
[----:B---3--:R-:W-:-:S05]  /*2d950*/  FMUL.FTZ R3, R9, R8 ;  /* 0x0000000809037220 */ /* 0x008fca0000410000 */
[----:B------:R4:W-:Y:S02]  /*2d960*/  ST.E desc[UR4][R6.64], R3 ;  /* 0x0000000306007985 */ /* 0x0009e4000c101904 */
[----:B----4-:R-:W-:-:S05]  /*2d970*/  FMUL.FTZ R3, R9, R34 ;  /* 0x0000002209037220 */ /* 0x010fca0000410000 */
[----:B------:R5:W-:Y:S02]  /*2d980*/  ST.E desc[UR4][R6.64+0x30], R3 ;  /* 0x0000300306007985 */ /* 0x000be4000c101904 */
[----:B-----5:R-:W-:-:S05]  /*2d990*/  FMUL.FTZ R3, R9, R46 ;  /* 0x0000002e09037220 */ /* 0x020fca0000410000 */
[----:B------:R0:W-:Y:S02]  /*2d9a0*/  ST.E desc[UR4][R6.64+0x60], R3 ;  /* 0x0000600306007985 */ /* 0x0001e4000c101904 */
[----:B0-----:R-:W-:-:S05]  /*2d9b0*/  FMUL.FTZ R3, R9, R60 ;  /* 0x0000003c09037220 */ /* 0x001fca0000410000 */
[----:B------:R0:W-:Y:S02]  /*2d9c0*/  ST.E desc[UR4][R6.64+0x94], R3 ;  /* 0x0000940306007985 */ /* 0x0001e4000c101904 */
[----:B0-----:R-:W-:-:S05]  /*2d9d0*/  FMUL.FTZ R3, R9, R76 ;  /* 0x0000004c09037220 */ /* 0x001fca0000410000 */
[----:B------:R0:W-:Y:S02]  /*2d9e0*/  ST.E desc[UR4][R6.64+0xd4], R3 ;  /* 0x0000d40306007985 */ /* 0x0001e4000c101904 */
[----:B0-----:R-:W-:-:S05]  /*2d9f0*/  FMUL.FTZ R3, R9, R92 ;  /* 0x0000005c09037220 */ /* 0x001fca0000410000 */
[----:B------:R2:W-:Y:S02]  /*2da00*/  ST.E desc[UR4][R6.64+0x114], R3 ;  /* 0x0001140306007985 */ /* 0x0005e4000c101904 */
[C---:B--2---:R-:W-:Y:S02]  /*2da10*/  FMUL.FTZ R3, R9.reuse, R2 ;  /* 0x0000000209037220 */ /* 0x044fe40000410000 */
[----:B------:R-:W2:Y:S01]  /*2da20*/  LD.E R2, desc[UR6][R6.64+0x154] ;  /* 0x0001540606027980 */ /* 0x000ea2000c101900 */
[----:B------:R-:W-:-:S05]  /*2da30*/  FMUL.FTZ R25, R9, R26 ;  /* 0x0000001a09197220 */ /* 0x000fca0000410000 */
[----:B------:R0:W-:Y:S02]  /*2da40*/  ST.E desc[UR6][R6.64+0x4], R25 ;  /* 0x0000041906007985 */ /* 0x0001e4000c101906 */
[----:B0-----:R-:W-:-:S05]  /*2da50*/  FMUL.FTZ R25, R9, R36 ;  /* 0x0000002409197220 */ /* 0x001fca0000410000 */
        /* <DEDUP_REMOVED lines=76> */
[----:B------:R-:W-:Y:S04]  /*2df20*/  ST.E desc[UR4][R6.64+0x1d4], R27 ;  /* 0x0001d41b06007985 */ /* 0x000fe8000c101904 */
[----:B------:R0:W-:Y:S04]  /*2df30*/  ST.E desc[UR4][R6.64+0x1e0], R3 ;  /* 0x0001e00306007985 */ /* 0x0001e8000c101904 */
[----:B------:R1:W-:Y:S04]  /*2df40*/  ST.E desc[UR4][R6.64+0x1e4], R25 ;  /* 0x0001e41906007985 */ /* 0x0003e8000c101904 */
[----:B0-----:R-:W3:Y:S04]  /*2df50*/  LD.E R3, desc[UR6][R6.64+0x8] ;  /* 0x0000080606037980 */ /* 0x001ee8000c101900 */
[----:B-1----:R-:W4:Y:S01]  /*2df60*/  LD.E R25, desc[UR6][R6.64+0xc] ;  /* 0x00000c0606197980 */ /* 0x002f22000c101900 */
[C---:B------:R-:W-:Y:S01]  /*2df70*/  FMUL.FTZ R31, R9.reuse, R30 ;  /* 0x0000001e091f7220 */ /* 0x040fe20000410000 */
[----:B--2---:R-:W-:-:S02]  /*2df80*/  FMUL.FTZ R27, R9, R2 ;  /* 0x00000002091b7220 */ /* 0x004fc40000410000 */
[----:B------:R-:W2:Y:S01]  /*2df90*/  LD.E R2, desc[UR6][R6.64+0x1f4] ;  /* 0x0001f40606027980 */ /* 0x000ea2000c101900 */
[C---:B------:R-:W-:Y:S01]  /*2dfa0*/  FMUL.FTZ R33, R9.reuse, R32 ;  /* 0x0000002009217220 */ /* 0x040fe20000410000 */
[C---:B------:R-:W-:Y:S02]  /*2dfb0*/  FMUL.FTZ R35, R9.reuse, R42 ;  /* 0x0000002a09237220 */ /* 0x040fe40000410000 */
[----:B------:R0:W-:Y:S04]  /*2dfc0*/  ST.E desc[UR10][R6.64+0x14], R29 ;  /* 0x0000141d06007985 */ /* 0x0001e8000c10190a */
[----:B------:R1:W-:Y:S01]  /*2dfd0*/  ST.E desc[UR12][R6.64+0x20], R31 ;  /* 0x0000201f06007985 */ /* 0x0003e2000c10190c */
[C---:B0-----:R-:W-:Y:S01]  /*2dfe0*/  FMUL.FTZ R29, R9.reuse, R40 ;  /* 0x00000028091d7220 */ /* 0x041fe20000410000 */
[----:B-1----:R-:W-:-:S02]  /*2dff0*/  FMUL.FTZ R31, R9, R44 ;  /* 0x0000002c091f7220 */ /* 0x002fc40000410000 */
[----:B------:R0:W-:Y:S04]  /*2e000*/  ST.E desc[UR14][R6.64+0x24], R33 ;  /* 0x0000242106007985 */ /* 0x0001e8000c10190e */
[----:B------:R1:W-:Y:S04]  /*2e010*/  ST.E desc[UR10][R6.64+0x44], R29 ;  /* 0x0000441d06007985 */ /* 0x0003e8000c10190a */
[----:B------:R5:W-:Y:S04]  /*2e020*/  ST.E desc[UR16][R6.64+0x50], R35 ;  /* 0x0000502306007985 */ /* 0x000be8000c101910 */
[----:B------:R3:W-:Y:S01]  /*2e030*/  ST.E desc[UR12][R6.64+0x54], R31 ;  /* 0x0000541f06007985 */ /* 0x0007e2000c10190c */
[C---:B0-----:R-:W-:Y:S01]  /*2e040*/  FMUL.FTZ R33, R9.reuse, R54 ;  /* 0x0000003609217220 */ /* 0x041fe20000410000 */
[C---:B-1----:R-:W-:Y:S01]  /*2e050*/  FMUL.FTZ R29, R9.reuse, R52 ;  /* 0x00000034091d7220 */ /* 0x042fe20000410000 */
[C---:B-----5:R-:W-:Y:S01]  /*2e060*/  FMUL.FTZ R35, R9.reuse, R58 ;  /* 0x0000003a09237220 */ /* 0x060fe20000410000 */
[----:B---3--:R-:W-:-:S03]  /*2e070*/  FMUL.FTZ R31, R9, R56 ;  /* 0x00000038091f7220 */ /* 0x008fc60000410000 */
[----:B------:R0:W-:Y:S04]  /*2e080*/  ST.E desc[UR10][R6.64+0x74], R29 ;  /* 0x0000741d06007985 */ /* 0x0001e8000c10190a */
[----:B------:R1:W-:Y:S04]  /*2e090*/  ST.E desc[UR14][R6.64+0x80], R33 ;  /* 0x0000802106007985 */ /* 0x0003e8000c10190e */
[----:B------:R3:W-:Y:S04]  /*2e0a0*/  ST.E desc[UR12][R6.64+0x84], R31 ;  /* 0x0000841f06007985 */ /* 0x0007e8000c10190c */
[----:B------:R5:W-:Y:S01]  /*2e0b0*/  ST.E desc[UR16][R6.64+0x90], R35 ;  /* 0x0000902306007985 */ /* 0x000be2000c101910 */
[C---:B0-----:R-:W-:Y:S01]  /*2e0c0*/  FMUL.FTZ R29, R9.reuse, R66 ;  /* 0x00000042091d7220 */ /* 0x041fe20000410000 */
[C---:B-1----:R-:W-:Y:S01]  /*2e0d0*/  FMUL.FTZ R33, R9.reuse, R70 ;  /* 0x0000004609217220 */ /* 0x042fe20000410000 */
[C---:B---3--:R-:W-:Y:S01]  /*2e0e0*/  FMUL.FTZ R31, R9.reuse, R68 ;  /* 0x00000044091f7220 */ /* 0x048fe20000410000 */
[----:B-----5:R-:W-:-:S02]  /*2e0f0*/  FMUL.FTZ R35, R9, R72 ;  /* 0x0000004809237220 */ /* 0x020fc40000410000 */
[----:B------:R0:W-:Y:S01]  /*2e100*/  ST.E desc[UR10][R6.64+0xb0], R29 ;  /* 0x0000b01d06007985 */ /* 0x0001e2000c10190a */
[----:B------:R-:W-:-:S03]  /*2e110*/  FMUL.FTZ R37, R9, R74 ;  /* 0x0000004a09257220 */ /* 0x000fc60000410000 */
[----:B------:R1:W-:Y:S04]  /*2e120*/  ST.E desc[UR12][R6.64+0xb4], R31 ;  /* 0x0000b41f06007985 */ /* 0x0003e8000c10190c */
[----:B------:R3:W-:Y:S04]  /*2e130*/  ST.E desc[UR14][R6.64+0xc0], R33 ;  /* 0x0000c02106007985 */ /* 0x0007e8000c10190e */
[----:B------:R5:W-:Y:S01]  /*2e140*/  ST.E desc[UR16][R6.64+0xc4], R35 ;  /* 0x0000c42306007985 */ /* 0x000be2000c101910 */
[C---:B0-----:R-:W-:Y:S01]  /*2e150*/  FMUL.FTZ R29, R9.reuse, R82 ;  /* 0x00000052091d7220 */ /* 0x041fe20000410000 */
[C---:B-1----:R-:W-:Y:S01]  /*2e160*/  FMUL.FTZ R31, R9.reuse, R84 ;  /* 0x00000054091f7220 */ /* 0x042fe20000410000 */
[C---:B---3--:R-:W-:Y:S01]  /*2e170*/  FMUL.FTZ R33, R9.reuse, R86 ;  /* 0x0000005609217220 */ /* 0x048fe20000410000 */
[----:B-----5:R-:W-:Y:S01]  /*2e180*/  FMUL.FTZ R35, R9, R88 ;  /* 0x0000005809237220 */ /* 0x020fe20000410000 */
[----:B------:R0:W-:Y:S01]  /*2e190*/  ST.E desc[UR18][R6.64+0xd0], R37 ;  /* 0x0000d02506007985 */ /* 0x0001e2000c101912 */
[----:B------:R-:W-:-:S03]  /*2e1a0*/  FMUL.FTZ R3, R24, R3 ;  /* 0x0000000318037220 */ /* 0x000fc60000410000 */
[----:B------:R1:W-:Y:S01]  /*2e1b0*/  ST.E desc[UR10][R6.64+0xf0], R29 ;  /* 0x0000f01d06007985 */ /* 0x0003e2000c10190a */
[----:B----4-:R-:W-:-:S03]  /*2e1c0*/  FMUL.FTZ R25, R24, R25 ;  /* 0x0000001918197220 */ /* 0x010fc60000410000 */
[----:B------:R3:W-:Y:S04]  /*2e1d0*/  ST.E desc[UR12][R6.64+0xf4], R31 ;  /* 0x0000f41f06007985 */ /* 0x0007e8000c10190c */
[----:B------:R4:W-:Y:S01]  /*2e1e0*/  ST.E desc[UR14][R6.64+0x100], R33 ;  /* 0x0001002106007985 */ /* 0x0009e2000c10190e */
[----:B0-----:R-:W-:-:S03]  /*2e1f0*/  FMUL.FTZ R37, R9, R90 ;  /* 0x0000005a09257220 */ /* 0x001fc60000410000 */
[----:B------:R0:W-:Y:S01]  /*2e200*/  ST.E desc[UR16][R6.64+0x104], R35 ;  /* 0x0001042306007985 */ /* 0x0001e2000c101910 */
[C---:B-1----:R-:W-:Y:S01]  /*2e210*/  FMUL.FTZ R29, R9.reuse, R98 ;  /* 0x00000062091d7220 */ /* 0x042fe20000410000 */
[C---:B---3--:R-:W-:Y:S01]  /*2e220*/  FMUL.FTZ R31, R9.reuse, R100 ;  /* 0x00000064091f7220 */ /* 0x048fe20000410000 */
[C---:B----4-:R-:W-:Y:S01]  /*2e230*/  FMUL.FTZ R33, R9.reuse, R102 ;  /* 0x0000006609217220 */ /* 0x050fe20000410000 */
[C---:B0-----:R-:W-:Y:S01]  /*2e240*/  FMUL.FTZ R35, R9.reuse, R104 ;  /* 0x0000006809237220 */ /* 0x041fe20000410000 */
[----:B------:R0:W-:Y:S04]  /*2e250*/  ST.E desc[UR4][R6.64+0x8], R3 ;  /* 0x0000080306007985 */ /* 0x0001e8000c101904 */
[----:B------:R1:W-:Y:S04]  /*2e260*/  ST.E desc[UR4][R6.64+0xc], R25 ;  /* 0x00000c1906007985 */ /* 0x0003e8000c101904 */
[----:B0-----:R-:W3:Y:S04]  /*2e270*/  LD.E R3, desc[UR6][R6.64+0x1c] ;  /* 0x00001c0606037980 */ /* 0x001ee8000c101900 */
[----:B-1----:R-:W4:Y:S01]  /*2e280*/  LD.E R25, desc[UR6][R6.64+0x28] ;  /* 0x0000280606197980 */ /* 0x002f22000c101900 */
[----:B--2---:R-:W-:-:S05]  /*2e290*/  FMUL.FTZ R9, R9, R2 ;  /* 0x0000000209097220 */ /* 0x004fca0000410000 */
[----:B------:R0:W-:Y:S04]  /*2e2a0*/  ST.E desc[UR4][R6.64+0x1f4], R9 ;  /* 0x0001f40906007985 */ /* 0x0001e8000c101904 */
[----:B0-----:R-:W2:Y:S01]  /*2e2b0*/  LD.E R9, desc[UR6][R6.64+0x18] ;  /* 0x0000180606097980 */ /* 0x001ea2000c101900 */
[C---:B---3--:R-:W-:Y:S01]  /*2e2c0*/  FMUL.FTZ R3, R24.reuse, R3 ;  /* 0x0000000318037220 */ /* 0x048fe20000410000 */
[----:B----4-:R-:W-:-:S04]  /*2e2d0*/  FMUL.FTZ R25, R24, R25 ;  /* 0x0000001918197220 */ /* 0x010fc80000410000 */
        /* <DEDUP_REMOVED lines=42> */
[----:B0-----:R-:W2:Y:S04]  /*2e580*/  LD.E R9, desc[UR6][R6.64+0x8c] ;  /* 0x00008c0606097980 */ /* 0x001ea8000c101900 */
[----:B------:R-:W-:Y:S04]  /*2e590*/  ST.E desc[UR18][R6.64+0x110], R37 ;  /* 0x0001102506007985 */ /* 0x000fe8000c101912 */
[----:B------:R-:W-:Y:S04]  /*2e5a0*/  ST.E desc[UR10][R6.64+0x130], R29 ;  /* 0x0001301d06007985 */ /* 0x000fe8000c10190a */
[----:B------:R-:W-:Y:S04]  /*2e5b0*/  ST.E desc[UR12][R6.64+0x134], R31 ;  /* 0x0001341f06007985 */ /* 0x000fe8000c10190c */
[----:B------:R-:W-:Y:S04]  /*2e5c0*/  ST.E desc[UR14][R6.64+0x140], R33 ;  /* 0x0001402106007985 */ /* 0x000fe8000c10190e */
[----:B------:R-:W-:Y:S04]  /*2e5d0*/  ST.E desc[UR16][R6.64+0x144], R35 ;  /* 0x0001442306007985 */ /* 0x000fe8000c101910 */
[----:B------:R-:W-:Y:S01]  /*2e5e0*/  ST.E desc[UR4][R6.64+0x1f0], R27 ;  /* 0x0001f01b06007985 */ /* 0x000fe2000c101904 */
[C---:B---3--:R-:W-:Y:S01]  /*2e5f0*/  FMUL.FTZ R3, R24.reuse, R3 ;  /* 0x0000000318037220 */ /* 0x048fe20000410000 */
[----:B----4-:R-:W-:-:S04]  /*2e600*/  FMUL.FTZ R25, R24, R25 ;  /* 0x0000001918197220 */ /* 0x010fc80000410000 */
[----:B------:R-:W-:Y:S01]  /*2e610*/  ST.E desc[UR4][R6.64+0x98], R3 ;  /* 0x0000980306007985 */ /* 0x000fe2000c101904 */
[----:B--2---:R-:W-:-:S05]  /*2e620*/  FMUL.FTZ R9, R24, R9 ;  /* 0x0000000918097220 */ /* 0x004fca0000410000 */
[----:B------:R0:W-:Y:S04]  /*2e630*/  ST.E desc[UR4][R6.64+0x8c], R9 ;  /* 0x00008c0906007985 */ /* 0x0001e8000c101904 */
[----:B------:R1:W-:Y:S04]  /*2e640*/  ST.E desc[UR4][R6.64+0x9c], R25 ;  /* 0x00009c1906007985 */ /* 0x0003e8000c101904 */
[----:B0-----:R-:W2:Y:S02]  /*2e650*/  LD.E R9, desc[UR6][R6.64+0xa8] ;  /* 0x0000a80606097980 */ /* 0x001ea4000c101900 */
[----:B--2---:R-:W-:-:S05]  /*2e660*/  FMUL.FTZ R9, R24, R9 ;  /* 0x0000000918097220 */ /* 0x004fca0000410000 */
[----:B------:R0:W-:Y:S04]  /*2e670*/  ST.E desc[UR4][R6.64+0xa8], R9 ;  /* 0x0000a80906007985 */ /* 0x0001e8000c101904 */
[----:B------:R-:W2:Y:S02]  /*2e680*/  LD.E R3, desc[UR6][R6.64+0xac] ;  /* 0x0000ac0606037980 */ /* 0x000ea4000c101900 */
[----:B--2---:R-:W-:-:S05]  /*2e690*/  FMUL.FTZ R3, R24, R3 ;  /* 0x0000000318037220 */ /* 0x004fca0000410000 */
[----:B------:R2:W-:Y:S04]  /*2e6a0*/  ST.E desc[UR4][R6.64+0xac], R3 ;  /* 0x0000ac0306007985 */ /* 0x0005e8000c101904 */
[----:B-1----:R-:W3:Y:S02]  /*2e6b0*/  LD.E R25, desc[UR6][R6.64+0xb8] ;  /* 0x0000b80606197980 */ /* 0x002ee4000c101900 */
[----:B---3--:R-:W-:-:S05]  /*2e6c0*/  FMUL.FTZ R25, R24, R25 ;  /* 0x0000001918197220 */ /* 0x008fca0000410000 */
[----:B------:R1:W-:Y:S04]  /*2e6d0*/  ST.E desc[UR4][R6.64+0xb8], R25 ;  /* 0x0000b81906007985 */ /* 0x0003e8000c101904 */
[----:B0-----:R-:W3:Y:S02]  /*2e6e0*/  LD.E R9, desc[UR6][R6.64+0xbc] ;  /* 0x0000bc0606097980 */ /* 0x001ee4000c101900 */
[----:B---3--:R-:W-:-:S05]  /*2e6f0*/  FMUL.FTZ R9, R24, R9 ;  /* 0x0000000918097220 */ /* 0x008fca0000410000 */
[----:B------:R0:W-:Y:S04]  /*2e700*/  ST.E desc[UR4][R6.64+0xbc], R9 ;  /* 0x0000bc0906007985 */ /* 0x0001e8000c101904 */
[----:B--2---:R-:W2:Y:S02]  /*2e710*/  LD.E R3, desc[UR6][R6.64+0xc8] ;  /* 0x0000c80606037980 */ /* 0x004ea4000c101900 */
        /* <DEDUP_REMOVED lines=116> */
[----:B--2---:R-:W2:Y:S01]  /*2ee60*/  LD.E R3, desc[UR6][R6.64+0x1fc] ;  /* 0x0001fc0606037980 */ /* 0x004ea2000c101900 */
[----:B------:R-:W-:Y:S01]  /*2ee70*/  LEA.HI R28, R197, 0x8, RZ, 0x19 ;  /* 0x00000008c51c7811 */ /* 0x000fe200078fc8ff */
[----:B--2---:R-:W-:-:S05]  /*2ee80*/  FMUL.FTZ R29, R24, R3 ;  /* 0x00000003181d7220 */ /* 0x004fca0000410000 */
[----:B------:R2:W-:Y:S04]  /*2ee90*/  ST.E desc[UR4][R6.64+0x1fc], R29 ;  /* 0x0001fc1d06007985 */ /* 0x0005e8000c101904 */
[----:B------:R-:W3:Y:S01]  /*2eea0*/  LDL.64 R2, [R0+0x80] ;  /* 0x0000800000027983 */ /* 0x000ee20000100a00 */
[----:B------:R4:W-:Y:S06]  /*2eeb0*/  BAR.SYNC.DEFER_BLOCKING R28, 0x100 ;  /* 0x0004001c0000751d */ /* 0x0009ec0000010000 */
[----:B------:R-:W5:Y:S04]  /*2eec0*/  LDL.64 R26, [R0] ;  /* 0x00000000001a7983 */ /* 0x000f680000100a00 */
[----:B-1----:R-:W2:Y:S04]  /*2eed0*/  LDL.64 R24, [R0+0x98] ;  /* 0x0000980000187983 */ /* 0x002ea80000100a00 */
[----:B0-----:R-:W4:Y:S04]  /*2eee0*/  LDL.64 R8, [R0+0x88] ;  /* 0x0000880000087983 */ /* 0x001f280000100a00 */
[----:B---3--:R-:W3:Y:S04]  /*2eef0*/  LD.E R31, desc[UR4][R2.64] ;  /* 0x00000004021f7980 */ /* 0x008ee8000c101900 */
[----:B-----5:R-:W5:Y:S04]  /*2ef00*/  LD.E R217, desc[UR6][R26.64] ;  /* 0x000000061ad97980 */ /* 0x020f68000c101900 */
[----:B--2---:R-:W5:Y:S04]  /*2ef10*/  LD.E.64 R6, desc[UR4][R24.64] ;  /* 0x0000000418067980 */ /* 0x004f68000c101b00 */
[----:B---3--:R-:W-:Y:S04]  /*2ef20*/  ST.E desc[UR8][R2.64], R31 ;  /* 0x0000001f02007985 */ /* 0x008fe8000c101908 */
[----:B------:R-:W2:Y:S04]  /*2ef30*/  LD.E R29, desc[UR10][R2.64+0x4] ;  /* 0x0000040a021d7980 */ /* 0x000ea8000c101900 */
[----:B--2---:R0:W-:Y:S04]  /*2ef40*/  ST.E desc[UR4][R2.64+0x4], R29 ;  /* 0x0000041d02007985 */ /* 0x0041e8000c101904 */
[----:B------:R-:W2:Y:S04]  /*2ef50*/  LD.E R33, desc[UR6][R2.64+0x8] ;  /* 0x0000080602217980 */ /* 0x000ea8000c101900 */
[----:B--2---:R-:W-:Y:S04]  /*2ef60*/  ST.E desc[UR4][R2.64+0x8], R33 ;  /* 0x0000082102007985 */ /* 0x004fe8000c101904 */
[----:B------:R-:W2:Y:S04]  /*2ef70*/  LD.E R27, desc[UR6][R2.64+0xc] ;  /* 0x00000c06021b7980 */ /* 0x000ea8000c101900 */
[----:B--2---:R1:W-:Y:S04]  /*2ef80*/  ST.E desc[UR4][R2.64+0xc], R27 ;  /* 0x00000c1b02007985 */ /* 0x0043e8000c101904 */
[----:B------:R-:W2:Y:S04]  /*2ef90*/  LD.E R25, desc[UR6][R2.64+0x10] ;  /* 0x0000100602197980 */ /* 0x000ea8000c101900 */
[----:B--2---:R2:W-:Y:S04]  /*2efa0*/  ST.E desc[UR4][R2.64+0x10], R25 ;  /* 0x0000101902007985 */ /* 0x0045e8000c101904 */
[----:B0-----:R-:W3:Y:S04]  /*2efb0*/  LD.E R29, desc[UR6][R2.64+0x14] ;  /* 0x00001406021d7980 */ /* 0x001ee8000c101900 */
[----:B---3--:R0:W-:Y:S04]  /*2efc0*/  ST.E desc[UR4][R2.64+0x14], R29 ;  /* 0x0000141d02007985 */ /* 0x0081e8000c101904 */
[----:B------:R-:W3:Y:S04]  /*2efd0*/  LD.E R31, desc[UR6][R2.64+0x18] ;  /* 0x00001806021f7980 */ /* 0x000ee8000c101900 */
[----:B---3--:R3:W-:Y:S04]  /*2efe0*/  ST.E desc[UR4][R2.64+0x18], R31 ;  /* 0x0000181f02007985 */ /* 0x0087e8000c101904 */
[----:B-1----:R-:W4:Y:S04]  /*2eff0*/  LD.E R27, desc[UR6][R2.64+0x1c] ;  /* 0x00001c06021b7980 */ /* 0x002f28000c101900 */
[----:B----4-:R1:W-:Y:S04]  /*2f000*/  ST.E desc[UR4][R2.64+0x1c], R27 ;  /* 0x00001c1b02007985 */ /* 0x0103e8000c101904 */
[----:B--2---:R-:W2:Y:S04]  /*2f010*/  LD.E R25, desc[UR6][R2.64+0x20] ;  /* 0x0000200602197980 */ /* 0x004ea8000c101900 */
[----:B--2---:R2:W-:Y:S04]  /*2f020*/  ST.E desc[UR4][R2.64+0x20], R25 ;  /* 0x0000201902007985 */ /* 0x0045e8000c101904 */
[----:B0-----:R-:W4:Y:S04]  /*2f030*/  LD.E R29, desc[UR6][R2.64+0x24] ;  /* 0x00002406021d7980 */ /* 0x001f28000c101900 */
[----:B----4-:R0:W-:Y:S04]  /*2f040*/  ST.E desc[UR4][R2.64+0x24], R29 ;  /* 0x0000241d02007985 */ /* 0x0101e8000c101904 */
[----:B---3--:R-:W3:Y:S04]  /*2f050*/  LD.E R31, desc[UR6][R2.64+0x28] ;  /* 0x00002806021f7980 */ /* 0x008ee8000c101900 */
        /* <DEDUP_REMOVED lines=230> */
[----:B----4-:R-:W-:Y:S04]  /*2fec0*/  ST.E desc[UR4][R2.64+0x1f4], R29 ;  /* 0x0001f41d02007985 */ /* 0x010fe8000c101904 */
[----:B---3--:R-:W3:Y:S04]  /*2fed0*/  LD.E R31, desc[UR6][R2.64+0x1f8] ;  /* 0x0001f806021f7980 */ /* 0x008ee8000c101900 */
[----:B---3--:R-:W-:Y:S04]  /*2fee0*/  ST.E desc[UR4][R2.64+0x1f8], R31 ;  /* 0x0001f81f02007985 */ /* 0x008fe8000c101904 */
[----:B-1----:R-:W3:Y:S01]  /*2fef0*/  LD.E R27, desc[UR6][R2.64+0x1fc] ;  /* 0x0001fc06021b7980 */ /* 0x002ee2000c101900 */
        /* <DEDUP_REMOVED lines=28> */
[----:B------:R-:W-:Y:S02]  /*300c0*/  R2UR UR56, R4 ;  /* 0x00000000043872ca */ /* 0x000fe400000e0000 */
[----:B------:R-:W-:Y:S01]  /*300d0*/  R2UR UR57, R5 ;  /* 0x00000000053972ca */ /* 0x000fe200000e0000 */
[----:B---3--:R0:W-:Y:S04]  /*300e0*/  ST.E desc[UR4][R2.64+0x1fc], R27 ;  /* 0x0001fc1b02007985 */ /* 0x0081e8000c101904 */
[----:B------:R-:W3:Y:S04]  /*300f0*/  LD.E R218, desc[UR16][R8.64] ;  /* 0x0000001008da7980 */ /* 0x000ee8000c101900 */
[----:B------:R-:W4:Y:S04]  /*30100*/  LD.E R24, desc[UR18][R2.64] ;  /* 0x0000001202187980 */ /* 0x000f28000c101900 */
[----:B--2---:R-:W4:Y:S04]  /*30110*/  LD.E R25, desc[UR20][R2.64+0x4] ;  /* 0x0000041402197980 */ /* 0x004f28000c101900 */
[----:B------:R-:W4:Y:S04]  /*30120*/  LD.E R26, desc[UR22][R2.64+0x8] ;  /* 0x00000816021a7980 */ /* 0x000f28000c101900 */
[----:B0-----:R-:W4:Y:S04]  /*30130*/  LD.E R27, desc[UR24][R2.64+0xc] ;  /* 0x00000c18021b7980 */ /* 0x001f28000c101900 */
        /* <DEDUP_REMOVED lines=123> */
[----:B------:R-:W4:Y:S01]  /*308f0*/  LD.E R151, desc[UR52][R2.64+0x1fc] ;  /* 0x0001fc3402977980 */ /* 0x000f22000c101900 */
[----:B-----5:R-:W-:Y:S01]  /*30900*/  IMAD R6, R217, 0xc00, R6 ;  /* 0x00000c00d9067824 */ /* 0x020fe200078e0206 */
[----:B---3--:R-:W-:-:S02]  /*30910*/  ISETP.NE.U32.AND P1, PT, R218, RZ, PT ;  /* 0x000000ffda00720c */ /* 0x008fc40003f25070 */
        /* <DEDUP_REMOVED lines=27> */
[----:B----4-:R-:W-:-:S06]  /*30ad0*/  WARPGROUP.ARRIVE ;  /* 0x00000000000079c5 */ /* 0x010fcc0000000000 */
        /* <DEDUP_REMOVED lines=15> */
[----:B------:R-:W-:Y:S02]  /*30bd0*/  R2UR UR4, R4 ;  /* 0x00000000040472ca */ /* 0x000fe400000e0000 */
[----:B------:R-:W-:-:S13]  /*30be0*/  R2UR UR5, R5 ;  /* 0x00000000050572ca */ /* 0x000fda00000e0000 */
        /* <DEDUP_REMOVED lines=359> */
[C---:B------:R-:W-:Y:S01]  /*32260*/  R2UR UR19, R5.reuse ;  /* 0x00000000051372ca */ /* 0x040fe200000e0000 */
[----:B------:R5:W-:Y:S01]  /*32270*/  ST.E desc[UR24][R2.64+0x1f4], R149 ;  /* 0x0001f49502007985 */ /* 0x000be2000c101918 */
        /* <DEDUP_REMOVED lines=12> */
[C---:B------:R-:W-:Y:S02]  /*32340*/  R2UR UR52, R4.reuse ;  /* 0x00000000043472ca */ /* 0x040fe400000e0000 */
[----:B------:R-:W-:Y:S01]  /*32350*/  R2UR UR53, R5 ;  /* 0x00000000053572ca */ /* 0x000fe200000e0000 */
[----:B------:R5:W-:Y:S01]  /*32360*/  ST.E desc[UR6][R2.64+0x1f8], R150 ;  /* 0x0001f89602007985 */ /* 0x000be2000c101906 */
[----:B------:R-:W-:-:S03]  /*32370*/  R2UR UR60, R4 ;  /* 0x00000000043c72ca */ /* 0x000fc600000e0000 */
[----:B------:R5:W-:Y:S01]  /*32380*/  ST.E desc[UR8][R2.64+0x1fc], R151 ;  /* 0x0001fc9702007985 */ /* 0x000be2000c101908 */
[----:B------:R-:W-:-:S03]  /*32390*/  R2UR UR61, R5 ;  /* 0x00000000053d72ca */ /* 0x000fc600000e0000 */
[----:B------:R-:W-:Y:S01]  /*323a0*/  ST.E desc[UR16][R8.64], R189 ;  /* 0x000000bd08007985 */ /* 0x000fe2000c101910 */
[C---:B------:R-:W-:Y:S02]  /*323b0*/  R2UR UR58, R4.reuse ;  /* 0x00000000043a72ca */ /* 0x040fe400000e0000 */
[C---:B------:R-:W-:Y:S01]  /*323c0*/  R2UR UR59, R5.reuse ;  /* 0x00000000053b72ca */ /* 0x040fe200000e0000 */
[----:B0-----:R-:W5:Y:S01]  /*323d0*/  LD.E R24, desc[UR18][R2.64] ;  /* 0x0000001202187980 */ /* 0x001f62000c101900 */
[C---:B------:R-:W-:Y:S02]  /*323e0*/  R2UR UR56, R4.reuse ;  /* 0x00000000043872ca */ /* 0x040fe400000e0000 */
[C---:B------:R-:W-:Y:S01]  /*323f0*/  R2UR UR57, R5.reuse ;  /* 0x00000000053972ca */ /* 0x040fe200000e0000 */
[----:B-1----:R-:W5:Y:S01]  /*32400*/  LD.E R25, desc[UR20][R2.64+0x4] ;  /* 0x0000041402197980 */ /* 0x002f62000c101900 */
[C---:B------:R-:W-:Y:S02]  /*32410*/  R2UR UR4, R4.reuse ;  /* 0x00000000040472ca */ /* 0x040fe400000e0000 */
[----:B------:R-:W-:Y:S01]  /*32420*/  R2UR UR5, R5 ;  /* 0x00000000050572ca */ /* 0x000fe200000e0000 */
[----:B--2---:R-:W2:Y:S01]  /*32430*/  LD.E R26, desc[UR22][R2.64+0x8] ;  /* 0x00000816021a7980 */ /* 0x004ea2000c101900 */
[----:B------:R-:W-:-:S02]  /*32440*/  R2UR UR6, R4 ;  /* 0x00000000040672ca */ /* 0x000fc400000e0000 */
[C---:B------:R-:W-:Y:S01]  /*32450*/  R2UR UR7, R5.reuse ;  /* 0x00000000050772ca */ /* 0x040fe200000e0000 */
[----:B---3--:R-:W2:Y:S01]  /*32460*/  LD.E R27, desc[UR24][R2.64+0xc] ;  /* 0x00000c18021b7980 */ /* 0x008ea2000c101900 */
[C---:B------:R-:W-:Y:S02]  /*32470*/  R2UR UR8, R4.reuse ;  /* 0x00000000040872ca */ /* 0x040fe400000e0000 */
[C---:B------:R-:W-:Y:S01]  /*32480*/  R2UR UR9, R5.reuse ;  /* 0x00000000050972ca */ /* 0x040fe200000e0000 */
[----:B----4-:R-:W2:Y:S01]  /*32490*/  LD.E R28, desc[UR26][R2.64+0x10] ;  /* 0x0000101a021c7980 */ /* 0x010ea2000c101900 */
[C---:B------:R-:W-:Y:S02]  /*324a0*/  R2UR UR10, R4.reuse ;  /* 0x00000000040a72ca */ /* 0x040fe400000e0000 */
[----:B------:R-:W-:Y:S01]  /*324b0*/  R2UR UR11, R5 ;  /* 0x00000000050b72ca */ /* 0x000fe200000e0000 */
[----:B-----5:R-:W2:Y:S01]  /*324c0*/  LD.E R29, desc[UR28][R2.64+0x14] ;  /* 0x0000141c021d7980 */ /* 0x020ea2000c101900 */
        /* <DEDUP_REMOVED lines=387> */
[----:B------:R-:W-:Y:S02]  /*33d00*/  WARPGROUP.DEPBAR.LE gsb0, 0x0 ;  /* 0x00008000000079c5 */ /* 0x000fe40000010000 */
        /* <DEDUP_REMOVED lines=2713> */
[----:B------:R-:W-:Y:S04]  /*3e6a0*/  ST.E desc[UR6][R2.64+0x1ec], R147 ;  /* 0x0001ec9302007985 */ /* 0x000fe8000c101906 */
[----:B------:R-:W-:Y:S04]  /*3e6b0*/  ST.E desc[UR8][R2.64+0x1f0], R148 ;  /* 0x0001f09402007985 */ /* 0x000fe8000c101908 */
[----:B------:R-:W-:Y:S04]  /*3e6c0*/  ST.E desc[UR10][R2.64+0x1f4], R149 ;  /* 0x0001f49502007985 */ /* 0x000fe8000c10190a */
[----:B------:R-:W-:Y:S04]  /*3e6d0*/  ST.E desc[UR12][R2.64+0x1f8], R150 ;  /* 0x0001f89602007985 */ /* 0x000fe8000c10190c */
[----:B------:R-:W-:Y:S01]  /*3e6e0*/  ST.E desc[UR14][R2.64+0x1fc], R151 ;  /* 0x0001fc9702007985 */ /* 0x000fe2000c10190e */
        /* <DEDUP_REMOVED lines=765> */
[----:B------:R-:W2:Y:S01]  /*416c0*/  LD.E R11, desc[UR6][R2.64+0x4] ;  /* 0x00000406020b7980 */ /* 0x000ea2000c101900 */
[C---:B------:R-:W-:Y:S02]  /*416d0*/  R2UR UR4, R4.reuse ;  /* 0x00000000040472ca */ /* 0x040fe400000e0000 */
        /* <DEDUP_REMOVED lines=10> */
[----:B0-----:R-:W4:Y:S01]  /*41780*/  LD.E R9, desc[UR6][R2.64+0xc] ;  /* 0x00000c0602097980 */ /* 0x001f22000c101900 */
[C---:B------:R-:W-:Y:S02]  /*41790*/  R2UR UR4, R4.reuse ;  /* 0x00000000040472ca */ /* 0x040fe400000e0000 */
[C---:B------:R-:W-:Y:S02]  /*417a0*/  R2UR UR5, R5.reuse ;  /* 0x00000000050572ca */ /* 0x040fe400000e0000 */
[----:B------:R-:W-:Y:S02]  /*417b0*/  R2UR UR6, R4 ;  /* 0x00000000040672ca */ /* 0x000fe400000e0000 */
[----:B------:R-:W-:-:S09]  /*417c0*/  R2UR UR7, R5 ;  /* 0x00000000050772ca */ /* 0x000fd200000e0000 */
[----:B----4-:R0:W-:Y:S04]  /*417d0*/  ST.E desc[UR4][R2.64+0xc], R9 ;  /* 0x00000c0902007985 */ /* 0x0101e8000c101904 */
[----:B-1----:R-:W4:Y:S01]  /*417e0*/  LD.E R7, desc[UR6][R2.64+0x10] ;  /* 0x0000100602077980 */ /* 0x002f22000c101900 */
[C---:B------:R-:W-:Y:S02]  /*417f0*/  R2UR UR4, R4.reuse ;  /* 0x00000000040472ca */ /* 0x040fe400000e0000 */
[C---:B------:R-:W-:Y:S02]  /*41800*/  R2UR UR5, R5.reuse ;  /* 0x00000000050572ca */ /* 0x040fe400000e0000 */
[----:B------:R-:W-:Y:S02]  /*41810*/  R2UR UR6, R4 ;  /* 0x00000000040672ca */ /* 0x000fe400000e0000 */
[----:B------:R-:W-:-:S09]  /*41820*/  R2UR UR7, R5 ;  /* 0x00000000050772ca */ /* 0x000fd200000e0000 */
[----:B----4-:R1:W-:Y:S04]  /*41830*/  ST.E desc[UR4][R2.64+0x10], R7 ;  /* 0x0000100702007985 */ /* 0x0103e8000c101904 */
        /* <DEDUP_REMOVED lines=726> */
[----:B---3--:R-:W2:Y:S01]  /*445a0*/  LD.E R13, desc[UR6][R2.64+0x1f8] ;  /* 0x0001f806020d7980 */ /* 0x008ea2000c101900 */
[C---:B------:R-:W-:Y:S02]  /*445b0*/  R2UR UR4, R4.reuse ;  /* 0x00000000040472ca */ /* 0x040fe400000e0000 */
[C---:B------:R-:W-:Y:S02]  /*445c0*/  R2UR UR5, R5.reuse ;  /* 0x00000000050572ca */ /* 0x040fe400000e0000 */
[----:B------:R-:W-:Y:S02]  /*445d0*/  R2UR UR6, R4 ;  /* 0x00000000040672ca */ /* 0x000fe400000e0000 */
[----:B------:R-:W-:-:S02]  /*445e0*/  R2UR UR7, R5 ;  /* 0x00000000050772ca */ /* 0x000fc400000e0000 */
[----:B------:R-:W-:-:S07]  /*445f0*/  LOP3.LUT P6, RZ, R197, 0x7f, RZ, 0xc0, !PT ;  /* 0x0000007fc5ff7812 */ /* 0x000fce00078cc0ff */
[----:B--2---:R1:W-:Y:S04]  /*44600*/  ST.E desc[UR4][R2.64+0x1f8], R13 ;  /* 0x0001f80d02007985 */ /* 0x0043e8000c101904 */
[----:B0-----:R-:W2:Y:S01]  /*44610*/  LD.E R9, desc[UR6][R2.64+0x1fc] ;  /* 0x0001fc0602097980 */ /* 0x001ea2000c101900 */
[----:B------:R-:W-:Y:S02]  /*44620*/  R2UR UR4, R4 ;  /* 0x00000000040472ca */ /* 0x000fe400000e0000 */
[----:B------:R-:W-:-:S13]  /*44630*/  R2UR UR5, R5 ;  /* 0x00000000050572ca */ /* 0x000fda00000e0000 */
[----:B--2---:R1:W-:Y:S01]  /*44640*/  ST.E desc[UR4][R2.64+0x1fc], R9 ;  /* 0x0001fc0902007985 */ /* 0x0043e2000c101904 */
[----:B------:R-:W-:Y:S05]  /*44650*/  @P6 BRA `(.L_x_9969) ;  /* 0x0000000000306947 */ /* 0x000fea0003800000 */
[----:B-1----:R-:W2:Y:S04]  /*44660*/  LDL.64 R2, [R0+0x40] ;  /* 0x0000400000027983 */ /* 0x002ea80000100a00 */
        /* <DEDUP_REMOVED lines=11> */
.L_x_9969:
[----:B------:R-:W-:-:S04]  /*44720*/  IMAD.MOV.U32 R213, RZ, RZ, 0x0 ;  /* 0x00000000ffd57424 */ /* 0x000fc800078e00ff */
[----:B01----:R-:W-:Y:S05]  /*44730*/  RET.REL.NODEC R212 `(_ZN7cutlass13device_kernelIN5flash11enable_sm90INS1_16FlashAttnFwdSm90INS1_25CollectiveMainloopFwdSm90ILi2EN4cute5tupleIJNS5_1CILi1EEES8_S8_EEENS6_IJNS7_ILi128EEENS7_ILi96EEENS7_ILi64EEEEEELi256ENS_10bfloat16_tEfNS_4arch4Sm90ELb0ELb1ELb1ELb1ELb0ELb0ELb1ELb1ELb0ELb0ELb0ELb0EEENS1_21CollectiveEpilogueFwdINS6_IJSA_NS7_ILi256EEESB_EEES9_SE_SG_Li256ELb1ELb0ELb0ELb0EEENS1_36VarlenDynamicPersistentTileSchedulerILi128ELi96ELi256ELi32ELb0ELb0ELb1ELb1ELb0ELb1EEEEEEEEEvNT_6ParamsE) ;  /* 0xfffffbb8d4307950 */ /* 0x003fea0003c3ffff */
.L_x_9947:
[----:B0-----:R0:W1:Y:S02]  /*44740*/  SYNCS.PHASECHK.TRANS64.TRYWAIT P1, [R2+URZ], R3 ;  /* 0x00000003020075a7 */ /* 0x001064000802017f */
[----:B-1----:R-:W-:Y:S05]  /*44750*/  @!P1 NANOSLEEP.SYNCS 0x989680 ;  /* 0x009896800000995d */ /* 0x002fea0003900000 */
[----:B------:R-:W1:Y:S02]  /*44760*/  @!P1 SYNCS.PHASECHK.TRANS64 P1, [R2+URZ], R3 ;  /* 0x00000003020095a7 */ /* 0x000e64000802007f */
[----:B-1----:R-:W-:Y:S05]  /*44770*/  @!P1 BRA `(.L_x_9947) ;  /* 0xfffffffc00f09947 */ /* 0x002fea000383ffff */
[----:B------:R-:W-:Y:S05]  /*44780*/  BRA `(.L_x_9946) ;  /* 0xfffffe4800487947 */ /* 0x000fea000383ffff */
.L_x_9954:
[----:B0-----:R0:W1:Y:S02]  /*44790*/  SYNCS.PHASECHK.TRANS64.TRYWAIT P1, [R8+URZ], R9 ;  /* 0x00000009080075a7 */ /* 0x001064000802017f */
[----:B-1----:R-:W-:Y:S05]  /*447a0*/  @!P1 NANOSLEEP.SYNCS 0x989680 ;  /* 0x009896800000995d */ /* 0x002fea0003900000 */
[----:B------:R-:W1:Y:S02]  /*447b0*/  @!P1 SYNCS.PHASECHK.TRANS64 P1, [R8+URZ], R9 ;  /* 0x00000009080095a7 */ /* 0x000e64000802007f */
[----:B-1----:R-:W-:Y:S05]  /*447c0*/  @!P1 BRA `(.L_x_9954) ;  /* 0xfffffffc00f09947 */ /* 0x002fea000383ffff */
[----:B------:R-:W-:Y:S05]  /*447d0*/  BRA `(.L_x_9953) ;  /* 0xfffffe50001c7947 */ /* 0x000fea000383ffff */
.L_x_9970:
        /* <DEDUP_REMOVED lines=10> */
.L_x_11970:


//--------------------- .text._ZN7cutlass13device_kernelIN5flash11enable_sm90INS1_16FlashAttnFwdSm90INS1_25CollectiveMainloopFwdSm90ILi2EN4cute5tupleIJNS5_1CILi1EEES8_S8_EEENS6_IJNS7_ILi128EEENS7_ILi96EEENS7_ILi64EEEEEELi256ENS_10bfloat16_tEfNS_4arch4Sm90ELb0ELb1ELb1ELb1ELb0ELb1ELb1ELb1ELb0ELb0ELb0ELb0EEENS1_21CollectiveEpilogueFwdINS6_IJSA_NS7_ILi256EEESB_EEES9_SE_SG_Li256ELb1ELb0ELb0ELb0EEENS1_36VarlenDynamicPersistentTileSchedulerILi128ELi96ELi256ELi32ELb0ELb0ELb1ELb1ELb0ELb1EEEEEEEEEvNT_6ParamsE --------------------------
	.section	.text._ZN7cutlass13device_kernelIN5flash11enable_sm90INS1_16FlashAttnFwdSm90INS1_25CollectiveMainloopFwdSm90ILi2EN4cute5tupleIJNS5_1CILi1EEES8_S8_EEENS6_IJNS7_ILi128EEENS7_ILi96EEENS7_ILi64EEEEEELi256ENS_10bfloat16_tEfNS_4arch4Sm90ELb0ELb1ELb1ELb1ELb0ELb1ELb1ELb1ELb0ELb0ELb0ELb0EEENS1_21CollectiveEpilogueFwdINS6_IJSA_NS7_ILi256EEESB_EEES9_SE_SG_Li256ELb1ELb0ELb0ELb0EEENS1_36VarlenDynamicPersistentTileSchedulerILi128ELi96ELi256ELi32ELb0ELb0ELb1ELb1ELb0ELb1EEEEEEEEEvNT_6ParamsE,"ax",@progbits
	.align	128
.text._ZN7cutlass13device_kernelIN5flash11enable_sm90INS1_16FlashAttnFwdSm90INS1_25CollectiveMainloopFwdSm90ILi2EN4cute5tupleIJNS5_1CILi1EEES8_S8_EEENS6_IJNS7_ILi128EEENS7_ILi96EEENS7_ILi64EEEEEELi256ENS_10bfloat16_tEfNS_4arch4Sm90ELb0ELb1ELb1ELb1ELb0ELb1ELb1ELb1ELb0ELb0ELb0ELb0EEENS1_21CollectiveEpilogueFwdINS6_IJSA_NS7_ILi256EEESB_EEES9_SE_SG_Li256ELb1ELb0ELb0ELb0EEENS1_36VarlenDynamicPersistentTileSchedulerILi128ELi96ELi256ELi32ELb0ELb0ELb1ELb1ELb0ELb1EEEEEEEEEvNT_6ParamsE:
        .type           _ZN7cutlass13device_kernelIN5flash11enable_sm90INS1_16FlashAttnFwdSm90INS1_25CollectiveMainloopFwdSm90ILi2EN4cute5tupleIJNS5_1CILi1EEES8_S8_EEENS6_IJNS7_ILi128EEENS7_ILi96EEENS7_ILi64EEEEEELi256ENS_10bfloat16_tEfNS_4arch4Sm90ELb0ELb1ELb1ELb1ELb0ELb1ELb1ELb1ELb0ELb0ELb0ELb0EEENS1_21CollectiveEpilogueFwdINS6_IJSA_NS7_ILi256EEESB_EEES9_SE_SG_Li256ELb1ELb0ELb0ELb0EEENS1_36VarlenDynamicPersistentTileSchedulerILi128ELi96ELi256ELi32ELb0ELb0ELb1ELb1ELb0ELb1EEEEEEEEEvNT_6ParamsE,@function
        .size           _ZN7cutlass13device_kernelIN5flash11enable_sm90INS1_16FlashAttnFwdSm90INS1_25CollectiveMainloopFwdSm90ILi2EN4cute5tupleIJNS5_1CILi1EEES8_S8_EEENS6_IJNS7_ILi128EEENS7_ILi96EEENS7_ILi64EEEEEELi256ENS_10bfloat16_tEfNS_4arch4Sm90ELb0ELb1ELb1ELb1ELb0ELb1ELb1ELb1ELb0ELb0ELb0ELb0EEENS1_21CollectiveEpilogueFwdINS6_IJSA_NS7_ILi256EEESB_EEES9_SE_SG_Li256ELb1ELb0ELb0ELb0EEENS1_36VarlenDynamicPersistentTileSchedulerILi128ELi96ELi256ELi32ELb0ELb0ELb1ELb1ELb0ELb1EEEEEEEEEvNT_6ParamsE,(.L_x_11972 - _ZN7cutlass13device_kernelIN5flash11enable_sm90INS1_16FlashAttnFwdSm90INS1_25CollectiveMainloopFwdSm90ILi2EN4cute5tupleIJNS5_1CILi1EEES8_S8_EEENS6_IJNS7_ILi128EEENS7_ILi96EEENS7_ILi64EEEEEELi256ENS_10bfloat16_tEfNS_4arch4Sm90ELb0ELb1ELb1ELb1ELb0ELb1ELb1ELb1ELb0ELb0ELb0ELb0EEENS1_21CollectiveEpilogueFwdINS6_IJSA_NS7_ILi256EEESB_EEES9_SE_SG_Li256ELb1ELb0ELb0ELb0EEENS1_36VarlenDynamicPersistentTileSchedulerILi128ELi96ELi256ELi32ELb0ELb0ELb1ELb1ELb0ELb1EEEEEEEEEvNT_6ParamsE)
        .other          _ZN7cutlass13device_kernelIN5flash11enable_sm90INS1_16FlashAttnFwdSm90INS1_25CollectiveMainloopFwdSm90ILi2EN4cute5tupleIJNS5_1CILi1EEES8_S8_EEENS6_IJNS7_ILi128EEENS7_ILi96EEENS7_ILi64EEEEEELi256ENS_10bfloat16_tEfNS_4arch4Sm90ELb0ELb1ELb1ELb1ELb0ELb1ELb1ELb1ELb0ELb0ELb0ELb0EEENS1_21CollectiveEpilogueFwdINS6_IJSA_NS7_ILi256EEESB_EEES9_SE_SG_Li256ELb1ELb0ELb0ELb0EEENS1_36VarlenDynamicPersistentTileSchedulerILi128ELi96ELi256ELi32ELb0ELb0ELb1ELb1ELb0ELb1EEEEEEEEEvNT_6ParamsE,@"STO_CUDA_ENTRY STV_DEFAULT"
_ZN7cutlass13device_kernelIN5flash11enable_sm90INS1_16FlashAttnFwdSm90INS1_25CollectiveMainloopFwdSm90ILi2EN4cute5tupleIJNS5_1CILi1EEES8_S8_EEENS6_IJNS7_ILi128EEENS7_ILi96EEENS7_ILi64EEEEEELi256ENS_10bfloat16_tEfNS_4arch4Sm90ELb0ELb1ELb1ELb1ELb0ELb1ELb1ELb1ELb0ELb0ELb0ELb0EEENS1_21CollectiveEpilogueFwdINS6_IJSA_NS7_ILi256EEESB_EEES9_SE_SG_Li256ELb1ELb0ELb0ELb0EEENS1_36VarlenDynamicPersistentTileSchedulerILi128ELi96ELi256ELi32ELb0ELb0ELb1ELb1ELb0ELb1EEEEEEEEEvNT_6ParamsE:
[----:B------:R-:W0:Y:S02]  /*0000*/  LDC R1, c[0x0][0x28] ;  /* 0x00000a00ff017b82 */ /* 0x000e240000000800 */
[----:B0-----:R-:W-:-:S05]  /*0010*/  VIADD R1, R1, 0xfffffb60 ;  /* 0xfffffb6001017836 */ /* 0x001fca0000000000 */
[----:B------:R-:W-:Y:S01]  /*0020*/  R2UR UR4, R1 ;  /* 0x00000000010472ca */ /* 0x000fe200000e0000 */
[----:B------:R-:W0:Y:S01]  /*0030*/  S2R R3, SR_TID.X ;  /* 0x0000000000037919 */ /* 0x000e220000002100 */
[----:B------:R-:W-:Y:S01]  /*0040*/  ELECT P0, URZ, PT ;  /* 0x00000000003f782f */ /* 0x000fe20003800000 */
[----:B------:R-:W-:Y:S01]  /*0050*/  BSSY B0, `(.L_x_9971) ;  /* 0x000001e000007945 */ /* 0x000fe20003800000 */
[----:B------:R-:W-:Y:S01]  /*0060*/  ULDC UR49, c[0x0][0x20] ;  /* 0x0000080000317ab9 */ /* 0x000fe20000000800 */
[----:B------:R-:W-:-:S08]  /*0070*/  ULDC UR48, c[0x0][0x24] ;  /* 0x0000090000307ab9 */ /* 0x000fd00000000800 */
[----:B------:R-:W-:-:S04]  /*0080*/  UIADD3 UR49, UP0, UR4, UR49, URZ ;  /* 0x0000003104317290 */ /* 0x000fc8000ff1e03f */
[----:B------:R-:W-:Y:S01]  /*0090*/  UIADD3.X UR48, URZ, UR48, URZ, UP0, !UPT ;  /* 0x000000303f307290 */ /* 0x000fe200087fe43f */
        /* <DEDUP_REMOVED lines=25> */
.L_x_9972:
[----:B------:R-:W-:Y:S05]  /*0230*/  BSYNC B0 ;  /* 0x0000000000007941 */ /* 0x000fea0003800000 */
.L_x_9971:
        /* <DEDUP_REMOVED lines=43> */
.L_x_9973:
        /* <DEDUP_REMOVED lines=22> */
.L_x_9974:
        /* <DEDUP_REMOVED lines=18> */
.L_x_9975:
        /* <DEDUP_REMOVED lines=22> */
.L_x_9976:
        /* <DEDUP_REMOVED lines=22> */
.L_x_9977:
[----:B------:R-:W-:Y:S01]  /*0a30*/  PLOP3.LUT P0, PT, PT, PT, UP0, 0x80, 0x0 ;  /* 0x000000000000781c */ /* 0x000fe20003f0f008 */
[----:B------:R-:W-:Y:S01]  /*0a40*/  UMOV UR50, 0x1 ;  /* 0x0000000100327882 */ /* 0x000fe20000000000 */
[----:B------:R-:W-:Y:S01]  /*0a50*/  NOP ;  /* 0x0000000000007918 */ /* 0x000fe20000000000 */
[----:B------:R-:W-:Y:S01]  /*0a60*/  USEL UR50, UR50, 0x2, !UP0 ;  /* 0x0000000232327887 */ /* 0x000fe2000c000000 */
[----:B------:R-:W-:Y:S01]  /*0a70*/  BSSY B7, `(.L_x_9978) ;  /* 0x000340a000077945 */ /* 0x000fe20003800000 */
[----:B------:R-:W-:Y:S01]  /*0a80*/  ULDC.64 UR56, c[0x0][0x208] ;  /* 0x0000820000387ab9 */ /* 0x000fe20000000a00 */
[----:B------:R-:W-:Y:S02]  /*0a90*/  IMAD.U32 R16, RZ, RZ, UR49 ;  /* 0x00000031ff107e24 */ /* 0x000fe4000f8e00ff */
[----:B------:R-:W-:Y:S01]  /*0aa0*/  IMAD.U32 R17, RZ, RZ, UR48 ;  /* 0x00000030ff117e24 */ /* 0x000fe2000f8e00ff */
[----:B0123--:R-:W-:Y:S06]  /*0ab0*/  BAR.SYNC.DEFER_BLOCKING 0x0 ;  /* 0x0000000000007b1d */ /* 0x00ffec0000010000 */
[----:B------:R-:W-:Y:S05]  /*0ac0*/  @!P0 BRA `(.L_x_9979) ;  /* 0x000002dc00648947 */ /* 0x000fea0003800000 */
.L_x_9980:
[----:B------:R-:W-:-:S08]  /*0ad0*/  NOP ;  /* 0x0000000000007918 */ /* 0x000fd00000000000 */
[----:B------:R-:W0:Y:S02]  /*0ae0*/  USETMAXREG.TRY_ALLOC.CTAPOOL UP0, 0xf0 ;  /* 0x000000f0000079c8 */ /* 0x000e240008000600 */
[----:B0-----:R-:W-:-:S13]  /*0af0*/  PLOP3.LUT P0, PT, PT, PT, UP0, 0x80, 0x0 ;  /* 0x000000000000781c */ /* 0x001fda0003f0f008 */
[----:B------:R-:W-:Y:S05]  /*0b00*/  @!P0 BRA `(.L_x_9980) ;  /* 0xfffffffc00f08947 */ /* 0x000fea000383ffff */
[----:B------:R-:W2:Y:S01]  /*0b10*/  LDL.LU R2, [R1+0x470] ;  /* 0x0004700001027983 */ /* 0x000ea20000300800 */
[----:B------:R-:W0:Y:S01]  /*0b20*/  S2UR UR5, SR_CgaCtaId ;  /* 0x00000000000579c3 */ /* 0x000e220000008800 */
[----:B------:R-:W-:Y:S01]  /*0b30*/  UMOV UR4, 0x400 ;  /* 0x0000040000047882 */ /* 0x000fe20000000000 */
[----:B------:R-:W-:Y:S01]  /*0b40*/  UIADD3 UR40, UP0, UR49, 0x218, URZ ;  /* 0x0000021831287890 */ /* 0x000fe2000ff1e03f */
[----:B------:R-:W1:Y:S01]  /*0b50*/  S2R R0, SR_TID.X ;  /* 0x0000000000007919 */ /* 0x000e620000002100 */
[----:B------:R-:W-:Y:S02]  /*0b60*/  UIADD3 UR41, UP1, UR49, 0x224, URZ ;  /* 0x0000022431297890 */ /* 0x000fe4000ff3e03f */
[----:B------:R-:W-:Y:S01]  /*0b70*/  UIADD3.X UR42, URZ, UR48, URZ, UP0, !UPT ;  /* 0x000000303f2a7290 */ /* 0x000fe200087fe43f */
[----:B------:R-:W-:Y:S01]  /*0b80*/  STL.64 [R1+0x218], RZ ;  /* 0x000218ff01007387 */ /* 0x000fe20000100a00 */
[----:B------:R-:W-:-:S03]  /*0b90*/  UIADD3.X UR43, URZ, UR48, URZ, UP1, !UPT ;  /* 0x000000303f2b7290 */ /* 0x000fc60008ffe43f */
[----:B------:R-:W-:Y:S04]  /*0ba0*/  STL [R1+0x220], RZ ;  /* 0x000220ff01007387 */ /* 0x000fe80000100800 */
[----:B------:R-:W-:Y:S01]  /*0bb0*/  STL [R1+0x224], RZ ;  /* 0x000224ff01007387 */ /* 0x000fe20000100800 */
[----:B0-----:R-:W-:-:S06]  /*0bc0*/  ULEA UR4, UR5, UR4, 0x18 ;  /* 0x0000000405047291 */ /* 0x001fcc000f8ec03f */
[----:B------:R-:W-:Y:S01]  /*0bd0*/  IMAD.U32 R145, RZ, RZ, UR4 ;  /* 0x00000004ff917e24 */ /* 0x000fe2000f8e00ff */
[----:B------:R-:W-:Y:S06]  /*0be0*/  BAR.ARV 0x8, 0x120 ;  /* 0x0204800000007b1d */ /* 0x000fec0000002000 */
[----:B-1----:R-:W-:Y:S01]  /*0bf0*/  SHF.R.U32.HI R10, RZ, 0x7, R0 ;  /* 0x00000007ff0a7819 */ /* 0x002fe20000011600 */
[----:B------:R-:W-:-:S03]  /*0c00*/  ULDC UR4, c[0x0][0xd14] ;  /* 0x0003450000047ab9 */ /* 0x000fc60000000800 */
[----:B------:R-:W-:-:S13]  /*0c10*/  ISETP.NE.AND P0, PT, R10, 0x1, PT ;  /* 0x000000010a00780c */ /* 0x000fda0003f05270 */
[----:B------:R-:W-:Y:S08]  /*0c20*/  @!P0 BAR.ARV 0x9, 0x100 ;  /* 0x0244000000008b1d */ /* 0x000ff00000002000 */
[----:B------:R-:W-:Y:S06]  /*0c30*/  BAR.SYNC.DEFER_BLOCKING 0x5, 0x120 ;  /* 0x0144800000007b1d */ /* 0x000fec0000010000 */
[----:B------:R-:W0:Y:S02]  /*0c40*/  LDS.128 R116, [R145+0x324d0] ;  /* 0x0324d00091747984 */ /* 0x000e240000000c00 */
[----:B------:R-:W-:Y:S06]  /*0c50*/  BAR.ARV 0x4, 0x120 ;  /* 0x0104800000007b1d */ /* 0x000fec0000002000 */
[----:B--2---:R-:W-:-:S04]  /*0c60*/  LOP3.LUT R2, R2, 0xffefffff, RZ, 0xc0, !PT ;  /* 0xffefffff02027812 */ /* 0x004fc800078ec0ff */
[----:B------:R-:W-:Y:S02]  /*0c70*/  @P0 LOP3.LUT R2, R2, 0x100000, RZ, 0xfc, !PT ;  /* 0x0010000002020812 */ /* 0x000fe400078efcff */
[----:B0-----:R-:W-:-:S03]  /*0c80*/  ISETP.GE.AND P0, PT, R119, UR4, PT ;  /* 0x0000000477007c0c */ /* 0x001fc6000bf06270 */
[----:B------:R0:W-:Y:S10]  /*0c90*/  STL [R1+0x470], R2 ;  /* 0x0004700201007387 */ /* 0x0001f40000100800 */
[----:B0-----:R-:W-:Y:S05]  /*0ca0*/  @P0 BRA `(.L_x_9981) ;  /* 0x0000033c00980947 */ /* 0x001fea0003800000 */
[----:B------:R-:W-:Y:S01]  /*0cb0*/  VIADD R192, R0, 0xffffff80 ;  /* 0xffffff8000c07836 */ /* 0x000fe20000000000 */
[C---:B------:R-:W-:Y:S01]  /*0cc0*/  IADD3 R180, -R10.reuse, 0xb, RZ ;  /* 0x0000000b0ab47810 */ /* 0x040fe20007ffe1ff */
[----:B------:R-:W-:Y:S02]  /*0cd0*/  VIADD R176, R10, 0x8 ;  /* 0x000000080ab07836 */ /* 0x000fe40000000000 */
[----:B------:R-:W-:Y:S01]  /*0ce0*/  IMAD.MOV.U32 R152, RZ, RZ, RZ ;  /* 0x000000ffff987224 */ /* 0x000fe200078e00ff */
[----:B------:R-:W-:Y:S01]  /*0cf0*/  SHF.R.S32.HI R3, RZ, 0x1f, R192 ;  /* 0x0000001fff037819 */ /* 0x000fe200000114c0 */
[----:B------:R-:W-:-:S03]  /*0d00*/  IMAD.MOV.U32 R155, RZ, RZ, RZ ;  /* 0x000000ffff9b7224 */ /* 0x000fc600078e00ff */
        /* <DEDUP_REMOVED lines=16> */
[----:B------:R-:W-:Y:S02]  /*0e10*/  LEA.HI R7, R7, R4, RZ, 0x3 ;  /* 0x0000000407077211 */ /* 0x000fe400078f18ff */
[----:B------:R-:W-:Y:S02]  /*0e20*/  SHF.R.S32.HI R165, RZ, 0x5, R165 ;  /* 0x00000005ffa57819 */ /* 0x000fe400000114a5 */
[----:B------:R-:W-:-:S05]  /*0e30*/  LOP3.LUT R7, R7, 0xfffffff8, RZ, 0xc0, !PT ;  /* 0xfffffff807077812 */ /* 0x000fca00078ec0ff */
[----:B------:R-:W-:Y:S01]  /*0e40*/  IMAD.IADD R4, R4, 0x1, -R7 ;  /* 0x0000000104047824 */ /* 0x000fe200078e0a07 */
[C---:B------:R-:W-:Y:S02]  /*0e50*/  LOP3.LUT R7, R6.reuse, 0x3fffff0, RZ, 0xc0, !PT ;  /* 0x03fffff006077812 */ /* 0x040fe400078ec0ff */
[----:B------:R-:W-:Y:S01]  /*0e60*/  LEA.HI R6, R6, R9, RZ, 0x1 ;  /* 0x0000000906067211 */ /* 0x000fe200078f08ff */
[----:B------:R-:W-:Y:S01]  /*0e70*/  IMAD R5, R5, 0x10, R4 ;  /* 0x0000001005057824 */ /* 0x000fe200078e0204 */
[CC--:B------:R-:W-:Y:S02]  /*0e80*/  LEA.HI R4, R3.reuse, R192.reuse, RZ, 0x2 ;  /* 0x000000c003047211 */ /* 0x0c0fe400078f10ff */
[----:B------:R-:W-:Y:S01]  /*0e90*/  LOP3.LUT R8, R6, 0x1ffffffe, RZ, 0xc0, !PT ;  /* 0x1ffffffe06087812 */ /* 0x000fe200078ec0ff */
[----:B------:R-:W-:Y:S01]  /*0ea0*/  IMAD R182, R0, 0x40, R5 ;  /* 0x0000004000b67824 */ /* 0x000fe200078e0205 */
[----:B------:R-:W-:Y:S01]  /*0eb0*/  SHF.R.S32.HI R153, RZ, 0x2, R4 ;  /* 0x00000002ff997819 */ /* 0x000fe20000011404 */
[----:B------:R-:W-:Y:S01]  /*0ec0*/  IMAD.IADD R6, R192, 0x1, -R7 ;  /* 0x00000001c0067824 */ /* 0x000fe200078e0a07 */
[----:B------:R-:W-:Y:S01]  /*0ed0*/  LEA.HI R0, R3, R192, RZ, 0x3 ;  /* 0x000000c003007211 */ /* 0x000fe200078f18ff */
[----:B------:R-:W-:Y:S01]  /*0ee0*/  IMAD.IADD R8, R9, 0x1, -R8 ;  /* 0x0000000109087824 */ /* 0x000fe200078e0a08 */
[----:B------:R-:W-:Y:S01]  /*0ef0*/  LOP3.LUT R191, R4, 0xfffffffc, RZ, 0xc0, !PT ;  /* 0xfffffffc04bf7812 */ /* 0x000fe200078ec0ff */
[----:B------:R-:W-:Y:S01]  /*0f00*/  VIADD R154, R153, 0x40 ;  /* 0x00000040999a7836 */ /* 0x000fe20000000000 */
[----:B------:R-:W-:Y:S01]  /*0f10*/  LOP3.LUT R3, R0, 0x1ffffff8, RZ, 0xc0, !PT ;  /* 0x1ffffff800037812 */ /* 0x000fe200078ec0ff */
[----:B------:R-:W-:Y:S01]  /*0f20*/  IMAD R7, R165, 0x10, R6 ;  /* 0x00000010a5077824 */ /* 0x000fe200078e0206 */
[----:B------:R-:W-:Y:S01]  /*0f30*/  SHF.R.S32.HI R4, RZ, 0x1f, R4 ;  /* 0x0000001fff047819 */ /* 0x000fe20000011404 */
[----:B------:R-:W-:Y:S01]  /*0f40*/  IMAD.IADD R191, R192, 0x1, -R191 ;  /* 0x00000001c0bf7824 */ /* 0x000fe200078e0abf */
[----:B------:R-:W-:Y:S01]  /*0f50*/  SHF.R.S32.HI R5, RZ, 0x1f, R154 ;  /* 0x0000001fff057819 */ /* 0x000fe2000001149a */
[----:B------:R-:W-:Y:S01]  /*0f60*/  IMAD.SHL.U32 R166, R154, 0x40, RZ ;  /* 0x000000409aa67824 */ /* 0x000fe200078e00ff */
[----:B------:R-:W-:Y:S01]  /*0f70*/  SHF.R.S32.HI R162, RZ, 0x3, R0 ;  /* 0x00000003ffa27819 */ /* 0x000fe20000011400 */
[----:B------:R-:W-:Y:S01]  /*0f80*/  IMAD.IADD R3, R192, 0x1, -R3 ;  /* 0x00000001c0037824 */ /* 0x000fe200078e0a03 */
[----:B------:R-:W-:Y:S01]  /*0f90*/  LEA.HI R5, R5, R154, RZ, 0x3 ;  /* 0x0000009a05057211 */ /* 0x000fe200078f18ff */
[----:B------:R-:W-:Y:S01]  /*0fa0*/  IMAD.SHL.U32 R22, R191, 0x8, RZ ;  /* 0x00000008bf167824 */ /* 0x000fe200078e00ff */
[----:B------:R-:W-:Y:S01]  /*0fb0*/  LOP3.LUT R166, R166, 0x1c0, RZ, 0xc0, !PT ;  /* 0x000001c0a6a67812 */ /* 0x000fe200078ec0ff */
[----:B------:R-:W-:Y:S01]  /*0fc0*/  IMAD.SHL.U32 R160, R3, 0x8, RZ ;  /* 0x0000000803a07824 */ /* 0x000fe200078e00ff */
[----:B------:R-:W-:Y:S01]  /*0fd0*/  LEA.HI R4, R4, R153, RZ, 0x3 ;  /* 0x0000009904047211 */ /* 0x000fe200078f18ff */
[----:B------:R-:W-:Y:S01]  /*0fe0*/  IMAD.SHL.U32 R5, R5, 0x40, RZ ;  /* 0x0000004005057824 */ /* 0x000fe200078e00ff */
[----:B------:R-:W-:Y:S01]  /*0ff0*/  LOP3.LUT R3, R2, 0x7ffffffc, RZ, 0xc0, !PT ;  /* 0x7ffffffc02037812 */ /* 0x000fe200078ec0ff */
[----:B------:R-:W-:Y:S01]  /*1000*/  IMAD R7, R7, 0x8, R8 ;  /* 0x0000000807077824 */ /* 0x000fe200078e0208 */
[----:B------:R-:W-:-:S02]  /*1010*/  SHF.R.U32.HI R167, RZ, 0x3, R166 ;  /* 0x00000003ffa77819 */ /* 0x000fc400000116a6 */
[----:B------:R-:W-:Y:S01]  /*1020*/  LOP3.LUT R0, R166, 0x38, R22, 0xf8, !PT ;  /* 0x00000038a6007812 */ /* 0x000fe200078ef816 */
[----:B------:R-:W-:Y:S01]  /*1030*/  IMAD.IADD R3, R212, 0x1, -R3 ;  /* 0x00000001d4037824 */ /* 0x000fe200078e0a03 */
[----:B------:R-:W-:Y:S01]  /*1040*/  LOP3.LUT R168, R5, 0xfffffe00, RZ, 0xc0, !PT ;  /* 0xfffffe0005a87812 */ /* 0x000fe200078ec0ff */
[----:B------:R-:W-:Y:S01]  /*1050*/  IMAD.SHL.U32 R214, R7, 0x8, RZ ;  /* 0x0000000807d67824 */ /* 0x000fe200078e00ff */
[----:B------:R-:W-:Y:S01]  /*1060*/  LOP3.LUT R4, R4, 0xfffffff8, RZ, 0xc0, !PT ;  /* 0xfffffff804047812 */ /* 0x000fe200078ec0ff */
[----:B------:R-:W-:Y:S01]  /*1070*/  IMAD.SHL.U32 R183, R3, 0x2, RZ ;  /* 0x0000000203b77824 */ /* 0x000fe200078e00ff */
[----:B------:R-:W-:Y:S02]  /*1080*/  LOP3.LUT R0, R168, R0, R167, 0xf6, !PT ;  /* 0x00000000a8007212 */ /* 0x000fe400078ef6a7 */
[----:B------:R-:W-:Y:S01]  /*1090*/  SHF.R.S32.HI R161, RZ, 0x1f, R153 ;  /* 0x0000001fffa17819 */ /* 0x000fe20000011499 */
[----:B------:R-:W-:Y:S01]  /*10a0*/  IMAD.IADD R179, R153, 0x1, -R4 ;  /* 0x0000000199b37824 */ /* 0x000fe200078e0a04 */
[----:B------:R-:W-:Y:S01]  /*10b0*/  SHF.R.S32.HI R169, RZ, 0x1f, R154 ;  /* 0x0000001fffa97819 */ /* 0x000fe2000001149a */
[----:B------:R-:W-:Y:S01]  /*10c0*/  IMAD R210, R0, 0x2, R145 ;  /* 0x0000000200d27824 */ /* 0x000fe200078e0291 */
[----:B------:R-:W-:-:S07]  /*10d0*/  SHF.R.S32.HI R23, RZ, 0x1f, R22 ;  /* 0x0000001fff177819 */ /* 0x000fce0000011416 */
.L_x_10203:
[----:B------:R-:W-:Y:S05]  /*10e0*/  YIELD ;  /* 0x0000000000007946 */ /* 0x000fea0003800000 */
[----:B------:R-:W-:Y:S01]  /*10f0*/  ULDC.64 UR4, c[0x0][0xb20] ;  /* 0x0002c80000047ab9 */ /* 0x000fe20000000a00 */
[----:B0---4-:R-:W0:Y:S01]  /*1100*/  LDC.64 R4, c[0x0][0xb00] ;  /* 0x0002c000ff047b82 */ /* 0x011e220000000a00 */
[----:B------:R-:W-:Y:S01]  /*1110*/  ISETP.NE.U32.AND P1, PT, RZ, UR4, PT ;  /* 0x00000004ff007c0c */ /* 0x000fe2000bf25070 */
[----:B--2--5:R-:W-:Y:S02]  /*1120*/  IMAD.MOV.U32 R11, RZ, RZ, RZ ;  /* 0x000000ffff0b7224 */ /* 0x024fe400078e00ff */
[----:B-1----:R-:W-:Y:S01]  /*1130*/  IMAD.MOV.U32 R27, RZ, RZ, RZ ;  /* 0x000000ffff1b7224 */ /* 0x002fe200078e00ff */
[----:B------:R-:W-:Y:S01]  /*1140*/  ISETP.NE.AND.EX P1, PT, RZ, UR5, PT, P1 ;  /* 0x00000005ff007c0c */ /* 0x000fe2000bf25310 */
[----:B------:R-:W-:-:S02]  /*1150*/  ULDC.64 UR4, c[0x0][0xb10] ;  /* 0x0002c40000047ab9 */ /* 0x000fc40000000a00 */
        /* <DEDUP_REMOVED lines=35> */
.L_x_9982:
        /* <DEDUP_REMOVED lines=11> */
.L_x_9983:
[----:B------:R-:W-:Y:S05]  /*1440*/  @!P0 BRA `(.L_x_9984) ;  /* 0x00000000000c8947 */ /* 0x000fea0003800000 */
[----:B------:R-:W2:Y:S04]  /*1450*/  LDG.E R3, desc[UR56][R8.64] ;  /* 0x0000003808037981 */ /* 0x000ea8000c1e1900 */
[----:B------:R-:W2:Y:S02]  /*1460*/  LDG.E R26, desc[UR56][R8.64+0x4] ;  /* 0x00000438081a7981 */ /* 0x000ea4000c1e1900 */
[----:B--2---:R-:W-:-:S07]  /*1470*/  IMAD.IADD R26, R26, 0x1, -R3 ;  /* 0x000000011a1a7824 */ /* 0x004fce00078e0a03 */
.L_x_9984:
        /* <DEDUP_REMOVED lines=38> */
.L_x_9987:
[----:B------:R-:W-:-:S13]  /*16e0*/  ISETP.NE.AND P0, PT, R9, 0x1, PT ;  /* 0x000000010900780c */ /* 0x000fda0003f05270 */
[----:B------:R-:W0:Y:S02]  /*16f0*/  @P0 LDC.64 R4, c[0x0][0xae0] ;  /* 0x0002b800ff040b82 */ /* 0x000e240000000a00 */
[----:B0-----:R-:W-:-:S05]  /*1700*/  @P0 IMAD.HI.U32 R4, R2, R4, RZ ;  /* 0x0000000402040227 */ /* 0x001fca00078e00ff */
[----:B------:R-:W-:-:S07]  /*1710*/  @P0 SHF.R.U32.HI R2, RZ, R5, R4 ;  /* 0x00000005ff020219 */ /* 0x000fce0000011604 */
.L_x_9988:
[----:B------:R-:W-:Y:S05]  /*1720*/  BSYNC B0 ;  /* 0x0000000000007941 */ /* 0x000fea0003800000 */
.L_x_9986:
[----:B------:R-:W-:-:S05]  /*1730*/  IMAD R3, R2, R9, R9 ;  /* 0x0000000902037224 */ /* 0x000fca00078e0209 */
[----:B------:R-:W-:-:S07]  /*1740*/  VIMNMX R0, R0, R3, PT ;  /* 0x0000000300007248 */ /* 0x000fce0003fe0100 */
.L_x_9985:
        /* <DEDUP_REMOVED lines=15> */
.L_x_9991:
[----:B------:R-:W-:Y:S01]  /*1840*/  ISETP.NE.AND P0, PT, R9, 0x1, PT ;  /* 0x000000010900780c */ /* 0x000fe20003f05270 */
[----:B------:R-:W-:-:S12]  /*1850*/  IMAD.MOV.U32 R4, RZ, RZ, R19 ;  /* 0x000000ffff047224 */ /* 0x000fd800078e0013 */
[----:B------:R-:W0:Y:S02]  /*1860*/  @P0 LDC.64 R6, c[0x0][0xae0] ;  /* 0x0002b800ff060b82 */ /* 0x000e240000000a00 */
[----:B0-----:R-:W-:-:S05]  /*1870*/  @P0 IMAD.HI.U32 R6, R19, R6, RZ ;  /* 0x0000000613060227 */ /* 0x001fca00078e00ff */
[----:B------:R-:W-:-:S07]  /*1880*/  @P0 SHF.R.U32.HI R4, RZ, R7, R6 ;  /* 0x00000007ff040219 */ /* 0x000fce0000011606 */
.L_x_9992:
[----:B------:R-:W-:Y:S05]  /*1890*/  BSYNC B0 ;  /* 0x0000000000007941 */ /* 0x000fea0003800000 */
.L_x_9990:
[----:B------:R-:W-:-:S05]  /*18a0*/  IMAD R3, R4, R9, RZ ;  /* 0x0000000904037224 */ /* 0x000fca00078e02ff */
[----:B------:R-:W-:-:S07]  /*18b0*/  VIMNMX R2, R2, R3, !PT ;  /* 0x0000000302027248 */ /* 0x000fce0007fe0100 */
.L_x_9989:
        /* <DEDUP_REMOVED lines=44> */
.L_x_9995:
[----:B------:R-:W-:Y:S05]  /*1b80*/  BSYNC B6 ;  /* 0x0000000000067941 */ /* 0x000fea0003800000 */
.L_x_9994:
        /* <DEDUP_REMOVED lines=20> */
.L_x_9997:
[----:B------:R-:W-:Y:S05]  /*1cd0*/  BSYNC B6 ;  /* 0x0000000000067941 */ /* 0x000fea0003800000 */
.L_x_9996:
        /* <DEDUP_REMOVED lines=9> */
[C---:B------:R-:W-:Y:S02]  /*1d70*/  VIADD R95, R22.reuse, 0x20 ;  /* 0x00000020165f7836 */ /* 0x040fe40000000000 */
[----:B------:R-:W3:Y:S08]  /*1d80*/  LDC.64 R44, c[0x0][0x3e8] ;  /* 0x0000fa00ff2c7b82 */ /* 0x000ef00000000a00 */
[----:B------:R-:W4:Y:S01]  /*1d90*/  @P0 LDC.64 R2, c[0x0][0xaf0] ;  /* 0x0002bc00ff020b82 */ /* 0x000f220000000a00 */
[----:B------:R-:W-:-:S02]  /*1da0*/  VIADD R94, R22, 0x40 ;  /* 0x00000040165e7836 */ /* 0x000fc40000000000 */
[----:B------:R-:W-:-:S05]  /*1db0*/  VIADD R92, R22, 0x60 ;  /* 0x00000060165c7836 */ /* 0x000fca0000000000 */
[----:B------:R-:W3:Y:S01]  /*1dc0*/  LDC R31, c[0x0][0x3d4] ;  /* 0x0000f500ff1f7b82 */ /* 0x000ee20000000800 */
[----:B------:R-:W-:-:S07]  /*1dd0*/  VIADD R90, R22, 0x80 ;  /* 0x00000080165a7836 */ /* 0x000fce0000000000 */
[----:B------:R-:W3:Y:S01]  /*1de0*/  LDC.64 R32, c[0x0][0x3d8] ;  /* 0x0000f600ff207b82 */ /* 0x000ee20000000a00 */
[----:B----4-:R-:W-:-:S05]  /*1df0*/  @P0 IMAD.WIDE R2, R119, 0x4, R2 ;  /* 0x0000000477020825 */ /* 0x010fca00078e0202 */
[----:B------:R4:W3:Y:S01]  /*1e00*/  @P0 LDG.E R119, desc[UR56][R2.64] ;  /* 0x0000003802770981 */ /* 0x0008e2000c1e1900 */
[----:B0-----:R-:W-:Y:S01]  /*1e10*/  ISETP.NE.AND P0, PT, R0, 0x1, PT ;  /* 0x000000010000780c */ /* 0x001fe20003f05270 */
[----:B------:R-:W-:Y:S01]  /*1e20*/  VIADD R88, R22, 0xa0 ;  /* 0x000000a016587836 */ /* 0x000fe20000000000 */
[----:B------:R-:W-:Y:S01]  /*1e30*/  SHF.R.S32.HI R14, RZ, 0x1f, R12 ;  /* 0x0000001fff0e7819 */ /* 0x000fe2000001140c */
[----:B------:R-:W-:Y:S01]  /*1e40*/  IMAD.SHL.U32 R54, R191, 0x4, RZ ;  /* 0x00000004bf367824 */ /* 0x000fe200078e00ff */
[----:B--2---:R-:W-:Y:S01]  /*1e50*/  SHF.R.U32.HI R20, RZ, 0x7, R20 ;  /* 0x00000007ff147819 */ /* 0x004fe20000011614 */
[----:B------:R-:W-:Y:S01]  /*1e60*/  IMAD.SHL.U32 R83, R179, 0x40, RZ ;  /* 0x00000040b3537824 */ /* 0x000fe200078e00ff */
[----:B-1----:R-:W-:Y:S01]  /*1e70*/  SHF.L.U64.HI R84, R50, 0x6, R51 ;  /* 0x0000000632547819 */ /* 0x002fe20000010233 */
[-C--:B------:R-:W-:Y:S01]  /*1e80*/  IMAD R4, R14, R50.reuse, RZ ;  /* 0x000000320e047224 */ /* 0x080fe200078e02ff */
[----:B------:R-:W-:Y:S01]  /*1e90*/  ISETP.NE.AND P6, PT, R20, 0x1, PT ;  /* 0x000000011400780c */ /* 0x000fe20003fc5270 */
[----:B----4-:R-:W-:Y:S01]  /*1ea0*/  IMAD.WIDE.U32 R2, R12, R50, RZ ;  /* 0x000000320c027225 */ /* 0x010fe200078e00ff */
[----:B------:R-:W-:-:S02]  /*1eb0*/  SHF.R.S32.HI R55, RZ, 0x1f, R54 ;  /* 0x0000001fff377819 */ /* 0x000fc40000011436 */
[----:B------:R-:W-:Y:S01]  /*1ec0*/  LOP3.LUT R83, R83, 0x1c0, RZ, 0xc0, !PT ;  /* 0x000001c053537812 */ /* 0x000fe200078ec0ff */
[----:B------:R-:W0:Y:S01]  /*1ed0*/  @P0 LDC R5, c[0x0][0x42c] ;  /* 0x00010b00ff050b82 */ /* 0x000e220000000800 */
[----:B------:R-:W-:Y:S01]  /*1ee0*/  IMAD.MOV.U32 R78, RZ, RZ, 0x20 ;  /* 0x00000020ff4e7424 */ /* 0x000fe200078e00ff */
[----:B---3--:R-:W-:Y:S01]  /*1ef0*/  SHF.L.U64.HI R87, R44, 0x6, R45 ;  /* 0x000000062c577819 */ /* 0x008fe2000001022d */
[----:B------:R-:W-:Y:S01]  /*1f00*/  IMAD.SHL.U32 R82, R50, 0x40, RZ ;  /* 0x0000004032527824 */ /* 0x000fe200078e00ff */
[----:B------:R-:W-:Y:S01]  /*1f10*/  SHF.R.U32.HI R79, RZ, 0x3, R83 ;  /* 0x00000003ff4f7819 */ /* 0x000fe20000011653 */
[----:B------:R-:W-:Y:S01]  /*1f20*/  IMAD R73, R45, 0x60, RZ ;  /* 0x000000602d497824 */ /* 0x000fe200078e02ff */
[----:B------:R-:W-:Y:S01]  /*1f30*/  SHF.L.U64.HI R80, R32, 0x6, R33 ;  /* 0x0000000620507819 */ /* 0x000fe20000010221 */
[----:B------:R-:W-:Y:S01]  /*1f40*/  IMAD.SHL.U32 R85, R44, 0x40, RZ ;  /* 0x000000402c557824 */ /* 0x000fe200078e00ff */
[----:B------:R-:W1:Y:S01]  /*1f50*/  @P0 LDC R7, c[0x0][0x430] ;  /* 0x00010c00ff070b82 */ /* 0x000e620000000800 */
[----:B------:R-:W-:-:S02]  /*1f60*/  IMAD.U32 R77, RZ, RZ, UR50 ;  /* 0x00000032ff4d7e24 */ /* 0x000fc4000f8e00ff */
[----:B------:R-:W-:Y:S02]  /*1f70*/  IMAD.SHL.U32 R81, R32, 0x40, RZ ;  /* 0x0000004020517824 */ /* 0x000fe400078e00ff */
[----:B------:R-:W-:Y:S01]  /*1f80*/  IMAD.SHL.U32 R76, R31, 0x2, RZ ;  /* 0x000000021f4c7824 */ /* 0x000fe200078e00ff */
[----:B------:R-:W-:Y:S01]  /*1f90*/  LOP3.LUT R77, R77, 0x1, RZ, 0xfc, !PT ;  /* 0x000000014d4d7812 */ /* 0x000fe200078efcff */
[----:B0-----:R-:W-:-:S04]  /*1fa0*/  @P0 IMAD.HI.U32 R0, R118, R5, RZ ;  /* 0x0000000576000227 */ /* 0x001fc800078e00ff */
[----:B------:R-:W-:Y:S02]  /*1fb0*/  IMAD R5, R12, R51, R4 ;  /* 0x000000330c057224 */ /* 0x000fe400078e0204 */
[----:B------:R-:W-:Y:S01]  /*1fc0*/  IMAD R4, R161, R50, RZ ;  /* 0x00000032a1047224 */ /* 0x000fe200078e02ff */
[----:B-1----:R-:W-:Y:S01]  /*1fd0*/  @P0 SHF.R.U32.HI R118, RZ, R7, R0 ;  /* 0x00000007ff760219 */ /* 0x002fe20000011600 */
[----:B------:R-:W-:Y:S01]  /*1fe0*/  IMAD.IADD R3, R3, 0x1, R5 ;  /* 0x0000000103037824 */ /* 0x000fe200078e0205 */
[----:B------:R-:W-:Y:S01]  /*1ff0*/  ISETP.NE.U32.AND P0, PT, RZ, UR6, PT ;  /* 0x00000006ff007c0c */ /* 0x000fe2000bf05070 */
[----:B------:R-:W-:Y:S01]  /*2000*/  IMAD R4, R153, R51, R4 ;  /* 0x0000003399047224 */ /* 0x000fe200078e0204 */
[----:B------:R-:W-:Y:S01]  /*2010*/  SHF.R.S32.HI R6, RZ, 0x1f, R118 ;  /* 0x0000001fff067819 */ /* 0x000fe20000011476 */
[----:B------:R-:W-:Y:S01]  /*2020*/  IMAD.WIDE.U32 R2, R118, UR4, R2 ;  /* 0x0000000476027c25 */ /* 0x000fe2000f8e0002 */
[----:B------:R-:W-:-:S03]  /*2030*/  ISETP.NE.AND.EX P0, PT, RZ, UR7, PT, P0 ;  /* 0x00000007ff007c0c */ /* 0x000fc6000bf05300 */
[----:B------:R-:W-:Y:S02]  /*2040*/  IMAD R5, R6, UR4, RZ ;  /* 0x0000000406057c24 */ /* 0x000fe4000f8e02ff */
[----:B------:R-:W-:Y:S02]  /*2050*/  VIADD R7, R22, 0xc0 ;  /* 0x000000c016077836 */ /* 0x000fe40000000000 */
        /* <DEDUP_REMOVED lines=24> */
[----:B------:R-:W-:Y:S02]  /*21e0*/  SEL R0, RZ, 0x1, P0 ;  /* 0x00000001ff007807 */ /* 0x000fe40000000000 */
[----:B------:R-:W-:-:S02]  /*21f0*/  ISETP.GE.AND P0, PT, R94, UR4, PT ;  /* 0x000000045e007c0c */ /* 0x000fc4000bf06270 */
[----:B------:R-:W-:Y:S02]  /*2200*/  ISETP.GE.AND P3, PT, R4, UR4, PT ;  /* 0x0000000404007c0c */ /* 0x000fe4000bf66270 */
[----:B------:R-:W-:Y:S02]  /*2210*/  LOP3.LUT R0, R5, 0x2, R0, 0xe2, !PT ;  /* 0x0000000205007812 */ /* 0x000fe400078ee200 */
[----:B------:R-:W-:Y:S01]  /*2220*/  ISETP.GE.AND P2, PT, R7, UR4, PT ;  /* 0x0000000407007c0c */ /* 0x000fe2000bf46270 */
[C---:B------:R-:W-:Y:S01]  /*2230*/  IMAD R7, R118.reuse, UR7, R3 ;  /* 0x0000000776077c24 */ /* 0x040fe2000f8e0203 */
[----:B------:R-:W-:Y:S01]  /*2240*/  SEL R5, RZ, 0x4, P0 ;  /* 0x00000004ff057807 */ /* 0x000fe20000000000 */
[----:B------:R-:W-:Y:S01]  /*2250*/  IMAD.WIDE.U32 R2, R118, UR6, R22 ;  /* 0x0000000676027c25 */ /* 0x000fe2000f8e0016 */
[----:B------:R-:W-:Y:S02]  /*2260*/  SEL R4, RZ, 0x8, P1 ;  /* 0x00000008ff047807 */ /* 0x000fe40000800000 */
[----:B------:R-:W-:Y:S01]  /*2270*/  ISETP.GE.AND P0, PT, R90, UR4, PT ;  /* 0x000000045a007c0c */ /* 0x000fe2000bf06270 */
[----:B------:R-:W-:Y:S01]  /*2280*/  IMAD.IADD R3, R3, 0x1, R7 ;  /* 0x0000000103037824 */ /* 0x000fe200078e0207 */
[----:B------:R-:W-:Y:S01]  /*2290*/  ISETP.GE.AND P1, PT, R88, UR4, PT ;  /* 0x0000000458007c0c */ /* 0x000fe2000bf26270 */
[----:B------:R-:W-:Y:S01]  /*22a0*/  ULDC.64 UR4, c[0x0][0x328] ;  /* 0x0000ca0000047ab9 */ /* 0x000fe20000000a00 */
[----:B------:R-:W-:Y:S01]  /*22b0*/  LOP3.LUT R0, R4, R0, R5, 0xfe, !PT ;  /* 0x0000000004007212 */ /* 0x000fe200078efe05 */
[----:B------:R-:W-:Y:S01]  /*22c0*/  IMAD R6, R8, UR4, RZ ;  /* 0x0000000408067c24 */ /* 0x000fe2000f8e02ff */
[----:B------:R-:W-:Y:S01]  /*22d0*/  SEL R5, RZ, 0x10, P0 ;  /* 0x00000010ff057807 */ /* 0x000fe20000000000 */
[----:B------:R-:W-:Y:S01]  /*22e0*/  IMAD.WIDE.U32 R8, R153, R44, R22 ;  /* 0x0000002c99087225 */ /* 0x000fe200078e0016 */
[----:B------:R-:W-:-:S02]  /*22f0*/  SEL R4, RZ, 0x20, P1 ;  /* 0x00000020ff047807 */ /* 0x000fc40000800000 */
[----:B------:R-:W-:Y:S01]  /*2300*/  ISETP.GE.AND P0, PT, R22, R31, PT ;  /* 0x0000001f1600720c */ /* 0x000fe20003f06270 */
[C---:B------:R-:W-:Y:S01]  /*2310*/  IMAD R61, R53.reuse, UR5, R6 ;  /* 0x00000005353d7c24 */ /* 0x040fe2000f8e0206 */
[----:B------:R-:W-:Y:S01]  /*2320*/  LOP3.LUT R5, R4, R0, R5, 0xfe, !PT ;  /* 0x0000000004057212 */ /* 0x000fe200078efe05 */
[----:B------:R-:W-:Y:S01]  /*2330*/  IMAD.WIDE.U32 R52, R53, UR4, R2 ;  /* 0x0000000435347c25 */ /* 0x000fe2000f8e0002 */
[----:B------:R-:W-:Y:S01]  /*2340*/  SEL R0, RZ, 0x40, P2 ;  /* 0x00000040ff007807 */ /* 0x000fe20001000000 */
[----:B------:R-:W-:Y:S01]  /*2350*/  ULDC UR4, c[0x0][0x2e4] ;  /* 0x0000b90000047ab9 */ /* 0x000fe20000000800 */
[----:B------:R-:W-:Y:S01]  /*2360*/  SEL R13, R31, RZ, P0 ;  /* 0x000000ff1f0d7207 */ /* 0x000fe20000000000 */
[----:B------:R-:W-:Y:S01]  /*2370*/  IMAD R2, R161, R44, RZ ;  /* 0x0000002ca1027224 */ /* 0x000fe200078e02ff */
[----:B------:R-:W-:Y:S01]  /*2380*/  LOP3.LUT R11, R5, R0, RZ, 0xfc, !PT ;  /* 0x00000000050b7212 */ /* 0x000fe200078efcff */
[----:B------:R-:W-:Y:S01]  /*2390*/  IMAD.WIDE.U32 R4, R153, R44, R54 ;  /* 0x0000002c99047225 */ /* 0x000fe200078e0036 */
[----:B------:R-:W-:-:S02]  /*23a0*/  LOP3.LUT P1, RZ, R179, 0x4, RZ, 0xc0, !PT ;  /* 0x00000004b3ff7812 */ /* 0x000fc4000782c0ff */
[----:B------:R-:W-:Y:S01]  /*23b0*/  SEL R60, RZ, 0xffffff80, P3 ;  /* 0xffffff80ff3c7807 */ /* 0x000fe20001800000 */
[----:B------:R-:W-:Y:S01]  /*23c0*/  IMAD R21, R153, R45, R2 ;  /* 0x0000002d99157224 */ /* 0x000fe200078e0202 */
[----:B------:R-:W-:Y:S01]  /*23d0*/  SEL R78, R78, 0xffffffe0, !P1 ;  /* 0xffffffe04e4e7807 */ /* 0x000fe20004800000 */
[-C--:B------:R-:W-:Y:S01]  /*23e0*/  IMAD R0, R161, R32.reuse, RZ ;  /* 0x00000020a1007224 */ /* 0x080fe200078e02ff */
[----:B------:R-:W-:Y:S01]  /*23f0*/  ISETP.GE.AND P1, PT, R22, UR4, PT ;  /* 0x0000000416007c0c */ /* 0x000fe2000bf26270 */
[----:B------:R-:W-:Y:S01]  /*2400*/  IMAD.IADD R5, R5, 0x1, R21 ;  /* 0x0000000105057824 */ /* 0x000fe200078e0215 */
[----:B------:R-:W-:Y:S01]  /*2410*/  LOP3.LUT R60, R11, 0x80, R60, 0xc8, !PT ;  /* 0x000000800b3c7812 */ /* 0x000fe200078ec83c */
[----:B------:R-:W-:-:S04]  /*2420*/  IMAD.WIDE.U32 R6, R153, R32, R22 ;  /* 0x0000002099067225 */ /* 0x000fc800078e0016 */
[C---:B------:R-:W-:Y:S02]  /*2430*/  IMAD R15, R153.reuse, R33, R0 ;  /* 0x00000021990f7224 */ /* 0x040fe400078e0200 */
[----:B------:R-:W-:-:S04]  /*2440*/  IMAD.WIDE.U32 R2, R153, R32, R54 ;  /* 0x0000002099027225 */ /* 0x000fc800078e0036 */
[----:B------:R-:W-:Y:S02]  /*2450*/  IMAD.IADD R13, R22, 0x1, R13 ;  /* 0x00000001160d7824 */ /* 0x000fe400078e020d */
[----:B-----5:R-:W-:Y:S01]  /*2460*/  IMAD.WIDE.U32 R46, R41, R44, R4 ;  /* 0x0000002c292e7225 */ /* 0x020fe200078e0004 */
[----:B------:R-:W-:Y:S02]  /*2470*/  LOP3.LUT R4, R83, 0x18, R22, 0xf8, !PT ;  /* 0x0000001853047812 */ /* 0x000fe400078ef816 */
[----:B------:R-:W-:Y:S01]  /*2480*/  SHF.R.S32.HI R0, RZ, 0x1f, R13 ;  /* 0x0000001fff007819 */ /* 0x000fe2000001140d */
[----:B------:R-:W-:Y:S01]  /*2490*/  IMAD.IADD R7, R15, 0x1, R7 ;  /* 0x000000010f077824 */ /* 0x000fe200078e0207 */
[----:B------:R-:W-:Y:S01]  /*24a0*/  LOP3.LUT R4, R4, R79, RZ, 0x3c, !PT ;  /* 0x0000004f04047212 */ /* 0x000fe200078e3cff */
[----:B------:R-:W-:Y:S01]  /*24b0*/  IMAD.IADD R3, R3, 0x1, R15 ;  /* 0x0000000103037824 */ /* 0x000fe200078e020f */
[----:B------:R-:W-:Y:S01]  /*24c0*/  SHF.R.S32.HI R15, RZ, 0x1f, R41 ;  /* 0x0000001fff0f7819 */ /* 0x000fe20000011429 */
[----:B------:R-:W-:Y:S01]  /*24d0*/  IMAD.IADD R9, R21, 0x1, R9 ;  /* 0x0000000115097824 */ /* 0x000fe200078e0209 */
[----:B------:R-:W-:Y:S01]  /*24e0*/  LEA.HI R0, R0, R13, RZ, 0x3 ;  /* 0x0000000d00007211 */ /* 0x000fe200078f18ff */
[----:B------:R-:W-:-:S02]  /*24f0*/  IMAD R75, R165, 0x200, R4 ;  /* 0x00000200a54b7824 */ /* 0x000fc400078e0204 */
[----:B------:R-:W-:Y:S01]  /*2500*/  IMAD R10, R15, R44, RZ ;  /* 0x0000002c0f0a7224 */ /* 0x000fe200078e02ff */
[----:B------:R-:W-:Y:S01]  /*2510*/  LOP3.LUT R4, R83, 0x38, R0, 0xf8, !PT ;  /* 0x0000003853047812 */ /* 0x000fe200078ef800 */
[CC--:B------:R-:W-:Y:S01]  /*2520*/  IMAD.WIDE.U32 R26, R41.reuse, R32.reuse, R2 ;  /* 0x00000020291a7225 */ /* 0x0c0fe200078e0002 */
[----:B------:R-:W-:Y:S02]  /*2530*/  SHF.R.S32.HI R68, RZ, 0x3, R0 ;  /* 0x00000003ff447819 */ /* 0x000fe40000011400 */
[----:B------:R-:W-:Y:S01]  /*2540*/  LOP3.LUT R67, R0, 0xfffffff8, RZ, 0xc0, !PT ;  /* 0xfffffff800437812 */ /* 0x000fe200078ec0ff */
[----:B------:R-:W-:Y:S01]  /*2550*/  IMAD R29, R41, R45, R10 ;  /* 0x0000002d291d7224 */ /* 0x000fe200078e020a */
[----:B------:R-:W-:Y:S01]  /*2560*/  LOP3.LUT R0, R166, 0x38, R0, 0xf8, !PT ;  /* 0x00000038a6007812 */ /* 0x000fe200078ef800 */
[----:B------:R-:W-:Y:S01]  /*2570*/  IMAD R10, R15, R32, RZ ;  /* 0x000000200f0a7224 */ /* 0x000fe200078e02ff */
[----:B------:R-:W-:Y:S01]  /*2580*/  IADD3 R2, P2, R153, R12, RZ ;  /* 0x0000000c99027210 */ /* 0x000fe20007f5e0ff */
[----:B------:R-:W-:Y:S01]  /*2590*/  IMAD R13, R51, 0x60, RZ ;  /* 0x00000060330d7824 */ /* 0x000fe200078e02ff */
[----:B------:R-:W-:Y:S01]  /*25a0*/  LOP3.LUT R4, R4, R79, RZ, 0x3c, !PT ;  /* 0x0000004f04047212 */ /* 0x000fe200078e3cff */
[----:B------:R-:W-:Y:S01]  /*25b0*/  IMAD.WIDE.U32 R48, R41, R44, R8 ;  /* 0x0000002c29307225 */ /* 0x000fe200078e0008 */
[----:B------:R-:W-:-:S02]  /*25c0*/  LOP3.LUT R63, R0, R167, RZ, 0x3c, !PT ;  /* 0x000000a7003f7212 */ /* 0x000fc400078e3cff */
[----:B------:R-:W-:Y:S01]  /*25d0*/  SHF.R.S32.HI R62, RZ, 0x1f, R67 ;  /* 0x0000001fff3e7819 */ /* 0x000fe20000011443 */
[----:B------:R-:W-:Y:S01]  /*25e0*/  IMAD.WIDE.U32 R50, R50, 0x60, RZ ;  /* 0x0000006032327825 */ /* 0x000fe200078e00ff */
[----:B------:R-:W-:-:S03]  /*25f0*/  LOP3.LUT R0, R11, 0x40, RZ, 0xc0, !PT ;  /* 0x000000400b007812 */ /* 0x000fc600078ec0ff */
[----:B------:R-:W-:-:S04]  /*2600*/  IMAD.WIDE.U32 R44, R44, 0x60, RZ ;  /* 0x000000602c2c7825 */ /* 0x000fc800078e00ff */
[----:B------:R-:W-:Y:S02]  /*2610*/  IMAD R5, R41, R33, R10 ;  /* 0x0000002129057224 */ /* 0x000fe400078e020a */
[----:B------:R-:W-:Y:S02]  /*2620*/  IMAD R9, R33, 0x60, RZ ;  /* 0x0000006021097824 */ /* 0x000fe400078e02ff */
[----:B------:R-:W-:-:S04]  /*2630*/  IMAD.WIDE.U32 R42, R41, R32, R6 ;  /* 0x00000020292a7225 */ /* 0x000fc800078e0006 */
        /* <DEDUP_REMOVED lines=14> */
.L_x_10045:
        /* <DEDUP_REMOVED lines=68> */
.L_x_10002:
[----:B------:R-:W-:Y:S05]  /*2b60*/  BSYNC B1 ;  /* 0x0000000000017941 */ /* 0x000fea0003800000 */
.L_x_10001:
        /* <DEDUP_REMOVED lines=29> */
.L_x_10004:
[----:B------:R-:W-:Y:S05]  /*2d40*/  BSYNC B1 ;  /* 0x0000000000017941 */ /* 0x000fea0003800000 */
.L_x_10003:
        /* <DEDUP_REMOVED lines=33> */
.L_x_10005:
[----:B------:R-:W-:Y:S01]  /*2f60*/  IMAD R86, R152, 0x8, R145 ;  /* 0x0000000898567824 */ /* 0x000fe200078e0291 */
[----:B------:R-:W-:Y:S01]  /*2f70*/  SHF.L.U32 R107, R155, 0x1f, RZ ;  /* 0x0000001f9b6b7819 */ /* 0x000fe200000006ff */
[----:B------:R-:W-:Y:S03]  /*2f80*/  BSSY B1, `(.L_x_10006) ;  /* 0x0000003000017945 */ /* 0x000fe60003800000 */
[----:B------:R-:W0:Y:S02]  /*2f90*/  SYNCS.PHASECHK.TRANS64.TRYWAIT P6, [R86+URZ+0x32490], R107 ;  /* 0x0324906b560075a7 */ /* 0x000e2400080c017f */
[----:B0-----:R-:W-:Y:S05]  /*2fa0*/  @!P6 BRA `(.L_x_10007) ;  /* 0x0000031800e0e947 */ /* 0x001fea0003800000 */
.L_x_10321:
[----:B------:R-:W-:Y:S05]  /*2fb0*/  BSYNC B1 ;  /* 0x0000000000017941 */ /* 0x000fea0003800000 */
.L_x_10006:
        /* <DEDUP_REMOVED lines=54> */
.L_x_10013:
[----:B------:R-:W-:Y:S05]  /*3320*/  BSYNC B3 ;  /* 0x0000000000037941 */ /* 0x000fea0003800000 */
.L_x_10012:
[----:B--2---:R1:W-:Y:S02]  /*3330*/  STG.E.128 desc[UR56][R14.64], R4 ;  /* 0x000000040e007986 */ /* 0x0043e4000c101d38 */
.L_x_10011:
[----:B------:R-:W-:Y:S05]  /*3340*/  BSYNC B2 ;  /* 0x0000000000027941 */ /* 0x000fea0003800000 */
.L_x_10010:
        /* <DEDUP_REMOVED lines=52> */
.L_x_10015:
[----:B------:R-:W-:Y:S05]  /*3690*/  BSYNC B2 ;  /* 0x0000000000027941 */ /* 0x000fea0003800000 */
.L_x_10014:
[----:B--2---:R2:W-:Y:S02]  /*36a0*/  STG.E.128 desc[UR56][R14.64+0x40], R4 ;  /* 0x000040040e007986 */ /* 0x0045e4000c101d38 */
.L_x_10009:
[----:B------:R-:W-:Y:S05]  /*36b0*/  BSYNC B1 ;  /* 0x0000000000017941 */ /* 0x000fea0003800000 */
.L_x_10008:
        /* <DEDUP_REMOVED lines=53> */
.L_x_10020:
[----:B------:R-:W-:Y:S05]  /*3a10*/  BSYNC B2 ;  /* 0x0000000000027941 */ /* 0x000fea0003800000 */
.L_x_10019:
[----:B--2---:R3:W-:Y:S02]  /*3a20*/  STG.E.128 desc[UR56][R12.64], R4 ;  /* 0x000000040c007986 */ /* 0x0047e4000c101d38 */
.L_x_10018:
[----:B------:R-:W-:Y:S05]  /*3a30*/  BSYNC B1 ;  /* 0x0000000000017941 */ /* 0x000fea0003800000 */
.L_x_10017:
        /* <DEDUP_REMOVED lines=52> */
.L_x_10022:
[----:B------:R-:W-:Y:S05]  /*3d80*/  BSYNC B1 ;  /* 0x0000000000017941 */ /* 0x000fea0003800000 */
.L_x_10021:
[----:B--2---:R4:W-:Y:S01]  /*3d90*/  STG.E.128 desc[UR56][R12.64+0x40], R4 ;  /* 0x000040040c007986 */ /* 0x0049e2000c101d38 */
[----:B------:R-:W-:Y:S05]  /*3da0*/  BRA `(.L_x_10016) ;  /* 0x0000001400b87947 */ /* 0x000fea0003800000 */
.L_x_10000:
        /* <DEDUP_REMOVED lines=72> */
.L_x_10023:
        /* <DEDUP_REMOVED lines=9> */
.L_x_10322:
[----:B------:R-:W-:Y:S05]  /*42c0*/  BSYNC B1 ;  /* 0x0000000000017941 */ /* 0x000fea0003800000 */
.L_x_10024:
        /* <DEDUP_REMOVED lines=116> */
.L_x_10029:
[----:B------:R-:W-:Y:S05]  /*4a10*/  BSYNC B2 ;  /* 0x0000000000027941 */ /* 0x000fea0003800000 */
.L_x_10028:
        /* <DEDUP_REMOVED lines=12> */
.L_x_10027:
[----:B------:R-:W-:Y:S05]  /*4ae0*/  BSYNC B1 ;  /* 0x0000000000017941 */ /* 0x000fea0003800000 */
.L_x_10026:
        /* <DEDUP_REMOVED lines=17> */
[----:B------:R-:W-:Y:S01]  /*4c00*/  LOP3.LUT R13, R12, R167, RZ, 0x3c, !PT ;  /* 0x000000a70c0d7212 */ /* 0x000fe200078e3cff */
[----:B------:R-:W-:-:S04]  /*4c10*/  IMAD R12, R152, 0x1800, R63 ;  /* 0x00001800980c7824 */ /* 0x000fc800078e023f */
[----:B------:R-:W-:Y:S02]  /*4c20*/  IMAD.IADD R13, R168, 0x1, R13 ;  /* 0x00000001a80d7824 */ /* 0x000fe400078e020d */
        /* <DEDUP_REMOVED lines=98> */
.L_x_10031:
[----:B------:R-:W-:Y:S05]  /*5250*/  BSYNC B1 ;  /* 0x0000000000017941 */ /* 0x000fea0003800000 */
.L_x_10030:
        /* <DEDUP_REMOVED lines=10> */
.L_x_9999:
[----:B------:R-:W-:-:S13]  /*5300*/  ISETP.NE.AND P3, PT, R77, 0x3, PT ;  /* 0x000000034d00780c */ /* 0x000fda0003f65270 */
[----:B------:R-:W-:Y:S05]  /*5310*/  @!P3 BRA `(.L_x_10032) ;  /* 0x000000000004b947 */ /* 0x000fea0003800000 */
[----:B------:R-:W-:Y:S01]  /*5320*/  BPT.TRAP 0x1 ;  /* 0x000000040000795c */ /* 0x000fe20000300000 */
.L_x_10032:
[----:B------:R-:W-:Y:S01]  /*5330*/  IMAD R86, R152, 0x8, R145 ;  /* 0x0000000898567824 */ /* 0x000fe200078e0291 */
[----:B------:R-:W-:Y:S01]  /*5340*/  SHF.L.U32 R107, R155, 0x1f, RZ ;  /* 0x0000001f9b6b7819 */ /* 0x000fe200000006ff */
[----:B------:R-:W-:Y:S01]  /*5350*/  IMAD R97, R59, -0x60, R40 ;  /* 0xffffffa03b617824 */ /* 0x000fe200078e0228 */
[----:B------:R-:W-:Y:S02]  /*5360*/  BSSY B1, `(.L_x_10033) ;  /* 0x0000004000017945 */ /* 0x000fe40003800000 */
[----:B------:R-:W0:Y:S02]  /*5370*/  SYNCS.PHASECHK.TRANS64.TRYWAIT P4, [R86+URZ+0x32490], R107 ;  /* 0x0324906b560075a7 */ /* 0x000e24000808017f */
[----:B------:R-:W-:Y:S01]  /*5380*/  VIMNMX R97, R97, 0x60, PT ;  /* 0x0000006061617848 */ /* 0x000fe20003fe0100 */
[----:B0-----:R-:W-:Y:S06]  /*5390*/  @!P4 BRA `(.L_x_10034) ;  /* 0x000002f8000cc947 */ /* 0x001fec0003800000 */
.L_x_10323:
[----:B------:R-:W-:Y:S05]  /*53a0*/  BSYNC B1 ;  /* 0x0000000000017941 */ /* 0x000fea0003800000 */
.L_x_10033:
        /* <DEDUP_REMOVED lines=8> */
.L_x_10036:
[----:B------:R-:W-:Y:S05]  /*5430*/  BSYNC B1 ;  /* 0x0000000000017941 */ /* 0x000fea0003800000 */
.L_x_10035:
[----:B------:R-:W-:Y:S05]  /*5440*/  @P4 BRA `(.L_x_10016) ;  /* 0x0000000000104947 */ /* 0x000fea0003800000 */
[----:B-1----:R-:W1:Y:S04]  /*5450*/  @!P1 LDS.128 R4, [R104+0x2000] ;  /* 0x0020000068049984 */ /* 0x002e680000000c00 */
[----:B------:R-:W2:Y:S04]  /*5460*/  @!P2 LDS.128 R8, [R102+0x2000] ;  /* 0x002000006608a984 */ /* 0x000ea80000000c00 */
[----:B-1----:R1:W-:Y:S04]  /*5470*/  @!P1 STG.E.128 desc[UR56][R12.64], R4 ;  /* 0x000000040c009986 */ /* 0x0023e8000c101d38 */
[----:B--2---:R1:W-:Y:S02]  /*5480*/  @!P2 STG.E.128 desc[UR56][R12.64+0x40], R8 ;  /* 0x000040080c00a986 */ /* 0x0043e4000c101d38 */
.L_x_10016:
[----:B------:R-:W-:Y:S05]  /*5490*/  BSYNC B0 ;  /* 0x0000000000007941 */ /* 0x000fea0003800000 */
.L_x_9998:
        /* <DEDUP_REMOVED lines=17> */
.L_x_10038:
[----:B------:R-:W-:Y:S05]  /*55b0*/  BSYNC B0 ;  /* 0x0000000000007941 */ /* 0x000fea0003800000 */
.L_x_10037:
[----:B------:R-:W2:Y:S01]  /*55c0*/  SYNCS.PHASECHK.TRANS64.TRYWAIT P3, [R86+URZ+0x324b0], R107 ;  /* 0x0324b06b560075a7 */ /* 0x000ea2000806017f */
[----:B------:R-:W-:Y:S01]  /*55d0*/  ULDC UR44, c[0x0][0x310] ;  /* 0x0000c400002c7ab9 */ /* 0x000fe20000000800 */
[----:B------:R-:W-:Y:S01]  /*55e0*/  ULDC.64 UR38, c[0x0][0x318] ;  /* 0x0000c60000267ab9 */ /* 0x000fe20000000a00 */
[----:B------:R-:W-:Y:S01]  /*55f0*/  ULDC.64 UR36, c[0x0][0x308] ;  /* 0x0000c20000247ab9 */ /* 0x000fe20000000a00 */
[----:B------:R-:W-:Y:S01]  /*5600*/  BSSY B0, `(.L_x_10039) ;  /* 0x0000003000007945 */ /* 0x000fe20003800000 */
[----:B------:R-:W-:-:S03]  /*5610*/  IMAD R5, R152, 0x6000, R75 ;  /* 0x0000600098057824 */ /* 0x000fc600078e024b */
[----:B--2---:R-:W-:Y:S05]  /*5620*/  @!P3 BRA `(.L_x_10040) ;  /* 0x000002f4007cb947 */ /* 0x004fea0003800000 */
.L_x_10324:
[----:B------:R-:W-:Y:S05]  /*5630*/  BSYNC B0 ;  /* 0x0000000000007941 */ /* 0x000fea0003800000 */
.L_x_10039:
        /* <DEDUP_REMOVED lines=39> */
.L_x_10042:
[----:B------:R-:W-:Y:S05]  /*58b0*/  BSYNC B0 ;  /* 0x0000000000007941 */ /* 0x000fea0003800000 */
.L_x_10041:
        /* <DEDUP_REMOVED lines=37> */
.L_x_10044:
[----:B------:R-:W-:Y:S05]  /*5b10*/  BSYNC B0 ;  /* 0x0000000000007941 */ /* 0x000fea0003800000 */
.L_x_10043:
        /* <DEDUP_REMOVED lines=22> */
.L_x_9993:
[----:B------:R-:W1:Y:S01]  /*5c80*/  S2R R0, SR_TID.X ;  /* 0x0000000000007919 */ /* 0x000e620000002100 */
[----:B------:R-:W2:Y:S01]  /*5c90*/  LDC R12, c[0x0][0xa80] ;  /* 0x0002a000ff0c7b82 */ /* 0x000ea20000000800 */
[----:B------:R-:W-:Y:S02]  /*5ca0*/  IMAD.MOV.U32 R5, RZ, RZ, 0x100 ;  /* 0x00000100ff057424 */ /* 0x000fe400078e00ff */
[----:B------:R-:W-:Y:S01]  /*5cb0*/  IMAD.MOV.U32 R6, RZ, RZ, 0x1 ;  /* 0x00000001ff067424 */ /* 0x000fe200078e00ff */
[----:B------:R-:W-:Y:S01]  /*5cc0*/  STL [R1+0x70], R117 ;  /* 0x0000707501007387 */ /* 0x000fe20000100800 */
[----:B------:R-:W-:Y:S02]  /*5cd0*/  IMAD.MOV.U32 R7, RZ, RZ, RZ ;  /* 0x000000ffff077224 */ /* 0x000fe400078e00ff */
[----:B------:R-:W-:Y:S01]  /*5ce0*/  IMAD.MOV.U32 R14, RZ, RZ, 0x1 ;  /* 0x00000001ff0e7424 */ /* 0x000fe200078e00ff */
[----:B------:R-:W-:Y:S01]  /*5cf0*/  STL.128 [R1+0x230], RZ ;  /* 0x000230ff01007387 */ /* 0x000fe20000100c00 */
[----:B------:R-:W-:-:S02]  /*5d00*/  IMAD.MOV.U32 R15, RZ, RZ, RZ ;  /* 0x000000ffff0f7224 */ /* 0x000fc400078e00ff */
[----:B------:R-:W-:Y:S01]  /*5d10*/  IMAD.U32 R3, RZ, RZ, UR50 ;  /* 0x00000032ff037e24 */ /* 0x000fe2000f8e00ff */
[----:B------:R-:W-:Y:S01]  /*5d20*/  STL.128 [R1+0x240], RZ ;  /* 0x000240ff01007387 */ /* 0x000fe20000100c00 */
[----:B---34-:R-:W-:Y:S02]  /*5d30*/  IMAD.MOV.U32 R28, RZ, RZ, 0xc000 ;  /* 0x0000c000ff1c7424 */ /* 0x018fe400078e00ff */
[----:B------:R-:W-:Y:S01]  /*5d40*/  IMAD.U32 R29, RZ, RZ, UR50 ;  /* 0x00000032ff1d7e24 */ /* 0x000fe2000f8e00ff */
[----:B------:R-:W-:Y:S01]  /*5d50*/  STL.64 [R1+0x60], R14 ;  /* 0x0000600e01007387 */ /* 0x000fe20000100a00 */
[----:B------:R-:W-:Y:S02]  /*5d60*/  IMAD.MOV.U32 R31, RZ, RZ, 0x100 ;  /* 0x00000100ff1f7424 */ /* 0x000fe400078e00ff */
[----:B------:R-:W-:Y:S01]  /*5d70*/  IMAD.U32 R18, RZ, RZ, UR49 ;  /* 0x00000031ff127e24 */ /* 0x000fe2000f8e00ff */
[----:B------:R-:W-:Y:S01]  /*5d80*/  STL.128 [R1+0x260], RZ ;  /* 0x000260ff01007387 */ /* 0x000fe20000100c00 */
[----:B------:R-:W-:-:S03]  /*5d90*/  IMAD.U32 R32, RZ, RZ, UR49 ;  /* 0x00000031ff207e24 */ /* 0x000fc6000f8e00ff */
[----:B--2---:R-:W-:Y:S04]  /*5da0*/  STL [R1+0x250], R12 ;  /* 0x0002500c01007387 */ /* 0x004fe80000100800 */
[----:B------:R-:W-:Y:S01]  /*5db0*/  STL.128 [R1+0x270], RZ ;  /* 0x000270ff01007387 */ /* 0x000fe20000100c00 */
[----:B-1----:R-:W-:-:S03]  /*5dc0*/  LOP3.LUT R2, R0, 0x7f, RZ, 0xc0, !PT ;  /* 0x0000007f00027812 */ /* 0x002fc600078ec0ff */
[----:B------:R-:W-:Y:S01]  /*5dd0*/  STL.128 [R1+0x280], RZ ;  /* 0x000280ff01007387 */ /* 0x000fe20000100c00 */
[----:B------:R-:W-:Y:S01]  /*5de0*/  ISETP.NE.AND P1, PT, R2, RZ, PT ;  /* 0x000000ff0200720c */ /* 0x000fe20003f25270 */
[----:B------:R-:W1:Y:S01]  /*5df0*/  S2R R0, SR_SWINHI ;  /* 0x0000000000007919 */ /* 0x000e620000002f00 */
[----:B------:R-:W-:Y:S02]  /*5e00*/  IMAD.MOV.U32 R2, RZ, RZ, 0x3000 ;  /* 0x00003000ff027424 */ /* 0x000fe400078e00ff */
[----:B------:R-:W-:Y:S01]  /*5e10*/  SEL R4, RZ, 0x1, P1 ;  /* 0x00000001ff047807 */ /* 0x000fe20000800000 */
[----:B------:R-:W-:Y:S04]  /*5e20*/  STL.128 [R1+0x290], RZ ;  /* 0x000290ff01007387 */ /* 0x000fe80000100c00 */
[----:B------:R2:W-:Y:S01]  /*5e30*/  STL.128 [R1+0x20], R4 ;  /* 0x0000200401007387 */ /* 0x0005e20000100c00 */
[----:B------:R-:W-:-:S03]  /*5e40*/  IMAD.MOV.U32 R30, RZ, RZ, R4 ;  /* 0x000000ffff1e7224 */ /* 0x000fc600078e0004 */
[----:B------:R-:W-:Y:S04]  /*5e50*/  STL.128 [R1+0x2a0], RZ ;  /* 0x0002a0ff01007387 */ /* 0x000fe80000100c00 */
[----:B------:R-:W-:Y:S04]  /*5e60*/  STL.128 [R1+0x2b0], RZ ;  /* 0x0002b0ff01007387 */ /* 0x000fe80000100c00 */
[----:B------:R-:W-:Y:S04]  /*5e70*/  STL.128 [R1+0x2c0], RZ ;  /* 0x0002c0ff01007387 */ /* 0x000fe80000100c00 */
[----:B------:R-:W-:Y:S04]  /*5e80*/  STL.128 [R1+0x2d0], RZ ;  /* 0x0002d0ff01007387 */ /* 0x000fe80000100c00 */
[----:B------:R-:W-:Y:S01]  /*5e90*/  STL.128 [R1+0x2e0], RZ ;  /* 0x0002e0ff01007387 */ /* 0x000fe20000100c00 */
[----:B------:R-:W-:-:S02]  /*5ea0*/  MOV R26, R145 ;  /* 0x00000091001a7202 */ /* 0x000fc40000000f00 */
[----:B-1----:R-:W-:Y:S01]  /*5eb0*/  MOV R27, R0 ;  /* 0x00000000001b7202 */ /* 0x002fe20000000f00 */
[----:B------:R-:W-:Y:S01]  /*5ec0*/  STL.128 [R1+0x2f0], RZ ;  /* 0x0002f0ff01007387 */ /* 0x000fe20000100c00 */
[----:B------:R-:W-:-:S03]  /*5ed0*/  IADD3 R0, P3, R26, 0x32450, RZ ;  /* 0x000324501a007810 */ /* 0x000fc60007f7e0ff */
[----:B------:R-:W-:Y:S01]  /*5ee0*/  STL.128 [R1+0x300], RZ ;  /* 0x000300ff01007387 */ /* 0x000fe20000100c00 */
[C---:B------:R-:W-:Y:S02]  /*5ef0*/  IADD3 R10, P4, R26.reuse, 0x32460, RZ ;  /* 0x000324601a0a7810 */ /* 0x040fe40007f9e0ff */
[----:B------:R-:W-:Y:S01]  /*5f00*/  IADD3 R8, P1, R26, 0x32430, RZ ;  /* 0x000324301a087810 */ /* 0x000fe20007f3e0ff */
[--C-:B--2---:R-:W-:Y:S01]  /*5f10*/  IMAD.X R5, RZ, RZ, R27.reuse, P3 ;  /* 0x000000ffff057224 */ /* 0x104fe200018e061b */
[----:B------:R-:W-:Y:S01]  /*5f20*/  STL.128 [R1+0x310], RZ ;  /* 0x000310ff01007387 */ /* 0x000fe20000100c00 */
[----:B------:R-:W-:Y:S01]  /*5f30*/  IMAD.X R7, RZ, RZ, R27, P4 ;  /* 0x000000ffff077224 */ /* 0x000fe200020e061b */
[----:B------:R-:W-:Y:S01]  /*5f40*/  IADD3 R32, P3, R32, 0x260, RZ ;  /* 0x0000026020207810 */ /* 0x000fe20007f7e0ff */
[----:B------:R-:W-:Y:S01]  /*5f50*/  IMAD.MOV.U32 R4, RZ, RZ, R0 ;  /* 0x000000ffff047224 */ /* 0x000fe200078e0000 */
[----:B------:R-:W-:Y:S01]  /*5f60*/  STL.128 [R1+0x320], RZ ;  /* 0x000320ff01007387 */ /* 0x000fe20000100c00 */
[----:B------:R-:W-:-:S02]  /*5f70*/  IMAD.MOV.U32 R6, RZ, RZ, R10 ;  /* 0x000000ffff067224 */ /* 0x000fc400078e000a */
[----:B------:R-:W-:Y:S01]  /*5f80*/  IMAD.X R9, RZ, RZ, R27, P1 ;  /* 0x000000ffff097224 */ /* 0x000fe200008e061b */
[----:B------:R-:W-:Y:S04]  /*5f90*/  STL.128 [R1+0x330], RZ ;  /* 0x000330ff01007387 */ /* 0x000fe80000100c00 */
[----:B------:R1:W-:Y:S04]  /*5fa0*/  STL.128 [R1+0x40], R4 ;  /* 0x0000400401007387 */ /* 0x0003e80000100c00 */
[----:B------:R-:W-:Y:S04]  /*5fb0*/  STL.64 [R1+0x68], R6 ;  /* 0x0000680601007387 */ /* 0x000fe80000100a00 */
[----:B------:R-:W-:Y:S04]  /*5fc0*/  STL.64 [R1+0x8], R8 ;  /* 0x0000080801007387 */ /* 0x000fe80000100a00 */
[----:B------:R-:W-:Y:S01]  /*5fd0*/  STL.128 [R1+0x340], RZ ;  /* 0x000340ff01007387 */ /* 0x000fe20000100c00 */
[----:B-1----:R-:W1:Y:S03]  /*5fe0*/  LDC.64 R4, c[0x0][0xad8] ;  /* 0x0002b600ff047b82 */ /* 0x002e660000000a00 */
[----:B------:R-:W-:Y:S04]  /*5ff0*/  STL.128 [R1+0x350], RZ ;  /* 0x000350ff01007387 */ /* 0x000fe80000100c00 */
[----:B------:R-:W-:Y:S04]  /*6000*/  STL.128 [R1+0x360], RZ ;  /* 0x000360ff01007387 */ /* 0x000fe80000100c00 */
[----:B------:R-:W-:Y:S04]  /*6010*/  STL.128 [R1+0x370], RZ ;  /* 0x000370ff01007387 */ /* 0x000fe80000100c00 */
[----:B------:R-:W-:Y:S04]  /*6020*/  STL.128 [R1+0x380], RZ ;  /* 0x000380ff01007387 */ /* 0x000fe80000100c00 */
[----:B------:R-:W-:Y:S04]  /*6030*/  STL.128 [R1+0x390], RZ ;  /* 0x000390ff01007387 */ /* 0x000fe80000100c00 */
[----:B------:R-:W-:Y:S01]  /*6040*/  STL.128 [R1+0x3a0], RZ ;  /* 0x0003a0ff01007387 */ /* 0x000fe20000100c00 */
[----:B-1----:R-:W-:-:S03]  /*6050*/  ISETP.GE.AND P1, PT, R5, 0x1, PT ;  /* 0x000000010500780c */ /* 0x002fc60003f26270 */
[----:B------:R-:W-:Y:S01]  /*6060*/  STL.128 [R1+0x3b0], RZ ;  /* 0x0003b0ff01007387 */ /* 0x000fe20000100c00 */
[----:B------:R-:W-:-:S03]  /*6070*/  IMAD.IADD R0, R25, 0x1, R4 ;  /* 0x0000000119007824 */ /* 0x000fc600078e0204 */
[----:B------:R-:W-:Y:S04]  /*6080*/  STL.128 [R1+0x3c0], RZ ;  /* 0x0003c0ff01007387 */ /* 0x000fe80000100c00 */
        /* <DEDUP_REMOVED lines=9> */
[----:B------:R-:W-:Y:S04]  /*6120*/  STL.64 [R1], RZ ;  /* 0x000000ff01007387 */ /* 0x000fe80000100a00 */
[----:B------:R-:W-:Y:S04]  /*6130*/  STL.64 [R1+0x38], RZ ;  /* 0x000038ff01007387 */ /* 0x000fe80000100a00 */
[----:B------:R1:W-:Y:S04]  /*6140*/  STL.64 [R1+0x18], R2 ;  /* 0x0000180201007387 */ /* 0x0003e80000100a00 */
[----:B------:R2:W-:Y:S01]  /*6150*/  STL.128 [R1+0x50], R28 ;  /* 0x0000501c01007387 */ /* 0x0005e20000100c00 */
[----:B-1----:R-:W-:-:S05]  /*6160*/  IADD3 R2, P2, R26, 0x32440, RZ ;  /* 0x000324401a027810 */ /* 0x002fca0007f5e0ff */
[----:B------:R-:W-:Y:S01]  /*6170*/  IMAD.X R3, RZ, RZ, R27, P2 ;  /* 0x000000ffff037224 */ /* 0x000fe200010e061b */
[----:B------:R-:W-:Y:S01]  /*6180*/  IADD3 R18, P2, R18, 0x230, RZ ;  /* 0x0000023012127810 */ /* 0x000fe20007f5e0ff */
[----:B--2---:R-:W-:-:S03]  /*6190*/  IMAD.U32 R30, RZ, RZ, UR49 ;  /* 0x00000031ff1e7e24 */ /* 0x004fc6000f8e00ff */
[----:B------:R-:W-:Y:S02]  /*61a0*/  STL.64 [R1+0x10], R2 ;  /* 0x0000100201007387 */ /* 0x000fe40000100a00 */
[----:B------:R-:W-:Y:S02]  /*61b0*/  IADD3 R30, P4, R30, 0x38, RZ ;  /* 0x000000381e1e7810 */ /* 0x000fe40007f9e0ff */
[----:B------:R1:W-:Y:S02]  /*61c0*/  STL.64 [R1+0x30], R2 ;  /* 0x0000300201007387 */ /* 0x0003e40000100a00 */
[----:B-1----:R-:W-:-:S05]  /*61d0*/  IMAD.U32 R2, RZ, RZ, UR49 ;  /* 0x00000031ff027e24 */ /* 0x002fca000f8e00ff */
[----:B------:R-:W-:Y:S01]  /*61e0*/  IADD3 R2, P5, R2, 0x70, RZ ;  /* 0x0000007002027810 */ /* 0x000fe20007fbe0ff */
[----:B------:R-:W-:-:S12]  /*61f0*/  @P0 BRA `(.L_x_10046) ;  /* 0x00000000000c0947 */ /* 0x000fd80003800000 */
[----:B------:R-:W1:Y:S01]  /*6200*/  FENCE.VIEW.ASYNC.G ;  /* 0x00000000000073c6 */ /* 0x000e620000000100 */
[----:B------:R-:W-:Y:S05]  /*6210*/  WARPSYNC.ALL ;  /* 0x0000000000007948 */ /* 0x000fea0003800000 */
[----:B-1----:R-:W-:Y:S06]  /*6220*/  BAR.ARV 0xc, 0x120 ;  /* 0x0304800000007b1d */ /* 0x002fec0000002000 */
.L_x_10046:
[----:B------:R-:W-:Y:S02]  /*6230*/  IMAD.X R33, RZ, RZ, UR48, P2 ;  /* 0x00000030ff217e24 */ /* 0x000fe400090e06ff */
[----:B------:R-:W-:Y:S02]  /*6240*/  IMAD.X R37, RZ, RZ, UR48, P3 ;  /* 0x00000030ff257e24 */ /* 0x000fe400098e06ff */
[----:B------:R-:W-:Y:S02]  /*6250*/  IMAD.X R31, RZ, RZ, UR48, P4 ;  /* 0x00000030ff1f7e24 */ /* 0x000fe4000a0e06ff */
[----:B------:R-:W-:Y:S01]  /*6260*/  IMAD.X R73, RZ, RZ, UR48, P5 ;  /* 0x00000030ff497e24 */ /* 0x000fe2000a8e06ff */
        /* <DEDUP_REMOVED lines=12> */
.L_x_10049:
[----:B------:R-:W-:-:S13]  /*6330*/  ISETP.NE.AND P0, PT, R5, 0x1, PT ;  /* 0x000000010500780c */ /* 0x000fda0003f05270 */
[----:B------:R-:W1:Y:S02]  /*6340*/  @P0 LDC.64 R6, c[0x0][0xae0] ;  /* 0x0002b800ff060b82 */ /* 0x000e640000000a00 */
[----:B-1----:R-:W-:-:S05]  /*6350*/  @P0 IMAD.HI.U32 R4, R3, R6, RZ ;  /* 0x0000000603040227 */ /* 0x002fca00078e00ff */
[----:B------:R-:W-:-:S07]  /*6360*/  @P0 SHF.R.U32.HI R3, RZ, R7, R4 ;  /* 0x00000007ff030219 */ /* 0x000fce0000011604 */
.L_x_10050:
[----:B------:R-:W-:Y:S05]  /*6370*/  BSYNC B0 ;  /* 0x0000000000007941 */ /* 0x000fea0003800000 */
.L_x_10048:
[----:B------:R-:W-:-:S05]  /*6380*/  IMAD R3, R3, R5, R5 ;  /* 0x0000000503037224 */ /* 0x000fca00078e0205 */
[----:B------:R-:W-:-:S07]  /*6390*/  VIMNMX R0, R0, R3, PT ;  /* 0x0000000300007248 */ /* 0x000fce0003fe0100 */
.L_x_10047:
        /* <DEDUP_REMOVED lines=18> */
.L_x_10053:
[----:B------:R-:W-:-:S13]  /*64c0*/  ISETP.NE.AND P0, PT, R5, 0x1, PT ;  /* 0x000000010500780c */ /* 0x000fda0003f05270 */
[----:B------:R-:W1:Y:S02]  /*64d0*/  @P0 LDC.64 R6, c[0x0][0xae0] ;  /* 0x0002b800ff060b82 */ /* 0x000e640000000a00 */
[----:B-1----:R-:W-:-:S05]  /*64e0*/  @P0 IMAD.HI.U32 R6, R19, R6, RZ ;  /* 0x0000000613060227 */ /* 0x002fca00078e00ff */
[----:B------:R-:W-:-:S07]  /*64f0*/  @P0 SHF.R.U32.HI R19, RZ, R7, R6 ;  /* 0x00000007ff130219 */ /* 0x000fce0000011606 */
.L_x_10054:
[----:B------:R-:W-:Y:S05]  /*6500*/  BSYNC B0 ;  /* 0x0000000000007941 */ /* 0x000fea0003800000 */
.L_x_10052:
[----:B------:R-:W-:-:S05]  /*6510*/  IMAD R5, R19, R5, RZ ;  /* 0x0000000513057224 */ /* 0x000fca00078e02ff */
[----:B------:R-:W-:-:S07]  /*6520*/  VIMNMX R0, R0, R5, !PT ;  /* 0x0000000500007248 */ /* 0x000fce0007fe0100 */
.L_x_10051:
[----:B------:R-:W-:Y:S01]  /*6530*/  IMAD.HI R0, R0, 0x2aaaaaab, RZ ;  /* 0x2aaaaaab00007827 */ /* 0x000fe200078e02ff */
[----:B------:R-:W-:-:S04]  /*6540*/  PLOP3.LUT P0, PT, PT, PT, PT, 0x80, 0x0 ;  /* 0x000000000000781c */ /* 0x000fc80003f0f070 */
[----:B------:R-:W-:-:S04]  /*6550*/  SHF.R.U32.HI R3, RZ, 0x1f, R0 ;  /* 0x0000001fff037819 */ /* 0x000fc80000011600 */
[----:B------:R-:W-:-:S04]  /*6560*/  LEA.HI.SX32 R3, R0, R3, 0x1c ;  /* 0x0000000300037211 */ /* 0x000fc800078fe2ff */
[----:B------:R-:W-:-:S04]  /*6570*/  VIMNMX R164, RZ, R3, !PT ;  /* 0x00000003ffa47248 */ /* 0x000fc80007fe0100 */
[----:B------:R-:W-:-:S13]  /*6580*/  ISETP.GT.AND P1, PT, R178, R164, PT ;  /* 0x000000a4b200720c */ /* 0x000fda0003f24270 */
[----:B------:R-:W-:Y:S05]  /*6590*/  @!P1 BRA `(.L_x_10055) ;  /* 0x0000025400c49947 */ /* 0x000fea0003800000 */
[----:B------:R1:W-:Y:S01]  /*65a0*/  STL.64 [R1+0x78], RZ ;  /* 0x000078ff01007387 */ /* 0x0003e20000100a00 */
[----:B------:R-:W-:Y:S01]  /*65b0*/  IMAD.U32 R52, RZ, RZ, UR49 ;  /* 0x00000031ff347e24 */ /* 0x000fe2000f8e00ff */
[----:B------:R-:W-:Y:S01]  /*65c0*/  UMOV UR4, 0xffffffff ;  /* 0xffffffff00047882 */ /* 0x000fe20000000000 */
[----:B------:R-:W-:Y:S02]  /*65d0*/  IMAD.U32 R57, RZ, RZ, UR49 ;  /* 0x00000031ff397e24 */ /* 0x000fe4000f8e00ff */
[----:B------:R-:W-:Y:S01]  /*65e0*/  IMAD.U32 R28, RZ, RZ, UR49 ;  /* 0x00000031ff1c7e24 */ /* 0x000fe2000f8e00ff */
[----:B------:R-:W-:Y:S01]  /*65f0*/  IADD3 R52, P1, R52, 0x118, RZ ;  /* 0x0000011834347810 */ /* 0x000fe20007f3e0ff */
        /* <DEDUP_REMOVED lines=10> */
[----:B------:R-:W-:-:S02]  /*66a0*/  IMAD.U32 R24, RZ, RZ, UR49 ;  /* 0x00000031ff187e24 */ /* 0x000fc4000f8e00ff */
[----:B------:R-:W-:Y:S01]  /*66b0*/  IMAD.X R53, RZ, RZ, UR48, P1 ;  /* 0x00000030ff357e24 */ /* 0x000fe200088e06ff */
[----:B------:R-:W-:Y:S01]  /*66c0*/  IADD3 R54, P1, R54, 0x88, RZ ;  /* 0x0000008836367810 */ /* 0x000fe20007f3e0ff */
[----:B------:R-:W-:Y:S01]  /*66d0*/  IMAD.X R58, RZ, RZ, UR48, P5 ;  /* 0x00000030ff3a7e24 */ /* 0x000fe2000a8e06ff */
[----:B------:R-:W-:Y:S01]  /*66e0*/  IADD3 R63, P5, R63, 0x80, RZ ;  /* 0x000000803f3f7810 */ /* 0x000fe20007fbe0ff */
[----:B------:R-:W-:Y:S01]  /*66f0*/  IMAD.X R29, RZ, RZ, UR48, P4 ;  /* 0x00000030ff1d7e24 */ /* 0x000fe2000a0e06ff */
[----:B------:R-:W-:Y:S01]  /*6700*/  IADD3 R24, P4, R24, 0x78, RZ ;  /* 0x0000007818187810 */ /* 0x000fe20007f9e0ff */
[----:B------:R-:W-:Y:S02]  /*6710*/  IMAD.X R62, RZ, RZ, UR48, P0 ;  /* 0x00000030ff3e7e24 */ /* 0x000fe400080e06ff */
[----:B------:R-:W-:Y:S02]  /*6720*/  IMAD.X R56, RZ, RZ, UR48, P3 ;  /* 0x00000030ff387e24 */ /* 0x000fe400098e06ff */
[----:B------:R-:W-:-:S02]  /*6730*/  IMAD.X R60, RZ, RZ, UR48, P2 ;  /* 0x00000030ff3c7e24 */ /* 0x000fc400090e06ff */
[----:B------:R-:W-:Y:S02]  /*6740*/  IMAD.X R55, RZ, RZ, UR48, P1 ;  /* 0x00000030ff377e24 */ /* 0x000fe400088e06ff */
[----:B------:R-:W-:Y:S02]  /*6750*/  IMAD.X R64, RZ, RZ, UR48, P5 ;  /* 0x00000030ff407e24 */ /* 0x000fe4000a8e06ff */
[----:B------:R-:W-:Y:S01]  /*6760*/  IMAD.X R25, RZ, RZ, UR48, P4 ;  /* 0x00000030ff197e24 */ /* 0x000fe2000a0e06ff */
[----:B-1----:R-:W-:Y:S06]  /*6770*/  BRA.DIV UR4, `(.L_x_10056) ;  /* 0x000002e6043c7947 */ /* 0x002fec000b800000 */
[----:B------:R1:W2:Y:S02]  /*6780*/  SHFL.IDX PT, R14, R213, RZ, 0x1f ;  /* 0x00001fffd50e7589 */ /* 0x0002a400000e0000 */
.L_x_10327:
[----:B--2---:R-:W-:Y:S01]  /*6790*/  LEA.HI R0, R14, R14, RZ, 0x1 ;  /* 0x0000000e0e007211 */ /* 0x004fe200078f08ff */
[C---:B------:R-:W-:Y:S01]  /*67a0*/  VIADD R43, R145.reuse, 0x18400 ;  /* 0x00018400912b7836 */ /* 0x040fe20000000000 */
[----:B------:R-:W-:Y:S01]  /*67b0*/  STL.128 [R1+0xb0], RZ ;  /* 0x0000b0ff01007387 */ /* 0x000fe20000100c00 */
[C---:B------:R-:W-:Y:S01]  /*67c0*/  VIADD R8, R145.reuse, 0x400 ;  /* 0x0000040091087836 */ /* 0x040fe20000000000 */
[----:B------:R-:W-:Y:S01]  /*67d0*/  LOP3.LUT R3, R0, 0x7fffe, RZ, 0xc0, !PT ;  /* 0x0007fffe00037812 */ /* 0x000fe200078ec0ff */
[----:B------:R-:W-:Y:S01]  /*67e0*/  IMAD.MOV.U32 R4, RZ, RZ, 0x1 ;  /* 0x00000001ff047424 */ /* 0x000fe200078e00ff */
[----:B------:R-:W-:Y:S01]  /*67f0*/  STL.128 [R1+0xc0], RZ ;  /* 0x0000c0ff01007387 */ /* 0x000fe20000100c00 */
[----:B------:R-:W-:Y:S01]  /*6800*/  IMAD.MOV.U32 R5, RZ, RZ, RZ ;  /* 0x000000ffff057224 */ /* 0x000fe200078e00ff */
[----:B------:R-:W-:Y:S01]  /*6810*/  SHF.R.U32.HI R8, RZ, 0x4, R8 ;  /* 0x00000004ff087819 */ /* 0x000fe20000011608 */
[----:B------:R-:W-:Y:S01]  /*6820*/  IMAD.IADD R0, R14, 0x1, -R3 ;  /* 0x000000010e007824 */ /* 0x000fe200078e0a03 */
[----:B------:R-:W-:Y:S01]  /*6830*/  STL.128 [R1+0xd0], RZ ;  /* 0x0000d0ff01007387 */ /* 0x000fe20000100c00 */
[----:B------:R-:W-:Y:S01]  /*6840*/  VIADD R3, R145, 0x1c400 ;  /* 0x0001c40091037836 */ /* 0x000fe20000000000 */
[----:B------:R-:W-:Y:S01]  /*6850*/  LOP3.LUT R8, R8, 0x3fff, RZ, 0xc0, !PT ;  /* 0x00003fff08087812 */ /* 0x000fe200078ec0ff */
[----:B------:R-:W-:Y:S01]  /*6860*/  IMAD R0, R0, 0x2000, R43 ;  /* 0x0000200000007824 */ /* 0x000fe200078e022b */
[----:B------:R-:W-:Y:S01]  /*6870*/  STL.128 [R1+0xe0], RZ ;  /* 0x0000e0ff01007387 */ /* 0x000fe20000100c00 */
[----:B------:R-:W-:Y:S01]  /*6880*/  IMAD.MOV.U32 R6, RZ, RZ, 0x1 ;  /* 0x00000001ff067424 */ /* 0x000fe200078e00ff */
[----:B------:R-:W-:Y:S01]  /*6890*/  SHF.R.U32.HI R3, RZ, 0x4, R3 ;  /* 0x00000004ff037819 */ /* 0x000fe20000011603 */
[----:B------:R-:W-:Y:S01]  /*68a0*/  VIADD R9, R0, 0xa000 ;  /* 0x0000a00000097836 */ /* 0x000fe20000000000 */
[----:B------:R-:W-:Y:S01]  /*68b0*/  SHF.R.U32.HI R0, RZ, 0x4, R0 ;  /* 0x00000004ff007819 */ /* 0x000fe20000011600 */
[----:B------:R-:W-:Y:S01]  /*68c0*/  IMAD.MOV.U32 R7, RZ, RZ, RZ ;  /* 0x000000ffff077224 */ /* 0x000fe200078e00ff */
[----:B------:R-:W-:Y:S01]  /*68d0*/  LOP3.LUT R3, R3, 0x3fff, RZ, 0xc0, !PT ;  /* 0x00003fff03037812 */ /* 0x000fe200078ec0ff */
[----:B------:R-:W-:Y:S01]  /*68e0*/  IMAD.MOV.U32 R12, RZ, RZ, 0x1 ;  /* 0x00000001ff0c7424 */ /* 0x000fe200078e00ff */
[----:B------:R-:W-:Y:S01]  /*68f0*/  SHF.R.U32.HI R9, RZ, 0x4, R9 ;  /* 0x00000004ff097819 */ /* 0x000fe20000011609 */
[----:B------:R-:W-:Y:S01]  /*6900*/  IMAD.MOV.U32 R13, RZ, RZ, RZ ;  /* 0x000000ffff0d7224 */ /* 0x000fe200078e00ff */
[----:B------:R-:W-:Y:S01]  /*6910*/  LOP3.LUT R3, R3, 0x10000, RZ, 0xfc, !PT ;  /* 0x0001000003037812 */ /* 0x000fe200078efcff */
[----:B------:R2:W-:Y:S01]  /*6920*/  STL.128 [R1+0x80], R4 ;  /* 0x0000800401007387 */ /* 0x0005e20000100c00 */
[----:B------:R-:W-:Y:S01]  /*6930*/  LOP3.LUT R9, R9, 0x3fff, RZ, 0xc0, !PT ;  /* 0x00003fff09097812 */ /* 0x000fe200078ec0ff */
[----:B------:R-:W-:Y:S01]  /*6940*/  IMAD.MOV.U32 R11, RZ, RZ, 0x40000040 ;  /* 0x40000040ff0b7424 */ /* 0x000fe200078e00ff */
[----:B------:R-:W-:Y:S01]  /*6950*/  LOP3.LUT R0, R0, 0x3fff, RZ, 0xc0, !PT ;  /* 0x00003fff00007812 */ /* 0x000fe200078ec0ff */
[----:B------:R3:W-:Y:S01]  /*6960*/  STL.64 [R1+0x90], R12 ;  /* 0x0000900c01007387 */ /* 0x0007e20000100a00 */
[----:B------:R-:W-:Y:S01]  /*6970*/  LOP3.LUT R10, R8, 0x10000, RZ, 0xfc, !PT ;  /* 0x00010000080a7812 */ /* 0x000fe200078efcff */
[----:B------:R-:W-:Y:S01]  /*6980*/  IMAD.U32 R34, RZ, RZ, UR49 ;  /* 0x00000031ff227e24 */ /* 0x000fe2000f8e00ff */
[----:B------:R-:W-:Y:S01]  /*6990*/  LOP3.LUT P0, RZ, R43, 0x1bf, RZ, 0xc0, !PT ;  /* 0x000001bf2bff7812 */ /* 0x000fe2000780c0ff */
[----:B------:R4:W-:Y:S01]  /*69a0*/  STL.128 [R1+0xf0], RZ ;  /* 0x0000f0ff01007387 */ /* 0x0009e20000100c00 */
[----:B------:R-:W-:Y:S02]  /*69b0*/  BSSY B6, `(.L_x_10057) ;  /* 0x0000020000067945 */ /* 0x000fe40003800000 */
[----:B------:R-:W-:Y:S01]  /*69c0*/  IADD3 R34, P1, R34, 0xb0, RZ ;  /* 0x000000b022227810 */ /* 0x000fe20007f3e0ff */
[----:B------:R4:W-:Y:S01]  /*69d0*/  STL.128 [R1+0x100], RZ ;  /* 0x000100ff01007387 */ /* 0x0009e20000100c00 */
[----:B--2---:R-:W-:Y:S01]  /*69e0*/  LOP3.LUT R6, R8, 0x3000000, RZ, 0xfc, !PT ;  /* 0x0300000008067812 */ /* 0x004fe200078efcff */
[----:B------:R-:W-:Y:S01]  /*69f0*/  IMAD.MOV.U32 R4, RZ, RZ, R3 ;  /* 0x000000ffff047224 */ /* 0x000fe200078e0003 */
[----:B------:R-:W-:Y:S01]  /*6a00*/  LOP3.LUT R8, R9, 0x10000, RZ, 0xfc, !PT ;  /* 0x0001000009087812 */ /* 0x000fe200078efcff */
[----:B------:R-:W-:Y:S01]  /*6a10*/  IMAD.MOV.U32 R5, RZ, RZ, 0x40000040 ;  /* 0x40000040ff057424 */ /* 0x000fe200078e00ff */
[----:B---3--:R-:W-:Y:S01]  /*6a20*/  LOP3.LUT R12, R0, 0x10000, RZ, 0xfc, !PT ;  /* 0x00010000000c7812 */ /* 0x008fe200078efcff */
[----:B------:R-:W-:-:S02]  /*6a30*/  IMAD.MOV.U32 R7, RZ, RZ, 0x40000040 ;  /* 0x40000040ff077424 */ /* 0x000fc400078e00ff */
[----:B------:R-:W-:Y:S02]  /*6a40*/  IMAD.MOV.U32 R13, RZ, RZ, 0x40000040 ;  /* 0x40000040ff0d7424 */ /* 0x000fe400078e00ff */
[----:B------:R-:W-:Y:S01]  /*6a50*/  IMAD.MOV.U32 R9, RZ, RZ, 0x40000040 ;  /* 0x40000040ff097424 */ /* 0x000fe200078e00ff */
[----:B------:R4:W-:Y:S01]  /*6a60*/  STL.128 [R1+0xa0], R4 ;  /* 0x0000a00401007387 */ /* 0x0009e20000100c00 */
[----:B------:R-:W-:-:S03]  /*6a70*/  IMAD.X R35, RZ, RZ, UR48, P1 ;  /* 0x00000030ff237e24 */ /* 0x000fc600088e06ff */
[----:B------:R4:W-:Y:S04]  /*6a80*/  STL.64 [R1+0x98], R12 ;  /* 0x0000980c01007387 */ /* 0x0009e80000100a00 */
[----:B------:R4:W-:Y:S01]  /*6a90*/  STL.128 [R1+0x110], R8 ;  /* 0x0001100801007387 */ /* 0x0009e20000100c00 */
[----:B------:R-:W-:Y:S05]  /*6aa0*/  @!P0 BRA `(.L_x_10058) ;  /* 0x0000000000408947 */ /* 0x000fea0003800000 */
[----:B------:R-:W-:Y:S01]  /*6ab0*/  MOV R0, 0x0 ;  /* 0x0000000000007802 */ /* 0x000fe20000000f00 */
[----:B------:R-:W-:Y:S01]  /*6ac0*/  ULDC.64 UR4, c[0x4][0x108] ;  /* 0x0100420000047ab9 */ /* 0x000fe20000000a00 */
[----:B------:R-:W-:Y:S01]  /*6ad0*/  ULDC.64 UR6, c[0x4][0x110] ;  /* 0x0100440000067ab9 */ /* 0x000fe20000000a00 */
[----:B----4-:R-:W-:Y:S01]  /*6ae0*/  IMAD.U32 R4, RZ, RZ, UR4 ;  /* 0x00000004ff047e24 */ /* 0x010fe2000f8e00ff */
[----:B------:R2:W3:Y:S01]  /*6af0*/  LDC.64 R14, c[0x4][R0] ;  /* 0x01000000000e7b82 */ /* 0x0004e20000000a00 */
        /* <DEDUP_REMOVED lines=8> */
[----:B--2---:R-:W-:-:S07]  /*6b80*/  IMAD.MOV.U32 R13, RZ, RZ, RZ ;  /* 0x000000ffff0d7224 */ /* 0x004fce00078e00ff */
[----:B------:R-:W-:-:S07]  /*6b90*/  LEPC R20, `(.L_x_10058) ;  /* 0x000000001014794e */ /* 0x000fce0000000000 */
[----:B01-3-5:R-:W-:Y:S05]  /*6ba0*/  CALL.ABS.NOINC R14 ;  /* 0x000000000e007343 */ /* 0x02bfea0003c00000 */
.L_x_10058:
[----:B------:R-:W-:Y:S05]  /*6bb0*/  BSYNC B6 ;  /* 0x0000000000067941 */ /* 0x000fea0003800000 */
.L_x_10057:
[----:B------:R-:W2:Y:S01]  /*6bc0*/  S2R R19, SR_TID.X ;  /* 0x0000000000137919 */ /* 0x000ea20000002100 */
[----:B----4-:R-:W3:Y:S01]  /*6bd0*/  LDC.64 R10, c[0x0][0xad8] ;  /* 0x0002b600ff0a7b82 */ /* 0x010ee20000000a00 */
[----:B------:R-:W-:Y:S01]  /*6be0*/  UIADD3 UR5, UP0, UR49, 0x120, URZ ;  /* 0x0000012031057890 */ /* 0x000fe2000ff1e03f */
[----:B------:R-:W-:Y:S01]  /*6bf0*/  IMAD.MOV.U32 R8, RZ, RZ, RZ ;  /* 0x000000ffff087224 */ /* 0x000fe200078e00ff */
[----:B------:R4:W-:Y:S01]  /*6c00*/  STL.64 [R1+0x130], R24 ;  /* 0x0001301801007387 */ /* 0x0009e20000100a00 */
[----:B------:R-:W-:Y:S01]  /*6c10*/  IMAD.U32 R38, RZ, RZ, UR49 ;  /* 0x00000031ff267e24 */ /* 0x000fe2000f8e00ff */
[----:B------:R-:W-:Y:S01]  /*6c20*/  UIADD3.X UR6, URZ, UR48, URZ, UP0, !UPT ;  /* 0x000000303f067290 */ /* 0x000fe200087fe43f */
[----:B------:R-:W-:Y:S01]  /*6c30*/  IMAD.U32 R72, RZ, RZ, UR49 ;  /* 0x00000031ff487e24 */ /* 0x000fe2000f8e00ff */
[----:B------:R-:W-:Y:S01]  /*6c40*/  UIADD3 UR4, UP0, UR49, 0x16c, URZ ;  /* 0x0000016c31047890 */ /* 0x000fe2000ff1e03f */
[----:B------:R-:W0:Y:S01]  /*6c50*/  LDC.64 R44, c[0x0][0xae0] ;  /* 0x0002b800ff2c7b82 */ /* 0x000e220000000a00 */
[----:B------:R-:W-:Y:S01]  /*6c60*/  IMAD.U32 R12, RZ, RZ, UR5 ;  /* 0x00000005ff0c7e24 */ /* 0x000fe2000f8e00ff */
[----:B------:R4:W-:Y:S01]  /*6c70*/  STL.64 [R1+0x120], R182 ;  /* 0x000120b601007387 */ /* 0x0009e20000100a00 */
[----:B------:R-:W-:Y:S01]  /*6c80*/  UIADD3.X UR5, URZ, UR48, URZ, UP0, !UPT ;  /* 0x000000303f057290 */ /* 0x000fe200087fe43f */
[----:B------:R-:W-:Y:S01]  /*6c90*/  IMAD.U32 R13, RZ, RZ, UR6 ;  /* 0x00000006ff0d7e24 */ /* 0x000fe2000f8e00ff */
[----:B------:R-:W-:Y:S01]  /*6ca0*/  IADD3 R38, P1, R38, 0x170, RZ ;  /* 0x0000017026267810 */ /* 0x000fe20007f3e0ff */
[----:B------:R-:W-:Y:S01]  /*6cb0*/  IMAD.U32 R14, RZ, RZ, UR4 ;  /* 0x00000004ff0e7e24 */ /* 0x000fe2000f8e00ff */
[----:B------:R4:W-:Y:S01]  /*6cc0*/  STL.U8 [R1+0x138], RZ ;  /* 0x000138ff01007387 */ /* 0x0009e20000100000 */
[----:B------:R-:W1:Y:S01]  /*6cd0*/  LDC.64 R20, c[0x0][0xad0] ;  /* 0x0002b400ff147b82 */ /* 0x000e620000000a00 */
[----:B------:R-:W-:Y:S01]  /*6ce0*/  IMAD.U32 R15, RZ, RZ, UR5 ;  /* 0x00000005ff0f7e24 */ /* 0x000fe2000f8e00ff */
[----:B------:R-:W-:Y:S01]  /*6cf0*/  ULDC UR4, c[0x0][0x3d4] ;  /* 0x0000f50000047ab9 */ /* 0x000fe20000000800 */
[----:B------:R4:W-:Y:S01]  /*6d00*/  STL.64 [R1+0x128], R12 ;  /* 0x0001280c01007387 */ /* 0x0009e20000100a00 */
[----:B------:R-:W-:Y:S01]  /*6d10*/  ISETP.LT.AND P0, PT, RZ, UR4, PT ;  /* 0x00000004ff007c0c */ /* 0x000fe2000bf01270 */
[----:B------:R-:W-:Y:S01]  /*6d20*/  IMAD.U32 R36, RZ, RZ, UR49 ;  /* 0x00000031ff247e24 */ /* 0x000fe2000f8e00ff */
[----:B------:R-:W-:Y:S01]  /*6d30*/  IADD3 R72, P2, R72, 0x13c, RZ ;  /* 0x0000013c48487810 */ /* 0x000fe20007f5e0ff */
[----:B------:R4:W-:Y:S01]  /*6d40*/  STL.64 [R1+0x170], R14 ;  /* 0x0001700e01007387 */ /* 0x0009e20000100a00 */
[----:B------:R-:W4:Y:S01]  /*6d50*/  LDC R6, c[0x0][0x430] ;  /* 0x00010c00ff067b82 */ /* 0x000f220000000800 */
[----:B---3--:R-:W-:Y:S01]  /*6d60*/  IMAD.MOV.U32 R159, RZ, RZ, R10 ;  /* 0x000000ffff9f7224 */ /* 0x008fe200078e000a */
[----:B------:R-:W-:Y:S01]  /*6d70*/  IADD3 R36, P4, R36, 0x128, RZ ;  /* 0x0000012824247810 */ /* 0x000fe20007f9e0ff */
[----:B------:R-:W-:-:S02]  /*6d80*/  IMAD.MOV.U32 R9, RZ, RZ, R11 ;  /* 0x000000ffff097224 */ /* 0x000fc400078e000b */
[----:B------:R-:W-:Y:S02]  /*6d90*/  IMAD.X R67, RZ, RZ, UR48, P1 ;  /* 0x00000030ff437e24 */ /* 0x000fe400088e06ff */
[----:B--2---:R-:W-:Y:S01]  /*6da0*/  VIADD R192, R19, 0xffffff80 ;  /* 0xffffff8013c07836 */ /* 0x004fe20000000000 */
[----:B------:R-:W4:Y:S01]  /*6db0*/  LDC.64 R4, c[0x0][0x428] ;  /* 0x00010a00ff047b82 */ /* 0x000f220000000a00 */
[----:B0-----:R-:W-:Y:S02]  /*6dc0*/  IMAD.MOV.U32 R10, RZ, RZ, R44 ;  /* 0x000000ffff0a7224 */ /* 0x001fe400078e002c */
[----:B------:R-:W-:Y:S01]  /*6dd0*/  IMAD.MOV.U32 R11, RZ, RZ, R45 ;  /* 0x000000ffff0b7224 */ /* 0x000fe200078e002d */
[----:B------:R0:W-:Y:S01]  /*6de0*/  STL [R1+0x13c], R192 ;  /* 0x00013cc001007387 */ /* 0x0001e20000100800 */
[----:B------:R-:W-:Y:S02]  /*6df0*/  IMAD.U32 R19, RZ, RZ, UR49 ;  /* 0x00000031ff137e24 */ /* 0x000fe4000f8e00ff */
[----:B------:R-:W-:Y:S01]  /*6e00*/  IMAD.X R75, RZ, RZ, UR48, P2 ;  /* 0x00000030ff4b7e24 */ /* 0x000fe200090e06ff */
[----:B------:R0:W-:Y:S01]  /*6e10*/  STL.128 [R1+0x150], R8 ;  /* 0x0001500801007387 */ /* 0x0001e20000100c00 */
[----:B-1----:R-:W-:Y:S01]  /*6e20*/  IMAD.MOV.U32 R158, RZ, RZ, R21 ;  /* 0x000000ffff9e7224 */ /* 0x002fe200078e0015 */
[----:B------:R-:W-:Y:S01]  /*6e30*/  IADD3 R19, P3, R19, 0x138, RZ ;  /* 0x0000013813137810 */ /* 0x000fe20007f7e0ff */
[----:B------:R-:W-:-:S02]  /*6e40*/  IMAD.MOV.U32 R7, RZ, RZ, R20 ;  /* 0x000000ffff077224 */ /* 0x000fc400078e0014 */
[----:B------:R-:W-:Y:S01]  /*6e50*/  IMAD.X R65, RZ, RZ, UR48, P4 ;  /* 0x00000030ff417e24 */ /* 0x000fe2000a0e06ff */
[----:B------:R0:W-:Y:S01]  /*6e60*/  STL.128 [R1+0x140], R156 ;  /* 0x0001409c01007387 */ /* 0x0001e20000100c00 */
[----:B------:R-:W-:-:S03]  /*6e70*/  IMAD.X R66, RZ, RZ, UR48, P3 ;  /* 0x00000030ff427e24 */ /* 0x000fc600098e06ff */
[----:B----4-:R0:W-:Y:S01]  /*6e80*/  STL.128 [R1+0x160], R4 ;  /* 0x0001600401007387 */ /* 0x0101e20000100c00 */
[----:B------:R-:W-:Y:S05]  /*6e90*/  @P0 BRA `(.L_x_10059) ;  /* 0x0000000000400947 */ /* 0x000fea0003800000 */
[----:B------:R-:W2:Y:S02]  /*6ea0*/  LDL R3, [R1+0x224] ;  /* 0x0002240001037983 */ /* 0x000ea40000100800 */
[----:B--2---:R-:W-:-:S04]  /*6eb0*/  LEA.HI R0, R3, R3, RZ, 0x1 ;  /* 0x0000000303007211 */ /* 0x004fc800078f08ff */
        /* <DEDUP_REMOVED lines=8> */
.L_x_10062:
[----:B--2---:R2:W3:Y:S02]  /*6f40*/  SYNCS.PHASECHK.TRANS64.TRYWAIT P0, [R145+URZ+0x32400], R0 ;  /* 0x03240000910075a7 */ /* 0x0044e4000800017f */
[----:B---3--:R-:W-:Y:S05]  /*6f50*/  @!P0 NANOSLEEP.SYNCS 0x989680 ;  /* 0x009896800000895d */ /* 0x008fea0003900000 */
[----:B------:R-:W3:Y:S02]  /*6f60*/  @!P0 SYNCS.PHASECHK.TRANS64 P0, [R145+URZ+0x32400], R0 ;  /* 0x03240000910085a7 */ /* 0x000ee4000800007f */
[----:B---3--:R-:W-:Y:S05]  /*6f70*/  @!P0 BRA `(.L_x_10062) ;  /* 0xfffffffc00f08947 */ /* 0x008fea000383ffff */
.L_x_10061:
[----:B------:R-:W-:Y:S05]  /*6f80*/  BSYNC B0 ;  /* 0x0000000000007941 */ /* 0x000fea0003800000 */
.L_x_10060:
[----:B------:R-:W-:Y:S05]  /*6f90*/  BRA `(.L_x_10063) ;  /* 0x0000003000187947 */ /* 0x000fea0003800000 */
.L_x_10059:
[----:B------:R-:W1:Y:S01]  /*6fa0*/  LDC.64 R12, c[0x0][0x3d8] ;  /* 0x0000f600ff0c7b82 */ /* 0x000e620000000a00 */
[----:B-----5:R-:W-:Y:S01]  /*6fb0*/  SHF.R.S32.HI R3, RZ, 0x1f, R41 ;  /* 0x0000001fff037819 */ /* 0x020fe20000011429 */
[----:B------:R-:W-:Y:S01]  /*6fc0*/  IMAD.SHL.U32 R24, R191, 0x4, RZ ;  /* 0x00000004bf187824 */ /* 0x000fe200078e00ff */
[----:B------:R-:W-:Y:S01]  /*6fd0*/  LOP3.LUT P0, RZ, R43, 0x3ff, RZ, 0xc0, !PT ;  /* 0x000003ff2bff7812 */ /* 0x000fe2000780c0ff */
[----:B0-----:R-:W-:Y:S01]  /*6fe0*/  IMAD.MOV.U32 R4, RZ, RZ, R22 ;  /* 0x000000ffff047224 */ /* 0x001fe200078e0016 */
[----:B------:R-:W-:Y:S01]  /*6ff0*/  BSSY B6, `(.L_x_10064) ;  /* 0x0000031000067945 */ /* 0x000fe20003800000 */
[----:B------:R-:W-:Y:S01]  /*7000*/  IMAD.MOV.U32 R5, RZ, RZ, R23 ;  /* 0x000000ffff057224 */ /* 0x000fe200078e0017 */
[----:B------:R-:W-:Y:S01]  /*7010*/  SHF.R.S32.HI R25, RZ, 0x1f, R24 ;  /* 0x0000001fff197819 */ /* 0x000fe20000011418 */
[----:B------:R-:W0:Y:S01]  /*7020*/  LDC.64 R14, c[0x0][0x3e8] ;  /* 0x0000fa00ff0e7b82 */ /* 0x000e220000000a00 */
[-C--:B-1----:R-:W-:Y:S01]  /*7030*/  IMAD R0, R3, R12.reuse, RZ ;  /* 0x0000000c03007224 */ /* 0x082fe200078e02ff */
[----:B------:R-:W-:Y:S01]  /*7040*/  SHF.L.U64.HI R82, R12, 0x6, R13 ;  /* 0x000000060c527819 */ /* 0x000fe2000001020d */
[----:B------:R-:W-:-:S04]  /*7050*/  IMAD.WIDE.U32 R42, R41, R12, RZ ;  /* 0x0000000c292a7225 */ /* 0x000fc800078e00ff */
[----:B------:R-:W-:Y:S01]  /*7060*/  IMAD.WIDE.U32 R8, R153, R12, R4 ;  /* 0x0000000c99087225 */ /* 0x000fe200078e0004 */
[----:B0-----:R-:W-:-:S03]  /*7070*/  SHF.L.U64.HI R85, R14, 0x6, R15 ;  /* 0x000000060e557819 */ /* 0x001fc6000001020f */
[----:B------:R-:W-:Y:S01]  /*7080*/  IMAD R6, R3, R14, RZ ;  /* 0x0000000e03067224 */ /* 0x000fe200078e02ff */
[----:B------:R-:W-:Y:S01]  /*7090*/  IADD3 R44, P3, R8, R42, RZ ;  /* 0x0000002a082c7210 */ /* 0x000fe20007f7e0ff */
[----:B------:R-:W-:-:S04]  /*70a0*/  IMAD.WIDE.U32 R10, R153, R14, R4 ;  /* 0x0000000e990a7225 */ /* 0x000fc800078e0004 */
[C---:B------:R-:W-:Y:S02]  /*70b0*/  IMAD R45, R41.reuse, R13, R0 ;  /* 0x0000000d292d7224 */ /* 0x040fe400078e0200 */
[----:B------:R-:W-:Y:S02]  /*70c0*/  IMAD R47, R41, R15, R6 ;  /* 0x0000000f292f7224 */ /* 0x000fe400078e0206 */
[C---:B------:R-:W-:Y:S02]  /*70d0*/  IMAD R20, R161.reuse, R12, RZ ;  /* 0x0000000ca1147224 */ /* 0x040fe400078e02ff */
[-C--:B------:R-:W-:Y:S02]  /*70e0*/  IMAD R46, R161, R14.reuse, RZ ;  /* 0x0000000ea12e7224 */ /* 0x080fe400078e02ff */
        /* <DEDUP_REMOVED lines=33> */
.L_x_10065:
[----:B------:R-:W-:Y:S05]  /*7300*/  BSYNC B6 ;  /* 0x0000000000067941 */ /* 0x000fea0003800000 */
.L_x_10064:
[----:B------:R-:W2:Y:S01]  /*7310*/  LDL R15, [R1+0x70] ;  /* 0x00007000010f7983 */ /* 0x000ea20000100800 */
[----:B------:R-:W0:Y:S01]  /*7320*/  LDC.64 R4, c[0x0][0x3e8] ;  /* 0x0000fa00ff047b82 */ /* 0x000e220000000a00 */
[----:B------:R-:W-:Y:S01]  /*7330*/  ULDC.U8 UR4, c[0x0][0x3f0] ;  /* 0x0000fc0000047ab9 */ /* 0x000fe20000000000 */
[----:B------:R-:W-:Y:S01]  /*7340*/  BSSY B0, `(.L_x_10066) ;  /* 0x00002c3000007945 */ /* 0x000fe20003800000 */
[----:B------:R-:W-:-:S05]  /*7350*/  ISETP.NE.AND P0, PT, RZ, UR4, PT ;  /* 0x00000004ff007c0c */ /* 0x000fca000bf05270 */
[----:B------:R-:W1:Y:S01]  /*7360*/  LDC.64 R6, c[0x0][0x3d8] ;  /* 0x0000f600ff067b82 */ /* 0x000e620000000a00 */
[----:B--2---:R-:W-:Y:S01]  /*7370*/  SHF.R.S32.HI R3, RZ, 0x1f, R15 ;  /* 0x0000001fff037819 */ /* 0x004fe2000001140f */
[----:B0-----:R-:W-:-:S04]  /*7380*/  IMAD.WIDE.U32 R10, R15, R4, RZ ;  /* 0x000000040f0a7225 */ /* 0x001fc800078e00ff */
[C---:B------:R-:W-:Y:S02]  /*7390*/  IMAD R12, R3.reuse, R4, RZ ;  /* 0x00000004030c7224 */ /* 0x040fe400078e02ff */
[-C--:B-1----:R-:W-:Y:S02]  /*73a0*/  IMAD R0, R3, R6.reuse, RZ ;  /* 0x0000000603007224 */ /* 0x082fe400078e02ff */
[C---:B------:R-:W-:Y:S02]  /*73b0*/  IMAD R13, R15.reuse, R5, R12 ;  /* 0x000000050f0d7224 */ /* 0x040fe400078e020c */
[----:B------:R-:W-:-:S04]  /*73c0*/  IMAD.WIDE.U32 R8, R15, R6, RZ ;  /* 0x000000060f087225 */ /* 0x000fc800078e00ff */
[----:B------:R-:W-:Y:S02]  /*73d0*/  IMAD R3, R15, R7, R0 ;  /* 0x000000070f037224 */ /* 0x000fe400078e0200 */
[----:B------:R-:W-:Y:S02]  /*73e0*/  IMAD.IADD R13, R11, 0x1, R13 ;  /* 0x000000010b0d7824 */ /* 0x000fe400078e020d */
[----:B------:R-:W-:Y:S02]  /*73f0*/  IMAD.IADD R3, R9, 0x1, R3 ;  /* 0x0000000109037824 */ /* 0x000fe400078e0203 */
[----:B------:R-:W-:Y:S01]  /*7400*/  IMAD R0, R15, -0x80, R156 ;  /* 0xffffff800f007824 */ /* 0x000fe200078e029c */
[C---:B------:R-:W-:Y:S01]  /*7410*/  SHF.L.U64.HI R76, R10.reuse, 0x7, R13 ;  /* 0x000000070a4c7819 */ /* 0x040fe2000001020d */
[----:B------:R-:W-:Y:S01]  /*7420*/  IMAD.SHL.U32 R74, R10, 0x80, RZ ;  /* 0x000000800a4a7824 */ /* 0x000fe200078e00ff */
[C---:B------:R-:W-:Y:S01]  /*7430*/  SHF.L.U64.HI R78, R8.reuse, 0x7, R3 ;  /* 0x00000007084e7819 */ /* 0x040fe20000010203 */
[----:B------:R-:W-:Y:S01]  /*7440*/  IMAD.SHL.U32 R77, R8, 0x80, RZ ;  /* 0x00000080084d7824 */ /* 0x000fe200078e00ff */
[----:B------:R-:W-:Y:S01]  /*7450*/  VIMNMX R10, R0, 0x80, PT ;  /* 0x00000080000a7848 */ /* 0x000fe20003fe0100 */
[----:B------:R-:W-:Y:S06]  /*7460*/  @!P0 BRA `(.L_x_10067) ;  /* 0x0000001400b48947 */ /* 0x000fec0003800000 */
[----:B------:R0:W5:Y:S01]  /*7470*/  LDL R70, [R1+0x224] ;  /* 0x0002240001467983 */ /* 0x0001620000100800 */
[----:B------:R-:W1:Y:S01]  /*7480*/  LDC R0, c[0x0][0x428] ;  /* 0x00010a00ff007b82 */ /* 0x000e620000000800 */
        /* <DEDUP_REMOVED lines=14> */
[----:B-1----:R-:W-:Y:S01]  /*7570*/  ISETP.NE.AND P2, PT, R0, 0x1, PT ;  /* 0x000000010000780c */ /* 0x002fe20003f45270 */
[----:B------:R-:W-:-:S04]  /*7580*/  IMAD R0, R15, 0x80, R153 ;  /* 0x000000800f007824 */ /* 0x000fc800078e0299 */
[----:B------:R-:W-:-:S08]  /*7590*/  IMAD R0, R191, 0x40, R0 ;  /* 0x00000040bf007824 */ /* 0x000fd000078e0200 */
[----:B------:R-:W1:Y:S08]  /*75a0*/  @P2 LDC R3, c[0x0][0x42c] ;  /* 0x00010b00ff032b82 */ /* 0x000e700000000800 */
[----:B------:R-:W2:Y:S01]  /*75b0*/  @P2 LDC R8, c[0x0][0x430] ;  /* 0x00010c00ff082b82 */ /* 0x000ea20000000800 */
[----:B-1----:R-:W-:-:S05]  /*75c0*/  @P2 IMAD.HI.U32 R3, R0, R3, RZ ;  /* 0x0000000300032227 */ /* 0x002fca00078e00ff */
[----:B--2---:R-:W-:Y:S02]  /*75d0*/  @P2 SHF.R.U32.HI R0, RZ, R8, R3 ;  /* 0x00000008ff002219 */ /* 0x004fe40000011603 */
[----:B------:R-:W-:Y:S02]  /*75e0*/  CS2R R8, SRZ ;  /* 0x0000000000087805 */ /* 0x000fe4000001ff00 */
[----:B------:R-:W-:Y:S01]  /*75f0*/  SHF.R.S32.HI R71, RZ, 0x1f, R0 ;  /* 0x0000001fff477819 */ /* 0x000fe20000011400 */
[----:B0-----:R-:W-:Y:S06]  /*7600*/  @P1 BRA `(.L_x_10069) ;  /* 0x0000000000581947 */ /* 0x001fec0003800000 */
        /* <DEDUP_REMOVED lines=22> */
.L_x_10069:
[----:B------:R-:W-:Y:S05]  /*7770*/  BSYNC B1 ;  /* 0x0000000000017941 */ /* 0x000fea0003800000 */
.L_x_10068:
        /* <DEDUP_REMOVED lines=15> */
[----:B------:R-:W-:Y:S02]  /*7870*/  LEA R68, P1, R3, UR4, 0x1 ;  /* 0x0000000403447c11 */ /* 0x000fe4000f8208ff */
        /* <DEDUP_REMOVED lines=8> */
.L_x_10071:
[----:B------:R-:W-:Y:S05]  /*7900*/  BSYNC B1 ;  /* 0x0000000000017941 */ /* 0x000fea0003800000 */
.L_x_10070:
[----:B-----5:R-:W-:Y:S01]  /*7910*/  LEA.HI R3, R70, R70, RZ, 0x1 ;  /* 0x0000004646037211 */ /* 0x020fe200078f08ff */
[CC--:B------:R-:W-:Y:S01]  /*7920*/  IMAD.WIDE.U32 R10, R0.reuse, R6.reuse, R10 ;  /* 0x00000006000a7225 */ /* 0x0c0fe200078e000a */
[----:B------:R-:W-:Y:S01]  /*7930*/  ULDC.64 UR4, c[0x0][0x3c8] ;  /* 0x0000f20000047ab9 */ /* 0x000fe20000000a00 */
[----:B------:R-:W-:Y:S01]  /*7940*/  ULDC.64 UR6, c[0x0][0x3e0] ;  /* 0x0000f80000067ab9 */ /* 0x000fe20000000a00 */
[----:B------:R-:W-:Y:S01]  /*7950*/  LOP3.LUT R3, R3, 0xfffffffe, RZ, 0xc0, !PT ;  /* 0xfffffffe03037812 */ /* 0x000fe200078ec0ff */
[C---:B------:R-:W-:Y:S02]  /*7960*/  IMAD R6, R71.reuse, R6, RZ ;  /* 0x0000000647067224 */ /* 0x040fe400078e02ff */
[-C--:B------:R-:W-:Y:S02]  /*7970*/  IMAD R71, R71, R4.reuse, RZ ;  /* 0x0000000447477224 */ /* 0x080fe400078e02ff */
[C---:B------:R-:W-:Y:S02]  /*7980*/  IMAD R7, R0.reuse, R7, R6 ;  /* 0x0000000700077224 */ /* 0x040fe400078e0206 */
[----:B------:R-:W-:Y:S01]  /*7990*/  IMAD.WIDE.U32 R12, R0, R4, R12 ;  /* 0x00000004000c7225 */ /* 0x000fe200078e000c */
[----:B------:R-:W-:Y:S01]  /*79a0*/  LEA R4, P0, R10, UR4, 0x1 ;  /* 0x000000040a047c11 */ /* 0x000fe2000f8008ff */
[----:B------:R-:W-:-:S02]  /*79b0*/  UMOV UR4, 0xffffffff ;  /* 0xffffffff00047882 */ /* 0x000fc40000000000 */
[----:B------:R-:W-:Y:S01]  /*79c0*/  IMAD R71, R0, R5, R71 ;  /* 0x0000000500477224 */ /* 0x000fe200078e0247 */
[----:B------:R-:W-:Y:S01]  /*79d0*/  LEA R0, P1, R12, UR6, 0x1 ;  /* 0x000000060c007c11 */ /* 0x000fe2000f8208ff */
[----:B------:R-:W-:Y:S02]  /*79e0*/  IMAD.IADD R3, R70, 0x1, -R3 ;  /* 0x0000000146037824 */ /* 0x000fe400078e0a03 */
[----:B------:R-:W-:Y:S02]  /*79f0*/  IMAD.IADD R5, R11, 0x1, R7 ;  /* 0x000000010b057824 */ /* 0x000fe400078e0207 */
[----:B------:R-:W-:Y:S01]  /*7a00*/  IMAD.IADD R7, R13, 0x1, R71 ;  /* 0x000000010d077824 */ /* 0x000fe200078e0247 */
[----:B------:R-:W-:Y:S02]  /*7a10*/  SHF.L.U32 R6, R3, 0x1f, RZ ;  /* 0x0000001f03067819 */ /* 0x000fe400000006ff */
[----:B------:R-:W-:Y:S02]  /*7a20*/  LEA.HI.X R5, R10, UR5, R5, 0x1, P0 ;  /* 0x000000050a057c11 */ /* 0x000fe400080f0c05 */
[----:B------:R-:W-:Y:S01]  /*7a30*/  LEA.HI.X R3, R12, UR7, R7, 0x1, P1 ;  /* 0x000000070c037c11 */ /* 0x000fe200088f0c07 */
[----:B------:R-:W-:Y:S06]  /*7a40*/  BRA.DIV UR4, `(.L_x_10072) ;  /* 0x000002d204b07947 */ /* 0x000fec000b800000 */
.L_x_10330:
[----:B------:R-:W-:-:S03]  /*7a50*/  UMOV UR4, 0xffffffff ;  /* 0xffffffff00047882 */ /* 0x000fc60000000000 */
[----:B------:R-:W-:Y:S05]  /*7a60*/  BRA.DIV UR4, `(.L_x_10073) ;  /* 0x000002d204d07947 */ /* 0x000fea000b800000 */
.L_x_10333:
[----:B------:R-:W-:-:S03]  /*7a70*/  UMOV UR4, 0xffffffff ;  /* 0xffffffff00047882 */ /* 0x000fc60000000000 */
[----:B------:R-:W-:Y:S05]  /*7a80*/  BRA.DIV UR4, `(.L_x_10074) ;  /* 0x000002d204f07947 */ /* 0x000fea000b800000 */
.L_x_10336:
[----:B------:R-:W-:-:S03]  /*7a90*/  UMOV UR4, 0xffffffff ;  /* 0xffffffff00047882 */ /* 0x000fc60000000000 */
[----:B------:R-:W-:Y:S05]  /*7aa0*/  BRA.DIV UR4, `(.L_x_10075) ;  /* 0x000002d604107947 */ /* 0x000fea000b800000 */
.L_x_10339:
[----:B------:R-:W-:-:S03]  /*7ab0*/  UMOV UR4, 0xffffffff ;  /* 0xffffffff00047882 */ /* 0x000fc60000000000 */
[----:B------:R-:W-:Y:S05]  /*7ac0*/  BRA.DIV UR4, `(.L_x_10076) ;  /* 0x000002d604307947 */ /* 0x000fea000b800000 */
.L_x_10342:
[----:B------:R-:W-:-:S03]  /*7ad0*/  UMOV UR4, 0xffffffff ;  /* 0xffffffff00047882 */ /* 0x000fc60000000000 */
[----:B------:R-:W-:Y:S05]  /*7ae0*/  BRA.DIV UR4, `(.L_x_10077) ;  /* 0x000002d604507947 */ /* 0x000fea000b800000 */
.L_x_10345:
[----:B------:R-:W-:-:S03]  /*7af0*/  UMOV UR4, 0xffffffff ;  /* 0xffffffff00047882 */ /* 0x000fc60000000000 */
[----:B------:R-:W-:Y:S05]  /*7b00*/  BRA.DIV UR4, `(.L_x_10078) ;  /* 0x000002d604707947 */ /* 0x000fea000b800000 */
.L_x_10348:
[----:B------:R-:W-:-:S03]  /*7b10*/  UMOV UR4, 0xffffffff ;  /* 0xffffffff00047882 */ /* 0x000fc60000000000 */
[----:B------:R-:W-:Y:S05]  /*7b20*/  BRA.DIV UR4, `(.L_x_10079) ;  /* 0x000002d604907947 */ /* 0x000fea000b800000 */
.L_x_10351:
[----:B------:R-:W2:Y:S01]  /*7b30*/  SYNCS.PHASECHK.TRANS64.TRYWAIT P0, [R145+URZ+0x32400], R6 ;  /* 0x03240006910075a7 */ /* 0x000ea2000800017f */
[----:B------:R-:W-:Y:S04]  /*7b40*/  BSSY B1, `(.L_x_10080) ;  /* 0x0000002000017945 */ /* 0x000fe80003800000 */
[----:B--2---:R-:W-:Y:S05]  /*7b50*/  @!P0 BRA `(.L_x_10081) ;  /* 0x000002d400ac8947 */ /* 0x004fea0003800000 */
.L_x_10352:
[----:B------:R-:W-:Y:S05]  /*7b60*/  BSYNC B1 ;  /* 0x0000000000017941 */ /* 0x000fea0003800000 */
.L_x_10080:
[----:B------:R-:W3:Y:S01]  /*7b70*/  LDL R5, [R1+0x70] ;  /* 0x0000700001057983 */ /* 0x000ee20000100800 */
[C---:B------:R-:W-:Y:S01]  /*7b80*/  IMAD.SHL.U32 R0, R179.reuse, 0x40, RZ ;  /* 0x00000040b3007824 */ /* 0x040fe200078e00ff */
[----:B------:R-:W-:Y:S01]  /*7b90*/  LOP3.LUT P0, RZ, R179, 0x4, RZ, 0xc0, !PT ;  /* 0x00000004b3ff7812 */ /* 0x000fe2000780c0ff */
[----:B------:R-:W-:Y:S01]  /*7ba0*/  IMAD.MOV.U32 R4, RZ, RZ, R44 ;  /* 0x000000ffff047224 */ /* 0x000fe200078e002c */
[----:B------:R-:W-:Y:S01]  /*7bb0*/  BSSY B1, `(.L_x_10082) ;  /* 0x0000091000017945 */ /* 0x000fe20003800000 */
[----:B------:R-:W-:Y:S01]  /*7bc0*/  IMAD.MOV.U32 R7, RZ, RZ, R46 ;  /* 0x000000ffff077224 */ /* 0x000fe200078e002e */
[----:B------:R-:W-:Y:S01]  /*7bd0*/  LOP3.LUT R3, R0, 0x1c0, RZ, 0xc0, !PT ;  /* 0x000001c000037812 */ /* 0x000fe200078ec0ff */
[----:B--2---:R-:W-:-:S03]  /*7be0*/  IMAD.MOV.U32 R6, RZ, RZ, R49 ;  /* 0x000000ffff067224 */ /* 0x004fc600078e0031 */
[----:B------:R-:W-:Y:S02]  /*7bf0*/  LOP3.LUT R0, R3, 0x18, R22, 0xf8, !PT ;  /* 0x0000001803007812 */ /* 0x000fe400078ef816 */
[----:B------:R-:W-:Y:S02]  /*7c00*/  SHF.R.U32.HI R3, RZ, 0x3, R3 ;  /* 0x00000003ff037819 */ /* 0x000fe40000011603 */
[----:B------:R-:W-:Y:S01]  /*7c10*/  PRMT R12, R12, 0x5410, R7 ;  /* 0x000054100c0c7816 */ /* 0x000fe20000000007 */
[----:B------:R-:W-:Y:S01]  /*7c20*/  IMAD.MOV.U32 R7, RZ, RZ, R51 ;  /* 0x000000ffff077224 */ /* 0x000fe200078e0033 */
[----:B------:R-:W-:Y:S01]  /*7c30*/  LOP3.LUT R0, R0, R3, RZ, 0x3c, !PT ;  /* 0x0000000300007212 */ /* 0x000fe200078e3cff */
[----:B------:R-:W-:Y:S01]  /*7c40*/  IMAD.MOV.U32 R3, RZ, RZ, R45 ;  /* 0x000000ffff037224 */ /* 0x000fe200078e002d */
[----:B------:R-:W-:Y:S01]  /*7c50*/  PRMT R11, R11, 0x5410, R6 ;  /* 0x000054100b0b7816 */ /* 0x000fe20000000006 */
[----:B------:R-:W-:Y:S01]  /*7c60*/  IMAD.MOV.U32 R6, RZ, RZ, R50 ;  /* 0x000000ffff067224 */ /* 0x000fe200078e0032 */
[----:B------:R-:W-:Y:S01]  /*7c70*/  PRMT R13, R13, 0x5410, R7 ;  /* 0x000054100d0d7816 */ /* 0x000fe20000000007 */
[----:B------:R-:W-:-:S02]  /*7c80*/  IMAD R0, R165, 0x200, R0 ;  /* 0x00000200a5007824 */ /* 0x000fc400078e0200 */
[----:B------:R-:W-:Y:S01]  /*7c90*/  IMAD.MOV.U32 R7, RZ, RZ, R40 ;  /* 0x000000ffff077224 */ /* 0x000fe200078e0028 */
[----:B01----:R-:W-:Y:S01]  /*7ca0*/  PRMT R15, R6, 0x7610, R15 ;  /* 0x00007610060f7816 */ /* 0x003fe2000000000f */
[----:B------:R-:W-:Y:S01]  /*7cb0*/  IMAD R145, R0, 0x2, R145 ;  /* 0x0000000200917824 */ /* 0x000fe200078e0291 */
[----:B------:R-:W-:Y:S01]  /*7cc0*/  PRMT R0, R4, 0x7610, R0 ;  /* 0x0000761004007816 */ /* 0x000fe20000000000 */
[----:B------:R-:W-:Y:S01]  /*7cd0*/  IMAD.MOV.U32 R4, RZ, RZ, R48 ;  /* 0x000000ffff047224 */ /* 0x000fe200078e0030 */
[----:B------:R-:W-:Y:S01]  /*7ce0*/  PRMT R80, R7, 0x7610, R80 ;  /* 0x0000761007507816 */ /* 0x000fe20000000050 */
[C---:B------:R-:W-:Y:S01]  /*7cf0*/  VIADD R14, R145.reuse, 0x18400 ;  /* 0x00018400910e7836 */ /* 0x040fe20000000000 */
[----:B------:R-:W-:Y:S01]  /*7d00*/  PRMT R0, R0, 0x5410, R3 ;  /* 0x0000541000007816 */ /* 0x000fe20000000003 */
[----:B------:R-:W-:Y:S01]  /*7d10*/  VIADD R3, R145, 0x18440 ;  /* 0x0001844091037836 */ /* 0x000fe20000000000 */
[----:B------:R-:W-:Y:S01]  /*7d20*/  PRMT R10, R10, 0x5410, R4 ;  /* 0x000054100a0a7816 */ /* 0x000fe20000000004 */
[----:B------:R-:W-:-:S02]  /*7d30*/  IMAD.MOV.U32 R4, RZ, RZ, R47 ;  /* 0x000000ffff047224 */ /* 0x000fc400078e002f */
[----:B------:R-:W-:Y:S02]  /*7d40*/  @P0 VIADD R3, R14, 0xffffffc0 ;  /* 0xffffffc00e030836 */ /* 0x000fe40000000000 */
        /* <DEDUP_REMOVED lines=8> */
[----:B------:R-:W-:-:S02]  /*7dd0*/  PRMT R81, R7, 0x7610, R81 ;  /* 0x0000761007517816 */ /* 0x000fc40000000051 */
[----:B------:R-:W-:Y:S02]  /*7de0*/  PRMT R80, R80, 0x5410, R6 ;  /* 0x0000541050507816 */ /* 0x000fe40000000006 */
[----:B------:R-:W-:Y:S01]  /*7df0*/  PRMT R78, R78, 0x5410, R4 ;  /* 0x000054104e4e7816 */ /* 0x000fe20000000004 */
[----:B------:R-:W-:-:S05]  /*7e00*/  IMAD.MOV.U32 R4, RZ, RZ, R20 ;  /* 0x000000ffff047224 */ /* 0x000fca00078e0014 */
[----:B------:R-:W-:Y:S01]  /*7e10*/  PRMT R12, R4, 0x7610, R12 ;  /* 0x00007610040c7816 */ /* 0x000fe2000000000c */
[----:B---3--:R-:W-:-:S05]  /*7e20*/  IMAD R5, R5, -0x80, R156 ;  /* 0xffffff8005057824 */ /* 0x008fca00078e029c */
[----:B------:R-:W-:Y:S01]  /*7e30*/  VIMNMX R76, R5, 0x80, PT ;  /* 0x00000080054c7848 */ /* 0x000fe20003fe0100 */
[----:B------:R-:W-:-:S03]  /*7e40*/  IMAD.MOV.U32 R5, RZ, RZ, R21 ;  /* 0x000000ffff057224 */ /* 0x000fc600078e0015 */
[----:B------:R-:W-:Y:S02]  /*7e50*/  ISETP.GE.AND P0, PT, R153, R76, PT ;  /* 0x0000004c9900720c */ /* 0x000fe40003f06270 */
[----:B------:R-:W-:-:S11]  /*7e60*/  PRMT R10, R5, 0x7610, R10 ;  /* 0x00007610050a7816 */ /* 0x000fd6000000000a */
[----:B------:R-:W-:Y:S05]  /*7e70*/  @P0 BRA `(.L_x_10083) ;  /* 0x0000000400900947 */ /* 0x000fea0003800000 */
[----:B------:R-:W0:Y:S01]  /*7e80*/  LDC R5, c[0x0][0x3d4] ;  /* 0x0000f500ff057b82 */ /* 0x000e220000000800 */
[C---:B------:R-:W-:Y:S01]  /*7e90*/  VIADD R4, R24.reuse, 0x10 ;  /* 0x0000001018047836 */ /* 0x040fe20000000000 */
[----:B------:R-:W-:Y:S01]  /*7ea0*/  BSSY B2, `(.L_x_10084) ;  /* 0x0000032000027945 */ /* 0x000fe20003800000 */
[----:B0-----:R-:W-:-:S03]  /*7eb0*/  ISETP.GE.AND P0, PT, R24, R5, PT ;  /* 0x000000051800720c */ /* 0x001fc60003f06270 */
[----:B------:R-:W-:-:S10]  /*7ec0*/  ISETP.GE.AND P1, PT, R4, R5, PT ;  /* 0x000000050400720c */ /* 0x000fd40003f26270 */
[----:B------:R-:W-:Y:S05]  /*7ed0*/  @P0 BRA `(.L_x_10085) ;  /* 0x0000000000b80947 */ /* 0x000fea0003800000 */
[----:B------:R-:W0:Y:S01]  /*7ee0*/  LDS.128 R4, [R145+0x18400] ;  /* 0x0184000091047984 */ /* 0x000e220000000c00 */
[----:B------:R-:W-:Y:S02]  /*7ef0*/  SHF.R.U64 R14, R48, 0x10, R49 ;  /* 0x00000010300e7819 */ /* 0x000fe40000001231 */
[----:B------:R-:W-:Y:S02]  /*7f00*/  SHF.R.U32.HI R70, RZ, 0x10, R51 ;  /* 0x00000010ff467819 */ /* 0x000fe40000011633 */
[----:B------:R-:W-:Y:S02]  /*7f10*/  SHF.R.U32.HI R48, RZ, 0x10, R49 ;  /* 0x00000010ff307819 */ /* 0x000fe40000011631 */
[----:B------:R-:W-:Y:S02]  /*7f20*/  SHF.R.U64 R69, R50, 0x10, R51 ;  /* 0x0000001032457819 */ /* 0x000fe40000001233 */
[----:B------:R-:W-:Y:S02]  /*7f30*/  PRMT R70, R13, 0x5432, R70 ;  /* 0x000054320d467816 */ /* 0x000fe40000000046 */
[----:B------:R-:W-:-:S02]  /*7f40*/  PRMT R51, R11, 0x5432, R48 ;  /* 0x000054320b337816 */ /* 0x000fc40000000030 */
[----:B------:R-:W-:Y:S01]  /*7f50*/  PRMT R69, R15, 0x5410, R69 ;  /* 0x000054100f457816 */ /* 0x000fe20000000045 */
[C---:B------:R-:W-:Y:S01]  /*7f60*/  IMAD.U32 R71, R70.reuse, 0x10000, RZ ;  /* 0x0001000046477824 */ /* 0x040fe200078e00ff */
[----:B------:R-:W-:Y:S01]  /*7f70*/  LOP3.LUT R70, R70, 0xffff0000, RZ, 0xc0, !PT ;  /* 0xffff000046467812 */ /* 0x000fe200078ec0ff */
[C---:B------:R-:W-:Y:S01]  /*7f80*/  IMAD.U32 R68, R51.reuse, 0x10000, RZ ;  /* 0x0001000033447824 */ /* 0x040fe200078e00ff */
[----:B------:R-:W-:Y:S02]  /*7f90*/  PRMT R50, R10, 0x5432, R14 ;  /* 0x000054320a327816 */ /* 0x000fe4000000000e */
[----:B------:R-:W-:Y:S02]  /*7fa0*/  LOP3.LUT R51, R51, 0xffff0000, RZ, 0xc0, !PT ;  /* 0xffff000033337812 */ /* 0x000fe400078ec0ff */
        /* <DEDUP_REMOVED lines=33> */
.L_x_10085:
[----:B------:R-:W-:Y:S05]  /*81c0*/  BSYNC B2 ;  /* 0x0000000000027941 */ /* 0x000fea0003800000 */
.L_x_10084:
[----:B------:R-:W-:Y:S05]  /*81d0*/  @P1 BRA `(.L_x_10083) ;  /* 0x0000000000b81947 */ /* 0x000fea0003800000 */
[----:B0-----:R-:W0:Y:S01]  /*81e0*/  LDS.128 R4, [R3] ;  /* 0x0000000003047984 */ /* 0x001e220000000c00 */
        /* <DEDUP_REMOVED lines=13> */
[C---:B------:R-:W-:Y:S01]  /*82c0*/  IMAD.U32 R44, R7.reuse, 0x10000, RZ ;  /* 0x00010000072c7824 */ /* 0x040fe200078e00ff */
[----:B------:R-:W-:Y:S01]  /*82d0*/  LOP3.LUT R7, R7, 0xffff0000, RZ, 0xc0, !PT ;  /* 0xffff000007077812 */ /* 0x000fe200078ec0ff */
[----:B------:R-:W-:-:S02]  /*82e0*/  IMAD.U32 R14, R6, 0x10000, RZ ;  /* 0x00010000060e7824 */ /* 0x000fc400078e00ff */
[CC--:B------:R-:W-:Y:S01]  /*82f0*/  FMUL.FTZ R51, R15.reuse, R50.reuse ;  /* 0x000000320f337220 */ /* 0x0c0fe20000410000 */
[----:B------:R-:W-:Y:S01]  /*8300*/  FMUL.FTZ R15, R15, R47 ;  /* 0x0000002f0f0f7220 */ /* 0x000fe20000410000 */
[C---:B------:R-:W-:Y:S01]  /*8310*/  FMUL.FTZ R71, R7.reuse, R49 ;  /* 0x0000003107477220 */ /* 0x040fe20000410000 */
[----:B------:R-:W-:Y:S02]  /*8320*/  IMAD.U32 R0, R4, 0x10000, RZ ;  /* 0x0001000004007824 */ /* 0x000fe400078e00ff */
        /* <DEDUP_REMOVED lines=25> */
.L_x_10083:
[----:B------:R-:W-:Y:S05]  /*84c0*/  BSYNC B1 ;  /* 0x0000000000017941 */ /* 0x000fea0003800000 */
.L_x_10082:
[----:B------:R-:W-:-:S13]  /*84d0*/  ISETP.GE.AND P0, PT, R154, R76, PT ;  /* 0x0000004c9a00720c */ /* 0x000fda0003f06270 */
[----:B------:R-:W-:Y:S05]  /*84e0*/  @P0 BRA `(.L_x_10086) ;  /* 0x0000001800a00947 */ /* 0x000fea0003800000 */
[----:B01----:R-:W0:Y:S01]  /*84f0*/  LDC R5, c[0x0][0x3d4] ;  /* 0x0000f500ff057b82 */ /* 0x003e220000000800 */
[C---:B------:R-:W-:Y:S01]  /*8500*/  VIADD R0, R24.reuse, 0x10 ;  /* 0x0000001018007836 */ /* 0x040fe20000000000 */
[----:B------:R-:W-:Y:S01]  /*8510*/  BSSY B1, `(.L_x_10087) ;  /* 0x0000032000017945 */ /* 0x000fe20003800000 */
[----:B0-----:R-:W-:-:S03]  /*8520*/  ISETP.GE.AND P0, PT, R24, R5, PT ;  /* 0x000000051800720c */ /* 0x001fc60003f06270 */
[----:B------:R-:W-:-:S10]  /*8530*/  ISETP.GE.AND P1, PT, R0, R5, PT ;  /* 0x000000050000720c */ /* 0x000fd40003f26270 */
[----:B------:R-:W-:Y:S05]  /*8540*/  @P0 BRA `(.L_x_10088) ;  /* 0x0000000000b80947 */ /* 0x000fea0003800000 */
        /* <DEDUP_REMOVED lines=46> */
.L_x_10088:
[----:B------:R-:W-:Y:S05]  /*8830*/  BSYNC B1 ;  /* 0x0000000000017941 */ /* 0x000fea0003800000 */
.L_x_10087:
[----:B------:R-:W-:Y:S05]  /*8840*/  @P1 BRA `(.L_x_10086) ;  /* 0x0000001400c81947 */ /* 0x000fea0003800000 */
[----:B0-----:R-:W0:Y:S01]  /*8850*/  LDS.128 R4, [R3+0x2000] ;  /* 0x0020000003047984 */ /* 0x001e220000000c00 */
        /* <DEDUP_REMOVED lines=16> */
[C---:B------:R-:W-:Y:S01]  /*8960*/  FMUL.FTZ R21, R9.reuse, R20 ;  /* 0x0000001409157220 */ /* 0x040fe20000410000 */
[-C--:B------:R-:W-:Y:S01]  /*8970*/  FMUL.FTZ R9, R9, R12.reuse ;  /* 0x0000000c09097220 */ /* 0x080fe20000410000 */
        /* <DEDUP_REMOVED lines=28> */
.L_x_10067:
[----:B------:R0:W5:Y:S01]  /*8b40*/  LDL R48, [R1+0x224] ;  /* 0x0002240001307983 */ /* 0x0001620000100800 */
[----:B------:R-:W1:Y:S01]  /*8b50*/  LDC R0, c[0x0][0x428] ;  /* 0x00010a00ff007b82 */ /* 0x000e620000000800 */
[----:B------:R-:W-:Y:S01]  /*8b60*/  IMAD.MOV.U32 R11, RZ, RZ, R47 ;  /* 0x000000ffff0b7224 */ /* 0x000fe200078e002f */
[----:B------:R-:W-:Y:S01]  /*8b70*/  ULDC.64 UR4, c[0x0][0x3c8] ;  /* 0x0000f20000047ab9 */ /* 0x000fe20000000a00 */
[----:B------:R-:W-:Y:S01]  /*8b80*/  IMAD.MOV.U32 R43, RZ, RZ, R45 ;  /* 0x000000ffff2b7224 */ /* 0x000fe200078e002d */
[----:B------:R-:W-:-:S04]  /*8b90*/  ULDC.64 UR6, c[0x0][0x3e0] ;  /* 0x0000f80000067ab9 */ /* 0x000fc80000000a00 */
[----:B------:R-:W2:Y:S01]  /*8ba0*/  LDC R3, c[0x0][0x3d4] ;  /* 0x0000f500ff037b82 */ /* 0x000ea20000000800 */
[----:B-1----:R-:W-:Y:S01]  /*8bb0*/  ISETP.NE.AND P3, PT, R0, 0x1, PT ;  /* 0x000000010000780c */ /* 0x002fe20003f65270 */
[----:B------:R-:W-:-:S04]  /*8bc0*/  IMAD R0, R15, 0x80, R153 ;  /* 0x000000800f007824 */ /* 0x000fc800078e0299 */
[----:B------:R-:W-:Y:S01]  /*8bd0*/  IMAD R0, R191, 0x40, R0 ;  /* 0x00000040bf007824 */ /* 0x000fe200078e0200 */
[----:B--2---:R-:W-:-:S04]  /*8be0*/  ISETP.GE.AND P0, PT, R22, R3, PT ;  /* 0x000000031600720c */ /* 0x004fc80003f06270 */
[----:B------:R-:W-:-:S03]  /*8bf0*/  ISETP.GE.OR P1, PT, R154, R10, P0 ;  /* 0x0000000a9a00720c */ /* 0x000fc60000726670 */
[----:B------:R-:W1:Y:S01]  /*8c00*/  @P3 LDC R9, c[0x0][0x42c] ;  /* 0x00010b00ff093b82 */ /* 0x000e620000000800 */
[----:B------:R-:W-:Y:S01]  /*8c10*/  ISETP.GE.OR P2, PT, R153, R10, P0 ;  /* 0x0000000a9900720c */ /* 0x000fe20000746670 */
[----:B------:R-:W-:-:S06]  /*8c20*/  IMAD.MOV.U32 R10, RZ, RZ, R40 ;  /* 0x000000ffff0a7224 */ /* 0x000fcc00078e0028 */
[----:B------:R-:W2:Y:S06]  /*8c30*/  @P3 LDC R8, c[0x0][0x430] ;  /* 0x00010c00ff083b82 */ /* 0x000eac0000000800 */
[----:B------:R-:W-:Y:S02]  /*8c40*/  @!P2 IADD3 R14, P5, R77, R44, RZ ;  /* 0x0000002c4d0ea210 */ /* 0x000fe40007fbe0ff */
[----:B------:R-:W3:Y:S03]  /*8c50*/  @!P1 LDC.64 R46, c[0x0][0x3c8] ;  /* 0x0000f200ff2e9b82 */ /* 0x000ee60000000a00 */
[----:B------:R-:W-:Y:S01]  /*8c60*/  @!P2 IMAD.X R21, R78, 0x1, R49, P5 ;  /* 0x000000014e15a824 */ /* 0x000fe200028e0631 */
[----:B------:R-:W-:Y:S01]  /*8c70*/  @!P2 IADD3 R12, P5, R74, R51, RZ ;  /* 0x000000334a0ca210 */ /* 0x000fe20007fbe0ff */
[----:B-1----:R-:W-:-:S03]  /*8c80*/  @P3 IMAD.HI.U32 R9, R0, R9, RZ ;  /* 0x0000000900093227 */ /* 0x002fc600078e00ff */
[----:B------:R-:W1:Y:S01]  /*8c90*/  @!P1 LDC.64 R70, c[0x0][0x3e0] ;  /* 0x0000f800ff469b82 */ /* 0x000e620000000a00 */
[----:B------:R-:W-:Y:S01]  /*8ca0*/  @!P2 IMAD.X R15, R76, 0x1, R69, P5 ;  /* 0x000000014c0fa824 */ /* 0x000fe200028e0645 */
[----:B--2---:R-:W-:Y:S02]  /*8cb0*/  @P3 SHF.R.U32.HI R0, RZ, R8, R9 ;  /* 0x00000008ff003219 */ /* 0x004fe40000011609 */
[----:B------:R-:W-:Y:S02]  /*8cc0*/  @!P1 IADD3 R45, P3, P4, R44, R84, R77 ;  /* 0x000000542c2d9210 */ /* 0x000fe40007c7e04d */
[----:B------:R-:W-:Y:S01]  /*8cd0*/  SHF.R.S32.HI R13, RZ, 0x1f, R0 ;  /* 0x0000001fff0d7819 */ /* 0x000fe20000011400 */
[----:B------:R-:W-:Y:S01]  /*8ce0*/  IMAD.WIDE.U32 R8, R0, R6, R42 ;  /* 0x0000000600087225 */ /* 0x000fe200078e002a */
[----:B------:R-:W-:Y:S02]  /*8cf0*/  @!P1 IADD3.X R50, R49, R82, R78, P3, P4 ;  /* 0x0000005231329210 */ /* 0x000fe40001fe844e */
[----:B------:R-:W-:Y:S01]  /*8d00*/  @!P1 IADD3 R40, P3, P4, R51, R86, R74 ;  /* 0x0000005633289210 */ /* 0x000fe20007c7e04a */
[----:B------:R-:W-:-:S02]  /*8d10*/  IMAD R24, R13, R6, RZ ;  /* 0x000000060d187224 */ /* 0x000fc400078e02ff */
[-C--:B------:R-:W-:Y:S01]  /*8d20*/  IMAD R13, R13, R4.reuse, RZ ;  /* 0x000000040d0d7224 */ /* 0x080fe200078e02ff */
[----:B------:R-:W-:Y:S01]  /*8d30*/  @!P1 IADD3.X R41, R69, R85, R76, P3, P4 ;  /* 0x0000005545299210 */ /* 0x000fe20001fe844c */
[----:B------:R-:W-:Y:S01]  /*8d40*/  IMAD R7, R0, R7, R24 ;  /* 0x0000000700077224 */ /* 0x000fe200078e0218 */
[----:B------:R-:W-:Y:S01]  /*8d50*/  LEA R6, P4, R8, UR4, 0x1 ;  /* 0x0000000408067c11 */ /* 0x000fe2000f8808ff */
[----:B------:R-:W-:Y:S01]  /*8d60*/  IMAD.WIDE.U32 R10, R0, R4, R10 ;  /* 0x00000004000a7225 */ /* 0x000fe200078e000a */
[C---:B------:R-:W-:Y:S01]  /*8d70*/  @!P2 LEA R20, P3, R14.reuse, UR4, 0x1 ;  /* 0x000000040e14ac11 */ /* 0x040fe2000f8608ff */
[----:B------:R-:W-:Y:S02]  /*8d80*/  UMOV UR4, 0xffffffff ;  /* 0xffffffff00047882 */ /* 0x000fe40000000000 */
[----:B------:R-:W-:Y:S01]  /*8d90*/  IMAD.IADD R7, R9, 0x1, R7 ;  /* 0x0000000109077824 */ /* 0x000fe200078e0207 */
[----:B------:R-:W-:Y:S01]  /*8da0*/  @!P2 LEA.HI.X R21, R14, UR5, R21, 0x1, P3 ;  /* 0x000000050e15ac11 */ /* 0x000fe200098f0c15 */
[----:B------:R-:W-:Y:S01]  /*8db0*/  IMAD R13, R0, R5, R13 ;  /* 0x00000005000d7224 */ /* 0x000fe200078e020d */
[----:B------:R-:W-:-:S02]  /*8dc0*/  @!P2 LEA R24, P3, R12, UR6, 0x1 ;  /* 0x000000060c18ac11 */ /* 0x000fc4000f8608ff */
[----:B------:R-:W-:Y:S01]  /*8dd0*/  LEA.HI.X R5, R8, UR5, R7, 0x1, P4 ;  /* 0x0000000508057c11 */ /* 0x000fe2000a0f0c07 */
[----:B------:R-:W-:Y:S01]  /*8de0*/  IMAD.IADD R7, R11, 0x1, R13 ;  /* 0x000000010b077824 */ /* 0x000fe200078e020d */
[----:B------:R-:W-:Y:S02]  /*8df0*/  LEA R0, P5, R10, UR6, 0x1 ;  /* 0x000000060a007c11 */ /* 0x000fe4000f8a08ff */
[----:B------:R-:W-:Y:S02]  /*8e00*/  @!P2 LEA.HI.X R25, R12, UR7, R15, 0x1, P3 ;  /* 0x000000070c19ac11 */ /* 0x000fe400098f0c0f */
[----:B------:R-:W-:Y:S02]  /*8e10*/  LEA.HI.X R4, R10, UR7, R7, 0x1, P5 ;  /* 0x000000070a047c11 */ /* 0x000fe4000a8f0c07 */
[----:B---3--:R-:W-:Y:S02]  /*8e20*/  @!P1 LEA R44, P3, R45, R46, 0x1 ;  /* 0x0000002e2d2c9211 */ /* 0x008fe400078608ff */
[----:B-1----:R-:W-:Y:S01]  /*8e30*/  @!P1 LEA R46, P4, R40, R70, 0x1 ;  /* 0x00000046282e9211 */ /* 0x002fe200078808ff */
[----:B0-----:R-:W-:-:S12]  /*8e40*/  BRA.DIV UR4, `(.L_x_10089) ;  /* 0x000002c604047947 */ /* 0x001fd8000b800000 */
.L_x_10355:
[----:B------:R-:W-:-:S03]  /*8e50*/  UMOV UR4, 0xffffffff ;  /* 0xffffffff00047882 */ /* 0x000fc60000000000 */
[----:B------:R-:W-:Y:S05]  /*8e60*/  BRA.DIV UR4, `(.L_x_10090) ;  /* 0x000002c604247947 */ /* 0x000fea000b800000 */
.L_x_10358:
[----:B------:R-:W-:-:S03]  /*8e70*/  UMOV UR4, 0xffffffff ;  /* 0xffffffff00047882 */ /* 0x000fc60000000000 */
[----:B------:R-:W-:Y:S05]  /*8e80*/  BRA.DIV UR4, `(.L_x_10091) ;  /* 0x000002c604447947 */ /* 0x000fea000b800000 */
.L_x_10361:
[----:B------:R-:W-:-:S03]  /*8e90*/  UMOV UR4, 0xffffffff ;  /* 0xffffffff00047882 */ /* 0x000fc60000000000 */
[----:B------:R-:W-:Y:S05]  /*8ea0*/  BRA.DIV UR4, `(.L_x_10092) ;  /* 0x000002c604647947 */ /* 0x000fea000b800000 */
.L_x_10364:
[----:B------:R-:W-:-:S03]  /*8eb0*/  UMOV UR4, 0xffffffff ;  /* 0xffffffff00047882 */ /* 0x000fc60000000000 */
[----:B------:R-:W-:Y:S05]  /*8ec0*/  BRA.DIV UR4, `(.L_x_10093) ;  /* 0x000002c604847947 */ /* 0x000fea000b800000 */
.L_x_10367:
[----:B------:R-:W-:-:S03]  /*8ed0*/  UMOV UR4, 0xffffffff ;  /* 0xffffffff00047882 */ /* 0x000fc60000000000 */
[----:B------:R-:W-:Y:S05]  /*8ee0*/  BRA.DIV UR4, `(.L_x_10094) ;  /* 0x000002c604a47947 */ /* 0x000fea000b800000 */
.L_x_10370:
[----:B------:R-:W-:-:S03]  /*8ef0*/  UMOV UR4, 0xffffffff ;  /* 0xffffffff00047882 */ /* 0x000fc60000000000 */
[----:B------:R-:W-:Y:S05]  /*8f00*/  BRA.DIV UR4, `(.L_x_10095) ;  /* 0x000002c604c47947 */ /* 0x000fea000b800000 */
.L_x_10373:
[----:B------:R-:W-:-:S03]  /*8f10*/  UMOV UR4, 0xffffffff ;  /* 0xffffffff00047882 */ /* 0x000fc60000000000 */
[----:B------:R-:W-:Y:S05]  /*8f20*/  BRA.DIV UR4, `(.L_x_10096) ;  /* 0x000002c604e47947 */ /* 0x000fea000b800000 */
.L_x_10376:
[----:B-----5:R-:W-:Y:S02]  /*8f30*/  LEA.HI R0, R48, R48, RZ, 0x1 ;  /* 0x0000003030007211 */ /* 0x020fe400078f08ff */
[----:B------:R-:W-:Y:S02]  /*8f40*/  CS2R R14, SRZ ;  /* 0x00000000000e7805 */ /* 0x000fe4000001ff00 */
[----:B------:R-:W-:Y:S02]  /*8f50*/  @!P1 LEA.HI.X R45, R45, R47, R50, 0x1, P3 ;  /* 0x0000002f2d2d9211 */ /* 0x000fe400018f0c32 */
[----:B------:R-:W-:Y:S02]  /*8f60*/  CS2R R12, SRZ ;  /* 0x00000000000c7805 */ /* 0x000fe4000001ff00 */
[----:B------:R-:W-:Y:S02]  /*8f70*/  LOP3.LUT R5, R0, 0xfffffffe, RZ, 0xc0, !PT ;  /* 0xfffffffe00057812 */ /* 0x000fe400078ec0ff */
[----:B------:R-:W-:-:S02]  /*8f80*/  CS2R R42, SRZ ;  /* 0x00000000002a7805 */ /* 0x000fc4000001ff00 */
[----:B------:R-:W-:Y:S02]  /*8f90*/  @!P1 LEA.HI.X R47, R40, R71, R41, 0x1, P4 ;  /* 0x00000047282f9211 */ /* 0x000fe400020f0c29 */
[----:B------:R-:W-:Y:S01]  /*8fa0*/  CS2R R40, SRZ ;  /* 0x0000000000287805 */ /* 0x000fe2000001ff00 */
[----:B------:R-:W-:Y:S01]  /*8fb0*/  IMAD.IADD R48, R48, 0x1, -R5 ;  /* 0x0000000130307824 */ /* 0x000fe200078e0a05 */
[----:B------:R-:W-:Y:S02]  /*8fc0*/  CS2R R10, SRZ ;  /* 0x00000000000a7805 */ /* 0x000fe4000001ff00 */
[----:B------:R-:W-:Y:S02]  /*8fd0*/  CS2R R8, SRZ ;  /* 0x0000000000087805 */ /* 0x000fe4000001ff00 */
[----:B------:R-:W-:Y:S02]  /*8fe0*/  CS2R R6, SRZ ;  /* 0x0000000000067805 */ /* 0x000fe4000001ff00 */
[----:B------:R-:W-:-:S02]  /*8ff0*/  CS2R R4, SRZ ;  /* 0x0000000000047805 */ /* 0x000fc4000001ff00 */
[----:B------:R-:W-:Y:S01]  /*9000*/  SHF.L.U32 R48, R48, 0x1f, RZ ;  /* 0x0000001f30307819 */ /* 0x000fe200000006ff */
[----:B------:R0:W5:Y:S04]  /*9010*/  @!P2 LDG.E.128 R12, desc[UR56][R20.64] ;  /* 0x00000038140ca981 */ /* 0x000168000c1e1d00 */
[----:B------:R0:W5:Y:S04]  /*9020*/  @!P2 LDG.E.128 R40, desc[UR56][R24.64] ;  /* 0x000000381828a981 */ /* 0x000168000c1e1d00 */
[----:B------:R0:W5:Y:S04]  /*9030*/  @!P1 LDG.E.128 R8, desc[UR56][R44.64] ;  /* 0x000000382c089981 */ /* 0x000168000c1e1d00 */
[----:B------:R0:W5:Y:S01]  /*9040*/  @!P1 LDG.E.128 R4, desc[UR56][R46.64] ;  /* 0x000000382e049981 */ /* 0x000162000c1e1d00 */
[----:B------:R-:W1:Y:S01]  /*9050*/  SYNCS.PHASECHK.TRANS64.TRYWAIT P1, [R145+URZ+0x32400], R48 ;  /* 0x03240030910075a7 */ /* 0x000e62000802017f */
[----:B------:R-:W-:Y:S04]  /*9060*/  BSSY B1, `(.L_x_10097) ;  /* 0x0000002000017945 */ /* 0x000fe80003800000 */
[----:B01----:R-:W-:Y:S05]  /*9070*/  @!P1 BRA `(.L_x_10098) ;  /* 0x000002c400b89947 */ /* 0x003fea0003800000 */
.L_x_10377:
[----:B------:R-:W-:Y:S05]  /*9080*/  BSYNC B1 ;  /* 0x0000000000017941 */ /* 0x000fea0003800000 */
.L_x_10097:
[----:B------:R-:W2:Y:S01]  /*9090*/  LDL R45, [R1+0x70] ;  /* 0x00007000012d7983 */ /* 0x000ea20000100800 */
[----:B-----5:R-:W-:Y:S01]  /*90a0*/  IMAD.MOV.U32 R0, RZ, RZ, R14 ;  /* 0x000000ffff007224 */ /* 0x020fe200078e000e */
[----:B------:R-:W-:Y:S01]  /*90b0*/  BSSY B1, `(.L_x_10099) ;  /* 0x0000087000017945 */ /* 0x000fe20003800000 */
[----:B------:R-:W-:Y:S02]  /*90c0*/  IMAD.MOV.U32 R25, RZ, RZ, R42 ;  /* 0x000000ffff197224 */ /* 0x000fe400078e002a */
[----:B------:R-:W-:Y:S02]  /*90d0*/  IMAD.MOV.U32 R44, RZ, RZ, R43 ;  /* 0x000000ffff2c7224 */ /* 0x000fe400078e002b */
[----:B------:R-:W-:Y:S01]  /*90e0*/  IMAD.MOV.U32 R20, RZ, RZ, R15 ;  /* 0x000000ffff147224 */ /* 0x000fe200078e000f */
[----:B------:R-:W-:Y:S01]  /*90f0*/  PRMT R0, R0, 0x5410, R25 ;  /* 0x0000541000007816 */ /* 0x000fe20000000019 */
[----:B------:R-:W-:Y:S01]  /*9100*/  IMAD.MOV.U32 R25, RZ, RZ, R40 ;  /* 0x000000ffff197224 */ /* 0x000fe200078e0028 */
[----:B------:R-:W-:Y:S01]  /*9110*/  PRMT R82, R44, 0x7610, R82 ;  /* 0x000076102c527816 */ /* 0x000fe20000000052 */
[----:B------:R-:W-:-:S02]  /*9120*/  IMAD.MOV.U32 R44, RZ, RZ, R10 ;  /* 0x000000ffff2c7224 */ /* 0x000fc400078e000a */
[----:B------:R-:W-:Y:S01]  /*9130*/  IMAD.MOV.U32 R46, RZ, RZ, R11 ;  /* 0x000000ffff2e7224 */ /* 0x000fe200078e000b */
[--C-:B------:R-:W-:Y:S01]  /*9140*/  PRMT R20, R20, 0x5410, R25.reuse ;  /* 0x0000541014147816 */ /* 0x100fe20000000019 */
        /* <DEDUP_REMOVED lines=13> */
[----:B------:R-:W-:Y:S02]  /*9220*/  IMAD.MOV.U32 R89, RZ, RZ, R5 ;  /* 0x000000ffff597224 */ /* 0x000fe400078e0005 */
[----:B--2---:R-:W-:-:S05]  /*9230*/  IMAD R45, R45, -0x80, R156 ;  /* 0xffffff802d2d7824 */ /* 0x004fca00078e029c */
[----:B------:R-:W-:-:S04]  /*9240*/  VIMNMX R45, R45, 0x80, PT ;  /* 0x000000802d2d7848 */ /* 0x000fc80003fe0100 */
[-C--:B------:R-:W-:Y:S02]  /*9250*/  ISETP.GE.OR P1, PT, R153, R45.reuse, P0 ;  /* 0x0000002d9900720c */ /* 0x080fe40000726670 */
[----:B------:R-:W-:Y:S01]  /*9260*/  ISETP.GE.OR P0, PT, R154, R45, P0 ;  /* 0x0000002d9a00720c */ /* 0x000fe20000706670 */
[----:B------:R-:W-:-:S05]  /*9270*/  IMAD.MOV.U32 R45, RZ, RZ, R7 ;  /* 0x000000ffff2d7224 */ /* 0x000fca00078e0007 */
[----:B------:R-:W-:-:S05]  /*9280*/  PRMT R69, R45, 0x7610, R69 ;  /* 0x000076102d457816 */ /* 0x000fca0000000045 */
[----:B------:R-:W-:Y:S05]  /*9290*/  @P1 BRA `(.L_x_10100) ;  /* 0x0000000400a01947 */ /* 0x000fea0003800000 */
[----:B------:R-:W-:Y:S01]  /*92a0*/  IMAD.SHL.U32 R44, R179, 0x40, RZ ;  /* 0x00000040b32c7824 */ /* 0x000fe200078e00ff */
[----:B------:R-:W-:Y:S01]  /*92b0*/  SHF.R.U64 R78, R40, 0x10, R41 ;  /* 0x00000010284e7819 */ /* 0x000fe20000001229 */
[----:B------:R-:W-:Y:S01]  /*92c0*/  IMAD.IADD R45, R22, 0x1, R3 ;  /* 0x00000001162d7824 */ /* 0x000fe200078e0203 */
[--C-:B------:R-:W-:Y:S02]  /*92d0*/  SHF.R.U64 R12, R12, 0x10, R13.reuse ;  /* 0x000000100c0c7819 */ /* 0x100fe4000000120d */
[----:B------:R-:W-:Y:S02]  /*92e0*/  LOP3.LUT R46, R44, 0x1c0, RZ, 0xc0, !PT ;  /* 0x000001c02c2e7812 */ /* 0x000fe400078ec0ff */
[----:B------:R-:W-:Y:S02]  /*92f0*/  SHF.R.U32.HI R83, RZ, 0x10, R13 ;  /* 0x00000010ff537819 */ /* 0x000fe4000001160d */
[----:B------:R-:W-:Y:S02]  /*9300*/  LOP3.LUT R44, R46, 0x38, R22, 0xf8, !PT ;  /* 0x000000382e2c7812 */ /* 0x000fe400078ef816 */
[----:B------:R-:W-:-:S02]  /*9310*/  SHF.R.U32.HI R47, RZ, 0x3, R46 ;  /* 0x00000003ff2f7819 */ /* 0x000fc4000001162e */
[----:B------:R-:W-:Y:S02]  /*9320*/  LOP3.LUT R45, R46, 0x38, R45, 0xf8, !PT ;  /* 0x000000382e2d7812 */ /* 0x000fe400078ef82d */
[-C--:B------:R-:W-:Y:S02]  /*9330*/  LOP3.LUT R44, R44, R47.reuse, RZ, 0x3c, !PT ;  /* 0x0000002f2c2c7212 */ /* 0x080fe400078e3cff */
[----:B------:R-:W-:Y:S02]  /*9340*/  LOP3.LUT R46, R45, R47, RZ, 0x3c, !PT ;  /* 0x0000002f2d2e7212 */ /* 0x000fe400078e3cff */
[--C-:B------:R-:W-:Y:S01]  /*9350*/  SHF.R.U64 R13, R14, 0x10, R15.reuse ;  /* 0x000000100e0d7819 */ /* 0x100fe2000000120f */
[C---:B------:R-:W-:Y:S01]  /*9360*/  IMAD R44, R165.reuse, 0x200, R44 ;  /* 0x00000200a52c7824 */ /* 0x040fe200078e022c */
[----:B------:R-:W-:Y:S01]  /*9370*/  SHF.R.U32.HI R77, RZ, 0x10, R15 ;  /* 0x00000010ff4d7819 */ /* 0x000fe2000001160f */
[----:B0-----:R-:W-:Y:S01]  /*9380*/  IMAD R48, R165, 0x200, R46 ;  /* 0x00000200a5307824 */ /* 0x001fe200078e022e */
[----:B------:R-:W-:Y:S01]  /*9390*/  SHF.R.U64 R80, R42, 0x10, R43 ;  /* 0x000000102a507819 */ /* 0x000fe2000000122b */
[--C-:B------:R-:W-:Y:S01]  /*93a0*/  IMAD R84, R44, 0x2, R145.reuse ;  /* 0x000000022c547824 */ /* 0x100fe200078e0291 */
[----:B------:R-:W-:Y:S01]  /*93b0*/  PRMT R78, R20, 0x5432, R78 ;  /* 0x00005432144e7816 */ /* 0x000fe2000000004e */
[----:B------:R-:W-:Y:S01]  /*93c0*/  IMAD R85, R48, 0x2, R145 ;  /* 0x0000000230557824 */ /* 0x000fe200078e0291 */
[----:B------:R-:W-:-:S02]  /*93d0*/  PRMT R71, R21, 0x5410, R12 ;  /* 0x0000541015477816 */ /* 0x000fc4000000000c */
[----:B------:R-:W0:Y:S01]  /*93e0*/  LDS.128 R44, [R84+0x18400] ;  /* 0x01840000542c7984 */ /* 0x000e220000000c00 */
[----:B------:R-:W-:Y:S02]  /*93f0*/  PRMT R76, R0, 0x5410, R13 ;  /* 0x00005410004c7816 */ /* 0x000fe4000000000d */
[----:B------:R-:W-:Y:S01]  /*9400*/  PRMT R77, R20, 0x5410, R77 ;  /* 0x00005410144d7816 */ /* 0x000fe2000000004d */
[----:B------:R-:W1:Y:S01]  /*9410*/  LDS.128 R48, [R85+0x18400] ;  /* 0x0184000055307984 */ /* 0x000e620000000c00 */
[----:B------:R-:W-:Y:S02]  /*9420*/  PRMT R80, R0, 0x5432, R80 ;  /* 0x0000543200507816 */ /* 0x000fe40000000050 */
[----:B------:R-:W-:Y:S02]  /*9430*/  SHF.R.U32.HI R79, RZ, 0x10, R41 ;  /* 0x00000010ff4f7819 */ /* 0x000fe40000011629 */
[----:B------:R-:W-:Y:S02]  /*9440*/  PRMT R74, R24, 0x5410, R83 ;  /* 0x00005410184a7816 */ /* 0x000fe40000000053 */
[----:B------:R-:W-:-:S02]  /*9450*/  PRMT R79, R86, 0x5410, R79 ;  /* 0x00005410564f7816 */ /* 0x000fc4000000004f */
[----:B------:R-:W-:-:S04]  /*9460*/  SHF.R.U32.HI R81, RZ, 0x10, R43 ;  /* 0x00000010ff517819 */ /* 0x000fc8000001162b */
        /* <DEDUP_REMOVED lines=11> */
[----:B------:R-:W-:Y:S01]  /*9520*/  IMAD.U32 R47, R78, 0x10000, RZ ;  /* 0x000100004e2f7824 */ /* 0x000fe200078e00ff */
[----:B------:R-:W-:Y:S01]  /*9530*/  LOP3.LUT R48, R49, 0xffff0000, RZ, 0xc0, !PT ;  /* 0xffff000031307812 */ /* 0x000fe200078ec0ff */
[C---:B------:R-:W-:Y:S01]  /*9540*/  IMAD.U32 R45, R71.reuse, 0x10000, RZ ;  /* 0x00010000472d7824 */ /* 0x040fe200078e00ff */
[----:B------:R-:W-:Y:S01]  /*9550*/  LOP3.LUT R71, R71, 0xffff0000, RZ, 0xc0, !PT ;  /* 0xffff000047477812 */ /* 0x000fe200078ec0ff */
[----:B------:R-:W-:Y:S01]  /*9560*/  FMUL.FTZ R83, R21, R47 ;  /* 0x0000002f15537220 */ /* 0x000fe20000410000 */
[----:B------:R-:W-:-:S02]  /*9570*/  IMAD.U32 R40, R49, 0x10000, RZ ;  /* 0x0001000031287824 */ /* 0x000fc400078e00ff */
[-C--:B------:R-:W-:Y:S01]  /*9580*/  FMUL.FTZ R21, R21, R45.reuse ;  /* 0x0000002d15157220 */ /* 0x080fe20000410000 */
[----:B------:R-:W-:Y:S01]  /*9590*/  LOP3.LUT R49, R78, 0xffff0000, RZ, 0xc0, !PT ;  /* 0xffff00004e317812 */ /* 0x000fe200078ec0ff */
[C---:B------:R-:W-:Y:S01]  /*95a0*/  FFMA.FTZ R83, R0.reuse, R45, -R83 ;  /* 0x0000002d00537223 */ /* 0x040fe20000010853 */
[C---:B------:R-:W-:Y:S02]  /*95b0*/  IMAD.U32 R45, R79.reuse, 0x10000, RZ ;  /* 0x000100004f2d7824 */ /* 0x040fe400078e00ff */
[----:B------:R-:W-:Y:S01]  /*95c0*/  FFMA.FTZ R47, R0, R47, R21 ;  /* 0x0000002f002f7223 */ /* 0x000fe20000010015 */
[----:B------:R-:W-:Y:S02]  /*95d0*/  IMAD.U32 R0, R74, 0x10000, RZ ;  /* 0x000100004a007824 */ /* 0x000fe400078e00ff */
[----:B------:R-:W-:Y:S01]  /*95e0*/  FMUL.FTZ R21, R24, R71 ;  /* 0x0000004718157220 */ /* 0x000fe20000410000 */
[----:B------:R-:W-:Y:S01]  /*95f0*/  LOP3.LUT R79, R79, 0xffff0000, RZ, 0xc0, !PT ;  /* 0xffff00004f4f7812 */ /* 0x000fe200078ec0ff */
[C---:B------:R-:W-:Y:S01]  /*9600*/  FMUL.FTZ R78, R40.reuse, R45 ;  /* 0x0000002d284e7220 */ /* 0x040fe20000410000 */
[-C--:B------:R-:W-:Y:S01]  /*9610*/  FMUL.FTZ R82, R40, R0.reuse ;  /* 0x0000000028527220 */ /* 0x080fe20000410000 */
[----:B------:R-:W-:Y:S01]  /*9620*/  FFMA.FTZ R40, R12, R49, R21 ;  /* 0x000000310c287223 */ /* 0x000fe20000010015 */
[C---:B------:R-:W-:Y:S01]  /*9630*/  IMAD.U32 R41, R50.reuse, 0x10000, RZ ;  /* 0x0001000032297824 */ /* 0x040fe200078e00ff */
[----:B------:R-:W-:Y:S01]  /*9640*/  LOP3.LUT R42, R50, 0xffff0000, RZ, 0xc0, !PT ;  /* 0xffff0000322a7812 */ /* 0x000fe200078ec0ff */
[----:B------:R-:W-:Y:S01]  /*9650*/  FFMA.FTZ R82, R13, R45, R82 ;  /* 0x0000002d0d527223 */ /* 0x000fe20000010052 */
[----:B------:R-:W-:Y:S01]  /*9660*/  LOP3.LUT R21, R74, 0xffff0000, RZ, 0xc0, !PT ;  /* 0xffff00004a157812 */ /* 0x000fe200078ec0ff */
[C---:B------:R-:W-:Y:S01]  /*9670*/  IMAD.U32 R43, R51.reuse, 0x10000, RZ ;  /* 0x00010000332b7824 */ /* 0x040fe200078e00ff */
[----:B------:R-:W-:Y:S01]  /*9680*/  LOP3.LUT R50, R51, 0xffff0000, RZ, 0xc0, !PT ;  /* 0xffff000033327812 */ /* 0x000fe200078ec0ff */
[----:B------:R-:W-:Y:S01]  /*9690*/  FMUL.FTZ R45, R48, R79 ;  /* 0x0000004f302d7220 */ /* 0x000fe20000410000 */
[----:B------:R-:W-:Y:S01]  /*96a0*/  FMUL.FTZ R51, R24, R49 ;  /* 0x0000003118337220 */ /* 0x000fe20000410000 */
[----:B------:R-:W-:Y:S01]  /*96b0*/  FFMA.FTZ R78, R13, R0, -R78 ;  /* 0x000000000d4e7223 */ /* 0x000fe2000001084e */
[----:B------:R-:W-:-:S02]  /*96c0*/  IMAD.U32 R0, R76, 0x10000, RZ ;  /* 0x000100004c007824 */ /* 0x000fc400078e00ff */
[-C--:B------:R-:W-:Y:S01]  /*96d0*/  FMUL.FTZ R49, R48, R21.reuse ;  /* 0x0000001530317220 */ /* 0x080fe20000410000 */
[----:B------:R-:W-:Y:S02]  /*96e0*/  IMAD.U32 R13, R80, 0x10000, RZ ;  /* 0x00010000500d7824 */ /* 0x000fe400078e00ff */
[----:B------:R-:W-:Y:S01]  /*96f0*/  FFMA.FTZ R45, R44, R21, -R45 ;  /* 0x000000152c2d7223 */ /* 0x000fe2000001082d */
[----:B------:R-:W-:Y:S01]  /*9700*/  FFMA.FTZ R24, R12, R71, -R51 ;  /* 0x000000470c187223 */ /* 0x000fe20000010833 */
[----:B------:R-:W-:Y:S02]  /*9710*/  IMAD.U32 R21, R81, 0x10000, RZ ;  /* 0x0001000051157824 */ /* 0x000fe400078e00ff */
[----:B------:R-:W-:Y:S01]  /*9720*/  FMUL.FTZ R51, R41, R13 ;  /* 0x0000000d29337220 */ /* 0x000fe20000410000 */
[----:B------:R-:W-:Y:S02]  /*9730*/  IMAD.U32 R12, R77, 0x10000, RZ ;  /* 0x000100004d0c7824 */ /* 0x000fe400078e00ff */
[----:B------:R-:W-:Y:S01]  /*9740*/  FMUL.FTZ R48, R41, R0 ;  /* 0x0000000029307220 */ /* 0x000fe20000410000 */
[----:B------:R-:W-:Y:S01]  /*9750*/  FFMA.FTZ R41, R44, R79, R49 ;  /* 0x0000004f2c297223 */ /* 0x000fe20000010031 */
[----:B------:R-:W-:Y:S01]  /*9760*/  LOP3.LUT R80, R80, 0xffff0000, RZ, 0xc0, !PT ;  /* 0xffff000050507812 */ /* 0x000fe200078ec0ff */
[C---:B------:R-:W-:Y:S01]  /*9770*/  FMUL.FTZ R49, R43.reuse, R21 ;  /* 0x000000152b317220 */ /* 0x040fe20000410000 */
[----:B------:R-:W-:Y:S01]  /*9780*/  LOP3.LUT R76, R76, 0xffff0000, RZ, 0xc0, !PT ;  /* 0xffff00004c4c7812 */ /* 0x000fe200078ec0ff */
[----:B------:R-:W-:Y:S01]  /*9790*/  FMUL.FTZ R43, R43, R12 ;  /* 0x0000000c2b2b7220 */ /* 0x000fe20000410000 */
[----:B------:R-:W-:Y:S01]  /*97a0*/  LOP3.LUT R81, R81, 0xffff0000, RZ, 0xc0, !PT ;  /* 0xffff000051517812 */ /* 0x000fe200078ec0ff */
[C---:B------:R-:W-:Y:S01]  /*97b0*/  FFMA.FTZ R51, R14.reuse, R0, -R51 ;  /* 0x000000000e337223 */ /* 0x040fe20000010833 */
[----:B------:R-:W-:Y:S01]  /*97c0*/  LOP3.LUT R77, R77, 0xffff0000, RZ, 0xc0, !PT ;  /* 0xffff00004d4d7812 */ /* 0x000fe200078ec0ff */
[----:B------:R-:W-:Y:S01]  /*97d0*/  FFMA.FTZ R48, R14, R13, R48 ;  /* 0x0000000d0e307223 */ /* 0x000fe20000010030 */
[----:B------:R-:W-:Y:S01]  /*97e0*/  FMUL.FTZ R0, R42, R80 ;  /* 0x000000502a007220 */ /* 0x000fe20000410000 */
[----:B------:R-:W-:Y:S01]  /*97f0*/  FFMA.FTZ R43, R20, R21, R43 ;  /* 0x00000015142b7223 */ /* 0x000fe2000001002b */
[-C--:B------:R-:W-:Y:S01]  /*9800*/  FMUL.FTZ R13, R42, R76.reuse ;  /* 0x0000004c2a0d7220 */ /* 0x080fe20000410000 */
[C---:B------:R-:W-:Y:S01]  /*9810*/  FMUL.FTZ R21, R50.reuse, R81 ;  /* 0x0000005132157220 */ /* 0x040fe20000410000 */
[-C--:B------:R-:W-:Y:S01]  /*9820*/  FMUL.FTZ R50, R50, R77.reuse ;  /* 0x0000004d32327220 */ /* 0x080fe20000410000 */
[C---:B------:R-:W-:Y:S01]  /*9830*/  FFMA.FTZ R0, R15.reuse, R76, -R0 ;  /* 0x0000004c0f007223 */ /* 0x040fe20000010800 */
[----:B------:R-:W-:Y:S01]  /*9840*/  FFMA.FTZ R49, R20, R12, -R49 ;  /* 0x0000000c14317223 */ /* 0x000fe20000010831 */
        /* <DEDUP_REMOVED lines=13> */
.L_x_10100:
[----:B------:R-:W-:Y:S05]  /*9920*/  BSYNC B1 ;  /* 0x0000000000017941 */ /* 0x000fea0003800000 */
.L_x_10099:
[----:B------:R-:W-:Y:S02]  /*9930*/  PRMT R20, R88, 0x7610, R20 ;  /* 0x0000761058147816 */ /* 0x000fe40000000014 */
[----:B------:R-:W-:Y:S01]  /*9940*/  PRMT R24, R89, 0x7610, R24 ;  /* 0x0000761059187816 */ /* 0x000fe20000000018 */
[----:B------:R-:W-:Y:S06]  /*9950*/  @P0 BRA `(.L_x_10086) ;  /* 0x0000000400840947 */ /* 0x000fec0003800000 */
[----:B------:R-:W-:Y:S01]  /*9960*/  IMAD.IADD R3, R22, 0x1, R3 ;  /* 0x0000000116037824 */ /* 0x000fe200078e0203 */
[----:B-1----:R-:W1:Y:S01]  /*9970*/  LDS.128 R12, [R210+0x18400] ;  /* 0x01840000d20c7984 */ /* 0x002e620000000c00 */
[----:B------:R-:W-:Y:S02]  /*9980*/  SHF.R.U64 R45, R4, 0x10, R5 ;  /* 0x00000010042d7819 */ /* 0x000fe40000001205 */
[----:B------:R-:W-:Y:S02]  /*9990*/  SHF.R.U64 R21, R8, 0x10, R9 ;  /* 0x0000001008157819 */ /* 0x000fe40000001209 */
[----:B------:R-:W-:Y:S02]  /*99a0*/  LOP3.LUT R0, R166, 0x38, R3, 0xf8, !PT ;  /* 0x00000038a6007812 */ /* 0x000fe400078ef803 */
[----:B------:R-:W-:Y:S02]  /*99b0*/  PRMT R45, R20, 0x5410, R45 ;  /* 0x00005410142d7816 */ /* 0x000fe4000000002d */
[----:B------:R-:W-:-:S02]  /*99c0*/  LOP3.LUT R3, R0, R167, RZ, 0x3c, !PT ;  /* 0x000000a700037212 */ /* 0x000fc400078e3cff */
[----:B------:R-:W-:Y:S01]  /*99d0*/  SHF.R.U32.HI R47, RZ, 0x10, R5 ;  /* 0x00000010ff2f7819 */ /* 0x000fe20000011605 */
[----:B------:R-:W-:Y:S01]  /*99e0*/  IMAD.U32 R46, R45, 0x10000, RZ ;  /* 0x000100002d2e7824 */ /* 0x000fe200078e00ff */
[----:B------:R-:W-:Y:S01]  /*99f0*/  PRMT R21, R87, 0x5410, R21 ;  /* 0x0000541057157816 */ /* 0x000fe20000000015 */
[----:B------:R-:W-:Y:S01]  /*9a00*/  IMAD.IADD R0, R168, 0x1, R3 ;  /* 0x00000001a8007824 */ /* 0x000fe200078e0203 */
[----:B------:R-:W-:Y:S02]  /*9a10*/  SHF.R.U32.HI R44, RZ, 0x10, R9 ;  /* 0x00000010ff2c7819 */ /* 0x000fe40000011609 */
[----:B------:R-:W-:Y:S01]  /*9a20*/  SHF.R.U64 R3, R6, 0x10, R7 ;  /* 0x0000001006037819 */ /* 0x000fe20000001207 */
[----:B------:R-:W-:Y:S01]  /*9a30*/  IMAD R0, R0, 0x2, R145 ;  /* 0x0000000200007824 */ /* 0x000fe200078e0291 */
[--C-:B------:R-:W-:Y:S02]  /*9a40*/  SHF.R.U64 R8, R10, 0x10, R11.reuse ;  /* 0x000000100a087819 */ /* 0x100fe4000000120b */
[----:B------:R-:W-:-:S02]  /*9a50*/  SHF.R.U32.HI R11, RZ, 0x10, R11 ;  /* 0x00000010ff0b7819 */ /* 0x000fc4000001160b */
[----:B------:R-:W2:Y:S01]  /*9a60*/  LDS.128 R40, [R0+0x18400] ;  /* 0x0184000000287984 */ /* 0x000ea20000000c00 */
[----:B------:R-:W-:Y:S01]  /*9a70*/  PRMT R47, R24, 0x5410, R47 ;  /* 0x00005410182f7816 */ /* 0x000fe2000000002f */
[----:B------:R-:W-:Y:S01]  /*9a80*/  IMAD.U32 R24, R21, 0x10000, RZ ;  /* 0x0001000015187824 */ /* 0x000fe200078e00ff */
[----:B------:R-:W-:Y:S02]  /*9a90*/  PRMT R70, R70, 0x5410, R3 ;  /* 0x0000541046467816 */ /* 0x000fe40000000003 */
[----:B------:R-:W-:Y:S01]  /*9aa0*/  SHF.R.U32.HI R6, RZ, 0x10, R7 ;  /* 0x00000010ff067819 */ /* 0x000fe20000011607 */
[----:B0-----:R-:W-:Y:S01]  /*9ab0*/  IMAD.U32 R48, R47, 0x10000, RZ ;  /* 0x000100002f307824 */ /* 0x001fe200078e00ff */
[----:B------:R-:W-:Y:S02]  /*9ac0*/  PRMT R44, R25, 0x5432, R44 ;  /* 0x00005432192c7816 */ /* 0x000fe4000000002c */
[----:B------:R-:W-:Y:S02]  /*9ad0*/  PRMT R68, R68, 0x5410, R11 ;  /* 0x0000541044447816 */ /* 0x000fe4000000000b */
[----:B------:R-:W-:-:S02]  /*9ae0*/  PRMT R69, R69, 0x5410, R6 ;  /* 0x0000541045457816 */ /* 0x000fc40000000006 */
[----:B------:R-:W-:Y:S02]  /*9af0*/  LOP3.LUT R45, R45, 0xffff0000, RZ, 0xc0, !PT ;  /* 0xffff00002d2d7812 */ /* 0x000fe400078ec0ff */
[----:B------:R-:W-:Y:S01]  /*9b00*/  PRMT R25, R25, 0x5410, R8 ;  /* 0x0000541019197816 */ /* 0x000fe20000000008 */
        /* <DEDUP_REMOVED lines=10> */
[C---:B--2---:R-:W-:Y:S01]  /*9bb0*/  IMAD.U32 R9, R40.reuse, 0x10000, RZ ;  /* 0x0001000028097824 */ /* 0x044fe200078e00ff */
        /* <DEDUP_REMOVED lines=8> */
[----:B------:R-:W-:Y:S02]  /*9c40*/  IMAD.U32 R24, R44, 0x10000, RZ ;  /* 0x000100002c187824 */ /* 0x000fe400078e00ff */
[----:B------:R-:W-:Y:S01]  /*9c50*/  FFMA.FTZ R74, R3, R46, R74 ;  /* 0x0000002e034a7223 */ /* 0x000fe2000001004a */
[----:B------:R-:W-:Y:S01]  /*9c60*/  IMAD.U32 R3, R68, 0x10000, RZ ;  /* 0x0001000044037824 */ /* 0x000fe200078e00ff */
[----:B------:R-:W-:Y:S01]  /*9c70*/  LOP3.LUT R15, R42, 0xffff0000, RZ, 0xc0, !PT ;  /* 0xffff00002a0f7812 */ /* 0x000fe200078ec0ff */
[----:B------:R-:W-:Y:S02]  /*9c80*/  IMAD.U32 R9, R69, 0x10000, RZ ;  /* 0x0001000045097824 */ /* 0x000fe400078e00ff */
[-C--:B------:R-:W-:Y:S01]  /*9c90*/  FMUL.FTZ R46, R11, R24.reuse ;  /* 0x000000180b2e7220 */ /* 0x080fe20000410000 */
[C---:B------:R-:W-:Y:S01]  /*9ca0*/  FFMA.FTZ R76, R5.reuse, R24, -R76 ;  /* 0x00000018054c7223 */ /* 0x040fe2000001084c */
[C---:B------:R-:W-:Y:S01]  /*9cb0*/  FMUL.FTZ R24, R20.reuse, R3 ;  /* 0x0000000314187220 */ /* 0x040fe20000410000 */
[----:B------:R-:W-:Y:S01]  /*9cc0*/  FMUL.FTZ R11, R20, R9 ;  /* 0x00000009140b7220 */ /* 0x000fe20000410000 */
[----:B------:R-:W-:Y:S01]  /*9cd0*/  FFMA.FTZ R46, R5, R48, R46 ;  /* 0x00000030052e7223 */ /* 0x000fe2000001002e */
[----:B------:R-:W-:Y:S01]  /*9ce0*/  FMUL.FTZ R5, R10, R45 ;  /* 0x0000002d0a057220 */ /* 0x000fe20000410000 */
[C---:B------:R-:W-:Y:S01]  /*9cf0*/  FFMA.FTZ R24, R8.reuse, R9, R24 ;  /* 0x0000000908187223 */ /* 0x040fe20000010018 */
[----:B------:R-:W-:Y:S01]  /*9d00*/  FFMA.FTZ R20, R8, R3, -R11 ;  /* 0x0000000308147223 */ /* 0x000fe2000001080b */
[----:B------:R-:W-:Y:S01]  /*9d10*/  FMUL.FTZ R9, R10, R21 ;  /* 0x000000150a097220 */ /* 0x000fe20000410000 */
[----:B------:R-:W-:-:S02]  /*9d20*/  IMAD.U32 R13, R42, 0x10000, RZ ;  /* 0x000100002a0d7824 */ /* 0x000fc400078e00ff */
[----:B------:R-:W-:Y:S01]  /*9d30*/  FFMA.FTZ R21, R4, R21, -R5 ;  /* 0x0000001504157223 */ /* 0x000fe20000010805 */
[----:B------:R-:W-:Y:S01]  /*9d40*/  IMAD.U32 R8, R70, 0x10000, RZ ;  /* 0x0001000046087824 */ /* 0x000fe200078e00ff */
[----:B------:R-:W-:Y:S01]  /*9d50*/  LOP3.LUT R3, R44, 0xffff0000, RZ, 0xc0, !PT ;  /* 0xffff00002c037812 */ /* 0x000fe200078ec0ff */
[----:B------:R-:W-:Y:S02]  /*9d60*/  IMAD.U32 R5, R25, 0x10000, RZ ;  /* 0x0001000019057824 */ /* 0x000fe400078e00ff */
[----:B------:R-:W-:Y:S01]  /*9d70*/  FMUL.FTZ R11, R40, R47 ;  /* 0x0000002f280b7220 */ /* 0x000fe20000410000 */
[CC--:B------:R-:W-:Y:S01]  /*9d80*/  FMUL.FTZ R41, R13.reuse, R8.reuse ;  /* 0x000000080d297220 */ /* 0x0c0fe20000410000 */
[----:B------:R-:W-:Y:S01]  /*9d90*/  FFMA.FTZ R9, R4, R45, R9 ;  /* 0x0000002d04097223 */ /* 0x000fe20000010009 */
[----:B------:R-:W-:Y:S01]  /*9da0*/  FMUL.FTZ R13, R13, R5 ;  /* 0x000000050d0d7220 */ /* 0x000fe20000410000 */
[----:B------:R-:W-:Y:S01]  /*9db0*/  LOP3.LUT R70, R70, 0xffff0000, RZ, 0xc0, !PT ;  /* 0xffff000046467812 */ /* 0x000fe200078ec0ff */
[-C--:B------:R-:W-:Y:S01]  /*9dc0*/  FMUL.FTZ R40, R40, R3.reuse ;  /* 0x0000000328287220 */ /* 0x080fe20000410000 */
[----:B------:R-:W-:Y:S01]  /*9dd0*/  LOP3.LUT R4, R25, 0xffff0000, RZ, 0xc0, !PT ;  /* 0xffff000019047812 */ /* 0x000fe200078ec0ff */
[----:B------:R-:W-:Y:S01]  /*9de0*/  FFMA.FTZ R11, R12, R3, -R11 ;  /* 0x000000030c0b7223 */ /* 0x000fe2000001080b */
[----:B------:R-:W-:Y:S01]  /*9df0*/  LOP3.LUT R42, R43, 0xffff0000, RZ, 0xc0, !PT ;  /* 0xffff00002b2a7812 */ /* 0x000fe200078ec0ff */
[C---:B------:R-:W-:Y:S01]  /*9e00*/  FFMA.FTZ R41, R6.reuse, R5, -R41 ;  /* 0x0000000506297223 */ /* 0x040fe20000010829 */
[----:B------:R-:W-:Y:S01]  /*9e10*/  LOP3.LUT R69, R69, 0xffff0000, RZ, 0xc0, !PT ;  /* 0xffff000045457812 */ /* 0x000fe200078ec0ff */
[----:B------:R-:W-:Y:S01]  /*9e20*/  FFMA.FTZ R10, R6, R8, R13 ;  /* 0x00000008060a7223 */ /* 0x000fe2000001000d */
[----:B------:R-:W-:Y:S01]  /*9e30*/  LOP3.LUT R3, R68, 0xffff0000, RZ, 0xc0, !PT ;  /* 0xffff000044037812 */ /* 0x000fe200078ec0ff */
[C---:B------:R-:W-:Y:S01]  /*9e40*/  FMUL.FTZ R6, R15.reuse, R70 ;  /* 0x000000460f067220 */ /* 0x040fe20000410000 */
[-C--:B------:R-:W-:Y:S01]  /*9e50*/  FMUL.FTZ R15, R15, R4.reuse ;  /* 0x000000040f0f7220 */ /* 0x080fe20000410000 */
[----:B------:R-:W-:Y:S01]  /*9e60*/  FMUL.FTZ R5, R42, R69 ;  /* 0x000000452a057220 */ /* 0x000fe20000410000 */
[----:B------:R-:W-:Y:S01]  /*9e70*/  FFMA.FTZ R47, R12, R47, R40 ;  /* 0x0000002f0c2f7223 */ /* 0x000fe20000010028 */
        /* <DEDUP_REMOVED lines=15> */
.L_x_10086:
[----:B------:R-:W-:Y:S05]  /*9f70*/  BSYNC B0 ;  /* 0x0000000000007941 */ /* 0x000fea0003800000 */
.L_x_10066:
        /* <DEDUP_REMOVED lines=8> */
.L_x_10063:
[----:B0123--:R-:W-:Y:S01]  /*a000*/  IMAD.MOV.U32 R4, RZ, RZ, R63 ;  /* 0x000000ffff047224 */ /* 0x00ffe200078e003f */
[----:B------:R-:W-:Y:S05]  /*a010*/  WARPSYNC.ALL ;  /* 0x0000000000007948 */ /* 0x000fea0003800000 */
[----:B------:R-:W-:Y:S01]  /*a020*/  IMAD.MOV.U32 R5, RZ, RZ, R64 ;  /* 0x000000ffff057224 */ /* 0x000fe200078e0040 */
[----:B------:R-:W-:Y:S01]  /*a030*/  UIADD3 UR4, UP0, UR49, 0x460, URZ ;  /* 0x0000046031047890 */ /* 0x000fe2000ff1e03f */
[----:B------:R-:W-:Y:S01]  /*a040*/  IMAD.MOV.U32 R6, RZ, RZ, R19 ;  /* 0x000000ffff067224 */ /* 0x000fe200078e0013 */
[----:B------:R0:W-:Y:S01]  /*a050*/  STL.64 [R1+0x210], R28 ;  /* 0x0002101c01007387 */ /* 0x0001e20000100a00 */
[----:B------:R-:W-:Y:S01]  /*a060*/  IMAD.MOV.U32 R7, RZ, RZ, R66 ;  /* 0x000000ffff077224 */ /* 0x000fe200078e0042 */
[----:B------:R-:W-:Y:S01]  /*a070*/  UIADD3.X UR5, URZ, UR48, URZ, UP0, !UPT ;  /* 0x000000303f057290 */ /* 0x000fe200087fe43f */
[----:B------:R-:W-:Y:S01]  /*a080*/  IMAD.U32 R0, RZ, RZ, UR41 ;  /* 0x00000029ff007e24 */ /* 0x000fe2000f8e00ff */
[----:B------:R-:W-:Y:S01]  /*a090*/  BSSY B0, `(.L_x_10101) ;  /* 0x000002a000007945 */ /* 0x000fe20003800000 */
[----:B------:R-:W-:Y:S01]  /*a0a0*/  IMAD.U32 R3, RZ, RZ, UR43 ;  /* 0x0000002bff037e24 */ /* 0x000fe2000f8e00ff */
[----:B------:R1:W-:Y:S01]  /*a0b0*/  STL.128 [R1+0x180], R4 ;  /* 0x0001800401007387 */ /* 0x0003e20000100c00 */
[----:B------:R-:W-:Y:S01]  /*a0c0*/  IMAD.MOV.U32 R24, RZ, RZ, R61 ;  /* 0x000000ffff187224 */ /* 0x000fe200078e003d */
[----:B------:R-:W-:Y:S01]  /*a0d0*/  MOV R216, 0xa330 ;  /* 0x0000a33000d87802 */ /* 0x000fe20000000f00 */
[----:B------:R-:W-:-:S02]  /*a0e0*/  IMAD.MOV.U32 R25, RZ, RZ, R62 ;  /* 0x000000ffff197224 */ /* 0x000fc400078e003e */
[----:B------:R-:W-:Y:S02]  /*a0f0*/  IMAD.MOV.U32 R8, RZ, RZ, R59 ;  /* 0x000000ffff087224 */ /* 0x000fe400078e003b */
[----:B------:R-:W-:Y:S01]  /*a100*/  IMAD.MOV.U32 R9, RZ, RZ, R60 ;  /* 0x000000ffff097224 */ /* 0x000fe200078e003c */
[----:B------:R-:W-:Y:S01]  /*a110*/  STL.128 [R1+0x1a0], R24 ;  /* 0x0001a01801007387 */ /* 0x000fe20000100c00 */
[----:B------:R-:W-:Y:S02]  /*a120*/  IMAD.MOV.U32 R10, RZ, RZ, R57 ;  /* 0x000000ffff0a7224 */ /* 0x000fe400078e0039 */
[----:B------:R-:W-:Y:S02]  /*a130*/  IMAD.MOV.U32 R11, RZ, RZ, R58 ;  /* 0x000000ffff0b7224 */ /* 0x000fe400078e003a */
[----:B------:R-:W-:Y:S02]  /*a140*/  IMAD.MOV.U32 R19, RZ, RZ, R56 ;  /* 0x000000ffff137224 */ /* 0x000fe400078e0038 */
[----:B0-----:R-:W-:Y:S01]  /*a150*/  IMAD.MOV.U32 R28, RZ, RZ, R0 ;  /* 0x000000ffff1c7224 */ /* 0x001fe200078e0000 */
[----:B------:R-:W-:Y:S01]  /*a160*/  STL.128 [R1+0x1c0], R8 ;  /* 0x0001c00801007387 */ /* 0x000fe20000100c00 */
[----:B-1----:R-:W-:-:S02]  /*a170*/  IMAD.MOV.U32 R4, RZ, RZ, R38 ;  /* 0x000000ffff047224 */ /* 0x002fc400078e0026 */
[----:B------:R-:W-:Y:S02]  /*a180*/  IMAD.MOV.U32 R5, RZ, RZ, R67 ;  /* 0x000000ffff057224 */ /* 0x000fe400078e0043 */
[----:B------:R-:W-:Y:S02]  /*a190*/  IMAD.MOV.U32 R6, RZ, RZ, R18 ;  /* 0x000000ffff067224 */ /* 0x000fe400078e0012 */
[----:B------:R-:W-:Y:S02]  /*a1a0*/  IMAD.MOV.U32 R7, RZ, RZ, R33 ;  /* 0x000000ffff077224 */ /* 0x000fe400078e0021 */
[----:B------:R-:W-:Y:S02]  /*a1b0*/  IMAD.MOV.U32 R33, RZ, RZ, R55 ;  /* 0x000000ffff217224 */ /* 0x000fe400078e0037 */
[----:B------:R-:W-:Y:S01]  /*a1c0*/  IMAD.MOV.U32 R18, RZ, RZ, R39 ;  /* 0x000000ffff127224 */ /* 0x000fe200078e0027 */
[----:B------:R0:W-:Y:S01]  /*a1d0*/  STL.128 [R1+0x1e0], R4 ;  /* 0x0001e00401007387 */ /* 0x0001e20000100c00 */
[----:B------:R-:W-:-:S02]  /*a1e0*/  IMAD.MOV.U32 R29, RZ, RZ, R3 ;  /* 0x000000ffff1d7224 */ /* 0x000fc400078e0003 */
[----:B------:R-:W-:Y:S01]  /*a1f0*/  IMAD.U32 R55, RZ, RZ, UR5 ;  /* 0x00000005ff377e24 */ /* 0x000fe2000f8e00ff */
[----:B------:R-:W-:Y:S01]  /*a200*/  STL.128 [R1+0x190], R16 ;  /* 0x0001901001007387 */ /* 0x000fe20000100c00 */
[----:B------:R-:W-:Y:S02]  /*a210*/  IMAD.U32 R3, RZ, RZ, UR49 ;  /* 0x00000031ff037e24 */ /* 0x000fe4000f8e00ff */
[----:B------:R-:W-:Y:S01]  /*a220*/  VIADD R0, R178, 0xffffffff ;  /* 0xffffffffb2007836 */ /* 0x000fe20000000000 */
[----:B------:R-:W-:Y:S01]  /*a230*/  STL.128 [R1+0x1b0], R28 ;  /* 0x0001b01c01007387 */ /* 0x000fe20000100c00 */
[----:B------:R-:W-:Y:S02]  /*a240*/  VIADD R3, R3, 0x178 ;  /* 0x0000017803037836 */ /* 0x000fe40000000000 */
[----:B0-----:R-:W-:Y:S02]  /*a250*/  IMAD.MOV.U32 R4, RZ, RZ, R36 ;  /* 0x000000ffff047224 */ /* 0x001fe400078e0024 */
[----:B------:R-:W-:-:S02]  /*a260*/  IMAD.MOV.U32 R5, RZ, RZ, R65 ;  /* 0x000000ffff057224 */ /* 0x000fc400078e0041 */
[----:B------:R-:W-:Y:S02]  /*a270*/  IMAD.MOV.U32 R6, RZ, RZ, R32 ;  /* 0x000000ffff067224 */ /* 0x000fe400078e0020 */
[----:B------:R-:W-:Y:S02]  /*a280*/  IMAD.MOV.U32 R7, RZ, RZ, R37 ;  /* 0x000000ffff077224 */ /* 0x000fe400078e0025 */
[----:B------:R-:W-:Y:S02]  /*a290*/  IMAD.MOV.U32 R32, RZ, RZ, R54 ;  /* 0x000000ffff207224 */ /* 0x000fe400078e0036 */
[----:B------:R-:W-:Y:S01]  /*a2a0*/  IMAD.U32 R54, RZ, RZ, UR4 ;  /* 0x00000004ff367e24 */ /* 0x000fe2000f8e00ff */
[----:B------:R0:W-:Y:S04]  /*a2b0*/  STL.128 [R1+0x1f0], R4 ;  /* 0x0001f00401007387 */ /* 0x0001e80000100c00 */
[----:B------:R1:W-:Y:S04]  /*a2c0*/  STL.128 [R1+0x200], R32 ;  /* 0x0002002001007387 */ /* 0x0003e80000100c00 */
[----:B------:R1:W-:Y:S01]  /*a2d0*/  STL.128 [R1+0x1d0], R52 ;  /* 0x0001d03401007387 */ /* 0x0003e20000100c00 */
[----:B0-----:R-:W-:-:S02]  /*a2e0*/  IMAD.U32 R4, RZ, RZ, UR40 ;  /* 0x00000028ff047e24 */ /* 0x001fc4000f8e00ff */
[----:B------:R-:W-:-:S05]  /*a2f0*/  IMAD.U32 R5, RZ, RZ, UR42 ;  /* 0x0000002aff057e24 */ /* 0x000fca000f8e00ff */
[----:B------:R1:W-:Y:S01]  /*a300*/  STL.64 [R1+0x178], R4 ;  /* 0x0001780401007387 */ /* 0x0003e20000100a00 */
[----:B------:R1:W-:Y:S06]  /*a310*/  BAR.SYNC.DEFER_BLOCKING R176, 0x100 ;  /* 0x000400b00000751d */ /* 0x0003ec0000010000 */
[----:B-1---5:R-:W-:Y:S05]  /*a320*/  CALL.REL.NOINC `($_ZN7cutlass13device_kernelIN5flash11enable_sm90INS1_16FlashAttnFwdSm90INS1_25CollectiveMainloopFwdSm90ILi2EN4cute5tupleIJNS5_1CILi1EEES8_S8_EEENS6_IJNS7_ILi128EEENS7_ILi96EEENS7_ILi64EEEEEELi256ENS_10bfloat16_tEfNS_4arch4Sm90ELb0ELb1ELb1ELb1ELb0ELb1ELb1ELb1ELb0ELb0ELb0ELb0EEENS1_21CollectiveEpilogueFwdINS6_IJSA_NS7_ILi256EEESB_EEES9_SE_SG_Li256ELb1ELb0ELb0ELb0EEENS1_36VarlenDynamicPersistentTileSchedulerILi128ELi96ELi256ELi32ELb0ELb0ELb1ELb1ELb0ELb1EEEEEEEEEvNT_6ParamsE$_ZZN5flash25CollectiveMainloopFwdSm90ILi2EN4cute5tupleIJNS1_1CILi1EEES4_S4_EEENS2_IJNS3_ILi128EEENS3_ILi96EEENS3_ILi64EEEEEELi256EN7cutlass10bfloat16_tEfNSA_4arch4Sm90ELb0ELb1ELb1ELb1ELb0ELb1ELb1ELb1ELb0ELb0ELb0ELb0EE3mmaINS_16FlashAttnFwdSm90ISE_NS_21CollectiveEpilogueFwdINS2_IJS6_NS3_ILi256EEES7_EEES5_SB_SD_Li256ELb1ELb0ELb0ELb0EEENS_36VarlenDynamicPersistentTileSchedulerILi128ELi96ELi256ELi32ELb0ELb0ELb1ELb1ELb0ELb1EEEE13SharedStorageENS1_6TensorINS1_11ArrayEngineIfLm128EEENS1_6LayoutINS2_IJNS2_IJNS3_ILi2EEEST_NS3_ILi32EEEEEES4_S4_EEENS2_IJNS2_IJS4_ST_NS3_ILi4EEEEEENS3_ILi0EEESZ_EEEEEEENS_7SoftmaxILi2ELi0EEEEEbRKNSE_6ParamsENSA_25PipelineTmaAsyncNoClusterILi2ENSA_16PipelineTmaAsyncILi2EEEEES1B_RNSA_13PipelineStateILj2EEERT0_RT1_iRiRKNS_16SeqlenInfoQKNewKILb1ELb1EEENS2_IJiiiiEEERT_ENKUliT_T0_T1_E_clIZSF_ISO_S12_S14_EbS17_S1B_S1B_S1E_S1G_S1I_iS1J_S1N_S1O_S1Q_EUlRS1R_iE0_NS3_ILb1EEES1Y_EEDaiS1R_S1S_S1T_) ;  /* 0x000002c800647944 */ /* 0x022fea0003c00000 */
[----:B------:R-:W-:Y:S05]  /*a330*/  BSYNC B0 ;  /* 0x0000000000007941 */ /* 0x000fea0003800000 */
.L_x_10101:
[----:B------:R-:W2:Y:S01]  /*a340*/  LDL R2, [R1+0x70] ;  /* 0x0000700001027983 */ /* 0x000ea20000100800 */
[----:B------:R-:W0:Y:S01]  /*a350*/  LDC.64 R6, c[0x0][0xad8] ;  /* 0x0002b600ff067b82 */ /* 0x000e220000000a00 */
[----:B------:R-:W-:Y:S01]  /*a360*/  VIADD R0, R178, 0xfffffffe ;  /* 0xfffffffeb2007836 */ /* 0x000fe20000000000 */
[----:B0-----:R-:W-:Y:S01]  /*a370*/  ISETP.GE.AND P0, PT, R7, 0x1, PT ;  /* 0x000000010700780c */ /* 0x001fe20003f06270 */
[----:B--2---:R-:W-:-:S05]  /*a380*/  IMAD.SHL.U32 R2, R2, 0x80, RZ ;  /* 0x0000008002027824 */ /* 0x004fca00078e00ff */
[----:B------:R-:W-:-:S05]  /*a390*/  IADD3 R5, R2, R157, -R156 ;  /* 0x0000009d02057210 */ /* 0x000fca0007ffe89c */
[----:B------:R-:W-:Y:S02]  /*a3a0*/  IMAD.IADD R3, R5, 0x1, R6 ;  /* 0x0000000105037824 */ /* 0x000fe400078e0206 */
        /* <DEDUP_REMOVED lines=12> */
.L_x_10104:
[----:B------:R-:W-:-:S13]  /*a470*/  ISETP.NE.AND P0, PT, R7, 0x1, PT ;  /* 0x000000010700780c */ /* 0x000fda0003f05270 */
[----:B------:R-:W0:Y:S02]  /*a480*/  @P0 LDC.64 R8, c[0x0][0xae0] ;  /* 0x0002b800ff080b82 */ /* 0x000e240000000a00 */
[----:B0-----:R-:W-:-:S05]  /*a490*/  @P0 IMAD.HI.U32 R6, R4, R8, RZ ;  /* 0x0000000804060227 */ /* 0x001fca00078e00ff */
[----:B------:R-:W-:-:S07]  /*a4a0*/  @P0 SHF.R.U32.HI R4, RZ, R9, R6 ;  /* 0x00000009ff040219 */ /* 0x000fce0000011606 */
.L_x_10105:
[----:B------:R-:W-:Y:S05]  /*a4b0*/  BSYNC B0 ;  /* 0x0000000000007941 */ /* 0x000fea0003800000 */
.L_x_10103:
[----:B------:R-:W-:-:S05]  /*a4c0*/  IMAD R4, R4, R7, R7 ;  /* 0x0000000704047224 */ /* 0x000fca00078e0207 */
[----:B------:R-:W-:-:S07]  /*a4d0*/  VIMNMX R3, R3, R4, PT ;  /* 0x0000000403037248 */ /* 0x000fce0003fe0100 */
.L_x_10102:
[----:B------:R-:W-:-:S05]  /*a4e0*/  IMAD.HI R3, R3, 0x2aaaaaab, RZ ;  /* 0x2aaaaaab03037827 */ /* 0x000fca00078e02ff */
[----:B------:R-:W-:-:S04]  /*a4f0*/  SHF.R.U32.HI R4, RZ, 0x1f, R3 ;  /* 0x0000001fff047819 */ /* 0x000fc80000011603 */
[----:B------:R-:W-:-:S04]  /*a500*/  LEA.HI.SX32 R3, R3, R4, 0x1c ;  /* 0x0000000403037211 */ /* 0x000fc800078fe2ff */
[----:B------:R-:W-:-:S04]  /*a510*/  VIMNMX R3, R164, R3, !PT ;  /* 0x00000003a4037248 */ /* 0x000fc80007fe0100 */
[----:B------:R-:W-:-:S13]  /*a520*/  ISETP.GE.AND P0, PT, R0, R3, PT ;  /* 0x000000030000720c */ /* 0x000fda0003f06270 */
[----:B------:R-:W-:Y:S05]  /*a530*/  @!P0 BRA `(.L_x_10106) ;  /* 0x000000b000408947 */ /* 0x000fea0003800000 */
.L_x_10133:
        /* <DEDUP_REMOVED lines=16> */
[----:B-1----:R-:W-:Y:S01]  /*a640*/  @!P0 IMAD.MOV.U32 R5, RZ, RZ, RZ ;  /* 0x000000ffff058224 */ /* 0x002fe200078e00ff */
[----:B--2---:R-:W-:-:S04]  /*a650*/  LOP3.LUT R2, R2, 0x1, RZ, 0xfc, !PT ;  /* 0x0000000102027812 */ /* 0x004fc800078efcff */
[----:B------:R-:W-:-:S13]  /*a660*/  ISETP.NE.AND P1, PT, R2, 0x3, PT ;  /* 0x000000030200780c */ /* 0x000fda0003f25270 */
[----:B0-----:R-:W-:Y:S05]  /*a670*/  @!P1 BRA `(.L_x_10108) ;  /* 0x0000000000049947 */ /* 0x001fea0003800000 */
[----:B------:R-:W-:Y:S01]  /*a680*/  BPT.TRAP 0x1 ;  /* 0x000000040000795c */ /* 0x000fe20000300000 */
.L_x_10108:
[----:B------:R-:W-:Y:S05]  /*a690*/  BSYNC B0 ;  /* 0x0000000000007941 */ /* 0x000fea0003800000 */
.L_x_10107:
        /* <DEDUP_REMOVED lines=13> */
.L_x_10110:
[----:B------:R-:W-:Y:S05]  /*a770*/  BSYNC B0 ;  /* 0x0000000000007941 */ /* 0x000fea0003800000 */
.L_x_10109:
        /* <DEDUP_REMOVED lines=8> */
.L_x_10112:
[----:B------:R-:W-:Y:S05]  /*a800*/  BSYNC B0 ;  /* 0x0000000000007941 */ /* 0x000fea0003800000 */
.L_x_10111:
[----:B------:R-:W2:Y:S04]  /*a810*/  LD.E R5, desc[UR56][R16.64+0x218] ;  /* 0x0002183810057980 */ /* 0x000ea8000c101900 */
[----:B------:R-:W2:Y:S01]  /*a820*/  LDL.64 R8, [R1+0xa0] ;  /* 0x0000a00001087983 */ /* 0x000ea20000100a00 */
[----:B------:R-:W-:Y:S05]  /*a830*/  WARPSYNC.ALL ;  /* 0x0000000000007948 */ /* 0x000fea0003800000 */
[----:B------:R-:W3:Y:S04]  /*a840*/  LDL.64 R14, [R1+0x98] ;  /* 0x00009800010e7983 */ /* 0x000ee80000100a00 */
[----:B0----5:R-:W4:Y:S04]  /*a850*/  LDL.64 R6, [R1+0x98] ;  /* 0x0000980001067983 */ /* 0x021f280000100a00 */
        /* <DEDUP_REMOVED lines=15> */
[----:B------:R-:W-:Y:S02]  /*a950*/  R2UR UR5, R15 ;  /* 0x000000000f0572ca */ /* 0x000fe400000e0000 */
[----:B------:R-:W3:Y:S11]  /*a960*/  LDL R15, [R1+0x54] ;  /* 0x00005400010f7983 */ /* 0x000ef60000100800 */
[----:B------:R-:W-:Y:S01]  /*a970*/  HGMMA.64x96x16.F32.BF16 R24, gdesc[UR4], RZ, !UPT, gsb0 ;  /* 0x01600000041879f0 */ /* 0x000fe2000c0018ff */
[----:B----4-:R-:W-:Y:S01]  /*a980*/  VIADD R6, R6, 0x2 ;  /* 0x0000000206067836 */ /* 0x010fe20000000000 */
[----:B------:R-:W-:-:S02]  /*a990*/  R2UR UR6, R8 ;  /* 0x00000000080672ca */ /* 0x000fc400000e0000 */
[----:B------:R-:W-:Y:S02]  /*a9a0*/  R2UR UR7, R9 ;  /* 0x00000000090772ca */ /* 0x000fe400000e0000 */
[----:B------:R-:W-:Y:S02]  /*a9b0*/  R2UR UR4, R6 ;  /* 0x00000000060472ca */ /* 0x000fe400000e0000 */
[----:B------:R-:W-:Y:S01]  /*a9c0*/  R2UR UR5, R7 ;  /* 0x00000000070572ca */ /* 0x000fe200000e0000 */
[----:B------:R-:W-:Y:S02]  /*a9d0*/  VIADD R10, R10, 0x4 ;  /* 0x000000040a0a7836 */ /* 0x000fe40000000000 */
[----:B------:R-:W-:Y:S02]  /*a9e0*/  VIADD R6, R4, 0x4 ;  /* 0x0000000404067836 */ /* 0x000fe40000000000 */
[----:B------:R-:W-:Y:S01]  /*a9f0*/  IMAD.MOV.U32 R7, RZ, RZ, R9 ;  /* 0x000000ffff077224 */ /* 0x000fe200078e0009 */
[----:B------:R-:W-:-:S02]  /*aa00*/  WARPGROUP.DEPBAR.LE gsb0, 0x0 ;  /* 0x00008000000079c5 */ /* 0x000fc40000010000 */
        /* <DEDUP_REMOVED lines=25> */
[----:B0-----:R-:W-:Y:S05]  /*aba0*/  @!P1 BRA `(.L_x_10115) ;  /* 0x0000000000049947 */ /* 0x001fea0003800000 */
[----:B------:R-:W-:Y:S01]  /*abb0*/  BPT.TRAP 0x1 ;  /* 0x000000040000795c */ /* 0x000fe20000300000 */
.L_x_10115:
[----:B------:R-:W-:Y:S05]  /*abc0*/  BSYNC B0 ;  /* 0x0000000000007941 */ /* 0x000fea0003800000 */
.L_x_10114:
        /* <DEDUP_REMOVED lines=10> */
.L_x_10117:
[----:B------:R-:W-:Y:S05]  /*ac70*/  BSYNC B0 ;  /* 0x0000000000007941 */ /* 0x000fea0003800000 */
.L_x_10116:
[----:B------:R-:W-:Y:S04]  /*ac80*/  BSSY B0, `(.L_x_10118) ;  /* 0x0000006000007945 */ /* 0x000fe80003800000 */
[----:B-1----:R-:W-:Y:S05]  /*ac90*/  @P0 BRA `(.L_x_10119) ;  /* 0x0000000000100947 */ /* 0x002fea0003800000 */
[----:B-----5:R-:W-:Y:S01]  /*aca0*/  IMAD R4, R4, 0x8, R7 ;  /* 0x0000000804047824 */ /* 0x020fe200078e0207 */
[----:B0-----:R-:W-:-:S04]  /*acb0*/  SHF.L.U32 R5, R6, 0x1f, RZ ;  /* 0x0000001f06057819 */ /* 0x001fc800000006ff */
[----:B------:R-:W0:Y:S02]  /*acc0*/  SYNCS.PHASECHK.TRANS64.TRYWAIT P0, [R4+URZ], R5 ;  /* 0x00000005040075a7 */ /* 0x000e24000800017f */
[----:B0-----:R-:W-:Y:S05]  /*acd0*/  @!P0 BRA `(.L_x_10120) ;  /* 0x000002a800c88947 */ /* 0x001fea0003800000 */
.L_x_10119:
[----:B------:R-:W-:Y:S05]  /*ace0*/  BSYNC B0 ;  /* 0x0000000000007941 */ /* 0x000fea0003800000 */
.L_x_10118:
[----:B------:R-:W2:Y:S04]  /*acf0*/  LDL R7, [R1+0x90] ;  /* 0x0000900001077983 */ /* 0x000ea80000100800 */
[----:B------:R-:W3:Y:S04]  /*ad00*/  LD.E R15, desc[UR56][R16.64+0x218] ;  /* 0x00021838100f7980 */ /* 0x000ee8000c101900 */
[----:B------:R-:W3:Y:S04]  /*ad10*/  LDL.64 R20, [R1+0x118] ;  /* 0x0001180001147983 */ /* 0x000ee80000100a00 */
[----:B0----5:R-:W4:Y:S04]  /*ad20*/  LDL.64 R4, [R1+0x110] ;  /* 0x0001100001047983 */ /* 0x021f280000100a00 */
[----:B------:R-:W4:Y:S04]  /*ad30*/  LDL.64 R8, [R1+0x110] ;  /* 0x0001100001087983 */ /* 0x000f280000100a00 */
[----:B------:R-:W4:Y:S04]  /*ad40*/  LDL.64 R10, [R1+0x110] ;  /* 0x00011000010a7983 */ /* 0x000f280000100a00 */
[----:B------:R-:W4:Y:S01]  /*ad50*/  LDL.64 R12, [R1+0x110] ;  /* 0x00011000010c7983 */ /* 0x000f220000100a00 */
[----:B------:R-:W-:Y:S05]  /*ad60*/  WARPSYNC.ALL ;  /* 0x0000000000007948 */ /* 0x000fea0003800000 */
[----:B------:R-:W-:Y:S01]  /*ad70*/  WARPGROUP.ARRIVE ;  /* 0x00000000000079c5 */ /* 0x000fe20000000000 */
[----:B--2---:R-:W-:Y:S01]  /*ad80*/  ISETP.NE.U32.AND P0, PT, R7, RZ, PT ;  /* 0x000000ff0700720c */ /* 0x004fe20003f05070 */
[----:B---3--:R-:W-:-:S02]  /*ad90*/  IMAD R6, R15, 0xc00, R20 ;  /* 0x00000c000f067824 */ /* 0x008fc400078e0214 */
[----:B------:R-:W-:Y:S01]  /*ada0*/  IMAD.MOV.U32 R7, RZ, RZ, R21 ;  /* 0x000000ffff077224 */ /* 0x000fe200078e0015 */
[----:B------:R-:W2:Y:S01]  /*adb0*/  LDL.64 R14, [R1+0x110] ;  /* 0x00011000010e7983 */ /* 0x000ea20000100a00 */
[----:B----4-:R-:W-:Y:S02]  /*adc0*/  R2UR UR4, R4 ;  /* 0x00000000040472ca */ /* 0x010fe400000e0000 */
[----:B------:R-:W-:Y:S02]  /*add0*/  R2UR UR6, R6 ;  /* 0x00000000060672ca */ /* 0x000fe400000e0000 */
[----:B------:R-:W-:Y:S02]  /*ade0*/  R2UR UR7, R7 ;  /* 0x00000000070772ca */ /* 0x000fe400000e0000 */
[----:B------:R-:W-:Y:S02]  /*adf0*/  R2UR UR5, R5 ;  /* 0x00000000050572ca */ /* 0x000fe400000e0000 */
[----:B------:R-:W-:-:S11]  /*ae00*/  VOTEU.ANY UP0, P0 ;  /* 0x00000000003f7886 */ /* 0x000fd60000000100 */
        /* <DEDUP_REMOVED lines=129> */
[----:B---3--:R-:W-:Y:S01]  /*b620*/  VIADD R8, R8, 0xc02 ;  /* 0x00000c0208087836 */ /* 0x008fe20000000000 */
        /* <DEDUP_REMOVED lines=9> */
[----:B----4-:R-:W-:-:S02]  /*b6c0*/  VIADD R10, R10, 0xc04 ;  /* 0x00000c040a0a7836 */ /* 0x010fc40000000000 */
        /* <DEDUP_REMOVED lines=19> */
[----:B------:R-:W0:Y:S01]  /*b800*/  S2R R72, SR_TID.X ;  /* 0x0000000000487919 */ /* 0x000e220000002100 */
[----:B------:R1:W-:Y:S04]  /*b810*/  STL [R1+0x90], R2 ;  /* 0x0000900201007387 */ /* 0x0003e80000100800 */
[----:B------:R1:W-:Y:S01]  /*b820*/  STL [R1+0x90], R2 ;  /* 0x0000900201007387 */ /* 0x0003e20000100800 */
[----:B------:R-:W-:-:S02]  /*b830*/  WARPGROUP.DEPBAR.LE gsb0, 0x0 ;  /* 0x00008000000079c5 */ /* 0x000fc40000010000 */
[----:B------:R-:W-:-:S06]  /*b840*/  WARPGROUP.ARRIVE ;  /* 0x00000000000079c5 */ /* 0x000fcc0000000000 */
[----:B------:R-:W-:Y:S01]  /*b850*/  HGMMA.64x96x16.F32.BF16 R24, gdesc[UR4], R24, gsb0 ;  /* 0x01600000041879f0 */ /* 0x000fe20008001818 */
[----:B0-----:R-:W-:Y:S01]  /*b860*/  LOP3.LUT R72, R72, 0x7f, RZ, 0xc0, !PT ;  /* 0x0000007f48487812 */ /* 0x001fe200078ec0ff */
[----:B------:R1:W-:Y:S03]  /*b870*/  STL [R1+0x90], R2 ;  /* 0x0000900201007387 */ /* 0x0003e60000100800 */
[----:B------:R-:W-:Y:S01]  /*b880*/  ISETP.NE.AND P0, PT, R72, RZ, PT ;  /* 0x000000ff4800720c */ /* 0x000fe20003f05270 */
        /* <DEDUP_REMOVED lines=22> */
[----:B------:R-:W3:Y:S04]  /*b9f0*/  LDL R15, [R1+0x13c] ;  /* 0x00013c00010f7983 */ /* 0x000ee80000100800 */
[----:B0-----:R-:W4:Y:S04]  /*ba00*/  LDL.128 R4, [R1+0x140] ;  /* 0x0001400001047983 */ /* 0x001f280000100c00 */
[----:B------:R-:W4:Y:S04]  /*ba10*/  LDL R72, [R1+0x70] ;  /* 0x0000700001487983 */ /* 0x000f280000100800 */
[----:B------:R-:W3:Y:S04]  /*ba20*/  LDL.128 R8, [R1+0x150] ;  /* 0x0001500001087983 */ /* 0x000ee80000100c00 */
[----:B--2---:R-:W2:Y:S01]  /*ba30*/  LD.E R20, desc[UR56][R20.64] ;  /* 0x0000003814147980 */ /* 0x004ea2000c101900 */
[----:B------:R-:W-:Y:S01]  /*ba40*/  BSSY B0, `(.L_x_10121) ;  /* 0x0000095000007945 */ /* 0x000fe20003800000 */
[----:B---3--:R-:W-:Y:S01]  /*ba50*/  ISETP.GE.AND P1, PT, R9, 0x1, PT ;  /* 0x000000010900780c */ /* 0x008fe20003f26270 */
[-C--:B--2---:R-:W-:Y:S01]  /*ba60*/  FMUL.FTZ R21, R34, R20.reuse ;  /* 0x0000001422157220 */ /* 0x084fe20000410000 */
[----:B------:R-:W-:Y:S01]  /*ba70*/  FMUL.FTZ R37, R37, R20 ;  /* 0x0000001425257220 */ /* 0x000fe20000410000 */
[----:B------:R-:W-:-:S03]  /*ba80*/  SHF.R.S32.HI R34, RZ, 0x1f, R15 ;  /* 0x0000001fff227819 */ /* 0x000fc6000001140f */
[----:B------:R0:W2:Y:S02]  /*ba90*/  MUFU.TANH R76, R37 ;  /* 0x00000025004c7308 */ /* 0x0000a40000002400 */
[----:B0-----:R-:W-:-:S04]  /*baa0*/  LEA.HI R37, R34, R15, RZ, 0x7 ;  /* 0x0000000f22257211 */ /* 0x001fc800078f38ff */
[----:B------:R-:W-:Y:S01]  /*bab0*/  LOP3.LUT R34, R37, 0xffffff80, RZ, 0xc0, !PT ;  /* 0xffffff8025227812 */ /* 0x000fe200078ec0ff */
[----:B------:R-:W-:-:S04]  /*bac0*/  FMUL.FTZ R13, R27, R20 ;  /* 0x000000141b0d7220 */ /* 0x000fc80000410000 */
[----:B------:R-:W-:Y:S02]  /*bad0*/  IMAD.IADD R34, R15, 0x1, -R34 ;  /* 0x000000010f227824 */ /* 0x000fe400078e0a22 */
[-C--:B------:R-:W-:Y:S01]  /*bae0*/  FMUL.FTZ R27, R39, R20.reuse ;  /* 0x00000014271b7220 */ /* 0x080fe20000410000 */
[-C--:B------:R-:W-:Y:S01]  /*baf0*/  FMUL.FTZ R41, R41, R20.reuse ;  /* 0x0000001429297220 */ /* 0x080fe20000410000 */
[-C--:B------:R-:W-:Y:S01]  /*bb00*/  FMUL.FTZ R36, R36, R20.reuse ;  /* 0x0000001424247220 */ /* 0x080fe20000410000 */
[----:B------:R-:W-:Y:S02]  /*bb10*/  SHF.R.S32.HI R39, RZ, 0x1f, R34 ;  /* 0x0000001fff277819 */ /* 0x000fe40000011422 */
[----:B------:R0:W3:Y:S01]  /*bb20*/  MUFU.TANH R80, R41 ;  /* 0x0000002900507308 */ /* 0x0000e20000002400 */
[-C--:B------:R-:W-:Y:S01]  /*bb30*/  FMUL.FTZ R12, R26, R20.reuse ;  /* 0x000000141a0c7220 */ /* 0x080fe20000410000 */
[-C--:B------:R-:W-:Y:S01]  /*bb40*/  FMUL.FTZ R26, R38, R20.reuse ;  /* 0x00000014261a7220 */ /* 0x080fe20000410000 */
[----:B------:R-:W-:Y:S01]  /*bb50*/  FMUL.FTZ R38, R42, R20 ;  /* 0x000000142a267220 */ /* 0x000fe20000410000 */
[----:B0-----:R-:W-:-:S04]  /*bb60*/  LEA.HI R41, R39, R34, RZ, 0x2 ;  /* 0x0000002227297211 */ /* 0x001fc800078f10ff */
[----:B------:R0:W1:Y:S01]  /*bb70*/  MUFU.TANH R73, R36 ;  /* 0x0000002400497308 */ /* 0x0000620000002400 */
[--C-:B------:R-:W-:Y:S01]  /*bb80*/  SHF.R.S32.HI R42, RZ, 0x2, R41.reuse ;  /* 0x00000002ff2a7819 */ /* 0x100fe20000011429 */
[-C--:B0-----:R-:W-:Y:S01]  /*bb90*/  FMUL.FTZ R36, R43, R20.reuse ;  /* 0x000000142b247220 */ /* 0x081fe20000410000 */
[----:B------:R-:W-:Y:S01]  /*bba0*/  SHF.R.S32.HI R43, RZ, 0x1f, R41 ;  /* 0x0000001fff2b7819 */ /* 0x000fe20000011429 */
[----:B------:R-:W-:-:S03]  /*bbb0*/  FMUL.FTZ R40, R40, R20 ;  /* 0x0000001428287220 */ /* 0x000fc60000410000 */
[----:B------:R-:W-:Y:S01]  /*bbc0*/  LEA.HI R43, R43, R42, RZ, 0x3 ;  /* 0x0000002a2b2b7211 */ /* 0x000fe200078f18ff */
[----:B------:R0:W1:Y:S01]  /*bbd0*/  MUFU.TANH R78, R40 ;  /* 0x00000028004e7308 */ /* 0x0000620000002400 */
[----:B------:R-:W-:Y:S02]  /*bbe0*/  LEA.HI R39, R39, R34, RZ, 0x5 ;  /* 0x0000002227277211 */ /* 0x000fe400078f28ff */
[----:B------:R-:W-:Y:S01]  /*bbf0*/  LOP3.LUT R43, R43, 0xfffffff8, RZ, 0xc0, !PT ;  /* 0xfffffff82b2b7812 */ /* 0x000fe200078ec0ff */
[-C--:B------:R-:W-:Y:S01]  /*bc00*/  FMUL.FTZ R29, R29, R20.reuse ;  /* 0x000000141d1d7220 */ /* 0x080fe20000410000 */
[----:B------:R-:W-:Y:S02]  /*bc10*/  LOP3.LUT R41, R41, 0x7ffffffc, RZ, 0xc0, !PT ;  /* 0x7ffffffc29297812 */ /* 0x000fe400078ec0ff */
[----:B0-----:R-:W-:Y:S01]  /*bc20*/  SHF.R.S32.HI R40, RZ, 0x7, R37 ;  /* 0x00000007ff287819 */ /* 0x001fe20000011425 */
[----:B------:R-:W-:Y:S02]  /*bc30*/  IMAD.IADD R42, R42, 0x1, -R43 ;  /* 0x000000012a2a7824 */ /* 0x000fe400078e0a2b */
[-C--:B------:R-:W-:Y:S01]  /*bc40*/  FMUL.FTZ R32, R32, R20.reuse ;  /* 0x0000001420207220 */ /* 0x080fe20000410000 */
[-C--:B------:R-:W-:Y:S01]  /*bc50*/  FMUL.FTZ R33, R33, R20.reuse ;  /* 0x0000001421217220 */ /* 0x080fe20000410000 */
[----:B------:R-:W-:Y:S01]  /*bc60*/  FMUL.FTZ R45, R45, R20 ;  /* 0x000000142d2d7220 */ /* 0x000fe20000410000 */
[----:B------:R-:W-:-:S02]  /*bc70*/  LEA.HI R37, R37, R40, RZ, 0x1 ;  /* 0x0000002825257211 */ /* 0x000fc400078f08ff */
[----:B------:R-:W-:Y:S01]  /*bc80*/  SHF.R.S32.HI R43, RZ, 0x5, R39 ;  /* 0x00000005ff2b7819 */ /* 0x000fe20000011427 */
[-C--:B------:R-:W-:Y:S01]  /*bc90*/  FMUL.FTZ R14, R24, R20.reuse ;  /* 0x00000014180e7220 */ /* 0x080fe20000410000 */
[----:B------:R0:W1:Y:S01]  /*bca0*/  MUFU.TANH R79, R29 ;  /* 0x0000001d004f7308 */ /* 0x0000620000002400 */
[-C--:B------:R-:W-:Y:S01]  /*bcb0*/  FMUL.FTZ R18, R30, R20.reuse ;  /* 0x000000141e127220 */ /* 0x080fe20000410000 */
[-C--:B------:R-:W-:Y:S01]  /*bcc0*/  FMUL.FTZ R19, R31, R20.reuse ;  /* 0x000000141f137220 */ /* 0x080fe20000410000 */
[-C--:B------:R-:W-:Y:S01]  /*bcd0*/  FMUL.FTZ R24, R35, R20.reuse ;  /* 0x0000001423187220 */ /* 0x080fe20000410000 */
[----:B------:R-:W-:Y:S01]  /*bce0*/  IMAD.IADD R41, R34, 0x1, -R41 ;  /* 0x0000000122297824 */ /* 0x000fe200078e0a29 */
[----:B------:R-:W-:Y:S01]  /*bcf0*/  LOP3.LUT R39, R37, 0x3fffffe, RZ, 0xc0, !PT ;  /* 0x03fffffe25277812 */ /* 0x000fe200078ec0ff */
[-C--:B------:R-:W-:Y:S01]  /*bd00*/  FMUL.FTZ R25, R25, R20.reuse ;  /* 0x0000001419197220 */ /* 0x080fe20000410000 */
[-C--:B------:R-:W-:Y:S01]  /*bd10*/  FMUL.FTZ R28, R28, R20.reuse ;  /* 0x000000141c1c7220 */ /* 0x080fe20000410000 */
[----:B------:R4:W1:Y:S01]  /*bd20*/  MUFU.TANH R77, R32 ;  /* 0x00000020004d7308 */ /* 0x0008620000002400 */
[-C--:B------:R-:W-:Y:S01]  /*bd30*/  FMUL.FTZ R44, R44, R20.reuse ;  /* 0x000000142c2c7220 */ /* 0x080fe20000410000 */
[-C--:B------:R-:W-:Y:S01]  /*bd40*/  FMUL.FTZ R31, R46, R20.reuse ;  /* 0x000000142e1f7220 */ /* 0x080fe20000410000 */
[-C--:B0-----:R-:W-:Y:S01]  /*bd50*/  FMUL.FTZ R29, R47, R20.reuse ;  /* 0x000000142f1d7220 */ /* 0x081fe20000410000 */
        /* <DEDUP_REMOVED lines=13> */
[-C--:B----4-:R-:W-:Y:S01]  /*be30*/  FMUL.FTZ R32, R63, R20.reuse ;  /* 0x000000143f207220 */ /* 0x090fe20000410000 */
[-C--:B------:R-:W-:Y:S01]  /*be40*/  FMUL.FTZ R64, R64, R20.reuse ;  /* 0x0000001440407220 */ /* 0x080fe20000410000 */
[-C--:B0-----:R-:W-:Y:S01]  /*be50*/  FMUL.FTZ R33, R66, R20.reuse ;  /* 0x0000001442217220 */ /* 0x081fe20000410000 */
[-C--:B------:R-:W-:Y:S01]  /*be60*/  FMUL.FTZ R15, R67, R20.reuse ;  /* 0x00000014430f7220 */ /* 0x080fe20000410000 */
[-C--:B------:R-:W-:Y:S01]  /*be70*/  FMUL.FTZ R68, R68, R20.reuse ;  /* 0x0000001444447220 */ /* 0x080fe20000410000 */
[----:B------:R-:W-:Y:S01]  /*be80*/  FMUL.FTZ R34, R70, R20 ;  /* 0x0000001446227220 */ /* 0x000fe20000410000 */
[----:B------:R-:W-:-:S02]  /*be90*/  IMAD R43, R72, 0x8, R43 ;  /* 0x00000008482b7824 */ /* 0x000fc400078e022b */
[-C--:B------:R-:W-:Y:S01]  /*bea0*/  FMUL.FTZ R37, R71, R20.reuse ;  /* 0x0000001447257220 */ /* 0x080fe20000410000 */
[----:B--2---:R-:W-:Y:S02]  /*beb0*/  IMAD R45, R0, -0x60, R5 ;  /* 0xffffffa0002d7824 */ /* 0x004fe400078e0205 */
        /* <DEDUP_REMOVED lines=9> */
[----:B------:R-:W0:Y:S03]  /*bf50*/  MUFU.TANH R14, R14 ;  /* 0x0000000e000e7308 */ /* 0x000e260000002400 */
[----:B------:R-:W-:Y:S01]  /*bf60*/  IMAD R42, R39, 0x40, R42 ;  /* 0x00000040272a7824 */ /* 0x000fe200078e022a */
[----:B------:R-:W-:-:S04]  /*bf70*/  LOP3.LUT R39, RZ, R6, RZ, 0x33, !PT ;  /* 0x00000006ff277212 */ /* 0x000fc800078e33ff */
[----:B------:R-:W2:Y:S01]  /*bf80*/  MUFU.TANH R25, R25 ;  /* 0x0000001900197308 */ /* 0x000ea20000002400 */
[----:B------:R-:W-:-:S07]  /*bf90*/  IMAD R20, R41, -0x2, R20 ;  /* 0xfffffffe29147824 */ /* 0x000fce00078e0214 */
[----:B------:R-:W4:Y:S01]  /*bfa0*/  MUFU.TANH R12, R12 ;  /* 0x0000000c000c7308 */ /* 0x000f220000002400 */
        /* <DEDUP_REMOVED lines=22> */
[----:B------:R-:W0:Y:S08]  /*c110*/  MUFU.TANH R56, R56 ;  /* 0x0000003800387308 */ /* 0x000e300000002400 */
[----:B------:R0:W0:Y:S08]  /*c120*/  MUFU.TANH R51, R57 ;  /* 0x0000003900337308 */ /* 0x0000300000002400 */
[----:B------:R-:W0:Y:S08]  /*c130*/  MUFU.TANH R58, R58 ;  /* 0x0000003a003a7308 */ /* 0x000e300000002400 */
[----:B------:R0:W0:Y:S08]  /*c140*/  MUFU.TANH R85, R59 ;  /* 0x0000003b00557308 */ /* 0x0000300000002400 */
[----:B------:R-:W0:Y:S08]  /*c150*/  MUFU.TANH R60, R60 ;  /* 0x0000003c003c7308 */ /* 0x000e300000002400 */
[----:B------:R0:W0:Y:S08]  /*c160*/  MUFU.TANH R47, R61 ;  /* 0x0000003d002f7308 */ /* 0x0000300000002400 */
[----:B------:R-:W0:Y:S08]  /*c170*/  MUFU.TANH R62, R62 ;  /* 0x0000003e003e7308 */ /* 0x000e300000002400 */
[----:B------:R-:W0:Y:S08]  /*c180*/  MUFU.TANH R32, R32 ;  /* 0x0000002000207308 */ /* 0x000e300000002400 */
[----:B------:R-:W0:Y:S08]  /*c190*/  MUFU.TANH R64, R64 ;  /* 0x0000004000407308 */ /* 0x000e300000002400 */
[----:B------:R0:W0:Y:S08]  /*c1a0*/  MUFU.TANH R46, R65 ;  /* 0x00000041002e7308 */ /* 0x0000300000002400 */
[----:B------:R-:W0:Y:S08]  /*c1b0*/  MUFU.TANH R33, R33 ;  /* 0x0000002100217308 */ /* 0x000e300000002400 */
[----:B------:R-:W0:Y:S08]  /*c1c0*/  MUFU.TANH R15, R15 ;  /* 0x0000000f000f7308 */ /* 0x000e300000002400 */
[----:B------:R-:W0:Y:S08]  /*c1d0*/  MUFU.TANH R68, R68 ;  /* 0x0000004400447308 */ /* 0x000e300000002400 */
[----:B------:R0:W0:Y:S08]  /*c1e0*/  MUFU.TANH R50, R69 ;  /* 0x0000004500327308 */ /* 0x0000300000002400 */
[----:B------:R-:W0:Y:S08]  /*c1f0*/  MUFU.TANH R34, R34 ;  /* 0x0000002200227308 */ /* 0x000e300000002400 */
[----:B------:R-:W0:Y:S01]  /*c200*/  MUFU.TANH R37, R37 ;  /* 0x0000002500257308 */ /* 0x000e220000002400 */
[----:B------:R-:W-:-:S02]  /*c210*/  IMAD.IADD R87, R20, 0x1, R7 ;  /* 0x0000000114577824 */ /* 0x000fc400078e0207 */
[----:B------:R-:W-:Y:S02]  /*c220*/  IMAD.IADD R89, R20, 0x1, R39 ;  /* 0x0000000114597824 */ /* 0x000fe400078e0227 */
[----:B------:R-:W-:Y:S02]  /*c230*/  IMAD R54, R41, -0x2, R6 ;  /* 0xfffffffe29367824 */ /* 0x000fe400078e0206 */
        /* <DEDUP_REMOVED lines=8> */
[----:B------:R-:W-:Y:S02]  /*c2c0*/  ISETP.NE.AND P1, PT, R9, 0x1, PT ;  /* 0x000000010900780c */ /* 0x000fe40003f25270 */
[----:B------:R-:W-:-:S11]  /*c2d0*/  LOP3.LUT R39, RZ, R8, RZ, 0x33, !PT ;  /* 0x00000008ff277212 */ /* 0x000fd600078e33ff */
[----:B------:R-:W-:-:S05]  /*c2e0*/  @P1 IMAD.HI.U32 R8, R39, R10, RZ ;  /* 0x0000000a27081227 */ /* 0x000fca00078e00ff */
[----:B------:R-:W-:-:S04]  /*c2f0*/  @P1 SHF.R.U32.HI R39, RZ, R11, R8 ;  /* 0x0000000bff271219 */ /* 0x000fc80000011608 */
[----:B------:R-:W-:Y:S01]  /*c300*/  LOP3.LUT R8, RZ, R39, RZ, 0x33, !PT ;  /* 0x00000027ff087212 */ /* 0x000fe200078e33ff */
[----:B------:R-:W-:Y:S06]  /*c310*/  BRA `(.L_x_10125) ;  /* 0x00000000000c7947 */ /* 0x000fec0003800000 */
.L_x_10124:
[----:B------:R-:W-:-:S13]  /*c320*/  ISETP.NE.AND P1, PT, R9, 0x1, PT ;  /* 0x000000010900780c */ /* 0x000fda0003f25270 */
[----:B------:R-:W-:-:S05]  /*c330*/  @P1 IMAD.HI.U32 R20, R8, R10, RZ ;  /* 0x0000000a08141227 */ /* 0x000fca00078e00ff */
[----:B------:R-:W-:-:S07]  /*c340*/  @P1 SHF.R.U32.HI R8, RZ, R11, R20 ;  /* 0x0000000bff081219 */ /* 0x000fce0000011614 */
.L_x_10125:
[----:B------:R-:W-:Y:S05]  /*c350*/  BSYNC B1 ;  /* 0x0000000000017941 */ /* 0x000fea0003800000 */
.L_x_10123:
[----:B------:R-:W-:-:S05]  /*c360*/  IMAD R8, R8, R9, R54 ;  /* 0x0000000908087224 */ /* 0x000fca00078e0236 */
[----:B------:R-:W-:Y:S02]  /*c370*/  VIMNMX R7, R7, R8, !PT ;  /* 0x0000000807077248 */ /* 0x000fe40007fe0100 */
[----:B------:R-:W-:-:S07]  /*c380*/  VIADDMNMX R6, R8, R9, R6, PT ;  /* 0x0000000908067246 */ /* 0x000fce0003800106 */
.L_x_10122:
[----:B------:R-:W-:Y:S05]  /*c390*/  BSYNC B0 ;  /* 0x0000000000007941 */ /* 0x000fea0003800000 */
.L_x_10121:
[----:B------:R-:W-:Y:S01]  /*c3a0*/  ISETP.GE.AND P1, PT, R40, 0x9, PT ;  /* 0x000000092800780c */ /* 0x000fe20003f26270 */
[----:B------:R-:W-:Y:S01]  /*c3b0*/  VIADD R42, R42, 0x8 ;  /* 0x000000082a2a7836 */ /* 0x000fe20000000000 */
[----:B------:R-:W-:Y:S01]  /*c3c0*/  ISETP.GE.AND P2, PT, R40, 0x2, PT ;  /* 0x000000022800780c */ /* 0x000fe20003f46270 */
[----:B------:R-:W-:Y:S01]  /*c3d0*/  BSSY B0, `(.L_x_10126) ;  /* 0x0000087000007945 */ /* 0x000fe20003800000 */
[----:B------:R-:W-:Y:S02]  /*c3e0*/  P2R R20, PR, RZ, 0x2 ;  /* 0x00000002ff147803 */ /* 0x000fe40000000000 */
[----:B------:R-:W-:Y:S02]  /*c3f0*/  ISETP.GT.AND P1, PT, R7, 0x8, !P1 ;  /* 0x000000080700780c */ /* 0x000fe40004f24270 */
[----:B------:R-:W-:Y:S02]  /*c400*/  P2R R8, PR, RZ, 0x4 ;  /* 0x00000004ff087803 */ /* 0x000fe40000000000 */
[----:B------:R-:W-:-:S02]  /*c410*/  ISETP.LT.OR P1, PT, R6, 0x9, P1 ;  /* 0x000000090600780c */ /* 0x000fc40000f21670 */
[C---:B------:R-:W-:Y:S02]  /*c420*/  ISETP.GT.AND P2, PT, R7.reuse, 0x1, !P2 ;  /* 0x000000010700780c */ /* 0x040fe40005744270 */
[----:B------:R-:W-:Y:S02]  /*c430*/  ISETP.GE.AND P3, PT, R40, 0xa, PT ;  /* 0x0000000a2800780c */ /* 0x000fe40003f66270 */
[----:B0-----:R-:W-:Y:S02]  /*c440*/  FSEL R81, R28, -INF , !P1 ;  /* 0xff8000001c517808 */ /* 0x001fe40004800000 */
[----:B------:R-:W-:Y:S02]  /*c450*/  ISETP.LT.OR P2, PT, R6, 0x2, P2 ;  /* 0x000000020600780c */ /* 0x000fe40001741670 */
[----:B------:R-:W-:Y:S02]  /*c460*/  ISETP.GT.AND P1, PT, R7, 0x9, !P3 ;  /* 0x000000090700780c */ /* 0x000fe40005f24270 */
[----:B------:R-:W-:-:S02]  /*c470*/  FSEL R83, R25, -INF , !P2 ;  /* 0xff80000019537808 */ /* 0x000fc40005000000 */
        /* <DEDUP_REMOVED lines=76> */
[----:B------:R-:W-:Y:S02]  /*c940*/  P2R R25, PR, RZ, 0x8 ;  /* 0x00000008ff197803 */ /* 0x000fe40000000000 */
[----:B------:R-:W-:-:S02]  /*c950*/  FSEL R49, R60, -INF , !P1 ;  /* 0xff8000003c317808 */ /* 0x000fc40004800000 */
        /* <DEDUP_REMOVED lines=39> */
.L_x_10129:
[----:B------:R-:W-:-:S13]  /*cbd0*/  ISETP.NE.AND P6, PT, R9, 0x1, PT ;  /* 0x000000010900780c */ /* 0x000fda0003fc5270 */
[----:B------:R-:W-:-:S05]  /*cbe0*/  @P6 IMAD.HI.U32 R10, R4, R10, RZ ;  /* 0x0000000a040a6227 */ /* 0x000fca00078e00ff */
[----:B------:R-:W-:-:S07]  /*cbf0*/  @P6 SHF.R.U32.HI R4, RZ, R11, R10 ;  /* 0x0000000bff046219 */ /* 0x000fce000001160a */
.L_x_10130:
[----:B------:R-:W-:Y:S05]  /*cc00*/  BSYNC B1 ;  /* 0x0000000000017941 */ /* 0x000fea0003800000 */
.L_x_10128:
[----:B------:R-:W-:-:S05]  /*cc10*/  IMAD R4, R4, R9, R54 ;  /* 0x0000000904047224 */ /* 0x000fca00078e0236 */
[----:B------:R-:W-:Y:S02]  /*cc20*/  VIADDMNMX R6, R4, R9, R6, PT ;  /* 0x0000000904067246 */ /* 0x000fe40003800106 */
[----:B------:R-:W-:-:S07]  /*cc30*/  VIMNMX R7, R7, R4, !PT ;  /* 0x0000000407077248 */ /* 0x000fce0007fe0100 */
.L_x_10127:
[----:B------:R-:W-:Y:S05]  /*cc40*/  BSYNC B0 ;  /* 0x0000000000007941 */ /* 0x000fea0003800000 */
.L_x_10126:
[----:B------:R-:W-:Y:S02]  /*cc50*/  ISETP.GT.AND P5, PT, R7, RZ, !P5 ;  /* 0x000000ff0700720c */ /* 0x000fe40006fa4270 */
        /* <DEDUP_REMOVED lines=19> */
[----:B------:R-:W2:Y:S01]  /*cd90*/  LDL.64 R20, [R1+0x230] ;  /* 0x0002300001147983 */ /* 0x000ea20000100a00 */
        /* <DEDUP_REMOVED lines=52> */
[C---:B------:R-:W-:Y:S02]  /*d0e0*/  ISETP.GT.AND P5, PT, R7.reuse, 0x48, !P6 ;  /* 0x000000480700780c */ /* 0x040fe400077a4270 */
[----:B------:R-:W-:Y:S02]  /*d0f0*/  ISETP.GT.AND P1, PT, R7, 0x49, !P1 ;  /* 0x000000490700780c */ /* 0x000fe40004f24270 */
[----:B------:R-:W-:Y:S02]  /*d100*/  ISETP.LT.OR P5, PT, R6, 0x49, P5 ;  /* 0x000000490600780c */ /* 0x000fe40002fa1670 */
[----:B--2---:R-:W-:Y:S02]  /*d110*/  FMNMX.FTZ R4, R91, R20, !PT ;  /* 0x000000145b047209 */ /* 0x004fe40007810000 */
[----:B------:R-:W-:-:S02]  /*d120*/  FMNMX.FTZ R5, R46, R21, !PT ;  /* 0x000000152e057209 */ /* 0x000fc40007810000 */
[----:B------:R-:W-:Y:S02]  /*d130*/  FMNMX.FTZ R4, R83, R4, !PT ;  /* 0x0000000453047209 */ /* 0x000fe40007810000 */
[----:B------:R-:W-:Y:S02]  /*d140*/  FSEL R13, R62, -INF , !P5 ;  /* 0xff8000003e0d7808 */ /* 0x000fe40006800000 */
[----:B------:R-:W-:Y:S02]  /*d150*/  FMNMX.FTZ R4, R81, R4, !PT ;  /* 0x0000000451047209 */ /* 0x000fe40007810000 */
[----:B------:R-:W-:Y:S02]  /*d160*/  ISETP.GT.AND P2, PT, R7, 0x50, !P2 ;  /* 0x000000500700780c */ /* 0x000fe40005744270 */
[----:B------:R-:W-:Y:S02]  /*d170*/  FMNMX.FTZ R4, R79, R4, !PT ;  /* 0x000000044f047209 */ /* 0x000fe40007810000 */
[----:B------:R-:W-:-:S02]  /*d180*/  ISETP.GT.AND P3, PT, R7, 0x51, !P3 ;  /* 0x000000510700780c */ /* 0x000fc40005f64270 */
        /* <DEDUP_REMOVED lines=39> */
[----:B------:R-:W-:Y:S02]  /*d400*/  ISETP.LT.OR P1, PT, R6, 0x4a, P1 ;  /* 0x0000004a0600780c */ /* 0x000fe40000f21670 */
[----:B------:R-:W-:Y:S01]  /*d410*/  FMNMX.FTZ R4, R24, R5, !PT ;  /* 0x0000000518047209 */ /* 0x000fe20007810000 */
[----:B------:R-:W0:Y:S01]  /*d420*/  SHFL.BFLY PT, R11, R10, 0x1, 0x1f ;  /* 0x0c201f000a0b7f89 */ /* 0x000e2200000e0000 */
[----:B------:R-:W-:Y:S02]  /*d430*/  ISETP.LT.OR P2, PT, R6, 0x51, P2 ;  /* 0x000000510600780c */ /* 0x000fe40001741670 */
[----:B------:R-:W-:-:S02]  /*d440*/  FSEL R56, R32, -INF , !P1 ;  /* 0xff80000020387808 */ /* 0x000fc40004800000 */
[----:B------:R-:W-:Y:S02]  /*d450*/  FMNMX.FTZ R5, R13, R4, !PT ;  /* 0x000000040d057209 */ /* 0x000fe40007810000 */
[----:B------:R-:W-:Y:S02]  /*d460*/  ISETP.GT.AND P4, PT, R7, 0x58, !P4 ;  /* 0x000000580700780c */ /* 0x000fe40006784270 */
[----:B------:R-:W-:Y:S02]  /*d470*/  ISETP.LT.OR P3, PT, R6, 0x52, P3 ;  /* 0x000000520600780c */ /* 0x000fe40001f61670 */
[----:B------:R-:W-:Y:S02]  /*d480*/  FSEL R32, R33, -INF , !P2 ;  /* 0xff80000021207808 */ /* 0x000fe40005000000 */
[----:B------:R-:W-:Y:S02]  /*d490*/  FMNMX.FTZ R5, R56, R5, !PT ;  /* 0x0000000538057209 */ /* 0x000fe40007810000 */
[----:B------:R-:W-:-:S02]  /*d4a0*/  ISETP.GT.AND P1, PT, R7, 0x59, !P6 ;  /* 0x000000590700780c */ /* 0x000fc40007724270 */
[----:B------:R-:W-:Y:S02]  /*d4b0*/  ISETP.LT.OR P4, PT, R6, 0x59, P4 ;  /* 0x000000590600780c */ /* 0x000fe40002781670 */
[----:B------:R-:W-:Y:S02]  /*d4c0*/  FSEL R33, R15, -INF , !P3 ;  /* 0xff8000000f217808 */ /* 0x000fe40005800000 */
[----:B------:R-:W-:Y:S02]  /*d4d0*/  FMNMX.FTZ R4, R32, R5, !PT ;  /* 0x0000000520047209 */ /* 0x000fe40007810000 */
[----:B------:R-:W-:Y:S02]  /*d4e0*/  ISETP.LT.OR P1, PT, R6, 0x5a, P1 ;  /* 0x0000005a0600780c */ /* 0x000fe40000f21670 */
[----:B------:R-:W-:Y:S02]  /*d4f0*/  FSEL R34, R34, -INF , !P4 ;  /* 0xff80000022227808 */ /* 0x000fe40006000000 */
[----:B------:R-:W-:-:S02]  /*d500*/  FMNMX.FTZ R5, R33, R4, !PT ;  /* 0x0000000421057209 */ /* 0x000fc40007810000 */
[----:B------:R-:W-:Y:S02]  /*d510*/  FSEL R35, R37, -INF , !P1 ;  /* 0xff80000025237808 */ /* 0x000fe40004800000 */
[----:B------:R-:W-:Y:S01]  /*d520*/  FMNMX.FTZ R4, R34, R5, !PT ;  /* 0x0000000522047209 */ /* 0x000fe20007810000 */
[----:B------:R-:W2:Y:S01]  /*d530*/  LDL R37, [R1+0x250] ;  /* 0x0002500001257983 */ /* 0x000ea20000100800 */
[----:B0-----:R-:W-:Y:S02]  /*d540*/  FMNMX.FTZ R6, R10, R11, !PT ;  /* 0x0000000b0a067209 */ /* 0x001fe40007810000 */
[----:B------:R-:W-:Y:S02]  /*d550*/  FMNMX.FTZ R9, R35, R4, !PT ;  /* 0x0000000423097209 */ /* 0x000fe40007810000 */
[----:B------:R-:W3:Y:S04]  /*d560*/  LDL.64 R4, [R1+0x240] ;  /* 0x0002400001047983 */ /* 0x000ee80000100a00 */
[----:B------:R-:W-:Y:S04]  /*d570*/  STL.64 [R1+0x230], R8 ;  /* 0x0002300801007387 */ /* 0x000fe80000100a00 */
[----:B------:R0:W-:Y:S04]  /*d580*/  STL [R1+0x230], R6 ;  /* 0x0002300601007387 */ /* 0x0001e80000100800 */
[----:B------:R-:W2:Y:S04]  /*d590*/  LDL R12, [R1+0x230] ;  /* 0x00023000010c7983 */ /* 0x000ea80000100800 */
[----:B------:R-:W4:Y:S01]  /*d5a0*/  LDL R11, [R1+0x234] ;  /* 0x00023400010b7983 */ /* 0x000f220000100800 */
[----:B--2---:R-:W-:Y:S01]  /*d5b0*/  FMUL.FTZ R7, R37, R12 ;  /* 0x0000000c25077220 */ /* 0x004fe20000410000 */
[----:B------:R-:W-:-:S04]  /*d5c0*/  FSETP.NEU.FTZ.AND P1, PT, R12, -INF , PT ;  /* 0xff8000000c00780b */ /* 0x000fc80003f3d000 */
[----:B------:R-:W-:-:S05]  /*d5d0*/  FSEL R10, R7, RZ, P1 ;  /* 0x000000ff070a7208 */ /* 0x000fca0000800000 */
[----:B0-----:R-:W-:-:S04]  /*d5e0*/  FFMA.FTZ R6, R79, R37, -R10 ;  /* 0x000000254f067223 */ /* 0x001fc8000001080a */
[----:B------:R4:W-:Y:S02]  /*d5f0*/  MUFU.EX2 R173, R6 ;  /* 0x0000000600ad7308 */ /* 0x0009e40000000800 */
[----:B----4-:R-:W0:Y:S02]  /*d600*/  SHFL.BFLY PT, R6, R11, 0x2, 0x1f ;  /* 0x0c401f000b067f89 */ /* 0x010e2400000e0000 */
[----:B0-----:R-:W-:-:S05]  /*d610*/  FMNMX.FTZ R6, R6, R11, !PT ;  /* 0x0000000b06067209 */ /* 0x001fca0007810000 */
[----:B------:R-:W0:Y:S01]  /*d620*/  SHFL.BFLY PT, R9, R6, 0x1, 0x1f ;  /* 0x0c201f0006097f89 */ /* 0x000e2200000e0000 */
[----:B------:R-:W-:Y:S01]  /*d630*/  FSEL R11, R12, RZ, P1 ;  /* 0x000000ff0c0b7208 */ /* 0x000fe20000800000 */
[----:B------:R-:W-:-:S04]  /*d640*/  FFMA.FTZ R7, R91, R37, -R10 ;  /* 0x000000255b077223 */ /* 0x000fc8000001080a */
[----:B------:R-:W-:Y:S01]  /*d650*/  FADD.FTZ R20, R20, -R11 ;  /* 0x8000000b14147221 */ /* 0x000fe20000010000 */
[----:B0-----:R-:W-:-:S04]  /*d660*/  FMNMX.FTZ R6, R6, R9, !PT ;  /* 0x0000000906067209 */ /* 0x001fc80007810000 */
[C---:B------:R-:W-:Y:S01]  /*d670*/  FSETP.NEU.FTZ.AND P1, PT, R6.reuse, -INF , PT ;  /* 0xff8000000600780b */ /* 0x040fe20003f3d000 */
[----:B------:R-:W-:-:S05]  /*d680*/  FMUL.FTZ R8, R6, R37 ;  /* 0x0000002506087220 */ /* 0x000fca0000410000 */
[----:B------:R-:W-:Y:S02]  /*d690*/  FSEL R9, R8, RZ, P1 ;  /* 0x000000ff08097208 */ /* 0x000fe40000800000 */
[----:B------:R-:W-:Y:S01]  /*d6a0*/  FSEL R8, R6, RZ, P1 ;  /* 0x000000ff06087208 */ /* 0x000fe20000800000 */
[-C--:B------:R-:W-:Y:S02]  /*d6b0*/  FMUL.FTZ R12, R20, R37.reuse ;  /* 0x00000025140c7220 */ /* 0x080fe40000410000 */
[-CC-:B------:R-:W-:Y:S02]  /*d6c0*/  FFMA.FTZ R224, R46, R37.reuse, -R9.reuse ;  /* 0x000000252ee07223 */ /* 0x180fe40000010809 */
[----:B------:R-:W-:Y:S01]  /*d6d0*/  FADD.FTZ R8, R21, -R8 ;  /* 0x8000000815087221 */ /* 0x000fe20000010000 */
[-CC-:B------:R-:W-:Y:S01]  /*d6e0*/  FFMA.FTZ R172, R83, R37.reuse, -R10.reuse ;  /* 0x0000002553ac7223 */ /* 0x180fe2000001080a */
[-CC-:B------:R-:W-:Y:S02]  /*d6f0*/  FFMA.FTZ R219, R48, R37.reuse, -R9.reuse ;  /* 0x0000002530db7223 */ /* 0x180fe40000010809 */
[----:B------:R-:W-:Y:S01]  /*d700*/  FMUL.FTZ R8, R37, R8 ;  /* 0x0000000825087220 */ /* 0x000fe20000410000 */
[----:B------:R-:W-:Y:S01]  /*d710*/  MUFU.EX2 R7, R7 ;  /* 0x0000000700077308 */ /* 0x000fe20000000800 */
[-CC-:B------:R-:W-:Y:S01]  /*d720*/  FFMA.FTZ R200, R31, R37.reuse, -R9.reuse ;  /* 0x000000251fc87223 */ /* 0x180fe20000010809 */
[-C--:B------:R-:W-:Y:S01]  /*d730*/  FFMA.FTZ R174, R81, R37.reuse, -R10 ;  /* 0x0000002551ae7223 */ /* 0x080fe2000001080a */
[----:B------:R-:W-:-:S05]  /*d740*/  FFMA.FTZ R175, R50, R37, -R9 ;  /* 0x0000002532af7223 */ /* 0x000fca0000010809 */
[----:B------:R-:W3:Y:S01]  /*d750*/  MUFU.EX2 R12, R12 ;  /* 0x0000000c000c7308 */ /* 0x000ee20000000800 */
[----:B------:R-:W-:-:S07]  /*d760*/  FFMA.FTZ R222, R52, R37, -R9 ;  /* 0x0000002534de7223 */ /* 0x000fce0000010809 */
[----:B------:R-:W-:Y:S08]  /*d770*/  MUFU.EX2 R224, R224 ;  /* 0x000000e000e07308 */ /* 0x000ff00000000800 */
[----:B------:R-:W0:Y:S01]  /*d780*/  MUFU.EX2 R31, R8 ;  /* 0x00000008001f7308 */ /* 0x000e220000000800 */
[----:B------:R-:W-:-:S07]  /*d790*/  FFMA.FTZ R220, R77, R37, -R10 ;  /* 0x000000254ddc7223 */ /* 0x000fce000001080a */
[----:B------:R-:W1:Y:S01]  /*d7a0*/  MUFU.EX2 R172, R172 ;  /* 0x000000ac00ac7308 */ /* 0x000e620000000800 */
[----:B------:R-:W-:-:S07]  /*d7b0*/  FFMA.FTZ R215, R54, R37, -R9 ;  /* 0x0000002536d77223 */ /* 0x000fce0000010809 */
[----:B------:R-:W2:Y:S01]  /*d7c0*/  MUFU.EX2 R219, R219 ;  /* 0x000000db00db7308 */ /* 0x000ea20000000800 */
[----:B------:R-:W-:-:S07]  /*d7d0*/  FFMA.FTZ R217, R75, R37, -R10 ;  /* 0x000000254bd97223 */ /* 0x000fce000001080a */
[----:B------:R-:W4:Y:S01]  /*d7e0*/  MUFU.EX2 R174, R174 ;  /* 0x000000ae00ae7308 */ /* 0x000f220000000800 */
[----:B------:R-:W-:-:S07]  /*d7f0*/  FFMA.FTZ R218, R44, R37, -R9 ;  /* 0x000000252cda7223 */ /* 0x000fce0000010809 */
[----:B------:R-:W5:Y:S01]  /*d800*/  MUFU.EX2 R175, R175 ;  /* 0x000000af00af7308 */ /* 0x000f620000000800 */
[----:B---3--:R-:W-:Y:S01]  /*d810*/  FFMA.FTZ R11, R12, R4, R7 ;  /* 0x000000040c0b7223 */ /* 0x008fe20000010007 */
[----:B------:R-:W-:Y:S01]  /*d820*/  FFMA.FTZ R211, R73, R37, -R10 ;  /* 0x0000002549d37223 */ /* 0x000fe2000001080a */
[----:B0-----:R-:W-:-:S05]  /*d830*/  FFMA.FTZ R4, R5, R31, R224 ;  /* 0x0000001f05047223 */ /* 0x001fca00000100e0 */
[----:B------:R-:W0:Y:S01]  /*d840*/  MUFU.EX2 R222, R222 ;  /* 0x000000de00de7308 */ /* 0x000e220000000800 */
[----:B------:R-:W-:Y:S01]  /*d850*/  FFMA.FTZ R208, R42, R37, -R9 ;  /* 0x000000252ad07223 */ /* 0x000fe20000010809 */
[----:B-1----:R-:W-:-:S06]  /*d860*/  FADD.FTZ R11, R172, R11 ;  /* 0x0000000bac0b7221 */ /* 0x002fcc0000010000 */
[----:B------:R-:W1:Y:S01]  /*d870*/  MUFU.EX2 R220, R220 ;  /* 0x000000dc00dc7308 */ /* 0x000e620000000800 */
[----:B------:R-:W-:Y:S01]  /*d880*/  FFMA.FTZ R216, R71, R37, -R10 ;  /* 0x0000002547d87223 */ /* 0x000fe2000001080a */
[----:B--2---:R-:W-:-:S06]  /*d890*/  FADD.FTZ R4, R219, R4 ;  /* 0x00000004db047221 */ /* 0x004fcc0000010000 */
[----:B------:R-:W2:Y:S01]  /*d8a0*/  MUFU.EX2 R215, R215 ;  /* 0x000000d700d77308 */ /* 0x000ea20000000800 */
[----:B------:R-:W-:Y:S01]  /*d8b0*/  FFMA.FTZ R209, R40, R37, -R9 ;  /* 0x0000002528d17223 */ /* 0x000fe20000010809 */
[----:B----4-:R-:W-:-:S06]  /*d8c0*/  FADD.FTZ R8, R174, R11 ;  /* 0x0000000bae087221 */ /* 0x010fcc0000010000 */
[----:B------:R-:W3:Y:S01]  /*d8d0*/  MUFU.EX2 R217, R217 ;  /* 0x000000d900d97308 */ /* 0x000ee20000000800 */
[----:B------:R-:W-:Y:S01]  /*d8e0*/  FFMA.FTZ R206, R69, R37, -R10 ;  /* 0x0000002545ce7223 */ /* 0x000fe2000001080a */
[----:B-----5:R-:W-:-:S06]  /*d8f0*/  FADD.FTZ R5, R175, R4 ;  /* 0x00000004af057221 */ /* 0x020fcc0000010000 */
[----:B------:R-:W4:Y:S01]  /*d900*/  MUFU.EX2 R218, R218 ;  /* 0x000000da00da7308 */ /* 0x000f220000000800 */
[----:B------:R-:W-:Y:S01]  /*d910*/  FFMA.FTZ R204, R38, R37, -R9 ;  /* 0x0000002526cc7223 */ /* 0x000fe20000010809 */
[----:B------:R-:W-:-:S06]  /*d920*/  FADD.FTZ R11, R173, R8 ;  /* 0x00000008ad0b7221 */ /* 0x000fcc0000010000 */
[----:B------:R-:W5:Y:S01]  /*d930*/  MUFU.EX2 R211, R211 ;  /* 0x000000d300d37308 */ /* 0x000f620000000800 */
[----:B------:R-:W-:Y:S01]  /*d940*/  FFMA.FTZ R207, R67, R37, -R10 ;  /* 0x0000002543cf7223 */ /* 0x000fe2000001080a */
[----:B0-----:R-:W-:-:S06]  /*d950*/  FADD.FTZ R4, R222, R5 ;  /* 0x00000005de047221 */ /* 0x001fcc0000010000 */
[----:B------:R-:W0:Y:S01]  /*d960*/  MUFU.EX2 R208, R208 ;  /* 0x000000d000d07308 */ /* 0x000e220000000800 */
[----:B------:R-:W-:Y:S01]  /*d970*/  FFMA.FTZ R205, R36, R37, -R9 ;  /* 0x0000002524cd7223 */ /* 0x000fe20000010809 */
[----:B-1----:R-:W-:-:S06]  /*d980*/  FADD.FTZ R8, R220, R11 ;  /* 0x0000000bdc087221 */ /* 0x002fcc0000010000 */
[----:B------:R-:W1:Y:S01]  /*d990*/  MUFU.EX2 R216, R216 ;  /* 0x000000d800d87308 */ /* 0x000e620000000800 */
[----:B------:R-:W-:Y:S01]  /*d9a0*/  FFMA.FTZ R203, R65, R37, -R10 ;  /* 0x0000002541cb7223 */ /* 0x000fe2000001080a */
[----:B--2---:R-:W-:-:S06]  /*d9b0*/  FADD.FTZ R5, R215, R4 ;  /* 0x00000004d7057221 */ /* 0x004fcc0000010000 */
[----:B------:R-:W2:Y:S01]  /*d9c0*/  MUFU.EX2 R209, R209 ;  /* 0x000000d100d17308 */ /* 0x000ea20000000800 */
[----:B---3--:R-:W-:Y:S01]  /*d9d0*/  FADD.FTZ R8, R217, R8 ;  /* 0x00000008d9087221 */ /* 0x008fe20000010000 */
[----:B------:R-:W-:-:S06]  /*d9e0*/  FFMA.FTZ R202, R63, R37, -R10 ;  /* 0x000000253fca7223 */ /* 0x000fcc000001080a */
[----:B------:R-:W3:Y:S01]  /*d9f0*/  MUFU.EX2 R206, R206 ;  /* 0x000000ce00ce7308 */ /* 0x000ee20000000800 */
[----:B----4-:R-:W-:Y:S01]  /*da00*/  FADD.FTZ R5, R218, R5 ;  /* 0x00000005da057221 */ /* 0x010fe20000010000 */
[----:B------:R-:W-:-:S06]  /*da10*/  FFMA.FTZ R201, R27, R37, -R9 ;  /* 0x000000251bc97223 */ /* 0x000fcc0000010809 */
[----:B------:R-:W4:Y:S01]  /*da20*/  MUFU.EX2 R204, R204 ;  /* 0x000000cc00cc7308 */ /* 0x000f220000000800 */
[----:B-----5:R-:W-:Y:S01]  /*da30*/  FADD.FTZ R11, R211, R8 ;  /* 0x00000008d30b7221 */ /* 0x020fe20000010000 */
[----:B------:R-:W-:-:S06]  /*da40*/  FFMA.FTZ R197, R61, R37, -R10 ;  /* 0x000000253dc57223 */ /* 0x000fcc000001080a */
[----:B------:R-:W5:Y:S01]  /*da50*/  MUFU.EX2 R207, R207 ;  /* 0x000000cf00cf7308 */ /* 0x000f620000000800 */
[----:B0-----:R-:W-:Y:S01]  /*da60*/  FADD.FTZ R4, R208, R5 ;  /* 0x00000005d0047221 */ /* 0x001fe20000010000 */
[----:B------:R-:W-:-:S06]  /*da70*/  FFMA.FTZ R194, R30, R37, -R9 ;  /* 0x000000251ec27223 */ /* 0x000fcc0000010809 */
[----:B------:R-:W0:Y:S01]  /*da80*/  MUFU.EX2 R205, R205 ;  /* 0x000000cd00cd7308 */ /* 0x000e220000000800 */
[----:B-1----:R-:W-:Y:S01]  /*da90*/  FADD.FTZ R11, R216, R11 ;  /* 0x0000000bd80b7221 */ /* 0x002fe20000010000 */
[----:B------:R-:W-:-:S06]  /*daa0*/  FFMA.FTZ R196, R59, R37, -R10 ;  /* 0x000000253bc47223 */ /* 0x000fcc000001080a */
[----:B------:R-:W1:Y:S01]  /*dab0*/  MUFU.EX2 R203, R203 ;  /* 0x000000cb00cb7308 */ /* 0x000e620000000800 */
[----:B--2---:R-:W-:Y:S01]  /*dac0*/  FADD.FTZ R5, R209, R4 ;  /* 0x00000004d1057221 */ /* 0x004fe20000010000 */
[----:B------:R-:W-:-:S06]  /*dad0*/  FFMA.FTZ R195, R29, R37, -R9 ;  /* 0x000000251dc37223 */ /* 0x000fcc0000010809 */
        /* <DEDUP_REMOVED lines=44> */
[----:B0-----:R-:W-:-:S06]  /*dda0*/  FADD.FTZ R5, R199, R8 ;  /* 0x00000008c7057221 */ /* 0x001fcc0000010000 */
[----:B------:R-:W0:Y:S01]  /*ddb0*/  MUFU.EX2 R178, R178 ;  /* 0x000000b200b27308 */ /* 0x000e220000000800 */
[-C--:B------:R-:W-:Y:S01]  /*ddc0*/  FFMA.FTZ R18, R43, R37.reuse, -R10 ;  /* 0x000000252b127223 */ /* 0x080fe2000001080a */
[----:B------:R-:W-:-:S06]  /*ddd0*/  FFMA.FTZ R159, R33, R37, -R9 ;  /* 0x00000025219f7223 */ /* 0x000fcc0000010809 */
[----:B------:R-:W5:Y:S01]  /*dde0*/  MUFU.EX2 R186, R186 ;  /* 0x000000ba00ba7308 */ /* 0x000f620000000800 */
[----:B-1----:R-:W-:Y:S01]  /*ddf0*/  FADD.FTZ R11, R185, R4 ;  /* 0x00000004b90b7221 */ /* 0x002fe20000010000 */
[----:B--2---:R-:W-:-:S06]  /*de00*/  FADD.FTZ R4, R188, R5 ;  /* 0x00000005bc047221 */ /* 0x004fcc0000010000 */
[----:B------:R-:W1:Y:S01]  /*de10*/  MUFU.EX2 R181, R181 ;  /* 0x000000b500b57308 */ /* 0x000e620000000800 */
[-C--:B------:R-:W-:Y:S01]  /*de20*/  FFMA.FTZ R14, R41, R37.reuse, -R10 ;  /* 0x00000025290e7223 */ /* 0x080fe2000001080a */
[----:B------:R-:W-:-:S06]  /*de30*/  FFMA.FTZ R20, R34, R37, -R9 ;  /* 0x0000002522147223 */ /* 0x000fcc0000010809 */
[----:B------:R-:W2:Y:S01]  /*de40*/  MUFU.EX2 R187, R187 ;  /* 0x000000bb00bb7308 */ /* 0x000ea20000000800 */
[----:B---3--:R-:W-:Y:S01]  /*de50*/  FADD.FTZ R11, R184, R11 ;  /* 0x0000000bb80b7221 */ /* 0x008fe20000010000 */
[----:B----4-:R-:W-:-:S06]  /*de60*/  FADD.FTZ R5, R189, R4 ;  /* 0x00000004bd057221 */ /* 0x010fcc0000010000 */
[----:B------:R-:W3:Y:S01]  /*de70*/  MUFU.EX2 R15, R15 ;  /* 0x0000000f000f7308 */ /* 0x000ee20000000800 */
[-C--:B------:R-:W-:Y:S01]  /*de80*/  FFMA.FTZ R19, R39, R37.reuse, -R10 ;  /* 0x0000002527137223 */ /* 0x080fe2000001080a */
[----:B------:R-:W-:-:S06]  /*de90*/  FFMA.FTZ R21, R35, R37, -R9 ;  /* 0x0000002523157223 */ /* 0x000fcc0000010809 */
[----:B------:R-:W4:Y:S01]  /*dea0*/  MUFU.EX2 R158, R158 ;  /* 0x0000009e009e7308 */ /* 0x000f220000000800 */
[----:B0-----:R-:W-:Y:S01]  /*deb0*/  FADD.FTZ R4, R178, R11 ;  /* 0x0000000bb2047221 */ /* 0x001fe20000010000 */
[----:B-----5:R-:W-:-:S06]  /*dec0*/  FADD.FTZ R8, R186, R5 ;  /* 0x00000005ba087221 */ /* 0x020fcc0000010000 */
[----:B------:R-:W0:Y:S08]  /*ded0*/  MUFU.EX2 R18, R18 ;  /* 0x0000001200127308 */ /* 0x000e300000000800 */
[----:B------:R-:W5:Y:S01]  /*dee0*/  MUFU.EX2 R159, R159 ;  /* 0x0000009f009f7308 */ /* 0x000f620000000800 */
[----:B-1----:R-:W-:Y:S01]  /*def0*/  FADD.FTZ R4, R181, R4 ;  /* 0x00000004b5047221 */ /* 0x002fe20000010000 */
[----:B--2---:R-:W-:-:S06]  /*df00*/  FADD.FTZ R5, R187, R8 ;  /* 0x00000008bb057221 */ /* 0x004fcc0000010000 */
[----:B------:R-:W1:Y:S08]  /*df10*/  MUFU.EX2 R14, R14 ;  /* 0x0000000e000e7308 */ /* 0x000e700000000800 */
[----:B------:R-:W2:Y:S01]  /*df20*/  MUFU.EX2 R20, R20 ;  /* 0x0000001400147308 */ /* 0x000ea20000000800 */
[----:B---3--:R-:W-:Y:S01]  /*df30*/  FADD.FTZ R9, R15, R4 ;  /* 0x000000040f097221 */ /* 0x008fe20000010000 */
[----:B----4-:R-:W-:-:S06]  /*df40*/  FADD.FTZ R4, R158, R5 ;  /* 0x000000059e047221 */ /* 0x010fcc0000010000 */
[----:B------:R-:W3:Y:S08]  /*df50*/  MUFU.EX2 R19, R19 ;  /* 0x0000001300137308 */ /* 0x000ef00000000800 */
[----:B------:R-:W4:Y:S01]  /*df60*/  MUFU.EX2 R21, R21 ;  /* 0x0000001500157308 */ /* 0x000f220000000800 */
[----:B0-----:R-:W-:Y:S01]  /*df70*/  FADD.FTZ R9, R18, R9 ;  /* 0x0000000912097221 */ /* 0x001fe20000010000 */
[----:B-----5:R-:W-:-:S03]  /*df80*/  FADD.FTZ R5, R159, R4 ;  /* 0x000000049f057221 */ /* 0x020fc60000010000 */
[----:B-1----:R-:W-:Y:S01]  /*df90*/  FADD.FTZ R8, R14, R9 ;  /* 0x000000090e087221 */ /* 0x002fe20000010000 */
[----:B--2---:R-:W-:-:S03]  /*dfa0*/  FADD.FTZ R4, R20, R5 ;  /* 0x0000000514047221 */ /* 0x004fc60000010000 */
[----:B---3--:R-:W-:Y:S01]  /*dfb0*/  FADD.FTZ R8, R19, R8 ;  /* 0x0000000813087221 */ /* 0x008fe20000010000 */
[----:B------:R-:W-:Y:S01]  /*dfc0*/  STL [R1+0x234], R6 ;  /* 0x0002340601007387 */ /* 0x000fe20000100800 */
[----:B----4-:R-:W-:-:S05]  /*dfd0*/  FADD.FTZ R9, R21, R4 ;  /* 0x0000000415097221 */ /* 0x010fca0000010000 */
[----:B------:R-:W-:Y:S04]  /*dfe0*/  STL.64 [R1+0x240], R8 ;  /* 0x0002400801007387 */ /* 0x000fe80000100a00 */
[----:B------:R-:W2:Y:S01]  /*dff0*/  LD.E R10, desc[UR56][R16.64+0x260] ;  /* 0x00026038100a7980 */ /* 0x000ea2000c101900 */
[----:B------:R-:W-:-:S04]  /*e000*/  UIADD3 UR4, UP0, UR49, 0x260, URZ ;  /* 0x0000026031047890 */ /* 0x000fc8000ff1e03f */
[----:B------:R-:W-:Y:S02]  /*e010*/  ULOP3.LUT UR5, UR4, 0x4, URZ, 0xfc, !UPT ;  /* 0x0000000404057892 */ /* 0x000fe4000f8efc3f */
[----:B------:R-:W-:-:S04]  /*e020*/  UIADD3.X UR6, URZ, UR48, URZ, UP0, !UPT ;  /* 0x000000303f067290 */ /* 0x000fc800087fe43f */
[----:B------:R-:W-:Y:S02]  /*e030*/  IMAD.U32 R4, RZ, RZ, UR5 ;  /* 0x00000005ff047e24 */ /* 0x000fe4000f8e00ff */
[----:B------:R-:W-:Y:S02]  /*e040*/  IMAD.U32 R5, RZ, RZ, UR6 ;  /* 0x00000006ff057e24 */ /* 0x000fe4000f8e00ff */
[----:B--2---:R-:W-:-:S05]  /*e050*/  FMUL.FTZ R11, R12, R10 ;  /* 0x0000000a0c0b7220 */ /* 0x004fca0000410000 */
[----:B------:R0:W-:Y:S04]  /*e060*/  ST.E desc[UR56][R16.64+0x260], R11 ;  /* 0x0002600b10007985 */ /* 0x0001e8000c101938 */
[----:B------:R-:W2:Y:S02]  /*e070*/  LD.E R10, desc[UR56][R4.64] ;  /* 0x00000038040a7980 */ /* 0x000ea4000c101900 */
[----:B--2---:R-:W-:-:S05]  /*e080*/  FMUL.FTZ R13, R12, R10 ;  /* 0x0000000a0c0d7220 */ /* 0x004fca0000410000 */
[----:B------:R1:W-:Y:S04]  /*e090*/  ST.E desc[UR56][R4.64], R13 ;  /* 0x0000000d04007985 */ /* 0x0003e8000c101938 */
        /* <DEDUP_REMOVED lines=62> */
[----:B------:R-:W-:-:S06]  /*e480*/  ULOP3.LUT UR5, UR4, 0x8, URZ, 0xfc, !UPT ;  /* 0x0000000804057892 */ /* 0x000fcc000f8efc3f */
[----:B------:R-:W-:Y:S02]  /*e490*/  IMAD.U32 R10, RZ, RZ, UR5 ;  /* 0x00000005ff0a7e24 */ /* 0x000fe4000f8e00ff */
[C---:B--2---:R-:W-:Y:S01]  /*e4a0*/  FMUL.FTZ R11, R12.reuse, R11 ;  /* 0x0000000b0c0b7220 */ /* 0x044fe20000410000 */
[----:B---3--:R-:W-:-:S04]  /*e4b0*/  FMUL.FTZ R143, R12, R143 ;  /* 0x0000008f0c8f7220 */ /* 0x008fc80000410000 */
[----:B------:R0:W-:Y:S01]  /*e4c0*/  ST.E desc[UR56][R16.64+0x2a0], R11 ;  /* 0x0002a00b10007985 */ /* 0x0001e2000c101938 */
[C---:B----4-:R-:W-:Y:S01]  /*e4d0*/  FMUL.FTZ R9, R12.reuse, R9 ;  /* 0x000000090c097220 */ /* 0x050fe20000410000 */
[C---:B-----5:R-:W-:Y:S01]  /*e4e0*/  FMUL.FTZ R25, R12.reuse, R25 ;  /* 0x000000190c197220 */ /* 0x060fe20000410000 */
[C---:B------:R-:W-:Y:S01]  /*e4f0*/  FMUL.FTZ R27, R12.reuse, R27 ;  /* 0x0000001b0c1b7220 */ /* 0x040fe20000410000 */
[----:B0-----:R-:W-:Y:S02]  /*e500*/  IMAD.U32 R11, RZ, RZ, UR6 ;  /* 0x00000006ff0b7e24 */ /* 0x001fe4000f8e00ff */
        /* <DEDUP_REMOVED lines=118> */
[----:B------:R-:W1:Y:S01]  /*ec70*/  LD.E R6, desc[UR56][R10.64] ;  /* 0x000000380a067980 */ /* 0x000e62000c101900 */
[----:B------:R-:W-:Y:S01]  /*ec80*/  ULOP3.LUT UR4, UR4, 0xc, URZ, 0xfc, !UPT ;  /* 0x0000000c04047892 */ /* 0x000fe2000f8efc3f */
[----:B0-----:R-:W-:-:S05]  /*ec90*/  IMAD.U32 R9, RZ, RZ, UR6 ;  /* 0x00000006ff097e24 */ /* 0x001fca000f8e00ff */
[----:B------:R-:W-:Y:S02]  /*eca0*/  IMAD.U32 R8, RZ, RZ, UR4 ;  /* 0x00000004ff087e24 */ /* 0x000fe4000f8e00ff */
[----:B-1----:R-:W-:-:S05]  /*ecb0*/  FMUL.FTZ R13, R31, R6 ;  /* 0x000000061f0d7220 */ /* 0x002fca0000410000 */
[----:B------:R0:W-:Y:S04]  /*ecc0*/  ST.E desc[UR56][R10.64], R13 ;  /* 0x0000000d0a007985 */ /* 0x0001e8000c101938 */
[----:B------:R-:W2:Y:S02]  /*ecd0*/  LD.E R6, desc[UR56][R8.64] ;  /* 0x0000003808067980 */ /* 0x000ea4000c101900 */
[----:B--2---:R-:W-:-:S05]  /*ece0*/  FMUL.FTZ R25, R31, R6 ;  /* 0x000000061f197220 */ /* 0x004fca0000410000 */
[----:B------:R1:W-:Y:S04]  /*ecf0*/  ST.E desc[UR56][R8.64], R25 ;  /* 0x0000001908007985 */ /* 0x0003e8000c101938 */
[----:B------:R-:W2:Y:S04]  /*ed00*/  LD.E R142, desc[UR56][R16.64+0x45c] ;  /* 0x00045c38108e7980 */ /* 0x000ea8000c101900 */
[----:B------:R-:W0:Y:S04]  /*ed10*/  LD.E R6, desc[UR56][R16.64+0x278] ;  /* 0x0002783810067980 */ /* 0x000e28000c101900 */
[----:B------:R-:W1:Y:S04]  /*ed20*/  LD.E R12, desc[UR56][R16.64+0x27c] ;  /* 0x00027c38100c7980 */ /* 0x000e68000c101900 */
        /* <DEDUP_REMOVED lines=59> */
[C---:B--2---:R-:W-:Y:S01]  /*f0e0*/  FMUL.FTZ R37, R31.reuse, R142 ;  /* 0x0000008e1f257220 */ /* 0x044fe20000410000 */
[----:B0-----:R-:W-:-:S04]  /*f0f0*/  FMUL.FTZ R13, R31, R6 ;  /* 0x000000061f0d7220 */ /* 0x001fc80000410000 */
[----:B------:R0:W-:Y:S01]  /*f100*/  ST.E desc[UR56][R16.64+0x45c], R37 ;  /* 0x00045c2510007985 */ /* 0x0001e2000c101938 */
[C---:B-1----:R-:W-:Y:S01]  /*f110*/  FMUL.FTZ R25, R31.reuse, R12 ;  /* 0x0000000c1f197220 */ /* 0x042fe20000410000 */
[C---:B---3--:R-:W-:Y:S01]  /*f120*/  FMUL.FTZ R27, R31.reuse, R24 ;  /* 0x000000181f1b7220 */ /* 0x048fe20000410000 */
[C---:B----4-:R-:W-:Y:S01]  /*f130*/  FMUL.FTZ R29, R31.reuse, R26 ;  /* 0x0000001a1f1d7220 */ /* 0x050fe20000410000 */
[C---:B-----5:R-:W-:Y:S01]  /*f140*/  FMUL.FTZ R33, R31.reuse, R28 ;  /* 0x0000001c1f217220 */ /* 0x060fe20000410000 */
[C---:B------:R-:W-:Y:S01]  /*f150*/  FMUL.FTZ R35, R31.reuse, R30 ;  /* 0x0000001e1f237220 */ /* 0x040fe20000410000 */
[C---:B0-----:R-:W-:Y:S01]  /*f160*/  FMUL.FTZ R37, R31.reuse, R34 ;  /* 0x000000221f257220 */ /* 0x041fe20000410000 */
[C---:B------:R-:W-:Y:S01]  /*f170*/  FMUL.FTZ R39, R31.reuse, R36 ;  /* 0x000000241f277220 */ /* 0x040fe20000410000 */
[C---:B------:R-:W-:Y:S01]  /*f180*/  FMUL.FTZ R41, R31.reuse, R38 ;  /* 0x000000261f297220 */ /* 0x040fe20000410000 */
[C---:B------:R-:W-:Y:S01]  /*f190*/  FMUL.FTZ R43, R31.reuse, R40 ;  /* 0x000000281f2b7220 */ /* 0x040fe20000410000 */
        /* <DEDUP_REMOVED lines=100> */
[----:B------:R-:W-:Y:S01]  /*f7e0*/  FMUL.FTZ R31, R31, R140 ;  /* 0x0000008c1f1f7220 */ /* 0x000fe20000410000 */
[----:B------:R-:W-:Y:S04]  /*f7f0*/  ST.E desc[UR56][R16.64+0x3e8], R13 ;  /* 0x0003e80d10007985 */ /* 0x000fe8000c101938 */
        /* <DEDUP_REMOVED lines=9> */
[----:B------:R4:W-:Y:S01]  /*f890*/  ST.E desc[UR56][R16.64+0x458], R31 ;  /* 0x0004581f10007985 */ /* 0x0009e2000c101938 */
[----:B------:R1:W-:Y:S06]  /*f8a0*/  BAR.SYNC.DEFER_BLOCKING R176, 0x100 ;  /* 0x000400b00000751d */ /* 0x0003ec0000010000 */
[----:B0-----:R-:W5:Y:S04]  /*f8b0*/  LD.E R25, desc[UR56][R16.64+0x260] ;  /* 0x0002603810197980 */ /* 0x001f68000c101900 */
[----:B------:R-:W4:Y:S04]  /*f8c0*/  LD.E R221, desc[UR56][R16.64+0x218] ;  /* 0x0002183810dd7980 */ /* 0x000f28000c101900 */
[----:B------:R-:W4:Y:S04]  /*f8d0*/  LD.E.64 R12, desc[UR56][R16.64+0xa8] ;  /* 0x0000a838100c7980 */ /* 0x000f28000c101b00 */
[----:B-----5:R0:W-:Y:S04]  /*f8e0*/  ST.E desc[UR56][R16.64+0x260], R25 ;  /* 0x0002601910007985 */ /* 0x0201e8000c101938 */
[----:B-1----:R-:W5:Y:S04]  /*f8f0*/  LD.E R27, desc[UR56][R4.64] ;  /* 0x00000038041b7980 */ /* 0x002f68000c101900 */
[----:B-----5:R1:W-:Y:S04]  /*f900*/  ST.E desc[UR56][R4.64], R27 ;  /* 0x0000001b04007985 */ /* 0x0203e8000c101938 */
[----:B--2---:R-:W2:Y:S04]  /*f910*/  LD.E R29, desc[UR56][R10.64] ;  /* 0x000000380a1d7980 */ /* 0x004ea8000c101900 */
[----:B--2---:R2:W-:Y:S04]  /*f920*/  ST.E desc[UR56][R10.64], R29 ;  /* 0x0000001d0a007985 */ /* 0x0045e8000c101938 */
[----:B---3--:R-:W3:Y:S04]  /*f930*/  LD.E R33, desc[UR56][R8.64] ;  /* 0x0000003808217980 */ /* 0x008ee8000c101900 */
[----:B---3--:R3:W-:Y:S04]  /*f940*/  ST.E desc[UR56][R8.64], R33 ;  /* 0x0000002108007985 */ /* 0x0087e8000c101938 */
[----:B----4-:R-:W4:Y:S04]  /*f950*/  LD.E R31, desc[UR56][R16.64+0x270] ;  /* 0x00027038101f7980 */ /* 0x010f28000c101900 */
[----:B------:R-:W5:Y:S04]  /*f960*/  LD.E R35, desc[UR56][R16.64+0x274] ;  /* 0x0002743810237980 */ /* 0x000f68000c101900 */
[----:B0-----:R-:W5:Y:S04]  /*f970*/  LD.E R25, desc[UR56][R16.64+0x278] ;  /* 0x0002783810197980 */ /* 0x001f68000c101900 */
[----:B------:R-:W5:Y:S04]  /*f980*/  LD.E R37, desc[UR56][R16.64+0x27c] ;  /* 0x00027c3810257980 */ /* 0x000f68000c101900 */
[----:B------:R-:W5:Y:S04]  /*f990*/  LD.E R39, desc[UR56][R16.64+0x280] ;  /* 0x0002803810277980 */ /* 0x000f68000c101900 */
[----:B------:R-:W5:Y:S04]  /*f9a0*/  LD.E R41, desc[UR56][R16.64+0x284] ;  /* 0x0002843810297980 */ /* 0x000f68000c101900 */
[----:B-1----:R-:W5:Y:S04]  /*f9b0*/  LD.E R27, desc[UR56][R16.64+0x288] ;  /* 0x00028838101b7980 */ /* 0x002f68000c101900 */
[----:B------:R-:W5:Y:S04]  /*f9c0*/  LD.E R43, desc[UR56][R16.64+0x28c] ;  /* 0x00028c38102b7980 */ /* 0x000f68000c101900 */
[----:B--2---:R-:W2:Y:S04]  /*f9d0*/  LD.E R29, desc[UR56][R16.64+0x290] ;  /* 0x00029038101d7980 */ /* 0x004ea8000c101900 */
[----:B------:R-:W2:Y:S04]  /*f9e0*/  LD.E R45, desc[UR56][R16.64+0x294] ;  /* 0x00029438102d7980 */ /* 0x000ea8000c101900 */
[----:B---3--:R-:W3:Y:S04]  /*f9f0*/  LD.E R33, desc[UR56][R16.64+0x298] ;  /* 0x0002983810217980 */ /* 0x008ee8000c101900 */
        /* <DEDUP_REMOVED lines=123> */
[----:B---3--:R-:W-:Y:S04]  /*101b0*/  ST.E desc[UR56][R16.64+0x298], R33 ;  /* 0x0002982110007985 */ /* 0x008fe8000c101938 */
        /* <DEDUP_REMOVED lines=113> */
[----:B0-----:R-:W5:Y:S04]  /*108d0*/  LDL R6, [R1+0x88] ;  /* 0x0000880001067983 */ /* 0x001f680000100800 */
[----:B-1----:R-:W5:Y:S04]  /*108e0*/  LD.E R24, desc[UR56][R16.64+0x260] ;  /* 0x0002603810187980 */ /* 0x002f68000c101900 */
        /* <DEDUP_REMOVED lines=137> */
[----:B------:R-:W-:Y:S01]  /*11180*/  IMAD.MOV.U32 R7, RZ, RZ, R13 ;  /* 0x000000ffff077224 */ /* 0x000fe200078e000d */
[----:B--2---:R-:W-:-:S06]  /*11190*/  WARPGROUP.ARRIVE ;  /* 0x00000000000079c5 */ /* 0x004fcc0000000000 */
[----:B------:R-:W-:Y:S01]  /*111a0*/  HGMMA.64x256x16.F32.BF16 R24, R172, gdesc[UR4].tnspB, R24, UP0, gsb0 ;  /* 0x43e00004ac187df0 */ /* 0x000fe2000b801818 */
[----:B------:R-:W-:Y:S02]  /*111b0*/  R2UR UR6, R6 ;  /* 0x00000000060672ca */ /* 0x000fe400000e0000 */
[----:B------:R-:W-:Y:S01]  /*111c0*/  R2UR UR7, R7 ;  /* 0x00000000070772ca */ /* 0x000fe200000e0000 */
[----:B------:R-:W-:Y:S02]  /*111d0*/  VIADD R6, R12, 0x100 ;  /* 0x000001000c067836 */ /* 0x000fe40000000000 */
[----:B------:R-:W-:Y:S01]  /*111e0*/  IMAD.MOV.U32 R7, RZ, RZ, R13 ;  /* 0x000000ffff077224 */ /* 0x000fe200078e000d */
[----:B------:R-:W-:Y:S02]  /*111f0*/  WARPGROUP.DEPBAR.LE gsb0, 0x0 ;  /* 0x00008000000079c5 */ /* 0x000fe40000010000 */
[----:B------:R-:W-:Y:S01]  /*11200*/  ST.E desc[UR56][R16.64+0x260], R24 ;  /* 0x0002601810007985 */ /* 0x000fe2000c101938 */
[----:B------:R-:W-:-:S02]  /*11210*/  F2FP.BF16.F32.PACK_AB R172, R217, R220 ;  /* 0x000000dcd9ac723e */ /* 0x000fc400000010ff */
[----:B------:R-:W-:Y:S01]  /*11220*/  F2FP.BF16.F32.PACK_AB R174, R216, R211 ;  /* 0x000000d3d8ae723e */ /* 0x000fe200000010ff */
[----:B------:R-:W-:Y:S01]  /*11230*/  ST.E desc[UR56][R4.64], R25 ;  /* 0x0000001904007985 */ /* 0x000fe2000c101938 */
        /* <DEDUP_REMOVED lines=130> */
[----:B------:R-:W-:Y:S01]  /*11a60*/  R2UR UR6, R6 ;  /* 0x00000000060672ca */ /* 0x000fe200000e0000 */
[----:B------:R-:W-:Y:S01]  /*11a70*/  STL [R1+0x88], R2 ;  /* 0x0000880201007387 */ /* 0x000fe20000100800 */
        /* <DEDUP_REMOVED lines=281> */
[----:B------:R-:W-:Y:S01]  /*12c10*/  VIADD R12, R12, 0x280 ;  /* 0x000002800c0c7836 */ /* 0x000fe20000000000 */
[----:B------:R-:W-:Y:S02]  /*12c20*/  WARPGROUP.DEPBAR.LE gsb0, 0x0 ;  /* 0x00008000000079c5 */ /* 0x000fe40000010000 */
[----:B------:R-:W-:Y:S01]  /*12c30*/  ST.E desc[UR56][R16.64+0x260], R24 ;  /* 0x0002601810007985 */ /* 0x000fe2000c101938 */
[----:B------:R-:W-:Y:S02]  /*12c40*/  F2FP.BF16.F32.PACK_AB R172, R184, R185 ;  /* 0x000000b9b8ac723e */ /* 0x000fe400000010ff */
[----:B------:R-:W-:Y:S01]  /*12c50*/  F2FP.BF16.F32.PACK_AB R174, R181, R178 ;  /* 0x000000b2b5ae723e */ /* 0x000fe200000010ff */
[----:B------:R-:W-:Y:S01]  /*12c60*/  ST.E desc[UR56][R4.64], R25 ;  /* 0x0000001904007985 */ /* 0x000fe2000c101938 */
        /* <DEDUP_REMOVED lines=398> */
[----:B------:R-:W-:Y:S04]  /*14550*/  STL [R1+0x88], R2 ;  /* 0x0000880201007387 */ /* 0x000fe80000100800 */
[----:B------:R-:W3:Y:S04]  /*14560*/  LD.E R7, desc[UR56][R16.64+0x260] ;  /* 0x0002603810077980 */ /* 0x000ee8000c101900 */
[----:B---3--:R3:W-:Y:S04]  /*14570*/  ST.E desc[UR56][R16.64+0x260], R7 ;  /* 0x0002600710007985 */ /* 0x0087e8000c101938 */
[----:B------:R-:W4:Y:S04]  /*14580*/  LD.E R13, desc[UR56][R4.64] ;  /* 0x00000038040d7980 */ /* 0x000f28000c101900 */
[----:B----4-:R4:W-:Y:S04]  /*14590*/  ST.E desc[UR56][R4.64], R13 ;  /* 0x0000000d04007985 */ /* 0x0109e8000c101938 */
[----:B------:R-:W5:Y:S04]  /*145a0*/  LD.E R15, desc[UR56][R10.64] ;  /* 0x000000380a0f7980 */ /* 0x000f68000c101900 */
[----:B-----5:R5:W-:Y:S04]  /*145b0*/  ST.E desc[UR56][R10.64], R15 ;  /* 0x0000000f0a007985 */ /* 0x020be8000c101938 */
[----:B------:R-:W2:Y:S04]  /*145c0*/  LD.E R19, desc[UR56][R8.64] ;  /* 0x0000003808137980 */ /* 0x000ea8000c101900 */
[----:B--2---:R2:W-:Y:S04]  /*145d0*/  ST.E desc[UR56][R8.64], R19 ;  /* 0x0000001308007985 */ /* 0x0045e8000c101938 */
[----:B------:R-:W2:Y:S04]  /*145e0*/  LD.E R21, desc[UR56][R16.64+0x270] ;  /* 0x0002703810157980 */ /* 0x000ea8000c101900 */
[----:B0-----:R-:W2:Y:S04]  /*145f0*/  LD.E R25, desc[UR56][R16.64+0x274] ;  /* 0x0002743810197980 */ /* 0x001ea8000c101900 */
[----:B-1----:R-:W2:Y:S04]  /*14600*/  LD.E R27, desc[UR56][R16.64+0x278] ;  /* 0x00027838101b7980 */ /* 0x002ea8000c101900 */
[----:B------:R-:W2:Y:S04]  /*14610*/  LD.E R29, desc[UR56][R16.64+0x27c] ;  /* 0x00027c38101d7980 */ /* 0x000ea8000c101900 */
[----:B---3--:R-:W3:Y:S04]  /*14620*/  LD.E R7, desc[UR56][R16.64+0x280] ;  /* 0x0002803810077980 */ /* 0x008ee8000c101900 */
[----:B------:R-:W3:Y:S04]  /*14630*/  LD.E R31, desc[UR56][R16.64+0x284] ;  /* 0x00028438101f7980 */ /* 0x000ee8000c101900 */
[----:B----4-:R-:W4:Y:S04]  /*14640*/  LD.E R5, desc[UR56][R16.64+0x288] ;  /* 0x0002883810057980 */ /* 0x010f28000c101900 */
[----:B------:R-:W4:Y:S04]  /*14650*/  LD.E R13, desc[UR56][R16.64+0x28c] ;  /* 0x00028c38100d7980 */ /* 0x000f28000c101900 */
[----:B-----5:R-:W5:Y:S04]  /*14660*/  LD.E R11, desc[UR56][R16.64+0x290] ;  /* 0x00029038100b7980 */ /* 0x020f68000c101900 */
[----:B------:R-:W5:Y:S04]  /*14670*/  LD.E R15, desc[UR56][R16.64+0x294] ;  /* 0x00029438100f7980 */ /* 0x000f68000c101900 */
[----:B--2---:R-:W2:Y:S04]  /*14680*/  LD.E R9, desc[UR56][R16.64+0x298] ;  /* 0x0002983810097980 */ /* 0x004ea8000c101900 */
        /* <DEDUP_REMOVED lines=113> */
[----:B------:R0:W-:Y:S04]  /*14da0*/  ST.E desc[UR56][R16.64+0x270], R21 ;  /* 0x0002701510007985 */ /* 0x0001e8000c101938 */
[----:B------:R0:W-:Y:S04]  /*14db0*/  ST.E desc[UR56][R16.64+0x274], R25 ;  /* 0x0002741910007985 */ /* 0x0001e8000c101938 */
[----:B------:R0:W-:Y:S04]  /*14dc0*/  ST.E desc[UR56][R16.64+0x278], R27 ;  /* 0x0002781b10007985 */ /* 0x0001e8000c101938 */
[----:B------:R0:W-:Y:S04]  /*14dd0*/  ST.E desc[UR56][R16.64+0x27c], R29 ;  /* 0x00027c1d10007985 */ /* 0x0001e8000c101938 */
[----:B---3--:R0:W-:Y:S04]  /*14de0*/  ST.E desc[UR56][R16.64+0x280], R7 ;  /* 0x0002800710007985 */ /* 0x0081e8000c101938 */
[----:B------:R0:W-:Y:S04]  /*14df0*/  ST.E desc[UR56][R16.64+0x284], R31 ;  /* 0x0002841f10007985 */ /* 0x0001e8000c101938 */
[----:B----4-:R0:W-:Y:S04]  /*14e00*/  ST.E desc[UR56][R16.64+0x288], R5 ;  /* 0x0002880510007985 */ /* 0x0101e8000c101938 */
[----:B------:R0:W-:Y:S04]  /*14e10*/  ST.E desc[UR56][R16.64+0x28c], R13 ;  /* 0x00028c0d10007985 */ /* 0x0001e8000c101938 */
[----:B-----5:R0:W-:Y:S04]  /*14e20*/  ST.E desc[UR56][R16.64+0x290], R11 ;  /* 0x0002900b10007985 */ /* 0x0201e8000c101938 */
[----:B------:R0:W-:Y:S04]  /*14e30*/  ST.E desc[UR56][R16.64+0x294], R15 ;  /* 0x0002940f10007985 */ /* 0x0001e8000c101938 */
[----:B--2---:R0:W-:Y:S04]  /*14e40*/  ST.E desc[UR56][R16.64+0x298], R9 ;  /* 0x0002980910007985 */ /* 0x0041e8000c101938 */
        /* <DEDUP_REMOVED lines=121> */
.L_x_10132:
[----:B------:R-:W-:Y:S05]  /*155e0*/  BSYNC B0 ;  /* 0x0000000000007941 */ /* 0x000fea0003800000 */
.L_x_10131:
[C---:B------:R-:W-:Y:S01]  /*155f0*/  ISETP.GT.AND P0, PT, R0.reuse, R3, PT ;  /* 0x000000030000720c */ /* 0x040fe20003f04270 */
[----:B------:R-:W-:-:S12]  /*15600*/  VIADD R0, R0, 0xffffffff ;  /* 0xffffffff00007836 */ /* 0x000fd80000000000 */
[----:B------:R-:W-:Y:S05]  /*15610*/  @P0 BRA `(.L_x_10133) ;  /* 0xffffff4c00c80947 */ /* 0x000fea000383ffff */
[----:B01----:R-:W2:Y:S02]  /*15620*/  LDL R2, [R1+0x70] ;  /* 0x0000700001027983 */ /* 0x003ea40000100800 */
[----:B--2---:R-:W-:-:S07]  /*15630*/  IMAD.SHL.U32 R2, R2, 0x80, RZ ;  /* 0x0000008002027824 */ /* 0x004fce00078e00ff */
.L_x_10106:
[----:B------:R-:W0:Y:S01]  /*15640*/  LDC R6, c[0x0][0xadc] ;  /* 0x0002b700ff067b82 */ /* 0x000e220000000800 */
[----:B------:R-:W-:Y:S01]  /*15650*/  IADD3 R157, R157, 0x80, -R156 ;  /* 0x000000809d9d7810 */ /* 0x000fe20007ffe89c */
[----:B------:R-:W-:-:S04]  /*15660*/  ULDC UR4, c[0x0][0xad4] ;  /* 0x0002b50000047ab9 */ /* 0x000fc80000000800 */
[----:B------:R-:W-:-:S04]  /*15670*/  IMAD.IADD R157, R157, 0x1, R2 ;  /* 0x000000019d9d7824 */ /* 0x000fc800078e0202 */
        /* <DEDUP_REMOVED lines=13> */
.L_x_10136:
[----:B------:R-:W-:-:S13]  /*15750*/  ISETP.NE.AND P0, PT, R6, 0x1, PT ;  /* 0x000000010600780c */ /* 0x000fda0003f05270 */
[----:B------:R-:W0:Y:S02]  /*15760*/  @P0 LDC.64 R4, c[0x0][0xae0] ;  /* 0x0002b800ff040b82 */ /* 0x000e240000000a00 */
[----:B0-----:R-:W-:-:S05]  /*15770*/  @P0 IMAD.HI.U32 R4, R157, R4, RZ ;  /* 0x000000049d040227 */ /* 0x001fca00078e00ff */
[----:B------:R-:W-:-:S07]  /*15780*/  @P0 SHF.R.U32.HI R157, RZ, R5, R4 ;  /* 0x00000005ff9d0219 */ /* 0x000fce0000011604 */
.L_x_10137:
[----:B------:R-:W-:Y:S05]  /*15790*/  BSYNC B0 ;  /* 0x0000000000007941 */ /* 0x000fea0003800000 */
.L_x_10135:
[----:B------:R-:W-:-:S05]  /*157a0*/  IMAD R157, R157, R6, RZ ;  /* 0x000000069d9d7224 */ /* 0x000fca00078e02ff */
[----:B------:R-:W-:-:S07]  /*157b0*/  VIMNMX R2, R2, R157, !PT ;  /* 0x0000009d02027248 */ /* 0x000fce0007fe0100 */
.L_x_10134:
[----:B------:R-:W-:-:S04]  /*157c0*/  VIADD R2, R2, 0x5f ;  /* 0x0000005f02027836 */ /* 0x000fc80000000000 */
[----:B------:R-:W-:-:S05]  /*157d0*/  IMAD.HI R2, R2, 0x2aaaaaab, RZ ;  /* 0x2aaaaaab02027827 */ /* 0x000fca00078e02ff */
[----:B------:R-:W-:-:S04]  /*157e0*/  SHF.R.U32.HI R3, RZ, 0x1f, R2 ;  /* 0x0000001fff037819 */ /* 0x000fc80000011602 */
[----:B------:R-:W-:-:S04]  /*157f0*/  LEA.HI.SX32 R3, R2, R3, 0x1c ;  /* 0x0000000302037211 */ /* 0x000fc800078fe2ff */
[----:B------:R-:W-:-:S04]  /*15800*/  VIMNMX R4, R164, R3, !PT ;  /* 0x00000003a4047248 */ /* 0x000fc80007fe0100 */
[----:B------:R-:W-:-:S13]  /*15810*/  ISETP.GE.AND P0, PT, R0, R4, PT ;  /* 0x000000040000720c */ /* 0x000fda0003f06270 */
[----:B------:R-:W-:Y:S05]  /*15820*/  @!P0 BRA `(.L_x_10138) ;  /* 0x0000009c00908947 */ /* 0x000fea0003800000 */
[----:B------:R0:W5:Y:S01]  /*15830*/  LDL.64 R2, [R1+0x178] ;  /* 0x0001780001027983 */ /* 0x0001620000100a00 */
[----:B------:R-:W-:-:S07]  /*15840*/  IMAD.MOV.U32 R5, RZ, RZ, R0 ;  /* 0x000000ffff057224 */ /* 0x000fce00078e0000 */
.L_x_10155:
        /* <DEDUP_REMOVED lines=24> */
.L_x_10140:
[----:B------:R-:W-:Y:S05]  /*159d0*/  BSYNC B0 ;  /* 0x0000000000007941 */ /* 0x000fea0003800000 */
.L_x_10139:
        /* <DEDUP_REMOVED lines=13> */
.L_x_10142:
[----:B------:R-:W-:Y:S05]  /*15ab0*/  BSYNC B0 ;  /* 0x0000000000007941 */ /* 0x000fea0003800000 */
.L_x_10141:
        /* <DEDUP_REMOVED lines=8> */
.L_x_10144:
[----:B------:R-:W-:Y:S05]  /*15b40*/  BSYNC B0 ;  /* 0x0000000000007941 */ /* 0x000fea0003800000 */
.L_x_10143:
        /* <DEDUP_REMOVED lines=59> */
.L_x_10147:
[----:B------:R-:W-:Y:S05]  /*15f00*/  BSYNC B0 ;  /* 0x0000000000007941 */ /* 0x000fea0003800000 */
.L_x_10146:
        /* <DEDUP_REMOVED lines=10> */
.L_x_10149:
[----:B------:R-:W-:Y:S05]  /*15fb0*/  BSYNC B0 ;  /* 0x0000000000007941 */ /* 0x000fea0003800000 */
.L_x_10148:
[----:B------:R-:W-:Y:S04]  /*15fc0*/  BSSY B0, `(.L_x_10150) ;  /* 0x0000006000007945 */ /* 0x000fe80003800000 */
[----:B--2---:R-:W-:Y:S05]  /*15fd0*/  @P1 BRA `(.L_x_10151) ;  /* 0x0000000000101947 */ /* 0x004fea0003800000 */
[----:B-----5:R-:W-:Y:S01]  /*15fe0*/  IMAD R6, R6, 0x8, R9 ;  /* 0x0000000806067824 */ /* 0x020fe200078e0209 */
[----:B-1----:R-:W-:-:S04]  /*15ff0*/  SHF.L.U32 R7, R8, 0x1f, RZ ;  /* 0x0000001f08077819 */ /* 0x002fc800000006ff */
[----:B------:R-:W1:Y:S02]  /*16000*/  SYNCS.PHASECHK.TRANS64.TRYWAIT P1, [R6+URZ], R7 ;  /* 0x00000007060075a7 */ /* 0x000e64000802017f */
[----:B-1----:R-:W-:Y:S05]  /*16010*/  @!P1 BRA `(.L_x_10152) ;  /* 0x000001f800209947 */ /* 0x002fea0003800000 */
.L_x_10151:
[----:B------:R-:W-:Y:S05]  /*16020*/  BSYNC B0 ;  /* 0x0000000000007941 */ /* 0x000fea0003800000 */
.L_x_10150:
[----:B------:R-:W2:Y:S04]  /*16030*/  LDL R9, [R1+0x90] ;  /* 0x0000900001097983 */ /* 0x000ea80000100800 */
[----:B------:R-:W3:Y:S04]  /*16040*/  LD.E R19, desc[UR56][R2.64] ;  /* 0x0000003802137980 */ /* 0x000ee8000c101900 */
[----:B------:R-:W3:Y:S04]  /*16050*/  LDL.64 R72, [R1+0x118] ;  /* 0x0001180001487983 */ /* 0x000ee80000100a00 */
[----:B-1---5:R-:W4:Y:S04]  /*16060*/  LDL.64 R6, [R1+0x110] ;  /* 0x0001100001067983 */ /* 0x022f280000100a00 */
        /* <DEDUP_REMOVED lines=179> */
[----:B-1----:R-:W-:Y:S01]  /*16ba0*/  LOP3.LUT R74, R74, 0x7f, RZ, 0xc0, !PT ;  /* 0x0000007f4a4a7812 */ /* 0x002fe200078ec0ff */
[----:B------:R-:W-:Y:S03]  /*16bb0*/  STL [R1+0x90], R0 ;  /* 0x0000900001007387 */ /* 0x000fe60000100800 */
[----:B------:R-:W-:Y:S01]  /*16bc0*/  ISETP.NE.AND P2, PT, R74, RZ, PT ;  /* 0x000000ff4a00720c */ /* 0x000fe20003f45270 */
        /* <DEDUP_REMOVED lines=22> */
[----:B------:R-:W4:Y:S04]  /*16d30*/  LD.E R21, desc[UR56][R16.64+0x250] ;  /* 0x0002503810157980 */ /* 0x000f28000c101900 */
[----:B--2---:R-:W2:Y:S04]  /*16d40*/  LD.E.64 R6, desc[UR56][R16.64+0x230] ;  /* 0x0002303810067980 */ /* 0x004ea8000c101b00 */
        /* <DEDUP_REMOVED lines=61> */
[----:B------:R-:W-:-:S04]  /*17120*/  FMUL.FTZ R18, R28, R12 ;  /* 0x0000000c1c127220 */ /* 0x000fc80000410000 */
[----:B------:R-:W2:Y:S01]  /*17130*/  MUFU.TANH R9, R9 ;  /* 0x0000000900097308 */ /* 0x000ea20000002400 */
[-C--:B------:R-:W-:Y:S01]  /*17140*/  FMUL.FTZ R28, R29, R12.reuse ;  /* 0x0000000c1d1c7220 */ /* 0x080fe20000410000 */
[----:B------:R-:W-:-:S06]  /*17150*/  FMUL.FTZ R32, R32, R12 ;  /* 0x0000000c20207220 */ /* 0x000fcc0000410000 */
[----:B------:R-:W3:Y:S01]  /*17160*/  MUFU.TANH R11, R11 ;  /* 0x0000000b000b7308 */ /* 0x000ee20000002400 */
[-C--:B------:R-:W-:Y:S01]  /*17170*/  FMUL.FTZ R76, R33, R12.reuse ;  /* 0x0000000c214c7220 */ /* 0x080fe20000410000 */
[-C--:B------:R-:W-:Y:S01]  /*17180*/  FMUL.FTZ R36, R36, R12.reuse ;  /* 0x0000000c24247220 */ /* 0x080fe20000410000 */
[-C--:B------:R-:W-:Y:S01]  /*17190*/  FMUL.FTZ R82, R37, R12.reuse ;  /* 0x0000000c25527220 */ /* 0x080fe20000410000 */
[-C--:B------:R-:W-:Y:S01]  /*171a0*/  FMUL.FTZ R84, R40, R12.reuse ;  /* 0x0000000c28547220 */ /* 0x080fe20000410000 */
[-C--:B------:R-:W-:Y:S01]  /*171b0*/  FMUL.FTZ R86, R41, R12.reuse ;  /* 0x0000000c29567220 */ /* 0x080fe20000410000 */
[-C--:B------:R-:W-:Y:S01]  /*171c0*/  FMUL.FTZ R88, R44, R12.reuse ;  /* 0x0000000c2c587220 */ /* 0x080fe20000410000 */
[----:B------:R-:W-:Y:S01]  /*171d0*/  FMUL.FTZ R90, R45, R12 ;  /* 0x0000000c2d5a7220 */ /* 0x000fe20000410000 */
[----:B------:R-:W0:Y:S01]  /*171e0*/  MUFU.TANH R18, R18 ;  /* 0x0000001200127308 */ /* 0x000e220000002400 */
        /* <DEDUP_REMOVED lines=8> */
[----:B---3--:R-:W-:Y:S01]  /*17270*/  FMNMX.FTZ R13, R11, R14, !PT ;  /* 0x0000000e0b0d7209 */ /* 0x008fe20007810000 */
[-C--:B------:R-:W-:Y:S01]  /*17280*/  FMUL.FTZ R102, R69, R12.reuse ;  /* 0x0000000c45667220 */ /* 0x080fe20000410000 */
[-C--:B------:R-:W-:Y:S01]  /*17290*/  FMUL.FTZ R10, R26, R12.reuse ;  /* 0x0000000c1a0a7220 */ /* 0x080fe20000410000 */
[-C--:B------:R-:W-:Y:S01]  /*172a0*/  FMUL.FTZ R8, R27, R12.reuse ;  /* 0x0000000c1b087220 */ /* 0x080fe20000410000 */
[-C--:B------:R-:W-:Y:S01]  /*172b0*/  FMUL.FTZ R142, R30, R12.reuse ;  /* 0x0000000c1e8e7220 */ /* 0x080fe20000410000 */
[-C--:B------:R-:W-:Y:S01]  /*172c0*/  FMUL.FTZ R146, R31, R12.reuse ;  /* 0x0000000c1f927220 */ /* 0x080fe20000410000 */
[-C--:B------:R-:W-:Y:S01]  /*172d0*/  FMUL.FTZ R220, R34, R12.reuse ;  /* 0x0000000c22dc7220 */ /* 0x080fe20000410000 */
[----:B------:R-:W3:Y:S01]  /*172e0*/  MUFU.TANH R32, R32 ;  /* 0x0000002000207308 */ /* 0x000ee20000002400 */
[----:B0-----:R-:W-:Y:S01]  /*172f0*/  FMNMX.FTZ R13, R18, R13, !PT ;  /* 0x0000000d120d7209 */ /* 0x001fe20007810000 */
[-C--:B------:R-:W-:Y:S01]  /*17300*/  FMUL.FTZ R208, R35, R12.reuse ;  /* 0x0000000c23d07220 */ /* 0x080fe20000410000 */
[-C--:B------:R-:W-:Y:S01]  /*17310*/  FMUL.FTZ R206, R38, R12.reuse ;  /* 0x0000000c26ce7220 */ /* 0x080fe20000410000 */
[-C--:B------:R-:W-:Y:S01]  /*17320*/  FMUL.FTZ R198, R39, R12.reuse ;  /* 0x0000000c27c67220 */ /* 0x080fe20000410000 */
[-C--:B------:R-:W-:Y:S01]  /*17330*/  FMUL.FTZ R190, R42, R12.reuse ;  /* 0x0000000c2abe7220 */ /* 0x080fe20000410000 */
[-C--:B------:R-:W-:Y:S01]  /*17340*/  FMUL.FTZ R174, R43, R12.reuse ;  /* 0x0000000c2bae7220 */ /* 0x080fe20000410000 */
[-C--:B------:R-:W-:Y:S01]  /*17350*/  FMUL.FTZ R15, R46, R12.reuse ;  /* 0x0000000c2e0f7220 */ /* 0x080fe20000410000 */
[----:B------:R-:W0:Y:S01]  /*17360*/  MUFU.TANH R76, R76 ;  /* 0x0000004c004c7308 */ /* 0x000e220000002400 */
[----:B--2---:R-:W-:Y:S01]  /*17370*/  FMNMX.FTZ R13, R28, R13, !PT ;  /* 0x0000000d1c0d7209 */ /* 0x004fe20007810000 */
[-C--:B------:R-:W-:Y:S01]  /*17380*/  FMUL.FTZ R178, R50, R12.reuse ;  /* 0x0000000c32b27220 */ /* 0x080fe20000410000 */
[-C--:B------:R-:W-:Y:S01]  /*17390*/  FMUL.FTZ R188, R51, R12.reuse ;  /* 0x0000000c33bc7220 */ /* 0x080fe20000410000 */
[-C--:B------:R-:W-:Y:S01]  /*173a0*/  FMUL.FTZ R200, R54, R12.reuse ;  /* 0x0000000c36c87220 */ /* 0x080fe20000410000 */
[-C--:B------:R-:W-:Y:S01]  /*173b0*/  FMUL.FTZ R224, R55, R12.reuse ;  /* 0x0000000c37e07220 */ /* 0x080fe20000410000 */
[-C--:B------:R-:W-:Y:S01]  /*173c0*/  FMUL.FTZ R226, R58, R12.reuse ;  /* 0x0000000c3ae27220 */ /* 0x080fe20000410000 */
[-C--:B------:R-:W-:Y:S01]  /*173d0*/  FMUL.FTZ R228, R59, R12.reuse ;  /* 0x0000000c3be47220 */ /* 0x080fe20000410000 */
        /* <DEDUP_REMOVED lines=10> */
[----:B------:R-:W-:Y:S01]  /*17480*/  FMUL.FTZ R40, R52, R12 ;  /* 0x0000000c34287220 */ /* 0x000fe20000410000 */
[----:B------:R-:W4:Y:S04]  /*17490*/  LD.E R33, desc[UR56][R16.64+0x288] ;  /* 0x0002883810217980 */ /* 0x000f28000c101900 */
[----:B------:R-:W4:Y:S01]  /*174a0*/  LD.E R37, desc[UR56][R16.64+0x28c] ;  /* 0x00028c3810257980 */ /* 0x000f22000c101900 */
[----:B------:R-:W0:Y:S01]  /*174b0*/  MUFU.TANH R84, R84 ;  /* 0x0000005400547308 */ /* 0x000e220000002400 */
[----:B--2---:R-:W-:-:S02]  /*174c0*/  FMNMX.FTZ R13, R36, R13, !PT ;  /* 0x0000000d240d7209 */ /* 0x004fc40007810000 */
[----:B------:R-:W2:Y:S05]  /*174d0*/  LD.E R41, desc[UR56][R16.64+0x2ac] ;  /* 0x0002ac3810297980 */ /* 0x000eaa000c101900 */
[----:B------:R-:W1:Y:S01]  /*174e0*/  MUFU.TANH R86, R86 ;  /* 0x0000005600567308 */ /* 0x000e620000002400 */
[----:B---3--:R-:W-:Y:S01]  /*174f0*/  FMNMX.FTZ R13, R82, R13, !PT ;  /* 0x0000000d520d7209 */ /* 0x008fe20007810000 */
[----:B------:R-:W-:Y:S01]  /*17500*/  FMUL.FTZ R44, R49, R12 ;  /* 0x0000000c312c7220 */ /* 0x000fe20000410000 */
[----:B------:R-:W3:Y:S05]  /*17510*/  LD.E R45, desc[UR56][R16.64+0x2bc] ;  /* 0x0002bc38102d7980 */ /* 0x000eea000c101900 */
[----:B------:R-:W1:Y:S01]  /*17520*/  MUFU.TANH R88, R88 ;  /* 0x0000005800587308 */ /* 0x000e620000002400 */
[----:B0-----:R-:W-:-:S07]  /*17530*/  FMNMX.FTZ R13, R84, R13, !PT ;  /* 0x0000000d540d7209 */ /* 0x001fce0007810000 */
[----:B------:R-:W0:Y:S01]  /*17540*/  MUFU.TANH R90, R90 ;  /* 0x0000005a005a7308 */ /* 0x000e220000002400 */
[----:B-1----:R-:W-:Y:S01]  /*17550*/  FMNMX.FTZ R13, R86, R13, !PT ;  /* 0x0000000d560d7209 */ /* 0x002fe20007810000 */
[----:B------:R-:W-:-:S06]  /*17560*/  FMUL.FTZ R48, R53, R12 ;  /* 0x0000000c35307220 */ /* 0x000fcc0000410000 */
[----:B------:R-:W1:Y:S01]  /*17570*/  MUFU.TANH R92, R92 ;  /* 0x0000005c005c7308 */ /* 0x000e620000002400 */
[----:B------:R-:W-:Y:S01]  /*17580*/  FMNMX.FTZ R13, R88, R13, !PT ;  /* 0x0000000d580d7209 */ /* 0x000fe20007810000 */
[----:B------:R-:W-:Y:S01]  /*17590*/  FMUL.FTZ R52, R56, R12 ;  /* 0x0000000c38347220 */ /* 0x000fe20000410000 */
[----:B------:R-:W2:Y:S04]  /*175a0*/  LD.E R60, desc[UR56][R16.64+0x2e0] ;  /* 0x0002e038103c7980 */ /* 0x000ea8000c101900 */
[----:B------:R-:W3:Y:S01]  /*175b0*/  LD.E R57, desc[UR56][R16.64+0x2ec] ;  /* 0x0002ec3810397980 */ /* 0x000ee2000c101900 */
[----:B------:R-:W1:Y:S01]  /*175c0*/  MUFU.TANH R44, R44 ;  /* 0x0000002c002c7308 */ /* 0x000e620000002400 */
[----:B0-----:R-:W-:-:S07]  /*175d0*/  FMNMX.FTZ R13, R90, R13, !PT ;  /* 0x0000000d5a0d7209 */ /* 0x001fce0007810000 */
[----:B------:R-:W-:Y:S01]  /*175e0*/  MUFU.TANH R74, R74 ;  /* 0x0000004a004a7308 */ /* 0x000fe20000002400 */
[----:B------:R-:W-:Y:S01]  /*175f0*/  FMUL.FTZ R14, R65, R12 ;  /* 0x0000000c410e7220 */ /* 0x000fe20000410000 */
[----:B------:R-:W2:Y:S04]  /*17600*/  LD.E R26, desc[UR56][R16.64+0x240] ;  /* 0x00024038101a7980 */ /* 0x000ea8000c101900 */
[----:B------:R-:W3:Y:S02]  /*17610*/  LD.E R30, desc[UR56][R16.64+0x274] ;  /* 0x00027438101e7980 */ /* 0x000ee4000c101900 */
[----:B------:R-:W0:Y:S01]  /*17620*/  MUFU.TANH R40, R40 ;  /* 0x0000002800287308 */ /* 0x000e220000002400 */
[----:B-1----:R-:W-:Y:S01]  /*17630*/  FMNMX.FTZ R13, R92, R13, !PT ;  /* 0x0000000d5c0d7209 */ /* 0x002fe20007810000 */
[----:B------:R-:W3:Y:S04]  /*17640*/  LD.E R34, desc[UR56][R16.64+0x280] ;  /* 0x0002803810227980 */ /* 0x000ee8000c101900 */
[----:B------:R-:W3:Y:S02]  /*17650*/  LD.E R38, desc[UR56][R16.64+0x284] ;  /* 0x0002843810267980 */ /* 0x000ee4000c101900 */
[----:B------:R-:W1:Y:S01]  /*17660*/  MUFU.TANH R48, R48 ;  /* 0x0000003000307308 */ /* 0x000e620000002400 */
[----:B------:R-:W-:Y:S01]  /*17670*/  FMNMX.FTZ R13, R44, R13, !PT ;  /* 0x0000000d2c0d7209 */ /* 0x000fe20007810000 */
[----:B------:R-:W3:Y:S04]  /*17680*/  LD.E R42, desc[UR56][R16.64+0x290] ;  /* 0x00029038102a7980 */ /* 0x000ee8000c101900 */
[----:B------:R-:W3:Y:S02]  /*17690*/  LD.E R46, desc[UR56][R16.64+0x294] ;  /* 0x00029438102e7980 */ /* 0x000ee4000c101900 */
[----:B------:R-:W1:Y:S01]  /*176a0*/  MUFU.TANH R52, R52 ;  /* 0x0000003400347308 */ /* 0x000e620000002400 */
[----:B0-----:R-:W-:Y:S01]  /*176b0*/  FMNMX.FTZ R13, R40, R13, !PT ;  /* 0x0000000d280d7209 */ /* 0x001fe20007810000 */
[----:B------:R-:W3:Y:S04]  /*176c0*/  LD.E R50, desc[UR56][R16.64+0x2b0] ;  /* 0x0002b03810327980 */ /* 0x000ee8000c101900 */
        /* <DEDUP_REMOVED lines=23> */
[----:B------:R-:W3:Y:S03]  /*17840*/  LD.E R35, desc[UR56][R16.64+0x298] ;  /* 0x0002983810237980 */ /* 0x000ee6000c101900 */
[----:B------:R-:W-:Y:S01]  /*17850*/  FMNMX.FTZ R13, R14, R13, !PT ;  /* 0x0000000d0e0d7209 */ /* 0x000fe20007810000 */
[----:B------:R-:W3:Y:S03]  /*17860*/  LD.E R51, desc[UR56][R16.64+0x29c] ;  /* 0x00029c3810337980 */ /* 0x000ee6000c101900 */
[----:B0-----:R-:W-:Y:S01]  /*17870*/  FMNMX.FTZ R13, R100, R13, !PT ;  /* 0x0000000d640d7209 */ /* 0x001fe20007810000 */
[----:B------:R-:W0:Y:S01]  /*17880*/  MUFU.TANH R10, R10 ;  /* 0x0000000a000a7308 */ /* 0x000e220000002400 */
[----:B------:R-:W3:Y:S04]  /*17890*/  LD.E R49, desc[UR56][R16.64+0x2a8] ;  /* 0x0002a83810317980 */ /* 0x000ee8000c101900 */
[----:B------:R-:W3:Y:S01]  /*178a0*/  LD.E R43, desc[UR56][R16.64+0x2c8] ;  /* 0x0002c838102b7980 */ /* 0x000ee2000c101900 */
[----:B-1----:R-:W-:-:S02]  /*178b0*/  FMNMX.FTZ R19, R102, R13, !PT ;  /* 0x0000000d66137209 */ /* 0x002fc40007810000 */
[----:B------:R-:W1:Y:S01]  /*178c0*/  MUFU.TANH R8, R8 ;  /* 0x0000000800087308 */ /* 0x000e620000002400 */
[----:B------:R-:W3:Y:S04]  /*178d0*/  LD.E R63, desc[UR56][R16.64+0x2cc] ;  /* 0x0002cc38103f7980 */ /* 0x000ee8000c101900 */
[----:B------:R-:W0:Y:S03]  /*178e0*/  SHFL.BFLY PT, R20, R19, 0x2, 0x1f ;  /* 0x0c401f0013147f89 */ /* 0x000e2600000e0000 */
[----:B------:R-:W1:Y:S01]  /*178f0*/  MUFU.TANH R142, R142 ;  /* 0x0000008e008e7308 */ /* 0x000e620000002400 */
[----:B------:R-:W3:Y:S04]  /*17900*/  LD.E R55, desc[UR56][R16.64+0x2d8] ;  /* 0x0002d83810377980 */ /* 0x000ee8000c101900 */
[----:B------:R-:W3:Y:S03]  /*17910*/  LD.E R59, desc[UR56][R16.64+0x2e8] ;  /* 0x0002e838103b7980 */ /* 0x000ee6000c101900 */
[----:B------:R-:W1:Y:S01]  /*17920*/  MUFU.TANH R146, R146 ;  /* 0x0000009200927308 */ /* 0x000e620000002400 */
[----:B------:R-:W3:Y:S04]  /*17930*/  LD.E R53, desc[UR56][R16.64+0x2f8] ;  /* 0x0002f83810357980 */ /* 0x000ee8000c101900 */
[----:B------:R-:W3:Y:S03]  /*17940*/  LD.E R71, desc[UR56][R16.64+0x318] ;  /* 0x0003183810477980 */ /* 0x000ee6000c101900 */
[----:B------:R-:W1:Y:S01]  /*17950*/  MUFU.TANH R220, R220 ;  /* 0x000000dc00dc7308 */ /* 0x000e620000002400 */
[----:B------:R-:W3:Y:S01]  /*17960*/  LD.E R67, desc[UR56][R16.64+0x31c] ;  /* 0x00031c3810437980 */ /* 0x000ee2000c101900 */
[----:B0-----:R-:W-:-:S03]  /*17970*/  FMNMX.FTZ R13, R19, R20, !PT ;  /* 0x00000014130d7209 */ /* 0x001fc60007810000 */
[----:B------:R-:W3:Y:S04]  /*17980*/  LD.E R65, desc[UR56][R16.64+0x328] ;  /* 0x0003283810417980 */ /* 0x000ee8000c101900 */
[----:B------:R-:W0:Y:S01]  /*17990*/  SHFL.BFLY PT, R24, R13, 0x1, 0x1f ;  /* 0x0c201f000d187f89 */ /* 0x000e2200000e0000 */
[----:B------:R-:W1:Y:S08]  /*179a0*/  MUFU.TANH R208, R208 ;  /* 0x000000d000d07308 */ /* 0x000e700000002400 */
[----:B------:R-:W1:Y:S01]  /*179b0*/  MUFU.TANH R206, R206 ;  /* 0x000000ce00ce7308 */ /* 0x000e620000002400 */
[----:B0-----:R-:W-:-:S02]  /*179c0*/  FMNMX.FTZ R25, R13, R24, !PT ;  /* 0x000000180d197209 */ /* 0x001fc40007810000 */
[----:B------:R-:W-:-:S04]  /*179d0*/  FMNMX.FTZ R13, R10, R7, !PT ;  /* 0x000000070a0d7209 */ /* 0x000fc80007810000 */
[----:B-1----:R-:W-:Y:S01]  /*179e0*/  FMNMX.FTZ R13, R8, R13, !PT ;  /* 0x0000000d080d7209 */ /* 0x002fe20007810000 */
[----:B------:R-:W0:Y:S03]  /*179f0*/  MUFU.TANH R198, R198 ;  /* 0x000000c600c67308 */ /* 0x000e260000002400 */
[----:B------:R-:W-:-:S04]  /*17a00*/  FMNMX.FTZ R13, R142, R13, !PT ;  /* 0x0000000d8e0d7209 */ /* 0x000fc80007810000 */
[----:B------:R-:W-:Y:S01]  /*17a10*/  FMNMX.FTZ R13, R146, R13, !PT ;  /* 0x0000000d920d7209 */ /* 0x000fe20007810000 */
[----:B------:R-:W1:Y:S03]  /*17a20*/  MUFU.TANH R190, R190 ;  /* 0x000000be00be7308 */ /* 0x000e660000002400 */
[----:B------:R-:W-:Y:S01]  /*17a30*/  FMNMX.FTZ R13, R220, R13, !PT ;  /* 0x0000000ddc0d7209 */ /* 0x000fe20007810000 */
[----:B------:R-:W-:-:S04]  /*17a40*/  FMUL.FTZ R20, R47, R12 ;  /* 0x0000000c2f147220 */ /* 0x000fc80000410000 */
[----:B------:R-:W4:Y:S01]  /*17a50*/  MUFU.TANH R174, R174 ;  /* 0x000000ae00ae7308 */ /* 0x000f220000002400 */
[----:B------:R-:W-:-:S07]  /*17a60*/  FMNMX.FTZ R13, R208, R13, !PT ;  /* 0x0000000dd00d7209 */ /* 0x000fce0007810000 */
[----:B------:R-:W4:Y:S01]  /*17a70*/  MUFU.TANH R15, R15 ;  /* 0x0000000f000f7308 */ /* 0x000f220000002400 */
[----:B------:R-:W-:-:S07]  /*17a80*/  FMNMX.FTZ R13, R206, R13, !PT ;  /* 0x0000000dce0d7209 */ /* 0x000fce0007810000 */
[----:B------:R-:W-:Y:S01]  /*17a90*/  MUFU.TANH R178, R178 ;  /* 0x000000b200b27308 */ /* 0x000fe20000002400 */
[----:B0-----:R-:W-:-:S07]  /*17aa0*/  FMNMX.FTZ R13, R198, R13, !PT ;  /* 0x0000000dc60d7209 */ /* 0x001fce0007810000 */
[----:B------:R-:W-:Y:S01]  /*17ab0*/  MUFU.TANH R188, R188 ;  /* 0x000000bc00bc7308 */ /* 0x000fe20000002400 */
[----:B-1----:R-:W-:-:S07]  /*17ac0*/  FMNMX.FTZ R13, R190, R13, !PT ;  /* 0x0000000dbe0d7209 */ /* 0x002fce0007810000 */
        /* <DEDUP_REMOVED lines=13> */
[----:B----4-:R-:W-:-:S04]  /*17ba0*/  FMNMX.FTZ R24, R174, R13, !PT ;  /* 0x0000000dae187209 */ /* 0x010fc80007810000 */
[----:B------:R-:W-:Y:S01]  /*17bb0*/  FMNMX.FTZ R13, R15, R24, !PT ;  /* 0x000000180f0d7209 */ /* 0x000fe20007810000 */
[----:B------:R-:W-:Y:S04]  /*17bc0*/  ST.E desc[UR56][R16.64+0x230], R25 ;  /* 0x0002301910007985 */ /* 0x000fe8000c101938 */
[----:B------:R-:W4:Y:S04]  /*17bd0*/  LD.E R27, desc[UR56][R16.64+0x230] ;  /* 0x00023038101b7980 */ /* 0x000f28000c101900 */
[----:B------:R-:W3:Y:S01]  /*17be0*/  LD.E R24, desc[UR56][R16.64+0x244] ;  /* 0x0002443810187980 */ /* 0x000ee2000c101900 */
        /* <DEDUP_REMOVED lines=15> */
[----:B----4-:R-:W-:-:S04]  /*17ce0*/  FMUL.FTZ R29, R27, R21 ;  /* 0x000000151b1d7220 */ /* 0x010fc80000410000 */
[-CC-:B------:R-:W-:Y:S01]  /*17cf0*/  FFMA.FTZ R157, R11, R21.reuse, -R29.reuse ;  /* 0x000000150b9d7223 */ /* 0x180fe2000001081d */
[-C--:B------:R-:W-:Y:S01]  /*17d00*/  FFMA.FTZ R31, R100, R21.reuse, -R29 ;  /* 0x00000015641f7223 */ /* 0x080fe2000001081d */
[----:B------:R-:W-:Y:S01]  /*17d10*/  FADD.FTZ R6, R6, -R27 ;  /* 0x8000001b06067221 */ /* 0x000fe20000010000 */
[-CC-:B------:R-:W-:Y:S01]  /*17d20*/  FFMA.FTZ R156, R9, R21.reuse, -R29.reuse ;  /* 0x00000015099c7223 */ /* 0x180fe2000001081d */
[-CC-:B------:R-:W-:Y:S01]  /*17d30*/  FFMA.FTZ R159, R18, R21.reuse, -R29.reuse ;  /* 0x00000015129f7223 */ /* 0x180fe2000001081d */
[-CC-:B------:R-:W-:Y:S01]  /*17d40*/  FFMA.FTZ R158, R28, R21.reuse, -R29.reuse ;  /* 0x000000151c9e7223 */ /* 0x180fe2000001081d */
[----:B--2---:R-:W0:Y:S01]  /*17d50*/  SHFL.BFLY PT, R11, R12, 0x2, 0x1f ;  /* 0x0c401f000c0b7f89 */ /* 0x004e2200000e0000 */
[-C--:B------:R-:W-:Y:S02]  /*17d60*/  FMUL.FTZ R6, R6, R21.reuse ;  /* 0x0000001506067220 */ /* 0x080fe40000410000 */
        /* <DEDUP_REMOVED lines=15> */
[--C-:B------:R-:W-:Y:S01]  /*17e60*/  FFMA.FTZ R173, R52, R21, -R29.reuse ;  /* 0x0000001534ad7223 */ /* 0x100fe2000001081d */
[----:B0-----:R-:W-:Y:S01]  /*17e70*/  FMNMX.FTZ R11, R12, R11, !PT ;  /* 0x0000000b0c0b7209 */ /* 0x001fe20007810000 */
[-CC-:B------:R-:W-:Y:S01]  /*17e80*/  FFMA.FTZ R172, R74, R21.reuse, -R29.reuse ;  /* 0x000000154aac7223 */ /* 0x180fe2000001081d */
[----:B------:R0:W1:Y:S01]  /*17e90*/  MUFU.EX2 R25, R6 ;  /* 0x0000000600197308 */ /* 0x0000620000000800 */
[-CC-:B------:R-:W-:Y:S01]  /*17ea0*/  FFMA.FTZ R18, R72, R21.reuse, -R29.reuse ;  /* 0x0000001548127223 */ /* 0x180fe2000001081d */
[-CC-:B------:R-:W-:Y:S01]  /*17eb0*/  FFMA.FTZ R19, R78, R21.reuse, -R29.reuse ;  /* 0x000000154e137223 */ /* 0x180fe2000001081d */
[----:B------:R-:W2:Y:S01]  /*17ec0*/  SHFL.BFLY PT, R12, R11, 0x1, 0x1f ;  /* 0x0c201f000b0c7f89 */ /* 0x000ea200000e0000 */
[-CC-:B------:R-:W-:Y:S01]  /*17ed0*/  FFMA.FTZ R13, R80, R21.reuse, -R29.reuse ;  /* 0x00000015500d7223 */ /* 0x180fe2000001081d */
[----:B------:R-:W-:-:S02]  /*17ee0*/  FFMA.FTZ R14, R14, R21, -R29 ;  /* 0x000000150e0e7223 */ /* 0x000fc4000001081d */
[----:B------:R-:W4:Y:S01]  /*17ef0*/  LD.E R27, desc[UR56][R16.64+0x45c] ;  /* 0x00045c38101b7980 */ /* 0x000f22000c101900 */
[----:B------:R-:W-:Y:S03]  /*17f00*/  MUFU.EX2 R158, R158 ;  /* 0x0000009e009e7308 */ /* 0x000fe60000000800 */
[----:B------:R-:W4:Y:S04]  /*17f10*/  LD.E R28, desc[UR56][R16.64+0x454] ;  /* 0x00045438101c7980 */ /* 0x000f28000c101900 */
[----:B0-----:R-:W4:Y:S01]  /*17f20*/  LD.E R6, desc[UR56][R16.64+0x260] ;  /* 0x0002603810067980 */ /* 0x001f22000c101900 */
[----:B------:R-:W-:Y:S01]  /*17f30*/  MUFU.EX2 R204, R204 ;  /* 0x000000cc00cc7308 */ /* 0x000fe20000000800 */
[----:B-1----:R-:W-:-:S02]  /*17f40*/  FFMA.FTZ R26, R25, R26, R156 ;  /* 0x0000001a191a7223 */ /* 0x002fc4000001009c */
[----:B------:R-:W4:Y:S04]  /*17f50*/  LD.E R36, desc[UR56][R16.64+0x264] ;  /* 0x0002643810247980 */ /* 0x000f28000c101900 */
[----:B------:R-:W4:Y:S01]  /*17f60*/  LD.E R32, desc[UR56][R16.64+0x270] ;  /* 0x0002703810207980 */ /* 0x000f22000c101900 */
[----:B--2---:R-:W-:Y:S01]  /*17f70*/  FMNMX.FTZ R100, R11, R12, !PT ;  /* 0x0000000c0b647209 */ /* 0x004fe20007810000 */
[----:B------:R-:W-:Y:S02]  /*17f80*/  MUFU.EX2 R9, R9 ;  /* 0x0000000900097308 */ /* 0x000fe40000000800 */
[----:B------:R-:W2:Y:S02]  /*17f90*/  LD.E R44, desc[UR56][R16.64+0x2a0] ;  /* 0x0002a038102c7980 */ /* 0x000ea4000c101900 */
[----:B------:R-:W-:Y:S01]  /*17fa0*/  FADD.FTZ R112, R7, -R100 ;  /* 0x8000006407707221 */ /* 0x000fe20000010000 */
[-C--:B------:R-:W-:Y:S01]  /*17fb0*/  FMUL.FTZ R87, R100, R21.reuse ;  /* 0x0000001564577220 */ /* 0x080fe20000410000 */
[-C--:B------:R-:W-:Y:S01]  /*17fc0*/  FFMA.FTZ R12, R102, R21.reuse, -R29 ;  /* 0x00000015660c7223 */ /* 0x080fe2000001081d */
[----:B------:R-:W-:Y:S01]  /*17fd0*/  FADD.FTZ R26, R157, R26 ;  /* 0x0000001a9d1a7221 */ /* 0x000fe20000010000 */
[----:B------:R-:W-:Y:S01]  /*17fe0*/  FMUL.FTZ R112, R21, R112 ;  /* 0x0000007015707220 */ /* 0x000fe20000410000 */
        /* <DEDUP_REMOVED lines=18> */
[----:B------:R-:W-:Y:S01]  /*18110*/  FADD.FTZ R127, R159, R26 ;  /* 0x0000001a9f7f7221 */ /* 0x000fe20000010000 */
[----:B------:R-:W2:Y:S02]  /*18120*/  LD.E R40, desc[UR56][R16.64+0x2a4] ;  /* 0x0002a43810287980 */ /* 0x000ea4000c101900 */
[----:B------:R-:W0:Y:S01]  /*18130*/  MUFU.EX2 R216, R216 ;  /* 0x000000d800d87308 */ /* 0x000e220000000800 */
[-CC-:B------:R-:W-:Y:S01]  /*18140*/  FFMA.FTZ R206, R198, R21.reuse, -R87.reuse ;  /* 0x00000015c6ce7223 */ /* 0x180fe20000010857 */
[-CC-:B------:R-:W-:Y:S01]  /*18150*/  FFMA.FTZ R198, R190, R21.reuse, -R87.reuse ;  /* 0x00000015bec67223 */ /* 0x180fe20000010857 */
[----:B------:R-:W2:Y:S04]  /*18160*/  LD.E R48, desc[UR56][R16.64+0x2b4] ;  /* 0x0002b43810307980 */ /* 0x000ea8000c101900 */
[----:B------:R-:W2:Y:S01]  /*18170*/  LD.E R52, desc[UR56][R16.64+0x2c4] ;  /* 0x0002c43810347980 */ /* 0x000ea2000c101900 */
[----:B------:R-:W1:Y:S01]  /*18180*/  MUFU.EX2 R8, R8 ;  /* 0x0000000800087308 */ /* 0x000e620000000800 */
[-CC-:B------:R-:W-:Y:S01]  /*18190*/  FFMA.FTZ R190, R178, R21.reuse, -R87.reuse ;  /* 0x00000015b2be7223 */ /* 0x180fe20000010857 */
[-CC-:B------:R-:W-:Y:S01]  /*181a0*/  FFMA.FTZ R188, R200, R21.reuse, -R87.reuse ;  /* 0x00000015c8bc7223 */ /* 0x180fe20000010857 */
[-CC-:B------:R-:W-:Y:S01]  /*181b0*/  FFMA.FTZ R178, R226, R21.reuse, -R87.reuse ;  /* 0x00000015e2b27223 */ /* 0x180fe20000010857 */
[-CC-:B------:R-:W-:Y:S01]  /*181c0*/  FFMA.FTZ R174, R230, R21.reuse, -R87.reuse ;  /* 0x00000015e6ae7223 */ /* 0x180fe20000010857 */
[-CC-:B------:R-:W-:Y:S01]  /*181d0*/  FFMA.FTZ R20, R234, R21.reuse, -R87.reuse ;  /* 0x00000015ea147223 */ /* 0x180fe20000010857 */
[----:B------:R-:W2:Y:S02]  /*181e0*/  LD.E R72, desc[UR56][R16.64+0x310] ;  /* 0x0003103810487980 */ /* 0x000ea4000c101900 */
[----:B------:R-:W1:Y:S01]  /*181f0*/  MUFU.EX2 R209, R209 ;  /* 0x000000d100d17308 */ /* 0x000e620000000800 */
[----:B------:R-:W-:Y:S01]  /*18200*/  FFMA.FTZ R15, R85, R21, -R87 ;  /* 0x00000015550f7223 */ /* 0x000fe20000010857 */
[----:B---3--:R-:W-:Y:S01]  /*18210*/  FFMA.FTZ R21, R112, R24, R211 ;  /* 0x0000001870157223 */ /* 0x008fe200000100d3 */
[----:B------:R-:W3:Y:S04]  /*18220*/  LD.E R76, desc[UR56][R16.64+0x314] ;  /* 0x00031438104c7980 */ /* 0x000ee8000c101900 */
[----:B------:R-:W3:Y:S01]  /*18230*/  LD.E R74, desc[UR56][R16.64+0x320] ;  /* 0x00032038104a7980 */ /* 0x000ee2000c101900 */
[----:B------:R-:W1:Y:S01]  /*18240*/  MUFU.EX2 R207, R207 ;  /* 0x000000cf00cf7308 */ /* 0x000e620000000800 */
[----:B0-----:R-:W-:-:S02]  /*18250*/  FADD.FTZ R21, R216, R21 ;  /* 0x00000015d8157221 */ /* 0x001fc40000010000 */
[----:B------:R-:W3:Y:S04]  /*18260*/  LD.E R78, desc[UR56][R16.64+0x324] ;  /* 0x00032438104e7980 */ /* 0x000ee8000c101900 */
[----:B------:R-:W3:Y:S01]  /*18270*/  LD.E R88, desc[UR56][R16.64+0x330] ;  /* 0x0003303810587980 */ /* 0x000ee2000c101900 */
[----:B------:R-:W-:Y:S01]  /*18280*/  MUFU.EX2 R202, R202 ;  /* 0x000000ca00ca7308 */ /* 0x000fe20000000800 */
[----:B-1----:R-:W-:Y:S01]  /*18290*/  FADD.FTZ R24, R8, R21 ;  /* 0x0000001508187221 */ /* 0x002fe20000010000 */
[----:B------:R-:W-:Y:S01]  /*182a0*/  FADD.FTZ R21, R158, R127 ;  /* 0x0000007f9e157221 */ /* 0x000fe20000010000 */
[----:B------:R-:W3:Y:S04]  /*182b0*/  LD.E R80, desc[UR56][R16.64+0x334] ;  /* 0x0003343810507980 */ /* 0x000ee8000c101900 */
[----:B------:R-:W3:Y:S01]  /*182c0*/  LD.E R86, desc[UR56][R16.64+0x340] ;  /* 0x0003403810567980 */ /* 0x000ee2000c101900 */
[----:B------:R-:W0:Y:S01]  /*182d0*/  MUFU.EX2 R208, R208 ;  /* 0x000000d000d07308 */ /* 0x000e220000000800 */
[----:B------:R-:W-:Y:S01]  /*182e0*/  FADD.FTZ R24, R209, R24 ;  /* 0x00000018d1187221 */ /* 0x000fe20000010000 */
[----:B------:R-:W-:Y:S01]  /*182f0*/  FADD.FTZ R26, R204, R21 ;  /* 0x00000015cc1a7221 */ /* 0x000fe20000010000 */
[----:B------:R-:W3:Y:S04]  /*18300*/  LD.E R84, desc[UR56][R16.64+0x344] ;  /* 0x0003443810547980 */ /* 0x000ee8000c101900 */
[----:B------:R-:W3:Y:S01]  /*18310*/  LD.E R82, desc[UR56][R16.64+0x350] ;  /* 0x0003503810527980 */ /* 0x000ee2000c101900 */
[----:B------:R-:W-:Y:S03]  /*18320*/  MUFU.EX2 R203, R203 ;  /* 0x000000cb00cb7308 */ /* 0x000fe60000000800 */
[----:B------:R-:W3:Y:S04]  /*18330*/  LD.E R90, desc[UR56][R16.64+0x360] ;  /* 0x00036038105a7980 */ /* 0x000ee8000c101900 */
[----:B------:R-:W3:Y:S01]  /*18340*/  LD.E R92, desc[UR56][R16.64+0x374] ;  /* 0x00037438105c7980 */ /* 0x000ee2000c101900 */
[----:B------:R-:W1:Y:S01]  /*18350*/  MUFU.EX2 R205, R205 ;  /* 0x000000cd00cd7308 */ /* 0x000e620000000800 */
        /* <DEDUP_REMOVED lines=8> */
[----:B0-----:R-:W-:Y:S01]  /*183e0*/  FADD.FTZ R24, R208, R21 ;  /* 0x00000015d0187221 */ /* 0x001fe20000010000 */
[----:B------:R-:W-:Y:S01]  /*183f0*/  FADD.FTZ R26, R202, R137 ;  /* 0x00000089ca1a7221 */ /* 0x000fe20000010000 */
[----:B------:R-:W3:Y:S04]  /*18400*/  LD.E R29, desc[UR56][R16.64+0x26c] ;  /* 0x00026c38101d7980 */ /* 0x000ee8000c101900 */
[----:B------:R-:W3:Y:S01]  /*18410*/  LD.E R7, desc[UR56][R16.64+0x278] ;  /* 0x0002783810077980 */ /* 0x000ee2000c101900 */
[----:B------:R-:W-:Y:S03]  /*18420*/  MUFU.EX2 R197, R197 ;  /* 0x000000c500c57308 */ /* 0x000fe60000000800 */
[----:B------:R-:W3:Y:S05]  /*18430*/  LD.E R83, desc[UR56][R16.64+0x378] ;  /* 0x0003783810537980 */ /* 0x000eea000c101900 */
[----:B------:R-:W0:Y:S01]  /*18440*/  MUFU.EX2 R198, R198 ;  /* 0x000000c600c67308 */ /* 0x000e220000000800 */
[----:B-1----:R-:W-:Y:S01]  /*18450*/  FADD.FTZ R21, R205, R24 ;  /* 0x00000018cd157221 */ /* 0x002fe20000010000 */
[----:B------:R-:W-:Y:S01]  /*18460*/  FADD.FTZ R143, R203, R26 ;  /* 0x0000001acb8f7221 */ /* 0x000fe20000010000 */
[----:B------:R-:W3:Y:S05]  /*18470*/  LD.E R87, desc[UR56][R16.64+0x34c] ;  /* 0x00034c3810577980 */ /* 0x000eea000c101900 */
[----:B------:R-:W-:Y:S08]  /*18480*/  MUFU.EX2 R195, R195 ;  /* 0x000000c300c37308 */ /* 0x000ff00000000800 */
[----:B------:R-:W1:Y:S01]  /*18490*/  MUFU.EX2 R199, R199 ;  /* 0x000000c700c77308 */ /* 0x000e620000000800 */
[----:B------:R-:W-:Y:S01]  /*184a0*/  FADD.FTZ R21, R206, R21 ;  /* 0x00000015ce157221 */ /* 0x000fe20000010000 */
[----:B------:R-:W-:Y:S01]  /*184b0*/  FADD.FTZ R24, R196, R143 ;  /* 0x0000008fc4187221 */ /* 0x000fe20000010000 */
[----:B------:R-:W3:Y:S05]  /*184c0*/  LD.E R85, desc[UR56][R16.64+0x36c] ;  /* 0x00036c3810557980 */ /* 0x000eea000c101900 */
[----:B------:R1:W1:Y:S08]  /*184d0*/  MUFU.EX2 R200, R89 ;  /* 0x0000005900c87308 */ /* 0x0002700000000800 */
[----:B------:R-:W1:Y:S01]  /*184e0*/  MUFU.EX2 R194, R194 ;  /* 0x000000c200c27308 */ /* 0x000e620000000800 */
[----:B0-----:R-:W-:Y:S01]  /*184f0*/  FADD.FTZ R26, R198, R21 ;  /* 0x00000015c61a7221 */ /* 0x001fe20000010000 */
[----:B------:R-:W-:Y:S01]  /*18500*/  FADD.FTZ R24, R197, R24 ;  /* 0x00000018c5187221 */ /* 0x000fe20000010000 */
[----:B-1----:R-:W3:Y:S02]  /*18510*/  LD.E R89, desc[UR56][R16.64+0x368] ;  /* 0x0003683810597980 */ /* 0x002ee4000c101900 */
[----:B------:R-:W-:Y:S01]  /*18520*/  FADD.FTZ R21, R199, R26 ;  /* 0x0000001ac7157221 */ /* 0x000fe20000010000 */
[----:B------:R-:W-:Y:S01]  /*18530*/  FADD.FTZ R151, R195, R24 ;  /* 0x00000018c3977221 */ /* 0x000fe20000010000 */
[----:B------:R-:W3:Y:S01]  /*18540*/  LD.E R127, desc[UR56][R16.64+0x3fc] ;  /* 0x0003fc38107f7980 */ /* 0x000ee2000c101900 */
[----:B------:R0:W-:Y:S01]  /*18550*/  MUFU.EX2 R11, R31 ;  /* 0x0000001f000b7308 */ /* 0x0001e20000000800 */
[----:B------:R-:W-:-:S02]  /*18560*/  FADD.FTZ R24, R200, R21 ;  /* 0x00000015c8187221 */ /* 0x000fc40000010000 */
[----:B------:R-:W3:Y:S04]  /*18570*/  LD.E R137, desc[UR56][R16.64+0x41c] ;  /* 0x00041c3810897980 */ /* 0x000ee8000c101900 */
[----:B------:R-:W3:Y:S01]  /*18580*/  LD.E R143, desc[UR56][R16.64+0x438] ;  /* 0x00043838108f7980 */ /* 0x000ee2000c101900 */
[----:B------:R-:W-:-:S03]  /*18590*/  FADD.FTZ R21, R194, R151 ;  /* 0x00000097c2157221 */ /* 0x000fc60000010000 */
[----:B0-----:R-:W3:Y:S04]  /*185a0*/  LD.E R31, desc[UR56][R16.64+0x268] ;  /* 0x00026838101f7980 */ /* 0x001ee8000c101900 */
[----:B------:R-:W3:Y:S01]  /*185b0*/  LD.E R151, desc[UR56][R16.64+0x458] ;  /* 0x0004583810977980 */ /* 0x000ee2000c101900 */
[----:B------:R-:W0:Y:S08]  /*185c0*/  MUFU.EX2 R201, R201 ;  /* 0x000000c900c97308 */ /* 0x000e300000000800 */
[----:B------:R-:W1:Y:S08]  /*185d0*/  MUFU.EX2 R186, R186 ;  /* 0x000000ba00ba7308 */ /* 0x000e700000000800 */
[----:B------:R-:W1:Y:S08]  /*185e0*/  MUFU.EX2 R190, R190 ;  /* 0x000000be00be7308 */ /* 0x000e700000000800 */
[----:B------:R-:W1:Y:S08]  /*185f0*/  MUFU.EX2 R187, R187 ;  /* 0x000000bb00bb7308 */ /* 0x000e700000000800 */
[----:B------:R-:W1:Y:S01]  /*18600*/  MUFU.EX2 R193, R193 ;  /* 0x000000c100c17308 */ /* 0x000e620000000800 */
[----:B0-----:R-:W-:-:S07]  /*18610*/  FADD.FTZ R215, R201, R24 ;  /* 0x00000018c9d77221 */ /* 0x001fce0000010000 */
[----:B------:R-:W0:Y:S08]  /*18620*/  MUFU.EX2 R184, R184 ;  /* 0x000000b800b87308 */ /* 0x000e300000000800 */
[----:B------:R-:W0:Y:S01]  /*18630*/  MUFU.EX2 R188, R188 ;  /* 0x000000bc00bc7308 */ /* 0x000e220000000800 */
[----:B-1----:R-:W-:Y:S01]  /*18640*/  FADD.FTZ R24, R186, R21 ;  /* 0x00000015ba187221 */ /* 0x002fe20000010000 */
[----:B------:R-:W-:-:S06]  /*18650*/  FADD.FTZ R26, R190, R215 ;  /* 0x000000d7be1a7221 */ /* 0x000fcc0000010000 */
[----:B------:R-:W1:Y:S08]  /*18660*/  MUFU.EX2 R185, R185 ;  /* 0x000000b900b97308 */ /* 0x000e700000000800 */
[----:B------:R-:W1:Y:S01]  /*18670*/  MUFU.EX2 R189, R189 ;  /* 0x000000bd00bd7308 */ /* 0x000e620000000800 */
[----:B------:R-:W-:Y:S01]  /*18680*/  FADD.FTZ R21, R187, R24 ;  /* 0x00000018bb157221 */ /* 0x000fe20000010000 */
[----:B------:R-:W-:-:S06]  /*18690*/  FADD.FTZ R215, R193, R26 ;  /* 0x0000001ac1d77221 */ /* 0x000fcc0000010000 */
        /* <DEDUP_REMOVED lines=9> */
[----:B------:R-:W4:Y:S01]  /*18730*/  MUFU.EX2 R174, R174 ;  /* 0x000000ae00ae7308 */ /* 0x000f220000000800 */
[----:B------:R-:W-:Y:S01]  /*18740*/  FADD.FTZ R217, R173, R24 ;  /* 0x00000018add97221 */ /* 0x000fe20000010000 */
[----:B------:R-:W-:-:S06]  /*18750*/  FADD.FTZ R24, R178, R215 ;  /* 0x000000d7b2187221 */ /* 0x000fcc0000010000 */
[----:B------:R-:W4:Y:S08]  /*18760*/  MUFU.EX2 R19, R19 ;  /* 0x0000001300137308 */ /* 0x000f300000000800 */
[----:B------:R-:W4:Y:S01]  /*18770*/  MUFU.EX2 R175, R175 ;  /* 0x000000af00af7308 */ /* 0x000f220000000800 */
[----:B0-----:R-:W-:Y:S01]  /*18780*/  FADD.FTZ R217, R172, R217 ;  /* 0x000000d9acd97221 */ /* 0x001fe20000010000 */
[----:B------:R-:W-:-:S06]  /*18790*/  FADD.FTZ R215, R181, R24 ;  /* 0x00000018b5d77221 */ /* 0x000fcc0000010000 */
[----:B------:R-:W0:Y:S08]  /*187a0*/  MUFU.EX2 R13, R13 ;  /* 0x0000000d000d7308 */ /* 0x000e300000000800 */
[----:B------:R-:W0:Y:S01]  /*187b0*/  MUFU.EX2 R20, R20 ;  /* 0x0000001400147308 */ /* 0x000e220000000800 */
[----:B-1----:R-:W-:Y:S01]  /*187c0*/  FADD.FTZ R24, R18, R217 ;  /* 0x000000d912187221 */ /* 0x002fe20000010000 */
[----:B----4-:R-:W-:-:S06]  /*187d0*/  FADD.FTZ R26, R174, R215 ;  /* 0x000000d7ae1a7221 */ /* 0x010fcc0000010000 */
[----:B------:R-:W1:Y:S08]  /*187e0*/  MUFU.EX2 R14, R14 ;  /* 0x0000000e000e7308 */ /* 0x000e700000000800 */
[----:B------:R-:W4:Y:S01]  /*187f0*/  MUFU.EX2 R21, R236 ;  /* 0x000000ec00157308 */ /* 0x000f220000000800 */
[----:B------:R-:W-:Y:S01]  /*18800*/  FADD.FTZ R24, R19, R24 ;  /* 0x0000001813187221 */ /* 0x000fe20000010000 */
[----:B------:R-:W-:-:S06]  /*18810*/  FADD.FTZ R215, R175, R26 ;  /* 0x0000001aafd77221 */ /* 0x000fcc0000010000 */
[----:B------:R-:W2:Y:S01]  /*18820*/  MUFU.EX2 R10, R10 ;  /* 0x0000000a000a7308 */ /* 0x000ea20000000800 */
[----:B0-----:R-:W-:Y:S01]  /*18830*/  FADD.FTZ R217, R13, R24 ;  /* 0x000000180dd97221 */ /* 0x001fe20000010000 */
[----:B------:R-:W-:-:S06]  /*18840*/  FADD.FTZ R24, R20, R215 ;  /* 0x000000d714187221 */ /* 0x000fcc0000010000 */
[----:B------:R-:W0:Y:S08]  /*18850*/  MUFU.EX2 R12, R12 ;  /* 0x0000000c000c7308 */ /* 0x000e300000000800 */
[----:B------:R-:W0:Y:S01]  /*18860*/  MUFU.EX2 R15, R15 ;  /* 0x0000000f000f7308 */ /* 0x000e220000000800 */
[----:B-1----:R-:W-:Y:S01]  /*18870*/  FADD.FTZ R26, R14, R217 ;  /* 0x000000d90e1a7221 */ /* 0x002fe20000010000 */
[----:B----4-:R-:W-:-:S03]  /*18880*/  FADD.FTZ R215, R21, R24 ;  /* 0x0000001815d77221 */ /* 0x010fc60000010000 */
[----:B------:R-:W-:Y:S01]  /*18890*/  FADD.FTZ R217, R11, R26 ;  /* 0x0000001a0bd97221 */ /* 0x000fe20000010000 */
[----:B--2---:R-:W-:Y:S01]  /*188a0*/  FADD.FTZ R24, R10, R215 ;  /* 0x000000d70a187221 */ /* 0x004fe20000010000 */
[----:B------:R-:W-:Y:S01]  /*188b0*/  FMUL.FTZ R231, R112, R27 ;  /* 0x0000001b70e77220 */ /* 0x000fe20000410000 */
[C---:B------:R-:W-:Y:S01]  /*188c0*/  FMUL.FTZ R229, R25.reuse, R28 ;  /* 0x0000001c19e57220 */ /* 0x040fe20000410000 */
[----:B0-----:R-:W-:Y:S01]  /*188d0*/  FADD.FTZ R217, R12, R217 ;  /* 0x000000d90cd97221 */ /* 0x001fe20000010000 */
[C---:B------:R-:W-:Y:S01]  /*188e0*/  FMUL.FTZ R27, R25.reuse, R6 ;  /* 0x00000006191b7220 */ /* 0x040fe20000410000 */
[----:B------:R-:W-:Y:S01]  /*188f0*/  FMUL.FTZ R219, R25, R36 ;  /* 0x0000002419db7220 */ /* 0x000fe20000410000 */
[----:B------:R0:W-:Y:S01]  /*18900*/  ST.E desc[UR56][R16.64+0x45c], R231 ;  /* 0x00045ce710007985 */ /* 0x0001e2000c101938 */
[----:B------:R-:W-:-:S03]  /*18910*/  FADD.FTZ R215, R15, R24 ;  /* 0x000000180fd77221 */ /* 0x000fc60000010000 */
[----:B------:R1:W-:Y:S01]  /*18920*/  ST.E desc[UR56][R16.64+0x240], R217 ;  /* 0x000240d910007985 */ /* 0x0003e2000c101938 */
[C---:B------:R-:W-:Y:S01]  /*18930*/  FMUL.FTZ R221, R25.reuse, R32 ;  /* 0x0000002019dd7220 */ /* 0x040fe20000410000 */
[C---:B------:R-:W-:Y:S01]  /*18940*/  FMUL.FTZ R223, R25.reuse, R30 ;  /* 0x0000001e19df7220 */ /* 0x040fe20000410000 */
[C---:B------:R-:W-:Y:S01]  /*18950*/  FMUL.FTZ R225, R25.reuse, R34 ;  /* 0x0000002219e17220 */ /* 0x040fe20000410000 */
[----:B------:R2:W-:Y:S01]  /*18960*/  ST.E desc[UR56][R16.64+0x244], R215 ;  /* 0x000244d710007985 */ /* 0x0005e2000c101938 */
[C---:B------:R-:W-:Y:S01]  /*18970*/  FMUL.FTZ R227, R25.reuse, R38 ;  /* 0x0000002619e37220 */ /* 0x040fe20000410000 */
[C---:B0-----:R-:W-:Y:S02]  /*18980*/  FMUL.FTZ R231, R25.reuse, R50 ;  /* 0x0000003219e77220 */ /* 0x041fe40000410000 */
[----:B------:R0:W-:Y:S04]  /*18990*/  ST.E desc[UR56][R16.64+0x454], R229 ;  /* 0x000454e510007985 */ /* 0x0001e8000c101938 */
[----:B------:R4:W-:Y:S01]  /*189a0*/  ST.E desc[UR56][R16.64+0x260], R27 ;  /* 0x0002601b10007985 */ /* 0x0009e2000c101938 */
[----:B-1----:R-:W-:-:S03]  /*189b0*/  FMUL.FTZ R217, R25, R44 ;  /* 0x0000002c19d97220 */ /* 0x002fc60000410000 */
[----:B------:R1:W-:Y:S01]  /*189c0*/  ST.E desc[UR56][R16.64+0x264], R219 ;  /* 0x000264db10007985 */ /* 0x0003e2000c101938 */
[C---:B--2---:R-:W-:Y:S01]  /*189d0*/  FMUL.FTZ R215, R25.reuse, R46 ;  /* 0x0000002e19d77220 */ /* 0x044fe20000410000 */
[C---:B0-----:R-:W-:Y:S01]  /*189e0*/  FMUL.FTZ R229, R25.reuse, R40 ;  /* 0x0000002819e57220 */ /* 0x041fe20000410000 */
[C---:B----4-:R-:W-:Y:S01]  /*189f0*/  FMUL.FTZ R27, R25.reuse, R42 ;  /* 0x0000002a191b7220 */ /* 0x050fe20000410000 */
        /* <DEDUP_REMOVED lines=27> */
[----:B---3--:R-:W-:-:S03]  /*18bb0*/  FMUL.FTZ R223, R25, R76 ;  /* 0x0000004c19df7220 */ /* 0x008fc60000410000 */
[----:B------:R3:W-:Y:S01]  /*18bc0*/  ST.E desc[UR56][R16.64+0x2e4], R215 ;  /* 0x0002e4d710007985 */ /* 0x0007e2000c101938 */
[----:B-1----:R-:W-:-:S03]  /*18bd0*/  FMUL.FTZ R225, R25, R74 ;  /* 0x0000004a19e17220 */ /* 0x002fc60000410000 */
[----:B------:R1:W-:Y:S01]  /*18be0*/  ST.E desc[UR56][R16.64+0x2f0], R217 ;  /* 0x0002f0d910007985 */ /* 0x0003e2000c101938 */
[----:B--2---:R-:W-:-:S03]  /*18bf0*/  FMUL.FTZ R227, R25, R78 ;  /* 0x0000004e19e37220 */ /* 0x004fc60000410000 */
[----:B------:R2:W-:Y:S01]  /*18c00*/  ST.E desc[UR56][R16.64+0x2f4], R229 ;  /* 0x0002f4e510007985 */ /* 0x0005e2000c101938 */
[----:B0-----:R-:W-:-:S03]  /*18c10*/  FMUL.FTZ R27, R25, R88 ;  /* 0x00000058191b7220 */ /* 0x001fc60000410000 */
[----:B------:R0:W-:Y:S01]  /*18c20*/  ST.E desc[UR56][R16.64+0x300], R231 ;  /* 0x000300e710007985 */ /* 0x0001e2000c101938 */
[----:B---3--:R-:W-:-:S03]  /*18c30*/  FMUL.FTZ R215, R25, R80 ;  /* 0x0000005019d77220 */ /* 0x008fc60000410000 */
[----:B------:R3:W-:Y:S01]  /*18c40*/  ST.E desc[UR56][R16.64+0x304], R219 ;  /* 0x000304db10007985 */ /* 0x0007e2000c101938 */
[C---:B-1----:R-:W-:Y:S01]  /*18c50*/  FMUL.FTZ R217, R25.reuse, R86 ;  /* 0x0000005619d97220 */ /* 0x042fe20000410000 */
[C---:B--2---:R-:W-:Y:S01]  /*18c60*/  FMUL.FTZ R229, R25.reuse, R84 ;  /* 0x0000005419e57220 */ /* 0x044fe20000410000 */
[C---:B0-----:R-:W-:Y:S01]  /*18c70*/  FMUL.FTZ R231, R25.reuse, R82 ;  /* 0x0000005219e77220 */ /* 0x041fe20000410000 */
        /* <DEDUP_REMOVED lines=182> */
[----:B------:R4:W-:Y:S04]  /*197e0*/  ST.E desc[UR56][R16.64+0x3cc], R113 ;  /* 0x0003cc7110007985 */ /* 0x0009e8000c101938 */
[----:B------:R4:W-:Y:S04]  /*197f0*/  ST.E desc[UR56][R16.64+0x3d8], R119 ;  /* 0x0003d87710007985 */ /* 0x0009e8000c101938 */
[----:B------:R-:W-:Y:S04]  /*19800*/  ST.E desc[UR56][R16.64+0x3dc], R123 ;  /* 0x0003dc7b10007985 */ /* 0x000fe8000c101938 */
        /* <DEDUP_REMOVED lines=16> */
[----:B0-----:R-:W4:Y:S04]  /*19910*/  LD.E R7, desc[UR56][R16.64+0x260] ;  /* 0x0002603810077980 */ /* 0x001f28000c101900 */
        /* <DEDUP_REMOVED lines=256> */
[----:B0-----:R-:W4:Y:S04]  /*1a920*/  LD.E.64 R6, desc[UR56][R16.64+0xa8] ;  /* 0x0000a83810067980 */ /* 0x001f28000c101b00 */
[----:B------:R-:W4:Y:S04]  /*1a930*/  LDL R217, [R1+0x88] ;  /* 0x0000880001d97983 */ /* 0x000f280000100800 */
[----:B-1----:R-:W4:Y:S04]  /*1a940*/  LD.E R24, desc[UR56][R16.64+0x260] ;  /* 0x0002603810187980 */ /* 0x002f28000c101900 */
[----:B------:R-:W4:Y:S04]  /*1a950*/  LD.E R25, desc[UR56][R16.64+0x264] ;  /* 0x0002643810197980 */ /* 0x000f28000c101900 */
        /* <DEDUP_REMOVED lines=1230> */
.L_x_10154:
[----:B------:R-:W-:Y:S05]  /*1f640*/  BSYNC B0 ;  /* 0x0000000000007941 */ /* 0x000fea0003800000 */
.L_x_10153:
[----:B------:R-:W-:Y:S05]  /*1f650*/  @P0 BRA `(.L_x_10155) ;  /* 0xffffff60007c0947 */ /* 0x000fea000383ffff */
[----:B01----:R-:W-:-:S07]  /*1f660*/  IMAD.MOV.U32 R0, RZ, RZ, R5 ;  /* 0x000000ffff007224 */ /* 0x003fce00078e0005 */
.L_x_10138:
[----:B------:R-:W-:-:S13]  /*1f670*/  ISETP.GE.AND P0, PT, R0, R164, PT ;  /* 0x000000a40000720c */ /* 0x000fda0003f06270 */
[----:B------:R-:W-:Y:S05]  /*1f680*/  @!P0 BRA `(.L_x_10156) ;  /* 0x000000b000b48947 */ /* 0x000fea0003800000 */
[----:B------:R0:W5:Y:S02]  /*1f690*/  LDL.64 R2, [R1+0x178] ;  /* 0x0001780001027983 */ /* 0x0001640000100a00 */
.L_x_10183:
        /* <DEDUP_REMOVED lines=21> */
.L_x_10158:
[----:B------:R-:W-:Y:S05]  /*1f7f0*/  BSYNC B0 ;  /* 0x0000000000007941 */ /* 0x000fea0003800000 */
.L_x_10157:
        /* <DEDUP_REMOVED lines=13> */
.L_x_10160:
[----:B------:R-:W-:Y:S05]  /*1f8d0*/  BSYNC B0 ;  /* 0x0000000000007941 */ /* 0x000fea0003800000 */
.L_x_10159:
        /* <DEDUP_REMOVED lines=8> */
.L_x_10162:
[----:B------:R-:W-:Y:S05]  /*1f960*/  BSYNC B0 ;  /* 0x0000000000007941 */ /* 0x000fea0003800000 */
.L_x_10161:
[----:B-1---5:R-:W2:Y:S04]  /*1f970*/  LD.E R7, desc[UR56][R2.64] ;  /* 0x0000003802077980 */ /* 0x022ea8000c101900 */
[----:B------:R-:W2:Y:S01]  /*1f980*/  LDL.64 R10, [R1+0xa0] ;  /* 0x0000a000010a7983 */ /* 0x000ea20000100a00 */
[----:B------:R-:W-:Y:S05]  /*1f990*/  WARPSYNC.ALL ;  /* 0x0000000000007948 */ /* 0x000fea0003800000 */
[----:B------:R-:W3:Y:S04]  /*1f9a0*/  LDL.64 R4, [R1+0x98] ;  /* 0x0000980001047983 */ /* 0x000ee80000100a00 */
[----:B------:R-:W4:Y:S04]  /*1f9b0*/  LDL.64 R8, [R1+0x98] ;  /* 0x0000980001087983 */ /* 0x000f280000100a00 */
        /* <DEDUP_REMOVED lines=8> */
[----:B------:R-:W-:Y:S01]  /*1fa40*/  VIADD R10, R6, 0x2 ;  /* 0x00000002060a7836 */ /* 0x000fe20000000000 */
[----:B------:R1:W-:Y:S01]  /*1fa50*/  STL [R1+0x80], RZ ;  /* 0x000080ff01007387 */ /* 0x0003e20000100800 */
[----:B---3--:R-:W-:Y:S02]  /*1fa60*/  R2UR UR4, R4 ;  /* 0x00000000040472ca */ /* 0x008fe400000e0000 */
[----:B------:R-:W-:-:S13]  /*1fa70*/  R2UR UR5, R5 ;  /* 0x00000000050572ca */ /* 0x000fda00000e0000 */
[----:B------:R-:W-:Y:S01]  /*1fa80*/  HGMMA.64x96x16.F32.BF16 R24, gdesc[UR4], RZ, !UPT, gsb0 ;  /* 0x01600000041879f0 */ /* 0x000fe2000c0018ff */
[----:B----4-:R-:W-:Y:S02]  /*1fa90*/  VIADD R8, R8, 0x2 ;  /* 0x0000000208087836 */ /* 0x010fe40000000000 */
[----:B------:R-:W-:Y:S01]  /*1faa0*/  IMAD.MOV.U32 R4, RZ, RZ, 0x1 ;  /* 0x00000001ff047424 */ /* 0x000fe200078e00ff */
[----:B------:R-:W-:Y:S02]  /*1fab0*/  R2UR UR6, R10 ;  /* 0x000000000a0672ca */ /* 0x000fe400000e0000 */
[----:B------:R-:W-:Y:S02]  /*1fac0*/  R2UR UR7, R11 ;  /* 0x000000000b0772ca */ /* 0x000fe400000e0000 */
[----:B------:R-:W-:Y:S02]  /*1fad0*/  R2UR UR4, R8 ;  /* 0x00000000080472ca */ /* 0x000fe400000e0000 */
[----:B------:R-:W-:Y:S01]  /*1fae0*/  R2UR UR5, R9 ;  /* 0x00000000090572ca */ /* 0x000fe200000e0000 */
[----:B------:R1:W-:Y:S04]  /*1faf0*/  STL [R1+0x80], R4 ;  /* 0x0000800401007387 */ /* 0x0003e80000100800 */
[----:B------:R1:W-:Y:S04]  /*1fb00*/  STL [R1+0x80], R4 ;  /* 0x0000800401007387 */ /* 0x0003e80000100800 */
[----:B------:R1:W-:Y:S04]  /*1fb10*/  STL [R1+0x80], R4 ;  /* 0x0000800401007387 */ /* 0x0003e80000100800 */
[----:B------:R1:W-:Y:S01]  /*1fb20*/  STL [R1+0x80], R4 ;  /* 0x0000800401007387 */ /* 0x0003e20000100800 */
[----:B------:R-:W-:-:S03]  /*1fb30*/  WARPGROUP.DEPBAR.LE gsb0, 0x0 ;  /* 0x00008000000079c5 */ /* 0x000fc60000010000 */
[----:B------:R1:W5:Y:S04]  /*1fb40*/  LD.E R5, desc[UR56][R2.64] ;  /* 0x0000003802057980 */ /* 0x000368000c101900 */
[----:B------:R1:W5:Y:S01]  /*1fb50*/  LD.E R7, desc[UR56][R2.64+0x4] ;  /* 0x0000043802077980 */ /* 0x000362000c101900 */
[----:B------:R-:W-:-:S06]  /*1fb60*/  WARPGROUP.ARRIVE ;  /* 0x00000000000079c5 */ /* 0x000fcc0000000000 */
        /* <DEDUP_REMOVED lines=12> */
[----:B--2---:R-:W-:Y:S02]  /*1fc30*/  VIADD R14, R14, 0x6 ;  /* 0x000000060e0e7836 */ /* 0x004fe40000000000 */
[----:B------:R-:W-:Y:S01]  /*1fc40*/  IMAD.MOV.U32 R9, RZ, RZ, R11 ;  /* 0x000000ffff097224 */ /* 0x000fe200078e000b */
[----:B------:R-:W-:Y:S02]  /*1fc50*/  R2UR UR6, R8 ;  /* 0x00000000080672ca */ /* 0x000fe400000e0000 */
[----:B------:R-:W-:Y:S02]  /*1fc60*/  R2UR UR4, R14 ;  /* 0x000000000e0472ca */ /* 0x000fe400000e0000 */
[----:B------:R-:W-:Y:S02]  /*1fc70*/  R2UR UR7, R9 ;  /* 0x00000000090772ca */ /* 0x000fe400000e0000 */
[----:B------:R-:W-:-:S02]  /*1fc80*/  R2UR UR5, R15 ;  /* 0x000000000f0572ca */ /* 0x000fc400000e0000 */
[----:B------:R-:W-:Y:S01]  /*1fc90*/  LOP3.LUT R18, R18, 0x1, RZ, 0xfc, !PT ;  /* 0x0000000112127812 */ /* 0x000fe200078efcff */
[----:B------:R-:W-:Y:S02]  /*1fca0*/  WARPGROUP.DEPBAR.LE gsb0, 0x0 ;  /* 0x00008000000079c5 */ /* 0x000fe40000010000 */
[----:B------:R-:W-:-:S08]  /*1fcb0*/  WARPGROUP.ARRIVE ;  /* 0x00000000000079c5 */ /* 0x000fd00000000000 */
[----:B------:R-:W-:Y:S01]  /*1fcc0*/  HGMMA.64x96x16.F32.BF16 R24, gdesc[UR4], R24, gsb0 ;  /* 0x01600000041879f0 */ /* 0x000fe20008001818 */
[----:B------:R-:W-:Y:S01]  /*1fcd0*/  ISETP.NE.AND P1, PT, R18, 0x3, PT ;  /* 0x000000031200780c */ /* 0x000fe20003f25270 */
[----:B------:R-:W-:Y:S01]  /*1fce0*/  BSSY B0, `(.L_x_10164) ;  /* 0x0000004000007945 */ /* 0x000fe20003800000 */
[----:B------:R-:W-:-:S11]  /*1fcf0*/  WARPGROUP.DEPBAR.LE gsb0, 0x0 ;  /* 0x00008000000079c5 */ /* 0x000fd60000010000 */
[----:B-1----:R-:W-:Y:S05]  /*1fd00*/  @!P1 BRA `(.L_x_10165) ;  /* 0x0000000000049947 */ /* 0x002fea0003800000 */
[----:B------:R-:W-:Y:S01]  /*1fd10*/  BPT.TRAP 0x1 ;  /* 0x000000040000795c */ /* 0x000fe20000300000 */
.L_x_10165:
[----:B------:R-:W-:Y:S05]  /*1fd20*/  BSYNC B0 ;  /* 0x0000000000007941 */ /* 0x000fea0003800000 */
.L_x_10164:
        /* <DEDUP_REMOVED lines=10> */
.L_x_10167:
[----:B------:R-:W-:Y:S05]  /*1fdd0*/  BSYNC B0 ;  /* 0x0000000000007941 */ /* 0x000fea0003800000 */
.L_x_10166:
[----:B------:R-:W-:Y:S04]  /*1fde0*/  BSSY B0, `(.L_x_10168) ;  /* 0x0000006000007945 */ /* 0x000fe80003800000 */
[----:B--2---:R-:W-:Y:S05]  /*1fdf0*/  @P0 BRA `(.L_x_10169) ;  /* 0x0000000000100947 */ /* 0x004fea0003800000 */
[----:B-----5:R-:W-:Y:S01]  /*1fe00*/  IMAD R6, R6, 0x8, R8 ;  /* 0x0000000806067824 */ /* 0x020fe200078e0208 */
[----:B------:R-:W-:-:S04]  /*1fe10*/  SHF.L.U32 R7, R7, 0x1f, RZ ;  /* 0x0000001f07077819 */ /* 0x000fc800000006ff */
[----:B------:R-:W2:Y:S02]  /*1fe20*/  SYNCS.PHASECHK.TRANS64.TRYWAIT P0, [R6+URZ], R7 ;  /* 0x00000007060075a7 */ /* 0x000ea4000800017f */
[----:B--2---:R-:W-:Y:S05]  /*1fe30*/  @!P0 BRA `(.L_x_10170) ;  /* 0x0000015800c08947 */ /* 0x004fea0003800000 */
.L_x_10169:
[----:B------:R-:W-:Y:S05]  /*1fe40*/  BSYNC B0 ;  /* 0x0000000000007941 */ /* 0x000fea0003800000 */
.L_x_10168:
        /* <DEDUP_REMOVED lines=9> */
[----:B---3--:R-:W-:Y:S01]  /*1fee0*/  IMAD R8, R19, 0xc00, R8 ;  /* 0x00000c0013087824 */ /* 0x008fe200078e0208 */
[----:B------:R-:W-:Y:S01]  /*1fef0*/  R2UR UR7, R9 ;  /* 0x00000000090772ca */ /* 0x000fe200000e0000 */
[----:B------:R-:W3:Y:S01]  /*1ff00*/  LDL.64 R18, [R1+0x110] ;  /* 0x0001100001127983 */ /* 0x000ee20000100a00 */
[----:B----4-:R-:W-:-:S02]  /*1ff10*/  ISETP.NE.U32.AND P0, PT, R5, RZ, PT ;  /* 0x000000ff0500720c */ /* 0x010fc40003f05070 */
        /* <DEDUP_REMOVED lines=169> */
[----:B-1----:R-:W-:Y:S01]  /*209b0*/  LOP3.LUT R72, R72, 0x7f, RZ, 0xc0, !PT ;  /* 0x0000007f48487812 */ /* 0x002fe200078ec0ff */
        /* <DEDUP_REMOVED lines=23> */
[----:B------:R-:W3:Y:S04]  /*20b30*/  LDL.64 R18, [R1+0x170] ;  /* 0x0001700001127983 */ /* 0x000ee80000100a00 */
[----:B------:R-:W4:Y:S04]  /*20b40*/  LDL R72, [R1+0x13c] ;  /* 0x00013c0001487983 */ /* 0x000f280000100800 */
[----:B------:R-:W2:Y:S04]  /*20b50*/  LDL.128 R8, [R1+0x140] ;  /* 0x0001400001087983 */ /* 0x000ea80000100c00 */
[----:B------:R-:W2:Y:S04]  /*20b60*/  LDL R73, [R1+0x70] ;  /* 0x0000700001497983 */ /* 0x000ea80000100800 */
[----:B------:R-:W2:Y:S04]  /*20b70*/  LDL.128 R12, [R1+0x150] ;  /* 0x00015000010c7983 */ /* 0x000ea80000100c00 */
[----:B---3--:R4:W3:Y:S02]  /*20b80*/  LD.E R18, desc[UR56][R18.64] ;  /* 0x0000003812127980 */ /* 0x0088e4000c101900 */
[----:B----4-:R-:W-:-:S04]  /*20b90*/  SHF.R.S32.HI R19, RZ, 0x1f, R72 ;  /* 0x0000001fff137819 */ /* 0x010fc80000011448 */
[----:B------:R-:W-:-:S04]  /*20ba0*/  LEA.HI R19, R19, R72, RZ, 0x7 ;  /* 0x0000004813137211 */ /* 0x000fc800078f38ff */
[----:B------:R-:W-:Y:S02]  /*20bb0*/  SHF.R.S32.HI R20, RZ, 0x7, R19 ;  /* 0x00000007ff147819 */ /* 0x000fe40000011413 */
[----:B--2---:R-:W-:Y:S01]  /*20bc0*/  ISETP.GE.AND P1, PT, R13, 0x1, PT ;  /* 0x000000010d00780c */ /* 0x004fe20003f26270 */
[----:B------:R-:W-:Y:S01]  /*20bd0*/  BSSY B0, `(.L_x_10171) ;  /* 0x0000091000007945 */ /* 0x000fe20003800000 */
[----:B---3--:R-:W-:-:S04]  /*20be0*/  FMUL.FTZ R37, R37, R18 ;  /* 0x0000001225257220 */ /* 0x008fc80000410000 */
[----:B------:R2:W3:Y:S01]  /*20bf0*/  MUFU.TANH R83, R37 ;  /* 0x0000002500537308 */ /* 0x0004e20000002400 */
[-C--:B-1----:R-:W-:Y:S01]  /*20c00*/  FMUL.FTZ R5, R26, R18.reuse ;  /* 0x000000121a057220 */ /* 0x082fe20000410000 */
[----:B--2---:R-:W-:Y:S01]  /*20c10*/  LOP3.LUT R37, R19, 0xffffff80, RZ, 0xc0, !PT ;  /* 0xffffff8013257812 */ /* 0x004fe200078ec0ff */
[----:B------:R-:W-:-:S04]  /*20c20*/  FMUL.FTZ R26, R34, R18 ;  /* 0x00000012221a7220 */ /* 0x000fc80000410000 */
[----:B------:R-:W-:Y:S02]  /*20c30*/  IMAD.IADD R37, R72, 0x1, -R37 ;  /* 0x0000000148257824 */ /* 0x000fe400078e0a25 */
[-C--:B------:R-:W-:Y:S01]  /*20c40*/  FMUL.FTZ R36, R36, R18.reuse ;  /* 0x0000001224247220 */ /* 0x080fe20000410000 */
[-C--:B------:R-:W-:Y:S01]  /*20c50*/  FMUL.FTZ R29, R29, R18.reuse ;  /* 0x000000121d1d7220 */ /* 0x080fe20000410000 */
[----:B------:R-:W-:Y:S01]  /*20c60*/  FMUL.FTZ R33, R33, R18 ;  /* 0x0000001221217220 */ /* 0x000fe20000410000 */
[----:B------:R-:W-:Y:S01]  /*20c70*/  SHF.R.S32.HI R34, RZ, 0x1f, R37 ;  /* 0x0000001fff227819 */ /* 0x000fe20000011425 */
[----:B------:R1:W2:Y:S08]  /*20c80*/  MUFU.TANH R82, R36 ;  /* 0x0000002400527308 */ /* 0x0002b00000002400 */
[----:B------:R4:W0:Y:S01]  /*20c90*/  MUFU.TANH R79, R29 ;  /* 0x0000001d004f7308 */ /* 0x0008220000002400 */
[----:B-1----:R-:W-:-:S07]  /*20ca0*/  LEA.HI R36, R34, R37, RZ, 0x2 ;  /* 0x0000002522247211 */ /* 0x002fce00078f10ff */
[----:B------:R1:W0:Y:S01]  /*20cb0*/  MUFU.TANH R81, R33 ;  /* 0x0000002100517308 */ /* 0x0002220000002400 */
[-C--:B----4-:R-:W-:Y:S01]  /*20cc0*/  FMUL.FTZ R29, R35, R18.reuse ;  /* 0x00000012231d7220 */ /* 0x090fe20000410000 */
[-C--:B------:R-:W-:Y:S01]  /*20cd0*/  FMUL.FTZ R35, R38, R18.reuse ;  /* 0x0000001226237220 */ /* 0x080fe20000410000 */
[--C-:B------:R-:W-:Y:S01]  /*20ce0*/  SHF.R.S32.HI R38, RZ, 0x2, R36.reuse ;  /* 0x00000002ff267819 */ /* 0x100fe20000011424 */
[-C--:B-1----:R-:W-:Y:S01]  /*20cf0*/  FMUL.FTZ R33, R39, R18.reuse ;  /* 0x0000001227217220 */ /* 0x082fe20000410000 */
[----:B------:R-:W-:Y:S02]  /*20d00*/  SHF.R.S32.HI R39, RZ, 0x1f, R36 ;  /* 0x0000001fff277819 */ /* 0x000fe40000011424 */
[----:B------:R-:W-:Y:S01]  /*20d10*/  LOP3.LUT R36, R36, 0x7ffffffc, RZ, 0xc0, !PT ;  /* 0x7ffffffc24247812 */ /* 0x000fe200078ec0ff */
[----:B------:R-:W-:Y:S01]  /*20d20*/  FMUL.FTZ R32, R32, R18 ;  /* 0x0000001220207220 */ /* 0x000fe20000410000 */
[----:B------:R-:W-:Y:S01]  /*20d30*/  LEA.HI R39, R39, R38, RZ, 0x3 ;  /* 0x0000002627277211 */ /* 0x000fe200078f18ff */
[-C--:B------:R-:W-:Y:S01]  /*20d40*/  FMUL.FTZ R48, R48, R18.reuse ;  /* 0x0000001230307220 */ /* 0x080fe20000410000 */
[----:B------:R-:W-:Y:S01]  /*20d50*/  LEA.HI R34, R34, R37, RZ, 0x5 ;  /* 0x0000002522227211 */ /* 0x000fe200078f28ff */
[-C--:B------:R-:W-:Y:S01]  /*20d60*/  FMUL.FTZ R52, R52, R18.reuse ;  /* 0x0000001234347220 */ /* 0x080fe20000410000 */
[-C--:B------:R-:W-:Y:S01]  /*20d70*/  FMUL.FTZ R7, R24, R18.reuse ;  /* 0x0000001218077220 */ /* 0x080fe20000410000 */
[----:B------:R-:W-:Y:S01]  /*20d80*/  FMUL.FTZ R24, R31, R18 ;  /* 0x000000121f187220 */ /* 0x000fe20000410000 */
[----:B------:R-:W-:Y:S01]  /*20d90*/  IMAD.IADD R36, R37, 0x1, -R36 ;  /* 0x0000000125247824 */ /* 0x000fe200078e0a24 */
[----:B------:R-:W-:Y:S01]  /*20da0*/  LEA.HI R19, R19, R20, RZ, 0x1 ;  /* 0x0000001413137211 */ /* 0x000fe200078f08ff */
[-C--:B------:R-:W-:Y:S01]  /*20db0*/  FMUL.FTZ R31, R42, R18.reuse ;  /* 0x000000122a1f7220 */ /* 0x080fe20000410000 */
[-C--:B------:R-:W-:Y:S01]  /*20dc0*/  FMUL.FTZ R77, R50, R18.reuse ;  /* 0x00000012324d7220 */ /* 0x080fe20000410000 */
[----:B------:R-:W-:Y:S01]  /*20dd0*/  LOP3.LUT R39, R39, 0xfffffff8, RZ, 0xc0, !PT ;  /* 0xfffffff827277812 */ /* 0x000fe200078ec0ff */
[----:B------:R-:W-:Y:S01]  /*20de0*/  IMAD R37, R0, -0x60, R9 ;  /* 0xffffffa000257824 */ /* 0x000fe200078e0209 */
[----:B------:R-:W-:Y:S01]  /*20df0*/  SHF.R.S32.HI R34, RZ, 0x5, R34 ;  /* 0x00000005ff227819 */ /* 0x000fe20000011422 */
[-C--:B------:R-:W-:Y:S01]  /*20e00*/  FMUL.FTZ R6, R27, R18.reuse ;  /* 0x000000121b067220 */ /* 0x080fe20000410000 */
[-C--:B------:R-:W-:Y:S01]  /*20e10*/  FMUL.FTZ R21, R30, R18.reuse ;  /* 0x000000121e157220 */ /* 0x080fe20000410000 */
[----:B------:R1:W4:Y:S01]  /*20e20*/  MUFU.TANH R80, R32 ;  /* 0x0000002000507308 */ /* 0x0003220000002400 */
[-C--:B------:R-:W-:Y:S01]  /*20e30*/  FMUL.FTZ R25, R25, R18.reuse ;  /* 0x0000001219197220 */ /* 0x080fe20000410000 */
[-C--:B------:R-:W-:Y:S01]  /*20e40*/  FMUL.FTZ R28, R28, R18.reuse ;  /* 0x000000121c1c7220 */ /* 0x080fe20000410000 */
[-C--:B------:R-:W-:Y:S01]  /*20e50*/  FMUL.FTZ R40, R40, R18.reuse ;  /* 0x0000001228287220 */ /* 0x080fe20000410000 */
[-C--:B------:R-:W-:Y:S01]  /*20e60*/  FMUL.FTZ R41, R41, R18.reuse ;  /* 0x0000001229297220 */ /* 0x080fe20000410000 */
[-C--:B------:R-:W-:Y:S01]  /*20e70*/  FMUL.FTZ R74, R43, R18.reuse ;  /* 0x000000122b4a7220 */ /* 0x080fe20000410000 */
[-C--:B------:R-:W-:Y:S01]  /*20e80*/  FMUL.FTZ R44, R44, R18.reuse ;  /* 0x000000122c2c7220 */ /* 0x080fe20000410000 */
[-C--:B------:R-:W-:Y:S01]  /*20e90*/  FMUL.FTZ R45, R45, R18.reuse ;  /* 0x000000122d2d7220 */ /* 0x080fe20000410000 */
[----:B------:R3:W0:Y:S01]  /*20ea0*/  MUFU.TANH R42, R48 ;  /* 0x00000030002a7308 */ /* 0x0006220000002400 */
        /* <DEDUP_REMOVED lines=17> */
[-C--:B---3--:R-:W-:Y:S01]  /*20fc0*/  FMUL.FTZ R48, R70, R18.reuse ;  /* 0x0000001246307220 */ /* 0x088fe20000410000 */
[-C--:B--2---:R-:W-:Y:S01]  /*20fd0*/  FMUL.FTZ R52, R71, R18.reuse ;  /* 0x0000001247347220 */ /* 0x084fe20000410000 */
[----:B------:R-:W-:Y:S01]  /*20fe0*/  LOP3.LUT R19, R19, 0x3fffffe, RZ, 0xc0, !PT ;  /* 0x03fffffe13137812 */ /* 0x000fe200078ec0ff */
[-C--:B------:R-:W-:Y:S01]  /*20ff0*/  FMUL.FTZ R49, R49, R18.reuse ;  /* 0x0000001231317220 */ /* 0x080fe20000410000 */
[-C--:B------:R-:W-:Y:S01]  /*21000*/  FMUL.FTZ R53, R53, R18.reuse ;  /* 0x0000001235357220 */ /* 0x080fe20000410000 */
[-C--:B------:R-:W-:Y:S01]  /*21010*/  FMUL.FTZ R59, R59, R18.reuse ;  /* 0x000000123b3b7220 */ /* 0x080fe20000410000 */
[-C--:B------:R-:W-:Y:S01]  /*21020*/  FMUL.FTZ R61, R61, R18.reuse ;  /* 0x000000123d3d7220 */ /* 0x080fe20000410000 */
[----:B------:R-:W-:Y:S01]  /*21030*/  FMUL.FTZ R65, R65, R18 ;  /* 0x0000001241417220 */ /* 0x000fe20000410000 */
[----:B------:R-:W-:Y:S01]  /*21040*/  IMAD.IADD R39, R38, 0x1, -R39 ;  /* 0x0000000126277824 */ /* 0x000fe200078e0a27 */
[----:B------:R-:W-:Y:S01]  /*21050*/  IADD3 R37, -R8, 0x1, R37 ;  /* 0x0000000108257810 */ /* 0x000fe20007ffe125 */
[----:B------:R-:W-:Y:S01]  /*21060*/  IMAD R34, R73, 0x8, R34 ;  /* 0x0000000849227824 */ /* 0x000fe200078e0222 */
[----:B------:R1:W2:Y:S01]  /*21070*/  MUFU.TANH R85, R54 ;  /* 0x0000003600557308 */ /* 0x0002a20000002400 */
[----:B------:R-:W-:-:S02]  /*21080*/  IMAD.IADD R19, R20, 0x1, -R19 ;  /* 0x0000000114137824 */ /* 0x000fc400078e0a13 */
[----:B------:R-:W-:Y:S02]  /*21090*/  IMAD.U32 R20, R34, 0x10, R39 ;  /* 0x0000001022147824 */ /* 0x000fe400078e0027 */
[----:B------:R-:W-:-:S03]  /*210a0*/  IMAD R18, R36, -0x2, R37 ;  /* 0xfffffffe24127824 */ /* 0x000fc600078e0225 */
[----:B------:R1:W3:Y:S01]  /*210b0*/  MUFU.TANH R86, R55 ;  /* 0x0000003700567308 */ /* 0x0002e20000002400 */
[----:B------:R-:W-:Y:S01]  /*210c0*/  LOP3.LUT R37, RZ, R10, RZ, 0x33, !PT ;  /* 0x0000000aff257212 */ /* 0x000fe200078e33ff */
[----:B------:R-:W-:-:S06]  /*210d0*/  IMAD R38, R19, 0x40, R20 ;  /* 0x0000004013267824 */ /* 0x000fcc00078e0214 */
        /* <DEDUP_REMOVED lines=37> */
[----:B------:R-:W0:Y:S08]  /*21330*/  MUFU.TANH R69, R69 ;  /* 0x0000004500457308 */ /* 0x000e300000002400 */
        /* <DEDUP_REMOVED lines=19> */
.L_x_10174:
[----:B------:R-:W-:-:S13]  /*21470*/  ISETP.NE.AND P1, PT, R13, 0x1, PT ;  /* 0x000000010d00780c */ /* 0x000fda0003f25270 */
[----:B------:R-:W-:-:S05]  /*21480*/  @P1 IMAD.HI.U32 R20, R10, R14, RZ ;  /* 0x0000000e0a141227 */ /* 0x000fca00078e00ff */
[----:B------:R-:W-:-:S07]  /*21490*/  @P1 SHF.R.U32.HI R10, RZ, R15, R20 ;  /* 0x0000000fff0a1219 */ /* 0x000fce0000011614 */
.L_x_10175:
[----:B------:R-:W-:Y:S05]  /*214a0*/  BSYNC B1 ;  /* 0x0000000000017941 */ /* 0x000fea0003800000 */
.L_x_10173:
[----:B------:R-:W-:-:S05]  /*214b0*/  IMAD R11, R10, R13, R66 ;  /* 0x0000000d0a0b7224 */ /* 0x000fca00078e0242 */
[----:B------:R-:W-:Y:S02]  /*214c0*/  VIMNMX R18, R18, R11, !PT ;  /* 0x0000000b12127248 */ /* 0x000fe40007fe0100 */
[----:B------:R-:W-:-:S07]  /*214d0*/  VIADDMNMX R12, R11, R13, R12, PT ;  /* 0x0000000d0b0c7246 */ /* 0x000fce000380010c */
.L_x_10172:
[----:B------:R-:W-:Y:S05]  /*214e0*/  BSYNC B0 ;  /* 0x0000000000007941 */ /* 0x000fea0003800000 */
.L_x_10171:
        /* <DEDUP_REMOVED lines=8> */
[----:B------:R-:W-:Y:S02]  /*21570*/  ISETP.GT.AND P2, PT, R18, 0x1, !P2 ;  /* 0x000000011200780c */ /* 0x000fe40005744270 */
[----:B------:R-:W-:Y:S02]  /*21580*/  ISETP.GE.AND P3, PT, R36, 0xa, PT ;  /* 0x0000000a2400780c */ /* 0x000fe40003f66270 */
[----:B0-----:R-:W-:Y:S01]  /*21590*/  FSEL R67, R28, -INF , !P1 ;  /* 0xff8000001c437808 */ /* 0x001fe20004800000 */
[----:B------:R-:W-:Y:S01]  /*215a0*/  IMAD.IADD R28, R73, 0x1, R38 ;  /* 0x00000001491c7824 */ /* 0x000fe200078e0226 */
        /* <DEDUP_REMOVED lines=84> */
[----:B------:R-:W-:Y:S01]  /*21af0*/  FSEL R37, R54, -INF , !P2 ;  /* 0xff80000036257808 */ /* 0x000fe20005000000 */
[----:B------:R-:W-:Y:S01]  /*21b00*/  IMAD.IADD R54, R71, 0x1, R38 ;  /* 0x0000000147367824 */ /* 0x000fe200078e0226 */
        /* <DEDUP_REMOVED lines=33> */
.L_x_10179:
[----:B------:R-:W-:-:S13]  /*21d20*/  ISETP.NE.AND P6, PT, R13, 0x1, PT ;  /* 0x000000010d00780c */ /* 0x000fda0003fc5270 */
[----:B------:R-:W-:-:S05]  /*21d30*/  @P6 IMAD.HI.U32 R14, R8, R14, RZ ;  /* 0x0000000e080e6227 */ /* 0x000fca00078e00ff */
[----:B------:R-:W-:-:S07]  /*21d40*/  @P6 SHF.R.U32.HI R8, RZ, R15, R14 ;  /* 0x0000000fff086219 */ /* 0x000fce000001160e */
.L_x_10180:
[----:B------:R-:W-:Y:S05]  /*21d50*/  BSYNC B1 ;  /* 0x0000000000017941 */ /* 0x000fea0003800000 */
.L_x_10178:
[----:B------:R-:W-:-:S05]  /*21d60*/  IMAD R7, R8, R13, R66 ;  /* 0x0000000d08077224 */ /* 0x000fca00078e0242 */
[----:B------:R-:W-:Y:S02]  /*21d70*/  VIADDMNMX R54, R7, R13, R54, PT ;  /* 0x0000000d07367246 */ /* 0x000fe40003800136 */
[----:B------:R-:W-:-:S07]  /*21d80*/  VIMNMX R28, R28, R7, !PT ;  /* 0x000000071c1c7248 */ /* 0x000fce0007fe0100 */
.L_x_10177:
[----:B------:R-:W-:Y:S05]  /*21d90*/  BSYNC B0 ;  /* 0x0000000000007941 */ /* 0x000fea0003800000 */
.L_x_10176:
        /* <DEDUP_REMOVED lines=8> */
[----:B------:R-:W2:Y:S01]  /*21e20*/  LD.E.64 R6, desc[UR56][R16.64+0x230] ;  /* 0x0002303810067980 */ /* 0x000ea2000c101b00 */
        /* <DEDUP_REMOVED lines=68> */
[----:B------:R-:W-:-:S02]  /*22270*/  FSEL R5, R62, -INF , !P5 ;  /* 0xff8000003e057808 */ /* 0x000fc40006800000 */
[----:B------:R-:W-:Y:S02]  /*22280*/  FMNMX.FTZ R56, R11, R56, !PT ;  /* 0x000000380b387209 */ /* 0x000fe40007810000 */
[----:B------:R-:W-:Y:S02]  /*22290*/  ISETP.GT.AND P2, PT, R28, 0x50, !P2 ;  /* 0x000000501c00780c */ /* 0x000fe40005744270 */
        /* <DEDUP_REMOVED lines=45> */
[----:B------:R-:W-:Y:S02]  /*22570*/  ISETP.GT.AND P3, PT, R28, 0x51, !P3 ;  /* 0x000000511c00780c */ /* 0x000fe40005f64270 */
[----:B------:R-:W-:-:S02]  /*22580*/  ISETP.LT.OR P2, PT, R54, 0x51, P2 ;  /* 0x000000513600780c */ /* 0x000fc40001741670 */
[----:B------:R-:W-:Y:S02]  /*22590*/  FSEL R71, R27, -INF , !P1 ;  /* 0xff8000001b477808 */ /* 0x000fe40004800000 */
[----:B------:R-:W-:Y:S02]  /*225a0*/  FMNMX.FTZ R56, R5, R56, !PT ;  /* 0x0000003805387209 */ /* 0x000fe40007810000 */
[C---:B------:R-:W-:Y:S02]  /*225b0*/  ISETP.GT.AND P4, PT, R28.reuse, 0x58, !P4 ;  /* 0x000000581c00780c */ /* 0x040fe40006784270 */
[----:B------:R-:W-:Y:S02]  /*225c0*/  ISETP.GT.AND P1, PT, R28, 0x59, !P6 ;  /* 0x000000591c00780c */ /* 0x000fe40007724270 */
[----:B------:R-:W-:Y:S02]  /*225d0*/  ISETP.LT.OR P3, PT, R54, 0x52, P3 ;  /* 0x000000523600780c */ /* 0x000fe40001f61670 */
[----:B------:R-:W-:-:S02]  /*225e0*/  FSEL R28, R30, -INF , !P2 ;  /* 0xff8000001e1c7808 */ /* 0x000fc40005000000 */
[----:B------:R-:W-:Y:S02]  /*225f0*/  FMNMX.FTZ R9, R71, R56, !PT ;  /* 0x0000003847097209 */ /* 0x000fe40007810000 */
[----:B------:R-:W-:Y:S02]  /*22600*/  ISETP.LT.OR P4, PT, R54, 0x59, P4 ;  /* 0x000000593600780c */ /* 0x000fe40002781670 */
[----:B------:R-:W-:Y:S02]  /*22610*/  FSEL R27, R32, -INF , !P3 ;  /* 0xff800000201b7808 */ /* 0x000fe40005800000 */
[----:B------:R-:W-:Y:S01]  /*22620*/  FMNMX.FTZ R30, R28, R9, !PT ;  /* 0x000000091c1e7209 */ /* 0x000fe20007810000 */
[----:B------:R-:W-:Y:S01]  /*22630*/  UIADD3 UR4, UP0, UR49, 0x230, URZ ;  /* 0x0000023031047890 */ /* 0x000fe2000ff1e03f */
[----:B------:R-:W-:Y:S02]  /*22640*/  ISETP.LT.OR P1, PT, R54, 0x5a, P1 ;  /* 0x0000005a3600780c */ /* 0x000fe40000f21670 */
[----:B------:R-:W-:-:S02]  /*22650*/  FSEL R29, R48, -INF , !P4 ;  /* 0xff800000301d7808 */ /* 0x000fc40006000000 */
[----:B------:R-:W-:Y:S01]  /*22660*/  FMNMX.FTZ R32, R27, R30, !PT ;  /* 0x0000001e1b207209 */ /* 0x000fe20007810000 */
[----:B------:R-:W-:Y:S02]  /*22670*/  ULOP3.LUT UR4, UR4, 0x4, URZ, 0xfc, !UPT ;  /* 0x0000000404047892 */ /* 0x000fe4000f8efc3f */
[----:B------:R-:W-:Y:S01]  /*22680*/  UIADD3.X UR5, URZ, UR48, URZ, UP0, !UPT ;  /* 0x000000303f057290 */ /* 0x000fe200087fe43f */
[----:B------:R-:W-:Y:S02]  /*22690*/  FSEL R30, R52, -INF , !P1 ;  /* 0xff800000341e7808 */ /* 0x000fe40004800000 */
[----:B------:R-:W-:Y:S01]  /*226a0*/  FMNMX.FTZ R9, R29, R32, !PT ;  /* 0x000000201d097209 */ /* 0x000fe20007810000 */
[----:B------:R-:W-:Y:S01]  /*226b0*/  IMAD.U32 R68, RZ, RZ, UR4 ;  /* 0x00000004ff447e24 */ /* 0x000fe2000f8e00ff */
[----:B0-----:R-:W-:Y:S01]  /*226c0*/  FMNMX.FTZ R75, R58, R75, !PT ;  /* 0x0000004b3a4b7209 */ /* 0x001fe20007810000 */
[----:B------:R-:W-:Y:S01]  /*226d0*/  IMAD.U32 R69, RZ, RZ, UR5 ;  /* 0x00000005ff457e24 */ /* 0x000fe2000f8e00ff */
[----:B------:R-:W-:Y:S01]  /*226e0*/  FMNMX.FTZ R9, R30, R9, !PT ;  /* 0x000000091e097209 */ /* 0x000fe20007810000 */
[----:B------:R-:W-:Y:S04]  /*226f0*/  ST.E desc[UR56][R16.64+0x230], R73 ;  /* 0x0002304910007985 */ /* 0x000fe8000c101938 */
[----:B------:R-:W-:Y:S04]  /*22700*/  ST.E desc[UR56][R68.64], R9 ;  /* 0x0000000944007985 */ /* 0x000fe8000c101938 */
[----:B------:R-:W-:Y:S04]  /*22710*/  ST.E desc[UR56][R16.64+0x230], R75 ;  /* 0x0002304b10007985 */ /* 0x000fe8000c101938 */
[----:B------:R-:W2:Y:S04]  /*22720*/  LD.E R32, desc[UR56][R68.64] ;  /* 0x0000003844207980 */ /* 0x000ea8000c101900 */
[----:B--2---:R-:W0:Y:S02]  /*22730*/  SHFL.BFLY PT, R77, R32, 0x2, 0x1f ;  /* 0x0c401f00204d7f89 */ /* 0x004e2400000e0000 */
[----:B0-----:R-:W-:-:S05]  /*22740*/  FMNMX.FTZ R77, R32, R77, !PT ;  /* 0x0000004d204d7209 */ /* 0x001fca0007810000 */
[----:B------:R-:W0:Y:S02]  /*22750*/  SHFL.BFLY PT, R48, R77, 0x1, 0x1f ;  /* 0x0c201f004d307f89 */ /* 0x000e2400000e0000 */
[----:B0-----:R-:W-:-:S05]  /*22760*/  FMNMX.FTZ R79, R77, R48, !PT ;  /* 0x000000304d4f7209 */ /* 0x001fca0007810000 */
[----:B------:R0:W-:Y:S04]  /*22770*/  ST.E desc[UR56][R68.64], R79 ;  /* 0x0000004f44007985 */ /* 0x0001e8000c101938 */
[----:B------:R-:W2:Y:S04]  /*22780*/  LD.E R81, desc[UR56][R16.64+0x230] ;  /* 0x0002303810517980 */ /* 0x000ea8000c101900 */
[----:B------:R-:W0:Y:S04]  /*22790*/  LD.E R48, desc[UR56][R16.64+0x250] ;  /* 0x0002503810307980 */ /* 0x000e28000c101900 */
[----:B------:R-:W3:Y:S04]  /*227a0*/  LD.E R54, desc[UR56][R16.64+0x240] ;  /* 0x0002403810367980 */ /* 0x000ee8000c101900 */
[----:B------:R-:W4:Y:S01]  /*227b0*/  LD.E R56, desc[UR56][R16.64+0x244] ;  /* 0x0002443810387980 */ /* 0x000f22000c101900 */
[----:B------:R-:W-:-:S04]  /*227c0*/  FSETP.NEU.FTZ.AND P2, PT, R79, -INF , PT ;  /* 0xff8000004f00780b */ /* 0x000fc80003f5d000 */
[----:B------:R-:W-:-:S05]  /*227d0*/  FSEL R52, R79, RZ, P2 ;  /* 0x000000ff4f347208 */ /* 0x000fca0001000000 */
[----:B------:R-:W-:Y:S02]  /*227e0*/  FADD.FTZ R9, R7, -R52 ;  /* 0x8000003407097221 */ /* 0x000fe40000010000 */
[----:B------:R-:W5:Y:S01]  /*227f0*/  LD.E R7, desc[UR56][R16.64+0x260] ;  /* 0x0002603810077980 */ /* 0x000f62000c101900 */
[----:B------:R-:W-:-:S04]  /*22800*/  UIADD3 UR4, UP0, UR49, 0x260, URZ ;  /* 0x0000026031047890 */ /* 0x000fc8000ff1e03f */
[----:B------:R-:W-:Y:S02]  /*22810*/  ULOP3.LUT UR5, UR4, 0x4, URZ, 0xfc, !UPT ;  /* 0x0000000404057892 */ /* 0x000fe4000f8efc3f */
[----:B------:R-:W-:Y:S01]  /*22820*/  UIADD3.X UR7, URZ, UR48, URZ, UP0, !UPT ;  /* 0x000000303f077290 */ /* 0x000fe200087fe43f */
[----:B--2---:R-:W-:Y:S01]  /*22830*/  FSETP.NEU.FTZ.AND P1, PT, R81, -INF , PT ;  /* 0xff8000005100780b */ /* 0x004fe20003f3d000 */
[-C--:B0-----:R-:W-:Y:S01]  /*22840*/  FMUL.FTZ R79, R79, R48.reuse ;  /* 0x000000304f4f7220 */ /* 0x081fe20000410000 */
[CC--:B------:R-:W-:Y:S02]  /*22850*/  FMUL.FTZ R32, R81.reuse, R48.reuse ;  /* 0x0000003051207220 */ /* 0x0c0fe40000410000 */
[----:B------:R-:W-:Y:S02]  /*22860*/  FSEL R81, R81, RZ, P1 ;  /* 0x000000ff51517208 */ /* 0x000fe40000800000 */
[----:B------:R-:W-:Y:S02]  /*22870*/  FSEL R79, R79, RZ, P2 ;  /* 0x000000ff4f4f7208 */ /* 0x000fe40001000000 */
[----:B------:R-:W-:Y:S01]  /*22880*/  FSEL R52, R32, RZ, P1 ;  /* 0x000000ff20347208 */ /* 0x000fe20000800000 */
[----:B------:R-:W-:Y:S01]  /*22890*/  FADD.FTZ R81, R6, -R81 ;  /* 0x8000005106517221 */ /* 0x000fe20000010000 */
[----:B------:R-:W-:Y:S01]  /*228a0*/  FMUL.FTZ R32, R48, R9 ;  /* 0x0000000930207220 */ /* 0x000fe20000410000 */
[-CC-:B------:R-:W-:Y:S01]  /*228b0*/  FFMA.FTZ R199, R25, R48.reuse, -R79.reuse ;  /* 0x0000003019c77223 */ /* 0x180fe2000001084f */
        /* <DEDUP_REMOVED lines=8> */
[-C--:B------:R-:W-:Y:S01]  /*22940*/  FFMA.FTZ R158, R67, R48.reuse, -R52 ;  /* 0x00000030439e7223 */ /* 0x080fe20000010834 */
[----:B------:R-:W-:-:S06]  /*22950*/  FFMA.FTZ R159, R57, R48, -R79 ;  /* 0x00000030399f7223 */ /* 0x000fcc000001084f */
[----:B------:R-:W-:Y:S01]  /*22960*/  MUFU.EX2 R156, R156 ;  /* 0x0000009c009c7308 */ /* 0x000fe20000000800 */
[-C--:B------:R-:W-:Y:S01]  /*22970*/  FFMA.FTZ R9, R65, R48.reuse, -R52 ;  /* 0x0000003041097223 */ /* 0x080fe20000010834 */
[----:B------:R-:W-:-:S06]  /*22980*/  FFMA.FTZ R8, R8, R48, -R79 ;  /* 0x0000003008087223 */ /* 0x000fcc000001084f */
[----:B------:R-:W-:Y:S08]  /*22990*/  MUFU.EX2 R157, R157 ;  /* 0x0000009d009d7308 */ /* 0x000ff00000000800 */
[----:B------:R-:W3:Y:S01]  /*229a0*/  MUFU.EX2 R25, R25 ;  /* 0x0000001900197308 */ /* 0x000ee20000000800 */
[-C--:B------:R-:W-:Y:S01]  /*229b0*/  FFMA.FTZ R215, R63, R48.reuse, -R52 ;  /* 0x000000303fd77223 */ /* 0x080fe20000010834 */
[----:B------:R-:W-:-:S06]  /*229c0*/  FFMA.FTZ R211, R38, R48, -R79 ;  /* 0x0000003026d37223 */ /* 0x000fcc000001084f */
[----:B------:R-:W0:Y:S08]  /*229d0*/  MUFU.EX2 R11, R11 ;  /* 0x0000000b000b7308 */ /* 0x000e300000000800 */
[----:B------:R-:W1:Y:S01]  /*229e0*/  MUFU.EX2 R10, R10 ;  /* 0x0000000a000a7308 */ /* 0x000e620000000800 */
[-C--:B------:R-:W-:Y:S01]  /*229f0*/  FFMA.FTZ R220, R61, R48.reuse, -R52 ;  /* 0x000000303ddc7223 */ /* 0x080fe20000010834 */
[----:B------:R-:W-:-:S06]  /*22a00*/  FFMA.FTZ R218, R36, R48, -R79 ;  /* 0x0000003024da7223 */ /* 0x000fcc000001084f */
[----:B------:R-:W2:Y:S08]  /*22a10*/  MUFU.EX2 R158, R158 ;  /* 0x0000009e009e7308 */ /* 0x000eb00000000800 */
[----:B------:R-:W5:Y:S01]  /*22a20*/  MUFU.EX2 R159, R159 ;  /* 0x0000009f009f7308 */ /* 0x000f620000000800 */
[----:B------:R-:W-:Y:S01]  /*22a30*/  FFMA.FTZ R189, R15, R48, -R79 ;  /* 0x000000300fbd7223 */ /* 0x000fe2000001084f */
[----:B---3--:R-:W-:Y:S01]  /*22a40*/  FFMA.FTZ R54, R25, R54, R156 ;  /* 0x0000003619367223 */ /* 0x008fe2000001009c */
[----:B----4-:R-:W-:-:S05]  /*22a50*/  FFMA.FTZ R15, R32, R56, R157 ;  /* 0x00000038200f7223 */ /* 0x010fca000001009d */
[----:B------:R-:W3:Y:S01]  /*22a60*/  MUFU.EX2 R9, R9 ;  /* 0x0000000900097308 */ /* 0x000ee20000000800 */
[-C--:B------:R-:W-:Y:S01]  /*22a70*/  FFMA.FTZ R209, R59, R48.reuse, -R52 ;  /* 0x000000303bd17223 */ /* 0x080fe20000010834 */
[----:B------:R-:W-:-:S06]  /*22a80*/  FFMA.FTZ R207, R35, R48, -R79 ;  /* 0x0000003023cf7223 */ /* 0x000fcc000001084f */
[----:B------:R-:W4:Y:S01]  /*22a90*/  MUFU.EX2 R8, R8 ;  /* 0x0000000800087308 */ /* 0x000f220000000800 */
[----:B------:R-:W-:Y:S01]  /*22aa0*/  FFMA.FTZ R196, R21, R48, -R79 ;  /* 0x0000003015c47223 */ /* 0x000fe2000001084f */
[----:B0-----:R-:W-:Y:S01]  /*22ab0*/  FADD.FTZ R21, R11, R54 ;  /* 0x000000360b157221 */ /* 0x001fe20000010000 */
[----:B-1----:R-:W-:-:S05]  /*22ac0*/  FADD.FTZ R6, R10, R15 ;  /* 0x0000000f0a067221 */ /* 0x002fca0000010000 */
[----:B------:R-:W0:Y:S01]  /*22ad0*/  MUFU.EX2 R215, R215 ;  /* 0x000000d700d77308 */ /* 0x000e220000000800 */
[-C--:B------:R-:W-:Y:S01]  /*22ae0*/  FFMA.FTZ R216, R53, R48.reuse, -R52 ;  /* 0x0000003035d87223 */ /* 0x080fe20000010834 */
[----:B------:R-:W-:-:S06]  /*22af0*/  FFMA.FTZ R208, R33, R48, -R79 ;  /* 0x0000003021d07223 */ /* 0x000fcc000001084f */
[----:B------:R-:W1:Y:S01]  /*22b00*/  MUFU.EX2 R211, R211 ;  /* 0x000000d300d37308 */ /* 0x000e620000000800 */
[----:B------:R-:W-:Y:S01]  /*22b10*/  FFMA.FTZ R190, R14, R48, -R79 ;  /* 0x000000300ebe7223 */ /* 0x000fe2000001084f */
[----:B--2---:R-:W-:Y:S01]  /*22b20*/  FADD.FTZ R14, R158, R21 ;  /* 0x000000159e0e7221 */ /* 0x004fe20000010000 */
[----:B-----5:R-:W-:-:S05]  /*22b30*/  FADD.FTZ R15, R159, R6 ;  /* 0x000000069f0f7221 */ /* 0x020fca0000010000 */
[----:B------:R-:W2:Y:S01]  /*22b40*/  MUFU.EX2 R220, R220 ;  /* 0x000000dc00dc7308 */ /* 0x000ea20000000800 */
[-C--:B------:R-:W-:Y:S01]  /*22b50*/  FFMA.FTZ R206, R51, R48.reuse, -R52 ;  /* 0x0000003033ce7223 */ /* 0x080fe20000010834 */
[----:B------:R-:W-:-:S06]  /*22b60*/  FFMA.FTZ R203, R31, R48, -R79 ;  /* 0x000000301fcb7223 */ /* 0x000fcc000001084f */
[----:B------:R-:W5:Y:S01]  /*22b70*/  MUFU.EX2 R218, R218 ;  /* 0x000000da00da7308 */ /* 0x000f620000000800 */
[----:B---3--:R-:W-:Y:S01]  /*22b80*/  FADD.FTZ R14, R9, R14 ;  /* 0x0000000e090e7221 */ /* 0x008fe20000010000 */
[----:B----4-:R-:W-:-:S06]  /*22b90*/  FADD.FTZ R6, R8, R15 ;  /* 0x0000000f08067221 */ /* 0x010fcc0000010000 */
        /* <DEDUP_REMOVED lines=8> */
[----:B------:R-:W-:-:S07]  /*22c20*/  FFMA.FTZ R202, R47, R48, -R52 ;  /* 0x000000302fca7223 */ /* 0x000fce0000010834 */
[----:B------:R-:W1:Y:S01]  /*22c30*/  MUFU.EX2 R208, R208 ;  /* 0x000000d000d07308 */ /* 0x000e620000000800 */
[----:B--2---:R-:W-:Y:S01]  /*22c40*/  FADD.FTZ R6, R220, R13 ;  /* 0x0000000ddc067221 */ /* 0x004fe20000010000 */
[----:B-----5:R-:W-:-:S06]  /*22c50*/  FADD.FTZ R14, R218, R15 ;  /* 0x0000000fda0e7221 */ /* 0x020fcc0000010000 */
        /* <DEDUP_REMOVED lines=10> */
[----:B0-----:R-:W-:Y:S01]  /*22d00*/  FADD.FTZ R13, R216, R13 ;  /* 0x0000000dd80d7221 */ /* 0x001fe20000010000 */
[----:B-1----:R-:W-:-:S06]  /*22d10*/  FADD.FTZ R6, R208, R15 ;  /* 0x0000000fd0067221 */ /* 0x002fcc0000010000 */
[----:B------:R-:W0:Y:S01]  /*22d20*/  MUFU.EX2 R202, R202 ;  /* 0x000000ca00ca7308 */ /* 0x000e220000000800 */
[----:B------:R-:W-:-:S07]  /*22d30*/  FFMA.FTZ R198, R44, R48, -R52 ;  /* 0x000000302cc67223 */ /* 0x000fce0000010834 */
[----:B------:R-:W1:Y:S01]  /*22d40*/  MUFU.EX2 R199, R199 ;  /* 0x000000c700c77308 */ /* 0x000e620000000800 */
[-CC-:B------:R-:W-:Y:S01]  /*22d50*/  FFMA.FTZ R186, R12, R48.reuse, -R79.reuse ;  /* 0x000000300cba7223 */ /* 0x180fe2000001084f */
[----:B------:R-:W-:Y:S01]  /*22d60*/  FFMA.FTZ R175, R5, R48, -R79 ;  /* 0x0000003005af7223 */ /* 0x000fe2000001084f */
[----:B--2---:R-:W-:-:S05]  /*22d70*/  FADD.FTZ R12, R206, R13 ;  /* 0x0000000dce0c7221 */ /* 0x004fca0000010000 */
[----:B------:R-:W2:Y:S01]  /*22d80*/  MUFU.EX2 R201, R201 ;  /* 0x000000c900c97308 */ /* 0x000ea20000000800 */
[----:B-----5:R-:W-:Y:S01]  /*22d90*/  FADD.FTZ R5, R203, R6 ;  /* 0x00000006cb057221 */ /* 0x020fe20000010000 */
[----:B------:R-:W-:-:S06]  /*22da0*/  FFMA.FTZ R193, R43, R48, -R52 ;  /* 0x000000302bc17223 */ /* 0x000fcc0000010834 */
[----:B------:R-:W5:Y:S01]  /*22db0*/  MUFU.EX2 R200, R200 ;  /* 0x000000c800c87308 */ /* 0x000f620000000800 */
[----:B---3--:R-:W-:Y:S01]  /*22dc0*/  FADD.FTZ R13, R205, R12 ;  /* 0x0000000ccd0d7221 */ /* 0x008fe20000010000 */
[----:B----4-:R-:W-:-:S06]  /*22dd0*/  FADD.FTZ R6, R204, R5 ;  /* 0x00000005cc067221 */ /* 0x010fcc0000010000 */
[----:B------:R-:W3:Y:S01]  /*22de0*/  MUFU.EX2 R197, R197 ;  /* 0x000000c500c57308 */ /* 0x000ee20000000800 */
[----:B------:R-:W-:-:S07]  /*22df0*/  FFMA.FTZ R194, R42, R48, -R52 ;  /* 0x000000302ac27223 */ /* 0x000fce0000010834 */
[----:B------:R-:W4:Y:S01]  /*22e00*/  MUFU.EX2 R195, R195 ;  /* 0x000000c300c37308 */ /* 0x000f220000000800 */
[----:B0-----:R-:W-:Y:S01]  /*22e10*/  FADD.FTZ R12, R202, R13 ;  /* 0x0000000dca0c7221 */ /* 0x001fe20000010000 */
[----:B-1----:R-:W-:-:S06]  /*22e20*/  FADD.FTZ R5, R199, R6 ;  /* 0x00000006c7057221 */ /* 0x002fcc0000010000 */
[----:B------:R-:W0:Y:S01]  /*22e30*/  MUFU.EX2 R198, R198 ;  /* 0x000000c600c67308 */ /* 0x000e220000000800 */
[----:B------:R-:W-:-:S07]  /*22e40*/  FFMA.FTZ R187, R41, R48, -R52 ;  /* 0x0000003029bb7223 */ /* 0x000fce0000010834 */
[----:B------:R-:W1:Y:S01]  /*22e50*/  MUFU.EX2 R196, R196 ;  /* 0x000000c400c47308 */ /* 0x000e620000000800 */
[----:B--2---:R-:W-:Y:S01]  /*22e60*/  FADD.FTZ R12, R201, R12 ;  /* 0x0000000cc90c7221 */ /* 0x004fe20000010000 */
[----:B-----5:R-:W-:-:S06]  /*22e70*/  FADD.FTZ R6, R200, R5 ;  /* 0x00000005c8067221 */ /* 0x020fcc0000010000 */
[----:B------:R-:W2:Y:S01]  /*22e80*/  MUFU.EX2 R193, R193 ;  /* 0x000000c100c17308 */ /* 0x000ea20000000800 */
[----:B------:R-:W-:-:S07]  /*22e90*/  FFMA.FTZ R188, R40, R48, -R52 ;  /* 0x0000003028bc7223 */ /* 0x000fce0000010834 */
        /* <DEDUP_REMOVED lines=9> */
[-C--:B------:R-:W-:Y:S01]  /*22f30*/  FFMA.FTZ R184, R37, R48.reuse, -R52 ;  /* 0x0000003025b87223 */ /* 0x080fe20000010834 */
[----:B------:R-:W-:-:S06]  /*22f40*/  FFMA.FTZ R178, R71, R48, -R79 ;  /* 0x0000003047b27223 */ /* 0x000fcc000001084f */
        /* <DEDUP_REMOVED lines=25> */
[----:B------:R-:W3:Y:S08]  /*230e0*/  MUFU.EX2 R174, R174 ;  /* 0x000000ae00ae7308 */ /* 0x000ef00000000800 */
[----:B------:R-:W4:Y:S01]  /*230f0*/  MUFU.EX2 R172, R172 ;  /* 0x000000ac00ac7308 */ /* 0x000f220000000800 */
[----:B0-----:R-:W-:Y:S01]  /*23100*/  FADD.FTZ R6, R184, R13 ;  /* 0x0000000db8067221 */ /* 0x001fe20000010000 */
[----:B-1----:R-:W-:-:S06]  /*23110*/  FADD.FTZ R12, R178, R15 ;  /* 0x0000000fb20c7221 */ /* 0x002fcc0000010000 */
[----:B------:R-:W0:Y:S08]  /*23120*/  MUFU.EX2 R19, R19 ;  /* 0x0000001300137308 */ /* 0x000e300000000800 */
[----:B------:R-:W1:Y:S01]  /*23130*/  MUFU.EX2 R5, R5 ;  /* 0x0000000500057308 */ /* 0x000e620000000800 */
[----:B--2---:R-:W-:Y:S01]  /*23140*/  FADD.FTZ R13, R173, R6 ;  /* 0x00000006ad0d7221 */ /* 0x004fe20000010000 */
[----:B-----5:R-:W-:-:S06]  /*23150*/  FADD.FTZ R15, R21, R12 ;  /* 0x0000000c150f7221 */ /* 0x020fcc0000010000 */
[----:B------:R-:W2:Y:S08]  /*23160*/  MUFU.EX2 R20, R20 ;  /* 0x0000001400147308 */ /* 0x000eb00000000800 */
[----:B------:R-:W5:Y:S01]  /*23170*/  MUFU.EX2 R18, R18 ;  /* 0x0000001200127308 */ /* 0x000f620000000800 */
[----:B---3--:R-:W-:Y:S01]  /*23180*/  FADD.FTZ R6, R174, R13 ;  /* 0x0000000dae067221 */ /* 0x008fe20000010000 */
[----:B----4-:R-:W-:-:S03]  /*23190*/  FADD.FTZ R12, R172, R15 ;  /* 0x0000000fac0c7221 */ /* 0x010fc60000010000 */
[----:B0-----:R-:W-:Y:S01]  /*231a0*/  FADD.FTZ R13, R19, R6 ;  /* 0x00000006130d7221 */ /* 0x001fe20000010000 */
[----:B-1----:R-:W-:Y:S01]  /*231b0*/  FADD.FTZ R15, R5, R12 ;  /* 0x0000000c050f7221 */ /* 0x002fe20000010000 */
[C---:B------:R-:W-:Y:S01]  /*231c0*/  FMUL.FTZ R7, R25.reuse, R7 ;  /* 0x0000000719077220 */ /* 0x040fe20000410000 */
[----:B------:R-:W-:Y:S02]  /*231d0*/  IMAD.U32 R14, RZ, RZ, UR5 ;  /* 0x00000005ff0e7e24 */ /* 0x000fe4000f8e00ff */
[----:B--2---:R-:W-:Y:S02]  /*231e0*/  FADD.FTZ R13, R20, R13 ;  /* 0x0000000d140d7221 */ /* 0x004fe40000010000 */
[----:B------:R-:W-:Y:S01]  /*231f0*/  ST.E desc[UR56][R16.64+0x260], R7 ;  /* 0x0002600710007985 */ /* 0x000fe2000c101938 */
[----:B-----5:R-:W-:Y:S01]  /*23200*/  FADD.FTZ R27, R18, R15 ;  /* 0x0000000f121b7221 */ /* 0x020fe20000010000 */
[----:B------:R-:W-:Y:S02]  /*23210*/  IMAD.U32 R15, RZ, RZ, UR7 ;  /* 0x00000007ff0f7e24 */ /* 0x000fe4000f8e00ff */
[----:B------:R0:W-:Y:S04]  /*23220*/  ST.E desc[UR56][R16.64+0x240], R13 ;  /* 0x0002400d10007985 */ /* 0x0001e8000c101938 */
[----:B------:R1:W-:Y:S04]  /*23230*/  ST.E desc[UR56][R16.64+0x244], R27 ;  /* 0x0002441b10007985 */ /* 0x0003e8000c101938 */
[----:B------:R-:W2:Y:S02]  /*23240*/  LD.E R6, desc[UR56][R14.64] ;  /* 0x000000380e067980 */ /* 0x000ea4000c101900 */
[----:B--2---:R-:W-:-:S05]  /*23250*/  FMUL.FTZ R29, R25, R6 ;  /* 0x00000006191d7220 */ /* 0x004fca0000410000 */
[----:B------:R2:W-:Y:S04]  /*23260*/  ST.E desc[UR56][R14.64], R29 ;  /* 0x0000001d0e007985 */ /* 0x0005e8000c101938 */
[----:B------:R-:W0:Y:S04]  /*23270*/  LD.E R12, desc[UR56][R16.64+0x274] ;  /* 0x00027438100c7980 */ /* 0x000e28000c101900 */
[----:B------:R-:W3:Y:S04]  /*23280*/  LD.E R144, desc[UR56][R16.64+0x454] ;  /* 0x0004543810907980 */ /* 0x000ee8000c101900 */
[----:B------:R-:W4:Y:S04]  /*23290*/  LD.E R6, desc[UR56][R16.64+0x270] ;  /* 0x0002703810067980 */ /* 0x000f28000c101900 */
[----:B------:R-:W1:Y:S04]  /*232a0*/  LD.E R24, desc[UR56][R16.64+0x280] ;  /* 0x0002803810187980 */ /* 0x000e68000c101900 */
[----:B------:R-:W2:Y:S04]  /*232b0*/  LD.E R26, desc[UR56][R16.64+0x284] ;  /* 0x00028438101a7980 */ /* 0x000ea8000c101900 */
        /* <DEDUP_REMOVED lines=57> */
[----:B------:R-:W-:Y:S01]  /*23650*/  ULOP3.LUT UR5, UR4, 0x8, URZ, 0xfc, !UPT ;  /* 0x0000000804057892 */ /* 0x000fe2000f8efc3f */
[C---:B0-----:R-:W-:Y:S01]  /*23660*/  FMUL.FTZ R13, R25.reuse, R12 ;  /* 0x0000000c190d7220 */ /* 0x041fe20000410000 */
[----:B---3--:R-:W-:-:S04]  /*23670*/  FMUL.FTZ R37, R25, R144 ;  /* 0x0000009019257220 */ /* 0x008fc80000410000 */
[----:B------:R0:W-:Y:S01]  /*23680*/  ST.E desc[UR56][R16.64+0x274], R13 ;  /* 0x0002740d10007985 */ /* 0x0001e2000c101938 */
[C---:B----4-:R-:W-:Y:S01]  /*23690*/  FMUL.FTZ R7, R25.reuse, R6 ;  /* 0x0000000619077220 */ /* 0x050fe20000410000 */
[C---:B-1----:R-:W-:Y:S01]  /*236a0*/  FMUL.FTZ R27, R25.reuse, R24 ;  /* 0x00000018191b7220 */ /* 0x042fe20000410000 */
[C---:B--2---:R-:W-:Y:S01]  /*236b0*/  FMUL.FTZ R29, R25.reuse, R26 ;  /* 0x0000001a191d7220 */ /* 0x044fe20000410000 */
[C---:B-----5:R-:W-:Y:S01]  /*236c0*/  FMUL.FTZ R31, R25.reuse, R28 ;  /* 0x0000001c191f7220 */ /* 0x060fe20000410000 */
[C---:B0-----:R-:W-:Y:S01]  /*236d0*/  FMUL.FTZ R13, R25.reuse, R38 ;  /* 0x00000026190d7220 */ /* 0x041fe20000410000 */
[----:B------:R0:W-:Y:S01]  /*236e0*/  ST.E desc[UR56][R16.64+0x454], R37 ;  /* 0x0004542510007985 */ /* 0x0001e2000c101938 */
[----:B------:R-:W-:-:S03]  /*236f0*/  FMUL.FTZ R33, R25, R30 ;  /* 0x0000001e19217220 */ /* 0x000fc60000410000 */
[----:B------:R1:W-:Y:S01]  /*23700*/  ST.E desc[UR56][R16.64+0x270], R7 ;  /* 0x0002700710007985 */ /* 0x0003e2000c101938 */
[----:B------:R-:W-:-:S03]  /*23710*/  FMUL.FTZ R35, R25, R34 ;  /* 0x0000002219237220 */ /* 0x000fc60000410000 */
[----:B------:R2:W-:Y:S04]  /*23720*/  ST.E desc[UR56][R16.64+0x280], R27 ;  /* 0x0002801b10007985 */ /* 0x0005e8000c101938 */
[----:B------:R3:W-:Y:S01]  /*23730*/  ST.E desc[UR56][R16.64+0x284], R29 ;  /* 0x0002841d10007985 */ /* 0x0007e2000c101938 */
[----:B0-----:R-:W-:-:S03]  /*23740*/  FMUL.FTZ R37, R25, R40 ;  /* 0x0000002819257220 */ /* 0x001fc60000410000 */
[----:B------:R0:W-:Y:S01]  /*23750*/  ST.E desc[UR56][R16.64+0x290], R31 ;  /* 0x0002901f10007985 */ /* 0x0001e2000c101938 */
[C---:B-1----:R-:W-:Y:S01]  /*23760*/  FMUL.FTZ R7, R25.reuse, R36 ;  /* 0x0000002419077220 */ /* 0x042fe20000410000 */
[C---:B------:R-:W-:Y:S02]  /*23770*/  FMUL.FTZ R39, R25.reuse, R42 ;  /* 0x0000002a19277220 */ /* 0x040fe40000410000 */
        /* <DEDUP_REMOVED lines=17> */
[C---:B0-----:R-:W-:Y:S01]  /*23890*/  FMUL.FTZ R39, R25.reuse, R62 ;  /* 0x0000003e19277220 */ /* 0x041fe20000410000 */
[C---:B-1----:R-:W-:Y:S02]  /*238a0*/  FMUL.FTZ R27, R25.reuse, R58 ;  /* 0x0000003a191b7220 */ /* 0x042fe40000410000 */
[----:B------:R0:W-:Y:S01]  /*238b0*/  ST.E desc[UR56][R16.64+0x2f4], R13 ;  /* 0x0002f40d10007985 */ /* 0x0001e2000c101938 */
[C---:B--2---:R-:W-:Y:S01]  /*238c0*/  FMUL.FTZ R29, R25.reuse, R64 ;  /* 0x00000040191d7220 */ /* 0x044fe20000410000 */
[C---:B---3--:R-:W-:Y:S02]  /*238d0*/  FMUL.FTZ R31, R25.reuse, R66 ;  /* 0x00000042191f7220 */ /* 0x048fe40000410000 */
[----:B------:R1:W-:Y:S01]  /*238e0*/  ST.E desc[UR56][R16.64+0x2e0], R33 ;  /* 0x0002e02110007985 */ /* 0x0003e2000c101938 */
[----:B0-----:R-:W-:-:S03]  /*238f0*/  FMUL.FTZ R13, R25, R74 ;  /* 0x0000004a190d7220 */ /* 0x001fc60000410000 */
[----:B------:R0:W-:Y:S04]  /*23900*/  ST.E desc[UR56][R16.64+0x2e4], R35 ;  /* 0x0002e42310007985 */ /* 0x0001e8000c101938 */
[----:B------:R2:W-:Y:S01]  /*23910*/  ST.E desc[UR56][R16.64+0x2f0], R7 ;  /* 0x0002f00710007985 */ /* 0x0005e2000c101938 */
[----:B-1----:R-:W-:-:S03]  /*23920*/  FMUL.FTZ R33, R25, R70 ;  /* 0x0000004619217220 */ /* 0x002fc60000410000 */
[----:B------:R1:W-:Y:S04]  /*23930*/  ST.E desc[UR56][R16.64+0x300], R27 ;  /* 0x0003001b10007985 */ /* 0x0003e8000c101938 */
[----:B------:R3:W-:Y:S01]  /*23940*/  ST.E desc[UR56][R16.64+0x304], R37 ;  /* 0x0003042510007985 */ /* 0x0007e2000c101938 */
[----:B0-----:R-:W-:-:S03]  /*23950*/  FMUL.FTZ R35, R25, R72 ;  /* 0x0000004819237220 */ /* 0x001fc60000410000 */
[----:B------:R0:W-:Y:S01]  /*23960*/  ST.E desc[UR56][R16.64+0x310], R39 ;  /* 0x0003102710007985 */ /* 0x0001e2000c101938 */
[----:B--2---:R-:W-:-:S03]  /*23970*/  FMUL.FTZ R7, R25, R68 ;  /* 0x0000004419077220 */ /* 0x004fc60000410000 */
[----:B------:R2:W-:Y:S01]  /*23980*/  ST.E desc[UR56][R16.64+0x314], R29 ;  /* 0x0003141d10007985 */ /* 0x0005e2000c101938 */
[----:B-1----:R-:W-:-:S03]  /*23990*/  FMUL.FTZ R27, R25, R76 ;  /* 0x0000004c191b7220 */ /* 0x002fc60000410000 */
[----:B------:R1:W-:Y:S01]  /*239a0*/  ST.E desc[UR56][R16.64+0x320], R31 ;  /* 0x0003201f10007985 */ /* 0x0003e2000c101938 */
[----:B---3--:R-:W-:-:S03]  /*239b0*/  FMUL.FTZ R37, R25, R80 ;  /* 0x0000005019257220 */ /* 0x008fc60000410000 */
[----:B------:R3:W-:Y:S01]  /*239c0*/  ST.E desc[UR56][R16.64+0x340], R13 ;  /* 0x0003400d10007985 */ /* 0x0007e2000c101938 */
[C---:B0-----:R-:W-:Y:S01]  /*239d0*/  FMUL.FTZ R39, R25.reuse, R82 ;  /* 0x0000005219277220 */ /* 0x041fe20000410000 */
[C---:B--2---:R-:W-:Y:S01]  /*239e0*/  FMUL.FTZ R29, R25.reuse, R78 ;  /* 0x0000004e191d7220 */ /* 0x044fe20000410000 */
[C---:B-1----:R-:W-:Y:S01]  /*239f0*/  FMUL.FTZ R31, R25.reuse, R84 ;  /* 0x00000054191f7220 */ /* 0x042fe20000410000 */
        /* <DEDUP_REMOVED lines=15> */
[C---:B-1----:R-:W-:Y:S01]  /*23af0*/  FMUL.FTZ R37, R25.reuse, R100 ;  /* 0x0000006419257220 */ /* 0x042fe20000410000 */
[C---:B--2---:R-:W-:Y:S01]  /*23b00*/  FMUL.FTZ R39, R25.reuse, R102 ;  /* 0x0000006619277220 */ /* 0x044fe20000410000 */
[C---:B---3--:R-:W-:Y:S01]  /*23b10*/  FMUL.FTZ R31, R25.reuse, R98 ;  /* 0x00000062191f7220 */ /* 0x048fe20000410000 */
[C---:B0-----:R-:W-:Y:S01]  /*23b20*/  FMUL.FTZ R13, R25.reuse, R106 ;  /* 0x0000006a190d7220 */ /* 0x041fe20000410000 */
        /* <DEDUP_REMOVED lines=18> */
[----:B------:R0:W-:Y:S01]  /*23c50*/  ST.E desc[UR56][R16.64+0x3b4], R7 ;  /* 0x0003b40710007985 */ /* 0x0001e2000c101938 */
[----:B------:R-:W-:Y:S02]  /*23c60*/  IMAD.U32 R12, RZ, RZ, UR5 ;  /* 0x00000005ff0c7e24 */ /* 0x000fe4000f8e00ff */
[C---:B------:R-:W-:Y:S01]  /*23c70*/  FMUL.FTZ R41, R25.reuse, R140 ;  /* 0x0000008c19297220 */ /* 0x040fe20000410000 */
[----:B------:R1:W-:Y:S01]  /*23c80*/  ST.E desc[UR56][R16.64+0x3c4], R27 ;  /* 0x0003c41b10007985 */ /* 0x0003e2000c101938 */
[----:B------:R-:W-:-:S03]  /*23c90*/  FMUL.FTZ R43, R25, R142 ;  /* 0x0000008e192b7220 */ /* 0x000fc60000410000 */
        /* <DEDUP_REMOVED lines=14> */
[----:B---3--:R-:W-:Y:S01]  /*23d80*/  FMUL.FTZ R39, R25, R138 ;  /* 0x0000008a19277220 */ /* 0x008fe20000410000 */
[----:B0-----:R-:W-:Y:S01]  /*23d90*/  IMAD.U32 R13, RZ, RZ, UR7 ;  /* 0x00000007ff0d7e24 */ /* 0x001fe2000f8e00ff */
[----:B------:R0:W-:Y:S04]  /*23da0*/  ST.E desc[UR56][R16.64+0x3f0], R7 ;  /* 0x0003f00710007985 */ /* 0x0001e8000c101938 */
[----:B------:R1:W-:Y:S04]  /*23db0*/  ST.E desc[UR56][R16.64+0x410], R27 ;  /* 0x0004101b10007985 */ /* 0x0003e8000c101938 */
[----:B------:R2:W-:Y:S04]  /*23dc0*/  ST.E desc[UR56][R16.64+0x414], R29 ;  /* 0x0004141d10007985 */ /* 0x0005e8000c101938 */
[----:B------:R-:W-:Y:S04]  /*23dd0*/  ST.E desc[UR56][R16.64+0x420], R33 ;  /* 0x0004202110007985 */ /* 0x000fe8000c101938 */
[----:B------:R-:W-:Y:S04]  /*23de0*/  ST.E desc[UR56][R16.64+0x424], R35 ;  /* 0x0004242310007985 */ /* 0x000fe8000c101938 */
[----:B------:R3:W-:Y:S04]  /*23df0*/  ST.E desc[UR56][R16.64+0x430], R31 ;  /* 0x0004301f10007985 */ /* 0x0007e8000c101938 */
[----:B------:R4:W-:Y:S04]  /*23e00*/  ST.E desc[UR56][R16.64+0x434], R37 ;  /* 0x0004342510007985 */ /* 0x0009e8000c101938 */
[----:B------:R5:W-:Y:S04]  /*23e10*/  ST.E desc[UR56][R16.64+0x440], R39 ;  /* 0x0004402710007985 */ /* 0x000be8000c101938 */
[----:B------:R-:W-:Y:S04]  /*23e20*/  ST.E desc[UR56][R16.64+0x444], R41 ;  /* 0x0004442910007985 */ /* 0x000fe8000c101938 */
[----:B------:R-:W-:Y:S04]  /*23e30*/  ST.E desc[UR56][R16.64+0x450], R43 ;  /* 0x0004502b10007985 */ /* 0x000fe8000c101938 */
[----:B0-----:R-:W1:Y:S01]  /*23e40*/  LD.E R7, desc[UR56][R12.64] ;  /* 0x000000380c077980 */ /* 0x001e62000c101900 */
[----:B------:R-:W-:-:S06]  /*23e50*/  ULOP3.LUT UR6, UR4, 0xc, URZ, 0xfc, !UPT ;  /* 0x0000000c04067892 */ /* 0x000fcc000f8efc3f */
[----:B------:R-:W-:Y:S02]  /*23e60*/  IMAD.U32 R6, RZ, RZ, UR6 ;  /* 0x00000006ff067e24 */ /* 0x000fe4000f8e00ff */
[----:B-1----:R-:W-:Y:S01]  /*23e70*/  FMUL.FTZ R27, R32, R7 ;  /* 0x00000007201b7220 */ /* 0x002fe20000410000 */
[----:B------:R-:W-:-:S04]  /*23e80*/  IMAD.U32 R7, RZ, RZ, UR7 ;  /* 0x00000007ff077e24 */ /* 0x000fc8000f8e00ff */
[----:B------:R0:W-:Y:S04]  /*23e90*/  ST.E desc[UR56][R12.64], R27 ;  /* 0x0000001b0c007985 */ /* 0x0001e8000c101938 */
[----:B------:R-:W2:Y:S01]  /*23ea0*/  LD.E R7, desc[UR56][R6.64] ;  /* 0x0000003806077980 */ /* 0x000ea2000c101900 */
[----:B------:R-:W-:Y:S02]  /*23eb0*/  IMAD.U32 R24, RZ, RZ, UR6 ;  /* 0x00000006ff187e24 */ /* 0x000fe4000f8e00ff */
[----:B------:R-:W-:Y:S02]  /*23ec0*/  IMAD.U32 R25, RZ, RZ, UR7 ;  /* 0x00000007ff197e24 */ /* 0x000fe4000f8e00ff */
[----:B--2---:R-:W-:-:S05]  /*23ed0*/  FMUL.FTZ R29, R32, R7 ;  /* 0x00000007201d7220 */ /* 0x004fca0000410000 */
[----:B------:R1:W-:Y:S04]  /*23ee0*/  ST.E desc[UR56][R24.64], R29 ;  /* 0x0000001d18007985 */ /* 0x0003e8000c101938 */
[----:B------:R-:W2:Y:S04]  /*23ef0*/  LD.E R145, desc[UR56][R16.64+0x45c] ;  /* 0x00045c3810917980 */ /* 0x000ea8000c101900 */
[----:B---3--:R-:W3:Y:S04]  /*23f00*/  LD.E R31, desc[UR56][R16.64+0x278] ;  /* 0x00027838101f7980 */ /* 0x008ee8000c101900 */
[----:B------:R-:W3:Y:S04]  /*23f10*/  LD.E R33, desc[UR56][R16.64+0x27c] ;  /* 0x00027c3810217980 */ /* 0x000ee8000c101900 */
[----:B------:R-:W3:Y:S04]  /*23f20*/  LD.E R35, desc[UR56][R16.64+0x288] ;  /* 0x0002883810237980 */ /* 0x000ee8000c101900 */
[----:B----4-:R-:W4:Y:S04]  /*23f30*/  LD.E R37, desc[UR56][R16.64+0x28c] ;  /* 0x00028c3810257980 */ /* 0x010f28000c101900 */
[----:B-----5:R-:W5:Y:S04]  /*23f40*/  LD.E R39, desc[UR56][R16.64+0x298] ;  /* 0x0002983810277980 */ /* 0x020f68000c101900 */
[----:B0-----:R-:W5:Y:S04]  /*23f50*/  LD.E R27, desc[UR56][R16.64+0x29c] ;  /* 0x00029c38101b7980 */ /* 0x001f68000c101900 */
        /* <DEDUP_REMOVED lines=56> */
[C---:B---3--:R-:W-:Y:S01]  /*242e0*/  FMUL.FTZ R31, R32.reuse, R31 ;  /* 0x0000001f201f7220 */ /* 0x048fe20000410000 */
[C---:B------:R-:W-:Y:S01]  /*242f0*/  FMUL.FTZ R33, R32.reuse, R33 ;  /* 0x0000002120217220 */ /* 0x040fe20000410000 */
[C---:B------:R-:W-:Y:S01]  /*24300*/  FMUL.FTZ R35, R32.reuse, R35 ;  /* 0x0000002320237220 */ /* 0x040fe20000410000 */
        /* <DEDUP_REMOVED lines=119> */
[----:B------:R-:W-:Y:S01]  /*24a80*/  ST.E desc[UR56][R16.64+0x458], R143 ;  /* 0x0004588f10007985 */ /* 0x000fe2000c101938 */
[----:B------:R1:W-:Y:S06]  /*24a90*/  BAR.SYNC.DEFER_BLOCKING R176, 0x100 ;  /* 0x000400b00000751d */ /* 0x0003ec0000010000 */
[----:B0-----:R-:W2:Y:S04]  /*24aa0*/  LD.E R29, desc[UR56][R16.64+0x260] ;  /* 0x00026038101d7980 */ /* 0x001ea8000c101900 */
[----:B------:R-:W3:Y:S04]  /*24ab0*/  LD.E R217, desc[UR56][R2.64] ;  /* 0x0000003802d97980 */ /* 0x000ee8000c101900 */
[----:B------:R-:W3:Y:S04]  /*24ac0*/  LD.E.64 R6, desc[UR56][R16.64+0xa8] ;  /* 0x0000a83810067980 */ /* 0x000ee8000c101b00 */
[----:B--2---:R0:W-:Y:S04]  /*24ad0*/  ST.E desc[UR56][R16.64+0x260], R29 ;  /* 0x0002601d10007985 */ /* 0x0041e8000c101938 */
[----:B------:R-:W2:Y:S01]  /*24ae0*/  LD.E R31, desc[UR56][R14.64] ;  /* 0x000000380e1f7980 */ /* 0x000ea2000c101900 */
[----:B------:R-:W-:-:S03]  /*24af0*/  IMAD.U32 R25, RZ, RZ, UR7 ;  /* 0x00000007ff197e24 */ /* 0x000fc6000f8e00ff */
[----:B--2---:R2:W-:Y:S04]  /*24b00*/  ST.E desc[UR56][R14.64], R31 ;  /* 0x0000001f0e007985 */ /* 0x0045e8000c101938 */
[----:B------:R-:W4:Y:S01]  /*24b10*/  LD.E R33, desc[UR56][R12.64] ;  /* 0x000000380c217980 */ /* 0x000f22000c101900 */
[----:B------:R-:W-:Y:S02]  /*24b20*/  IMAD.U32 R26, RZ, RZ, UR6 ;  /* 0x00000006ff1a7e24 */ /* 0x000fe4000f8e00ff */
[----:B------:R-:W-:Y:S01]  /*24b30*/  IMAD.U32 R27, RZ, RZ, UR7 ;  /* 0x00000007ff1b7e24 */ /* 0x000fe2000f8e00ff */
[----:B----4-:R4:W-:Y:S04]  /*24b40*/  ST.E desc[UR56][R12.64], R33 ;  /* 0x000000210c007985 */ /* 0x0109e8000c101938 */
[----:B------:R-:W5:Y:S04]  /*24b50*/  LD.E R25, desc[UR56][R24.64] ;  /* 0x0000003818197980 */ /* 0x000f68000c101900 */
[----:B-----5:R5:W-:Y:S04]  /*24b60*/  ST.E desc[UR56][R26.64], R25 ;  /* 0x000000191a007985 */ /* 0x020be8000c101938 */
[----:B------:R-:W3:Y:S04]  /*24b70*/  LD.E R35, desc[UR56][R16.64+0x270] ;  /* 0x0002703810237980 */ /* 0x000ee8000c101900 */
[----:B0-----:R-:W3:Y:S04]  /*24b80*/  LD.E R29, desc[UR56][R16.64+0x274] ;  /* 0x00027438101d7980 */ /* 0x001ee8000c101900 */
[----:B------:R-:W3:Y:S04]  /*24b90*/  LD.E R37, desc[UR56][R16.64+0x278] ;  /* 0x0002783810257980 */ /* 0x000ee8000c101900 */
[----:B------:R-:W3:Y:S04]  /*24ba0*/  LD.E R39, desc[UR56][R16.64+0x27c] ;  /* 0x00027c3810277980 */ /* 0x000ee8000c101900 */
[----:B--2---:R-:W2:Y:S04]  /*24bb0*/  LD.E R31, desc[UR56][R16.64+0x280] ;  /* 0x00028038101f7980 */ /* 0x004ea8000c101900 */
[----:B------:R-:W2:Y:S04]  /*24bc0*/  LD.E R41, desc[UR56][R16.64+0x284] ;  /* 0x0002843810297980 */ /* 0x000ea8000c101900 */
[----:B------:R-:W2:Y:S04]  /*24bd0*/  LD.E R43, desc[UR56][R16.64+0x288] ;  /* 0x00028838102b7980 */ /* 0x000ea8000c101900 */
[----:B----4-:R-:W4:Y:S04]  /*24be0*/  LD.E R33, desc[UR56][R16.64+0x28c] ;  /* 0x00028c3810217980 */ /* 0x010f28000c101900 */
[----:B------:R-:W4:Y:S04]  /*24bf0*/  LD.E R45, desc[UR56][R16.64+0x290] ;  /* 0x00029038102d7980 */ /* 0x000f28000c101900 */
[----:B------:R-:W4:Y:S04]  /*24c00*/  LD.E R47, desc[UR56][R16.64+0x294] ;  /* 0x00029438102f7980 */ /* 0x000f28000c101900 */
        /* <DEDUP_REMOVED lines=114> */
[----:B---3--:R-:W-:Y:S04]  /*25330*/  ST.E desc[UR56][R16.64+0x270], R35 ;  /* 0x0002702310007985 */ /* 0x008fe8000c101938 */
[----:B------:R-:W-:Y:S04]  /*25340*/  ST.E desc[UR56][R16.64+0x274], R29 ;  /* 0x0002741d10007985 */ /* 0x000fe8000c101938 */
[----:B------:R-:W-:Y:S04]  /*25350*/  ST.E desc[UR56][R16.64+0x278], R37 ;  /* 0x0002782510007985 */ /* 0x000fe8000c101938 */
[----:B------:R-:W-:Y:S04]  /*25360*/  ST.E desc[UR56][R16.64+0x27c], R39 ;  /* 0x00027c2710007985 */ /* 0x000fe8000c101938 */
[----:B--2---:R-:W-:Y:S04]  /*25370*/  ST.E desc[UR56][R16.64+0x280], R31 ;  /* 0x0002801f10007985 */ /* 0x004fe8000c101938 */
[----:B------:R-:W-:Y:S04]  /*25380*/  ST.E desc[UR56][R16.64+0x284], R41 ;  /* 0x0002842910007985 */ /* 0x000fe8000c101938 */
[----:B------:R-:W-:Y:S04]  /*25390*/  ST.E desc[UR56][R16.64+0x288], R43 ;  /* 0x0002882b10007985 */ /* 0x000fe8000c101938 */
[----:B----4-:R-:W-:Y:S04]  /*253a0*/  ST.E desc[UR56][R16.64+0x28c], R33 ;  /* 0x00028c2110007985 */ /* 0x010fe8000c101938 */
[----:B------:R-:W-:Y:S04]  /*253b0*/  ST.E desc[UR56][R16.64+0x290], R45 ;  /* 0x0002902d10007985 */ /* 0x000fe8000c101938 */
[----:B------:R-:W-:Y:S04]  /*253c0*/  ST.E desc[UR56][R16.64+0x294], R47 ;  /* 0x0002942f10007985 */ /* 0x000fe8000c101938 */
        /* <DEDUP_REMOVED lines=114> */
[----:B0-----:R-:W5:Y:S01]  /*25af0*/  LDL R219, [R1+0x88] ;  /* 0x0000880001db7983 */ /* 0x001f620000100800 */
[----:B------:R-:W-:-:S02]  /*25b00*/  IMAD.U32 R27, RZ, RZ, UR7 ;  /* 0x00000007ff1b7e24 */ /* 0x000fc4000f8e00ff */
[----:B--2---:R-:W-:Y:S01]  /*25b10*/  IMAD.U32 R26, RZ, RZ, UR6 ;  /* 0x00000006ff1a7e24 */ /* 0x004fe2000f8e00ff */
[----:B------:R-:W2:Y:S04]  /*25b20*/  LD.E R24, desc[UR56][R16.64+0x260] ;  /* 0x0002603810187980 */ /* 0x000ea8000c101900 */
[----:B------:R-:W2:Y:S04]  /*25b30*/  LD.E R27, desc[UR56][R26.64] ;  /* 0x000000381a1b7980 */ /* 0x000ea8000c101900 */
[----:B---3--:R-:W2:Y:S04]  /*25b40*/  LD.E R28, desc[UR56][R16.64+0x270] ;  /* 0x00027038101c7980 */ /* 0x008ea8000c101900 */
[----:B------:R-:W2:Y:S04]  /*25b50*/  LD.E R29, desc[UR56][R16.64+0x274] ;  /* 0x00027438101d7980 */ /* 0x000ea8000c101900 */
[----:B----4-:R-:W2:Y:S04]  /*25b60*/  LD.E R30, desc[UR56][R16.64+0x278] ;  /* 0x00027838101e7980 */ /* 0x010ea8000c101900 */
[----:B------:R-:W2:Y:S04]  /*25b70*/  LD.E R31, desc[UR56][R16.64+0x27c] ;  /* 0x00027c38101f7980 */ /* 0x000ea8000c101900 */
[----:B-----5:R-:W2:Y:S04]  /*25b80*/  LD.E R32, desc[UR56][R16.64+0x280] ;  /* 0x0002803810207980 */ /* 0x020ea8000c101900 */
[----:B------:R-:W2:Y:S04]  /*25b90*/  LD.E R33, desc[UR56][R16.64+0x284] ;  /* 0x0002843810217980 */ /* 0x000ea8000c101900 */
[----:B-1----:R-:W2:Y:S04]  /*25ba0*/  LD.E R34, desc[UR56][R16.64+0x288] ;  /* 0x0002883810227980 */ /* 0x002ea8000c101900 */
        /* <DEDUP_REMOVED lines=129> */
[----:B------:R-:W-:Y:S02]  /*263c0*/  IMAD.MOV.U32 R11, RZ, RZ, R7 ;  /* 0x000000ffff0b7224 */ /* 0x000fe400078e0007 */
[----:B------:R-:W-:Y:S02]  /*263d0*/  IMAD.U32 R8, RZ, RZ, UR6 ;  /* 0x00000006ff087e24 */ /* 0x000fe4000f8e00ff */
[----:B------:R-:W-:Y:S01]  /*263e0*/  IMAD.U32 R9, RZ, RZ, UR7 ;  /* 0x00000007ff097e24 */ /* 0x000fe2000f8e00ff */
[----:B--2---:R-:W-:-:S06]  /*263f0*/  WARPGROUP.ARRIVE ;  /* 0x00000000000079c5 */ /* 0x004fcc0000000000 */
[----:B------:R-:W-:Y:S01]  /*26400*/  HGMMA.64x256x16.F32.BF16 R24, R156, gdesc[UR8].tnspB, R24, UP0, gsb0 ;  /* 0x43e000089c187df0 */ /* 0x000fe2000b801818 */
[----:B------:R-:W-:Y:S02]  /*26410*/  R2UR UR10, R10 ;  /* 0x000000000a0a72ca */ /* 0x000fe400000e0000 */
        /* <DEDUP_REMOVED lines=136> */
[----:B------:R-:W-:Y:S02]  /*26ca0*/  VIADD R8, R6, 0x100 ;  /* 0x0000010006087836 */ /* 0x000fe40000000000 */
[----:B------:R-:W-:Y:S01]  /*26cb0*/  IMAD.MOV.U32 R9, RZ, RZ, R7 ;  /* 0x000000ffff097224 */ /* 0x000fe200078e0007 */
[----:B------:R-:W-:Y:S02]  /*26cc0*/  STL [R1+0x88], R4 ;  /* 0x0000880401007387 */ /* 0x000fe40000100800 */
[----:B------:R-:W-:Y:S01]  /*26cd0*/  R2UR UR10, R8 ;  /* 0x00000000080a72ca */ /* 0x000fe200000e0000 */
[----:B------:R-:W-:Y:S01]  /*26ce0*/  IMAD.U32 R8, RZ, RZ, UR6 ;  /* 0x00000006ff087e24 */ /* 0x000fe2000f8e00ff */
[----:B------:R-:W-:Y:S01]  /*26cf0*/  R2UR UR11, R9 ;  /* 0x00000000090b72ca */ /* 0x000fe200000e0000 */
[----:B------:R-:W-:Y:S01]  /*26d00*/  IMAD.U32 R9, RZ, RZ, UR7 ;  /* 0x00000007ff097e24 */ /* 0x000fe2000f8e00ff */
[----:B------:R-:W-:-:S02]  /*26d10*/  WARPGROUP.DEPBAR.LE gsb0, 0x0 ;  /* 0x00008000000079c5 */ /* 0x000fc40000010000 */
[----:B------:R-:W-:Y:S01]  /*26d20*/  ST.E desc[UR56][R16.64+0x260], R24 ;  /* 0x0002601810007985 */ /* 0x000fe2000c101938 */
[----:B------:R-:W-:Y:S02]  /*26d30*/  F2FP.BF16.F32.PACK_AB R156, R205, R206 ;  /* 0x000000cecd9c723e */ /* 0x000fe400000010ff */
        /* <DEDUP_REMOVED lines=280> */
[----:B------:R-:W-:Y:S02]  /*27ec0*/  IMAD.U32 R9, RZ, RZ, UR7 ;  /* 0x00000007ff097e24 */ /* 0x000fe4000f8e00ff */
[----:B------:R-:W-:Y:S01]  /*27ed0*/  VIADD R6, R6, 0x280 ;  /* 0x0000028006067836 */ /* 0x000fe20000000000 */
        /* <DEDUP_REMOVED lines=136> */
[----:B------:R-:W-:Y:S01]  /*28760*/  IMAD.U32 R6, RZ, RZ, UR6 ;  /* 0x00000006ff067e24 */ /* 0x000fe2000f8e00ff */
[----:B------:R-:W-:Y:S01]  /*28770*/  R2UR UR11, R7 ;  /* 0x00000000070b72ca */ /* 0x000fe200000e0000 */
[----:B------:R-:W-:Y:S01]  /*28780*/  IMAD.U32 R7, RZ, RZ, UR7 ;  /* 0x00000007ff077e24 */ /* 0x000fe2000f8e00ff */
[----:B------:R-:W-:Y:S01]  /*28790*/  STL [R1+0x88], R4 ;  /* 0x0000880401007387 */ /* 0x000fe20000100800 */
[----:B------:R-:W-:-:S03]  /*287a0*/  WARPGROUP.DEPBAR.LE gsb0, 0x0 ;  /* 0x00008000000079c5 */ /* 0x000fc60000010000 */
        /* <DEDUP_REMOVED lines=134> */
[----:B------:R-:W-:Y:S01]  /*29010*/  IMAD.U32 R6, RZ, RZ, UR6 ;  /* 0x00000006ff067e24 */ /* 0x000fe2000f8e00ff */
[----:B------:R-:W-:Y:S01]  /*29020*/  STL [R1+0x88], R4 ;  /* 0x0000880401007387 */ /* 0x000fe20000100800 */
[----:B------:R-:W-:Y:S01]  /*29030*/  IMAD.U32 R7, RZ, RZ, UR7 ;  /* 0x00000007ff077e24 */ /* 0x000fe2000f8e00ff */
[----:B------:R-:W-:Y:S02]  /*29040*/  WARPGROUP.DEPBAR.LE gsb0, 0x0 ;  /* 0x00008000000079c5 */ /* 0x000fe40000010000 */
        /* <DEDUP_REMOVED lines=129> */
[----:B------:R-:W2:Y:S04]  /*29860*/  LD.E R5, desc[UR56][R16.64+0x260] ;  /* 0x0002603810057980 */ /* 0x000ea8000c101900 */
[----:B--2---:R1:W-:Y:S04]  /*29870*/  ST.E desc[UR56][R16.64+0x260], R5 ;  /* 0x0002600510007985 */ /* 0x0043e8000c101938 */
[----:B0-----:R-:W2:Y:S01]  /*29880*/  LD.E R6, desc[UR56][R14.64] ;  /* 0x000000380e067980 */ /* 0x001ea2000c101900 */
[----:B------:R-:W-:-:S02]  /*29890*/  IMAD.U32 R8, RZ, RZ, UR6 ;  /* 0x00000006ff087e24 */ /* 0x000fc4000f8e00ff */
[----:B------:R-:W-:Y:S01]  /*298a0*/  IMAD.U32 R9, RZ, RZ, UR7 ;  /* 0x00000007ff097e24 */ /* 0x000fe2000f8e00ff */
[----:B--2---:R0:W-:Y:S04]  /*298b0*/  ST.E desc[UR56][R14.64], R6 ;  /* 0x000000060e007985 */ /* 0x0041e8000c101938 */
[----:B------:R-:W2:Y:S01]  /*298c0*/  LD.E R7, desc[UR56][R12.64] ;  /* 0x000000380c077980 */ /* 0x000ea2000c101900 */
[----:B------:R-:W-:Y:S02]  /*298d0*/  IMAD.U32 R10, RZ, RZ, UR6 ;  /* 0x00000006ff0a7e24 */ /* 0x000fe4000f8e00ff */
[----:B------:R-:W-:Y:S01]  /*298e0*/  IMAD.U32 R11, RZ, RZ, UR7 ;  /* 0x00000007ff0b7e24 */ /* 0x000fe2000f8e00ff */
[----:B--2---:R2:W-:Y:S04]  /*298f0*/  ST.E desc[UR56][R12.64], R7 ;  /* 0x000000070c007985 */ /* 0x0045e8000c101938 */
[----:B------:R-:W3:Y:S04]  /*29900*/  LD.E R8, desc[UR56][R8.64] ;  /* 0x0000003808087980 */ /* 0x000ee8000c101900 */
[----:B---3--:R3:W-:Y:S04]  /*29910*/  ST.E desc[UR56][R10.64], R8 ;  /* 0x000000080a007985 */ /* 0x0087e8000c101938 */
[----:B------:R-:W4:Y:S04]  /*29920*/  LD.E R19, desc[UR56][R16.64+0x270] ;  /* 0x0002703810137980 */ /* 0x000f28000c101900 */
[----:B------:R-:W5:Y:S04]  /*29930*/  LD.E R21, desc[UR56][R16.64+0x274] ;  /* 0x0002743810157980 */ /* 0x000f68000c101900 */
[----:B-1----:R-:W5:Y:S04]  /*29940*/  LD.E R5, desc[UR56][R16.64+0x278] ;  /* 0x0002783810057980 */ /* 0x002f68000c101900 */
[----:B------:R-:W5:Y:S04]  /*29950*/  LD.E R25, desc[UR56][R16.64+0x27c] ;  /* 0x00027c3810197980 */ /* 0x000f68000c101900 */
[----:B0-----:R-:W5:Y:S04]  /*29960*/  LD.E R15, desc[UR56][R16.64+0x280] ;  /* 0x00028038100f7980 */ /* 0x001f68000c101900 */
[----:B------:R-:W5:Y:S04]  /*29970*/  LD.E R27, desc[UR56][R16.64+0x284] ;  /* 0x00028438101b7980 */ /* 0x000f68000c101900 */
[----:B------:R-:W5:Y:S04]  /*29980*/  LD.E R29, desc[UR56][R16.64+0x288] ;  /* 0x00028838101d7980 */ /* 0x000f68000c101900 */
[----:B--2---:R-:W2:Y:S04]  /*29990*/  LD.E R7, desc[UR56][R16.64+0x28c] ;  /* 0x00028c3810077980 */ /* 0x004ea8000c101900 */
[----:B------:R-:W2:Y:S04]  /*299a0*/  LD.E R9, desc[UR56][R16.64+0x290] ;  /* 0x0002903810097980 */ /* 0x000ea8000c101900 */
        /* <DEDUP_REMOVED lines=115> */
[----:B----4-:R0:W-:Y:S04]  /*2a0e0*/  ST.E desc[UR56][R16.64+0x270], R19 ;  /* 0x0002701310007985 */ /* 0x0101e8000c101938 */
[----:B-----5:R0:W-:Y:S04]  /*2a0f0*/  ST.E desc[UR56][R16.64+0x274], R21 ;  /* 0x0002741510007985 */ /* 0x0201e8000c101938 */
[----:B------:R0:W-:Y:S04]  /*2a100*/  ST.E desc[UR56][R16.64+0x278], R5 ;  /* 0x0002780510007985 */ /* 0x0001e8000c101938 */
[----:B------:R0:W-:Y:S04]  /*2a110*/  ST.E desc[UR56][R16.64+0x27c], R25 ;  /* 0x00027c1910007985 */ /* 0x0001e8000c101938 */
[----:B------:R0:W-:Y:S04]  /*2a120*/  ST.E desc[UR56][R16.64+0x280], R15 ;  /* 0x0002800f10007985 */ /* 0x0001e8000c101938 */
[----:B------:R0:W-:Y:S04]  /*2a130*/  ST.E desc[UR56][R16.64+0x284], R27 ;  /* 0x0002841b10007985 */ /* 0x0001e8000c101938 */
[----:B------:R0:W-:Y:S04]  /*2a140*/  ST.E desc[UR56][R16.64+0x288], R29 ;  /* 0x0002881d10007985 */ /* 0x0001e8000c101938 */
[----:B--2---:R0:W-:Y:S04]  /*2a150*/  ST.E desc[UR56][R16.64+0x28c], R7 ;  /* 0x00028c0710007985 */ /* 0x0041e8000c101938 */
[----:B------:R0:W-:Y:S04]  /*2a160*/  ST.E desc[UR56][R16.64+0x290], R9 ;  /* 0x0002900910007985 */ /* 0x0001e8000c101938 */
[----:B------:R0:W-:Y:S04]  /*2a170*/  ST.E desc[UR56][R16.64+0x294], R13 ;  /* 0x0002940d10007985 */ /* 0x0001e8000c101938 */
[----:B---3--:R0:W-:Y:S04]  /*2a180*/  ST.E desc[UR56][R16.64+0x298], R11 ;  /* 0x0002980b10007985 */ /* 0x0081e8000c101938 */
        /* <DEDUP_REMOVED lines=121> */
.L_x_10182:
[----:B------:R-:W-:Y:S05]  /*2a920*/  BSYNC B0 ;  /* 0x0000000000007941 */ /* 0x000fea0003800000 */
.L_x_10181:
[C---:B------:R-:W-:Y:S01]  /*2a930*/  ISETP.GT.AND P0, PT, R0.reuse, R164, PT ;  /* 0x000000a40000720c */ /* 0x040fe20003f04270 */
[----:B------:R-:W-:-:S12]  /*2a940*/  VIADD R0, R0, 0xffffffff ;  /* 0xffffffff00007836 */ /* 0x000fd80000000000 */
[----:B------:R-:W-:Y:S05]  /*2a950*/  @P0 BRA `(.L_x_10183) ;  /* 0xffffff4c00500947 */ /* 0x000fea000383ffff */
.L_x_10156:
[----:B0-----:R-:W2:Y:S01]  /*2a960*/  LDL R5, [R1+0x240] ;  /* 0x0002400001057983 */ /* 0x001ea20000100800 */
[----:B------:R-:W-:Y:S05]  /*2a970*/  WARPSYNC.ALL ;  /* 0x0000000000007948 */ /* 0x000fea0003800000 */
        /* <DEDUP_REMOVED lines=64> */
[----:B--2---:R-:W0:Y:S02]  /*2ad80*/  SHFL.BFLY PT, R0, R5, 0x2, 0x1f ;  /* 0x0c401f0005007f89 */ /* 0x004e2400000e0000 */
[----:B0-----:R-:W-:-:S05]  /*2ad90*/  FADD.FTZ R0, R5, R0 ;  /* 0x0000000005007221 */ /* 0x001fca0000010000 */
[----:B------:R-:W0:Y:S02]  /*2ada0*/  SHFL.BFLY PT, R3, R0, 0x1, 0x1f ;  /* 0x0c201f0000037f89 */ /* 0x000e2400000e0000 */
[----:B0-----:R-:W-:Y:S01]  /*2adb0*/  FADD.FTZ R2, R0, R3 ;  /* 0x0000000300027221 */ /* 0x001fe20000010000 */
[----:B----4-:R-:W-:Y:S01]  /*2adc0*/  VIADD R122, R122, 0x1 ;  /* 0x000000017a7a7836 */ /* 0x010fe20000000000 */
[----:B------:R-:W2:Y:S04]  /*2add0*/  LDL R0, [R1+0x224] ;  /* 0x0002240001007983 */ /* 0x000ea80000100800 */
[----:B------:R-:W-:Y:S04]  /*2ade0*/  STL [R1+0x240], R2 ;  /* 0x0002400201007387 */ /* 0x000fe80000100800 */
[----:B------:R-:W4:Y:S04]  /*2adf0*/  LDL R141, [R1+0x240] ;  /* 0x00024000018d7983 */ /* 0x000f280000100800 */
[----:B---3--:R-:W0:Y:S02]  /*2ae00*/  SHFL.BFLY PT, R3, R6, 0x2, 0x1f ;  /* 0x0c401f0006037f89 */ /* 0x008e2400000e0000 */
[----:B0-----:R-:W-:Y:S01]  /*2ae10*/  FADD.FTZ R3, R3, R6 ;  /* 0x0000000603037221 */ /* 0x001fe20000010000 */
[----:B------:R-:W-:Y:S01]  /*2ae20*/  ISETP.NE.AND P2, PT, R122, 0x2, PT ;  /* 0x000000027a00780c */ /* 0x000fe20003f45270 */
[----:B------:R-:W3:Y:S04]  /*2ae30*/  LDL.64 R6, [R1+0x458] ;  /* 0x0004580001067983 */ /* 0x000ee80000100a00 */
[----:B-1----:R-:W0:Y:S08]  /*2ae40*/  SHFL.BFLY PT, R4, R3, 0x1, 0x1f ;  /* 0x0c201f0003047f89 */ /* 0x002e3000000e0000 */
[----:B------:R-:W5:Y:S01]  /*2ae50*/  @!P2 LDL R120, [R1+0x21c] ;  /* 0x00021c000178a983 */ /* 0x000f620000100800 */
[----:B0-----:R-:W-:-:S03]  /*2ae60*/  FADD.FTZ R134, R3, R4 ;  /* 0x0000000403867221 */ /* 0x001fc60000010000 */
[----:B------:R-:W3:Y:S02]  /*2ae70*/  LDL.64 R4, [R1+0x428] ;  /* 0x0004280001047983 */ /* 0x000ee40000100a00 */
[----:B------:R-:W-:Y:S02]  /*2ae80*/  FSETP.NE.FTZ.AND P1, PT, R134, RZ, PT ;  /* 0x000000ff8600720b */ /* 0x000fe40003f35000 */
[----:B------:R-:W3:Y:S11]  /*2ae90*/  LDL.64 R2, [R1+0x448] ;  /* 0x0004480001027983 */ /* 0x000ef60000100a00 */
[----:B------:R-:W3:Y:S04]  /*2aea0*/  @P1 LDL R137, [R1+0x250] ;  /* 0x0002500001891983 */ /* 0x000ee80000100800 */
[----:B------:R-:W3:Y:S01]  /*2aeb0*/  @P1 LDL R139, [R1+0x234] ;  /* 0x00023400018b1983 */ /* 0x000ee20000100800 */
[----:B------:R-:W-:-:S02]  /*2aec0*/  IMAD.MOV.U32 R136, RZ, RZ, -0x800000 ;  /* 0xff800000ff887424 */ /* 0x000fc400078e00ff */
[----:B------:R-:W-:Y:S02]  /*2aed0*/  IMAD.MOV.U32 R123, RZ, RZ, RZ ;  /* 0x000000ffff7b7224 */ /* 0x000fe400078e00ff */
[----:B------:R-:W-:Y:S01]  /*2aee0*/  IMAD.MOV.U32 R138, RZ, RZ, -0x800000 ;  /* 0xff800000ff8a7424 */ /* 0x000fe200078e00ff */
[----:B------:R1:W-:Y:S08]  /*2aef0*/  BAR.ARV R180, 0x100 ;  /* 0x000400b40000751d */ /* 0x0003f00000002000 */
[----:B------:R-:W-:Y:S06]  /*2af00*/  BAR.ARV 0x8, 0x120 ;  /* 0x0204800000007b1d */ /* 0x000fec0000002000 */
[----:B----4-:R-:W-:-:S13]  /*2af10*/  FSETP.NE.FTZ.AND P0, PT, R141, RZ, PT ;  /* 0x000000ff8d00720b */ /* 0x010fda0003f15000 */
[----:B------:R-:W4:Y:S04]  /*2af20*/  @P0 LDL R124, [R1+0x250] ;  /* 0x00025000017c0983 */ /* 0x000f280000100800 */
[----:B------:R-:W3:Y:S01]  /*2af30*/  @P0 LDL R125, [R1+0x230] ;  /* 0x00023000017d0983 */ /* 0x000ee20000100800 */
[----:B------:R-:W0:Y:S02]  /*2af40*/  @P0 MUFU.LG2 R135, R141 ;  /* 0x0000008d00870308 */ /* 0x000e240000000c00 */
[----:B0-----:R-:W-:-:S06]  /*2af50*/  @P0 FMUL.FTZ R135, R135, 0.69314718246459960938 ;  /* 0x3f31721887870820 */ /* 0x001fcc0000410000 */
[----:B------:R-:W-:Y:S08]  /*2af60*/  @P1 MUFU.LG2 R140, R134 ;  /* 0x00000086008c1308 */ /* 0x000ff00000000c00 */
[----:B------:R-:W0:Y:S01]  /*2af70*/  @P0 MUFU.RCP R123, R141 ;  /* 0x0000008d007b0308 */ /* 0x000e220000001000 */
[----:B-----5:R-:W-:Y:S01]  /*2af80*/  @!P2 LOP3.LUT R120, R120, 0x1, RZ, 0x3c, !PT ;  /* 0x000000017878a812 */ /* 0x020fe200078e3cff */
[----:B--2---:R-:W-:Y:S01]  /*2af90*/  VIADD R0, R0, 0x1 ;  /* 0x0000000100007836 */ /* 0x004fe20000000000 */
[----:B------:R-:W-:Y:S04]  /*2afa0*/  STL [R1+0x244], R134 ;  /* 0x0002448601007387 */ /* 0x000fe80000100800 */
[----:B------:R-:W-:Y:S04]  /*2afb0*/  STL [R1+0x218], R122 ;  /* 0x0002187a01007387 */ /* 0x000fe80000100800 */
[----:B------:R-:W-:Y:S01]  /*2afc0*/  @!P2 STL [R1+0x21c], R120 ;  /* 0x00021c780100a387 */ /* 0x000fe20000100800 */
        /* <DEDUP_REMOVED lines=101> */
[----:B------:R-:W0:Y:S01]  /*2b620*/  @P1 MUFU.RCP R124, R134 ;  /* 0x00000086007c1308 */ /* 0x000e220000001000 */
[----:B------:R-:W-:Y:S01]  /*2b630*/  @P1 FMUL.FTZ R125, R140, 0.69314718246459960938 ;  /* 0x3f3172188c7d1820 */ /* 0x000fe20000410000 */
[----:B------:R-:W-:-:S04]  /*2b640*/  @P1 FMUL.FTZ R140, R137, 0.69314718246459960938 ;  /* 0x3f317218898c1820 */ /* 0x000fc80000410000 */
[----:B------:R-:W-:Y:S01]  /*2b650*/  @P1 FFMA.FTZ R138, R140, R139, R125 ;  /* 0x0000008b8c8a1223 */ /* 0x000fe2000001007d */
        /* <DEDUP_REMOVED lines=66> */
[----:B------:R1:W-:Y:S04]  /*2ba80*/  STL [R1+0x240], R136 ;  /* 0x0002408801007387 */ /* 0x0003e80000100800 */
        /* <DEDUP_REMOVED lines=32> */
[----:B------:R1:W-:Y:S01]  /*2bc90*/  STL [R1+0x220], R12 ;  /* 0x0002200c01007387 */ /* 0x0003e20000100800 */
[----:B------:R-:W-:-:S13]  /*2bca0*/  PLOP3.LUT P0, PT, PT, PT, PT, 0x8, 0x0 ;  /* 0x000000000000781c */ /* 0x000fda0003f0e170 */
.L_x_10055:
[----:B------:R-:W-:Y:S05]  /*2bcb0*/  WARPSYNC.ALL ;  /* 0x0000000000007948 */ /* 0x000fea0003800000 */
[----:B------:R-:W2:Y:S08]  /*2bcc0*/  S2UR UR5, SR_CgaCtaId ;  /* 0x00000000000579c3 */ /* 0x000eb00000008800 */
[----:B------:R-:W-:Y:S06]  /*2bcd0*/  BAR.SYNC.DEFER_BLOCKING 0x5, 0x120 ;  /* 0x0144800000007b1d */ /* 0x000fec0000010000 */
[----:B------:R-:W-:Y:S01]  /*2bce0*/  UMOV UR4, 0x400 ;  /* 0x0000040000047882 */ /* 0x000fe20000000000 */
[----:B------:R-:W-:Y:S01]  /*2bcf0*/  BSSY B0, `(.L_x_10184) ;  /* 0x00002b2000007945 */ /* 0x000fe20003800000 */
[----:B--2---:R-:W-:-:S06]  /*2bd00*/  ULEA UR4, UR5, UR4, 0x18 ;  /* 0x0000000405047291 */ /* 0x004fcc000f8ec03f */
[----:B------:R-:W-:-:S05]  /*2bd10*/  IMAD.U32 R145, RZ, RZ, UR4 ;  /* 0x00000004ff917e24 */ /* 0x000fca000f8e00ff */
[----:B------:R2:W3:Y:S01]  /*2bd20*/  LDS.128 R116, [R145+0x324d0] ;  /* 0x0324d00091747984 */ /* 0x0004e20000000c00 */
[----:B------:R-:W-:Y:S06]  /*2bd30*/  BAR.ARV 0x4, 0x120 ;  /* 0x0104800000007b1d */ /* 0x000fec0000002000 */
[----:B------:R-:W-:Y:S05]  /*2bd40*/  @P0 BRA `(.L_x_10185) ;  /* 0x0000001c00d00947 */ /* 0x000fea0003800000 */
[----:B------:R-:W4:Y:S04]  /*2bd50*/  LDL.128 R140, [R1+0x260] ;  /* 0x00026000018c7983 */ /* 0x000f280000100c00 */
[----:B------:R-:W2:Y:S04]  /*2bd60*/  LDL.128 R132, [R1+0x280] ;  /* 0x0002800001847983 */ /* 0x000ea80000100c00 */
[----:B-1----:R-:W2:Y:S04]  /*2bd70*/  LDL.128 R136, [R1+0x270] ;  /* 0x0002700001887983 */ /* 0x002ea80000100c00 */
[----:B------:R-:W2:Y:S04]  /*2bd80*/  LDL.128 R124, [R1+0x2a0] ;  /* 0x0002a000017c7983 */ /* 0x000ea80000100c00 */
        /* <DEDUP_REMOVED lines=10> */
[----:B0-----:R-:W2:Y:S04]  /*2be30*/  LDL.128 R84, [R1+0x330] ;  /* 0x0003300001547983 */ /* 0x001ea80000100c00 */
        /* <DEDUP_REMOVED lines=8> */
[----:B-----5:R-:W2:Y:S04]  /*2bec0*/  LDL.128 R40, [R1+0x3e0] ;  /* 0x0003e00001287983 */ /* 0x020ea80000100c00 */
[----:B------:R-:W2:Y:S04]  /*2bed0*/  LDL.128 R44, [R1+0x3d0] ;  /* 0x0003d000012c7983 */ /* 0x000ea80000100c00 */
[----:B------:R-:W2:Y:S04]  /*2bee0*/  LDL.128 R32, [R1+0x400] ;  /* 0x0004000001207983 */ /* 0x000ea80000100c00 */
[----:B------:R-:W2:Y:S04]  /*2bef0*/  LDL.128 R36, [R1+0x3f0] ;  /* 0x0003f00001247983 */ /* 0x000ea80000100c00 */
[----:B------:R-:W2:Y:S04]  /*2bf00*/  LDL.128 R24, [R1+0x420] ;  /* 0x0004200001187983 */ /* 0x000ea80000100c00 */
[----:B------:R-:W2:Y:S04]  /*2bf10*/  LDL.128 R28, [R1+0x410] ;  /* 0x00041000011c7983 */ /* 0x000ea80000100c00 */
[----:B------:R-:W2:Y:S04]  /*2bf20*/  LDL.128 R8, [R1+0x440] ;  /* 0x0004400001087983 */ /* 0x000ea80000100c00 */
[----:B------:R-:W2:Y:S04]  /*2bf30*/  LDL.128 R12, [R1+0x430] ;  /* 0x00043000010c7983 */ /* 0x000ea80000100c00 */
[----:B------:R-:W2:Y:S01]  /*2bf40*/  LDL.128 R4, [R1+0x450] ;  /* 0x0004500001047983 */ /* 0x000ea20000100c00 */
[----:B------:R-:W0:Y:S01]  /*2bf50*/  S2R R0, SR_SWINHI ;  /* 0x0000000000007919 */ /* 0x000e220000002f00 */
[----:B------:R-:W-:Y:S05]  /*2bf60*/  WARPSYNC.ALL ;  /* 0x0000000000007948 */ /* 0x000fea0003800000 */
[----:B------:R-:W-:Y:S01]  /*2bf70*/  ULDC.64 UR4, c[0x0][0xcd8] ;  /* 0x0003360000047ab9 */ /* 0x000fe20000000a00 */
[----:B------:R-:W-:-:S02]  /*2bf80*/  MOV R2, R145 ;  /* 0x0000009100027202 */ /* 0x000fc40000000f00 */
[----:B0-----:R-:W-:-:S03]  /*2bf90*/  MOV R3, R0 ;  /* 0x0000000000037202 */ /* 0x001fc60000000f00 */
[----:B------:R-:W-:-:S03]  /*2bfa0*/  IMAD.WIDE R18, R214, 0x2, R2 ;  /* 0x00000002d6127825 */ /* 0x000fc600078e0202 */
[C---:B------:R-:W-:Y:S02]  /*2bfb0*/  LOP3.LUT R0, R18.reuse, 0x380, RZ, 0xc0, !PT ;  /* 0x0000038012007812 */ /* 0x040fe400078ec0ff */
[C---:B------:R-:W-:Y:S02]  /*2bfc0*/  IADD3 R21, P2, R18.reuse, 0x40, RZ ;  /* 0x0000004012157810 */ /* 0x040fe40007f5e0ff */
[----:B------:R-:W-:Y:S02]  /*2bfd0*/  IADD3 R20, P1, R18, 0x20, RZ ;  /* 0x0000002012147810 */ /* 0x000fe40007f3e0ff */
[----:B------:R-:W-:Y:S02]  /*2bfe0*/  SHF.R.U64 R203, R0, 0x3, RZ ;  /* 0x0000000300cb7819 */ /* 0x000fe400000012ff */
[----:B------:R-:W-:Y:S02]  /*2bff0*/  LOP3.LUT R0, R21, 0x380, RZ, 0xc0, !PT ;  /* 0x0000038015007812 */ /* 0x000fe400078ec0ff */
[----:B---3--:R-:W-:-:S02]  /*2c000*/  IADD3 R116, P3, R18, 0x60, RZ ;  /* 0x0000006012747810 */ /* 0x008fc40007f7e0ff */
[----:B------:R-:W-:Y:S01]  /*2c010*/  LOP3.LUT R205, R20, 0x380, RZ, 0xc0, !PT ;  /* 0x0000038014cd7812 */ /* 0x000fe200078ec0ff */
[----:B------:R-:W-:Y:S01]  /*2c020*/  IMAD.X R175, RZ, RZ, R19, P1 ;  /* 0x000000ffffaf7224 */ /* 0x000fe200008e0613 */
[----:B------:R-:W-:Y:S02]  /*2c030*/  SHF.R.U64 R0, R0, 0x3, RZ ;  /* 0x0000000300007819 */ /* 0x000fe400000012ff */
[C---:B------:R-:W-:Y:S02]  /*2c040*/  IADD3 R144, P4, R18.reuse, 0x4000, RZ ;  /* 0x0000400012907810 */ /* 0x040fe40007f9e0ff */
[----:B------:R-:W-:Y:S02]  /*2c050*/  IADD3 R209, P1, R18, 0x4060, RZ ;  /* 0x0000406012d17810 */ /* 0x000fe40007f3e0ff */
[----:B------:R-:W-:Y:S02]  /*2c060*/  LOP3.LUT R207, R116, 0x380, RZ, 0xc0, !PT ;  /* 0x0000038074cf7812 */ /* 0x000fe400078ec0ff */
[----:B------:R-:W-:-:S02]  /*2c070*/  SHF.R.U64 R205, R205, 0x3, RZ ;  /* 0x00000003cdcd7819 */ /* 0x000fc400000012ff */
[----:B------:R-:W-:Y:S02]  /*2c080*/  IADD3 R146, P5, R18, 0x4020, RZ ;  /* 0x0000402012927810 */ /* 0x000fe40007fbe0ff */
[----:B------:R-:W-:Y:S02]  /*2c090*/  LOP3.LUT R186, R0, R21, RZ, 0x3c, !PT ;  /* 0x0000001500ba7212 */ /* 0x000fe400078e3cff */
[----:B------:R-:W-:Y:S02]  /*2c0a0*/  LOP3.LUT R21, R144, 0x380, RZ, 0xc0, !PT ;  /* 0x0000038090157812 */ /* 0x000fe400078ec0ff */
[----:B------:R-:W-:Y:S01]  /*2c0b0*/  LOP3.LUT R0, R209, 0x380, RZ, 0xc0, !PT ;  /* 0x00000380d1007812 */ /* 0x000fe200078ec0ff */
[--C-:B------:R-:W-:Y:S01]  /*2c0c0*/  IMAD.X R157, RZ, RZ, R19.reuse, P1 ;  /* 0x000000ffff9d7224 */ /* 0x100fe200008e0613 */
[----:B------:R-:W-:Y:S02]  /*2c0d0*/  SHF.R.U64 R207, R207, 0x3, RZ ;  /* 0x00000003cfcf7819 */ /* 0x000fe400000012ff */
[----:B------:R-:W-:Y:S01]  /*2c0e0*/  LOP3.LUT R174, R205, R20, RZ, 0x3c, !PT ;  /* 0x00000014cdae7212 */ /* 0x000fe200078e3cff */
[----:B------:R-:W-:Y:S01]  /*2c0f0*/  IMAD.X R187, RZ, RZ, R19, P2 ;  /* 0x000000ffffbb7224 */ /* 0x000fe200010e0613 */
[----:B------:R-:W-:-:S02]  /*2c100*/  IADD3 R150, P0, R18, 0x4040, RZ ;  /* 0x0000404012967810 */ /* 0x000fc40007f1e0ff */
[----:B------:R-:W-:Y:S01]  /*2c110*/  LOP3.LUT R205, R146, 0x380, RZ, 0xc0, !PT ;  /* 0x0000038092cd7812 */ /* 0x000fe200078ec0ff */
[--C-:B------:R-:W-:Y:S01]  /*2c120*/  IMAD.X R173, RZ, RZ, R19.reuse, P5 ;  /* 0x000000ffffad7224 */ /* 0x100fe200028e0613 */
[C---:B------:R-:W-:Y:S02]  /*2c130*/  IADD3 R181, P1, R18.reuse, 0xc020, RZ ;  /* 0x0000c02012b57810 */ /* 0x040fe40007f3e0ff */
[----:B------:R-:W-:Y:S01]  /*2c140*/  SHF.R.U64 R21, R21, 0x3, RZ ;  /* 0x0000000315157819 */ /* 0x000fe200000012ff */
[----:B------:R-:W-:Y:S01]  /*2c150*/  IMAD.X R185, RZ, RZ, R19, P3 ;  /* 0x000000ffffb97224 */ /* 0x000fe200018e0613 */
[----:B------:R-:W-:Y:S02]  /*2c160*/  IADD3 R190, P2, R18, 0x8000, RZ ;  /* 0x0000800012be7810 */ /* 0x000fe40007f5e0ff */
[----:B------:R-:W-:Y:S02]  /*2c170*/  SHF.R.U64 R0, R0, 0x3, RZ ;  /* 0x0000000300007819 */ /* 0x000fe400000012ff */
[----:B------:R-:W-:-:S02]  /*2c180*/  IADD3 R193, P5, R18, 0x8060, RZ ;  /* 0x0000806012c17810 */ /* 0x000fc40007fbe0ff */
[----:B------:R-:W-:Y:S02]  /*2c190*/  LOP3.LUT R184, R207, R116, RZ, 0x3c, !PT ;  /* 0x00000074cfb87212 */ /* 0x000fe400078e3cff */
[----:B------:R-:W-:Y:S02]  /*2c1a0*/  IADD3 R196, P3, R18, 0x8020, RZ ;  /* 0x0000802012c47810 */ /* 0x000fe40007f7e0ff */
[----:B------:R-:W-:Y:S02]  /*2c1b0*/  LOP3.LUT R207, R150, 0x380, RZ, 0xc0, !PT ;  /* 0x0000038096cf7812 */ /* 0x000fe400078ec0ff */
[----:B------:R-:W-:Y:S01]  /*2c1c0*/  SHF.R.U64 R205, R205, 0x3, RZ ;  /* 0x00000003cdcd7819 */ /* 0x000fe200000012ff */
[--C-:B------:R-:W-:Y:S01]  /*2c1d0*/  IMAD.X R195, RZ, RZ, R19.reuse, P1 ;  /* 0x000000ffffc37224 */ /* 0x100fe200008e0613 */
[----:B------:R-:W-:Y:S01]  /*2c1e0*/  LOP3.LUT R148, R21, R144, RZ, 0x3c, !PT ;  /* 0x0000009015947212 */ /* 0x000fe200078e3cff */
[----:B------:R-:W-:Y:S01]  /*2c1f0*/  IMAD.X R151, RZ, RZ, R19, P2 ;  /* 0x000000ffff977224 */ /* 0x000fe200010e0613 */
[----:B------:R-:W-:-:S02]  /*2c200*/  LOP3.LUT R156, R0, R209, RZ, 0x3c, !PT ;  /* 0x000000d1009c7212 */ /* 0x000fc400078e3cff */
[----:B------:R-:W-:Y:S01]  /*2c210*/  LOP3.LUT R21, R190, 0x380, RZ, 0xc0, !PT ;  /* 0x00000380be157812 */ /* 0x000fe200078ec0ff */
[--C-:B------:R-:W-:Y:S01]  /*2c220*/  IMAD.X R149, RZ, RZ, R19.reuse, P4 ;  /* 0x000000ffff957224 */ /* 0x100fe200020e0613 */
[----:B------:R-:W-:Y:S02]  /*2c230*/  LOP3.LUT R0, R193, 0x380, RZ, 0xc0, !PT ;  /* 0x00000380c1007812 */ /* 0x000fe400078ec0ff */
[----:B------:R-:W-:Y:S01]  /*2c240*/  ISETP.NE.U32.AND P1, PT, RZ, UR4, PT ;  /* 0x00000004ff007c0c */ /* 0x000fe2000bf25070 */
[--C-:B------:R-:W-:Y:S01]  /*2c250*/  IMAD.X R159, RZ, RZ, R19.reuse, P0 ;  /* 0x000000ffff9f7224 */ /* 0x100fe200000e0613 */
[----:B------:R-:W-:Y:S01]  /*2c260*/  IADD3 R188, P2, R18, 0xc040, RZ ;  /* 0x0000c04012bc7810 */ /* 0x000fe20007f5e0ff */
[----:B------:R-:W-:Y:S01]  /*2c270*/  IMAD.X R147, RZ, RZ, R19, P3 ;  /* 0x000000ffff937224 */ /* 0x000fe200018e0613 */
[----:B------:R-:W-:Y:S02]  /*2c280*/  SHF.R.U64 R207, R207, 0x3, RZ ;  /* 0x00000003cfcf7819 */ /* 0x000fe400000012ff */
[----:B------:R-:W-:-:S02]  /*2c290*/  LOP3.LUT R172, R205, R146, RZ, 0x3c, !PT ;  /* 0x00000092cdac7212 */ /* 0x000fc400078e3cff */
[----:B------:R-:W-:Y:S02]  /*2c2a0*/  IADD3 R194, P4, R18, 0x8040, RZ ;  /* 0x0000804012c27810 */ /* 0x000fe40007f9e0ff */
[----:B------:R-:W-:Y:S02]  /*2c2b0*/  LOP3.LUT R205, R196, 0x380, RZ, 0xc0, !PT ;  /* 0x00000380c4cd7812 */ /* 0x000fe400078ec0ff */
[C---:B------:R-:W-:Y:S02]  /*2c2c0*/  IADD3 R164, P0, R18.reuse, 0xc000, RZ ;  /* 0x0000c00012a47810 */ /* 0x040fe40007f1e0ff */
[----:B------:R-:W-:Y:S02]  /*2c2d0*/  IADD3 R178, P3, R18, 0xc060, RZ ;  /* 0x0000c06012b27810 */ /* 0x000fe40007f7e0ff */
[----:B------:R-:W-:Y:S02]  /*2c2e0*/  SHF.R.U64 R21, R21, 0x3, RZ ;  /* 0x0000000315157819 */ /* 0x000fe400000012ff */
[----:B------:R-:W-:-:S02]  /*2c2f0*/  LOP3.LUT R18, R203, R18, RZ, 0x3c, !PT ;  /* 0x00000012cb127212 */ /* 0x000fc400078e3cff */
[----:B------:R-:W-:Y:S02]  /*2c300*/  SHF.R.U64 R0, R0, 0x3, RZ ;  /* 0x0000000300007819 */ /* 0x000fe400000012ff */
[----:B------:R-:W-:Y:S01]  /*2c310*/  ISETP.NE.AND.EX P1, PT, RZ, UR5, PT, P1 ;  /* 0x00000005ff007c0c */ /* 0x000fe2000bf25310 */
[----:B------:R-:W-:Y:S01]  /*2c320*/  ULDC.64 UR4, c[0x0][0xce0] ;  /* 0x0003380000047ab9 */ /* 0x000fe20000000a00 */
[----:B------:R-:W-:Y:S01]  /*2c330*/  LOP3.LUT R158, R207, R150, RZ, 0x3c, !PT ;  /* 0x00000096cf9e7212 */ /* 0x000fe200078e3cff */
[----:B------:R-:W-:Y:S01]  /*2c340*/  IMAD.X R189, RZ, RZ, R19, P2 ;  /* 0x000000ffffbd7224 */ /* 0x000fe200010e0613 */
[----:B------:R-:W-:Y:S02]  /*2c350*/  LOP3.LUT R207, R194, 0x380, RZ, 0xc0, !PT ;  /* 0x00000380c2cf7812 */ /* 0x000fe400078ec0ff */
[----:B------:R-:W-:Y:S02]  /*2c360*/  SHF.R.U64 R205, R205, 0x3, RZ ;  /* 0x00000003cdcd7819 */ /* 0x000fe400000012ff */
[----:B------:R-:W-:-:S02]  /*2c370*/  LOP3.LUT R150, R21, R190, RZ, 0x3c, !PT ;  /* 0x000000be15967212 */ /* 0x000fc400078e3cff */
[----:B------:R-:W-:Y:S02]  /*2c380*/  ISETP.NE.U32.AND P2, PT, RZ, UR4, PT ;  /* 0x00000004ff007c0c */ /* 0x000fe4000bf45070 */
[----:B------:R-:W-:Y:S02]  /*2c390*/  LOP3.LUT R198, R0, R193, RZ, 0x3c, !PT ;  /* 0x000000c100c67212 */ /* 0x000fe400078e3cff */
[----:B------:R-:W-:Y:S02]  /*2c3a0*/  LOP3.LUT R21, R164, 0x380, RZ, 0xc0, !PT ;  /* 0x00000380a4157812 */ /* 0x000fe400078ec0ff */
[----:B------:R-:W-:Y:S02]  /*2c3b0*/  MOV R18, R18 ;  /* 0x0000001200127202 */ /* 0x000fe40000000f00 */
[----:B------:R-:W-:Y:S02]  /*2c3c0*/  LOP3.LUT R0, R181, 0x380, RZ, 0xc0, !PT ;  /* 0x00000380b5007812 */ /* 0x000fe400078ec0ff */
[----:B------:R-:W-:-:S02]  /*2c3d0*/  MOV R174, R174 ;  /* 0x000000ae00ae7202 */ /* 0x000fc40000000f00 */
[----:B------:R-:W-:Y:S02]  /*2c3e0*/  SHF.R.U64 R207, R207, 0x3, RZ ;  /* 0x00000003cfcf7819 */ /* 0x000fe400000012ff */
[----:B------:R-:W-:Y:S02]  /*2c3f0*/  LOP3.LUT R146, R205, R196, RZ, 0x3c, !PT ;  /* 0x000000c4cd927212 */ /* 0x000fe400078e3cff */
[----:B------:R-:W-:Y:S02]  /*2c400*/  LOP3.LUT R193, R188, 0x380, RZ, 0xc0, !PT ;  /* 0x00000380bcc17812 */ /* 0x000fe400078ec0ff */
[----:B------:R-:W-:Y:S02]  /*2c410*/  MOV R186, R186 ;  /* 0x000000ba00ba7202 */ /* 0x000fe40000000f00 */
[----:B------:R-:W-:Y:S02]  /*2c420*/  LOP3.LUT R205, R178, 0x380, RZ, 0xc0, !PT ;  /* 0x00000380b2cd7812 */ /* 0x000fe400078ec0ff */
[----:B------:R-:W-:-:S02]  /*2c430*/  MOV R184, R184 ;  /* 0x000000b800b87202 */ /* 0x000fc40000000f00 */
[----:B------:R-:W-:Y:S01]  /*2c440*/  ISETP.NE.AND.EX P2, PT, RZ, UR5, PT, P2 ;  /* 0x00000005ff007c0c */ /* 0x000fe2000bf45320 */
[----:B------:R-:W-:Y:S01]  /*2c450*/  IMAD.X R201, RZ, RZ, R19, P4 ;  /* 0x000000ffffc97224 */ /* 0x000fe200020e0613 */
[----:B------:R-:W-:Y:S02]  /*2c460*/  SHF.R.U64 R21, R21, 0x3, RZ ;  /* 0x0000000315157819 */ /* 0x000fe400000012ff */
[----:B----4-:R-:W-:Y:S02]  /*2c470*/  F2FP.BF16.F32.PACK_AB R140, R141, R140 ;  /* 0x0000008c8d8c723e */ /* 0x010fe400000010ff */
[----:B------:R-:W-:Y:S02]  /*2c480*/  F2FP.BF16.F32.PACK_AB R141, R143, R142 ;  /* 0x0000008e8f8d723e */ /* 0x000fe400000010ff */
[----:B--2---:R-:W-:Y:S02]  /*2c490*/  F2FP.BF16.F32.PACK_AB R132, R133, R132 ;  /* 0x000000848584723e */ /* 0x004fe400000010ff */
        /* <DEDUP_REMOVED lines=23> */
[----:B------:R-:W-:Y:S01]  /*2c610*/  IMAD.X R199, RZ, RZ, R19, P5 ;  /* 0x000000ffffc77224 */ /* 0x000fe200028e0613 */
[----:B------:R-:W-:Y:S01]  /*2c620*/  SHF.R.U64 R0, R0, 0x3, RZ ;  /* 0x0000000300007819 */ /* 0x000fe200000012ff */
[----:B------:R1:W-:Y:S01]  /*2c630*/  STSM.16.M88.4 [R174], R132 ;  /* 0x00000084ae007844 */ /* 0x0003e20000000200 */
[----:B------:R-:W-:Y:S02]  /*2c640*/  MOV R172, R172 ;  /* 0x000000ac00ac7202 */ /* 0x000fe40000000f00 */
[----:B------:R-:W-:Y:S02]  /*2c650*/  F2FP.BF16.F32.PACK_AB R98, R93, R92 ;  /* 0x0000005c5d62723e */ /* 0x000fe400000010ff */
[----:B------:R-:W-:-:S02]  /*2c660*/  F2FP.BF16.F32.PACK_AB R99, R95, R94 ;  /* 0x0000005e5f63723e */ /* 0x000fc400000010ff */
[----:B------:R-:W-:Y:S02]  /*2c670*/  F2FP.BF16.F32.PACK_AB R89, R91, R90 ;  /* 0x0000005a5b59723e */ /* 0x000fe400000010ff */
[----:B------:R-:W-:Y:S01]  /*2c680*/  F2FP.BF16.F32.PACK_AB R80, R81, R80 ;  /* 0x000000505150723e */ /* 0x000fe200000010ff */
[----:B------:R-:W-:Y:S01]  /*2c690*/  IMAD.X R197, RZ, RZ, R19, P0 ;  /* 0x000000ffffc57224 */ /* 0x000fe200000e0613 */
        /* <DEDUP_REMOVED lines=22> */
[----:B------:R-:W-:Y:S01]  /*2c800*/  IMAD.X R203, RZ, RZ, R19, P3 ;  /* 0x000000ffffcb7224 */ /* 0x000fe200018e0613 */
[----:B------:R-:W-:Y:S01]  /*2c810*/  LOP3.LUT R194, R0, R181, RZ, 0x3c, !PT ;  /* 0x000000b500c27212 */ /* 0x000fe200078e3cff */
[----:B------:R1:W-:Y:S01]  /*2c820*/  STSM.16.M88.4 [R172], R96 ;  /* 0x00000060ac007844 */ /* 0x0003e20000000200 */
[----:B------:R-:W-:Y:S01]  /*2c830*/  MOV R146, R146 ;  /* 0x0000009200927202 */ /* 0x000fe20000000f00 */
[----:B0-----:R-:W0:Y:S01]  /*2c840*/  LDC.64 R18, c[0x0][0xcd8] ;  /* 0x00033600ff127b82 */ /* 0x001e220000000a00 */
        /* <DEDUP_REMOVED lines=34> */
[----:B------:R-:W-:Y:S01]  /*2ca70*/  F2FP.BF16.F32.PACK_AB R9, R11, R10 ;  /* 0x0000000a0b09723e */ /* 0x000fe200000010ff */
[----:B------:R1:W-:Y:S01]  /*2ca80*/  STSM.16.M88.4 [R198], R48 ;  /* 0x00000030c6007844 */ /* 0x0003e20000000200 */
[----:B------:R-:W-:-:S02]  /*2ca90*/  MOV R202, R202 ;  /* 0x000000ca00ca7202 */ /* 0x000fc40000000f00 */
[----:B------:R-:W-:Y:S02]  /*2caa0*/  F2FP.BF16.F32.PACK_AB R10, R5, R4 ;  /* 0x00000004050a723e */ /* 0x000fe400000010ff */
[----:B------:R-:W-:Y:S01]  /*2cab0*/  F2FP.BF16.F32.PACK_AB R11, R7, R6 ;  /* 0x00000006070b723e */ /* 0x000fe200000010ff */
[----:B------:R1:W-:Y:S01]  /*2cac0*/  STSM.16.M88.4 [R196], R40 ;  /* 0x00000028c4007844 */ /* 0x0003e20000000200 */
[----:B------:R-:W2:Y:S03]  /*2cad0*/  @P2 LDC.64 R6, c[0x0][0xce0] ;  /* 0x00033800ff062b82 */ /* 0x000ea60000000a00 */
[----:B------:R1:W-:Y:S04]  /*2cae0*/  STSM.16.M88.4 [R194], R32 ;  /* 0x00000020c2007844 */ /* 0x0003e80000000200 */
[----:B------:R1:W-:Y:S04]  /*2caf0*/  STSM.16.M88.4 [R188], R24 ;  /* 0x00000018bc007844 */ /* 0x0003e80000000200 */
[----:B------:R1:W-:Y:S01]  /*2cb00*/  STSM.16.M88.4 [R202], R8 ;  /* 0x00000008ca007844 */ /* 0x0003e20000000200 */
[----:B------:R-:W-:Y:S01]  /*2cb10*/  ULDC UR4, c[0x0][0xb88] ;  /* 0x0002e20000047ab9 */ /* 0x000fe20000000800 */
[----:B------:R-:W-:-:S02]  /*2cb20*/  IMAD.MOV.U32 R4, RZ, RZ, RZ ;  /* 0x000000ffff047224 */ /* 0x000fc400078e00ff */
[----:B------:R-:W-:Y:S02]  /*2cb30*/  IMAD.U32 R20, RZ, RZ, UR4 ;  /* 0x00000004ff147e24 */ /* 0x000fe4000f8e00ff */
[C---:B0-----:R-:W-:Y:S01]  /*2cb40*/  IMAD.WIDE R18, R171.reuse, 0x4, R18 ;  /* 0x00000004ab127825 */ /* 0x041fe200078e0212 */
[----:B------:R-:W-:Y:S03]  /*2cb50*/  BAR.SYNC.DEFER_BLOCKING 0x1, 0x100 ;  /* 0x0044000000007b1d */ /* 0x000fe60000010000 */
[----:B--2---:R-:W-:-:S03]  /*2cb60*/  @P2 IMAD.WIDE R6, R171, 0x4, R6 ;  /* 0x00000004ab062825 */ /* 0x004fc600078e0206 */
[----:B------:R1:W5:Y:S04]  /*2cb70*/  @P1 LDG.E R4, desc[UR56][R18.64] ;  /* 0x0000003812041981 */ /* 0x000368000c1e1900 */
[----:B------:R1:W5:Y:S01]  /*2cb80*/  @P2 LDG.E R20, desc[UR56][R6.64] ;  /* 0x0000003806142981 */ /* 0x000362000c1e1900 */
[----:B------:R-:W-:Y:S01]  /*2cb90*/  IMAD R13, R177, 0x80, R182 ;  /* 0x00000080b10d7824 */ /* 0x000fe200078e02b6 */
[----:B------:R-:W-:-:S03]  /*2cba0*/  LOP3.LUT P0, RZ, R212, 0x3, RZ, 0xc0, !PT ;  /* 0x00000003d4ff7812 */ /* 0x000fc6000780c0ff */
[----:B------:R-:W-:Y:S01]  /*2cbb0*/  VIADD R5, R13, 0x8 ;  /* 0x000000080d057836 */ /* 0x000fe20000000000 */
[----:B------:R-:W-:Y:S09]  /*2cbc0*/  @P2 BRA `(.L_x_10186) ;  /* 0x0000000000102947 */ /* 0x000ff20003800000 */
[----:B------:R-:W-:Y:S05]  /*2cbd0*/  @!P1 BRA `(.L_x_10186) ;  /* 0x00000000000c9947 */ /* 0x000fea0003800000 */
[----:B-1----:R-:W2:Y:S04]  /*2cbe0*/  LDG.E R7, desc[UR56][R18.64] ;  /* 0x0000003812077981 */ /* 0x002ea8000c1e1900 */
[----:B-----5:R-:W2:Y:S02]  /*2cbf0*/  LDG.E R20, desc[UR56][R18.64+0x4] ;  /* 0x0000043812147981 */ /* 0x020ea4000c1e1900 */
[----:B--2---:R-:W-:-:S07]  /*2cc00*/  IMAD.IADD R20, R20, 0x1, -R7 ;  /* 0x0000000114147824 */ /* 0x004fce00078e0a07 */
.L_x_10186:
[-C--:B-----5:R-:W-:Y:S01]  /*2cc10*/  ISETP.GE.OR P2, PT, R13, R20.reuse, P0 ;  /* 0x000000140d00720c */ /* 0x0a0fe20000746670 */
[----:B------:R-:W-:Y:S01]  /*2cc20*/  ULDC.64 UR4, c[0x0][0xc70] ;  /* 0x00031c0000047ab9 */ /* 0x000fe20000000a00 */
[----:B------:R-:W-:-:S11]  /*2cc30*/  ISETP.GE.OR P0, PT, R5, R20, P0 ;  /* 0x000000140500720c */ /* 0x000fd60000706670 */
[----:B------:R-:W2:Y:S04]  /*2cc40*/  @!P2 LDL R21, [R1+0x240] ;  /* 0x000240000115a983 */ /* 0x000ea80000100800 */
[----:B-1----:R-:W3:Y:S01]  /*2cc50*/  @!P0 LDL R10, [R1+0x244] ;  /* 0x00024400010a8983 */ /* 0x002ee20000100800 */
[----:B------:R-:W-:Y:S02]  /*2cc60*/  SHF.R.S32.HI R6, RZ, 0x1f, R170 ;  /* 0x0000001fff067819 */ /* 0x000fe400000114aa */
[--C-:B------:R-:W-:Y:S02]  /*2cc70*/  SHF.R.S32.HI R5, RZ, 0x1f, R4.reuse ;  /* 0x0000001fff057819 */ /* 0x100fe40000011404 */
[----:B------:R-:W-:Y:S01]  /*2cc80*/  SHF.R.S32.HI R0, RZ, 0x1f, R171 ;  /* 0x0000001fff007819 */ /* 0x000fe200000114ab */
[----:B------:R-:W-:Y:S01]  /*2cc90*/  IMAD R7, R6, UR4, RZ ;  /* 0x0000000406077c24 */ /* 0x000fe2000f8e02ff */
[----:B------:R-:W-:Y:S01]  /*2cca0*/  SEL R81, R171, RZ, !P1 ;  /* 0x000000ffab517207 */ /* 0x000fe20004800000 */
[----:B------:R-:W-:Y:S01]  /*2ccb0*/  IMAD.WIDE.U32 R8, R170, UR4, R4 ;  /* 0x00000004aa087c25 */ /* 0x000fe2000f8e0004 */
[----:B------:R-:W-:-:S03]  /*2ccc0*/  SEL R0, R0, RZ, !P1 ;  /* 0x000000ff00007207 */ /* 0x000fc60004800000 */
[----:B------:R-:W-:Y:S01]  /*2ccd0*/  IMAD R11, R170, UR5, R7 ;  /* 0x00000005aa0b7c24 */ /* 0x000fe2000f8e0207 */
[----:B------:R-:W-:Y:S01]  /*2cce0*/  ULDC.64 UR4, c[0x0][0xc78] ;  /* 0x00031e0000047ab9 */ /* 0x000fe20000000a00 */
[----:B------:R-:W-:Y:S02]  /*2ccf0*/  IMAD R7, R162, 0x40, R160 ;  /* 0x00000040a2077824 */ /* 0x000fe400078e02a0 */
[----:B------:R-:W-:Y:S02]  /*2cd00*/  IMAD.IADD R9, R9, 0x1, R11 ;  /* 0x0000000109097824 */ /* 0x000fe400078e020b */
[----:B------:R-:W-:-:S04]  /*2cd10*/  IMAD.WIDE R2, R7, 0x2, R2 ;  /* 0x0000000207027825 */ /* 0x000fc800078e0202 */
[----:B------:R-:W-:Y:S01]  /*2cd20*/  IMAD R7, R0, UR4, RZ ;  /* 0x0000000400077c24 */ /* 0x000fe2000f8e02ff */
[C---:B------:R-:W-:Y:S01]  /*2cd30*/  IADD3 R25, P5, R2.reuse, 0x1000, RZ ;  /* 0x0000100002197810 */ /* 0x040fe20007fbe0ff */
[----:B------:R-:W-:Y:S01]  /*2cd40*/  IMAD.WIDE.U32 R8, R81, UR4, R8 ;  /* 0x0000000451087c25 */ /* 0x000fe2000f8e0008 */
[----:B------:R-:W-:Y:S02]  /*2cd50*/  IADD3 R29, P1, R2, 0x2000, RZ ;  /* 0x00002000021d7810 */ /* 0x000fe40007f3e0ff */
[----:B------:R-:W-:Y:S01]  /*2cd60*/  LOP3.LUT R24, R25, 0x380, RZ, 0xc0, !PT ;  /* 0x0000038019187812 */ /* 0x000fe200078ec0ff */
[----:B------:R-:W-:Y:S01]  /*2cd70*/  IMAD R11, R81, UR5, R7 ;  /* 0x00000005510b7c24 */ /* 0x000fe2000f8e0207 */
[----:B------:R-:W-:Y:S01]  /*2cd80*/  SHF.R.S32.HI R7, RZ, 0x1f, R13 ;  /* 0x0000001fff077819 */ /* 0x000fe2000001140d */
[----:B------:R-:W-:Y:S01]  /*2cd90*/  ULDC.64 UR4, c[0x0][0xc40] ;  /* 0x0003100000047ab9 */ /* 0x000fe20000000a00 */
[----:B------:R-:W-:Y:S02]  /*2cda0*/  IADD3 R8, P3, R13, R8, RZ ;  /* 0x000000080d087210 */ /* 0x000fe40007f7e0ff */
[----:B------:R-:W-:-:S02]  /*2cdb0*/  LOP3.LUT R28, R29, 0x380, RZ, 0xc0, !PT ;  /* 0x000003801d1c7812 */ /* 0x000fc400078ec0ff */
[----:B------:R-:W-:Y:S02]  /*2cdc0*/  IADD3.X R7, R7, R9, R11, P3, !PT ;  /* 0x0000000907077210 */ /* 0x000fe40001ffe40b */
[----:B------:R-:W-:Y:S02]  /*2cdd0*/  LEA R18, P3, R8, UR4, 0x2 ;  /* 0x0000000408127c11 */ /* 0x000fe4000f8610ff */
[----:B------:R-:W-:Y:S02]  /*2cde0*/  SHF.R.U64 R24, R24, 0x3, RZ ;  /* 0x0000000318187819 */ /* 0x000fe400000012ff */
[----:B------:R-:W-:Y:S01]  /*2cdf0*/  LEA.HI.X R19, R8, UR5, R7, 0x2, P3 ;  /* 0x0000000508137c11 */ /* 0x000fe200098f1407 */
[----:B------:R-:W-:Y:S01]  /*2ce00*/  ULDC.64 UR4, c[0x0][0xba0] ;  /* 0x0002e80000047ab9 */ /* 0x000fe20000000a00 */
[----:B------:R-:W-:Y:S02]  /*2ce10*/  IADD3 R33, P3, R2, 0x3000, RZ ;  /* 0x0000300002217810 */ /* 0x000fe40007f7e0ff */
[----:B------:R-:W-:-:S02]  /*2ce20*/  SHF.R.U64 R28, R28, 0x3, RZ ;  /* 0x000000031c1c7819 */ /* 0x000fc400000012ff */
[----:B------:R-:W-:Y:S02]  /*2ce30*/  LOP3.LUT R32, R33, 0x380, RZ, 0xc0, !PT ;  /* 0x0000038021207812 */ /* 0x000fe400078ec0ff */
[----:B------:R-:W-:Y:S01]  /*2ce40*/  LOP3.LUT R24, R24, R25, RZ, 0x3c, !PT ;  /* 0x0000001918187212 */ /* 0x000fe200078e3cff */
[--C-:B------:R-:W-:Y:S01]  /*2ce50*/  IMAD.X R25, RZ, RZ, R3.reuse, P5 ;  /* 0x000000ffff197224 */ /* 0x100fe200028e0603 */
[----:B------:R-:W-:Y:S02]  /*2ce60*/  SHF.R.U64 R32, R32, 0x3, RZ ;  /* 0x0000000320207819 */ /* 0x000fe400000012ff */
[----:B------:R-:W-:Y:S01]  /*2ce70*/  LOP3.LUT R28, R28, R29, RZ, 0x3c, !PT ;  /* 0x0000001d1c1c7212 */ /* 0x000fe200078e3cff */
[--C-:B------:R-:W-:Y:S01]  /*2ce80*/  IMAD.X R29, RZ, RZ, R3.reuse, P1 ;  /* 0x000000ffff1d7224 */ /* 0x100fe200008e0603 */
[----:B------:R-:W-:Y:S01]  /*2ce90*/  LOP3.LUT R32, R32, R33, RZ, 0x3c, !PT ;  /* 0x0000002120207212 */ /* 0x000fe200078e3cff */
[----:B------:R-:W-:Y:S01]  /*2cea0*/  IMAD.X R33, RZ, RZ, R3, P3 ;  /* 0x000000ffff217224 */ /* 0x000fe200018e0603 */
        /* <DEDUP_REMOVED lines=45> */
[----:B------:R-:W-:Y:S01]  /*2d180*/  LOP3.LUT R68, R69, 0x380, RZ, 0xc0, !PT ;  /* 0x0000038045447812 */ /* 0x000fe200078ec0ff */
[----:B------:R-:W-:Y:S01]  /*2d190*/  IMAD.X R77, RZ, RZ, R3, P3 ;  /* 0x000000ffff4d7224 */ /* 0x000fe200018e0603 */
        /* <DEDUP_REMOVED lines=12> */
[----:B------:R-:W-:Y:S01]  /*2d260*/  LOP3.LUT R72, R72, R73, RZ, 0x3c, !PT ;  /* 0x0000004948487212 */ /* 0x000fe200078e3cff */
[----:B------:R-:W-:Y:S01]  /*2d270*/  IMAD.X R73, RZ, RZ, R3, P1 ;  /* 0x000000ffff497224 */ /* 0x000fe200008e0603 */
[----:B------:R-:W-:Y:S02]  /*2d280*/  LOP3.LUT R2, R11, R2, RZ, 0x3c, !PT ;  /* 0x000000020b027212 */ /* 0x000fe400078e3cff */
[----:B------:R-:W-:Y:S01]  /*2d290*/  LOP3.LUT R76, R7, R12, RZ, 0x3c, !PT ;  /* 0x0000000c074c7212 */ /* 0x000fe200078e3cff */
[----:B------:R-:W-:-:S04]  /*2d2a0*/  IMAD R5, R5, UR4, RZ ;  /* 0x0000000405057c24 */ /* 0x000fc8000f8e02ff */
[----:B------:R-:W-:Y:S01]  /*2d2b0*/  IMAD R5, R4, UR5, R5 ;  /* 0x0000000504057c24 */ /* 0x000fe2000f8e0205 */
[----:B------:R-:W-:Y:S01]  /*2d2c0*/  SHF.R.S32.HI R163, RZ, 0x1f, R162 ;  /* 0x0000001fffa37819 */ /* 0x000fe200000114a2 */
[----:B------:R-:W-:Y:S01]  /*2d2d0*/  BSSY B1, `(.L_x_10187) ;  /* 0x000004a000017945 */ /* 0x000fe20003800000 */
[----:B--2---:R-:W-:Y:S04]  /*2d2e0*/  @!P2 STG.E desc[UR56][R18.64], R21 ;  /* 0x000000151200a986 */ /* 0x004fe8000c101938 */
[----:B---3--:R0:W-:Y:S04]  /*2d2f0*/  @!P0 STG.E desc[UR56][R18.64+0x20], R10 ;  /* 0x0000200a12008986 */ /* 0x0081e8000c101938 */
[----:B------:R1:W5:Y:S04]  /*2d300*/  LD.E.128 R12, desc[UR56][R2.64] ;  /* 0x00000038020c7980 */ /* 0x000368000c101d00 */
[----:B------:R-:W5:Y:S04]  /*2d310*/  LD.E.128 R24, desc[UR56][R24.64] ;  /* 0x0000003818187980 */ /* 0x000f68000c101d00 */
[----:B------:R-:W5:Y:S01]  /*2d320*/  LD.E.128 R28, desc[UR56][R28.64] ;  /* 0x000000381c1c7980 */ /* 0x000f62000c101d00 */
[--C-:B-1----:R-:W-:Y:S01]  /*2d330*/  SHF.R.S32.HI R3, RZ, 0x1f, R160.reuse ;  /* 0x0000001fff037819 */ /* 0x102fe200000114a0 */
[----:B------:R-:W-:-:S02]  /*2d340*/  IMAD.MOV.U32 R2, RZ, RZ, R160 ;  /* 0x000000ffff027224 */ /* 0x000fc400078e00a0 */
        /* <DEDUP_REMOVED lines=8> */
[----:B------:R-:W5:Y:S04]  /*2d3d0*/  LD.E.128 R60, desc[UR56][R60.64] ;  /* 0x000000383c3c7980 */ /* 0x000f68000c101d00 */
[----:B------:R-:W5:Y:S04]  /*2d3e0*/  LD.E.128 R64, desc[UR56][R64.64] ;  /* 0x0000003840407980 */ /* 0x000f68000c101d00 */
[----:B------:R-:W5:Y:S04]  /*2d3f0*/  LD.E.128 R68, desc[UR56][R68.64] ;  /* 0x0000003844447980 */ /* 0x000f68000c101d00 */
[----:B------:R-:W5:Y:S04]  /*2d400*/  LD.E.128 R72, desc[UR56][R72.64] ;  /* 0x0000003848487980 */ /* 0x000f68000c101d00 */
[----:B------:R-:W5:Y:S01]  /*2d410*/  LD.E.128 R76, desc[UR56][R76.64] ;  /* 0x000000384c4c7980 */ /* 0x000f62000c101d00 */
[----:B------:R-:W-:Y:S01]  /*2d420*/  IMAD.WIDE.U32 R2, R4, UR4, R2 ;  /* 0x0000000404027c25 */ /* 0x000fe2000f8e0002 */
[----:B------:R-:W-:Y:S01]  /*2d430*/  ULDC.64 UR4, c[0x0][0xbe0] ;  /* 0x0002f80000047ab9 */ /* 0x000fe20000000a00 */
[----:B------:R-:W-:Y:S01]  /*2d440*/  @!PT LDS RZ, [RZ] ;  /* 0x00000000fffff984 */ /* 0x000fe20000000800 */
[----:B------:R-:W-:Y:S01]  /*2d450*/  @!PT LDS RZ, [RZ] ;  /* 0x00000000fffff984 */ /* 0x000fe20000000800 */
[----:B------:R-:W-:Y:S01]  /*2d460*/  @!PT LDS RZ, [RZ] ;  /* 0x00000000fffff984 */ /* 0x000fe20000000800 */
[----:B------:R-:W-:Y:S01]  /*2d470*/  @!PT LDS RZ, [RZ] ;  /* 0x00000000fffff984 */ /* 0x000fe20000000800 */
[----:B------:R0:W-:Y:S06]  /*2d480*/  MEMBAR.ALL.CTA ;  /* 0x0000000000007992 */ /* 0x0001ec0000008000 */
[----:B0-----:R-:W0:Y:S01]  /*2d490*/  FENCE.VIEW.ASYNC.S ;  /* 0x00000000000073c6 */ /* 0x001e220000000000 */
[----:B------:R-:W-:-:S02]  /*2d4a0*/  IMAD.IADD R3, R3, 0x1, R5 ;  /* 0x0000000103037824 */ /* 0x000fc400078e0205 */
[----:B------:R-:W-:Y:S02]  /*2d4b0*/  IMAD R7, R6, UR4, RZ ;  /* 0x0000000406077c24 */ /* 0x000fe4000f8e02ff */
[----:B------:R-:W-:Y:S02]  /*2d4c0*/  IMAD R19, R177, -0x80, R20 ;  /* 0xffffff80b1137824 */ /* 0x000fe400078e0214 */
[----:B------:R-:W-:Y:S02]  /*2d4d0*/  VIADD R4, R162, 0x20 ;  /* 0x00000020a2047836 */ /* 0x000fe40000000000 */
[----:B------:R-:W-:Y:S01]  /*2d4e0*/  IMAD R7, R170, UR5, R7 ;  /* 0x00000005aa077c24 */ /* 0x000fe2000f8e0207 */
[-C--:B------:R-:W-:Y:S01]  /*2d4f0*/  ISETP.GE.AND P3, PT, R162, R19.reuse, PT ;  /* 0x00000013a200720c */ /* 0x080fe20003f66270 */
[----:B------:R-:W-:Y:S01]  /*2d500*/  IMAD.WIDE.U32 R2, R170, UR4, R2 ;  /* 0x00000004aa027c25 */ /* 0x000fe2000f8e0002 */
[----:B------:R-:W-:Y:S01]  /*2d510*/  ULDC.64 UR4, c[0x0][0xbe8] ;  /* 0x0002fa0000047ab9 */ /* 0x000fe20000000a00 */
[----:B------:R-:W-:-:S02]  /*2d520*/  ISETP.GE.AND P2, PT, R4, R19, PT ;  /* 0x000000130400720c */ /* 0x000fc40003f46270 */
[----:B------:R-:W-:Y:S02]  /*2d530*/  IMAD R4, R0, UR4, RZ ;  /* 0x0000000400047c24 */ /* 0x000fe4000f8e02ff */
[----:B------:R-:W-:Y:S02]  /*2d540*/  VIADD R0, R145, 0x32420 ;  /* 0x0003242091007836 */ /* 0x000fe40000000000 */
[C---:B------:R-:W-:Y:S02]  /*2d550*/  VIADD R5, R162.reuse, 0x40 ;  /* 0x00000040a2057836 */ /* 0x040fe40000000000 */
[----:B------:R-:W-:Y:S01]  /*2d560*/  VIADD R6, R162, 0x60 ;  /* 0x00000060a2067836 */ /* 0x000fe20000000000 */
[----:B------:R-:W-:Y:S01]  /*2d570*/  PRMT R0, RZ, 0x654, R0 ;  /* 0x00000654ff007816 */ /* 0x000fe20000000000 */
[----:B------:R-:W-:Y:S01]  /*2d580*/  IMAD.IADD R3, R3, 0x1, R7 ;  /* 0x0000000103037824 */ /* 0x000fe200078e0207 */
[-C--:B------:R-:W-:Y:S02]  /*2d590*/  ISETP.GE.AND P0, PT, R5, R19.reuse, PT ;  /* 0x000000130500720c */ /* 0x080fe40003f06270 */
[----:B------:R-:W-:Y:S01]  /*2d5a0*/  ISETP.GE.AND P1, PT, R6, R19, PT ;  /* 0x000000130600720c */ /* 0x000fe20003f26270 */
[C---:B------:R-:W-:Y:S01]  /*2d5b0*/  IMAD R19, R81.reuse, UR5, R4 ;  /* 0x0000000551137c24 */ /* 0x040fe2000f8e0204 */
[----:B0-----:R0:W-:Y:S01]  /*2d5c0*/  SYNCS.ARRIVE.TRANS64.RED.A1T0 RZ, [R0+URZ], RZ ;  /* 0x000000ff00ff79a7 */ /* 0x0011e2000810043f */
[----:B------:R-:W-:-:S04]  /*2d5d0*/  IMAD.WIDE.U32 R6, R81, UR4, R2 ;  /* 0x0000000451067c25 */ /* 0x000fc8000f8e0002 */
        /* <DEDUP_REMOVED lines=25> */
.L_x_10188:
[----:B------:R-:W-:Y:S05]  /*2d770*/  BSYNC B1 ;  /* 0x0000000000017941 */ /* 0x000fea0003800000 */
.L_x_10187:
[----:B------:R-:W-:Y:S04]  /*2d780*/  BSSY B1, `(.L_x_10189) ;  /* 0x000001a000017945 */ /* 0x000fe80003800000 */
[----:B------:R-:W-:Y:S05]  /*2d790*/  @P2 BRA `(.L_x_10190) ;  /* 0x0000000000602947 */ /* 0x000fea0003800000 */
[----:B0----5:R-:W-:Y:S01]  /*2d7a0*/  IADD3 R13, P2, R4, 0x20, RZ ;  /* 0x00000020040d7810 */ /* 0x021fe20007f5e0ff */
        /* <DEDUP_REMOVED lines=23> */
.L_x_10190:
[----:B------:R-:W-:Y:S05]  /*2d920*/  BSYNC B1 ;  /* 0x0000000000017941 */ /* 0x000fea0003800000 */
.L_x_10189:
        /* <DEDUP_REMOVED lines=26> */
.L_x_10192:
[----:B------:R-:W-:Y:S05]  /*2dad0*/  BSYNC B1 ;  /* 0x0000000000017941 */ /* 0x000fea0003800000 */
.L_x_10191:
        /* <DEDUP_REMOVED lines=21> */
[----:B-----5:R3:W-:Y:S04]  /*2dc30*/  @!P1 STG.E.128 desc[UR56][R4.64], R32 ;  /* 0x0000002004009986 */ /* 0x0207e8000c101d38 */
[----:B------:R3:W-:Y:S04]  /*2dc40*/  @!P2 STG.E.128 desc[UR56][R4.64+0x80], R48 ;  /* 0x000080300400a986 */ /* 0x0007e8000c101d38 */
[----:B------:R3:W-:Y:S02]  /*2dc50*/  @!P3 STG.E.128 desc[UR56][R4.64+0x100], R60 ;  /* 0x0001003c0400b986 */ /* 0x0007e4000c101d38 */
[----:B------:R-:W-:Y:S05]  /*2dc60*/  @P0 BRA `(.L_x_10193) ;  /* 0x0000000800e80947 */ /* 0x000fea0003800000 */
[----:B------:R4:W-:Y:S01]  /*2dc70*/  STG.E.128 desc[UR56][R4.64+0x180], R76 ;  /* 0x0001804c04007986 */ /* 0x0009e2000c101d38 */
[----:B------:R-:W-:Y:S05]  /*2dc80*/  BRA `(.L_x_10193) ;  /* 0x0000000800e07947 */ /* 0x000fea0003800000 */
.L_x_10185:
[----:B------:R-:W-:Y:S01]  /*2dc90*/  ULDC.64 UR4, c[0x0][0xcd8] ;  /* 0x0003360000047ab9 */ /* 0x000fe20000000a00 */
[----:B-1----:R-:W1:Y:S01]  /*2dca0*/  LDC.64 R2, c[0x0][0xcd8] ;  /* 0x00033600ff027b82 */ /* 0x002e620000000a00 */
[----:B------:R-:W-:Y:S01]  /*2dcb0*/  ISETP.NE.U32.AND P0, PT, RZ, UR4, PT ;  /* 0x00000004ff007c0c */ /* 0x000fe2000bf05070 */
[----:B------:R-:W-:-:S03]  /*2dcc0*/  IMAD.MOV.U32 R7, RZ, RZ, RZ ;  /* 0x000000ffff077224 */ /* 0x000fc600078e00ff */
[----:B------:R-:W-:Y:S01]  /*2dcd0*/  ISETP.NE.AND.EX P0, PT, RZ, UR5, PT, P0 ;  /* 0x00000005ff007c0c */ /* 0x000fe2000bf05300 */
[----:B------:R-:W-:Y:S02]  /*2dce0*/  ULDC.64 UR4, c[0x0][0xce0] ;  /* 0x0003380000047ab9 */ /* 0x000fe40000000a00 */
[----:B------:R-:W-:-:S04]  /*2dcf0*/  ISETP.NE.U32.AND P1, PT, RZ, UR4, PT ;  /* 0x00000004ff007c0c */ /* 0x000fc8000bf25070 */
[----:B------:R-:W-:Y:S01]  /*2dd00*/  ISETP.NE.AND.EX P1, PT, RZ, UR5, PT, P1 ;  /* 0x00000005ff007c0c */ /* 0x000fe2000bf25310 */
[----:B-1----:R-:W-:-:S12]  /*2dd10*/  IMAD.WIDE R2, R171, 0x4, R2 ;  /* 0x00000004ab027825 */ /* 0x002fd800078e0202 */
[----:B------:R-:W1:Y:S01]  /*2dd20*/  @P1 LDC.64 R4, c[0x0][0xce0] ;  /* 0x00033800ff041b82 */ /* 0x000e620000000a00 */
[----:B------:R-:W-:Y:S02]  /*2dd30*/  ULDC UR4, c[0x0][0xb88] ;  /* 0x0002e20000047ab9 */ /* 0x000fe40000000800 */
[----:B------:R-:W-:Y:S01]  /*2dd40*/  IMAD.U32 R0, RZ, RZ, UR4 ;  /* 0x00000004ff007e24 */ /* 0x000fe2000f8e00ff */
[----:B------:R4:W5:Y:S01]  /*2dd50*/  @P0 LDG.E R7, desc[UR56][R2.64] ;  /* 0x0000003802070981 */ /* 0x000962000c1e1900 */
[----:B-1----:R-:W-:-:S05]  /*2dd60*/  @P1 IMAD.WIDE R4, R171, 0x4, R4 ;  /* 0x00000004ab041825 */ /* 0x002fca00078e0204 */
[----:B------:R4:W5:Y:S01]  /*2dd70*/  @P1 LDG.E R0, desc[UR56][R4.64] ;  /* 0x0000003804001981 */ /* 0x000962000c1e1900 */
[----:B------:R-:W-:Y:S01]  /*2dd80*/  ISETP.GT.AND P2, PT, R192, 0x7f, PT ;  /* 0x0000007fc000780c */ /* 0x000fe20003f44270 */
[----:B------:R-:W-:-:S12]  /*2dd90*/  @P1 BRA `(.L_x_10194) ;  /* 0x0000000000101947 */ /* 0x000fd80003800000 */
[----:B------:R-:W-:Y:S05]  /*2dda0*/  @!P0 BRA `(.L_x_10194) ;  /* 0x00000000000c8947 */ /* 0x000fea0003800000 */
[----:B----4-:R-:W4:Y:S04]  /*2ddb0*/  LDG.E R5, desc[UR56][R2.64] ;  /* 0x0000003802057981 */ /* 0x010f28000c1e1900 */
[----:B-----5:R-:W4:Y:S02]  /*2ddc0*/  LDG.E R0, desc[UR56][R2.64+0x4] ;  /* 0x0000043802007981 */ /* 0x020f24000c1e1900 */
[----:B----4-:R-:W-:-:S07]  /*2ddd0*/  IMAD.IADD R0, R0, 0x1, -R5 ;  /* 0x0000000100007824 */ /* 0x010fce00078e0a05 */
.L_x_10194:
        /* <DEDUP_REMOVED lines=30> */
.L_x_10196:
[----:B------:R-:W-:Y:S05]  /*2dfc0*/  BSYNC B1 ;  /* 0x0000000000017941 */ /* 0x000fea0003800000 */
.L_x_10195:
[----:B------:R-:W-:Y:S01]  /*2dfd0*/  ULDC.64 UR4, c[0x0][0xba0] ;  /* 0x0002e80000047ab9 */ /* 0x000fe20000000a00 */
[----:B------:R-:W-:Y:S01]  /*2dfe0*/  IMAD.MOV.U32 R2, RZ, RZ, R160 ;  /* 0x000000ffff027224 */ /* 0x000fe200078e00a0 */
[----:B------:R-:W-:Y:S01]  /*2dff0*/  BSSY B1, `(.L_x_10197) ;  /* 0x000002f000017945 */ /* 0x000fe20003800000 */
[----:B-1----:R-:W-:Y:S02]  /*2e000*/  IMAD.MOV.U32 R3, RZ, RZ, R11 ;  /* 0x000000ffff037224 */ /* 0x002fe400078e000b */
        /* <DEDUP_REMOVED lines=45> */
.L_x_10198:
[----:B------:R-:W-:Y:S05]  /*2e2e0*/  BSYNC B1 ;  /* 0x0000000000017941 */ /* 0x000fea0003800000 */
.L_x_10197:
[----:B------:R-:W-:Y:S01]  /*2e2f0*/  BSSY B1, `(.L_x_10199) ;  /* 0x000001c000017945 */ /* 0x000fe20003800000 */
[----:B------:R-:W-:Y:S01]  /*2e300*/  ISETP.GE.AND P1, PT, R0, R11, PT ;  /* 0x0000000b0000720c */ /* 0x000fe20003f26270 */
[----:B-1----:R-:W-:Y:S02]  /*2e310*/  VIADD R8, R162, 0x60 ;  /* 0x00000060a2087836 */ /* 0x002fe40000000000 */
        /* <DEDUP_REMOVED lines=25> */
.L_x_10200:
[----:B------:R-:W-:Y:S05]  /*2e4b0*/  BSYNC B1 ;  /* 0x0000000000017941 */ /* 0x000fea0003800000 */
.L_x_10199:
        /* <DEDUP_REMOVED lines=27> */
.L_x_10202:
[----:B------:R-:W-:Y:S05]  /*2e670*/  BSYNC B1 ;  /* 0x0000000000017941 */ /* 0x000fea0003800000 */
.L_x_10201:
        /* <DEDUP_REMOVED lines=25> */
.L_x_10193:
[----:B------:R-:W-:Y:S05]  /*2e810*/  BSYNC B0 ;  /* 0x0000000000007941 */ /* 0x000fea0003800000 */
.L_x_10184:
[----:B------:R-:W-:Y:S02]  /*2e820*/  ULDC UR4, c[0x0][0xd14] ;  /* 0x0003450000047ab9 */ /* 0x000fe40000000800 */
[----:B---3--:R-:W-:-:S13]  /*2e830*/  ISETP.GE.AND P0, PT, R119, UR4, PT ;  /* 0x0000000477007c0c */ /* 0x008fda000bf06270 */
[----:B------:R-:W-:Y:S05]  /*2e840*/  @!P0 BRA `(.L_x_10203) ;  /* 0xfffffd2800248947 */ /* 0x000fea000383ffff */
[----:B------:R-:W-:Y:S05]  /*2e850*/  BRA `(.L_x_9981) ;  /* 0x0000006000ac7947 */ /* 0x000fea0003800000 */
.L_x_9979:
[----:B------:R-:W-:-:S08]  /*2e860*/  NOP ;  /* 0x0000000000007918 */ /* 0x000fd00000000000 */
[----:B------:R-:W0:-:S00]  /*2e870*/  USETMAXREG.DEALLOC.CTAPOOL 0x18 ;  /* 0x00000018000079c8 */ /* 0x000e0000080e0500 */
[----:B0-----:R-:W-:-:S06]  /*2e880*/  LOP3.LUT R0, R0, 0x3, RZ, 0xc0, !PT ;  /* 0x0000000300007812 */ /* 0x001fcc00078ec0ff */
[----:B------:R-:W0:Y:S02]  /*2e890*/  SHFL.IDX PT, R0, R0, RZ, 0x1f ;  /* 0x00001fff00007589 */ /* 0x000e2400000e0000 */
[----:B0-----:R-:W-:-:S13]  /*2e8a0*/  ISETP.NE.AND P0, PT, R0, RZ, PT ;  /* 0x000000ff0000720c */ /* 0x001fda0003f05270 */
[----:B------:R-:W-:Y:S05]  /*2e8b0*/  @P0 BRA `(.L_x_9981) ;  /* 0x0000006000940947 */ /* 0x000fea0003800000 */
        /* <DEDUP_REMOVED lines=56> */
.L_x_10208:
        /* <DEDUP_REMOVED lines=16> */
.L_x_10207:
[----:B------:R-:W-:Y:S05]  /*2ed40*/  BSYNC B0 ;  /* 0x0000000000007941 */ /* 0x000fea0003800000 */
.L_x_10206:
        /* <DEDUP_REMOVED lines=25> */
.L_x_10204:
        /* <DEDUP_REMOVED lines=20> */
.L_x_10209:
        /* <DEDUP_REMOVED lines=56> */
.L_x_10205:
[----:B------:R-:W-:Y:S02]  /*2f3a0*/  IMAD.MOV.U32 R17, RZ, RZ, RZ ;  /* 0x000000ffff117224 */ /* 0x000fe400078e00ff */
[----:B------:R-:W-:Y:S02]  /*2f3b0*/  IMAD.U32 R16, RZ, RZ, UR6 ;  /* 0x00000006ff107e24 */ /* 0x000fe4000f8e00ff */
[----:B------:R-:W-:-:S07]  /*2f3c0*/  IMAD.MOV.U32 R18, RZ, RZ, RZ ;  /* 0x000000ffff127224 */ /* 0x000fce00078e00ff */
.L_x_10210:
        /* <DEDUP_REMOVED lines=16> */
[----:B------:R-:W-:Y:S01]  /*2f4d0*/  ULDC.64 UR54, c[0x0][0x198] ;  /* 0x0000660000367ab9 */ /* 0x000fe20000000a00 */
[----:B------:R-:W-:Y:S01]  /*2f4e0*/  ULDC UR51, c[0x0][0xc] ;  /* 0x0000030000337ab9 */ /* 0x000fe20000000800 */
[----:B------:R-:W-:Y:S01]  /*2f4f0*/  UMOV UR52, URZ ;  /* 0x0000003f00347c82 */ /* 0x000fe20008000000 */
[----:B------:R1:W-:Y:S04]  /*2f500*/  STL [R1+0x47c], R0 ;  /* 0x00047c0001007387 */ /* 0x0003e80000100800 */
[----:B------:R1:W-:Y:S04]  /*2f510*/  STL [R1+0x470], RZ ;  /* 0x000470ff01007387 */ /* 0x0003e80000100800 */
[----:B------:R1:W-:Y:S02]  /*2f520*/  STL [R1+0x478], R0 ;  /* 0x0004780001007387 */ /* 0x0003e40000100800 */
.L_x_10311:
        /* <DEDUP_REMOVED lines=45> */
.L_x_10212:
        /* <DEDUP_REMOVED lines=18> */
.L_x_10213:
[----:B------:R-:W-:Y:S05]  /*2f920*/  @!P3 BRA `(.L_x_10214) ;  /* 0x00000000000cb947 */ /* 0x000fea0003800000 */
[----:B------:R-:W2:Y:S04]  /*2f930*/  LDG.E R7, desc[UR56][R4.64] ;  /* 0x0000003804077981 */ /* 0x000ea8000c1e1900 */
[----:B-1----:R-:W2:Y:S02]  /*2f940*/  LDG.E R8, desc[UR56][R4.64+0x4] ;  /* 0x0000043804087981 */ /* 0x002ea4000c1e1900 */
[----:B--2---:R-:W-:-:S07]  /*2f950*/  IMAD.IADD R7, R8, 0x1, -R7 ;  /* 0x0000000108077824 */ /* 0x004fce00078e0a07 */
.L_x_10214:
[----:B--2---:R-:W2:Y:S04]  /*2f960*/  @P1 LDG.E R4, desc[UR56][R2.64] ;  /* 0x0000003802041981 */ /* 0x004ea8000c1e1900 */
[----:B------:R1:W2:Y:S02]  /*2f970*/  @P1 LDG.E R5, desc[UR56][R2.64+0x4] ;  /* 0x0000043802051981 */ /* 0x0002a4000c1e1900 */
[----:B-1----:R-:W1:Y:S02]  /*2f980*/  LDC.64 R2, c[0x0][0xad8] ;  /* 0x0002b600ff027b82 */ /* 0x002e640000000a00 */
[----:B-1----:R-:W-:Y:S01]  /*2f990*/  ISETP.GE.AND P2, PT, R3, 0x1, PT ;  /* 0x000000010300780c */ /* 0x002fe20003f46270 */
[----:B--2---:R-:W-:Y:S02]  /*2f9a0*/  @P1 IMAD.IADD R9, R5, 0x1, -R4 ;  /* 0x0000000105091824 */ /* 0x004fe400078e0a04 */
[----:B-----5:R-:W-:-:S04]  /*2f9b0*/  IMAD.IADD R5, R7, 0x1, -R6 ;  /* 0x0000000107057824 */ /* 0x020fc800078e0a06 */
[----:B------:R-:W-:-:S04]  /*2f9c0*/  IMAD.IADD R8, R5, 0x1, R9 ;  /* 0x0000000105087824 */ /* 0x000fc800078e0209 */
[----:B------:R-:W-:-:S04]  /*2f9d0*/  VIADD R4, R8, 0x5f ;  /* 0x0000005f08047836 */ /* 0x000fc80000000000 */
[----:B------:R-:W-:-:S05]  /*2f9e0*/  IMAD.HI R4, R4, 0x2aaaaaab, RZ ;  /* 0x2aaaaaab04047827 */ /* 0x000fca00078e02ff */
[----:B------:R-:W-:-:S04]  /*2f9f0*/  SHF.R.U32.HI R7, RZ, 0x1f, R4 ;  /* 0x0000001fff077819 */ /* 0x000fc80000011604 */
[----:B------:R-:W-:Y:S02]  /*2fa00*/  LEA.HI.SX32 R20, R4, R7, 0x1c ;  /* 0x0000000704147211 */ /* 0x000fe400078fe2ff */
[----:B------:R-:W-:-:S04]  /*2fa10*/  LEA R4, R17, 0x80, 0x7 ;  /* 0x0000008011047811 */ /* 0x000fc800078e38ff */
[----:B------:R-:W-:-:S05]  /*2fa20*/  IADD3 R4, R8, R4, -R0 ;  /* 0x0000000408047210 */ /* 0x000fca0007ffe800 */
[----:B------:R-:W-:Y:S01]  /*2fa30*/  IMAD.IADD R2, R4, 0x1, R2 ;  /* 0x0000000104027824 */ /* 0x000fe200078e0202 */
[----:B------:R-:W-:Y:S06]  /*2fa40*/  @!P2 BRA `(.L_x_10215) ;  /* 0x000000000048a947 */ /* 0x000fec0003800000 */
[C---:B------:R-:W-:Y:S01]  /*2fa50*/  ISETP.GT.AND P0, PT, R4.reuse, RZ, PT ;  /* 0x000000ff0400720c */ /* 0x040fe20003f04270 */
[----:B------:R-:W-:Y:S01]  /*2fa60*/  BSSY B0, `(.L_x_10216) ;  /* 0x000000e000007945 */ /* 0x000fe20003800000 */
[----:B0-----:R-:W-:-:S11]  /*2fa70*/  VIADD R11, R4, 0xffffffff ;  /* 0xffffffff040b7836 */ /* 0x001fd60000000000 */
        /* <DEDUP_REMOVED lines=8> */
.L_x_10217:
[----:B------:R-:W-:-:S13]  /*2fb00*/  ISETP.NE.AND P0, PT, R3, 0x1, PT ;  /* 0x000000010300780c */ /* 0x000fda0003f05270 */
[----:B------:R-:W0:Y:S02]  /*2fb10*/  @P0 LDC.64 R6, c[0x0][0xae0] ;  /* 0x0002b800ff060b82 */ /* 0x000e240000000a00 */
[----:B0-----:R-:W-:-:S05]  /*2fb20*/  @P0 IMAD.HI.U32 R6, R11, R6, RZ ;  /* 0x000000060b060227 */ /* 0x001fca00078e00ff */
[----:B------:R-:W-:-:S07]  /*2fb30*/  @P0 SHF.R.U32.HI R11, RZ, R7, R6 ;  /* 0x00000007ff0b0219 */ /* 0x000fce0000011606 */
.L_x_10218:
[----:B------:R-:W-:Y:S05]  /*2fb40*/  BSYNC B0 ;  /* 0x0000000000007941 */ /* 0x000fea0003800000 */
.L_x_10216:
[----:B------:R-:W-:-:S05]  /*2fb50*/  IMAD R11, R11, R3, R3 ;  /* 0x000000030b0b7224 */ /* 0x000fca00078e0203 */
[----:B------:R-:W-:-:S07]  /*2fb60*/  VIMNMX R2, R2, R11, PT ;  /* 0x0000000b02027248 */ /* 0x000fce0003fe0100 */
.L_x_10215:
        /* <DEDUP_REMOVED lines=9> */
[----:B0-----:R-:W-:-:S11]  /*2fc00*/  LOP3.LUT R11, RZ, R0, RZ, 0x33, !PT ;  /* 0x00000000ff0b7212 */ /* 0x001fd600078e33ff */
[----:B------:R-:W0:Y:S02]  /*2fc10*/  @P0 LDC.64 R6, c[0x0][0xae0] ;  /* 0x0002b800ff060b82 */ /* 0x000e240000000a00 */
[----:B0-----:R-:W-:-:S05]  /*2fc20*/  @P0 IMAD.HI.U32 R6, R11, R6, RZ ;  /* 0x000000060b060227 */ /* 0x001fca00078e00ff */
[----:B------:R-:W-:-:S04]  /*2fc30*/  @P0 SHF.R.U32.HI R11, RZ, R7, R6 ;  /* 0x00000007ff0b0219 */ /* 0x000fc80000011606 */
[----:B------:R-:W-:Y:S01]  /*2fc40*/  LOP3.LUT R11, RZ, R11, RZ, 0x33, !PT ;  /* 0x0000000bff0b7212 */ /* 0x000fe200078e33ff */
[----:B------:R-:W-:Y:S06]  /*2fc50*/  BRA `(.L_x_10222) ;  /* 0x0000000000147947 */ /* 0x000fec0003800000 */
.L_x_10221:
[----:B------:R-:W-:Y:S01]  /*2fc60*/  ISETP.NE.AND P0, PT, R3, 0x1, PT ;  /* 0x000000010300780c */ /* 0x000fe20003f05270 */
[----:B0-----:R-:W-:-:S12]  /*2fc70*/  IMAD.MOV.U32 R11, RZ, RZ, R0 ;  /* 0x000000ffff0b7224 */ /* 0x001fd800078e0000 */
[----:B------:R-:W0:Y:S02]  /*2fc80*/  @P0 LDC.64 R6, c[0x0][0xae0] ;  /* 0x0002b800ff060b82 */ /* 0x000e240000000a00 */
[----:B0-----:R-:W-:-:S05]  /*2fc90*/  @P0 IMAD.HI.U32 R6, R0, R6, RZ ;  /* 0x0000000600060227 */ /* 0x001fca00078e00ff */
[----:B------:R-:W-:-:S07]  /*2fca0*/  @P0 SHF.R.U32.HI R11, RZ, R7, R6 ;  /* 0x00000007ff0b0219 */ /* 0x000fce0000011606 */
.L_x_10222:
[----:B------:R-:W-:Y:S05]  /*2fcb0*/  BSYNC B0 ;  /* 0x0000000000007941 */ /* 0x000fea0003800000 */
.L_x_10220:
[----:B------:R-:W-:-:S05]  /*2fcc0*/  IMAD R3, R11, R3, RZ ;  /* 0x000000030b037224 */ /* 0x000fca00078e02ff */
[----:B------:R-:W-:-:S07]  /*2fcd0*/  VIMNMX R8, R8, R3, !PT ;  /* 0x0000000308087248 */ /* 0x000fce0007fe0100 */
.L_x_10219:
        /* <DEDUP_REMOVED lines=35> */
.L_x_10380:
[----:B------:R-:W-:-:S03]  /*2ff10*/  UMOV UR4, 0xffffffff ;  /* 0xffffffff00047882 */ /* 0x000fc60000000000 */
[----:B------:R-:W-:Y:S05]  /*2ff20*/  BRA.DIV UR4, `(.L_x_10226) ;  /* 0x0000005a04cc7947 */ /* 0x000fea000b800000 */
[----:B------:R-:W-:-:S13]  /*2ff30*/  ELECT P6, URZ, PT ;  /* 0x00000000003f782f */ /* 0x000fda00038c0000 */
.L_x_10383:
        /* <DEDUP_REMOVED lines=11> */
.L_x_10384:
[----:B------:R-:W-:Y:S04]  /*2fff0*/  BSSY B1, `(.L_x_10228) ;  /* 0x000004d000017945 */ /* 0x000fe80003800000 */
[----:B------:R-:W-:Y:S05]  /*30000*/  @!P6 BRA `(.L_x_10229) ;  /* 0x00000004002ce947 */ /* 0x000fea0003800000 */
[----:B0-----:R-:W1:Y:S04]  /*30010*/  LDL R11, [R1+0x474] ;  /* 0x00047400010b7983 */ /* 0x001e680000100800 */
[----:B------:R-:W2:Y:S01]  /*30020*/  LDL R9, [R1+0x47c] ;  /* 0x00047c0001097983 */ /* 0x000ea20000100800 */
[----:B-1----:R-:W-:Y:S01]  /*30030*/  IMAD R8, R11, 0x8, R7 ;  /* 0x000000080b087824 */ /* 0x002fe200078e0207 */
[----:B--2---:R-:W-:-:S04]  /*30040*/  SHF.L.U32 R9, R9, 0x1f, RZ ;  /* 0x0000001f09097819 */ /* 0x004fc800000006ff */
[----:B------:R-:W0:Y:S02]  /*30050*/  SYNCS.PHASECHK.TRANS64.TRYWAIT P0, [R8+URZ+0x324a0], R9 ;  /* 0x0324a009080075a7 */ /* 0x000e24000800017f */
[----:B0-----:R-:W-:Y:S05]  /*30060*/  @!P0 BRA `(.L_x_10230) ;  /* 0x0000005800b08947 */ /* 0x001fea0003800000 */
.L_x_10385:
        /* <DEDUP_REMOVED lines=11> */
.L_x_10231:
        /* <DEDUP_REMOVED lines=19> */
.L_x_10386:
        /* <DEDUP_REMOVED lines=8> */
.L_x_10233:
        /* <DEDUP_REMOVED lines=31> */
.L_x_10229:
[----:B------:R-:W-:Y:S05]  /*304c0*/  BSYNC B1 ;  /* 0x0000000000017941 */ /* 0x000fea0003800000 */
.L_x_10228:
[----:B-1----:R-:W2:Y:S04]  /*304d0*/  LDL.LU R8, [R1+0x474] ;  /* 0x0004740001087983 */ /* 0x002ea80000300800 */
[----:B0-----:R-:W3:Y:S01]  /*304e0*/  LDL.LU R11, [R1+0x47c] ;  /* 0x00047c00010b7983 */ /* 0x001ee20000300800 */
        /* <DEDUP_REMOVED lines=14> */
.L_x_10240:
        /* <DEDUP_REMOVED lines=9> */
.L_x_10387:
        /* <DEDUP_REMOVED lines=11> */
.L_x_10237:
        /* <DEDUP_REMOVED lines=17> */
.L_x_10388:
        /* <DEDUP_REMOVED lines=8> */
.L_x_10239:
        /* <DEDUP_REMOVED lines=31> */
.L_x_10235:
[----:B------:R-:W-:Y:S05]  /*30a90*/  BSYNC B1 ;  /* 0x0000000000017941 */ /* 0x000fea0003800000 */
.L_x_10234:
        /* <DEDUP_REMOVED lines=9> */
[----:B------:R-:W-:Y:S01]  /*30b30*/  ISETP.GT.AND P0, PT, R3, R2, PT ;  /* 0x000000020300720c */ /* 0x000fe20003f04270 */
[----:B------:R1:W-:Y:S04]  /*30b40*/  STL [R1+0x474], R9 ;  /* 0x0004740901007387 */ /* 0x0003e80000100800 */
[----:B------:R1:W-:Y:S08]  /*30b50*/  STL [R1+0x47c], R11 ;  /* 0x00047c0b01007387 */ /* 0x0003f00000100800 */
[----:B------:R-:W-:Y:S05]  /*30b60*/  @P0 BRA `(.L_x_10240) ;  /* 0xfffffff800980947 */ /* 0x000fea000383ffff */
.L_x_10224:
[----:B------:R-:W-:Y:S05]  /*30b70*/  BSYNC B0 ;  /* 0x0000000000007941 */ /* 0x000fea0003800000 */
.L_x_10223:
        /* <DEDUP_REMOVED lines=17> */
.L_x_10243:
[----:B------:R-:W-:-:S13]  /*30c90*/  ISETP.NE.AND P1, PT, R3, 0x1, PT ;  /* 0x000000010300780c */ /* 0x000fda0003f25270 */
[----:B------:R-:W2:Y:S02]  /*30ca0*/  @P1 LDC.64 R4, c[0x0][0xae0] ;  /* 0x0002b800ff041b82 */ /* 0x000ea40000000a00 */
[----:B--2---:R-:W-:-:S05]  /*30cb0*/  @P1 IMAD.HI.U32 R4, R6, R4, RZ ;  /* 0x0000000406041227 */ /* 0x004fca00078e00ff */
[----:B------:R-:W-:-:S07]  /*30cc0*/  @P1 SHF.R.U32.HI R6, RZ, R5, R4 ;  /* 0x00000005ff061219 */ /* 0x000fce0000011604 */
.L_x_10244:
[----:B------:R-:W-:Y:S05]  /*30cd0*/  BSYNC B0 ;  /* 0x0000000000007941 */ /* 0x000fea0003800000 */
.L_x_10242:
[----:B------:R-:W-:-:S05]  /*30ce0*/  IMAD R5, R6, R3, R3 ;  /* 0x0000000306057224 */ /* 0x000fca00078e0203 */
[----:B------:R-:W-:-:S07]  /*30cf0*/  VIMNMX R2, R2, R5, PT ;  /* 0x0000000502027248 */ /* 0x000fce0003fe0100 */
.L_x_10241:
        /* <DEDUP_REMOVED lines=19> */
.L_x_10247:
[----:B------:R-:W-:-:S13]  /*30e30*/  ISETP.NE.AND P0, PT, R3, 0x1, PT ;  /* 0x000000010300780c */ /* 0x000fda0003f05270 */
[----:B------:R-:W3:Y:S02]  /*30e40*/  @P0 LDC.64 R4, c[0x0][0xae0] ;  /* 0x0002b800ff040b82 */ /* 0x000ee40000000a00 */
[----:B---3--:R-:W-:-:S05]  /*30e50*/  @P0 IMAD.HI.U32 R4, R0, R4, RZ ;  /* 0x0000000400040227 */ /* 0x008fca00078e00ff */
[----:B------:R-:W-:-:S07]  /*30e60*/  @P0 SHF.R.U32.HI R0, RZ, R5, R4 ;  /* 0x00000005ff000219 */ /* 0x000fce0000011604 */
.L_x_10248:
[----:B------:R-:W-:Y:S05]  /*30e70*/  BSYNC B0 ;  /* 0x0000000000007941 */ /* 0x000fea0003800000 */
.L_x_10246:
[----:B------:R-:W-:-:S05]  /*30e80*/  IMAD R3, R0, R3, RZ ;  /* 0x0000000300037224 */ /* 0x000fca00078e02ff */
[----:B------:R-:W-:-:S07]  /*30e90*/  VIMNMX R2, R2, R3, !PT ;  /* 0x0000000302027248 */ /* 0x000fce0007fe0100 */
.L_x_10245:
        /* <DEDUP_REMOVED lines=25> */
.L_x_10250:
        /* <DEDUP_REMOVED lines=17> */
[----:B01----:R-:W-:Y:S02]  /*31140*/  IMAD.U32 R11, RZ, RZ, UR5 ;  /* 0x00000005ff0b7e24 */ /* 0x003fe4000f8e00ff */
[----:B------:R-:W-:Y:S02]  /*31150*/  IMAD.MOV.U32 R8, RZ, RZ, 0x70 ;  /* 0x00000070ff087424 */ /* 0x000fe400078e00ff */
[----:B------:R-:W-:Y:S02]  /*31160*/  IMAD.MOV.U32 R12, RZ, RZ, 0x1 ;  /* 0x00000001ff0c7424 */ /* 0x000fe400078e00ff */
[----:B------:R-:W-:-:S07]  /*31170*/  IMAD.MOV.U32 R13, RZ, RZ, RZ ;  /* 0x000000ffff0d7224 */ /* 0x000fce00078e00ff */
[----:B------:R-:W-:-:S07]  /*31180*/  LEPC R20, `(.L_x_10252) ;  /* 0x000000001014794e */ /* 0x000fce0000000000 */
[----:B---3--:R-:W-:Y:S05]  /*31190*/  CALL.ABS.NOINC R2 ;  /* 0x0000000002007343 */ /* 0x008fea0003c00000 */
.L_x_10252:
        /* <DEDUP_REMOVED lines=14> */
[----:B01----:R-:W-:Y:S02]  /*31280*/  IMAD.U32 R11, RZ, RZ, UR5 ;  /* 0x00000005ff0b7e24 */ /* 0x003fe4000f8e00ff */
[----:B------:R-:W-:Y:S02]  /*31290*/  IMAD.MOV.U32 R8, RZ, RZ, 0x70 ;  /* 0x00000070ff087424 */ /* 0x000fe400078e00ff */
[----:B------:R-:W-:Y:S02]  /*312a0*/  IMAD.MOV.U32 R12, RZ, RZ, 0x1 ;  /* 0x00000001ff0c7424 */ /* 0x000fe400078e00ff */
[----:B---3--:R-:W-:-:S07]  /*312b0*/  IMAD.MOV.U32 R13, RZ, RZ, RZ ;  /* 0x000000ffff0d7224 */ /* 0x008fce00078e00ff */
[----:B------:R-:W-:-:S07]  /*312c0*/  LEPC R20, `(.L_x_10254) ;  /* 0x000000001014794e */ /* 0x000fce0000000000 */
[----:B----4-:R-:W-:Y:S05]  /*312d0*/  CALL.ABS.NOINC R2 ;  /* 0x0000000002007343 */ /* 0x010fea0003c00000 */
.L_x_10254:
        /* <DEDUP_REMOVED lines=16> */
.L_x_10253:
[----:B--2---:R-:W2:Y:S01]  /*313e0*/  LDL.LU R6, [R1+0x490] ;  /* 0x0004900001067983 */ /* 0x004ea20000300800 */
[----:B------:R-:W3:Y:S01]  /*313f0*/  LDC R0, c[0x0][0x428] ;  /* 0x00010a00ff007b82 */ /* 0x000ee20000000800 */
[----:B------:R-:W-:Y:S01]  /*31400*/  ULDC.64 UR4, c[0x0][0xaf0] ;  /* 0x0002bc0000047ab9 */ /* 0x000fe20000000a00 */
[----:B------:R-:W-:Y:S01]  /*31410*/  IMAD.MOV.U32 R4, RZ, RZ, R19 ;  /* 0x000000ffff047224 */ /* 0x000fe200078e0013 */
[----:B------:R-:W4:Y:S01]  /*31420*/  S2R R5, SR_TID.X ;  /* 0x0000000000057919 */ /* 0x000f220000002100 */
        /* <DEDUP_REMOVED lines=20> */
[----:B------:R-:W-:Y:S01]  /*31570*/  VOTEU.ALL UP0, P6 ;  /* 0x00000000003f7886 */ /* 0x000fe20003000000 */
[----:B---3--:R-:W-:Y:S01]  /*31580*/  SEL R2, R19, RZ, !P0 ;  /* 0x000000ff13027207 */ /* 0x008fe20004000000 */
[----:B--2---:R-:W-:-:S07]  /*31590*/  IMAD R17, R17, 0x80, R6 ;  /* 0x0000008011117824 */ /* 0x004fce00078e0206 */
.L_x_10255:
        /* <DEDUP_REMOVED lines=11> */
[----:B------:R-:W3:Y:S01]  /*31650*/  LDC.64 R20, c[0x0][0x3f8] ;  /* 0x0000fe00ff147b82 */ /* 0x000ee20000000a00 */
[----:B------:R-:W-:Y:S02]  /*31660*/  ULDC.64 UR4, c[0x0][0xb00] ;  /* 0x0002c00000047ab9 */ /* 0x000fe40000000a00 */
[----:B---3--:R-:W-:Y:S01]  /*31670*/  LOP3.LUT P0, RZ, R20, UR4, RZ, 0xfc, !PT ;  /* 0x0000000414ff7c12 */ /* 0x008fe2000f80fcff */
[----:B------:R-:W-:-:S03]  /*31680*/  UMOV UR4, 0xffffffff ;  /* 0xffffffff00047882 */ /* 0x000fc60000000000 */
[----:B------:R-:W-:-:S04]  /*31690*/  LOP3.LUT P0, RZ, R21, UR5, RZ, 0xfc, P0 ;  /* 0x0000000515ff7c12 */ /* 0x000fc8000800fcff */
[----:B-----5:R-:W-:Y:S01]  /*316a0*/  SEL R6, R4, RZ, !P0 ;  /* 0x000000ff04067207 */ /* 0x020fe20004000000 */
[----:B--2---:R-:W-:Y:S01]  /*316b0*/  VIADD R3, R3, 0xffffffff ;  /* 0xffffffff03037836 */ /* 0x004fe20000000000 */
[----:B------:R-:W-:Y:S07]  /*316c0*/  BRA.DIV UR4, `(.L_x_10256) ;  /* 0x0000004604687947 */ /* 0x000fee000b800000 */
.L_x_10391:
[----:B------:R-:W-:Y:S01]  /*316d0*/  UMOV UR4, 0xffffffff ;  /* 0xffffffff00047882 */ /* 0x000fe20000000000 */
[----:B------:R-:W-:Y:S02]  /*316e0*/  SHF.R.S32.HI R8, RZ, 0x1f, R4 ;  /* 0x0000001fff087819 */ /* 0x000fe40000011404 */
[----:B------:R-:W-:Y:S05]  /*316f0*/  BRA.DIV UR4, `(.L_x_10257) ;  /* 0x0000004604907947 */ /* 0x000fea000b800000 */
[----:B------:R-:W-:-:S13]  /*31700*/  ELECT P6, URZ, PT ;  /* 0x00000000003f782f */ /* 0x000fda00038c0000 */
.L_x_10394:
[----:B------:R-:W-:Y:S05]  /*31710*/  @!P6 BRA `(.L_x_10258) ;  /* 0x0000000000fce947 */ /* 0x000fea0003800000 */
[----:B------:R-:W-:-:S04]  /*31720*/  ISETP.NE.U32.AND P0, PT, R20, RZ, PT ;  /* 0x000000ff1400720c */ /* 0x000fc80003f05070 */
[----:B------:R-:W-:-:S13]  /*31730*/  ISETP.NE.AND.EX P0, PT, R21, RZ, PT, P0 ;  /* 0x000000ff1500720c */ /* 0x000fda0003f05300 */
[----:B------:R-:W-:Y:S05]  /*31740*/  @!P0 BRA `(.L_x_10259) ;  /* 0x0000000000488947 */ /* 0x000fea0003800000 */
[----:B-1----:R-:W1:Y:S01]  /*31750*/  LDC R9, c[0x0][0x41c] ;  /* 0x00010700ff097b82 */ /* 0x002e620000000800 */
[----:B------:R-:W-:Y:S01]  /*31760*/  IMAD.MOV.U32 R5, RZ, RZ, R3 ;  /* 0x000000ffff057224 */ /* 0x000fe200078e0003 */
        /* <DEDUP_REMOVED lines=14> */
[----:B0-----:R-:W-:-:S05]  /*31850*/  LEA.HI.X R11, R6, R21, R5, 0x2, P0 ;  /* 0x00000015060b7211 */ /* 0x001fca00000f1405 */
[----:B------:R2:W5:Y:S04]  /*31860*/  LDG.E R6, desc[UR56][R10.64] ;  /* 0x000000380a067981 */ /* 0x000568000c1e1900 */
.L_x_10259:
[----:B------:R-:W3:Y:S01]  /*31870*/  LDL R5, [R1+0x470] ;  /* 0x0004700001057983 */ /* 0x000ee20000100800 */
[----:B-1----:R-:W-:-:S03]  /*31880*/  MOV R9, 0x400 ;  /* 0x0000040000097802 */ /* 0x002fc60000000f00 */
[----:B------:R-:W4:Y:S01]  /*31890*/  LDL R7, [R1+0x478] ;  /* 0x0004780001077983 */ /* 0x000f220000100800 */
[----:B--2---:R-:W1:Y:S02]  /*318a0*/  S2R R10, SR_CgaCtaId ;  /* 0x00000000000a7919 */ /* 0x004e640000008800 */
[----:B-1----:R-:W-:-:S05]  /*318b0*/  LEA R9, R10, R9, 0x18 ;  /* 0x000000090a097211 */ /* 0x002fca00078ec0ff */
[----:B---3--:R-:W-:Y:S01]  /*318c0*/  IMAD R5, R5, 0x8, R9 ;  /* 0x0000000805057824 */ /* 0x008fe200078e0209 */
[----:B----4-:R-:W-:-:S04]  /*318d0*/  SHF.L.U32 R7, R7, 0x1f, RZ ;  /* 0x0000001f07077819 */ /* 0x010fc800000006ff */
[----:B------:R-:W1:Y:S02]  /*318e0*/  SYNCS.PHASECHK.TRANS64.TRYWAIT P0, [R5+URZ+0x32440], R7 ;  /* 0x03244007050075a7 */ /* 0x000e64000800017f */
[----:B-1----:R-:W-:Y:S05]  /*318f0*/  @!P0 BRA `(.L_x_10260) ;  /* 0x0000004400308947 */ /* 0x002fea0003800000 */
.L_x_10395:
        /* <DEDUP_REMOVED lines=11> */
.L_x_10261:
[----:B------:R-:W2:Y:S01]  /*319b0*/  LDL R9, [R1+0x470] ;  /* 0x0004700001097983 */ /* 0x000ea20000100800 */
        /* <DEDUP_REMOVED lines=20> */
[----:B--2---:R-:W-:Y:S01]  /*31b00*/  NOP ;  /* 0x0000000000007918 */ /* 0x004fe20000000000 */
.L_x_10258:
        /* <DEDUP_REMOVED lines=26> */
[----:B--2---:R-:W-:Y:S01]  /*31cb0*/  IMAD.MOV.U32 R2, RZ, RZ, 0x10000 ;  /* 0x00010000ff027424 */ /* 0x004fe200078e00ff */
        /* <DEDUP_REMOVED lines=28> */
.L_x_10263:
[----:B------:R-:W-:Y:S05]  /*31e80*/  BSYNC B0 ;  /* 0x0000000000007941 */ /* 0x000fea0003800000 */
.L_x_10262:
[----:B------:R-:W-:-:S04]  /*31e90*/  UIADD3 UR52, UR52, 0x1, URZ ;  /* 0x0000000134347890 */ /* 0x000fc8000fffe03f */
[----:B------:R-:W-:-:S04]  /*31ea0*/  ULEA.HI UR4, UR52, UR52, URZ, 0x1 ;  /* 0x0000003434047291 */ /* 0x000fc8000f8f083f */
[----:B------:R-:W-:-:S04]  /*31eb0*/  ULOP3.LUT UR4, UR4, 0xfffffffe, URZ, 0xc0, !UPT ;  /* 0xfffffffe04047892 */ /* 0x000fc8000f8ec03f */
[----:B------:R-:W-:-:S06]  /*31ec0*/  UIADD3 UR4, UR52, -UR4, URZ ;  /* 0x8000000434047290 */ /* 0x000fcc000fffe03f */
[----:B------:R-:W-:-:S05]  /*31ed0*/  IMAD.U32 R2, RZ, RZ, UR4 ;  /* 0x00000004ff027e24 */ /* 0x000fca000f8e00ff */
[----:B------:R-:W-:-:S04]  /*31ee0*/  SHF.L.U32 R2, R2, 0x1f, RZ ;  /* 0x0000001f02027819 */ /* 0x000fc800000006ff */
[----:B------:R-:W2:Y:S02]  /*31ef0*/  SYNCS.PHASECHK.TRANS64.TRYWAIT P0, [R5+URZ+0x32420], R2 ;  /* 0x03242002050075a7 */ /* 0x000ea4000800017f */
[----:B--2---:R-:W-:Y:S05]  /*31f00*/  @!P0 BRA `(.L_x_10264) ;  /* 0x0000003c00c08947 */ /* 0x004fea0003800000 */
.L_x_10396:
[----:B------:R-:W-:Y:S01]  /*31f10*/  ULDC.64 UR46, c[0x0][0x3f8] ;  /* 0x0000fe00002e7ab9 */ /* 0x000fe20000000a00 */
[----:B------:R-:W-:Y:S01]  /*31f20*/  ULDC.64 UR38, c[0x0][0x408] ;  /* 0x0001020000267ab9 */ /* 0x000fe20000000a00 */
[----:B------:R-:W-:Y:S04]  /*31f30*/  BSSY B0, `(.L_x_10265) ;  /* 0x000003b000007945 */ /* 0x000fe80003800000 */
[----:B------:R-:W-:Y:S05]  /*31f40*/  @!P6 BRA `(.L_x_10266) ;  /* 0x0000000000e4e947 */ /* 0x000fea0003800000 */
[----:B------:R-:W3:Y:S01]  /*31f50*/  LDL R7, [R1+0x470] ;  /* 0x0004700001077983 */ /* 0x000ee20000100800 */
[----:B-1----:R-:W-:-:S03]  /*31f60*/  MOV R9, 0x400 ;  /* 0x0000040000097802 */ /* 0x002fc60000000f00 */
[----:B--2---:R-:W2:Y:S01]  /*31f70*/  LDL R5, [R1+0x478] ;  /* 0x0004780001057983 */ /* 0x004ea20000100800 */
[----:B------:R-:W1:Y:S02]  /*31f80*/  S2R R10, SR_CgaCtaId ;  /* 0x00000000000a7919 */ /* 0x000e640000008800 */
[----:B-1----:R-:W-:-:S05]  /*31f90*/  LEA R9, R10, R9, 0x18 ;  /* 0x000000090a097211 */ /* 0x002fca00078ec0ff */
[----:B---3--:R-:W-:Y:S01]  /*31fa0*/  IMAD R2, R7, 0x8, R9 ;  /* 0x0000000807027824 */ /* 0x008fe200078e0209 */
[----:B--2---:R-:W-:-:S04]  /*31fb0*/  SHF.L.U32 R5, R5, 0x1f, RZ ;  /* 0x0000001f05057819 */ /* 0x004fc800000006ff */
[----:B------:R-:W1:Y:S02]  /*31fc0*/  SYNCS.PHASECHK.TRANS64.TRYWAIT P0, [R2+URZ+0x32460], R5 ;  /* 0x03246005020075a7 */ /* 0x000e64000800017f */
[----:B-1----:R-:W-:Y:S05]  /*31fd0*/  @!P0 BRA `(.L_x_10267) ;  /* 0x0000003c00ac8947 */ /* 0x002fea0003800000 */
.L_x_10397:
        /* <DEDUP_REMOVED lines=11> */
.L_x_10268:
[----:B------:R-:W2:Y:S01]  /*32090*/  LDL R7, [R1+0x470] ;  /* 0x0004700001077983 */ /* 0x000ea20000100800 */
        /* <DEDUP_REMOVED lines=35> */
[----:B---3--:R-:W-:Y:S01]  /*322d0*/  NOP ;  /* 0x0000000000007918 */ /* 0x008fe20000000000 */
.L_x_10266:
[----:B------:R-:W-:Y:S05]  /*322e0*/  BSYNC B0 ;  /* 0x0000000000007941 */ /* 0x000fea0003800000 */
.L_x_10265:
[----:B------:R-:W3:Y:S04]  /*322f0*/  LDL R3, [R1+0x48c] ;  /* 0x00048c0001037983 */ /* 0x000ee80000100800 */
[----:B--2---:R-:W2:Y:S01]  /*32300*/  LDL R2, [R1+0x484] ;  /* 0x0004840001027983 */ /* 0x004ea20000100800 */
[----:B------:R-:W-:Y:S01]  /*32310*/  BSSY B0, `(.L_x_10269) ;  /* 0x000016a000007945 */ /* 0x000fe20003800000 */
[----:B---3--:R-:W-:-:S05]  /*32320*/  VIADD R5, R3, 0xfffffffe ;  /* 0xfffffffe03057836 */ /* 0x008fca0000000000 */
[----:B--2---:R-:W-:-:S13]  /*32330*/  ISETP.GE.AND P0, PT, R5, R2, PT ;  /* 0x000000020500720c */ /* 0x004fda0003f06270 */
[----:B------:R-:W-:Y:S05]  /*32340*/  @!P0 BRA `(.L_x_10270) ;  /* 0x0000001400988947 */ /* 0x000fea0003800000 */
[----:B-1----:R-:W-:Y:S01]  /*32350*/  LOP3.LUT R9, RZ, R2, RZ, 0x33, !PT ;  /* 0x00000002ff097212 */ /* 0x002fe200078e33ff */
[----:B------:R-:W-:Y:S01]  /*32360*/  IMAD.MOV R2, RZ, RZ, -R3 ;  /* 0x000000ffff027224 */ /* 0x000fe200078e0a03 */
[----:B------:R-:W-:Y:S04]  /*32370*/  BSSY B1, `(.L_x_10271) ;  /* 0x000007a000017945 */ /* 0x000fe80003800000 */
[----:B------:R-:W-:-:S05]  /*32380*/  VIADDMNMX R9, R2, 0x1, R9, !PT ;  /* 0x0000000102097846 */ /* 0x000fca0007800109 */
[----:B------:R-:W-:-:S05]  /*32390*/  IMAD.IADD R2, R3, 0x1, R9 ;  /* 0x0000000103027824 */ /* 0x000fca00078e0209 */
[----:B------:R-:W-:-:S04]  /*323a0*/  LOP3.LUT R2, R2, 0x1, RZ, 0xc0, !PT ;  /* 0x0000000102027812 */ /* 0x000fc800078ec0ff */
[----:B------:R-:W-:-:S13]  /*323b0*/  ISETP.NE.U32.AND P0, PT, R2, 0x1, PT ;  /* 0x000000010200780c */ /* 0x000fda0003f05070 */
[----:B------:R-:W-:Y:S05]  /*323c0*/  @P0 BRA `(.L_x_10272) ;  /* 0x0000000400d00947 */ /* 0x000fea0003800000 */
[----:B------:R-:W2:Y:S04]  /*323d0*/  LDL.LU R3, [R1+0x470] ;  /* 0x0004700001037983 */ /* 0x000ea80000300800 */
        /* <DEDUP_REMOVED lines=13> */
[----:B0-----:R-:W0:Y:S01]  /*324b0*/  LDC R11, c[0x0][0x41c] ;  /* 0x00010700ff0b7b82 */ /* 0x001e220000000800 */
        /* <DEDUP_REMOVED lines=16> */
.L_x_10275:
[----:B------:R-:W3:Y:S01]  /*325c0*/  S2R R3, SR_CgaCtaId ;  /* 0x0000000000037919 */ /* 0x000ee20000008800 */
[----:B------:R-:W-:-:S04]  /*325d0*/  MOV R2, 0x400 ;  /* 0x0000040000027802 */ /* 0x000fc80000000f00 */
[----:B---3--:R-:W-:Y:S02]  /*325e0*/  LEA R2, R3, R2, 0x18 ;  /* 0x0000000203027211 */ /* 0x008fe400078ec0ff */
[----:B------:R-:W-:-:S03]  /*325f0*/  SHF.L.U32 R3, R12, 0x1f, RZ ;  /* 0x0000001f0c037819 */ /* 0x000fc600000006ff */
[----:B------:R-:W-:-:S04]  /*32600*/  IMAD R2, R13, 0x8, R2 ;  /* 0x000000080d027824 */ /* 0x000fc800078e0202 */
[----:B------:R-:W3:Y:S02]  /*32610*/  SYNCS.PHASECHK.TRANS64.TRYWAIT P0, [R2+URZ+0x32440], R3 ;  /* 0x03244003020075a7 */ /* 0x000ee4000800017f */
[----:B---3--:R-:W-:Y:S05]  /*32620*/  @!P0 BRA `(.L_x_10276) ;  /* 0x00000038002c8947 */ /* 0x008fea0003800000 */
.L_x_10398:
        /* <DEDUP_REMOVED lines=11> */
.L_x_10277:
[----:B----4-:R-:W4:Y:S01]  /*326e0*/  LDL R7, [R1+0x470] ;  /* 0x0004700001077983 */ /* 0x010f220000100800 */
[----:B0-----:R-:W-:-:S03]  /*326f0*/  MOV R11, 0x400 ;  /* 0x00000400000b7802 */ /* 0x001fc60000000f00 */
[----:B------:R-:W2:Y:S01]  /*32700*/  LDL R10, [R1+0x480] ;  /* 0x00048000010a7983 */ /* 0x000ea20000100800 */
[----:B-1----:R-:W0:Y:S01]  /*32710*/  S2R R12, SR_CgaCtaId ;  /* 0x00000000000c7919 */ /* 0x002e220000008800 */
        /* <DEDUP_REMOVED lines=16> */
[----:B------:R-:W1:Y:S02]  /*32820*/  SYNCS.PHASECHK.TRANS64.TRYWAIT P0, [R2+URZ+0x32460], R3 ;  /* 0x03246003020075a7 */ /* 0x000e64000800017f */
[----:B01----:R-:W-:Y:S05]  /*32830*/  @!P0 BRA `(.L_x_10278) ;  /* 0x0000003400bc8947 */ /* 0x003fea0003800000 */
.L_x_10399:
        /* <DEDUP_REMOVED lines=8> */
.L_x_10279:
[----:B0--3--:R-:W2:Y:S01]  /*328c0*/  LDL R3, [R1+0x470] ;  /* 0x0004700001037983 */ /* 0x009ea20000100800 */
        /* <DEDUP_REMOVED lines=33> */
.L_x_10274:
[----:B------:R-:W-:Y:S05]  /*32ae0*/  BSYNC B2 ;  /* 0x0000000000027941 */ /* 0x000fea0003800000 */
.L_x_10273:
[----:B------:R-:W2:Y:S02]  /*32af0*/  LDL R2, [R1+0x48c] ;  /* 0x00048c0001027983 */ /* 0x000ea40000100800 */
[----:B--2---:R-:W-:-:S07]  /*32b00*/  VIADD R5, R2, 0xfffffffd ;  /* 0xfffffffd02057836 */ /* 0x004fce0000000000 */
.L_x_10272:
[----:B------:R-:W-:Y:S05]  /*32b10*/  BSYNC B1 ;  /* 0x0000000000017941 */ /* 0x000fea0003800000 */
.L_x_10271:
[----:B------:R-:W2:Y:S01]  /*32b20*/  LDL.LU R2, [R1+0x48c] ;  /* 0x00048c0001027983 */ /* 0x000ea20000300800 */
[----:B------:R-:W-:Y:S01]  /*32b30*/  VIADD R9, R9, 0xfffffffe ;  /* 0xfffffffe09097836 */ /* 0x000fe20000000000 */
[----:B--2---:R-:W-:-:S04]  /*32b40*/  LOP3.LUT R2, RZ, R2, RZ, 0x33, !PT ;  /* 0x00000002ff027212 */ /* 0x004fc800078e33ff */
[----:B------:R-:W-:-:S13]  /*32b50*/  ISETP.NE.AND P0, PT, R9, R2, PT ;  /* 0x000000020900720c */ /* 0x000fda0003f05270 */
[----:B------:R-:W-:Y:S05]  /*32b60*/  @!P0 BRA `(.L_x_10270) ;  /* 0x0000000c00908947 */ /* 0x000fea0003800000 */
.L_x_10294:
        /* <DEDUP_REMOVED lines=15> */
[----:B------:R-:W-:Y:S01]  /*32c60*/  IMAD R7, R8, UR38, RZ ;  /* 0x0000002608077c24 */ /* 0x000fe2000f8e02ff */
[----:B0-----:R-:W-:-:S13]  /*32c70*/  ISETP.NE.AND P0, PT, R6, 0x1, PT ;  /* 0x000000010600780c */ /* 0x001fda0003f05270 */
[----:B------:R-:W1:Y:S02]  /*32c80*/  @P0 LDC.64 R2, c[0x0][0x420] ;  /* 0x00010800ff020b82 */ /* 0x000e640000000a00 */
[----:B-1----:R-:W-:-:S04]  /*32c90*/  @P0 IMAD.HI.U32 R12, R5, R2, RZ ;  /* 0x00000002050c0227 */ /* 0x002fc800078e00ff */
[----:B------:R-:W-:Y:S01]  /*32ca0*/  IMAD.MOV.U32 R2, RZ, RZ, R5 ;  /* 0x000000ffff027224 */ /* 0x000fe200078e0005 */
[----:B------:R-:W-:-:S04]  /*32cb0*/  @P0 SHF.R.U32.HI R2, RZ, R3, R12 ;  /* 0x00000003ff020219 */ /* 0x000fc8000001160c */
[--C-:B------:R-:W-:Y:S01]  /*32cc0*/  SHF.R.S32.HI R3, RZ, 0x1f, R2.reuse ;  /* 0x0000001fff037819 */ /* 0x100fe20000011402 */
[----:B------:R-:W-:-:S04]  /*32cd0*/  IMAD.MOV R11, RZ, RZ, -R2 ;  /* 0x000000ffff0b7224 */ /* 0x000fc800078e0a02 */
[----:B------:R-:W-:Y:S02]  /*32ce0*/  IMAD R11, R6, R11, R5 ;  /* 0x0000000b060b7224 */ /* 0x000fe400078e0205 */
[C---:B------:R-:W-:Y:S02]  /*32cf0*/  IMAD R6, R4.reuse, UR39, R7 ;  /* 0x0000002704067c24 */ /* 0x040fe4000f8e0207 */
[----:B------:R-:W-:-:S04]  /*32d00*/  IMAD.WIDE.U32 R2, R4, UR38, R2 ;  /* 0x0000002604027c25 */ /* 0x000fc8000f8e0002 */
[----:B------:R-:W-:Y:S01]  /*32d10*/  IMAD.IADD R3, R6, 0x1, R3 ;  /* 0x0000000106037824 */ /* 0x000fe200078e0203 */
[----:B------:R-:W-:-:S04]  /*32d20*/  LEA R6, P0, R2, UR46, 0x2 ;  /* 0x0000002e02067c11 */ /* 0x000fc8000f8010ff */
[----:B------:R-:W-:-:S05]  /*32d30*/  LEA.HI.X R7, R2, UR47, R3, 0x2, P0 ;  /* 0x0000002f02077c11 */ /* 0x000fca00080f1403 */
[----:B------:R0:W5:Y:S04]  /*32d40*/  LDG.E R6, desc[UR56][R6.64] ;  /* 0x0000003806067981 */ /* 0x000168000c1e1900 */
.L_x_10282:
[----:B------:R-:W2:Y:S01]  /*32d50*/  S2R R3, SR_CgaCtaId ;  /* 0x0000000000037919 */ /* 0x000ea20000008800 */
[----:B------:R-:W-:-:S04]  /*32d60*/  MOV R2, 0x400 ;  /* 0x0000040000027802 */ /* 0x000fc80000000f00 */
[----:B--2---:R-:W-:Y:S02]  /*32d70*/  LEA R2, R3, R2, 0x18 ;  /* 0x0000000203027211 */ /* 0x004fe400078ec0ff */
[----:B------:R-:W-:-:S03]  /*32d80*/  SHF.L.U32 R3, R10, 0x1f, RZ ;  /* 0x0000001f0a037819 */ /* 0x000fc600000006ff */
[----:B------:R-:W-:-:S04]  /*32d90*/  IMAD R2, R9, 0x8, R2 ;  /* 0x0000000809027824 */ /* 0x000fc800078e0202 */
[----:B------:R-:W2:Y:S02]  /*32da0*/  SYNCS.PHASECHK.TRANS64.TRYWAIT P0, [R2+URZ+0x32440], R3 ;  /* 0x03244003020075a7 */ /* 0x000ea4000800017f */
[----:B--2---:R-:W-:Y:S05]  /*32db0*/  @!P0 BRA `(.L_x_10283) ;  /* 0x0000003000708947 */ /* 0x004fea0003800000 */
.L_x_10400:
        /* <DEDUP_REMOVED lines=11> */
.L_x_10284:
[----:B-1----:R-:W3:Y:S01]  /*32e70*/  LDL R12, [R1+0x480] ;  /* 0x00048000010c7983 */ /* 0x002ee20000100800 */
        /* <DEDUP_REMOVED lines=20> */
.L_x_10401:
        /* <DEDUP_REMOVED lines=8> */
.L_x_10286:
        /* <DEDUP_REMOVED lines=33> */
.L_x_10281:
[----:B------:R-:W-:Y:S05]  /*33250*/  BSYNC B1 ;  /* 0x0000000000017941 */ /* 0x000fea0003800000 */
.L_x_10280:
[----:B------:R-:W-:Y:S01]  /*33260*/  VIADD R9, R9, 0x1 ;  /* 0x0000000109097836 */ /* 0x000fe20000000000 */
[----:B------:R-:W-:Y:S04]  /*33270*/  BSSY B1, `(.L_x_10287) ;  /* 0x000006f000017945 */ /* 0x000fe80003800000 */
[----:B------:R-:W-:-:S04]  /*33280*/  ISETP.NE.AND P0, PT, R9, 0x2, PT ;  /* 0x000000020900780c */ /* 0x000fc80003f05270 */
[----:B------:R-:W-:Y:S02]  /*33290*/  SEL R3, RZ, 0x1, P0 ;  /* 0x00000001ff037807 */ /* 0x000fe40000000000 */
[----:B-1----:R-:W-:Y:S01]  /*332a0*/  SEL R12, R9, RZ, P0 ;  /* 0x000000ff090c7207 */ /* 0x002fe20000000000 */
        /* <DEDUP_REMOVED lines=25> */
.L_x_10289:
[----:B------:R-:W2:Y:S01]  /*33440*/  S2R R3, SR_CgaCtaId ;  /* 0x0000000000037919 */ /* 0x000ea20000008800 */
[----:B------:R-:W-:-:S04]  /*33450*/  MOV R2, 0x400 ;  /* 0x0000040000027802 */ /* 0x000fc80000000f00 */
[----:B--2---:R-:W-:Y:S02]  /*33460*/  LEA R2, R3, R2, 0x18 ;  /* 0x0000000203027211 */ /* 0x004fe400078ec0ff */
[----:B------:R-:W-:-:S03]  /*33470*/  SHF.L.U32 R3, R11, 0x1f, RZ ;  /* 0x0000001f0b037819 */ /* 0x000fc600000006ff */
[----:B------:R-:W-:-:S04]  /*33480*/  IMAD R2, R12, 0x8, R2 ;  /* 0x000000080c027824 */ /* 0x000fc800078e0202 */
[----:B------:R-:W2:Y:S02]  /*33490*/  SYNCS.PHASECHK.TRANS64.TRYWAIT P0, [R2+URZ+0x32440], R3 ;  /* 0x03244003020075a7 */ /* 0x000ea4000800017f */
[----:B--2---:R-:W-:Y:S05]  /*334a0*/  @!P0 BRA `(.L_x_10290) ;  /* 0x0000002800dc8947 */ /* 0x004fea0003800000 */
.L_x_10402:
        /* <DEDUP_REMOVED lines=11> */
.L_x_10291:
[----:B-1----:R-:W3:Y:S01]  /*33560*/  LDL R7, [R1+0x470] ;  /* 0x0004700001077983 */ /* 0x002ee20000100800 */
        /* <DEDUP_REMOVED lines=21> */
.L_x_10403:
        /* <DEDUP_REMOVED lines=8> */
.L_x_10293:
        /* <DEDUP_REMOVED lines=34> */
.L_x_10288:
[----:B------:R-:W-:Y:S05]  /*33960*/  BSYNC B1 ;  /* 0x0000000000017941 */ /* 0x000fea0003800000 */
.L_x_10287:
[----:B------:R-:W2:Y:S01]  /*33970*/  LDL R2, [R1+0x484] ;  /* 0x0004840001027983 */ /* 0x000ea20000100800 */
[----:B------:R-:W-:Y:S01]  /*33980*/  VIADD R5, R5, 0xfffffffe ;  /* 0xfffffffe05057836 */ /* 0x000fe20000000000 */
[----:B--2---:R-:W-:-:S13]  /*33990*/  ISETP.GT.AND P0, PT, R9, R2, PT ;  /* 0x000000020900720c */ /* 0x004fda0003f04270 */
[----:B------:R-:W-:Y:S05]  /*339a0*/  @P0 BRA `(.L_x_10294) ;  /* 0xfffffff000700947 */ /* 0x000fea000383ffff */
.L_x_10270:
[----:B------:R-:W-:Y:S05]  /*339b0*/  BSYNC B0 ;  /* 0x0000000000007941 */ /* 0x000fea0003800000 */
.L_x_10269:
[----:B------:R-:W2:Y:S01]  /*339c0*/  LDL.LU R3, [R1+0x470] ;  /* 0x0004700001037983 */ /* 0x000ea20000300800 */
        /* <DEDUP_REMOVED lines=8> */
[----:B------:R2:W-:Y:S01]  /*33a50*/  STL [R1+0x470], R2 ;  /* 0x0004700201007387 */ /* 0x0005e20000100800 */
        /* <DEDUP_REMOVED lines=13> */
.L_x_10296:
[----:B------:R-:W-:Y:S05]  /*33b30*/  BSYNC B0 ;  /* 0x0000000000007941 */ /* 0x000fea0003800000 */
.L_x_10295:
[----:B--2---:R-:W2:Y:S02]  /*33b40*/  LDL.LU R2, [R1+0x478] ;  /* 0x0004780001027983 */ /* 0x004ea40000300800 */
[----:B--2---:R-:W-:-:S05]  /*33b50*/  LOP3.LUT R2, R2, R0, RZ, 0x3c, !PT ;  /* 0x0000000002027212 */ /* 0x004fca00078e3cff */
[----:B------:R3:W-:Y:S02]  /*33b60*/  STL [R1+0x478], R2 ;  /* 0x0004780201007387 */ /* 0x0007e40000100800 */
.L_x_10251:
[----:B------:R-:W-:Y:S05]  /*33b70*/  BSYNC B6 ;  /* 0x0000000000067941 */ /* 0x000fea0003800000 */
.L_x_10249:
[----:B------:R-:W-:-:S03]  /*33b80*/  UMOV UR4, 0xffffffff ;  /* 0xffffffff00047882 */ /* 0x000fc60000000000 */
[----:B------:R-:W-:Y:S05]  /*33b90*/  BRA.DIV UR4, `(.L_x_10297) ;  /* 0x0000002604487947 */ /* 0x000fea000b800000 */
[----:B------:R4:W0:Y:S04]  /*33ba0*/  SHFL.IDX PT, R4, R16, RZ, 0x1f ;  /* 0x00001fff10047589 */ /* 0x00082800000e0000 */
[----:B------:R-:W0:Y:S02]  /*33bb0*/  SHFL.IDX PT, R16, R16, 0x1, 0x1f ;  /* 0x00201f0010107f89 */ /* 0x000e2400000e0000 */
.L_x_10407:
[----:B------:R-:W2:Y:S01]  /*33bc0*/  S2R R0, SR_TID.X ;  /* 0x0000000000007919 */ /* 0x000ea20000002100 */
[----:B------:R-:W-:Y:S01]  /*33bd0*/  ULDC UR4, c[0x0][0xd14] ;  /* 0x0003450000047ab9 */ /* 0x000fe20000000800 */
[----:B------:R-:W-:Y:S01]  /*33be0*/  BSSY B0, `(.L_x_10298) ;  /* 0x000000b000007945 */ /* 0x000fe20003800000 */
[----:B------:R-:W-:Y:S01]  /*33bf0*/  IMAD.MOV.U32 R17, RZ, RZ, RZ ;  /* 0x000000ffff117224 */ /* 0x000fe200078e00ff */
[----:B--2---:R-:W-:Y:S01]  /*33c00*/  LOP3.LUT R6, R0, 0x1f, RZ, 0xc0, !PT ;  /* 0x0000001f00067812 */ /* 0x004fe200078ec0ff */
[----:B------:R-:W-:-:S03]  /*33c10*/  IMAD.U32 R0, RZ, RZ, UR4 ;  /* 0x00000004ff007e24 */ /* 0x000fc6000f8e00ff */
[C---:B------:R-:W-:Y:S01]  /*33c20*/  ISETP.NE.AND P0, PT, R6.reuse, 0x1f, PT ;  /* 0x0000001f0600780c */ /* 0x040fe20003f05270 */
[----:B------:R-:W-:-:S05]  /*33c30*/  IMAD.IADD R5, R6, 0x1, R19 ;  /* 0x0000000106057824 */ /* 0x000fca00078e0213 */
[----:B------:R-:W-:-:S13]  /*33c40*/  ISETP.GE.OR P0, PT, R5, R0, !P0 ;  /* 0x000000000500720c */ /* 0x000fda0004706670 */
[----:B------:R-:W-:Y:S05]  /*33c50*/  @P0 BRA `(.L_x_10299) ;  /* 0x00000000000c0947 */ /* 0x000fea0003800000 */
[----:B---3--:R-:W2:Y:S02]  /*33c60*/  LDC.64 R2, c[0x0][0xd58] ;  /* 0x00035600ff027b82 */ /* 0x008ea40000000a00 */
[----:B--2---:R-:W-:-:S05]  /*33c70*/  IMAD.WIDE R2, R5, 0x4, R2 ;  /* 0x0000000405027825 */ /* 0x004fca00078e0202 */
[----:B------:R2:W5:Y:S02]  /*33c80*/  LDG.E R17, desc[UR56][R2.64] ;  /* 0x0000003802117981 */ /* 0x000564000c1e1900 */
.L_x_10299:
[----:B------:R-:W-:Y:S05]  /*33c90*/  BSYNC B0 ;  /* 0x0000000000007941 */ /* 0x000fea0003800000 */
.L_x_10298:
[----:B------:R-:W-:-:S03]  /*33ca0*/  UMOV UR4, 0xffffffff ;  /* 0xffffffff00047882 */ /* 0x000fc60000000000 */
[----:B------:R-:W-:Y:S05]  /*33cb0*/  BRA.DIV UR4, `(.L_x_10300) ;  /* 0x00000026044c7947 */ /* 0x000fea000b800000 */
[----:B-----5:R-:W0:Y:S01]  /*33cc0*/  SHFL.UP PT, R14, R17, 0x1, RZ ;  /* 0x04200000110e7989 */ /* 0x020e2200000e00ff */
[C---:B------:R-:W-:Y:S02]  /*33cd0*/  ISETP.NE.AND P0, PT, R6.reuse, RZ, PT ;  /* 0x000000ff0600720c */ /* 0x040fe40003f05270 */
[----:B------:R-:W-:Y:S02]  /*33ce0*/  ISETP.GE.U32.AND P1, PT, R6, 0x2, PT ;  /* 0x000000020600780c */ /* 0x000fe40003f26070 */
[----:B0-----:R-:W-:Y:S02]  /*33cf0*/  SEL R14, R14, RZ, P0 ;  /* 0x000000ff0e0e7207 */ /* 0x001fe40000000000 */
[----:B------:R-:W-:-:S03]  /*33d00*/  ISETP.GE.U32.AND P0, PT, R6, 0x4, PT ;  /* 0x000000040600780c */ /* 0x000fc60003f06070 */
[----:B-1----:R-:W-:-:S05]  /*33d10*/  IMAD.IADD R13, R17, 0x1, R14 ;  /* 0x00000001110d7824 */ /* 0x002fca00078e020e */
[----:B------:R-:W2:Y:S02]  /*33d20*/  SHFL.UP PT, R14, R13, 0x2, RZ ;  /* 0x044000000d0e7989 */ /* 0x000ea400000e00ff */
[----:B--23--:R-:W-:Y:S02]  /*33d30*/  SEL R2, R14, RZ, P1 ;  /* 0x000000ff0e027207 */ /* 0x00cfe40000800000 */
        /* <DEDUP_REMOVED lines=13> */
.L_x_10415:
[----:B------:R-:W-:Y:S02]  /*33e10*/  ULDC UR4, c[0x0][0xd10] ;  /* 0x0003440000047ab9 */ /* 0x000fe40000000800 */
[----:B------:R-:W-:-:S04]  /*33e20*/  IMAD.U32 R5, RZ, RZ, UR4 ;  /* 0x00000004ff057e24 */ /* 0x000fc8000f8e00ff */
[----:B-1----:R-:W-:-:S04]  /*33e30*/  IMAD R3, R14, R5, RZ ;  /* 0x000000050e037224 */ /* 0x002fc800078e02ff */
[----:B----4-:R-:W-:-:S05]  /*33e40*/  IMAD.IADD R16, R16, 0x1, R3 ;  /* 0x0000000110107824 */ /* 0x010fca00078e0203 */
[----:B------:R-:W-:-:S13]  /*33e50*/  ISETP.GT.AND P0, PT, R16, R4, PT ;  /* 0x000000041000720c */ /* 0x000fda0003f04270 */
[----:B------:R-:W-:Y:S05]  /*33e60*/  @P0 BRA `(.L_x_10301) ;  /* 0x0000000000b40947 */ /* 0x000fea0003800000 */
[----:B------:R-:W1:Y:S02]  /*33e70*/  LDC R0, c[0x0][0xd14] ;  /* 0x00034500ff007b82 */ /* 0x000e640000000800 */
.L_x_10306:
        /* <DEDUP_REMOVED lines=14> */
.L_x_10304:
[----:B------:R-:W-:Y:S05]  /*33f60*/  BSYNC B0 ;  /* 0x0000000000007941 */ /* 0x000fea0003800000 */
.L_x_10303:
        /* <DEDUP_REMOVED lines=23> */
.L_x_10423:
[----:B------:R-:W-:Y:S02]  /*340e0*/  ULDC UR4, c[0x0][0xd10] ;  /* 0x0003440000047ab9 */ /* 0x000fe40000000800 */
[----:B------:R-:W-:-:S04]  /*340f0*/  IMAD.U32 R5, RZ, RZ, UR4 ;  /* 0x00000004ff057e24 */ /* 0x000fc8000f8e00ff */
[----:B-1----:R-:W-:-:S04]  /*34100*/  IMAD R3, R14, R5, RZ ;  /* 0x000000050e037224 */ /* 0x002fc800078e02ff */
[----:B------:R-:W-:-:S05]  /*34110*/  IMAD.IADD R16, R3, 0x1, R16 ;  /* 0x0000000103107824 */ /* 0x000fca00078e0210 */
[----:B------:R-:W-:-:S13]  /*34120*/  ISETP.GT.AND P0, PT, R16, R4, PT ;  /* 0x000000041000720c */ /* 0x000fda0003f04270 */
[----:B------:R-:W-:Y:S05]  /*34130*/  @!P0 BRA `(.L_x_10306) ;  /* 0xfffffffc00508947 */ /* 0x000fea000383ffff */
.L_x_10301:
        /* <DEDUP_REMOVED lines=8> */
.L_x_10427:
[----:B------:R-:W-:Y:S01]  /*341c0*/  ISETP.NE.AND P0, PT, R3, RZ, PT ;  /* 0x000000ff0300720c */ /* 0x000fe20003f05270 */
[----:B------:R-:W-:-:S12]  /*341d0*/  IMAD.MOV.U32 R7, RZ, RZ, RZ ;  /* 0x000000ffff077224 */ /* 0x000fd800078e00ff */
[----:B------:R-:W-:Y:S05]  /*341e0*/  @!P0 BRA `(.L_x_10308) ;  /* 0x0000000000108947 */ /* 0x000fea0003800000 */
[----:B------:R-:W-:Y:S01]  /*341f0*/  UMOV UR4, 0xffffffff ;  /* 0xffffffff00047882 */ /* 0x000fe20000000000 */
[----:B------:R-:W-:Y:S02]  /*34200*/  VIADD R12, R6, 0xffffffff ;  /* 0xffffffff060c7836 */ /* 0x000fe40000000000 */
[----:B------:R-:W-:Y:S05]  /*34210*/  BRA.DIV UR4, `(.L_x_10309) ;  /* 0x0000002604dc7947 */ /* 0x000fea000b800000 */
[----:B------:R3:W4:Y:S02]  /*34220*/  SHFL.IDX PT, R7, R2, R12, 0x1f ;  /* 0x00001f0c02077589 */ /* 0x00072400000e0000 */
.L_x_10308:
        /* <DEDUP_REMOVED lines=67> */
.L_x_10302:
[----:B------:R-:W-:Y:S01]  /*34660*/  UMOV UR4, URZ ;  /* 0x0000003f00047c82 */ /* 0x000fe20008000000 */
[----:B------:R-:W-:Y:S01]  /*34670*/  UMOV UR5, URZ ;  /* 0x0000003f00057c82 */ /* 0x000fe20008000000 */
[----:B------:R-:W-:Y:S01]  /*34680*/  ULDC UR6, c[0x0][0xd14] ;  /* 0x0003450000067ab9 */ /* 0x000fe20000000800 */
[----:B------:R-:W-:Y:S02]  /*34690*/  IMAD.MOV.U32 R16, RZ, RZ, R4 ;  /* 0x000000ffff107224 */ /* 0x000fe400078e0004 */
[----:B------:R-:W-:Y:S02]  /*346a0*/  IMAD.U32 R17, RZ, RZ, UR4 ;  /* 0x00000004ff117e24 */ /* 0x000fe4000f8e00ff */
[----:B------:R-:W-:Y:S02]  /*346b0*/  IMAD.U32 R18, RZ, RZ, UR5 ;  /* 0x00000005ff127e24 */ /* 0x000fe4000f8e00ff */
[----:B------:R-:W-:-:S07]  /*346c0*/  IMAD.U32 R19, RZ, RZ, UR6 ;  /* 0x00000006ff137e24 */ /* 0x000fce000f8e00ff */
.L_x_10310:
        /* <DEDUP_REMOVED lines=12> */
.L_x_10211:
        /* <DEDUP_REMOVED lines=11> */
.L_x_10430:
[----:B------:R-:W-:-:S03]  /*34840*/  UMOV UR4, 0xffffffff ;  /* 0xffffffff00047882 */ /* 0x000fc60000000000 */
[----:B------:R-:W-:Y:S05]  /*34850*/  BRA.DIV UR4, `(.L_x_10313) ;  /* 0x0000002204887947 */ /* 0x000fea000b800000 */
[----:B--2---:R-:W2:Y:S02]  /*34860*/  S2R R2, SR_TID.X ;  /* 0x0000000000027919 */ /* 0x004ea40000002100 */
[----:B--2---:R-:W-:-:S04]  /*34870*/  SHF.R.U32.HI R2, RZ, 0x5, R2 ;  /* 0x00000005ff027819 */ /* 0x004fc80000011602 */
[----:B------:R-:W-:-:S05]  /*34880*/  LOP3.LUT R2, R2, 0x3, RZ, 0xc0, !PT ;  /* 0x0000000302027812 */ /* 0x000fca00078ec0ff */
[----:B------:R2:W3:Y:S02]  /*34890*/  SHFL.IDX PT, R14, R2, RZ, 0x1f ;  /* 0x00001fff020e7589 */ /* 0x0004e400000e0000 */
.L_x_10433:
[----:B---3--:R-:W-:-:S13]  /*348a0*/  ISETP.NE.AND P0, PT, R14, RZ, PT ;  /* 0x000000ff0e00720c */ /* 0x008fda0003f05270 */
[----:B------:R-:W-:Y:S05]  /*348b0*/  @P0 BRA `(.L_x_9981) ;  /* 0x0000000000940947 */ /* 0x000fea0003800000 */
[----:B------:R-:W-:-:S03]  /*348c0*/  UMOV UR4, 0xffffffff ;  /* 0xffffffff00047882 */ /* 0x000fc60000000000 */
[----:B------:R-:W-:Y:S05]  /*348d0*/  BRA.DIV UR4, `(.L_x_10314) ;  /* 0x00000022049c7947 */ /* 0x000fea000b800000 */
[----:B------:R-:W-:-:S13]  /*348e0*/  ELECT P6, URZ, PT ;  /* 0x00000000003f782f */ /* 0x000fda00038c0000 */
.L_x_10436:
[----:B------:R-:W-:Y:S05]  /*348f0*/  @!P6 BRA `(.L_x_9981) ;  /* 0x000000000084e947 */ /* 0x000fea0003800000 */
[----:B------:R-:W-:-:S06]  /*34900*/  ULOP3.LUT UR4, UR50, 0x2, URZ, 0xfc, !UPT ;  /* 0x0000000232047892 */ /* 0x000fcc000f8efc3f */
[----:B--2---:R-:W-:-:S05]  /*34910*/  IMAD.U32 R2, RZ, RZ, UR4 ;  /* 0x00000004ff027e24 */ /* 0x004fca000f8e00ff */
[----:B------:R-:W-:-:S13]  /*34920*/  ISETP.NE.AND P2, PT, R2, 0x3, PT ;  /* 0x000000030200780c */ /* 0x000fda0003f45270 */
[----:B------:R-:W-:Y:S05]  /*34930*/  @!P2 BRA `(.L_x_10315) ;  /* 0x000000000004a947 */ /* 0x000fea0003800000 */
[----:B------:R-:W-:Y:S01]  /*34940*/  BPT.TRAP 0x1 ;  /* 0x000000040000795c */ /* 0x000fe20000300000 */
.L_x_10315:
        /* <DEDUP_REMOVED lines=14> */
.L_x_10437:
[----:B------:R-:W2:Y:S02]  /*34a30*/  SYNCS.PHASECHK.TRANS64.TRYWAIT P0, [R7+URZ], R2 ;  /* 0x00000002070075a7 */ /* 0x000ea4000800017f */
[----:B--2---:R-:W-:Y:S05]  /*34a40*/  @!P0 BRA `(.L_x_10317) ;  /* 0x0000002000748947 */ /* 0x004fea0003800000 */
.L_x_10438:
[----:B------:R-:W-:Y:S05]  /*34a50*/  @!P2 BRA `(.L_x_10318) ;  /* 0x000000000004a947 */ /* 0x000fea0003800000 */
[----:B------:R-:W-:Y:S01]  /*34a60*/  BPT.TRAP 0x1 ;  /* 0x000000040000795c */ /* 0x000fe20000300000 */
.L_x_10318:
[----:B------:R-:W3:Y:S01]  /*34a70*/  LDL.LU R4, [R1+0x470] ;  /* 0x0004700001047983 */ /* 0x000ee20000300800 */
[----:B------:R-:W-:-:S04]  /*34a80*/  VIADD R0, R0, 0x32460 ;  /* 0x0003246000007836 */ /* 0x000fc80000000000 */
[----:B---3--:R-:W-:-:S04]  /*34a90*/  IMAD R4, R4, 0x8, R0 ;  /* 0x0000000804047824 */ /* 0x008fc800078e0200 */
[----:B------:R-:W3:Y:S02]  /*34aa0*/  SYNCS.PHASECHK.TRANS64.TRYWAIT P0, [R4+URZ], R5 ;  /* 0x00000005040075a7 */ /* 0x000ee4000800017f */
[----:B---3--:R-:W-:Y:S05]  /*34ab0*/  @!P0 BRA `(.L_x_10319) ;  /* 0x00000020006c8947 */ /* 0x008fea0003800000 */
.L_x_10439:
[----:B------:R-:W-:-:S07]  /*34ac0*/  IMAD R3, R3, 0x8, R0 ;  /* 0x0000000803037824 */ /* 0x000fce00078e0200 */
.L_x_10320:
[----:B----4-:R4:W0:Y:S02]  /*34ad0*/  SYNCS.PHASECHK.TRANS64.TRYWAIT P0, [R3+URZ], R2 ;  /* 0x00000002030075a7 */ /* 0x010824000800017f */
[----:B0-----:R-:W-:Y:S05]  /*34ae0*/  @!P0 NANOSLEEP.SYNCS 0x989680 ;  /* 0x009896800000895d */ /* 0x001fea0003900000 */
[----:B------:R-:W0:Y:S02]  /*34af0*/  @!P0 SYNCS.PHASECHK.TRANS64 P0, [R3+URZ], R2 ;  /* 0x00000002030085a7 */ /* 0x000e24000800007f */
[----:B0-----:R-:W-:Y:S05]  /*34b00*/  @!P0 BRA `(.L_x_10320) ;  /* 0xfffffffc00f08947 */ /* 0x001fea000383ffff */
.L_x_9981:
[----:B------:R-:W-:Y:S05]  /*34b10*/  BSYNC B7 ;  /* 0x0000000000077941 */ /* 0x000fea0003800000 */
.L_x_9978:
[----:B------:R-:W-:Y:S05]  /*34b20*/  EXIT ;  /* 0x000000000000794d */ /* 0x000fea0003800000 */
.L_x_10007:
[----:B0-----:R0:W1:Y:S02]  /*34b30*/  SYNCS.PHASECHK.TRANS64.TRYWAIT P6, [R86+URZ+0x32490], R107 ;  /* 0x0324906b560075a7 */ /* 0x00106400080c017f */
[----:B-1----:R-:W-:Y:S05]  /*34b40*/  @!P6 NANOSLEEP.SYNCS 0x989680 ;  /* 0x009896800000e95d */ /* 0x002fea0003900000 */
[----:B------:R-:W1:Y:S02]  /*34b50*/  @!P6 SYNCS.PHASECHK.TRANS64 P6, [R86+URZ+0x32490], R107 ;  /* 0x0324906b5600e5a7 */ /* 0x000e6400080c007f */
[----:B-1----:R-:W-:Y:S05]  /*34b60*/  @!P6 BRA `(.L_x_10007) ;  /* 0xfffffffc00f0e947 */ /* 0x002fea000383ffff */
[----:B------:R-:W-:Y:S05]  /*34b70*/  BRA `(.L_x_10321) ;  /* 0xfffffce4000c7947 */ /* 0x000fea000383ffff */
.L_x_10025:
[----:B0-----:R0:W1:Y:S02]  /*34b80*/  SYNCS.PHASECHK.TRANS64.TRYWAIT P5, [R86+URZ+0x32490], R107 ;  /* 0x0324906b560075a7 */ /* 0x00106400080a017f */
[----:B-1----:R-:W-:Y:S05]  /*34b90*/  @!P5 NANOSLEEP.SYNCS 0x989680 ;  /* 0x009896800000d95d */ /* 0x002fea0003900000 */
[----:B------:R-:W1:Y:S02]  /*34ba0*/  @!P5 SYNCS.PHASECHK.TRANS64 P5, [R86+URZ+0x32490], R107 ;  /* 0x0324906b5600d5a7 */ /* 0x000e6400080a007f */
[----:B-1----:R-:W-:Y:S05]  /*34bb0*/  @!P5 BRA `(.L_x_10025) ;  /* 0xfffffffc00f0d947 */ /* 0x002fea000383ffff */
[----:B------:R-:W-:Y:S05]  /*34bc0*/  BRA `(.L_x_10322) ;  /* 0xfffffcf400bc7947 */ /* 0x000fea000383ffff */
.L_x_10034:
[----:B0-----:R0:W1:Y:S02]  /*34bd0*/  SYNCS.PHASECHK.TRANS64.TRYWAIT P4, [R86+URZ+0x32490], R107 ;  /* 0x0324906b560075a7 */ /* 0x001064000808017f */
[----:B-1----:R-:W-:Y:S05]  /*34be0*/  @!P4 NANOSLEEP.SYNCS 0x989680 ;  /* 0x009896800000c95d */ /* 0x002fea0003900000 */
[----:B------:R-:W1:Y:S02]  /*34bf0*/  @!P4 SYNCS.PHASECHK.TRANS64 P4, [R86+URZ+0x32490], R107 ;  /* 0x0324906b5600c5a7 */ /* 0x000e64000808007f */
[----:B-1----:R-:W-:Y:S05]  /*34c00*/  @!P4 BRA `(.L_x_10034) ;  /* 0xfffffffc00f0c947 */ /* 0x002fea000383ffff */
[----:B------:R-:W-:Y:S05]  /*34c10*/  BRA `(.L_x_10323) ;  /* 0xfffffd0400e07947 */ /* 0x000fea000383ffff */
.L_x_10040:
[----:B--2---:R2:W3:Y:S02]  /*34c20*/  SYNCS.PHASECHK.TRANS64.TRYWAIT P3, [R86+URZ+0x324b0], R107 ;  /* 0x0324b06b560075a7 */ /* 0x0044e4000806017f */
[----:B---3--:R-:W-:Y:S05]  /*34c30*/  @!P3 NANOSLEEP.SYNCS 0x989680 ;  /* 0x009896800000b95d */ /* 0x008fea0003900000 */
[----:B------:R-:W3:Y:S02]  /*34c40*/  @!P3 SYNCS.PHASECHK.TRANS64 P3, [R86+URZ+0x324b0], R107 ;  /* 0x0324b06b5600b5a7 */ /* 0x000ee4000806007f */
[----:B---3--:R-:W-:Y:S05]  /*34c50*/  @!P3 BRA `(.L_x_10040) ;  /* 0xfffffffc00f0b947 */ /* 0x008fea000383ffff */
[----:B------:R-:W-:Y:S05]  /*34c60*/  BRA `(.L_x_10324) ;  /* 0xfffffd0800707947 */ /* 0x000fea000383ffff */
.L_x_10056:
        /* <DEDUP_REMOVED lines=8> */
.L_x_10326:
[----:B------:R-:W-:Y:S05]  /*34cf0*/  BSYNC B0 ;  /* 0x0000000000007941 */ /* 0x000fea0003800000 */
.L_x_10325:
[----:B------:R-:W-:Y:S05]  /*34d00*/  BRA `(.L_x_10327) ;  /* 0xfffffd1800a07947 */ /* 0x000fea000383ffff */
.L_x_10072:
[----:B------:R-:W-:Y:S01]  /*34d10*/  BSSY B1, `(.L_x_10328) ;  /* 0x0000008000017945 */ /* 0x000fe20003800000 */
[----:B------:R-:W-:Y:S02]  /*34d20*/  IMAD.MOV.U32 R13, RZ, RZ, R5 ;  /* 0x000000ffff0d7224 */ /* 0x000fe400078e0005 */
[----:B------:R-:W-:Y:S02]  /*34d30*/  IMAD.MOV.U32 R12, RZ, RZ, RZ ;  /* 0x000000ffff0c7224 */ /* 0x000fe400078e00ff */
[----:B------:R-:W-:Y:S02]  /*34d40*/  IMAD.MOV.U32 R11, RZ, RZ, 0x1c1f ;  /* 0x00001c1fff0b7424 */ /* 0x000fe400078e00ff */
[----:B01----:R-:W-:-:S07]  /*34d50*/  IMAD.MOV.U32 R15, RZ, RZ, -0x1 ;  /* 0xffffffffff0f7424 */ /* 0x003fce00078e00ff */
[----:B------:R-:W-:Y:S05]  /*34d60*/  WARPSYNC.COLLECTIVE R15, `(.L_x_10329) ;  /* 0x000000000f087348 */ /* 0x000fea0003c00000 */
[----:B------:R0:W1:Y:S02]  /*34d70*/  SHFL.IDX P6, R14, R13, R12, R11 ;  /* 0x0000000c0d0e7389 */ /* 0x00006400000c000b */
[----:B01----:R-:W-:Y:S01]  /*34d80*/  ENDCOLLECTIVE ;  /* 0x000000000000791b */ /* 0x003fe20003800000 */
.L_x_10329:
[----:B------:R-:W-:Y:S05]  /*34d90*/  BSYNC B1 ;  /* 0x0000000000017941 */ /* 0x000fea0003800000 */
.L_x_10328:
[----:B------:R-:W-:Y:S05]  /*34da0*/  BRA `(.L_x_10330) ;  /* 0xfffffd2c00287947 */ /* 0x000fea000383ffff */
.L_x_10073:
        /* <DEDUP_REMOVED lines=8> */
.L_x_10332:
[----:B------:R-:W-:Y:S05]  /*34e30*/  BSYNC B1 ;  /* 0x0000000000017941 */ /* 0x000fea0003800000 */
.L_x_10331:
[----:B------:R-:W-:Y:S05]  /*34e40*/  BRA `(.L_x_10333) ;  /* 0xfffffd2c00087947 */ /* 0x000fea000383ffff */
.L_x_10074:
        /* <DEDUP_REMOVED lines=8> */
.L_x_10335:
[----:B------:R-:W-:Y:S05]  /*34ed0*/  BSYNC B1 ;  /* 0x0000000000017941 */ /* 0x000fea0003800000 */
.L_x_10334:
[----:B------:R-:W-:Y:S05]  /*34ee0*/  BRA `(.L_x_10336) ;  /* 0xfffffd2800e87947 */ /* 0x000fea000383ffff */
.L_x_10075:
        /* <DEDUP_REMOVED lines=8> */
.L_x_10338:
[----:B------:R-:W-:Y:S05]  /*34f70*/  BSYNC B1 ;  /* 0x0000000000017941 */ /* 0x000fea0003800000 */
.L_x_10337:
[----:B------:R-:W-:Y:S05]  /*34f80*/  BRA `(.L_x_10339) ;  /* 0xfffffd2800c87947 */ /* 0x000fea000383ffff */
.L_x_10076:
[----:B------:R-:W-:Y:S01]  /*34f90*/  BSSY B1, `(.L_x_10340) ;  /* 0x0000008000017945 */ /* 0x000fe20003800000 */
[----:B------:R-:W-:Y:S02]  /*34fa0*/  IMAD.MOV.U32 R13, RZ, RZ, R5 ;  /* 0x000000ffff0d7224 */ /* 0x000fe400078e0005 */
[----:B------:R-:W-:Y:S02]  /*34fb0*/  IMAD.MOV.U32 R12, RZ, RZ, 0x1 ;  /* 0x00000001ff0c7424 */ /* 0x000fe400078e00ff */
[----:B------:R-:W-:Y:S02]  /*34fc0*/  IMAD.MOV.U32 R11, RZ, RZ, 0x1c1f ;  /* 0x00001c1fff0b7424 */ /* 0x000fe400078e00ff */
[----:B01----:R-:W-:-:S07]  /*34fd0*/  IMAD.MOV.U32 R15, RZ, RZ, -0x1 ;  /* 0xffffffffff0f7424 */ /* 0x003fce00078e00ff */
[----:B------:R-:W-:Y:S05]  /*34fe0*/  WARPSYNC.COLLECTIVE R15, `(.L_x_10341) ;  /* 0x000000000f087348 */ /* 0x000fea0003c00000 */
[----:B------:R0:W1:Y:S02]  /*34ff0*/  SHFL.IDX P6, R14, R13, R12, R11 ;  /* 0x0000000c0d0e7389 */ /* 0x00006400000c000b */
[----:B01----:R-:W-:Y:S01]  /*35000*/  ENDCOLLECTIVE ;  /* 0x000000000000791b */ /* 0x003fe20003800000 */
.L_x_10341:
[----:B------:R-:W-:Y:S05]  /*35010*/  BSYNC B1 ;  /* 0x0000000000017941 */ /* 0x000fea0003800000 */
.L_x_10340:
[----:B------:R-:W-:Y:S05]  /*35020*/  BRA `(.L_x_10342) ;  /* 0xfffffd2800a87947 */ /* 0x000fea000383ffff */
.L_x_10077:
        /* <DEDUP_REMOVED lines=8> */
.L_x_10344:
[----:B------:R-:W-:Y:S05]  /*350b0*/  BSYNC B1 ;  /* 0x0000000000017941 */ /* 0x000fea0003800000 */
.L_x_10343:
[----:B------:R-:W-:Y:S05]  /*350c0*/  BRA `(.L_x_10345) ;  /* 0xfffffd2800887947 */ /* 0x000fea000383ffff */
.L_x_10078:
        /* <DEDUP_REMOVED lines=8> */
.L_x_10347:
[----:B------:R-:W-:Y:S05]  /*35150*/  BSYNC B1 ;  /* 0x0000000000017941 */ /* 0x000fea0003800000 */
.L_x_10346:
[----:B------:R-:W-:Y:S05]  /*35160*/  BRA `(.L_x_10348) ;  /* 0xfffffd2800687947 */ /* 0x000fea000383ffff */
.L_x_10079:
        /* <DEDUP_REMOVED lines=8> */
.L_x_10350:
[----:B------:R-:W-:Y:S05]  /*351f0*/  BSYNC B1 ;  /* 0x0000000000017941 */ /* 0x000fea0003800000 */
.L_x_10349:
[----:B------:R-:W-:Y:S05]  /*35200*/  BRA `(.L_x_10351) ;  /* 0xfffffd2800487947 */ /* 0x000fea000383ffff */
.L_x_10081:
[----:B--2---:R2:W3:Y:S02]  /*35210*/  SYNCS.PHASECHK.TRANS64.TRYWAIT P0, [R145+URZ+0x32400], R6 ;  /* 0x03240006910075a7 */ /* 0x0044e4000800017f */
[----:B---3--:R-:W-:Y:S05]  /*35220*/  @!P0 NANOSLEEP.SYNCS 0x989680 ;  /* 0x009896800000895d */ /* 0x008fea0003900000 */
[----:B------:R-:W3:Y:S02]  /*35230*/  @!P0 SYNCS.PHASECHK.TRANS64 P0, [R145+URZ+0x32400], R6 ;  /* 0x03240006910085a7 */ /* 0x000ee4000800007f */
[----:B---3--:R-:W-:Y:S05]  /*35240*/  @!P0 BRA `(.L_x_10081) ;  /* 0xfffffffc00f08947 */ /* 0x008fea000383ffff */
[----:B------:R-:W-:Y:S05]  /*35250*/  BRA `(.L_x_10352) ;  /* 0xfffffd2800407947 */ /* 0x000fea000383ffff */
.L_x_10089:
        /* <DEDUP_REMOVED lines=8> */
.L_x_10354:
[----:B------:R-:W-:Y:S05]  /*352e0*/  BSYNC B1 ;  /* 0x0000000000017941 */ /* 0x000fea0003800000 */
.L_x_10353:
[----:B------:R-:W-:Y:S05]  /*352f0*/  BRA `(.L_x_10355) ;  /* 0xfffffd3800d47947 */ /* 0x000fea000383ffff */
.L_x_10090:
        /* <DEDUP_REMOVED lines=8> */
.L_x_10357:
[----:B------:R-:W-:Y:S05]  /*35380*/  BSYNC B1 ;  /* 0x0000000000017941 */ /* 0x000fea0003800000 */
.L_x_10356:
[----:B------:R-:W-:Y:S05]  /*35390*/  BRA `(.L_x_10358) ;  /* 0xfffffd3800b47947 */ /* 0x000fea000383ffff */
.L_x_10091:
        /* <DEDUP_REMOVED lines=8> */
.L_x_10360:
[----:B------:R-:W-:Y:S05]  /*35420*/  BSYNC B1 ;  /* 0x0000000000017941 */ /* 0x000fea0003800000 */
.L_x_10359:
[----:B------:R-:W-:Y:S05]  /*35430*/  BRA `(.L_x_10361) ;  /* 0xfffffd3800947947 */ /* 0x000fea000383ffff */
.L_x_10092:
        /* <DEDUP_REMOVED lines=8> */
.L_x_10363:
[----:B------:R-:W-:Y:S05]  /*354c0*/  BSYNC B1 ;  /* 0x0000000000017941 */ /* 0x000fea0003800000 */
.L_x_10362:
[----:B------:R-:W-:Y:S05]  /*354d0*/  BRA `(.L_x_10364) ;  /* 0xfffffd3800747947 */ /* 0x000fea000383ffff */
.L_x_10093:
        /* <DEDUP_REMOVED lines=8> */
.L_x_10366:
[----:B------:R-:W-:Y:S05]  /*35560*/  BSYNC B1 ;  /* 0x0000000000017941 */ /* 0x000fea0003800000 */
.L_x_10365:
[----:B------:R-:W-:Y:S05]  /*35570*/  BRA `(.L_x_10367) ;  /* 0xfffffd3800547947 */ /* 0x000fea000383ffff */
.L_x_10094:
        /* <DEDUP_REMOVED lines=8> */
.L_x_10369:
[----:B------:R-:W-:Y:S05]  /*35600*/  BSYNC B1 ;  /* 0x0000000000017941 */ /* 0x000fea0003800000 */
.L_x_10368:
[----:B------:R-:W-:Y:S05]  /*35610*/  BRA `(.L_x_10370) ;  /* 0xfffffd3800347947 */ /* 0x000fea000383ffff */
.L_x_10095:
        /* <DEDUP_REMOVED lines=8> */
.L_x_10372:
[----:B------:R-:W-:Y:S05]  /*356a0*/  BSYNC B1 ;  /* 0x0000000000017941 */ /* 0x000fea0003800000 */
.L_x_10371:
[----:B------:R-:W-:Y:S05]  /*356b0*/  BRA `(.L_x_10373) ;  /* 0xfffffd3800147947 */ /* 0x000fea000383ffff */
.L_x_10096:
        /* <DEDUP_REMOVED lines=8> */
.L_x_10375:
[----:B------:R-:W-:Y:S05]  /*35740*/  BSYNC B1 ;  /* 0x0000000000017941 */ /* 0x000fea0003800000 */
.L_x_10374:
[----:B------:R-:W-:Y:S05]  /*35750*/  BRA `(.L_x_10376) ;  /* 0xfffffd3400f47947 */ /* 0x000fea000383ffff */
.L_x_10098:
[----:B0-----:R0:W1:Y:S02]  /*35760*/  SYNCS.PHASECHK.TRANS64.TRYWAIT P1, [R145+URZ+0x32400], R48 ;  /* 0x03240030910075a7 */ /* 0x001064000802017f */
[----:B-1----:R-:W-:Y:S05]  /*35770*/  @!P1 NANOSLEEP.SYNCS 0x989680 ;  /* 0x009896800000995d */ /* 0x002fea0003900000 */
[----:B------:R-:W1:Y:S02]  /*35780*/  @!P1 SYNCS.PHASECHK.TRANS64 P1, [R145+URZ+0x32400], R48 ;  /* 0x03240030910095a7 */ /* 0x000e64000802007f */
[----:B-1----:R-:W-:Y:S05]  /*35790*/  @!P1 BRA `(.L_x_10098) ;  /* 0xfffffffc00f09947 */ /* 0x002fea000383ffff */
[----:B------:R-:W-:Y:S05]  /*357a0*/  BRA `(.L_x_10377) ;  /* 0xfffffd3800347947 */ /* 0x000fea000383ffff */
.L_x_10113:
[----:B0-----:R0:W1:Y:S02]  /*357b0*/  SYNCS.PHASECHK.TRANS64.TRYWAIT P0, [R2+URZ], R7 ;  /* 0x00000007020075a7 */ /* 0x001064000800017f */
[----:B-1----:R-:W-:Y:S05]  /*357c0*/  @!P0 NANOSLEEP.SYNCS 0x989680 ;  /* 0x009896800000895d */ /* 0x002fea0003900000 */
[----:B------:R-:W1:Y:S02]  /*357d0*/  @!P0 SYNCS.PHASECHK.TRANS64 P0, [R2+URZ], R7 ;  /* 0x00000007020085a7 */ /* 0x000e64000800007f */
[----:B-1----:R-:W-:Y:S05]  /*357e0*/  @!P0 BRA `(.L_x_10113) ;  /* 0xfffffffc00f08947 */ /* 0x002fea000383ffff */
[----:B------:R-:W-:Y:S05]  /*357f0*/  BRA `(.L_x_10112) ;  /* 0xfffffd5000007947 */ /* 0x000fea000383ffff */
.L_x_10120:
[----:B0-----:R0:W1:Y:S02]  /*35800*/  SYNCS.PHASECHK.TRANS64.TRYWAIT P0, [R4+URZ], R5 ;  /* 0x00000005040075a7 */ /* 0x001064000800017f */
[----:B-1----:R-:W-:Y:S05]  /*35810*/  @!P0 NANOSLEEP.SYNCS 0x989680 ;  /* 0x009896800000895d */ /* 0x002fea0003900000 */
[----:B------:R-:W1:Y:S02]  /*35820*/  @!P0 SYNCS.PHASECHK.TRANS64 P0, [R4+URZ], R5 ;  /* 0x00000005040085a7 */ /* 0x000e64000800007f */
[----:B-1----:R-:W-:Y:S05]  /*35830*/  @!P0 BRA `(.L_x_10120) ;  /* 0xfffffffc00f08947 */ /* 0x002fea000383ffff */
[----:B------:R-:W-:Y:S05]  /*35840*/  BRA `(.L_x_10119) ;  /* 0xfffffd5400247947 */ /* 0x000fea000383ffff */
.L_x_10145:
[----:B-1----:R1:W2:Y:S02]  /*35850*/  SYNCS.PHASECHK.TRANS64.TRYWAIT P1, [R0+URZ], R9 ;  /* 0x00000009000075a7 */ /* 0x0022a4000802017f */
[----:B--2---:R-:W-:Y:S05]  /*35860*/  @!P1 NANOSLEEP.SYNCS 0x989680 ;  /* 0x009896800000995d */ /* 0x004fea0003900000 */
[----:B------:R-:W2:Y:S02]  /*35870*/  @!P1 SYNCS.PHASECHK.TRANS64 P1, [R0+URZ], R9 ;  /* 0x00000009000095a7 */ /* 0x000ea4000802007f */
[----:B--2---:R-:W-:Y:S05]  /*35880*/  @!P1 BRA `(.L_x_10145) ;  /* 0xfffffffc00f09947 */ /* 0x004fea000383ffff */
[----:B------:R-:W-:Y:S05]  /*35890*/  BRA `(.L_x_10144) ;  /* 0xfffffe0000a87947 */ /* 0x000fea000383ffff */
.L_x_10152:
[----:B-1----:R1:W2:Y:S02]  /*358a0*/  SYNCS.PHASECHK.TRANS64.TRYWAIT P1, [R6+URZ], R7 ;  /* 0x00000007060075a7 */ /* 0x0022a4000802017f */
[----:B--2---:R-:W-:Y:S05]  /*358b0*/  @!P1 NANOSLEEP.SYNCS 0x989680 ;  /* 0x009896800000995d */ /* 0x004fea0003900000 */
[----:B------:R-:W2:Y:S02]  /*358c0*/  @!P1 SYNCS.PHASECHK.TRANS64 P1, [R6+URZ], R7 ;  /* 0x00000007060095a7 */ /* 0x000ea4000802007f */
[----:B--2---:R-:W-:Y:S05]  /*358d0*/  @!P1 BRA `(.L_x_10152) ;  /* 0xfffffffc00f09947 */ /* 0x004fea000383ffff */
[----:B------:R-:W-:Y:S05]  /*358e0*/  BRA `(.L_x_10151) ;  /* 0xfffffe0400cc7947 */ /* 0x000fea000383ffff */
.L_x_10163:
[----:B-1----:R1:W2:Y:S02]  /*358f0*/  SYNCS.PHASECHK.TRANS64.TRYWAIT P0, [R6+URZ], R7 ;  /* 0x00000007060075a7 */ /* 0x0022a4000800017f */
[----:B--2---:R-:W-:Y:S05]  /*35900*/  @!P0 NANOSLEEP.SYNCS 0x989680 ;  /* 0x009896800000895d */ /* 0x004fea0003900000 */
[----:B------:R-:W2:Y:S02]  /*35910*/  @!P0 SYNCS.PHASECHK.TRANS64 P0, [R6+URZ], R7 ;  /* 0x00000007060085a7 */ /* 0x000ea4000800007f */
[----:B--2---:R-:W-:Y:S05]  /*35920*/  @!P0 BRA `(.L_x_10163) ;  /* 0xfffffffc00f08947 */ /* 0x004fea000383ffff */
[----:B------:R-:W-:Y:S05]  /*35930*/  BRA `(.L_x_10162) ;  /* 0xfffffea000087947 */ /* 0x000fea000383ffff */
.L_x_10170:
[----:B--2---:R2:W3:Y:S02]  /*35940*/  SYNCS.PHASECHK.TRANS64.TRYWAIT P0, [R6+URZ], R7 ;  /* 0x00000007060075a7 */ /* 0x0044e4000800017f */
[----:B---3--:R-:W-:Y:S05]  /*35950*/  @!P0 NANOSLEEP.SYNCS 0x989680 ;  /* 0x009896800000895d */ /* 0x008fea0003900000 */
[----:B------:R-:W3:Y:S02]  /*35960*/  @!P0 SYNCS.PHASECHK.TRANS64 P0, [R6+URZ], R7 ;  /* 0x00000007060085a7 */ /* 0x000ee4000800007f */
[----:B---3--:R-:W-:Y:S05]  /*35970*/  @!P0 BRA `(.L_x_10170) ;  /* 0xfffffffc00f08947 */ /* 0x008fea000383ffff */
[----:B------:R-:W-:Y:S05]  /*35980*/  BRA `(.L_x_10169) ;  /* 0xfffffea4002c7947 */ /* 0x000fea000383ffff */
.L_x_10225:
[----:B0-----:R-:W0:Y:S01]  /*35990*/  S2R R11, SR_TID.X ;  /* 0x00000000000b7919 */ /* 0x001e220000002100 */
[----:B------:R-:W-:Y:S01]  /*359a0*/  BSSY B1, `(.L_x_10378) ;  /* 0x000000a000017945 */ /* 0x000fe20003800000 */
[----:B------:R-:W-:Y:S02]  /*359b0*/  IMAD.MOV.U32 R12, RZ, RZ, RZ ;  /* 0x000000ffff0c7224 */ /* 0x000fe400078e00ff */
[----:B------:R-:W-:Y:S01]  /*359c0*/  IMAD.MOV.U32 R15, RZ, RZ, -0x1 ;  /* 0xffffffffff0f7424 */ /* 0x000fe200078e00ff */
[----:B0-----:R-:W-:-:S04]  /*359d0*/  SHF.R.U32.HI R11, RZ, 0x5, R11 ;  /* 0x00000005ff0b7819 */ /* 0x001fc8000001160b */
[----:B------:R-:W-:-:S05]  /*359e0*/  LOP3.LUT R11, R11, 0x3, RZ, 0xc0, !PT ;  /* 0x000000030b0b7812 */ /* 0x000fca00078ec0ff */
[----:B------:R-:W-:Y:S02]  /*359f0*/  IMAD.MOV.U32 R13, RZ, RZ, R11 ;  /* 0x000000ffff0d7224 */ /* 0x000fe400078e000b */
[----:B------:R-:W-:-:S07]  /*35a00*/  IMAD.MOV.U32 R11, RZ, RZ, 0x1f ;  /* 0x0000001fff0b7424 */ /* 0x000fce00078e00ff */
[----:B------:R-:W-:Y:S05]  /*35a10*/  WARPSYNC.COLLECTIVE R15, `(.L_x_10379) ;  /* 0x000000000f087348 */ /* 0x000fea0003c00000 */
[----:B------:R0:W1:Y:S02]  /*35a20*/  SHFL.IDX P6, R14, R13, R12, R11 ;  /* 0x0000000c0d0e7389 */ /* 0x00006400000c000b */
[----:B01----:R-:W-:Y:S01]  /*35a30*/  ENDCOLLECTIVE ;  /* 0x000000000000791b */ /* 0x003fe20003800000 */
.L_x_10379:
[----:B------:R-:W-:Y:S05]  /*35a40*/  BSYNC B1 ;  /* 0x0000000000017941 */ /* 0x000fea0003800000 */
.L_x_10378:
[----:B------:R-:W-:Y:S05]  /*35a50*/  BRA `(.L_x_10380) ;  /* 0xffffffa4002c7947 */ /* 0x000fea000383ffff */
.L_x_10226:
[----:B------:R-:W-:Y:S01]  /*35a60*/  BSSY B1, `(.L_x_10381) ;  /* 0x0000006000017945 */ /* 0x000fe20003800000 */
[----:B------:R-:W-:-:S07]  /*35a70*/  IMAD.MOV.U32 R15, RZ, RZ, -0x1 ;  /* 0xffffffffff0f7424 */ /* 0x000fce00078e00ff */
[----:B0-----:R-:W-:Y:S05]  /*35a80*/  WARPSYNC.COLLECTIVE R15, `(.L_x_10382) ;  /* 0x000000000f0c7348 */ /* 0x001fea0003c00000 */
[----:B------:R-:W-:Y:S02]  /*35a90*/  ELECT P6, UR62, PT ;  /* 0x00000000003e782f */ /* 0x000fe400038c0000 */
[----:B------:R-:W-:Y:S01]  /*35aa0*/  MOV R14, UR62 ;  /* 0x0000003e000e7c02 */ /* 0x000fe20008000f00 */
[----:B0-----:R-:W-:Y:S10]  /*35ab0*/  ENDCOLLECTIVE ;  /* 0x000000000000791b */ /* 0x001ff40003800000 */
.L_x_10382:
[----:B------:R-:W-:Y:S05]  /*35ac0*/  BSYNC B1 ;  /* 0x0000000000017941 */ /* 0x000fea0003800000 */
.L_x_10381:
[----:B------:R-:W-:Y:S05]  /*35ad0*/  BRA `(.L_x_10383) ;  /* 0xffffffa400187947 */ /* 0x000fea000383ffff */
.L_x_10227:
[----:B-1----:R1:W2:Y:S02]  /*35ae0*/  SYNCS.PHASECHK.TRANS64.TRYWAIT P0, [R7+URZ+0x32420], R8 ;  /* 0x03242008070075a7 */ /* 0x0022a4000800017f */
[----:B--2---:R-:W-:Y:S05]  /*35af0*/  @!P0 NANOSLEEP.SYNCS 0x989680 ;  /* 0x009896800000895d */ /* 0x004fea0003900000 */
[----:B------:R-:W2:Y:S02]  /*35b00*/  @!P0 SYNCS.PHASECHK.TRANS64 P0, [R7+URZ+0x32420], R8 ;  /* 0x03242008070085a7 */ /* 0x000ea4000800007f */
[----:B--2---:R-:W-:Y:S05]  /*35b10*/  @!P0 BRA `(.L_x_10227) ;  /* 0xfffffffc00f08947 */ /* 0x004fea000383ffff */
[----:B------:R-:W-:Y:S05]  /*35b20*/  BRA `(.L_x_10384) ;  /* 0xffffffa400307947 */ /* 0x000fea000383ffff */
.L_x_10230:
[----:B0-----:R0:W1:Y:S02]  /*35b30*/  SYNCS.PHASECHK.TRANS64.TRYWAIT P0, [R8+URZ+0x324a0], R9 ;  /* 0x0324a009080075a7 */ /* 0x001064000800017f */
[----:B-1----:R-:W-:Y:S05]  /*35b40*/  @!P0 NANOSLEEP.SYNCS 0x989680 ;  /* 0x009896800000895d */ /* 0x002fea0003900000 */
[----:B------:R-:W1:Y:S02]  /*35b50*/  @!P0 SYNCS.PHASECHK.TRANS64 P0, [R8+URZ+0x324a0], R9 ;  /* 0x0324a009080085a7 */ /* 0x000e64000800007f */
[----:B-1----:R-:W-:Y:S05]  /*35b60*/  @!P0 BRA `(.L_x_10230) ;  /* 0xfffffffc00f08947 */ /* 0x002fea000383ffff */
[----:B------:R-:W-:Y:S05]  /*35b70*/  BRA `(.L_x_10385) ;  /* 0xffffffa4003c7947 */ /* 0x000fea000383ffff */
.L_x_10232:
[----:B-1----:R1:W2:Y:S02]  /*35b80*/  SYNCS.PHASECHK.TRANS64.TRYWAIT P0, [R8+URZ+0x324c0], R9 ;  /* 0x0324c009080075a7 */ /* 0x0022a4000800017f */
[----:B--2---:R-:W-:Y:S05]  /*35b90*/  @!P0 NANOSLEEP.SYNCS 0x989680 ;  /* 0x009896800000895d */ /* 0x004fea0003900000 */
[----:B------:R-:W2:Y:S02]  /*35ba0*/  @!P0 SYNCS.PHASECHK.TRANS64 P0, [R8+URZ+0x324c0], R9 ;  /* 0x0324c009080085a7 */ /* 0x000ea4000800007f */
[----:B--2---:R-:W-:Y:S05]  /*35bb0*/  @!P0 BRA `(.L_x_10232) ;  /* 0xfffffffc00f08947 */ /* 0x004fea000383ffff */
[----:B------:R-:W-:Y:S05]  /*35bc0*/  BRA `(.L_x_10386) ;  /* 0xffffffa400a07947 */ /* 0x000fea000383ffff */
.L_x_10236:
[----:B0-----:R0:W1:Y:S02]  /*35bd0*/  SYNCS.PHASECHK.TRANS64.TRYWAIT P0, [R9+URZ+0x324a0], R10 ;  /* 0x0324a00a090075a7 */ /* 0x001064000800017f */
[----:B-1----:R-:W-:Y:S05]  /*35be0*/  @!P0 NANOSLEEP.SYNCS 0x989680 ;  /* 0x009896800000895d */ /* 0x002fea0003900000 */
[----:B------:R-:W1:Y:S02]  /*35bf0*/  @!P0 SYNCS.PHASECHK.TRANS64 P0, [R9+URZ+0x324a0], R10 ;  /* 0x0324a00a090085a7 */ /* 0x000e64000800007f */
[----:B-1----:R-:W-:Y:S05]  /*35c00*/  @!P0 BRA `(.L_x_10236) ;  /* 0xfffffffc00f08947 */ /* 0x002fea000383ffff */
[----:B------:R-:W-:Y:S05]  /*35c10*/  BRA `(.L_x_10387) ;  /* 0xffffffa800907947 */ /* 0x000fea000383ffff */
.L_x_10238:
[----:B-1----:R1:W2:Y:S02]  /*35c20*/  SYNCS.PHASECHK.TRANS64.TRYWAIT P1, [R9+URZ+0x324c0], R10 ;  /* 0x0324c00a090075a7 */ /* 0x0022a4000802017f */
[----:B--2---:R-:W-:Y:S05]  /*35c30*/  @!P1 NANOSLEEP.SYNCS 0x989680 ;  /* 0x009896800000995d */ /* 0x004fea0003900000 */
[----:B------:R-:W2:Y:S02]  /*35c40*/  @!P1 SYNCS.PHASECHK.TRANS64 P1, [R9+URZ+0x324c0], R10 ;  /* 0x0324c00a090095a7 */ /* 0x000ea4000802007f */
[----:B--2---:R-:W-:Y:S05]  /*35c50*/  @!P1 BRA `(.L_x_10238) ;  /* 0xfffffffc00f09947 */ /* 0x004fea000383ffff */
[----:B------:R-:W-:Y:S05]  /*35c60*/  BRA `(.L_x_10388) ;  /* 0xffffffa800ec7947 */ /* 0x000fea000383ffff */
.L_x_10256:
[----:B------:R-:W2:Y:S01]  /*35c70*/  S2R R5, SR_TID.X ;  /* 0x0000000000057919 */ /* 0x000ea20000002100 */
[----:B------:R-:W-:Y:S01]  /*35c80*/  BSSY B0, `(.L_x_10389) ;  /* 0x000000a000007945 */ /* 0x000fe20003800000 */
[----:B------:R-:W-:Y:S02]  /*35c90*/  IMAD.MOV.U32 R12, RZ, RZ, RZ ;  /* 0x000000ffff0c7224 */ /* 0x000fe400078e00ff */
[----:B01----:R-:W-:Y:S02]  /*35ca0*/  IMAD.MOV.U32 R11, RZ, RZ, 0x1f ;  /* 0x0000001fff0b7424 */ /* 0x003fe400078e00ff */
[----:B------:R-:W-:Y:S01]  /*35cb0*/  IMAD.MOV.U32 R15, RZ, RZ, -0x1 ;  /* 0xffffffffff0f7424 */ /* 0x000fe200078e00ff */
[----:B--2---:R-:W-:-:S04]  /*35cc0*/  SHF.R.U32.HI R5, RZ, 0x5, R5 ;  /* 0x00000005ff057819 */ /* 0x004fc80000011605 */
[----:B------:R-:W-:-:S05]  /*35cd0*/  LOP3.LUT R5, R5, 0x3, RZ, 0xc0, !PT ;  /* 0x0000000305057812 */ /* 0x000fca00078ec0ff */
[----:B------:R-:W-:-:S07]  /*35ce0*/  IMAD.MOV.U32 R13, RZ, RZ, R5 ;  /* 0x000000ffff0d7224 */ /* 0x000fce00078e0005 */
[----:B------:R-:W-:Y:S05]  /*35cf0*/  WARPSYNC.COLLECTIVE R15, `(.L_x_10390) ;  /* 0x000000000f087348 */ /* 0x000fea0003c00000 */
[----:B------:R0:W1:Y:S02]  /*35d00*/  SHFL.IDX P6, R14, R13, R12, R11 ;  /* 0x0000000c0d0e7389 */ /* 0x00006400000c000b */
[----:B01----:R-:W-:Y:S01]  /*35d10*/  ENDCOLLECTIVE ;  /* 0x000000000000791b */ /* 0x003fe20003800000 */
.L_x_10390:
[----:B------:R-:W-:Y:S05]  /*35d20*/  BSYNC B0 ;  /* 0x0000000000007941 */ /* 0x000fea0003800000 */
.L_x_10389:
[----:B------:R-:W-:Y:S05]  /*35d30*/  BRA `(.L_x_10391) ;  /* 0xffffffb800647947 */ /* 0x000fea000383ffff */
.L_x_10257:
[----:B------:R-:W-:Y:S01]  /*35d40*/  BSSY B0, `(.L_x_10392) ;  /* 0x0000006000007945 */ /* 0x000fe20003800000 */
[----:B------:R-:W-:-:S07]  /*35d50*/  IMAD.MOV.U32 R15, RZ, RZ, -0x1 ;  /* 0xffffffffff0f7424 */ /* 0x000fce00078e00ff */
[----:B01----:R-:W-:Y:S05]  /*35d60*/  WARPSYNC.COLLECTIVE R15, `(.L_x_10393) ;  /* 0x000000000f0c7348 */ /* 0x003fea0003c00000 */
[----:B------:R-:W-:Y:S02]  /*35d70*/  ELECT P6, UR62, PT ;  /* 0x00000000003e782f */ /* 0x000fe400038c0000 */
[----:B------:R-:W-:Y:S01]  /*35d80*/  MOV R14, UR62 ;  /* 0x0000003e000e7c02 */ /* 0x000fe20008000f00 */
[----:B01----:R-:W-:Y:S10]  /*35d90*/  ENDCOLLECTIVE ;  /* 0x000000000000791b */ /* 0x003ff40003800000 */
.L_x_10393:
[----:B------:R-:W-:Y:S05]  /*35da0*/  BSYNC B0 ;  /* 0x0000000000007941 */ /* 0x000fea0003800000 */
.L_x_10392:
[----:B------:R-:W-:Y:S05]  /*35db0*/  BRA `(.L_x_10394) ;  /* 0xffffffb800547947 */ /* 0x000fea000383ffff */
.L_x_10260:
[----:B-1----:R1:W2:Y:S02]  /*35dc0*/  SYNCS.PHASECHK.TRANS64.TRYWAIT P0, [R5+URZ+0x32440], R7 ;  /* 0x03244007050075a7 */ /* 0x0022a4000800017f */
[----:B--2---:R-:W-:Y:S05]  /*35dd0*/  @!P0 NANOSLEEP.SYNCS 0x989680 ;  /* 0x009896800000895d */ /* 0x004fea0003900000 */
[----:B------:R-:W2:Y:S02]  /*35de0*/  @!P0 SYNCS.PHASECHK.TRANS64 P0, [R5+URZ+0x32440], R7 ;  /* 0x03244007050085a7 */ /* 0x000ea4000800007f */
[----:B--2---:R-:W-:Y:S05]  /*35df0*/  @!P0 BRA `(.L_x_10260) ;  /* 0xfffffffc00f08947 */ /* 0x004fea000383ffff */
[----:B------:R-:W-:Y:S05]  /*35e00*/  BRA `(.L_x_10395) ;  /* 0xffffffb800bc7947 */ /* 0x000fea000383ffff */
.L_x_10264:
        /* <DEDUP_REMOVED lines=8> */
.L_x_10267:
[----:B-1----:R1:W2:Y:S02]  /*35e90*/  SYNCS.PHASECHK.TRANS64.TRYWAIT P0, [R2+URZ+0x32460], R5 ;  /* 0x03246005020075a7 */ /* 0x0022a4000800017f */
[----:B--2---:R-:W-:Y:S05]  /*35ea0*/  @!P0 NANOSLEEP.SYNCS 0x989680 ;  /* 0x009896800000895d */ /* 0x004fea0003900000 */
[----:B------:R-:W2:Y:S02]  /*35eb0*/  @!P0 SYNCS.PHASECHK.TRANS64 P0, [R2+URZ+0x32460], R5 ;  /* 0x03246005020085a7 */ /* 0x000ea4000800007f */
[----:B--2---:R-:W-:Y:S05]  /*35ec0*/  @!P0 BRA `(.L_x_10267) ;  /* 0xfffffffc00f08947 */ /* 0x004fea000383ffff */
[----:B------:R-:W-:Y:S05]  /*35ed0*/  BRA `(.L_x_10397) ;  /* 0xffffffc000407947 */ /* 0x000fea000383ffff */
.L_x_10276:
[----:B---3--:R3:W4:Y:S02]  /*35ee0*/  SYNCS.PHASECHK.TRANS64.TRYWAIT P0, [R2+URZ+0x32440], R3 ;  /* 0x03244003020075a7 */ /* 0x008724000800017f */
[----:B----4-:R-:W-:Y:S05]  /*35ef0*/  @!P0 NANOSLEEP.SYNCS 0x989680 ;  /* 0x009896800000895d */ /* 0x010fea0003900000 */
[----:B------:R-:W4:Y:S02]  /*35f00*/  @!P0 SYNCS.PHASECHK.TRANS64 P0, [R2+URZ+0x32440], R3 ;  /* 0x03244003020085a7 */ /* 0x000f24000800007f */
[----:B----4-:R-:W-:Y:S05]  /*35f10*/  @!P0 BRA `(.L_x_10276) ;  /* 0xfffffffc00f08947 */ /* 0x010fea000383ffff */
[----:B------:R-:W-:Y:S05]  /*35f20*/  BRA `(.L_x_10398) ;  /* 0xffffffc400c07947 */ /* 0x000fea000383ffff */
.L_x_10278:
[----:B0-----:R0:W1:Y:S02]  /*35f30*/  SYNCS.PHASECHK.TRANS64.TRYWAIT P0, [R2+URZ+0x32460], R3 ;  /* 0x03246003020075a7 */ /* 0x001064000800017f */
[----:B-1----:R-:W-:Y:S05]  /*35f40*/  @!P0 NANOSLEEP.SYNCS 0x989680 ;  /* 0x009896800000895d */ /* 0x002fea0003900000 */
[----:B------:R-:W1:Y:S02]  /*35f50*/  @!P0 SYNCS.PHASECHK.TRANS64 P0, [R2+URZ+0x32460], R3 ;  /* 0x03246003020085a7 */ /* 0x000e64000800007f */
[----:B-1----:R-:W-:Y:S05]  /*35f60*/  @!P0 BRA `(.L_x_10278) ;  /* 0xfffffffc00f08947 */ /* 0x002fea000383ffff */
[----:B------:R-:W-:Y:S05]  /*35f70*/  BRA `(.L_x_10399) ;  /* 0xffffffc800307947 */ /* 0x000fea000383ffff */
.L_x_10283:
[----:B--2---:R2:W3:Y:S02]  /*35f80*/  SYNCS.PHASECHK.TRANS64.TRYWAIT P0, [R2+URZ+0x32440], R3 ;  /* 0x03244003020075a7 */ /* 0x0044e4000800017f */
[----:B---3--:R-:W-:Y:S05]  /*35f90*/  @!P0 NANOSLEEP.SYNCS 0x989680 ;  /* 0x009896800000895d */ /* 0x008fea0003900000 */
[----:B------:R-:W3:Y:S02]  /*35fa0*/  @!P0 SYNCS.PHASECHK.TRANS64 P0, [R2+URZ+0x32440], R3 ;  /* 0x03244003020085a7 */ /* 0x000ee4000800007f */
[----:B---3--:R-:W-:Y:S05]  /*35fb0*/  @!P0 BRA `(.L_x_10283) ;  /* 0xfffffffc00f08947 */ /* 0x008fea000383ffff */
[----:B------:R-:W-:Y:S05]  /*35fc0*/  BRA `(.L_x_10400) ;  /* 0xffffffcc007c7947 */ /* 0x000fea000383ffff */
.L_x_10285:
[----:B0-----:R0:W1:Y:S02]  /*35fd0*/  SYNCS.PHASECHK.TRANS64.TRYWAIT P1, [R2+URZ+0x32460], R3 ;  /* 0x03246003020075a7 */ /* 0x001064000802017f */
[----:B-1----:R-:W-:Y:S05]  /*35fe0*/  @!P1 NANOSLEEP.SYNCS 0x989680 ;  /* 0x009896800000995d */ /* 0x002fea0003900000 */
[----:B------:R-:W1:Y:S02]  /*35ff0*/  @!P1 SYNCS.PHASECHK.TRANS64 P1, [R2+URZ+0x32460], R3 ;  /* 0x03246003020095a7 */ /* 0x000e64000802007f */
[----:B-1----:R-:W-:Y:S05]  /*36000*/  @!P1 BRA `(.L_x_10285) ;  /* 0xfffffffc00f09947 */ /* 0x002fea000383ffff */
[----:B------:R-:W-:Y:S05]  /*36010*/  BRA `(.L_x_10401) ;  /* 0xffffffcc00e87947 */ /* 0x000fea000383ffff */
.L_x_10290:
[----:B--2---:R2:W3:Y:S02]  /*36020*/  SYNCS.PHASECHK.TRANS64.TRYWAIT P0, [R2+URZ+0x32440], R3 ;  /* 0x03244003020075a7 */ /* 0x0044e4000800017f */
[----:B---3--:R-:W-:Y:S05]  /*36030*/  @!P0 NANOSLEEP.SYNCS 0x989680 ;  /* 0x009896800000895d */ /* 0x008fea0003900000 */
[----:B------:R-:W3:Y:S02]  /*36040*/  @!P0 SYNCS.PHASECHK.TRANS64 P0, [R2+URZ+0x32440], R3 ;  /* 0x03244003020085a7 */ /* 0x000ee4000800007f */
[----:B---3--:R-:W-:Y:S05]  /*36050*/  @!P0 BRA `(.L_x_10290) ;  /* 0xfffffffc00f08947 */ /* 0x008fea000383ffff */
[----:B------:R-:W-:Y:S05]  /*36060*/  BRA `(.L_x_10402) ;  /* 0xffffffd400107947 */ /* 0x000fea000383ffff */
.L_x_10292:
[----:B0-----:R0:W1:Y:S02]  /*36070*/  SYNCS.PHASECHK.TRANS64.TRYWAIT P1, [R2+URZ+0x32460], R3 ;  /* 0x03246003020075a7 */ /* 0x001064000802017f */
[----:B-1----:R-:W-:Y:S05]  /*36080*/  @!P1 NANOSLEEP.SYNCS 0x989680 ;  /* 0x009896800000995d */ /* 0x002fea0003900000 */
[----:B------:R-:W1:Y:S02]  /*36090*/  @!P1 SYNCS.PHASECHK.TRANS64 P1, [R2+URZ+0x32460], R3 ;  /* 0x03246003020095a7 */ /* 0x000e64000802007f */
[----:B-1----:R-:W-:Y:S05]  /*360a0*/  @!P1 BRA `(.L_x_10292) ;  /* 0xfffffffc00f09947 */ /* 0x002fea000383ffff */
[----:B------:R-:W-:Y:S05]  /*360b0*/  BRA `(.L_x_10403) ;  /* 0xffffffd400807947 */ /* 0x000fea000383ffff */
.L_x_10297:
[----:B------:R-:W-:Y:S01]  /*360c0*/  BSSY B0, `(.L_x_10404) ;  /* 0x0000008000007945 */ /* 0x000fe20003800000 */
[----:B-1----:R-:W-:Y:S02]  /*360d0*/  IMAD.MOV.U32 R13, RZ, RZ, R16 ;  /* 0x000000ffff0d7224 */ /* 0x002fe400078e0010 */
[----:B0-----:R-:W-:Y:S02]  /*360e0*/  IMAD.MOV.U32 R12, RZ, RZ, RZ ;  /* 0x000000ffff0c7224 */ /* 0x001fe400078e00ff */
[----:B------:R-:W-:Y:S02]  /*360f0*/  IMAD.MOV.U32 R11, RZ, RZ, 0x1f ;  /* 0x0000001fff0b7424 */ /* 0x000fe400078e00ff */
[----:B------:R-:W-:-:S07]  /*36100*/  IMAD.MOV.U32 R15, RZ, RZ, -0x1 ;  /* 0xffffffffff0f7424 */ /* 0x000fce00078e00ff */
[----:B--23--:R-:W-:Y:S05]  /*36110*/  WARPSYNC.COLLECTIVE R15, `(.L_x_10405) ;  /* 0x000000000f087348 */ /* 0x00cfea0003c00000 */
[----:B------:R0:W1:Y:S02]  /*36120*/  SHFL.IDX P6, R14, R13, R12, R11 ;  /* 0x0000000c0d0e7389 */ /* 0x00006400000c000b */
[----:B0123--:R-:W-:Y:S01]  /*36130*/  ENDCOLLECTIVE ;  /* 0x000000000000791b */ /* 0x00ffe20003800000 */
.L_x_10405:
[----:B------:R-:W-:Y:S05]  /*36140*/  BSYNC B0 ;  /* 0x0000000000007941 */ /* 0x000fea0003800000 */
.L_x_10404:
        /* <DEDUP_REMOVED lines=8> */
.L_x_10406:
[----:B------:R-:W-:Y:S01]  /*361d0*/  IMAD.MOV.U32 R16, RZ, RZ, R14 ;  /* 0x000000ffff107224 */ /* 0x000fe200078e000e */
[----:B------:R-:W-:Y:S06]  /*361e0*/  BRA `(.L_x_10407) ;  /* 0xffffffd800747947 */ /* 0x000fec000383ffff */
.L_x_10300:
[----:B------:R-:W-:Y:S01]  /*361f0*/  BSSY B0, `(.L_x_10408) ;  /* 0x0000008000007945 */ /* 0x000fe20003800000 */
[----:B-1---5:R-:W-:Y:S02]  /*36200*/  IMAD.MOV.U32 R13, RZ, RZ, R17 ;  /* 0x000000ffff0d7224 */ /* 0x022fe400078e0011 */
[----:B0-----:R-:W-:Y:S02]  /*36210*/  IMAD.MOV.U32 R12, RZ, RZ, 0x1 ;  /* 0x00000001ff0c7424 */ /* 0x001fe400078e00ff */
[----:B------:R-:W-:Y:S02]  /*36220*/  IMAD.MOV.U32 R11, RZ, RZ, RZ ;  /* 0x000000ffff0b7224 */ /* 0x000fe400078e00ff */
[----:B------:R-:W-:-:S07]  /*36230*/  IMAD.MOV.U32 R15, RZ, RZ, -0x1 ;  /* 0xffffffffff0f7424 */ /* 0x000fce00078e00ff */
[----:B--234-:R-:W-:Y:S05]  /*36240*/  WARPSYNC.COLLECTIVE R15, `(.L_x_10409) ;  /* 0x000000000f087348 */ /* 0x01cfea0003c00000 */
[----:B------:R0:W1:Y:S02]  /*36250*/  SHFL.UP P6, R14, R13, R12, R11 ;  /* 0x0400000c0d0e7389 */ /* 0x00006400000c000b */
[----:B01234-:R-:W-:Y:S01]  /*36260*/  ENDCOLLECTIVE ;  /* 0x000000000000791b */ /* 0x01ffe20003800000 */
.L_x_10409:
[----:B------:R-:W-:Y:S05]  /*36270*/  BSYNC B0 ;  /* 0x0000000000007941 */ /* 0x000fea0003800000 */
.L_x_10408:
        /* <DEDUP_REMOVED lines=10> */
.L_x_10410:
        /* <DEDUP_REMOVED lines=8> */
.L_x_10411:
        /* <DEDUP_REMOVED lines=8> */
.L_x_10412:
        /* <DEDUP_REMOVED lines=8> */
.L_x_10413:
        /* <DEDUP_REMOVED lines=8> */
.L_x_10414:
[----:B------:R-:W-:Y:S05]  /*36520*/  BRA `(.L_x_10415) ;  /* 0xffffffd800387947 */ /* 0x000fea000383ffff */
.L_x_10305:
        /* <DEDUP_REMOVED lines=8> */
.L_x_10417:
[----:B------:R-:W-:Y:S05]  /*365b0*/  BSYNC B0 ;  /* 0x0000000000007941 */ /* 0x000fea0003800000 */
.L_x_10416:
        /* <DEDUP_REMOVED lines=10> */
.L_x_10418:
        /* <DEDUP_REMOVED lines=8> */
.L_x_10419:
        /* <DEDUP_REMOVED lines=8> */
.L_x_10420:
        /* <DEDUP_REMOVED lines=8> */
.L_x_10421:
        /* <DEDUP_REMOVED lines=8> */
.L_x_10422:
[----:B------:R-:W-:Y:S05]  /*36860*/  BRA `(.L_x_10423) ;  /* 0xffffffd8001c7947 */ /* 0x000fea000383ffff */
.L_x_10307:
[----:B------:R-:W-:Y:S01]  /*36870*/  BSSY B0, `(.L_x_10424) ;  /* 0x0000006000007945 */ /* 0x000fe20003800000 */
[----:B------:R-:W-:Y:S01]  /*36880*/  PLOP3.LUT P6, PT, P6, PT, PT, 0x8, 0x0 ;  /* 0x000000000000781c */ /* 0x000fe200037ce170 */
[----:B------:R-:W-:-:S12]  /*36890*/  IMAD.MOV.U32 R15, RZ, RZ, -0x1 ;  /* 0xffffffffff0f7424 */ /* 0x000fd800078e00ff */
[----:B0-----:R-:W-:Y:S05]  /*368a0*/  WARPSYNC.COLLECTIVE R15, `(.L_x_10425) ;  /* 0x000000000f087348 */ /* 0x001fea0003c00000 */
[----:B------:R-:W-:Y:S01]  /*368b0*/  VOTE.ANY R14, PT, P6 ;  /* 0x00000000000e7806 */ /* 0x000fe200030e0100 */
[----:B0-----:R-:W-:Y:S06]  /*368c0*/  ENDCOLLECTIVE ;  /* 0x000000000000791b */ /* 0x001fec0003800000 */
.L_x_10425:
[----:B------:R-:W-:Y:S05]  /*368d0*/  BSYNC B0 ;  /* 0x0000000000007941 */ /* 0x000fea0003800000 */
.L_x_10424:
        /* <DEDUP_REMOVED lines=9> */
.L_x_10426:
[----:B------:R-:W-:Y:S01]  /*36970*/  IMAD.MOV.U32 R17, RZ, RZ, R14 ;  /* 0x000000ffff117224 */ /* 0x000fe200078e000e */
[----:B------:R-:W-:Y:S06]  /*36980*/  BRA `(.L_x_10427) ;  /* 0xffffffd8000c7947 */ /* 0x000fec000383ffff */
.L_x_10309:
[----:B------:R-:W-:Y:S01]  /*36990*/  BSSY B0, `(.L_x_10428) ;  /* 0x0000007000007945 */ /* 0x000fe20003800000 */
[----:B------:R-:W-:Y:S02]  /*369a0*/  IMAD.MOV.U32 R13, RZ, RZ, R2 ;  /* 0x000000ffff0d7224 */ /* 0x000fe400078e0002 */
[----:B------:R-:W-:Y:S02]  /*369b0*/  IMAD.MOV.U32 R11, RZ, RZ, 0x1f ;  /* 0x0000001fff0b7424 */ /* 0x000fe400078e00ff */
[----:B------:R-:W-:-:S07]  /*369c0*/  IMAD.MOV.U32 R15, RZ, RZ, -0x1 ;  /* 0xffffffffff0f7424 */ /* 0x000fce00078e00ff */
[----:B012---:R-:W-:Y:S05]  /*369d0*/  WARPSYNC.COLLECTIVE R15, `(.L_x_10429) ;  /* 0x000000000f087348 */ /* 0x007fea0003c00000 */
[----:B------:R3:W4:Y:S02]  /*369e0*/  SHFL.IDX P6, R14, R13, R12, R11 ;  /* 0x0000000c0d0e7389 */ /* 0x00072400000c000b */
[----:B01234-:R-:W-:Y:S01]  /*369f0*/  ENDCOLLECTIVE ;  /* 0x000000000000791b */ /* 0x01ffe20003800000 */
.L_x_10429:
[----:B------:R-:W-:Y:S05]  /*36a00*/  BSYNC B0 ;  /* 0x0000000000007941 */ /* 0x000fea0003800000 */
.L_x_10428:
[----:B------:R-:W-:Y:S01]  /*36a10*/  IMAD.MOV.U32 R7, RZ, RZ, R14 ;  /* 0x000000ffff077224 */ /* 0x000fe200078e000e */
[----:B------:R-:W-:Y:S06]  /*36a20*/  BRA `(.L_x_10308) ;  /* 0xffffffd800007947 */ /* 0x000fec000383ffff */
.L_x_10312:
[----:B-1----:R1:W3:Y:S02]  /*36a30*/  SYNCS.PHASECHK.TRANS64.TRYWAIT P0, [R0+URZ+0x32420], R3 ;  /* 0x03242003000075a7 */ /* 0x0022e4000800017f */
[----:B---3--:R-:W-:Y:S05]  /*36a40*/  @!P0 NANOSLEEP.SYNCS 0x989680 ;  /* 0x009896800000895d */ /* 0x008fea0003900000 */
[----:B------:R-:W3:Y:S02]  /*36a50*/  @!P0 SYNCS.PHASECHK.TRANS64 P0, [R0+URZ+0x32420], R3 ;  /* 0x03242003000085a7 */ /* 0x000ee4000800007f */
[----:B---3--:R-:W-:Y:S05]  /*36a60*/  @!P0 BRA `(.L_x_10312) ;  /* 0xfffffffc00f08947 */ /* 0x008fea000383ffff */
[----:B------:R-:W-:Y:S05]  /*36a70*/  BRA `(.L_x_10430) ;  /* 0xffffffdc00707947 */ /* 0x000fea000383ffff */
.L_x_10313:
        /* <DEDUP_REMOVED lines=11> */
.L_x_10432:
[----:B------:R-:W-:Y:S05]  /*36b30*/  BSYNC B0 ;  /* 0x0000000000007941 */ /* 0x000fea0003800000 */
.L_x_10431:
[----:B------:R-:W-:Y:S05]  /*36b40*/  BRA `(.L_x_10433) ;  /* 0xffffffdc00547947 */ /* 0x000fea000383ffff */
.L_x_10314:
[----:B------:R-:W-:Y:S01]  /*36b50*/  BSSY B0, `(.L_x_10434) ;  /* 0x0000006000007945 */ /* 0x000fe20003800000 */
[----:B------:R-:W-:-:S07]  /*36b60*/  IMAD.MOV.U32 R15, RZ, RZ, -0x1 ;  /* 0xffffffffff0f7424 */ /* 0x000fce00078e00ff */
[----:B012---:R-:W-:Y:S05]  /*36b70*/  WARPSYNC.COLLECTIVE R15, `(.L_x_10435) ;  /* 0x000000000f0c7348 */ /* 0x007fea0003c00000 */
[----:B------:R-:W-:Y:S02]  /*36b80*/  ELECT P6, UR62, PT ;  /* 0x00000000003e782f */ /* 0x000fe400038c0000 */
[----:B------:R-:W-:Y:S01]  /*36b90*/  MOV R14, UR62 ;  /* 0x0000003e000e7c02 */ /* 0x000fe20008000f00 */
[----:B012---:R-:W-:Y:S10]  /*36ba0*/  ENDCOLLECTIVE ;  /* 0x000000000000791b */ /* 0x007ff40003800000 */
.L_x_10435:
[----:B------:R-:W-:Y:S05]  /*36bb0*/  BSYNC B0 ;  /* 0x0000000000007941 */ /* 0x000fea0003800000 */
.L_x_10434:
[----:B------:R-:W-:Y:S05]  /*36bc0*/  BRA `(.L_x_10436) ;  /* 0xffffffdc00487947 */ /* 0x000fea000383ffff */
.L_x_10316:
[----:B-1----:R1:W2:Y:S02]  /*36bd0*/  SYNCS.PHASECHK.TRANS64.TRYWAIT P0, [R6+URZ], R5 ;  /* 0x00000005060075a7 */ /* 0x0022a4000800017f */
[----:B--2---:R-:W-:Y:S05]  /*36be0*/  @!P0 NANOSLEEP.SYNCS 0x989680 ;  /* 0x009896800000895d */ /* 0x004fea0003900000 */
[----:B------:R-:W2:Y:S02]  /*36bf0*/  @!P0 SYNCS.PHASECHK.TRANS64 P0, [R6+URZ], R5 ;  /* 0x00000005060085a7 */ /* 0x000ea4000800007f */
[----:B--2---:R-:W-:Y:S05]  /*36c00*/  @!P0 BRA `(.L_x_10316) ;  /* 0xfffffffc00f08947 */ /* 0x004fea000383ffff */
[----:B------:R-:W-:Y:S05]  /*36c10*/  BRA `(.L_x_10437) ;  /* 0xffffffdc00847947 */ /* 0x000fea000383ffff */
.L_x_10317:
[----:B--2---:R2:W3:Y:S02]  /*36c20*/  SYNCS.PHASECHK.TRANS64.TRYWAIT P0, [R7+URZ], R2 ;  /* 0x00000002070075a7 */ /* 0x0044e4000800017f */
[----:B---3--:R-:W-:Y:S05]  /*36c30*/  @!P0 NANOSLEEP.SYNCS 0x989680 ;  /* 0x009896800000895d */ /* 0x008fea0003900000 */
[----:B------:R-:W3:Y:S02]  /*36c40*/  @!P0 SYNCS.PHASECHK.TRANS64 P0, [R7+URZ], R2 ;  /* 0x00000002070085a7 */ /* 0x000ee4000800007f */
[----:B---3--:R-:W-:Y:S05]  /*36c50*/  @!P0 BRA `(.L_x_10317) ;  /* 0xfffffffc00f08947 */ /* 0x008fea000383ffff */
[----:B------:R-:W-:Y:S05]  /*36c60*/  BRA `(.L_x_10438) ;  /* 0xffffffdc00787947 */ /* 0x000fea000383ffff */
.L_x_10319:
[----:B---3--:R3:W4:Y:S02]  /*36c70*/  SYNCS.PHASECHK.TRANS64.TRYWAIT P0, [R4+URZ], R5 ;  /* 0x00000005040075a7 */ /* 0x008724000800017f */
[----:B----4-:R-:W-:Y:S05]  /*36c80*/  @!P0 NANOSLEEP.SYNCS 0x989680 ;  /* 0x009896800000895d */ /* 0x010fea0003900000 */
[----:B------:R-:W4:Y:S02]  /*36c90*/  @!P0 SYNCS.PHASECHK.TRANS64 P0, [R4+URZ], R5 ;  /* 0x00000005040085a7 */ /* 0x000f24000800007f */
[----:B----4-:R-:W-:Y:S05]  /*36ca0*/  @!P0 BRA `(.L_x_10319) ;  /* 0xfffffffc00f08947 */ /* 0x010fea000383ffff */
[----:B------:R-:W-:Y:S05]  /*36cb0*/  BRA `(.L_x_10439) ;  /* 0xffffffdc00807947 */ /* 0x000fea000383ffff */
        .type           $_ZN7cutlass13device_kernelIN5flash11enable_sm90INS1_16FlashAttnFwdSm90INS1_25CollectiveMainloopFwdSm90ILi2EN4cute5tupleIJNS5_1CILi1EEES8_S8_EEENS6_IJNS7_ILi128EEENS7_ILi96EEENS7_ILi64EEEEEELi256ENS_10bfloat16_tEfNS_4arch4Sm90ELb0ELb1ELb1ELb1ELb0ELb1ELb1ELb1ELb0ELb0ELb0ELb0EEENS1_21CollectiveEpilogueFwdINS6_IJSA_NS7_ILi256EEESB_EEES9_SE_SG_Li256ELb1ELb0ELb0ELb0EEENS1_36VarlenDynamicPersistentTileSchedulerILi128ELi96ELi256ELi32ELb0ELb0ELb1ELb1ELb0ELb1EEEEEEEEEvNT_6ParamsE$_ZZN5flash25CollectiveMainloopFwdSm90ILi2EN4cute5tupleIJNS1_1CILi1EEES4_S4_EEENS2_IJNS3_ILi128EEENS3_ILi96EEENS3_ILi64EEEEEELi256EN7cutlass10bfloat16_tEfNSA_4arch4Sm90ELb0ELb1ELb1ELb1ELb0ELb1ELb1ELb1ELb0ELb0ELb0ELb0EE3mmaINS_16FlashAttnFwdSm90ISE_NS_21CollectiveEpilogueFwdINS2_IJS6_NS3_ILi256EEES7_EEES5_SB_SD_Li256ELb1ELb0ELb0ELb0EEENS_36VarlenDynamicPersistentTileSchedulerILi128ELi96ELi256ELi32ELb0ELb0ELb1ELb1ELb0ELb1EEEE13SharedStorageENS1_6TensorINS1_11ArrayEngineIfLm128EEENS1_6LayoutINS2_IJNS2_IJNS3_ILi2EEEST_NS3_ILi32EEEEEES4_S4_EEENS2_IJNS2_IJS4_ST_NS3_ILi4EEEEEENS3_ILi0EEESZ_EEEEEEENS_7SoftmaxILi2ELi0EEEEEbRKNSE_6ParamsENSA_25PipelineTmaAsyncNoClusterILi2ENSA_16PipelineTmaAsyncILi2EEEEES1B_RNSA_13PipelineStateILj2EEERT0_RT1_iRiRKNS_16SeqlenInfoQKNewKILb1ELb1EEENS2_IJiiiiEEERT_ENKUliT_T0_T1_E_clIZSF_ISO_S12_S14_EbS17_S1B_S1B_S1E_S1G_S1I_iS1J_S1N_S1O_S1Q_EUlRS1R_iE0_NS3_ILb1EEES1Y_EEDaiS1R_S1S_S1T_,@function
        .size           $_ZN7cutlass13device_kernelIN5flash11enable_sm90INS1_16FlashAttnFwdSm90INS1_25CollectiveMainloopFwdSm90ILi2EN4cute5tupleIJNS5_1CILi1EEES8_S8_EEENS6_IJNS7_ILi128EEENS7_ILi96EEENS7_ILi64EEEEEELi256ENS_10bfloat16_tEfNS_4arch4Sm90ELb0ELb1ELb1ELb1ELb0ELb1ELb1ELb1ELb0ELb0ELb0ELb0EEENS1_21CollectiveEpilogueFwdINS6_IJSA_NS7_ILi256EEESB_EEES9_SE_SG_Li256ELb1ELb0ELb0ELb0EEENS1_36VarlenDynamicPersistentTileSchedulerILi128ELi96ELi256ELi32ELb0ELb0ELb1ELb1ELb0ELb1EEEEEEEEEvNT_6ParamsE$_ZZN5flash25CollectiveMainloopFwdSm90ILi2EN4cute5tupleIJNS1_1CILi1EEES4_S4_EEENS2_IJNS3_ILi128EEENS3_ILi96EEENS3_ILi64EEEEEELi256EN7cutlass10bfloat16_tEfNSA_4arch4Sm90ELb0ELb1ELb1ELb1ELb0ELb1ELb1ELb1ELb0ELb0ELb0ELb0EE3mmaINS_16FlashAttnFwdSm90ISE_NS_21CollectiveEpilogueFwdINS2_IJS6_NS3_ILi256EEES7_EEES5_SB_SD_Li256ELb1ELb0ELb0ELb0EEENS_36VarlenDynamicPersistentTileSchedulerILi128ELi96ELi256ELi32ELb0ELb0ELb1ELb1ELb0ELb1EEEE13SharedStorageENS1_6TensorINS1_11ArrayEngineIfLm128EEENS1_6LayoutINS2_IJNS2_IJNS3_ILi2EEEST_NS3_ILi32EEEEEES4_S4_EEENS2_IJNS2_IJS4_ST_NS3_ILi4EEEEEENS3_ILi0EEESZ_EEEEEEENS_7SoftmaxILi2ELi0EEEEEbRKNSE_6ParamsENSA_25PipelineTmaAsyncNoClusterILi2ENSA_16PipelineTmaAsyncILi2EEEEES1B_RNSA_13PipelineStateILj2EEERT0_RT1_iRiRKNS_16SeqlenInfoQKNewKILb1ELb1EEENS2_IJiiiiEEERT_ENKUliT_T0_T1_E_clIZSF_ISO_S12_S14_EbS17_S1B_S1B_S1E_S1G_S1I_iS1J_S1N_S1O_S1Q_EUlRS1R_iE0_NS3_ILb1EEES1Y_EEDaiS1R_S1S_S1T_,(.L_x_11972 - $_ZN7cutlass13device_kernelIN5flash11enable_sm90INS1_16FlashAttnFwdSm90INS1_25CollectiveMainloopFwdSm90ILi2EN4cute5tupleIJNS5_1CILi1EEES8_S8_EEENS6_IJNS7_ILi128EEENS7_ILi96EEENS7_ILi64EEEEEELi256ENS_10bfloat16_tEfNS_4arch4Sm90ELb0ELb1ELb1ELb1ELb0ELb1ELb1ELb1ELb0ELb0ELb0ELb0EEENS1_21CollectiveEpilogueFwdINS6_IJSA_NS7_ILi256EEESB_EEES9_SE_SG_Li256ELb1ELb0ELb0ELb0EEENS1_36VarlenDynamicPersistentTileSchedulerILi128ELi96ELi256ELi32ELb0ELb0ELb1ELb1ELb0ELb1EEEEEEEEEvNT_6ParamsE$_ZZN5flash25CollectiveMainloopFwdSm90ILi2EN4cute5tupleIJNS1_1CILi1EEES4_S4_EEENS2_IJNS3_ILi128EEENS3_ILi96EEENS3_ILi64EEEEEELi256EN7cutlass10bfloat16_tEfNSA_4arch4Sm90ELb0ELb1ELb1ELb1ELb0ELb1ELb1ELb1ELb0ELb0ELb0ELb0EE3mmaINS_16FlashAttnFwdSm90ISE_NS_21CollectiveEpilogueFwdINS2_IJS6_NS3_ILi256EEES7_EEES5_SB_SD_Li256ELb1ELb0ELb0ELb0EEENS_36VarlenDynamicPersistentTileSchedulerILi128ELi96ELi256ELi32ELb0ELb0ELb1ELb1ELb0ELb1EEEE13SharedStorageENS1_6TensorINS1_11ArrayEngineIfLm128EEENS1_6LayoutINS2_IJNS2_IJNS3_ILi2EEEST_NS3_ILi32EEEEEES4_S4_EEENS2_IJNS2_IJS4_ST_NS3_ILi4EEEEEENS3_ILi0EEESZ_EEEEEEENS_7SoftmaxILi2ELi0EEEEEbRKNSE_6ParamsENSA_25PipelineTmaAsyncNoClusterILi2ENSA_16PipelineTmaAsyncILi2EEEEES1B_RNSA_13PipelineStateILj2EEERT0_RT1_iRiRKNS_16SeqlenInfoQKNewKILb1ELb1EEENS2_IJiiiiEEERT_ENKUliT_T0_T1_E_clIZSF_ISO_S12_S14_EbS17_S1B_S1B_S1E_S1G_S1I_iS1J_S1N_S1O_S1Q_EUlRS1R_iE0_NS3_ILb1EEES1Y_EEDaiS1R_S1S_S1T_)
$_ZN7cutlass13device_kernelIN5flash11enable_sm90INS1_16FlashAttnFwdSm90INS1_25CollectiveMainloopFwdSm90ILi2EN4cute5tupleIJNS5_1CILi1EEES8_S8_EEENS6_IJNS7_ILi128EEENS7_ILi96EEENS7_ILi64EEEEEELi256ENS_10bfloat16_tEfNS_4arch4Sm90ELb0ELb1ELb1ELb1ELb0ELb1ELb1ELb1ELb0ELb0ELb0ELb0EEENS1_21CollectiveEpilogueFwdINS6_IJSA_NS7_ILi256EEESB_EEES9_SE_SG_Li256ELb1ELb0ELb0ELb0EEENS1_36VarlenDynamicPersistentTileSchedulerILi128ELi96ELi256ELi32ELb0ELb0ELb1ELb1ELb0ELb1EEEEEEEEEvNT_6ParamsE$_ZZN5flash25CollectiveMainloopFwdSm90ILi2EN4cute5tupleIJNS1_1CILi1EEES4_S4_EEENS2_IJNS3_ILi128EEENS3_ILi96EEENS3_ILi64EEEEEELi256EN7cutlass10bfloat16_tEfNSA_4arch4Sm90ELb0ELb1ELb1ELb1ELb0ELb1ELb1ELb1ELb0ELb0ELb0ELb0EE3mmaINS_16FlashAttnFwdSm90ISE_NS_21CollectiveEpilogueFwdINS2_IJS6_NS3_ILi256EEES7_EEES5_SB_SD_Li256ELb1ELb0ELb0ELb0EEENS_36VarlenDynamicPersistentTileSchedulerILi128ELi96ELi256ELi32ELb0ELb0ELb1ELb1ELb0ELb1EEEE13SharedStorageENS1_6TensorINS1_11ArrayEngineIfLm128EEENS1_6LayoutINS2_IJNS2_IJNS3_ILi2EEEST_NS3_ILi32EEEEEES4_S4_EEENS2_IJNS2_IJS4_ST_NS3_ILi4EEEEEENS3_ILi0EEESZ_EEEEEEENS_7SoftmaxILi2ELi0EEEEEbRKNSE_6ParamsENSA_25PipelineTmaAsyncNoClusterILi2ENSA_16PipelineTmaAsyncILi2EEEEES1B_RNSA_13PipelineStateILj2EEERT0_RT1_iRiRKNS_16SeqlenInfoQKNewKILb1ELb1EEENS2_IJiiiiEEERT_ENKUliT_T0_T1_E_clIZSF_ISO_S12_S14_EbS17_S1B_S1B_S1E_S1G_S1I_iS1J_S1N_S1O_S1Q_EUlRS1R_iE0_NS3_ILb1EEES1Y_EEDaiS1R_S1S_S1T_:
[----:B------:R-:W-:Y:S01]  /*36cc0*/  R2UR UR5, R3 ;  /* 0x00000000030572ca */ /* 0x000fe200000e0000 */
[----:B------:R-:W-:-:S12]  /*36cd0*/  ULDC UR4, c[0x0][0x20] ;  /* 0x0000080000047ab9 */ /* 0x000fd80000000800 */
[----:B------:R-:W-:-:S09]  /*36ce0*/  UIADD3 UR4, -UR4, UR5, URZ ;  /* 0x0000000504047290 */ /* 0x000fd2000fffe13f */
[----:B------:R-:W2:Y:S04]  /*36cf0*/  LDL.64 R6, [UR4+0x18] ;  /* 0x00001804ff067983 */ /* 0x000ea80008100a00 */
[----:B------:R-:W3:Y:S01]  /*36d00*/  LDL.64 R4, [UR4] ;  /* 0x00000004ff047983 */ /* 0x000ee20008100a00 */
[----:B------:R-:W-:-:S03]  /*36d10*/  ULDC.64 UR6, c[0x0][0x208] ;  /* 0x0000820000067ab9 */ /* 0x000fc60000000a00 */
[----:B--2---:R-:W2:Y:S04]  /*36d20*/  LD.E R8, desc[UR6][R6.64+0x1c] ;  /* 0x00001c0606087980 */ /* 0x004ea8000c101900 */
[----:B---3--:R0:W5:Y:S04]  /*36d30*/  LD.E R3, desc[UR6][R4.64] ;  /* 0x0000000604037980 */ /* 0x008168000c101900 */
[----:B------:R0:W5:Y:S01]  /*36d40*/  LD.E R10, desc[UR6][R4.64+0x4] ;  /* 0x00000406040a7980 */ /* 0x000162000c101900 */
[----:B------:R-:W-:Y:S01]  /*36d50*/  BSSY B1, `(.L_x_10440) ;  /* 0x0000005000017945 */ /* 0x000fe20003800000 */
[----:B--2---:R-:W-:-:S04]  /*36d60*/  LOP3.LUT R8, R8, 0x1, RZ, 0xfc, !PT ;  /* 0x0000000108087812 */ /* 0x004fc800078efcff */
[----:B------:R-:W-:-:S13]  /*36d70*/  ISETP.NE.AND P0, PT, R8, 0x3, PT ;  /* 0x000000030800780c */ /* 0x000fda0003f05270 */
[----:B0-----:R-:W-:Y:S05]  /*36d80*/  @!P0 BRA `(.L_x_10441) ;  /* 0x0000000000048947 */ /* 0x001fea0003800000 */
[----:B------:R-:W-:Y:S01]  /*36d90*/  BPT.TRAP 0x1 ;  /* 0x000000040000795c */ /* 0x000fe20000300000 */
.L_x_10441:
[----:B------:R-:W-:Y:S05]  /*36da0*/  BSYNC B1 ;  /* 0x0000000000017941 */ /* 0x000fea0003800000 */
.L_x_10440:
        /* <DEDUP_REMOVED lines=13> */
.L_x_10443:
[----:B------:R-:W-:Y:S05]  /*36e80*/  BSYNC B1 ;  /* 0x0000000000017941 */ /* 0x000fea0003800000 */
.L_x_10442:
        /* <DEDUP_REMOVED lines=8> */
.L_x_10445:
[----:B------:R-:W-:Y:S05]  /*36f10*/  BSYNC B1 ;  /* 0x0000000000017941 */ /* 0x000fea0003800000 */
.L_x_10444:
[----:B0----5:R-:W2:Y:S04]  /*36f20*/  LDL.64 R8, [UR4] ;  /* 0x00000004ff087983 */ /* 0x021ea80008100a00 */
[----:B------:R-:W3:Y:S04]  /*36f30*/  LDL.64 R6, [UR4+0x28] ;  /* 0x00002804ff067983 */ /* 0x000ee80008100a00 */
[----:B------:R-:W4:Y:S04]  /*36f40*/  LDL.64 R4, [UR4+0x20] ;  /* 0x00002004ff047983 */ /* 0x000f280008100a00 */
[----:B------:R-:W4:Y:S04]  /*36f50*/  LDL.64 R10, [UR4+0x8] ;  /* 0x00000804ff0a7983 */ /* 0x000f280008100a00 */
[----:B--2---:R-:W2:Y:S04]  /*36f60*/  LD.E R9, desc[UR6][R8.64] ;  /* 0x0000000608097980 */ /* 0x004ea8000c101900 */
[----:B---3--:R-:W2:Y:S01]  /*36f70*/  LD.E.64 R12, desc[UR6][R6.64] ;  /* 0x00000006060c7980 */ /* 0x008ea2000c101b00 */
[----:B------:R-:W-:Y:S05]  /*36f80*/  WARPSYNC.ALL ;  /* 0x0000000000007948 */ /* 0x000fea0003800000 */
[----:B----4-:R0:W-:Y:S04]  /*36f90*/  ST.E desc[UR6][R10.64], RZ ;  /* 0x000000ff0a007985 */ /* 0x0101e8000c101906 */
[----:B------:R-:W3:Y:S01]  /*36fa0*/  LD.E.64 R6, desc[UR6][R4.64] ;  /* 0x0000000604067980 */ /* 0x000ee2000c101b00 */
[----:B--2---:R-:W-:Y:S01]  /*36fb0*/  IMAD R8, R9, 0x300, R12 ;  /* 0x0000030009087824 */ /* 0x004fe200078e020c */
[----:B------:R-:W-:Y:S01]  /*36fc0*/  WARPGROUP.ARRIVE ;  /* 0x00000000000079c5 */ /* 0x000fe20000000000 */
[----:B------:R-:W-:-:S02]  /*36fd0*/  IMAD.MOV.U32 R9, RZ, RZ, R13 ;  /* 0x000000ffff097224 */ /* 0x000fc400078e000d */
[----:B------:R-:W-:Y:S01]  /*36fe0*/  IMAD.MOV.U32 R211, RZ, RZ, 0x1 ;  /* 0x00000001ffd37424 */ /* 0x000fe200078e00ff */
        /* <DEDUP_REMOVED lines=10> */
[----:B------:R-:W-:-:S03]  /*37090*/  WARPGROUP.ARRIVE ;  /* 0x00000000000079c5 */ /* 0x000fc60000000000 */
        /* <DEDUP_REMOVED lines=21> */
[----:B------:R-:W-:-:S03]  /*371f0*/  IMAD.MOV.U32 R9, RZ, RZ, R13 ;  /* 0x000000ffff097224 */ /* 0x000fc600078e000d */
        /* <DEDUP_REMOVED lines=8> */
[----:B------:R-:W2:Y:S04]  /*37280*/  LDL.64 R6, [UR4+0x38] ;  /* 0x00003804ff067983 */ /* 0x000ea80008100a00 */
[----:B------:R-:W3:Y:S04]  /*37290*/  LDL.64 R4, [UR4+0x30] ;  /* 0x00003004ff047983 */ /* 0x000ee80008100a00 */
[----:B--2---:R-:W2:Y:S01]  /*372a0*/  LD.E R6, desc[UR6][R6.64] ;  /* 0x0000000606067980 */ /* 0x004ea2000c101900 */
[----:B---3--:R-:W-:Y:S01]  /*372b0*/  MOV R4, R4 ;  /* 0x0000000400047202 */ /* 0x008fe20000000f00 */
[----:B------:R-:W-:Y:S01]  /*372c0*/  BSSY B1, `(.L_x_10447) ;  /* 0x0000007000017945 */ /* 0x000fe20003800000 */
[----:B--2---:R-:W-:-:S04]  /*372d0*/  LEA.HI R3, R6, R6, RZ, 0x1 ;  /* 0x0000000606037211 */ /* 0x004fc800078f08ff */
[----:B------:R-:W-:-:S05]  /*372e0*/  LOP3.LUT R3, R3, 0xfffffffe, RZ, 0xc0, !PT ;  /* 0xfffffffe03037812 */ /* 0x000fca00078ec0ff */
[----:B------:R-:W-:-:S05]  /*372f0*/  IMAD.IADD R3, R6, 0x1, -R3 ;  /* 0x0000000106037824 */ /* 0x000fca00078e0a03 */
[----:B------:R-:W-:-:S04]  /*37300*/  SHF.L.U32 R3, R3, 0x1f, RZ ;  /* 0x0000001f03037819 */ /* 0x000fc800000006ff */
[----:B------:R-:W1:Y:S02]  /*37310*/  SYNCS.PHASECHK.TRANS64.TRYWAIT P0, [R4+URZ+0x32410], R3 ;  /* 0x03241003040075a7 */ /* 0x000e64000800017f */
[----:B01----:R-:W-:Y:S05]  /*37320*/  @!P0 BRA `(.L_x_10448) ;  /* 0x000000b000f08947 */ /* 0x003fea0003800000 */
.L_x_10471:
[----:B------:R-:W-:Y:S05]  /*37330*/  BSYNC B1 ;  /* 0x0000000000017941 */ /* 0x000fea0003800000 */
.L_x_10447:
[----:B------:R-:W2:Y:S04]  /*37340*/  LDL.64 R6, [UR4+0x40] ;  /* 0x00004004ff067983 */ /* 0x000ea80008100a00 */
[----:B0-----:R-:W3:Y:S04]  /*37350*/  LDL.64 R4, [UR4] ;  /* 0x00000004ff047983 */ /* 0x001ee80008100a00 */
        /* <DEDUP_REMOVED lines=8> */
.L_x_10450:
[----:B------:R-:W-:Y:S05]  /*373e0*/  BSYNC B1 ;  /* 0x0000000000017941 */ /* 0x000fea0003800000 */
.L_x_10449:
        /* <DEDUP_REMOVED lines=13> */
.L_x_10452:
[----:B------:R-:W-:Y:S05]  /*374c0*/  BSYNC B1 ;  /* 0x0000000000017941 */ /* 0x000fea0003800000 */
.L_x_10451:
        /* <DEDUP_REMOVED lines=8> */
.L_x_10454:
[----:B------:R-:W-:Y:S05]  /*37550*/  BSYNC B1 ;  /* 0x0000000000017941 */ /* 0x000fea0003800000 */
.L_x_10453:
[----:B------:R-:W2:Y:S04]  /*37560*/  LDL.64 R10, [UR4] ;  /* 0x00000004ff0a7983 */ /* 0x000ea80008100a00 */
[----:B0----5:R-:W3:Y:S04]  /*37570*/  LDL.64 R8, [UR4+0x58] ;  /* 0x00005804ff087983 */ /* 0x021ee80008100a00 */
[----:B------:R-:W4:Y:S04]  /*37580*/  LDL.64 R4, [UR4+0x48] ;  /* 0x00004804ff047983 */ /* 0x000f280008100a00 */
[----:B------:R-:W3:Y:S04]  /*37590*/  LDL.64 R6, [UR4+0x50] ;  /* 0x00005004ff067983 */ /* 0x000ee80008100a00 */
[----:B------:R-:W3:Y:S04]  /*375a0*/  LDL.LU R18, [R1+0x470] ;  /* 0x0004700001127983 */ /* 0x000ee80000300800 */
[----:B--2---:R-:W2:Y:S04]  /*375b0*/  LD.E R15, desc[UR6][R10.64] ;  /* 0x000000060a0f7980 */ /* 0x004ea8000c101900 */
[----:B----4-:R-:W4:Y:S04]  /*375c0*/  LD.E R3, desc[UR6][R4.64] ;  /* 0x0000000604037980 */ /* 0x010f28000c101900 */
[----:B---3--:R-:W2:Y:S04]  /*375d0*/  LD.E.64 R10, desc[UR6][R8.64] ;  /* 0x00000006080a7980 */ /* 0x008ea8000c101b00 */
[----:B------:R-:W3:Y:S01]  /*375e0*/  LD.E.64 R12, desc[UR6][R6.64] ;  /* 0x00000006060c7980 */ /* 0x000ee2000c101b00 */
[----:B------:R-:W-:Y:S05]  /*375f0*/  WARPSYNC.ALL ;  /* 0x0000000000007948 */ /* 0x000fea0003800000 */
[----:B------:R-:W-:Y:S01]  /*37600*/  WARPGROUP.ARRIVE ;  /* 0x00000000000079c5 */ /* 0x000fe20000000000 */
[----:B----4-:R-:W-:Y:S01]  /*37610*/  ISETP.NE.U32.AND P0, PT, R3, RZ, PT ;  /* 0x000000ff0300720c */ /* 0x010fe20003f05070 */
[----:B--2---:R-:W-:-:S02]  /*37620*/  IMAD R14, R15, 0xc00, R10 ;  /* 0x00000c000f0e7824 */ /* 0x004fc400078e020a */
[----:B------:R-:W-:Y:S01]  /*37630*/  IMAD.MOV.U32 R15, RZ, RZ, R11 ;  /* 0x000000ffff0f7224 */ /* 0x000fe200078e000b */
[----:B---3--:R-:W-:Y:S02]  /*37640*/  R2UR UR8, R12 ;  /* 0x000000000c0872ca */ /* 0x008fe400000e0000 */
[----:B------:R-:W-:Y:S02]  /*37650*/  R2UR UR9, R13 ;  /* 0x000000000d0972ca */ /* 0x000fe400000e0000 */
[----:B------:R-:W-:Y:S02]  /*37660*/  R2UR UR10, R14 ;  /* 0x000000000e0a72ca */ /* 0x000fe400000e0000 */
[----:B------:R-:W-:-:S03]  /*37670*/  R2UR UR11, R15 ;  /* 0x000000000f0b72ca */ /* 0x000fc600000e0000 */
[----:B------:R-:W-:-:S10]  /*37680*/  VOTEU.ANY UP0, P0 ;  /* 0x00000000003f7886 */ /* 0x000fd40000000100 */
[----:B------:R-:W-:Y:S03]  /*37690*/  HGMMA.64x96x16.F32.BF16 R24, gdesc[UR8], R24, UP0, gsb0 ;  /* 0x01600000081879f0 */ /* 0x000fe6000b801818 */
[----:B------:R-:W-:Y:S02]  /*376a0*/  WARPGROUP.DEPBAR.LE gsb0, 0x0 ;  /* 0x00008000000079c5 */ /* 0x000fe40000010000 */
[----:B------:R-:W-:Y:S04]  /*376b0*/  ST.E desc[UR6][R4.64], R211 ;  /* 0x000000d304007985 */ /* 0x000fe8000c101906 */
[----:B------:R-:W2:Y:S01]  /*376c0*/  LD.E.64 R8, desc[UR6][R6.64] ;  /* 0x0000000606087980 */ /* 0x000ea2000c101b00 */
[----:B------:R-:W-:Y:S01]  /*376d0*/  VIADD R10, R14, 0x2 ;  /* 0x000000020e0a7836 */ /* 0x000fe20000000000 */
[----:B------:R-:W-:-:S04]  /*376e0*/  R2UR UR11, R11 ;  /* 0x000000000b0b72ca */ /* 0x000fc800000e0000 */
[----:B------:R-:W-:Y:S01]  /*376f0*/  R2UR UR10, R10 ;  /* 0x000000000a0a72ca */ /* 0x000fe200000e0000 */
[----:B------:R-:W-:Y:S01]  /*37700*/  WARPGROUP.ARRIVE ;  /* 0x00000000000079c5 */ /* 0x000fe20000000000 */
        /* <DEDUP_REMOVED lines=153> */
[----:B------:R-:W-:-:S06]  /*380a0*/  WARPGROUP.ARRIVE ;  /* 0x00000000000079c5 */ /* 0x000fcc0000000000 */
[----:B------:R-:W0:Y:S02]  /*380b0*/  S2R R215, SR_TID.X ;  /* 0x0000000000d77919 */ /* 0x000e240000002100 */
[----:B0-----:R-:W-:Y:S01]  /*380c0*/  LOP3.LUT P1, RZ, R215, 0x7f, RZ, 0xc0, !PT ;  /* 0x0000007fd7ff7812 */ /* 0x001fe2000782c0ff */
[----:B--2---:R-:W-:Y:S01]  /*380d0*/  VIADD R8, R8, 0xc06 ;  /* 0x00000c0608087836 */ /* 0x004fe20000000000 */
[----:B------:R-:W-:-:S04]  /*380e0*/  R2UR UR9, R9 ;  /* 0x00000000090972ca */ /* 0x000fc800000e0000 */
[----:B------:R-:W-:-:S13]  /*380f0*/  R2UR UR8, R8 ;  /* 0x00000000080872ca */ /* 0x000fda00000e0000 */
[----:B------:R-:W-:Y:S03]  /*38100*/  HGMMA.64x96x16.F32.BF16 R24, gdesc[UR8], R24, gsb0 ;  /* 0x01600000081879f0 */ /* 0x000fe60008001818 */
[----:B------:R-:W-:Y:S02]  /*38110*/  WARPGROUP.DEPBAR.LE gsb0, 0x0 ;  /* 0x00008000000079c5 */ /* 0x000fe40000010000 */
[----:B------:R0:W-:Y:S04]  /*38120*/  ST.E desc[UR6][R4.64], R211 ;  /* 0x000000d304007985 */ /* 0x0001e8000c101906 */
[----:B------:R-:W2:Y:S04]  /*38130*/  @!P1 LDL.64 R6, [UR4+0x18] ;  /* 0x00001804ff069983 */ /* 0x000ea80008100a00 */
[----:B------:R-:W3:Y:S01]  /*38140*/  @!P1 LDL.64 R8, [UR4] ;  /* 0x00000004ff089983 */ /* 0x000ee20008100a00 */
[----:B------:R-:W-:-:S04]  /*38150*/  SHF.R.U32.HI R3, RZ, 0x7, R215 ;  /* 0x00000007ff037819 */ /* 0x000fc800000116d7 */
[----:B------:R-:W-:-:S05]  /*38160*/  IADD3 R3, -R3, 0xb, RZ ;  /* 0x0000000b03037810 */ /* 0x000fca0007ffe1ff */
[----:B------:R1:W-:Y:S06]  /*38170*/  BAR.ARV R3, 0x100 ;  /* 0x000400030000751d */ /* 0x0003ec0000002000 */
[----:B--2---:R-:W2:Y:S04]  /*38180*/  @!P1 LD.E.64 R6, desc[UR6][R6.64+0x30] ;  /* 0x0000300606069980 */ /* 0x004ea8000c101b00 */
[----:B---3--:R-:W3:Y:S01]  /*38190*/  @!P1 LD.E R8, desc[UR6][R8.64] ;  /* 0x0000000608089980 */ /* 0x008ee2000c101900 */
[----:B--2---:R-:W-:-:S05]  /*381a0*/  @!P1 MOV R11, R6 ;  /* 0x00000006000b9202 */ /* 0x004fca0000000f00 */
[----:B---3--:R-:W-:-:S05]  /*381b0*/  @!P1 IMAD R10, R8, 0x8, R11 ;  /* 0x00000008080a9824 */ /* 0x008fca00078e020b */
[----:B------:R-:W-:-:S04]  /*381c0*/  @!P1 PRMT R10, RZ, 0x654, R10 ;  /* 0x00000654ff0a9816 */ /* 0x000fc8000000000a */
[----:B------:R2:W-:Y:S02]  /*381d0*/  @!P1 SYNCS.ARRIVE.TRANS64.RED.A1T0 RZ, [R10+URZ], RZ ;  /* 0x000000ff0aff99a7 */ /* 0x0005e4000810043f */
[----:B--2---:R-:W2:Y:S01]  /*381e0*/  LDL.64 R10, [UR4+0x68] ;  /* 0x00006804ff0a7983 */ /* 0x004ea20008100a00 */
[----:B------:R-:W-:-:S05]  /*381f0*/  IMAD.MOV.U32 R74, RZ, RZ, R72 ;  /* 0x000000ffff4a7224 */ /* 0x000fca00078e0048 */
[----:B------:R-:W3:Y:S04]  /*38200*/  LD.E R76, desc[UR6][R74.64] ;  /* 0x000000064a4c7980 */ /* 0x000ee8000c101900 */
[----:B--2---:R-:W2:Y:S01]  /*38210*/  LD.E.64 R10, desc[UR6][R10.64] ;  /* 0x000000060a0a7980 */ /* 0x004ea2000c101b00 */
[----:B------:R-:W-:-:S03]  /*38220*/  IMAD.MOV.U32 R72, RZ, RZ, R2 ;  /* 0x000000ffff487224 */ /* 0x000fc600078e0002 */
[----:B0-----:R-:W4:Y:S04]  /*38230*/  LD.E R5, desc[UR6][R74.64+0x8] ;  /* 0x000008064a057980 */ /* 0x001f28000c101900 */
[----:B------:R0:W4:Y:S04]  /*38240*/  LD.E R73, desc[UR6][R72.64] ;  /* 0x0000000648497980 */ /* 0x000128000c101900 */
[----:B-1----:R-:W3:Y:S04]  /*38250*/  LD.E R3, desc[UR6][R74.64+0x18] ;  /* 0x000018064a037980 */ /* 0x002ee8000c101900 */
[----:B------:R-:W4:Y:S04]  /*38260*/  LD.E R4, desc[UR6][R74.64+0x4] ;  /* 0x000004064a047980 */ /* 0x000f28000c101900 */
[----:B------:R-:W4:Y:S04]  /*38270*/  LD.E R77, desc[UR6][R74.64+0xc] ;  /* 0x00000c064a4d7980 */ /* 0x000f28000c101900 */
[----:B------:R-:W4:Y:S04]  /*38280*/  LD.E R78, desc[UR6][R74.64+0x10] ;  /* 0x000010064a4e7980 */ /* 0x000f28000c101900 */
[----:B------:R-:W4:Y:S04]  /*38290*/  LD.E R79, desc[UR6][R74.64+0x14] ;  /* 0x000014064a4f7980 */ /* 0x000f28000c101900 */
[----:B--2---:R-:W2:Y:S01]  /*382a0*/  LD.E R15, desc[UR6][R10.64] ;  /* 0x000000060a0f7980 */ /* 0x004ea2000c101900 */
[----:B------:R-:W-:-:S04]  /*382b0*/  LOP3.LUT R18, R18, 0xfff7ffff, RZ, 0xc0, !PT ;  /* 0xfff7ffff12127812 */ /* 0x000fc800078ec0ff */
[----:B------:R-:W-:-:S05]  /*382c0*/  @P1 LOP3.LUT R18, R18, 0x80000, RZ, 0xfc, !PT ;  /* 0x0008000012121812 */ /* 0x000fca00078efcff */
[----:B------:R1:W-:Y:S01]  /*382d0*/  STL [R1+0x470], R18 ;  /* 0x0004701201007387 */ /* 0x0003e20000100800 */
[----:B---3--:R-:W-:Y:S01]  /*382e0*/  ISETP.GE.AND P0, PT, R3, 0x1, PT ;  /* 0x000000010300780c */ /* 0x008fe20003f06270 */
[----:B------:R-:W-:Y:S01]  /*382f0*/  BSSY B1, `(.L_x_10456) ;  /* 0x000009d000017945 */ /* 0x000fe20003800000 */
[----:B----4-:R-:W-:Y:S02]  /*38300*/  IMAD R79, R0, -0x60, R79 ;  /* 0xffffffa0004f7824 */ /* 0x010fe400078e024f */
[-C--:B--2---:R-:W-:Y:S01]  /*38310*/  FMUL.FTZ R9, R31, R15.reuse ;  /* 0x0000000f1f097220 */ /* 0x084fe20000410000 */
[----:B------:R-:W-:Y:S01]  /*38320*/  SHF.R.S32.HI R31, RZ, 0x1f, R76 ;  /* 0x0000001fff1f7819 */ /* 0x000fe2000001144c */
[----:B------:R-:W-:-:S03]  /*38330*/  FMUL.FTZ R33, R33, R15 ;  /* 0x0000000f21217220 */ /* 0x000fc60000410000 */
[----:B------:R-:W-:Y:S01]  /*38340*/  LEA.HI R31, R31, R76, RZ, 0x7 ;  /* 0x0000004c1f1f7211 */ /* 0x000fe200078f38ff */
[----:B------:R2:W3:Y:S01]  /*38350*/  MUFU.TANH R82, R33 ;  /* 0x0000002100527308 */ /* 0x0004e20000002400 */
[----:B------:R-:W-:Y:S02]  /*38360*/  FMUL.FTZ R32, R32, R15 ;  /* 0x0000000f20207220 */ /* 0x000fe40000410000 */
[----:B--2---:R-:W-:-:S05]  /*38370*/  LOP3.LUT R33, R31, 0xffffff80, RZ, 0xc0, !PT ;  /* 0xffffff801f217812 */ /* 0x004fca00078ec0ff */
[----:B------:R2:W4:Y:S01]  /*38380*/  MUFU.TANH R81, R32 ;  /* 0x0000002000517308 */ /* 0x0005220000002400 */
[----:B------:R-:W-:Y:S02]  /*38390*/  IMAD.IADD R33, R76, 0x1, -R33 ;  /* 0x000000014c217824 */ /* 0x000fe400078e0a21 */
[----:B------:R-:W-:-:S03]  /*383a0*/  FMUL.FTZ R37, R37, R15 ;  /* 0x0000000f25257220 */ /* 0x000fc60000410000 */
[----:B--2---:R-:W-:Y:S02]  /*383b0*/  SHF.R.S32.HI R32, RZ, 0x1f, R33 ;  /* 0x0000001fff207819 */ /* 0x004fe40000011421 */
[----:B------:R2:W0:Y:S01]  /*383c0*/  MUFU.TANH R84, R37 ;  /* 0x0000002500547308 */ /* 0x0004220000002400 */
[-C--:B------:R-:W-:Y:S01]  /*383d0*/  FMUL.FTZ R8, R30, R15.reuse ;  /* 0x0000000f1e087220 */ /* 0x080fe20000410000 */
[----:B------:R-:W-:Y:S01]  /*383e0*/  SHF.R.S32.HI R30, RZ, 0x7, R31 ;  /* 0x00000007ff1e7819 */ /* 0x000fe2000001141f */
[-C--:B------:R-:W-:Y:S01]  /*383f0*/  FMUL.FTZ R12, R38, R15.reuse ;  /* 0x0000000f260c7220 */ /* 0x080fe20000410000 */
[----:B------:R-:W-:Y:S01]  /*38400*/  FMUL.FTZ R13, R39, R15 ;  /* 0x0000000f270d7220 */ /* 0x000fe20000410000 */
[----:B--2---:R-:W-:Y:S02]  /*38410*/  LEA.HI R37, R32, R33, RZ, 0x2 ;  /* 0x0000002120257211 */ /* 0x004fe400078f10ff */
[----:B------:R-:W-:Y:S02]  /*38420*/  LEA.HI R31, R31, R30, RZ, 0x1 ;  /* 0x0000001e1f1f7211 */ /* 0x000fe400078f08ff */
[----:B------:R-:W-:-:S02]  /*38430*/  SHF.R.S32.HI R38, RZ, 0x2, R37 ;  /* 0x00000002ff267819 */ /* 0x000fc40000011425 */
[----:B------:R-:W-:Y:S02]  /*38440*/  SHF.R.S32.HI R39, RZ, 0x1f, R37 ;  /* 0x0000001fff277819 */ /* 0x000fe40000011425 */
[----:B------:R-:W-:Y:S02]  /*38450*/  LEA.HI R32, R32, R33, RZ, 0x5 ;  /* 0x0000002120207211 */ /* 0x000fe400078f28ff */
[----:B------:R-:W-:Y:S02]  /*38460*/  LEA.HI R39, R39, R38, RZ, 0x3 ;  /* 0x0000002627277211 */ /* 0x000fe400078f18ff */
[----:B------:R-:W-:Y:S01]  /*38470*/  LOP3.LUT R31, R31, 0x3fffffe, RZ, 0xc0, !PT ;  /* 0x03fffffe1f1f7812 */ /* 0x000fe200078ec0ff */
[-C--:B------:R-:W-:Y:S01]  /*38480*/  FMUL.FTZ R28, R28, R15.reuse ;  /* 0x0000000f1c1c7220 */ /* 0x080fe20000410000 */
[-C--:B------:R-:W-:Y:S01]  /*38490*/  FMUL.FTZ R29, R29, R15.reuse ;  /* 0x0000000f1d1d7220 */ /* 0x080fe20000410000 */
[----:B------:R-:W-:Y:S01]  /*384a0*/  FMUL.FTZ R36, R36, R15 ;  /* 0x0000000f24247220 */ /* 0x000fe20000410000 */
[----:B------:R-:W-:-:S02]  /*384b0*/  SHF.R.S32.HI R32, RZ, 0x5, R32 ;  /* 0x00000005ff207819 */ /* 0x000fc40000011420 */
[----:B------:R-:W-:Y:S01]  /*384c0*/  LOP3.LUT R39, R39, 0xfffffff8, RZ, 0xc0, !PT ;  /* 0xfffffff827277812 */ /* 0x000fe200078ec0ff */
[----:B------:R-:W-:Y:S01]  /*384d0*/  IMAD.IADD R31, R30, 0x1, -R31 ;  /* 0x000000011e1f7824 */ /* 0x000fe200078e0a1f */
[----:B------:R-:W-:Y:S01]  /*384e0*/  LOP3.LUT R30, R37, 0x7ffffffc, RZ, 0xc0, !PT ;  /* 0x7ffffffc251e7812 */ /* 0x000fe200078ec0ff */
[-C--:B------:R-:W-:Y:S01]  /*384f0*/  FMUL.FTZ R7, R24, R15.reuse ;  /* 0x0000000f18077220 */ /* 0x080fe20000410000 */
[-C--:B------:R-:W-:Y:S01]  /*38500*/  FMUL.FTZ R14, R25, R15.reuse ;  /* 0x0000000f190e7220 */ /* 0x080fe20000410000 */
[-C--:B------:R-:W-:Y:S01]  /*38510*/  FMUL.FTZ R2, R26, R15.reuse ;  /* 0x0000000f1a027220 */ /* 0x080fe20000410000 */
[-C--:B------:R-:W-:Y:S01]  /*38520*/  FMUL.FTZ R6, R27, R15.reuse ;  /* 0x0000000f1b067220 */ /* 0x080fe20000410000 */
[----:B0-----:R-:W0:Y:S01]  /*38530*/  MUFU.TANH R72, R28 ;  /* 0x0000001c00487308 */ /* 0x001e220000002400 */
[-C--:B------:R-:W-:Y:S01]  /*38540*/  FMUL.FTZ R10, R34, R15.reuse ;  /* 0x0000000f220a7220 */ /* 0x080fe20000410000 */
[----:B------:R-:W-:Y:S01]  /*38550*/  FMUL.FTZ R11, R35, R15 ;  /* 0x0000000f230b7220 */ /* 0x000fe20000410000 */
[----:B------:R-:W-:-:S02]  /*38560*/  IMAD R37, R0, -0x60, R5 ;  /* 0xffffffa000257824 */ /* 0x000fc400078e0205 */
[-C--:B------:R-:W-:Y:S01]  /*38570*/  FMUL.FTZ R40, R40, R15.reuse ;  /* 0x0000000f28287220 */ /* 0x080fe20000410000 */
[-C--:B-1----:R-:W-:Y:S01]  /*38580*/  FMUL.FTZ R18, R42, R15.reuse ;  /* 0x0000000f2a127220 */ /* 0x082fe20000410000 */
[-C--:B------:R-:W-:Y:S01]  /*38590*/  FMUL.FTZ R44, R44, R15.reuse ;  /* 0x0000000f2c2c7220 */ /* 0x080fe20000410000 */
[-C--:B------:R-:W-:Y:S01]  /*385a0*/  FMUL.FTZ R45, R45, R15.reuse ;  /* 0x0000000f2d2d7220 */ /* 0x080fe20000410000 */
[----:B------:R1:W2:Y:S01]  /*385b0*/  MUFU.TANH R80, R29 ;  /* 0x0000001d00507308 */ /* 0x0002a20000002400 */
        /* <DEDUP_REMOVED lines=19> */
[----:B------:R-:W-:Y:S01]  /*386f0*/  FMUL.FTZ R69, R69, R15 ;  /* 0x0000000f45457220 */ /* 0x000fe20000410000 */
[----:B------:R-:W-:-:S02]  /*38700*/  IMAD R32, R73, 0x8, R32 ;  /* 0x0000000849207824 */ /* 0x000fc400078e0220 */
[-C--:B------:R-:W-:Y:S01]  /*38710*/  FMUL.FTZ R70, R70, R15.reuse ;  /* 0x0000000f46467220 */ /* 0x080fe20000410000 */
[----:B------:R-:W-:Y:S02]  /*38720*/  IMAD.IADD R39, R38, 0x1, -R39 ;  /* 0x0000000126277824 */ /* 0x000fe400078e0a27 */
[-C--:B------:R-:W-:Y:S01]  /*38730*/  FMUL.FTZ R48, R48, R15.reuse ;  /* 0x0000000f30307220 */ /* 0x080fe20000410000 */
[-C--:B------:R-:W-:Y:S01]  /*38740*/  FMUL.FTZ R49, R49, R15.reuse ;  /* 0x0000000f31317220 */ /* 0x080fe20000410000 */
[-C--:B------:R-:W-:Y:S01]  /*38750*/  FMUL.FTZ R52, R52, R15.reuse ;  /* 0x0000000f34347220 */ /* 0x080fe20000410000 */
[-C--:B------:R-:W-:Y:S01]  /*38760*/  FMUL.FTZ R53, R53, R15.reuse ;  /* 0x0000000f35357220 */ /* 0x080fe20000410000 */
[-C--:B------:R-:W-:Y:S01]  /*38770*/  FMUL.FTZ R60, R60, R15.reuse ;  /* 0x0000000f3c3c7220 */ /* 0x080fe20000410000 */
[-C--:B------:R-:W-:Y:S01]  /*38780*/  FMUL.FTZ R41, R41, R15.reuse ;  /* 0x0000000f29297220 */ /* 0x080fe20000410000 */
[----:B------:R-:W-:Y:S01]  /*38790*/  IMAD.IADD R30, R33, 0x1, -R30 ;  /* 0x00000001211e7824 */ /* 0x000fe200078e0a1e */
[----:B------:R-:W-:Y:S01]  /*387a0*/  IADD3 R33, -R4, 0x1, R37 ;  /* 0x0000000104217810 */ /* 0x000fe20007ffe125 */
[----:B------:R-:W-:Y:S01]  /*387b0*/  IMAD.U32 R32, R32, 0x10, R39 ;  /* 0x0000001020207824 */ /* 0x000fe200078e0027 */
[----:B------:R-:W1:Y:S01]  /*387c0*/  MUFU.TANH R7, R7 ;  /* 0x0000000700077308 */ /* 0x000e620000002400 */
[----:B------:R-:W-:-:S02]  /*387d0*/  FMUL.FTZ R62, R62, R15 ;  /* 0x0000000f3e3e7220 */ /* 0x000fc40000410000 */
[----:B------:R-:W-:-:S05]  /*387e0*/  IMAD R33, R30, -0x2, R33 ;  /* 0xfffffffe1e217824 */ /* 0x000fca00078e0221 */
[----:B------:R-:W3:Y:S01]  /*387f0*/  MUFU.TANH R14, R14 ;  /* 0x0000000e000e7308 */ /* 0x000ee20000002400 */
[----:B------:R-:W-:-:S07]  /*38800*/  FMUL.FTZ R15, R71, R15 ;  /* 0x0000000f470f7220 */ /* 0x000fce0000410000 */
        /* <DEDUP_REMOVED lines=39> */
[----:B----4-:R-:W-:Y:S01]  /*38a80*/  IMAD R41, R31, 0x40, R32 ;  /* 0x000000401f297824 */ /* 0x010fe200078e0220 */
[----:B------:R-:W-:-:S05]  /*38a90*/  LOP3.LUT R32, RZ, R77, RZ, 0x33, !PT ;  /* 0x0000004dff207212 */ /* 0x000fca00078e33ff */
[----:B------:R4:W0:Y:S01]  /*38aa0*/  MUFU.TANH R87, R62 ;  /* 0x0000003e00577308 */ /* 0x0008220000002400 */
[C---:B------:R-:W-:Y:S02]  /*38ab0*/  IMAD.SHL.U32 R31, R30.reuse, 0x2, RZ ;  /* 0x000000021e1f7824 */ /* 0x040fe400078e00ff */
[----:B------:R-:W-:Y:S02]  /*38ac0*/  IMAD.IADD R58, R33, 0x1, R32 ;  /* 0x00000001213a7824 */ /* 0x000fe400078e0220 */
[----:B----4-:R-:W-:-:S03]  /*38ad0*/  IMAD R62, R30, -0x2, R37 ;  /* 0xfffffffe1e3e7824 */ /* 0x010fc600078e0225 */
[----:B------:R4:W0:Y:S01]  /*38ae0*/  MUFU.TANH R63, R15 ;  /* 0x0000000f003f7308 */ /* 0x0008220000002400 */
[----:B------:R-:W-:Y:S01]  /*38af0*/  IMAD R59, R0, -0x60, -R31 ;  /* 0xffffffa0003b7824 */ /* 0x000fe200078e0a1f */
[----:B------:R-:W-:Y:S01]  /*38b00*/  VIADDMNMX R54, R41, R78, R62, PT ;  /* 0x0000004e29367246 */ /* 0x000fe2000380013e */
[----:B----4-:R-:W-:Y:S01]  /*38b10*/  IMAD.IADD R15, R58, 0x1, R41 ;  /* 0x000000013a0f7824 */ /* 0x010fe200078e0229 */
        /* <DEDUP_REMOVED lines=9> */
[----:B------:R-:W2:Y:S04]  /*38bb0*/  LD.E R31, desc[UR6][R74.64+0x1c] ;  /* 0x00001c064a1f7980 */ /* 0x000ea8000c101900 */
[----:B------:R-:W3:Y:S01]  /*38bc0*/  LD.E R33, desc[UR6][R74.64+0x20] ;  /* 0x000020064a217980 */ /* 0x000ee2000c101900 */
[----:B--2---:R-:W-:-:S05]  /*38bd0*/  IMAD.HI.U32 R0, R0, R31, RZ ;  /* 0x0000001f00007227 */ /* 0x004fca00078e00ff */
[----:B---3--:R-:W-:-:S07]  /*38be0*/  SHF.R.U32.HI R0, RZ, R33, R0 ;  /* 0x00000021ff007219 */ /* 0x008fce0000011600 */
.L_x_10461:
[----:B------:R-:W-:Y:S05]  /*38bf0*/  BSYNC B3 ;  /* 0x0000000000037941 */ /* 0x000fea0003800000 */
.L_x_10460:
[----:B------:R-:W-:Y:S01]  /*38c00*/  LOP3.LUT R0, RZ, R0, RZ, 0x33, !PT ;  /* 0x00000000ff007212 */ /* 0x000fe200078e33ff */
[----:B------:R-:W-:Y:S06]  /*38c10*/  BRA `(.L_x_10462) ;  /* 0x0000000000187947 */ /* 0x000fec0003800000 */
.L_x_10459:
[----:B------:R-:W-:-:S13]  /*38c20*/  ISETP.NE.AND P0, PT, R3, 0x1, PT ;  /* 0x000000010300780c */ /* 0x000fda0003f05270 */
[----:B------:R-:W-:Y:S05]  /*38c30*/  @!P0 BRA `(.L_x_10462) ;  /* 0x0000000000108947 */ /* 0x000fea0003800000 */
[----:B------:R-:W2:Y:S04]  /*38c40*/  LD.E R31, desc[UR6][R74.64+0x1c] ;  /* 0x00001c064a1f7980 */ /* 0x000ea8000c101900 */
[----:B------:R-:W3:Y:S01]  /*38c50*/  LD.E R33, desc[UR6][R74.64+0x20] ;  /* 0x000020064a217980 */ /* 0x000ee2000c101900 */
[----:B--2---:R-:W-:-:S05]  /*38c60*/  IMAD.HI.U32 R0, R0, R31, RZ ;  /* 0x0000001f00007227 */ /* 0x004fca00078e00ff */
[----:B---3--:R-:W-:-:S07]  /*38c70*/  SHF.R.U32.HI R0, RZ, R33, R0 ;  /* 0x00000021ff007219 */ /* 0x008fce0000011600 */
.L_x_10462:
[----:B------:R-:W-:Y:S05]  /*38c80*/  BSYNC B2 ;  /* 0x0000000000027941 */ /* 0x000fea0003800000 */
.L_x_10458:
[----:B------:R-:W-:-:S05]  /*38c90*/  IMAD R0, R3, R0, R59 ;  /* 0x0000000003007224 */ /* 0x000fca00078e023b */
[----:B------:R-:W-:Y:S02]  /*38ca0*/  VIMNMX R15, R15, R0, !PT ;  /* 0x000000000f0f7248 */ /* 0x000fe40007fe0100 */
[----:B------:R-:W-:-:S07]  /*38cb0*/  VIADDMNMX R54, R0, R3, R54, PT ;  /* 0x0000000300367246 */ /* 0x000fce0003800136 */
.L_x_10457:
[----:B------:R-:W-:Y:S05]  /*38cc0*/  BSYNC B1 ;  /* 0x0000000000017941 */ /* 0x000fea0003800000 */
.L_x_10456:
        /* <DEDUP_REMOVED lines=90> */
[----:B------:R-:W-:Y:S02]  /*39270*/  ISETP.GE.AND P2, PT, R79, 0x4a, PT ;  /* 0x0000004a4f00780c */ /* 0x000fe40003f46270 */
[----:B------:R-:W-:-:S02]  /*39280*/  VIADDMNMX R62, R41, R78, R62, PT ;  /* 0x0000004e293e7246 */ /* 0x000fc4000380013e */
        /* <DEDUP_REMOVED lines=40> */
.L_x_10468:
[----:B------:R-:W-:Y:S05]  /*39510*/  BSYNC B3 ;  /* 0x0000000000037941 */ /* 0x000fea0003800000 */
.L_x_10467:
[----:B------:R-:W-:Y:S01]  /*39520*/  LOP3.LUT R4, RZ, R4, RZ, 0x33, !PT ;  /* 0x00000004ff047212 */ /* 0x000fe200078e33ff */
[----:B------:R-:W-:Y:S06]  /*39530*/  BRA `(.L_x_10469) ;  /* 0x0000000000187947 */ /* 0x000fec0003800000 */
.L_x_10466:
[----:B------:R-:W-:-:S13]  /*39540*/  ISETP.NE.AND P6, PT, R3, 0x1, PT ;  /* 0x000000010300780c */ /* 0x000fda0003fc5270 */
[----:B------:R-:W-:Y:S05]  /*39550*/  @!P6 BRA `(.L_x_10469) ;  /* 0x000000000010e947 */ /* 0x000fea0003800000 */
[----:B------:R-:W2:Y:S04]  /*39560*/  LD.E R5, desc[UR6][R74.64+0x1c] ;  /* 0x00001c064a057980 */ /* 0x000ea8000c101900 */
[----:B------:R-:W3:Y:S01]  /*39570*/  LD.E R41, desc[UR6][R74.64+0x20] ;  /* 0x000020064a297980 */ /* 0x000ee2000c101900 */
[----:B--2---:R-:W-:-:S05]  /*39580*/  IMAD.HI.U32 R4, R4, R5, RZ ;  /* 0x0000000504047227 */ /* 0x004fca00078e00ff */
[----:B---3--:R-:W-:-:S07]  /*39590*/  SHF.R.U32.HI R4, RZ, R41, R4 ;  /* 0x00000029ff047219 */ /* 0x008fce0000011604 */
.L_x_10469:
[----:B------:R-:W-:Y:S05]  /*395a0*/  BSYNC B2 ;  /* 0x0000000000027941 */ /* 0x000fea0003800000 */
.L_x_10465:
[----:B------:R-:W-:-:S05]  /*395b0*/  IMAD R4, R3, R4, R59 ;  /* 0x0000000403047224 */ /* 0x000fca00078e023b */
[----:B------:R-:W-:Y:S02]  /*395c0*/  VIADDMNMX R62, R4, R3, R62, PT ;  /* 0x00000003043e7246 */ /* 0x000fe4000380013e */
[----:B------:R-:W-:-:S07]  /*395d0*/  VIMNMX R7, R7, R4, !PT ;  /* 0x0000000407077248 */ /* 0x000fce0007fe0100 */
.L_x_10464:
[----:B------:R-:W-:Y:S05]  /*395e0*/  BSYNC B1 ;  /* 0x0000000000017941 */ /* 0x000fea0003800000 */
.L_x_10463:
        /* <DEDUP_REMOVED lines=71> */
[C---:B------:R-:W-:Y:S02]  /*39a60*/  ISETP.GT.AND P0, PT, R7.reuse, RZ, !P6 ;  /* 0x000000ff0700720c */ /* 0x040fe40007704270 */
[C---:B------:R-:W-:Y:S02]  /*39a70*/  ISETP.GT.AND P2, PT, R7.reuse, 0x49, !P2 ;  /* 0x000000490700780c */ /* 0x040fe40005744270 */
[----:B------:R-:W-:Y:S02]  /*39a80*/  ISETP.LT.OR P0, PT, R62, 0x1, P0 ;  /* 0x000000013e00780c */ /* 0x000fe40000701670 */
[----:B------:R-:W-:Y:S02]  /*39a90*/  ISETP.GT.AND P3, PT, R7, 0x50, !P3 ;  /* 0x000000500700780c */ /* 0x000fe40005f64270 */
[----:B------:R-:W-:-:S02]  /*39aa0*/  FSEL R13, R2, -INF , !P0 ;  /* 0xff800000020d7808 */ /* 0x000fc40004000000 */
[----:B------:R-:W2:Y:S01]  /*39ab0*/  LDL.64 R2, [UR4+0x70] ;  /* 0x00007004ff027983 */ /* 0x000ea20008100a00 */
        /* <DEDUP_REMOVED lines=18> */
[C---:B------:R-:W-:Y:S02]  /*39be0*/  ISETP.LT.OR P2, PT, R62.reuse, 0x4a, P2 ;  /* 0x0000004a3e00780c */ /* 0x040fe40001741670 */
[----:B------:R-:W-:Y:S02]  /*39bf0*/  FMNMX.FTZ R9, R5, R6, !PT ;  /* 0x0000000605097209 */ /* 0x000fe40007810000 */
[----:B------:R-:W-:Y:S02]  /*39c00*/  ISETP.LT.OR P3, PT, R62, 0x51, P3 ;  /* 0x000000513e00780c */ /* 0x000fe40001f61670 */
[----:B------:R-:W-:Y:S02]  /*39c10*/  FSEL R26, R26, -INF , !P2 ;  /* 0xff8000001a1a7808 */ /* 0x000fe40005000000 */
[----:B------:R-:W-:-:S02]  /*39c20*/  FMNMX.FTZ R9, R4, R9, !PT ;  /* 0x0000000904097209 */ /* 0x000fc40007810000 */
[----:B------:R-:W-:Y:S02]  /*39c30*/  ISETP.GT.AND P5, PT, R7, 0x58, !P5 ;  /* 0x000000580700780c */ /* 0x000fe40006fa4270 */
[----:B------:R-:W-:Y:S02]  /*39c40*/  ISETP.LT.OR P4, PT, R62, 0x52, P4 ;  /* 0x000000523e00780c */ /* 0x000fe40002781670 */
[----:B------:R-:W-:Y:S02]  /*39c50*/  FSEL R25, R25, -INF , !P3 ;  /* 0xff80000019197808 */ /* 0x000fe40005800000 */
[----:B------:R-:W-:Y:S02]  /*39c60*/  FMNMX.FTZ R6, R26, R9, !PT ;  /* 0x000000091a067209 */ /* 0x000fe40007810000 */
[----:B------:R-:W-:Y:S02]  /*39c70*/  ISETP.GT.AND P0, PT, R7, 0x59, !P6 ;  /* 0x000000590700780c */ /* 0x000fe40007704270 */
[----:B------:R-:W-:-:S02]  /*39c80*/  ISETP.LT.OR P5, PT, R62, 0x59, P5 ;  /* 0x000000593e00780c */ /* 0x000fc40002fa1670 */
[----:B------:R-:W-:Y:S02]  /*39c90*/  FSEL R28, R28, -INF , !P4 ;  /* 0xff8000001c1c7808 */ /* 0x000fe40006000000 */
[----:B------:R-:W-:Y:S02]  /*39ca0*/  FMNMX.FTZ R7, R25, R6, !PT ;  /* 0x0000000619077209 */ /* 0x000fe40007810000 */
[----:B------:R-:W-:Y:S02]  /*39cb0*/  ISETP.LT.OR P0, PT, R62, 0x5a, P0 ;  /* 0x0000005a3e00780c */ /* 0x000fe40000701670 */
[----:B------:R-:W-:Y:S02]  /*39cc0*/  FSEL R29, R70, -INF , !P5 ;  /* 0xff800000461d7808 */ /* 0x000fe40006800000 */
[----:B------:R-:W-:Y:S02]  /*39cd0*/  FMNMX.FTZ R6, R28, R7, !PT ;  /* 0x000000071c067209 */ /* 0x000fe40007810000 */
[----:B------:R-:W-:-:S02]  /*39ce0*/  FSEL R27, R63, -INF , !P0 ;  /* 0xff8000003f1b7808 */ /* 0x000fc40004000000 */
[----:B------:R-:W-:-:S04]  /*39cf0*/  FMNMX.FTZ R6, R29, R6, !PT ;  /* 0x000000061d067209 */ /* 0x000fc80007810000 */
[----:B------:R-:W-:-:S05]  /*39d00*/  FMNMX.FTZ R9, R27, R6, !PT ;  /* 0x000000061b097209 */ /* 0x000fca0007810000 */
[----:B--2---:R0:W-:Y:S04]  /*39d10*/  ST.E desc[UR6][R2.64+0x4], R9 ;  /* 0x0000040902007985 */ /* 0x0041e8000c101906 */
        /* <DEDUP_REMOVED lines=23> */
[----:B0-----:R-:W-:-:S05]  /*39e90*/  FMNMX.FTZ R9, R15, R6, !PT ;  /* 0x000000060f097209 */ /* 0x001fca0007810000 */
[----:B------:R-:W0:Y:S02]  /*39ea0*/  SHFL.BFLY PT, R6, R9, 0x2, 0x1f ;  /* 0x0c401f0009067f89 */ /* 0x000e2400000e0000 */
[----:B0-----:R-:W-:Y:S02]  /*39eb0*/  FMNMX.FTZ R8, R9, R6, !PT ;  /* 0x0000000609087209 */ /* 0x001fe40007810000 */
[----:B------:R-:W-:Y:S04]  /*39ec0*/  ST.E desc[UR6][R2.64], R9 ;  /* 0x0000000902007985 */ /* 0x000fe8000c101906 */
[----:B--2---:R-:W0:Y:S02]  /*39ed0*/  SHFL.BFLY PT, R7, R10, 0x2, 0x1f ;  /* 0x0c401f000a077f89 */ /* 0x004e2400000e0000 */
[----:B0-----:R-:W-:-:S02]  /*39ee0*/  FMNMX.FTZ R12, R10, R7, !PT ;  /* 0x000000070a0c7209 */ /* 0x001fc40007810000 */
[----:B------:R-:W0:Y:S04]  /*39ef0*/  SHFL.BFLY PT, R7, R8, 0x1, 0x1f ;  /* 0x0c201f0008077f89 */ /* 0x000e2800000e0000 */
[----:B------:R-:W1:Y:S01]  /*39f00*/  SHFL.BFLY PT, R61, R12, 0x1, 0x1f ;  /* 0x0c201f000c3d7f89 */ /* 0x000e6200000e0000 */
[----:B0-----:R-:W-:Y:S02]  /*39f10*/  FMNMX.FTZ R11, R8, R7, !PT ;  /* 0x00000007080b7209 */ /* 0x001fe40007810000 */
[----:B-1----:R-:W-:-:S03]  /*39f20*/  FMNMX.FTZ R61, R12, R61, !PT ;  /* 0x0000003d0c3d7209 */ /* 0x002fc60007810000 */
[----:B------:R-:W-:Y:S04]  /*39f30*/  ST.E desc[UR6][R2.64], R11 ;  /* 0x0000000b02007985 */ /* 0x000fe8000c101906 */
[----:B------:R0:W-:Y:S04]  /*39f40*/  ST.E desc[UR6][R2.64+0x4], R61 ;  /* 0x0000043d02007985 */ /* 0x0001e8000c101906 */
[----:B------:R-:W2:Y:S04]  /*39f50*/  LDL.64 R6, [UR4+0x70] ;  /* 0x00007004ff067983 */ /* 0x000ea80008100a00 */
[----:B--2---:R-:W2:Y:S04]  /*39f60*/  LD.E R63, desc[UR6][R6.64+0x20] ;  /* 0x00002006063f7980 */ /* 0x004ea8000c101900 */
[----:B------:R-:W2:Y:S04]  /*39f70*/  LD.E R10, desc[UR6][R6.64] ;  /* 0x00000006060a7980 */ /* 0x000ea8000c101900 */
[----:B------:R-:W3:Y:S01]  /*39f80*/  LD.E R62, desc[UR6][R6.64+0x4] ;  /* 0x00000406063e7980 */ /* 0x000ee2000c101900 */
[C---:B--2---:R-:W-:Y:S01]  /*39f90*/  FMUL.FTZ R8, R10.reuse, R63 ;  /* 0x0000003f0a087220 */ /* 0x044fe20000410000 */
[----:B------:R-:W-:-:S04]  /*39fa0*/  FSETP.NEU.FTZ.AND P0, PT, R10, -INF , PT ;  /* 0xff8000000a00780b */ /* 0x000fc80003f1d000 */
[----:B------:R-:W-:Y:S02]  /*39fb0*/  FSEL R12, R8, RZ, P0 ;  /* 0x000000ff080c7208 */ /* 0x000fe40000000000 */
[----:B---3--:R-:W-:-:S03]  /*39fc0*/  FSETP.NEU.FTZ.AND P0, PT, R62, -INF , PT ;  /* 0xff8000003e00780b */ /* 0x008fc60003f1d000 */
[-CC-:B------:R-:W-:Y:S01]  /*39fd0*/  FFMA.FTZ R209, R0, R63.reuse, -R12.reuse ;  /* 0x0000003f00d17223 */ /* 0x180fe2000001080c */
[----:B------:R-:W-:Y:S01]  /*39fe0*/  FMUL.FTZ R0, R63, R62 ;  /* 0x0000003e3f007220 */ /* 0x000fe20000410000 */
[----:B------:R-:W-:-:S04]  /*39ff0*/  FFMA.FTZ R172, R65, R63, -R12 ;  /* 0x0000003f41ac7223 */ /* 0x000fc8000001080c */
[----:B0-----:R-:W-:Y:S01]  /*3a000*/  FSEL R2, R0, RZ, P0 ;  /* 0x000000ff00027208 */ /* 0x001fe20000000000 */
[-CC-:B------:R-:W-:Y:S01]  /*3a010*/  FFMA.FTZ R31, R31, R63.reuse, -R12.reuse ;  /* 0x0000003f1f1f7223 */ /* 0x180fe2000001080c */
[----:B------:R-:W-:-:S03]  /*3a020*/  FFMA.FTZ R207, R30, R63, -R12 ;  /* 0x0000003f1ecf7223 */ /* 0x000fc6000001080c */
[-CC-:B------:R-:W-:Y:S01]  /*3a030*/  FFMA.FTZ R173, R13, R63.reuse, -R2.reuse ;  /* 0x0000003f0dad7223 */ /* 0x180fe20000010802 */
[-C--:B------:R-:W-:Y:S01]  /*3a040*/  FFMA.FTZ R30, R54, R63.reuse, -R2 ;  /* 0x0000003f361e7223 */ /* 0x080fe20000010802 */
[-C--:B------:R-:W-:Y:S01]  /*3a050*/  FFMA.FTZ R174, R60, R63.reuse, -R12 ;  /* 0x0000003f3cae7223 */ /* 0x080fe2000001080c */
[-C--:B------:R-:W-:Y:S01]  /*3a060*/  FFMA.FTZ R175, R55, R63.reuse, -R2 ;  /* 0x0000003f37af7223 */ /* 0x080fe20000010802 */
[----:B------:R-:W-:Y:S01]  /*3a070*/  MUFU.EX2 R172, R172 ;  /* 0x000000ac00ac7308 */ /* 0x000fe20000000800 */
[-CC-:B------:R-:W-:Y:S01]  /*3a080*/  FFMA.FTZ R33, R33, R63.reuse, -R12.reuse ;  /* 0x0000003f21217223 */ /* 0x180fe2000001080c */
[-C--:B------:R-:W-:Y:S01]  /*3a090*/  FFMA.FTZ R203, R32, R63.reuse, -R12 ;  /* 0x0000003f20cb7223 */ /* 0x080fe2000001080c */
[----:B------:R-:W-:-:S05]  /*3a0a0*/  FFMA.FTZ R32, R56, R63, -R2 ;  /* 0x0000003f38207223 */ /* 0x000fca0000010802 */
[----:B------:R-:W0:Y:S01]  /*3a0b0*/  MUFU.EX2 R31, R31 ;  /* 0x0000001f001f7308 */ /* 0x000e220000000800 */
[-C--:B------:R-:W-:Y:S01]  /*3a0c0*/  FFMA.FTZ R9, R53, R63.reuse, -R12 ;  /* 0x0000003f35097223 */ /* 0x080fe2000001080c */
[----:B------:R-:W-:-:S06]  /*3a0d0*/  FFMA.FTZ R13, R57, R63, -R2 ;  /* 0x0000003f390d7223 */ /* 0x000fcc0000010802 */
[----:B------:R-:W-:Y:S08]  /*3a0e0*/  MUFU.EX2 R173, R173 ;  /* 0x000000ad00ad7308 */ /* 0x000ff00000000800 */
[----:B------:R-:W1:Y:S01]  /*3a0f0*/  MUFU.EX2 R30, R30 ;  /* 0x0000001e001e7308 */ /* 0x000e620000000800 */
[-CC-:B------:R-:W-:Y:S01]  /*3a100*/  FFMA.FTZ R8, R52, R63.reuse, -R12.reuse ;  /* 0x0000003f34087223 */ /* 0x180fe2000001080c */
[----:B------:R-:W-:-:S06]  /*3a110*/  FFMA.FTZ R11, R51, R63, -R12 ;  /* 0x0000003f330b7223 */ /* 0x000fcc000001080c */
[----:B------:R-:W2:Y:S01]  /*3a120*/  MUFU.EX2 R174, R174 ;  /* 0x000000ae00ae7308 */ /* 0x000ea20000000800 */
[-CC-:B------:R-:W-:Y:S01]  /*3a130*/  FFMA.FTZ R10, R50, R63.reuse, -R12.reuse ;  /* 0x0000003f320a7223 */ /* 0x180fe2000001080c */
[-CC-:B------:R-:W-:Y:S01]  /*3a140*/  FFMA.FTZ R185, R49, R63.reuse, -R12.reuse ;  /* 0x0000003f31b97223 */ /* 0x180fe2000001080c */
[----:B------:R-:W-:-:S05]  /*3a150*/  FFMA.FTZ R184, R48, R63, -R12 ;  /* 0x0000003f30b87223 */ /* 0x000fca000001080c */
[----:B------:R-:W3:Y:S01]  /*3a160*/  MUFU.EX2 R175, R175 ;  /* 0x000000af00af7308 */ /* 0x000ee20000000800 */
[-CC-:B------:R-:W-:Y:S01]  /*3a170*/  FFMA.FTZ R187, R46, R63.reuse, -R12.reuse ;  /* 0x0000003f2ebb7223 */ /* 0x180fe2000001080c */
[-CC-:B------:R-:W-:Y:S01]  /*3a180*/  FFMA.FTZ R186, R45, R63.reuse, -R12.reuse ;  /* 0x0000003f2dba7223 */ /* 0x180fe2000001080c */
[-CC-:B------:R-:W-:Y:S01]  /*3a190*/  FFMA.FTZ R194, R44, R63.reuse, -R12.reuse ;  /* 0x0000003f2cc27223 */ /* 0x180fe2000001080c */
[-CC-:B------:R-:W-:Y:S01]  /*3a1a0*/  FFMA.FTZ R193, R43, R63.reuse, -R12.reuse ;  /* 0x0000003f2bc17223 */ /* 0x180fe2000001080c */
[-CC-:B------:R-:W-:Y:S01]  /*3a1b0*/  FFMA.FTZ R196, R42, R63.reuse, -R12.reuse ;  /* 0x0000003f2ac47223 */ /* 0x180fe2000001080c */
[-CC-:B------:R-:W-:Y:S02]  /*3a1c0*/  FFMA.FTZ R195, R40, R63.reuse, -R12.reuse ;  /* 0x0000003f28c37223 */ /* 0x180fe4000001080c */
[----:B------:R-:W4:Y:S01]  /*3a1d0*/  MUFU.EX2 R33, R33 ;  /* 0x0000002100217308 */ /* 0x000f220000000800 */
[-CC-:B------:R-:W-:Y:S01]  /*3a1e0*/  FFMA.FTZ R202, R39, R63.reuse, -R12.reuse ;  /* 0x0000003f27ca7223 */ /* 0x180fe2000001080c */
[-CC-:B------:R-:W-:Y:S01]  /*3a1f0*/  FFMA.FTZ R201, R38, R63.reuse, -R12.reuse ;  /* 0x0000003f26c97223 */ /* 0x180fe2000001080c */
[-CC-:B------:R-:W-:Y:S01]  /*3a200*/  FFMA.FTZ R204, R37, R63.reuse, -R12.reuse ;  /* 0x0000003f25cc7223 */ /* 0x180fe2000001080c */
[-CC-:B------:R-:W-:Y:S01]  /*3a210*/  FFMA.FTZ R206, R14, R63.reuse, -R12.reuse ;  /* 0x0000003f0ece7223 */ /* 0x180fe2000001080c */
[-C--:B------:R-:W-:Y:S01]  /*3a220*/  FFMA.FTZ R208, R15, R63.reuse, -R12 ;  /* 0x0000003f0fd07223 */ /* 0x080fe2000001080c */
[----:B------:R-:W-:-:S02]  /*3a230*/  FFMA.FTZ R12, R58, R63, -R2 ;  /* 0x0000003f3a0c7223 */ /* 0x000fc40000010802 */
[----:B------:R-:W5:Y:S01]  /*3a240*/  MUFU.EX2 R32, R32 ;  /* 0x0000002000207308 */ /* 0x000f620000000800 */
[-CC-:B------:R-:W-:Y:S01]  /*3a250*/  FFMA.FTZ R15, R59, R63.reuse, -R2.reuse ;  /* 0x0000003f3b0f7223 */ /* 0x180fe20000010802 */
[----:B------:R-:W-:Y:S01]  /*3a260*/  FFMA.FTZ R200, R20, R63, -R2 ;  /* 0x0000003f14c87223 */ /* 0x000fe20000010802 */
[----:B0-----:R-:W-:-:S05]  /*3a270*/  FADD.FTZ R3, R172, R31 ;  /* 0x0000001fac037221 */ /* 0x001fca0000010000 */
[----:B------:R-:W0:Y:S01]  /*3a280*/  MUFU.EX2 R9, R9 ;  /* 0x0000000900097308 */ /* 0x000e220000000800 */
[----:B-1----:R-:W-:Y:S01]  /*3a290*/  FADD.FTZ R20, R173, R30 ;  /* 0x0000001ead147221 */ /* 0x002fe20000010000 */
[----:B------:R-:W-:-:S06]  /*3a2a0*/  FFMA.FTZ R14, R47, R63, -R2 ;  /* 0x0000003f2f0e7223 */ /* 0x000fcc0000010802 */
        /* <DEDUP_REMOVED lines=8> */
[----:B-----5:R-:W-:-:S06]  /*3a330*/  FADD.FTZ R20, R32, R3 ;  /* 0x0000000320147221 */ /* 0x020fcc0000010000 */
[----:B------:R-:W4:Y:S01]  /*3a340*/  MUFU.EX2 R11, R11 ;  /* 0x0000000b000b7308 */ /* 0x000f220000000800 */
[----:B------:R-:W-:-:S07]  /*3a350*/  FFMA.FTZ R188, R36, R63, -R2 ;  /* 0x0000003f24bc7223 */ /* 0x000fce0000010802 */
[----:B------:R-:W5:Y:S01]  /*3a360*/  MUFU.EX2 R15, R15 ;  /* 0x0000000f000f7308 */ /* 0x000f620000000800 */
[----:B------:R-:W-:Y:S01]  /*3a370*/  FFMA.FTZ R199, R19, R63, -R2 ;  /* 0x0000003f13c77223 */ /* 0x000fe20000010802 */
[----:B0-----:R-:W-:-:S06]  /*3a380*/  FADD.FTZ R3, R9, R24 ;  /* 0x0000001809037221 */ /* 0x001fcc0000010000 */
[----:B------:R-:W0:Y:S01]  /*3a390*/  MUFU.EX2 R10, R10 ;  /* 0x0000000a000a7308 */ /* 0x000e220000000800 */
[----:B-1----:R-:W-:Y:S01]  /*3a3a0*/  FADD.FTZ R19, R13, R20 ;  /* 0x000000140d137221 */ /* 0x002fe20000010000 */
[----:B------:R-:W-:-:S06]  /*3a3b0*/  FFMA.FTZ R190, R35, R63, -R2 ;  /* 0x0000003f23be7223 */ /* 0x000fcc0000010802 */
[----:B------:R-:W1:Y:S01]  /*3a3c0*/  MUFU.EX2 R14, R14 ;  /* 0x0000000e000e7308 */ /* 0x000e620000000800 */
[----:B--2---:R-:W-:Y:S01]  /*3a3d0*/  FADD.FTZ R20, R8, R3 ;  /* 0x0000000308147221 */ /* 0x004fe20000010000 */
[----:B---3--:R-:W-:-:S06]  /*3a3e0*/  FADD.FTZ R24, R12, R19 ;  /* 0x000000130c187221 */ /* 0x008fcc0000010000 */
[----:B------:R-:W2:Y:S01]  /*3a3f0*/  MUFU.EX2 R185, R185 ;  /* 0x000000b900b97308 */ /* 0x000ea20000000800 */
[----:B------:R-:W-:-:S07]  /*3a400*/  FFMA.FTZ R189, R34, R63, -R2 ;  /* 0x0000003f22bd7223 */ /* 0x000fce0000010802 */
[----:B------:R-:W3:Y:S01]  /*3a410*/  MUFU.EX2 R0, R0 ;  /* 0x0000000000007308 */ /* 0x000ee20000000800 */
[-CC-:B------:R-:W-:Y:S01]  /*3a420*/  FFMA.FTZ R205, R18, R63.reuse, -R2.reuse ;  /* 0x0000003f12cd7223 */ /* 0x180fe20000010802 */
[----:B------:R-:W-:Y:S01]  /*3a430*/  FFMA.FTZ R18, R5, R63, -R2 ;  /* 0x0000003f05127223 */ /* 0x000fe20000010802 */
[----:B----4-:R-:W-:-:S05]  /*3a440*/  FADD.FTZ R3, R11, R20 ;  /* 0x000000140b037221 */ /* 0x010fca0000010000 */
[----:B------:R-:W4:Y:S01]  /*3a450*/  MUFU.EX2 R184, R184 ;  /* 0x000000b800b87308 */ /* 0x000f220000000800 */
[----:B-----5:R-:W-:-:S07]  /*3a460*/  FADD.FTZ R5, R15, R24 ;  /* 0x000000180f057221 */ /* 0x020fce0000010000 */
[----:B------:R-:W5:Y:S01]  /*3a470*/  MUFU.EX2 R188, R188 ;  /* 0x000000bc00bc7308 */ /* 0x000f620000000800 */
[----:B0-----:R-:W-:Y:S01]  /*3a480*/  FADD.FTZ R24, R10, R3 ;  /* 0x000000030a187221 */ /* 0x001fe20000010000 */
[----:B-1----:R-:W-:-:S06]  /*3a490*/  FADD.FTZ R5, R14, R5 ;  /* 0x000000050e057221 */ /* 0x002fcc0000010000 */
[----:B------:R-:W0:Y:S01]  /*3a4a0*/  MUFU.EX2 R187, R187 ;  /* 0x000000bb00bb7308 */ /* 0x000e220000000800 */
        /* <DEDUP_REMOVED lines=11> */
[----:B0-----:R-:W-:Y:S01]  /*3a560*/  FADD.FTZ R3, R187, R4 ;  /* 0x00000004bb037221 */ /* 0x001fe20000010000 */
[----:B-1----:R-:W-:-:S06]  /*3a570*/  FADD.FTZ R4, R190, R5 ;  /* 0x00000005be047221 */ /* 0x002fcc0000010000 */
[----:B------:R-:W0:Y:S08]  /*3a580*/  MUFU.EX2 R193, R193 ;  /* 0x000000c100c17308 */ /* 0x000e300000000800 */
        /* <DEDUP_REMOVED lines=47> */
[----:B-----5:R-:W-:-:S03]  /*3a880*/  FADD.FTZ R2, R21, R2 ;  /* 0x0000000215027221 */ /* 0x020fc60000010000 */
[----:B0-----:R-:W-:Y:S01]  /*3a890*/  FADD.FTZ R3, R209, R4 ;  /* 0x00000004d1037221 */ /* 0x001fe20000010000 */
[----:B-1----:R-:W-:-:S03]  /*3a8a0*/  FADD.FTZ R2, R181, R2 ;  /* 0x00000002b5027221 */ /* 0x002fc60000010000 */
[----:B--2---:R-:W-:Y:S01]  /*3a8b0*/  FADD.FTZ R27, R208, R3 ;  /* 0x00000003d01b7221 */ /* 0x004fe20000010000 */
[----:B---3--:R-:W-:-:S04]  /*3a8c0*/  FADD.FTZ R29, R159, R2 ;  /* 0x000000029f1d7221 */ /* 0x008fc80000010000 */
[----:B------:R-:W-:Y:S04]  /*3a8d0*/  ST.E desc[UR6][R6.64+0x10], R27 ;  /* 0x0000101b06007985 */ /* 0x000fe8000c101906 */
[----:B------:R0:W-:Y:S04]  /*3a8e0*/  ST.E desc[UR6][R6.64+0x14], R29 ;  /* 0x0000141d06007985 */ /* 0x0001e8000c101906 */
[----:B------:R-:W2:Y:S04]  /*3a8f0*/  LDL.64 R24, [UR4] ;  /* 0x00000004ff187983 */ /* 0x000ea80008100a00 */
[----:B------:R-:W3:Y:S04]  /*3a900*/  LDL.64 R4, [UR4+0x98] ;  /* 0x00009804ff047983 */ /* 0x000ee80008100a00 */
[----:B------:R-:W4:Y:S01]  /*3a910*/  LDL.64 R2, [UR4+0x80] ;  /* 0x00008004ff027983 */ /* 0x000f220008100a00 */
[----:B------:R-:W-:-:S03]  /*3a920*/  LEA.HI R26, R215, 0x8, RZ, 0x19 ;  /* 0x00000008d71a7811 */ /* 0x000fc600078fc8ff */
[----:B0-----:R-:W5:Y:S02]  /*3a930*/  LDL.64 R6, [UR4+0x88] ;  /* 0x00008804ff067983 */ /* 0x001f640008100a00 */
[----:B------:R0:W-:Y:S06]  /*3a940*/  BAR.SYNC.DEFER_BLOCKING R26, 0x100 ;  /* 0x0004001a0000751d */ /* 0x0001ec0000010000 */
[----:B--2---:R-:W2:Y:S04]  /*3a950*/  LD.E R25, desc[UR6][R24.64] ;  /* 0x0000000618197980 */ /* 0x004ea8000c101900 */
[----:B---3--:R-:W2:Y:S04]  /*3a960*/  LD.E.64 R4, desc[UR6][R4.64] ;  /* 0x0000000604047980 */ /* 0x008ea8000c101b00 */
[----:B----4-:R-:W3:Y:S04]  /*3a970*/  LD.E R35, desc[UR6][R2.64] ;  /* 0x0000000602237980 */ /* 0x010ee8000c101900 */
        /* <DEDUP_REMOVED lines=127> */
[----:B--2---:R-:W-:Y:S01]  /*3b170*/  IMAD R4, R25, 0xc00, R4 ;  /* 0x00000c0019047824 */ /* 0x004fe200078e0204 */
[----:B------:R-:W-:-:S04]  /*3b180*/  R2UR UR11, R5 ;  /* 0x00000000050b72ca */ /* 0x000fc800000e0000 */
[----:B------:R-:W-:Y:S02]  /*3b190*/  R2UR UR10, R4 ;  /* 0x00000000040a72ca */ /* 0x000fe400000e0000 */
[----:B------:R-:W-:Y:S02]  /*3b1a0*/  F2FP.BF16.F32.PACK_AB R172, R31, R172 ;  /* 0x000000ac1fac723e */ /* 0x000fe400000010ff */
[----:B------:R-:W-:Y:S02]  /*3b1b0*/  F2FP.BF16.F32.PACK_AB R174, R33, R174 ;  /* 0x000000ae21ae723e */ /* 0x000fe400000010ff */
[----:B------:R-:W-:Y:S02]  /*3b1c0*/  F2FP.BF16.F32.PACK_AB R173, R30, R173 ;  /* 0x000000ad1ead723e */ /* 0x000fe400000010ff */
[----:B------:R-:W-:Y:S01]  /*3b1d0*/  F2FP.BF16.F32.PACK_AB R175, R32, R175 ;  /* 0x000000af20af723e */ /* 0x000fe200000010ff */
        /* <DEDUP_REMOVED lines=128> */
[----:B------:R-:W-:Y:S01]  /*3b9e0*/  ST.E desc[UR6][R6.64], RZ ;  /* 0x000000ff06007985 */ /* 0x000fe2000c101906 */
[----:B0-----:R-:W-:-:S06]  /*3b9f0*/  WARPGROUP.ARRIVE ;  /* 0x00000000000079c5 */ /* 0x001fcc0000000000 */
[----:B------:R-:W-:Y:S03]  /*3ba00*/  HGMMA.64x256x16.F32.BF16 R24, R172, gdesc[UR8].tnspB, RZ, !UPT, gsb0 ;  /* 0x43e00008ac187df0 */ /* 0x000fe6000c0018ff */
[----:B------:R-:W-:Y:S02]  /*3ba10*/  WARPGROUP.DEPBAR.LE gsb0, 0x0 ;  /* 0x00008000000079c5 */ /* 0x000fe40000010000 */
        /* <DEDUP_REMOVED lines=129> */
[----:B0-----:R-:W5:Y:S04]  /*3c230*/  LD.E R24, desc[UR6][R2.64] ;  /* 0x0000000602187980 */ /* 0x001f68000c101900 */
[----:B-1----:R-:W5:Y:S04]  /*3c240*/  LD.E R25, desc[UR6][R2.64+0x4] ;  /* 0x0000040602197980 */ /* 0x002f68000c101900 */
[----:B--2---:R-:W2:Y:S04]  /*3c250*/  LD.E R26, desc[UR6][R2.64+0x8] ;  /* 0x00000806021a7980 */ /* 0x004ea8000c101900 */
[----:B---3--:R-:W2:Y:S04]  /*3c260*/  LD.E R27, desc[UR6][R2.64+0xc] ;  /* 0x00000c06021b7980 */ /* 0x008ea8000c101900 */
[----:B----4-:R-:W2:Y:S04]  /*3c270*/  LD.E R28, desc[UR6][R2.64+0x10] ;  /* 0x00001006021c7980 */ /* 0x010ea8000c101900 */
        /* <DEDUP_REMOVED lines=130> */
[----:B------:R-:W-:-:S04]  /*3caa0*/  F2FP.BF16.F32.PACK_AB R175, R14, R15 ;  /* 0x0000000f0eaf723e */ /* 0x000fc800000010ff */
[----:B--2---:R-:W-:-:S06]  /*3cab0*/  WARPGROUP.ARRIVE ;  /* 0x00000000000079c5 */ /* 0x004fcc0000000000 */
[----:B------:R-:W-:Y:S03]  /*3cac0*/  HGMMA.64x256x16.F32.BF16 R24, R172, gdesc[UR8].tnspB, R24, gsb0 ;  /* 0x43e00008ac187df0 */ /* 0x000fe60008001818 */
        /* <DEDUP_REMOVED lines=1457> */
[----:B------:R-:W-:-:S13]  /*425e0*/  LOP3.LUT P6, RZ, R215, 0x7f, RZ, 0xc0, !PT ;  /* 0x0000007fd7ff7812 */ /* 0x000fda00078cc0ff */
[----:B0-----:R-:W-:Y:S05]  /*425f0*/  @P6 BRA `(.L_x_10470) ;  /* 0x0000000000206947 */ /* 0x001fea0003800000 */
[----:B------:R-:W2:Y:S04]  /*42600*/  LDL.64 R2, [UR4+0x40] ;  /* 0x00004004ff027983 */ /* 0x000ea80008100a00 */
[----:B------:R-:W3:Y:S04]  /*42610*/  LDL.64 R4, [UR4] ;  /* 0x00000004ff047983 */ /* 0x000ee80008100a00 */
[----:B--2---:R-:W2:Y:S04]  /*42620*/  LD.E.64 R2, desc[UR6][R2.64+0x30] ;  /* 0x0000300602027980 */ /* 0x004ea8000c101b00 */
[----:B---3--:R-:W3:Y:S01]  /*42630*/  LD.E R4, desc[UR6][R4.64] ;  /* 0x0000000604047980 */ /* 0x008ee2000c101900 */
[----:B--2---:R-:W-:-:S05]  /*42640*/  MOV R7, R2 ;  /* 0x0000000200077202 */ /* 0x004fca0000000f00 */
[----:B---3--:R-:W-:-:S05]  /*42650*/  IMAD R0, R4, 0x8, R7 ;  /* 0x0000000804007824 */ /* 0x008fca00078e0207 */
[----:B------:R-:W-:-:S04]  /*42660*/  PRMT R0, RZ, 0x654, R0 ;  /* 0x00000654ff007816 */ /* 0x000fc80000000000 */
[----:B------:R0:W-:Y:S03]  /*42670*/  SYNCS.ARRIVE.TRANS64.RED.A1T0 RZ, [R0+URZ], RZ ;  /* 0x000000ff00ff79a7 */ /* 0x0001e6000810043f */
.L_x_10470:
[----:B------:R-:W-:-:S04]  /*42680*/  IMAD.MOV.U32 R217, RZ, RZ, 0x0 ;  /* 0x00000000ffd97424 */ /* 0x000fc800078e00ff */
[----:B0-----:R-:W-:Y:S05]  /*42690*/  RET.REL.NODEC R216 `(_ZN7cutlass13device_kernelIN5flash11enable_sm90INS1_16FlashAttnFwdSm90INS1_25CollectiveMainloopFwdSm90ILi2EN4cute5tupleIJNS5_1CILi1EEES8_S8_EEENS6_IJNS7_ILi128EEENS7_ILi96EEENS7_ILi64EEEEEELi256ENS_10bfloat16_tEfNS_4arch4Sm90ELb0ELb1ELb1ELb1ELb0ELb1ELb1ELb1ELb0ELb0ELb0ELb0EEENS1_21CollectiveEpilogueFwdINS6_IJSA_NS7_ILi256EEESB_EEES9_SE_SG_Li256ELb1ELb0ELb0ELb0EEENS1_36VarlenDynamicPersistentTileSchedulerILi128ELi96ELi256ELi32ELb0ELb0ELb1ELb1ELb0ELb1EEEEEEEEEvNT_6ParamsE) ;  /* 0xfffffbd8d8587950 */ /* 0x001fea0003c3ffff */
.L_x_10446:
[----:B0-----:R0:W1:Y:S02]  /*426a0*/  SYNCS.PHASECHK.TRANS64.TRYWAIT P0, [R8+URZ], R9 ;  /* 0x00000009080075a7 */ /* 0x001064000800017f */
[----:B-1----:R-:W-:Y:S05]  /*426b0*/  @!P0 NANOSLEEP.SYNCS 0x989680 ;  /* 0x009896800000895d */ /* 0x002fea0003900000 */
[----:B------:R-:W1:Y:S02]  /*426c0*/  @!P0 SYNCS.PHASECHK.TRANS64 P0, [R8+URZ], R9 ;  /* 0x00000009080085a7 */ /* 0x000e64000800007f */
[----:B-1----:R-:W-:Y:S05]  /*426d0*/  @!P0 BRA `(.L_x_10446) ;  /* 0xfffffffc00f08947 */ /* 0x002fea000383ffff */
[----:B------:R-:W-:Y:S05]  /*426e0*/  BRA `(.L_x_10445) ;  /* 0xffffff4800087947 */ /* 0x000fea000383ffff */
.L_x_10448:
[----:B0-----:R0:W1:Y:S02]  /*426f0*/  SYNCS.PHASECHK.TRANS64.TRYWAIT P0, [R4+URZ+0x32410], R3 ;  /* 0x03241003040075a7 */ /* 0x001064000800017f */
[----:B-1----:R-:W-:Y:S05]  /*42700*/  @!P0 NANOSLEEP.SYNCS 0x989680 ;  /* 0x009896800000895d */ /* 0x002fea0003900000 */
[----:B------:R-:W1:Y:S02]  /*42710*/  @!P0 SYNCS.PHASECHK.TRANS64 P0, [R4+URZ+0x32410], R3 ;  /* 0x03241003040085a7 */ /* 0x000e64000800007f */
[----:B-1----:R-:W-:Y:S05]  /*42720*/  @!P0 BRA `(.L_x_10448) ;  /* 0xfffffffc00f08947 */ /* 0x002fea000383ffff */
[----:B------:R-:W-:Y:S05]  /*42730*/  BRA `(.L_x_10471) ;  /* 0xffffff4800fc7947 */ /* 0x000fea000383ffff */
.L_x_10455:
[----:B0-----:R0:W1:Y:S02]  /*42740*/  SYNCS.PHASECHK.TRANS64.TRYWAIT P0, [R8+URZ], R9 ;  /* 0x00000009080075a7 */ /* 0x001064000800017f */
[----:B-1----:R-:W-:Y:S05]  /*42750*/  @!P0 NANOSLEEP.SYNCS 0x989680 ;  /* 0x009896800000895d */ /* 0x002fea0003900000 */
[----:B------:R-:W1:Y:S02]  /*42760*/  @!P0 SYNCS.PHASECHK.TRANS64 P0, [R8+URZ], R9 ;  /* 0x00000009080085a7 */ /* 0x000e64000800007f */
[----:B-1----:R-:W-:Y:S05]  /*42770*/  @!P0 BRA `(.L_x_10455) ;  /* 0xfffffffc00f08947 */ /* 0x002fea000383ffff */
[----:B------:R-:W-:Y:S05]  /*42780*/  BRA `(.L_x_10454) ;  /* 0xffffff4c00707947 */ /* 0x000fea000383ffff */
.L_x_10472:
        /* <DEDUP_REMOVED lines=15> */
.L_x_11972:


//--------------------- .text._ZN7cutlass13device_kernelIN5flash11enable_sm90INS1_16FlashAttnFwdSm90INS1_25CollectiveMainloopFwdSm90ILi2EN4cute5tupleIJNS5_1CILi1EEES8_S8_EEENS6_IJNS7_ILi128EEENS7_ILi96EEENS7_ILi64EEEEEELi256ENS_10bfloat16_tEfNS_4arch4Sm90ELb1ELb0ELb1ELb0ELb0ELb0ELb0ELb1ELb0ELb0ELb0ELb0EEENS1_21CollectiveEpilogueFwdINS6_IJSA_NS7_ILi256EEESB_EEES9_SE_SG_Li256ELb0ELb0ELb0ELb0EEENS1_30DynamicPersistentTileSchedulerILi256ELi32ELb0ELb0ELb1EEEEEEEEEvNT_6ParamsE --------------------------
	.section	.text._ZN7cutlass13device_kernelIN5flash11enable_sm90INS1_16FlashAttnFwdSm90INS1_25CollectiveMainloopFwdSm90ILi2EN4cute5tupleIJNS5_1CILi1EEES8_S8_EEENS6_IJNS7_ILi128EEENS7_ILi96EEENS7_ILi64EEEEEELi256ENS_10bfloat16_tEfNS_4arch4Sm90ELb1ELb0ELb1ELb0ELb0ELb0ELb0ELb1ELb0ELb0ELb0ELb0EEENS1_21CollectiveEpilogueFwdINS6_IJSA_NS7_ILi256EEESB_EEES9_SE_SG_Li256ELb0ELb0ELb0ELb0EEENS1_30DynamicPersistentTileSchedulerILi256ELi32ELb0ELb0ELb1EEEEEEEEEvNT_6ParamsE,"ax",@progbits
	.align	128
.text._ZN7cutlass13device_kernelIN5flash11enable_sm90INS1_16FlashAttnFwdSm90INS1_25CollectiveMainloopFwdSm90ILi2EN4cute5tupleIJNS5_1CILi1EEES8_S8_EEENS6_IJNS7_ILi128EEENS7_ILi96EEENS7_ILi64EEEEEELi256ENS_10bfloat16_tEfNS_4arch4Sm90ELb1ELb0ELb1ELb0ELb0ELb0ELb0ELb1ELb0ELb0ELb0ELb0EEENS1_21CollectiveEpilogueFwdINS6_IJSA_NS7_ILi256EEESB_EEES9_SE_SG_Li256ELb0ELb0ELb0ELb0EEENS1_30DynamicPersistentTileSchedulerILi256ELi32ELb0ELb0ELb1EEEEEEEEEvNT_6ParamsE:
        .type           _ZN7cutlass13device_kernelIN5flash11enable_sm90INS1_16FlashAttnFwdSm90INS1_25CollectiveMainloopFwdSm90ILi2EN4cute5tupleIJNS5_1CILi1EEES8_S8_EEENS6_IJNS7_ILi128EEENS7_ILi96EEENS7_ILi64EEEEEELi256ENS_10bfloat16_tEfNS_4arch4Sm90ELb1ELb0ELb1ELb0ELb0ELb0ELb0ELb1ELb0ELb0ELb0ELb0EEENS1_21CollectiveEpilogueFwdINS6_IJSA_NS7_ILi256EEESB_EEES9_SE_SG_Li256ELb0ELb0ELb0ELb0EEENS1_30DynamicPersistentTileSchedulerILi256ELi32ELb0ELb0ELb1EEEEEEEEEvNT_6ParamsE,@function
        .size           _ZN7cutlass13device_kernelIN5flash11enable_sm90INS1_16FlashAttnFwdSm90INS1_25CollectiveMainloopFwdSm90ILi2EN4cute5tupleIJNS5_1CILi1EEES8_S8_EEENS6_IJNS7_ILi128EEENS7_ILi96EEENS7_ILi64EEEEEELi256ENS_10bfloat16_tEfNS_4arch4Sm90ELb1ELb0ELb1ELb0ELb0ELb0ELb0ELb1ELb0ELb0ELb0ELb0EEENS1_21CollectiveEpilogueFwdINS6_IJSA_NS7_ILi256EEESB_EEES9_SE_SG_Li256ELb0ELb0ELb0ELb0EEENS1_30DynamicPersistentTileSchedulerILi256ELi32ELb0ELb0ELb1EEEEEEEEEvNT_6ParamsE,(.L_x_11974 - _ZN7cutlass13device_kernelIN5flash11enable_sm90INS1_16FlashAttnFwdSm90INS1_25CollectiveMainloopFwdSm90ILi2EN4cute5tupleIJNS5_1CILi1EEES8_S8_EEENS6_IJNS7_ILi128EEENS7_ILi96EEENS7_ILi64EEEEEELi256ENS_10bfloat16_tEfNS_4arch4Sm90ELb1ELb0ELb1ELb0ELb0ELb0ELb0ELb1ELb0ELb0ELb0ELb0EEENS1_21CollectiveEpilogueFwdINS6_IJSA_NS7_ILi256EEESB_EEES9_SE_SG_Li256ELb0ELb0ELb0ELb0EEENS1_30DynamicPersistentTileSchedulerILi256ELi32ELb0ELb0ELb1EEEEEEEEEvNT_6ParamsE)
        .other          _ZN7cutlass13device_kernelIN5flash11enable_sm90INS1_16FlashAttnFwdSm90INS1_25CollectiveMainloopFwdSm90ILi2EN4cute5tupleIJNS5_1CILi1EEES8_S8_EEENS6_IJNS7_ILi128EEENS7_ILi96EEENS7_ILi64EEEEEELi256ENS_10bfloat16_tEfNS_4arch4Sm90ELb1ELb0ELb1ELb0ELb0ELb0ELb0ELb1ELb0ELb0ELb0ELb0EEENS1_21CollectiveEpilogueFwdINS6_IJSA_NS7_ILi256EEESB_EEES9_SE_SG_Li256ELb0ELb0ELb0ELb0EEENS1_30DynamicPersistentTileSchedulerILi256ELi32ELb0ELb0ELb1EEEEEEEEEvNT_6ParamsE,@"STO_CUDA_ENTRY STV_DEFAULT"
_ZN7cutlass13device_kernelIN5flash11enable_sm90INS1_16FlashAttnFwdSm90INS1_25CollectiveMainloopFwdSm90ILi2EN4cute5tupleIJNS5_1CILi1EEES8_S8_EEENS6_IJNS7_ILi128EEENS7_ILi96EEENS7_ILi64EEEEEELi256ENS_10bfloat16_tEfNS_4arch4Sm90ELb1ELb0ELb1ELb0ELb0ELb0ELb0ELb1ELb0ELb0ELb0ELb0EEENS1_21CollectiveEpilogueFwdINS6_IJSA_NS7_ILi256EEESB_EEES9_SE_SG_Li256ELb0ELb0ELb0ELb0EEENS1_30DynamicPersistentTileSchedulerILi256ELi32ELb0ELb0ELb1EEEEEEEEEvNT_6ParamsE:
        /* <DEDUP_REMOVED lines=23> */
.L_x_10474:
[----:B------:R-:W-:Y:S05]  /*0170*/  BSYNC B0 ;  /* 0x0000000000007941 */ /* 0x000fea0003800000 */
.L_x_10473:
        /* <DEDUP_REMOVED lines=37> */
.L_x_10475:
        /* <DEDUP_REMOVED lines=22> */
.L_x_10476:
        /* <DEDUP_REMOVED lines=18> */
.L_x_10477:
        /* <DEDUP_REMOVED lines=22> */
.L_x_10478:
        /* <DEDUP_REMOVED lines=22> */
.L_x_10479:
[----:B------:R-:W-:Y:S01]  /*0910*/  PLOP3.LUT P0, PT, PT, PT, UP0, 0x80, 0x0 ;  /* 0x000000000000781c */ /* 0x000fe20003f0f008 */
[----:B------:R-:W-:Y:S01]  /*0920*/  UMOV UR36, 0x1 ;  /* 0x0000000100247882 */ /* 0x000fe20000000000 */
[----:B------:R-:W-:Y:S01]  /*0930*/  NOP ;  /* 0x0000000000007918 */ /* 0x000fe20000000000 */
[----:B------:R-:W-:Y:S01]  /*0940*/  USEL UR36, UR36, 0x2, !UP0 ;  /* 0x0000000224247887 */ /* 0x000fe2000c000000 */
[----:B------:R-:W-:Y:S01]  /*0950*/  ULDC.64 UR46, c[0x0][0x208] ;  /* 0x00008200002e7ab9 */ /* 0x000fe20000000a00 */
[----:B-123--:R-:W-:Y:S08]  /*0960*/  BAR.SYNC.DEFER_BLOCKING 0x0 ;  /* 0x0000000000007b1d */ /* 0x00eff00000010000 */
[----:B------:R-:W-:Y:S05]  /*0970*/  @!P0 BRA `(.L_x_10480) ;  /* 0x000000a000908947 */ /* 0x000fea0003800000 */
.L_x_10481:
        /* <DEDUP_REMOVED lines=24> */
[----:B---3--:R-:W-:Y:S02]  /*0b00*/  UMOV UR5, UR6 ;  /* 0x0000000600057c82 */ /* 0x008fe40008000000 */
[----:B------:R-:W-:Y:S01]  /*0b10*/  MOV R17, UR5 ;  /* 0x0000000500117c02 */ /* 0x000fe20008000f00 */
[----:B------:R-:W-:Y:S01]  /*0b20*/  IMAD.U32 R16, RZ, RZ, UR4 ;  /* 0x00000004ff107e24 */ /* 0x000fe2000f8e00ff */
[----:B------:R-:W-:Y:S01]  /*0b30*/  SHF.R.S32.HI R0, RZ, 0x1f, R205 ;  /* 0x0000001fff007819 */ /* 0x000fe200000114cd */
[----:B------:R-:W-:-:S03]  /*0b40*/  UMOV UR4, UR7 ;  /* 0x0000000700047c82 */ /* 0x000fc60008000000 */
[CC--:B------:R-:W-:Y:S02]  /*0b50*/  LEA.HI R3, R0.reuse, R205.reuse, RZ, 0x4 ;  /* 0x000000cd00037211 */ /* 0x0c0fe400078f20ff */
[-C--:B------:R-:W-:Y:S02]  /*0b60*/  LEA.HI R2, R0, R205.reuse, RZ, 0x7 ;  /* 0x000000cd00027211 */ /* 0x080fe400078f38ff */
[----:B------:R-:W-:Y:S02]  /*0b70*/  SHF.R.S32.HI R4, RZ, 0x4, R3 ;  /* 0x00000004ff047819 */ /* 0x000fe40000011403 */
[----:B------:R-:W-:Y:S02]  /*0b80*/  LOP3.LUT R202, R2, 0xffffff80, RZ, 0xc0, !PT ;  /* 0xffffff8002ca7812 */ /* 0x000fe400078ec0ff */
[----:B------:R-:W-:Y:S02]  /*0b90*/  LEA.HI R5, R3, R4, RZ, 0x1 ;  /* 0x0000000403057211 */ /* 0x000fe400078f08ff */
[----:B------:R-:W-:Y:S01]  /*0ba0*/  LEA.HI R204, R0, R205, RZ, 0x5 ;  /* 0x000000cd00cc7211 */ /* 0x000fe200078f28ff */
[----:B------:R-:W-:Y:S01]  /*0bb0*/  IMAD.IADD R202, R205, 0x1, -R202 ;  /* 0x00000001cdca7824 */ /* 0x000fe200078e0aca */
[----:B------:R-:W-:-:S02]  /*0bc0*/  LOP3.LUT R5, R5, 0x1ffffffe, RZ, 0xc0, !PT ;  /* 0x1ffffffe05057812 */ /* 0x000fc400078ec0ff */
[----:B------:R-:W-:Y:S02]  /*0bd0*/  SHF.R.S32.HI R204, RZ, 0x5, R204 ;  /* 0x00000005ffcc7819 */ /* 0x000fe400000114cc */
[----:B------:R-:W-:Y:S02]  /*0be0*/  IADD3 R5, R4, -R5, RZ ;  /* 0x8000000504057210 */ /* 0x000fe40007ffe0ff */
[----:B------:R-:W-:Y:S02]  /*0bf0*/  SHF.R.S32.HI R7, RZ, 0x1f, R202 ;  /* 0x0000001fff077819 */ /* 0x000fe400000114ca */
[----:B------:R-:W-:Y:S02]  /*0c00*/  LOP3.LUT R4, R3, 0x3fffff0, RZ, 0xc0, !PT ;  /* 0x03fffff003047812 */ /* 0x000fe400078ec0ff */
[----:B------:R-:W-:Y:S02]  /*0c10*/  LEA.HI R6, R7, R202, RZ, 0x2 ;  /* 0x000000ca07067211 */ /* 0x000fe400078f10ff */
[----:B------:R-:W-:Y:S01]  /*0c20*/  SHF.R.S32.HI R203, RZ, 0x7, R2 ;  /* 0x00000007ffcb7819 */ /* 0x000fe20000011402 */
[----:B------:R-:W-:Y:S01]  /*0c30*/  IMAD.IADD R3, R205, 0x1, -R4 ;  /* 0x00000001cd037824 */ /* 0x000fe200078e0a04 */
[----:B------:R-:W-:-:S02]  /*0c40*/  SHF.R.S32.HI R4, RZ, 0x2, R6 ;  /* 0x00000002ff047819 */ /* 0x000fc40000011406 */
[----:B------:R-:W-:Y:S01]  /*0c50*/  SHF.R.S32.HI R9, RZ, 0x1f, R6 ;  /* 0x0000001fff097819 */ /* 0x000fe20000011406 */
[----:B------:R-:W-:Y:S01]  /*0c60*/  IMAD R8, R204, 0x10, R3 ;  /* 0x00000010cc087824 */ /* 0x000fe200078e0203 */
[----:B------:R-:W-:Y:S02]  /*0c70*/  LEA.HI R2, R2, R203, RZ, 0x1 ;  /* 0x000000cb02027211 */ /* 0x000fe400078f08ff */
[----:B------:R-:W-:Y:S02]  /*0c80*/  LEA.HI R9, R9, R4, RZ, 0x3 ;  /* 0x0000000409097211 */ /* 0x000fe400078f18ff */
[----:B------:R-:W-:Y:S02]  /*0c90*/  LOP3.LUT R2, R2, 0x3fffffe, RZ, 0xc0, !PT ;  /* 0x03fffffe02027812 */ /* 0x000fe400078ec0ff */
[----:B------:R-:W-:Y:S02]  /*0ca0*/  LEA R3, R8, R5, 0x3 ;  /* 0x0000000508037211 */ /* 0x000fe400078e18ff */
[----:B------:R-:W-:-:S02]  /*0cb0*/  LEA.HI R0, R0, R205, RZ, 0x3 ;  /* 0x000000cd00007211 */ /* 0x000fc400078f18ff */
[----:B------:R-:W-:Y:S01]  /*0cc0*/  LOP3.LUT R9, R9, 0xfffffff8, RZ, 0xc0, !PT ;  /* 0xfffffff809097812 */ /* 0x000fe200078ec0ff */
[----:B------:R-:W-:Y:S01]  /*0cd0*/  IMAD.SHL.U32 R3, R3, 0x8, RZ ;  /* 0x0000000803037824 */ /* 0x000fe200078e00ff */
[----:B------:R-:W-:Y:S02]  /*0ce0*/  LEA.HI R7, R7, R202, RZ, 0x5 ;  /* 0x000000ca07077211 */ /* 0x000fe400078f28ff */
[----:B------:R-:W-:Y:S01]  /*0cf0*/  IADD3 R22, R203, -R2, RZ ;  /* 0x80000002cb167210 */ /* 0x000fe20007ffe0ff */
[----:B------:R-:W-:Y:S01]  /*0d00*/  IMAD.IADD R4, R4, 0x1, -R9 ;  /* 0x0000000104047824 */ /* 0x000fe200078e0a09 */
[----:B------:R-:W-:Y:S01]  /*0d10*/  LOP3.LUT R2, R0, 0x1ffffff8, RZ, 0xc0, !PT ;  /* 0x1ffffff800027812 */ /* 0x000fe200078ec0ff */
[----:B------:R-:W-:Y:S01]  /*0d20*/  IMAD.WIDE R16, R3, 0x2, R16 ;  /* 0x0000000203107825 */ /* 0x000fe200078e0210 */
[----:B------:R-:W-:Y:S02]  /*0d30*/  SHF.R.S32.HI R7, RZ, 0x5, R7 ;  /* 0x00000005ff077819 */ /* 0x000fe40000011407 */
[----:B------:R-:W-:Y:S01]  /*0d40*/  LOP3.LUT R3, R6, 0x7ffffffc, RZ, 0xc0, !PT ;  /* 0x7ffffffc06037812 */ /* 0x000fe200078ec0ff */
[----:B------:R-:W-:Y:S01]  /*0d50*/  IMAD.IADD R2, R205, 0x1, -R2 ;  /* 0x00000001cd027824 */ /* 0x000fe200078e0a02 */
[----:B------:R-:W-:Y:S01]  /*0d60*/  SHF.R.S32.HI R200, RZ, 0x3, R0 ;  /* 0x00000003ffc87819 */ /* 0x000fe20000011400 */
[----:B------:R-:W-:-:S03]  /*0d70*/  IMAD R7, R7, 0x10, R4 ;  /* 0x0000001007077824 */ /* 0x000fc600078e0204 */
[----:B------:R-:W-:Y:S01]  /*0d80*/  SHF.L.U32 R18, R2, 0x3, RZ ;  /* 0x0000000302127819 */ /* 0x000fe200000006ff */
[----:B------:R-:W-:Y:S02]  /*0d90*/  IMAD R22, R22, 0x40, R7 ;  /* 0x0000004016167824 */ /* 0x000fe400078e0207 */
[----:B------:R-:W-:-:S07]  /*0da0*/  IMAD.IADD R2, R202, 0x1, -R3 ;  /* 0x00000001ca027824 */ /* 0x000fce00078e0a03 */
.L_x_10528:
        /* <DEDUP_REMOVED lines=20> */
.L_x_10482:
[----:B------:R-:W-:Y:S01]  /*0ef0*/  ULDC UR6, c[0x0][0xdc4] ;  /* 0x0003710000067ab9 */ /* 0x000fe20000000800 */
[----:B------:R-:W-:Y:S01]  /*0f00*/  UMOV UR40, UR7 ;  /* 0x0000000700287c82 */ /* 0x000fe20008000000 */
[----:B------:R-:W-:-:S11]  /*0f10*/  UISETP.NE.AND UP0, UPT, UR6, 0x1, UPT ;  /* 0x000000010600788c */ /* 0x000fd6000bf05270 */
[----:B------:R-:W-:Y:S02]  /*0f20*/  @UP0 ULDC.64 UR10, c[0x0][0xdc8] ;  /* 0x00037200000a0ab9 */ /* 0x000fe40000000a00 */
[----:B------:R-:W-:-:S04]  /*0f30*/  UIMAD.WIDE.U32 UR4, UR7, UR10, URZ ;  /* 0x0000000a070472a5 */ /* 0x000fc8000f8e003f */
[----:B------:R-:W-:-:S04]  /*0f40*/  @UP0 USHF.R.U32.HI UR40, URZ, UR11, UR5 ;  /* 0x0000000b3f280299 */ /* 0x000fc80008011605 */
[----:B------:R-:W-:-:S12]  /*0f50*/  UIMAD UR4, UR40, UR6, URZ ;  /* 0x00000006280472a4 */ /* 0x000fd8000f8e023f */
.L_x_10483:
[----:B------:R-:W-:Y:S01]  /*0f60*/  ULDC.64 UR10, c[0x0][0x3f8] ;  /* 0x0000fe00000a7ab9 */ /* 0x000fe20000000a00 */
[----:B------:R-:W-:Y:S01]  /*0f70*/  UIADD3 UR9, UR7, -UR4, URZ ;  /* 0x8000000407097290 */ /* 0x000fe2000fffe03f */
[----:B------:R-:W-:Y:S01]  /*0f80*/  PLOP3.LUT P0, PT, PT, PT, PT, 0x80, 0x0 ;  /* 0x000000000000781c */ /* 0x000fe20003f0f070 */
[----:B------:R-:W-:Y:S01]  /*0f90*/  UISETP.NE.U32.AND UP0, UPT, UR10, URZ, UPT ;  /* 0x0000003f0a00728c */ /* 0x000fe2000bf05070 */
[----:B------:R-:W-:Y:S01]  /*0fa0*/  CS2R R20, SRZ ;  /* 0x0000000000147805 */ /* 0x000fe2000001ff00 */
[----:B------:R-:W-:Y:S01]  /*0fb0*/  ULOP3.LUT UR4, URZ, UR40, URZ, 0x33, !UPT ;  /* 0x000000283f047292 */ /* 0x000fe2000f8e333f */
[----:B------:R-:W-:Y:S01]  /*0fc0*/  IMAD.MOV.U32 R3, RZ, RZ, RZ ;  /* 0x000000ffff037224 */ /* 0x000fe200078e00ff */
[----:B------:R-:W-:Y:S01]  /*0fd0*/  ULDC UR5, c[0x0][0xdac] ;  /* 0x00036b0000057ab9 */ /* 0x000fe20000000800 */
[----:B------:R-:W-:Y:S01]  /*0fe0*/  UISETP.NE.AND.EX UP0, UPT, UR11, URZ, UPT, UP0 ;  /* 0x0000003f0b00728c */ /* 0x000fe2000bf05300 */
[----:B------:R-:W-:Y:S01]  /*0ff0*/  CS2R R150, SRZ ;  /* 0x0000000000967805 */ /* 0x000fe2000001ff00 */
[----:B------:R-:W-:Y:S01]  /*1000*/  UIADD3 UR4, UR4, UR5, URZ ;  /* 0x0000000504047290 */ /* 0x000fe2000fffe03f */
[----:B------:R-:W-:Y:S01]  /*1010*/  CS2R R148, SRZ ;  /* 0x0000000000947805 */ /* 0x000fe2000001ff00 */
[----:B------:R-:W-:Y:S01]  /*1020*/  ULDC UR45, c[0x0][0x404] ;  /* 0x00010100002d7ab9 */ /* 0x000fe20000000800 */
[----:B------:R-:W-:Y:S01]  /*1030*/  ULDC UR6, c[0x0][0x2e0] ;  /* 0x0000b80000067ab9 */ /* 0x000fe20000000800 */
[----:B------:R-:W-:Y:S01]  /*1040*/  USEL UR45, UR45, 0x1, UP0 ;  /* 0x000000012d2d7887 */ /* 0x000fe20008000000 */
[----:B------:R-:W-:Y:S01]  /*1050*/  CS2R R146, SRZ ;  /* 0x0000000000927805 */ /* 0x000fe2000001ff00 */
[----:B------:R-:W-:Y:S01]  /*1060*/  USHF.L.U32 UR42, UR4, 0x7, URZ ;  /* 0x00000007042a7899 */ /* 0x000fe2000800063f */
[----:B------:R-:W-:Y:S01]  /*1070*/  CS2R R144, SRZ ;  /* 0x0000000000907805 */ /* 0x000fe2000001ff00 */
[----:B------:R-:W-:Y:S01]  /*1080*/  ULDC UR7, c[0x0][0x288] ;  /* 0x0000a20000077ab9 */ /* 0x000fe20000000800 */
[----:B------:R-:W-:Y:S01]  /*1090*/  UIMAD UR45, UR45, UR6, URZ ;  /* 0x000000062d2d72a4 */ /* 0x000fe2000f8e023f */
[----:B------:R-:W-:Y:S01]  /*10a0*/  CS2R R142, SRZ ;  /* 0x00000000008e7805 */ /* 0x000fe2000001ff00 */
[----:B------:R-:W-:Y:S01]  /*10b0*/  UIADD3 UR5, UR42, 0xdf, -UR7 ;  /* 0x000000df2a057890 */ /* 0x000fe2000fffe807 */
[----:B------:R-:W-:Y:S01]  /*10c0*/  CS2R R140, SRZ ;  /* 0x00000000008c7805 */ /* 0x000fe2000001ff00 */
[----:B------:R-:W-:Y:S01]  /*10d0*/  UIADD3 UR4, UR45, 0x5f, URZ ;  /* 0x0000005f2d047890 */ /* 0x000fe2000fffe03f */
[----:B------:R-:W-:Y:S01]  /*10e0*/  CS2R R138, SRZ ;  /* 0x00000000008a7805 */ /* 0x000fe2000001ff00 */
[----:B------:R-:W-:Y:S01]  /*10f0*/  UIADD3 UR6, UR45, UR5, URZ ;  /* 0x000000052d067290 */ /* 0x000fe2000fffe03f */
[----:B------:R-:W-:Y:S01]  /*1100*/  CS2R R136, SRZ ;  /* 0x0000000000887805 */ /* 0x000fe2000001ff00 */
[----:B------:R-:W-:Y:S01]  /*1110*/  UIMAD.WIDE UR4, UR4, 0x2aaaaaab, URZ ;  /* 0x2aaaaaab040478a5 */ /* 0x000fe2000f8e023f */
[----:B------:R-:W-:Y:S01]  /*1120*/  CS2R R134, SRZ ;  /* 0x0000000000867805 */ /* 0x000fe2000001ff00 */
[----:B------:R-:W-:Y:S01]  /*1130*/  UIMAD.WIDE UR6, UR6, 0x2aaaaaab, URZ ;  /* 0x2aaaaaab060678a5 */ /* 0x000fe2000f8e023f */
[----:B------:R-:W-:Y:S01]  /*1140*/  CS2R R132, SRZ ;  /* 0x0000000000847805 */ /* 0x000fe2000001ff00 */
[----:B------:R-:W-:Y:S01]  /*1150*/  USHF.R.U32.HI UR4, URZ, 0x1f, UR5 ;  /* 0x0000001f3f047899 */ /* 0x000fe20008011605 */
[----:B------:R-:W-:Y:S01]  /*1160*/  CS2R R130, SRZ ;  /* 0x0000000000827805 */ /* 0x000fe2000001ff00 */
[----:B------:R-:W-:Y:S01]  /*1170*/  USHF.R.U32.HI UR6, URZ, 0x1f, UR7 ;  /* 0x0000001f3f067899 */ /* 0x000fe20008011607 */
[----:B------:R-:W-:Y:S01]  /*1180*/  CS2R R128, SRZ ;  /* 0x0000000000807805 */ /* 0x000fe2000001ff00 */
[----:B------:R-:W-:Y:S01]  /*1190*/  ULEA.HI.SX32 UR41, UR5, UR4, 0x1c ;  /* 0x0000000405297291 */ /* 0x000fe2000f8fe23f */
[----:B------:R-:W-:Y:S01]  /*11a0*/  CS2R R126, SRZ ;  /* 0x00000000007e7805 */ /* 0x000fe2000001ff00 */
[----:B------:R-:W-:Y:S01]  /*11b0*/  ULEA.HI.SX32 UR6, UR7, UR6, 0x1c ;  /* 0x0000000607067291 */ /* 0x000fe2000f8fe23f */
[----:B------:R-:W-:Y:S01]  /*11c0*/  CS2R R124, SRZ ;  /* 0x00000000007c7805 */ /* 0x000fe2000001ff00 */
[----:B------:R-:W-:Y:S01]  /*11d0*/  ULDC UR43, c[0x0][0xdb8] ;  /* 0x00036e00002b7ab9 */ /* 0x000fe20000000800 */
[----:B------:R-:W-:Y:S01]  /*11e0*/  ULDC UR10, c[0x0][0xdc4] ;  /* 0x00037100000a7ab9 */ /* 0x000fe20000000800 */
[----:B------:R-:W-:Y:S01]  /*11f0*/  UISETP.LT.AND UP0, UPT, UR41, UR6, UPT ;  /* 0x000000062900728c */ /* 0x000fe2000bf01270 */
[----:B------:R-:W-:Y:S01]  /*1200*/  CS2R R122, SRZ ;  /* 0x00000000007a7805 */ /* 0x000fe2000001ff00 */
[----:B------:R-:W-:Y:S01]  /*1210*/  UISETP.NE.AND UP1, UPT, UR43, 0x1, UPT ;  /* 0x000000012b00788c */ /* 0x000fe2000bf25270 */
[----:B------:R-:W-:Y:S01]  /*1220*/  CS2R R120, SRZ ;  /* 0x0000000000787805 */ /* 0x000fe2000001ff00 */
[----:B------:R-:W-:Y:S01]  /*1230*/  USEL UR41, UR41, UR6, UP0 ;  /* 0x0000000629297287 */ /* 0x000fe20008000000 */
[----:B------:R-:W-:Y:S01]  /*1240*/  CS2R R118, SRZ ;  /* 0x0000000000767805 */ /* 0x000fe2000001ff00 */
[----:B------:R-:W-:Y:S01]  /*1250*/  UIMAD UR9, UR8, UR10, UR9 ;  /* 0x0000000a080972a4 */ /* 0x000fe2000f8e0209 */
[----:B------:R-:W-:Y:S01]  /*1260*/  CS2R R116, SRZ ;  /* 0x0000000000747805 */ /* 0x000fe2000001ff00 */
[----:B------:R-:W-:Y:S01]  /*1270*/  UISETP.GE.AND UP0, UPT, UR41, 0x1, UPT ;  /* 0x000000012900788c */ /* 0x000fe2000bf06270 */
[----:B------:R-:W-:-:S02]  /*1280*/  CS2R R114, SRZ ;  /* 0x0000000000727805 */ /* 0x000fc4000001ff00 */
        /* <DEDUP_REMOVED lines=8> */
[----:B------:R-:W-:Y:S01]  /*1310*/  UMOV UR44, UR9 ;  /* 0x00000009002c7c82 */ /* 0x000fe20008000000 */
[----:B------:R-:W-:Y:S01]  /*1320*/  @UP1 USHF.R.U32.HI UR44, URZ, UR7, UR5 ;  /* 0x000000073f2c1299 */ /* 0x000fe20008011605 */
[----:B------:R-:W-:-:S02]  /*1330*/  CS2R R104, SRZ ;  /* 0x0000000000687805 */ /* 0x000fc4000001ff00 */
[----:B------:R-:W-:Y:S02]  /*1340*/  MOV R94, RZ ;  /* 0x000000ff005e7202 */ /* 0x000fe40000000f00 */
[----:B------:R-:W-:Y:S01]  /*1350*/  CS2R R98, SRZ ;  /* 0x0000000000627805 */ /* 0x000fe2000001ff00 */
[----:B------:R-:W-:Y:S01]  /*1360*/  UIADD3 UR4, -UR44, URZ, URZ ;  /* 0x0000003f2c047290 */ /* 0x000fe2000fffe13f */
[----:B------:R-:W-:Y:S02]  /*1370*/  CS2R R100, SRZ ;  /* 0x0000000000647805 */ /* 0x000fe4000001ff00 */
[----:B------:R-:W-:Y:S02]  /*1380*/  CS2R R86, SRZ ;  /* 0x0000000000567805 */ /* 0x000fe4000001ff00 */
[----:B------:R-:W-:Y:S01]  /*1390*/  CS2R R96, SRZ ;  /* 0x0000000000607805 */ /* 0x000fe2000001ff00 */
[----:B------:R-:W-:Y:S01]  /*13a0*/  UIMAD UR43, UR43, UR4, UR9 ;  /* 0x000000042b2b72a4 */ /* 0x000fe2000f8e0209 */
        /* <DEDUP_REMOVED lines=34> */
[----:B------:R-:W-:Y:S01]  /*15d0*/  MOV R175, RZ ;  /* 0x000000ff00af7202 */ /* 0x000fe20000000f00 */
[----:B------:R-:W-:Y:S02]  /*15e0*/  IMAD.MOV.U32 R6, RZ, RZ, RZ ;  /* 0x000000ffff067224 */ /* 0x000fe400078e00ff */
        /* <DEDUP_REMOVED lines=30> */
.L_x_10485:
[----:B------:R-:W-:Y:S01]  /*17d0*/  ULEA.HI UR4, UR39, UR39, URZ, 0x1 ;  /* 0x0000002727047291 */ /* 0x000fe2000f8f083f */
[----:B------:R-:W-:-:S03]  /*17e0*/  IADD3 R6, R23, 0x8, RZ ;  /* 0x0000000817067810 */ /* 0x000fc60007ffe0ff */
[----:B------:R-:W-:-:S04]  /*17f0*/  ULOP3.LUT UR4, UR4, 0xfffffffe, URZ, 0xc0, !UPT ;  /* 0xfffffffe04047892 */ /* 0x000fc8000f8ec03f */
[----:B------:R-:W-:-:S06]  /*1800*/  UIADD3 UR4, UR39, -UR4, URZ ;  /* 0x8000000427047290 */ /* 0x000fcc000fffe03f */
[----:B------:R-:W-:-:S05]  /*1810*/  IMAD.U32 R0, RZ, RZ, UR4 ;  /* 0x00000004ff007e24 */ /* 0x000fca000f8e00ff */
[----:B------:R-:W-:-:S04]  /*1820*/  SHF.L.U32 R0, R0, 0x1f, RZ ;  /* 0x0000001f00007819 */ /* 0x000fc800000006ff */
[----:B------:R-:W1:Y:S02]  /*1830*/  SYNCS.PHASECHK.TRANS64.TRYWAIT P0, [UR49+0x22800], R0 ;  /* 0x02280000ff0075a7 */ /* 0x000e640008000171 */
[----:B-1----:R-:W-:Y:S05]  /*1840*/  @!P0 BRA `(.L_x_10486) ;  /* 0x000000bc00ec8947 */ /* 0x002fea0003800000 */
.L_x_10587:
[----:B-1----:R-:W-:Y:S01]  /*1850*/  IMAD.U32 R0, RZ, RZ, UR48 ;  /* 0x00000030ff007e24 */ /* 0x002fe2000f8e00ff */
[----:B------:R-:W-:Y:S05]  /*1860*/  WARPSYNC.ALL ;  /* 0x0000000000007948 */ /* 0x000fea0003800000 */
[----:B------:R1:W-:Y:S01]  /*1870*/  BAR.SYNC.DEFER_BLOCKING R6, 0x100 ;  /* 0x000400060000751d */ /* 0x0003e20000010000 */
[----:B------:R-:W-:-:S13]  /*1880*/  ISETP.NE.AND P0, PT, R0, 0x3, PT ;  /* 0x000000030000780c */ /* 0x000fda0003f05270 */
[----:B-1----:R-:W-:Y:S05]  /*1890*/  @!P0 BRA `(.L_x_10487) ;  /* 0x0000000000048947 */ /* 0x002fea0003800000 */
[----:B------:R-:W-:Y:S01]  /*18a0*/  BPT.TRAP 0x1 ;  /* 0x000000040000795c */ /* 0x000fe20000300000 */
.L_x_10487:
[----:B------:R-:W-:Y:S01]  /*18b0*/  ULEA UR21, UR37, UR49, 0x3 ;  /* 0x0000003125157291 */ /* 0x000fe2000f8e183f */
[----:B------:R-:W-:-:S05]  /*18c0*/  IMAD.U32 R7, RZ, RZ, UR38 ;  /* 0x00000026ff077e24 */ /* 0x000fca000f8e00ff */
[----:B------:R-:W-:-:S04]  /*18d0*/  SHF.L.U32 R7, R7, 0x1f, RZ ;  /* 0x0000001f07077819 */ /* 0x000fc800000006ff */
[----:B------:R1:W2:Y:S01]  /*18e0*/  SYNCS.PHASECHK.TRANS64.TRYWAIT P1, [UR21+0x22830], R7 ;  /* 0x02283007ff0075a7 */ /* 0x0002a20008020155 */
[----:B------:R-:W-:Y:S05]  /*18f0*/  @!P0 BRA `(.L_x_10488) ;  /* 0x0000000000048947 */ /* 0x000fea0003800000 */
[----:B------:R-:W-:Y:S01]  /*1900*/  BPT.TRAP 0x1 ;  /* 0x000000040000795c */ /* 0x000fe20000300000 */
.L_x_10488:
[----:B--2---:R-:W-:Y:S05]  /*1910*/  @P1 BRA `(.L_x_10489) ;  /* 0x0000000000081947 */ /* 0x004fea0003800000 */
[----:B------:R-:W2:Y:S02]  /*1920*/  SYNCS.PHASECHK.TRANS64.TRYWAIT P1, [UR21+0x22830], R7 ;  /* 0x02283007ff0075a7 */ /* 0x000ea40008020155 */
[----:B--2---:R-:W-:Y:S05]  /*1930*/  @!P1 BRA `(.L_x_10490) ;  /* 0x000000bc00c89947 */ /* 0x004fea0003800000 */
.L_x_10489:
[----:B------:R-:W-:Y:S01]  /*1940*/  UIADD3 UR4, UR49, 0x1c400, URZ ;  /* 0x0001c40031047890 */ /* 0x000fe2000fffe03f */
[----:B------:R-:W-:Y:S01]  /*1950*/  WARPGROUP.ARRIVE ;  /* 0x00000000000079c5 */ /* 0x000fe20000000000 */
[----:B------:R-:W-:Y:S01]  /*1960*/  ULOP3.LUT UR16, UR52, 0x10000, URZ, 0xfc, !UPT ;  /* 0x0001000034107892 */ /* 0x000fe2000f8efc3f */
[----:B------:R-:W-:Y:S01]  /*1970*/  VIADD R4, R22, UR42 ;  /* 0x0000002a16047c36 */ /* 0x000fe20008000000 */
        /* <DEDUP_REMOVED lines=20> */
[----:B------:R-:W-:Y:S01]  /*1ac0*/  ULDC UR27, c[0x0][0x988] ;  /* 0x00026200001b7ab9 */ /* 0x000fe20000000800 */
[----:B------:R-:W-:-:S02]  /*1ad0*/  WARPGROUP.DEPBAR.LE gsb0, 0x0 ;  /* 0x00008000000079c5 */ /* 0x000fc40000010000 */
[----:B------:R-:W-:-:S06]  /*1ae0*/  WARPGROUP.ARRIVE ;  /* 0x00000000000079c5 */ /* 0x000fcc0000000000 */
[----:B------:R-:W-:Y:S01]  /*1af0*/  HGMMA.64x96x16.F32.BF16 R24, gdesc[UR4], R24, gsb0 ;  /* 0x01600000041879f0 */ /* 0x000fe20008001818 */
[----:B------:R-:W-:Y:S02]  /*1b00*/  UIMAD UR6, UR41, -0x60, UR45 ;  /* 0xffffffa0290678a4 */ /* 0x000fe4000f8e022d */
[----:B------:R-:W-:Y:S02]  /*1b10*/  WARPGROUP.DEPBAR.LE gsb0, 0x0 ;  /* 0x00008000000079c5 */ /* 0x000fe40000010000 */
[----:B------:R-:W-:-:S06]  /*1b20*/  WARPGROUP.ARRIVE ;  /* 0x00000000000079c5 */ /* 0x000fcc0000000000 */
[----:B------:R-:W-:Y:S01]  /*1b30*/  HGMMA.64x96x16.F32.BF16 R24, gdesc[UR8], R24, gsb0 ;  /* 0x01600000081879f0 */ /* 0x000fe20008001818 */
[----:B------:R-:W-:Y:S01]  /*1b40*/  ULDC UR11, c[0x0][0x288] ;  /* 0x0000a200000b7ab9 */ /* 0x000fe20000000800 */
[----:B------:R-:W-:Y:S01]  /*1b50*/  ULDC UR10, c[0x0][0x9d8] ;  /* 0x00027600000a7ab9 */ /* 0x000fe20000000800 */
[----:B------:R-:W-:Y:S02]  /*1b60*/  UIADD3 UR7, -UR11, 0x61, UR6 ;  /* 0x000000610b077890 */ /* 0x000fe4000fffe106 */
[----:B------:R-:W-:-:S04]  /*1b70*/  UIADD3 UR6, UR6, 0x60, URZ ;  /* 0x0000006006067890 */ /* 0x000fc8000fffe03f */
[----:B------:R-:W-:Y:S02]  /*1b80*/  MOV R3, UR7 ;  /* 0x0000000700037c02 */ /* 0x000fe40008000f00 */
[----:B------:R-:W-:-:S03]  /*1b90*/  IMAD.U32 R5, RZ, RZ, UR6 ;  /* 0x00000006ff057e24 */ /* 0x000fc6000f8e00ff */
[C---:B------:R-:W-:Y:S02]  /*1ba0*/  IMAD R3, R2.reuse, -0x2, R3 ;  /* 0xfffffffe02037824 */ /* 0x040fe400078e0203 */
[----:B--2---:R-:W-:-:S03]  /*1bb0*/  IMAD R0, R2, -0x2, R5 ;  /* 0xfffffffe02007824 */ /* 0x004fc600078e0205 */
[----:B------:R-:W-:-:S04]  /*1bc0*/  IADD3 R5, R3, 0x8, R4 ;  /* 0x0000000803057810 */ /* 0x000fc80007ffe004 */
[----:B------:R-:W-:Y:S02]  /*1bd0*/  VIMNMX R5, R0, R5, PT ;  /* 0x0000000500057248 */ /* 0x000fe40003fe0100 */
[----:B------:R-:W-:Y:S02]  /*1be0*/  VIADDMNMX R0, R4, R3, R0, PT ;  /* 0x0000000304007246 */ /* 0x000fe40003800100 */
[C---:B------:R-:W-:Y:S02]  /*1bf0*/  ISETP.GT.AND P1, PT, R5.reuse, RZ, PT ;  /* 0x000000ff0500720c */ /* 0x040fe40003f24270 */
[C---:B------:R-:W-:Y:S02]  /*1c00*/  ISETP.GT.AND P2, PT, R5.reuse, 0x1, PT ;  /* 0x000000010500780c */ /* 0x040fe40003f44270 */
[----:B------:R-:W-:Y:S02]  /*1c10*/  ISETP.GT.AND P3, PT, R5, 0x8, PT ;  /* 0x000000080500780c */ /* 0x000fe40003f64270 */
[----:B------:R-:W-:-:S02]  /*1c20*/  ISETP.GT.AND P4, PT, R0, 0x8, PT ;  /* 0x000000080000780c */ /* 0x000fc40003f84270 */
[----:B------:R-:W-:Y:S01]  /*1c30*/  ISETP.GT.AND P5, PT, R0, 0x9, PT ;  /* 0x000000090000780c */ /* 0x000fe20003fa4270 */
        /* <DEDUP_REMOVED lines=49> */
[----:B------:R-:W-:Y:S01]  /*1f50*/  FMUL.FTZ R40, R40, UR10 ;  /* 0x0000000a28287c20 */ /* 0x000fe20008410000 */
[----:B------:R-:W5:Y:S01]  /*1f60*/  MUFU.TANH R35, R35 ;  /* 0x0000002300237308 */ /* 0x000f620000002400 */
        /* <DEDUP_REMOVED lines=29> */
[----:B------:R-:W-:-:S02]  /*2140*/  FMUL.FTZ R69, R69, UR10 ;  /* 0x0000000a45457c20 */ /* 0x000fc40008410000 */
[----:B------:R-:W2:Y:S01]  /*2150*/  MUFU.TANH R43, R43 ;  /* 0x0000002b002b7308 */ /* 0x000ea20000002400 */
        /* <DEDUP_REMOVED lines=8> */
[----:B--2---:R-:W-:Y:S02]  /*21e0*/  FSEL R43, R43, -INF , P1 ;  /* 0xff8000002b2b7808 */ /* 0x004fe40000800000 */
[----:B------:R-:W-:Y:S02]  /*21f0*/  ISETP.GT.AND P1, PT, R5, 0x29, PT ;  /* 0x000000290500780c */ /* 0x000fe40003f24270 */
[----:B------:R-:W-:-:S03]  /*2200*/  FMNMX.FTZ R9, R43, R8, !PT ;  /* 0x000000082b097209 */ /* 0x000fc60007810000 */
        /* <DEDUP_REMOVED lines=50> */
[----:B------:R-:W-:Y:S02]  /*2530*/  ISETP.GT.AND P2, PT, R0, RZ, PT ;  /* 0x000000ff0000720c */ /* 0x000fe40003f44270 */
[----:B------:R-:W-:-:S03]  /*2540*/  FMNMX.FTZ R8, R70, R5, !PT ;  /* 0x0000000546087209 */ /* 0x000fc60007810000 */
[----:B------:R-:W4:Y:S01]  /*2550*/  MUFU.TANH R25, R25 ;  /* 0x0000001900197308 */ /* 0x000f220000002400 */
[----:B-----5:R-:W-:Y:S02]  /*2560*/  FSEL R71, R71, -INF , P1 ;  /* 0xff80000047477808 */ /* 0x020fe40000800000 */
[----:B------:R-:W-:Y:S02]  /*2570*/  ISETP.GT.AND P1, PT, R0, 0x10, PT ;  /* 0x000000100000780c */ /* 0x000fe40003f24270 */
[----:B------:R-:W-:-:S03]  /*2580*/  FMNMX.FTZ R8, R71, R8, !PT ;  /* 0x0000000847087209 */ /* 0x000fc60007810000 */
[----:B------:R-:W5:Y:S01]  /*2590*/  MUFU.TANH R28, R28 ;  /* 0x0000001c001c7308 */ /* 0x000f620000002400 */
[----:B--2---:R-:W-:Y:S01]  /*25a0*/  FSEL R24, R24, -INF , P2 ;  /* 0xff80000018187808 */ /* 0x004fe20001000000 */
[----:B------:R-:W2:Y:S06]  /*25b0*/  SHFL.BFLY PT, R5, R8, 0x2, 0x1f ;  /* 0x0c401f0008057f89 */ /* 0x000eac00000e0000 */
[----:B------:R-:W1:Y:S01]  /*25c0*/  MUFU.TANH R29, R29 ;  /* 0x0000001d001d7308 */ /* 0x000e620000002400 */
[----:B----4-:R-:W-:-:S04]  /*25d0*/  FSEL R25, R25, -INF , P3 ;  /* 0xff80000019197808 */ /* 0x010fc80001800000 */
[----:B------:R-:W-:-:S03]  /*25e0*/  FMNMX.FTZ R3, R24, R25, !PT ;  /* 0x0000001918037209 */ /* 0x000fc60007810000 */
[----:B------:R-:W4:Y:S01]  /*25f0*/  MUFU.TANH R32, R32 ;  /* 0x0000002000207308 */ /* 0x000f220000002400 */
[----:B-----5:R-:W-:-:S07]  /*2600*/  FSEL R28, R28, -INF , P4 ;  /* 0xff8000001c1c7808 */ /* 0x020fce0002000000 */
[----:B------:R-:W-:Y:S01]  /*2610*/  MUFU.TANH R33, R33 ;  /* 0x0000002100217308 */ /* 0x000fe20000002400 */
[----:B-1----:R-:W-:Y:S02]  /*2620*/  FSEL R29, R29, -INF , P5 ;  /* 0xff8000001d1d7808 */ /* 0x002fe40002800000 */
[----:B--2---:R-:W-:-:S05]  /*2630*/  FMNMX.FTZ R5, R8, R5, !PT ;  /* 0x0000000508057209 */ /* 0x004fca0007810000 */
[----:B------:R-:W1:Y:S01]  /*2640*/  SHFL.BFLY PT, R8, R5, 0x1, 0x1f ;  /* 0x0c201f0005087f89 */ /* 0x000e6200000e0000 */
[----:B------:R-:W2:Y:S01]  /*2650*/  MUFU.TANH R36, R36 ;  /* 0x0000002400247308 */ /* 0x000ea20000002400 */
[----:B----4-:R-:W-:Y:S02]  /*2660*/  FSEL R32, R32, -INF , P1 ;  /* 0xff80000020207808 */ /* 0x010fe40000800000 */
[----:B------:R-:W-:-:S05]  /*2670*/  ISETP.GT.AND P1, PT, R0, 0x18, PT ;  /* 0x000000180000780c */ /* 0x000fca0003f24270 */
[----:B------:R-:W4:Y:S08]  /*2680*/  MUFU.TANH R37, R37 ;  /* 0x0000002500257308 */ /* 0x000f300000002400 */
[----:B------:R-:W5:Y:S01]  /*2690*/  MUFU.TANH R40, R40 ;  /* 0x0000002800287308 */ /* 0x000f620000002400 */
[----:B--2---:R-:W-:Y:S02]  /*26a0*/  FSEL R36, R36, -INF , P1 ;  /* 0xff80000024247808 */ /* 0x004fe40000800000 */
[----:B------:R-:W-:-:S02]  /*26b0*/  ISETP.GT.AND P1, PT, R0, 0x20, PT ;  /* 0x000000200000780c */ /* 0x000fc40003f24270 */
[----:B-1----:R-:W-:-:S03]  /*26c0*/  FMNMX.FTZ R4, R5, R8, !PT ;  /* 0x0000000805047209 */ /* 0x002fc60007810000 */
[----:B------:R-:W1:Y:S01]  /*26d0*/  MUFU.TANH R41, R41 ;  /* 0x0000002900297308 */ /* 0x000e620000002400 */
[----:B------:R-:W-:Y:S02]  /*26e0*/  FMNMX.FTZ R8, R28, R3, !PT ;  /* 0x000000031c087209 */ /* 0x000fe40007810000 */
[C---:B------:R-:W-:Y:S01]  /*26f0*/  FSETP.NEU.FTZ.AND P2, PT, R4.reuse, -INF , PT ;  /* 0xff8000000400780b */ /* 0x040fe20003f5d000 */
[----:B------:R-:W-:Y:S01]  /*2700*/  FMUL.FTZ R5, R4, UR27 ;  /* 0x0000001b04057c20 */ /* 0x000fe20008410000 */
[----:B------:R-:W-:-:S03]  /*2710*/  FMNMX.FTZ R3, R29, R8, !PT ;  /* 0x000000081d037209 */ /* 0x000fc60007810000 */
[----:B------:R-:W2:Y:S01]  /*2720*/  MUFU.TANH R44, R44 ;  /* 0x0000002c002c7308 */ /* 0x000ea20000002400 */
[----:B------:R-:W-:Y:S02]  /*2730*/  FSEL R9, R5, RZ, P2 ;  /* 0x000000ff05097208 */ /* 0x000fe40001000000 */
[----:B------:R-:W-:Y:S02]  /*2740*/  ISETP.GT.AND P2, PT, R0, 0x11, PT ;  /* 0x000000110000780c */ /* 0x000fe40003f44270 */
[----:B------:R-:W-:Y:S01]  /*2750*/  FMNMX.FTZ R8, R32, R3, !PT ;  /* 0x0000000320087209 */ /* 0x000fe20007810000 */
[--C-:B------:R-:W-:Y:S01]  /*2760*/  FFMA.FTZ R26, R26, UR27, -R9.reuse ;  /* 0x0000001b1a1a7c23 */ /* 0x100fe20008010809 */
[----:B------:R-:W-:Y:S01]  /*2770*/  FSEL R33, R33, -INF , P2 ;  /* 0xff80000021217808 */ /* 0x000fe20001000000 */
[----:B------:R-:W3:Y:S01]  /*2780*/  MUFU.TANH R45, R45 ;  /* 0x0000002d002d7308 */ /* 0x000ee20000002400 */
[----:B------:R-:W-:Y:S01]  /*2790*/  ISETP.GT.AND P2, PT, R0, 0x19, PT ;  /* 0x000000190000780c */ /* 0x000fe20003f44270 */
[--C-:B------:R-:W-:Y:S01]  /*27a0*/  FFMA.FTZ R27, R27, UR27, -R9.reuse ;  /* 0x0000001b1b1b7c23 */ /* 0x100fe20008010809 */
[----:B------:R-:W-:Y:S01]  /*27b0*/  FMNMX.FTZ R3, R33, R8, !PT ;  /* 0x0000000821037209 */ /* 0x000fe20007810000 */
[--C-:B------:R-:W-:Y:S01]  /*27c0*/  FFMA.FTZ R30, R30, UR27, -R9.reuse ;  /* 0x0000001b1e1e7c23 */ /* 0x100fe20008010809 */
[----:B----4-:R-:W-:Y:S01]  /*27d0*/  FSEL R37, R37, -INF , P2 ;  /* 0xff80000025257808 */ /* 0x010fe20001000000 */
[--C-:B------:R-:W-:Y:S01]  /*27e0*/  FFMA.FTZ R31, R31, UR27, -R9.reuse ;  /* 0x0000001b1f1f7c23 */ /* 0x100fe20008010809 */
[----:B------:R-:W-:Y:S01]  /*27f0*/  FMNMX.FTZ R8, R36, R3, !PT ;  /* 0x0000000324087209 */ /* 0x000fe20007810000 */
[----:B------:R-:W4:Y:S01]  /*2800*/  MUFU.TANH R48, R48 ;  /* 0x0000003000307308 */ /* 0x000f220000002400 */
[----:B------:R-:W-:Y:S01]  /*2810*/  ISETP.GT.AND P2, PT, R0, 0x21, PT ;  /* 0x000000210000780c */ /* 0x000fe20003f44270 */
[--C-:B------:R-:W-:Y:S01]  /*2820*/  FFMA.FTZ R34, R34, UR27, -R9.reuse ;  /* 0x0000001b22227c23 */ /* 0x100fe20008010809 */
[----:B-----5:R-:W-:Y:S01]  /*2830*/  FSEL R40, R40, -INF , P1 ;  /* 0xff80000028287808 */ /* 0x020fe20000800000 */
[--C-:B------:R-:W-:Y:S01]  /*2840*/  FFMA.FTZ R35, R35, UR27, -R9.reuse ;  /* 0x0000001b23237c23 */ /* 0x100fe20008010809 */
[----:B------:R-:W-:Y:S01]  /*2850*/  FMNMX.FTZ R3, R37, R8, !PT ;  /* 0x0000000825037209 */ /* 0x000fe20007810000 */
[--C-:B------:R-:W-:Y:S01]  /*2860*/  FFMA.FTZ R38, R38, UR27, -R9.reuse ;  /* 0x0000001b26267c23 */ /* 0x100fe20008010809 */
[----:B------:R-:W-:Y:S01]  /*2870*/  ISETP.GT.AND P1, PT, R0, 0x28, PT ;  /* 0x000000280000780c */ /* 0x000fe20003f24270 */
[----:B------:R-:W5:Y:S01]  /*2880*/  MUFU.TANH R49, R49 ;  /* 0x0000003100317308 */ /* 0x000f620000002400 */
[----:B-1----:R-:W-:Y:S01]  /*2890*/  FSEL R41, R41, -INF , P2 ;  /* 0xff80000029297808 */ /* 0x002fe20001000000 */
[--C-:B------:R-:W-:Y:S01]  /*28a0*/  FFMA.FTZ R39, R39, UR27, -R9.reuse ;  /* 0x0000001b27277c23 */ /* 0x100fe20008010809 */
[----:B------:R-:W-:Y:S01]  /*28b0*/  FMNMX.FTZ R8, R40, R3, !PT ;  /* 0x0000000328087209 */ /* 0x000fe20007810000 */
[--C-:B------:R-:W-:Y:S01]  /*28c0*/  FFMA.FTZ R42, R42, UR27, -R9.reuse ;  /* 0x0000001b2a2a7c23 */ /* 0x100fe20008010809 */
[----:B------:R-:W-:Y:S01]  /*28d0*/  ISETP.GT.AND P2, PT, R0, 0x29, PT ;  /* 0x000000290000780c */ /* 0x000fe20003f44270 */
[--C-:B------:R-:W-:Y:S01]  /*28e0*/  FFMA.FTZ R43, R43, UR27, -R9.reuse ;  /* 0x0000001b2b2b7c23 */ /* 0x100fe20008010809 */
[----:B--2---:R-:W-:Y:S01]  /*28f0*/  FSEL R44, R44, -INF , P1 ;  /* 0xff8000002c2c7808 */ /* 0x004fe20000800000 */
[----:B------:R-:W1:Y:S01]  /*2900*/  MUFU.TANH R52, R52 ;  /* 0x0000003400347308 */ /* 0x000e620000002400 */
[----:B------:R-:W-:Y:S01]  /*2910*/  FMNMX.FTZ R3, R41, R8, !PT ;  /* 0x0000000829037209 */ /* 0x000fe20007810000 */
[--C-:B------:R-:W-:Y:S01]  /*2920*/  FFMA.FTZ R46, R46, UR27, -R9.reuse ;  /* 0x0000001b2e2e7c23 */ /* 0x100fe20008010809 */
[----:B------:R-:W-:Y:S01]  /*2930*/  ISETP.GT.AND P1, PT, R0, 0x30, PT ;  /* 0x000000300000780c */ /* 0x000fe20003f24270 */
[--C-:B------:R-:W-:Y:S01]  /*2940*/  FFMA.FTZ R47, R47, UR27, -R9.reuse ;  /* 0x0000001b2f2f7c23 */ /* 0x100fe20008010809 */
[----:B---3--:R-:W-:Y:S01]  /*2950*/  FSEL R45, R45, -INF , P2 ;  /* 0xff8000002d2d7808 */ /* 0x008fe20001000000 */
[--C-:B------:R-:W-:Y:S01]  /*2960*/  FFMA.FTZ R50, R50, UR27, -R9.reuse ;  /* 0x0000001b32327c23 */ /* 0x100fe20008010809 */
[----:B------:R-:W-:Y:S01]  /*2970*/  FMNMX.FTZ R8, R44, R3, !PT ;  /* 0x000000032c087209 */ /* 0x000fe20007810000 */
[----:B------:R-:W2:Y:S01]  /*2980*/  MUFU.TANH R53, R53 ;  /* 0x0000003500357308 */ /* 0x000ea20000002400 */
[----:B------:R-:W-:Y:S01]  /*2990*/  ISETP.GT.AND P2, PT, R0, 0x31, PT ;  /* 0x000000310000780c */ /* 0x000fe20003f44270 */
[--C-:B------:R-:W-:Y:S01]  /*29a0*/  FFMA.FTZ R51, R51, UR27, -R9.reuse ;  /* 0x0000001b33337c23 */ /* 0x100fe20008010809 */
[----:B----4-:R-:W-:Y:S01]  /*29b0*/  FSEL R48, R48, -INF , P1 ;  /* 0xff80000030307808 */ /* 0x010fe20000800000 */
[--C-:B------:R-:W-:Y:S01]  /*29c0*/  FFMA.FTZ R54, R54, UR27, -R9.reuse ;  /* 0x0000001b36367c23 */ /* 0x100fe20008010809 */
[----:B------:R-:W-:Y:S01]  /*29d0*/  FMNMX.FTZ R3, R45, R8, !PT ;  /* 0x000000082d037209 */ /* 0x000fe20007810000 */
[--C-:B------:R-:W-:Y:S01]  /*29e0*/  FFMA.FTZ R55, R55, UR27, -R9.reuse ;  /* 0x0000001b37377c23 */ /* 0x100fe20008010809 */
[----:B------:R-:W-:Y:S01]  /*29f0*/  ISETP.GT.AND P1, PT, R0, 0x38, PT ;  /* 0x000000380000780c */ /* 0x000fe20003f24270 */
[----:B------:R-:W3:Y:S01]  /*2a00*/  MUFU.TANH R56, R56 ;  /* 0x0000003800387308 */ /* 0x000ee20000002400 */
[----:B-----5:R-:W-:Y:S01]  /*2a10*/  FSEL R49, R49, -INF , P2 ;  /* 0xff80000031317808 */ /* 0x020fe20001000000 */
[--C-:B------:R-:W-:Y:S01]  /*2a20*/  FFMA.FTZ R58, R58, UR27, -R9.reuse ;  /* 0x0000001b3a3a7c23 */ /* 0x100fe20008010809 */
[----:B------:R-:W-:Y:S01]  /*2a30*/  FMNMX.FTZ R8, R48, R3, !PT ;  /* 0x0000000330087209 */ /* 0x000fe20007810000 */
[--C-:B------:R-:W-:Y:S01]  /*2a40*/  FFMA.FTZ R59, R59, UR27, -R9.reuse ;  /* 0x0000001b3b3b7c23 */ /* 0x100fe20008010809 */
[----:B------:R-:W-:Y:S01]  /*2a50*/  ISETP.GT.AND P2, PT, R0, 0x39, PT ;  /* 0x000000390000780c */ /* 0x000fe20003f44270 */
[--C-:B------:R-:W-:Y:S01]  /*2a60*/  FFMA.FTZ R62, R62, UR27, -R9.reuse ;  /* 0x0000001b3e3e7c23 */ /* 0x100fe20008010809 */
[----:B-1----:R-:W-:Y:S01]  /*2a70*/  FSEL R52, R52, -INF , P1 ;  /* 0xff80000034347808 */ /* 0x002fe20000800000 */
[----:B------:R-:W1:Y:S01]  /*2a80*/  MUFU.TANH R57, R57 ;  /* 0x0000003900397308 */ /* 0x000e620000002400 */
[----:B------:R-:W-:Y:S01]  /*2a90*/  FMNMX.FTZ R3, R49, R8, !PT ;  /* 0x0000000831037209 */ /* 0x000fe20007810000 */
[--C-:B------:R-:W-:Y:S01]  /*2aa0*/  FFMA.FTZ R63, R63, UR27, -R9.reuse ;  /* 0x0000001b3f3f7c23 */ /* 0x100fe20008010809 */
[----:B------:R-:W-:Y:S01]  /*2ab0*/  ISETP.GT.AND P1, PT, R0, 0x40, PT ;  /* 0x000000400000780c */ /* 0x000fe20003f24270 */
[--C-:B------:R-:W-:Y:S01]  /*2ac0*/  FFMA.FTZ R66, R66, UR27, -R9.reuse ;  /* 0x0000001b42427c23 */ /* 0x100fe20008010809 */
[----:B--2---:R-:W-:Y:S01]  /*2ad0*/  FSEL R53, R53, -INF , P2 ;  /* 0xff80000035357808 */ /* 0x004fe20001000000 */
[--C-:B------:R-:W-:Y:S01]  /*2ae0*/  FFMA.FTZ R67, R67, UR27, -R9.reuse ;  /* 0x0000001b43437c23 */ /* 0x100fe20008010809 */
[----:B------:R-:W-:Y:S01]  /*2af0*/  FMNMX.FTZ R8, R52, R3, !PT ;  /* 0x0000000334087209 */ /* 0x000fe20007810000 */
[----:B------:R-:W2:Y:S01]  /*2b00*/  MUFU.TANH R60, R60 ;  /* 0x0000003c003c7308 */ /* 0x000ea20000002400 */
[----:B------:R-:W-:Y:S01]  /*2b10*/  ISETP.GT.AND P2, PT, R0, 0x41, PT ;  /* 0x000000410000780c */ /* 0x000fe20003f44270 */
[--C-:B------:R-:W-:Y:S01]  /*2b20*/  FFMA.FTZ R70, R70, UR27, -R9.reuse ;  /* 0x0000001b46467c23 */ /* 0x100fe20008010809 */
[----:B---3--:R-:W-:Y:S01]  /*2b30*/  FSEL R56, R56, -INF , P1 ;  /* 0xff80000038387808 */ /* 0x008fe20000800000 */
[----:B------:R-:W-:Y:S01]  /*2b40*/  FFMA.FTZ R9, R71, UR27, -R9 ;  /* 0x0000001b47097c23 */ /* 0x000fe20008010809 */
[----:B------:R-:W-:-:S02]  /*2b50*/  FMNMX.FTZ R3, R53, R8, !PT ;  /* 0x0000000835037209 */ /* 0x000fc40007810000 */
[----:B------:R-:W-:Y:S01]  /*2b60*/  ISETP.GT.AND P1, PT, R0, 0x48, PT ;  /* 0x000000480000780c */ /* 0x000fe20003f24270 */
[----:B------:R-:W3:Y:S01]  /*2b70*/  MUFU.TANH R61, R61 ;  /* 0x0000003d003d7308 */ /* 0x000ee20000002400 */
[----:B-1----:R-:W-:Y:S02]  /*2b80*/  FSEL R57, R57, -INF , P2 ;  /* 0xff80000039397808 */ /* 0x002fe40001000000 */
[----:B------:R-:W-:Y:S02]  /*2b90*/  FMNMX.FTZ R8, R56, R3, !PT ;  /* 0x0000000338087209 */ /* 0x000fe40007810000 */
[----:B------:R-:W-:Y:S02]  /*2ba0*/  ISETP.GT.AND P2, PT, R0, 0x49, PT ;  /* 0x000000490000780c */ /* 0x000fe40003f44270 */
[----:B------:R-:W-:Y:S01]  /*2bb0*/  FMNMX.FTZ R3, R57, R8, !PT ;  /* 0x0000000839037209 */ /* 0x000fe20007810000 */
[----:B------:R-:W1:Y:S01]  /*2bc0*/  MUFU.TANH R64, R64 ;  /* 0x0000004000407308 */ /* 0x000e620000002400 */
[----:B--2---:R-:W-:-:S02]  /*2bd0*/  FSEL R60, R60, -INF , P1 ;  /* 0xff8000003c3c7808 */ /* 0x004fc40000800000 */
        /* <DEDUP_REMOVED lines=13> */
[----:B------:R-:W-:Y:S02]  /*2cb0*/  FMNMX.FTZ R3, R65, R8, !PT ;  /* 0x0000000841037209 */ /* 0x000fe40007810000 */
[----:B------:R-:W-:Y:S01]  /*2cc0*/  MOV R8, UR21 ;  /* 0x0000001500087c02 */ /* 0x000fe20008000f00 */
[----:B------:R-:W-:Y:S01]  /*2cd0*/  MUFU.EX2 R26, R26 ;  /* 0x0000001a001a7308 */ /* 0x000fe20000000800 */
[----:B---3--:R-:W-:-:S04]  /*2ce0*/  FSEL R68, R68, -INF , P1 ;  /* 0xff80000044447808 */ /* 0x008fc80000800000 */
[----:B------:R-:W-:-:S03]  /*2cf0*/  FMNMX.FTZ R0, R68, R3, !PT ;  /* 0x0000000344007209 */ /* 0x000fc60007810000 */
[----:B------:R-:W2:Y:S01]  /*2d00*/  MUFU.EX2 R27, R27 ;  /* 0x0000001b001b7308 */ /* 0x000ea20000000800 */
[----:B-1----:R-:W-:-:S04]  /*2d10*/  FSEL R69, R69, -INF , P2 ;  /* 0xff80000045457808 */ /* 0x002fc80001000000 */
[----:B------:R-:W-:-:S03]  /*2d20*/  FMNMX.FTZ R0, R69, R0, !PT ;  /* 0x0000000045007209 */ /* 0x000fc60007810000 */
[----:B------:R-:W-:Y:S02]  /*2d30*/  MUFU.EX2 R30, R30 ;  /* 0x0000001e001e7308 */ /* 0x000fe40000000800 */
[----:B------:R-:W1:Y:S06]  /*2d40*/  SHFL.BFLY PT, R3, R0, 0x2, 0x1f ;  /* 0x0c401f0000037f89 */ /* 0x000e6c00000e0000 */
[----:B------:R-:W3:Y:S01]  /*2d50*/  MUFU.EX2 R31, R31 ;  /* 0x0000001f001f7308 */ /* 0x000ee20000000800 */
[----:B--2---:R-:W-:-:S07]  /*2d60*/  F2FP.BF16.F32.PACK_AB R153, R27, R26 ;  /* 0x0000001a1b99723e */ /* 0x004fce00000010ff */
[----:B------:R-:W-:Y:S08]  /*2d70*/  MUFU.EX2 R34, R34 ;  /* 0x0000002200227308 */ /* 0x000ff00000000800 */
[----:B------:R-:W2:Y:S01]  /*2d80*/  MUFU.EX2 R35, R35 ;  /* 0x0000002300237308 */ /* 0x000ea20000000800 */
[----:B---3--:R-:W-:Y:S02]  /*2d90*/  F2FP.BF16.F32.PACK_AB R155, R31, R30 ;  /* 0x0000001e1f9b723e */ /* 0x008fe400000010ff */
[----:B-1----:R-:W-:-:S05]  /*2da0*/  FMNMX.FTZ R3, R0, R3, !PT ;  /* 0x0000000300037209 */ /* 0x002fca0007810000 */
[----:B------:R-:W1:Y:S01]  /*2db0*/  SHFL.BFLY PT, R0, R3, 0x1, 0x1f ;  /* 0x0c201f0003007f89 */ /* 0x000e6200000e0000 */
[----:B------:R3:W-:Y:S08]  /*2dc0*/  MUFU.EX2 R175, R9 ;  /* 0x0000000900af7308 */ /* 0x0007f00000000800 */
[----:B------:R-:W-:Y:S01]  /*2dd0*/  MUFU.EX2 R38, R38 ;  /* 0x0000002600267308 */ /* 0x000fe20000000800 */
[----:B---3--:R-:W-:Y:S01]  /*2de0*/  FADD.FTZ R9, R26, R27 ;  /* 0x0000001b1a097221 */ /* 0x008fe20000010000 */
[----:B--2---:R-:W-:-:S06]  /*2df0*/  F2FP.BF16.F32.PACK_AB R157, R35, R34 ;  /* 0x00000022239d723e */ /* 0x004fcc00000010ff */
[----:B------:R-:W2:Y:S01]  /*2e00*/  MUFU.EX2 R39, R39 ;  /* 0x0000002700277308 */ /* 0x000ea20000000800 */
[----:B-1----:R-:W-:-:S07]  /*2e10*/  FMNMX.FTZ R5, R3, R0, !PT ;  /* 0x0000000003057209 */ /* 0x002fce0007810000 */
[----:B------:R-:W1:Y:S01]  /*2e20*/  MUFU.EX2 R42, R42 ;  /* 0x0000002a002a7308 */ /* 0x000e620000000800 */
[C---:B------:R-:W-:Y:S01]  /*2e30*/  FSETP.NEU.FTZ.AND P1, PT, R5.reuse, -INF , PT ;  /* 0xff8000000500780b */ /* 0x040fe20003f3d000 */
[----:B------:R-:W-:-:S06]  /*2e40*/  FMUL.FTZ R0, R5, UR27 ;  /* 0x0000001b05007c20 */ /* 0x000fcc0008410000 */
[----:B------:R-:W-:Y:S01]  /*2e50*/  MUFU.EX2 R43, R43 ;  /* 0x0000002b002b7308 */ /* 0x000fe20000000800 */
[----:B------:R-:W-:Y:S01]  /*2e60*/  FSEL R3, R0, RZ, P1 ;  /* 0x000000ff00037208 */ /* 0x000fe20000800000 */
[----:B------:R-:W-:Y:S01]  /*2e70*/  FADD.FTZ R0, R30, R9 ;  /* 0x000000091e007221 */ /* 0x000fe20000010000 */
[----:B------:R-:W-:Y:S02]  /*2e80*/  LOP3.LUT P1, RZ, R10, 0x7f, RZ, 0xc0, !PT ;  /* 0x0000007f0aff7812 */ /* 0x000fe4000782c0ff */
[----:B--2---:R-:W-:Y:S01]  /*2e90*/  F2FP.BF16.F32.PACK_AB R159, R39, R38 ;  /* 0x00000026279f723e */ /* 0x004fe200000010ff */
        /* <DEDUP_REMOVED lines=8> */
[--C-:B------:R-:W-:Y:S01]  /*2f20*/  FFMA.FTZ R36, R36, UR27, -R3.reuse ;  /* 0x0000001b24247c23 */ /* 0x100fe20008010803 */
[--C-:B------:R-:W-:Y:S01]  /*2f30*/  FFMA.FTZ R37, R37, UR27, -R3.reuse ;  /* 0x0000001b25257c23 */ /* 0x100fe20008010803 */
[----:B------:R-:W-:Y:S01]  /*2f40*/  FFMA.FTZ R40, R40, UR27, -R3 ;  /* 0x0000001b28287c23 */ /* 0x000fe20008010803 */
[----:B------:R-:W-:Y:S01]  /*2f50*/  FADD.FTZ R0, R34, R9 ;  /* 0x0000000922007221 */ /* 0x000fe20000010000 */
[--C-:B------:R-:W-:Y:S01]  /*2f60*/  FFMA.FTZ R41, R41, UR27, -R3.reuse ;  /* 0x0000001b29297c23 */ /* 0x100fe20008010803 */
[--C-:B------:R-:W-:Y:S01]  /*2f70*/  FFMA.FTZ R44, R44, UR27, -R3.reuse ;  /* 0x0000001b2c2c7c23 */ /* 0x100fe20008010803 */
[----:B------:R-:W2:Y:S01]  /*2f80*/  MUFU.EX2 R25, R25 ;  /* 0x0000001900197308 */ /* 0x000ea20000000800 */
[----:B------:R-:W-:Y:S01]  /*2f90*/  FADD.FTZ R13, R35, R0 ;  /* 0x00000000230d7221 */ /* 0x000fe20000010000 */
[--C-:B------:R-:W-:Y:S01]  /*2fa0*/  FFMA.FTZ R45, R45, UR27, -R3.reuse ;  /* 0x0000001b2d2d7c23 */ /* 0x100fe20008010803 */
[----:B------:R-:W-:Y:S01]  /*2fb0*/  FFMA.FTZ R48, R48, UR27, -R3 ;  /* 0x0000001b30307c23 */ /* 0x000fe20008010803 */
[----:B------:R-:W-:Y:S01]  /*2fc0*/  IADD3 R9, -R23, 0xb, RZ ;  /* 0x0000000b17097810 */ /* 0x000fe20007ffe1ff */
[----:B------:R-:W-:Y:S01]  /*2fd0*/  FADD.FTZ R10, R38, R13 ;  /* 0x0000000d260a7221 */ /* 0x000fe20000010000 */
[--C-:B------:R-:W-:Y:S01]  /*2fe0*/  FFMA.FTZ R49, R49, UR27, -R3.reuse ;  /* 0x0000001b31317c23 */ /* 0x100fe20008010803 */
[--C-:B------:R-:W-:Y:S01]  /*2ff0*/  FFMA.FTZ R52, R52, UR27, -R3.reuse ;  /* 0x0000001b34347c23 */ /* 0x100fe20008010803 */
[----:B------:R-:W3:Y:S01]  /*3000*/  MUFU.EX2 R28, R28 ;  /* 0x0000001c001c7308 */ /* 0x000ee20000000800 */
[----:B------:R-:W-:Y:S01]  /*3010*/  FADD.FTZ R13, R39, R10 ;  /* 0x0000000a270d7221 */ /* 0x000fe20000010000 */
[--C-:B------:R-:W-:Y:S01]  /*3020*/  FFMA.FTZ R53, R53, UR27, -R3.reuse ;  /* 0x0000001b35357c23 */ /* 0x100fe20008010803 */
[--C-:B------:R-:W-:Y:S01]  /*3030*/  FFMA.FTZ R56, R56, UR27, -R3.reuse ;  /* 0x0000001b38387c23 */ /* 0x100fe20008010803 */
[----:B------:R-:W-:Y:S01]  /*3040*/  FFMA.FTZ R57, R57, UR27, -R3 ;  /* 0x0000001b39397c23 */ /* 0x000fe20008010803 */
[----:B-1----:R-:W-:Y:S01]  /*3050*/  FADD.FTZ R12, R42, R13 ;  /* 0x0000000d2a0c7221 */ /* 0x002fe20000010000 */
[--C-:B------:R-:W-:Y:S01]  /*3060*/  FFMA.FTZ R60, R60, UR27, -R3.reuse ;  /* 0x0000001b3c3c7c23 */ /* 0x100fe20008010803 */
[----:B------:R-:W-:Y:S01]  /*3070*/  FFMA.FTZ R61, R61, UR27, -R3 ;  /* 0x0000001b3d3d7c23 */ /* 0x000fe20008010803 */
[----:B------:R-:W1:Y:S01]  /*3080*/  MUFU.EX2 R29, R29 ;  /* 0x0000001d001d7308 */ /* 0x000e620000000800 */
[----:B--2---:R-:W-:Y:S01]  /*3090*/  FADD.FTZ R11, R24, R25 ;  /* 0x00000019180b7221 */ /* 0x004fe20000010000 */
[----:B------:R-:W-:Y:S01]  /*30a0*/  FADD.FTZ R13, R43, R12 ;  /* 0x0000000c2b0d7221 */ /* 0x000fe20000010000 */
[--C-:B------:R-:W-:Y:S01]  /*30b0*/  FFMA.FTZ R64, R64, UR27, -R3.reuse ;  /* 0x0000001b40407c23 */ /* 0x100fe20008010803 */
[--C-:B------:R-:W-:Y:S01]  /*30c0*/  FFMA.FTZ R65, R65, UR27, -R3.reuse ;  /* 0x0000001b41417c23 */ /* 0x100fe20008010803 */
[--C-:B------:R-:W-:Y:S01]  /*30d0*/  FFMA.FTZ R68, R68, UR27, -R3.reuse ;  /* 0x0000001b44447c23 */ /* 0x100fe20008010803 */
[----:B------:R-:W-:Y:S01]  /*30e0*/  FFMA.FTZ R3, R69, UR27, -R3 ;  /* 0x0000001b45037c23 */ /* 0x000fe20008010803 */
[----:B------:R-:W-:Y:S01]  /*30f0*/  F2FP.BF16.F32.PACK_AB R161, R43, R42 ;  /* 0x0000002a2ba1723e */ /* 0x000fe200000010ff */
[----:B------:R-:W2:Y:S01]  /*3100*/  MUFU.EX2 R32, R32 ;  /* 0x0000002000207308 */ /* 0x000ea20000000800 */
[----:B---3--:R-:W-:Y:S01]  /*3110*/  FADD.FTZ R0, R28, R11 ;  /* 0x0000000b1c007221 */ /* 0x008fe20000010000 */
[----:B------:R-:W-:-:S06]  /*3120*/  F2FP.BF16.F32.PACK_AB R152, R25, R24 ;  /* 0x000000181998723e */ /* 0x000fcc00000010ff */
[----:B------:R-:W3:Y:S01]  /*3130*/  MUFU.EX2 R33, R33 ;  /* 0x0000002100217308 */ /* 0x000ee20000000800 */
[C---:B-1----:R-:W-:Y:S01]  /*3140*/  FADD.FTZ R11, R29.reuse, R0 ;  /* 0x000000001d0b7221 */ /* 0x042fe20000010000 */
[----:B------:R-:W-:Y:S01]  /*3150*/  @!P1 VIADD R0, R8, 0x22840 ;  /* 0x0002284008009836 */ /* 0x000fe20000000000 */
[----:B------:R-:W-:-:S04]  /*3160*/  F2FP.BF16.F32.PACK_AB R154, R29, R28 ;  /* 0x0000001c1d9a723e */ /* 0x000fc800000010ff */
[----:B------:R-:W-:Y:S01]  /*3170*/  @!P1 PRMT R0, RZ, 0x654, R0 ;  /* 0x00000654ff009816 */ /* 0x000fe20000000000 */
[----:B------:R-:W1:Y:S01]  /*3180*/  MUFU.EX2 R36, R36 ;  /* 0x0000002400247308 */ /* 0x000e620000000800 */
[----:B--2---:R-:W-:Y:S01]  /*3190*/  FADD.FTZ R10, R32, R11 ;  /* 0x0000000b200a7221 */ /* 0x004fe20000010000 */
[----:B------:R2:W-:Y:S06]  /*31a0*/  BAR.ARV R9, 0x100 ;  /* 0x000400090000751d */ /* 0x0005ec0000002000 */
[----:B------:R-:W4:Y:S01]  /*31b0*/  MUFU.EX2 R46, R46 ;  /* 0x0000002e002e7308 */ /* 0x000f220000000800 */
[C---:B---3--:R-:W-:Y:S01]  /*31c0*/  FADD.FTZ R11, R33.reuse, R10 ;  /* 0x0000000a210b7221 */ /* 0x048fe20000010000 */
[----:B------:R3:W-:Y:S01]  /*31d0*/  @!P1 SYNCS.ARRIVE.TRANS64.RED.A1T0 RZ, [R0+URZ], RZ ;  /* 0x000000ff00ff99a7 */ /* 0x0007e2000810043f */
[----:B------:R-:W-:-:S05]  /*31e0*/  F2FP.BF16.F32.PACK_AB R156, R33, R32 ;  /* 0x00000020219c723e */ /* 0x000fca00000010ff */
[----:B------:R-:W5:Y:S01]  /*31f0*/  MUFU.EX2 R37, R37 ;  /* 0x0000002500257308 */ /* 0x000f620000000800 */
[----:B-1----:R-:W-:-:S07]  /*3200*/  FADD.FTZ R10, R36, R11 ;  /* 0x0000000b240a7221 */ /* 0x002fce0000010000 */
[----:B------:R-:W1:Y:S01]  /*3210*/  MUFU.EX2 R47, R47 ;  /* 0x0000002f002f7308 */ /* 0x000e620000000800 */
[----:B----4-:R-:W-:-:S07]  /*3220*/  FADD.FTZ R12, R46, R13 ;  /* 0x0000000d2e0c7221 */ /* 0x010fce0000010000 */
[----:B------:R-:W3:Y:S01]  /*3230*/  MUFU.EX2 R40, R40 ;  /* 0x0000002800287308 */ /* 0x000ee20000000800 */
[C---:B-----5:R-:W-:Y:S01]  /*3240*/  FADD.FTZ R11, R37.reuse, R10 ;  /* 0x0000000a250b7221 */ /* 0x060fe20000010000 */
        /* <DEDUP_REMOVED lines=59> */
[----:B----4-:R-:W-:Y:S01]  /*3600*/  FADD.FTZ R13, R61, R0 ;  /* 0x000000003d0d7221 */ /* 0x010fe20000010000 */
[C---:B------:R-:W-:Y:S01]  /*3610*/  FADD.FTZ R0, R175.reuse, R10 ;  /* 0x0000000aaf007221 */ /* 0x040fe20000010000 */
[----:B------:R-:W-:Y:S02]  /*3620*/  F2FP.BF16.F32.PACK_AB R175, R175, R70 ;  /* 0x00000046afaf723e */ /* 0x000fe400000010ff */
[----:B------:R-:W-:-:S03]  /*3630*/  F2FP.BF16.F32.PACK_AB R170, R61, R60 ;  /* 0x0000003c3daa723e */ /* 0x000fc600000010ff */
        /* <DEDUP_REMOVED lines=10> */
.L_x_10491:
[----:B------:R1:W2:Y:S01]  /*36e0*/  SYNCS.PHASECHK.TRANS64.TRYWAIT P2, [UR21+0x22850], R7 ;  /* 0x02285007ff0075a7 */ /* 0x0002a20008040155 */
[----:B------:R-:W-:Y:S05]  /*36f0*/  @!P0 BRA `(.L_x_10492) ;  /* 0x0000000000048947 */ /* 0x000fea0003800000 */
[----:B------:R-:W-:Y:S01]  /*3700*/  BPT.TRAP 0x1 ;  /* 0x000000040000795c */ /* 0x000fe20000300000 */
.L_x_10492:
[----:B--2---:R-:W-:Y:S05]  /*3710*/  @P2 BRA `(.L_x_10493) ;  /* 0x0000000000082947 */ /* 0x004fea0003800000 */
[----:B------:R-:W2:Y:S02]  /*3720*/  SYNCS.PHASECHK.TRANS64.TRYWAIT P2, [UR21+0x22850], R7 ;  /* 0x02285007ff0075a7 */ /* 0x000ea40008040155 */
[----:B--2---:R-:W-:Y:S05]  /*3730*/  @!P2 BRA `(.L_x_10494) ;  /* 0x000000a00060a947 */ /* 0x004fea0003800000 */
.L_x_10493:
[----:B------:R3:W-:Y:S01]  /*3740*/  BAR.SYNC.DEFER_BLOCKING R6, 0x100 ;  /* 0x000400060000751d */ /* 0x0007e20000010000 */
[----:B------:R-:W-:Y:S01]  /*3750*/  UIADD3 UR6, UR49, 0x400, URZ ;  /* 0x0000040031067890 */ /* 0x000fe2000fffe03f */
[----:B--2---:R-:W-:Y:S01]  /*3760*/  @!P1 VIADD R8, R8, 0x22860 ;  /* 0x0002286008089836 */ /* 0x004fe20000000000 */
[----:B------:R-:W-:Y:S02]  /*3770*/  UIADD3 UR29, UR41, -0x2, URZ ;  /* 0xfffffffe291d7890 */ /* 0x000fe4000fffe03f */
[----:B------:R-:W-:Y:S01]  /*3780*/  USHF.R.U32.HI UR6, URZ, 0x4, UR6 ;  /* 0x000000043f067899 */ /* 0x000fe20008011606 */
[----:B------:R-:W-:Y:S01]  /*3790*/  UMOV UR7, 0x40000040 ;  /* 0x4000004000077882 */ /* 0x000fe20000000000 */
[----:B------:R-:W-:Y:S02]  /*37a0*/  @!P1 PRMT R8, RZ, 0x654, R8 ;  /* 0x00000654ff089816 */ /* 0x000fe40000000008 */
        /* <DEDUP_REMOVED lines=36> */
[----:B------:R-:W-:-:S04]  /*39f0*/  UIADD3 UR6, UR42, -UR11, UR45 ;  /* 0x8000000b2a067290 */ /* 0x000fc8000fffe02d */
[----:B------:R-:W-:-:S04]  /*3a00*/  UIMAD.WIDE UR6, UR6, 0x2aaaaaab, URZ ;  /* 0x2aaaaaab060678a5 */ /* 0x000fc8000f8e023f */
[----:B------:R-:W-:-:S04]  /*3a10*/  USHF.R.U32.HI UR6, URZ, 0x1f, UR7 ;  /* 0x0000001f3f067899 */ /* 0x000fc80008011607 */
[----:B------:R-:W-:-:S04]  /*3a20*/  ULEA.HI.SX32 UR6, UR7, UR6, 0x1c ;  /* 0x0000000607067291 */ /* 0x000fc8000f8fe23f */
[----:B------:R-:W-:-:S04]  /*3a30*/  UISETP.LT.AND UP0, UPT, URZ, UR6, UPT ;  /* 0x000000063f00728c */ /* 0x000fc8000bf01270 */
[----:B------:R-:W-:-:S04]  /*3a40*/  USEL UR28, URZ, UR6, !UP0 ;  /* 0x000000063f1c7287 */ /* 0x000fc8000c000000 */
[----:B------:R-:W-:-:S06]  /*3a50*/  UISETP.GE.AND UP0, UPT, UR29, UR28, UPT ;  /* 0x0000001c1d00728c */ /* 0x000fcc000bf06270 */
[----:B------:R-:W-:Y:S01]  /*3a60*/  PLOP3.LUT P2, PT, PT, PT, UP0, 0x80, 0x0 ;  /* 0x000000000000781c */ /* 0x000fe20003f4f008 */
[----:B------:R-:W-:Y:S02]  /*3a70*/  WARPGROUP.DEPBAR.LE gsb0, 0x0 ;  /* 0x00008000000079c5 */ /* 0x000fe40000010000 */
[----:B------:R3:W-:Y:S10]  /*3a80*/  @!P1 SYNCS.ARRIVE.TRANS64.RED.A1T0 RZ, [R8+URZ], RZ ;  /* 0x000000ff08ff99a7 */ /* 0x0007f4000810043f */
[----:B---3--:R-:W-:Y:S05]  /*3a90*/  @!P2 BRA `(.L_x_10495) ;  /* 0x000000280084a947 */ /* 0x008fea0003800000 */
[----:B------:R-:W-:Y:S01]  /*3aa0*/  MOV R8, R4 ;  /* 0x0000000400087202 */ /* 0x000fe20000000f00 */
[----:B-1----:R-:W-:Y:S01]  /*3ab0*/  IMAD.MOV.U32 R7, RZ, RZ, R5 ;  /* 0x000000ffff077224 */ /* 0x002fe200078e0005 */
[----:B------:R-:W-:Y:S01]  /*3ac0*/  ULDC UR24, c[0x0][0x404] ;  /* 0x0001010000187ab9 */ /* 0x000fe20000000800 */
[----:B------:R-:W-:Y:S01]  /*3ad0*/  ULDC UR25, c[0x0][0x2e0] ;  /* 0x0000b80000197ab9 */ /* 0x000fe20000000800 */
[----:B------:R-:W-:Y:S01]  /*3ae0*/  ULDC UR26, c[0x0][0x9d8] ;  /* 0x00027600001a7ab9 */ /* 0x000fe20000000800 */
[----:B------:R-:W-:Y:S01]  /*3af0*/  ULDC UR27, c[0x0][0x988] ;  /* 0x00026200001b7ab9 */ /* 0x000fe20000000800 */
[----:B------:R-:W-:-:S05]  /*3b00*/  ULDC.64 UR22, c[0x0][0x3f8] ;  /* 0x0000fe0000167ab9 */ /* 0x000fca0000000a00 */
.L_x_10504:
[----:B------:R-:W-:-:S04]  /*3b10*/  UIADD3 UR37, UR37, 0x1, URZ ;  /* 0x0000000125257890 */ /* 0x000fc8000fffe03f */
[----:B------:R-:W-:-:S04]  /*3b20*/  UISETP.NE.AND UP0, UPT, UR37, 0x2, UPT ;  /* 0x000000022500788c */ /* 0x000fc8000bf05270 */
[----:B------:R-:W-:Y:S02]  /*3b30*/  USEL UR6, URZ, 0x1, UP0 ;  /* 0x000000013f067887 */ /* 0x000fe40008000000 */
[----:B------:R-:W-:Y:S02]  /*3b40*/  USEL UR37, UR37, URZ, UP0 ;  /* 0x0000003f25257287 */ /* 0x000fe40008000000 */
[----:B------:R-:W-:Y:S01]  /*3b50*/  ULOP3.LUT UR38, UR38, UR6, URZ, 0x3c, !UPT ;  /* 0x0000000626267292 */ /* 0x000fe2000f8e3c3f */
[----:B--2---:R-:W-:Y:S11]  /*3b60*/  @!P0 BRA `(.L_x_10496) ;  /* 0x0000000000048947 */ /* 0x004ff60003800000 */
[----:B------:R-:W-:Y:S01]  /*3b70*/  BPT.TRAP 0x1 ;  /* 0x000000040000795c */ /* 0x000fe20000300000 */
.L_x_10496:
[----:B------:R-:W-:Y:S01]  /*3b80*/  ULEA UR30, UR37, UR49, 0x3 ;  /* 0x00000031251e7291 */ /* 0x000fe2000f8e183f */
[----:B------:R-:W-:-:S05]  /*3b90*/  IMAD.U32 R6, RZ, RZ, UR38 ;  /* 0x00000026ff067e24 */ /* 0x000fca000f8e00ff */
[----:B------:R-:W-:-:S04]  /*3ba0*/  SHF.L.U32 R6, R6, 0x1f, RZ ;  /* 0x0000001f06067819 */ /* 0x000fc800000006ff */
[----:B------:R1:W2:Y:S01]  /*3bb0*/  SYNCS.PHASECHK.TRANS64.TRYWAIT P2, [UR30+0x22830], R6 ;  /* 0x02283006ff0075a7 */ /* 0x0002a2000804015e */
[----:B------:R-:W-:Y:S05]  /*3bc0*/  @!P0 BRA `(.L_x_10497) ;  /* 0x0000000000048947 */ /* 0x000fea0003800000 */
[----:B------:R-:W-:Y:S01]  /*3bd0*/  BPT.TRAP 0x1 ;  /* 0x000000040000795c */ /* 0x000fe20000300000 */
.L_x_10497:
[----:B--2---:R-:W-:Y:S05]  /*3be0*/  @P2 BRA `(.L_x_10498) ;  /* 0x0000000000082947 */ /* 0x004fea0003800000 */
[----:B------:R-:W2:Y:S02]  /*3bf0*/  SYNCS.PHASECHK.TRANS64.TRYWAIT P2, [UR30+0x22830], R6 ;  /* 0x02283006ff0075a7 */ /* 0x000ea4000804015e */
[----:B--2---:R-:W-:Y:S05]  /*3c00*/  @!P2 BRA `(.L_x_10499) ;  /* 0x0000009c0040a947 */ /* 0x004fea0003800000 */
.L_x_10498:
[----:B------:R-:W-:Y:S01]  /*3c10*/  UIMAD UR18, UR37, 0x300, UR20 ;  /* 0x00000300251278a4 */ /* 0x000fe2000f8e0214 */
[----:B------:R-:W-:Y:S01]  /*3c20*/  WARPGROUP.ARRIVE ;  /* 0x00000000000079c5 */ /* 0x000fe20000000000 */
[----:B------:R-:W-:Y:S01]  /*3c30*/  UMOV UR19, 0x40000040 ;  /* 0x4000004000137882 */ /* 0x000fe20000000000 */
[----:B------:R-:W-:Y:S01]  /*3c40*/  UMOV UR7, 0x40000040 ;  /* 0x4000004000077882 */ /* 0x000fe20000000000 */
[----:B------:R-:W-:Y:S01]  /*3c50*/  UIADD3 UR6, UR18, 0x2, URZ ;  /* 0x0000000212067890 */ /* 0x000fe2000fffe03f */
[----:B------:R-:W3:Y:S01]  /*3c60*/  LDC R13, c[0x0][0x288] ;  /* 0x0000a200ff0d7b82 */ /* 0x000ee20000000800 */
[----:B------:R-:W-:Y:S01]  /*3c70*/  UIADD3 UR10, UR18, 0x4, URZ ;  /* 0x00000004120a7890 */ /* 0x000fe2000fffe03f */
[----:B------:R-:W-:Y:S02]  /*3c80*/  UMOV UR11, 0x40000040 ;  /* 0x40000040000b7882 */ /* 0x000fe40000000000 */
[----:B------:R-:W-:Y:S01]  /*3c90*/  HGMMA.64x96x16.F32.BF16 R152, gdesc[UR16], RZ, !UPT, gsb0 ;  /* 0x01600000109879f0 */ /* 0x000fe2000c0018ff */
[----:B------:R-:W-:Y:S01]  /*3ca0*/  UIADD3 UR14, UR18, 0x6, URZ ;  /* 0x00000006120e7890 */ /* 0x000fe2000fffe03f */
[----:B------:R-:W-:Y:S01]  /*3cb0*/  UMOV UR15, 0x40000040 ;  /* 0x40000040000f7882 */ /* 0x000fe20000000000 */
[----:B------:R-:W-:-:S04]  /*3cc0*/  UISETP.NE.U32.AND UP0, UPT, UR22, URZ, UPT ;  /* 0x0000003f1600728c */ /* 0x000fc8000bf05070 */
[----:B------:R-:W-:Y:S01]  /*3cd0*/  UISETP.NE.AND.EX UP0, UPT, UR23, URZ, UPT, UP0 ;  /* 0x0000003f1700728c */ /* 0x000fe2000bf05300 */
[----:B------:R-:W-:Y:S02]  /*3ce0*/  WARPGROUP.DEPBAR.LE gsb0, 0x0 ;  /* 0x00008000000079c5 */ /* 0x000fe40000010000 */
[----:B------:R-:W-:-:S06]  /*3cf0*/  WARPGROUP.ARRIVE ;  /* 0x00000000000079c5 */ /* 0x000fcc0000000000 */
[----:B------:R-:W-:Y:S01]  /*3d00*/  HGMMA.64x96x16.F32.BF16 R152, gdesc[UR4], R152, gsb0 ;  /* 0x01600000049879f0 */ /* 0x000fe20008001898 */
[----:B------:R-:W-:Y:S02]  /*3d10*/  UIMAD UR6, UR29, -0x60, UR42 ;  /* 0xffffffa01d0678a4 */ /* 0x000fe4000f8e022a */
[----:B------:R-:W-:Y:S02]  /*3d20*/  USEL UR7, UR24, 0x1, UP0 ;  /* 0x0000000118077887 */ /* 0x000fe40008000000 */
[----:B------:R-:W-:-:S04]  /*3d30*/  UIADD3 UR6, UR6, 0x1, URZ ;  /* 0x0000000106067890 */ /* 0x000fc8000fffe03f */
[----:B------:R-:W-:-:S06]  /*3d40*/  UIMAD UR6, UR7, UR25, UR6 ;  /* 0x00000019070672a4 */ /* 0x000fcc000f8e0206 */
[----:B---3--:R-:W-:-:S05]  /*3d50*/  IADD3 R13, -R13, UR6, RZ ;  /* 0x000000060d0d7c10 */ /* 0x008fca000fffe1ff */
[----:B------:R-:W-:Y:S01]  /*3d60*/  IMAD R13, R2, -0x2, R13 ;  /* 0xfffffffe020d7824 */ /* 0x000fe200078e020d */
        /* <DEDUP_REMOVED lines=13> */
[----:B------:R-:W-:Y:S01]  /*3e40*/  MUFU.TANH R4, R4 ;  /* 0x0000000400047308 */ /* 0x000fe20000002400 */
[----:B------:R-:W-:Y:S01]  /*3e50*/  FMUL.FTZ R163, R167, UR26 ;  /* 0x0000001aa7a37c20 */ /* 0x000fe20008410000 */
[----:B------:R-:W-:Y:S01]  /*3e60*/  IADD3 R167, R22, R13, RZ ;  /* 0x0000000d16a77210 */ /* 0x000fe20007ffe0ff */
[----:B------:R-:W-:Y:S01]  /*3e70*/  FMUL.FTZ R172, R172, UR26 ;  /* 0x0000001aacac7c20 */ /* 0x000fe20008410000 */
[----:B------:R-:W-:Y:S01]  /*3e80*/  FMUL.FTZ R9, R161, UR26 ;  /* 0x0000001aa1097c20 */ /* 0x000fe20008410000 */
[----:B------:R-:W-:Y:S01]  /*3e90*/  FMUL.FTZ R11, R164, UR26 ;  /* 0x0000001aa40b7c20 */ /* 0x000fe20008410000 */
[----:B------:R-:W-:Y:S01]  /*3ea0*/  ISETP.GT.AND P2, PT, R167, RZ, PT ;  /* 0x000000ffa700720c */ /* 0x000fe20003f44270 */
[----:B------:R-:W-:Y:S01]  /*3eb0*/  FMUL.FTZ R12, R165, UR26 ;  /* 0x0000001aa50c7c20 */ /* 0x000fe20008410000 */
[----:B------:R-:W2:Y:S01]  /*3ec0*/  MUFU.TANH R5, R5 ;  /* 0x0000000500057308 */ /* 0x000ea20000002400 */
[----:B------:R-:W-:Y:S01]  /*3ed0*/  ISETP.GT.AND P3, PT, R167, 0x1, PT ;  /* 0x00000001a700780c */ /* 0x000fe20003f64270 */
        /* <DEDUP_REMOVED lines=31> */
[----:B---3--:R-:W-:Y:S01]  /*40d0*/  FSEL R208, R208, -INF , P3 ;  /* 0xff800000d0d07808 */ /* 0x008fe20001800000 */
[----:B------:R-:W-:Y:S01]  /*40e0*/  FMUL.FTZ R182, R182, UR26 ;  /* 0x0000001ab6b67c20 */ /* 0x000fe20008410000 */
[----:B------:R-:W-:Y:S01]  /*40f0*/  ISETP.GT.AND P3, PT, R167, 0x11, PT ;  /* 0x00000011a700780c */ /* 0x000fe20003f64270 */
[----:B------:R-:W-:-:S04]  /*4100*/  FMUL.FTZ R187, R187, UR26 ;  /* 0x0000001abbbb7c20 */ /* 0x000fc80008410000 */
[----:B------:R-:W-:Y:S01]  /*4110*/  MUFU.TANH R9, R9 ;  /* 0x0000000900097308 */ /* 0x000fe20000002400 */
[----:B----4-:R-:W-:Y:S02]  /*4120*/  FSEL R172, R4, -INF , P2 ;  /* 0xff80000004ac7808 */ /* 0x010fe40001000000 */
[C---:B------:R-:W-:Y:S02]  /*4130*/  ISETP.GT.AND P2, PT, R167.reuse, 0x8, PT ;  /* 0x00000008a700780c */ /* 0x040fe40003f44270 */
[----:B------:R-:W-:Y:S02]  /*4140*/  FMNMX.FTZ R5, R172, R7, !PT ;  /* 0x00000007ac057209 */ /* 0x000fe40007810000 */
[----:B------:R-:W-:Y:S01]  /*4150*/  FSEL R210, R210, -INF , P2 ;  /* 0xff800000d2d27808 */ /* 0x000fe20001000000 */
[----:B------:R-:W3:Y:S01]  /*4160*/  MUFU.TANH R11, R11 ;  /* 0x0000000b000b7308 */ /* 0x000ee20000002400 */
[----:B------:R-:W-:Y:S02]  /*4170*/  FMNMX.FTZ R5, R212, R5, !PT ;  /* 0x00000005d4057209 */ /* 0x000fe40007810000 */
[----:B------:R-:W-:-:S02]  /*4180*/  ISETP.GT.AND P2, PT, R167, 0x10, PT ;  /* 0x00000010a700780c */ /* 0x000fc40003f44270 */
[----:B------:R-:W-:-:S03]  /*4190*/  FMNMX.FTZ R5, R210, R5, !PT ;  /* 0x00000005d2057209 */ /* 0x000fc60007810000 */
[----:B------:R-:W-:Y:S01]  /*41a0*/  MUFU.TANH R12, R12 ;  /* 0x0000000c000c7308 */ /* 0x000fe20000002400 */
[----:B------:R-:W-:-:S07]  /*41b0*/  FMNMX.FTZ R5, R208, R5, !PT ;  /* 0x00000005d0057209 */ /* 0x000fce0007810000 */
[----:B------:R-:W4:Y:S08]  /*41c0*/  MUFU.TANH R168, R168 ;  /* 0x000000a800a87308 */ /* 0x000f300000002400 */
[----:B------:R2:W-:Y:S08]  /*41d0*/  MUFU.TANH R152, R180 ;  /* 0x000000b400987308 */ /* 0x0005f00000002400 */
[----:B------:R-:W5:Y:S01]  /*41e0*/  MUFU.TANH R159, R159 ;  /* 0x0000009f009f7308 */ /* 0x000f620000002400 */
[----:B--2---:R-:W-:-:S02]  /*41f0*/  FSEL R180, R10, -INF , P2 ;  /* 0xff8000000ab47808 */ /* 0x004fc40001000000 */
[----:B------:R-:W-:Y:S02]  /*4200*/  ISETP.GT.AND P2, PT, R167, 0x18, PT ;  /* 0x00000018a700780c */ /* 0x000fe40003f44270 */
[----:B------:R-:W-:Y:S02]  /*4210*/  FMNMX.FTZ R5, R180, R5, !PT ;  /* 0x00000005b4057209 */ /* 0x000fe40007810000 */
[----:B---3--:R-:W-:Y:S01]  /*4220*/  FSEL R174, R11, -INF , P2 ;  /* 0xff8000000bae7808 */ /* 0x008fe20001000000 */
[----:B------:R2:W-:Y:S01]  /*4230*/  MUFU.TANH R153, R176 ;  /* 0x000000b000997308 */ /* 0x0005e20000002400 */
[----:B------:R-:W-:-:S04]  /*4240*/  ISETP.GT.AND P2, PT, R167, 0x20, PT ;  /* 0x00000020a700780c */ /* 0x000fc80003f44270 */
[----:B----4-:R-:W-:Y:S02]  /*4250*/  FSEL R168, R168, -INF , P2 ;  /* 0xff800000a8a87808 */ /* 0x010fe40001000000 */
[----:B------:R-:W-:Y:S01]  /*4260*/  ISETP.GT.AND P2, PT, R167, 0x28, PT ;  /* 0x00000028a700780c */ /* 0x000fe20003f44270 */
[----:B------:R-:W3:Y:S01]  /*4270*/  MUFU.TANH R154, R154 ;  /* 0x0000009a009a7308 */ /* 0x000ee20000002400 */
[----:B--2---:R-:W-:Y:S02]  /*4280*/  FSEL R176, R9, -INF , P3 ;  /* 0xff80000009b07808 */ /* 0x004fe40001800000 */
[----:B------:R-:W-:Y:S02]  /*4290*/  ISETP.GT.AND P3, PT, R167, 0x19, PT ;  /* 0x00000019a700780c */ /* 0x000fe40003f64270 */
[----:B------:R-:W-:Y:S02]  /*42a0*/  FMNMX.FTZ R5, R176, R5, !PT ;  /* 0x00000005b0057209 */ /* 0x000fe40007810000 */
[----:B------:R-:W-:Y:S01]  /*42b0*/  FSEL R170, R12, -INF , P3 ;  /* 0xff8000000caa7808 */ /* 0x000fe20001800000 */
[----:B------:R-:W2:Y:S01]  /*42c0*/  MUFU.TANH R21, R177 ;  /* 0x000000b100157308 */ /* 0x000ea20000002400 */
[----:B------:R-:W-:-:S02]  /*42d0*/  FMNMX.FTZ R5, R174, R5, !PT ;  /* 0x00000005ae057209 */ /* 0x000fc40007810000 */
[----:B------:R-:W-:Y:S02]  /*42e0*/  ISETP.GT.AND P3, PT, R167, 0x21, PT ;  /* 0x00000021a700780c */ /* 0x000fe40003f64270 */
[----:B------:R-:W-:Y:S02]  /*42f0*/  FMNMX.FTZ R5, R170, R5, !PT ;  /* 0x00000005aa057209 */ /* 0x000fe40007810000 */
[----:B-----5:R-:W-:Y:S01]  /*4300*/  FSEL R159, R159, -INF , P3 ;  /* 0xff8000009f9f7808 */ /* 0x020fe20001800000 */
[----:B------:R4:W5:Y:S01]  /*4310*/  MUFU.TANH R15, R181 ;  /* 0x000000b5000f7308 */ /* 0x0009620000002400 */
[----:B------:R-:W-:Y:S02]  /*4320*/  FMNMX.FTZ R4, R168, R5, !PT ;  /* 0x00000005a8047209 */ /* 0x000fe40007810000 */
[----:B------:R-:W-:Y:S02]  /*4330*/  ISETP.GT.AND P3, PT, R167, 0x29, PT ;  /* 0x00000029a700780c */ /* 0x000fe40003f64270 */
[----:B------:R-:W-:-:S02]  /*4340*/  FSEL R156, R156, -INF , P2 ;  /* 0xff8000009c9c7808 */ /* 0x000fc40001000000 */
[----:B------:R-:W-:Y:S01]  /*4350*/  FMNMX.FTZ R5, R159, R4, !PT ;  /* 0x000000049f057209 */ /* 0x000fe20007810000 */
[----:B------:R-:W1:Y:S01]  /*4360*/  MUFU.TANH R20, R184 ;  /* 0x000000b800147308 */ /* 0x000e620000002400 */
[----:B------:R-:W-:Y:S01]  /*4370*/  ISETP.GT.AND P2, PT, R167, 0x30, PT ;  /* 0x00000030a700780c */ /* 0x000fe20003f44270 */
[----:B----4-:R-:W-:Y:S01]  /*4380*/  FMUL.FTZ R181, R175, UR26 ;  /* 0x0000001aafb57c20 */ /* 0x010fe20008410000 */
[----:B---3--:R-:W-:Y:S02]  /*4390*/  FSEL R154, R154, -INF , P3 ;  /* 0xff8000009a9a7808 */ /* 0x008fe40001800000 */
[----:B------:R-:W-:Y:S02]  /*43a0*/  FMNMX.FTZ R5, R156, R5, !PT ;  /* 0x000000059c057209 */ /* 0x000fe40007810000 */
[----:B------:R-:W-:Y:S01]  /*43b0*/  ISETP.GT.AND P3, PT, R167, 0x31, PT ;  /* 0x00000031a700780c */ /* 0x000fe20003f64270 */
[----:B------:R3:W4:Y:S01]  /*43c0*/  MUFU.TANH R13, R185 ;  /* 0x000000b9000d7308 */ /* 0x0007220000002400 */
[----:B------:R-:W-:-:S02]  /*43d0*/  FSEL R153, R153, -INF , P2 ;  /* 0xff80000099997808 */ /* 0x000fc40001000000 */
[----:B------:R-:W-:Y:S02]  /*43e0*/  FMNMX.FTZ R4, R154, R5, !PT ;  /* 0x000000059a047209 */ /* 0x000fe40007810000 */
[----:B------:R-:W-:Y:S02]  /*43f0*/  ISETP.GT.AND P2, PT, R167, 0x38, PT ;  /* 0x00000038a700780c */ /* 0x000fe40003f44270 */
[----:B--2---:R-:W-:Y:S01]  /*4400*/  FSEL R21, R21, -INF , P3 ;  /* 0xff80000015157808 */ /* 0x004fe20001800000 */
[----:B------:R2:W4:Y:S01]  /*4410*/  MUFU.TANH R14, R188 ;  /* 0x000000bc000e7308 */ /* 0x0005220000002400 */
[----:B------:R-:W-:Y:S01]  /*4420*/  FMNMX.FTZ R4, R153, R4, !PT ;  /* 0x0000000499047209 */ /* 0x000fe20007810000 */
[----:B---3--:R-:W-:Y:S01]  /*4430*/  FMUL.FTZ R185, R183, UR26 ;  /* 0x0000001ab7b97c20 */ /* 0x008fe20008410000 */
[----:B------:R-:W-:Y:S01]  /*4440*/  ISETP.GT.AND P3, PT, R167, 0x39, PT ;  /* 0x00000039a700780c */ /* 0x000fe20003f64270 */
[----:B------:R-:W-:Y:S01]  /*4450*/  FMUL.FTZ R183, R186, UR26 ;  /* 0x0000001abab77c20 */ /* 0x000fe20008410000 */
[----:B------:R-:W-:Y:S01]  /*4460*/  FSEL R152, R152, -INF , P2 ;  /* 0xff80000098987808 */ /* 0x000fe20001000000 */
[----:B------:R-:W-:Y:S01]  /*4470*/  FMUL.FTZ R186, R190, UR26 ;  /* 0x0000001abeba7c20 */ /* 0x000fe20008410000 */
[----:B------:R-:W-:Y:S01]  /*4480*/  FMNMX.FTZ R5, R21, R4, !PT ;  /* 0x0000000415057209 */ /* 0x000fe20007810000 */
[----:B------:R3:W4:Y:S01]  /*4490*/  MUFU.TANH R11, R189 ;  /* 0x000000bd000b7308 */ /* 0x0007220000002400 */
[----:B------:R-:W-:Y:S01]  /*44a0*/  ISETP.GT.AND P2, PT, R167, 0x40, PT ;  /* 0x00000040a700780c */ /* 0x000fe20003f44270 */
[----:B--2---:R-:W-:Y:S01]  /*44b0*/  FMUL.FTZ R188, R194, UR26 ;  /* 0x0000001ac2bc7c20 */ /* 0x004fe20008410000 */
[----:B-----5:R-:W-:Y:S01]  /*44c0*/  FSEL R15, R15, -INF , P3 ;  /* 0xff8000000f0f7808 */ /* 0x020fe20001800000 */
[----:B------:R-:W-:Y:S01]  /*44d0*/  FMUL.FTZ R190, R195, UR26 ;  /* 0x0000001ac3be7c20 */ /* 0x000fe20008410000 */
[----:B------:R-:W-:-:S02]  /*44e0*/  FMNMX.FTZ R4, R152, R5, !PT ;  /* 0x0000000598047209 */ /* 0x000fc40007810000 */
[----:B------:R-:W-:Y:S01]  /*44f0*/  ISETP.GT.AND P3, PT, R167, 0x41, PT ;  /* 0x00000041a700780c */ /* 0x000fe20003f64270 */
[----:B------:R2:W5:Y:S01]  /*4500*/  MUFU.TANH R12, R192 ;  /* 0x000000c0000c7308 */ /* 0x0005620000002400 */
[----:B-1----:R-:W-:Y:S01]  /*4510*/  FSEL R20, R20, -INF , P2 ;  /* 0xff80000014147808 */ /* 0x002fe20001000000 */
[----:B---3--:R-:W-:Y:S01]  /*4520*/  FMUL.FTZ R189, R191, UR26 ;  /* 0x0000001abfbd7c20 */ /* 0x008fe20008410000 */
[----:B------:R-:W-:Y:S01]  /*4530*/  FMNMX.FTZ R5, R15, R4, !PT ;  /* 0x000000040f057209 */ /* 0x000fe20007810000 */
[----:B------:R-:W-:Y:S01]  /*4540*/  FMUL.FTZ R191, R198, UR26 ;  /* 0x0000001ac6bf7c20 */ /* 0x000fe20008410000 */
[----:B------:R-:W-:Y:S02]  /*4550*/  ISETP.GT.AND P2, PT, R167, 0x48, PT ;  /* 0x00000048a700780c */ /* 0x000fe40003f44270 */
[----:B----4-:R-:W-:Y:S01]  /*4560*/  FSEL R13, R13, -INF , P3 ;  /* 0xff8000000d0d7808 */ /* 0x010fe20001800000 */
[----:B------:R1:W3:Y:S01]  /*4570*/  MUFU.TANH R10, R193 ;  /* 0x000000c1000a7308 */ /* 0x0002e20000002400 */
[----:B------:R-:W-:Y:S01]  /*4580*/  FMNMX.FTZ R184, R20, R5, !PT ;  /* 0x0000000514b87209 */ /* 0x000fe20007810000 */
[C---:B--2---:R-:W-:Y:S01]  /*4590*/  VIADD R192, R167.reuse, 0x8 ;  /* 0x00000008a7c07836 */ /* 0x044fe20000000000 */
[----:B------:R-:W-:-:S02]  /*45a0*/  ISETP.GT.AND P3, PT, R167, 0x49, PT ;  /* 0x00000049a700780c */ /* 0x000fc40003f64270 */
[----:B------:R-:W-:Y:S02]  /*45b0*/  FSEL R14, R14, -INF , P2 ;  /* 0xff8000000e0e7808 */ /* 0x000fe40001000000 */
[----:B------:R-:W-:Y:S01]  /*45c0*/  FMNMX.FTZ R5, R13, R184, !PT ;  /* 0x000000b80d057209 */ /* 0x000fe20007810000 */
[----:B------:R-:W2:Y:S01]  /*45d0*/  MUFU.TANH R4, R196 ;  /* 0x000000c400047308 */ /* 0x000ea20000002400 */
[----:B------:R-:W-:Y:S01]  /*45e0*/  ISETP.GT.AND P2, PT, R167, 0x50, PT ;  /* 0x00000050a700780c */ /* 0x000fe20003f44270 */
[----:B-1----:R-:W-:Y:S01]  /*45f0*/  FMUL.FTZ R193, R199, UR26 ;  /* 0x0000001ac7c17c20 */ /* 0x002fe20008410000 */
[----:B------:R-:W-:Y:S02]  /*4600*/  FSEL R11, R11, -INF , P3 ;  /* 0xff8000000b0b7808 */ /* 0x000fe40001800000 */
[----:B------:R-:W-:Y:S02]  /*4610*/  FMNMX.FTZ R184, R14, R5, !PT ;  /* 0x000000050eb87209 */ /* 0x000fe40007810000 */
[----:B------:R-:W-:Y:S01]  /*4620*/  ISETP.GT.AND P3, PT, R167, 0x51, PT ;  /* 0x00000051a700780c */ /* 0x000fe20003f64270 */
[----:B------:R-:W1:Y:S01]  /*4630*/  MUFU.TANH R9, R197 ;  /* 0x000000c500097308 */ /* 0x000e620000002400 */
[----:B-----5:R-:W-:-:S02]  /*4640*/  FSEL R12, R12, -INF , P2 ;  /* 0xff8000000c0c7808 */ /* 0x020fc40001000000 */
[----:B------:R-:W-:Y:S01]  /*4650*/  FMNMX.FTZ R5, R11, R184, !PT ;  /* 0x000000b80b057209 */ /* 0x000fe20007810000 */
[----:B------:R-:W-:Y:S01]  /*4660*/  FMUL.FTZ R184, R178, UR26 ;  /* 0x0000001ab2b87c20 */ /* 0x000fe20008410000 */
[C---:B------:R-:W-:Y:S02]  /*4670*/  ISETP.GT.AND P2, PT, R167.reuse, 0x58, PT ;  /* 0x00000058a700780c */ /* 0x040fe40003f44270 */
[----:B---3--:R-:W-:Y:S01]  /*4680*/  FSEL R10, R10, -INF , P3 ;  /* 0xff8000000a0a7808 */ /* 0x008fe20001800000 */
[----:B------:R-:W3:Y:S01]  /*4690*/  MUFU.TANH R206, R206 ;  /* 0x000000ce00ce7308 */ /* 0x000ee20000002400 */
[----:B------:R-:W-:Y:S02]  /*46a0*/  FMNMX.FTZ R5, R12, R5, !PT ;  /* 0x000000050c057209 */ /* 0x000fe40007810000 */
[----:B------:R-:W-:Y:S02]  /*46b0*/  ISETP.GT.AND P3, PT, R167, 0x59, PT ;  /* 0x00000059a700780c */ /* 0x000fe40003f64270 */
[----:B--2---:R-:W-:-:S02]  /*46c0*/  FSEL R4, R4, -INF , P2 ;  /* 0xff80000004047808 */ /* 0x004fc40001000000 */
[----:B------:R-:W-:Y:S01]  /*46d0*/  FMNMX.FTZ R5, R10, R5, !PT ;  /* 0x000000050a057209 */ /* 0x000fe20007810000 */
[----:B------:R-:W2:Y:S01]  /*46e0*/  MUFU.TANH R155, R155 ;  /* 0x0000009b009b7308 */ /* 0x000ea20000002400 */
[----:B-1----:R-:W-:Y:S02]  /*46f0*/  FSEL R9, R9, -INF , P3 ;  /* 0xff80000009097808 */ /* 0x002fe40001800000 */
[----:B------:R-:W-:Y:S02]  /*4700*/  FMNMX.FTZ R178, R4, R5, !PT ;  /* 0x0000000504b27209 */ /* 0x000fe40007810000 */
[C---:B------:R-:W-:Y:S02]  /*4710*/  ISETP.GT.AND P3, PT, R192.reuse, RZ, PT ;  /* 0x000000ffc000720c */ /* 0x040fe40003f64270 */
[----:B------:R-:W-:Y:S01]  /*4720*/  FMNMX.FTZ R178, R9, R178, !PT ;  /* 0x000000b209b27209 */ /* 0x000fe20007810000 */
[----:B------:R-:W1:Y:S01]  /*4730*/  MUFU.TANH R158, R158 ;  /* 0x0000009e009e7308 */ /* 0x000e620000002400 */
[----:B------:R-:W-:-:S02]  /*4740*/  ISETP.GT.AND P4, PT, R192, 0x1, PT ;  /* 0x00000001c000780c */ /* 0x000fc40003f84270 */
[----:B---3--:R-:W-:Y:S01]  /*4750*/  FSEL R167, R206, -INF , P3 ;  /* 0xff800000cea77808 */ /* 0x008fe20001800000 */
[----:B------:R-:W3:Y:S01]  /*4760*/  SHFL.BFLY PT, R5, R178, 0x2, 0x1f ;  /* 0x0c401f00b2057f89 */ /* 0x000ee200000e0000 */
[----:B------:R-:W-:-:S03]  /*4770*/  ISETP.GT.AND P3, PT, R192, 0x8, PT ;  /* 0x00000008c000780c */ /* 0x000fc60003f64270 */
[----:B------:R-:W4:Y:S01]  /*4780*/  MUFU.TANH R157, R157 ;  /* 0x0000009d009d7308 */ /* 0x000f220000002400 */
[----:B--2---:R-:W-:Y:S02]  /*4790*/  FSEL R155, R155, -INF , P4 ;  /* 0xff8000009b9b7808 */ /* 0x004fe40002000000 */
[----:B------:R-:W-:-:S05]  /*47a0*/  ISETP.GT.AND P4, PT, R192, 0x9, PT ;  /* 0x00000009c000780c */ /* 0x000fca0003f84270 */
[----:B------:R-:W2:Y:S01]  /*47b0*/  MUFU.TANH R161, R161 ;  /* 0x000000a100a17308 */ /* 0x000ea20000002400 */
[----:B-1----:R-:W-:Y:S02]  /*47c0*/  FSEL R158, R158, -INF , P3 ;  /* 0xff8000009e9e7808 */ /* 0x002fe40001800000 */
[----:B------:R-:W-:-:S05]  /*47d0*/  ISETP.GT.AND P3, PT, R192, 0x10, PT ;  /* 0x00000010c000780c */ /* 0x000fca0003f64270 */
[----:B------:R-:W1:Y:S01]  /*47e0*/  MUFU.TANH R160, R160 ;  /* 0x000000a000a07308 */ /* 0x000e620000002400 */
[----:B----4-:R-:W-:Y:S02]  /*47f0*/  FSEL R157, R157, -INF , P4 ;  /* 0xff8000009d9d7808 */ /* 0x010fe40002000000 */
[----:B------:R-:W-:Y:S02]  /*4800*/  ISETP.GT.AND P4, PT, R192, 0x11, PT ;  /* 0x00000011c000780c */ /* 0x000fe40003f84270 */
[----:B---3--:R-:W-:-:S03]  /*4810*/  FMNMX.FTZ R169, R178, R5, !PT ;  /* 0x00000005b2a97209 */ /* 0x008fc60007810000 */
[----:B------:R-:W3:Y:S01]  /*4820*/  MUFU.TANH R162, R162 ;  /* 0x000000a200a27308 */ /* 0x000ee20000002400 */
[----:B--2---:R-:W-:Y:S01]  /*4830*/  FSEL R161, R161, -INF , P3 ;  /* 0xff800000a1a17808 */ /* 0x004fe20001800000 */
[----:B------:R-:W2:Y:S01]  /*4840*/  SHFL.BFLY PT, R178, R169, 0x1, 0x1f ;  /* 0x0c201f00a9b27f89 */ /* 0x000ea200000e0000 */
[----:B------:R-:W-:-:S05]  /*4850*/  ISETP.GT.AND P3, PT, R192, 0x18, PT ;  /* 0x00000018c000780c */ /* 0x000fca0003f64270 */
[----:B------:R-:W4:Y:S01]  /*4860*/  MUFU.TANH R163, R163 ;  /* 0x000000a300a37308 */ /* 0x000f220000002400 */
[----:B-1----:R-:W-:Y:S02]  /*4870*/  FSEL R160, R160, -INF , P4 ;  /* 0xff800000a0a07808 */ /* 0x002fe40002000000 */
[----:B------:R-:W-:-:S05]  /*4880*/  ISETP.GT.AND P4, PT, R192, 0x19, PT ;  /* 0x00000019c000780c */ /* 0x000fca0003f84270 */
[----:B------:R-:W1:Y:S01]  /*4890*/  MUFU.TANH R164, R164 ;  /* 0x000000a400a47308 */ /* 0x000e620000002400 */
[----:B---3--:R-:W-:Y:S02]  /*48a0*/  FSEL R162, R162, -INF , P3 ;  /* 0xff800000a2a27808 */ /* 0x008fe40001800000 */
[----:B------:R-:W-:-:S05]  /*48b0*/  ISETP.GT.AND P3, PT, R192, 0x20, PT ;  /* 0x00000020c000780c */ /* 0x000fca0003f64270 */
[----:B------:R-:W3:Y:S01]  /*48c0*/  MUFU.TANH R165, R165 ;  /* 0x000000a500a57308 */ /* 0x000ee20000002400 */
[----:B--2---:R-:W-:Y:S02]  /*48d0*/  FMNMX.FTZ R5, R169, R178, !PT ;  /* 0x000000b2a9057209 */ /* 0x004fe40007810000 */
[----:B------:R-:W-:Y:S02]  /*48e0*/  FMNMX.FTZ R178, R167, R8, !PT ;  /* 0x00000008a7b27209 */ /* 0x000fe40007810000 */
[C---:B------:R-:W-:Y:S01]  /*48f0*/  FSETP.NEU.FTZ.AND P2, PT, R5.reuse, -INF , PT ;  /* 0xff8000000500780b */ /* 0x040fe20003f5d000 */
[----:B------:R-:W-:Y:S01]  /*4900*/  FMUL.FTZ R169, R5, UR27 ;  /* 0x0000001b05a97c20 */ /* 0x000fe20008410000 */
[----:B------:R-:W-:Y:S01]  /*4910*/  FMNMX.FTZ R171, R155, R178, !PT ;  /* 0x000000b29bab7209 */ /* 0x000fe20007810000 */
[----:B------:R-:W2:Y:S03]  /*4920*/  MUFU.TANH R166, R166 ;  /* 0x000000a600a67308 */ /* 0x000ea60000002400 */
[----:B------:R-:W-:-:S02]  /*4930*/  FMNMX.FTZ R178, R158, R171, !PT ;  /* 0x000000ab9eb27209 */ /* 0x000fc40007810000 */
[----:B------:R-:W-:Y:S02]  /*4940*/  FSEL R169, R169, RZ, P2 ;  /* 0x000000ffa9a97208 */ /* 0x000fe40001000000 */
[----:B------:R-:W-:Y:S01]  /*4950*/  FMNMX.FTZ R178, R157, R178, !PT ;  /* 0x000000b29db27209 */ /* 0x000fe20007810000 */
[----:B------:R-:W5:Y:S02]  /*4960*/  MUFU.TANH R181, R181 ;  /* 0x000000b500b57308 */ /* 0x000f640000002400 */
[--C-:B------:R-:W-:Y:S01]  /*4970*/  FFMA.FTZ R194, R176, UR27, -R169.reuse ;  /* 0x0000001bb0c27c23 */ /* 0x100fe200080108a9 */
[----:B------:R-:W-:Y:S01]  /*4980*/  FMNMX.FTZ R173, R161, R178, !PT ;  /* 0x000000b2a1ad7209 */ /* 0x000fe20007810000 */
[--C-:B------:R-:W-:Y:S01]  /*4990*/  FFMA.FTZ R172, R172, UR27, -R169.reuse ;  /* 0x0000001bacac7c23 */ /* 0x100fe200080108a9 */
[--C-:B------:R-:W-:Y:S01]  /*49a0*/  FFMA.FTZ R171, R212, UR27, -R169.reuse ;  /* 0x0000001bd4ab7c23 */ /* 0x100fe200080108a9 */
[--C-:B------:R-:W-:Y:S01]  /*49b0*/  FFMA.FTZ R210, R210, UR27, -R169.reuse ;  /* 0x0000001bd2d27c23 */ /* 0x100fe200080108a9 */
[----:B------:R-:W-:Y:S01]  /*49c0*/  FMNMX.FTZ R175, R160, R173, !PT ;  /* 0x000000ada0af7209 */ /* 0x000fe20007810000 */
[----:B------:R-:W5:Y:S01]  /*49d0*/  MUFU.TANH R184, R184 ;  /* 0x000000b800b87308 */ /* 0x000f620000002400 */
[----:B----4-:R-:W-:Y:S01]  /*49e0*/  FSEL R173, R163, -INF , P4 ;  /* 0xff800000a3ad7808 */ /* 0x010fe20002000000 */
        /* <DEDUP_REMOVED lines=14> */
[----:B------:R-:W3:Y:S01]  /*4ad0*/  MUFU.TANH R182, R182 ;  /* 0x000000b600b67308 */ /* 0x000ee20000002400 */
[----:B--2---:R-:W-:Y:S01]  /*4ae0*/  FSEL R177, R166, -INF , P3 ;  /* 0xff800000a6b17808 */ /* 0x004fe20001800000 */
[----:B------:R-:W-:Y:S01]  /*4af0*/  FFMA.FTZ R166, R180, UR27, -R169 ;  /* 0x0000001bb4a67c23 */ /* 0x000fe200080108a9 */
[----:B------:R-:W-:-:S02]  /*4b00*/  ISETP.GT.AND P4, PT, R192, 0x29, PT ;  /* 0x00000029c000780c */ /* 0x000fc40003f84270 */
[----:B------:R-:W-:Y:S02]  /*4b10*/  FMNMX.FTZ R180, R165, R178, !PT ;  /* 0x000000b2a5b47209 */ /* 0x000fe40007810000 */
[----:B-----5:R-:W-:Y:S01]  /*4b20*/  FSEL R178, R181, -INF , P4 ;  /* 0xff800000b5b27808 */ /* 0x020fe20002000000 */
[----:B------:R-:W2:Y:S01]  /*4b30*/  MUFU.TANH R185, R185 ;  /* 0x000000b900b97308 */ /* 0x000ea20000002400 */
[C---:B------:R-:W-:Y:S02]  /*4b40*/  ISETP.GT.AND P3, PT, R192.reuse, 0x30, PT ;  /* 0x00000030c000780c */ /* 0x040fe40003f64270 */
[----:B------:R-:W-:Y:S02]  /*4b50*/  FMNMX.FTZ R181, R177, R180, !PT ;  /* 0x000000b4b1b57209 */ /* 0x000fe40007810000 */
[----:B------:R-:W-:Y:S02]  /*4b60*/  ISETP.GT.AND P4, PT, R192, 0x31, PT ;  /* 0x00000031c000780c */ /* 0x000fe40003f84270 */
[----:B------:R-:W-:Y:S01]  /*4b70*/  FSEL R180, R184, -INF , P3 ;  /* 0xff800000b8b47808 */ /* 0x000fe20001800000 */
[----:B------:R-:W4:Y:S01]  /*4b80*/  MUFU.TANH R183, R183 ;  /* 0x000000b700b77308 */ /* 0x000f220000002400 */
[----:B------:R-:W-:-:S02]  /*4b90*/  FMNMX.FTZ R181, R178, R181, !PT ;  /* 0x000000b5b2b57209 */ /* 0x000fc40007810000 */
[----:B------:R-:W-:Y:S02]  /*4ba0*/  ISETP.GT.AND P3, PT, R192, 0x38, PT ;  /* 0x00000038c000780c */ /* 0x000fe40003f64270 */
[----:B-1----:R-:W-:Y:S02]  /*4bb0*/  FSEL R176, R179, -INF , P4 ;  /* 0xff800000b3b07808 */ /* 0x002fe40002000000 */
[----:B------:R-:W-:Y:S01]  /*4bc0*/  FMNMX.FTZ R195, R180, R181, !PT ;  /* 0x000000b5b4c37209 */ /* 0x000fe20007810000 */
[----:B------:R-:W1:Y:S01]  /*4bd0*/  MUFU.TANH R187, R187 ;  /* 0x000000bb00bb7308 */ /* 0x000e620000002400 */
[----:B------:R-:W-:Y:S02]  /*4be0*/  ISETP.GT.AND P4, PT, R192, 0x39, PT ;  /* 0x00000039c000780c */ /* 0x000fe40003f84270 */
[----:B---3--:R-:W-:Y:S02]  /*4bf0*/  FSEL R181, R182, -INF , P3 ;  /* 0xff800000b6b57808 */ /* 0x008fe40001800000 */
[----:B------:R-:W-:Y:S01]  /*4c00*/  FMNMX.FTZ R184, R176, R195, !PT ;  /* 0x000000c3b0b87209 */ /* 0x000fe20007810000 */
[----:B------:R-:W-:Y:S01]  /*4c10*/  FFMA.FTZ R195, R154, UR27, -R169 ;  /* 0x0000001b9ac37c23 */ /* 0x000fe200080108a9 */
[----:B--2---:R-:W-:Y:S01]  /*4c20*/  FSEL R182, R185, -INF , P4 ;  /* 0xff800000b9b67808 */ /* 0x004fe20002000000 */
[----:B------:R-:W2:Y:S01]  /*4c30*/  MUFU.TANH R186, R186 ;  /* 0x000000ba00ba7308 */ /* 0x000ea20000002400 */
[----:B------:R-:W-:-:S02]  /*4c40*/  ISETP.GT.AND P3, PT, R192, 0x40, PT ;  /* 0x00000040c000780c */ /* 0x000fc40003f64270 */
[----:B------:R-:W-:Y:S02]  /*4c50*/  FMNMX.FTZ R185, R181, R184, !PT ;  /* 0x000000b8b5b97209 */ /* 0x000fe40007810000 */
[----:B------:R-:W-:Y:S02]  /*4c60*/  ISETP.GT.AND P4, PT, R192, 0x41, PT ;  /* 0x00000041c000780c */ /* 0x000fe40003f84270 */
[----:B----4-:R-:W-:Y:S01]  /*4c70*/  FSEL R184, R183, -INF , P3 ;  /* 0xff800000b7b87808 */ /* 0x010fe20001800000 */
[----:B------:R-:W3:Y:S01]  /*4c80*/  MUFU.TANH R189, R189 ;  /* 0x000000bd00bd7308 */ /* 0x000ee20000002400 */
[----:B------:R-:W-:Y:S01]  /*4c90*/  FMNMX.FTZ R185, R182, R185, !PT ;  /* 0x000000b9b6b97209 */ /* 0x000fe20007810000 */
[----:B------:R-:W-:Y:S01]  /*4ca0*/  FFMA.FTZ R183, R170, UR27, -R169 ;  /* 0x0000001baab77c23 */ /* 0x000fe200080108a9 */
[----:B------:R-:W-:Y:S02]  /*4cb0*/  ISETP.GT.AND P3, PT, R192, 0x48, PT ;  /* 0x00000048c000780c */ /* 0x000fe40003f64270 */
[----:B-1----:R-:W-:-:S02]  /*4cc0*/  FSEL R170, R187, -INF , P4 ;  /* 0xff800000bbaa7808 */ /* 0x002fc40002000000 */
[----:B------:R-:W-:Y:S01]  /*4cd0*/  FMNMX.FTZ R187, R184, R185, !PT ;  /* 0x000000b9b8bb7209 */ /* 0x000fe20007810000 */
[----:B------:R-:W-:Y:S01]  /*4ce0*/  MUFU.TANH R188, R188 ;  /* 0x000000bc00bc7308 */ /* 0x000fe20000002400 */
[----:B--2---:R-:W-:Y:S02]  /*4cf0*/  FSEL R185, R186, -INF , P3 ;  /* 0xff800000bab97808 */ /* 0x004fe40001800000 */
[----:B------:R-:W-:Y:S02]  /*4d00*/  ISETP.GT.AND P4, PT, R192, 0x49, PT ;  /* 0x00000049c000780c */ /* 0x000fe40003f84270 */
[----:B------:R-:W-:Y:S02]  /*4d10*/  FMNMX.FTZ R186, R170, R187, !PT ;  /* 0x000000bbaaba7209 */ /* 0x000fe40007810000 */
[----:B------:R-:W-:Y:S01]  /*4d20*/  ISETP.GT.AND P3, PT, R192, 0x50, PT ;  /* 0x00000050c000780c */ /* 0x000fe20003f64270 */
[----:B------:R-:W1:Y:S01]  /*4d30*/  MUFU.TANH R190, R190 ;  /* 0x000000be00be7308 */ /* 0x000e620000002400 */
[----:B---3--:R-:W-:-:S02]  /*4d40*/  FSEL R187, R189, -INF , P4 ;  /* 0xff800000bdbb7808 */ /* 0x008fc40002000000 */
[----:B------:R-:W-:-:S05]  /*4d50*/  ISETP.GT.AND P4, PT, R192, 0x51, PT ;  /* 0x00000051c000780c */ /* 0x000fca0003f84270 */
[----:B------:R-:W2:Y:S08]  /*4d60*/  MUFU.TANH R191, R191 ;  /* 0x000000bf00bf7308 */ /* 0x000eb00000002400 */
[----:B------:R-:W3:Y:S01]  /*4d70*/  MUFU.TANH R193, R193 ;  /* 0x000000c100c17308 */ /* 0x000ee20000002400 */
[----:B-1----:R-:W-:Y:S02]  /*4d80*/  FSEL R190, R190, -INF , P4 ;  /* 0xff800000bebe7808 */ /* 0x002fe40002000000 */
[----:B------:R-:W-:-:S05]  /*4d90*/  ISETP.GT.AND P4, PT, R192, 0x59, PT ;  /* 0x00000059c000780c */ /* 0x000fca0003f84270 */
[----:B------:R1:W-:Y:S08]  /*4da0*/  MUFU.EX2 R179, R194 ;  /* 0x000000c200b37308 */ /* 0x0003f00000000800 */
[----:B------:R-:W-:Y:S01]  /*4db0*/  MUFU.EX2 R172, R172 ;  /* 0x000000ac00ac7308 */ /* 0x000fe20000000800 */
[----:B-1----:R-:W-:Y:S02]  /*4dc0*/  FMNMX.FTZ R194, R185, R186, !PT ;  /* 0x000000bab9c27209 */ /* 0x002fe40007810000 */
[----:B------:R-:W-:Y:S01]  /*4dd0*/  FSEL R186, R188, -INF , P3 ;  /* 0xff800000bcba7808 */ /* 0x000fe20001800000 */
[--C-:B------:R-:W-:Y:S01]  /*4de0*/  FFMA.FTZ R188, R156, UR27, -R169.reuse ;  /* 0x0000001b9cbc7c23 */ /* 0x100fe200080108a9 */
[----:B------:R-:W-:Y:S01]  /*4df0*/  FMNMX.FTZ R189, R187, R194, !PT ;  /* 0x000000c2bbbd7209 */ /* 0x000fe20007810000 */
[--C-:B------:R-:W-:Y:S01]  /*4e00*/  FFMA.FTZ R194, R15, UR27, -R169.reuse ;  /* 0x0000001b0fc27c23 */ /* 0x100fe200080108a9 */
[----:B------:R-:W-:Y:S01]  /*4e10*/  ISETP.GT.AND P3, PT, R192, 0x58, PT ;  /* 0x00000058c000780c */ /* 0x000fe20003f64270 */
[--C-:B------:R-:W-:Y:S01]  /*4e20*/  FFMA.FTZ R15, R20, UR27, -R169.reuse ;  /* 0x0000001b140f7c23 */ /* 0x100fe200080108a9 */
[----:B------:R-:W-:Y:S01]  /*4e30*/  FMNMX.FTZ R189, R186, R189, !PT ;  /* 0x000000bdbabd7209 */ /* 0x000fe20007810000 */
[--C-:B------:R-:W-:Y:S01]  /*4e40*/  FFMA.FTZ R20, R13, UR27, -R169.reuse ;  /* 0x0000001b0d147c23 */ /* 0x100fe200080108a9 */
        /* <DEDUP_REMOVED lines=11> */
[----:B------:R-:W-:Y:S04]  /*4f00*/  MUFU.EX2 R171, R171 ;  /* 0x000000ab00ab7308 */ /* 0x000fe80000000800 */
[----:B------:R-:W1:Y:S04]  /*4f10*/  SHFL.BFLY PT, R193, R154, 0x2, 0x1f ;  /* 0x0c401f009ac17f89 */ /* 0x000e6800000e0000 */
[----:B------:R2:W-:Y:S08]  /*4f20*/  MUFU.EX2 R163, R210 ;  /* 0x000000d200a37308 */ /* 0x0005f00000000800 */
[----:B------:R-:W-:Y:S08]  /*4f30*/  MUFU.EX2 R164, R164 ;  /* 0x000000a400a47308 */ /* 0x000ff00000000800 */
[----:B------:R-:W-:Y:S01]  /*4f40*/  MUFU.EX2 R166, R166 ;  /* 0x000000a600a67308 */ /* 0x000fe20000000800 */
[----:B-1----:R-:W-:Y:S01]  /*4f50*/  FMNMX.FTZ R193, R154, R193, !PT ;  /* 0x000000c19ac17209 */ /* 0x002fe20007810000 */
[----:B------:R-:W-:-:S06]  /*4f60*/  FFMA.FTZ R154, R9, UR27, -R169 ;  /* 0x0000001b099a7c23 */ /* 0x000fcc00080108a9 */
[----:B------:R-:W-:Y:S01]  /*4f70*/  MUFU.EX2 R174, R174 ;  /* 0x000000ae00ae7308 */ /* 0x000fe20000000800 */
[----:B------:R-:W1:Y:S07]  /*4f80*/  SHFL.BFLY PT, R152, R193, 0x1, 0x1f ;  /* 0x0c201f00c1987f89 */ /* 0x000e6e00000e0000 */
[----:B------:R-:W-:Y:S08]  /*4f90*/  MUFU.EX2 R183, R183 ;  /* 0x000000b700b77308 */ /* 0x000ff00000000800 */
[----:B------:R-:W-:Y:S08]  /*4fa0*/  MUFU.EX2 R168, R168 ;  /* 0x000000a800a87308 */ /* 0x000ff00000000800 */
[----:B------:R-:W-:Y:S01]  /*4fb0*/  MUFU.EX2 R159, R159 ;  /* 0x0000009f009f7308 */ /* 0x000fe20000000800 */
[----:B-1----:R-:W-:-:S02]  /*4fc0*/  FMNMX.FTZ R4, R193, R152, !PT ;  /* 0x00000098c1047209 */ /* 0x002fc40007810000 */
[----:B------:R-:W-:Y:S02]  /*4fd0*/  FSEL R152, R5, RZ, P2 ;  /* 0x000000ff05987208 */ /* 0x000fe40001000000 */
[C---:B------:R-:W-:Y:S01]  /*4fe0*/  FSETP.NEU.FTZ.AND P2, PT, R4.reuse, -INF , PT ;  /* 0xff8000000400780b */ /* 0x040fe20003f5d000 */
[----:B------:R-:W-:Y:S02]  /*4ff0*/  FMUL.FTZ R169, R4, UR27 ;  /* 0x0000001b04a97c20 */ /* 0x000fe40008410000 */
[----:B------:R-:W-:Y:S01]  /*5000*/  FADD.FTZ R9, -R152, R7 ;  /* 0x0000000798097221 */ /* 0x000fe20000010100 */
[----:B------:R-:W-:Y:S02]  /*5010*/  MUFU.EX2 R188, R188 ;  /* 0x000000bc00bc7308 */ /* 0x000fe40000000800 */
[----:B------:R-:W-:Y:S01]  /*5020*/  FSEL R152, R169, RZ, P2 ;  /* 0x000000ffa9987208 */ /* 0x000fe20001000000 */
[----:B------:R-:W-:-:S04]  /*5030*/  FMUL.FTZ R9, R9, UR27 ;  /* 0x0000001b09097c20 */ /* 0x000fc80008410000 */
[--C-:B--2---:R-:W-:Y:S01]  /*5040*/  FFMA.FTZ R210, R165, UR27, -R152.reuse ;  /* 0x0000001ba5d27c23 */ /* 0x104fe20008010898 */
[----:B------:R1:W2:Y:S01]  /*5050*/  MUFU.EX2 R169, R9 ;  /* 0x0000000900a97308 */ /* 0x0002a20000000800 */
[--C-:B------:R-:W-:Y:S01]  /*5060*/  FFMA.FTZ R165, R177, UR27, -R152.reuse ;  /* 0x0000001bb1a57c23 */ /* 0x100fe20008010898 */
[--C-:B------:R-:W-:Y:S01]  /*5070*/  FFMA.FTZ R177, R181, UR27, -R152.reuse ;  /* 0x0000001bb5b17c23 */ /* 0x100fe20008010898 */
[--C-:B------:R-:W-:Y:S01]  /*5080*/  FFMA.FTZ R181, R184, UR27, -R152.reuse ;  /* 0x0000001bb8b57c23 */ /* 0x100fe20008010898 */
[--C-:B------:R-:W-:Y:S01]  /*5090*/  FFMA.FTZ R184, R185, UR27, -R152.reuse ;  /* 0x0000001bb9b87c23 */ /* 0x100fe20008010898 */
[----:B------:R-:W-:Y:S02]  /*50a0*/  IMAD.U32 R185, RZ, RZ, UR30 ;  /* 0x0000001effb97e24 */ /* 0x000fe4000f8e00ff */
[--C-:B------:R-:W-:Y:S01]  /*50b0*/  FFMA.FTZ R167, R167, UR27, -R152.reuse ;  /* 0x0000001ba7a77c23 */ /* 0x100fe20008010898 */
[--C-:B------:R-:W-:Y:S01]  /*50c0*/  FFMA.FTZ R196, R155, UR27, -R152.reuse ;  /* 0x0000001b9bc47c23 */ /* 0x100fe20008010898 */
[----:B------:R2:W-:Y:S01]  /*50d0*/  MUFU.EX2 R7, R154 ;  /* 0x0000009a00077308 */ /* 0x0005e20000000800 */
[----:B-1----:R-:W-:Y:S01]  /*50e0*/  IADD3 R9, -R23, 0xb, RZ ;  /* 0x0000000b17097810 */ /* 0x002fe20007ffe1ff */
[--C-:B------:R-:W-:Y:S01]  /*50f0*/  FFMA.FTZ R155, R158, UR27, -R152.reuse ;  /* 0x0000001b9e9b7c23 */ /* 0x100fe20008010898 */
[--C-:B------:R-:W-:Y:S01]  /*5100*/  FFMA.FTZ R198, R157, UR27, -R152.reuse ;  /* 0x0000001b9dc67c23 */ /* 0x100fe20008010898 */
[--C-:B------:R-:W-:Y:S01]  /*5110*/  FFMA.FTZ R157, R161, UR27, -R152.reuse ;  /* 0x0000001ba19d7c23 */ /* 0x100fe20008010898 */
[--C-:B------:R-:W-:Y:S01]  /*5120*/  FFMA.FTZ R206, R160, UR27, -R152.reuse ;  /* 0x0000001ba0ce7c23 */ /* 0x100fe20008010898 */
[--C-:B------:R-:W-:Y:S01]  /*5130*/  FFMA.FTZ R161, R162, UR27, -R152.reuse ;  /* 0x0000001ba2a17c23 */ /* 0x100fe20008010898 */
[----:B------:R-:W-:Y:S01]  /*5140*/  FFMA.FTZ R208, R173, UR27, -R152 ;  /* 0x0000001badd07c23 */ /* 0x000fe20008010898 */
[----:B------:R-:W1:Y:S01]  /*5150*/  MUFU.EX2 R189, R195 ;  /* 0x000000c300bd7308 */ /* 0x000e620000000800 */
[----:B--2---:R-:W-:Y:S01]  /*5160*/  FFMA.FTZ R154, R169, R3, R172 ;  /* 0x00000003a99a7223 */ /* 0x004fe200000100ac */
[--C-:B------:R-:W-:Y:S01]  /*5170*/  FFMA.FTZ R173, R175, UR27, -R152.reuse ;  /* 0x0000001bafad7c23 */ /* 0x100fe20008010898 */
[--C-:B------:R-:W-:Y:S01]  /*5180*/  FFMA.FTZ R178, R178, UR27, -R152.reuse ;  /* 0x0000001bb2b27c23 */ /* 0x100fe20008010898 */
[----:B------:R-:W-:Y:S01]  /*5190*/  FFMA.FTZ R175, R180, UR27, -R152 ;  /* 0x0000001bb4af7c23 */ /* 0x000fe20008010898 */
[----:B------:R-:W-:Y:S01]  /*51a0*/  FADD.FTZ R154, R171, R154 ;  /* 0x0000009aab9a7221 */ /* 0x000fe20000010000 */
[--C-:B------:R-:W-:Y:S01]  /*51b0*/  FFMA.FTZ R176, R176, UR27, -R152.reuse ;  /* 0x0000001bb0b07c23 */ /* 0x100fe20008010898 */
[----:B------:R-:W-:Y:S01]  /*51c0*/  FFMA.FTZ R180, R182, UR27, -R152 ;  /* 0x0000001bb6b47c23 */ /* 0x000fe20008010898 */
[----:B------:R-:W2:Y:S01]  /*51d0*/  MUFU.EX2 R153, R153 ;  /* 0x0000009900997308 */ /* 0x000ea20000000800 */
[----:B------:R-:W-:Y:S01]  /*51e0*/  FADD.FTZ R3, R163, R154 ;  /* 0x0000009aa3037221 */ /* 0x000fe20000010000 */
[--C-:B------:R-:W-:Y:S01]  /*51f0*/  FFMA.FTZ R182, R170, UR27, -R152.reuse ;  /* 0x0000001baab67c23 */ /* 0x100fe20008010898 */
[--C-:B------:R-:W-:Y:S01]  /*5200*/  FFMA.FTZ R187, R187, UR27, -R152.reuse ;  /* 0x0000001bbbbb7c23 */ /* 0x100fe20008010898 */
[--C-:B------:R-:W-:Y:S01]  /*5210*/  FFMA.FTZ R186, R186, UR27, -R152.reuse ;  /* 0x0000001bbaba7c23 */ /* 0x100fe20008010898 */
[----:B------:R-:W-:Y:S01]  /*5220*/  FADD.FTZ R3, R164, R3 ;  /* 0x00000003a4037221 */ /* 0x000fe20000010000 */
[--C-:B------:R-:W-:Y:S01]  /*5230*/  FFMA.FTZ R190, R190, UR27, -R152.reuse ;  /* 0x0000001bbebe7c23 */ /* 0x100fe20008010898 */
[----:B------:R-:W-:Y:S01]  /*5240*/  FFMA.FTZ R191, R191, UR27, -R152 ;  /* 0x0000001bbfbf7c23 */ /* 0x000fe20008010898 */
[----:B------:R-:W3:Y:S01]  /*5250*/  MUFU.EX2 R192, R192 ;  /* 0x000000c000c07308 */ /* 0x000ee20000000800 */
[----:B------:R-:W-:Y:S01]  /*5260*/  FADD.FTZ R154, R166, R3 ;  /* 0x00000003a69a7221 */ /* 0x000fe20000010000 */
[----:B------:R-:W-:Y:S01]  /*5270*/  F2FP.BF16.F32.PACK_AB R160, R159, R168 ;  /* 0x000000a89fa0723e */ /* 0x000fe200000010ff */
[-C--:B------:R-:W-:Y:S01]  /*5280*/  FMUL.FTZ R24, R24, R169.reuse ;  /* 0x000000a918187220 */ /* 0x080fe20000410000 */
[-C--:B------:R-:W-:Y:S01]  /*5290*/  FMUL.FTZ R25, R25, R169.reuse ;  /* 0x000000a919197220 */ /* 0x080fe20000410000 */
[----:B------:R-:W-:Y:S01]  /*52a0*/  FADD.FTZ R3, R179, R154 ;  /* 0x0000009ab3037221 */ /* 0x000fe20000010000 */
[-C--:B------:R-:W-:Y:S01]  /*52b0*/  FMUL.FTZ R28, R28, R169.reuse ;  /* 0x000000a91c1c7220 */ /* 0x080fe20000410000 */
[-C--:B------:R-:W-:Y:S01]  /*52c0*/  FMUL.FTZ R29, R29, R169.reuse ;  /* 0x000000a91d1d7220 */ /* 0x080fe20000410000 */
[----:B------:R-:W4:Y:S01]  /*52d0*/  MUFU.EX2 R21, R21 ;  /* 0x0000001500157308 */ /* 0x000f220000000800 */
        /* <DEDUP_REMOVED lines=27> */
[-C--:B------:R-:W-:Y:S01]  /*5490*/  FMUL.FTZ R65, R65, R169.reuse ;  /* 0x000000a941417220 */ /* 0x080fe20000410000 */
[----:B---3--:R-:W-:Y:S01]  /*54a0*/  FADD.FTZ R154, R192, R3 ;  /* 0x00000003c09a7221 */ /* 0x008fe20000010000 */
[----:B------:R-:W-:Y:S01]  /*54b0*/  @!P1 IADD3 R3, R185, 0x22840, RZ ;  /* 0x00022840b9039810 */ /* 0x000fe20007ffe0ff */
[-C--:B------:R-:W-:Y:S01]  /*54c0*/  FMUL.FTZ R68, R68, R169.reuse ;  /* 0x000000a944447220 */ /* 0x080fe20000410000 */
[----:B------:R-:W2:Y:S01]  /*54d0*/  MUFU.EX2 R13, R13 ;  /* 0x0000000d000d7308 */ /* 0x000ea20000000800 */
[----:B----4-:R-:W-:Y:S01]  /*54e0*/  FADD.FTZ R193, R21, R154 ;  /* 0x0000009a15c17221 */ /* 0x010fe20000010000 */
[----:B------:R-:W-:Y:S01]  /*54f0*/  @!P1 PRMT R3, RZ, 0x654, R3 ;  /* 0x00000654ff039816 */ /* 0x000fe20000000003 */
[----:B------:R3:W-:Y:S06]  /*5500*/  BAR.ARV R9, 0x100 ;  /* 0x000400090000751d */ /* 0x0007ec0000002000 */
[----:B------:R-:W4:Y:S01]  /*5510*/  MUFU.EX2 R14, R14 ;  /* 0x0000000e000e7308 */ /* 0x000f220000000800 */
[----:B-----5:R-:W-:Y:S01]  /*5520*/  FADD.FTZ R154, R194, R193 ;  /* 0x000000c1c29a7221 */ /* 0x020fe20000010000 */
[----:B------:R-:W-:Y:S01]  /*5530*/  FSEL R193, R4, RZ, P2 ;  /* 0x000000ff04c17208 */ /* 0x000fe20001000000 */
[----:B------:R5:W-:Y:S01]  /*5540*/  @!P1 SYNCS.ARRIVE.TRANS64.RED.A1T0 RZ, [R3+URZ], RZ ;  /* 0x000000ff03ff99a7 */ /* 0x000be2000810043f */
[-C--:B------:R-:W-:Y:S01]  /*5550*/  FMUL.FTZ R69, R69, R169.reuse ;  /* 0x000000a945457220 */ /* 0x080fe20000410000 */
[----:B------:R-:W-:Y:S01]  /*5560*/  FADD.FTZ R195, R15, R154 ;  /* 0x0000009a0fc37221 */ /* 0x000fe20000010000 */
[-C--:B------:R-:W-:Y:S01]  /*5570*/  FMUL.FTZ R72, R72, R169.reuse ;  /* 0x000000a948487220 */ /* 0x080fe20000410000 */
[----:B------:R-:W-:Y:S01]  /*5580*/  FMUL.FTZ R73, R73, R169 ;  /* 0x000000a949497220 */ /* 0x000fe20000410000 */
[----:B------:R-:W3:Y:S01]  /*5590*/  MUFU.EX2 R11, R11 ;  /* 0x0000000b000b7308 */ /* 0x000ee20000000800 */
[----:B-1----:R-:W-:Y:S01]  /*55a0*/  FADD.FTZ R154, R20, R195 ;  /* 0x000000c3149a7221 */ /* 0x002fe20000010000 */
[----:B------:R-:W-:Y:S01]  /*55b0*/  FFMA.FTZ R195, R156, UR27, -R152 ;  /* 0x0000001b9cc37c23 */ /* 0x000fe20008010898 */
[----:B-----5:R-:W-:Y:S01]  /*55c0*/  FADD.FTZ R3, -R193, R8 ;  /* 0x00000008c1037221 */ /* 0x020fe20000010100 */
[----:B------:R-:W-:Y:S01]  /*55d0*/  F2FP.BF16.F32.PACK_AB R152, R171, R172 ;  /* 0x000000acab98723e */ /* 0x000fe200000010ff */
[----:B--2---:R-:W-:Y:S01]  /*55e0*/  FADD.FTZ R197, R13, R154 ;  /* 0x0000009a0dc57221 */ /* 0x004fe20000010000 */
[----:B------:R-:W-:Y:S01]  /*55f0*/  F2FP.BF16.F32.PACK_AB R154, R164, R163 ;  /* 0x000000a3a49a723e */ /* 0x000fe200000010ff */
[----:B------:R-:W-:Y:S01]  /*5600*/  FMUL.FTZ R3, R3, UR27 ;  /* 0x0000001b03037c20 */ /* 0x000fe20008410000 */
[----:B------:R-:W1:Y:S01]  /*5610*/  MUFU.EX2 R10, R10 ;  /* 0x0000000a000a7308 */ /* 0x000e620000000800 */
[----:B----4-:R-:W-:Y:S01]  /*5620*/  FADD.FTZ R158, R14, R197 ;  /* 0x000000c50e9e7221 */ /* 0x010fe20000010000 */
[----:B------:R-:W-:Y:S01]  /*5630*/  F2FP.BF16.F32.PACK_AB R164, R192, R153 ;  /* 0x00000099c0a4723e */ /* 0x000fe200000010ff */
[-C--:B------:R-:W-:Y:S01]  /*5640*/  FMUL.FTZ R76, R76, R169.reuse ;  /* 0x000000a94c4c7220 */ /* 0x080fe20000410000 */
[----:B------:R-:W-:Y:S01]  /*5650*/  F2FP.BF16.F32.PACK_AB R156, R179, R166 ;  /* 0x000000a6b39c723e */ /* 0x000fe200000010ff */
[-C--:B------:R-:W-:Y:S01]  /*5660*/  FMUL.FTZ R77, R77, R169.reuse ;  /* 0x000000a94d4d7220 */ /* 0x080fe20000410000 */
[-C--:B------:R-:W-:Y:S01]  /*5670*/  FMUL.FTZ R80, R80, R169.reuse ;  /* 0x000000a950507220 */ /* 0x080fe20000410000 */
[-C--:B------:R-:W-:Y:S01]  /*5680*/  FMUL.FTZ R81, R81, R169.reuse ;  /* 0x000000a951517220 */ /* 0x080fe20000410000 */
[----:B------:R-:W2:Y:S01]  /*5690*/  MUFU.EX2 R12, R12 ;  /* 0x0000000c000c7308 */ /* 0x000ea20000000800 */
[----:B---3--:R-:W-:Y:S01]  /*56a0*/  FADD.FTZ R163, R11, R158 ;  /* 0x0000009e0ba37221 */ /* 0x008fe20000010000 */
[----:B------:R-:W-:Y:S01]  /*56b0*/  F2FP.BF16.F32.PACK_AB R158, R183, R174 ;  /* 0x000000aeb79e723e */ /* 0x000fe200000010ff */
[-C--:B------:R-:W-:Y:S01]  /*56c0*/  FMUL.FTZ R84, R84, R169.reuse ;  /* 0x000000a954547220 */ /* 0x080fe20000410000 */
[-C--:B------:R-:W-:Y:S01]  /*56d0*/  FMUL.FTZ R85, R85, R169.reuse ;  /* 0x000000a955557220 */ /* 0x080fe20000410000 */
[-C--:B------:R-:W-:Y:S01]  /*56e0*/  FMUL.FTZ R88, R88, R169.reuse ;  /* 0x000000a958587220 */ /* 0x080fe20000410000 */
[-C--:B------:R-:W-:Y:S01]  /*56f0*/  FMUL.FTZ R89, R89, R169.reuse ;  /* 0x000000a959597220 */ /* 0x080fe20000410000 */
[----:B------:R-:W-:Y:S01]  /*5700*/  FMUL.FTZ R92, R92, R169 ;  /* 0x000000a95c5c7220 */ /* 0x000fe20000410000 */
[----:B------:R-:W-:Y:S01]  /*5710*/  MUFU.EX2 R167, R167 ;  /* 0x000000a700a77308 */ /* 0x000fe20000000800 */
[C---:B-1----:R-:W-:Y:S01]  /*5720*/  FADD.FTZ R163, R10.reuse, R163 ;  /* 0x000000a30aa37221 */ /* 0x042fe20000010000 */
[----:B------:R-:W-:Y:S01]  /*5730*/  F2FP.BF16.F32.PACK_AB R172, R10, R11 ;  /* 0x0000000b0aac723e */ /* 0x000fe200000010ff */
[-C--:B------:R-:W-:Y:S01]  /*5740*/  FMUL.FTZ R93, R93, R169.reuse ;  /* 0x000000a95d5d7220 */ /* 0x080fe20000410000 */
[-C--:B------:R-:W-:Y:S01]  /*5750*/  FMUL.FTZ R96, R96, R169.reuse ;  /* 0x000000a960607220 */ /* 0x080fe20000410000 */
[-C--:B------:R-:W-:Y:S01]  /*5760*/  FMUL.FTZ R97, R97, R169.reuse ;  /* 0x000000a961617220 */ /* 0x080fe20000410000 */
[-C--:B------:R-:W-:Y:S01]  /*5770*/  FMUL.FTZ R100, R100, R169.reuse ;  /* 0x000000a964647220 */ /* 0x080fe20000410000 */
        /* <DEDUP_REMOVED lines=18> */
[----:B---3--:R-:W-:Y:S01]  /*58a0*/  FFMA.FTZ R7, R8, R0, R167 ;  /* 0x0000000008077223 */ /* 0x008fe200000100a7 */
        /* <DEDUP_REMOVED lines=16> */
[----:B------:R-:W-:Y:S01]  /*59b0*/  FMUL.FTZ R149, R149, R169 ;  /* 0x000000a995957220 */ /* 0x000fe20000410000 */
[----:B------:R-:W-:Y:S01]  /*59c0*/  F2FP.BF16.F32.PACK_AB R153, R196, R167 ;  /* 0x000000a7c499723e */ /* 0x000fe200000010ff */
[----:B------:R-:W-:Y:S01]  /*59d0*/  FMUL.FTZ R26, R26, R8 ;  /* 0x000000081a1a7220 */ /* 0x000fe20000410000 */
[----:B------:R-:W-:Y:S01]  /*59e0*/  F2FP.BF16.F32.PACK_AB R162, R189, R188 ;  /* 0x000000bcbda2723e */ /* 0x000fe200000010ff */
[-C--:B------:R-:W-:Y:S01]  /*59f0*/  FMUL.FTZ R27, R27, R8.reuse ;  /* 0x000000081b1b7220 */ /* 0x080fe20000410000 */
[----:B------:R-:W-:Y:S01]  /*5a00*/  F2FP.BF16.F32.PACK_AB R166, R194, R21 ;  /* 0x00000015c2a6723e */ /* 0x000fe200000010ff */
[----:B------:R-:W1:Y:S01]  /*5a10*/  MUFU.EX2 R206, R206 ;  /* 0x000000ce00ce7308 */ /* 0x000e620000000800 */
[----:B---3--:R-:W-:Y:S01]  /*5a20*/  FADD.FTZ R0, R198, R7 ;  /* 0x00000007c6007221 */ /* 0x008fe20000010000 */
[----:B------:R-:W-:Y:S01]  /*5a30*/  F2FP.BF16.F32.PACK_AB R168, R20, R15 ;  /* 0x0000000f14a8723e */ /* 0x000fe200000010ff */
[-C--:B------:R-:W-:Y:S01]  /*5a40*/  FMUL.FTZ R30, R30, R8.reuse ;  /* 0x000000081e1e7220 */ /* 0x080fe20000410000 */
[----:B------:R-:W-:Y:S01]  /*5a50*/  F2FP.BF16.F32.PACK_AB R170, R14, R13 ;  /* 0x0000000d0eaa723e */ /* 0x000fe200000010ff */
[-C--:B------:R-:W-:Y:S01]  /*5a60*/  FMUL.FTZ R31, R31, R8.reuse ;  /* 0x000000081f1f7220 */ /* 0x080fe20000410000 */
[----:B------:R-:W-:Y:S01]  /*5a70*/  F2FP.BF16.F32.PACK_AB R155, R198, R155 ;  /* 0x0000009bc69b723e */ /* 0x000fe200000010ff */
        /* <DEDUP_REMOVED lines=86> */
[----:B------:R-:W-:-:S03]  /*5fe0*/  FMUL.FTZ R151, R151, R8 ;  /* 0x0000000897977220 */ /* 0x000fc60000410000 */
        /* <DEDUP_REMOVED lines=21> */
[----:B------:R-:W-:Y:S06]  /*6140*/  @!P0 BRA `(.L_x_10500) ;  /* 0x0000000000048947 */ /* 0x000fec0003800000 */
[----:B------:R-:W-:Y:S01]  /*6150*/  BPT.TRAP 0x1 ;  /* 0x000000040000795c */ /* 0x000fe20000300000 */
.L_x_10500:
[----:B------:R1:W2:Y:S01]  /*6160*/  SYNCS.PHASECHK.TRANS64.TRYWAIT P2, [UR30+0x22850], R6 ;  /* 0x02285006ff0075a7 */ /* 0x0002a2000804015e */
[----:B------:R-:W-:Y:S05]  /*6170*/  @!P0 BRA `(.L_x_10501) ;  /* 0x0000000000048947 */ /* 0x000fea0003800000 */
[----:B------:R-:W-:Y:S01]  /*6180*/  BPT.TRAP 0x1 ;  /* 0x000000040000795c */ /* 0x000fe20000300000 */
.L_x_10501:
[----:B--2---:R-:W-:Y:S05]  /*6190*/  @P2 BRA `(.L_x_10502) ;  /* 0x0000000000082947 */ /* 0x004fea0003800000 */
[----:B------:R-:W2:Y:S02]  /*61a0*/  SYNCS.PHASECHK.TRANS64.TRYWAIT P2, [UR30+0x22850], R6 ;  /* 0x02285006ff0075a7 */ /* 0x000ea4000804015e */
[----:B--2---:R-:W-:Y:S05]  /*61b0*/  @!P2 BRA `(.L_x_10503) ;  /* 0x0000007400eca947 */ /* 0x004fea0003800000 */
.L_x_10502:
[----:B-12---:R-:W-:Y:S01]  /*61c0*/  VIADD R6, R23, 0x8 ;  /* 0x0000000817067836 */ /* 0x006fe20000000000 */
[----:B------:R-:W-:Y:S01]  /*61d0*/  UIMAD UR10, UR37, 0xc00, UR21 ;  /* 0x00000c00250a78a4 */ /* 0x000fe2000f8e0215 */
[----:B------:R-:W-:Y:S01]  /*61e0*/  @!P1 VIADD R185, R185, 0x22860 ;  /* 0x00022860b9b99836 */ /* 0x000fe20000000000 */
[----:B------:R-:W-:Y:S01]  /*61f0*/  UMOV UR7, 0x40000040 ;  /* 0x4000004000077882 */ /* 0x000fe20000000000 */
[----:B------:R-:W-:Y:S01]  /*6200*/  UISETP.GT.AND UP0, UPT, UR29, UR28, UPT ;  /* 0x0000001c1d00728c */ /* 0x000fe2000bf04270 */
[----:B------:R2:W-:Y:S01]  /*6210*/  BAR.SYNC.DEFER_BLOCKING R6, 0x100 ;  /* 0x000400060000751d */ /* 0x0005e20000010000 */
[----:B------:R-:W-:Y:S01]  /*6220*/  UIADD3 UR29, UR29, -0x1, URZ ;  /* 0xffffffff1d1d7890 */ /* 0x000fe2000fffe03f */
[----:B------:R-:W-:Y:S01]  /*6230*/  @!P1 PRMT R185, RZ, 0x654, R185 ;  /* 0x00000654ffb99816 */ /* 0x000fe200000000b9 */
[----:B------:R-:W-:Y:S01]  /*6240*/  IMAD.MOV.U32 R7, RZ, RZ, R5 ;  /* 0x000000ffff077224 */ /* 0x000fe200078e0005 */
[----:B------:R-:W-:Y:S02]  /*6250*/  MOV R8, R4 ;  /* 0x0000000400087202 */ /* 0x000fe40000000f00 */
[----:B------:R-:W-:Y:S01]  /*6260*/  UMOV UR6, UR10 ;  /* 0x0000000a00067c82 */ /* 0x000fe20008000000 */
[----:B------:R-:W-:Y:S01]  /*6270*/  PLOP3.LUT P2, PT, PT, PT, UP0, 0x80, 0x0 ;  /* 0x000000000000781c */ /* 0x000fe20003f4f008 */
        /* <DEDUP_REMOVED lines=35> */
.L_x_10495:
[----:B------:R-:W-:-:S13]  /*64b0*/  ISETP.LE.AND P2, PT, RZ, UR29, PT ;  /* 0x0000001dff007c0c */ /* 0x000fda000bf43270 */
[----:B------:R-:W-:Y:S05]  /*64c0*/  @!P2 BRA `(.L_x_10505) ;  /* 0x0000002000b0a947 */ /* 0x000fea0003800000 */
[----:B-1----:R-:W-:Y:S01]  /*64d0*/  IMAD.MOV.U32 R7, RZ, RZ, R4 ;  /* 0x000000ffff077224 */ /* 0x002fe200078e0004 */
[----:B------:R-:W-:Y:S01]  /*64e0*/  MOV R206, R5 ;  /* 0x0000000500ce7202 */ /* 0x000fe20000000f00 */
[----:B------:R-:W-:Y:S01]  /*64f0*/  ULDC UR22, c[0x0][0x9d8] ;  /* 0x0002760000167ab9 */ /* 0x000fe20000000800 */
[----:B------:R-:W-:-:S05]  /*6500*/  ULDC UR27, c[0x0][0x988] ;  /* 0x00026200001b7ab9 */ /* 0x000fca0000000800 */
.L_x_10514:
[----:B------:R-:W-:-:S04]  /*6510*/  UIADD3 UR37, UR37, 0x1, URZ ;  /* 0x0000000125257890 */ /* 0x000fc8000fffe03f */
[----:B------:R-:W-:-:S04]  /*6520*/  UISETP.NE.AND UP0, UPT, UR37, 0x2, UPT ;  /* 0x000000022500788c */ /* 0x000fc8000bf05270 */
[----:B------:R-:W-:Y:S02]  /*6530*/  USEL UR6, URZ, 0x1, UP0 ;  /* 0x000000013f067887 */ /* 0x000fe40008000000 */
[----:B------:R-:W-:Y:S02]  /*6540*/  USEL UR37, UR37, URZ, UP0 ;  /* 0x0000003f25257287 */ /* 0x000fe40008000000 */
[----:B------:R-:W-:Y:S01]  /*6550*/  ULOP3.LUT UR38, UR38, UR6, URZ, 0x3c, !UPT ;  /* 0x0000000626267292 */ /* 0x000fe2000f8e3c3f */
[----:B---3--:R-:W-:Y:S11]  /*6560*/  @!P0 BRA `(.L_x_10506) ;  /* 0x0000000000048947 */ /* 0x008ff60003800000 */
[----:B------:R-:W-:Y:S01]  /*6570*/  BPT.TRAP 0x1 ;  /* 0x000000040000795c */ /* 0x000fe20000300000 */
.L_x_10506:
[----:B------:R-:W-:Y:S01]  /*6580*/  ULEA UR23, UR37, UR49, 0x3 ;  /* 0x0000003125177291 */ /* 0x000fe2000f8e183f */
[----:B--2---:R-:W-:-:S05]  /*6590*/  IMAD.U32 R6, RZ, RZ, UR38 ;  /* 0x00000026ff067e24 */ /* 0x004fca000f8e00ff */
[----:B------:R-:W-:-:S04]  /*65a0*/  SHF.L.U32 R6, R6, 0x1f, RZ ;  /* 0x0000001f06067819 */ /* 0x000fc800000006ff */
[----:B------:R1:W2:Y:S01]  /*65b0*/  SYNCS.PHASECHK.TRANS64.TRYWAIT P2, [UR23+0x22830], R6 ;  /* 0x02283006ff0075a7 */ /* 0x0002a20008040157 */
[----:B------:R-:W-:Y:S05]  /*65c0*/  @!P0 BRA `(.L_x_10507) ;  /* 0x0000000000048947 */ /* 0x000fea0003800000 */
[----:B------:R-:W-:Y:S01]  /*65d0*/  BPT.TRAP 0x1 ;  /* 0x000000040000795c */ /* 0x000fe20000300000 */
.L_x_10507:
[----:B--2---:R-:W-:Y:S05]  /*65e0*/  @P2 BRA `(.L_x_10508) ;  /* 0x0000000000082947 */ /* 0x004fea0003800000 */
[----:B------:R-:W2:Y:S02]  /*65f0*/  SYNCS.PHASECHK.TRANS64.TRYWAIT P2, [UR23+0x22830], R6 ;  /* 0x02283006ff0075a7 */ /* 0x000ea40008040157 */
[----:B--2---:R-:W-:Y:S05]  /*6600*/  @!P2 BRA `(.L_x_10509) ;  /* 0x0000007000eca947 */ /* 0x004fea0003800000 */
.L_x_10508:
        /* <DEDUP_REMOVED lines=77> */
[----:B------:R-:W-:-:S05]  /*6ae0*/  IMAD.U32 R199, RZ, RZ, UR23 ;  /* 0x00000017ffc77e24 */ /* 0x000fca000f8e00ff */
        /* <DEDUP_REMOVED lines=32> */
[----:B----4-:R-:W-:-:S07]  /*6cf0*/  FMNMX.FTZ R162, R188, R5, !PT ;  /* 0x00000005bca27209 */ /* 0x010fce0007810000 */
[----:B------:R-:W4:Y:S01]  /*6d00*/  MUFU.TANH R192, R192 ;  /* 0x000000c000c07308 */ /* 0x000f220000002400 */
[----:B--2---:R-:W-:-:S07]  /*6d10*/  FMNMX.FTZ R162, R193, R162, !PT ;  /* 0x000000a2c1a27209 */ /* 0x004fce0007810000 */
[----:B------:R-:W2:Y:S01]  /*6d20*/  MUFU.TANH R8, R8 ;  /* 0x0000000800087308 */ /* 0x000ea20000002400 */
[----:B---3--:R-:W-:Y:S01]  /*6d30*/  FMNMX.FTZ R5, R189, R162, !PT ;  /* 0x000000a2bd057209 */ /* 0x008fe20007810000 */
[----:B------:R-:W-:-:S06]  /*6d40*/  FMUL.FTZ R162, R182, UR22 ;  /* 0x00000016b6a27c20 */ /* 0x000fcc0008410000 */
[----:B------:R-:W3:Y:S01]  /*6d50*/  MUFU.TANH R9, R9 ;  /* 0x0000000900097308 */ /* 0x000ee20000002400 */
[----:B----4-:R-:W-:-:S05]  /*6d60*/  FMNMX.FTZ R5, R192, R5, !PT ;  /* 0x00000005c0057209 */ /* 0x010fca0007810000 */
        /* <DEDUP_REMOVED lines=10> */
[----:B--2---:R-:W-:Y:S01]  /*6e10*/  FMNMX.FTZ R175, R11, R174, !PT ;  /* 0x000000ae0baf7209 */ /* 0x004fe20007810000 */
[----:B------:R-:W2:Y:S06]  /*6e20*/  SHFL.BFLY PT, R5, R172, 0x1, 0x1f ;  /* 0x0c201f00ac057f89 */ /* 0x000eac00000e0000 */
[----:B------:R-:W5:Y:S08]  /*6e30*/  MUFU.TANH R14, R14 ;  /* 0x0000000e000e7308 */ /* 0x000f700000002400 */
[----:B------:R-:W1:Y:S08]  /*6e40*/  MUFU.TANH R15, R15 ;  /* 0x0000000f000f7308 */ /* 0x000e700000002400 */
[----:B------:R-:W1:Y:S01]  /*6e50*/  MUFU.TANH R20, R20 ;  /* 0x0000001400147308 */ /* 0x000e620000002400 */
[----:B--2---:R-:W-:-:S05]  /*6e60*/  FMNMX.FTZ R5, R172, R5, !PT ;  /* 0x00000005ac057209 */ /* 0x004fca0007810000 */
[C---:B------:R-:W-:Y:S02]  /*6e70*/  FMUL.FTZ R190, R5.reuse, UR27 ;  /* 0x0000001b05be7c20 */ /* 0x040fe40008410000 */
[----:B------:R-:W2:Y:S01]  /*6e80*/  MUFU.TANH R21, R21 ;  /* 0x0000001500157308 */ /* 0x000ea20000002400 */
[----:B------:R-:W-:Y:S01]  /*6e90*/  FADD.FTZ R172, -R5, R206 ;  /* 0x000000ce05ac7221 */ /* 0x000fe20000010100 */
[--C-:B------:R-:W-:Y:S01]  /*6ea0*/  FFMA.FTZ R176, R4, UR27, -R190.reuse ;  /* 0x0000001b04b07c23 */ /* 0x100fe200080108be */
[----:B---3--:R-:W-:Y:S02]  /*6eb0*/  FMNMX.FTZ R4, R12, R175, !PT ;  /* 0x000000af0c047209 */ /* 0x008fe40007810000 */
[----:B------:R-:W-:Y:S01]  /*6ec0*/  FMUL.FTZ R172, R172, UR27 ;  /* 0x0000001bacac7c20 */ /* 0x000fe20008410000 */
[--C-:B------:R-:W-:Y:S01]  /*6ed0*/  FFMA.FTZ R173, R207, UR27, -R190.reuse ;  /* 0x0000001bcfad7c23 */ /* 0x100fe200080108be */
[--C-:B------:R-:W-:Y:S01]  /*6ee0*/  FFMA.FTZ R154, R154, UR27, -R190.reuse ;  /* 0x0000001b9a9a7c23 */ /* 0x100fe200080108be */
[----:B----4-:R-:W-:Y:S01]  /*6ef0*/  FMNMX.FTZ R175, R13, R4, !PT ;  /* 0x000000040daf7209 */ /* 0x010fe20007810000 */
[----:B------:R-:W3:Y:S01]  /*6f00*/  MUFU.TANH R152, R152 ;  /* 0x0000009800987308 */ /* 0x000ee20000002400 */
[--C-:B------:R-:W-:Y:S01]  /*6f10*/  FFMA.FTZ R153, R153, UR27, -R190.reuse ;  /* 0x0000001b99997c23 */ /* 0x100fe200080108be */
[--C-:B------:R-:W-:Y:S01]  /*6f20*/  FFMA.FTZ R156, R156, UR27, -R190.reuse ;  /* 0x0000001b9c9c7c23 */ /* 0x100fe200080108be */
[----:B-----5:R-:W-:Y:S01]  /*6f30*/  FMNMX.FTZ R4, R14, R175, !PT ;  /* 0x000000af0e047209 */ /* 0x020fe20007810000 */
        /* <DEDUP_REMOVED lines=11> */
[----:B--2---:R-:W-:Y:S01]  /*6ff0*/  FMNMX.FTZ R175, R21, R4, !PT ;  /* 0x0000000415af7209 */ /* 0x004fe20007810000 */
[----:B------:R-:W2:Y:S01]  /*7000*/  MUFU.TANH R160, R160 ;  /* 0x000000a000a07308 */ /* 0x000ea20000002400 */
[--C-:B------:R-:W-:Y:S01]  /*7010*/  FFMA.FTZ R184, R184, UR27, -R190.reuse ;  /* 0x0000001bb8b87c23 */ /* 0x100fe200080108be */
[--C-:B------:R-:W-:Y:S01]  /*7020*/  FFMA.FTZ R185, R185, UR27, -R190.reuse ;  /* 0x0000001bb9b97c23 */ /* 0x100fe200080108be */
[----:B---3--:R-:W-:Y:S01]  /*7030*/  FMNMX.FTZ R4, R152, R175, !PT ;  /* 0x000000af98047209 */ /* 0x008fe20007810000 */
[--C-:B------:R-:W-:Y:S01]  /*7040*/  FFMA.FTZ R186, R216, UR27, -R190.reuse ;  /* 0x0000001bd8ba7c23 */ /* 0x100fe200080108be */
[----:B------:R-:W-:-:S03]  /*7050*/  FFMA.FTZ R189, R189, UR27, -R190 ;  /* 0x0000001bbdbd7c23 */ /* 0x000fc600080108be */
        /* <DEDUP_REMOVED lines=12> */
[----:B------:R-:W-:-:S06]  /*7120*/  FFMA.FTZ R175, R208, UR27, -R190 ;  /* 0x0000001bd0af7c23 */ /* 0x000fcc00080108be */
        /* <DEDUP_REMOVED lines=8> */
[----:B------:R-:W-:-:S06]  /*71b0*/  FFMA.FTZ R177, R210, UR27, -R190 ;  /* 0x0000001bd2b17c23 */ /* 0x000fcc00080108be */
[----:B------:R-:W1:Y:S01]  /*71c0*/  MUFU.TANH R171, R171 ;  /* 0x000000ab00ab7308 */ /* 0x000e620000002400 */
[----:B--2---:R-:W-:-:S07]  /*71d0*/  FMNMX.FTZ R179, R169, R4, !PT ;  /* 0x00000004a9b37209 */ /* 0x004fce0007810000 */
[----:B------:R2:W-:Y:S01]  /*71e0*/  MUFU.EX2 R174, R176 ;  /* 0x000000b000ae7308 */ /* 0x0005e20000000800 */
[----:B---3--:R-:W-:Y:S01]  /*71f0*/  FMNMX.FTZ R4, R170, R179, !PT ;  /* 0x000000b3aa047209 */ /* 0x008fe20007810000 */
[----:B------:R-:W-:-:S06]  /*7200*/  FFMA.FTZ R179, R212, UR27, -R190 ;  /* 0x0000001bd4b37c23 */ /* 0x000fcc00080108be */
[----:B------:R-:W3:Y:S01]  /*7210*/  MUFU.EX2 R172, R172 ;  /* 0x000000ac00ac7308 */ /* 0x000ee20000000800 */
[----:B-1----:R-:W-:Y:S01]  /*7220*/  FMNMX.FTZ R4, R171, R4, !PT ;  /* 0x00000004ab047209 */ /* 0x002fe20007810000 */
[----:B--2---:R-:W-:-:S04]  /*7230*/  FFMA.FTZ R176, R209, UR27, -R190 ;  /* 0x0000001bd1b07c23 */ /* 0x004fc800080108be */
[----:B------:R-:W1:Y:S02]  /*7240*/  SHFL.BFLY PT, R187, R4, 0x2, 0x1f ;  /* 0x0c401f0004bb7f89 */ /* 0x000e6400000e0000 */
[----:B------:R-:W2:Y:S08]  /*7250*/  MUFU.EX2 R173, R173 ;  /* 0x000000ad00ad7308 */ /* 0x000eb00000000800 */
        /* <DEDUP_REMOVED lines=14> */
[----:B-1----:R-:W-:Y:S01]  /*7340*/  FMNMX.FTZ R191, R4, R187, !PT ;  /* 0x000000bb04bf7209 */ /* 0x002fe20007810000 */
[--C-:B------:R-:W-:Y:S01]  /*7350*/  FFMA.FTZ R187, R188, UR27, -R190.reuse ;  /* 0x0000001bbcbb7c23 */ /* 0x100fe200080108be */
[--C-:B------:R-:W-:Y:S01]  /*7360*/  FFMA.FTZ R188, R193, UR27, -R190.reuse ;  /* 0x0000001bc1bc7c23 */ /* 0x100fe200080108be */
[----:B------:R-:W-:Y:S01]  /*7370*/  FFMA.FTZ R190, R192, UR27, -R190 ;  /* 0x0000001bc0be7c23 */ /* 0x000fe200080108be */
[----:B------:R-:W-:Y:S01]  /*7380*/  MUFU.EX2 R156, R156 ;  /* 0x0000009c009c7308 */ /* 0x000fe20000000800 */
[----:B------:R-:W1:Y:S01]  /*7390*/  SHFL.BFLY PT, R4, R191, 0x1, 0x1f ;  /* 0x0c201f00bf047f89 */ /* 0x000e6200000e0000 */
        /* <DEDUP_REMOVED lines=37> */
[----:B------:R-:W-:Y:S01]  /*75f0*/  @!P1 IADD3 R152, R199, 0x22840, RZ ;  /* 0x00022840c7989810 */ /* 0x000fe20007ffe0ff */
[----:B------:R-:W-:Y:S01]  /*7600*/  MUFU.EX2 R7, R7 ;  /* 0x0000000700077308 */ /* 0x000fe20000000800 */
[--C-:B------:R-:W-:Y:S01]  /*7610*/  FFMA.FTZ R11, R11, UR27, -R192.reuse ;  /* 0x0000001b0b0b7c23 */ /* 0x100fe200080108c0 */
[----:B------:R-:W-:Y:S01]  /*7620*/  IADD3 R9, -R23, 0xb, RZ ;  /* 0x0000000b17097810 */ /* 0x000fe20007ffe1ff */
[----:B------:R-:W-:Y:S01]  /*7630*/  FFMA.FTZ R12, R12, UR27, -R192 ;  /* 0x0000001b0c0c7c23 */ /* 0x000fe200080108c0 */
[----:B------:R-:W-:Y:S01]  /*7640*/  @!P1 PRMT R152, RZ, 0x654, R152 ;  /* 0x00000654ff989816 */ /* 0x000fe20000000098 */
[--C-:B------:R-:W-:Y:S01]  /*7650*/  FFMA.FTZ R13, R13, UR27, -R192.reuse ;  /* 0x0000001b0d0d7c23 */ /* 0x100fe200080108c0 */
[--C-:B------:R-:W-:Y:S01]  /*7660*/  FFMA.FTZ R14, R14, UR27, -R192.reuse ;  /* 0x0000001b0e0e7c23 */ /* 0x100fe200080108c0 */
[----:B------:R1:W-:Y:S06]  /*7670*/  BAR.ARV R9, 0x100 ;  /* 0x000400090000751d */ /* 0x0003ec0000002000 */
[----:B------:R-:W2:Y:S01]  /*7680*/  MUFU.EX2 R8, R8 ;  /* 0x0000000800087308 */ /* 0x000ea20000000800 */
[----:B------:R4:W-:Y:S01]  /*7690*/  @!P1 SYNCS.ARRIVE.TRANS64.RED.A1T0 RZ, [R152+URZ], RZ ;  /* 0x000000ff98ff99a7 */ /* 0x0009e2000810043f */
[--C-:B------:R-:W-:Y:S01]  /*76a0*/  FFMA.FTZ R15, R15, UR27, -R192.reuse ;  /* 0x0000001b0f0f7c23 */ /* 0x100fe200080108c0 */
[--C-:B------:R-:W-:Y:S01]  /*76b0*/  FFMA.FTZ R20, R20, UR27, -R192.reuse ;  /* 0x0000001b14147c23 */ /* 0x100fe200080108c0 */
[--C-:B------:R-:W-:Y:S01]  /*76c0*/  FFMA.FTZ R21, R21, UR27, -R192.reuse ;  /* 0x0000001b15157c23 */ /* 0x100fe200080108c0 */
[--C-:B------:R-:W-:Y:S01]  /*76d0*/  FFMA.FTZ R194, R159, UR27, -R192.reuse ;  /* 0x0000001b9fc27c23 */ /* 0x100fe200080108c0 */
[--C-:B------:R-:W-:Y:S01]  /*76e0*/  FFMA.FTZ R195, R160, UR27, -R192.reuse ;  /* 0x0000001ba0c37c23 */ /* 0x100fe200080108c0 */
[--C-:B------:R-:W-:Y:S01]  /*76f0*/  FFMA.FTZ R196, R161, UR27, -R192.reuse ;  /* 0x0000001ba1c47c23 */ /* 0x100fe200080108c0 */
[----:B------:R-:W5:Y:S01]  /*7700*/  MUFU.EX2 R191, R191 ;  /* 0x000000bf00bf7308 */ /* 0x000f620000000800 */
[----:B----4-:R-:W-:Y:S01]  /*7710*/  FADD.FTZ R152, R154, R3 ;  /* 0x000000039a987221 */ /* 0x010fe20000010000 */
[----:B---3--:R-:W-:Y:S01]  /*7720*/  F2FP.BF16.F32.PACK_AB R154, R153, R154 ;  /* 0x0000009a999a723e */ /* 0x008fe200000010ff */
[--C-:B------:R-:W-:Y:S01]  /*7730*/  FFMA.FTZ R197, R162, UR27, -R192.reuse ;  /* 0x0000001ba2c57c23 */ /* 0x100fe200080108c0 */
[----:B------:R-:W-:Y:S01]  /*7740*/  FFMA.FTZ R198, R163, UR27, -R192 ;  /* 0x0000001ba3c67c23 */ /* 0x000fe200080108c0 */
[----:B------:R-:W-:Y:S01]  /*7750*/  FADD.FTZ R3, R153, R152 ;  /* 0x0000009899037221 */ /* 0x000fe20000010000 */
[--C-:B------:R-:W-:Y:S01]  /*7760*/  FFMA.FTZ R206, R164, UR27, -R192.reuse ;  /* 0x0000001ba4ce7c23 */ /* 0x100fe200080108c0 */
[----:B------:R-:W-:Y:S01]  /*7770*/  FFMA.FTZ R207, R165, UR27, -R192 ;  /* 0x0000001ba5cf7c23 */ /* 0x000fe200080108c0 */
[----:B------:R-:W3:Y:S01]  /*7780*/  MUFU.EX2 R10, R10 ;  /* 0x0000000a000a7308 */ /* 0x000ee20000000800 */
[----:B--2---:R-:W-:Y:S01]  /*7790*/  FFMA.FTZ R0, R7, R0, R8 ;  /* 0x0000000007007223 */ /* 0x004fe20000010008 */
[----:B------:R-:W-:Y:S01]  /*77a0*/  FADD.FTZ R152, R156, R3 ;  /* 0x000000039c987221 */ /* 0x000fe20000010000 */
[--C-:B------:R-:W-:Y:S01]  /*77b0*/  FFMA.FTZ R208, R166, UR27, -R192.reuse ;  /* 0x0000001ba6d07c23 */ /* 0x100fe200080108c0 */
[--C-:B------:R-:W-:Y:S01]  /*77c0*/  FFMA.FTZ R209, R167, UR27, -R192.reuse ;  /* 0x0000001ba7d17c23 */ /* 0x100fe200080108c0 */
[----:B------:R-:W-:Y:S01]  /*77d0*/  FFMA.FTZ R168, R168, UR27, -R192 ;  /* 0x0000001ba8a87c23 */ /* 0x000fe200080108c0 */
[----:B------:R-:W-:Y:S01]  /*77e0*/  FADD.FTZ R3, R155, R152 ;  /* 0x000000989b037221 */ /* 0x000fe20000010000 */
[----:B------:R-:W-:Y:S01]  /*77f0*/  FFMA.FTZ R169, R169, UR27, -R192 ;  /* 0x0000001ba9a97c23 */ /* 0x000fe200080108c0 */
[----:B------:R-:W2:Y:S01]  /*7800*/  MUFU.EX2 R11, R11 ;  /* 0x0000000b000b7308 */ /* 0x000ea20000000800 */
[----:B-----5:R-:W-:Y:S01]  /*7810*/  FADD.FTZ R153, R191, R0 ;  /* 0x00000000bf997221 */ /* 0x020fe20000010000 */
[----:B------:R-:W-:Y:S01]  /*7820*/  FADD.FTZ R152, R158, R3 ;  /* 0x000000039e987221 */ /* 0x000fe20000010000 */
[--C-:B------:R-:W-:Y:S01]  /*7830*/  FFMA.FTZ R159, R170, UR27, -R192.reuse ;  /* 0x0000001baa9f7c23 */ /* 0x100fe200080108c0 */
[----:B------:R-:W-:Y:S01]  /*7840*/  FFMA.FTZ R171, R171, UR27, -R192 ;  /* 0x0000001babab7c23 */ /* 0x000fe200080108c0 */
[C---:B------:R-:W-:Y:S01]  /*7850*/  F2FP.BF16.F32.PACK_AB R158, R157.reuse, R158 ;  /* 0x0000009e9d9e723e */ /* 0x040fe200000010ff */
[----:B------:R-:W-:Y:S01]  /*7860*/  FADD.FTZ R152, R157, R152 ;  /* 0x000000989d987221 */ /* 0x000fe20000010000 */
[-C--:B------:R-:W-:Y:S01]  /*7870*/  FMUL.FTZ R26, R26, R7.reuse ;  /* 0x000000071a1a7220 */ /* 0x080fe20000410000 */
[----:B------:R-:W4:Y:S01]  /*7880*/  MUFU.EX2 R12, R12 ;  /* 0x0000000c000c7308 */ /* 0x000f220000000800 */
[----:B---3--:R-:W-:Y:S01]  /*7890*/  FADD.FTZ R0, R10, R153 ;  /* 0x000000990a007221 */ /* 0x008fe20000010000 */
[----:B------:R-:W-:Y:S01]  /*78a0*/  FADD.FTZ R3, R175, R152 ;  /* 0x00000098af037221 */ /* 0x000fe20000010000 */
        /* <DEDUP_REMOVED lines=82> */
[----:B------:R-:W-:Y:S01]  /*7dd0*/  FMUL.FTZ R151, R151, R7 ;  /* 0x0000000797977220 */ /* 0x000fe20000410000 */
        /* <DEDUP_REMOVED lines=38> */
[----:B------:R-:W-:Y:S01]  /*8040*/  FMUL.FTZ R149, R149, R172 ;  /* 0x000000ac95957220 */ /* 0x000fe20000410000 */
[----:B------:R-:W-:-:S02]  /*8050*/  F2FP.BF16.F32.PACK_AB R156, R155, R156 ;  /* 0x0000009c9b9c723e */ /* 0x000fc400000010ff */
[----:B------:R-:W-:Y:S01]  /*8060*/  F2FP.BF16.F32.PACK_AB R162, R178, R177 ;  /* 0x000000b1b2a2723e */ /* 0x000fe200000010ff */
[----:B------:R-:W3:Y:S01]  /*8070*/  MUFU.EX2 R196, R196 ;  /* 0x000000c400c47308 */ /* 0x000ee20000000800 */
[----:B--2---:R-:W-:Y:S01]  /*8080*/  FADD.FTZ R153, R195, R0 ;  /* 0x00000000c3997221 */ /* 0x004fe20000010000 */
[----:B------:R-:W-:Y:S02]  /*8090*/  F2FP.BF16.F32.PACK_AB R164, R180, R179 ;  /* 0x000000b3b4a4723e */ /* 0x000fe400000010ff */
[----:B------:R-:W-:Y:S02]  /*80a0*/  F2FP.BF16.F32.PACK_AB R155, R11, R10 ;  /* 0x0000000a0b9b723e */ /* 0x000fe400000010ff */
[----:B------:R-:W-:Y:S02]  /*80b0*/  F2FP.BF16.F32.PACK_AB R161, R21, R20 ;  /* 0x0000001415a1723e */ /* 0x000fe400000010ff */
[----:B------:R-:W2:Y:S01]  /*80c0*/  MUFU.EX2 R183, R183 ;  /* 0x000000b700b77308 */ /* 0x000ea20000000800 */
[C---:B----4-:R-:W-:Y:S01]  /*80d0*/  FADD.FTZ R152, R182.reuse, R3 ;  /* 0x00000003b6987221 */ /* 0x050fe20000010000 */
[----:B------:R-:W-:-:S02]  /*80e0*/  F2FP.BF16.F32.PACK_AB R166, R182, R181 ;  /* 0x000000b5b6a6723e */ /* 0x000fc400000010ff */
[----:B------:R-:W-:-:S04]  /*80f0*/  F2FP.BF16.F32.PACK_AB R163, R194, R193 ;  /* 0x000000c1c2a3723e */ /* 0x000fc800000010ff */
[----:B------:R-:W4:Y:S01]  /*8100*/  MUFU.EX2 R197, R197 ;  /* 0x000000c500c57308 */ /* 0x000f220000000800 */
[C---:B---3--:R-:W-:Y:S01]  /*8110*/  FADD.FTZ R0, R196.reuse, R153 ;  /* 0x00000099c4007221 */ /* 0x048fe20000010000 */
[----:B------:R-:W-:-:S06]  /*8120*/  F2FP.BF16.F32.PACK_AB R165, R196, R195 ;  /* 0x000000c3c4a5723e */ /* 0x000fcc00000010ff */
[----:B------:R-:W3:Y:S01]  /*8130*/  MUFU.EX2 R184, R184 ;  /* 0x000000b800b87308 */ /* 0x000ee20000000800 */
[----:B--2---:R-:W-:-:S07]  /*8140*/  FADD.FTZ R3, R183, R152 ;  /* 0x00000098b7037221 */ /* 0x004fce0000010000 */
[----:B------:R-:W2:Y:S01]  /*8150*/  MUFU.EX2 R198, R198 ;  /* 0x000000c600c67308 */ /* 0x000ea20000000800 */
[----:B----4-:R-:W-:-:S07]  /*8160*/  FADD.FTZ R153, R197, R0 ;  /* 0x00000000c5997221 */ /* 0x010fce0000010000 */
[----:B------:R-:W4:Y:S01]  /*8170*/  MUFU.EX2 R185, R185 ;  /* 0x000000b900b97308 */ /* 0x000f220000000800 */
[----:B---3--:R-:W-:-:S07]  /*8180*/  FADD.FTZ R152, R184, R3 ;  /* 0x00000003b8987221 */ /* 0x008fce0000010000 */
[----:B------:R-:W3:Y:S01]  /*8190*/  MUFU.EX2 R206, R206 ;  /* 0x000000ce00ce7308 */ /* 0x000ee20000000800 */
[C---:B--2---:R-:W-:Y:S01]  /*81a0*/  FADD.FTZ R153, R198.reuse, R153 ;  /* 0x00000099c6997221 */ /* 0x044fe20000010000 */
[----:B------:R-:W-:-:S06]  /*81b0*/  F2FP.BF16.F32.PACK_AB R167, R198, R197 ;  /* 0x000000c5c6a7723e */ /* 0x000fcc00000010ff */
[----:B------:R-:W2:Y:S01]  /*81c0*/  MUFU.EX2 R186, R186 ;  /* 0x000000ba00ba7308 */ /* 0x000ea20000000800 */
[----:B----4-:R-:W-:Y:S01]  /*81d0*/  FADD.FTZ R3, R185, R152 ;  /* 0x00000098b9037221 */ /* 0x010fe20000010000 */
[----:B------:R-:W-:-:S06]  /*81e0*/  F2FP.BF16.F32.PACK_AB R152, R174, R173 ;  /* 0x000000adae98723e */ /* 0x000fcc00000010ff */
[----:B------:R-:W4:Y:S01]  /*81f0*/  MUFU.EX2 R207, R207 ;  /* 0x000000cf00cf7308 */ /* 0x000f220000000800 */
[----:B---3--:R-:W-:-:S07]  /*8200*/  FADD.FTZ R0, R206, R153 ;  /* 0x00000099ce007221 */ /* 0x008fce0000010000 */
[----:B------:R-:W3:Y:S01]  /*8210*/  MUFU.EX2 R187, R187 ;  /* 0x000000bb00bb7308 */ /* 0x000ee20000000800 */
[C---:B--2---:R-:W-:Y:S01]  /*8220*/  FADD.FTZ R160, R186.reuse, R3 ;  /* 0x00000003baa07221 */ /* 0x044fe20000010000 */
[----:B------:R-:W-:-:S06]  /*8230*/  F2FP.BF16.F32.PACK_AB R170, R186, R185 ;  /* 0x000000b9baaa723e */ /* 0x000fcc00000010ff */
[----:B------:R-:W2:Y:S01]  /*8240*/  MUFU.EX2 R208, R208 ;  /* 0x000000d000d07308 */ /* 0x000ea20000000800 */
[----:B----4-:R-:W-:-:S07]  /*8250*/  FADD.FTZ R153, R207, R0 ;  /* 0x00000000cf997221 */ /* 0x010fce0000010000 */
[----:B------:R-:W4:Y:S01]  /*8260*/  MUFU.EX2 R209, R209 ;  /* 0x000000d100d17308 */ /* 0x000f220000000800 */
[----:B---3--:R-:W-:Y:S01]  /*8270*/  FADD.FTZ R3, R187, R160 ;  /* 0x000000a0bb037221 */ /* 0x008fe20000010000 */
[----:B------:R-:W-:-:S06]  /*8280*/  F2FP.BF16.F32.PACK_AB R160, R176, R175 ;  /* 0x000000afb0a0723e */ /* 0x000fcc00000010ff */
[----:B------:R-:W3:Y:S01]  /*8290*/  MUFU.EX2 R192, R168 ;  /* 0x000000a800c07308 */ /* 0x000ee20000000800 */
[----:B--2---:R-:W-:Y:S01]  /*82a0*/  FADD.FTZ R0, R208, R153 ;  /* 0x00000099d0007221 */ /* 0x004fe20000010000 */
[----:B------:R-:W-:-:S06]  /*82b0*/  F2FP.BF16.F32.PACK_AB R153, R191, R8 ;  /* 0x00000008bf99723e */ /* 0x000fcc00000010ff */
[----:B------:R-:W2:Y:S01]  /*82c0*/  MUFU.EX2 R188, R188 ;  /* 0x000000bc00bc7308 */ /* 0x000ea20000000800 */
[----:B----4-:R-:W-:-:S07]  /*82d0*/  FADD.FTZ R157, R209, R0 ;  /* 0x00000000d19d7221 */ /* 0x010fce0000010000 */
[----:B------:R4:W5:Y:S01]  /*82e0*/  MUFU.EX2 R173, R169 ;  /* 0x000000a900ad7308 */ /* 0x0009620000000800 */
[----:B---3--:R-:W-:Y:S01]  /*82f0*/  FADD.FTZ R0, R192, R157 ;  /* 0x0000009dc0007221 */ /* 0x008fe20000010000 */
[----:B------:R-:W-:-:S06]  /*8300*/  F2FP.BF16.F32.PACK_AB R157, R13, R12 ;  /* 0x0000000c0d9d723e */ /* 0x000fcc00000010ff */
[----:B------:R-:W3:Y:S01]  /*8310*/  MUFU.EX2 R189, R189 ;  /* 0x000000bd00bd7308 */ /* 0x000ee20000000800 */
[C---:B--2---:R-:W-:Y:S01]  /*8320*/  FADD.FTZ R168, R188.reuse, R3 ;  /* 0x00000003bca87221 */ /* 0x044fe20000010000 */
[----:B------:R-:W-:Y:S02]  /*8330*/  F2FP.BF16.F32.PACK_AB R172, R188, R187 ;  /* 0x000000bbbcac723e */ /* 0x000fe400000010ff */
[----:B----4-:R-:W-:-:S04]  /*8340*/  F2FP.BF16.F32.PACK_AB R169, R207, R206 ;  /* 0x000000cecfa9723e */ /* 0x010fc800000010ff */
[----:B------:R2:W4:Y:S01]  /*8350*/  MUFU.EX2 R175, R159 ;  /* 0x0000009f00af7308 */ /* 0x0005220000000800 */
[C---:B-----5:R-:W-:Y:S01]  /*8360*/  FADD.FTZ R0, R173.reuse, R0 ;  /* 0x00000000ad007221 */ /* 0x060fe20000010000 */
[----:B------:R-:W-:-:S06]  /*8370*/  F2FP.BF16.F32.PACK_AB R173, R173, R192 ;  /* 0x000000c0adad723e */ /* 0x000fcc00000010ff */
[----:B------:R-:W5:Y:S01]  /*8380*/  MUFU.EX2 R190, R190 ;  /* 0x000000be00be7308 */ /* 0x000f620000000800 */
[----:B---3--:R-:W-:Y:S01]  /*8390*/  FADD.FTZ R3, R189, R168 ;  /* 0x000000a8bd037221 */ /* 0x008fe20000010000 */
[----:B------:R-:W-:Y:S02]  /*83a0*/  F2FP.BF16.F32.PACK_AB R168, R184, R183 ;  /* 0x000000b7b8a8723e */ /* 0x000fe400000010ff */
[----:B--2---:R-:W-:-:S04]  /*83b0*/  F2FP.BF16.F32.PACK_AB R159, R15, R14 ;  /* 0x0000000e0f9f723e */ /* 0x004fc800000010ff */
[----:B------:R2:W3:Y:S01]  /*83c0*/  MUFU.EX2 R176, R171 ;  /* 0x000000ab00b07308 */ /* 0x0004e20000000800 */
[----:B----4-:R-:W-:Y:S01]  /*83d0*/  FADD.FTZ R7, R175, R0 ;  /* 0x00000000af077221 */ /* 0x010fe20000010000 */
[C---:B-----5:R-:W-:Y:S01]  /*83e0*/  FADD.FTZ R3, R190.reuse, R3 ;  /* 0x00000003be037221 */ /* 0x060fe20000010000 */
[----:B------:R-:W-:Y:S02]  /*83f0*/  F2FP.BF16.F32.PACK_AB R174, R190, R189 ;  /* 0x000000bdbeae723e */ /* 0x000fe400000010ff */
[----:B--2---:R-:W-:Y:S01]  /*8400*/  F2FP.BF16.F32.PACK_AB R171, R209, R208 ;  /* 0x000000d0d1ab723e */ /* 0x004fe200000010ff */
[C---:B---3--:R-:W-:Y:S01]  /*8410*/  FADD.FTZ R0, R176.reuse, R7 ;  /* 0x00000007b0007221 */ /* 0x048fe20000010000 */
[----:B------:R-:W-:Y:S01]  /*8420*/  F2FP.BF16.F32.PACK_AB R175, R176, R175 ;  /* 0x000000afb0af723e */ /* 0x000fe200000010ff */
[----:B-1----:R-:W-:Y:S06]  /*8430*/  @!P0 BRA `(.L_x_10510) ;  /* 0x0000000000048947 */ /* 0x002fec0003800000 */
[----:B------:R-:W-:Y:S01]  /*8440*/  BPT.TRAP 0x1 ;  /* 0x000000040000795c */ /* 0x000fe20000300000 */
.L_x_10510:
[----:B------:R1:W2:Y:S01]  /*8450*/  SYNCS.PHASECHK.TRANS64.TRYWAIT P2, [UR23+0x22850], R6 ;  /* 0x02285006ff0075a7 */ /* 0x0002a20008040157 */
[----:B------:R-:W-:Y:S05]  /*8460*/  @!P0 BRA `(.L_x_10511) ;  /* 0x0000000000048947 */ /* 0x000fea0003800000 */
[----:B------:R-:W-:Y:S01]  /*8470*/  BPT.TRAP 0x1 ;  /* 0x000000040000795c */ /* 0x000fe20000300000 */
.L_x_10511:
[----:B--2---:R-:W-:Y:S05]  /*8480*/  @P2 BRA `(.L_x_10512) ;  /* 0x0000000000082947 */ /* 0x004fea0003800000 */
[----:B------:R-:W2:Y:S02]  /*8490*/  SYNCS.PHASECHK.TRANS64.TRYWAIT P2, [UR23+0x22850], R6 ;  /* 0x02285006ff0075a7 */ /* 0x000ea40008040157 */
[----:B--2---:R-:W-:Y:S05]  /*84a0*/  @!P2 BRA `(.L_x_10513) ;  /* 0x00000054005ca947 */ /* 0x004fea0003800000 */
.L_x_10512:
[----:B-12---:R-:W-:Y:S01]  /*84b0*/  VIADD R6, R23, 0x8 ;  /* 0x0000000817067836 */ /* 0x006fe20000000000 */
[----:B------:R-:W-:-:S04]  /*84c0*/  UIMAD UR10, UR37, 0xc00, UR21 ;  /* 0x00000c00250a78a4 */ /* 0x000fc8000f8e0215 */
[----:B------:R3:W-:Y:S01]  /*84d0*/  BAR.SYNC.DEFER_BLOCKING R6, 0x100 ;  /* 0x000400060000751d */ /* 0x0007e20000010000 */
[----:B------:R-:W-:Y:S01]  /*84e0*/  ISETP.LT.AND P2, PT, RZ, UR29, PT ;  /* 0x0000001dff007c0c */ /* 0x000fe2000bf41270 */
[----:B------:R-:W-:Y:S01]  /*84f0*/  @!P1 VIADD R199, R199, 0x22860 ;  /* 0x00022860c7c79836 */ /* 0x000fe20000000000 */
[----:B------:R-:W-:Y:S01]  /*8500*/  UIADD3 UR29, UR29, -0x1, URZ ;  /* 0xffffffff1d1d7890 */ /* 0x000fe2000fffe03f */
[----:B------:R-:W-:Y:S01]  /*8510*/  MOV R7, R4 ;  /* 0x0000000400077202 */ /* 0x000fe20000000f00 */
[----:B------:R-:W-:Y:S01]  /*8520*/  IMAD.MOV.U32 R206, RZ, RZ, R5 ;  /* 0x000000ffffce7224 */ /* 0x000fe200078e0005 */
[----:B------:R-:W-:Y:S01]  /*8530*/  UMOV UR6, UR10 ;  /* 0x0000000a00067c82 */ /* 0x000fe20008000000 */
[----:B------:R-:W-:Y:S01]  /*8540*/  UMOV UR7, 0x40000040 ;  /* 0x4000004000077882 */ /* 0x000fe20000000000 */
        /* <DEDUP_REMOVED lines=36> */
.L_x_10505:
[----:B--23--:R-:W2:Y:S01]  /*8790*/  SHFL.BFLY PT, R6, R3, 0x2, 0x1f ;  /* 0x0c401f0003067f89 */ /* 0x00cea200000e0000 */
[----:B------:R-:W-:Y:S01]  /*87a0*/  IMAD.MOV.U32 R13, RZ, RZ, RZ ;  /* 0x000000ffff0d7224 */ /* 0x000fe200078e00ff */
[----:B------:R-:W-:Y:S01]  /*87b0*/  UIADD3 UR37, UR37, 0x1, URZ ;  /* 0x0000000125257890 */ /* 0x000fe2000fffe03f */
[----:B------:R-:W-:Y:S01]  /*87c0*/  MOV R178, UR27 ;  /* 0x0000001b00b27c02 */ /* 0x000fe20008000f00 */
[----:B------:R-:W3:Y:S01]  /*87d0*/  SHFL.BFLY PT, R11, R0, 0x2, 0x1f ;  /* 0x0c401f00000b7f89 */ /* 0x000ee200000e0000 */
        /* <DEDUP_REMOVED lines=8> */
[----:B--2---:R-:W-:Y:S01]  /*8860*/  FADD.FTZ R6, R6, R3 ;  /* 0x0000000306067221 */ /* 0x004fe20000010000 */
[----:B------:R-:W-:Y:S01]  /*8870*/  IMAD.MOV.U32 R3, RZ, RZ, -0x800000 ;  /* 0xff800000ff037424 */ /* 0x000fe200078e00ff */
[----:B------:R-:W-:Y:S01]  /*8880*/  USEL UR37, UR37, URZ, UP0 ;  /* 0x0000003f25257287 */ /* 0x000fe20008000000 */
[----:B---3--:R-:W-:-:S02]  /*8890*/  FADD.FTZ R11, R11, R0 ;  /* 0x000000000b0b7221 */ /* 0x008fc40000010000 */
[----:B-1----:R-:W1:Y:S01]  /*88a0*/  SHFL.BFLY PT, R7, R6, 0x1, 0x1f ;  /* 0x0c201f0006077f89 */ /* 0x002e6200000e0000 */
[----:B------:R-:W-:-:S03]  /*88b0*/  ULOP3.LUT UR38, UR38, UR4, URZ, 0x3c, !UPT ;  /* 0x0000000426267292 */ /* 0x000fc6000f8e3c3f */
[----:B------:R-:W2:Y:S01]  /*88c0*/  SHFL.BFLY PT, R8, R11, 0x1, 0x1f ;  /* 0x0c201f000b087f89 */ /* 0x000ea200000e0000 */
[----:B-1----:R-:W-:Y:S01]  /*88d0*/  FADD.FTZ R174, R6, R7 ;  /* 0x0000000706ae7221 */ /* 0x002fe20000010000 */
[----:B------:R-:W-:Y:S01]  /*88e0*/  MOV R7, RZ ;  /* 0x000000ff00077202 */ /* 0x000fe20000000f00 */
[----:B--2---:R-:W-:-:S03]  /*88f0*/  FADD.FTZ R176, R11, R8 ;  /* 0x000000080bb07221 */ /* 0x004fc60000010000 */
[----:B------:R-:W-:Y:S02]  /*8900*/  FSETP.NE.FTZ.AND P1, PT, R174, RZ, PT ;  /* 0x000000ffae00720b */ /* 0x000fe40003f35000 */
[----:B------:R-:W-:-:S11]  /*8910*/  FSETP.NE.FTZ.AND P2, PT, R176, RZ, PT ;  /* 0x000000ffb000720b */ /* 0x000fd60003f55000 */
[----:B------:R-:W1:Y:S01]  /*8920*/  @P1 MUFU.RCP R13, R174 ;  /* 0x000000ae000d1308 */ /* 0x000e620000001000 */
[----:B------:R-:W-:Y:S01]  /*8930*/  @P1 FMUL.FTZ R172, R172, 0.69314718246459960938 ;  /* 0x3f317218acac1820 */ /* 0x000fe20000410000 */
[----:B------:R-:W-:-:S06]  /*8940*/  @P2 FMUL.FTZ R178, R178, 0.69314718246459960938 ;  /* 0x3f317218b2b22820 */ /* 0x000fcc0000410000 */
[----:B------:R-:W2:Y:S08]  /*8950*/  @P2 MUFU.RCP R7, R176 ;  /* 0x000000b000072308 */ /* 0x000eb00000001000 */
[----:B------:R-:W3:Y:S01]  /*8960*/  @P1 MUFU.LG2 R174, R174 ;  /* 0x000000ae00ae1308 */ /* 0x000ee20000000c00 */
[-C--:B-1----:R-:W-:Y:S01]  /*8970*/  FMUL.FTZ R0, R24, R13.reuse ;  /* 0x0000000d18007220 */ /* 0x082fe20000410000 */
[-C--:B------:R-:W-:Y:S01]  /*8980*/  FMUL.FTZ R6, R28, R13.reuse ;  /* 0x0000000d1c067220 */ /* 0x080fe20000410000 */
[-C--:B------:R-:W-:Y:S01]  /*8990*/  FMUL.FTZ R25, R25, R13.reuse ;  /* 0x0000000d19197220 */ /* 0x080fe20000410000 */
[-C--:B------:R-:W-:Y:S01]  /*89a0*/  FMUL.FTZ R29, R29, R13.reuse ;  /* 0x0000000d1d1d7220 */ /* 0x080fe20000410000 */
[-C--:B------:R-:W-:Y:S01]  /*89b0*/  FMUL.FTZ R32, R32, R13.reuse ;  /* 0x0000000d20207220 */ /* 0x080fe20000410000 */
[-C--:B------:R-:W-:Y:S01]  /*89c0*/  FMUL.FTZ R33, R33, R13.reuse ;  /* 0x0000000d21217220 */ /* 0x080fe20000410000 */
[----:B------:R-:W-:Y:S01]  /*89d0*/  FMUL.FTZ R36, R36, R13 ;  /* 0x0000000d24247220 */ /* 0x000fe20000410000 */
[----:B------:R-:W1:Y:S01]  /*89e0*/  @P2 MUFU.LG2 R176, R176 ;  /* 0x000000b000b02308 */ /* 0x000e620000000c00 */
[-C--:B--2---:R-:W-:Y:S01]  /*89f0*/  FMUL.FTZ R175, R27, R7.reuse ;  /* 0x000000071baf7220 */ /* 0x084fe20000410000 */
[-C--:B------:R-:W-:Y:S01]  /*8a00*/  FMUL.FTZ R173, R31, R7.reuse ;  /* 0x000000071fad7220 */ /* 0x080fe20000410000 */
[-C--:B------:R-:W-:Y:S01]  /*8a10*/  FMUL.FTZ R157, R87, R7.reuse ;  /* 0x00000007579d7220 */ /* 0x080fe20000410000 */
[----:B------:R-:W-:Y:S01]  /*8a20*/  FMUL.FTZ R155, R91, R7 ;  /* 0x000000075b9b7220 */ /* 0x000fe20000410000 */
        /* <DEDUP_REMOVED lines=121> */
.L_x_10484:
        /* <DEDUP_REMOVED lines=11> */
[----:B------:R-:W-:Y:S01]  /*9270*/  VIADD R95, R22, UR42 ;  /* 0x0000002a165f7c36 */ /* 0x000fe20008000000 */
[----:B------:R-:W-:Y:S01]  /*9280*/  LOP3.LUT R26, R27, 0x380, RZ, 0xc0, !PT ;  /* 0x000003801b1a7812 */ /* 0x000fe200078ec0ff */
[----:B------:R-:W-:Y:S01]  /*9290*/  USHF.R.S32.HI UR5, URZ, 0x1f, UR43 ;  /* 0x0000001f3f057899 */ /* 0x000fe2000801142b */
[----:B------:R-:W-:Y:S01]  /*92a0*/  IADD3 R39, P3, R16, 0x4000, RZ ;  /* 0x0000400010277810 */ /* 0x000fe20007f7e0ff */
[----:B------:R-:W-:Y:S01]  /*92b0*/  ULDC UR10, c[0x0][0xa88] ;  /* 0x0002a200000a7ab9 */ /* 0x000fe20000000800 */
[----:B------:R-:W-:Y:S01]  /*92c0*/  SHF.R.U64 R26, R26, 0x3, RZ ;  /* 0x000000031a1a7819 */ /* 0x000fe200000012ff */
[----:B------:R-:W-:Y:S01]  /*92d0*/  ULDC.64 UR6, c[0x0][0xb70] ;  /* 0x0002dc0000067ab9 */ /* 0x000fe20000000a00 */
[----:B------:R-:W-:Y:S01]  /*92e0*/  LOP3.LUT R34, R35, 0x380, RZ, 0xc0, !PT ;  /* 0x0000038023227812 */ /* 0x000fe200078ec0ff */
[----:B------:R-:W-:Y:S01]  /*92f0*/  UIMAD UR5, UR5, UR6, URZ ;  /* 0x00000006050572a4 */ /* 0x000fe2000f8e023f */
[----:B------:R-:W-:Y:S01]  /*9300*/  LOP3.LUT R26, R26, R27, RZ, 0x3c, !PT ;  /* 0x0000001b1a1a7212 */ /* 0x000fe200078e3cff */
[----:B------:R-:W-:Y:S01]  /*9310*/  IMAD.X R27, RZ, RZ, R17, P6 ;  /* 0x000000ffff1b7224 */ /* 0x000fe200030e0611 */
[C---:B------:R-:W-:Y:S01]  /*9320*/  IADD3 R47, P6, R16.reuse, 0x4040, RZ ;  /* 0x00004040102f7810 */ /* 0x040fe20007fde0ff */
[----:B------:R-:W-:Y:S01]  /*9330*/  UIMAD.WIDE.U32 UR8, UR43, UR6, URZ ;  /* 0x000000062b0872a5 */ /* 0x000fe2000f8e003f */
[----:B------:R-:W-:Y:S01]  /*9340*/  LOP3.LUT R38, R39, 0x380, RZ, 0xc0, !PT ;  /* 0x0000038027267812 */ /* 0x000fe200078ec0ff */
[----:B------:R-:W-:Y:S01]  /*9350*/  UIMAD UR5, UR43, UR7, UR5 ;  /* 0x000000072b0572a4 */ /* 0x000fe2000f8e0205 */
[----:B------:R-:W-:-:S02]  /*9360*/  IADD3 R31, P5, R16, 0x40, RZ ;  /* 0x00000040101f7810 */ /* 0x000fc40007fbe0ff */
[----:B------:R-:W-:Y:S01]  /*9370*/  LOP3.LUT R46, R47, 0x380, RZ, 0xc0, !PT ;  /* 0x000003802f2e7812 */ /* 0x000fe200078ec0ff */
[----:B------:R-:W-:Y:S01]  /*9380*/  UIADD3 UR5, UR9, UR5, URZ ;  /* 0x0000000509057290 */ /* 0x000fe2000fffe03f */
[----:B------:R-:W-:Y:S01]  /*9390*/  SHF.R.U64 R34, R34, 0x3, RZ ;  /* 0x0000000322227819 */ /* 0x000fe200000012ff */
[----:B------:R-:W-:Y:S01]  /*93a0*/  ULDC.64 UR6, c[0x0][0xb40] ;  /* 0x0002d00000067ab9 */ /* 0x000fe20000000a00 */
[----:B------:R-:W-:Y:S02]  /*93b0*/  SHF.R.U64 R38, R38, 0x3, RZ ;  /* 0x0000000326267819 */ /* 0x000fe400000012ff */
[----:B------:R-:W-:Y:S02]  /*93c0*/  IADD3 R43, P2, R16, 0x4020, RZ ;  /* 0x00004020102b7810 */ /* 0x000fe40007f5e0ff */
[----:B------:R-:W-:Y:S02]  /*93d0*/  LOP3.LUT R30, R31, 0x380, RZ, 0xc0, !PT ;  /* 0x000003801f1e7812 */ /* 0x000fe400078ec0ff */
[----:B------:R-:W-:-:S02]  /*93e0*/  SHF.R.U64 R46, R46, 0x3, RZ ;  /* 0x000000032e2e7819 */ /* 0x000fc400000012ff */
[----:B------:R-:W-:Y:S02]  /*93f0*/  LOP3.LUT R34, R34, R35, RZ, 0x3c, !PT ;  /* 0x0000002322227212 */ /* 0x000fe400078e3cff */
[----:B------:R-:W-:Y:S01]  /*9400*/  LOP3.LUT R38, R38, R39, RZ, 0x3c, !PT ;  /* 0x0000002726267212 */ /* 0x000fe200078e3cff */
[----:B------:R-:W-:Y:S01]  /*9410*/  IMAD.X R39, RZ, RZ, R17, P3 ;  /* 0x000000ffff277224 */ /* 0x000fe200018e0611 */
[----:B------:R-:W-:Y:S02]  /*9420*/  IADD3.X R35, RZ, R17, RZ, P4, !PT ;  /* 0x00000011ff237210 */ /* 0x000fe400027fe4ff */
[----:B------:R-:W-:Y:S02]  /*9430*/  LOP3.LUT R42, R43, 0x380, RZ, 0xc0, !PT ;  /* 0x000003802b2a7812 */ /* 0x000fe400078ec0ff */
[----:B------:R-:W-:Y:S02]  /*9440*/  SHF.R.U64 R30, R30, 0x3, RZ ;  /* 0x000000031e1e7819 */ /* 0x000fe400000012ff */
[----:B------:R-:W-:-:S02]  /*9450*/  IADD3 R55, P4, R16, 0x8000, RZ ;  /* 0x0000800010377810 */ /* 0x000fc40007f9e0ff */
[----:B------:R-:W-:Y:S02]  /*9460*/  IADD3 R59, P3, R16, 0x8020, RZ ;  /* 0x00008020103b7810 */ /* 0x000fe40007f7e0ff */
[----:B------:R-:W-:Y:S02]  /*9470*/  LOP3.LUT R46, R46, R47, RZ, 0x3c, !PT ;  /* 0x0000002f2e2e7212 */ /* 0x000fe400078e3cff */
[----:B------:R-:W-:Y:S02]  /*9480*/  LOP3.LUT R5, R16, 0x380, RZ, 0xc0, !PT ;  /* 0x0000038010057812 */ /* 0x000fe400078ec0ff */
[----:B------:R-:W-:Y:S02]  /*9490*/  IADD3.X R47, RZ, R17, RZ, P6, !PT ;  /* 0x00000011ff2f7210 */ /* 0x000fe400037fe4ff */
[----:B------:R-:W-:Y:S02]  /*94a0*/  SHF.R.U64 R42, R42, 0x3, RZ ;  /* 0x000000032a2a7819 */ /* 0x000fe400000012ff */
[----:B------:R-:W-:-:S02]  /*94b0*/  IADD3 R67, P6, R16, 0x8060, RZ ;  /* 0x0000806010437810 */ /* 0x000fc40007fde0ff */
[----:B------:R-:W-:Y:S01]  /*94c0*/  LOP3.LUT R30, R30, R31, RZ, 0x3c, !PT ;  /* 0x0000001f1e1e7212 */ /* 0x000fe200078e3cff */
[----:B------:R-:W-:Y:S01]  /*94d0*/  IMAD.X R31, RZ, RZ, R17, P5 ;  /* 0x000000ffff1f7224 */ /* 0x000fe200028e0611 */
[----:B------:R-:W-:Y:S02]  /*94e0*/  LOP3.LUT R54, R55, 0x380, RZ, 0xc0, !PT ;  /* 0x0000038037367812 */ /* 0x000fe400078ec0ff */
[----:B------:R-:W-:Y:S02]  /*94f0*/  LOP3.LUT R58, R59, 0x380, RZ, 0xc0, !PT ;  /* 0x000003803b3a7812 */ /* 0x000fe400078ec0ff */
[----:B------:R-:W-:Y:S02]  /*9500*/  LOP3.LUT P0, RZ, R202, 0x3, RZ, 0xc0, !PT ;  /* 0x00000003caff7812 */ /* 0x000fe4000780c0ff */
[----:B------:R-:W-:Y:S02]  /*9510*/  IADD3 R4, R95, 0x8, RZ ;  /* 0x000000085f047810 */ /* 0x000fe40007ffe0ff */
[----:B------:R-:W-:-:S02]  /*9520*/  IADD3 R51, P5, R16, 0x4060, RZ ;  /* 0x0000406010337810 */ /* 0x000fc40007fbe0ff */
[----:B------:R-:W-:Y:S02]  /*9530*/  SHF.R.U64 R5, R5, 0x3, RZ ;  /* 0x0000000305057819 */ /* 0x000fe400000012ff */
[----:B------:R-:W-:Y:S01]  /*9540*/  LOP3.LUT R42, R42, R43, RZ, 0x3c, !PT ;  /* 0x0000002b2a2a7212 */ /* 0x000fe200078e3cff */
[----:B------:R-:W-:Y:S01]  /*9550*/  IMAD.X R43, RZ, RZ, R17, P2 ;  /* 0x000000ffff2b7224 */ /* 0x000fe200010e0611 */
[----:B------:R-:W-:Y:S02]  /*9560*/  LOP3.LUT R66, R67, 0x380, RZ, 0xc0, !PT ;  /* 0x0000038043427812 */ /* 0x000fe400078ec0ff */
[----:B------:R-:W-:Y:S02]  /*9570*/  SHF.R.U64 R54, R54, 0x3, RZ ;  /* 0x0000000336367819 */ /* 0x000fe400000012ff */
[----:B------:R-:W-:Y:S02]  /*9580*/  SHF.R.U64 R58, R58, 0x3, RZ ;  /* 0x000000033a3a7819 */ /* 0x000fe400000012ff */
[----:B------:R-:W-:-:S02]  /*9590*/  ISETP.GE.OR P1, PT, R4, UR10, P0 ;  /* 0x0000000a04007c0c */ /* 0x000fc40008726670 */
[----:B------:R-:W-:Y:S02]  /*95a0*/  IADD3 R63, P2, R16, 0x8040, RZ ;  /* 0x00008040103f7810 */ /* 0x000fe40007f5e0ff */
[----:B------:R-:W-:Y:S02]  /*95b0*/  LOP3.LUT R50, R51, 0x380, RZ, 0xc0, !PT ;  /* 0x0000038033327812 */ /* 0x000fe400078ec0ff */
[----:B------:R-:W-:Y:S01]  /*95c0*/  LOP3.LUT R4, R5, R16, RZ, 0x3c, !PT ;  /* 0x0000001005047212 */ /* 0x000fe200078e3cff */
[--C-:B------:R-:W-:Y:S01]  /*95d0*/  IMAD.MOV.U32 R5, RZ, RZ, R17.reuse ;  /* 0x000000ffff057224 */ /* 0x100fe200078e0011 */
[----:B------:R-:W-:Y:S02]  /*95e0*/  SHF.R.U64 R66, R66, 0x3, RZ ;  /* 0x0000000342427819 */ /* 0x000fe400000012ff */
[----:B------:R-:W-:Y:S02]  /*95f0*/  LOP3.LUT R54, R54, R55, RZ, 0x3c, !PT ;  /* 0x0000003736367212 */ /* 0x000fe400078e3cff */
[----:B------:R-:W-:Y:S01]  /*9600*/  LOP3.LUT R58, R58, R59, RZ, 0x3c, !PT ;  /* 0x0000003b3a3a7212 */ /* 0x000fe200078e3cff */
[----:B------:R-:W-:Y:S01]  /*9610*/  IMAD.X R59, RZ, RZ, R17, P3 ;  /* 0x000000ffff3b7224 */ /* 0x000fe200018e0611 */
[----:B------:R-:W-:-:S02]  /*9620*/  LOP3.LUT R62, R63, 0x380, RZ, 0xc0, !PT ;  /* 0x000003803f3e7812 */ /* 0x000fc400078ec0ff */
[----:B------:R-:W-:Y:S02]  /*9630*/  IADD3.X R55, RZ, R17, RZ, P4, !PT ;  /* 0x00000011ff377210 */ /* 0x000fe400027fe4ff */
[----:B------:R-:W-:Y:S02]  /*9640*/  SHF.R.U64 R50, R50, 0x3, RZ ;  /* 0x0000000332327819 */ /* 0x000fe400000012ff */
[C---:B------:R-:W-:Y:S02]  /*9650*/  IADD3 R83, P4, R16.reuse, 0xc020, RZ ;  /* 0x0000c02010537810 */ /* 0x040fe40007f9e0ff */
[----:B------:R-:W-:Y:S02]  /*9660*/  IADD3 R75, P3, R16, 0xc040, RZ ;  /* 0x0000c040104b7810 */ /* 0x000fe40007f7e0ff */
[----:B------:R-:W-:Y:S02]  /*9670*/  LOP3.LUT R66, R66, R67, RZ, 0x3c, !PT ;  /* 0x0000004342427212 */ /* 0x000fe400078e3cff */
[----:B------:R-:W-:-:S02]  /*9680*/  MOV R67, R4 ;  /* 0x0000000400437202 */ /* 0x000fc40000000f00 */
[----:B------:R-:W-:Y:S02]  /*9690*/  SHF.R.U64 R62, R62, 0x3, RZ ;  /* 0x000000033e3e7819 */ /* 0x000fe400000012ff */
[----:B------:R-:W-:Y:S02]  /*96a0*/  F2FP.BF16.F32.PACK_AB R4, R25, R0 ;  /* 0x000000001904723e */ /* 0x000fe400000010ff */
[----:B------:R-:W-:Y:S02]  /*96b0*/  F2FP.BF16.F32.PACK_AB R5, R175, R168 ;  /* 0x000000a8af05723e */ /* 0x000fe400000010ff */
[----:B------:R-:W-:Y:S02]  /*96c0*/  F2FP.BF16.F32.PACK_AB R6, R29, R6 ;  /* 0x000000061d06723e */ /* 0x000fe400000010ff */
[----:B------:R-:W-:Y:S02]  /*96d0*/  F2FP.BF16.F32.PACK_AB R7, R173, R170 ;  /* 0x000000aaad07723e */ /* 0x000fe400000010ff */
[----:B------:R-:W-:Y:S01]  /*96e0*/  LOP3.LUT R50, R50, R51, RZ, 0x3c, !PT ;  /* 0x0000003332327212 */ /* 0x000fe200078e3cff */
[----:B------:R-:W-:Y:S01]  /*96f0*/  IMAD.X R51, RZ, RZ, R17, P5 ;  /* 0x000000ffff337224 */ /* 0x000fe200028e0611 */
[----:B------:R-:W-:Y:S01]  /*9700*/  LOP3.LUT R82, R83, 0x380, RZ, 0xc0, !PT ;  /* 0x0000038053527812 */ /* 0x000fe200078ec0ff */
[----:B------:R1:W-:Y:S01]  /*9710*/  STSM.16.M88.4 [R67], R4 ;  /* 0x0000000443007844 */ /* 0x0003e20000000200 */
[----:B------:R-:W-:-:S02]  /*9720*/  LOP3.LUT R74, R75, 0x380, RZ, 0xc0, !PT ;  /* 0x000003804b4a7812 */ /* 0x000fc400078ec0ff */
[----:B------:R-:W-:Y:S02]  /*9730*/  IADD3 R71, P5, R16, 0xc000, RZ ;  /* 0x0000c00010477810 */ /* 0x000fe40007fbe0ff */
[----:B------:R-:W-:Y:S01]  /*9740*/  LOP3.LUT R62, R62, R63, RZ, 0x3c, !PT ;  /* 0x0000003f3e3e7212 */ /* 0x000fe200078e3cff */
[----:B------:R-:W-:Y:S01]  /*9750*/  IMAD.X R63, RZ, RZ, R17, P2 ;  /* 0x000000ffff3f7224 */ /* 0x000fe200010e0611 */
[----:B------:R-:W-:Y:S02]  /*9760*/  SHF.R.U64 R82, R82, 0x3, RZ ;  /* 0x0000000352527819 */ /* 0x000fe400000012ff */
[----:B------:R-:W-:Y:S02]  /*9770*/  SHF.R.U64 R74, R74, 0x3, RZ ;  /* 0x000000034a4a7819 */ /* 0x000fe400000012ff */
[----:B------:R-:W-:Y:S02]  /*9780*/  IADD3 R79, P2, R16, 0xc060, RZ ;  /* 0x0000c060104f7810 */ /* 0x000fe40007f5e0ff */
[----:B------:R-:W-:-:S02]  /*9790*/  LOP3.LUT R70, R71, 0x380, RZ, 0xc0, !PT ;  /* 0x0000038047467812 */ /* 0x000fc400078ec0ff */
[----:B------:R-:W-:Y:S01]  /*97a0*/  LOP3.LUT R82, R82, R83, RZ, 0x3c, !PT ;  /* 0x0000005352527212 */ /* 0x000fe200078e3cff */
[----:B------:R-:W-:Y:S01]  /*97b0*/  IMAD.X R83, RZ, RZ, R17, P4 ;  /* 0x000000ffff537224 */ /* 0x000fe200020e0611 */
[----:B-1----:R-:W-:Y:S02]  /*97c0*/  F2FP.BF16.F32.PACK_AB R4, R33, R32 ;  /* 0x000000202104723e */ /* 0x002fe400000010ff */
[----:B------:R-:W1:Y:S01]  /*97d0*/  LDC.64 R32, c[0x0][0xb78] ;  /* 0x0002de00ff207b82 */ /* 0x000e620000000a00 */
[----:B------:R-:W-:Y:S02]  /*97e0*/  LOP3.LUT R74, R74, R75, RZ, 0x3c, !PT ;  /* 0x0000004b4a4a7212 */ /* 0x000fe400078e3cff */
[----:B------:R-:W-:Y:S02]  /*97f0*/  LOP3.LUT R78, R79, 0x380, RZ, 0xc0, !PT ;  /* 0x000003804f4e7812 */ /* 0x000fe400078ec0ff */
[----:B------:R-:W-:Y:S02]  /*9800*/  MOV R168, R26 ;  /* 0x0000001a00a87202 */ /* 0x000fe40000000f00 */
[----:B------:R-:W-:-:S02]  /*9810*/  IADD3.X R75, RZ, R17, RZ, P3, !PT ;  /* 0x00000011ff4b7210 */ /* 0x000fc40001ffe4ff */
[----:B------:R-:W-:Y:S02]  /*9820*/  F2FP.BF16.F32.PACK_AB R5, R166, R153 ;  /* 0x00000099a605723e */ /* 0x000fe400000010ff */
[----:B------:R-:W-:Y:S02]  /*9830*/  F2FP.BF16.F32.PACK_AB R6, R37, R36 ;  /* 0x000000242506723e */ /* 0x000fe400000010ff */
[----:B------:R-:W-:Y:S02]  /*9840*/  F2FP.BF16.F32.PACK_AB R7, R171, R152 ;  /* 0x00000098ab07723e */ /* 0x000fe400000010ff */
[----:B------:R-:W-:Y:S02]  /*9850*/  SHF.R.U64 R70, R70, 0x3, RZ ;  /* 0x0000000346467819 */ /* 0x000fe400000012ff */
[----:B------:R-:W-:Y:S01]  /*9860*/  MOV R103, R30 ;  /* 0x0000001e00677202 */ /* 0x000fe20000000f00 */
[----:B------:R1:W-:Y:S01]  /*9870*/  STSM.16.M88.4 [R168], R4 ;  /* 0x00000004a8007844 */ /* 0x0003e20000000200 */
[----:B------:R-:W-:-:S02]  /*9880*/  F2FP.BF16.F32.PACK_AB R8, R41, R8 ;  /* 0x000000082908723e */ /* 0x000fc400000010ff */
[----:B------:R-:W-:Y:S01]  /*9890*/  F2FP.BF16.F32.PACK_AB R9, R164, R9 ;  /* 0x00000009a409723e */ /* 0x000fe200000010ff */
[----:B------:R-:W2:Y:S01]  /*98a0*/  SHFL.IDX PT, R6, R204, RZ, 0x1f ;  /* 0x00001fffcc067589 */ /* 0x000ea200000e0000 */
[----:B------:R-:W-:Y:S02]  /*98b0*/  F2FP.BF16.F32.PACK_AB R10, R45, R10 ;  /* 0x0000000a2d0a723e */ /* 0x000fe400000010ff */
[----:B------:R-:W-:Y:S02]  /*98c0*/  F2FP.BF16.F32.PACK_AB R11, R162, R11 ;  /* 0x0000000ba20b723e */ /* 0x000fe400000010ff */
[----:B------:R-:W-:Y:S01]  /*98d0*/  MOV R102, R34 ;  /* 0x0000002200667202 */ /* 0x000fe20000000f00 */
[----:B------:R-:W-:Y:S01]  /*98e0*/  IMAD.U32 R35, RZ, RZ, UR9 ;  /* 0x00000009ff237e24 */ /* 0x000fe2000f8e00ff */
[----:B------:R-:W-:Y:S01]  /*98f0*/  F2FP.BF16.F32.PACK_AB R12, R49, R12 ;  /* 0x0000000c310c723e */ /* 0x000fe200000010ff */
        /* <DEDUP_REMOVED lines=10> */
[----:B------:R-:W-:Y:S02]  /*99a0*/  SHF.R.U64 R78, R78, 0x3, RZ ;  /* 0x000000034e4e7819 */ /* 0x000fe400000012ff */
[----:B------:R-:W-:Y:S01]  /*99b0*/  MOV R42, R42 ;  /* 0x0000002a002a7202 */ /* 0x000fe20000000f00 */
[----:B------:R3:W-:Y:S01]  /*99c0*/  STSM.16.M88.4 [R39], R24 ;  /* 0x0000001827007844 */ /* 0x0007e20000000200 */
[----:B------:R-:W-:Y:S02]  /*99d0*/  MOV R0, R74 ;  /* 0x0000004a00007202 */ /* 0x000fe40000000f00 */
[----:B------:R-:W-:Y:S02]  /*99e0*/  F2FP.BF16.F32.PACK_AB R28, R65, R28 ;  /* 0x0000001c411c723e */ /* 0x000fe400000010ff */
[----:B------:R-:W-:-:S02]  /*99f0*/  F2FP.BF16.F32.PACK_AB R29, R165, R52 ;  /* 0x00000034a51d723e */ /* 0x000fc400000010ff */
[----:B------:R-:W-:Y:S02]  /*9a00*/  F2FP.BF16.F32.PACK_AB R30, R69, R68 ;  /* 0x00000044451e723e */ /* 0x000fe400000010ff */
[----:B------:R-:W-:Y:S02]  /*9a10*/  F2FP.BF16.F32.PACK_AB R31, R163, R48 ;  /* 0x00000030a31f723e */ /* 0x000fe400000010ff */
[----:B------:R-:W-:Y:S02]  /*9a20*/  F2FP.BF16.F32.PACK_AB R72, R73, R72 ;  /* 0x000000484948723e */ /* 0x000fe400000010ff */
[----:B------:R-:W-:Y:S01]  /*9a30*/  LOP3.LUT R70, R70, R71, RZ, 0x3c, !PT ;  /* 0x0000004746467212 */ /* 0x000fe200078e3cff */
[----:B------:R-:W-:Y:S01]  /*9a40*/  IMAD.X R71, RZ, RZ, R17, P5 ;  /* 0x000000ffff477224 */ /* 0x000fe200028e0611 */
        /* <DEDUP_REMOVED lines=10> */
[----:B------:R-:W-:Y:S02]  /*9af0*/  IADD3.X R67, RZ, R17, RZ, P6, !PT ;  /* 0x00000011ff437210 */ /* 0x000fe400037fe4ff */
        /* <DEDUP_REMOVED lines=12> */
[----:B------:R-:W-:Y:S01]  /*9bc0*/  LOP3.LUT R78, R78, R79, RZ, 0x3c, !PT ;  /* 0x0000004f4e4e7212 */ /* 0x000fe200078e3cff */
[----:B------:R-:W-:Y:S01]  /*9bd0*/  IMAD.X R79, RZ, RZ, R17, P2 ;  /* 0x000000ffff4f7224 */ /* 0x000fe200010e0611 */
        /* <DEDUP_REMOVED lines=32> */
[----:B------:R-:W-:Y:S01]  /*9de0*/  MOV R35, UR5 ;  /* 0x0000000500237c02 */ /* 0x000fe20008000f00 */
[----:B------:R-:W-:Y:S01]  /*9df0*/  USHF.R.S32.HI UR5, URZ, 0x1f, UR44 ;  /* 0x0000001f3f057899 */ /* 0x000fe2000801142c */
[----:B------:R-:W-:Y:S01]  /*9e00*/  MOV R78, R78 ;  /* 0x0000004e004e7202 */ /* 0x000fe20000000f00 */
[----:B------:R3:W-:Y:S01]  /*9e10*/  STSM.16.M88.4 [R0], R136 ;  /* 0x0000008800007844 */ /* 0x0007e20000000200 */
[----:B------:R-:W-:Y:S02]  /*9e20*/  F2FP.BF16.F32.PACK_AB R146, R149, R148 ;  /* 0x000000949592723e */ /* 0x000fe400000010ff */
[----:B------:R-:W-:Y:S01]  /*9e30*/  F2FP.BF16.F32.PACK_AB R147, R151, R150 ;  /* 0x000000969793723e */ /* 0x000fe200000010ff */
[----:B-1----:R-:W-:Y:S01]  /*9e40*/  IMAD R4, R32, UR5, RZ ;  /* 0x0000000520047c24 */ /* 0x002fe2000f8e02ff */
[----:B------:R-:W-:-:S02]  /*9e50*/  MOV R34, UR8 ;  /* 0x0000000800227c02 */ /* 0x000fc40008000f00 */
[----:B------:R-:W-:Y:S01]  /*9e60*/  ISETP.GE.OR P0, PT, R95, UR10, P0 ;  /* 0x0000000a5f007c0c */ /* 0x000fe20008706670 */
[----:B------:R3:W-:Y:S01]  /*9e70*/  STSM.16.M88.4 [R78], R144 ;  /* 0x000000904e007844 */ /* 0x0007e20000000200 */
[----:B------:R-:W-:Y:S01]  /*9e80*/  IMAD R4, R33, UR44, R4 ;  /* 0x0000002c21047c24 */ /* 0x000fe2000f8e0204 */
[----:B------:R-:W-:Y:S01]  /*9e90*/  SHF.R.S32.HI R5, RZ, 0x1f, R95 ;  /* 0x0000001fff057819 */ /* 0x000fe2000001145f */
[----:B------:R-:W-:Y:S01]  /*9ea0*/  IMAD.WIDE.U32 R32, R32, UR44, R34 ;  /* 0x0000002c20207c25 */ /* 0x000fe2000f8e0022 */
[----:B------:R-:W-:Y:S01]  /*9eb0*/  @!PT LDS RZ, [RZ] ;  /* 0x00000000fffff984 */ /* 0x000fe20000000800 */
[----:B------:R-:W-:Y:S01]  /*9ec0*/  @!PT LDS RZ, [RZ] ;  /* 0x00000000fffff984 */ /* 0x000fe20000000800 */
[----:B------:R-:W-:Y:S01]  /*9ed0*/  @!PT LDS RZ, [RZ] ;  /* 0x00000000fffff984 */ /* 0x000fe20000000800 */
[----:B------:R1:W-:Y:S06]  /*9ee0*/  MEMBAR.ALL.CTA ;  /* 0x0000000000007992 */ /* 0x0003ec0000008000 */
[----:B-1----:R-:W1:Y:S02]  /*9ef0*/  FENCE.VIEW.ASYNC.S ;  /* 0x00000000000073c6 */ /* 0x002e640000000000 */
[----:B-1----:R-:W-:Y:S06]  /*9f00*/  BAR.ARV 0x1, 0x120 ;  /* 0x0044800000007b1d */ /* 0x002fec0000002000 */
[----:B------:R-:W-:-:S04]  /*9f10*/  IADD3 R95, P2, R95, R32, RZ ;  /* 0x000000205f5f7210 */ /* 0x000fc80007f5e0ff */
[----:B------:R-:W-:Y:S02]  /*9f20*/  IADD3.X R32, R5, R33, R4, P2, !PT ;  /* 0x0000002105207210 */ /* 0x000fe400017fe404 */
[----:B------:R-:W-:-:S04]  /*9f30*/  LEA R4, P2, R95, UR6, 0x2 ;  /* 0x000000065f047c11 */ /* 0x000fc8000f8410ff */
[----:B------:R-:W-:-:S05]  /*9f40*/  LEA.HI.X R5, R95, UR7, R32, 0x2, P2 ;  /* 0x000000075f057c11 */ /* 0x000fca00090f1420 */
        /* <DEDUP_REMOVED lines=34> */
.L_x_10518:
[----:B------:R-:W-:Y:S05]  /*a170*/  BSYNC B0 ;  /* 0x0000000000007941 */ /* 0x000fea0003800000 */
.L_x_10517:
[----:B------:R-:W-:Y:S05]  /*a180*/  BRA `(.L_x_10516) ;  /* 0x00000008007c7947 */ /* 0x000fea0003800000 */
.L_x_10515:
[----:B------:R-:W1:Y:S01]  /*a190*/  LDC.64 R10, c[0x0][0xae0] ;  /* 0x0002b800ff0a7b82 */ /* 0x000e620000000a00 */
        /* <DEDUP_REMOVED lines=23> */
[----:B----4-:R-:W-:-:S03]  /*a310*/  IMAD R0, R14, UR6, RZ ;  /* 0x000000060e007c24 */ /* 0x010fc6000f8e02ff */
        /* <DEDUP_REMOVED lines=8> */
.L_x_10520:
[----:B------:R-:W-:Y:S05]  /*a3a0*/  BSYNC B0 ;  /* 0x0000000000007941 */ /* 0x000fea0003800000 */
.L_x_10519:
[----:B------:R-:W-:Y:S01]  /*a3b0*/  ULDC UR5, c[0x0][0xa88] ;  /* 0x0002a20000057ab9 */ /* 0x000fe20000000800 */
[C---:B------:R-:W-:Y:S01]  /*a3c0*/  VIADD R0, R200.reuse, 0x20 ;  /* 0x00000020c8007836 */ /* 0x040fe20000000000 */
[----:B------:R-:W-:Y:S01]  /*a3d0*/  UIADD3 UR42, -UR42, UR5, URZ ;  /* 0x000000052a2a7290 */ /* 0x000fe2000fffe13f */
[----:B-1----:R-:W-:Y:S01]  /*a3e0*/  IMAD R3, R11, UR43, R10 ;  /* 0x0000002b0b037c24 */ /* 0x002fe2000f8e020a */
[----:B------:R-:W-:Y:S01]  /*a3f0*/  ULOP3.LUT UR40, URZ, UR40, URZ, 0x33, !UPT ;  /* 0x000000283f287292 */ /* 0x000fe2000f8e333f */
[----:B------:R-:W-:Y:S01]  /*a400*/  SHF.R.S32.HI R201, RZ, 0x1f, R200 ;  /* 0x0000001fffc97819 */ /* 0x000fe200000114c8 */
[----:B------:R-:W-:Y:S01]  /*a410*/  BSSY B0, `(.L_x_10521) ;  /* 0x0000024000007945 */ /* 0x000fe20003800000 */
[----:B------:R-:W-:Y:S01]  /*a420*/  IMAD.IADD R9, R9, 0x1, R3 ;  /* 0x0000000109097824 */ /* 0x000fe200078e0203 */
[C---:B------:R-:W-:Y:S01]  /*a430*/  ISETP.GE.AND P2, PT, R200.reuse, UR42, PT ;  /* 0x0000002ac8007c0c */ /* 0x040fe2000bf46270 */
[----:B------:R-:W-:Y:S01]  /*a440*/  VIADD R10, R200, 0x60 ;  /* 0x00000060c80a7836 */ /* 0x000fe20000000000 */
[----:B------:R-:W-:Y:S01]  /*a450*/  ISETP.GE.AND P0, PT, R0, UR42, PT ;  /* 0x0000002a00007c0c */ /* 0x000fe2000bf06270 */
[----:B---3--:R-:W-:Y:S01]  /*a460*/  IMAD R0, R12, UR6, RZ ;  /* 0x000000060c007c24 */ /* 0x008fe2000f8e02ff */
[----:B--2---:R-:W-:Y:S01]  /*a470*/  IADD3 R7, R20, UR40, RZ ;  /* 0x0000002814077c10 */ /* 0x004fe2000fffe0ff */
[----:B------:R-:W-:Y:S01]  /*a480*/  IMAD.WIDE.U32 R8, R12, UR44, R8 ;  /* 0x0000002c0c087c25 */ /* 0x000fe2000f8e0008 */
[----:B------:R-:W-:-:S03]  /*a490*/  IADD3 R4, R200, 0x40, RZ ;  /* 0x00000040c8047810 */ /* 0x000fc60007ffe0ff */
[----:B------:R-:W-:Y:S01]  /*a4a0*/  IMAD R3, R13, UR44, R0 ;  /* 0x0000002c0d037c24 */ /* 0x000fe2000f8e0200 */
[----:B------:R-:W-:Y:S01]  /*a4b0*/  ISETP.GE.AND P1, PT, R4, UR42, PT ;  /* 0x0000002a04007c0c */ /* 0x000fe2000bf26270 */
[----:B------:R-:W-:-:S03]  /*a4c0*/  IMAD.WIDE R6, R7, 0x80, R200 ;  /* 0x0000008007067825 */ /* 0x000fc600078e02c8 */
[----:B------:R-:W-:Y:S01]  /*a4d0*/  IADD3 R11, R9, R3, RZ ;  /* 0x00000003090b7210 */ /* 0x000fe20007ffe0ff */
[----:B------:R-:W-:Y:S08]  /*a4e0*/  @P2 BRA `(.L_x_10522) ;  /* 0x0000000000582947 */ /* 0x000ff00003800000 */
[C---:B------:R-:W-:Y:S01]  /*a4f0*/  VIADD R0, R18.reuse, 0x40 ;  /* 0x0000004012007836 */ /* 0x040fe20000000000 */
[----:B------:R-:W-:Y:S01]  /*a500*/  IADD3 R3, R18, 0x80, RZ ;  /* 0x0000008012037810 */ /* 0x000fe20007ffe0ff */
[----:B------:R-:W-:Y:S01]  /*a510*/  ULDC UR5, c[0x0][0xa8c] ;  /* 0x0002a30000057ab9 */ /* 0x000fe20000000800 */
[----:B------:R-:W-:Y:S01]  /*a520*/  ULDC.64 UR6, c[0x0][0xad8] ;  /* 0x0002b60000067ab9 */ /* 0x000fe20000000a00 */
[----:B------:R-:W-:Y:S01]  /*a530*/  MOV R4, R8 ;  /* 0x0000000800047202 */ /* 0x000fe20000000f00 */
[----:B------:R-:W-:Y:S01]  /*a540*/  IMAD.MOV.U32 R5, RZ, RZ, R11 ;  /* 0x000000ffff057224 */ /* 0x000fe200078e000b */
[----:B------:R-:W-:Y:S01]  /*a550*/  ISETP.GE.AND P3, PT, R0, UR5, PT ;  /* 0x0000000500007c0c */ /* 0x000fe2000bf66270 */
[C---:B------:R-:W-:Y:S01]  /*a560*/  VIADD R0, R18.reuse, 0xc0 ;  /* 0x000000c012007836 */ /* 0x040fe20000000000 */
[----:B------:R-:W-:Y:S01]  /*a570*/  ISETP.GE.AND P4, PT, R3, UR5, PT ;  /* 0x0000000503007c0c */ /* 0x000fe2000bf86270 */
[----:B------:R-:W-:Y:S01]  /*a580*/  IMAD R3, R7, UR6, RZ ;  /* 0x0000000607037c24 */ /* 0x000fe2000f8e02ff */
[----:B------:R-:W-:Y:S01]  /*a590*/  ISETP.GE.AND P2, PT, R18, UR5, PT ;  /* 0x0000000512007c0c */ /* 0x000fe2000bf46270 */
[----:B------:R-:W-:Y:S01]  /*a5a0*/  IMAD.WIDE.U32 R4, R6, UR6, R4 ;  /* 0x0000000606047c25 */ /* 0x000fe2000f8e0004 */
[----:B------:R-:W-:-:S03]  /*a5b0*/  ISETP.GE.AND P5, PT, R0, UR5, PT ;  /* 0x0000000500007c0c */ /* 0x000fc6000bfa6270 */
        /* <DEDUP_REMOVED lines=9> */
.L_x_10522:
[----:B------:R-:W-:Y:S05]  /*a650*/  BSYNC B0 ;  /* 0x0000000000007941 */ /* 0x000fea0003800000 */
.L_x_10521:
[----:B------:R-:W-:Y:S01]  /*a660*/  BSSY B0, `(.L_x_10523) ;  /* 0x000001b000007945 */ /* 0x000fe20003800000 */
[----:B------:R-:W-:-:S03]  /*a670*/  ISETP.GE.AND P2, PT, R10, UR42, PT ;  /* 0x0000002a0a007c0c */ /* 0x000fc6000bf46270 */
[----:B------:R-:W-:Y:S10]  /*a680*/  @P0 BRA `(.L_x_10524) ;  /* 0x0000000000600947 */ /* 0x000ff40003800000 */
[----:B------:R-:W-:Y:S01]  /*a690*/  IADD3 R3, P0, R6, 0x20, RZ ;  /* 0x0000002006037810 */ /* 0x000fe20007f1e0ff */
[C---:B------:R-:W-:Y:S01]  /*a6a0*/  VIADD R4, R18.reuse, 0x40 ;  /* 0x0000004012047836 */ /* 0x040fe20000000000 */
[----:B------:R-:W-:Y:S01]  /*a6b0*/  IADD3 R5, R18, 0x80, RZ ;  /* 0x0000008012057810 */ /* 0x000fe20007ffe0ff */
[----:B------:R-:W-:Y:S01]  /*a6c0*/  ULDC UR5, c[0x0][0xa8c] ;  /* 0x0002a30000057ab9 */ /* 0x000fe20000000800 */
[----:B------:R-:W-:Y:S01]  /*a6d0*/  ULDC.64 UR6, c[0x0][0xad8] ;  /* 0x0002b60000067ab9 */ /* 0x000fe20000000a00 */
[----:B------:R-:W-:Y:S01]  /*a6e0*/  IMAD.X R0, RZ, RZ, R7, P0 ;  /* 0x000000ffff007224 */ /* 0x000fe200000e0607 */
[----:B------:R-:W-:Y:S02]  /*a6f0*/  ISETP.GE.AND P5, PT, R5, UR5, PT ;  /* 0x0000000505007c0c */ /* 0x000fe4000bfa6270 */
[----:B------:R-:W-:Y:S01]  /*a700*/  ISETP.GE.AND P4, PT, R4, UR5, PT ;  /* 0x0000000504007c0c */ /* 0x000fe2000bf86270 */
[----:B------:R-:W-:Y:S01]  /*a710*/  IMAD.MOV.U32 R4, RZ, RZ, R8 ;  /* 0x000000ffff047224 */ /* 0x000fe200078e0008 */
[----:B------:R-:W-:Y:S01]  /*a720*/  MOV R5, R11 ;  /* 0x0000000b00057202 */ /* 0x000fe20000000f00 */
[----:B------:R-:W-:Y:S01]  /*a730*/  IMAD R0, R0, UR6, RZ ;  /* 0x0000000600007c24 */ /* 0x000fe2000f8e02ff */
[----:B------:R-:W-:-:S02]  /*a740*/  IADD3 R10, R18, 0xc0, RZ ;  /* 0x000000c0120a7810 */ /* 0x000fc40007ffe0ff */
[----:B------:R-:W-:Y:S01]  /*a750*/  ISETP.GE.AND P3, PT, R18, UR5, PT ;  /* 0x0000000512007c0c */ /* 0x000fe2000bf66270 */
[----:B------:R-:W-:Y:S01]  /*a760*/  IMAD.WIDE.U32 R4, R3, UR6, R4 ;  /* 0x0000000603047c25 */ /* 0x000fe2000f8e0004 */
[----:B------:R-:W-:-:S03]  /*a770*/  ISETP.GE.AND P6, PT, R10, UR5, PT ;  /* 0x000000050a007c0c */ /* 0x000fc6000bfc6270 */
        /* <DEDUP_REMOVED lines=9> */
.L_x_10524:
[----:B------:R-:W-:Y:S05]  /*a810*/  BSYNC B0 ;  /* 0x0000000000007941 */ /* 0x000fea0003800000 */
.L_x_10523:
[----:B------:R-:W-:Y:S04]  /*a820*/  BSSY B0, `(.L_x_10525) ;  /* 0x000001a000007945 */ /* 0x000fe80003800000 */
[----:B------:R-:W-:Y:S05]  /*a830*/  @P1 BRA `(.L_x_10526) ;  /* 0x0000000000601947 */ /* 0x000fea0003800000 */
[----:B------:R-:W-:Y:S01]  /*a840*/  IADD3 R3, P0, R6, 0x40, RZ ;  /* 0x0000004006037810 */ /* 0x000fe20007f1e0ff */
[C---:B------:R-:W-:Y:S01]  /*a850*/  VIADD R5, R18.reuse, 0x80 ;  /* 0x0000008012057836 */ /* 0x040fe20000000000 */
[----:B------:R-:W-:Y:S01]  /*a860*/  IADD3 R4, R18, 0x40, RZ ;  /* 0x0000004012047810 */ /* 0x000fe20007ffe0ff */
[----:B------:R-:W-:Y:S01]  /*a870*/  ULDC UR5, c[0x0][0xa8c] ;  /* 0x0002a30000057ab9 */ /* 0x000fe20000000800 */
[----:B------:R-:W-:Y:S01]  /*a880*/  IADD3.X R0, RZ, R7, RZ, P0, !PT ;  /* 0x00000007ff007210 */ /* 0x000fe200007fe4ff */
[----:B------:R-:W-:Y:S01]  /*a890*/  ULDC.64 UR6, c[0x0][0xad8] ;  /* 0x0002b60000067ab9 */ /* 0x000fe20000000a00 */
[----:B------:R-:W-:Y:S01]  /*a8a0*/  ISETP.GE.AND P3, PT, R4, UR5, PT ;  /* 0x0000000504007c0c */ /* 0x000fe2000bf66270 */
[----:B------:R-:W-:Y:S01]  /*a8b0*/  VIADD R10, R18, 0xc0 ;  /* 0x000000c0120a7836 */ /* 0x000fe20000000000 */
[----:B------:R-:W-:Y:S01]  /*a8c0*/  ISETP.GE.AND P4, PT, R5, UR5, PT ;  /* 0x0000000505007c0c */ /* 0x000fe2000bf86270 */
[----:B------:R-:W-:Y:S01]  /*a8d0*/  IMAD.MOV.U32 R5, RZ, RZ, R11 ;  /* 0x000000ffff057224 */ /* 0x000fe200078e000b */
[----:B------:R-:W-:Y:S01]  /*a8e0*/  MOV R4, R8 ;  /* 0x0000000800047202 */ /* 0x000fe20000000f00 */
[----:B------:R-:W-:Y:S01]  /*a8f0*/  IMAD R0, R0, UR6, RZ ;  /* 0x0000000600007c24 */ /* 0x000fe2000f8e02ff */
[----:B------:R-:W-:-:S02]  /*a900*/  ISETP.GE.AND P1, PT, R18, UR5, PT ;  /* 0x0000000512007c0c */ /* 0x000fc4000bf26270 */
[----:B------:R-:W-:Y:S01]  /*a910*/  ISETP.GE.AND P5, PT, R10, UR5, PT ;  /* 0x000000050a007c0c */ /* 0x000fe2000bfa6270 */
[----:B------:R-:W-:-:S04]  /*a920*/  IMAD.WIDE.U32 R4, R3, UR6, R4 ;  /* 0x0000000603047c25 */ /* 0x000fc8000f8e0004 */
[----:B------:R-:W-:Y:S01]  /*a930*/  IMAD R3, R3, UR7, R0 ;  /* 0x0000000703037c24 */ /* 0x000fe2000f8e0200 */
[----:B------:R-:W-:Y:S02]  /*a940*/  ULDC.64 UR6, c[0x0][0xa80] ;  /* 0x0002a00000067ab9 */ /* 0x000fe40000000a00 */
[----:B-12---:R-:W-:Y:S02]  /*a950*/  LEA R12, P0, R4, UR6, 0x1 ;  /* 0x00000006040c7c11 */ /* 0x006fe4000f8008ff */
[----:B------:R-:W-:-:S04]  /*a960*/  IADD3 R3, R5, R3, RZ ;  /* 0x0000000305037210 */ /* 0x000fc80007ffe0ff */
[----:B------:R-:W-:-:S05]  /*a970*/  LEA.HI.X R13, R4, UR7, R3, 0x1, P0 ;  /* 0x00000007040d7c11 */ /* 0x000fca00080f0c03 */
[----:B------:R3:W-:Y:S04]  /*a980*/  @!P1 STG.E.128 desc[UR46][R12.64], RZ ;  /* 0x000000ff0c009986 */ /* 0x0007e8000c101d2e */
[----:B------:R3:W-:Y:S04]  /*a990*/  @!P3 STG.E.128 desc[UR46][R12.64+0x80], RZ ;  /* 0x000080ff0c00b986 */ /* 0x0007e8000c101d2e */
[----:B------:R3:W-:Y:S04]  /*a9a0*/  @!P4 STG.E.128 desc[UR46][R12.64+0x100], RZ ;  /* 0x000100ff0c00c986 */ /* 0x0007e8000c101d2e */
[----:B------:R3:W-:Y:S02]  /*a9b0*/  @!P5 STG.E.128 desc[UR46][R12.64+0x180], RZ ;  /* 0x000180ff0c00d986 */ /* 0x0007e4000c101d2e */
.L_x_10526:
[----:B------:R-:W-:Y:S05]  /*a9c0*/  BSYNC B0 ;  /* 0x0000000000007941 */ /* 0x000fea0003800000 */
.L_x_10525:
[----:B------:R-:W-:Y:S04]  /*a9d0*/  BSSY B0, `(.L_x_10516) ;  /* 0x000001a000007945 */ /* 0x000fe80003800000 */
[----:B------:R-:W-:Y:S05]  /*a9e0*/  @P2 BRA `(.L_x_10527) ;  /* 0x0000000000602947 */ /* 0x000fea0003800000 */
[----:B------:R-:W-:Y:S01]  /*a9f0*/  IADD3 R3, P0, R6, 0x60, RZ ;  /* 0x0000006006037810 */ /* 0x000fe20007f1e0ff */
[----:B------:R-:W-:Y:S01]  /*aa00*/  VIADD R0, R18, 0x40 ;  /* 0x0000004012007836 */ /* 0x000fe20000000000 */
[----:B------:R-:W-:Y:S01]  /*aa10*/  MOV R5, R11 ;  /* 0x0000000b00057202 */ /* 0x000fe20000000f00 */
[----:B------:R-:W-:Y:S01]  /*aa20*/  ULDC UR5, c[0x0][0xa8c] ;  /* 0x0002a30000057ab9 */ /* 0x000fe20000000800 */
[----:B------:R-:W-:Y:S01]  /*aa30*/  IADD3.X R6, RZ, R7, RZ, P0, !PT ;  /* 0x00000007ff067210 */ /* 0x000fe200007fe4ff */
[----:B------:R-:W-:Y:S01]  /*aa40*/  ULDC.64 UR6, c[0x0][0xad8] ;  /* 0x0002b60000067ab9 */ /* 0x000fe20000000a00 */
[----:B------:R-:W-:Y:S01]  /*aa50*/  IMAD.MOV.U32 R4, RZ, RZ, R8 ;  /* 0x000000ffff047224 */ /* 0x000fe200078e0008 */
[----:B------:R-:W-:Y:S01]  /*aa60*/  ISETP.GE.AND P2, PT, R0, UR5, PT ;  /* 0x0000000500007c0c */ /* 0x000fe2000bf46270 */
[C---:B------:R-:W-:Y:S01]  /*aa70*/  VIADD R7, R18.reuse, 0x80 ;  /* 0x0000008012077836 */ /* 0x040fe20000000000 */
[----:B------:R-:W-:Y:S01]  /*aa80*/  IADD3 R0, R18, 0xc0, RZ ;  /* 0x000000c012007810 */ /* 0x000fe20007ffe0ff */
[----:B------:R-:W-:Y:S01]  /*aa90*/  IMAD R6, R6, UR6, RZ ;  /* 0x0000000606067c24 */ /* 0x000fe2000f8e02ff */
[----:B------:R-:W-:Y:S01]  /*aaa0*/  ISETP.GE.AND P1, PT, R18, UR5, PT ;  /* 0x0000000512007c0c */ /* 0x000fe2000bf26270 */
[----:B------:R-:W-:Y:S01]  /*aab0*/  IMAD.WIDE.U32 R4, R3, UR6, R4 ;  /* 0x0000000603047c25 */ /* 0x000fe2000f8e0004 */
[----:B------:R-:W-:-:S02]  /*aac0*/  ISETP.GE.AND P3, PT, R7, UR5, PT ;  /* 0x0000000507007c0c */ /* 0x000fc4000bf66270 */
        /* <DEDUP_REMOVED lines=10> */
.L_x_10527:
[----:B------:R-:W-:Y:S05]  /*ab70*/  BSYNC B0 ;  /* 0x0000000000007941 */ /* 0x000fea0003800000 */
.L_x_10516:
[----:B------:R-:W5:Y:S02]  /*ab80*/  LDC R0, c[0x0][0xda8] ;  /* 0x00036a00ff007b82 */ /* 0x000f640000000800 */
[----:B-----5:R-:W-:-:S13]  /*ab90*/  ISETP.LE.AND P0, PT, R0, UR4, PT ;  /* 0x0000000400007c0c */ /* 0x020fda000bf03270 */
[----:B------:R-:W-:Y:S05]  /*aba0*/  @!P0 BRA `(.L_x_10528) ;  /* 0xffffff6000808947 */ /* 0x000fea000383ffff */
[----:B------:R-:W-:Y:S05]  /*abb0*/  EXIT ;  /* 0x000000000000794d */ /* 0x000fea0003800000 */
.L_x_10480:
        /* <DEDUP_REMOVED lines=14> */
[----:B------:R-:W-:Y:S01]  /*aca0*/  MOV R18, UR4 ;  /* 0x0000000400127c02 */ /* 0x000fe20008000f00 */
[----:B------:R-:W-:Y:S01]  /*acb0*/  IMAD.MOV.U32 R16, RZ, RZ, RZ ;  /* 0x000000ffff107224 */ /* 0x000fe200078e00ff */
[----:B------:R-:W-:Y:S01]  /*acc0*/  MOV R17, 0x1 ;  /* 0x0000000100117802 */ /* 0x000fe20000000f00 */
[----:B------:R-:W-:Y:S01]  /*acd0*/  ULDC UR39, c[0x0][0xc] ;  /* 0x0000030000277ab9 */ /* 0x000fe20000000800 */
[----:B------:R-:W-:Y:S01]  /*ace0*/  ULDC.64 UR48, c[0x0][0x198] ;  /* 0x0000660000307ab9 */ /* 0x000fe20000000a00 */
[----:B------:R-:W-:Y:S01]  /*acf0*/  UMOV UR44, URZ ;  /* 0x0000003f002c7c82 */ /* 0x000fe20008000000 */
[----:B-1----:R-:W-:-:S07]  /*ad00*/  LOP3.LUT R19, R2, 0x1f, RZ, 0xc0, !PT ;  /* 0x0000001f02137812 */ /* 0x002fce00078ec0ff */
.L_x_10577:
        /* <DEDUP_REMOVED lines=21> */
.L_x_10530:
[----:B------:R-:W-:Y:S01]  /*ae60*/  ULDC UR11, c[0x0][0xdc4] ;  /* 0x00037100000b7ab9 */ /* 0x000fe20000000800 */
[----:B------:R-:W-:Y:S01]  /*ae70*/  UMOV UR8, UR9 ;  /* 0x0000000900087c82 */ /* 0x000fe20008000000 */
[----:B------:R-:W-:-:S11]  /*ae80*/  UISETP.NE.AND UP0, UPT, UR11, 0x1, UPT ;  /* 0x000000010b00788c */ /* 0x000fd6000bf05270 */
[----:B------:R-:W-:Y:S02]  /*ae90*/  @UP0 ULDC.64 UR12, c[0x0][0xdc8] ;  /* 0x00037200000c0ab9 */ /* 0x000fe40000000a00 */
[----:B------:R-:W-:-:S04]  /*aea0*/  UIMAD.WIDE.U32 UR6, UR9, UR12, URZ ;  /* 0x0000000c090672a5 */ /* 0x000fc8000f8e003f */
[----:B------:R-:W-:-:S04]  /*aeb0*/  @UP0 USHF.R.U32.HI UR8, URZ, UR13, UR7 ;  /* 0x0000000d3f080299 */ /* 0x000fc80008011607 */
[----:B------:R-:W-:-:S12]  /*aec0*/  UIMAD UR6, UR8, UR11, URZ ;  /* 0x0000000b080672a4 */ /* 0x000fd8000f8e023f */
.L_x_10531:
[----:B------:R-:W-:Y:S01]  /*aed0*/  ULDC.64 UR12, c[0x0][0x3f8] ;  /* 0x0000fe00000c7ab9 */ /* 0x000fe20000000a00 */
[----:B------:R-:W-:Y:S01]  /*aee0*/  ULOP3.LUT UR8, URZ, UR8, URZ, 0x33, !UPT ;  /* 0x000000083f087292 */ /* 0x000fe2000f8e333f */
[----:B------:R-:W-:Y:S01]  /*aef0*/  BSSY B6, `(.L_x_10532) ;  /* 0x000024d000067945 */ /* 0x000fe20003800000 */
[----:B------:R-:W-:Y:S02]  /*af00*/  UISETP.NE.U32.AND UP0, UPT, UR12, URZ, UPT ;  /* 0x0000003f0c00728c */ /* 0x000fe4000bf05070 */
[----:B------:R-:W-:Y:S02]  /*af10*/  UIADD3 UR11, UR9, -UR6, URZ ;  /* 0x80000006090b7290 */ /* 0x000fe4000fffe03f */
[----:B------:R-:W-:Y:S01]  /*af20*/  UISETP.NE.AND.EX UP0, UPT, UR13, URZ, UPT, UP0 ;  /* 0x0000003f0d00728c */ /* 0x000fe2000bf05300 */
[----:B------:R-:W-:Y:S01]  /*af30*/  ULDC UR6, c[0x0][0xdac] ;  /* 0x00036b0000067ab9 */ /* 0x000fe20000000800 */
[----:B------:R-:W-:Y:S01]  /*af40*/  ULDC UR7, c[0x0][0x404] ;  /* 0x0001010000077ab9 */ /* 0x000fe20000000800 */
[----:B------:R-:W-:Y:S01]  /*af50*/  UIADD3 UR8, UR8, UR6, URZ ;  /* 0x0000000608087290 */ /* 0x000fe2000fffe03f */
[----:B------:R-:W-:-:S02]  /*af60*/  ULDC UR9, c[0x0][0x2e0] ;  /* 0x0000b80000097ab9 */ /* 0x000fc40000000800 */
[----:B------:R-:W-:Y:S01]  /*af70*/  ULDC UR6, c[0x0][0x288] ;  /* 0x0000a20000067ab9 */ /* 0x000fe20000000800 */
[----:B------:R-:W-:Y:S02]  /*af80*/  USHF.L.U32 UR41, UR8, 0x7, URZ ;  /* 0x0000000708297899 */ /* 0x000fe4000800063f */
[----:B------:R-:W-:Y:S02]  /*af90*/  USEL UR8, UR7, 0x1, UP0 ;  /* 0x0000000107087887 */ /* 0x000fe40008000000 */
[----:B------:R-:W-:Y:S02]  /*afa0*/  UIADD3 UR7, UR41, 0xdf, -UR6 ;  /* 0x000000df29077890 */ /* 0x000fe4000fffe806 */
[----:B------:R-:W-:Y:S02]  /*afb0*/  UIMAD UR6, UR8, UR9, 0x5f ;  /* 0x0000005f080674a4 */ /* 0x000fe4000f8e0209 */
[----:B------:R-:W-:Y:S02]  /*afc0*/  UIMAD UR8, UR8, UR9, UR7 ;  /* 0x00000009080872a4 */ /* 0x000fe4000f8e0207 */
[----:B------:R-:W-:Y:S01]  /*afd0*/  UIMAD.WIDE UR6, UR6, 0x2aaaaaab, URZ ;  /* 0x2aaaaaab060678a5 */ /* 0x000fe2000f8e023f */
[----:B------:R-:W-:Y:S01]  /*afe0*/  ULDC UR12, c[0x0][0xdc4] ;  /* 0x00037100000c7ab9 */ /* 0x000fe20000000800 */
[----:B------:R-:W-:-:S02]  /*aff0*/  UIMAD.WIDE UR8, UR8, 0x2aaaaaab, URZ ;  /* 0x2aaaaaab080878a5 */ /* 0x000fc4000f8e023f */
[----:B------:R-:W-:Y:S02]  /*b000*/  UIMAD UR12, UR10, UR12, UR11 ;  /* 0x0000000c0a0c72a4 */ /* 0x000fe4000f8e020b */
[----:B------:R-:W-:Y:S01]  /*b010*/  USHF.R.U32.HI UR8, URZ, 0x1f, UR9 ;  /* 0x0000001f3f087899 */ /* 0x000fe20008011609 */
[----:B------:R-:W-:Y:S01]  /*b020*/  UMOV UR10, UR7 ;  /* 0x00000007000a7c82 */ /* 0x000fe20008000000 */
[----:B------:R-:W-:Y:S01]  /*b030*/  ULDC UR13, c[0x0][0xdb8] ;  /* 0x00036e00000d7ab9 */ /* 0x000fe20000000800 */
[----:B------:R-:W-:Y:S02]  /*b040*/  USHF.R.U32.HI UR11, URZ, 0x1f, UR10 ;  /* 0x0000001f3f0b7899 */ /* 0x000fe4000801160a */
[----:B------:R-:W-:Y:S02]  /*b050*/  ULEA.HI.SX32 UR8, UR9, UR8, 0x1c ;  /* 0x0000000809087291 */ /* 0x000fe4000f8fe23f */
[----:B------:R-:W-:Y:S02]  /*b060*/  ULEA.HI.SX32 UR11, UR10, UR11, 0x1c ;  /* 0x0000000b0a0b7291 */ /* 0x000fe4000f8fe23f */
[----:B------:R-:W-:-:S02]  /*b070*/  UISETP.NE.AND UP1, UPT, UR13, 0x1, UPT ;  /* 0x000000010d00788c */ /* 0x000fc4000bf25270 */
[----:B------:R-:W-:Y:S01]  /*b080*/  UISETP.LT.AND UP0, UPT, UR11, UR8, UPT ;  /* 0x000000080b00728c */ /* 0x000fe2000bf01270 */
[----:B------:R-:W-:-:S03]  /*b090*/  UMOV UR43, UR12 ;  /* 0x0000000c002b7c82 */ /* 0x000fc60008000000 */
[----:B------:R-:W-:-:S05]  /*b0a0*/  USEL UR38, UR11, UR8, UP0 ;  /* 0x000000080b267287 */ /* 0x000fca0008000000 */
[----:B------:R-:W-:Y:S01]  /*b0b0*/  @UP1 ULDC UR14, c[0x0][0xdbc] ;  /* 0x00036f00000e1ab9 */ /* 0x000fe20000000800 */
[----:B------:R-:W-:Y:S01]  /*b0c0*/  ISETP.LT.AND P0, PT, RZ, UR38, PT ;  /* 0x00000026ff007c0c */ /* 0x000fe2000bf01270 */
[----:B------:R-:W-:Y:S01]  /*b0d0*/  UIMAD.WIDE.U32 UR6, UR12, UR14, URZ ;  /* 0x0000000e0c0672a5 */ /* 0x000fe2000f8e003f */
[----:B------:R-:W-:-:S03]  /*b0e0*/  @UP1 ULDC UR9, c[0x0][0xdc0] ;  /* 0x0003700000091ab9 */ /* 0x000fc60000000800 */
        /* <DEDUP_REMOVED lines=20> */
.L_x_10533:
        /* <DEDUP_REMOVED lines=15> */
[----:B------:R-:W-:Y:S01]  /*b320*/  IMAD.U32 R7, RZ, RZ, UR9 ;  /* 0x00000009ff077e24 */ /* 0x000fe2000f8e00ff */
[----:B------:R-:W-:Y:S01]  /*b330*/  MOV R10, UR4 ;  /* 0x00000004000a7c02 */ /* 0x000fe20008000f00 */
[----:B------:R-:W-:Y:S01]  /*b340*/  IMAD.U32 R11, RZ, RZ, UR5 ;  /* 0x00000005ff0b7e24 */ /* 0x000fe2000f8e00ff */
[----:B------:R-:W-:Y:S01]  /*b350*/  MOV R8, 0x70 ;  /* 0x0000007000087802 */ /* 0x000fe20000000f00 */
[----:B------:R-:W-:Y:S01]  /*b360*/  IMAD.MOV.U32 R12, RZ, RZ, 0x1 ;  /* 0x00000001ff0c7424 */ /* 0x000fe200078e00ff */
[----:B------:R-:W-:-:S07]  /*b370*/  MOV R13, RZ ;  /* 0x000000ff000d7202 */ /* 0x000fce0000000f00 */
[----:B------:R-:W-:-:S07]  /*b380*/  LEPC R20, `(.L_x_10535) ;  /* 0x000000001014794e */ /* 0x000fce0000000000 */
[----:B-1----:R-:W-:Y:S05]  /*b390*/  CALL.ABS.NOINC R2 ;  /* 0x0000000002007343 */ /* 0x002fea0003c00000 */
.L_x_10535:
        /* <DEDUP_REMOVED lines=14> */
[----:B------:R-:W-:Y:S01]  /*b480*/  MOV R11, UR5 ;  /* 0x00000005000b7c02 */ /* 0x000fe20008000f00 */
[----:B------:R-:W-:Y:S01]  /*b490*/  IMAD.MOV.U32 R8, RZ, RZ, 0x70 ;  /* 0x00000070ff087424 */ /* 0x000fe200078e00ff */
[----:B------:R-:W-:Y:S01]  /*b4a0*/  MOV R12, 0x1 ;  /* 0x00000001000c7802 */ /* 0x000fe20000000f00 */
[----:B-1----:R-:W-:-:S07]  /*b4b0*/  IMAD.MOV.U32 R13, RZ, RZ, RZ ;  /* 0x000000ffff0d7224 */ /* 0x002fce00078e00ff */
[----:B------:R-:W-:-:S07]  /*b4c0*/  LEPC R20, `(.L_x_10537) ;  /* 0x000000001014794e */ /* 0x000fce0000000000 */
[----:B--2---:R-:W-:Y:S05]  /*b4d0*/  CALL.ABS.NOINC R2 ;  /* 0x0000000002007343 */ /* 0x004fea0003c00000 */
.L_x_10537:
        /* <DEDUP_REMOVED lines=16> */
.L_x_10536:
        /* <DEDUP_REMOVED lines=13> */
[----:B------:R-:W-:Y:S01]  /*b6b0*/  MOV R10, UR38 ;  /* 0x00000026000a7c02 */ /* 0x000fe20008000f00 */
[----:B------:R-:W-:Y:S01]  /*b6c0*/  UMOV UR6, 0xffffffff ;  /* 0xffffffff00067882 */ /* 0x000fe20000000000 */
        /* <DEDUP_REMOVED lines=14> */
.L_x_10589:
[----:B------:R-:W-:Y:S01]  /*b7b0*/  UMOV UR4, 0xffffffff ;  /* 0xffffffff00047882 */ /* 0x000fe20000000000 */
[----:B------:R-:W-:Y:S02]  /*b7c0*/  SHF.R.S32.HI R7, RZ, 0x1f, R6 ;  /* 0x0000001fff077819 */ /* 0x000fe40000011406 */
[----:B------:R-:W-:Y:S05]  /*b7d0*/  BRA.DIV UR4, `(.L_x_10539) ;  /* 0x0000002204d07947 */ /* 0x000fea000b800000 */
[----:B------:R-:W-:-:S13]  /*b7e0*/  ELECT P6, URZ, PT ;  /* 0x00000000003f782f */ /* 0x000fda00038c0000 */
.L_x_10592:
        /* <DEDUP_REMOVED lines=16> */
[----:B------:R-:W-:-:S04]  /*b8f0*/  LEA R8, P2, R4, R2, 0x2 ;  /* 0x0000000204087211 */ /* 0x000fc800078410ff */
[----:B------:R-:W-:-:S05]  /*b900*/  LEA.HI.X R9, R4, R3, R5, 0x2, P2 ;  /* 0x0000000304097211 */ /* 0x000fca00010f1405 */
[----:B------:R1:W5:Y:S01]  /*b910*/  LDG.E R4, desc[UR46][R8.64] ;  /* 0x0000002e08047981 */ /* 0x000362000c1e1900 */
[----:B------:R-:W-:-:S05]  /*b920*/  IADD3 R5, -R11, RZ, RZ ;  /* 0x000000ff0b057210 */ /* 0x000fca0007ffe1ff */
[----:B------:R-:W-:-:S07]  /*b930*/  IMAD R10, R12, R5, R10 ;  /* 0x000000050c0a7224 */ /* 0x000fce00078e020a */
.L_x_10541:
[----:B------:R-:W2:Y:S01]  /*b940*/  S2R R5, SR_TID.X ;  /* 0x0000000000057919 */ /* 0x000ea20000002100 */
[----:B-1----:R-:W-:Y:S02]  /*b950*/  LEA R8, R16, UR37, 0x3 ;  /* 0x0000002510087c11 */ /* 0x002fe4000f8e18ff */
[----:B--2---:R-:W-:Y:S02]  /*b960*/  LOP3.LUT R9, R5, 0x7f, RZ, 0xc0, !PT ;  /* 0x0000007f05097812 */ /* 0x004fe400078ec0ff */
[----:B------:R-:W-:Y:S02]  /*b970*/  SHF.L.U32 R5, R17, 0x1f, RZ ;  /* 0x0000001f11057819 */ /* 0x000fe400000006ff */
[----:B------:R-:W-:Y:S02]  /*b980*/  ISETP.NE.AND P3, PT, R9, RZ, PT ;  /* 0x000000ff0900720c */ /* 0x000fe40003f65270 */
[----:B------:R-:W1:Y:S02]  /*b990*/  SYNCS.PHASECHK.TRANS64.TRYWAIT P2, [R8+URZ+0x22840], R5 ;  /* 0x02284005080075a7 */ /* 0x000e64000804017f */
[----:B-1----:R-:W-:Y:S09]  /*b9a0*/  @!P2 BRA `(.L_x_10542) ;  /* 0x00000020007ca947 */ /* 0x002ff20003800000 */
.L_x_10593:
[----:B------:R-:W-:Y:S05]  /*b9b0*/  @P3 BRA `(.L_x_10543) ;  /* 0x0000000000143947 */ /* 0x000fea0003800000 */
[----:B------:R-:W-:Y:S01]  /*b9c0*/  ISETP.NE.AND P2, PT, R19, RZ, PT ;  /* 0x000000ff1300720c */ /* 0x000fe20003f45270 */
[----:B-1----:R-:W-:-:S04]  /*b9d0*/  IMAD.MOV.U32 R5, RZ, RZ, 0x3000 ;  /* 0x00003000ff057424 */ /* 0x002fc800078e00ff */
[----:B------:R2:W-:Y:S08]  /*b9e0*/  SYNCS.ARRIVE.TRANS64 RZ, [R8+URZ+0x22830], R5 ;  /* 0x0228300508ff79a7 */ /* 0x0005f0000800003f */
[----:B------:R-:W-:Y:S05]  /*b9f0*/  @!P2 BRA `(.L_x_10543) ;  /* 0x000000000004a947 */ /* 0x000fea0003800000 */
[----:B------:R-:W-:Y:S01]  /*ba00*/  BPT.TRAP 0x1 ;  /* 0x000000040000795c */ /* 0x000fe20000300000 */
.L_x_10543:
        /* <DEDUP_REMOVED lines=16> */
.L_x_10540:
        /* <DEDUP_REMOVED lines=24> */
.L_x_10594:
        /* <DEDUP_REMOVED lines=10> */
.L_x_10595:
[----:B------:R-:W-:Y:S05]  /*bd30*/  @P3 BRA `(.L_x_10548) ;  /* 0x0000000000143947 */ /* 0x000fea0003800000 */
[----:B------:R-:W-:Y:S02]  /*bd40*/  ISETP.NE.AND P2, PT, R19, RZ, PT ;  /* 0x000000ff1300720c */ /* 0x000fe40003f45270 */
[----:B-1----:R-:W-:-:S04]  /*bd50*/  MOV R5, 0xc000 ;  /* 0x0000c00000057802 */ /* 0x002fc80000000f00 */
[----:B------:R2:W-:Y:S07]  /*bd60*/  SYNCS.ARRIVE.TRANS64 RZ, [R8+URZ+0x22850], R5 ;  /* 0x0228500508ff79a7 */ /* 0x0005ee000800003f */
[----:B------:R-:W-:Y:S05]  /*bd70*/  @!P2 BRA `(.L_x_10548) ;  /* 0x000000000004a947 */ /* 0x000fea0003800000 */
[----:B------:R-:W-:Y:S01]  /*bd80*/  BPT.TRAP 0x1 ;  /* 0x000000040000795c */ /* 0x000fe20000300000 */
.L_x_10548:
        /* <DEDUP_REMOVED lines=31> */
.L_x_10546:
[----:B------:R-:W-:Y:S05]  /*bf80*/  BSYNC B0 ;  /* 0x0000000000007941 */ /* 0x000fea0003800000 */
.L_x_10545:
[----:B------:R-:W-:-:S06]  /*bf90*/  UISETP.GE.AND UP0, UPT, UR38, 0x2, UPT ;  /* 0x000000022600788c */ /* 0x000fcc000bf06270 */
[----:B------:R-:W-:-:S13]  /*bfa0*/  PLOP3.LUT P2, PT, PT, PT, UP0, 0x80, 0x0 ;  /* 0x000000000000781c */ /* 0x000fda0003f4f008 */
[----:B------:R-:W-:Y:S05]  /*bfb0*/  @!P2 BRA `(.L_x_10549) ;  /* 0x0000001000aca947 */ /* 0x000fea0003800000 */
[----:B------:R-:W-:Y:S02]  /*bfc0*/  ULOP3.LUT UR6, UR38, 0x1, URZ, 0xc0, !UPT ;  /* 0x0000000126067892 */ /* 0x000fe4000f8ec03f */
[----:B------:R-:W-:Y:S02]  /*bfd0*/  IMAD.U32 R9, RZ, RZ, UR38 ;  /* 0x00000026ff097e24 */ /* 0x000fe4000f8e00ff */
[----:B------:R-:W-:-:S03]  /*bfe0*/  UISETP.NE.U32.AND UP0, UPT, UR6, 0x1, UPT ;  /* 0x000000010600788c */ /* 0x000fc6000bf05070 */
[----:B------:R-:W-:-:S03]  /*bff0*/  IADD3 R9, R9, -0x2, RZ ;  /* 0xfffffffe09097810 */ /* 0x000fc60007ffe0ff */
[----:B------:R-:W-:Y:S02]  /*c000*/  PLOP3.LUT P2, PT, PT, PT, UP0, 0x80, 0x0 ;  /* 0x000000000000781c */ /* 0x000fe40003f4f008 */
[----:B-12---:R-:W-:-:S11]  /*c010*/  IMAD.MOV.U32 R8, RZ, RZ, R9 ;  /* 0x000000ffff087224 */ /* 0x006fd600078e0009 */
[----:B------:R-:W-:Y:S05]  /*c020*/  @!P2 BRA `(.L_x_10550) ;  /* 0x000000040080a947 */ /* 0x000fea0003800000 */
        /* <DEDUP_REMOVED lines=27> */
.L_x_10553:
[----:B-1----:R-:W1:Y:S01]  /*c1e0*/  S2R R2, SR_TID.X ;  /* 0x0000000000027919 */ /* 0x002e620000002100 */
[----:B------:R-:W-:Y:S02]  /*c1f0*/  SHF.L.U32 R3, R17, 0x1f, RZ ;  /* 0x0000001f11037819 */ /* 0x000fe400000006ff */
[----:B-1----:R-:W-:Y:S02]  /*c200*/  LOP3.LUT R5, R2, 0x7f, RZ, 0xc0, !PT ;  /* 0x0000007f02057812 */ /* 0x002fe400078ec0ff */
[----:B------:R-:W-:Y:S02]  /*c210*/  LEA R2, R16, UR37, 0x3 ;  /* 0x0000002510027c11 */ /* 0x000fe4000f8e18ff */
[----:B------:R-:W-:Y:S02]  /*c220*/  ISETP.NE.AND P2, PT, R5, RZ, PT ;  /* 0x000000ff0500720c */ /* 0x000fe40003f45270 */
[----:B------:R-:W1:Y:S02]  /*c230*/  SYNCS.PHASECHK.TRANS64.TRYWAIT P3, [R2+URZ+0x22840], R3 ;  /* 0x02284003020075a7 */ /* 0x000e64000806017f */
[----:B-1----:R-:W-:Y:S09]  /*c240*/  @!P3 BRA `(.L_x_10554) ;  /* 0x000000180094b947 */ /* 0x002ff20003800000 */
.L_x_10596:
[----:B------:R-:W-:Y:S05]  /*c250*/  @P2 BRA `(.L_x_10555) ;  /* 0x0000000000142947 */ /* 0x000fea0003800000 */
[----:B------:R-:W-:Y:S02]  /*c260*/  ISETP.NE.AND P3, PT, R19, RZ, PT ;  /* 0x000000ff1300720c */ /* 0x000fe40003f65270 */
[----:B------:R-:W-:-:S04]  /*c270*/  MOV R5, 0x3000 ;  /* 0x0000300000057802 */ /* 0x000fc80000000f00 */
[----:B------:R2:W-:Y:S07]  /*c280*/  SYNCS.ARRIVE.TRANS64 RZ, [R2+URZ+0x22830], R5 ;  /* 0x0228300502ff79a7 */ /* 0x0005ee000800003f */
[----:B------:R-:W-:Y:S05]  /*c290*/  @!P3 BRA `(.L_x_10555) ;  /* 0x000000000004b947 */ /* 0x000fea0003800000 */
[----:B------:R-:W-:Y:S01]  /*c2a0*/  BPT.TRAP 0x1 ;  /* 0x000000040000795c */ /* 0x000fe20000300000 */
.L_x_10555:
        /* <DEDUP_REMOVED lines=17> */
.L_x_10597:
[----:B------:R-:W-:Y:S05]  /*c3c0*/  @P2 BRA `(.L_x_10557) ;  /* 0x0000000000142947 */ /* 0x000fea0003800000 */
[----:B------:R-:W-:Y:S01]  /*c3d0*/  ISETP.NE.AND P2, PT, R19, RZ, PT ;  /* 0x000000ff1300720c */ /* 0x000fe20003f45270 */
[----:B-12---:R-:W-:-:S04]  /*c3e0*/  IMAD.MOV.U32 R3, RZ, RZ, 0xc000 ;  /* 0x0000c000ff037424 */ /* 0x006fc800078e00ff */
[----:B------:R3:W-:Y:S08]  /*c3f0*/  SYNCS.ARRIVE.TRANS64 RZ, [R2+URZ+0x22850], R3 ;  /* 0x0228500302ff79a7 */ /* 0x0007f0000800003f */
[----:B------:R-:W-:Y:S05]  /*c400*/  @!P2 BRA `(.L_x_10557) ;  /* 0x000000000004a947 */ /* 0x000fea0003800000 */
[----:B------:R-:W-:Y:S01]  /*c410*/  BPT.TRAP 0x1 ;  /* 0x000000040000795c */ /* 0x000fe20000300000 */
.L_x_10557:
        /* <DEDUP_REMOVED lines=30> */
.L_x_10552:
[----:B------:R-:W-:Y:S05]  /*c600*/  BSYNC B0 ;  /* 0x0000000000007941 */ /* 0x000fea0003800000 */
.L_x_10551:
[----:B------:R-:W-:-:S06]  /*c610*/  UIADD3 UR6, UR38, -0x3, URZ ;  /* 0xfffffffd26067890 */ /* 0x000fcc000fffe03f */
[----:B------:R-:W-:-:S07]  /*c620*/  MOV R8, UR6 ;  /* 0x0000000600087c02 */ /* 0x000fce0008000f00 */
.L_x_10550:
[----:B------:R-:W-:Y:S01]  /*c630*/  ISETP.NE.AND P2, PT, R9, RZ, PT ;  /* 0x000000ff0900720c */ /* 0x000fe20003f45270 */
[----:B------:R-:W-:-:S12]  /*c640*/  BSSY B0, `(.L_x_10549) ;  /* 0x00000c2000007945 */ /* 0x000fd80003800000 */
[----:B------:R-:W-:Y:S05]  /*c650*/  @!P2 BRA `(.L_x_10558) ;  /* 0x0000000c0000a947 */ /* 0x000fea0003800000 */
.L_x_10573:
        /* <DEDUP_REMOVED lines=28> */
.L_x_10561:
[----:B------:R-:W1:Y:S01]  /*c820*/  S2R R2, SR_TID.X ;  /* 0x0000000000027919 */ /* 0x000e620000002100 */
[----:B------:R-:W-:Y:S02]  /*c830*/  LEA R3, R9, UR37, 0x3 ;  /* 0x0000002509037c11 */ /* 0x000fe4000f8e18ff */
[----:B-1----:R-:W-:Y:S02]  /*c840*/  LOP3.LUT R5, R2, 0x7f, RZ, 0xc0, !PT ;  /* 0x0000007f02057812 */ /* 0x002fe400078ec0ff */
[----:B------:R-:W-:Y:S02]  /*c850*/  SHF.L.U32 R2, R17, 0x1f, RZ ;  /* 0x0000001f11027819 */ /* 0x000fe400000006ff */
[----:B------:R-:W-:Y:S02]  /*c860*/  ISETP.NE.AND P2, PT, R5, RZ, PT ;  /* 0x000000ff0500720c */ /* 0x000fe40003f45270 */
[----:B------:R-:W1:Y:S02]  /*c870*/  SYNCS.PHASECHK.TRANS64.TRYWAIT P3, [R3+URZ+0x22840], R2 ;  /* 0x02284002030075a7 */ /* 0x000e64000806017f */
[----:B-1----:R-:W-:Y:S09]  /*c880*/  @!P3 BRA `(.L_x_10562) ;  /* 0x00000014002cb947 */ /* 0x002ff20003800000 */
.L_x_10598:
[----:B------:R-:W-:Y:S05]  /*c890*/  @P2 BRA `(.L_x_10563) ;  /* 0x0000000000142947 */ /* 0x000fea0003800000 */
[----:B------:R-:W-:Y:S01]  /*c8a0*/  ISETP.NE.AND P3, PT, R19, RZ, PT ;  /* 0x000000ff1300720c */ /* 0x000fe20003f65270 */
[----:B------:R-:W-:-:S04]  /*c8b0*/  IMAD.MOV.U32 R12, RZ, RZ, 0x3000 ;  /* 0x00003000ff0c7424 */ /* 0x000fc800078e00ff */
[----:B------:R2:W-:Y:S08]  /*c8c0*/  SYNCS.ARRIVE.TRANS64 RZ, [R3+URZ+0x22830], R12 ;  /* 0x0228300c03ff79a7 */ /* 0x0005f0000800003f */
[----:B------:R-:W-:Y:S05]  /*c8d0*/  @!P3 BRA `(.L_x_10563) ;  /* 0x000000000004b947 */ /* 0x000fea0003800000 */
[----:B------:R-:W-:Y:S01]  /*c8e0*/  BPT.TRAP 0x1 ;  /* 0x000000040000795c */ /* 0x000fe20000300000 */
.L_x_10563:
        /* <DEDUP_REMOVED lines=17> */
.L_x_10599:
[----:B------:R-:W-:Y:S05]  /*ca00*/  @P2 BRA `(.L_x_10565) ;  /* 0x0000000000142947 */ /* 0x000fea0003800000 */
[----:B------:R-:W-:Y:S02]  /*ca10*/  ISETP.NE.AND P2, PT, R19, RZ, PT ;  /* 0x000000ff1300720c */ /* 0x000fe40003f45270 */
[----:B-1-3--:R-:W-:-:S04]  /*ca20*/  MOV R2, 0xc000 ;  /* 0x0000c00000027802 */ /* 0x00afc80000000f00 */
[----:B------:R4:W-:Y:S07]  /*ca30*/  SYNCS.ARRIVE.TRANS64 RZ, [R3+URZ+0x22850], R2 ;  /* 0x0228500203ff79a7 */ /* 0x0009ee000800003f */
[----:B------:R-:W-:Y:S05]  /*ca40*/  @!P2 BRA `(.L_x_10565) ;  /* 0x000000000004a947 */ /* 0x000fea0003800000 */
[----:B------:R-:W-:Y:S01]  /*ca50*/  BPT.TRAP 0x1 ;  /* 0x000000040000795c */ /* 0x000fe20000300000 */
.L_x_10565:
        /* <DEDUP_REMOVED lines=30> */
.L_x_10560:
[----:B------:R-:W-:Y:S05]  /*cc40*/  BSYNC B1 ;  /* 0x0000000000017941 */ /* 0x000fea0003800000 */
.L_x_10559:
        /* <DEDUP_REMOVED lines=18> */
[----:B------:R-:W-:Y:S02]  /*cd70*/  SHF.R.S32.HI R3, RZ, 0x1f, R11 ;  /* 0x0000001fff037819 */ /* 0x000fe4000001140b */
[----:B------:R-:W-:-:S05]  /*cd80*/  MOV R2, R11 ;  /* 0x0000000b00027202 */ /* 0x000fca0000000f00 */
[----:B------:R-:W-:-:S04]  /*cd90*/  IMAD.WIDE.U32 R2, R6, UR4, R2 ;  /* 0x0000000406027c25 */ /* 0x000fc8000f8e0002 */
[----:B------:R-:W-:Y:S01]  /*cda0*/  IMAD.IADD R3, R13, 0x1, R3 ;  /* 0x000000010d037824 */ /* 0x000fe200078e0203 */
[----:B---3--:R-:W-:-:S04]  /*cdb0*/  LEA R4, P2, R2, R4, 0x2 ;  /* 0x0000000402047211 */ /* 0x008fc800078410ff */
[----:B------:R-:W-:-:S05]  /*cdc0*/  LEA.HI.X R5, R2, R5, R3, 0x2, P2 ;  /* 0x0000000502057211 */ /* 0x000fca00010f1403 */
[----:B------:R1:W5:Y:S01]  /*cdd0*/  LDG.E R4, desc[UR46][R4.64] ;  /* 0x0000002e04047981 */ /* 0x000362000c1e1900 */
[----:B------:R-:W-:-:S05]  /*cde0*/  IADD3 R2, -R11, RZ, RZ ;  /* 0x000000ff0b027210 */ /* 0x000fca0007ffe1ff */
[----:B------:R-:W-:-:S07]  /*cdf0*/  IMAD R10, R9, R2, R10 ;  /* 0x00000002090a7224 */ /* 0x000fce00078e020a */
.L_x_10568:
[----:B------:R-:W1:Y:S01]  /*ce00*/  S2R R2, SR_TID.X ;  /* 0x0000000000027919 */ /* 0x000e620000002100 */
[----:B--2---:R-:W-:Y:S02]  /*ce10*/  SHF.L.U32 R3, R17, 0x1f, RZ ;  /* 0x0000001f11037819 */ /* 0x004fe400000006ff */
[----:B-1----:R-:W-:Y:S02]  /*ce20*/  LOP3.LUT R5, R2, 0x7f, RZ, 0xc0, !PT ;  /* 0x0000007f02057812 */ /* 0x002fe400078ec0ff */
[----:B------:R-:W-:Y:S02]  /*ce30*/  LEA R2, R16, UR37, 0x3 ;  /* 0x0000002510027c11 */ /* 0x000fe4000f8e18ff */
[----:B------:R-:W-:Y:S02]  /*ce40*/  ISETP.NE.AND P2, PT, R5, RZ, PT ;  /* 0x000000ff0500720c */ /* 0x000fe40003f45270 */
[----:B------:R-:W1:Y:S02]  /*ce50*/  SYNCS.PHASECHK.TRANS64.TRYWAIT P3, [R2+URZ+0x22840], R3 ;  /* 0x02284003020075a7 */ /* 0x000e64000806017f */
[----:B-1----:R-:W-:Y:S09]  /*ce60*/  @!P3 BRA `(.L_x_10569) ;  /* 0x0000000c00dcb947 */ /* 0x002ff20003800000 */
.L_x_10600:
[----:B------:R-:W-:Y:S05]  /*ce70*/  @P2 BRA `(.L_x_10570) ;  /* 0x0000000000142947 */ /* 0x000fea0003800000 */
[----:B------:R-:W-:Y:S01]  /*ce80*/  ISETP.NE.AND P3, PT, R19, RZ, PT ;  /* 0x000000ff1300720c */ /* 0x000fe20003f65270 */
[----:B------:R-:W-:-:S04]  /*ce90*/  IMAD.MOV.U32 R5, RZ, RZ, 0x3000 ;  /* 0x00003000ff057424 */ /* 0x000fc800078e00ff */
[----:B------:R2:W-:Y:S08]  /*cea0*/  SYNCS.ARRIVE.TRANS64 RZ, [R2+URZ+0x22830], R5 ;  /* 0x0228300502ff79a7 */ /* 0x0005f0000800003f */
[----:B------:R-:W-:Y:S05]  /*ceb0*/  @!P3 BRA `(.L_x_10570) ;  /* 0x000000000004b947 */ /* 0x000fea0003800000 */
[----:B------:R-:W-:Y:S01]  /*cec0*/  BPT.TRAP 0x1 ;  /* 0x000000040000795c */ /* 0x000fe20000300000 */
.L_x_10570:
        /* <DEDUP_REMOVED lines=17> */
.L_x_10601:
[----:B------:R-:W-:Y:S05]  /*cfe0*/  @P2 BRA `(.L_x_10572) ;  /* 0x0000000000142947 */ /* 0x000fea0003800000 */
[----:B------:R-:W-:Y:S02]  /*cff0*/  ISETP.NE.AND P2, PT, R19, RZ, PT ;  /* 0x000000ff1300720c */ /* 0x000fe40003f45270 */
[----:B-1-3--:R-:W-:-:S04]  /*d000*/  MOV R3, 0xc000 ;  /* 0x0000c00000037802 */ /* 0x00afc80000000f00 */
[----:B------:R4:W-:Y:S07]  /*d010*/  SYNCS.ARRIVE.TRANS64 RZ, [R2+URZ+0x22850], R3 ;  /* 0x0228500302ff79a7 */ /* 0x0009ee000800003f */
[----:B------:R-:W-:Y:S05]  /*d020*/  @!P2 BRA `(.L_x_10572) ;  /* 0x000000000004a947 */ /* 0x000fea0003800000 */
[----:B------:R-:W-:Y:S01]  /*d030*/  BPT.TRAP 0x1 ;  /* 0x000000040000795c */ /* 0x000fe20000300000 */
.L_x_10572:
        /* <DEDUP_REMOVED lines=30> */
.L_x_10567:
[----:B------:R-:W-:Y:S05]  /*d220*/  BSYNC B1 ;  /* 0x0000000000017941 */ /* 0x000fea0003800000 */
.L_x_10566:
[C---:B------:R-:W-:Y:S01]  /*d230*/  ISETP.GT.AND P2, PT, R8.reuse, 0x1, PT ;  /* 0x000000010800780c */ /* 0x040fe20003f44270 */
[----:B------:R-:W-:-:S12]  /*d240*/  VIADD R8, R8, 0xfffffffe ;  /* 0xfffffffe08087836 */ /* 0x000fd80000000000 */
[----:B------:R-:W-:Y:S05]  /*d250*/  @P2 BRA `(.L_x_10573) ;  /* 0xfffffff400002947 */ /* 0x000fea000383ffff */
.L_x_10558:
[----:B------:R-:W-:Y:S05]  /*d260*/  BSYNC B0 ;  /* 0x0000000000007941 */ /* 0x000fea0003800000 */
.L_x_10549:
        /* <DEDUP_REMOVED lines=18> */
.L_x_10575:
[----:B------:R-:W-:Y:S05]  /*d390*/  BSYNC B0 ;  /* 0x0000000000007941 */ /* 0x000fea0003800000 */
.L_x_10574:
[----:B------:R-:W-:Y:S01]  /*d3a0*/  SEL R16, R16, RZ, P0 ;  /* 0x000000ff10107207 */ /* 0x000fe20000000000 */
[----:B------:R-:W-:-:S07]  /*d3b0*/  IMAD.MOV.U32 R13, RZ, RZ, R18 ;  /* 0x000000ffff0d7224 */ /* 0x000fce00078e0012 */
.L_x_10534:
[----:B------:R-:W-:Y:S05]  /*d3c0*/  BSYNC B6 ;  /* 0x0000000000067941 */ /* 0x000fea0003800000 */
.L_x_10532:
[----:B------:R-:W-:-:S03]  /*d3d0*/  UMOV UR6, 0xffffffff ;  /* 0xffffffff00067882 */ /* 0x000fc60000000000 */
[----:B------:R-:W-:Y:S05]  /*d3e0*/  BRA.DIV UR6, `(.L_x_10576) ;  /* 0x0000000a06a47947 */ /* 0x000fea000b800000 */
[----:B------:R1:W1:Y:S02]  /*d3f0*/  SHFL.IDX PT, R14, R13, RZ, 0x1f ;  /* 0x00001fff0d0e7589 */ /* 0x00026400000e0000 */
.L_x_10604:
        /* <DEDUP_REMOVED lines=12> */
.L_x_10529:
        /* <DEDUP_REMOVED lines=11> */
.L_x_10605:
        /* <DEDUP_REMOVED lines=14> */
.L_x_10581:
        /* <DEDUP_REMOVED lines=12> */
.L_x_10606:
[----:B------:R-:W2:Y:S02]  /*d710*/  SYNCS.PHASECHK.TRANS64.TRYWAIT P0, [R3+URZ], R0 ;  /* 0x00000000030075a7 */ /* 0x000ea4000800017f */
[----:B--2---:R-:W-:Y:S05]  /*d720*/  @!P0 BRA `(.L_x_10583) ;  /* 0x0000000800208947 */ /* 0x004fea0003800000 */
.L_x_10607:
[----:B------:R-:W-:Y:S05]  /*d730*/  @!P2 BRA `(.L_x_10584) ;  /* 0x000000000004a947 */ /* 0x000fea0003800000 */
[----:B------:R-:W-:Y:S01]  /*d740*/  BPT.TRAP 0x1 ;  /* 0x000000040000795c */ /* 0x000fe20000300000 */
.L_x_10584:
[----:B--2---:R-:W-:-:S05]  /*d750*/  VIADD R3, R7, 0x22860 ;  /* 0x0002286007037836 */ /* 0x004fca0000000000 */
[----:B-1----:R-:W-:-:S04]  /*d760*/  LEA R5, R16, R3, 0x3 ;  /* 0x0000000310057211 */ /* 0x002fc800078e18ff */
[----:B------:R-:W1:Y:S02]  /*d770*/  SYNCS.PHASECHK.TRANS64.TRYWAIT P0, [R5+URZ], R4 ;  /* 0x00000004050075a7 */ /* 0x000e64000800017f */
[----:B-1----:R-:W-:Y:S05]  /*d780*/  @!P0 BRA `(.L_x_10585) ;  /* 0x00000008001c8947 */ /* 0x002fea0003800000 */
.L_x_10608:
[----:B------:R-:W-:-:S07]  /*d790*/  IMAD R3, R2, 0x8, R3 ;  /* 0x0000000802037824 */ /* 0x000fce00078e0203 */
.L_x_10586:
[----:B--2---:R2:W3:Y:S02]  /*d7a0*/  SYNCS.PHASECHK.TRANS64.TRYWAIT P0, [R3+URZ], R0 ;  /* 0x00000000030075a7 */ /* 0x0044e4000800017f */
[----:B---3--:R-:W-:Y:S05]  /*d7b0*/  @!P0 NANOSLEEP.SYNCS 0x989680 ;  /* 0x009896800000895d */ /* 0x008fea0003900000 */
[----:B------:R-:W3:Y:S02]  /*d7c0*/  @!P0 SYNCS.PHASECHK.TRANS64 P0, [R3+URZ], R0 ;  /* 0x00000000030085a7 */ /* 0x000ee4000800007f */
[----:B---3--:R-:W-:Y:S05]  /*d7d0*/  @!P0 BRA `(.L_x_10586) ;  /* 0xfffffffc00f08947 */ /* 0x008fea000383ffff */
.L_x_10580:
[----:B------:R-:W-:Y:S05]  /*d7e0*/  BSYNC B0 ;  /* 0x0000000000007941 */ /* 0x000fea0003800000 */
.L_x_10579:
[----:B------:R-:W-:Y:S05]  /*d7f0*/  EXIT ;  /* 0x000000000000794d */ /* 0x000fea0003800000 */
.L_x_10486:
[----:B-1----:R-:W-:-:S04]  /*d800*/  MOV R3, UR49 ;  /* 0x0000003100037c02 */ /* 0x002fc80008000f00 */
[----:B------:R1:W2:Y:S03]  /*d810*/  SYNCS.PHASECHK.TRANS64.TRYWAIT P0, [R3+URZ+0x22800], R0 ;  /* 0x02280000030075a7 */ /* 0x0002a6000800017f */
[----:B--2---:R-:W-:Y:S05]  /*d820*/  @!P0 NANOSLEEP.SYNCS 0x989680 ;  /* 0x009896800000895d */ /* 0x004fea0003900000 */
[----:B------:R-:W2:Y:S02]  /*d830*/  @!P0 SYNCS.PHASECHK.TRANS64 P0, [R3+URZ+0x22800], R0 ;  /* 0x02280000030085a7 */ /* 0x000ea4000800007f */
[----:B--2---:R-:W-:Y:S05]  /*d840*/  @!P0 BRA `(.L_x_10486) ;  /* 0xfffffffc00ec8947 */ /* 0x004fea000383ffff */
[----:B------:R-:W-:Y:S05]  /*d850*/  BRA `(.L_x_10587) ;  /* 0xffffff3c00fc7947 */ /* 0x000fea000383ffff */
.L_x_10490:
[----:B--2---:R-:W-:-:S04]  /*d860*/  IMAD.U32 R0, RZ, RZ, UR21 ;  /* 0x00000015ff007e24 */ /* 0x004fc8000f8e00ff */
[----:B------:R2:W3:Y:S03]  /*d870*/  SYNCS.PHASECHK.TRANS64.TRYWAIT P1, [R0+URZ+0x22830], R7 ;  /* 0x02283007000075a7 */ /* 0x0004e6000802017f */
[----:B---3--:R-:W-:Y:S05]  /*d880*/  @!P1 NANOSLEEP.SYNCS 0x989680 ;  /* 0x009896800000995d */ /* 0x008fea0003900000 */
[----:B------:R-:W3:Y:S02]  /*d890*/  @!P1 SYNCS.PHASECHK.TRANS64 P1, [R0+URZ+0x22830], R7 ;  /* 0x02283007000095a7 */ /* 0x000ee4000802007f */
[----:B---3--:R-:W-:Y:S05]  /*d8a0*/  @!P1 BRA `(.L_x_10490) ;  /* 0xfffffffc00ec9947 */ /* 0x008fea000383ffff */
[----:B------:R-:W-:Y:S05]  /*d8b0*/  BRA `(.L_x_10489) ;  /* 0xffffff4000207947 */ /* 0x000fea000383ffff */
.L_x_10494:
[----:B--2---:R2:W3:Y:S02]  /*d8c0*/  SYNCS.PHASECHK.TRANS64.TRYWAIT P2, [R8+URZ+0x22850], R7 ;  /* 0x02285007080075a7 */ /* 0x0044e4000804017f */
[----:B---3--:R-:W-:Y:S05]  /*d8d0*/  @!P2 NANOSLEEP.SYNCS 0x989680 ;  /* 0x009896800000a95d */ /* 0x008fea0003900000 */
[----:B------:R-:W3:Y:S02]  /*d8e0*/  @!P2 SYNCS.PHASECHK.TRANS64 P2, [R8+URZ+0x22850], R7 ;  /* 0x022850070800a5a7 */ /* 0x000ee4000804007f */
[----:B---3--:R-:W-:Y:S05]  /*d8f0*/  @!P2 BRA `(.L_x_10494) ;  /* 0xfffffffc00f0a947 */ /* 0x008fea000383ffff */
[----:B------:R-:W-:Y:S05]  /*d900*/  BRA `(.L_x_10493) ;  /* 0xffffff5c008c7947 */ /* 0x000fea000383ffff */
.L_x_10499:
[----:B--2---:R-:W-:-:S04]  /*d910*/  MOV R5, UR30 ;  /* 0x0000001e00057c02 */ /* 0x004fc80008000f00 */
[----:B------:R2:W3:Y:S03]  /*d920*/  SYNCS.PHASECHK.TRANS64.TRYWAIT P2, [R5+URZ+0x22830], R6 ;  /* 0x02283006050075a7 */ /* 0x0004e6000804017f */
[----:B---3--:R-:W-:Y:S05]  /*d930*/  @!P2 NANOSLEEP.SYNCS 0x989680 ;  /* 0x009896800000a95d */ /* 0x008fea0003900000 */
[----:B------:R-:W3:Y:S02]  /*d940*/  @!P2 SYNCS.PHASECHK.TRANS64 P2, [R5+URZ+0x22830], R6 ;  /* 0x022830060500a5a7 */ /* 0x000ee4000804007f */
[----:B---3--:R-:W-:Y:S05]  /*d950*/  @!P2 BRA `(.L_x_10499) ;  /* 0xfffffffc00eca947 */ /* 0x008fea000383ffff */
[----:B------:R-:W-:Y:S05]  /*d960*/  BRA `(.L_x_10498) ;  /* 0xffffff6000a87947 */ /* 0x000fea000383ffff */
.L_x_10503:
[----:B--2---:R2:W3:Y:S02]  /*d970*/  SYNCS.PHASECHK.TRANS64.TRYWAIT P2, [R185+URZ+0x22850], R6 ;  /* 0x02285006b90075a7 */ /* 0x0044e4000804017f */
[----:B---3--:R-:W-:Y:S05]  /*d980*/  @!P2 NANOSLEEP.SYNCS 0x989680 ;  /* 0x009896800000a95d */ /* 0x008fea0003900000 */
[----:B------:R-:W3:Y:S02]  /*d990*/  @!P2 SYNCS.PHASECHK.TRANS64 P2, [R185+URZ+0x22850], R6 ;  /* 0x02285006b900a5a7 */ /* 0x000ee4000804007f */
[----:B---3--:R-:W-:Y:S05]  /*d9a0*/  @!P2 BRA `(.L_x_10503) ;  /* 0xfffffffc00f0a947 */ /* 0x008fea000383ffff */
[----:B------:R-:W-:Y:S05]  /*d9b0*/  BRA `(.L_x_10502) ;  /* 0xffffff8800007947 */ /* 0x000fea000383ffff */
.L_x_10509:
[----:B--2---:R-:W-:-:S04]  /*d9c0*/  IMAD.U32 R5, RZ, RZ, UR23 ;  /* 0x00000017ff057e24 */ /* 0x004fc8000f8e00ff */
[----:B------:R2:W3:Y:S03]  /*d9d0*/  SYNCS.PHASECHK.TRANS64.TRYWAIT P2, [R5+URZ+0x22830], R6 ;  /* 0x02283006050075a7 */ /* 0x0004e6000804017f */
[----:B---3--:R-:W-:Y:S05]  /*d9e0*/  @!P2 NANOSLEEP.SYNCS 0x989680 ;  /* 0x009896800000a95d */ /* 0x008fea0003900000 */
[----:B------:R-:W3:Y:S02]  /*d9f0*/  @!P2 SYNCS.PHASECHK.TRANS64 P2, [R5+URZ+0x22830], R6 ;  /* 0x022830060500a5a7 */ /* 0x000ee4000804007f */
[----:B---3--:R-:W-:Y:S05]  /*da00*/  @!P2 BRA `(.L_x_10509) ;  /* 0xfffffffc00eca947 */ /* 0x008fea000383ffff */
[----:B------:R-:W-:Y:S05]  /*da10*/  BRA `(.L_x_10508) ;  /* 0xffffff8800fc7947 */ /* 0x000fea000383ffff */
.L_x_10513:
[----:B--2---:R2:W3:Y:S02]  /*da20*/  SYNCS.PHASECHK.TRANS64.TRYWAIT P2, [R199+URZ+0x22850], R6 ;  /* 0x02285006c70075a7 */ /* 0x0044e4000804017f */
[----:B---3--:R-:W-:Y:S05]  /*da30*/  @!P2 NANOSLEEP.SYNCS 0x989680 ;  /* 0x009896800000a95d */ /* 0x008fea0003900000 */
[----:B------:R-:W3:Y:S02]  /*da40*/  @!P2 SYNCS.PHASECHK.TRANS64 P2, [R199+URZ+0x22850], R6 ;  /* 0x02285006c700a5a7 */ /* 0x000ee4000804007f */
[----:B---3--:R-:W-:Y:S05]  /*da50*/  @!P2 BRA `(.L_x_10513) ;  /* 0xfffffffc00f0a947 */ /* 0x008fea000383ffff */
[----:B------:R-:W-:Y:S05]  /*da60*/  BRA `(.L_x_10512) ;  /* 0xffffffa800907947 */ /* 0x000fea000383ffff */
.L_x_10538:
        /* <DEDUP_REMOVED lines=10> */
.L_x_10588:
[----:B------:R-:W-:Y:S05]  /*db10*/  BRA `(.L_x_10589) ;  /* 0xffffffdc00247947 */ /* 0x000fea000383ffff */
.L_x_10539:
[----:B------:R-:W-:Y:S01]  /*db20*/  BSSY B0, `(.L_x_10590) ;  /* 0x0000006000007945 */ /* 0x000fe20003800000 */
[----:B------:R-:W-:-:S07]  /*db30*/  MOV R15, 0xffffffff ;  /* 0xffffffff000f7802 */ /* 0x000fce0000000f00 */
[----:B------:R-:W-:Y:S05]  /*db40*/  WARPSYNC.COLLECTIVE R15, `(.L_x_10591) ;  /* 0x000000000f0c7348 */ /* 0x000fea0003c00000 */
[----:B------:R-:W-:Y:S02]  /*db50*/  ELECT P6, UR62, PT ;  /* 0x00000000003e782f */ /* 0x000fe400038c0000 */
[----:B------:R-:W-:Y:S01]  /*db60*/  MOV R14, UR62 ;  /* 0x0000003e000e7c02 */ /* 0x000fe20008000f00 */
[----:B------:R-:W-:Y:S10]  /*db70*/  ENDCOLLECTIVE ;  /* 0x000000000000791b */ /* 0x000ff40003800000 */
.L_x_10591:
[----:B------:R-:W-:Y:S05]  /*db80*/  BSYNC B0 ;  /* 0x0000000000007941 */ /* 0x000fea0003800000 */
.L_x_10590:
[----:B------:R-:W-:Y:S05]  /*db90*/  BRA `(.L_x_10592) ;  /* 0xffffffdc00147947 */ /* 0x000fea000383ffff */
.L_x_10542:
[----:B-1----:R1:W2:Y:S02]  /*dba0*/  SYNCS.PHASECHK.TRANS64.TRYWAIT P2, [R8+URZ+0x22840], R5 ;  /* 0x02284005080075a7 */ /* 0x0022a4000804017f */
[----:B--2---:R-:W-:Y:S05]  /*dbb0*/  @!P2 NANOSLEEP.SYNCS 0x989680 ;  /* 0x009896800000a95d */ /* 0x004fea0003900000 */
[----:B------:R-:W2:Y:S02]  /*dbc0*/  @!P2 SYNCS.PHASECHK.TRANS64 P2, [R8+URZ+0x22840], R5 ;  /* 0x022840050800a5a7 */ /* 0x000ea4000804007f */
[----:B--2---:R-:W-:Y:S05]  /*dbd0*/  @!P2 BRA `(.L_x_10542) ;  /* 0xfffffffc00f0a947 */ /* 0x004fea000383ffff */
[----:B------:R-:W-:Y:S05]  /*dbe0*/  BRA `(.L_x_10593) ;  /* 0xffffffdc00707947 */ /* 0x000fea000383ffff */
.L_x_10544:
[----:B-1----:R-:W-:-:S04]  /*dbf0*/  IMAD.U32 R8, RZ, RZ, UR37 ;  /* 0x00000025ff087e24 */ /* 0x002fc8000f8e00ff */
[----:B------:R1:W2:Y:S03]  /*dc00*/  SYNCS.PHASECHK.TRANS64.TRYWAIT P2, [R8+URZ+0x22820], R5 ;  /* 0x02282005080075a7 */ /* 0x0002a6000804017f */
[----:B--2---:R-:W-:Y:S05]  /*dc10*/  @!P2 NANOSLEEP.SYNCS 0x989680 ;  /* 0x009896800000a95d */ /* 0x004fea0003900000 */
[----:B------:R-:W2:Y:S02]  /*dc20*/  @!P2 SYNCS.PHASECHK.TRANS64 P2, [R8+URZ+0x22820], R5 ;  /* 0x022820050800a5a7 */ /* 0x000ea4000804007f */
[----:B--2---:R-:W-:Y:S05]  /*dc30*/  @!P2 BRA `(.L_x_10544) ;  /* 0xfffffffc00eca947 */ /* 0x004fea000383ffff */
[----:B------:R-:W-:Y:S05]  /*dc40*/  BRA `(.L_x_10594) ;  /* 0xffffffe000107947 */ /* 0x000fea000383ffff */
.L_x_10547:
[----:B-1----:R1:W2:Y:S02]  /*dc50*/  SYNCS.PHASECHK.TRANS64.TRYWAIT P2, [R8+URZ+0x22860], R5 ;  /* 0x02286005080075a7 */ /* 0x0022a4000804017f */
[----:B--2---:R-:W-:Y:S05]  /*dc60*/  @!P2 NANOSLEEP.SYNCS 0x989680 ;  /* 0x009896800000a95d */ /* 0x004fea0003900000 */
[----:B------:R-:W2:Y:S02]  /*dc70*/  @!P2 SYNCS.PHASECHK.TRANS64 P2, [R8+URZ+0x22860], R5 ;  /* 0x022860050800a5a7 */ /* 0x000ea4000804007f */
[----:B--2---:R-:W-:Y:S05]  /*dc80*/  @!P2 BRA `(.L_x_10547) ;  /* 0xfffffffc00f0a947 */ /* 0x004fea000383ffff */
[----:B------:R-:W-:Y:S05]  /*dc90*/  BRA `(.L_x_10595) ;  /* 0xffffffe000247947 */ /* 0x000fea000383ffff */
.L_x_10554:
[----:B-1----:R1:W2:Y:S02]  /*dca0*/  SYNCS.PHASECHK.TRANS64.TRYWAIT P3, [R2+URZ+0x22840], R3 ;  /* 0x02284003020075a7 */ /* 0x0022a4000806017f */
[----:B--2---:R-:W-:Y:S05]  /*dcb0*/  @!P3 NANOSLEEP.SYNCS 0x989680 ;  /* 0x009896800000b95d */ /* 0x004fea0003900000 */
[----:B------:R-:W2:Y:S02]  /*dcc0*/  @!P3 SYNCS.PHASECHK.TRANS64 P3, [R2+URZ+0x22840], R3 ;  /* 0x022840030200b5a7 */ /* 0x000ea4000806007f */
[----:B--2---:R-:W-:Y:S05]  /*dcd0*/  @!P3 BRA `(.L_x_10554) ;  /* 0xfffffffc00f0b947 */ /* 0x004fea000383ffff */
[----:B------:R-:W-:Y:S05]  /*dce0*/  BRA `(.L_x_10596) ;  /* 0xffffffe400587947 */ /* 0x000fea000383ffff */
.L_x_10556:
[----:B--2---:R2:W3:Y:S02]  /*dcf0*/  SYNCS.PHASECHK.TRANS64.TRYWAIT P3, [R2+URZ+0x22860], R3 ;  /* 0x02286003020075a7 */ /* 0x0044e4000806017f */
[----:B---3--:R-:W-:Y:S05]  /*dd00*/  @!P3 NANOSLEEP.SYNCS 0x989680 ;  /* 0x009896800000b95d */ /* 0x008fea0003900000 */
[----:B------:R-:W3:Y:S02]  /*dd10*/  @!P3 SYNCS.PHASECHK.TRANS64 P3, [R2+URZ+0x22860], R3 ;  /* 0x022860030200b5a7 */ /* 0x000ee4000806007f */
[----:B---3--:R-:W-:Y:S05]  /*dd20*/  @!P3 BRA `(.L_x_10556) ;  /* 0xfffffffc00f0b947 */ /* 0x008fea000383ffff */
[----:B------:R-:W-:Y:S05]  /*dd30*/  BRA `(.L_x_10597) ;  /* 0xffffffe400a07947 */ /* 0x000fea000383ffff */
.L_x_10562:
[----:B-1----:R1:W2:Y:S02]  /*dd40*/  SYNCS.PHASECHK.TRANS64.TRYWAIT P3, [R3+URZ+0x22840], R2 ;  /* 0x02284002030075a7 */ /* 0x0022a4000806017f */
[----:B--2---:R-:W-:Y:S05]  /*dd50*/  @!P3 NANOSLEEP.SYNCS 0x989680 ;  /* 0x009896800000b95d */ /* 0x004fea0003900000 */
[----:B------:R-:W2:Y:S02]  /*dd60*/  @!P3 SYNCS.PHASECHK.TRANS64 P3, [R3+URZ+0x22840], R2 ;  /* 0x022840020300b5a7 */ /* 0x000ea4000806007f */
[----:B--2---:R-:W-:Y:S05]  /*dd70*/  @!P3 BRA `(.L_x_10562) ;  /* 0xfffffffc00f0b947 */ /* 0x004fea000383ffff */
[----:B------:R-:W-:Y:S05]  /*dd80*/  BRA `(.L_x_10598) ;  /* 0xffffffe800c07947 */ /* 0x000fea000383ffff */
.L_x_10564:
[----:B---3--:R3:W4:Y:S02]  /*dd90*/  SYNCS.PHASECHK.TRANS64.TRYWAIT P3, [R3+URZ+0x22860], R2 ;  /* 0x02286002030075a7 */ /* 0x008724000806017f */
[----:B----4-:R-:W-:Y:S05]  /*dda0*/  @!P3 NANOSLEEP.SYNCS 0x989680 ;  /* 0x009896800000b95d */ /* 0x010fea0003900000 */
[----:B------:R-:W4:Y:S02]  /*ddb0*/  @!P3 SYNCS.PHASECHK.TRANS64 P3, [R3+URZ+0x22860], R2 ;  /* 0x022860020300b5a7 */ /* 0x000f24000806007f */
[----:B----4-:R-:W-:Y:S05]  /*ddc0*/  @!P3 BRA `(.L_x_10564) ;  /* 0xfffffffc00f0b947 */ /* 0x010fea000383ffff */
[----:B------:R-:W-:Y:S05]  /*ddd0*/  BRA `(.L_x_10599) ;  /* 0xffffffec00087947 */ /* 0x000fea000383ffff */
.L_x_10569:
[----:B-1----:R1:W2:Y:S02]  /*dde0*/  SYNCS.PHASECHK.TRANS64.TRYWAIT P3, [R2+URZ+0x22840], R3 ;  /* 0x02284003020075a7 */ /* 0x0022a4000806017f */
[----:B--2---:R-:W-:Y:S05]  /*ddf0*/  @!P3 NANOSLEEP.SYNCS 0x989680 ;  /* 0x009896800000b95d */ /* 0x004fea0003900000 */
[----:B------:R-:W2:Y:S02]  /*de00*/  @!P3 SYNCS.PHASECHK.TRANS64 P3, [R2+URZ+0x22840], R3 ;  /* 0x022840030200b5a7 */ /* 0x000ea4000806007f */
[----:B--2---:R-:W-:Y:S05]  /*de10*/  @!P3 BRA `(.L_x_10569) ;  /* 0xfffffffc00f0b947 */ /* 0x004fea000383ffff */
[----:B------:R-:W-:Y:S05]  /*de20*/  BRA `(.L_x_10600) ;  /* 0xfffffff000107947 */ /* 0x000fea000383ffff */
.L_x_10571:
[----:B---3--:R3:W4:Y:S02]  /*de30*/  SYNCS.PHASECHK.TRANS64.TRYWAIT P3, [R2+URZ+0x22860], R3 ;  /* 0x02286003020075a7 */ /* 0x008724000806017f */
[----:B----4-:R-:W-:Y:S05]  /*de40*/  @!P3 NANOSLEEP.SYNCS 0x989680 ;  /* 0x009896800000b95d */ /* 0x010fea0003900000 */
[----:B------:R-:W4:Y:S02]  /*de50*/  @!P3 SYNCS.PHASECHK.TRANS64 P3, [R2+URZ+0x22860], R3 ;  /* 0x022860030200b5a7 */ /* 0x000f24000806007f */
[----:B----4-:R-:W-:Y:S05]  /*de60*/  @!P3 BRA `(.L_x_10571) ;  /* 0xfffffffc00f0b947 */ /* 0x010fea000383ffff */
[----:B------:R-:W-:Y:S05]  /*de70*/  BRA `(.L_x_10601) ;  /* 0xfffffff000587947 */ /* 0x000fea000383ffff */
.L_x_10576:
[----:B------:R-:W-:Y:S01]  /*de80*/  BSSY B0, `(.L_x_10602) ;  /* 0x0000007000007945 */ /* 0x000fe20003800000 */
[----:B--2---:R-:W-:Y:S01]  /*de90*/  MOV R12, RZ ;  /* 0x000000ff000c7202 */ /* 0x004fe20000000f00 */
[----:B------:R-:W-:Y:S01]  /*dea0*/  IMAD.MOV.U32 R11, RZ, RZ, 0x1f ;  /* 0x0000001fff0b7424 */ /* 0x000fe200078e00ff */
[----:B------:R-:W-:-:S07]  /*deb0*/  MOV R15, 0xffffffff ;  /* 0xffffffff000f7802 */ /* 0x000fce0000000f00 */
[----:B-1-34-:R-:W-:Y:S05]  /*dec0*/  WARPSYNC.COLLECTIVE R15, `(.L_x_10603) ;  /* 0x000000000f087348 */ /* 0x01afea0003c00000 */
[----:B------:R2:W1:Y:S02]  /*ded0*/  SHFL.IDX P6, R14, R13, R12, R11 ;  /* 0x0000000c0d0e7389 */ /* 0x00046400000c000b */
[----:B-1234-:R-:W-:Y:S01]  /*dee0*/  ENDCOLLECTIVE ;  /* 0x000000000000791b */ /* 0x01efe20003800000 */
.L_x_10603:
[----:B------:R-:W-:Y:S05]  /*def0*/  BSYNC B0 ;  /* 0x0000000000007941 */ /* 0x000fea0003800000 */
.L_x_10602:
[----:B------:R-:W-:Y:S05]  /*df00*/  BRA `(.L_x_10604) ;  /* 0xfffffff4003c7947 */ /* 0x000fea000383ffff */
.L_x_10578:
[----:B-1----:R1:W2:Y:S02]  /*df10*/  SYNCS.PHASECHK.TRANS64.TRYWAIT P0, [R7+URZ+0x22820], R0 ;  /* 0x02282000070075a7 */ /* 0x0022a4000800017f */
[----:B--2---:R-:W-:Y:S05]  /*df20*/  @!P0 NANOSLEEP.SYNCS 0x989680 ;  /* 0x009896800000895d */ /* 0x004fea0003900000 */
[----:B------:R-:W2:Y:S02]  /*df30*/  @!P0 SYNCS.PHASECHK.TRANS64 P0, [R7+URZ+0x22820], R0 ;  /* 0x02282000070085a7 */ /* 0x000ea4000800007f */
[----:B--2---:R-:W-:Y:S05]  /*df40*/  @!P0 BRA `(.L_x_10578) ;  /* 0xfffffffc00f08947 */ /* 0x004fea000383ffff */
[----:B------:R-:W-:Y:S05]  /*df50*/  BRA `(.L_x_10605) ;  /* 0xfffffff400847947 */ /* 0x000fea000383ffff */
.L_x_10582:
[----:B-1----:R1:W2:Y:S02]  /*df60*/  SYNCS.PHASECHK.TRANS64.TRYWAIT P0, [R5+URZ], R4 ;  /* 0x00000004050075a7 */ /* 0x0022a4000800017f */
[----:B--2---:R-:W-:Y:S05]  /*df70*/  @!P0 NANOSLEEP.SYNCS 0x989680 ;  /* 0x009896800000895d */ /* 0x004fea0003900000 */
[----:B------:R-:W2:Y:S02]  /*df80*/  @!P0 SYNCS.PHASECHK.TRANS64 P0, [R5+URZ], R4 ;  /* 0x00000004050085a7 */ /* 0x000ea4000800007f */
[----:B--2---:R-:W-:Y:S05]  /*df90*/  @!P0 BRA `(.L_x_10582) ;  /* 0xfffffffc00f08947 */ /* 0x004fea000383ffff */
[----:B------:R-:W-:Y:S05]  /*dfa0*/  BRA `(.L_x_10606) ;  /* 0xfffffff400d87947 */ /* 0x000fea000383ffff */
.L_x_10583:
[----:B--2---:R2:W3:Y:S02]  /*dfb0*/  SYNCS.PHASECHK.TRANS64.TRYWAIT P0, [R3+URZ], R0 ;  /* 0x00000000030075a7 */ /* 0x0044e4000800017f */
[----:B---3--:R-:W-:Y:S05]  /*dfc0*/  @!P0 NANOSLEEP.SYNCS 0x989680 ;  /* 0x009896800000895d */ /* 0x008fea0003900000 */
[----:B------:R-:W3:Y:S02]  /*dfd0*/  @!P0 SYNCS.PHASECHK.TRANS64 P0, [R3+URZ], R0 ;  /* 0x00000000030085a7 */ /* 0x000ee4000800007f */
[----:B---3--:R-:W-:Y:S05]  /*dfe0*/  @!P0 BRA `(.L_x_10583) ;  /* 0xfffffffc00f08947 */ /* 0x008fea000383ffff */
[----:B------:R-:W-:Y:S05]  /*dff0*/  BRA `(.L_x_10607) ;  /* 0xfffffff400cc7947 */ /* 0x000fea000383ffff */
.L_x_10585:
[----:B-1----:R1:W2:Y:S02]  /*e000*/  SYNCS.PHASECHK.TRANS64.TRYWAIT P0, [R5+URZ], R4 ;  /* 0x00000004050075a7 */ /* 0x0022a4000800017f */
[----:B--2---:R-:W-:Y:S05]  /*e010*/  @!P0 NANOSLEEP.SYNCS 0x989680 ;  /* 0x009896800000895d */ /* 0x004fea0003900000 */
[----:B------:R-:W2:Y:S02]  /*e020*/  @!P0 SYNCS.PHASECHK.TRANS64 P0, [R5+URZ], R4 ;  /* 0x00000004050085a7 */ /* 0x000ea4000800007f */
[----:B--2---:R-:W-:Y:S05]  /*e030*/  @!P0 BRA `(.L_x_10585) ;  /* 0xfffffffc00f08947 */ /* 0x004fea000383ffff */
[----:B------:R-:W-:Y:S05]  /*e040*/  BRA `(.L_x_10608) ;  /* 0xfffffff400d07947 */ /* 0x000fea000383ffff */
.L_x_10609:
        /* <DEDUP_REMOVED lines=11> */
.L_x_11974:


//--------------------- .text._ZN7cutlass13device_kernelIN5flash11enable_sm90INS1_16FlashAttnFwdSm90INS1_25CollectiveMainloopFwdSm90ILi2EN4cute5tupleIJNS5_1CILi1EEES8_S8_EEENS6_IJNS7_ILi128EEENS7_ILi96EEENS7_ILi64EEEEEELi256ENS_10bfloat16_tEfNS_4arch4Sm90ELb1ELb0ELb1ELb0ELb0ELb0ELb1ELb1ELb0ELb0ELb0ELb0EEENS1_21CollectiveEpilogueFwdINS6_IJSA_NS7_ILi256EEESB_EEES9_SE_SG_Li256ELb0ELb0ELb0ELb0EEENS1_30DynamicPersistentTileSchedulerILi256ELi32ELb0ELb0ELb1EEEEEEEEEvNT_6ParamsE --------------------------
	.section	.text._ZN7cutlass13device_kernelIN5flash11enable_sm90INS1_16FlashAttnFwdSm90INS1_25CollectiveMainloopFwdSm90ILi2EN4cute5tupleIJNS5_1CILi1EEES8_S8_EEENS6_IJNS7_ILi128EEENS7_ILi96EEENS7_ILi64EEEEEELi256ENS_10bfloat16_tEfNS_4arch4Sm90ELb1ELb0ELb1ELb0ELb0ELb0ELb1ELb1ELb0ELb0ELb0ELb0EEENS1_21CollectiveEpilogueFwdINS6_IJSA_NS7_ILi256EEESB_EEES9_SE_SG_Li256ELb0ELb0ELb0ELb0EEENS1_30DynamicPersistentTileSchedulerILi256ELi32ELb0ELb0ELb1EEEEEEEEEvNT_6ParamsE,"ax",@progbits
	.align	128
.text._ZN7cutlass13device_kernelIN5flash11enable_sm90INS1_16FlashAttnFwdSm90INS1_25CollectiveMainloopFwdSm90ILi2EN4cute5tupleIJNS5_1CILi1EEES8_S8_EEENS6_IJNS7_ILi128EEENS7_ILi96EEENS7_ILi64EEEEEELi256ENS_10bfloat16_tEfNS_4arch4Sm90ELb1ELb0ELb1ELb0ELb0ELb0ELb1ELb1ELb0ELb0ELb0ELb0EEENS1_21CollectiveEpilogueFwdINS6_IJSA_NS7_ILi256EEESB_EEES9_SE_SG_Li256ELb0ELb0ELb0ELb0EEENS1_30DynamicPersistentTileSchedulerILi256ELi32ELb0ELb0ELb1EEEEEEEEEvNT_6ParamsE:
        .type           _ZN7cutlass13device_kernelIN5flash11enable_sm90INS1_16FlashAttnFwdSm90INS1_25CollectiveMainloopFwdSm90ILi2EN4cute5tupleIJNS5_1CILi1EEES8_S8_EEENS6_IJNS7_ILi128EEENS7_ILi96EEENS7_ILi64EEEEEELi256ENS_10bfloat16_tEfNS_4arch4Sm90ELb1ELb0ELb1ELb0ELb0ELb0ELb1ELb1ELb0ELb0ELb0ELb0EEENS1_21CollectiveEpilogueFwdINS6_IJSA_NS7_ILi256EEESB_EEES9_SE_SG_Li256ELb0ELb0ELb0ELb0EEENS1_30DynamicPersistentTileSchedulerILi256ELi32ELb0ELb0ELb1EEEEEEEEEvNT_6ParamsE,@function
        .size           _ZN7cutlass13device_kernelIN5flash11enable_sm90INS1_16FlashAttnFwdSm90INS1_25CollectiveMainloopFwdSm90ILi2EN4cute5tupleIJNS5_1CILi1EEES8_S8_EEENS6_IJNS7_ILi128EEENS7_ILi96EEENS7_ILi64EEEEEELi256ENS_10bfloat16_tEfNS_4arch4Sm90ELb1ELb0ELb1ELb0ELb0ELb0ELb1ELb1ELb0ELb0ELb0ELb0EEENS1_21CollectiveEpilogueFwdINS6_IJSA_NS7_ILi256EEESB_EEES9_SE_SG_Li256ELb0ELb0ELb0ELb0EEENS1_30DynamicPersistentTileSchedulerILi256ELi32ELb0ELb0ELb1EEEEEEEEEvNT_6ParamsE,(.L_x_11975 - _ZN7cutlass13device_kernelIN5flash11enable_sm90INS1_16FlashAttnFwdSm90INS1_25CollectiveMainloopFwdSm90ILi2EN4cute5tupleIJNS5_1CILi1EEES8_S8_EEENS6_IJNS7_ILi128EEENS7_ILi96EEENS7_ILi64EEEEEELi256ENS_10bfloat16_tEfNS_4arch4Sm90ELb1ELb0ELb1ELb0ELb0ELb0ELb1ELb1ELb0ELb0ELb0ELb0EEENS1_21CollectiveEpilogueFwdINS6_IJSA_NS7_ILi256EEESB_EEES9_SE_SG_Li256ELb0ELb0ELb0ELb0EEENS1_30DynamicPersistentTileSchedulerILi256ELi32ELb0ELb0ELb1EEEEEEEEEvNT_6ParamsE)
        .other          _ZN7cutlass13device_kernelIN5flash11enable_sm90INS1_16FlashAttnFwdSm90INS1_25CollectiveMainloopFwdSm90ILi2EN4cute5tupleIJNS5_1CILi1EEES8_S8_EEENS6_IJNS7_ILi128EEENS7_ILi96EEENS7_ILi64EEEEEELi256ENS_10bfloat16_tEfNS_4arch4Sm90ELb1ELb0ELb1ELb0ELb0ELb0ELb1ELb1ELb0ELb0ELb0ELb0EEENS1_21CollectiveEpilogueFwdINS6_IJSA_NS7_ILi256EEESB_EEES9_SE_SG_Li256ELb0ELb0ELb0ELb0EEENS1_30DynamicPersistentTileSchedulerILi256ELi32ELb0ELb0ELb1EEEEEEEEEvNT_6ParamsE,@"STO_CUDA_ENTRY STV_DEFAULT"
_ZN7cutlass13device_kernelIN5flash11enable_sm90INS1_16FlashAttnFwdSm90INS1_25CollectiveMainloopFwdSm90ILi2EN4cute5tupleIJNS5_1CILi1EEES8_S8_EEENS6_IJNS7_ILi128EEENS7_ILi96EEENS7_ILi64EEEEEELi256ENS_10bfloat16_tEfNS_4arch4Sm90ELb1ELb0ELb1ELb0ELb0ELb0ELb1ELb1ELb0ELb0ELb0ELb0EEENS1_21CollectiveEpilogueFwdINS6_IJSA_NS7_ILi256EEESB_EEES9_SE_SG_Li256ELb0ELb0ELb0ELb0EEENS1_30DynamicPersistentTileSchedulerILi256ELi32ELb0ELb0ELb1EEEEEEEEEvNT_6ParamsE:
        /* <DEDUP_REMOVED lines=26> */
.L_x_10611:
[----:B------:R-:W-:Y:S05]  /*01a0*/  BSYNC B0 ;  /* 0x0000000000007941 */ /* 0x000fea0003800000 */
.L_x_10610:
        /* <DEDUP_REMOVED lines=38> */
.L_x_10612:
        /* <DEDUP_REMOVED lines=22> */
.L_x_10613:
        /* <DEDUP_REMOVED lines=18> */
.L_x_10614:
        /* <DEDUP_REMOVED lines=22> */
.L_x_10615:
        /* <DEDUP_REMOVED lines=22> */
.L_x_10616:
[----:B---3--:R-:W-:Y:S01]  /*0950*/  ISETP.NE.AND P0, PT, R2, RZ, PT ;  /* 0x000000ff0200720c */ /* 0x008fe20003f05270 */
[----:B------:R-:W-:Y:S01]  /*0960*/  IMAD.MOV.U32 R2, RZ, RZ, 0x1 ;  /* 0x00000001ff027424 */ /* 0x000fe200078e00ff */
[----:B------:R-:W-:Y:S01]  /*0970*/  NOP ;  /* 0x0000000000007918 */ /* 0x000fe20000000000 */
[----:B------:R-:W-:-:S03]  /*0980*/  ULDC.64 UR46, c[0x0][0x208] ;  /* 0x00008200002e7ab9 */ /* 0x000fc60000000a00 */
[----:B------:R-:W-:-:S05]  /*0990*/  SEL R2, R2, 0x2, !P0 ;  /* 0x0000000202027807 */ /* 0x000fca0004000000 */
[----:B------:R3:W-:Y:S01]  /*09a0*/  STL [R1+0x8], R2 ;  /* 0x0000080201007387 */ /* 0x0007e20000100800 */
[----:B-12-4-:R-:W-:Y:S06]  /*09b0*/  BAR.SYNC.DEFER_BLOCKING 0x0 ;  /* 0x0000000000007b1d */ /* 0x016fec0000010000 */
[----:B------:R-:W-:Y:S05]  /*09c0*/  @!P0 BRA `(.L_x_10617) ;  /* 0x000000b800608947 */ /* 0x000fea0003800000 */
.L_x_10618:
[----:B------:R-:W-:-:S08]  /*09d0*/  NOP ;  /* 0x0000000000007918 */ /* 0x000fd00000000000 */
[----:B------:R-:W1:Y:S02]  /*09e0*/  USETMAXREG.TRY_ALLOC.CTAPOOL UP0, 0xf0 ;  /* 0x000000f0000079c8 */ /* 0x000e640008000600 */
[----:B-1----:R-:W-:-:S13]  /*09f0*/  PLOP3.LUT P0, PT, PT, PT, UP0, 0x80, 0x0 ;  /* 0x000000000000781c */ /* 0x002fda0003f0f008 */
[----:B------:R-:W-:Y:S05]  /*0a00*/  @!P0 BRA `(.L_x_10618) ;  /* 0xfffffffc00f08947 */ /* 0x000fea000383ffff */
[----:B------:R-:W1:Y:S01]  /*0a10*/  S2R R0, SR_TID.X ;  /* 0x0000000000007919 */ /* 0x000e620000002100 */
[----:B------:R-:W2:Y:S08]  /*0a20*/  S2UR UR7, SR_CTAID.X ;  /* 0x00000000000779c3 */ /* 0x000eb00000002500 */
[----:B------:R-:W-:Y:S08]  /*0a30*/  BAR.ARV 0x4, 0x120 ;  /* 0x0104800000007b1d */ /* 0x000ff00000002000 */
[----:B------:R-:W-:Y:S06]  /*0a40*/  BAR.ARV 0x8, 0x120 ;  /* 0x0204800000007b1d */ /* 0x000fec0000002000 */
[----:B-1----:R-:W-:-:S04]  /*0a50*/  SHF.R.U32.HI R0, RZ, 0x7, R0 ;  /* 0x00000007ff007819 */ /* 0x002fc80000011600 */
[----:B------:R-:W-:Y:S02]  /*0a60*/  ISETP.NE.AND P0, PT, R0, 0x1, PT ;  /* 0x000000010000780c */ /* 0x000fe40003f05270 */
[----:B------:R-:W2:Y:S11]  /*0a70*/  LDC R0, c[0x0][0xea8] ;  /* 0x0003aa00ff007b82 */ /* 0x000eb60000000800 */
[----:B------:R-:W-:Y:S06]  /*0a80*/  @!P0 BAR.ARV 0x9, 0x100 ;  /* 0x0244000000008b1d */ /* 0x000fec0000002000 */
[----:B--2---:R-:W-:-:S13]  /*0a90*/  ISETP.LE.AND P0, PT, R0, UR7, PT ;  /* 0x0000000700007c0c */ /* 0x004fda000bf03270 */
[----:B------:R-:W-:Y:S05]  /*0aa0*/  @P0 EXIT ;  /* 0x000000000000094d */ /* 0x000fea0003800000 */
[----:B------:R-:W2:Y:S01]  /*0ab0*/  LDL.LU R11, [R1+0x8] ;  /* 0x00000800010b7983 */ /* 0x000ea20000300800 */
[----:B---3--:R-:W1:Y:S01]  /*0ac0*/  S2R R2, SR_TID.X ;  /* 0x0000000000027919 */ /* 0x008e620000002100 */
[----:B------:R-:W3:Y:S08]  /*0ad0*/  S2UR UR4, SR_CgaCtaId ;  /* 0x00000000000479c3 */ /* 0x000ef00000008800 */
[----:B------:R-:W4:Y:S01]  /*0ae0*/  S2UR UR6, SR_SWINHI ;  /* 0x00000000000679c3 */ /* 0x000f220000002f00 */
[----:B-1----:R-:W-:-:S05]  /*0af0*/  VIADD R227, R2, 0xffffff80 ;  /* 0xffffff8002e37836 */ /* 0x002fca0000000000 */
[----:B------:R-:W-:-:S04]  /*0b00*/  SHF.R.S32.HI R0, RZ, 0x1f, R227 ;  /* 0x0000001fff007819 */ /* 0x000fc800000114e3 */
[----:B------:R-:W-:-:S04]  /*0b10*/  LEA.HI R2, R0, R227, RZ, 0x7 ;  /* 0x000000e300027211 */ /* 0x000fc800078f38ff */
[----:B------:R-:W-:Y:S02]  /*0b20*/  LOP3.LUT R4, R2, 0xffffff80, RZ, 0xc0, !PT ;  /* 0xffffff8002047812 */ /* 0x000fe400078ec0ff */
[CC--:B------:R-:W-:Y:S02]  /*0b30*/  LEA.HI R3, R0.reuse, R227.reuse, RZ, 0x4 ;  /* 0x000000e300037211 */ /* 0x0c0fe400078f20ff */
[----:B------:R-:W-:Y:S02]  /*0b40*/  IADD3 R224, R227, -R4, RZ ;  /* 0x80000004e3e07210 */ /* 0x000fe40007ffe0ff */
[----:B------:R-:W-:Y:S02]  /*0b50*/  LEA.HI R4, R0, R227, RZ, 0x5 ;  /* 0x000000e300047211 */ /* 0x000fe400078f28ff */
[----:B------:R-:W-:Y:S02]  /*0b60*/  SHF.R.S32.HI R6, RZ, 0x4, R3 ;  /* 0x00000004ff067819 */ /* 0x000fe40000011403 */
[----:B------:R-:W-:-:S02]  /*0b70*/  SHF.R.S32.HI R7, RZ, 0x1f, R224 ;  /* 0x0000001fff077819 */ /* 0x000fc400000114e0 */
[----:B------:R-:W-:Y:S02]  /*0b80*/  SHF.R.S32.HI R5, RZ, 0x5, R4 ;  /* 0x00000005ff057819 */ /* 0x000fe40000011404 */
[C---:B------:R-:W-:Y:S02]  /*0b90*/  LOP3.LUT R4, R3.reuse, 0x3fffff0, RZ, 0xc0, !PT ;  /* 0x03fffff003047812 */ /* 0x040fe400078ec0ff */
[----:B------:R-:W-:Y:S02]  /*0ba0*/  LEA.HI R3, R3, R6, RZ, 0x1 ;  /* 0x0000000603037211 */ /* 0x000fe400078f08ff */
[----:B------:R-:W-:Y:S02]  /*0bb0*/  LEA.HI R8, R7, R224, RZ, 0x2 ;  /* 0x000000e007087211 */ /* 0x000fe400078f10ff */
[----:B------:R-:W-:Y:S02]  /*0bc0*/  LOP3.LUT R3, R3, 0x1ffffffe, RZ, 0xc0, !PT ;  /* 0x1ffffffe03037812 */ /* 0x000fe400078ec0ff */
[----:B------:R-:W-:-:S02]  /*0bd0*/  SHF.R.S32.HI R9, RZ, 0x2, R8 ;  /* 0x00000002ff097819 */ /* 0x000fc40000011408 */
[----:B------:R-:W-:Y:S01]  /*0be0*/  SHF.R.S32.HI R10, RZ, 0x1f, R8 ;  /* 0x0000001fff0a7819 */ /* 0x000fe20000011408 */
[----:B------:R-:W-:Y:S01]  /*0bf0*/  IMAD.IADD R6, R6, 0x1, -R3 ;  /* 0x0000000106067824 */ /* 0x000fe200078e0a03 */
[----:B------:R-:W-:Y:S01]  /*0c00*/  SHF.R.S32.HI R3, RZ, 0x7, R2 ;  /* 0x00000007ff037819 */ /* 0x000fe20000011402 */
[----:B------:R-:W-:Y:S01]  /*0c10*/  IMAD.IADD R4, R227, 0x1, -R4 ;  /* 0x00000001e3047824 */ /* 0x000fe200078e0a04 */
[----:B------:R-:W-:Y:S01]  /*0c20*/  LEA.HI R10, R10, R9, RZ, 0x3 ;  /* 0x000000090a0a7211 */ /* 0x000fe200078f18ff */
[----:B------:R-:W-:Y:S01]  /*0c30*/  UMOV UR39, 0x400 ;  /* 0x0000040000277882 */ /* 0x000fe20000000000 */
[----:B------:R-:W-:Y:S01]  /*0c40*/  LEA.HI R2, R2, R3, RZ, 0x1 ;  /* 0x0000000302027211 */ /* 0x000fe200078f08ff */
[----:B------:R-:W-:Y:S01]  /*0c50*/  IMAD R5, R5, 0x10, R4 ;  /* 0x0000001005057824 */ /* 0x000fe200078e0204 */
[----:B------:R-:W-:Y:S01]  /*0c60*/  LOP3.LUT R10, R10, 0xfffffff8, RZ, 0xc0, !PT ;  /* 0xfffffff80a0a7812 */ /* 0x000fe200078ec0ff */
[----:B---3--:R-:W-:Y:S01]  /*0c70*/  ULEA UR39, UR4, UR39, 0x18 ;  /* 0x0000002704277291 */ /* 0x008fe2000f8ec03f */
[----:B------:R-:W-:-:S02]  /*0c80*/  LEA.HI R7, R7, R224, RZ, 0x5 ;  /* 0x000000e007077211 */ /* 0x000fc400078f28ff */
[----:B------:R-:W-:Y:S01]  /*0c90*/  LEA.HI R0, R0, R227, RZ, 0x3 ;  /* 0x000000e300007211 */ /* 0x000fe200078f18ff */
[----:B------:R-:W-:Y:S01]  /*0ca0*/  IMAD.IADD R10, R9, 0x1, -R10 ;  /* 0x00000001090a7824 */ /* 0x000fe200078e0a0a */
[----:B------:R-:W-:Y:S02]  /*0cb0*/  LOP3.LUT R2, R2, 0x3fffffe, RZ, 0xc0, !PT ;  /* 0x03fffffe02027812 */ /* 0x000fe400078ec0ff */
[----:B------:R-:W-:Y:S02]  /*0cc0*/  SHF.R.S32.HI R7, RZ, 0x5, R7 ;  /* 0x00000005ff077819 */ /* 0x000fe40000011407 */
[----:B------:R-:W-:Y:S02]  /*0cd0*/  LEA R5, R5, R6, 0x3 ;  /* 0x0000000605057211 */ /* 0x000fe400078e18ff */
[----:B------:R-:W-:Y:S01]  /*0ce0*/  LOP3.LUT R0, R0, 0x1ffffff8, RZ, 0xc0, !PT ;  /* 0x1ffffff800007812 */ /* 0x000fe200078ec0ff */
[----:B------:R-:W-:Y:S01]  /*0cf0*/  UMOV UR4, UR39 ;  /* 0x0000002700047c82 */ /* 0x000fe20008000000 */
[----:B----4-:R-:W-:Y:S01]  /*0d00*/  UMOV UR5, UR6 ;  /* 0x0000000600057c82 */ /* 0x010fe20008000000 */
[----:B------:R-:W-:Y:S01]  /*0d10*/  LOP3.LUT R9, R8, 0x7ffffffc, RZ, 0xc0, !PT ;  /* 0x7ffffffc08097812 */ /* 0x000fe200078ec0ff */
[----:B------:R-:W-:Y:S01]  /*0d20*/  IMAD.IADD R2, R3, 0x1, -R2 ;  /* 0x0000000103027824 */ /* 0x000fe200078e0a02 */
[----:B------:R-:W-:Y:S01]  /*0d30*/  SHF.L.U32 R5, R5, 0x3, RZ ;  /* 0x0000000305057819 */ /* 0x000fe200000006ff */
[----:B------:R-:W-:-:S02]  /*0d40*/  IMAD R7, R7, 0x10, R10 ;  /* 0x0000001007077824 */ /* 0x000fc400078e020a */
[----:B------:R-:W-:Y:S02]  /*0d50*/  IMAD.U32 R202, RZ, RZ, UR4 ;  /* 0x00000004ffca7e24 */ /* 0x000fe4000f8e00ff */
[----:B------:R-:W-:Y:S02]  /*0d60*/  IMAD.U32 R203, RZ, RZ, UR5 ;  /* 0x00000005ffcb7e24 */ /* 0x000fe4000f8e00ff */
[----:B------:R-:W-:Y:S01]  /*0d70*/  IMAD.IADD R0, R227, 0x1, -R0 ;  /* 0x00000001e3007824 */ /* 0x000fe200078e0a00 */
[----:B------:R-:W-:Y:S01]  /*0d80*/  LEA R225, R2, R7, 0x6 ;  /* 0x0000000702e17211 */ /* 0x000fe200078e30ff */
[----:B------:R-:W-:Y:S02]  /*0d90*/  IMAD.IADD R224, R224, 0x1, -R9 ;  /* 0x00000001e0e07824 */ /* 0x000fe400078e0a09 */
[----:B------:R-:W-:Y:S01]  /*0da0*/  IMAD.WIDE R202, R5, 0x2, R202 ;  /* 0x0000000205ca7825 */ /* 0x000fe200078e02ca */
[----:B------:R-:W-:-:S03]  /*0db0*/  UMOV UR4, UR7 ;  /* 0x0000000700047c82 */ /* 0x000fc60008000000 */
[----:B------:R-:W-:Y:S02]  /*0dc0*/  IMAD.MOV.U32 R226, RZ, RZ, RZ ;  /* 0x000000ffffe27224 */ /* 0x000fe400078e00ff */
[----:B------:R-:W-:Y:S01]  /*0dd0*/  IMAD.SHL.U32 R204, R0, 0x8, RZ ;  /* 0x0000000800cc7824 */ /* 0x000fe200078e00ff */
[----:B------:R-:W-:Y:S01]  /*0de0*/  ULDC.64 UR60, c[0x0][0x198] ;  /* 0x00006600003c7ab9 */ /* 0x000fe20000000a00 */
[----:B------:R-:W-:Y:S01]  /*0df0*/  UMOV UR37, URZ ;  /* 0x0000003f00257c82 */ /* 0x000fe20008000000 */
[----:B------:R-:W-:Y:S01]  /*0e00*/  UMOV UR36, URZ ;  /* 0x0000003f00247c82 */ /* 0x000fe20008000000 */
[----:B--2---:R-:W-:-:S07]  /*0e10*/  LOP3.LUT R219, R11, 0x1, RZ, 0xfc, !PT ;  /* 0x000000010bdb7812 */ /* 0x004fce00078efcff */
.L_x_10666:
        /* <DEDUP_REMOVED lines=20> */
.L_x_10619:
[----:B------:R-:W-:Y:S01]  /*0f60*/  ULDC UR6, c[0x0][0xec4] ;  /* 0x0003b10000067ab9 */ /* 0x000fe20000000800 */
[----:B------:R-:W-:Y:S01]  /*0f70*/  UMOV UR40, UR7 ;  /* 0x0000000700287c82 */ /* 0x000fe20008000000 */
[----:B------:R-:W-:-:S11]  /*0f80*/  UISETP.NE.AND UP0, UPT, UR6, 0x1, UPT ;  /* 0x000000010600788c */ /* 0x000fd6000bf05270 */
[----:B------:R-:W-:Y:S02]  /*0f90*/  @UP0 ULDC.64 UR10, c[0x0][0xec8] ;  /* 0x0003b200000a0ab9 */ /* 0x000fe40000000a00 */
[----:B------:R-:W-:-:S04]  /*0fa0*/  UIMAD.WIDE.U32 UR4, UR7, UR10, URZ ;  /* 0x0000000a070472a5 */ /* 0x000fc8000f8e003f */
[----:B------:R-:W-:-:S04]  /*0fb0*/  @UP0 USHF.R.U32.HI UR40, URZ, UR11, UR5 ;  /* 0x0000000b3f280299 */ /* 0x000fc80008011605 */
[----:B------:R-:W-:-:S12]  /*0fc0*/  UIMAD UR4, UR40, UR6, URZ ;  /* 0x00000006280472a4 */ /* 0x000fd8000f8e023f */
.L_x_10620:
[----:B------:R-:W1:Y:S01]  /*0fd0*/  LDC R2, c[0x0][0x288] ;  /* 0x0000a200ff027b82 */ /* 0x000e620000000800 */
[----:B------:R-:W-:Y:S01]  /*0fe0*/  ULOP3.LUT UR5, URZ, UR40, URZ, 0x33, !UPT ;  /* 0x000000283f057292 */ /* 0x000fe2000f8e333f */
[----:B------:R-:W-:Y:S01]  /*0ff0*/  PLOP3.LUT P0, PT, PT, PT, PT, 0x80, 0x0 ;  /* 0x000000000000781c */ /* 0x000fe20003f0f070 */
[----:B------:R-:W-:Y:S01]  /*1000*/  ULDC UR6, c[0x0][0xeac] ;  /* 0x0003ab0000067ab9 */ /* 0x000fe20000000800 */
[----:B------:R-:W-:Y:S01]  /*1010*/  ULDC.64 UR10, c[0x0][0x3f8] ;  /* 0x0000fe00000a7ab9 */ /* 0x000fe20000000a00 */
[----:B------:R-:W-:Y:S01]  /*1020*/  UIADD3 UR5, UR5, UR6, URZ ;  /* 0x0000000605057290 */ /* 0x000fe2000fffe03f */
[----:B------:R-:W-:Y:S01]  /*1030*/  MOV R150, RZ ;  /* 0x000000ff00967202 */ /* 0x000fe20000000f00 */
[----:B------:R-:W-:Y:S01]  /*1040*/  UISETP.NE.U32.AND UP0, UPT, UR10, URZ, UPT ;  /* 0x0000003f0a00728c */ /* 0x000fe2000bf05070 */
[----:B------:R-:W2:Y:S01]  /*1050*/  LDC R157, c[0x0][0x2e0] ;  /* 0x0000b800ff9d7b82 */ /* 0x000ea20000000800 */
[----:B------:R-:W-:Y:S01]  /*1060*/  USHF.L.U32 UR42, UR5, 0x7, URZ ;  /* 0x00000007052a7899 */ /* 0x000fe2000800063f */
[----:B------:R-:W-:Y:S01]  /*1070*/  CS2R R148, SRZ ;  /* 0x0000000000947805 */ /* 0x000fe2000001ff00 */
[----:B------:R-:W-:Y:S01]  /*1080*/  UISETP.NE.AND.EX UP0, UPT, UR11, URZ, UPT, UP0 ;  /* 0x0000003f0b00728c */ /* 0x000fe2000bf05300 */
[----:B------:R-:W-:Y:S01]  /*1090*/  CS2R R146, SRZ ;  /* 0x0000000000927805 */ /* 0x000fe2000001ff00 */
[----:B------:R-:W-:Y:S01]  /*10a0*/  ULDC UR6, c[0x0][0x404] ;  /* 0x0001010000067ab9 */ /* 0x000fe20000000800 */
[----:B------:R-:W-:Y:S01]  /*10b0*/  ULDC UR43, c[0x0][0xeb8] ;  /* 0x0003ae00002b7ab9 */ /* 0x000fe20000000800 */
[----:B------:R-:W-:Y:S01]  /*10c0*/  USEL UR5, UR6, 0x1, UP0 ;  /* 0x0000000106057887 */ /* 0x000fe20008000000 */
[----:B------:R-:W-:Y:S01]  /*10d0*/  MOV R223, UR42 ;  /* 0x0000002a00df7c02 */ /* 0x000fe20008000f00 */
[----:B------:R-:W-:Y:S01]  /*10e0*/  UISETP.NE.AND UP0, UPT, UR43, 0x1, UPT ;  /* 0x000000012b00788c */ /* 0x000fe2000bf05270 */
[----:B------:R-:W-:Y:S01]  /*10f0*/  CS2R R144, SRZ ;  /* 0x0000000000907805 */ /* 0x000fe2000001ff00 */
[----:B------:R-:W-:Y:S01]  /*1100*/  UIADD3 UR4, UR7, -UR4, URZ ;  /* 0x8000000407047290 */ /* 0x000fe2000fffe03f */
[----:B------:R-:W-:-:S02]  /*1110*/  CS2R R142, SRZ ;  /* 0x00000000008e7805 */ /* 0x000fc4000001ff00 */
[----:B------:R-:W-:Y:S02]  /*1120*/  CS2R R140, SRZ ;  /* 0x00000000008c7805 */ /* 0x000fe4000001ff00 */
[----:B------:R-:W-:Y:S02]  /*1130*/  CS2R R138, SRZ ;  /* 0x00000000008a7805 */ /* 0x000fe4000001ff00 */
[----:B------:R-:W-:Y:S02]  /*1140*/  CS2R R136, SRZ ;  /* 0x0000000000887805 */ /* 0x000fe4000001ff00 */
[----:B-1----:R-:W-:Y:S02]  /*1150*/  IADD3 R2, R223, 0xdf, -R2 ;  /* 0x000000dfdf027810 */ /* 0x002fe40007ffe802 */
[----:B------:R-:W-:Y:S02]  /*1160*/  CS2R R134, SRZ ;  /* 0x0000000000867805 */ /* 0x000fe4000001ff00 */
[----:B------:R-:W-:-:S02]  /*1170*/  CS2R R132, SRZ ;  /* 0x0000000000847805 */ /* 0x000fc4000001ff00 */
[----:B------:R-:W-:Y:S01]  /*1180*/  CS2R R130, SRZ ;  /* 0x0000000000827805 */ /* 0x000fe2000001ff00 */
[----:B------:R-:W-:Y:S01]  /*1190*/  @UP0 ULDC UR6, c[0x0][0xec0] ;  /* 0x0003b00000060ab9 */ /* 0x000fe20000000800 */
[----:B------:R-:W-:Y:S02]  /*11a0*/  CS2R R128, SRZ ;  /* 0x0000000000807805 */ /* 0x000fe4000001ff00 */
[----:B------:R-:W-:Y:S02]  /*11b0*/  CS2R R126, SRZ ;  /* 0x00000000007e7805 */ /* 0x000fe4000001ff00 */
[----:B------:R-:W-:Y:S01]  /*11c0*/  CS2R R124, SRZ ;  /* 0x00000000007c7805 */ /* 0x000fe2000001ff00 */
[----:B--2---:R-:W-:Y:S01]  /*11d0*/  IMAD R157, R157, UR5, RZ ;  /* 0x000000059d9d7c24 */ /* 0x004fe2000f8e02ff */
[----:B------:R-:W-:Y:S01]  /*11e0*/  ULDC UR5, c[0x0][0xec4] ;  /* 0x0003b10000057ab9 */ /* 0x000fe20000000800 */
[----:B------:R-:W-:Y:S01]  /*11f0*/  CS2R R122, SRZ ;  /* 0x00000000007a7805 */ /* 0x000fe2000001ff00 */
[----:B------:R-:W-:Y:S01]  /*1200*/  UIMAD UR8, UR8, UR5, UR4 ;  /* 0x00000005080872a4 */ /* 0x000fe2000f8e0204 */
[C---:B------:R-:W-:Y:S01]  /*1210*/  VIADD R0, R157.reuse, 0x5f ;  /* 0x0000005f9d007836 */ /* 0x040fe20000000000 */
[----:B------:R-:W-:Y:S01]  /*1220*/  CS2R R120, SRZ ;  /* 0x0000000000787805 */ /* 0x000fe2000001ff00 */
[----:B------:R-:W-:Y:S01]  /*1230*/  IMAD.IADD R2, R157, 0x1, R2 ;  /* 0x000000019d027824 */ /* 0x000fe200078e0202 */
[----:B------:R-:W-:Y:S01]  /*1240*/  @UP0 ULDC UR4, c[0x0][0xebc] ;  /* 0x0003af0000040ab9 */ /* 0x000fe20000000800 */
[----:B------:R-:W-:Y:S01]  /*1250*/  IMAD.HI R0, R0, 0x2aaaaaab, RZ ;  /* 0x2aaaaaab00007827 */ /* 0x000fe200078e02ff */
[----:B------:R-:W-:Y:S01]  /*1260*/  UIMAD.WIDE.U32 UR4, UR8, UR4, URZ ;  /* 0x00000004080472a5 */ /* 0x000fe2000f8e003f */
[----:B------:R-:W-:Y:S01]  /*1270*/  CS2R R118, SRZ ;  /* 0x0000000000767805 */ /* 0x000fe2000001ff00 */
[----:B------:R-:W-:Y:S01]  /*1280*/  UMOV UR44, UR8 ;  /* 0x00000008002c7c82 */ /* 0x000fe20008000000 */
[----:B------:R-:W-:Y:S01]  /*1290*/  IMAD.HI R2, R2, 0x2aaaaaab, RZ ;  /* 0x2aaaaaab02027827 */ /* 0x000fe200078e02ff */
[----:B------:R-:W-:Y:S01]  /*12a0*/  SHF.R.U32.HI R3, RZ, 0x1f, R0 ;  /* 0x0000001fff037819 */ /* 0x000fe20000011600 */
[----:B------:R-:W-:Y:S01]  /*12b0*/  @UP0 USHF.R.U32.HI UR44, URZ, UR6, UR5 ;  /* 0x000000063f2c0299 */ /* 0x000fe20008011605 */
[----:B------:R-:W-:-:S02]  /*12c0*/  CS2R R116, SRZ ;  /* 0x0000000000747805 */ /* 0x000fc4000001ff00 */
[----:B------:R-:W-:Y:S02]  /*12d0*/  CS2R R114, SRZ ;  /* 0x0000000000727805 */ /* 0x000fe4000001ff00 */
[----:B------:R-:W-:Y:S01]  /*12e0*/  SHF.R.U32.HI R5, RZ, 0x1f, R2 ;  /* 0x0000001fff057819 */ /* 0x000fe20000011602 */
[----:B------:R-:W-:Y:S01]  /*12f0*/  UIADD3 UR4, -UR44, URZ, URZ ;  /* 0x0000003f2c047290 */ /* 0x000fe2000fffe13f */
[----:B------:R-:W-:Y:S01]  /*1300*/  LEA.HI.SX32 R3, R0, R3, 0x1c ;  /* 0x0000000300037211 */ /* 0x000fe200078fe2ff */
[----:B------:R-:W-:Y:S01]  /*1310*/  IMAD.MOV.U32 R0, RZ, RZ, RZ ;  /* 0x000000ffff007224 */ /* 0x000fe200078e00ff */
[----:B------:R-:W-:Y:S01]  /*1320*/  LEA.HI.SX32 R2, R2, R5, 0x1c ;  /* 0x0000000502027211 */ /* 0x000fe200078fe2ff */
[----:B------:R-:W-:Y:S01]  /*1330*/  UIMAD UR43, UR43, UR4, UR8 ;  /* 0x000000042b2b72a4 */ /* 0x000fe2000f8e0208 */
[----:B------:R-:W-:Y:S02]  /*1340*/  CS2R R112, SRZ ;  /* 0x0000000000707805 */ /* 0x000fe4000001ff00 */
[----:B------:R-:W-:-:S02]  /*1350*/  CS2R R110, SRZ ;  /* 0x00000000006e7805 */ /* 0x000fc4000001ff00 */
[----:B------:R-:W-:Y:S02]  /*1360*/  VIMNMX R159, R3, R2, PT ;  /* 0x00000002039f7248 */ /* 0x000fe40003fe0100 */
[----:B------:R-:W-:Y:S02]  /*1370*/  CS2R R2, SRZ ;  /* 0x0000000000027805 */ /* 0x000fe4000001ff00 */
[----:B------:R-:W-:Y:S02]  /*1380*/  CS2R R108, SRZ ;  /* 0x00000000006c7805 */ /* 0x000fe4000001ff00 */
[----:B------:R-:W-:Y:S02]  /*1390*/  CS2R R106, SRZ ;  /* 0x00000000006a7805 */ /* 0x000fe4000001ff00 */
[----:B------:R-:W-:Y:S02]  /*13a0*/  ISETP.GE.AND P1, PT, R159, 0x1, PT ;  /* 0x000000019f00780c */ /* 0x000fe40003f26270 */
        /* <DEDUP_REMOVED lines=42> */
[----:B------:R-:W-:Y:S01]  /*1650*/  MOV R25, RZ ;  /* 0x000000ff00197202 */ /* 0x000fe20000000f00 */
        /* <DEDUP_REMOVED lines=13> */
[----:B------:R-:W-:Y:S02]  /*1730*/  USHF.R.U32.HI UR4, URZ, 0x4, UR5 ;  /* 0x000000043f047899 */ /* 0x000fe40008011605 */
[----:B------:R-:W-:Y:S02]  /*1740*/  UIADD3 UR5, UR5, 0xa000, URZ ;  /* 0x0000a00005057890 */ /* 0x000fe4000fffe03f */
[----:B------:R-:W-:Y:S02]  /*1750*/  ULOP3.LUT UR4, UR4, 0x3fff, URZ, 0xc0, !UPT ;  /* 0x00003fff04047892 */ /* 0x000fe4000f8ec03f */
[----:B------:R-:W-:Y:S02]  /*1760*/  USHF.R.U32.HI UR5, URZ, 0x4, UR5 ;  /* 0x000000043f057899 */ /* 0x000fe40008011605 */
[----:B------:R-:W-:Y:S02]  /*1770*/  ULOP3.LUT UR41, UR4, 0x10000, URZ, 0xfc, !UPT ;  /* 0x0001000004297892 */ /* 0x000fe4000f8efc3f */
[----:B------:R-:W-:-:S03]  /*1780*/  ULOP3.LUT UR45, UR5, 0x3fff, URZ, 0xc0, !UPT ;  /* 0x00003fff052d7892 */ /* 0x000fc6000f8ec03f */
[----:B------:R-:W-:Y:S02]  /*1790*/  UMOV UR5, 0x40000040 ;  /* 0x4000004000057882 */ /* 0x000fe40000000000 */
[----:B------:R-:W-:Y:S01]  /*17a0*/  UMOV UR4, UR41 ;  /* 0x0000002900047c82 */ /* 0x000fe20008000000 */
[----:B------:R-:W-:Y:S02]  /*17b0*/  IMAD.U32 R201, RZ, RZ, UR5 ;  /* 0x00000005ffc97e24 */ /* 0x000fe4000f8e00ff */
[----:B------:R-:W-:Y:S01]  /*17c0*/  IMAD.U32 R200, RZ, RZ, UR4 ;  /* 0x00000004ffc87e24 */ /* 0x000fe2000f8e00ff */
        /* <DEDUP_REMOVED lines=17> */
.L_x_10622:
[----:B------:R-:W-:Y:S01]  /*18e0*/  LEA.HI R0, R226, R226, RZ, 0x1 ;  /* 0x000000e2e2007211 */ /* 0x000fe200078f08ff */
[----:B------:R-:W1:Y:S03]  /*18f0*/  S2R R2, SR_TID.X ;  /* 0x0000000000027919 */ /* 0x000e660000002100 */
[----:B------:R-:W-:-:S04]  /*1900*/  LOP3.LUT R3, R0, 0xfffffffe, RZ, 0xc0, !PT ;  /* 0xfffffffe00037812 */ /* 0x000fc800078ec0ff */
[----:B------:R-:W-:-:S04]  /*1910*/  IADD3 R0, R226, -R3, RZ ;  /* 0x80000003e2007210 */ /* 0x000fc80007ffe0ff */
[----:B------:R-:W-:-:S04]  /*1920*/  SHF.L.U32 R0, R0, 0x1f, RZ ;  /* 0x0000001f00007819 */ /* 0x000fc800000006ff */
[----:B------:R-:W2:Y:S01]  /*1930*/  SYNCS.PHASECHK.TRANS64.TRYWAIT P0, [UR39+0x32400], R0 ;  /* 0x03240000ff0075a7 */ /* 0x000ea20008000167 */
[----:B-1----:R-:W-:-:S05]  /*1940*/  SHF.R.U32.HI R2, RZ, 0x7, R2 ;  /* 0x00000007ff027819 */ /* 0x002fca0000011602 */
[----:B------:R-:W-:Y:S01]  /*1950*/  VIADD R188, R2, 0x8 ;  /* 0x0000000802bc7836 */ /* 0x000fe20000000000 */
[----:B--2---:R-:W-:Y:S06]  /*1960*/  @!P0 BRA `(.L_x_10623) ;  /* 0x000000d800488947 */ /* 0x004fec0003800000 */
.L_x_10727:
[----:B------:R-:W-:Y:S01]  /*1970*/  ISETP.NE.AND P0, PT, R219, 0x3, PT ;  /* 0x00000003db00780c */ /* 0x000fe20003f05270 */
[----:B------:R-:W-:Y:S05]  /*1980*/  WARPSYNC.ALL ;  /* 0x0000000000007948 */ /* 0x000fea0003800000 */
[----:B------:R2:W-:Y:S07]  /*1990*/  BAR.SYNC.DEFER_BLOCKING R188, 0x100 ;  /* 0x000400bc0000751d */ /* 0x0005ee0000010000 */
[----:B------:R-:W-:Y:S05]  /*19a0*/  @!P0 BRA `(.L_x_10624) ;  /* 0x0000000000048947 */ /* 0x000fea0003800000 */
[----:B------:R-:W-:Y:S01]  /*19b0*/  BPT.TRAP 0x1 ;  /* 0x000000040000795c */ /* 0x000fe20000300000 */
.L_x_10624:
[----:B------:R-:W-:Y:S01]  /*19c0*/  ULEA UR7, UR36, UR39, 0x3 ;  /* 0x0000002724077291 */ /* 0x000fe2000f8e183f */
[----:B------:R-:W-:-:S05]  /*19d0*/  IMAD.U32 R2, RZ, RZ, UR37 ;  /* 0x00000025ff027e24 */ /* 0x000fca000f8e00ff */
[----:B------:R-:W-:-:S04]  /*19e0*/  SHF.L.U32 R2, R2, 0x1f, RZ ;  /* 0x0000001f02027819 */ /* 0x000fc800000006ff */
[----:B------:R3:W4:Y:S01]  /*19f0*/  SYNCS.PHASECHK.TRANS64.TRYWAIT P1, [UR7+0x32430], R2 ;  /* 0x03243002ff0075a7 */ /* 0x0007220008020147 */
[----:B------:R-:W-:Y:S05]  /*1a00*/  @!P0 BRA `(.L_x_10625) ;  /* 0x0000000000048947 */ /* 0x000fea0003800000 */
[----:B------:R-:W-:Y:S01]  /*1a10*/  BPT.TRAP 0x1 ;  /* 0x000000040000795c */ /* 0x000fe20000300000 */
.L_x_10625:
[----:B----4-:R-:W-:Y:S05]  /*1a20*/  @P1 BRA `(.L_x_10626) ;  /* 0x0000000000081947 */ /* 0x010fea0003800000 */
[----:B------:R-:W4:Y:S02]  /*1a30*/  SYNCS.PHASECHK.TRANS64.TRYWAIT P1, [UR7+0x32430], R2 ;  /* 0x03243002ff0075a7 */ /* 0x000f240008020147 */
[----:B----4-:R-:W-:Y:S05]  /*1a40*/  @!P1 BRA `(.L_x_10627) ;  /* 0x000000d800289947 */ /* 0x010fea0003800000 */
.L_x_10626:
[----:B------:R-:W-:Y:S01]  /*1a50*/  UIADD3 UR4, UR39, 0x1c400, URZ ;  /* 0x0001c40027047890 */ /* 0x000fe2000fffe03f */
[----:B------:R-:W-:Y:S01]  /*1a60*/  R2UR UR8, R200 ;  /* 0x00000000c80872ca */ /* 0x000fe200000e0000 */
[----:B------:R-:W-:Y:S01]  /*1a70*/  WARPGROUP.ARRIVE ;  /* 0x00000000000079c5 */ /* 0x000fe20000000000 */
[----:B------:R-:W-:Y:S01]  /*1a80*/  R2UR UR9, R201 ;  /* 0x00000000c90972ca */ /* 0x000fe200000e0000 */
[----:B------:R-:W-:Y:S01]  /*1a90*/  USHF.R.U32.HI UR4, URZ, 0x4, UR4 ;  /* 0x000000043f047899 */ /* 0x000fe20008011604 */
[----:B------:R-:W-:Y:S01]  /*1aa0*/  UMOV UR11, 0x40000040 ;  /* 0x40000040000b7882 */ /* 0x000fe20000000000 */
[----:B------:R-:W-:Y:S02]  /*1ab0*/  UIADD3 UR5, UR41, 0x2, URZ ;  /* 0x0000000229057890 */ /* 0x000fe4000fffe03f */
[----:B------:R-:W-:-:S04]  /*1ac0*/  ULOP3.LUT UR4, UR4, 0x3fff, URZ, 0xc0, !UPT ;  /* 0x00003fff04047892 */ /* 0x000fc8000f8ec03f */
[----:B------:R-:W-:-:S04]  /*1ad0*/  ULOP3.LUT UR38, UR4, 0x10000, URZ, 0xfc, !UPT ;  /* 0x0001000004267892 */ /* 0x000fc8000f8efc3f */
[----:B------:R-:W-:-:S04]  /*1ae0*/  UIMAD UR4, UR36, 0x300, UR38 ;  /* 0x00000300240478a4 */ /* 0x000fc8000f8e0226 */
[----:B------:R-:W-:-:S03]  /*1af0*/  UIADD3 UR6, UR4, 0x2, URZ ;  /* 0x0000000204067890 */ /* 0x000fc6000fffe03f */
[----:B------:R-:W-:Y:S02]  /*1b00*/  UMOV UR10, UR4 ;  /* 0x00000004000a7c82 */ /* 0x000fe40008000000 */
        /* <DEDUP_REMOVED lines=27> */
[----:B------:R-:W-:Y:S01]  /*1cc0*/  IMAD.U32 R18, RZ, RZ, UR8 ;  /* 0x00000008ff127e24 */ /* 0x000fe2000f8e00ff */
[----:B------:R-:W-:Y:S01]  /*1cd0*/  MOV R19, UR9 ;  /* 0x0000000900137c02 */ /* 0x000fe20008000f00 */
[----:B------:R-:W-:Y:S02]  /*1ce0*/  WARPGROUP.DEPBAR.LE gsb0, 0x0 ;  /* 0x00008000000079c5 */ /* 0x000fe40000010000 */
[----:B------:R-:W-:-:S06]  /*1cf0*/  WARPGROUP.ARRIVE ;  /* 0x00000000000079c5 */ /* 0x000fcc0000000000 */
[----:B------:R-:W-:Y:S03]  /*1d00*/  HGMMA.64x96x16.F32.BF16 R24, gdesc[UR8], R24, gsb0 ;  /* 0x01600000081879f0 */ /* 0x000fe60008001818 */
[----:B------:R-:W-:Y:S02]  /*1d10*/  WARPGROUP.DEPBAR.LE gsb0, 0x0 ;  /* 0x00008000000079c5 */ /* 0x000fe40000010000 */
[----:B------:R-:W4:Y:S02]  /*1d20*/  SYNCS.PHASECHK.TRANS64.TRYWAIT P1, [UR39+0x32410], R0 ;  /* 0x03241000ff0075a7 */ /* 0x000f240008020167 */
[----:B----4-:R-:W-:Y:S05]  /*1d30*/  @!P1 BRA `(.L_x_10628) ;  /* 0x000000d400849947 */ /* 0x010fea0003800000 */
.L_x_10728:
[----:B------:R-:W-:Y:S05]  /*1d40*/  @!P0 BRA `(.L_x_10629) ;  /* 0x0000000000048947 */ /* 0x000fea0003800000 */
[----:B------:R-:W-:Y:S01]  /*1d50*/  BPT.TRAP 0x1 ;  /* 0x000000040000795c */ /* 0x000fe20000300000 */
.L_x_10629:
[----:B------:R4:W1:Y:S01]  /*1d60*/  SYNCS.PHASECHK.TRANS64.TRYWAIT P1, [UR7+0x32450], R2 ;  /* 0x03245002ff0075a7 */ /* 0x0008620008020147 */
[----:B------:R-:W-:Y:S05]  /*1d70*/  @!P0 BRA `(.L_x_10630) ;  /* 0x0000000000048947 */ /* 0x000fea0003800000 */
[----:B------:R-:W-:Y:S01]  /*1d80*/  BPT.TRAP 0x1 ;  /* 0x000000040000795c */ /* 0x000fe20000300000 */
.L_x_10630:
[----:B-1----:R-:W-:Y:S05]  /*1d90*/  @P1 BRA `(.L_x_10631) ;  /* 0x0000000000081947 */ /* 0x002fea0003800000 */
[----:B------:R-:W1:Y:S02]  /*1da0*/  SYNCS.PHASECHK.TRANS64.TRYWAIT P1, [UR7+0x32450], R2 ;  /* 0x03245002ff0075a7 */ /* 0x000e640008020147 */
[----:B-1----:R-:W-:Y:S05]  /*1db0*/  @!P1 BRA `(.L_x_10632) ;  /* 0x000000d4007c9947 */ /* 0x002fea0003800000 */
.L_x_10631:
        /* <DEDUP_REMOVED lines=9> */
[----:B------:R-:W-:Y:S01]  /*1e50*/  MOV R15, UR13 ;  /* 0x0000000d000f7c02 */ /* 0x000fe20008000f00 */
[----:B------:R-:W-:Y:S01]  /*1e60*/  ULOP3.LUT UR4, UR45, 0x10000, URZ, 0xfc, !UPT ;  /* 0x000100002d047892 */ /* 0x000fe2000f8efc3f */
[----:B------:R-:W1:Y:S01]  /*1e70*/  LDC R0, c[0x0][0x288] ;  /* 0x0000a200ff007b82 */ /* 0x000e620000000800 */
[----:B------:R-:W-:Y:S01]  /*1e80*/  ULOP3.LUT UR6, UR41, 0x10000, URZ, 0xfc, !UPT ;  /* 0x0001000029067892 */ /* 0x000fe2000f8efc3f */
[----:B------:R-:W-:Y:S01]  /*1e90*/  IMAD R13, R159, -0x60, R157 ;  /* 0xffffffa09f0d7824 */ /* 0x000fe200078e029d */
[----:B------:R-:W-:Y:S01]  /*1ea0*/  UIADD3 UR16, UR4, 0x800, URZ ;  /* 0x0000080004107890 */ /* 0x000fe2000fffe03f */
[----:B------:R-:W5:Y:S01]  /*1eb0*/  S2R R74, SR_TID.X ;  /* 0x00000000004a7919 */ /* 0x000f620000002100 */
[----:B------:R-:W-:Y:S01]  /*1ec0*/  UIMAD UR5, UR36, 0xc00, UR6 ;  /* 0x00000c00240578a4 */ /* 0x000fe2000f8e0206 */
[----:B------:R-:W-:Y:S01]  /*1ed0*/  VIADD R73, R13, 0x60 ;  /* 0x000000600d497836 */ /* 0x000fe20000000000 */
[----:B------:R-:W-:Y:S01]  /*1ee0*/  UMOV UR8, UR4 ;  /* 0x0000000400087c82 */ /* 0x000fe20008000000 */
[----:B------:R-:W-:Y:S01]  /*1ef0*/  UMOV UR17, 0x40000040 ;  /* 0x4000004000117882 */ /* 0x000fe20000000000 */
[----:B------:R-:W-:Y:S01]  /*1f00*/  IMAD.U32 R16, RZ, RZ, UR8 ;  /* 0x00000008ff107e24 */ /* 0x000fe2000f8e00ff */
[----:B------:R-:W-:Y:S01]  /*1f10*/  UIADD3 UR18, UR5, 0x600, URZ ;  /* 0x0000060005127890 */ /* 0x000fe2000fffe03f */
[----:B------:R-:W-:Y:S01]  /*1f20*/  IMAD R73, R224, -0x2, R73 ;  /* 0xfffffffee0497824 */ /* 0x000fe200078e0249 */
[----:B------:R-:W-:Y:S01]  /*1f30*/  UMOV UR10, UR5 ;  /* 0x00000005000a7c82 */ /* 0x000fe20008000000 */
[----:B------:R-:W-:Y:S01]  /*1f40*/  UMOV UR19, 0x40000040 ;  /* 0x4000004000137882 */ /* 0x000fe20000000000 */
[----:B------:R-:W-:Y:S01]  /*1f50*/  HGMMA.64x96x16.F32.BF16 R24, gdesc[UR8], R24, gsb0 ;  /* 0x01600000081879f0 */ /* 0x000fe20008001818 */
[----:B------:R-:W-:Y:S01]  /*1f60*/  UIADD3 UR8, UR4, 0x2, URZ ;  /* 0x0000000204087890 */ /* 0x000fe2000fffe03f */
[----:B------:R-:W-:Y:S01]  /*1f70*/  IMAD.U32 R165, RZ, RZ, UR7 ;  /* 0x00000007ffa57e24 */ /* 0x000fe2000f8e00ff */
[----:B------:R-:W-:-:S02]  /*1f80*/  UIADD3 UR9, UR5, 0x2, URZ ;  /* 0x0000000205097890 */ /* 0x000fc4000fffe03f */
[----:B------:R-:W-:Y:S01]  /*1f90*/  UIADD3 UR10, UR5, 0x304, URZ ;  /* 0x00000304050a7890 */ /* 0x000fe2000fffe03f */
[----:B------:R-:W-:Y:S02]  /*1fa0*/  UMOV UR11, 0x40000040 ;  /* 0x40000040000b7882 */ /* 0x000fe40000000000 */
[----:B------:R-:W-:Y:S01]  /*1fb0*/  UMOV UR12, UR8 ;  /* 0x00000008000c7c82 */ /* 0x000fe20008000000 */
[----:B------:R-:W-:Y:S01]  /*1fc0*/  UIADD3 UR8, UR4, 0x4, URZ ;  /* 0x0000000404087890 */ /* 0x000fe2000fffe03f */
[----:B------:R-:W-:Y:S01]  /*1fd0*/  IMAD.U32 R14, RZ, RZ, UR12 ;  /* 0x0000000cff0e7e24 */ /* 0x000fe2000f8e00ff */
[----:B------:R-:W-:Y:S01]  /*1fe0*/  UMOV UR14, UR9 ;  /* 0x00000009000e7c82 */ /* 0x000fe20008000000 */
[----:B------:R-:W-:Y:S01]  /*1ff0*/  UIADD3 UR9, UR5, 0x4, URZ ;  /* 0x0000000405097890 */ /* 0x000fe2000fffe03f */
[C---:B-1----:R-:W-:Y:S01]  /*2000*/  IADD3 R13, -R0.reuse, 0x61, R13 ;  /* 0x00000061000d7810 */ /* 0x042fe20007ffe10d */
[----:B------:R-:W-:Y:S01]  /*2010*/  UIADD3 UR20, UR4, 0x802, URZ ;  /* 0x0000080204147890 */ /* 0x000fe2000fffe03f */
[----:B------:R-:W-:Y:S01]  /*2020*/  IADD3 R0, -R0, UR42, R157 ;  /* 0x0000002a00007c10 */ /* 0x000fe2000fffe19d */
[----:B------:R-:W-:Y:S01]  /*2030*/  UIADD3 UR22, UR5, 0x602, URZ ;  /* 0x0000060205167890 */ /* 0x000fe2000fffe03f */
[----:B------:R-:W-:Y:S01]  /*2040*/  UMOV UR21, 0x40000040 ;  /* 0x4000004000157882 */ /* 0x000fe20000000000 */
[----:B------:R-:W-:Y:S01]  /*2050*/  UMOV UR23, 0x40000040 ;  /* 0x4000004000177882 */ /* 0x000fe20000000000 */
[----:B------:R-:W-:Y:S01]  /*2060*/  UIADD3 UR24, UR4, 0x804, URZ ;  /* 0x0000080404187890 */ /* 0x000fe2000fffe03f */
[----:B------:R-:W-:Y:S01]  /*2070*/  IMAD R12, R224, -0x2, R13 ;  /* 0xfffffffee00c7824 */ /* 0x000fe200078e020d */
[----:B------:R-:W-:Y:S01]  /*2080*/  UIADD3 UR26, UR5, 0x604, URZ ;  /* 0x00000604051a7890 */ /* 0x000fe2000fffe03f */
[----:B------:R-:W-:Y:S01]  /*2090*/  IADD3 R13, R225, UR42, RZ ;  /* 0x0000002ae10d7c10 */ /* 0x000fe2000fffe0ff */
[----:B------:R-:W-:Y:S01]  /*20a0*/  UMOV UR25, 0x40000040 ;  /* 0x4000004000197882 */ /* 0x000fe20000000000 */
[----:B------:R-:W-:Y:S01]  /*20b0*/  UMOV UR27, 0x40000040 ;  /* 0x40000040001b7882 */ /* 0x000fe20000000000 */
[----:B------:R-:W-:Y:S01]  /*20c0*/  UIADD3 UR28, UR4, 0x806, URZ ;  /* 0x00000806041c7890 */ /* 0x000fe2000fffe03f */
[----:B------:R-:W-:Y:S01]  /*20d0*/  VIADDMNMX R72, R13, R12, R73, PT ;  /* 0x0000000c0d487246 */ /* 0x000fe20003800149 */
[----:B------:R-:W-:Y:S01]  /*20e0*/  UIADD3 UR30, UR5, 0x606, URZ ;  /* 0x00000606051e7890 */ /* 0x000fe2000fffe03f */
[----:B------:R-:W-:Y:S01]  /*20f0*/  IADD3 R12, R12, 0x8, R13 ;  /* 0x000000080c0c7810 */ /* 0x000fe20007ffe00d */
[----:B------:R-:W-:Y:S01]  /*2100*/  UMOV UR29, 0x40000040 ;  /* 0x40000040001d7882 */ /* 0x000fe20000000000 */
[----:B------:R-:W-:Y:S01]  /*2110*/  UMOV UR31, 0x40000040 ;  /* 0x40000040001f7882 */ /* 0x000fe20000000000 */
[----:B------:R-:W-:Y:S01]  /*2120*/  UIADD3 UR32, UR4, 0xc00, URZ ;  /* 0x00000c0004207890 */ /* 0x000fe2000fffe03f */
[C---:B------:R-:W-:Y:S01]  /*2130*/  ISETP.GT.AND P5, PT, R72.reuse, RZ, PT ;  /* 0x000000ff4800720c */ /* 0x040fe20003fa4270 */
[----:B------:R-:W-:Y:S01]  /*2140*/  UIADD3 UR34, UR5, 0x900, URZ ;  /* 0x0000090005227890 */ /* 0x000fe2000fffe03f */
[C---:B------:R-:W-:Y:S01]  /*2150*/  ISETP.GT.AND P6, PT, R72.reuse, 0x1, PT ;  /* 0x000000014800780c */ /* 0x040fe20003fc4270 */
[----:B------:R-:W-:Y:S01]  /*2160*/  UMOV UR33, 0x40000040 ;  /* 0x4000004000217882 */ /* 0x000fe20000000000 */
[----:B------:R-:W-:Y:S01]  /*2170*/  UMOV UR35, 0x40000040 ;  /* 0x4000004000237882 */ /* 0x000fe20000000000 */
[----:B------:R-:W-:Y:S01]  /*2180*/  UIADD3 UR48, UR4, 0xc02, URZ ;  /* 0x00000c0204307890 */ /* 0x000fe2000fffe03f */
[C---:B------:R-:W-:Y:S01]  /*2190*/  ISETP.GT.AND P1, PT, R72.reuse, 0x8, PT ;  /* 0x000000084800780c */ /* 0x040fe20003f24270 */
[----:B------:R-:W-:Y:S01]  /*21a0*/  UIADD3 UR50, UR5, 0x902, URZ ;  /* 0x0000090205327890 */ /* 0x000fe2000fffe03f */
[----:B------:R-:W-:Y:S01]  /*21b0*/  VIMNMX R12, R73, R12, PT ;  /* 0x0000000c490c7248 */ /* 0x000fe20003fe0100 */
[----:B------:R-:W-:Y:S01]  /*21c0*/  UMOV UR49, 0x40000040 ;  /* 0x4000004000317882 */ /* 0x000fe20000000000 */
[----:B------:R-:W-:Y:S01]  /*21d0*/  UMOV UR51, 0x40000040 ;  /* 0x4000004000337882 */ /* 0x000fe20000000000 */
        /* <DEDUP_REMOVED lines=8> */
[----:B------:R-:W-:Y:S01]  /*2260*/  ISETP.GT.AND P4, PT, R72, 0x11, PT ;  /* 0x000000114800780c */ /* 0x000fe20003f84270 */
[----:B------:R-:W-:Y:S01]  /*2270*/  ULOP3.LUT UR7, UR41, 0x3000000, URZ, 0xfc, !UPT ;  /* 0x0300000029077892 */ /* 0x000fe2000f8efc3f */
[----:B------:R-:W-:-:S04]  /*2280*/  IMAD.HI R0, R0, 0x2aaaaaab, RZ ;  /* 0x2aaaaaab00007827 */ /* 0x000fc800078e02ff */
        /* <DEDUP_REMOVED lines=43> */
[----:B------:R-:W-:Y:S01]  /*2540*/  UMOV UR9, 0x40000040 ;  /* 0x4000004000097882 */ /* 0x000fe20000000000 */
[----:B------:R-:W-:Y:S01]  /*2550*/  MOV R5, UR13 ;  /* 0x0000000d00057c02 */ /* 0x000fe20008000f00 */
[----:B------:R-:W-:Y:S02]  /*2560*/  WARPGROUP.DEPBAR.LE gsb0, 0x0 ;  /* 0x00008000000079c5 */ /* 0x000fe40000010000 */
[----:B------:R-:W-:-:S06]  /*2570*/  WARPGROUP.ARRIVE ;  /* 0x00000000000079c5 */ /* 0x000fcc0000000000 */
[----:B------:R-:W-:Y:S01]  /*2580*/  HGMMA.64x96x16.F32.BF16 R24, gdesc[UR12], R24, gsb0 ;  /* 0x016000000c1879f0 */ /* 0x000fe20008001818 */
[----:B------:R-:W-:Y:S02]  /*2590*/  UIADD3 UR12, UR4, 0x406, URZ ;  /* 0x00000406040c7890 */ /* 0x000fe4000fffe03f */
[----:B------:R-:W-:Y:S01]  /*25a0*/  UIADD3 UR14, UR5, 0x306, URZ ;  /* 0x00000306050e7890 */ /* 0x000fe2000fffe03f */
[----:B------:R-:W-:Y:S01]  /*25b0*/  UMOV UR13, 0x40000040 ;  /* 0x40000040000d7882 */ /* 0x000fe20000000000 */
[----:B------:R-:W-:Y:S01]  /*25c0*/  UMOV UR15, 0x40000040 ;  /* 0x40000040000f7882 */ /* 0x000fe20000000000 */
[----:B------:R-:W-:Y:S02]  /*25d0*/  UIADD3 UR4, UR4, 0xc06, URZ ;  /* 0x00000c0604047890 */ /* 0x000fe4000fffe03f */
[----:B------:R-:W-:-:S05]  /*25e0*/  UIADD3 UR5, UR5, 0x906, URZ ;  /* 0x0000090605057890 */ /* 0x000fca000fffe03f */
[----:B------:R-:W-:Y:S01]  /*25f0*/  UMOV UR56, UR4 ;  /* 0x0000000400387c82 */ /* 0x000fe20008000000 */
[----:B------:R-:W-:Y:S01]  /*2600*/  ULDC UR4, c[0x0][0xad0] ;  /* 0x0002b40000047ab9 */ /* 0x000fe20000000800 */
[----:B------:R-:W-:Y:S01]  /*2610*/  UMOV UR58, UR5 ;  /* 0x00000005003a7c82 */ /* 0x000fe20008000000 */
[----:B---34-:R-:W-:Y:S01]  /*2620*/  IMAD.U32 R2, RZ, RZ, UR56 ;  /* 0x00000038ff027e24 */ /* 0x018fe2000f8e00ff */
        /* <DEDUP_REMOVED lines=57> */
[----:B-1----:R-:W-:Y:S01]  /*29c0*/  FSEL R13, R24, -INF , P5 ;  /* 0xff800000180d7808 */ /* 0x002fe20002800000 */
[----:B------:R-:W-:Y:S01]  /*29d0*/  FMUL.FTZ R30, R30, UR4 ;  /* 0x000000041e1e7c20 */ /* 0x000fe20008410000 */
[----:B------:R-:W-:Y:S01]  /*29e0*/  ISETP.GT.AND P5, PT, R72, 0x18, PT ;  /* 0x000000184800780c */ /* 0x000fe20003fa4270 */
        /* <DEDUP_REMOVED lines=46> */
[----:B------:R-:W-:-:S02]  /*2cd0*/  ULDC UR4, c[0x0][0xa80] ;  /* 0x0002a00000047ab9 */ /* 0x000fc40000000800 */
[----:B------:R-:W-:Y:S01]  /*2ce0*/  IMAD.U32 R195, RZ, RZ, UR4 ;  /* 0x00000004ffc37e24 */ /* 0x000fe2000f8e00ff */
[----:B------:R-:W-:Y:S01]  /*2cf0*/  UIMAD UR4, UR36, 0xc00, UR7 ;  /* 0x00000c00240478a4 */ /* 0x000fe2000f8e0207 */
[----:B------:R-:W1:Y:S01]  /*2d00*/  MUFU.TANH R32, R32 ;  /* 0x0000002000207308 */ /* 0x000e620000002400 */
[----:B---3--:R-:W-:Y:S02]  /*2d10*/  FSEL R233, R48, -INF , P5 ;  /* 0xff80000030e97808 */ /* 0x008fe40002800000 */
[----:B------:R-:W-:-:S03]  /*2d20*/  ISETP.GT.AND P5, PT, R72, 0x48, PT ;  /* 0x000000484800780c */ /* 0x000fc60003fa4270 */
[----:B------:R-:W-:Y:S02]  /*2d30*/  UMOV UR10, UR4 ;  /* 0x00000004000a7c82 */ /* 0x000fe40008000000 */
[----:B------:R-:W3:Y:S01]  /*2d40*/  MUFU.TANH R41, R41 ;  /* 0x0000002900297308 */ /* 0x000ee20000002400 */
[----:B----4-:R-:W-:Y:S02]  /*2d50*/  FSEL R215, R49, -INF , P6 ;  /* 0xff80000031d77808 */ /* 0x010fe40003000000 */
[----:B------:R-:W-:-:S05]  /*2d60*/  ISETP.GT.AND P6, PT, R72, 0x49, PT ;  /* 0x000000494800780c */ /* 0x000fca0003fc4270 */
[----:B------:R-:W4:Y:S01]  /*2d70*/  MUFU.TANH R52, R52 ;  /* 0x0000003400347308 */ /* 0x000f220000002400 */
[----:B-1----:R-:W-:Y:S02]  /*2d80*/  FSEL R169, R32, -INF , P3 ;  /* 0xff80000020a97808 */ /* 0x002fe40001800000 */
[----:B------:R-:W-:Y:S02]  /*2d90*/  ISETP.GT.AND P3, PT, R72, 0x28, PT ;  /* 0x000000284800780c */ /* 0x000fe40003f64270 */
[----:B------:R-:W-:-:S03]  /*2da0*/  FMNMX.FTZ R24, R169, R24, !PT ;  /* 0x00000018a9187209 */ /* 0x000fc60007810000 */
[----:B------:R-:W1:Y:S01]  /*2db0*/  MUFU.TANH R60, R60 ;  /* 0x0000003c003c7308 */ /* 0x000e620000002400 */
[----:B---3--:R-:W-:Y:S02]  /*2dc0*/  FSEL R194, R41, -INF , P2 ;  /* 0xff80000029c27808 */ /* 0x008fe40001000000 */
[----:B------:R-:W-:-:S05]  /*2dd0*/  ISETP.GT.AND P2, PT, R72, 0x39, PT ;  /* 0x000000394800780c */ /* 0x000fca0003f44270 */
[----:B------:R-:W3:Y:S01]  /*2de0*/  MUFU.TANH R61, R61 ;  /* 0x0000003d003d7308 */ /* 0x000ee20000002400 */
[----:B----4-:R-:W-:Y:S02]  /*2df0*/  FSEL R231, R52, -INF , P1 ;  /* 0xff80000034e77808 */ /* 0x010fe40000800000 */
[----:B------:R-:W-:-:S05]  /*2e00*/  ISETP.GT.AND P1, PT, R72, 0x50, PT ;  /* 0x000000504800780c */ /* 0x000fca0003f24270 */
[----:B------:R-:W4:Y:S01]  /*2e10*/  MUFU.TANH R44, R44 ;  /* 0x0000002c002c7308 */ /* 0x000f220000002400 */
[----:B-1----:R-:W-:Y:S02]  /*2e20*/  FSEL R181, R60, -INF , P5 ;  /* 0xff8000003cb57808 */ /* 0x002fe40002800000 */
[----:B------:R-:W-:-:S05]  /*2e30*/  ISETP.GT.AND P5, PT, R12, RZ, PT ;  /* 0x000000ff0c00720c */ /* 0x000fca0003fa4270 */
        /* <DEDUP_REMOVED lines=17> */
[----:B------:R-:W-:Y:S02]  /*2f50*/  FMNMX.FTZ R26, R171, R24, !PT ;  /* 0x00000018ab1a7209 */ /* 0x000fe40007810000 */
[----:B------:R-:W-:Y:S02]  /*2f60*/  ISETP.GT.AND P5, PT, R12, 0x11, PT ;  /* 0x000000110c00780c */ /* 0x000fe40003fa4270 */
[----:B------:R-:W-:Y:S01]  /*2f70*/  FMNMX.FTZ R26, R173, R26, !PT ;  /* 0x0000001aad1a7209 */ /* 0x000fe20007810000 */
[----:B------:R-:W1:Y:S01]  /*2f80*/  MUFU.TANH R65, R65 ;  /* 0x0000004100417308 */ /* 0x000e620000002400 */
[----:B---3--:R-:W-:Y:S02]  /*2f90*/  FSEL R27, R27, -INF , P6 ;  /* 0xff8000001b1b7808 */ /* 0x008fe40003000000 */
[----:B------:R-:W-:-:S02]  /*2fa0*/  FMNMX.FTZ R26, R175, R26, !PT ;  /* 0x0000001aaf1a7209 */ /* 0x000fc40007810000 */
[----:B------:R-:W-:Y:S02]  /*2fb0*/  FMNMX.FTZ R24, R33, R27, !PT ;  /* 0x0000001b21187209 */ /* 0x000fe40007810000 */
[----:B------:R-:W-:Y:S01]  /*2fc0*/  FMNMX.FTZ R41, R193, R26, !PT ;  /* 0x0000001ac1297209 */ /* 0x000fe20007810000 */
[----:B------:R-:W3:Y:S01]  /*2fd0*/  MUFU.TANH R30, R30 ;  /* 0x0000001e001e7308 */ /* 0x000ee20000002400 */
[----:B----4-:R-:W-:Y:S02]  /*2fe0*/  FSEL R177, R56, -INF , P3 ;  /* 0xff80000038b17808 */ /* 0x010fe40001800000 */
[----:B------:R-:W-:Y:S02]  /*2ff0*/  ISETP.GT.AND P3, PT, R72, 0x58, PT ;  /* 0x000000584800780c */ /* 0x000fe40003f64270 */
[----:B------:R-:W-:Y:S02]  /*3000*/  ISETP.GT.AND P6, PT, R12, 0x18, PT ;  /* 0x000000180c00780c */ /* 0x000fe40003fc4270 */
[----:B------:R-:W-:Y:S01]  /*3010*/  FMNMX.FTZ R41, R194, R41, !PT ;  /* 0x00000029c2297209 */ /* 0x000fe20007810000 */
[----:B------:R-:W4:Y:S01]  /*3020*/  MUFU.TANH R68, R68 ;  /* 0x0000004400447308 */ /* 0x000f220000002400 */
[----:B-1----:R-:W-:-:S02]  /*3030*/  FSEL R168, R65, -INF , P2 ;  /* 0xff80000041a87808 */ /* 0x002fc40001000000 */
[----:B------:R-:W-:-:S05]  /*3040*/  ISETP.GT.AND P2, PT, R12, 0x9, PT ;  /* 0x000000090c00780c */ /* 0x000fca0003f44270 */
[----:B------:R-:W1:Y:S01]  /*3050*/  MUFU.TANH R31, R31 ;  /* 0x0000001f001f7308 */ /* 0x000e620000002400 */
[----:B---3--:R-:W-:Y:S02]  /*3060*/  FSEL R37, R30, -INF , P1 ;  /* 0xff8000001e257808 */ /* 0x008fe40000800000 */
[----:B------:R-:W-:Y:S02]  /*3070*/  ISETP.GT.AND P1, PT, R12, 0x19, PT ;  /* 0x000000190c00780c */ /* 0x000fe40003f24270 */
[----:B------:R-:W-:-:S03]  /*3080*/  FMNMX.FTZ R24, R37, R24, !PT ;  /* 0x0000001825187209 */ /* 0x000fc60007810000 */
        /* <DEDUP_REMOVED lines=8> */
[----:B------:R-:W-:Y:S02]  /*3110*/  FMNMX.FTZ R35, R31, R24, !PT ;  /* 0x000000181f237209 */ /* 0x000fe40007810000 */
[----:B------:R-:W-:Y:S02]  /*3120*/  FMNMX.FTZ R24, R196, R41, !PT ;  /* 0x00000029c4187209 */ /* 0x000fe40007810000 */
[----:B------:R-:W-:Y:S01]  /*3130*/  ISETP.GT.AND P5, PT, R12, 0x28, PT ;  /* 0x000000280c00780c */ /* 0x000fe20003fa4270 */
[----:B------:R-:W3:Y:S01]  /*3140*/  MUFU.TANH R45, R45 ;  /* 0x0000002d002d7308 */ /* 0x000ee20000002400 */
[----:B----4-:R-:W-:Y:S02]  /*3150*/  FSEL R190, R34, -INF , P3 ;  /* 0xff80000022be7808 */ /* 0x010fe40001800000 */
[----:B------:R-:W-:-:S02]  /*3160*/  ISETP.GT.AND P3, PT, R12, 0x21, PT ;  /* 0x000000210c00780c */ /* 0x000fc40003f64270 */
[----:B------:R-:W-:-:S03]  /*3170*/  FMNMX.FTZ R35, R190, R35, !PT ;  /* 0x00000023be237209 */ /* 0x000fc60007810000 */
[----:B------:R-:W4:Y:S01]  /*3180*/  MUFU.TANH R39, R39 ;  /* 0x0000002700277308 */ /* 0x000f220000002400 */
[----:B-1----:R-:W-:Y:S02]  /*3190*/  FSEL R198, R38, -INF , P6 ;  /* 0xff80000026c67808 */ /* 0x002fe40003000000 */
[----:B------:R-:W-:Y:S02]  /*31a0*/  FMNMX.FTZ R35, R192, R35, !PT ;  /* 0x00000023c0237209 */ /* 0x000fe40007810000 */
[----:B------:R-:W-:Y:S02]  /*31b0*/  ISETP.GT.AND P6, PT, R12, 0x29, PT ;  /* 0x000000290c00780c */ /* 0x000fe40003fc4270 */
[----:B------:R-:W-:Y:S01]  /*31c0*/  FMNMX.FTZ R35, R198, R35, !PT ;  /* 0x00000023c6237209 */ /* 0x000fe20007810000 */
[----:B------:R-:W1:Y:S01]  /*31d0*/  MUFU.TANH R42, R42 ;  /* 0x0000002a002a7308 */ /* 0x000e620000002400 */
[----:B---3--:R-:W-:Y:S02]  /*31e0*/  FSEL R199, R45, -INF , P4 ;  /* 0xff8000002dc77808 */ /* 0x008fe40002000000 */
[----:B------:R-:W-:-:S02]  /*31f0*/  ISETP.GT.AND P4, PT, R72, 0x41, PT ;  /* 0x000000414800780c */ /* 0x000fc40003f84270 */
[----:B------:R-:W-:-:S03]  /*3200*/  FMNMX.FTZ R26, R199, R24, !PT ;  /* 0x00000018c71a7209 */ /* 0x000fc60007810000 */
[----:B------:R-:W3:Y:S01]  /*3210*/  MUFU.TANH R43, R43 ;  /* 0x0000002b002b7308 */ /* 0x000ee20000002400 */
[----:B----4-:R-:W-:Y:S02]  /*3220*/  FSEL R206, R39, -INF , P1 ;  /* 0xff80000027ce7808 */ /* 0x010fe40000800000 */
[----:B------:R-:W-:Y:S02]  /*3230*/  FMNMX.FTZ R26, R233, R26, !PT ;  /* 0x0000001ae91a7209 */ /* 0x000fe40007810000 */
[----:B------:R-:W-:Y:S02]  /*3240*/  FMNMX.FTZ R24, R206, R35, !PT ;  /* 0x00000023ce187209 */ /* 0x000fe40007810000 */
[----:B------:R-:W-:Y:S01]  /*3250*/  FMNMX.FTZ R26, R215, R26, !PT ;  /* 0x0000001ad71a7209 */ /* 0x000fe20007810000 */
[----:B------:R-:W4:Y:S01]  /*3260*/  MUFU.TANH R46, R46 ;  /* 0x0000002e002e7308 */ /* 0x000f220000002400 */
[----:B-1----:R-:W-:Y:S02]  /*3270*/  FSEL R237, R42, -INF , P2 ;  /* 0xff8000002aed7808 */ /* 0x002fe40001000000 */
[----:B------:R-:W-:-:S02]  /*3280*/  FMNMX.FTZ R26, R231, R26, !PT ;  /* 0x0000001ae71a7209 */ /* 0x000fc40007810000 */
[----:B------:R-:W-:Y:S02]  /*3290*/  FMNMX.FTZ R24, R237, R24, !PT ;  /* 0x00000018ed187209 */ /* 0x000fe40007810000 */
[C---:B------:R-:W-:Y:S01]  /*32a0*/  ISETP.GT.AND P1, PT, R12.reuse, 0x30, PT ;  /* 0x000000300c00780c */ /* 0x040fe20003f24270 */
[----:B------:R-:W1:Y:S01]  /*32b0*/  MUFU.TANH R47, R47 ;  /* 0x0000002f002f7308 */ /* 0x000e620000002400 */
[----:B---3--:R-:W-:Y:S02]  /*32c0*/  FSEL R207, R43, -INF , P3 ;  /* 0xff8000002bcf7808 */ /* 0x008fe40001800000 */
[----:B------:R-:W-:Y:S02]  /*32d0*/  FMNMX.FTZ R26, R229, R26, !PT ;  /* 0x0000001ae51a7209 */ /* 0x000fe40007810000 */
[----:B------:R-:W-:Y:S02]  /*32e0*/  FMNMX.FTZ R24, R207, R24, !PT ;  /* 0x00000018cf187209 */ /* 0x000fe40007810000 */
[----:B------:R-:W-:Y:S01]  /*32f0*/  ISETP.GT.AND P2, PT, R12, 0x31, PT ;  /* 0x000000310c00780c */ /* 0x000fe20003f44270 */
[----:B------:R-:W3:Y:S01]  /*3300*/  MUFU.TANH R50, R50 ;  /* 0x0000003200327308 */ /* 0x000ee20000002400 */
[----:B----4-:R-:W-:-:S02]  /*3310*/  FSEL R235, R46, -INF , P5 ;  /* 0xff8000002eeb7808 */ /* 0x010fc40002800000 */
[----:B------:R-:W-:Y:S02]  /*3320*/  FMNMX.FTZ R26, R177, R26, !PT ;  /* 0x0000001ab11a7209 */ /* 0x000fe40007810000 */
[----:B------:R-:W-:Y:S02]  /*3330*/  FMNMX.FTZ R24, R235, R24, !PT ;  /* 0x00000018eb187209 */ /* 0x000fe40007810000 */
[C---:B------:R-:W-:Y:S01]  /*3340*/  ISETP.GT.AND P3, PT, R12.reuse, 0x38, PT ;  /* 0x000000380c00780c */ /* 0x040fe20003f64270 */
[----:B------:R-:W4:Y:S01]  /*3350*/  MUFU.TANH R57, R57 ;  /* 0x0000003900397308 */ /* 0x000f220000002400 */
[----:B-1----:R-:W-:Y:S02]  /*3360*/  FSEL R209, R47, -INF , P6 ;  /* 0xff8000002fd17808 */ /* 0x002fe40003000000 */
[----:B------:R-:W-:Y:S02]  /*3370*/  ISETP.GT.AND P5, PT, R12, 0x39, PT ;  /* 0x000000390c00780c */ /* 0x000fe40003fa4270 */
[----:B------:R-:W-:-:S02]  /*3380*/  FMNMX.FTZ R24, R209, R24, !PT ;  /* 0x00000018d1187209 */ /* 0x000fc40007810000 */
[----:B------:R-:W-:Y:S01]  /*3390*/  ISETP.GT.AND P6, PT, R12, 0x40, PT ;  /* 0x000000400c00780c */ /* 0x000fe20003fc4270 */
        /* <DEDUP_REMOVED lines=10> */
[----:B------:R-:W-:Y:S02]  /*3440*/  FMNMX.FTZ R26, R181, R26, !PT ;  /* 0x0000001ab51a7209 */ /* 0x000fe40007810000 */
[----:B------:R-:W-:Y:S02]  /*3450*/  FMNMX.FTZ R24, R217, R24, !PT ;  /* 0x00000018d9187209 */ /* 0x000fe40007810000 */
[----:B------:R-:W-:Y:S01]  /*3460*/  FMNMX.FTZ R35, R183, R26, !PT ;  /* 0x0000001ab7237209 */ /* 0x000fe20007810000 */
[----:B------:R-:W1:Y:S01]  /*3470*/  MUFU.TANH R58, R58 ;  /* 0x0000003a003a7308 */ /* 0x000e620000002400 */
[----:B---3--:R-:W-:Y:S02]  /*3480*/  FSEL R213, R54, -INF , P3 ;  /* 0xff80000036d57808 */ /* 0x008fe40001800000 */
[----:B------:R-:W-:-:S02]  /*3490*/  FMNMX.FTZ R35, R166, R35, !PT ;  /* 0x00000023a6237209 */ /* 0x000fc40007810000 */
[----:B------:R-:W-:Y:S02]  /*34a0*/  FMNMX.FTZ R24, R213, R24, !PT ;  /* 0x00000018d5187209 */ /* 0x000fe40007810000 */
[----:B------:R-:W-:Y:S01]  /*34b0*/  ISETP.GT.AND P2, PT, R12, 0x48, PT ;  /* 0x000000480c00780c */ /* 0x000fe20003f44270 */
[----:B------:R-:W3:Y:S01]  /*34c0*/  MUFU.TANH R59, R59 ;  /* 0x0000003b003b7308 */ /* 0x000ee20000002400 */
[----:B----4-:R-:W-:Y:S02]  /*34d0*/  FSEL R211, R55, -INF , P5 ;  /* 0xff80000037d37808 */ /* 0x010fe40002800000 */
[----:B------:R-:W-:Y:S02]  /*34e0*/  FMNMX.FTZ R35, R168, R35, !PT ;  /* 0x00000023a8237209 */ /* 0x000fe40007810000 */
[----:B------:R-:W-:Y:S02]  /*34f0*/  FMNMX.FTZ R24, R211, R24, !PT ;  /* 0x00000018d3187209 */ /* 0x000fe40007810000 */
[----:B------:R-:W-:Y:S01]  /*3500*/  ISETP.GT.AND P3, PT, R12, 0x49, PT ;  /* 0x000000490c00780c */ /* 0x000fe20003f64270 */
[----:B------:R-:W4:Y:S01]  /*3510*/  MUFU.TANH R62, R62 ;  /* 0x0000003e003e7308 */ /* 0x000f220000002400 */
[----:B-1----:R-:W-:-:S02]  /*3520*/  FSEL R185, R58, -INF , P6 ;  /* 0xff8000003ab97808 */ /* 0x002fc40003000000 */
[----:B------:R-:W-:Y:S02]  /*3530*/  FMNMX.FTZ R35, R170, R35, !PT ;  /* 0x00000023aa237209 */ /* 0x000fe40007810000 */
[----:B------:R-:W-:Y:S02]  /*3540*/  FMNMX.FTZ R24, R185, R24, !PT ;  /* 0x00000018b9187209 */ /* 0x000fe40007810000 */
[C---:B------:R-:W-:Y:S01]  /*3550*/  ISETP.GT.AND P5, PT, R12.reuse, 0x50, PT ;  /* 0x000000500c00780c */ /* 0x040fe20003fa4270 */
        /* <DEDUP_REMOVED lines=9> */
[----:B-1----:R-:W-:-:S04]  /*35f0*/  FSEL R172, R69, -INF , P4 ;  /* 0xff80000045ac7808 */ /* 0x002fc80002000000 */
[----:B------:R-:W-:-:S03]  /*3600*/  FMNMX.FTZ R26, R172, R35, !PT ;  /* 0x00000023ac1a7209 */ /* 0x000fc60007810000 */
[----:B------:R-:W1:Y:S01]  /*3610*/  MUFU.TANH R67, R67 ;  /* 0x0000004300437308 */ /* 0x000e620000002400 */
[----:B---3--:R-:W-:Y:S01]  /*3620*/  FSEL R191, R63, -INF , P3 ;  /* 0xff8000003fbf7808 */ /* 0x008fe20001800000 */
[----:B------:R-:W3:Y:S03]  /*3630*/  SHFL.BFLY PT, R39, R26, 0x2, 0x1f ;  /* 0x0c401f001a277f89 */ /* 0x000ee600000e0000 */
[----:B------:R-:W-:-:S03]  /*3640*/  FMNMX.FTZ R35, R191, R24, !PT ;  /* 0x00000018bf237209 */ /* 0x000fc60007810000 */
[----:B------:R-:W2:Y:S01]  /*3650*/  MUFU.TANH R70, R70 ;  /* 0x0000004600467308 */ /* 0x000ea20000002400 */
[----:B----4-:R-:W-:-:S04]  /*3660*/  FSEL R174, R66, -INF , P5 ;  /* 0xff80000042ae7808 */ /* 0x010fc80002800000 */
[----:B------:R-:W-:-:S03]  /*3670*/  FMNMX.FTZ R35, R174, R35, !PT ;  /* 0x00000023ae237209 */ /* 0x000fc60007810000 */
[----:B------:R-:W4:Y:S01]  /*3680*/  MUFU.TANH R71, R71 ;  /* 0x0000004700477308 */ /* 0x000f220000002400 */
[----:B-1----:R-:W-:Y:S02]  /*3690*/  FSEL R176, R67, -INF , P1 ;  /* 0xff80000043b07808 */ /* 0x002fe40000800000 */
[----:B------:R-:W-:Y:S02]  /*36a0*/  ISETP.GT.AND P1, PT, R12, 0x59, PT ;  /* 0x000000590c00780c */ /* 0x000fe40003f24270 */
[----:B------:R-:W-:Y:S02]  /*36b0*/  FMNMX.FTZ R35, R176, R35, !PT ;  /* 0x00000023b0237209 */ /* 0x000fe40007810000 */
[----:B--2---:R-:W-:Y:S02]  /*36c0*/  FSEL R178, R70, -INF , P2 ;  /* 0xff80000046b27808 */ /* 0x004fe40001000000 */
[----:B---3--:R-:W-:Y:S02]  /*36d0*/  FMNMX.FTZ R39, R26, R39, !PT ;  /* 0x000000271a277209 */ /* 0x008fe40007810000 */
[----:B------:R-:W-:-:S03]  /*36e0*/  FMNMX.FTZ R35, R178, R35, !PT ;  /* 0x00000023b2237209 */ /* 0x000fc60007810000 */
[----:B------:R-:W1:Y:S01]  /*36f0*/  SHFL.BFLY PT, R12, R39, 0x1, 0x1f ;  /* 0x0c201f00270c7f89 */ /* 0x000e6200000e0000 */
[----:B----4-:R-:W-:-:S04]  /*3700*/  FSEL R180, R71, -INF , P1 ;  /* 0xff80000047b47808 */ /* 0x010fc80000800000 */
[----:B------:R-:W-:-:S05]  /*3710*/  FMNMX.FTZ R35, R180, R35, !PT ;  /* 0x00000023b4237209 */ /* 0x000fca0007810000 */
[----:B------:R-:W2:Y:S01]  /*3720*/  SHFL.BFLY PT, R24, R35, 0x2, 0x1f ;  /* 0x0c401f0023187f89 */ /* 0x000ea200000e0000 */
[----:B-1----:R-:W-:-:S04]  /*3730*/  FMNMX.FTZ R197, R39, R12, !PT ;  /* 0x0000000c27c57209 */ /* 0x002fc80007810000 */
[C---:B------:R-:W-:Y:S01]  /*3740*/  FSETP.NEU.FTZ.AND P1, PT, R197.reuse, -INF , PT ;  /* 0xff800000c500780b */ /* 0x040fe20003f3d000 */
[----:B------:R-:W-:Y:S01]  /*3750*/  FMUL.FTZ R182, R197, R195 ;  /* 0x000000c3c5b67220 */ /* 0x000fe20000410000 */
[----:B--2---:R-:W-:-:S04]  /*3760*/  FMNMX.FTZ R24, R35, R24, !PT ;  /* 0x0000001823187209 */ /* 0x004fc80007810000 */
[----:B------:R-:W-:Y:S01]  /*3770*/  FSEL R182, R182, RZ, P1 ;  /* 0x000000ffb6b67208 */ /* 0x000fe20000800000 */
[----:B------:R-:W1:Y:S04]  /*3780*/  SHFL.BFLY PT, R41, R24, 0x1, 0x1f ;  /* 0x0c201f0018297f89 */ /* 0x000e6800000e0000 */
        /* <DEDUP_REMOVED lines=22> */
[----:B-1----:R-:W-:Y:S01]  /*38f0*/  FMNMX.FTZ R156, R24, R41, !PT ;  /* 0x00000029189c7209 */ /* 0x002fe20007810000 */
[----:B------:R-:W-:Y:S03]  /*3900*/  MUFU.EX2 R160, R160 ;  /* 0x000000a000a07308 */ /* 0x000fe60000000800 */
[C---:B------:R-:W-:Y:S01]  /*3910*/  FSETP.NEU.FTZ.AND P1, PT, R156.reuse, -INF , PT ;  /* 0xff8000009c00780b */ /* 0x040fe20003f3d000 */
[----:B------:R-:W-:-:S04]  /*3920*/  FMUL.FTZ R184, R156, R195 ;  /* 0x000000c39cb87220 */ /* 0x000fc80000410000 */
[----:B------:R-:W1:Y:S01]  /*3930*/  MUFU.EX2 R161, R161 ;  /* 0x000000a100a17308 */ /* 0x000e620000000800 */
[----:B------:R-:W-:Y:S02]  /*3940*/  FSEL R184, R184, RZ, P1 ;  /* 0x000000ffb8b87208 */ /* 0x000fe40000800000 */
[----:B-----5:R-:W-:Y:S02]  /*3950*/  LOP3.LUT P1, RZ, R74, 0x7f, RZ, 0xc0, !PT ;  /* 0x0000007f4aff7812 */ /* 0x020fe4000782c0ff */
[----:B------:R-:W-:Y:S01]  /*3960*/  SHF.R.U32.HI R74, RZ, 0x7, R74 ;  /* 0x00000007ff4a7819 */ /* 0x000fe2000001164a */
[-CC-:B------:R-:W-:Y:S01]  /*3970*/  FFMA.FTZ R162, R33, R195.reuse, -R184.reuse ;  /* 0x000000c321a27223 */ /* 0x180fe200000108b8 */
[-CC-:B------:R-:W-:Y:S01]  /*3980*/  FFMA.FTZ R163, R27, R195.reuse, -R184.reuse ;  /* 0x000000c31ba37223 */ /* 0x180fe200000108b8 */
[-CC-:B------:R-:W-:Y:S01]  /*3990*/  FFMA.FTZ R164, R37, R195.reuse, -R184.reuse ;  /* 0x000000c325a47223 */ /* 0x180fe200000108b8 */
[----:B------:R-:W-:Y:S01]  /*39a0*/  IADD3 R158, -R74, 0xb, RZ ;  /* 0x0000000b4a9e7810 */ /* 0x000fe20007ffe1ff */
[-CC-:B------:R-:W-:Y:S01]  /*39b0*/  FFMA.FTZ R167, R31, R195.reuse, -R184.reuse ;  /* 0x000000c31fa77223 */ /* 0x180fe200000108b8 */
[----:B--2---:R-:W-:Y:S01]  /*39c0*/  F2FP.BF16.F32.PACK_AB R152, R13, R12 ;  /* 0x0000000c0d98723e */ /* 0x004fe200000010ff */
[----:B------:R-:W-:Y:S01]  /*39d0*/  MUFU.EX2 R162, R162 ;  /* 0x000000a200a27308 */ /* 0x000fe20000000800 */
[-CC-:B------:R-:W-:Y:S01]  /*39e0*/  FFMA.FTZ R173, R190, R195.reuse, -R184.reuse ;  /* 0x000000c3bead7223 */ /* 0x180fe200000108b8 */
[-CC-:B------:R-:W-:Y:S01]  /*39f0*/  FFMA.FTZ R190, R192, R195.reuse, -R184.reuse ;  /* 0x000000c3c0be7223 */ /* 0x180fe200000108b8 */
[-CC-:B------:R-:W-:Y:S01]  /*3a00*/  FFMA.FTZ R192, R206, R195.reuse, -R184.reuse ;  /* 0x000000c3cec07223 */ /* 0x180fe200000108b8 */
[----:B------:R-:W-:Y:S01]  /*3a10*/  @!P1 VIADD R24, R165, 0x32440 ;  /* 0x00032440a5189836 */ /* 0x000fe20000000000 */
[----:B-1----:R-:W-:Y:S01]  /*3a20*/  F2FP.BF16.F32.PACK_AB R154, R161, R160 ;  /* 0x000000a0a19a723e */ /* 0x002fe200000010ff */
[-CC-:B------:R-:W-:Y:S01]  /*3a30*/  FFMA.FTZ R207, R207, R195.reuse, -R184.reuse ;  /* 0x000000c3cfcf7223 */ /* 0x180fe200000108b8 */
[-C--:B------:R-:W-:Y:S01]  /*3a40*/  FFMA.FTZ R206, R235, R195.reuse, -R184 ;  /* 0x000000c3ebce7223 */ /* 0x080fe200000108b8 */
[----:B------:R-:W1:Y:S01]  /*3a50*/  MUFU.EX2 R163, R163 ;  /* 0x000000a300a37308 */ /* 0x000e620000000800 */
[----:B------:R-:W-:Y:S01]  /*3a60*/  @!P1 PRMT R24, RZ, 0x654, R24 ;  /* 0x00000654ff189816 */ /* 0x000fe20000000018 */
[----:B------:R2:W-:Y:S06]  /*3a70*/  BAR.ARV R158, 0x100 ;  /* 0x0004009e0000751d */ /* 0x0005ec0000002000 */
[----:B------:R3:W-:Y:S01]  /*3a80*/  @!P1 SYNCS.ARRIVE.TRANS64.RED.A1T0 RZ, [R24+URZ], RZ ;  /* 0x000000ff18ff99a7 */ /* 0x0007e2000810043f */
[----:B------:R-:W-:Y:S01]  /*3a90*/  MUFU.EX2 R164, R164 ;  /* 0x000000a400a47308 */ /* 0x000fe20000000800 */
[----:B------:R4:W-:Y:S01]  /*3aa0*/  BAR.SYNC.DEFER_BLOCKING R188, 0x100 ;  /* 0x000400bc0000751d */ /* 0x0009e20000010000 */
[-CC-:B------:R-:W-:Y:S01]  /*3ab0*/  FFMA.FTZ R209, R209, R195.reuse, -R184.reuse ;  /* 0x000000c3d1d17223 */ /* 0x180fe200000108b8 */
[-CC-:B------:R-:W-:Y:S01]  /*3ac0*/  FFMA.FTZ R212, R221, R195.reuse, -R184.reuse ;  /* 0x000000c3ddd47223 */ /* 0x180fe200000108b8 */
[-CC-:B------:R-:W-:Y:S01]  /*3ad0*/  FFMA.FTZ R217, R217, R195.reuse, -R184.reuse ;  /* 0x000000c3d9d97223 */ /* 0x180fe200000108b8 */
[-CC-:B------:R-:W-:Y:S01]  /*3ae0*/  FFMA.FTZ R213, R213, R195.reuse, -R184.reuse ;  /* 0x000000c3d5d57223 */ /* 0x180fe200000108b8 */
[-CC-:B------:R-:W-:Y:S01]  /*3af0*/  FFMA.FTZ R214, R211, R195.reuse, -R184.reuse ;  /* 0x000000c3d3d67223 */ /* 0x180fe200000108b8 */
[-C--:B------:R-:W-:Y:S01]  /*3b00*/  FFMA.FTZ R181, R185, R195.reuse, -R184 ;  /* 0x000000c3b9b57223 */ /* 0x080fe200000108b8 */
[----:B------:R-:W5:Y:S01]  /*3b10*/  MUFU.EX2 R167, R167 ;  /* 0x000000a700a77308 */ /* 0x000f620000000800 */
[----:B-1----:R-:W-:Y:S01]  /*3b20*/  F2FP.BF16.F32.PACK_AB R153, R163, R162 ;  /* 0x000000a2a399723e */ /* 0x002fe200000010ff */
[-C--:B----4-:R-:W-:Y:S01]  /*3b30*/  FFMA.FTZ R188, R175, R195.reuse, -R182 ;  /* 0x000000c3afbc7223 */ /* 0x090fe200000108b6 */
[-CC-:B------:R-:W-:Y:S01]  /*3b40*/  FFMA.FTZ R175, R198, R195.reuse, -R184.reuse ;  /* 0x000000c3c6af7223 */ /* 0x180fe200000108b8 */
[-CC-:B------:R-:W-:Y:S01]  /*3b50*/  FFMA.FTZ R198, R237, R195.reuse, -R184.reuse ;  /* 0x000000c3edc67223 */ /* 0x180fe200000108b8 */
[-CC-:B------:R-:W-:Y:S01]  /*3b60*/  FFMA.FTZ R220, R187, R195.reuse, -R184.reuse ;  /* 0x000000c3bbdc7223 */ /* 0x180fe200000108b8 */
[-CC-:B------:R-:W-:Y:S01]  /*3b70*/  FFMA.FTZ R183, R189, R195.reuse, -R184.reuse ;  /* 0x000000c3bdb77223 */ /* 0x180fe200000108b8 */
[-C--:B------:R-:W-:Y:S01]  /*3b80*/  FFMA.FTZ R222, R191, R195.reuse, -R184 ;  /* 0x000000c3bfde7223 */ /* 0x080fe200000108b8 */
[----:B------:R-:W-:Y:S01]  /*3b90*/  MUFU.EX2 R169, R169 ;  /* 0x000000a900a97308 */ /* 0x000fe20000000800 */
[-CC-:B------:R-:W-:Y:S01]  /*3ba0*/  FFMA.FTZ R185, R168, R195.reuse, -R182.reuse ;  /* 0x000000c3a8b97223 */ /* 0x180fe200000108b6 */
[-CC-:B------:R-:W-:Y:S01]  /*3bb0*/  FFMA.FTZ R168, R170, R195.reuse, -R182.reuse ;  /* 0x000000c3aaa87223 */ /* 0x180fe200000108b6 */
[-C--:B------:R-:W-:Y:S01]  /*3bc0*/  FFMA.FTZ R187, R172, R195.reuse, -R182 ;  /* 0x000000c3acbb7223 */ /* 0x080fe200000108b6 */
[-CC-:B------:R-:W-:Y:S01]  /*3bd0*/  FFMA.FTZ R189, R174, R195.reuse, -R184.reuse ;  /* 0x000000c3aebd7223 */ /* 0x180fe200000108b8 */
[-CC-:B------:R-:W-:Y:S01]  /*3be0*/  FFMA.FTZ R170, R176, R195.reuse, -R184.reuse ;  /* 0x000000c3b0aa7223 */ /* 0x180fe200000108b8 */
[-CC-:B------:R-:W-:Y:S01]  /*3bf0*/  FFMA.FTZ R172, R178, R195.reuse, -R184.reuse ;  /* 0x000000c3b2ac7223 */ /* 0x180fe200000108b8 */
[----:B------:R-:W-:Y:S01]  /*3c00*/  FFMA.FTZ R191, R180, R195, -R184 ;  /* 0x000000c3b4bf7223 */ /* 0x000fe200000108b8 */
[----:B------:R-:W1:Y:S01]  /*3c10*/  MUFU.EX2 R186, R186 ;  /* 0x000000ba00ba7308 */ /* 0x000e620000000800 */
[----:B-----5:R-:W-:Y:S01]  /*3c20*/  F2FP.BF16.F32.PACK_AB R155, R167, R164 ;  /* 0x000000a4a79b723e */ /* 0x020fe200000010ff */
[----:B------:R-:W-:Y:S01]  /*3c30*/  FADD.FTZ R13, R12, R13 ;  /* 0x0000000d0c0d7221 */ /* 0x000fe20000010000 */
[----:B------:R-:W-:Y:S01]  /*3c40*/  FADD.FTZ R163, R162, R163 ;  /* 0x000000a3a2a37221 */ /* 0x000fe20000010000 */
[----:B------:R-:W-:Y:S01]  /*3c50*/  @!P1 IADD3 R165, R165, 0x32460, RZ ;  /* 0x00032460a5a59810 */ /* 0x000fe20007ffe0ff */
[----:B---3--:R-:W-:Y:S01]  /*3c60*/  WARPGROUP.ARRIVE ;  /* 0x00000000000079c5 */ /* 0x008fe20000000000 */
[----:B------:R-:W-:Y:S01]  /*3c70*/  FADD.FTZ R160, R160, R13 ;  /* 0x0000000da0a07221 */ /* 0x000fe20000010000 */
[----:B------:R-:W-:Y:S01]  /*3c80*/  FADD.FTZ R164, R164, R163 ;  /* 0x000000a3a4a47221 */ /* 0x000fe20000010000 */
[----:B------:R-:W-:Y:S01]  /*3c90*/  MUFU.EX2 R171, R171 ;  /* 0x000000ab00ab7308 */ /* 0x000fe20000000800 */
[----:B------:R-:W-:Y:S01]  /*3ca0*/  SHF.R.U32.HI R13, RZ, 0x1f, R0 ;  /* 0x0000001fff0d7819 */ /* 0x000fe20000011600 */
[----:B------:R-:W-:Y:S01]  /*3cb0*/  FADD.FTZ R160, R161, R160 ;  /* 0x000000a0a1a07221 */ /* 0x000fe20000010000 */
[----:B------:R-:W-:Y:S01]  /*3cc0*/  HGMMA.64x256x16.F32.BF16 R24, R152, gdesc[UR8].tnspB, RZ, !UPT, gsb0 ;  /* 0x43e0000898187df0 */ /* 0x000fe2000c0018ff */
[----:B------:R-:W-:Y:S01]  /*3cd0*/  UIADD3 UR10, UR4, 0x80, URZ ;  /* 0x00000080040a7890 */ /* 0x000fe2000fffe03f */
[----:B------:R-:W-:Y:S01]  /*3ce0*/  FADD.FTZ R164, R167, R164 ;  /* 0x000000a4a7a47221 */ /* 0x000fe20000010000 */
[----:B------:R-:W-:Y:S01]  /*3cf0*/  UMOV UR11, 0x40000040 ;  /* 0x40000040000b7882 */ /* 0x000fe20000000000 */
[----:B------:R-:W-:Y:S01]  /*3d00*/  @!P1 PRMT R165, RZ, 0x654, R165 ;  /* 0x00000654ffa59816 */ /* 0x000fe200000000a5 */
        /* <DEDUP_REMOVED lines=70> */
[----:B------:R-:W-:Y:S01]  /*4170*/  LEA.HI.SX32 R206, R0, R13, 0x1c ;  /* 0x0000000d00ce7211 */ /* 0x000fe200078fe2ff */
[----:B------:R-:W-:Y:S01]  /*4180*/  UMOV UR11, 0x40000040 ;  /* 0x40000040000b7882 */ /* 0x000fe20000000000 */
[----:B------:R-:W-:Y:S02]  /*4190*/  VIADD R13, R159, 0xfffffffe ;  /* 0xfffffffe9f0d7836 */ /* 0x000fe40000000000 */
[----:B------:R-:W-:-:S04]  /*41a0*/  VIMNMX R206, RZ, R206, !PT ;  /* 0x000000ceffce7248 */ /* 0x000fc80007fe0100 */
[----:B------:R-:W-:Y:S01]  /*41b0*/  ISETP.GE.AND P2, PT, R13, R206, PT ;  /* 0x000000ce0d00720c */ /* 0x000fe20003f46270 */
        /* <DEDUP_REMOVED lines=17> */
[----:B------:R-:W-:Y:S01]  /*42d0*/  UIADD3 UR4, UR4, 0x280, URZ ;  /* 0x0000028004047890 */ /* 0x000fe2000fffe03f */
        /* <DEDUP_REMOVED lines=13> */
[----:B------:R-:W-:-:S07]  /*43b0*/  FADD.FTZ R222, R222, R183 ;  /* 0x000000b7dede7221 */ /* 0x000fce0000010000 */
[----:B------:R-:W-:Y:S01]  /*43c0*/  HGMMA.64x256x16.F32.BF16 R24, R152, gdesc[UR8].tnspB, R24, gsb0 ;  /* 0x43e0000898187df0 */ /* 0x000fe20008001818 */
[----:B------:R-:W-:Y:S01]  /*43d0*/  UMOV UR10, UR4 ;  /* 0x00000004000a7c82 */ /* 0x000fe20008000000 */
[----:B------:R-:W-:Y:S01]  /*43e0*/  UMOV UR11, 0x40000040 ;  /* 0x40000040000b7882 */ /* 0x000fe20000000000 */
[----:B------:R-:W-:Y:S02]  /*43f0*/  WARPGROUP.DEPBAR.LE gsb0, 0x0 ;  /* 0x00008000000079c5 */ /* 0x000fe40000010000 */
[----:B------:R-:W-:Y:S01]  /*4400*/  F2FP.BF16.F32.PACK_AB R152, R185, R166 ;  /* 0x000000a6b998723e */ /* 0x000fe200000010ff */
[----:B------:R-:W-:Y:S01]  /*4410*/  FADD.FTZ R166, R166, R179 ;  /* 0x000000b3a6a67221 */ /* 0x000fe20000010000 */
[C---:B-1----:R-:W-:Y:S01]  /*4420*/  F2FP.BF16.F32.PACK_AB R153, R170.reuse, R189 ;  /* 0x000000bdaa99723e */ /* 0x042fe200000010ff */
        /* <DEDUP_REMOVED lines=14> */
[----:B------:R-:W-:Y:S02]  /*4510*/  IMAD.MOV.U32 R207, RZ, RZ, R156 ;  /* 0x000000ffffcf7224 */ /* 0x000fe400078e009c */
[----:B------:R-:W-:-:S07]  /*4520*/  IMAD.MOV.U32 R208, RZ, RZ, R197 ;  /* 0x000000ffffd07224 */ /* 0x000fce00078e00c5 */
.L_x_10642:
[----:B------:R-:W-:-:S04]  /*4530*/  UIADD3 UR36, UR36, 0x1, URZ ;  /* 0x0000000124247890 */ /* 0x000fc8000fffe03f */
[----:B------:R-:W-:-:S04]  /*4540*/  UISETP.NE.AND UP0, UPT, UR36, 0x2, UPT ;  /* 0x000000022400788c */ /* 0x000fc8000bf05270 */
[----:B------:R-:W-:Y:S02]  /*4550*/  USEL UR4, URZ, 0x1, UP0 ;  /* 0x000000013f047887 */ /* 0x000fe40008000000 */
[----:B------:R-:W-:Y:S02]  /*4560*/  USEL UR36, UR36, URZ, UP0 ;  /* 0x0000003f24247287 */ /* 0x000fe40008000000 */
[----:B------:R-:W-:Y:S01]  /*4570*/  ULOP3.LUT UR37, UR37, UR4, URZ, 0x3c, !UPT ;  /* 0x0000000425257292 */ /* 0x000fe2000f8e3c3f */
[----:B--2---:R-:W-:Y:S11]  /*4580*/  @!P0 BRA `(.L_x_10634) ;  /* 0x0000000000048947 */ /* 0x004ff60003800000 */
[----:B------:R-:W-:Y:S01]  /*4590*/  BPT.TRAP 0x1 ;  /* 0x000000040000795c */ /* 0x000fe20000300000 */
.L_x_10634:
[----:B------:R-:W-:Y:S01]  /*45a0*/  ULEA UR4, UR36, UR39, 0x3 ;  /* 0x0000002724047291 */ /* 0x000fe2000f8e183f */
[----:B------:R-:W-:-:S04]  /*45b0*/  MOV R209, UR37 ;  /* 0x0000002500d17c02 */ /* 0x000fc80008000f00 */
[----:B------:R-:W-:-:S04]  /*45c0*/  SHF.L.U32 R209, R209, 0x1f, RZ ;  /* 0x0000001fd1d17819 */ /* 0x000fc800000006ff */
[----:B------:R2:W3:Y:S01]  /*45d0*/  SYNCS.PHASECHK.TRANS64.TRYWAIT P2, [UR4+0x32430], R209 ;  /* 0x032430d1ff0075a7 */ /* 0x0004e20008040144 */
[----:B------:R-:W-:Y:S05]  /*45e0*/  @!P0 BRA `(.L_x_10635) ;  /* 0x0000000000048947 */ /* 0x000fea0003800000 */
[----:B------:R-:W-:Y:S01]  /*45f0*/  BPT.TRAP 0x1 ;  /* 0x000000040000795c */ /* 0x000fe20000300000 */
.L_x_10635:
[----:B---3--:R-:W-:Y:S05]  /*4600*/  @P2 BRA `(.L_x_10636) ;  /* 0x0000000000082947 */ /* 0x008fea0003800000 */
[----:B------:R-:W3:Y:S02]  /*4610*/  SYNCS.PHASECHK.TRANS64.TRYWAIT P2, [UR4+0x32430], R209 ;  /* 0x032430d1ff0075a7 */ /* 0x000ee40008040144 */
[----:B---3--:R-:W-:Y:S05]  /*4620*/  @!P2 BRA `(.L_x_10637) ;  /* 0x000000ac0078a947 */ /* 0x008fea0003800000 */
.L_x_10636:
[----:B------:R-:W-:Y:S01]  /*4630*/  R2UR UR56, R200 ;  /* 0x00000000c83872ca */ /* 0x000fe200000e0000 */
[----:B------:R-:W-:Y:S01]  /*4640*/  UIMAD UR5, UR36, 0x300, UR38 ;  /* 0x00000300240578a4 */ /* 0x000fe2000f8e0226 */
[----:B------:R-:W-:Y:S01]  /*4650*/  R2UR UR57, R201 ;  /* 0x00000000c93972ca */ /* 0x000fe200000e0000 */
[----:B-1-3--:R-:W-:Y:S01]  /*4660*/  WARPGROUP.ARRIVE ;  /* 0x00000000000079c5 */ /* 0x00afe20000000000 */
        /* <DEDUP_REMOVED lines=27> */
.L_x_10638:
[----:B------:R1:W3:Y:S01]  /*4820*/  SYNCS.PHASECHK.TRANS64.TRYWAIT P2, [UR4+0x32450], R209 ;  /* 0x032450d1ff0075a7 */ /* 0x0002e20008040144 */
[----:B------:R-:W-:Y:S05]  /*4830*/  @!P0 BRA `(.L_x_10639) ;  /* 0x0000000000048947 */ /* 0x000fea0003800000 */
[----:B------:R-:W-:Y:S01]  /*4840*/  BPT.TRAP 0x1 ;  /* 0x000000040000795c */ /* 0x000fe20000300000 */
.L_x_10639:
[----:B---3--:R-:W-:Y:S05]  /*4850*/  @P2 BRA `(.L_x_10640) ;  /* 0x0000000000082947 */ /* 0x008fea0003800000 */
[----:B------:R-:W3:Y:S02]  /*4860*/  SYNCS.PHASECHK.TRANS64.TRYWAIT P2, [UR4+0x32450], R209 ;  /* 0x032450d1ff0075a7 */ /* 0x000ee40008040144 */
[----:B---3--:R-:W-:Y:S05]  /*4870*/  @!P2 BRA `(.L_x_10641) ;  /* 0x000000a800fca947 */ /* 0x008fea0003800000 */
.L_x_10640:
[----:B------:R-:W-:Y:S01]  /*4880*/  R2UR UR56, R16 ;  /* 0x00000000103872ca */ /* 0x000fe200000e0000 */
[----:B------:R-:W-:Y:S01]  /*4890*/  UIMAD UR5, UR36, 0xc00, UR6 ;  /* 0x00000c00240578a4 */ /* 0x000fe2000f8e0206 */
[----:B------:R-:W-:Y:S01]  /*48a0*/  R2UR UR57, R17 ;  /* 0x00000000113972ca */ /* 0x000fe200000e0000 */
[----:B------:R-:W-:Y:S01]  /*48b0*/  WARPGROUP.ARRIVE ;  /* 0x00000000000079c5 */ /* 0x000fe20000000000 */
[----:B------:R-:W-:Y:S01]  /*48c0*/  UMOV UR59, 0x40000040 ;  /* 0x40000040003b7882 */ /* 0x000fe20000000000 */
[----:B------:R-:W-:-:S04]  /*48d0*/  UIADD3 UR10, UR5, 0x304, URZ ;  /* 0x00000304050a7890 */ /* 0x000fc8000fffe03f */
[----:B------:R-:W4:Y:S01]  /*48e0*/  S2R R229, SR_TID.X ;  /* 0x0000000000e57919 */ /* 0x000f220000002100 */
        /* <DEDUP_REMOVED lines=23> */
[----:B----4-:R-:W-:Y:S01]  /*4a60*/  SHF.R.U32.HI R229, RZ, 0x7, R229 ;  /* 0x00000007ffe57819 */ /* 0x010fe200000116e5 */
        /* <DEDUP_REMOVED lines=35> */
[----:B------:R-:W-:Y:S01]  /*4ca0*/  ULDC UR5, c[0x0][0xad0] ;  /* 0x0002b40000057ab9 */ /* 0x000fe20000000800 */
[----:B------:R-:W-:Y:S02]  /*4cb0*/  WARPGROUP.DEPBAR.LE gsb0, 0x0 ;  /* 0x00008000000079c5 */ /* 0x000fe40000010000 */
[----:B------:R-:W-:-:S06]  /*4cc0*/  WARPGROUP.ARRIVE ;  /* 0x00000000000079c5 */ /* 0x000fcc0000000000 */
[----:B------:R-:W-:Y:S01]  /*4cd0*/  HGMMA.64x96x16.F32.BF16 R152, gdesc[UR8], R152, gsb0 ;  /* 0x01600000089879f0 */ /* 0x000fe20008001898 */
[----:B------:R-:W-:Y:S02]  /*4ce0*/  ULDC.64 UR10, c[0x0][0x3f8] ;  /* 0x0000fe00000a7ab9 */ /* 0x000fe40000000a00 */
[----:B------:R-:W-:-:S03]  /*4cf0*/  UISETP.NE.U32.AND UP0, UPT, UR10, URZ, UPT ;  /* 0x0000003f0a00728c */ /* 0x000fc6000bf05070 */
[----:B------:R-:W-:Y:S01]  /*4d00*/  ULDC UR10, c[0x0][0x404] ;  /* 0x00010100000a7ab9 */ /* 0x000fe20000000800 */
[----:B------:R-:W-:-:S03]  /*4d10*/  UISETP.NE.AND.EX UP0, UPT, UR11, URZ, UPT, UP0 ;  /* 0x0000003f0b00728c */ /* 0x000fc6000bf05300 */
[----:B------:R-:W-:Y:S01]  /*4d20*/  UMOV UR11, 0x40000040 ;  /* 0x40000040000b7882 */ /* 0x000fe20000000000 */
[----:B------:R-:W-:Y:S01]  /*4d30*/  USEL UR10, UR10, 0x1, UP0 ;  /* 0x000000010a0a7887 */ /* 0x000fe20008000000 */
        /* <DEDUP_REMOVED lines=29> */
[----:B---3--:R-:W-:Y:S01]  /*4f10*/  FMUL.FTZ R210, R152, UR5 ;  /* 0x0000000598d27c20 */ /* 0x008fe20008410000 */
[----:B------:R-:W3:Y:S01]  /*4f20*/  LDC R165, c[0x0][0x2e0] ;  /* 0x0000b800ffa57b82 */ /* 0x000ee20000000800 */
[----:B------:R-:W-:Y:S01]  /*4f30*/  FMUL.FTZ R152, R154, UR5 ;  /* 0x000000059a987c20 */ /* 0x000fe20008410000 */
[----:B------:R-:W-:Y:S01]  /*4f40*/  FMUL.FTZ R154, R158, UR5 ;  /* 0x000000059e9a7c20 */ /* 0x000fe20008410000 */
[----:B------:R-:W-:Y:S01]  /*4f50*/  FMUL.FTZ R158, R163, UR5 ;  /* 0x00000005a39e7c20 */ /* 0x000fe20008410000 */
[----:B------:R-:W-:-:S02]  /*4f60*/  IMAD R163, R13, -0x60, R223 ;  /* 0xffffffa00da37824 */ /* 0x000fc400078e02df */
[----:B------:R-:W-:Y:S01]  /*4f70*/  FMUL.FTZ R213, R160, UR5 ;  /* 0x00000005a0d57c20 */ /* 0x000fe20008410000 */
[----:B------:R-:W-:Y:S01]  /*4f80*/  FMUL.FTZ R160, R164, UR5 ;  /* 0x00000005a4a07c20 */ /* 0x000fe20008410000 */
[----:B-12---:R-:W-:Y:S01]  /*4f90*/  FMUL.FTZ R209, R153, UR5 ;  /* 0x0000000599d17c20 */ /* 0x006fe20008410000 */
[----:B------:R-:W-:Y:S02]  /*4fa0*/  VIADD R164, R163, 0x1 ;  /* 0x00000001a3a47836 */ /* 0x000fe40000000000 */
        /* <DEDUP_REMOVED lines=15> */
[----:B---3--:R-:W-:Y:S01]  /*50a0*/  IMAD R164, R165, UR10, R164 ;  /* 0x0000000aa5a47c24 */ /* 0x008fe2000f8e02a4 */
[----:B------:R-:W-:Y:S01]  /*50b0*/  ULDC UR10, c[0x0][0x288] ;  /* 0x0000a200000a7ab9 */ /* 0x000fe20000000800 */
[----:B------:R-:W-:Y:S01]  /*50c0*/  FMUL.FTZ R180, R181, UR5 ;  /* 0x00000005b5b47c20 */ /* 0x000fe20008410000 */
[----:B------:R-:W-:Y:S01]  /*50d0*/  FMUL.FTZ R174, R176, UR5 ;  /* 0x00000005b0ae7c20 */ /* 0x000fe20008410000 */
[----:B------:R-:W-:Y:S01]  /*50e0*/  VIADD R165, R164, -UR10 ;  /* 0x8000000aa4a57c36 */ /* 0x000fe20008000000 */
[----:B------:R-:W3:Y:S01]  /*50f0*/  MUFU.TANH R211, R211 ;  /* 0x000000d300d37308 */ /* 0x000ee20000002400 */
[----:B------:R-:W-:Y:S01]  /*5100*/  FMUL.FTZ R221, R177, UR5 ;  /* 0x00000005b1dd7c20 */ /* 0x000fe20008410000 */
[----:B------:R-:W-:Y:S01]  /*5110*/  FMUL.FTZ R181, R184, UR5 ;  /* 0x00000005b8b57c20 */ /* 0x000fe20008410000 */
[----:B------:R-:W-:-:S02]  /*5120*/  IMAD R164, R224, -0x2, R165 ;  /* 0xfffffffee0a47824 */ /* 0x000fc400078e02a5 */
[----:B------:R-:W-:Y:S01]  /*5130*/  FMUL.FTZ R161, R166, UR5 ;  /* 0x00000005a6a17c20 */ /* 0x000fe20008410000 */
[----:B------:R-:W-:Y:S01]  /*5140*/  FMUL.FTZ R185, R185, UR5 ;  /* 0x00000005b9b97c20 */ /* 0x000fe20008410000 */
[----:B------:R-:W-:Y:S01]  /*5150*/  FMUL.FTZ R177, R183, UR5 ;  /* 0x00000005b7b17c20 */ /* 0x000fe20008410000 */
[----:B------:R-:W-:Y:S01]  /*5160*/  IMAD.IADD R175, R225, 0x1, R164 ;  /* 0x00000001e1af7824 */ /* 0x000fe200078e02a4 */
[----:B------:R-:W-:Y:S01]  /*5170*/  MUFU.TANH R157, R157 ;  /* 0x0000009d009d7308 */ /* 0x000fe20000002400 */
[----:B------:R-:W-:Y:S01]  /*5180*/  FMUL.FTZ R164, R188, UR5 ;  /* 0x00000005bca47c20 */ /* 0x000fe20008410000 */
[----:B------:R-:W-:Y:S01]  /*5190*/  FMUL.FTZ R183, R189, UR5 ;  /* 0x00000005bdb77c20 */ /* 0x000fe20008410000 */
[----:B------:R-:W-:Y:S01]  /*51a0*/  FMUL.FTZ R156, R162, UR5 ;  /* 0x00000005a29c7c20 */ /* 0x000fe20008410000 */
[----:B------:R-:W-:Y:S01]  /*51b0*/  ISETP.GT.AND P5, PT, R175, 0x1, PT ;  /* 0x00000001af00780c */ /* 0x000fe20003fa4270 */
[----:B------:R-:W-:Y:S01]  /*51c0*/  FMUL.FTZ R162, R167, UR5 ;  /* 0x00000005a7a27c20 */ /* 0x000fe20008410000 */
[C---:B------:R-:W-:Y:S01]  /*51d0*/  ISETP.GT.AND P6, PT, R175.reuse, RZ, PT ;  /* 0x000000ffaf00720c */ /* 0x040fe20003fc4270 */
[----:B------:R-:W-:Y:S01]  /*51e0*/  FMUL.FTZ R228, R196, UR5 ;  /* 0x00000005c4e47c20 */ /* 0x000fe20008410000 */
[----:B------:R-:W4:Y:S01]  /*51f0*/  MUFU.TANH R160, R160 ;  /* 0x000000a000a07308 */ /* 0x000f220000002400 */
[----:B------:R-:W-:Y:S01]  /*5200*/  ISETP.GT.AND P2, PT, R175, 0x8, PT ;  /* 0x00000008af00780c */ /* 0x000fe20003f44270 */
[----:B------:R-:W-:Y:S01]  /*5210*/  FMUL.FTZ R184, R192, UR5 ;  /* 0x00000005c0b87c20 */ /* 0x000fe20008410000 */
[----:B-1----:R-:W-:Y:S01]  /*5220*/  FSEL R166, R209, -INF , P5 ;  /* 0xff800000d1a67808 */ /* 0x002fe20002800000 */
[----:B------:R-:W-:Y:S01]  /*5230*/  FMUL.FTZ R214, R170, UR5 ;  /* 0x00000005aad67c20 */ /* 0x000fe20008410000 */
[----:B------:R-:W-:Y:S01]  /*5240*/  ISETP.GT.AND P4, PT, R175, 0x9, PT ;  /* 0x00000009af00780c */ /* 0x000fe20003f84270 */
[----:B------:R-:W-:Y:S01]  /*5250*/  FMUL.FTZ R170, R191, UR5 ;  /* 0x00000005bfaa7c20 */ /* 0x000fe20008410000 */
[C---:B------:R-:W-:Y:S01]  /*5260*/  ISETP.GT.AND P5, PT, R175.reuse, 0x18, PT ;  /* 0x00000018af00780c */ /* 0x040fe20003fa4270 */
[----:B------:R-:W1:Y:S01]  /*5270*/  MUFU.TANH R213, R213 ;  /* 0x000000d500d57308 */ /* 0x000e620000002400 */
[----:B------:R-:W-:Y:S01]  /*5280*/  ISETP.GT.AND P3, PT, R175, 0x10, PT ;  /* 0x00000010af00780c */ /* 0x000fe20003f64270 */
[----:B------:R-:W-:Y:S01]  /*5290*/  FMUL.FTZ R222, R193, UR5 ;  /* 0x00000005c1de7c20 */ /* 0x000fe20008410000 */
[----:B--2---:R-:W-:Y:S01]  /*52a0*/  FSEL R167, R210, -INF , P6 ;  /* 0xff800000d2a77808 */ /* 0x004fe20003000000 */
[----:B------:R-:W-:Y:S01]  /*52b0*/  FMUL.FTZ R176, R194, UR5 ;  /* 0x00000005c2b07c20 */ /* 0x000fe20008410000 */
[----:B---3--:R-:W-:Y:S01]  /*52c0*/  FSEL R165, R211, -INF , P2 ;  /* 0xff800000d3a57808 */ /* 0x008fe20001000000 */
[----:B------:R-:W-:Y:S01]  /*52d0*/  FMUL.FTZ R215, R171, UR5 ;  /* 0x00000005abd77c20 */ /* 0x000fe20008410000 */
[----:B------:R-:W-:Y:S01]  /*52e0*/  ISETP.GT.AND P6, PT, R175, 0x11, PT ;  /* 0x00000011af00780c */ /* 0x000fe20003fc4270 */
[----:B------:R-:W2:Y:S01]  /*52f0*/  MUFU.TANH R159, R159 ;  /* 0x0000009f009f7308 */ /* 0x000ea20000002400 */
[----:B----4-:R-:W-:Y:S01]  /*5300*/  FSEL R211, R160, -INF , P5 ;  /* 0xff800000a0d37808 */ /* 0x010fe20002800000 */
[----:B------:R-:W-:Y:S01]  /*5310*/  FMUL.FTZ R179, R179, UR5 ;  /* 0x00000005b3b37c20 */ /* 0x000fe20008410000 */
[C---:B------:R-:W-:Y:S01]  /*5320*/  ISETP.GT.AND P2, PT, R175.reuse, 0x19, PT ;  /* 0x00000019af00780c */ /* 0x040fe20003f44270 */
[----:B------:R-:W-:Y:S01]  /*5330*/  FMUL.FTZ R171, R186, UR5 ;  /* 0x00000005baab7c20 */ /* 0x000fe20008410000 */
[----:B------:R-:W-:Y:S01]  /*5340*/  ISETP.GT.AND P5, PT, R175, 0x29, PT ;  /* 0x00000029af00780c */ /* 0x000fe20003fa4270 */
        /* <DEDUP_REMOVED lines=11> */
[----:B--2---:R-:W-:-:S02]  /*5400*/  FSEL R210, R159, -INF , P6 ;  /* 0xff8000009fd27808 */ /* 0x004fc40003000000 */
[----:B------:R-:W-:-:S05]  /*5410*/  ISETP.GT.AND P6, PT, R175, 0x28, PT ;  /* 0x00000028af00780c */ /* 0x000fca0003fc4270 */
[----:B------:R-:W1:Y:S01]  /*5420*/  MUFU.TANH R173, R173 ;  /* 0x000000ad00ad7308 */ /* 0x000e620000002400 */
[----:B---3--:R-:W-:Y:S02]  /*5430*/  FSEL R212, R212, -INF , P2 ;  /* 0xff800000d4d47808 */ /* 0x008fe40001000000 */
[----:B------:R-:W-:-:S05]  /*5440*/  ISETP.GT.AND P2, PT, R175, 0x30, PT ;  /* 0x00000030af00780c */ /* 0x000fca0003f44270 */
[----:B------:R-:W2:Y:S08]  /*5450*/  MUFU.TANH R220, R220 ;  /* 0x000000dc00dc7308 */ /* 0x000eb00000002400 */
[----:B------:R-:W3:Y:S01]  /*5460*/  MUFU.TANH R172, R172 ;  /* 0x000000ac00ac7308 */ /* 0x000ee20000002400 */
[----:B-1----:R-:W-:Y:S02]  /*5470*/  FSEL R194, R173, -INF , P5 ;  /* 0xff800000adc27808 */ /* 0x002fe40002800000 */
[----:B------:R-:W-:-:S05]  /*5480*/  ISETP.GT.AND P5, PT, R175, 0x40, PT ;  /* 0x00000040af00780c */ /* 0x000fca0003fa4270 */
[----:B------:R-:W1:Y:S01]  /*5490*/  MUFU.TANH R174, R174 ;  /* 0x000000ae00ae7308 */ /* 0x000e620000002400 */
[----:B--2---:R-:W-:Y:S02]  /*54a0*/  FSEL R192, R220, -INF , P3 ;  /* 0xff800000dcc07808 */ /* 0x004fe40001800000 */
[----:B------:R-:W-:-:S05]  /*54b0*/  ISETP.GT.AND P3, PT, R175, 0x38, PT ;  /* 0x00000038af00780c */ /* 0x000fca0003f64270 */
[----:B------:R-:W-:Y:S01]  /*54c0*/  MUFU.TANH R221, R221 ;  /* 0x000000dd00dd7308 */ /* 0x000fe20000002400 */
[----:B---3--:R-:W-:Y:S02]  /*54d0*/  FSEL R193, R172, -INF , P6 ;  /* 0xff800000acc17808 */ /* 0x008fe40003000000 */
[----:B------:R-:W-:-:S05]  /*54e0*/  ISETP.GT.AND P6, PT, R175, 0x39, PT ;  /* 0x00000039af00780c */ /* 0x000fca0003fc4270 */
[----:B------:R-:W2:Y:S01]  /*54f0*/  MUFU.TANH R181, R181 ;  /* 0x000000b500b57308 */ /* 0x000ea20000002400 */
[----:B-1----:R-:W-:Y:S02]  /*5500*/  FSEL R186, R174, -INF , P2 ;  /* 0xff800000aeba7808 */ /* 0x002fe40001000000 */
[----:B------:R-:W-:-:S05]  /*5510*/  ISETP.GT.AND P2, PT, R175, 0x41, PT ;  /* 0x00000041af00780c */ /* 0x000fca0003f44270 */
[----:B------:R-:W-:Y:S08]  /*5520*/  MUFU.TANH R178, R178 ;  /* 0x000000b200b27308 */ /* 0x000ff00000002400 */
[----:B------:R-:W1:Y:S01]  /*5530*/  MUFU.TANH R180, R180 ;  /* 0x000000b400b47308 */ /* 0x000e620000002400 */
[----:B--2---:R-:W-:Y:S02]  /*5540*/  FSEL R172, R181, -INF , P5 ;  /* 0xff800000b5ac7808 */ /* 0x004fe40002800000 */
[----:B------:R-:W-:-:S02]  /*5550*/  FMNMX.FTZ R181, R167, R208, !PT ;  /* 0x000000d0a7b57209 */ /* 0x000fc40007810000 */
[----:B------:R-:W-:-:S03]  /*5560*/  ISETP.GT.AND P5, PT, R175, 0x51, PT ;  /* 0x00000051af00780c */ /* 0x000fc60003fa4270 */
[----:B------:R1:W2:Y:S08]  /*5570*/  MUFU.TANH R188, R185 ;  /* 0x000000b900bc7308 */ /* 0x0002b00000002400 */
[----:B------:R3:W4:Y:S01]  /*5580*/  MUFU.TANH R189, R164 ;  /* 0x000000a400bd7308 */ /* 0x0007220000002400 */
[----:B-1----:R-:W-:Y:S02]  /*5590*/  FSEL R185, R180, -INF , P6 ;  /* 0xff800000b4b97808 */ /* 0x002fe40003000000 */
[----:B------:R-:W-:-:S05]  /*55a0*/  ISETP.GT.AND P6, PT, R175, 0x50, PT ;  /* 0x00000050af00780c */ /* 0x000fca0003fc4270 */
[----:B------:R1:W-:Y:S01]  /*55b0*/  MUFU.TANH R196, R183 ;  /* 0x000000b700c47308 */ /* 0x0003e20000002400 */
[----:B---3--:R-:W-:Y:S02]  /*55c0*/  FSEL R164, R157, -INF , P4 ;  /* 0xff8000009da47808 */ /* 0x008fe40002000000 */
[C---:B------:R-:W-:Y:S02]  /*55d0*/  ISETP.GT.AND P4, PT, R175.reuse, 0x20, PT ;  /* 0x00000020af00780c */ /* 0x040fe40003f84270 */
[----:B--2---:R-:W-:Y:S02]  /*55e0*/  FSEL R173, R188, -INF , P2 ;  /* 0xff800000bcad7808 */ /* 0x004fe40001000000 */
[----:B------:R-:W-:Y:S01]  /*55f0*/  FSEL R191, R218, -INF , P4 ;  /* 0xff800000dabf7808 */ /* 0x000fe20002000000 */
[----:B------:R-:W-:Y:S01]  /*5600*/  MUFU.TANH R152, R152 ;  /* 0x0000009800987308 */ /* 0x000fe20000002400 */
[C---:B------:R-:W-:Y:S02]  /*5610*/  ISETP.GT.AND P4, PT, R175.reuse, 0x31, PT ;  /* 0x00000031af00780c */ /* 0x040fe40003f84270 */
[----:B------:R-:W-:-:S02]  /*5620*/  ISETP.GT.AND P2, PT, R175, 0x58, PT ;  /* 0x00000058af00780c */ /* 0x000fc40003f44270 */
[----:B-1----:R-:W-:Y:S02]  /*5630*/  FSEL R183, R221, -INF , P4 ;  /* 0xff800000ddb77808 */ /* 0x002fe40002000000 */
[----:B------:R-:W-:Y:S01]  /*5640*/  ISETP.GT.AND P4, PT, R175, 0x48, PT ;  /* 0x00000048af00780c */ /* 0x000fe20003f84270 */
[----:B------:R1:W2:Y:S03]  /*5650*/  MUFU.TANH R157, R184 ;  /* 0x000000b8009d7308 */ /* 0x0002a60000002400 */
[----:B----4-:R-:W-:Y:S02]  /*5660*/  FSEL R174, R189, -INF , P4 ;  /* 0xff800000bdae7808 */ /* 0x010fe40002000000 */
[----:B------:R-:W-:-:S03]  /*5670*/  ISETP.GT.AND P4, PT, R175, 0x59, PT ;  /* 0x00000059af00780c */ /* 0x000fc60003f84270 */
[----:B------:R-:W-:Y:S01]  /*5680*/  MUFU.TANH R156, R156 ;  /* 0x0000009c009c7308 */ /* 0x000fe20000002400 */
[----:B-1----:R-:W-:Y:S02]  /*5690*/  FSEL R184, R178, -INF , P3 ;  /* 0xff800000b2b87808 */ /* 0x002fe40001800000 */
[----:B------:R-:W-:Y:S02]  /*56a0*/  ISETP.GT.AND P3, PT, R175, 0x49, PT ;  /* 0x00000049af00780c */ /* 0x000fe40003f64270 */
[----:B------:R-:W-:-:S03]  /*56b0*/  FMNMX.FTZ R178, R166, R181, !PT ;  /* 0x000000b5a6b27209 */ /* 0x000fc60007810000 */
[----:B------:R-:W1:Y:S01]  /*56c0*/  MUFU.TANH R222, R222 ;  /* 0x000000de00de7308 */ /* 0x000e620000002400 */
[----:B------:R-:W-:Y:S02]  /*56d0*/  FMNMX.FTZ R181, R165, R178, !PT ;  /* 0x000000b2a5b57209 */ /* 0x000fe40007810000 */
[----:B--2---:R-:W-:Y:S02]  /*56e0*/  FSEL R160, R157, -INF , P6 ;  /* 0xff8000009da07808 */ /* 0x004fe40003000000 */
[----:B------:R-:W-:-:S03]  /*56f0*/  FMNMX.FTZ R178, R164, R181, !PT ;  /* 0x000000b5a4b27209 */ /* 0x000fc60007810000 */
[----:B------:R-:W2:Y:S01]  /*5700*/  MUFU.TANH R153, R153 ;  /* 0x0000009900997308 */ /* 0x000ea20000002400 */
[----:B------:R-:W-:-:S04]  /*5710*/  FMNMX.FTZ R181, R213, R178, !PT ;  /* 0x000000b2d5b57209 */ /* 0x000fc80007810000 */
[----:B------:R-:W-:-:S03]  /*5720*/  FMNMX.FTZ R178, R210, R181, !PT ;  /* 0x000000b5d2b27209 */ /* 0x000fc60007810000 */
[----:B------:R3:W-:Y:S01]  /*5730*/  MUFU.TANH R198, R179 ;  /* 0x000000b300c67308 */ /* 0x0007e20000002400 */
[----:B-1----:R-:W-:Y:S02]  /*5740*/  FSEL R157, R222, -INF , P5 ;  /* 0xff800000de9d7808 */ /* 0x002fe40002800000 */
[----:B------:R-:W-:-:S05]  /*5750*/  FMNMX.FTZ R189, R211, R178, !PT ;  /* 0x000000b2d3bd7209 */ /* 0x000fca0007810000 */
[----:B------:R-:W1:Y:S01]  /*5760*/  MUFU.TANH R159, R228 ;  /* 0x000000e4009f7308 */ /* 0x000e620000002400 */
[----:B---3--:R-:W-:Y:S02]  /*5770*/  IADD3 R179, R175, 0x8, RZ ;  /* 0x00000008afb37810 */ /* 0x008fe40007ffe0ff */
[----:B------:R-:W-:Y:S02]  /*5780*/  FSEL R175, R196, -INF , P3 ;  /* 0xff800000c4af7808 */ /* 0x000fe40001800000 */
[C---:B------:R-:W-:Y:S02]  /*5790*/  ISETP.GT.AND P3, PT, R179.reuse, RZ, PT ;  /* 0x000000ffb300720c */ /* 0x040fe40003f64270 */
[C---:B------:R-:W-:Y:S01]  /*57a0*/  ISETP.GT.AND P6, PT, R179.reuse, 0x1, PT ;  /* 0x00000001b300780c */ /* 0x040fe20003fc4270 */
[----:B------:R-:W3:Y:S01]  /*57b0*/  MUFU.TANH R154, R154 ;  /* 0x0000009a009a7308 */ /* 0x000ee20000002400 */
[----:B------:R-:W-:Y:S02]  /*57c0*/  FSEL R152, R152, -INF , P3 ;  /* 0xff80000098987808 */ /* 0x000fe40001800000 */
[----:B------:R-:W-:-:S02]  /*57d0*/  ISETP.GT.AND P3, PT, R179, 0x10, PT ;  /* 0x00000010b300780c */ /* 0x000fc40003f64270 */
[----:B------:R-:W-:Y:S02]  /*57e0*/  ISETP.GT.AND P5, PT, R179, 0x8, PT ;  /* 0x00000008b300780c */ /* 0x000fe40003fa4270 */
[----:B------:R-:W-:Y:S01]  /*57f0*/  FSEL R218, R156, -INF , P3 ;  /* 0xff8000009cda7808 */ /* 0x000fe20001800000 */
[----:B------:R-:W4:Y:S01]  /*5800*/  MUFU.TANH R155, R155 ;  /* 0x0000009b009b7308 */ /* 0x000f220000002400 */
[----:B--2---:R-:W-:Y:S02]  /*5810*/  FSEL R153, R153, -INF , P6 ;  /* 0xff80000099997808 */ /* 0x004fe40003000000 */
[----:B------:R-:W-:Y:S02]  /*5820*/  FMNMX.FTZ R156, R152, R207, !PT ;  /* 0x000000cf989c7209 */ /* 0x000fe40007810000 */
[----:B-1----:R-:W-:Y:S02]  /*5830*/  FSEL R159, R159, -INF , P2 ;  /* 0xff8000009f9f7808 */ /* 0x002fe40001000000 */
[----:B------:R-:W-:Y:S01]  /*5840*/  ISETP.GT.AND P2, PT, R179, 0x9, PT ;  /* 0x00000009b300780c */ /* 0x000fe20003f44270 */
[----:B------:R-:W1:Y:S01]  /*5850*/  MUFU.TANH R158, R158 ;  /* 0x0000009e009e7308 */ /* 0x000e620000002400 */
[----:B---3--:R-:W-:-:S02]  /*5860*/  FSEL R154, R154, -INF , P5 ;  /* 0xff8000009a9a7808 */ /* 0x008fc40002800000 */
[----:B------:R-:W-:Y:S02]  /*5870*/  FMNMX.FTZ R181, R153, R156, !PT ;  /* 0x0000009c99b57209 */ /* 0x000fe40007810000 */
[C---:B------:R-:W-:Y:S02]  /*5880*/  ISETP.GT.AND P6, PT, R179.reuse, 0x11, PT ;  /* 0x00000011b300780c */ /* 0x040fe40003fc4270 */
[----:B------:R-:W-:Y:S01]  /*5890*/  ISETP.GT.AND P5, PT, R179, 0x18, PT ;  /* 0x00000018b300780c */ /* 0x000fe20003fa4270 */
[----:B------:R-:W2:Y:S01]  /*58a0*/  MUFU.TANH R161, R161 ;  /* 0x000000a100a17308 */ /* 0x000ea20000002400 */
[----:B----4-:R-:W-:Y:S02]  /*58b0*/  FSEL R155, R155, -INF , P2 ;  /* 0xff8000009b9b7808 */ /* 0x010fe40001000000 */
[----:B------:R-:W-:Y:S02]  /*58c0*/  FMNMX.FTZ R156, R154, R181, !PT ;  /* 0x000000b59a9c7209 */ /* 0x000fe40007810000 */
[----:B------:R-:W-:-:S02]  /*58d0*/  ISETP.GT.AND P2, PT, R179, 0x19, PT ;  /* 0x00000019b300780c */ /* 0x000fc40003f44270 */
[C---:B------:R-:W-:Y:S01]  /*58e0*/  ISETP.GT.AND P3, PT, R179.reuse, 0x20, PT ;  /* 0x00000020b300780c */ /* 0x040fe20003f64270 */
[----:B------:R-:W3:Y:S01]  /*58f0*/  MUFU.TANH R162, R162 ;  /* 0x000000a200a27308 */ /* 0x000ee20000002400 */
[----:B-1----:R-:W-:Y:S02]  /*5900*/  FSEL R220, R158, -INF , P6 ;  /* 0xff8000009edc7808 */ /* 0x002fe40003000000 */
[----:B------:R-:W-:Y:S02]  /*5910*/  FMNMX.FTZ R158, R212, R189, !PT ;  /* 0x000000bdd49e7209 */ /* 0x000fe40007810000 */
[----:B------:R-:W-:Y:S02]  /*5920*/  ISETP.GT.AND P6, PT, R179, 0x21, PT ;  /* 0x00000021b300780c */ /* 0x000fe40003fc4270 */
[----:B------:R-:W-:Y:S01]  /*5930*/  FMNMX.FTZ R181, R191, R158, !PT ;  /* 0x0000009ebfb57209 */ /* 0x000fe20007810000 */
[----:B------:R-:W1:Y:S01]  /*5940*/  MUFU.TANH R214, R214 ;  /* 0x000000d600d67308 */ /* 0x000e620000002400 */
[----:B--2---:R-:W-:-:S02]  /*5950*/  FSEL R221, R161, -INF , P5 ;  /* 0xff800000a1dd7808 */ /* 0x004fc40002800000 */
[----:B------:R-:W-:Y:S02]  /*5960*/  FMNMX.FTZ R161, R155, R156, !PT ;  /* 0x0000009c9ba17209 */ /* 0x000fe40007810000 */
[----:B------:R-:W-:Y:S02]  /*5970*/  FMNMX.FTZ R158, R192, R181, !PT ;  /* 0x000000b5c09e7209 */ /* 0x000fe40007810000 */
[----:B------:R-:W-:Y:S01]  /*5980*/  FMNMX.FTZ R161, R218, R161, !PT ;  /* 0x000000a1daa17209 */ /* 0x000fe20007810000 */
[----:B------:R-:W2:Y:S01]  /*5990*/  MUFU.TANH R215, R215 ;  /* 0x000000d700d77308 */ /* 0x000ea20000002400 */
[----:B------:R-:W-:Y:S02]  /*59a0*/  FMNMX.FTZ R181, R193, R158, !PT ;  /* 0x0000009ec1b57209 */ /* 0x000fe40007810000 */
[----:B------:R-:W-:Y:S02]  /*59b0*/  FMNMX.FTZ R156, R220, R161, !PT ;  /* 0x000000a1dc9c7209 */ /* 0x000fe40007810000 */
[----:B---3--:R-:W-:-:S02]  /*59c0*/  FSEL R222, R162, -INF , P2 ;  /* 0xff800000a2de7808 */ /* 0x008fc40001000000 */
[----:B------:R-:W-:Y:S01]  /*59d0*/  FMNMX.FTZ R161, R221, R156, !PT ;  /* 0x0000009cdda17209 */ /* 0x000fe20007810000 */
[----:B------:R-:W3:Y:S01]  /*59e0*/  MUFU.TANH R216, R216 ;  /* 0x000000d800d87308 */ /* 0x000ee20000002400 */
[----:B------:R-:W-:Y:S02]  /*59f0*/  FMNMX.FTZ R181, R194, R181, !PT ;  /* 0x000000b5c2b57209 */ /* 0x000fe40007810000 */
[----:B-1----:R-:W-:Y:S02]  /*5a00*/  FSEL R214, R214, -INF , P3 ;  /* 0xff800000d6d67808 */ /* 0x002fe40001800000 */
[----:B------:R-:W-:Y:S02]  /*5a10*/  FMNMX.FTZ R161, R222, R161, !PT ;  /* 0x000000a1dea17209 */ /* 0x000fe40007810000 */
[----:B------:R-:W-:Y:S01]  /*5a20*/  FMNMX.FTZ R162, R186, R181, !PT ;  /* 0x000000b5baa27209 */ /* 0x000fe20007810000 */
[----:B------:R-:W1:Y:S01]  /*5a30*/  MUFU.TANH R217, R217 ;  /* 0x000000d900d97308 */ /* 0x000e620000002400 */
[----:B------:R-:W-:-:S02]  /*5a40*/  ISETP.GT.AND P5, PT, R179, 0x28, PT ;  /* 0x00000028b300780c */ /* 0x000fc40003fa4270 */
[----:B--2---:R-:W-:Y:S02]  /*5a50*/  FSEL R215, R215, -INF , P6 ;  /* 0xff800000d7d77808 */ /* 0x004fe40003000000 */
[----:B------:R-:W-:Y:S02]  /*5a60*/  FMNMX.FTZ R158, R214, R161, !PT ;  /* 0x000000a1d69e7209 */ /* 0x000fe40007810000 */
[----:B------:R-:W-:Y:S01]  /*5a70*/  FMNMX.FTZ R181, R183, R162, !PT ;  /* 0x000000a2b7b57209 */ /* 0x000fe20007810000 */
[----:B------:R-:W2:Y:S01]  /*5a80*/  MUFU.TANH R163, R163 ;  /* 0x000000a300a37308 */ /* 0x000ea20000002400 */
[----:B------:R-:W-:Y:S02]  /*5a90*/  ISETP.GT.AND P2, PT, R179, 0x29, PT ;  /* 0x00000029b300780c */ /* 0x000fe40003f44270 */
[----:B---3--:R-:W-:Y:S02]  /*5aa0*/  FSEL R216, R216, -INF , P5 ;  /* 0xff800000d8d87808 */ /* 0x008fe40002800000 */
[----:B------:R-:W-:-:S02]  /*5ab0*/  FMNMX.FTZ R161, R215, R158, !PT ;  /* 0x0000009ed7a17209 */ /* 0x000fc40007810000 */
[----:B------:R-:W-:Y:S01]  /*5ac0*/  ISETP.GT.AND P3, PT, R179, 0x30, PT ;  /* 0x00000030b300780c */ /* 0x000fe20003f64270 */
[----:B------:R-:W3:Y:S01]  /*5ad0*/  MUFU.TANH R182, R182 ;  /* 0x000000b600b67308 */ /* 0x000ee20000002400 */
[----:B------:R-:W-:Y:S02]  /*5ae0*/  FMNMX.FTZ R162, R184, R181, !PT ;  /* 0x000000b5b8a27209 */ /* 0x000fe40007810000 */
[----:B-1----:R-:W-:Y:S02]  /*5af0*/  FSEL R217, R217, -INF , P2 ;  /* 0xff800000d9d97808 */ /* 0x002fe40001000000 */
[----:B------:R-:W-:Y:S02]  /*5b00*/  FMNMX.FTZ R158, R216, R161, !PT ;  /* 0x000000a1d89e7209 */ /* 0x000fe40007810000 */
[----:B------:R-:W-:Y:S01]  /*5b10*/  ISETP.GT.AND P6, PT, R179, 0x31, PT ;  /* 0x00000031b300780c */ /* 0x000fe20003fc4270 */
[----:B------:R-:W1:Y:S01]  /*5b20*/  MUFU.TANH R177, R177 ;  /* 0x000000b100b17308 */ /* 0x000e620000002400 */
[----:B--2---:R-:W-:-:S02]  /*5b30*/  FSEL R196, R163, -INF , P3 ;  /* 0xff800000a3c47808 */ /* 0x004fc40001800000 */
[----:B------:R-:W-:Y:S02]  /*5b40*/  FMNMX.FTZ R163, R185, R162, !PT ;  /* 0x000000a2b9a37209 */ /* 0x000fe40007810000 */
[----:B------:R-:W-:Y:S02]  /*5b50*/  FMNMX.FTZ R161, R217, R158, !PT ;  /* 0x0000009ed9a17209 */ /* 0x000fe40007810000 */
[----:B------:R-:W-:Y:S01]  /*5b60*/  FMNMX.FTZ R158, R172, R163, !PT ;  /* 0x000000a3ac9e7209 */ /* 0x000fe20007810000 */
[----:B------:R-:W2:Y:S01]  /*5b70*/  MUFU.TANH R171, R171 ;  /* 0x000000ab00ab7308 */ /* 0x000ea20000002400 */
[----:B------:R-:W-:Y:S02]  /*5b80*/  ISETP.GT.AND P5, PT, R179, 0x38, PT ;  /* 0x00000038b300780c */ /* 0x000fe40003fa4270 */
[----:B------:R-:W-:Y:S02]  /*5b90*/  FSEL R198, R198, -INF , P6 ;  /* 0xff800000c6c67808 */ /* 0x000fe40003000000 */
[----:B------:R-:W-:-:S02]  /*5ba0*/  FMNMX.FTZ R161, R196, R161, !PT ;  /* 0x000000a1c4a17209 */ /* 0x000fc40007810000 */
[----:B------:R-:W-:Y:S01]  /*5bb0*/  FMNMX.FTZ R163, R173, R158, !PT ;  /* 0x0000009eada37209 */ /* 0x000fe20007810000 */
[----:B------:R2:W4:Y:S01]  /*5bc0*/  MUFU.TANH R188, R187 ;  /* 0x000000bb00bc7308 */ /* 0x0005220000002400 */
[C---:B------:R-:W-:Y:S02]  /*5bd0*/  ISETP.GT.AND P2, PT, R179.reuse, 0x39, PT ;  /* 0x00000039b300780c */ /* 0x040fe40003f44270 */
[----:B---3--:R-:W-:Y:S02]  /*5be0*/  FSEL R199, R182, -INF , P5 ;  /* 0xff800000b6c77808 */ /* 0x008fe40002800000 */
[----:B------:R-:W-:Y:S02]  /*5bf0*/  FMNMX.FTZ R158, R198, R161, !PT ;  /* 0x000000a1c69e7209 */ /* 0x000fe40007810000 */
[----:B------:R-:W-:Y:S01]  /*5c00*/  FMNMX.FTZ R162, R174, R163, !PT ;  /* 0x000000a3aea27209 */ /* 0x000fe20007810000 */
[----:B------:R-:W3:Y:S01]  /*5c10*/  MUFU.TANH R189, R190 ;  /* 0x000000be00bd7308 */ /* 0x000ee20000002400 */
[----:B------:R-:W-:-:S02]  /*5c20*/  ISETP.GT.AND P3, PT, R179, 0x40, PT ;  /* 0x00000040b300780c */ /* 0x000fc40003f64270 */
[----:B-1----:R-:W-:Y:S02]  /*5c30*/  FSEL R209, R177, -INF , P2 ;  /* 0xff800000b1d17808 */ /* 0x002fe40001000000 */
[----:B------:R-:W-:Y:S02]  /*5c40*/  FMNMX.FTZ R158, R199, R158, !PT ;  /* 0x0000009ec79e7209 */ /* 0x000fe40007810000 */
[----:B------:R-:W-:Y:S01]  /*5c50*/  FMNMX.FTZ R161, R175, R162, !PT ;  /* 0x000000a2afa17209 */ /* 0x000fe20007810000 */
[----:B------:R-:W1:Y:S01]  /*5c60*/  MUFU.TANH R170, R170 ;  /* 0x000000aa00aa7308 */ /* 0x000e620000002400 */
[----:B------:R-:W-:Y:S02]  /*5c70*/  ISETP.GT.AND P6, PT, R179, 0x41, PT ;  /* 0x00000041b300780c */ /* 0x000fe40003fc4270 */
[----:B--2---:R-:W-:Y:S02]  /*5c80*/  FSEL R187, R171, -INF , P3 ;  /* 0xff800000abbb7808 */ /* 0x004fe40001800000 */
[----:B------:R-:W-:-:S02]  /*5c90*/  FMNMX.FTZ R158, R209, R158, !PT ;  /* 0x0000009ed19e7209 */ /* 0x000fc40007810000 */
[----:B------:R-:W-:Y:S01]  /*5ca0*/  FMNMX.FTZ R162, R160, R161, !PT ;  /* 0x000000a1a0a27209 */ /* 0x000fe20007810000 */
[----:B------:R-:W2:Y:S01]  /*5cb0*/  MUFU.TANH R156, R176 ;  /* 0x000000b0009c7308 */ /* 0x000ea20000002400 */
[----:B------:R-:W-:Y:S02]  /*5cc0*/  ISETP.GT.AND P5, PT, R179, 0x48, PT ;  /* 0x00000048b300780c */ /* 0x000fe40003fa4270 */
[----:B----4-:R-:W-:Y:S02]  /*5cd0*/  FSEL R188, R188, -INF , P6 ;  /* 0xff800000bcbc7808 */ /* 0x010fe40003000000 */
[----:B------:R-:W-:Y:S02]  /*5ce0*/  FMNMX.FTZ R161, R187, R158, !PT ;  /* 0x0000009ebba17209 */ /* 0x000fe40007810000 */
[----:B------:R-:W-:Y:S01]  /*5cf0*/  ISETP.GT.AND P2, PT, R179, 0x49, PT ;  /* 0x00000049b300780c */ /* 0x000fe20003f44270 */
[----:B------:R4:W5:Y:S01]  /*5d00*/  MUFU.TANH R178, R195 ;  /* 0x000000c300b27308 */ /* 0x0009620000002400 */
[----:B---3--:R-:W-:-:S02]  /*5d10*/  FSEL R189, R189, -INF , P5 ;  /* 0xff800000bdbd7808 */ /* 0x008fc40002800000 */
[----:B------:R-:W-:Y:S02]  /*5d20*/  FMNMX.FTZ R158, R188, R161, !PT ;  /* 0x000000a1bc9e7209 */ /* 0x000fe40007810000 */
[----:B------:R-:W-:Y:S02]  /*5d30*/  ISETP.GT.AND P3, PT, R179, 0x50, PT ;  /* 0x00000050b300780c */ /* 0x000fe40003f64270 */
[----:B-1----:R-:W-:Y:S01]  /*5d40*/  FSEL R190, R170, -INF , P2 ;  /* 0xff800000aabe7808 */ /* 0x002fe20001000000 */
[----:B------:R-:W1:Y:S01]  /*5d50*/  MUFU.TANH R169, R169 ;  /* 0x000000a900a97308 */ /* 0x000e620000002400 */
[----:B------:R-:W-:Y:S01]  /*5d60*/  FMNMX.FTZ R161, R189, R158, !PT ;  /* 0x0000009ebda17209 */ /* 0x000fe20007810000 */
[----:B----4-:R-:W3:Y:S01]  /*5d70*/  LDC R195, c[0x0][0xa80] ;  /* 0x0002a000ffc37b82 */ /* 0x010ee20000000800 */
[----:B--2---:R-:W-:Y:S02]  /*5d80*/  FSEL R177, R156, -INF , P3 ;  /* 0xff8000009cb17808 */ /* 0x004fe40001800000 */
[----:B------:R-:W-:-:S02]  /*5d90*/  ISETP.GT.AND P2, PT, R179, 0x51, PT ;  /* 0x00000051b300780c */ /* 0x000fc40003f44270 */
[----:B------:R-:W-:Y:S01]  /*5da0*/  FMNMX.FTZ R156, R190, R161, !PT ;  /* 0x000000a1be9c7209 */ /* 0x000fe20007810000 */
[----:B------:R-:W2:Y:S01]  /*5db0*/  MUFU.TANH R176, R197 ;  /* 0x000000c500b07308 */ /* 0x000ea20000002400 */
[----:B------:R-:W-:Y:S02]  /*5dc0*/  ISETP.GT.AND P3, PT, R179, 0x58, PT ;  /* 0x00000058b300780c */ /* 0x000fe40003f64270 */
[----:B-----5:R-:W-:Y:S02]  /*5dd0*/  FSEL R178, R178, -INF , P2 ;  /* 0xff800000b2b27808 */ /* 0x020fe40001000000 */
[----:B------:R-:W-:Y:S02]  /*5de0*/  FMNMX.FTZ R161, R177, R156, !PT ;  /* 0x0000009cb1a17209 */ /* 0x000fe40007810000 */
[----:B------:R-:W-:Y:S01]  /*5df0*/  FMNMX.FTZ R162, R157, R162, !PT ;  /* 0x000000a29da27209 */ /* 0x000fe20007810000 */
[----:B------:R-:W4:Y:S01]  /*5e00*/  MUFU.TANH R168, R168 ;  /* 0x000000a800a87308 */ /* 0x000f220000002400 */
[----:B------:R-:W-:-:S02]  /*5e10*/  ISETP.GT.AND P2, PT, R179, 0x59, PT ;  /* 0x00000059b300780c */ /* 0x000fc40003f44270 */
[----:B-1----:R-:W-:Y:S01]  /*5e20*/  FSEL R179, R169, -INF , P3 ;  /* 0xff800000a9b37808 */ /* 0x002fe20001800000 */
[----:B------:R-:W-:Y:S01]  /*5e30*/  IMAD.U32 R169, RZ, RZ, UR4 ;  /* 0x00000004ffa97e24 */ /* 0x000fe2000f8e00ff */
[----:B------:R-:W-:Y:S01]  /*5e40*/  FMNMX.FTZ R156, R178, R161, !PT ;  /* 0x000000a1b29c7209 */ /* 0x000fe20007810000 */
[----:B------:R-:W-:Y:S01]  /*5e50*/  UIMAD UR4, UR36, 0xc00, UR7 ;  /* 0x00000c00240478a4 */ /* 0x000fe2000f8e0207 */
[----:B------:R-:W-:Y:S02]  /*5e60*/  FMNMX.FTZ R163, R159, R162, !PT ;  /* 0x000000a29fa37209 */ /* 0x000fe40007810000 */
[----:B--2---:R-:W-:Y:S02]  /*5e70*/  FSEL R176, R176, -INF , P4 ;  /* 0xff800000b0b07808 */ /* 0x004fe40002000000 */
[----:B------:R-:W-:Y:S02]  /*5e80*/  FMNMX.FTZ R161, R179, R156, !PT ;  /* 0x0000009cb3a17209 */ /* 0x000fe40007810000 */
[----:B------:R-:W-:Y:S01]  /*5e90*/  FMNMX.FTZ R163, R176, R163, !PT ;  /* 0x000000a3b0a37209 */ /* 0x000fe20007810000 */
[----:B------:R-:W-:Y:S01]  /*5ea0*/  UMOV UR10, UR4 ;  /* 0x00000004000a7c82 */ /* 0x000fe20008000000 */
[----:B----4-:R-:W-:-:S03]  /*5eb0*/  FSEL R180, R168, -INF , P2 ;  /* 0xff800000a8b47808 */ /* 0x010fc60001000000 */
[----:B------:R-:W1:Y:S01]  /*5ec0*/  SHFL.BFLY PT, R158, R163, 0x2, 0x1f ;  /* 0x0c401f00a39e7f89 */ /* 0x000e6200000e0000 */
[----:B------:R-:W-:-:S05]  /*5ed0*/  FMNMX.FTZ R161, R180, R161, !PT ;  /* 0x000000a1b4a17209 */ /* 0x000fca0007810000 */
[----:B------:R-:W2:Y:S01]  /*5ee0*/  SHFL.BFLY PT, R156, R161, 0x2, 0x1f ;  /* 0x0c401f00a19c7f89 */ /* 0x000ea200000e0000 */
[----:B-1----:R-:W-:-:S05]  /*5ef0*/  FMNMX.FTZ R158, R163, R158, !PT ;  /* 0x0000009ea39e7209 */ /* 0x002fca0007810000 */
[----:B------:R-:W1:Y:S01]  /*5f00*/  SHFL.BFLY PT, R197, R158, 0x1, 0x1f ;  /* 0x0c201f009ec57f89 */ /* 0x000e6200000e0000 */
[----:B--2---:R-:W-:-:S05]  /*5f10*/  FMNMX.FTZ R163, R161, R156, !PT ;  /* 0x0000009ca1a37209 */ /* 0x004fca0007810000 */
[----:B------:R-:W2:Y:S01]  /*5f20*/  SHFL.BFLY PT, R156, R163, 0x1, 0x1f ;  /* 0x0c201f00a39c7f89 */ /* 0x000ea200000e0000 */
[----:B-1----:R-:W-:Y:S02]  /*5f30*/  FMNMX.FTZ R197, R158, R197, !PT ;  /* 0x000000c59ec57209 */ /* 0x002fe40007810000 */
[----:B------:R-:W-:-:S05]  /*5f40*/  IADD3 R158, -R229, 0xb, RZ ;  /* 0x0000000be59e7810 */ /* 0x000fca0007ffe1ff */
[----:B------:R4:W-:Y:S06]  /*5f50*/  BAR.ARV R158, 0x100 ;  /* 0x0004009e0000751d */ /* 0x0009ec0000002000 */
[----:B--2---:R-:W-:Y:S01]  /*5f60*/  FMNMX.FTZ R156, R163, R156, !PT ;  /* 0x0000009ca39c7209 */ /* 0x004fe20007810000 */
[CC--:B---3--:R-:W-:Y:S01]  /*5f70*/  FMUL.FTZ R181, R197.reuse, R195.reuse ;  /* 0x000000c3c5b57220 */ /* 0x0c8fe20000410000 */
[----:B------:R-:W-:Y:S02]  /*5f80*/  FSETP.NEU.FTZ.AND P2, PT, R197, -INF , PT ;  /* 0xff800000c500780b */ /* 0x000fe40003f5d000 */
[C---:B------:R-:W-:Y:S01]  /*5f90*/  FSETP.NEU.FTZ.AND P3, PT, R156.reuse, -INF , PT ;  /* 0xff8000009c00780b */ /* 0x040fe20003f7d000 */
[----:B------:R-:W-:Y:S01]  /*5fa0*/  FMUL.FTZ R182, R156, R195 ;  /* 0x000000c39cb67220 */ /* 0x000fe20000410000 */
[----:B------:R-:W-:-:S04]  /*5fb0*/  FSEL R181, R181, RZ, P2 ;  /* 0x000000ffb5b57208 */ /* 0x000fc80001000000 */
[----:B------:R-:W-:Y:S01]  /*5fc0*/  FSEL R182, R182, RZ, P3 ;  /* 0x000000ffb6b67208 */ /* 0x000fe20001800000 */
[-CC-:B------:R-:W-:Y:S01]  /*5fd0*/  FFMA.FTZ R162, R166, R195.reuse, -R181.reuse ;  /* 0x000000c3a6a27223 */ /* 0x180fe200000108b5 */
[-CC-:B------:R-:W-:Y:S01]  /*5fe0*/  FFMA.FTZ R167, R167, R195.reuse, -R181.reuse ;  /* 0x000000c3a7a77223 */ /* 0x180fe200000108b5 */
[-CC-:B------:R-:W-:Y:S01]  /*5ff0*/  FFMA.FTZ R163, R165, R195.reuse, -R181.reuse ;  /* 0x000000c3a5a37223 */ /* 0x180fe200000108b5 */
[-CC-:B------:R-:W-:Y:S01]  /*6000*/  FFMA.FTZ R164, R164, R195.reuse, -R181.reuse ;  /* 0x000000c3a4a47223 */ /* 0x180fe200000108b5 */
[-CC-:B------:R-:W-:Y:S01]  /*6010*/  FFMA.FTZ R166, R153, R195.reuse, -R182.reuse ;  /* 0x000000c399a67223 */ /* 0x180fe200000108b6 */
[----:B------:R-:W-:Y:S01]  /*6020*/  FSEL R153, R197, RZ, P2 ;  /* 0x000000ffc5997208 */ /* 0x000fe20001000000 */
[----:B------:R1:W-:Y:S01]  /*6030*/  MUFU.EX2 R161, R167 ;  /* 0x000000a700a17308 */ /* 0x0003e20000000800 */
[-CC-:B------:R-:W-:Y:S01]  /*6040*/  FFMA.FTZ R165, R152, R195.reuse, -R182.reuse ;  /* 0x000000c398a57223 */ /* 0x180fe200000108b6 */
[-C--:B------:R-:W-:Y:S01]  /*6050*/  FFMA.FTZ R168, R155, R195.reuse, -R182 ;  /* 0x000000c39ba87223 */ /* 0x080fe200000108b6 */
[-CC-:B------:R-:W-:Y:S01]  /*6060*/  FFMA.FTZ R191, R191, R195.reuse, -R181.reuse ;  /* 0x000000c3bfbf7223 */ /* 0x180fe200000108b5 */
[----:B------:R-:W-:Y:S01]  /*6070*/  FADD.FTZ R152, -R153, R208 ;  /* 0x000000d099987221 */ /* 0x000fe20000010100 */
[-CC-:B------:R-:W-:Y:S01]  /*6080*/  FFMA.FTZ R208, R210, R195.reuse, -R181.reuse ;  /* 0x000000c3d2d07223 */ /* 0x180fe200000108b5 */
[-CC-:B------:R-:W-:Y:S01]  /*6090*/  FFMA.FTZ R210, R211, R195.reuse, -R181.reuse ;  /* 0x000000c3d3d27223 */ /* 0x180fe200000108b5 */
[-C--:B------:R-:W-:Y:S01]  /*60a0*/  FFMA.FTZ R211, R212, R195.reuse, -R181 ;  /* 0x000000c3d4d37223 */ /* 0x080fe200000108b5 */
[-C--:B------:R-:W-:Y:S01]  /*60b0*/  FMUL.FTZ R170, R152, R195.reuse ;  /* 0x000000c398aa7220 */ /* 0x080fe20000410000 */
[-CC-:B-1----:R-:W-:Y:S01]  /*60c0*/  FFMA.FTZ R167, R154, R195.reuse, -R182.reuse ;  /* 0x000000c39aa77223 */ /* 0x182fe200000108b6 */
[----:B------:R-:W-:Y:S01]  /*60d0*/  FSEL R154, R156, RZ, P3 ;  /* 0x000000ff9c9a7208 */ /* 0x000fe20001800000 */
[----:B------:R-:W-:Y:S01]  /*60e0*/  @!P1 VIADD R152, R169, 0x32440 ;  /* 0x00032440a9989836 */ /* 0x000fe20000000000 */
[----:B------:R-:W1:Y:S01]  /*60f0*/  MUFU.EX2 R162, R162 ;  /* 0x000000a200a27308 */ /* 0x000e620000000800 */
[-CC-:B------:R-:W-:Y:S01]  /*6100*/  FFMA.FTZ R212, R218, R195.reuse, -R182.reuse ;  /* 0x000000c3dad47223 */ /* 0x180fe200000108b6 */
[-C--:B------:R-:W-:Y:S01]  /*6110*/  FFMA.FTZ R218, R221, R195.reuse, -R182 ;  /* 0x000000c3ddda7223 */ /* 0x080fe200000108b6 */
[----:B------:R-:W-:Y:S01]  /*6120*/  FADD.FTZ R154, -R154, R207 ;  /* 0x000000cf9a9a7221 */ /* 0x000fe20000010100 */
[----:B------:R-:W-:Y:S01]  /*6130*/  VIADD R207, R229, 0x8 ;  /* 0x00000008e5cf7836 */ /* 0x000fe20000000000 */
[----:B------:R-:W-:Y:S01]  /*6140*/  @!P1 PRMT R152, RZ, 0x654, R152 ;  /* 0x00000654ff989816 */ /* 0x000fe20000000098 */
[-CC-:B------:R-:W-:Y:S01]  /*6150*/  FFMA.FTZ R192, R192, R195.reuse, -R181.reuse ;  /* 0x000000c3c0c07223 */ /* 0x180fe200000108b5 */
[-C--:B------:R-:W-:Y:S01]  /*6160*/  FMUL.FTZ R171, R154, R195.reuse ;  /* 0x000000c39aab7220 */ /* 0x080fe20000410000 */
[----:B------:R-:W2:Y:S01]  /*6170*/  MUFU.EX2 R170, R170 ;  /* 0x000000aa00aa7308 */ /* 0x000ea20000000800 */
[----:B------:R1:W-:Y:S01]  /*6180*/  @!P1 SYNCS.ARRIVE.TRANS64.RED.A1T0 RZ, [R152+URZ], RZ ;  /* 0x000000ff98ff99a7 */ /* 0x0003e2000810043f */
[----:B------:R3:W-:Y:S01]  /*6190*/  BAR.SYNC.DEFER_BLOCKING R207, 0x100 ;  /* 0x000400cf0000751d */ /* 0x0007e20000010000 */
[-CC-:B------:R-:W-:Y:S01]  /*61a0*/  FFMA.FTZ R193, R193, R195.reuse, -R181.reuse ;  /* 0x000000c3c1c17223 */ /* 0x180fe200000108b5 */
[-CC-:B------:R-:W-:Y:S01]  /*61b0*/  FFMA.FTZ R194, R194, R195.reuse, -R181.reuse ;  /* 0x000000c3c2c27223 */ /* 0x180fe200000108b5 */
[-CC-:B------:R-:W-:Y:S01]  /*61c0*/  FFMA.FTZ R214, R214, R195.reuse, -R182.reuse ;  /* 0x000000c3d6d67223 */ /* 0x180fe200000108b6 */
[-CC-:B------:R-:W-:Y:S01]  /*61d0*/  FFMA.FTZ R215, R215, R195.reuse, -R182.reuse ;  /* 0x000000c3d7d77223 */ /* 0x180fe200000108b6 */
[--C-:B------:R-:W-:Y:S01]  /*61e0*/  FFMA.FTZ R216, R216, R195, -R182.reuse ;  /* 0x000000c3d8d87223 */ /* 0x100fe200000108b6 */
[----:B------:R-:W5:Y:S01]  /*61f0*/  MUFU.EX2 R171, R171 ;  /* 0x000000ab00ab7308 */ /* 0x000f620000000800 */
[----:B-1----:R-:W-:Y:S01]  /*6200*/  F2FP.BF16.F32.PACK_AB R152, R162, R161 ;  /* 0x000000a1a298723e */ /* 0x002fe200000010ff */
[-CC-:B---3--:R-:W-:Y:S01]  /*6210*/  FFMA.FTZ R207, R213, R195.reuse, -R181.reuse ;  /* 0x000000c3d5cf7223 */ /* 0x188fe200000108b5 */
[-CC-:B------:R-:W-:Y:S01]  /*6220*/  FFMA.FTZ R213, R220, R195.reuse, -R182.reuse ;  /* 0x000000c3dcd57223 */ /* 0x180fe200000108b6 */
[-CC-:B------:R-:W-:Y:S01]  /*6230*/  FFMA.FTZ R220, R222, R195.reuse, -R182.reuse ;  /* 0x000000c3dedc7223 */ /* 0x180fe200000108b6 */
[-CC-:B------:R-:W-:Y:S01]  /*6240*/  FFMA.FTZ R217, R217, R195.reuse, -R182.reuse ;  /* 0x000000c3d9d97223 */ /* 0x180fe200000108b6 */
[-CC-:B------:R-:W-:Y:S01]  /*6250*/  FFMA.FTZ R221, R198, R195.reuse, -R182.reuse ;  /* 0x000000c3c6dd7223 */ /* 0x180fe200000108b6 */
[--C-:B------:R-:W-:Y:S01]  /*6260*/  FFMA.FTZ R198, R199, R195, -R182.reuse ;  /* 0x000000c3c7c67223 */ /* 0x100fe200000108b6 */
        /* <DEDUP_REMOVED lines=134> */
[----:B-1----:R-:W-:Y:S01]  /*6ad0*/  F2FP.BF16.F32.PACK_AB R154, R164, R163 ;  /* 0x000000a3a49a723e */ /* 0x002fe200000010ff */
[----:B------:R-:W-:Y:S01]  /*6ae0*/  MUFU.EX2 R207, R207 ;  /* 0x000000cf00cf7308 */ /* 0x000fe20000000800 */
[----:B--2---:R-:W-:Y:S01]  /*6af0*/  F2FP.BF16.F32.PACK_AB R153, R166, R165 ;  /* 0x000000a5a699723e */ /* 0x004fe200000010ff */
[--C-:B------:R-:W-:Y:S01]  /*6b00*/  FFMA.FTZ R186, R186, R195, -R181.reuse ;  /* 0x000000c3baba7223 */ /* 0x100fe200000108b5 */
[----:B---3--:R-:W-:Y:S01]  /*6b10*/  F2FP.BF16.F32.PACK_AB R155, R168, R167 ;  /* 0x000000a7a89b723e */ /* 0x008fe200000010ff */
[-CC-:B------:R-:W-:Y:S01]  /*6b20*/  FFMA.FTZ R183, R183, R195.reuse, -R181.reuse ;  /* 0x000000c3b7b77223 */ /* 0x180fe200000108b5 */
[-CC-:B------:R-:W-:Y:S01]  /*6b30*/  FFMA.FTZ R184, R184, R195.reuse, -R181.reuse ;  /* 0x000000c3b8b87223 */ /* 0x180fe200000108b5 */
[-CC-:B------:R-:W-:Y:S01]  /*6b40*/  FFMA.FTZ R185, R185, R195.reuse, -R181.reuse ;  /* 0x000000c3b9b97223 */ /* 0x180fe200000108b5 */
[----:B------:R-:W-:Y:S01]  /*6b50*/  WARPGROUP.ARRIVE ;  /* 0x00000000000079c5 */ /* 0x000fe20000000000 */
[----:B------:R-:W1:Y:S01]  /*6b60*/  MUFU.EX2 R208, R208 ;  /* 0x000000d000d07308 */ /* 0x000e620000000800 */
[-CC-:B------:R-:W-:Y:S01]  /*6b70*/  FFMA.FTZ R196, R196, R195.reuse, -R182.reuse ;  /* 0x000000c3c4c47223 */ /* 0x180fe200000108b6 */
[-CC-:B------:R-:W-:Y:S01]  /*6b80*/  FFMA.FTZ R199, R209, R195.reuse, -R182.reuse ;  /* 0x000000c3d1c77223 */ /* 0x180fe200000108b6 */
[-CC-:B------:R-:W-:Y:S01]  /*6b90*/  FFMA.FTZ R172, R172, R195.reuse, -R181.reuse ;  /* 0x000000c3acac7223 */ /* 0x180fe200000108b5 */
[-CC-:B------:R-:W-:Y:S01]  /*6ba0*/  FFMA.FTZ R173, R173, R195.reuse, -R181.reuse ;  /* 0x000000c3adad7223 */ /* 0x180fe200000108b5 */
[----:B------:R-:W-:Y:S01]  /*6bb0*/  HGMMA.64x256x16.F32.BF16 R24, R152, gdesc[UR8].tnspB, R24, gsb0 ;  /* 0x43e0000898187df0 */ /* 0x000fe20008001818 */
[----:B------:R-:W-:Y:S01]  /*6bc0*/  UIADD3 UR10, UR4, 0x80, URZ ;  /* 0x00000080040a7890 */ /* 0x000fe2000fffe03f */
[-CC-:B------:R-:W-:Y:S01]  /*6bd0*/  FFMA.FTZ R174, R174, R195.reuse, -R181.reuse ;  /* 0x000000c3aeae7223 */ /* 0x180fe200000108b5 */
[----:B------:R-:W-:Y:S01]  /*6be0*/  MUFU.EX2 R210, R210 ;  /* 0x000000d200d27308 */ /* 0x000fe20000000800 */
[----:B------:R-:W-:Y:S01]  /*6bf0*/  UMOV UR11, 0x40000040 ;  /* 0x40000040000b7882 */ /* 0x000fe20000000000 */
        /* <DEDUP_REMOVED lines=14> */
[----:B------:R-:W-:Y:S01]  /*6ce0*/  MUFU.EX2 R212, R212 ;  /* 0x000000d400d47308 */ /* 0x000fe20000000800 */
[----:B------:R-:W-:Y:S01]  /*6cf0*/  FFMA.FTZ R161, R170, R12, R161 ;  /* 0x0000000caaa17223 */ /* 0x000fe200000100a1 */
[----:B------:R-:W-:Y:S01]  /*6d00*/  FFMA.FTZ R165, R171, R0, R165 ;  /* 0x00000000aba57223 */ /* 0x000fe200000100a5 */
[C---:B------:R-:W-:Y:S01]  /*6d10*/  ISETP.GT.AND P2, PT, R13.reuse, R206, PT ;  /* 0x000000ce0d00720c */ /* 0x040fe20003f44270 */
[----:B------:R-:W-:-:S02]  /*6d20*/  VIADD R13, R13, 0xffffffff ;  /* 0xffffffff0d0d7836 */ /* 0x000fc40000000000 */
[----:B------:R-:W-:Y:S01]  /*6d30*/  FADD.FTZ R162, R162, R161 ;  /* 0x000000a1a2a27221 */ /* 0x000fe20000010000 */
[----:B------:R-:W-:Y:S01]  /*6d40*/  FADD.FTZ R166, R166, R165 ;  /* 0x000000a5a6a67221 */ /* 0x000fe20000010000 */
[----:B------:R-:W-:Y:S01]  /*6d50*/  @!P1 IADD3 R169, R169, 0x32460, RZ ;  /* 0x00032460a9a99810 */ /* 0x000fe20007ffe0ff */
[----:B------:R-:W2:Y:S01]  /*6d60*/  MUFU.EX2 R213, R213 ;  /* 0x000000d500d57308 */ /* 0x000ea20000000800 */
[----:B------:R-:W-:Y:S01]  /*6d70*/  FADD.FTZ R163, R163, R162 ;  /* 0x000000a2a3a37221 */ /* 0x000fe20000010000 */
[----:B------:R-:W-:Y:S01]  /*6d80*/  FADD.FTZ R167, R167, R166 ;  /* 0x000000a6a7a77221 */ /* 0x000fe20000010000 */
[----:B------:R-:W-:Y:S02]  /*6d90*/  @!P1 PRMT R169, RZ, 0x654, R169 ;  /* 0x00000654ffa99816 */ /* 0x000fe400000000a9 */
[----:B------:R-:W-:Y:S01]  /*6da0*/  FADD.FTZ R164, R164, R163 ;  /* 0x000000a3a4a47221 */ /* 0x000fe20000010000 */
[----:B------:R-:W-:Y:S02]  /*6db0*/  FADD.FTZ R167, R168, R167 ;  /* 0x000000a7a8a77221 */ /* 0x000fe40000010000 */
[----:B------:R-:W-:Y:S08]  /*6dc0*/  MUFU.EX2 R218, R218 ;  /* 0x000000da00da7308 */ /* 0x000ff00000000800 */
[----:B------:R-:W3:Y:S08]  /*6dd0*/  MUFU.EX2 R220, R220 ;  /* 0x000000dc00dc7308 */ /* 0x000ef00000000800 */
[----:B------:R-:W-:Y:S08]  /*6de0*/  MUFU.EX2 R191, R191 ;  /* 0x000000bf00bf7308 */ /* 0x000ff00000000800 */
[----:B------:R-:W5:Y:S08]  /*6df0*/  MUFU.EX2 R192, R192 ;  /* 0x000000c000c07308 */ /* 0x000f700000000800 */
[----:B------:R-:W-:Y:S08]  /*6e00*/  MUFU.EX2 R193, R193 ;  /* 0x000000c100c17308 */ /* 0x000ff00000000800 */
[----:B------:R-:W-:Y:S08]  /*6e10*/  MUFU.EX2 R194, R194 ;  /* 0x000000c200c27308 */ /* 0x000ff00000000800 */
[----:B------:R-:W-:Y:S08]  /*6e20*/  MUFU.EX2 R214, R214 ;  /* 0x000000d600d67308 */ /* 0x000ff00000000800 */
[----:B------:R-:W4:Y:S08]  /*6e30*/  MUFU.EX2 R215, R215 ;  /* 0x000000d700d77308 */ /* 0x000f300000000800 */
[----:B------:R-:W-:Y:S08]  /*6e40*/  MUFU.EX2 R216, R216 ;  /* 0x000000d800d87308 */ /* 0x000ff00000000800 */
[----:B------:R-:W4:Y:S08]  /*6e50*/  MUFU.EX2 R217, R217 ;  /* 0x000000d900d97308 */ /* 0x000f300000000800 */
[----:B------:R-:W-:Y:S08]  /*6e60*/  MUFU.EX2 R186, R186 ;  /* 0x000000ba00ba7308 */ /* 0x000ff00000000800 */
[----:B------:R-:W4:Y:S08]  /*6e70*/  MUFU.EX2 R183, R183 ;  /* 0x000000b700b77308 */ /* 0x000f300000000800 */
        /* <DEDUP_REMOVED lines=17> */
[----:B------:R-:W-:Y:S01]  /*6f90*/  MUFU.EX2 R176, R176 ;  /* 0x000000b000b07308 */ /* 0x000fe20000000800 */
[----:B------:R-:W-:-:S02]  /*6fa0*/  WARPGROUP.DEPBAR.LE gsb0, 0x0 ;  /* 0x00008000000079c5 */ /* 0x000fc40000010000 */
[----:B-1----:R-:W-:Y:S01]  /*6fb0*/  F2FP.BF16.F32.PACK_AB R152, R208, R207 ;  /* 0x000000cfd098723e */ /* 0x002fe200000010ff */
[----:B------:R-:W-:Y:S01]  /*6fc0*/  FADD.FTZ R207, R207, R164 ;  /* 0x000000a4cfcf7221 */ /* 0x000fe20000010000 */
[----:B--2---:R-:W-:-:S03]  /*6fd0*/  F2FP.BF16.F32.PACK_AB R153, R213, R212 ;  /* 0x000000d4d599723e */ /* 0x004fc600000010ff */
[----:B------:R-:W-:Y:S01]  /*6fe0*/  MUFU.EX2 R177, R177 ;  /* 0x000000b100b17308 */ /* 0x000fe20000000800 */
[----:B------:R-:W-:Y:S01]  /*6ff0*/  F2FP.BF16.F32.PACK_AB R154, R211, R210 ;  /* 0x000000d2d39a723e */ /* 0x000fe200000010ff */
[----:B------:R-:W-:Y:S01]  /*7000*/  FADD.FTZ R212, R212, R167 ;  /* 0x000000a7d4d47221 */ /* 0x000fe20000010000 */
[----:B---3--:R-:W-:Y:S01]  /*7010*/  F2FP.BF16.F32.PACK_AB R155, R220, R218 ;  /* 0x000000dadc9b723e */ /* 0x008fe200000010ff */
[----:B------:R-:W-:Y:S01]  /*7020*/  FADD.FTZ R207, R208, R207 ;  /* 0x000000cfd0cf7221 */ /* 0x000fe20000010000 */
[----:B------:R-:W-:Y:S02]  /*7030*/  IMAD.MOV.U32 R208, RZ, RZ, R197 ;  /* 0x000000ffffd07224 */ /* 0x000fe400078e00c5 */
[----:B------:R-:W-:Y:S01]  /*7040*/  FADD.FTZ R213, R213, R212 ;  /* 0x000000d4d5d57221 */ /* 0x000fe20000010000 */
[----:B------:R-:W-:Y:S01]  /*7050*/  WARPGROUP.ARRIVE ;  /* 0x00000000000079c5 */ /* 0x000fe20000000000 */
[----:B------:R-:W1:Y:S01]  /*7060*/  MUFU.EX2 R178, R178 ;  /* 0x000000b200b27308 */ /* 0x000e620000000800 */
[----:B------:R-:W-:Y:S01]  /*7070*/  FADD.FTZ R210, R210, R207 ;  /* 0x000000cfd2d27221 */ /* 0x000fe20000010000 */
[----:B------:R-:W-:Y:S01]  /*7080*/  FADD.FTZ R213, R218, R213 ;  /* 0x000000d5dad57221 */ /* 0x000fe20000010000 */
[----:B------:R-:W-:-:S02]  /*7090*/  IMAD.MOV.U32 R207, RZ, RZ, R156 ;  /* 0x000000ffffcf7224 */ /* 0x000fc400078e009c */
[----:B------:R-:W-:Y:S01]  /*70a0*/  HGMMA.64x256x16.F32.BF16 R24, R152, gdesc[UR8].tnspB, R24, gsb0 ;  /* 0x43e0000898187df0 */ /* 0x000fe20008001818 */
[----:B------:R-:W-:Y:S01]  /*70b0*/  UIADD3 UR10, UR4, 0x100, URZ ;  /* 0x00000100040a7890 */ /* 0x000fe2000fffe03f */
[----:B------:R-:W-:Y:S01]  /*70c0*/  FADD.FTZ R210, R211, R210 ;  /* 0x000000d2d3d27221 */ /* 0x000fe20000010000 */
[----:B------:R-:W-:Y:S01]  /*70d0*/  UMOV UR11, 0x40000040 ;  /* 0x40000040000b7882 */ /* 0x000fe20000000000 */
[----:B------:R-:W-:Y:S01]  /*70e0*/  MUFU.EX2 R179, R179 ;  /* 0x000000b300b37308 */ /* 0x000fe20000000800 */
[----:B------:R-:W-:-:S07]  /*70f0*/  FADD.FTZ R213, R220, R213 ;  /* 0x000000d5dcd57221 */ /* 0x000fce0000010000 */
[----:B------:R-:W2:Y:S01]  /*7100*/  MUFU.EX2 R180, R180 ;  /* 0x000000b400b47308 */ /* 0x000ea20000000800 */
[----:B------:R-:W-:Y:S02]  /*7110*/  WARPGROUP.DEPBAR.LE gsb0, 0x0 ;  /* 0x00008000000079c5 */ /* 0x000fe40000010000 */
[----:B-----5:R-:W-:Y:S01]  /*7120*/  F2FP.BF16.F32.PACK_AB R152, R192, R191 ;  /* 0x000000bfc098723e */ /* 0x020fe200000010ff */
[----:B------:R-:W-:Y:S01]  /*7130*/  FADD.FTZ R191, R191, R210 ;  /* 0x000000d2bfbf7221 */ /* 0x000fe20000010000 */
[----:B----4-:R-:W-:Y:S01]  /*7140*/  F2FP.BF16.F32.PACK_AB R153, R215, R214 ;  /* 0x000000d6d799723e */ /* 0x010fe200000010ff */
        /* <DEDUP_REMOVED lines=30> */
[----:B------:R-:W-:Y:S01]  /*7330*/  UIADD3 UR4, UR4, 0x280, URZ ;  /* 0x0000028004047890 */ /* 0x000fe2000fffe03f */
        /* <DEDUP_REMOVED lines=35> */
.L_x_10633:
[----:B------:R-:W-:-:S13]  /*7570*/  ISETP.GE.AND P2, PT, R13, RZ, PT ;  /* 0x000000ff0d00720c */ /* 0x000fda0003f46270 */
[----:B------:R-:W-:Y:S05]  /*7580*/  @!P2 BRA `(.L_x_10643) ;  /* 0x000000280048a947 */ /* 0x000fea0003800000 */
[----:B------:R-:W-:Y:S01]  /*7590*/  MOV R207, R156 ;  /* 0x0000009c00cf7202 */ /* 0x000fe20000000f00 */
[----:B------:R-:W-:-:S07]  /*75a0*/  IMAD.MOV.U32 R206, RZ, RZ, R197 ;  /* 0x000000ffffce7224 */ /* 0x000fce00078e00c5 */
.L_x_10652:
[----:B------:R-:W-:-:S04]  /*75b0*/  UIADD3 UR36, UR36, 0x1, URZ ;  /* 0x0000000124247890 */ /* 0x000fc8000fffe03f */
[----:B------:R-:W-:-:S04]  /*75c0*/  UISETP.NE.AND UP0, UPT, UR36, 0x2, UPT ;  /* 0x000000022400788c */ /* 0x000fc8000bf05270 */
[----:B------:R-:W-:Y:S02]  /*75d0*/  USEL UR4, URZ, 0x1, UP0 ;  /* 0x000000013f047887 */ /* 0x000fe40008000000 */
[----:B------:R-:W-:Y:S02]  /*75e0*/  USEL UR36, UR36, URZ, UP0 ;  /* 0x0000003f24247287 */ /* 0x000fe40008000000 */
[----:B------:R-:W-:Y:S01]  /*75f0*/  ULOP3.LUT UR37, UR37, UR4, URZ, 0x3c, !UPT ;  /* 0x0000000425257292 */ /* 0x000fe2000f8e3c3f */
[----:B---3--:R-:W-:Y:S11]  /*7600*/  @!P0 BRA `(.L_x_10644) ;  /* 0x0000000000048947 */ /* 0x008ff60003800000 */
[----:B------:R-:W-:Y:S01]  /*7610*/  BPT.TRAP 0x1 ;  /* 0x000000040000795c */ /* 0x000fe20000300000 */
.L_x_10644:
[----:B------:R-:W-:Y:S01]  /*7620*/  ULEA UR4, UR36, UR39, 0x3 ;  /* 0x0000002724047291 */ /* 0x000fe2000f8e183f */
[----:B------:R-:W-:-:S05]  /*7630*/  IMAD.U32 R208, RZ, RZ, UR37 ;  /* 0x00000025ffd07e24 */ /* 0x000fca000f8e00ff */
[----:B------:R-:W-:-:S04]  /*7640*/  SHF.L.U32 R208, R208, 0x1f, RZ ;  /* 0x0000001fd0d07819 */ /* 0x000fc800000006ff */
[----:B------:R3:W4:Y:S01]  /*7650*/  SYNCS.PHASECHK.TRANS64.TRYWAIT P2, [UR4+0x32430], R208 ;  /* 0x032430d0ff0075a7 */ /* 0x0007220008040144 */
[----:B------:R-:W-:Y:S05]  /*7660*/  @!P0 BRA `(.L_x_10645) ;  /* 0x0000000000048947 */ /* 0x000fea0003800000 */
[----:B------:R-:W-:Y:S01]  /*7670*/  BPT.TRAP 0x1 ;  /* 0x000000040000795c */ /* 0x000fe20000300000 */
.L_x_10645:
[----:B----4-:R-:W-:Y:S05]  /*7680*/  @P2 BRA `(.L_x_10646) ;  /* 0x0000000000082947 */ /* 0x010fea0003800000 */
[----:B------:R-:W4:Y:S02]  /*7690*/  SYNCS.PHASECHK.TRANS64.TRYWAIT P2, [UR4+0x32430], R208 ;  /* 0x032430d0ff0075a7 */ /* 0x000f240008040144 */
[----:B----4-:R-:W-:Y:S05]  /*76a0*/  @!P2 BRA `(.L_x_10647) ;  /* 0x0000007c0088a947 */ /* 0x010fea0003800000 */
.L_x_10646:
[----:B------:R-:W-:Y:S01]  /*76b0*/  R2UR UR56, R200 ;  /* 0x00000000c83872ca */ /* 0x000fe200000e0000 */
[----:B------:R-:W-:Y:S01]  /*76c0*/  UIMAD UR5, UR36, 0x300, UR38 ;  /* 0x00000300240578a4 */ /* 0x000fe2000f8e0226 */
[----:B------:R-:W-:Y:S01]  /*76d0*/  R2UR UR57, R201 ;  /* 0x00000000c93972ca */ /* 0x000fe200000e0000 */
[----:B-12-4-:R-:W-:Y:S01]  /*76e0*/  WARPGROUP.ARRIVE ;  /* 0x00000000000079c5 */ /* 0x016fe20000000000 */
        /* <DEDUP_REMOVED lines=27> */
.L_x_10648:
[----:B------:R1:W2:Y:S01]  /*78a0*/  SYNCS.PHASECHK.TRANS64.TRYWAIT P2, [UR4+0x32450], R208 ;  /* 0x032450d0ff0075a7 */ /* 0x0002a20008040144 */
[----:B------:R-:W-:Y:S05]  /*78b0*/  @!P0 BRA `(.L_x_10649) ;  /* 0x0000000000048947 */ /* 0x000fea0003800000 */
[----:B------:R-:W-:Y:S01]  /*78c0*/  BPT.TRAP 0x1 ;  /* 0x000000040000795c */ /* 0x000fe20000300000 */
.L_x_10649:
[----:B--2---:R-:W-:Y:S05]  /*78d0*/  @P2 BRA `(.L_x_10650) ;  /* 0x0000000000082947 */ /* 0x004fea0003800000 */
[----:B------:R-:W2:Y:S02]  /*78e0*/  SYNCS.PHASECHK.TRANS64.TRYWAIT P2, [UR4+0x32450], R208 ;  /* 0x032450d0ff0075a7 */ /* 0x000ea40008040144 */
[----:B--2---:R-:W-:Y:S05]  /*78f0*/  @!P2 BRA `(.L_x_10651) ;  /* 0x0000007c000ca947 */ /* 0x004fea0003800000 */
.L_x_10650:
        /* <DEDUP_REMOVED lines=10> */
[C---:B------:R-:W-:Y:S01]  /*79a0*/  ISETP.GT.AND P2, PT, R13.reuse, RZ, PT ;  /* 0x000000ff0d00720c */ /* 0x040fe20003f44270 */
[----:B------:R-:W-:Y:S01]  /*79b0*/  UMOV UR15, 0x40000040 ;  /* 0x40000040000f7882 */ /* 0x000fe20000000000 */
[----:B------:R-:W-:Y:S01]  /*79c0*/  UIADD3 UR18, UR5, 0x600, URZ ;  /* 0x0000060005127890 */ /* 0x000fe2000fffe03f */
[----:B------:R-:W-:Y:S01]  /*79d0*/  VIADD R13, R13, 0xffffffff ;  /* 0xffffffff0d0d7836 */ /* 0x000fe20000000000 */
        /* <DEDUP_REMOVED lines=116> */
[----:B-123--:R-:W-:Y:S01]  /*8120*/  FMNMX.FTZ R208, R152, R206, !PT ;  /* 0x000000ce98d07209 */ /* 0x00efe20007810000 */
[----:B------:R-:W1:Y:S01]  /*8130*/  MUFU.TANH R157, R157 ;  /* 0x0000009d009d7308 */ /* 0x000e620000002400 */
[----:B------:R-:W-:Y:S01]  /*8140*/  FMUL.FTZ R181, R182, UR5 ;  /* 0x00000005b6b57c20 */ /* 0x000fe20008410000 */
[----:B------:R-:W-:Y:S01]  /*8150*/  FMUL.FTZ R154, R154, UR5 ;  /* 0x000000059a9a7c20 */ /* 0x000fe20008410000 */
[----:B------:R-:W-:Y:S01]  /*8160*/  FMUL.FTZ R182, R183, UR5 ;  /* 0x00000005b7b67c20 */ /* 0x000fe20008410000 */
[----:B------:R-:W-:Y:S01]  /*8170*/  FMUL.FTZ R183, R184, UR5 ;  /* 0x00000005b8b77c20 */ /* 0x000fe20008410000 */
[----:B------:R-:W-:Y:S01]  /*8180*/  FMUL.FTZ R184, R185, UR5 ;  /* 0x00000005b9b87c20 */ /* 0x000fe20008410000 */
[----:B----4-:R-:W-:Y:S01]  /*8190*/  FMNMX.FTZ R209, R153, R208, !PT ;  /* 0x000000d099d17209 */ /* 0x010fe20007810000 */
[----:B------:R-:W-:Y:S01]  /*81a0*/  FMUL.FTZ R185, R186, UR5 ;  /* 0x00000005bab97c20 */ /* 0x000fe20008410000 */
[----:B------:R-:W2:Y:S01]  /*81b0*/  MUFU.TANH R217, R217 ;  /* 0x000000d900d97308 */ /* 0x000ea20000002400 */
[----:B------:R-:W-:Y:S01]  /*81c0*/  FMUL.FTZ R155, R155, UR5 ;  /* 0x000000059b9b7c20 */ /* 0x000fe20008410000 */
[----:B------:R-:W-:Y:S01]  /*81d0*/  FMUL.FTZ R186, R187, UR5 ;  /* 0x00000005bbba7c20 */ /* 0x000fe20008410000 */
[----:B------:R-:W-:Y:S01]  /*81e0*/  FMUL.FTZ R187, R188, UR5 ;  /* 0x00000005bcbb7c20 */ /* 0x000fe20008410000 */
[----:B-----5:R-:W-:Y:S01]  /*81f0*/  FMNMX.FTZ R188, R156, R209, !PT ;  /* 0x000000d19cbc7209 */ /* 0x020fe20007810000 */
[----:B------:R-:W-:Y:S01]  /*8200*/  FMUL.FTZ R158, R158, UR5 ;  /* 0x000000059e9e7c20 */ /* 0x000fe20008410000 */
[----:B------:R-:W-:-:S02]  /*8210*/  FMUL.FTZ R159, R159, UR5 ;  /* 0x000000059f9f7c20 */ /* 0x000fc40008410000 */
[----:B------:R-:W3:Y:S01]  /*8220*/  MUFU.TANH R160, R160 ;  /* 0x000000a000a07308 */ /* 0x000ee20000002400 */
[----:B-1----:R-:W-:Y:S01]  /*8230*/  FMNMX.FTZ R208, R157, R188, !PT ;  /* 0x000000bc9dd07209 */ /* 0x002fe20007810000 */
[----:B------:R-:W-:-:S06]  /*8240*/  FMUL.FTZ R188, R189, UR5 ;  /* 0x00000005bdbc7c20 */ /* 0x000fcc0008410000 */
        /* <DEDUP_REMOVED lines=21> */
[----:B------:R-:W-:-:S05]  /*83a0*/  FMUL.FTZ R192, R193, UR5 ;  /* 0x00000005c1c07c20 */ /* 0x000fca0008410000 */
        /* <DEDUP_REMOVED lines=61> */
[----:B--2---:R-:W-:-:S05]  /*8780*/  FMNMX.FTZ R197, R196, R197, !PT ;  /* 0x000000c5c4c57209 */ /* 0x004fca0007810000 */
[----:B------:R-:W2:Y:S02]  /*8790*/  SHFL.BFLY PT, R210, R197, 0x2, 0x1f ;  /* 0x0c401f00c5d27f89 */ /* 0x000ea400000e0000 */
[----:B------:R-:W4:Y:S01]  /*87a0*/  MUFU.TANH R190, R190 ;  /* 0x000000be00be7308 */ /* 0x000f220000002400 */
[----:B---3--:R-:W-:-:S07]  /*87b0*/  FMNMX.FTZ R198, R186, R195, !PT ;  /* 0x000000c3bac67209 */ /* 0x008fce0007810000 */
[----:B------:R-:W3:Y:S01]  /*87c0*/  MUFU.TANH R193, R193 ;  /* 0x000000c100c17308 */ /* 0x000ee20000002400 */
[----:B-1----:R-:W-:-:S07]  /*87d0*/  FMNMX.FTZ R195, R189, R198, !PT ;  /* 0x000000c6bdc37209 */ /* 0x002fce0007810000 */
[----:B------:R-:W1:Y:S01]  /*87e0*/  MUFU.TANH R208, R208 ;  /* 0x000000d000d07308 */ /* 0x000e620000002400 */
[----:B----4-:R-:W-:Y:S02]  /*87f0*/  FMNMX.FTZ R198, R190, R195, !PT ;  /* 0x000000c3bec67209 */ /* 0x010fe40007810000 */
[----:B--2---:R-:W-:-:S05]  /*8800*/  FMNMX.FTZ R210, R197, R210, !PT ;  /* 0x000000d2c5d27209 */ /* 0x004fca0007810000 */
[----:B------:R-:W2:Y:S01]  /*8810*/  MUFU.TANH R209, R209 ;  /* 0x000000d100d17308 */ /* 0x000ea20000002400 */
[----:B---3--:R-:W-:Y:S01]  /*8820*/  FMNMX.FTZ R195, R193, R198, !PT ;  /* 0x000000c6c1c37209 */ /* 0x008fe20007810000 */
[----:B------:R-:W3:Y:S06]  /*8830*/  SHFL.BFLY PT, R213, R210, 0x1, 0x1f ;  /* 0x0c201f00d2d57f89 */ /* 0x000eec00000e0000 */
[----:B------:R-:W4:Y:S01]  /*8840*/  MUFU.TANH R211, R211 ;  /* 0x000000d300d37308 */ /* 0x000f220000002400 */
[----:B-1----:R-:W-:Y:S02]  /*8850*/  FMNMX.FTZ R198, R208, R195, !PT ;  /* 0x000000c3d0c67209 */ /* 0x002fe40007810000 */
[----:B------:R-:W1:Y:S02]  /*8860*/  LDC R195, c[0x0][0xa80] ;  /* 0x0002a000ffc37b82 */ /* 0x000e640000000800 */
[----:B--2---:R-:W-:-:S04]  /*8870*/  FMNMX.FTZ R198, R209, R198, !PT ;  /* 0x000000c6d1c67209 */ /* 0x004fc80007810000 */
[----:B----4-:R-:W-:Y:S02]  /*8880*/  FMNMX.FTZ R199, R211, R198, !PT ;  /* 0x000000c6d3c77209 */ /* 0x010fe40007810000 */
[----:B---3--:R-:W-:-:S03]  /*8890*/  FMNMX.FTZ R197, R210, R213, !PT ;  /* 0x000000d5d2c57209 */ /* 0x008fc60007810000 */
[----:B------:R-:W2:Y:S02]  /*88a0*/  SHFL.BFLY PT, R198, R199, 0x2, 0x1f ;  /* 0x0c401f00c7c67f89 */ /* 0x000ea400000e0000 */
[----:B-1----:R-:W-:-:S04]  /*88b0*/  FMUL.FTZ R212, R197, R195 ;  /* 0x000000c3c5d47220 */ /* 0x002fc80000410000 */
        /* <DEDUP_REMOVED lines=15> */
[----:B--2---:R-:W-:Y:S01]  /*89b0*/  FMNMX.FTZ R214, R199, R198, !PT ;  /* 0x000000c6c7d67209 */ /* 0x004fe20007810000 */
[----:B------:R-:W-:Y:S01]  /*89c0*/  FADD.FTZ R198, -R197, R206 ;  /* 0x000000cec5c67221 */ /* 0x000fe20000010100 */
[-CC-:B------:R-:W-:Y:S01]  /*89d0*/  FFMA.FTZ R206, R153, R195.reuse, -R212.reuse ;  /* 0x000000c399ce7223 */ /* 0x180fe200000108d4 */
[-CC-:B------:R-:W-:Y:S01]  /*89e0*/  FFMA.FTZ R153, R157, R195.reuse, -R212.reuse ;  /* 0x000000c39d997223 */ /* 0x180fe200000108d4 */
[-CC-:B------:R-:W-:Y:S01]  /*89f0*/  FFMA.FTZ R180, R180, R195.reuse, -R212.reuse ;  /* 0x000000c3b4b47223 */ /* 0x180fe200000108d4 */
[----:B------:R-:W1:Y:S01]  /*8a00*/  SHFL.BFLY PT, R213, R214, 0x1, 0x1f ;  /* 0x0c201f00d6d57f89 */ /* 0x000e6200000e0000 */
        /* <DEDUP_REMOVED lines=10> */
[----:B------:R-:W-:-:S07]  /*8ab0*/  FFMA.FTZ R194, R194, R195, -R212 ;  /* 0x000000c3c2c27223 */ /* 0x000fce00000108d4 */
[----:B------:R-:W-:Y:S01]  /*8ac0*/  MUFU.EX2 R206, R206 ;  /* 0x000000ce00ce7308 */ /* 0x000fe20000000800 */
[----:B-1----:R-:W-:Y:S01]  /*8ad0*/  FMNMX.FTZ R156, R214, R213, !PT ;  /* 0x000000d5d69c7209 */ /* 0x002fe20007810000 */
[----:B------:R-:W-:Y:S01]  /*8ae0*/  IMAD.U32 R214, RZ, RZ, UR4 ;  /* 0x00000004ffd67e24 */ /* 0x000fe2000f8e00ff */
[----:B------:R-:W-:Y:S01]  /*8af0*/  UIMAD UR4, UR36, 0xc00, UR7 ;  /* 0x00000c00240478a4 */ /* 0x000fe2000f8e0207 */
[-C--:B--2---:R-:W-:Y:S01]  /*8b00*/  FMUL.FTZ R24, R24, R198.reuse ;  /* 0x000000c618187220 */ /* 0x084fe20000410000 */
[-C--:B------:R-:W-:Y:S01]  /*8b10*/  FMUL.FTZ R25, R25, R198.reuse ;  /* 0x000000c619197220 */ /* 0x080fe20000410000 */
[C---:B------:R-:W-:Y:S01]  /*8b20*/  FADD.FTZ R152, -R156.reuse, R207 ;  /* 0x000000cf9c987221 */ /* 0x040fe20000010100 */
[-C--:B------:R-:W-:Y:S01]  /*8b30*/  FMUL.FTZ R218, R156, R195.reuse ;  /* 0x000000c39cda7220 */ /* 0x080fe20000410000 */
[----:B------:R1:W-:Y:S01]  /*8b40*/  MUFU.EX2 R207, R153 ;  /* 0x0000009900cf7308 */ /* 0x0003e20000000800 */
[----:B------:R-:W-:Y:S01]  /*8b50*/  FMUL.FTZ R28, R28, R198 ;  /* 0x000000c61c1c7220 */ /* 0x000fe20000410000 */
[-C--:B------:R-:W-:Y:S01]  /*8b60*/  FMUL.FTZ R157, R152, R195.reuse ;  /* 0x000000c3989d7220 */ /* 0x080fe20000410000 */
[----:B------:R-:W-:Y:S01]  /*8b70*/  @!P1 IADD3 R152, R214, 0x32440, RZ ;  /* 0x00032440d6989810 */ /* 0x000fe20007ffe0ff */
[-CC-:B------:R-:W-:Y:S01]  /*8b80*/  FFMA.FTZ R216, R158, R195.reuse, -R218.reuse ;  /* 0x000000c39ed87223 */ /* 0x180fe200000108da */
[----:B------:R-:W-:Y:S01]  /*8b90*/  IADD3 R158, -R220, 0xb, RZ ;  /* 0x0000000bdc9e7810 */ /* 0x000fe20007ffe1ff */
[-C--:B------:R-:W-:Y:S01]  /*8ba0*/  FFMA.FTZ R213, R154, R195.reuse, -R218 ;  /* 0x000000c39ad57223 */ /* 0x080fe200000108da */
[----:B------:R-:W-:Y:S01]  /*8bb0*/  @!P1 PRMT R152, RZ, 0x654, R152 ;  /* 0x00000654ff989816 */ /* 0x000fe20000000098 */
[----:B------:R-:W-:Y:S01]  /*8bc0*/  FFMA.FTZ R215, R155, R195, -R218 ;  /* 0x000000c39bd77223 */ /* 0x000fe200000108da */
[----:B-1----:R-:W-:-:S02]  /*8bd0*/  VIADD R153, R220, 0x8 ;  /* 0x00000008dc997836 */ /* 0x002fc40000000000 */
[--C-:B------:R-:W-:Y:S01]  /*8be0*/  FFMA.FTZ R159, R159, R195, -R218.reuse ;  /* 0x000000c39f9f7223 */ /* 0x100fe200000108da */
[----:B------:R3:W-:Y:S06]  /*8bf0*/  BAR.ARV R158, 0x100 ;  /* 0x0004009e0000751d */ /* 0x0007ec0000002000 */
[----:B------:R1:W-:Y:S01]  /*8c00*/  @!P1 SYNCS.ARRIVE.TRANS64.RED.A1T0 RZ, [R152+URZ], RZ ;  /* 0x000000ff98ff99a7 */ /* 0x0003e2000810043f */
        /* <DEDUP_REMOVED lines=132> */
[----:B------:R-:W-:Y:S01]  /*9450*/  UMOV UR10, UR4 ;  /* 0x00000004000a7c82 */ /* 0x000fe20008000000 */
[----:B------:R-:W-:Y:S01]  /*9460*/  F2FP.BF16.F32.PACK_AB R154, R207, R210 ;  /* 0x000000d2cf9a723e */ /* 0x000fe200000010ff */
[--C-:B------:R-:W-:Y:S01]  /*9470*/  FFMA.FTZ R161, R161, R195, -R218.reuse ;  /* 0x000000c3a1a17223 */ /* 0x100fe200000108da */
[----:B----4-:R-:W-:Y:S01]  /*9480*/  F2FP.BF16.F32.PACK_AB R153, R215, R213 ;  /* 0x000000d5d799723e */ /* 0x010fe200000010ff */
[-CC-:B------:R-:W-:Y:S01]  /*9490*/  FFMA.FTZ R162, R162, R195.reuse, -R218.reuse ;  /* 0x000000c3a2a27223 */ /* 0x180fe200000108da */
[----:B-----5:R-:W-:Y:S01]  /*94a0*/  F2FP.BF16.F32.PACK_AB R155, R159, R216 ;  /* 0x000000d89f9b723e */ /* 0x020fe200000010ff */
[-CC-:B------:R-:W-:Y:S01]  /*94b0*/  FFMA.FTZ R165, R165, R195.reuse, -R218.reuse ;  /* 0x000000c3a5a57223 */ /* 0x180fe200000108da */
[-CC-:B------:R-:W-:Y:S01]  /*94c0*/  FFMA.FTZ R166, R166, R195.reuse, -R218.reuse ;  /* 0x000000c3a6a67223 */ /* 0x180fe200000108da */
[----:B------:R-:W1:Y:S01]  /*94d0*/  MUFU.EX2 R160, R160 ;  /* 0x000000a000a07308 */ /* 0x000e620000000800 */
[----:B------:R-:W-:Y:S01]  /*94e0*/  WARPGROUP.ARRIVE ;  /* 0x00000000000079c5 */ /* 0x000fe20000000000 */
[-CC-:B------:R-:W-:Y:S01]  /*94f0*/  FFMA.FTZ R169, R169, R195.reuse, -R218.reuse ;  /* 0x000000c3a9a97223 */ /* 0x180fe200000108da */
[-CC-:B------:R-:W-:Y:S01]  /*9500*/  FFMA.FTZ R170, R170, R195.reuse, -R218.reuse ;  /* 0x000000c3aaaa7223 */ /* 0x180fe200000108da */
[-CC-:B------:R-:W-:Y:S01]  /*9510*/  FFMA.FTZ R173, R173, R195.reuse, -R218.reuse ;  /* 0x000000c3adad7223 */ /* 0x180fe200000108da */
[-CC-:B------:R-:W-:Y:S01]  /*9520*/  FFMA.FTZ R174, R174, R195.reuse, -R218.reuse ;  /* 0x000000c3aeae7223 */ /* 0x180fe200000108da */
[-CC-:B------:R-:W-:Y:S01]  /*9530*/  FFMA.FTZ R177, R177, R195.reuse, -R218.reuse ;  /* 0x000000c3b1b17223 */ /* 0x180fe200000108da */
[----:B------:R-:W-:Y:S01]  /*9540*/  HGMMA.64x256x16.F32.BF16 R24, R152, gdesc[UR8].tnspB, R24, gsb0 ;  /* 0x43e0000898187df0 */ /* 0x000fe20008001818 */
[----:B------:R-:W-:Y:S01]  /*9550*/  MUFU.EX2 R163, R163 ;  /* 0x000000a300a37308 */ /* 0x000fe20000000800 */
[----:B------:R-:W-:Y:S01]  /*9560*/  UIADD3 UR10, UR4, 0x80, URZ ;  /* 0x00000080040a7890 */ /* 0x000fe2000fffe03f */
[-CC-:B------:R-:W-:Y:S01]  /*9570*/  FFMA.FTZ R178, R178, R195.reuse, -R218.reuse ;  /* 0x000000c3b2b27223 */ /* 0x180fe200000108da */
[----:B------:R-:W-:Y:S01]  /*9580*/  UMOV UR11, 0x40000040 ;  /* 0x40000040000b7882 */ /* 0x000fe20000000000 */
        /* <DEDUP_REMOVED lines=10> */
[----:B------:R-:W-:Y:S01]  /*9630*/  FFMA.FTZ R209, R211, R195, -R218 ;  /* 0x000000c3d3d17223 */ /* 0x000fe200000108da */
[----:B------:R-:W-:Y:S01]  /*9640*/  FFMA.FTZ R199, R198, R12, R199 ;  /* 0x0000000cc6c77223 */ /* 0x000fe200000100c7 */
[----:B------:R-:W-:Y:S01]  /*9650*/  MUFU.EX2 R161, R161 ;  /* 0x000000a100a17308 */ /* 0x000fe20000000800 */
[----:B------:R-:W-:Y:S01]  /*9660*/  FFMA.FTZ R0, R157, R0, R213 ;  /* 0x000000009d007223 */ /* 0x000fe200000100d5 */
[----:B------:R-:W-:-:S02]  /*9670*/  @!P1 VIADD R214, R214, 0x32460 ;  /* 0x00032460d6d69836 */ /* 0x000fc40000000000 */
[----:B------:R-:W-:Y:S01]  /*9680*/  FADD.FTZ R199, R206, R199 ;  /* 0x000000c7cec77221 */ /* 0x000fe20000010000 */
[----:B------:R-:W-:Y:S02]  /*9690*/  IMAD.MOV.U32 R206, RZ, RZ, R197 ;  /* 0x000000ffffce7224 */ /* 0x000fe400078e00c5 */
[----:B------:R-:W-:Y:S01]  /*96a0*/  FADD.FTZ R215, R215, R0 ;  /* 0x00000000d7d77221 */ /* 0x000fe20000010000 */
[----:B------:R-:W-:Y:S01]  /*96b0*/  FADD.FTZ R210, R210, R199 ;  /* 0x000000c7d2d27221 */ /* 0x000fe20000010000 */
[----:B------:R-:W4:Y:S02]  /*96c0*/  MUFU.EX2 R162, R162 ;  /* 0x000000a200a27308 */ /* 0x000f240000000800 */
[----:B------:R-:W-:Y:S01]  /*96d0*/  FADD.FTZ R216, R216, R215 ;  /* 0x000000d7d8d87221 */ /* 0x000fe20000010000 */
[----:B------:R-:W-:Y:S01]  /*96e0*/  @!P1 PRMT R214, RZ, 0x654, R214 ;  /* 0x00000654ffd69816 */ /* 0x000fe200000000d6 */
[----:B------:R-:W-:Y:S01]  /*96f0*/  FADD.FTZ R210, R207, R210 ;  /* 0x000000d2cfd27221 */ /* 0x000fe20000010000 */
[----:B------:R-:W-:Y:S01]  /*9700*/  MOV R207, R156 ;  /* 0x0000009c00cf7202 */ /* 0x000fe20000000f00 */
[----:B------:R-:W-:-:S02]  /*9710*/  FADD.FTZ R216, R159, R216 ;  /* 0x000000d89fd87221 */ /* 0x000fc40000010000 */
[----:B------:R-:W-:Y:S08]  /*9720*/  MUFU.EX2 R165, R165 ;  /* 0x000000a500a57308 */ /* 0x000ff00000000800 */
[----:B------:R-:W5:Y:S08]  /*9730*/  MUFU.EX2 R166, R166 ;  /* 0x000000a600a67308 */ /* 0x000f700000000800 */
[----:B------:R-:W-:Y:S08]  /*9740*/  MUFU.EX2 R167, R167 ;  /* 0x000000a700a77308 */ /* 0x000ff00000000800 */
[----:B------:R-:W3:Y:S08]  /*9750*/  MUFU.EX2 R168, R168 ;  /* 0x000000a800a87308 */ /* 0x000ef00000000800 */
        /* <DEDUP_REMOVED lines=25> */
[----:B------:R-:W3:Y:S01]  /*98f0*/  MUFU.EX2 R221, R221 ;  /* 0x000000dd00dd7308 */ /* 0x000ee20000000800 */
[----:B------:R-:W-:-:S02]  /*9900*/  WARPGROUP.DEPBAR.LE gsb0, 0x0 ;  /* 0x00008000000079c5 */ /* 0x000fc40000010000 */
[----:B-1----:R-:W-:-:S05]  /*9910*/  F2FP.BF16.F32.PACK_AB R152, R160, R217 ;  /* 0x000000d9a098723e */ /* 0x002fca00000010ff */
[----:B------:R-:W-:Y:S01]  /*9920*/  MUFU.EX2 R193, R193 ;  /* 0x000000c100c17308 */ /* 0x000fe20000000800 */
[----:B--2---:R-:W-:Y:S01]  /*9930*/  F2FP.BF16.F32.PACK_AB R154, R164, R163 ;  /* 0x000000a3a49a723e */ /* 0x004fe200000010ff */
[----:B------:R-:W-:Y:S01]  /*9940*/  FADD.FTZ R217, R217, R210 ;  /* 0x000000d2d9d97221 */ /* 0x000fe20000010000 */
[----:B----4-:R-:W-:Y:S01]  /*9950*/  F2FP.BF16.F32.PACK_AB R153, R162, R161 ;  /* 0x000000a1a299723e */ /* 0x010fe200000010ff */
[----:B------:R-:W-:Y:S01]  /*9960*/  FADD.FTZ R161, R161, R216 ;  /* 0x000000d8a1a17221 */ /* 0x000fe20000010000 */
[----:B-----5:R-:W-:Y:S01]  /*9970*/  F2FP.BF16.F32.PACK_AB R155, R166, R165 ;  /* 0x000000a5a69b723e */ /* 0x020fe200000010ff */
[----:B------:R-:W-:Y:S02]  /*9980*/  FADD.FTZ R160, R160, R217 ;  /* 0x000000d9a0a07221 */ /* 0x000fe40000010000 */
[----:B------:R-:W1:Y:S01]  /*9990*/  MUFU.EX2 R196, R196 ;  /* 0x000000c400c47308 */ /* 0x000e620000000800 */
[----:B------:R-:W-:Y:S01]  /*99a0*/  WARPGROUP.ARRIVE ;  /* 0x00000000000079c5 */ /* 0x000fe20000000000 */
[----:B------:R-:W-:Y:S01]  /*99b0*/  FADD.FTZ R162, R162, R161 ;  /* 0x000000a1a2a27221 */ /* 0x000fe20000010000 */
[----:B------:R-:W-:-:S03]  /*99c0*/  FADD.FTZ R163, R163, R160 ;  /* 0x000000a0a3a37221 */ /* 0x000fc60000010000 */
[----:B------:R-:W-:Y:S01]  /*99d0*/  FADD.FTZ R165, R165, R162 ;  /* 0x000000a2a5a57221 */ /* 0x000fe20000010000 */
[----:B------:R-:W-:Y:S01]  /*99e0*/  HGMMA.64x256x16.F32.BF16 R24, R152, gdesc[UR8].tnspB, R24, gsb0 ;  /* 0x43e0000898187df0 */ /* 0x000fe20008001818 */
[----:B------:R-:W-:Y:S01]  /*99f0*/  UIADD3 UR10, UR4, 0x100, URZ ;  /* 0x00000100040a7890 */ /* 0x000fe2000fffe03f */
[----:B------:R-:W-:Y:S01]  /*9a00*/  MUFU.EX2 R208, R208 ;  /* 0x000000d000d07308 */ /* 0x000fe20000000800 */
[----:B------:R-:W-:Y:S01]  /*9a10*/  UMOV UR11, 0x40000040 ;  /* 0x40000040000b7882 */ /* 0x000fe20000000000 */
[----:B------:R-:W-:Y:S01]  /*9a20*/  FADD.FTZ R164, R164, R163 ;  /* 0x000000a3a4a47221 */ /* 0x000fe20000010000 */
[----:B------:R-:W-:-:S05]  /*9a30*/  FADD.FTZ R166, R166, R165 ;  /* 0x000000a5a6a67221 */ /* 0x000fca0000010000 */
[----:B------:R-:W2:Y:S01]  /*9a40*/  MUFU.EX2 R209, R209 ;  /* 0x000000d100d17308 */ /* 0x000ea20000000800 */
[----:B------:R-:W-:Y:S02]  /*9a50*/  WARPGROUP.DEPBAR.LE gsb0, 0x0 ;  /* 0x00008000000079c5 */ /* 0x000fe40000010000 */
[----:B---3--:R-:W-:Y:S01]  /*9a60*/  F2FP.BF16.F32.PACK_AB R152, R168, R167 ;  /* 0x000000a7a898723e */ /* 0x008fe200000010ff */
        /* <DEDUP_REMOVED lines=13> */
[----:B------:R-:W-:Y:S01]  /*9b40*/  FADD.FTZ R174, R174, R173 ;  /* 0x000000adaeae7221 */ /* 0x000fe20000010000 */
[----:B------:R-:W-:Y:S01]  /*9b50*/  UMOV UR11, 0x40000040 ;  /* 0x40000040000b7882 */ /* 0x000fe20000000000 */
[----:B------:R-:W-:-:S02]  /*9b60*/  WARPGROUP.DEPBAR.LE gsb0, 0x0 ;  /* 0x00008000000079c5 */ /* 0x000fc40000010000 */
[----:B------:R-:W-:Y:S01]  /*9b70*/  F2FP.BF16.F32.PACK_AB R152, R176, R175 ;  /* 0x000000afb098723e */ /* 0x000fe200000010ff */
[----:B------:R-:W-:Y:S01]  /*9b80*/  FADD.FTZ R175, R175, R172 ;  /* 0x000000acafaf7221 */ /* 0x000fe20000010000 */
[----:B------:R-:W-:Y:S02]  /*9b90*/  F2FP.BF16.F32.PACK_AB R154, R180, R179 ;  /* 0x000000b3b49a723e */ /* 0x000fe400000010ff */
        /* <DEDUP_REMOVED lines=10> */
[----:B------:R-:W-:Y:S01]  /*9c40*/  UIADD3 UR10, UR4, 0x200, URZ ;  /* 0x00000200040a7890 */ /* 0x000fe2000fffe03f */
[----:B------:R-:W-:Y:S01]  /*9c50*/  FADD.FTZ R182, R182, R181 ;  /* 0x000000b5b6b67221 */ /* 0x000fe20000010000 */
[----:B------:R-:W-:Y:S01]  /*9c60*/  UMOV UR11, 0x40000040 ;  /* 0x40000040000b7882 */ /* 0x000fe20000000000 */
[----:B------:R-:W-:Y:S01]  /*9c70*/  UIADD3 UR4, UR4, 0x280, URZ ;  /* 0x0000028004047890 */ /* 0x000fe2000fffe03f */
        /* <DEDUP_REMOVED lines=12> */
[----:B------:R-:W-:-:S06]  /*9d40*/  FADD.FTZ R188, R188, R187 ;  /* 0x000000bbbcbc7221 */ /* 0x000fcc0000010000 */
[----:B------:R-:W-:Y:S01]  /*9d50*/  HGMMA.64x256x16.F32.BF16 R24, R152, gdesc[UR8].tnspB, R24, gsb0 ;  /* 0x43e0000898187df0 */ /* 0x000fe20008001818 */
[----:B------:R-:W-:Y:S01]  /*9d60*/  UMOV UR10, UR4 ;  /* 0x00000004000a7c82 */ /* 0x000fe20008000000 */
[----:B------:R-:W-:Y:S01]  /*9d70*/  UMOV UR11, 0x40000040 ;  /* 0x40000040000b7882 */ /* 0x000fe20000000000 */
[----:B------:R-:W-:Y:S01]  /*9d80*/  FADD.FTZ R190, R190, R189 ;  /* 0x000000bdbebe7221 */ /* 0x000fe20000010000 */
[----:B------:R-:W-:Y:S02]  /*9d90*/  WARPGROUP.DEPBAR.LE gsb0, 0x0 ;  /* 0x00008000000079c5 */ /* 0x000fe40000010000 */
[----:B------:R-:W-:Y:S01]  /*9da0*/  F2FP.BF16.F32.PACK_AB R152, R192, R191 ;  /* 0x000000bfc098723e */ /* 0x000fe200000010ff */
[----:B------:R-:W-:Y:S01]  /*9db0*/  FADD.FTZ R191, R191, R188 ;  /* 0x000000bcbfbf7221 */ /* 0x000fe20000010000 */
[----:B------:R-:W-:Y:S02]  /*9dc0*/  F2FP.BF16.F32.PACK_AB R154, R221, R194 ;  /* 0x000000c2dd9a723e */ /* 0x000fe400000010ff */
[----:B-1----:R-:W-:Y:S01]  /*9dd0*/  F2FP.BF16.F32.PACK_AB R153, R196, R193 ;  /* 0x000000c1c499723e */ /* 0x002fe200000010ff */
[----:B------:R-:W-:Y:S01]  /*9de0*/  FADD.FTZ R193, R193, R190 ;  /* 0x000000bec1c17221 */ /* 0x000fe20000010000 */
[----:B--2---:R-:W-:Y:S01]  /*9df0*/  F2FP.BF16.F32.PACK_AB R155, R209, R208 ;  /* 0x000000d0d19b723e */ /* 0x004fe200000010ff */
        /* <DEDUP_REMOVED lines=11> */
.L_x_10643:
[----:B------:R-:W4:Y:S01]  /*9eb0*/  SHFL.BFLY PT, R3, R12, 0x2, 0x1f ;  /* 0x0c401f000c037f89 */ /* 0x000f2200000e0000 */
[----:B------:R-:W-:Y:S01]  /*9ec0*/  IMAD.MOV.U32 R7, RZ, RZ, RZ ;  /* 0x000000ffff077224 */ /* 0x000fe200078e00ff */
[----:B------:R-:W-:Y:S01]  /*9ed0*/  UIADD3 UR36, UR36, 0x1, URZ ;  /* 0x0000000124247890 */ /* 0x000fe2000fffe03f */
[----:B------:R5:W-:Y:S06]  /*9ee0*/  BAR.ARV R158, 0x100 ;  /* 0x0004009e0000751d */ /* 0x000bec0000002000 */
[----:B------:R-:W-:Y:S02]  /*9ef0*/  UISETP.NE.AND UP0, UPT, UR36, 0x2, UPT ;  /* 0x000000022400788c */ /* 0x000fe4000bf05270 */
[----:B------:R-:W-:Y:S06]  /*9f00*/  BAR.ARV 0x8, 0x120 ;  /* 0x0204800000007b1d */ /* 0x000fec0000002000 */
[----:B------:R-:W-:Y:S01]  /*9f10*/  USEL UR4, URZ, 0x1, UP0 ;  /* 0x000000013f047887 */ /* 0x000fe20008000000 */
[----:B------:R-:W-:Y:S01]  /*9f20*/  PLOP3.LUT P0, PT, PT, PT, PT, 0x8, 0x0 ;  /* 0x000000000000781c */ /* 0x000fe20003f0e170 */
[----:B------:R-:W1:Y:S01]  /*9f30*/  SHFL.BFLY PT, R5, R0, 0x2, 0x1f ;  /* 0x0c401f0000057f89 */ /* 0x000e6200000e0000 */
[----:B------:R-:W-:Y:S01]  /*9f40*/  VIADD R226, R226, 0x1 ;  /* 0x00000001e2e27836 */ /* 0x000fe20000000000 */
[----:B------:R-:W-:Y:S01]  /*9f50*/  USEL UR36, UR36, URZ, UP0 ;  /* 0x0000003f24247287 */ /* 0x000fe20008000000 */
[----:B----4-:R-:W-:Y:S01]  /*9f60*/  FADD.FTZ R2, R3, R12 ;  /* 0x0000000c03027221 */ /* 0x010fe20000010000 */
[----:B------:R-:W-:-:S04]  /*9f70*/  ULOP3.LUT UR37, UR37, UR4, URZ, 0x3c, !UPT ;  /* 0x0000000425257292 */ /* 0x000fc8000f8e3c3f */
[----:B------:R-:W4:Y:S01]  /*9f80*/  SHFL.BFLY PT, R3, R2, 0x1, 0x1f ;  /* 0x0c201f0002037f89 */ /* 0x000f2200000e0000 */
[----:B-1----:R-:W-:Y:S01]  /*9f90*/  FADD.FTZ R5, R5, R0 ;  /* 0x0000000005057221 */ /* 0x002fe20000010000 */
[----:B------:R-:W-:-:S04]  /*9fa0*/  MOV R0, 0xff800000 ;  /* 0xff80000000007802 */ /* 0x000fc80000000f00 */
[----:B------:R-:W1:Y:S01]  /*9fb0*/  SHFL.BFLY PT, R4, R5, 0x1, 0x1f ;  /* 0x0c201f0005047f89 */ /* 0x000e6200000e0000 */
[----:B----4-:R-:W-:Y:S01]  /*9fc0*/  FADD.FTZ R21, R2, R3 ;  /* 0x0000000302157221 */ /* 0x010fe20000010000 */
[----:B------:R-:W-:Y:S02]  /*9fd0*/  IMAD.MOV.U32 R3, RZ, RZ, RZ ;  /* 0x000000ffff037224 */ /* 0x000fe400078e00ff */
[----:B------:R-:W-:Y:S02]  /*9fe0*/  IMAD.MOV.U32 R2, RZ, RZ, -0x800000 ;  /* 0xff800000ff027424 */ /* 0x000fe400078e00ff */
[----:B------:R-:W-:-:S13]  /*9ff0*/  FSETP.NE.FTZ.AND P1, PT, R21, RZ, PT ;  /* 0x000000ff1500720b */ /* 0x000fda0003f35000 */
[----:B------:R-:W4:Y:S01]  /*a000*/  @P1 MUFU.RCP R7, R21 ;  /* 0x0000001500071308 */ /* 0x000f220000001000 */
[----:B------:R-:W-:Y:S01]  /*a010*/  @P1 FMUL.FTZ R20, R195, 0.69314718246459960938 ;  /* 0x3f317218c3141820 */ /* 0x000fe20000410000 */
[----:B-1----:R-:W-:-:S05]  /*a020*/  FADD.FTZ R22, R5, R4 ;  /* 0x0000000405167221 */ /* 0x002fca0000010000 */
[----:B------:R-:W-:Y:S01]  /*a030*/  FSETP.NE.FTZ.AND P2, PT, R22, RZ, PT ;  /* 0x000000ff1600720b */ /* 0x000fe20003f55000 */
[----:B------:R-:W1:Y:S01]  /*a040*/  @P1 MUFU.LG2 R21, R21 ;  /* 0x0000001500151308 */ /* 0x000e620000000c00 */
[-C--:B----4-:R-:W-:Y:S01]  /*a050*/  FMUL.FTZ R4, R24, R7.reuse ;  /* 0x0000000718047220 */ /* 0x090fe20000410000 */
[-C--:B------:R-:W-:Y:S01]  /*a060*/  FMUL.FTZ R25, R25, R7.reuse ;  /* 0x0000000719197220 */ /* 0x080fe20000410000 */
[----:B------:R-:W-:-:S09]  /*a070*/  FMUL.FTZ R6, R28, R7 ;  /* 0x000000071c067220 */ /* 0x000fd20000410000 */
[----:B------:R-:W4:Y:S01]  /*a080*/  @P2 MUFU.RCP R3, R22 ;  /* 0x0000001600032308 */ /* 0x000f220000001000 */
[----:B------:R-:W-:Y:S01]  /*a090*/  @P2 FMUL.FTZ R24, R195, 0.69314718246459960938 ;  /* 0x3f317218c3182820 */ /* 0x000fe20000410000 */
[-C--:B------:R-:W-:Y:S01]  /*a0a0*/  FMUL.FTZ R29, R29, R7.reuse ;  /* 0x000000071d1d7220 */ /* 0x080fe20000410000 */
[-C--:B------:R-:W-:Y:S01]  /*a0b0*/  FMUL.FTZ R32, R32, R7.reuse ;  /* 0x0000000720207220 */ /* 0x080fe20000410000 */
[-C--:B------:R-:W-:Y:S01]  /*a0c0*/  FMUL.FTZ R33, R33, R7.reuse ;  /* 0x0000000721217220 */ /* 0x080fe20000410000 */
[----:B-1----:R-:W-:Y:S01]  /*a0d0*/  @P1 FMUL.FTZ R21, R21, 0.69314718246459960938 ;  /* 0x3f31721815151820 */ /* 0x002fe20000410000 */
        /* <DEDUP_REMOVED lines=14> */
[----:B------:R-:W-:Y:S01]  /*a1c0*/  FMUL.FTZ R78, R79, R3 ;  /* 0x000000034f4e7220 */ /* 0x000fe20000410000 */
        /* <DEDUP_REMOVED lines=111> */
.L_x_10621:
        /* <DEDUP_REMOVED lines=16> */
[----:B------:R-:W-:Y:S01]  /*a9c0*/  UIMAD.WIDE.U32 UR8, UR43, UR6, URZ ;  /* 0x000000062b0872a5 */ /* 0x000fe2000f8e003f */
[----:B------:R-:W-:Y:S01]  /*a9d0*/  SHF.R.U64 R34, R34, 0x3, RZ ;  /* 0x0000000322227819 */ /* 0x000fe200000012ff */
[----:B------:R-:W-:Y:S01]  /*a9e0*/  UIMAD UR5, UR5, UR6, URZ ;  /* 0x00000006050572a4 */ /* 0x000fe2000f8e023f */
[----:B------:R-:W-:-:S02]  /*a9f0*/  LOP3.LUT R22, R22, R23, RZ, 0x3c, !PT ;  /* 0x0000001716167212 */ /* 0x000fc400078e3cff */
[----:B------:R-:W-:Y:S01]  /*aa00*/  LOP3.LUT R34, R34, R35, RZ, 0x3c, !PT ;  /* 0x0000002322227212 */ /* 0x000fe200078e3cff */
[----:B------:R-:W-:Y:S01]  /*aa10*/  ULDC UR6, c[0x0][0xb88] ;  /* 0x0002e20000067ab9 */ /* 0x000fe20000000800 */
[----:B------:R-:W-:Y:S01]  /*aa20*/  IADD3.X R23, RZ, R203, RZ, P0, !PT ;  /* 0x000000cbff177210 */ /* 0x000fe200007fe4ff */
[----:B------:R-:W-:Y:S01]  /*aa30*/  UIMAD UR5, UR43, UR7, UR5 ;  /* 0x000000072b0572a4 */ /* 0x000fe2000f8e0205 */
[C---:B------:R-:W-:Y:S02]  /*aa40*/  IADD3 R35, P0, R202.reuse, 0x8020, RZ ;  /* 0x00008020ca237810 */ /* 0x040fe40007f1e0ff */
[C---:B------:R-:W-:Y:S01]  /*aa50*/  IADD3 R21, P6, R202.reuse, 0x20, RZ ;  /* 0x00000020ca157810 */ /* 0x040fe20007fde0ff */
[----:B------:R-:W-:Y:S01]  /*aa60*/  UIADD3 UR5, UR9, UR5, URZ ;  /* 0x0000000509057290 */ /* 0x000fe2000fffe03f */
[----:B------:R-:W-:Y:S02]  /*aa70*/  LOP3.LUT R24, R35, 0x380, RZ, 0xc0, !PT ;  /* 0x0000038023187812 */ /* 0x000fe400078ec0ff */
[----:B------:R-:W-:-:S02]  /*aa80*/  IADD3 R31, P2, R202, 0x4000, RZ ;  /* 0x00004000ca1f7810 */ /* 0x000fc40007f5e0ff */
[----:B------:R-:W-:Y:S02]  /*aa90*/  SHF.R.U64 R24, R24, 0x3, RZ ;  /* 0x0000000318187819 */ /* 0x000fe400000012ff */
[----:B------:R-:W-:Y:S02]  /*aaa0*/  LOP3.LUT R20, R21, 0x380, RZ, 0xc0, !PT ;  /* 0x0000038015147812 */ /* 0x000fe400078ec0ff */
[----:B------:R-:W-:Y:S02]  /*aab0*/  LOP3.LUT R30, R31, 0x380, RZ, 0xc0, !PT ;  /* 0x000003801f1e7812 */ /* 0x000fe400078ec0ff */
[----:B------:R-:W-:Y:S01]  /*aac0*/  LOP3.LUT R24, R24, R35, RZ, 0x3c, !PT ;  /* 0x0000002318187212 */ /* 0x000fe200078e3cff */
[----:B------:R-:W-:Y:S01]  /*aad0*/  IMAD.X R35, RZ, RZ, R203, P3 ;  /* 0x000000ffff237224 */ /* 0x000fe200018e06cb */
[----:B------:R-:W-:Y:S02]  /*aae0*/  IADD3 R27, P1, R202, 0x60, RZ ;  /* 0x00000060ca1b7810 */ /* 0x000fe40007f3e0ff */
[----:B------:R-:W-:-:S02]  /*aaf0*/  SHF.R.U64 R20, R20, 0x3, RZ ;  /* 0x0000000314147819 */ /* 0x000fc400000012ff */
[----:B------:R-:W-:Y:S02]  /*ab00*/  IADD3 R39, P4, R202, 0x4040, RZ ;  /* 0x00004040ca277810 */ /* 0x000fe40007f9e0ff */
[----:B------:R-:W-:Y:S02]  /*ab10*/  SHF.R.U64 R30, R30, 0x3, RZ ;  /* 0x000000031e1e7819 */ /* 0x000fe400000012ff */
[----:B------:R-:W-:Y:S02]  /*ab20*/  IADD3 R55, P3, R202, 0xc000, RZ ;  /* 0x0000c000ca377810 */ /* 0x000fe40007f7e0ff */
[----:B------:R-:W-:Y:S02]  /*ab30*/  LOP3.LUT R26, R27, 0x380, RZ, 0xc0, !PT ;  /* 0x000003801b1a7812 */ /* 0x000fe400078ec0ff */
[----:B------:R-:W-:Y:S01]  /*ab40*/  LOP3.LUT R20, R20, R21, RZ, 0x3c, !PT ;  /* 0x0000001514147212 */ /* 0x000fe200078e3cff */
[----:B------:R-:W-:Y:S01]  /*ab50*/  IMAD.X R21, RZ, RZ, R203, P6 ;  /* 0x000000ffff157224 */ /* 0x000fe200030e06cb */
[----:B------:R-:W-:-:S02]  /*ab60*/  LOP3.LUT R38, R39, 0x380, RZ, 0xc0, !PT ;  /* 0x0000038027267812 */ /* 0x000fc400078ec0ff */
[----:B------:R-:W-:Y:S01]  /*ab70*/  LOP3.LUT R30, R30, R31, RZ, 0x3c, !PT ;  /* 0x0000001f1e1e7212 */ /* 0x000fe200078e3cff */
[----:B------:R-:W-:Y:S01]  /*ab80*/  IMAD.X R31, RZ, RZ, R203, P2 ;  /* 0x000000ffff1f7224 */ /* 0x000fe200010e06cb */
[----:B------:R-:W-:Y:S02]  /*ab90*/  LOP3.LUT R54, R55, 0x380, RZ, 0xc0, !PT ;  /* 0x0000038037367812 */ /* 0x000fe400078ec0ff */
[C---:B------:R-:W-:Y:S02]  /*aba0*/  IADD3 R47, P6, R202.reuse, 0x8000, RZ ;  /* 0x00008000ca2f7810 */ /* 0x040fe40007fde0ff */
[----:B------:R-:W-:Y:S02]  /*abb0*/  IADD3 R51, P2, R202, 0x8060, RZ ;  /* 0x00008060ca337810 */ /* 0x000fe40007f5e0ff */
[----:B------:R-:W-:Y:S02]  /*abc0*/  SHF.R.U64 R26, R26, 0x3, RZ ;  /* 0x000000031a1a7819 */ /* 0x000fe400000012ff */
[----:B------:R-:W-:-:S02]  /*abd0*/  LOP3.LUT R67, R202, 0x380, RZ, 0xc0, !PT ;  /* 0x00000380ca437812 */ /* 0x000fc400078ec0ff */
[----:B------:R-:W-:Y:S02]  /*abe0*/  SHF.R.U64 R38, R38, 0x3, RZ ;  /* 0x0000000326267819 */ /* 0x000fe400000012ff */
[----:B------:R-:W-:Y:S02]  /*abf0*/  SHF.R.U64 R54, R54, 0x3, RZ ;  /* 0x0000000336367819 */ /* 0x000fe400000012ff */
[----:B------:R-:W-:Y:S02]  /*ac00*/  LOP3.LUT R46, R47, 0x380, RZ, 0xc0, !PT ;  /* 0x000003802f2e7812 */ /* 0x000fe400078ec0ff */
[----:B------:R-:W-:Y:S02]  /*ac10*/  SHF.R.S32.HI R86, RZ, 0x1f, R227 ;  /* 0x0000001fff567819 */ /* 0x000fe400000114e3 */
[----:B------:R-:W-:Y:S02]  /*ac20*/  LOP3.LUT R50, R51, 0x380, RZ, 0xc0, !PT ;  /* 0x0000038033327812 */ /* 0x000fe400078ec0ff */
[----:B------:R-:W-:Y:S01]  /*ac30*/  LOP3.LUT R26, R26, R27, RZ, 0x3c, !PT ;  /* 0x0000001b1a1a7212 */ /* 0x000fe200078e3cff */
[----:B------:R-:W-:Y:S01]  /*ac40*/  IMAD.X R27, RZ, RZ, R203, P1 ;  /* 0x000000ffff1b7224 */ /* 0x000fe200008e06cb */
[----:B------:R-:W-:-:S02]  /*ac50*/  SHF.R.U64 R67, R67, 0x3, RZ ;  /* 0x0000000343437819 */ /* 0x000fc400000012ff */
[----:B------:R-:W-:Y:S02]  /*ac60*/  LOP3.LUT R38, R38, R39, RZ, 0x3c, !PT ;  /* 0x0000002726267212 */ /* 0x000fe400078e3cff */
[----:B------:R-:W-:Y:S02]  /*ac70*/  LOP3.LUT R54, R54, R55, RZ, 0x3c, !PT ;  /* 0x0000003736367212 */ /* 0x000fe400078e3cff */
[C---:B------:R-:W-:Y:S02]  /*ac80*/  IADD3 R43, P5, R202.reuse, 0x4060, RZ ;  /* 0x00004060ca2b7810 */ /* 0x040fe40007fbe0ff */
[----:B------:R-:W-:Y:S02]  /*ac90*/  IADD3 R39, P1, R202, 0x8040, RZ ;  /* 0x00008040ca277810 */ /* 0x000fe40007f3e0ff */
[----:B------:R-:W-:Y:S02]  /*aca0*/  SHF.R.U64 R46, R46, 0x3, RZ ;  /* 0x000000032e2e7819 */ /* 0x000fe400000012ff */
[----:B------:R-:W-:-:S02]  /*acb0*/  LEA.HI R55, R86, R227, RZ, 0x7 ;  /* 0x000000e356377211 */ /* 0x000fc400078f38ff */
[----:B------:R-:W-:Y:S02]  /*acc0*/  SHF.R.U64 R50, R50, 0x3, RZ ;  /* 0x0000000332327819 */ /* 0x000fe400000012ff */
[----:B------:R-:W-:Y:S02]  /*acd0*/  LOP3.LUT R66, R67, R202, RZ, 0x3c, !PT ;  /* 0x000000ca43427212 */ /* 0x000fe400078e3cff */
[----:B------:R-:W-:Y:S02]  /*ace0*/  MOV R67, R203 ;  /* 0x000000cb00437202 */ /* 0x000fe40000000f00 */
[----:B------:R-:W-:Y:S02]  /*acf0*/  LOP3.LUT R42, R43, 0x380, RZ, 0xc0, !PT ;  /* 0x000003802b2a7812 */ /* 0x000fe400078ec0ff */
[----:B------:R-:W-:Y:S02]  /*ad00*/  LOP3.LUT R28, R39, 0x380, RZ, 0xc0, !PT ;  /* 0x00000380271c7812 */ /* 0x000fe400078ec0ff */
[----:B------:R-:W-:Y:S01]  /*ad10*/  LOP3.LUT R46, R46, R47, RZ, 0x3c, !PT ;  /* 0x0000002f2e2e7212 */ /* 0x000fe200078e3cff */
[--C-:B------:R-:W-:Y:S01]  /*ad20*/  IMAD.X R47, RZ, RZ, R203.reuse, P6 ;  /* 0x000000ffff2f7224 */ /* 0x100fe200030e06cb */
[----:B------:R-:W-:Y:S01]  /*ad30*/  LOP3.LUT R94, R55, 0xffffff80, RZ, 0xc0, !PT ;  /* 0xffffff80375e7812 */ /* 0x000fe200078ec0ff */
[----:B------:R-:W-:Y:S01]  /*ad40*/  IMAD.X R55, RZ, RZ, R203, P3 ;  /* 0x000000ffff377224 */ /* 0x000fe200018e06cb */
[----:B------:R-:W-:-:S02]  /*ad50*/  LOP3.LUT R50, R50, R51, RZ, 0x3c, !PT ;  /* 0x0000003332327212 */ /* 0x000fc400078e3cff */
[----:B------:R-:W-:Y:S01]  /*ad60*/  IADD3 R51, P6, R202, 0xc060, RZ ;  /* 0x0000c060ca337810 */ /* 0x000fe20007fde0ff */
[----:B------:R-:W-:Y:S01]  /*ad70*/  IMAD.IADD R94, R227, 0x1, -R94 ;  /* 0x00000001e35e7824 */ /* 0x000fe200078e0a5e */
[----:B------:R-:W-:Y:S02]  /*ad80*/  MOV R67, R66 ;  /* 0x0000004200437202 */ /* 0x000fe40000000f00 */
[----:B------:R-:W-:Y:S01]  /*ad90*/  F2FP.BF16.F32.PACK_AB R4, R25, R4 ;  /* 0x000000041904723e */ /* 0x000fe200000010ff */
[----:B------:R-:W-:Y:S01]  /*ada0*/  IMAD.X R25, RZ, RZ, R203, P0 ;  /* 0x000000ffff197224 */ /* 0x000fe200000e06cb */
[----:B------:R-:W-:Y:S02]  /*adb0*/  F2FP.BF16.F32.PACK_AB R5, R168, R5 ;  /* 0x00000005a805723e */ /* 0x000fe400000010ff */
[----:B------:R-:W-:Y:S02]  /*adc0*/  F2FP.BF16.F32.PACK_AB R6, R29, R6 ;  /* 0x000000061d06723e */ /* 0x000fe400000010ff */
[----:B------:R-:W-:-:S02]  /*add0*/  F2FP.BF16.F32.PACK_AB R7, R166, R7 ;  /* 0x00000007a607723e */ /* 0x000fc400000010ff */
[----:B------:R-:W-:Y:S02]  /*ade0*/  SHF.R.U64 R42, R42, 0x3, RZ ;  /* 0x000000032a2a7819 */ /* 0x000fe400000012ff */
[----:B------:R-:W-:Y:S01]  /*adf0*/  SHF.R.U64 R28, R28, 0x3, RZ ;  /* 0x000000031c1c7819 */ /* 0x000fe200000012ff */
[----:B------:R1:W-:Y:S01]  /*ae00*/  STSM.16.M88.4 [R67], R4 ;  /* 0x0000000443007844 */ /* 0x0003e20000000200 */
[----:B------:R-:W-:Y:S01]  /*ae10*/  MOV R26, R26 ;  /* 0x0000001a001a7202 */ /* 0x000fe20000000f00 */
[----:B------:R-:W-:Y:S01]  /*ae20*/  VIADD R27, R225, UR42 ;  /* 0x0000002ae11b7c36 */ /* 0x000fe20008000000 */
[----:B------:R-:W-:Y:S02]  /*ae30*/  LOP3.LUT R66, R51, 0x380, RZ, 0xc0, !PT ;  /* 0x0000038033427812 */ /* 0x000fe400078ec0ff */
[----:B------:R-:W-:Y:S01]  /*ae40*/  LOP3.LUT R42, R42, R43, RZ, 0x3c, !PT ;  /* 0x0000002b2a2a7212 */ /* 0x000fe200078e3cff */
[----:B------:R-:W-:Y:S01]  /*ae50*/  IMAD.X R43, RZ, RZ, R203, P5 ;  /* 0x000000ffff2b7224 */ /* 0x000fe200028e06cb */
[----:B------:R-:W-:-:S02]  /*ae60*/  LOP3.LUT R28, R28, R39, RZ, 0x3c, !PT ;  /* 0x000000271c1c7212 */ /* 0x000fc400078e3cff */
[-C--:B------:R-:W-:Y:S02]  /*ae70*/  IADD3.X R39, RZ, R203.reuse, RZ, P4, !PT ;  /* 0x000000cbff277210 */ /* 0x080fe400027fe4ff */
[C---:B------:R-:W-:Y:S02]  /*ae80*/  IADD3 R59, P4, R202.reuse, 0xc020, RZ ;  /* 0x0000c020ca3b7810 */ /* 0x040fe40007f9e0ff */
[----:B------:R-:W-:Y:S02]  /*ae90*/  IADD3 R63, P5, R202, 0xc040, RZ ;  /* 0x0000c040ca3f7810 */ /* 0x000fe40007fbe0ff */
[----:B------:R-:W-:Y:S01]  /*aea0*/  SHF.R.U64 R66, R66, 0x3, RZ ;  /* 0x0000000342427819 */ /* 0x000fe200000012ff */
[----:B-1----:R-:W-:Y:S01]  /*aeb0*/  VIADD R4, R27, 0x8 ;  /* 0x000000081b047836 */ /* 0x002fe20000000000 */
[----:B------:R-:W-:Y:S02]  /*aec0*/  LOP3.LUT P0, RZ, R94, 0x3, RZ, 0xc0, !PT ;  /* 0x000000035eff7812 */ /* 0x000fe4000780c0ff */
[----:B------:R-:W-:-:S02]  /*aed0*/  IADD3.X R29, RZ, R203, RZ, P1, !PT ;  /* 0x000000cbff1d7210 */ /* 0x000fc40000ffe4ff */
[----:B------:R-:W-:Y:S02]  /*aee0*/  LOP3.LUT R58, R59, 0x380, RZ, 0xc0, !PT ;  /* 0x000003803b3a7812 */ /* 0x000fe400078ec0ff */
[----:B------:R-:W-:Y:S02]  /*aef0*/  LOP3.LUT R62, R63, 0x380, RZ, 0xc0, !PT ;  /* 0x000003803f3e7812 */ /* 0x000fe400078ec0ff */
[----:B------:R-:W-:Y:S01]  /*af00*/  LOP3.LUT R66, R66, R51, RZ, 0x3c, !PT ;  /* 0x0000003342427212 */ /* 0x000fe200078e3cff */
[----:B------:R-:W-:Y:S01]  /*af10*/  IMAD.X R51, RZ, RZ, R203, P2 ;  /* 0x000000ffff337224 */ /* 0x000fe200010e06cb */
[----:B------:R-:W-:Y:S02]  /*af20*/  IADD3.X R67, RZ, R203, RZ, P6, !PT ;  /* 0x000000cbff437210 */ /* 0x000fe400037fe4ff */
[----:B------:R-:W-:Y:S02]  /*af30*/  ISETP.GE.OR P1, PT, R4, UR6, P0 ;  /* 0x0000000604007c0c */ /* 0x000fe40008726670 */
[----:B------:R-:W-:Y:S01]  /*af40*/  MOV R94, R20 ;  /* 0x00000014005e7202 */ /* 0x000fe20000000f00 */
[----:B------:R-:W-:Y:S01]  /*af50*/  IMAD.U32 R21, RZ, RZ, UR9 ;  /* 0x00000009ff157e24 */ /* 0x000fe2000f8e00ff */
[----:B------:R-:W-:Y:S01]  /*af60*/  F2FP.BF16.F32.PACK_AB R4, R33, R32 ;  /* 0x000000202104723e */ /* 0x000fe200000010ff */
[----:B------:R-:W-:Y:S01]  /*af70*/  IMAD.U32 R20, RZ, RZ, UR8 ;  /* 0x00000008ff147e24 */ /* 0x000fe2000f8e00ff */
[----:B------:R-:W-:-:S02]  /*af80*/  F2FP.BF16.F32.PACK_AB R5, R167, R48 ;  /* 0x00000030a705723e */ /* 0x000fc400000010ff */
[----:B------:R-:W-:Y:S02]  /*af90*/  F2FP.BF16.F32.PACK_AB R6, R37, R36 ;  /* 0x000000242506723e */ /* 0x000fe400000010ff */
[----:B------:R-:W-:Y:S02]  /*afa0*/  F2FP.BF16.F32.PACK_AB R7, R165, R44 ;  /* 0x0000002ca507723e */ /* 0x000fe400000010ff */
[----:B------:R-:W-:Y:S02]  /*afb0*/  MOV R87, R22 ;  /* 0x0000001600577202 */ /* 0x000fe40000000f00 */
[----:B------:R-:W-:Y:S01]  /*afc0*/  F2FP.BF16.F32.PACK_AB R8, R41, R8 ;  /* 0x000000082908723e */ /* 0x000fe200000010ff */
[----:B------:R-:W1:Y:S01]  /*afd0*/  LDC.64 R22, c[0x0][0xc78] ;  /* 0x00031e00ff167b82 */ /* 0x000e620000000a00 */
[----:B------:R-:W-:Y:S01]  /*afe0*/  F2FP.BF16.F32.PACK_AB R9, R164, R9 ;  /* 0x00000009a409723e */ /* 0x000fe200000010ff */
[----:B------:R4:W-:Y:S01]  /*aff0*/  STSM.16.M88.4 [R94], R4 ;  /* 0x000000045e007844 */ /* 0x0009e20000000200 */
[----:B------:R-:W-:-:S02]  /*b000*/  F2FP.BF16.F32.PACK_AB R10, R45, R10 ;  /* 0x0000000a2d0a723e */ /* 0x000fc400000010ff */
[----:B------:R-:W-:Y:S02]  /*b010*/  F2FP.BF16.F32.PACK_AB R11, R162, R11 ;  /* 0x0000000ba20b723e */ /* 0x000fe400000010ff */
[----:B------:R-:W-:Y:S02]  /*b020*/  MOV R25, R24 ;  /* 0x0000001800197202 */ /* 0x000fe40000000f00 */
[----:B------:R-:W-:Y:S01]  /*b030*/  F2FP.BF16.F32.PACK_AB R12, R49, R12 ;  /* 0x0000000c310c723e */ /* 0x000fe200000010ff */
[----:B------:R-:W-:Y:S01]  /*b040*/  STSM.16.M88.4 [R87], R8 ;  /* 0x0000000857007844 */ /* 0x000fe20000000200 */
[----:B------:R-:W-:Y:S02]  /*b050*/  F2FP.BF16.F32.PACK_AB R13, R160, R13 ;  /* 0x0000000da00d723e */ /* 0x000fe400000010ff */
[----:B------:R-:W-:Y:S02]  /*b060*/  F2FP.BF16.F32.PACK_AB R14, R53, R14 ;  /* 0x0000000e350e723e */ /* 0x000fe400000010ff */
[----:B------:R-:W-:-:S02]  /*b070*/  F2FP.BF16.F32.PACK_AB R15, R158, R15 ;  /* 0x0000000f9e0f723e */ /* 0x000fc400000010ff */
[----:B------:R-:W-:Y:S02]  /*b080*/  SHF.R.U64 R58, R58, 0x3, RZ ;  /* 0x000000033a3a7819 */ /* 0x000fe400000012ff */
[----:B------:R-:W-:Y:S01]  /*b090*/  SHF.R.U64 R62, R62, 0x3, RZ ;  /* 0x000000033e3e7819 */ /* 0x000fe200000012ff */
[----:B------:R-:W-:Y:S01]  /*b0a0*/  STSM.16.M88.4 [R26], R12 ;  /* 0x0000000c1a007844 */ /* 0x000fe20000000200 */
[----:B------:R-:W-:Y:S02]  /*b0b0*/  MOV R30, R30 ;  /* 0x0000001e001e7202 */ /* 0x000fe40000000f00 */
[----:B------:R-:W-:Y:S02]  /*b0c0*/  MOV R24, R66 ;  /* 0x0000004200187202 */ /* 0x000fe40000000f00 */
[----:B------:R-:W-:Y:S02]  /*b0d0*/  F2FP.BF16.F32.PACK_AB R16, R57, R16 ;  /* 0x000000103910723e */ /* 0x000fe400000010ff */
[----:B------:R-:W-:-:S02]  /*b0e0*/  F2FP.BF16.F32.PACK_AB R17, R154, R17 ;  /* 0x000000119a11723e */ /* 0x000fc400000010ff */
        /* <DEDUP_REMOVED lines=24> */
[----:B------:R-:W-:Y:S02]  /*b270*/  LOP3.LUT R58, R58, R59, RZ, 0x3c, !PT ;  /* 0x0000003b3a3a7212 */ /* 0x000fe400078e3cff */
[----:B------:R-:W-:Y:S01]  /*b280*/  LOP3.LUT R62, R62, R63, RZ, 0x3c, !PT ;  /* 0x0000003f3e3e7212 */ /* 0x000fe200078e3cff */
[----:B------:R-:W-:Y:S01]  /*b290*/  IMAD.X R63, RZ, RZ, R203, P5 ;  /* 0x000000ffff3f7224 */ /* 0x000fe200028e06cb */
[----:B------:R-:W-:Y:S02]  /*b2a0*/  MOV R46, R46 ;  /* 0x0000002e002e7202 */ /* 0x000fe40000000f00 */
[----:B------:R-:W-:-:S02]  /*b2b0*/  F2FP.BF16.F32.PACK_AB R90, R93, R92 ;  /* 0x0000005c5d5a723e */ /* 0x000fc400000010ff */
[----:B------:R-:W-:Y:S02]  /*b2c0*/  F2FP.BF16.F32.PACK_AB R91, R56, R91 ;  /* 0x0000005b385b723e */ /* 0x000fe400000010ff */
[----:B------:R-:W-:Y:S02]  /*b2d0*/  F2FP.BF16.F32.PACK_AB R97, R71, R98 ;  /* 0x000000624761723e */ /* 0x000fe400000010ff */
[----:B------:R-:W-:Y:S01]  /*b2e0*/  F2FP.BF16.F32.PACK_AB R104, R105, R104 ;  /* 0x000000686968723e */ /* 0x000fe200000010ff */
[----:B------:R-:W-:Y:S01]  /*b2f0*/  STSM.16.M88.4 [R46], R88 ;  /* 0x000000582e007844 */ /* 0x000fe20000000200 */
[----:B------:R-:W-:Y:S02]  /*b300*/  IADD3.X R59, RZ, R203, RZ, P4, !PT ;  /* 0x000000cbff3b7210 */ /* 0x000fe400027fe4ff */
        /* <DEDUP_REMOVED lines=35> */
[----:B------:R-:W-:Y:S02]  /*b540*/  F2FP.BF16.F32.PACK_AB R147, R3, R150 ;  /* 0x000000960393723e */ /* 0x000fe400000010ff */
[----:B------:R-:W-:Y:S02]  /*b550*/  LEA.HI R86, R86, R227, RZ, 0x5 ;  /* 0x000000e356567211 */ /* 0x000fe400078f28ff */
[----:B------:R-:W-:Y:S01]  /*b560*/  MOV R21, UR5 ;  /* 0x0000000500157c02 */ /* 0x000fe20008000f00 */
[----:B------:R-:W-:Y:S01]  /*b570*/  STSM.16.M88.4 [R24], R144 ;  /* 0x0000009018007844 */ /* 0x000fe20000000200 */
[----:B------:R-:W-:Y:S01]  /*b580*/  USHF.R.S32.HI UR5, URZ, 0x1f, UR44 ;  /* 0x0000001f3f057899 */ /* 0x000fe2000801142c */
[----:B------:R-:W-:Y:S01]  /*b590*/  SHF.R.S32.HI R86, RZ, 0x5, R86 ;  /* 0x00000005ff567819 */ /* 0x000fe20000011456 */
[----:B------:R-:W-:Y:S01]  /*b5a0*/  @!PT LDS RZ, [RZ] ;  /* 0x00000000fffff984 */ /* 0x000fe20000000800 */
[----:B------:R-:W-:Y:S01]  /*b5b0*/  @!PT LDS RZ, [RZ] ;  /* 0x00000000fffff984 */ /* 0x000fe20000000800 */
[----:B------:R-:W-:Y:S01]  /*b5c0*/  @!PT LDS RZ, [RZ] ;  /* 0x00000000fffff984 */ /* 0x000fe20000000800 */
[----:B------:R-:W-:Y:S01]  /*b5d0*/  @!PT LDS RZ, [RZ] ;  /* 0x00000000fffff984 */ /* 0x000fe20000000800 */
[----:B------:R5:W-:Y:S06]  /*b5e0*/  MEMBAR.ALL.CTA ;  /* 0x0000000000007992 */ /* 0x000bec0000008000 */
[----:B-----5:R-:W5:Y:S01]  /*b5f0*/  FENCE.VIEW.ASYNC.S ;  /* 0x00000000000073c6 */ /* 0x020f620000000000 */
[----:B-1----:R-:W-:Y:S01]  /*b600*/  IMAD.WIDE.U32 R20, R22, UR44, R20 ;  /* 0x0000002c16147c25 */ /* 0x002fe2000f8e0014 */
[----:B----4-:R-:W-:-:S02]  /*b610*/  SHF.R.S32.HI R5, RZ, 0x1f, R27 ;  /* 0x0000001fff057819 */ /* 0x010fc4000001141b */
[----:B-----5:R-:W1:Y:S01]  /*b620*/  SHFL.IDX PT, R3, R86, RZ, 0x1f ;  /* 0x00001fff56037589 */ /* 0x020e6200000e0000 */
[----:B------:R-:W-:Y:S01]  /*b630*/  IMAD R4, R22, UR5, RZ ;  /* 0x0000000516047c24 */ /* 0x000fe2000f8e02ff */
[----:B------:R-:W-:Y:S06]  /*b640*/  BAR.ARV 0x1, 0x120 ;  /* 0x0044800000007b1d */ /* 0x000fec0000002000 */
[----:B------:R-:W-:Y:S01]  /*b650*/  IMAD R4, R23, UR44, R4 ;  /* 0x0000002c17047c24 */ /* 0x000fe2000f8e0204 */
[C---:B------:R-:W-:Y:S02]  /*b660*/  IADD3 R6, P2, R27.reuse, R20, RZ ;  /* 0x000000141b067210 */ /* 0x040fe40007f5e0ff */
[----:B------:R-:W-:Y:S01]  /*b670*/  ISETP.GE.OR P0, PT, R27, UR6, P0 ;  /* 0x000000061b007c0c */ /* 0x000fe20008706670 */
[----:B------:R-:W-:Y:S01]  /*b680*/  ULDC.64 UR6, c[0x0][0xc40] ;  /* 0x0003100000067ab9 */ /* 0x000fe20000000a00 */
[----:B------:R-:W-:-:S02]  /*b690*/  IADD3.X R5, R5, R21, R4, P2, !PT ;  /* 0x0000001505057210 */ /* 0x000fc400017fe404 */
[----:B------:R-:W-:-:S04]  /*b6a0*/  LEA R4, P2, R6, UR6, 0x2 ;  /* 0x0000000606047c11 */ /* 0x000fc8000f8410ff */
[----:B------:R-:W-:-:S05]  /*b6b0*/  LEA.HI.X R5, R6, UR7, R5, 0x2, P2 ;  /* 0x0000000706057c11 */ /* 0x000fca00090f1405 */
[----:B------:R4:W-:Y:S04]  /*b6c0*/  @!P1 STG.E desc[UR46][R4.64+0x20], R2 ;  /* 0x0000200204009986 */ /* 0x0009e8000c10192e */
[----:B------:R4:W-:Y:S01]  /*b6d0*/  @!P0 STG.E desc[UR46][R4.64], R0 ;  /* 0x0000000004008986 */ /* 0x0009e2000c10192e */
[----:B-1----:R-:W-:-:S13]  /*b6e0*/  ISETP.NE.AND P0, PT, R3, 0x7, PT ;  /* 0x000000070300780c */ /* 0x002fda0003f05270 */
        /* <DEDUP_REMOVED lines=31> */
.L_x_10656:
[----:B------:R-:W-:Y:S05]  /*b8e0*/  BSYNC B0 ;  /* 0x0000000000007941 */ /* 0x000fea0003800000 */
.L_x_10655:
[----:B------:R-:W-:Y:S05]  /*b8f0*/  BRA `(.L_x_10654) ;  /* 0x0000000800847947 */ /* 0x000fea0003800000 */
.L_x_10653:
[----:B------:R-:W1:Y:S01]  /*b900*/  LDC R12, c[0x0][0xeac] ;  /* 0x0003ab00ff0c7b82 */ /* 0x000e620000000800 */
[----:B------:R-:W-:Y:S01]  /*b910*/  ISETP.GT.AND P0, PT, R227, 0x7f, PT ;  /* 0x0000007fe300780c */ /* 0x000fe20003f04270 */
[----:B------:R-:W-:Y:S01]  /*b920*/  USHF.R.S32.HI UR5, URZ, 0x1f, UR43 ;  /* 0x0000001f3f057899 */ /* 0x000fe2000801142b */
[----:B------:R-:W-:Y:S01]  /*b930*/  BSSY B0, `(.L_x_10657) ;  /* 0x000001c000007945 */ /* 0x000fe20003800000 */
[----:B------:R-:W-:Y:S01]  /*b940*/  USHF.R.S32.HI UR6, URZ, 0x1f, UR44 ;  /* 0x0000001f3f067899 */ /* 0x000fe2000801142c */
[----:B------:R-:W-:Y:S02]  /*b950*/  SHF.R.S32.HI R205, RZ, 0x1f, R204 ;  /* 0x0000001fffcd7819 */ /* 0x000fe400000114cc */
[----:B------:R-:W-:Y:S01]  /*b960*/  SHF.R.S32.HI R14, RZ, 0x1f, R227 ;  /* 0x0000001fff0e7819 */ /* 0x000fe200000114e3 */
[----:B------:R-:W4:Y:S08]  /*b970*/  LDC.64 R6, c[0x0][0xbe0] ;  /* 0x0002f800ff067b82 */ /* 0x000f300000000a00 */
[----:B------:R-:W1:Y:S01]  /*b980*/  LDC.64 R8, c[0x0][0xbe8] ;  /* 0x0002fa00ff087b82 */ /* 0x000e620000000a00 */
[----:B------:R-:W-:Y:S05]  /*b990*/  @P0 BRA `(.L_x_10658) ;  /* 0x0000000000540947 */ /* 0x000fea0003800000 */
[----:B------:R-:W5:Y:S01]  /*b9a0*/  S2R R0, SR_TID.X ;  /* 0x0000000000007919 */ /* 0x000f620000002100 */
[----:B------:R-:W-:Y:S01]  /*b9b0*/  ULDC UR7, c[0x0][0xb88] ;  /* 0x0002e20000077ab9 */ /* 0x000fe20000000800 */
[----:B-----5:R-:W-:-:S04]  /*b9c0*/  IADD3 R2, R223, -0x80, R0 ;  /* 0xffffff80df027810 */ /* 0x020fc80007ffe000 */
[----:B------:R-:W-:-:S13]  /*b9d0*/  ISETP.GE.AND P0, PT, R2, UR7, PT ;  /* 0x0000000702007c0c */ /* 0x000fda000bf06270 */
[----:B------:R-:W-:Y:S05]  /*b9e0*/  @P0 BRA `(.L_x_10658) ;  /* 0x0000000000400947 */ /* 0x000fea0003800000 */
[----:B------:R-:W5:Y:S01]  /*b9f0*/  LDC.64 R4, c[0x0][0xc70] ;  /* 0x00031c00ff047b82 */ /* 0x000f620000000a00 */
[----:B------:R-:W-:Y:S01]  /*ba00*/  SHF.R.S32.HI R3, RZ, 0x1f, R2 ;  /* 0x0000001fff037819 */ /* 0x000fe20000011402 */
[----:B------:R-:W-:-:S06]  /*ba10*/  ULDC.64 UR8, c[0x0][0xc40] ;  /* 0x0003100000087ab9 */ /* 0x000fcc0000000a00 */
[----:B------:R-:W1:Y:S01]  /*ba20*/  LDC.64 R10, c[0x0][0xc78] ;  /* 0x00031e00ff0a7b82 */ /* 0x000e620000000a00 */
[C---:B-----5:R-:W-:Y:S02]  /*ba30*/  IMAD R0, R4.reuse, UR5, RZ ;  /* 0x0000000504007c24 */ /* 0x060fe4000f8e02ff */
[----:B------:R-:W-:-:S04]  /*ba40*/  IMAD.WIDE.U32 R2, R4, UR43, R2 ;  /* 0x0000002b04027c25 */ /* 0x000fc8000f8e0002 */
[----:B------:R-:W-:Y:S02]  /*ba50*/  IMAD R5, R5, UR43, R0 ;  /* 0x0000002b05057c24 */ /* 0x000fe4000f8e0200 */
[C---:B-1----:R-:W-:Y:S02]  /*ba60*/  IMAD R0, R10.reuse, UR6, RZ ;  /* 0x000000060a007c24 */ /* 0x042fe4000f8e02ff */
        /* <DEDUP_REMOVED lines=8> */
.L_x_10658:
[----:B------:R-:W-:Y:S05]  /*baf0*/  BSYNC B0 ;  /* 0x0000000000007941 */ /* 0x000fea0003800000 */
.L_x_10657:
[----:B----4-:R-:W-:Y:S01]  /*bb00*/  IMAD R0, R6, UR5, RZ ;  /* 0x0000000506007c24 */ /* 0x010fe2000f8e02ff */
[----:B------:R-:W-:Y:S01]  /*bb10*/  LEA.HI R14, R14, R227, RZ, 0x3 ;  /* 0x000000e30e0e7211 */ /* 0x000fe200078f18ff */
[----:B------:R-:W-:Y:S01]  /*bb20*/  ULDC UR5, c[0x0][0xb88] ;  /* 0x0002e20000057ab9 */ /* 0x000fe20000000800 */
[----:B-1----:R-:W-:Y:S01]  /*bb30*/  IMAD.WIDE.U32 R4, R6, UR43, R204 ;  /* 0x0000002b06047c25 */ /* 0x002fe2000f8e00cc */
[----:B------:R-:W-:Y:S01]  /*bb40*/  UIADD3 UR42, -UR42, UR5, URZ ;  /* 0x000000052a2a7290 */ /* 0x000fe2000fffe13f */
[----:B------:R-:W-:Y:S01]  /*bb50*/  SHF.R.S32.HI R2, RZ, 0x3, R14 ;  /* 0x00000003ff027819 */ /* 0x000fe2000001140e */
[----:B------:R-:W-:Y:S01]  /*bb60*/  ULOP3.LUT UR40, URZ, UR40, URZ, 0x33, !UPT ;  /* 0x000000283f287292 */ /* 0x000fe2000f8e333f */
[----:B------:R-:W-:Y:S01]  /*bb70*/  IMAD R3, R7, UR43, R0 ;  /* 0x0000002b07037c24 */ /* 0x000fe2000f8e0200 */
[----:B------:R-:W-:Y:S01]  /*bb80*/  BSSY B0, `(.L_x_10659) ;  /* 0x0000026000007945 */ /* 0x000fe20003800000 */
[C---:B------:R-:W-:Y:S01]  /*bb90*/  IADD3 R6, R2.reuse, 0x40, RZ ;  /* 0x0000004002067810 */ /* 0x040fe20007ffe0ff */
[C---:B------:R-:W-:Y:S01]  /*bba0*/  VIADD R0, R2.reuse, 0x20 ;  /* 0x0000002002007836 */ /* 0x040fe20000000000 */
[----:B------:R-:W-:Y:S01]  /*bbb0*/  ISETP.GE.AND P2, PT, R2, UR42, PT ;  /* 0x0000002a02007c0c */ /* 0x000fe2000bf46270 */
[----:B------:R-:W-:Y:S01]  /*bbc0*/  IMAD.IADD R5, R5, 0x1, R3 ;  /* 0x0000000105057824 */ /* 0x000fe200078e0203 */
[----:B------:R-:W-:Y:S01]  /*bbd0*/  SHF.R.S32.HI R3, RZ, 0x1f, R2 ;  /* 0x0000001fff037819 */ /* 0x000fe20000011402 */
[----:B------:R-:W-:Y:S01]  /*bbe0*/  VIADD R11, R12, UR40 ;  /* 0x000000280c0b7c36 */ /* 0x000fe20008000000 */
[----:B------:R-:W-:Y:S01]  /*bbf0*/  ISETP.GE.AND P0, PT, R0, UR42, PT ;  /* 0x0000002a00007c0c */ /* 0x000fe2000bf06270 */
[----:B------:R-:W-:Y:S01]  /*bc00*/  IMAD R0, R8, UR6, RZ ;  /* 0x0000000608007c24 */ /* 0x000fe2000f8e02ff */
[----:B------:R-:W-:Y:S01]  /*bc10*/  ISETP.GE.AND P1, PT, R6, UR42, PT ;  /* 0x0000002a06007c0c */ /* 0x000fe2000bf26270 */
[----:B------:R-:W-:-:S04]  /*bc20*/  IMAD.WIDE.U32 R6, R8, UR44, R4 ;  /* 0x0000002c08067c25 */ /* 0x000fc8000f8e0004 */
[----:B------:R-:W-:Y:S01]  /*bc30*/  IMAD R9, R9, UR44, R0 ;  /* 0x0000002c09097c24 */ /* 0x000fe2000f8e0200 */
[----:B------:R-:W-:Y:S01]  /*bc40*/  IADD3 R0, R2, 0x60, RZ ;  /* 0x0000006002007810 */ /* 0x000fe20007ffe0ff */
[----:B------:R-:W-:-:S04]  /*bc50*/  IMAD.WIDE R4, R11, 0x80, R2 ;  /* 0x000000800b047825 */ /* 0x000fc800078e0202 */
[----:B------:R-:W-:Y:S01]  /*bc60*/  IMAD.IADD R11, R7, 0x1, R9 ;  /* 0x00000001070b7824 */ /* 0x000fe200078e0209 */
[----:B------:R-:W-:Y:S06]  /*bc70*/  @P2 BRA `(.L_x_10660) ;  /* 0x0000000000582947 */ /* 0x000fec0003800000 */
[C---:B------:R-:W-:Y:S01]  /*bc80*/  VIADD R2, R204.reuse, 0x40 ;  /* 0x00000040cc027836 */ /* 0x040fe20000000000 */
[C---:B------:R-:W-:Y:S01]  /*bc90*/  IADD3 R3, R204.reuse, 0x80, RZ ;  /* 0x00000080cc037810 */ /* 0x040fe20007ffe0ff */
[----:B------:R-:W-:Y:S01]  /*bca0*/  ULDC UR5, c[0x0][0xb8c] ;  /* 0x0002e30000057ab9 */ /* 0x000fe20000000800 */
[----:B------:R-:W-:Y:S01]  /*bcb0*/  ULDC.64 UR6, c[0x0][0xbd8] ;  /* 0x0002f60000067ab9 */ /* 0x000fe20000000a00 */
[----:B------:R-:W-:Y:S01]  /*bcc0*/  VIADD R8, R204, 0xc0 ;  /* 0x000000c0cc087836 */ /* 0x000fe20000000000 */
[----:B------:R-:W-:Y:S01]  /*bcd0*/  ISETP.GE.AND P4, PT, R3, UR5, PT ;  /* 0x0000000503007c0c */ /* 0x000fe2000bf86270 */
[----:B------:R-:W-:Y:S01]  /*bce0*/  IMAD R9, R5, UR6, RZ ;  /* 0x0000000605097c24 */ /* 0x000fe2000f8e02ff */
[----:B------:R-:W-:Y:S01]  /*bcf0*/  ISETP.GE.AND P3, PT, R2, UR5, PT ;  /* 0x0000000502007c0c */ /* 0x000fe2000bf66270 */
[----:B------:R-:W-:Y:S01]  /*bd00*/  IMAD.MOV.U32 R2, RZ, RZ, R6 ;  /* 0x000000ffff027224 */ /* 0x000fe200078e0006 */
[----:B------:R-:W-:Y:S01]  /*bd10*/  MOV R3, R11 ;  /* 0x0000000b00037202 */ /* 0x000fe20000000f00 */
[----:B------:R-:W-:Y:S01]  /*bd20*/  IMAD R9, R4, UR7, R9 ;  /* 0x0000000704097c24 */ /* 0x000fe2000f8e0209 */
[----:B------:R-:W-:-:S02]  /*bd30*/  ISETP.GE.AND P2, PT, R204, UR5, PT ;  /* 0x00000005cc007c0c */ /* 0x000fc4000bf46270 */
        /* <DEDUP_REMOVED lines=10> */
.L_x_10660:
[----:B------:R-:W-:Y:S05]  /*bde0*/  BSYNC B0 ;  /* 0x0000000000007941 */ /* 0x000fea0003800000 */
.L_x_10659:
[----:B------:R-:W-:Y:S01]  /*bdf0*/  BSSY B0, `(.L_x_10661) ;  /* 0x000001b000007945 */ /* 0x000fe20003800000 */
[----:B------:R-:W-:-:S03]  /*be00*/  ISETP.GE.AND P2, PT, R0, UR42, PT ;  /* 0x0000002a00007c0c */ /* 0x000fc6000bf46270 */
[----:B------:R-:W-:Y:S10]  /*be10*/  @P0 BRA `(.L_x_10662) ;  /* 0x0000000000600947 */ /* 0x000ff40003800000 */
[----:B-1----:R-:W-:Y:S01]  /*be20*/  IADD3 R9, P0, R4, 0x20, RZ ;  /* 0x0000002004097810 */ /* 0x002fe20007f1e0ff */
[C---:B------:R-:W-:Y:S01]  /*be30*/  VIADD R2, R204.reuse, 0x40 ;  /* 0x00000040cc027836 */ /* 0x040fe20000000000 */
[----:B------:R-:W-:Y:S01]  /*be40*/  IADD3 R3, R204, 0x80, RZ ;  /* 0x00000080cc037810 */ /* 0x000fe20007ffe0ff */
[----:B------:R-:W-:Y:S01]  /*be50*/  ULDC UR5, c[0x0][0xb8c] ;  /* 0x0002e30000057ab9 */ /* 0x000fe20000000800 */
[----:B------:R-:W-:Y:S01]  /*be60*/  ULDC.64 UR6, c[0x0][0xbd8] ;  /* 0x0002f60000067ab9 */ /* 0x000fe20000000a00 */
[----:B------:R-:W-:Y:S01]  /*be70*/  IMAD.X R0, RZ, RZ, R5, P0 ;  /* 0x000000ffff007224 */ /* 0x000fe200000e0605 */
        /* <DEDUP_REMOVED lines=18> */
.L_x_10662:
[----:B------:R-:W-:Y:S05]  /*bfa0*/  BSYNC B0 ;  /* 0x0000000000007941 */ /* 0x000fea0003800000 */
.L_x_10661:
[----:B------:R-:W-:Y:S04]  /*bfb0*/  BSSY B0, `(.L_x_10663) ;  /* 0x000001a000007945 */ /* 0x000fe80003800000 */
[----:B------:R-:W-:Y:S05]  /*bfc0*/  @P1 BRA `(.L_x_10664) ;  /* 0x0000000000601947 */ /* 0x000fea0003800000 */
[----:B-1--4-:R-:W-:Y:S01]  /*bfd0*/  IADD3 R9, P0, R4, 0x40, RZ ;  /* 0x0000004004097810 */ /* 0x012fe20007f1e0ff */
        /* <DEDUP_REMOVED lines=9> */
[----:B------:R-:W-:Y:S01]  /*c070*/  IADD3 R8, R204, 0xc0, RZ ;  /* 0x000000c0cc087810 */ /* 0x000fe20007ffe0ff */
        /* <DEDUP_REMOVED lines=13> */
.L_x_10664:
[----:B------:R-:W-:Y:S05]  /*c150*/  BSYNC B0 ;  /* 0x0000000000007941 */ /* 0x000fea0003800000 */
.L_x_10663:
[----:B------:R-:W-:Y:S04]  /*c160*/  BSSY B0, `(.L_x_10654) ;  /* 0x000001a000007945 */ /* 0x000fe80003800000 */
[----:B------:R-:W-:Y:S05]  /*c170*/  @P2 BRA `(.L_x_10665) ;  /* 0x0000000000602947 */ /* 0x000fea0003800000 */
[----:B------:R-:W-:Y:S01]  /*c180*/  IADD3 R7, P0, R4, 0x60, RZ ;  /* 0x0000006004077810 */ /* 0x000fe20007f1e0ff */
[----:B------:R-:W-:Y:S01]  /*c190*/  ULDC UR5, c[0x0][0xb8c] ;  /* 0x0002e30000057ab9 */ /* 0x000fe20000000800 */
[C---:B------:R-:W-:Y:S01]  /*c1a0*/  IADD3 R0, R204.reuse, 0x40, RZ ;  /* 0x00000040cc007810 */ /* 0x040fe20007ffe0ff */
        /* <DEDUP_REMOVED lines=21> */
.L_x_10665:
[----:B------:R-:W-:Y:S05]  /*c300*/  BSYNC B0 ;  /* 0x0000000000007941 */ /* 0x000fea0003800000 */
.L_x_10654:
[----:B------:R-:W5:Y:S02]  /*c310*/  LDC R0, c[0x0][0xea8] ;  /* 0x0003aa00ff007b82 */ /* 0x000f640000000800 */
[----:B-----5:R-:W-:-:S13]  /*c320*/  ISETP.LE.AND P0, PT, R0, UR4, PT ;  /* 0x0000000400007c0c */ /* 0x020fda000bf03270 */
[----:B------:R-:W-:Y:S05]  /*c330*/  @!P0 BRA `(.L_x_10666) ;  /* 0xffffff4800b88947 */ /* 0x000fea000383ffff */
[----:B------:R-:W-:Y:S05]  /*c340*/  EXIT ;  /* 0x000000000000794d */ /* 0x000fea0003800000 */
.L_x_10617:
[----:B------:R-:W-:-:S08]  /*c350*/  NOP ;  /* 0x0000000000007918 */ /* 0x000fd00000000000 */
[----:B---3--:R-:W1:-:S00]  /*c360*/  USETMAXREG.DEALLOC.CTAPOOL 0x18 ;  /* 0x00000018000079c8 */ /* 0x008e4000080e0500 */
[----:B-1----:R-:W-:-:S06]  /*c370*/  LOP3.LUT R0, R0, 0x3, RZ, 0xc0, !PT ;  /* 0x0000000300007812 */ /* 0x002fcc00078ec0ff */
[----:B------:R-:W1:Y:S02]  /*c380*/  SHFL.IDX PT, R0, R0, RZ, 0x1f ;  /* 0x00001fff00007589 */ /* 0x000e6400000e0000 */
[----:B-1----:R-:W-:-:S13]  /*c390*/  ISETP.NE.AND P0, PT, R0, RZ, PT ;  /* 0x000000ff0000720c */ /* 0x002fda0003f05270 */
[----:B------:R-:W-:Y:S05]  /*c3a0*/  @P0 EXIT ;  /* 0x000000000000094d */ /* 0x000fea0003800000 */
[----:B------:R-:W1:Y:S01]  /*c3b0*/  S2UR UR4, SR_CTAID.X ;  /* 0x00000000000479c3 */ /* 0x000e620000002500 */
[----:B------:R2:W-:Y:S01]  /*c3c0*/  STL [R1+0x4], RZ ;  /* 0x000004ff01007387 */ /* 0x0005e20000100800 */
[----:B------:R-:W-:Y:S01]  /*c3d0*/  IMAD.MOV.U32 R16, RZ, RZ, RZ ;  /* 0x000000ffff107224 */ /* 0x000fe200078e00ff */
[----:B------:R-:W-:-:S05]  /*c3e0*/  MOV R17, 0x1 ;  /* 0x0000000100117802 */ /* 0x000fca0000000f00 */
[----:B------:R-:W1:Y:S02]  /*c3f0*/  LDC R0, c[0x0][0xea8] ;  /* 0x0003aa00ff007b82 */ /* 0x000e640000000800 */
[----:B-1----:R-:W-:-:S13]  /*c400*/  ISETP.LE.AND P0, PT, R0, UR4, PT ;  /* 0x0000000400007c0c */ /* 0x002fda000bf03270 */
[----:B--2---:R-:W-:Y:S05]  /*c410*/  @P0 BRA `(.L_x_10667) ;  /* 0x0000002800cc0947 */ /* 0x004fea0003800000 */
[----:B------:R-:W-:Y:S01]  /*c420*/  IMAD.U32 R0, RZ, RZ, UR4 ;  /* 0x00000004ff007e24 */ /* 0x000fe2000f8e00ff */
[----:B------:R-:W-:Y:S01]  /*c430*/  MOV R16, RZ ;  /* 0x000000ff00107202 */ /* 0x000fe20000000f00 */
[----:B------:R-:W-:Y:S01]  /*c440*/  IMAD.MOV.U32 R17, RZ, RZ, 0x1 ;  /* 0x00000001ff117424 */ /* 0x000fe200078e00ff */
[----:B------:R-:W-:Y:S01]  /*c450*/  ULDC UR44, c[0x0][0xc] ;  /* 0x00000300002c7ab9 */ /* 0x000fe20000000800 */
[----:B------:R-:W-:Y:S01]  /*c460*/  ULDC.64 UR38, c[0x0][0x198] ;  /* 0x0000660000267ab9 */ /* 0x000fe20000000a00 */
[----:B------:R1:W-:Y:S04]  /*c470*/  STL [R1], R0 ;  /* 0x0000000001007387 */ /* 0x0003e80000100800 */
[----:B------:R1:W-:Y:S02]  /*c480*/  STL [R1+0x4], RZ ;  /* 0x000004ff01007387 */ /* 0x0003e40000100800 */
.L_x_10717:
[----:B--23--:R-:W2:Y:S01]  /*c490*/  LDL R6, [R1] ;  /* 0x0000000001067983 */ /* 0x00cea20000100800 */
        /* <DEDUP_REMOVED lines=12> */
[----:B----4-:R-:W-:Y:S05]  /*c560*/  @!P0 BRA `(.L_x_10668) ;  /* 0x0000000000208947 */ /* 0x010fea0003800000 */
        /* <DEDUP_REMOVED lines=8> */
.L_x_10668:
[----:B------:R-:W-:Y:S01]  /*c5f0*/  ULDC UR11, c[0x0][0xec4] ;  /* 0x0003b100000b7ab9 */ /* 0x000fe20000000800 */
[----:B------:R-:W-:Y:S01]  /*c600*/  UMOV UR9, UR10 ;  /* 0x0000000a00097c82 */ /* 0x000fe20008000000 */
[----:B------:R-:W-:-:S11]  /*c610*/  UISETP.NE.AND UP0, UPT, UR11, 0x1, UPT ;  /* 0x000000010b00788c */ /* 0x000fd6000bf05270 */
[----:B------:R-:W-:Y:S02]  /*c620*/  @UP0 ULDC.64 UR12, c[0x0][0xec8] ;  /* 0x0003b200000c0ab9 */ /* 0x000fe40000000a00 */
[----:B------:R-:W-:-:S04]  /*c630*/  UIMAD.WIDE.U32 UR6, UR10, UR12, URZ ;  /* 0x0000000c0a0672a5 */ /* 0x000fc8000f8e003f */
[----:B------:R-:W-:-:S04]  /*c640*/  @UP0 USHF.R.U32.HI UR9, URZ, UR13, UR7 ;  /* 0x0000000d3f090299 */ /* 0x000fc80008011607 */
[----:B------:R-:W-:-:S12]  /*c650*/  UIMAD UR6, UR9, UR11, URZ ;  /* 0x0000000b090672a4 */ /* 0x000fd8000f8e023f */
.L_x_10669:
[----:B------:R-:W1:Y:S01]  /*c660*/  LDC R0, c[0x0][0x404] ;  /* 0x00010100ff007b82 */ /* 0x000e620000000800 */
[----:B------:R-:W-:Y:S01]  /*c670*/  ULOP3.LUT UR7, URZ, UR9, URZ, 0x33, !UPT ;  /* 0x000000093f077292 */ /* 0x000fe2000f8e333f */
[----:B------:R-:W-:Y:S01]  /*c680*/  BSSY B6, `(.L_x_10670) ;  /* 0x000027a000067945 */ /* 0x000fe20003800000 */
[----:B------:R-:W-:Y:S01]  /*c690*/  ULDC.64 UR12, c[0x0][0x3f8] ;  /* 0x0000fe00000c7ab9 */ /* 0x000fe20000000a00 */
[----:B------:R-:W-:Y:S01]  /*c6a0*/  ULDC UR9, c[0x0][0xeac] ;  /* 0x0003ab0000097ab9 */ /* 0x000fe20000000800 */
[----:B------:R-:W-:Y:S01]  /*c6b0*/  ISETP.NE.U32.AND P0, PT, RZ, UR12, PT ;  /* 0x0000000cff007c0c */ /* 0x000fe2000bf05070 */
[----:B------:R-:W-:Y:S02]  /*c6c0*/  UIADD3 UR7, UR7, UR9, URZ ;  /* 0x0000000907077290 */ /* 0x000fe4000fffe03f */
[----:B------:R-:W2:Y:S01]  /*c6d0*/  LDC R2, c[0x0][0x288] ;  /* 0x0000a200ff027b82 */ /* 0x000ea20000000800 */
[----:B------:R-:W-:Y:S01]  /*c6e0*/  ISETP.NE.AND.EX P0, PT, RZ, UR13, PT, P0 ;  /* 0x0000000dff007c0c */ /* 0x000fe2000bf05300 */
[----:B------:R-:W-:Y:S01]  /*c6f0*/  USHF.L.U32 UR41, UR7, 0x7, URZ ;  /* 0x0000000707297899 */ /* 0x000fe2000800063f */
[----:B------:R-:W-:Y:S01]  /*c700*/  ULDC UR9, c[0x0][0xeb8] ;  /* 0x0003ae0000097ab9 */ /* 0x000fe20000000800 */
[----:B------:R-:W-:-:S02]  /*c710*/  UIADD3 UR6, UR10, -UR6, URZ ;  /* 0x800000060a067290 */ /* 0x000fc4000fffe03f */
[----:B------:R-:W-:Y:S02]  /*c720*/  UISETP.NE.AND UP0, UPT, UR9, 0x1, UPT ;  /* 0x000000010900788c */ /* 0x000fe4000bf05270 */
[----:B------:R-:W3:Y:S01]  /*c730*/  LDC R4, c[0x0][0x2e0] ;  /* 0x0000b800ff047b82 */ /* 0x000ee20000000800 */
[----:B------:R-:W-:Y:S01]  /*c740*/  IMAD.U32 R5, RZ, RZ, UR41 ;  /* 0x00000029ff057e24 */ /* 0x000fe2000f8e00ff */
[----:B------:R-:W-:Y:S02]  /*c750*/  ULDC UR7, c[0x0][0xec4] ;  /* 0x0003b10000077ab9 */ /* 0x000fe40000000800 */
[----:B------:R-:W-:Y:S01]  /*c760*/  UIMAD UR8, UR8, UR7, UR6 ;  /* 0x00000007080872a4 */ /* 0x000fe2000f8e0206 */
[----:B-1----:R-:W-:-:S04]  /*c770*/  SEL R3, R0, 0x1, P0 ;  /* 0x0000000100037807 */ /* 0x002fc80000000000 */
[----:B------:R-:W-:Y:S01]  /*c780*/  @UP0 ULDC UR6, c[0x0][0xebc] ;  /* 0x0003af0000060ab9 */ /* 0x000fe20000000800 */
[----:B------:R-:W-:Y:S01]  /*c790*/  @UP0 ULDC UR10, c[0x0][0xec0] ;  /* 0x0003b000000a0ab9 */ /* 0x000fe20000000800 */
[----:B------:R-:W-:Y:S02]  /*c7a0*/  UIMAD.WIDE.U32 UR6, UR8, UR6, URZ ;  /* 0x00000006080672a5 */ /* 0x000fe4000f8e003f */
[----:B------:R-:W-:Y:S01]  /*c7b0*/  UMOV UR43, UR8 ;  /* 0x00000008002b7c82 */ /* 0x000fe20008000000 */
[----:B--2---:R-:W-:Y:S01]  /*c7c0*/  IADD3 R2, R5, 0xdf, -R2 ;  /* 0x000000df05027810 */ /* 0x004fe20007ffe802 */
[----:B------:R-:W-:-:S04]  /*c7d0*/  @UP0 USHF.R.U32.HI UR43, URZ, UR10, UR7 ;  /* 0x0000000a3f2b0299 */ /* 0x000fc80008011607 */
[----:B------:R-:W-:Y:S01]  /*c7e0*/  UIADD3 UR42, -UR43, URZ, URZ ;  /* 0x0000003f2b2a7290 */ /* 0x000fe2000fffe13f */
[----:B---3--:R-:W-:-:S03]  /*c7f0*/  IMAD R0, R3, R4, 0x5f ;  /* 0x0000005f03007424 */ /* 0x008fc600078e0204 */
[----:B------:R-:W-:Y:S01]  /*c800*/  UIMAD UR42, UR9, UR42, UR8 ;  /* 0x0000002a092a72a4 */ /* 0x000fe2000f8e0208 */
[----:B------:R-:W-:Y:S02]  /*c810*/  IMAD R2, R3, R4, R2 ;  /* 0x0000000403027224 */ /* 0x000fe400078e0202 */
[----:B------:R-:W-:-:S04]  /*c820*/  IMAD.HI R0, R0, 0x2aaaaaab, RZ ;  /* 0x2aaaaaab00007827 */ /* 0x000fc800078e02ff */
[----:B------:R-:W-:Y:S01]  /*c830*/  IMAD.HI R2, R2, 0x2aaaaaab, RZ ;  /* 0x2aaaaaab02027827 */ /* 0x000fe200078e02ff */
[----:B------:R-:W-:-:S04]  /*c840*/  SHF.R.U32.HI R3, RZ, 0x1f, R0 ;  /* 0x0000001fff037819 */ /* 0x000fc80000011600 */
[----:B------:R-:W-:Y:S02]  /*c850*/  SHF.R.U32.HI R5, RZ, 0x1f, R2 ;  /* 0x0000001fff057819 */ /* 0x000fe40000011602 */
[----:B------:R-:W-:Y:S02]  /*c860*/  LEA.HI.SX32 R3, R0, R3, 0x1c ;  /* 0x0000000300037211 */ /* 0x000fe400078fe2ff */
[----:B------:R-:W-:-:S04]  /*c870*/  LEA.HI.SX32 R2, R2, R5, 0x1c ;  /* 0x0000000502027211 */ /* 0x000fc800078fe2ff */
[----:B------:R-:W-:-:S04]  /*c880*/  VIMNMX R19, R3, R2, PT ;  /* 0x0000000203137248 */ /* 0x000fc80003fe0100 */
[----:B------:R-:W-:-:S13]  /*c890*/  ISETP.GT.AND P0, PT, R19, RZ, PT ;  /* 0x000000ff1300720c */ /* 0x000fda0003f04270 */
        /* <DEDUP_REMOVED lines=19> */
.L_x_10671:
[----:B------:R-:W1:Y:S01]  /*c9d0*/  S2R R3, SR_CgaCtaId ;  /* 0x0000000000037919 */ /* 0x000e620000008800 */
[----:B------:R-:W-:-:S04]  /*c9e0*/  MOV R18, 0x400 ;  /* 0x0000040000127802 */ /* 0x000fc80000000f00 */
[----:B-1----:R-:W-:-:S04]  /*c9f0*/  LEA R18, R3, R18, 0x18 ;  /* 0x0000001203127211 */ /* 0x002fc800078ec0ff */
[----:B------:R-:W-:-:S04]  /*ca00*/  IADD3 R0, R18, 0x1c400, RZ ;  /* 0x0001c40012007810 */ /* 0x000fc80007ffe0ff */
[----:B------:R-:W-:-:S13]  /*ca10*/  LOP3.LUT P0, RZ, R0, 0x3ff, RZ, 0xc0, !PT ;  /* 0x000003ff00ff7812 */ /* 0x000fda000780c0ff */
        /* <DEDUP_REMOVED lines=17> */
.L_x_10673:
        /* <DEDUP_REMOVED lines=19> */
.L_x_10675:
        /* <DEDUP_REMOVED lines=16> */
.L_x_10674:
[----:B------:R-:W-:Y:S01]  /*cd60*/  ULDC.64 UR4, c[0x0][0xaf0] ;  /* 0x0002bc0000047ab9 */ /* 0x000fe20000000a00 */
[----:B------:R-:W-:Y:S01]  /*cd70*/  IMAD.U32 R5, RZ, RZ, UR43 ;  /* 0x0000002bff057e24 */ /* 0x000fe2000f8e00ff */
[----:B------:R-:W-:Y:S01]  /*cd80*/  ISETP.NE.U32.AND P0, PT, RZ, UR4, PT ;  /* 0x00000004ff007c0c */ /* 0x000fe2000bf05070 */
[----:B------:R-:W1:Y:S01]  /*cd90*/  LDC R0, c[0x0][0x428] ;  /* 0x00010a00ff007b82 */ /* 0x000e620000000800 */
[----:B------:R-:W-:Y:S01]  /*cda0*/  MOV R6, UR43 ;  /* 0x0000002b00067c02 */ /* 0x000fe20008000f00 */
        /* <DEDUP_REMOVED lines=25> */
.L_x_10730:
[----:B------:R-:W-:Y:S01]  /*cf40*/  UMOV UR4, 0xffffffff ;  /* 0xffffffff00047882 */ /* 0x000fe20000000000 */
[----:B------:R-:W-:Y:S02]  /*cf50*/  SHF.R.S32.HI R7, RZ, 0x1f, R6 ;  /* 0x0000001fff077819 */ /* 0x000fe40000011406 */
[----:B------:R-:W-:Y:S05]  /*cf60*/  BRA.DIV UR4, `(.L_x_10677) ;  /* 0x0000002604b47947 */ /* 0x000fea000b800000 */
[----:B------:R-:W-:-:S13]  /*cf70*/  ELECT P6, URZ, PT ;  /* 0x00000000003f782f */ /* 0x000fda00038c0000 */
.L_x_10733:
[----:B------:R-:W-:Y:S05]  /*cf80*/  @!P6 BRA `(.L_x_10678) ;  /* 0x0000000000c8e947 */ /* 0x000fea0003800000 */
[----:B------:R-:W-:Y:S01]  /*cf90*/  MOV R4, R6 ;  /* 0x0000000600047202 */ /* 0x000fe20000000f00 */
        /* <DEDUP_REMOVED lines=15> */
[----:B------:R-:W-:-:S04]  /*d090*/  LEA R10, P2, R4, R2, 0x2 ;  /* 0x00000002040a7211 */ /* 0x000fc800078410ff */
[----:B------:R-:W-:-:S05]  /*d0a0*/  LEA.HI.X R11, R4, R3, R9, 0x2, P2 ;  /* 0x00000003040b7211 */ /* 0x000fca00010f1409 */
[----:B------:R1:W5:Y:S04]  /*d0b0*/  LDG.E R4, desc[UR46][R10.64] ;  /* 0x0000002e0a047981 */ /* 0x000368000c1e1900 */
.L_x_10679:
[----:B-1----:R-:W-:Y:S01]  /*d0c0*/  IMAD R10, R16, 0x8, R18 ;  /* 0x00000008100a7824 */ /* 0x002fe200078e0212 */
[----:B------:R-:W-:-:S04]  /*d0d0*/  SHF.L.U32 R5, R17, 0x1f, RZ ;  /* 0x0000001f11057819 */ /* 0x000fc800000006ff */
[----:B------:R-:W1:Y:S02]  /*d0e0*/  SYNCS.PHASECHK.TRANS64.TRYWAIT P2, [R10+URZ+0x32440], R5 ;  /* 0x032440050a0075a7 */ /* 0x000e64000804017f */
[----:B-1----:R-:W-:Y:S05]  /*d0f0*/  @!P2 BRA `(.L_x_10680) ;  /* 0x000000240070a947 */ /* 0x002fea0003800000 */
.L_x_10734:
        /* <DEDUP_REMOVED lines=11> */
.L_x_10681:
        /* <DEDUP_REMOVED lines=16> */
.L_x_10678:
[----:B------:R-:W2:Y:S01]  /*d2b0*/  LDL.LU R9, [R1+0x4] ;  /* 0x0000040001097983 */ /* 0x000ea20000300800 */
[----:B------:R-:W-:Y:S05]  /*d2c0*/  WARPSYNC.ALL ;  /* 0x0000000000007948 */ /* 0x000fea0003800000 */
[----:B------:R-:W-:Y:S01]  /*d2d0*/  BAR.SYNC.DEFER_BLOCKING 0x8, 0x120 ;  /* 0x0204800000007b1d */ /* 0x000fe20000010000 */
[----:B------:R-:W-:-:S05]  /*d2e0*/  ELECT P2, URZ, PT ;  /* 0x00000000003f782f */ /* 0x000fca0003840000 */
[----:B------:R-:W-:Y:S01]  /*d2f0*/  BSSY B0, `(.L_x_10682) ;  /* 0x0000030000007945 */ /* 0x000fe20003800000 */
[----:B--2---:R-:W-:-:S05]  /*d300*/  IADD3 R9, R9, 0x1, RZ ;  /* 0x0000000109097810 */ /* 0x004fca0007ffe0ff */
[----:B------:R1:W-:Y:S02]  /*d310*/  STL [R1+0x4], R9 ;  /* 0x0000040901007387 */ /* 0x0003e40000100800 */
[----:B------:R-:W-:Y:S05]  /*d320*/  @!P2 BRA `(.L_x_10683) ;  /* 0x0000000000b0a947 */ /* 0x000fea0003800000 */
        /* <DEDUP_REMOVED lines=14> */
[----:B--2---:R-:W-:Y:S01]  /*d410*/  IMAD.MOV.U32 R5, RZ, RZ, 0x10000 ;  /* 0x00010000ff057424 */ /* 0x004fe200078e00ff */
        /* <DEDUP_REMOVED lines=22> */
[----:B--2---:R-:W-:Y:S01]  /*d580*/  UIADD3 UR8, UR17, 0x2e400, URZ ;  /* 0x0002e40011087890 */ /* 0x004fe2000fffe03f */
[----:B------:R-:W-:-:S02]  /*d590*/  UMOV UR10, 0xc0 ;  /* 0x000000c0000a7882 */ /* 0x000fc40000000000 */
[----:B------:R-:W-:Y:S01]  /*d5a0*/  UMOV UR17, UR33 ;  /* 0x0000002100117c82 */ /* 0x000fe20008000000 */
[----:B------:R-:W-:Y:S01]  /*d5b0*/  UMOV UR9, UR33 ;  /* 0x0000002100097c82 */ /* 0x000fe20008000000 */
[----:B------:R3:W-:Y:S04]  /*d5c0*/  UTMALDG.4D [UR16], [UR6], desc[UR14] ;  /* 0x00000e10060075b4 */ /* 0x0007e80008019000 */
[----:B------:R3:W-:Y:S02]  /*d5d0*/  UTMALDG.4D [UR8], [UR6], desc[UR14] ;  /* 0x00000e08060075b4 */ /* 0x0007e40008019000 */
[----:B---3--:R-:W-:Y:S01]  /*d5e0*/  NOP ;  /* 0x0000000000007918 */ /* 0x008fe20000000000 */
.L_x_10683:
[----:B------:R-:W-:Y:S05]  /*d5f0*/  BSYNC B0 ;  /* 0x0000000000007941 */ /* 0x000fea0003800000 */
.L_x_10682:
[----:B------:R-:W-:-:S04]  /*d600*/  LEA.HI R5, R9, R9, RZ, 0x1 ;  /* 0x0000000909057211 */ /* 0x000fc800078f08ff */
[----:B------:R-:W-:-:S04]  /*d610*/  LOP3.LUT R5, R5, 0xfffffffe, RZ, 0xc0, !PT ;  /* 0xfffffffe05057812 */ /* 0x000fc800078ec0ff */
[----:B------:R-:W-:-:S04]  /*d620*/  IADD3 R5, R9, -R5, RZ ;  /* 0x8000000509057210 */ /* 0x000fc80007ffe0ff */
[----:B------:R-:W-:-:S04]  /*d630*/  SHF.L.U32 R5, R5, 0x1f, RZ ;  /* 0x0000001f05057819 */ /* 0x000fc800000006ff */
[----:B------:R-:W2:Y:S02]  /*d640*/  SYNCS.PHASECHK.TRANS64.TRYWAIT P2, [R18+URZ+0x32420], R5 ;  /* 0x03242005120075a7 */ /* 0x000ea4000804017f */
[----:B--2---:R-:W-:Y:S05]  /*d650*/  @!P2 BRA `(.L_x_10684) ;  /* 0x00000020002ca947 */ /* 0x004fea0003800000 */
.L_x_10735:
[----:B------:R-:W-:Y:S01]  /*d660*/  ULDC.64 UR4, c[0x0][0x408] ;  /* 0x0001020000047ab9 */ /* 0x000fe20000000a00 */
[----:B------:R-:W-:Y:S04]  /*d670*/  BSSY B0, `(.L_x_10685) ;  /* 0x0000030000007945 */ /* 0x000fe80003800000 */
[----:B------:R-:W-:Y:S05]  /*d680*/  @!P6 BRA `(.L_x_10686) ;  /* 0x0000000000b8e947 */ /* 0x000fea0003800000 */
[----:B------:R-:W-:Y:S01]  /*d690*/  IMAD R10, R16, 0x8, R18 ;  /* 0x00000008100a7824 */ /* 0x000fe200078e0212 */
[----:B--2---:R-:W-:Y:S01]  /*d6a0*/  SHF.L.U32 R5, R17, 0x1f, RZ ;  /* 0x0000001f11057819 */ /* 0x004fe200000006ff */
[----:B-1----:R-:W1:Y:S03]  /*d6b0*/  S2R R9, SR_TID.X ;  /* 0x0000000000097919 */ /* 0x002e660000002100 */
[----:B------:R-:W2:Y:S01]  /*d6c0*/  SYNCS.PHASECHK.TRANS64.TRYWAIT P2, [R10+URZ+0x32460], R5 ;  /* 0x032460050a0075a7 */ /* 0x000ea2000804017f */
[----:B-1----:R-:W-:-:S04]  /*d6d0*/  LOP3.LUT R9, R9, 0x7f, RZ, 0xc0, !PT ;  /* 0x0000007f09097812 */ /* 0x002fc800078ec0ff */
[----:B------:R-:W-:Y:S01]  /*d6e0*/  ISETP.NE.AND P3, PT, R9, RZ, PT ;  /* 0x000000ff0900720c */ /* 0x000fe20003f65270 */
[----:B--2---:R-:W-:-:S12]  /*d6f0*/  @!P2 BRA `(.L_x_10687) ;  /* 0x000000200018a947 */ /* 0x004fd80003800000 */
.L_x_10736:
        /* <DEDUP_REMOVED lines=8> */
.L_x_10688:
        /* <DEDUP_REMOVED lines=31> */
.L_x_10686:
[----:B------:R-:W-:Y:S05]  /*d970*/  BSYNC B0 ;  /* 0x0000000000007941 */ /* 0x000fea0003800000 */
.L_x_10685:
[----:B------:R-:W-:-:S13]  /*d980*/  ISETP.GE.AND P2, PT, R19, 0x2, PT ;  /* 0x000000021300780c */ /* 0x000fda0003f46270 */
[----:B------:R-:W-:Y:S05]  /*d990*/  @!P2 BRA `(.L_x_10689) ;  /* 0x0000001000c4a947 */ /* 0x000fea0003800000 */
[C---:B--2---:R-:W-:Y:S02]  /*d9a0*/  LOP3.LUT R5, R19.reuse, 0x1, RZ, 0xc0, !PT ;  /* 0x0000000113057812 */ /* 0x044fe400078ec0ff */
[----:B-1----:R-:W-:Y:S02]  /*d9b0*/  IADD3 R9, R19, -0x2, RZ ;  /* 0xfffffffe13097810 */ /* 0x002fe40007ffe0ff */
[----:B------:R-:W-:-:S03]  /*d9c0*/  ISETP.NE.U32.AND P2, PT, R5, 0x1, PT ;  /* 0x000000010500780c */ /* 0x000fc60003f45070 */
[----:B------:R-:W-:-:S10]  /*d9d0*/  IMAD.MOV.U32 R8, RZ, RZ, R9 ;  /* 0x000000ffff087224 */ /* 0x000fd400078e0009 */
        /* <DEDUP_REMOVED lines=22> */
[----:B------:R-:W-:-:S03]  /*db40*/  IMAD.WIDE.U32 R4, R6, UR6, R4 ;  /* 0x0000000606047c25 */ /* 0x000fc6000f8e0004 */
[----:B------:R-:W-:Y:S02]  /*db50*/  LEA R2, P2, R4, R2, 0x2 ;  /* 0x0000000204027211 */ /* 0x000fe400078410ff */
[----:B------:R-:W-:-:S04]  /*db60*/  IADD3 R10, R10, R5, RZ ;  /* 0x000000050a0a7210 */ /* 0x000fc80007ffe0ff */
[----:B------:R-:W-:-:S05]  /*db70*/  LEA.HI.X R3, R4, R3, R10, 0x2, P2 ;  /* 0x0000000304037211 */ /* 0x000fca00010f140a */
[----:B------:R1:W5:Y:S02]  /*db80*/  LDG.E R4, desc[UR46][R2.64] ;  /* 0x0000002e02047981 */ /* 0x000364000c1e1900 */
.L_x_10693:
[----:B-1----:R-:W1:Y:S01]  /*db90*/  S2R R2, SR_TID.X ;  /* 0x0000000000027919 */ /* 0x002e620000002100 */
[----:B------:R-:W-:Y:S02]  /*dba0*/  SHF.L.U32 R3, R17, 0x1f, RZ ;  /* 0x0000001f11037819 */ /* 0x000fe400000006ff */
[----:B-1----:R-:W-:Y:S01]  /*dbb0*/  LOP3.LUT R5, R2, 0x7f, RZ, 0xc0, !PT ;  /* 0x0000007f02057812 */ /* 0x002fe200078ec0ff */
[----:B------:R-:W-:-:S03]  /*dbc0*/  IMAD R2, R16, 0x8, R18 ;  /* 0x0000000810027824 */ /* 0x000fc600078e0212 */
[----:B------:R-:W-:Y:S01]  /*dbd0*/  ISETP.NE.AND P2, PT, R5, RZ, PT ;  /* 0x000000ff0500720c */ /* 0x000fe20003f45270 */
[----:B------:R-:W1:Y:S02]  /*dbe0*/  SYNCS.PHASECHK.TRANS64.TRYWAIT P3, [R2+URZ+0x32440], R3 ;  /* 0x03244003020075a7 */ /* 0x000e64000806017f */
[----:B-1----:R-:W-:Y:S10]  /*dbf0*/  @!P3 BRA `(.L_x_10694) ;  /* 0x0000001800ecb947 */ /* 0x002ff40003800000 */
.L_x_10737:
        /* <DEDUP_REMOVED lines=8> */
.L_x_10695:
        /* <DEDUP_REMOVED lines=17> */
.L_x_10738:
        /* <DEDUP_REMOVED lines=8> */
.L_x_10697:
        /* <DEDUP_REMOVED lines=30> */
.L_x_10692:
[----:B------:R-:W-:Y:S05]  /*dff0*/  BSYNC B0 ;  /* 0x0000000000007941 */ /* 0x000fea0003800000 */
.L_x_10691:
[----:B------:R-:W-:-:S07]  /*e000*/  VIADD R8, R19, 0xfffffffd ;  /* 0xfffffffd13087836 */ /* 0x000fce0000000000 */
.L_x_10690:
[----:B------:R-:W-:Y:S01]  /*e010*/  ISETP.NE.AND P2, PT, R9, RZ, PT ;  /* 0x000000ff0900720c */ /* 0x000fe20003f45270 */
[----:B------:R-:W-:-:S12]  /*e020*/  BSSY B0, `(.L_x_10689) ;  /* 0x00000c8000007945 */ /* 0x000fd80003800000 */
[----:B------:R-:W-:Y:S05]  /*e030*/  @!P2 BRA `(.L_x_10698) ;  /* 0x0000000c0018a947 */ /* 0x000fea0003800000 */
.L_x_10713:
        /* <DEDUP_REMOVED lines=8> */
[----:B------:R-:W-:Y:S01]  /*e0c0*/  MOV R10, R8 ;  /* 0x00000008000a7202 */ /* 0x000fe20000000f00 */
        /* <DEDUP_REMOVED lines=18> */
.L_x_10701:
[----:B------:R-:W1:Y:S01]  /*e1f0*/  S2R R2, SR_TID.X ;  /* 0x0000000000027919 */ /* 0x000e620000002100 */
[----:B------:R-:W-:Y:S01]  /*e200*/  IMAD R3, R9, 0x8, R18 ;  /* 0x0000000809037824 */ /* 0x000fe200078e0212 */
[----:B-1----:R-:W-:Y:S02]  /*e210*/  LOP3.LUT R5, R2, 0x7f, RZ, 0xc0, !PT ;  /* 0x0000007f02057812 */ /* 0x002fe400078ec0ff */
[----:B------:R-:W-:Y:S02]  /*e220*/  SHF.L.U32 R2, R17, 0x1f, RZ ;  /* 0x0000001f11027819 */ /* 0x000fe400000006ff */
[----:B------:R-:W-:Y:S02]  /*e230*/  ISETP.NE.AND P2, PT, R5, RZ, PT ;  /* 0x000000ff0500720c */ /* 0x000fe40003f45270 */
[----:B------:R-:W1:Y:S02]  /*e240*/  SYNCS.PHASECHK.TRANS64.TRYWAIT P3, [R3+URZ+0x32440], R2 ;  /* 0x03244002030075a7 */ /* 0x000e64000806017f */
[----:B-1----:R-:W-:Y:S09]  /*e250*/  @!P3 BRA `(.L_x_10702) ;  /* 0x00000014007cb947 */ /* 0x002ff20003800000 */
.L_x_10739:
        /* <DEDUP_REMOVED lines=8> */
.L_x_10703:
        /* <DEDUP_REMOVED lines=17> */
.L_x_10740:
        /* <DEDUP_REMOVED lines=8> */
.L_x_10705:
        /* <DEDUP_REMOVED lines=30> */
.L_x_10700:
[----:B------:R-:W-:Y:S05]  /*e650*/  BSYNC B1 ;  /* 0x0000000000017941 */ /* 0x000fea0003800000 */
.L_x_10699:
[----:B------:R-:W-:Y:S01]  /*e660*/  VIADD R9, R9, 0x1 ;  /* 0x0000000109097836 */ /* 0x000fe20000000000 */
[----:B------:R-:W-:Y:S04]  /*e670*/  BSSY B1, `(.L_x_10706) ;  /* 0x000005f000017945 */ /* 0x000fe80003800000 */
        /* <DEDUP_REMOVED lines=24> */
.L_x_10708:
[----:B------:R-:W1:Y:S01]  /*e800*/  S2R R2, SR_TID.X ;  /* 0x0000000000027919 */ /* 0x000e620000002100 */
[----:B------:R-:W-:Y:S02]  /*e810*/  SHF.L.U32 R3, R17, 0x1f, RZ ;  /* 0x0000001f11037819 */ /* 0x000fe400000006ff */
[----:B-1----:R-:W-:Y:S02]  /*e820*/  LOP3.LUT R5, R2, 0x7f, RZ, 0xc0, !PT ;  /* 0x0000007f02057812 */ /* 0x002fe400078ec0ff */
[----:B------:R-:W-:Y:S02]  /*e830*/  LEA R2, R16, R18, 0x3 ;  /* 0x0000001210027211 */ /* 0x000fe400078e18ff */
[----:B------:R-:W-:Y:S02]  /*e840*/  ISETP.NE.AND P2, PT, R5, RZ, PT ;  /* 0x000000ff0500720c */ /* 0x000fe40003f45270 */
[----:B------:R-:W1:Y:S02]  /*e850*/  SYNCS.PHASECHK.TRANS64.TRYWAIT P3, [R2+URZ+0x32440], R3 ;  /* 0x03244003020075a7 */ /* 0x000e64000806017f */
[----:B-1----:R-:W-:Y:S09]  /*e860*/  @!P3 BRA `(.L_x_10709) ;  /* 0x000000100020b947 */ /* 0x002ff20003800000 */
.L_x_10741:
        /* <DEDUP_REMOVED lines=8> */
.L_x_10710:
        /* <DEDUP_REMOVED lines=17> */
.L_x_10742:
        /* <DEDUP_REMOVED lines=8> */
.L_x_10712:
        /* <DEDUP_REMOVED lines=30> */
.L_x_10707:
[----:B------:R-:W-:Y:S05]  /*ec60*/  BSYNC B1 ;  /* 0x0000000000017941 */ /* 0x000fea0003800000 */
.L_x_10706:
[C---:B------:R-:W-:Y:S02]  /*ec70*/  ISETP.GT.AND P2, PT, R8.reuse, 0x1, PT ;  /* 0x000000010800780c */ /* 0x040fe40003f44270 */
[----:B------:R-:W-:-:S11]  /*ec80*/  IADD3 R8, R8, -0x2, RZ ;  /* 0xfffffffe08087810 */ /* 0x000fd60007ffe0ff */
[----:B------:R-:W-:Y:S05]  /*ec90*/  @P2 BRA `(.L_x_10713) ;  /* 0xfffffff000e82947 */ /* 0x000fea000383ffff */
.L_x_10698:
[----:B------:R-:W-:Y:S05]  /*eca0*/  BSYNC B0 ;  /* 0x0000000000007941 */ /* 0x000fea0003800000 */
.L_x_10689:
[----:B------:R3:W5:Y:S01]  /*ecb0*/  LDL R6, [R1] ;  /* 0x0000000001067983 */ /* 0x0007620000100800 */
[----:B------:R-:W-:Y:S01]  /*ecc0*/  VIADD R16, R16, 0x1 ;  /* 0x0000000110107836 */ /* 0x000fe20000000000 */
[----:B------:R-:W-:Y:S04]  /*ecd0*/  BSSY B0, `(.L_x_10714) ;  /* 0x0000012000007945 */ /* 0x000fe80003800000 */
[----:B------:R-:W-:-:S04]  /*ece0*/  ISETP.NE.AND P0, PT, R16, 0x2, PT ;  /* 0x000000021000780c */ /* 0x000fc80003f05270 */
[----:B------:R-:W-:-:S04]  /*ecf0*/  SEL R0, RZ, 0x1, P0 ;  /* 0x00000001ff007807 */ /* 0x000fc80000000000 */
[----:B------:R-:W-:Y:S01]  /*ed00*/  LOP3.LUT R17, R17, R0, RZ, 0x3c, !PT ;  /* 0x0000000011117212 */ /* 0x000fe200078e3cff */
[----:B---3--:R-:W-:Y:S06]  /*ed10*/  @P1 BRA `(.L_x_10715) ;  /* 0x0000000000341947 */ /* 0x008fec0003800000 */
[----:B--2---:R-:W2:Y:S01]  /*ed20*/  S2R R5, SR_LANEID ;  /* 0x0000000000057919 */ /* 0x004ea20000000000 */
[----:B------:R-:W-:Y:S01]  /*ed30*/  VOTEU.ANY UR6, UPT, PT ;  /* 0x0000000000067886 */ /* 0x000fe200038e0100 */
[----:B------:R-:W3:Y:S01]  /*ed40*/  LDC.64 R2, c[0x0][0xef0] ;  /* 0x0003bc00ff027b82 */ /* 0x000ee20000000a00 */
[----:B------:R-:W2:Y:S02]  /*ed50*/  FLO.U32 R0, UR6 ;  /* 0x0000000600007d00 */ /* 0x000ea400080e0000 */
[----:B--2---:R-:W-:-:S06]  /*ed60*/  ISETP.EQ.U32.AND P1, PT, R0, R5, PT ;  /* 0x000000050000720c */ /* 0x004fcc0003f22070 */
[----:B------:R-:W3:Y:S07]  /*ed70*/  POPC R5, UR6 ;  /* 0x0000000600057d09 */ /* 0x000eee0008000000 */
[----:B---3--:R-:W2:Y:S01]  /*ed80*/  @P1 ATOMG.E.ADD.STRONG.GPU PT, R3, desc[UR46][R2.64], R5 ;  /* 0x00000005020319a8 */ /* 0x008ea200081ee1ee */
[----:B------:R-:W3:Y:S02]  /*ed90*/  S2R R4, SR_LTMASK ;  /* 0x0000000000047919 */ /* 0x000ee40000003900 */
[----:B---3--:R-:W-:-:S04]  /*eda0*/  LOP3.LUT R4, R4, UR6, RZ, 0xc0, !PT ;  /* 0x0000000604047c12 */ /* 0x008fc8000f8ec0ff */
[----:B------:R-:W3:Y:S01]  /*edb0*/  POPC R7, R4 ;  /* 0x0000000400077309 */ /* 0x000ee20000000000 */
[----:B--2---:R-:W3:Y:S02]  /*edc0*/  SHFL.IDX PT, R0, R3, R0, 0x1f ;  /* 0x00001f0003007589 */ /* 0x004ee400000e0000 */
[----:B---3-5:R-:W-:-:S05]  /*edd0*/  IADD3 R6, R0, UR44, R7 ;  /* 0x0000002c00067c10 */ /* 0x028fca000fffe007 */
[----:B------:R3:W-:Y:S02]  /*ede0*/  STL [R1], R6 ;  /* 0x0000000601007387 */ /* 0x0007e40000100800 */
.L_x_10715:
[----:B------:R-:W-:Y:S05]  /*edf0*/  BSYNC B0 ;  /* 0x0000000000007941 */ /* 0x000fea0003800000 */
.L_x_10714:
[----:B------:R-:W-:Y:S01]  /*ee00*/  SEL R16, R16, RZ, P0 ;  /* 0x000000ff10107207 */ /* 0x000fe20000000000 */
[----:B-----5:R-:W-:-:S07]  /*ee10*/  IMAD.MOV.U32 R13, RZ, RZ, R6 ;  /* 0x000000ffff0d7224 */ /* 0x020fce00078e0006 */
.L_x_10672:
[----:B------:R-:W-:Y:S05]  /*ee20*/  BSYNC B6 ;  /* 0x0000000000067941 */ /* 0x000fea0003800000 */
.L_x_10670:
[----:B------:R-:W-:-:S03]  /*ee30*/  UMOV UR6, 0xffffffff ;  /* 0xffffffff00067882 */ /* 0x000fc60000000000 */
[----:B------:R-:W-:Y:S05]  /*ee40*/  BRA.DIV UR6, `(.L_x_10716) ;  /* 0x0000000a06d07947 */ /* 0x000fea000b800000 */
[----:B------:R4:W1:Y:S02]  /*ee50*/  SHFL.IDX PT, R14, R13, RZ, 0x1f ;  /* 0x00001fff0d0e7589 */ /* 0x00086400000e0000 */
.L_x_10745:
[----:B------:R-:W5:Y:S01]  /*ee60*/  S2R R0, SR_TID.X ;  /* 0x0000000000007919 */ /* 0x000f620000002100 */
[----:B------:R-:W-:Y:S05]  /*ee70*/  WARPSYNC.ALL ;  /* 0x0000000000007948 */ /* 0x000fea0003800000 */
[----:B------:R-:W-:Y:S01]  /*ee80*/  BAR.SYNC.DEFER_BLOCKING 0x4, 0x120 ;  /* 0x0104800000007b1d */ /* 0x000fe20000010000 */
[----:B-1----:R-:W-:-:S05]  /*ee90*/  MOV R2, R14 ;  /* 0x0000000e00027202 */ /* 0x002fca0000000f00 */
[----:B------:R-:W-:Y:S01]  /*eea0*/  ULDC UR6, c[0x0][0xea8] ;  /* 0x0003aa0000067ab9 */ /* 0x000fe20000000800 */
[----:B------:R1:W-:Y:S01]  /*eeb0*/  STL [R1], R2 ;  /* 0x0000000201007387 */ /* 0x0003e20000100800 */
        /* <DEDUP_REMOVED lines=8> */
[----:B-1----:R-:W-:Y:S05]  /*ef40*/  @!P0 BRA `(.L_x_10717) ;  /* 0xffffffd400508947 */ /* 0x002fea000383ffff */
.L_x_10667:
[----:B------:R-:W5:Y:S01]  /*ef50*/  LDL.LU R0, [R1+0x4] ;  /* 0x0000040001007983 */ /* 0x000f620000300800 */
[----:B--2---:R-:W1:Y:S01]  /*ef60*/  S2R R5, SR_CgaCtaId ;  /* 0x0000000000057919 */ /* 0x004e620000008800 */
[----:B-----5:R-:W-:-:S05]  /*ef70*/  VIADD R0, R0, 0x1 ;  /* 0x0000000100007836 */ /* 0x020fca0000000000 */
        /* <DEDUP_REMOVED lines=8> */
.L_x_10746:
        /* <DEDUP_REMOVED lines=9> */
[----:B------:R-:W2:Y:S02]  /*f090*/  LDL.LU R2, [R1+0x8] ;  /* 0x0000080001027983 */ /* 0x000ea40000300800 */
[----:B--2---:R-:W-:-:S04]  /*f0a0*/  LOP3.LUT R0, R2, 0x2, RZ, 0xfc, !PT ;  /* 0x0000000202007812 */ /* 0x004fc800078efcff */
[----:B------:R-:W-:-:S13]  /*f0b0*/  ISETP.NE.AND P2, PT, R0, 0x3, PT ;  /* 0x000000030000780c */ /* 0x000fda0003f45270 */
[----:B------:R-:W-:Y:S05]  /*f0c0*/  @!P2 BRA `(.L_x_10721) ;  /* 0x000000000004a947 */ /* 0x000fea0003800000 */
[----:B------:R-:W-:Y:S01]  /*f0d0*/  BPT.TRAP 0x1 ;  /* 0x000000040000795c */ /* 0x000fe20000300000 */
.L_x_10721:
[----:B------:R-:W-:Y:S01]  /*f0e0*/  IADD3 R3, R7, 0x32440, RZ ;  /* 0x0003244007037810 */ /* 0x000fe20007ffe0ff */
[----:B------:R-:W-:Y:S01]  /*f0f0*/  VIADD R0, R16, 0x1 ;  /* 0x0000000110007836 */ /* 0x000fe20000000000 */
[----:B------:R-:W-:-:S03]  /*f100*/  SHF.L.U32 R4, R17, 0x1f, RZ ;  /* 0x0000001f11047819 */ /* 0x000fc600000006ff */
[----:B------:R-:W-:Y:S01]  /*f110*/  IMAD R5, R16, 0x8, R3 ;  /* 0x0000000810057824 */ /* 0x000fe200078e0203 */
[----:B------:R-:W-:-:S03]  /*f120*/  ISETP.NE.AND P1, PT, R0, 0x2, PT ;  /* 0x000000020000780c */ /* 0x000fc60003f25270 */
[----:B------:R-:W1:Y:S01]  /*f130*/  SYNCS.PHASECHK.TRANS64.TRYWAIT P0, [R5+URZ], R4 ;  /* 0x00000004050075a7 */ /* 0x000e62000800017f */
[----:B------:R-:W-:-:S04]  /*f140*/  SEL R2, RZ, 0x1, P1 ;  /* 0x00000001ff027807 */ /* 0x000fc80000800000 */
[----:B------:R-:W-:Y:S02]  /*f150*/  LOP3.LUT R17, R17, R2, RZ, 0x3c, !PT ;  /* 0x0000000211117212 */ /* 0x000fe400078e3cff */
[----:B------:R-:W-:Y:S02]  /*f160*/  SEL R2, R0, RZ, P1 ;  /* 0x000000ff00027207 */ /* 0x000fe40000800000 */
[----:B------:R-:W-:Y:S02]  /*f170*/  SHF.L.U32 R0, R17, 0x1f, RZ ;  /* 0x0000001f11007819 */ /* 0x000fe400000006ff */
[----:B------:R-:W-:Y:S01]  /*f180*/  LEA R3, R2, R3, 0x3 ;  /* 0x0000000302037211 */ /* 0x000fe200078e18ff */
[----:B-1----:R-:W-:Y:S06]  /*f190*/  @!P0 BRA `(.L_x_10722) ;  /* 0x0000000800348947 */ /* 0x002fec0003800000 */
.L_x_10747:
[----:B------:R-:W2:Y:S02]  /*f1a0*/  SYNCS.PHASECHK.TRANS64.TRYWAIT P0, [R3+URZ], R0 ;  /* 0x00000000030075a7 */ /* 0x000ea4000800017f */
[----:B--2---:R-:W-:Y:S05]  /*f1b0*/  @!P0 BRA `(.L_x_10723) ;  /* 0x0000000800408947 */ /* 0x004fea0003800000 */
.L_x_10748:
[----:B------:R-:W-:Y:S05]  /*f1c0*/  @!P2 BRA `(.L_x_10724) ;  /* 0x000000000004a947 */ /* 0x000fea0003800000 */
[----:B------:R-:W-:Y:S01]  /*f1d0*/  BPT.TRAP 0x1 ;  /* 0x000000040000795c */ /* 0x000fe20000300000 */
.L_x_10724:
[----:B--2---:R-:W-:-:S04]  /*f1e0*/  VIADD R3, R7, 0x32460 ;  /* 0x0003246007037836 */ /* 0x004fc80000000000 */
[----:B-1----:R-:W-:-:S04]  /*f1f0*/  IMAD R5, R16, 0x8, R3 ;  /* 0x0000000810057824 */ /* 0x002fc800078e0203 */
[----:B------:R-:W1:Y:S02]  /*f200*/  SYNCS.PHASECHK.TRANS64.TRYWAIT P0, [R5+URZ], R4 ;  /* 0x00000004050075a7 */ /* 0x000e64000800017f */
[----:B-1----:R-:W-:Y:S05]  /*f210*/  @!P0 BRA `(.L_x_10725) ;  /* 0x00000008003c8947 */ /* 0x002fea0003800000 */
.L_x_10749:
[----:B------:R-:W-:-:S07]  /*f220*/  LEA R3, R2, R3, 0x3 ;  /* 0x0000000302037211 */ /* 0x000fce00078e18ff */
.L_x_10726:
[----:B--2---:R2:W1:Y:S02]  /*f230*/  SYNCS.PHASECHK.TRANS64.TRYWAIT P0, [R3+URZ], R0 ;  /* 0x00000000030075a7 */ /* 0x004464000800017f */
[----:B-1----:R-:W-:Y:S05]  /*f240*/  @!P0 NANOSLEEP.SYNCS 0x989680 ;  /* 0x009896800000895d */ /* 0x002fea0003900000 */
[----:B------:R-:W1:Y:S02]  /*f250*/  @!P0 SYNCS.PHASECHK.TRANS64 P0, [R3+URZ], R0 ;  /* 0x00000000030085a7 */ /* 0x000e64000800007f */
[----:B-1----:R-:W-:Y:S05]  /*f260*/  @!P0 BRA `(.L_x_10726) ;  /* 0xfffffffc00f08947 */ /* 0x002fea000383ffff */
.L_x_10720:
[----:B------:R-:W-:Y:S05]  /*f270*/  BSYNC B0 ;  /* 0x0000000000007941 */ /* 0x000fea0003800000 */
.L_x_10719:
[----:B------:R-:W-:Y:S05]  /*f280*/  EXIT ;  /* 0x000000000000794d */ /* 0x000fea0003800000 */
.L_x_10623:
[----:B-1----:R-:W-:-:S04]  /*f290*/  IMAD.U32 R3, RZ, RZ, UR39 ;  /* 0x00000027ff037e24 */ /* 0x002fc8000f8e00ff */
[----:B------:R1:W2:Y:S03]  /*f2a0*/  SYNCS.PHASECHK.TRANS64.TRYWAIT P0, [R3+URZ+0x32400], R0 ;  /* 0x03240000030075a7 */ /* 0x0002a6000800017f */
[----:B--2---:R-:W-:Y:S05]  /*f2b0*/  @!P0 NANOSLEEP.SYNCS 0x989680 ;  /* 0x009896800000895d */ /* 0x004fea0003900000 */
[----:B------:R-:W2:Y:S02]  /*f2c0*/  @!P0 SYNCS.PHASECHK.TRANS64 P0, [R3+URZ+0x32400], R0 ;  /* 0x03240000030085a7 */ /* 0x000ea4000800007f */
[----:B--2---:R-:W-:Y:S05]  /*f2d0*/  @!P0 BRA `(.L_x_10623) ;  /* 0xfffffffc00ec8947 */ /* 0x004fea000383ffff */
[----:B------:R-:W-:Y:S05]  /*f2e0*/  BRA `(.L_x_10727) ;  /* 0xffffff2400a07947 */ /* 0x000fea000383ffff */
.L_x_10627:
[----:B-1----:R-:W-:-:S04]  /*f2f0*/  IMAD.U32 R3, RZ, RZ, UR7 ;  /* 0x00000007ff037e24 */ /* 0x002fc8000f8e00ff */
[----:B------:R1:W4:Y:S03]  /*f300*/  SYNCS.PHASECHK.TRANS64.TRYWAIT P1, [R3+URZ+0x32430], R2 ;  /* 0x03243002030075a7 */ /* 0x000326000802017f */
[----:B----4-:R-:W-:Y:S05]  /*f310*/  @!P1 NANOSLEEP.SYNCS 0x989680 ;  /* 0x009896800000995d */ /* 0x010fea0003900000 */
[----:B------:R-:W4:Y:S02]  /*f320*/  @!P1 SYNCS.PHASECHK.TRANS64 P1, [R3+URZ+0x32430], R2 ;  /* 0x03243002030095a7 */ /* 0x000f24000802007f */
[----:B----4-:R-:W-:Y:S05]  /*f330*/  @!P1 BRA `(.L_x_10627) ;  /* 0xfffffffc00ec9947 */ /* 0x010fea000383ffff */
[----:B------:R-:W-:Y:S05]  /*f340*/  BRA `(.L_x_10626) ;  /* 0xffffff2400c07947 */ /* 0x000fea000383ffff */
.L_x_10628:
[----:B-1----:R-:W-:-:S04]  /*f350*/  MOV R3, UR39 ;  /* 0x0000002700037c02 */ /* 0x002fc80008000f00 */
[----:B------:R1:W4:Y:S03]  /*f360*/  SYNCS.PHASECHK.TRANS64.TRYWAIT P1, [R3+URZ+0x32410], R0 ;  /* 0x03241000030075a7 */ /* 0x000326000802017f */
[----:B----4-:R-:W-:Y:S05]  /*f370*/  @!P1 NANOSLEEP.SYNCS 0x989680 ;  /* 0x009896800000995d */ /* 0x010fea0003900000 */
[----:B------:R-:W4:Y:S02]  /*f380*/  @!P1 SYNCS.PHASECHK.TRANS64 P1, [R3+URZ+0x32410], R0 ;  /* 0x03241000030095a7 */ /* 0x000f24000802007f */
[----:B----4-:R-:W-:Y:S05]  /*f390*/  @!P1 BRA `(.L_x_10628) ;  /* 0xfffffffc00ec9947 */ /* 0x010fea000383ffff */
[----:B------:R-:W-:Y:S05]  /*f3a0*/  BRA `(.L_x_10728) ;  /* 0xffffff2800647947 */ /* 0x000fea000383ffff */
.L_x_10632:
[----:B------:R-:W-:-:S04]  /*f3b0*/  IMAD.U32 R3, RZ, RZ, UR7 ;  /* 0x00000007ff037e24 */ /* 0x000fc8000f8e00ff */
[----:B------:R1:W1:Y:S03]  /*f3c0*/  SYNCS.PHASECHK.TRANS64.TRYWAIT P1, [R3+URZ+0x32450], R2 ;  /* 0x03245002030075a7 */ /* 0x000266000802017f */
[----:B-1----:R-:W-:Y:S05]  /*f3d0*/  @!P1 NANOSLEEP.SYNCS 0x989680 ;  /* 0x009896800000995d */ /* 0x002fea0003900000 */
[----:B------:R-:W1:Y:S02]  /*f3e0*/  @!P1 SYNCS.PHASECHK.TRANS64 P1, [R3+URZ+0x32450], R2 ;  /* 0x03245002030095a7 */ /* 0x000e64000802007f */
[----:B-1----:R-:W-:Y:S05]  /*f3f0*/  @!P1 BRA `(.L_x_10632) ;  /* 0xfffffffc00ec9947 */ /* 0x002fea000383ffff */
[----:B------:R-:W-:Y:S05]  /*f400*/  BRA `(.L_x_10631) ;  /* 0xffffff28006c7947 */ /* 0x000fea000383ffff */
.L_x_10637:
[----:B---3--:R-:W-:-:S04]  /*f410*/  IMAD.U32 R152, RZ, RZ, UR4 ;  /* 0x00000004ff987e24 */ /* 0x008fc8000f8e00ff */
[----:B------:R3:W4:Y:S03]  /*f420*/  SYNCS.PHASECHK.TRANS64.TRYWAIT P2, [R152+URZ+0x32430], R209 ;  /* 0x032430d1980075a7 */ /* 0x000726000804017f */
[----:B----4-:R-:W-:Y:S05]  /*f430*/  @!P2 NANOSLEEP.SYNCS 0x989680 ;  /* 0x009896800000a95d */ /* 0x010fea0003900000 */
[----:B------:R-:W4:Y:S02]  /*f440*/  @!P2 SYNCS.PHASECHK.TRANS64 P2, [R152+URZ+0x32430], R209 ;  /* 0x032430d19800a5a7 */ /* 0x000f24000804007f */
[----:B----4-:R-:W-:Y:S05]  /*f450*/  @!P2 BRA `(.L_x_10637) ;  /* 0xfffffffc00eca947 */ /* 0x010fea000383ffff */
[----:B------:R-:W-:Y:S05]  /*f460*/  BRA `(.L_x_10636) ;  /* 0xffffff5000707947 */ /* 0x000fea000383ffff */
.L_x_10641:
[----:B---3--:R-:W-:-:S04]  /*f470*/  MOV R210, UR4 ;  /* 0x0000000400d27c02 */ /* 0x008fc80008000f00 */
[----:B------:R3:W4:Y:S03]  /*f480*/  SYNCS.PHASECHK.TRANS64.TRYWAIT P2, [R210+URZ+0x32450], R209 ;  /* 0x032450d1d20075a7 */ /* 0x000726000804017f */
[----:B----4-:R-:W-:Y:S05]  /*f490*/  @!P2 NANOSLEEP.SYNCS 0x989680 ;  /* 0x009896800000a95d */ /* 0x010fea0003900000 */
[----:B------:R-:W4:Y:S02]  /*f4a0*/  @!P2 SYNCS.PHASECHK.TRANS64 P2, [R210+URZ+0x32450], R209 ;  /* 0x032450d1d200a5a7 */ /* 0x000f24000804007f */
[----:B----4-:R-:W-:Y:S05]  /*f4b0*/  @!P2 BRA `(.L_x_10641) ;  /* 0xfffffffc00eca947 */ /* 0x010fea000383ffff */
[----:B------:R-:W-:Y:S05]  /*f4c0*/  BRA `(.L_x_10640) ;  /* 0xffffff5000ec7947 */ /* 0x000fea000383ffff */
.L_x_10647:
[----:B----4-:R-:W-:-:S04]  /*f4d0*/  IMAD.U32 R153, RZ, RZ, UR4 ;  /* 0x00000004ff997e24 */ /* 0x010fc8000f8e00ff */
[----:B------:R4:W1:Y:S03]  /*f4e0*/  SYNCS.PHASECHK.TRANS64.TRYWAIT P2, [R153+URZ+0x32430], R208 ;  /* 0x032430d0990075a7 */ /* 0x000866000804017f */
[----:B-1----:R-:W-:Y:S05]  /*f4f0*/  @!P2 NANOSLEEP.SYNCS 0x989680 ;  /* 0x009896800000a95d */ /* 0x002fea0003900000 */
[----:B------:R-:W1:Y:S02]  /*f500*/  @!P2 SYNCS.PHASECHK.TRANS64 P2, [R153+URZ+0x32430], R208 ;  /* 0x032430d09900a5a7 */ /* 0x000e64000804007f */
[----:B-1----:R-:W-:Y:S05]  /*f510*/  @!P2 BRA `(.L_x_10647) ;  /* 0xfffffffc00eca947 */ /* 0x002fea000383ffff */
[----:B------:R-:W-:Y:S05]  /*f520*/  BRA `(.L_x_10646) ;  /* 0xffffff8000607947 */ /* 0x000fea000383ffff */
.L_x_10651:
[----:B--2---:R-:W-:-:S04]  /*f530*/  IMAD.U32 R209, RZ, RZ, UR4 ;  /* 0x00000004ffd17e24 */ /* 0x004fc8000f8e00ff */
[----:B------:R2:W4:Y:S03]  /*f540*/  SYNCS.PHASECHK.TRANS64.TRYWAIT P2, [R209+URZ+0x32450], R208 ;  /* 0x032450d0d10075a7 */ /* 0x000526000804017f */
[----:B----4-:R-:W-:Y:S05]  /*f550*/  @!P2 NANOSLEEP.SYNCS 0x989680 ;  /* 0x009896800000a95d */ /* 0x010fea0003900000 */
[----:B------:R-:W4:Y:S02]  /*f560*/  @!P2 SYNCS.PHASECHK.TRANS64 P2, [R209+URZ+0x32450], R208 ;  /* 0x032450d0d100a5a7 */ /* 0x000f24000804007f */
[----:B----4-:R-:W-:Y:S05]  /*f570*/  @!P2 BRA `(.L_x_10651) ;  /* 0xfffffffc00eca947 */ /* 0x010fea000383ffff */
[----:B------:R-:W-:Y:S05]  /*f580*/  BRA `(.L_x_10650) ;  /* 0xffffff8000dc7947 */ /* 0x000fea000383ffff */
.L_x_10676:
[----:B------:R-:W1:Y:S01]  /*f590*/  S2R R7, SR_TID.X ;  /* 0x0000000000077919 */ /* 0x000e620000002100 */
[----:B------:R-:W-:Y:S01]  /*f5a0*/  IMAD.MOV.U32 R12, RZ, RZ, RZ ;  /* 0x000000ffff0c7224 */ /* 0x000fe200078e00ff */
[----:B------:R-:W-:Y:S01]  /*f5b0*/  MOV R15, 0xffffffff ;  /* 0xffffffff000f7802 */ /* 0x000fe20000000f00 */
[----:B------:R-:W-:Y:S01]  /*f5c0*/  IMAD.MOV.U32 R11, RZ, RZ, 0x1f ;  /* 0x0000001fff0b7424 */ /* 0x000fe200078e00ff */
[----:B-1----:R-:W-:-:S04]  /*f5d0*/  SHF.R.U32.HI R7, RZ, 0x5, R7 ;  /* 0x00000005ff077819 */ /* 0x002fc80000011607 */
[----:B------:R-:W-:-:S04]  /*f5e0*/  LOP3.LUT R7, R7, 0x3, RZ, 0xc0, !PT ;  /* 0x0000000307077812 */ /* 0x000fc800078ec0ff */
[----:B------:R-:W-:-:S07]  /*f5f0*/  MOV R13, R7 ;  /* 0x00000007000d7202 */ /* 0x000fce0000000f00 */
[----:B------:R-:W-:Y:S05]  /*f600*/  WARPSYNC.COLLECTIVE R15, `(.L_x_10729) ;  /* 0x000000000f087348 */ /* 0x000fea0003c00000 */
[----:B------:R1:W2:Y:S02]  /*f610*/  SHFL.IDX P6, R14, R13, R12, R11 ;  /* 0x0000000c0d0e7389 */ /* 0x0002a400000c000b */
[----:B-12---:R-:W-:Y:S01]  /*f620*/  ENDCOLLECTIVE ;  /* 0x000000000000791b */ /* 0x006fe20003800000 */
.L_x_10729:
[----:B------:R-:W-:Y:S05]  /*f630*/  BRA `(.L_x_10730) ;  /* 0xffffffd800407947 */ /* 0x000fea000383ffff */
.L_x_10677:
[----:B------:R-:W-:Y:S01]  /*f640*/  BSSY B0, `(.L_x_10731) ;  /* 0x0000006000007945 */ /* 0x000fe20003800000 */
[----:B------:R-:W-:-:S07]  /*f650*/  IMAD.MOV.U32 R15, RZ, RZ, -0x1 ;  /* 0xffffffffff0f7424 */ /* 0x000fce00078e00ff */
[----:B------:R-:W-:Y:S05]  /*f660*/  WARPSYNC.COLLECTIVE R15, `(.L_x_10732) ;  /* 0x000000000f0c7348 */ /* 0x000fea0003c00000 */
[----:B------:R-:W-:Y:S02]  /*f670*/  ELECT P6, UR62, PT ;  /* 0x00000000003e782f */ /* 0x000fe400038c0000 */
[----:B------:R-:W-:Y:S01]  /*f680*/  MOV R14, UR62 ;  /* 0x0000003e000e7c02 */ /* 0x000fe20008000f00 */
[----:B------:R-:W-:Y:S10]  /*f690*/  ENDCOLLECTIVE ;  /* 0x000000000000791b */ /* 0x000ff40003800000 */
.L_x_10732:
[----:B------:R-:W-:Y:S05]  /*f6a0*/  BSYNC B0 ;  /* 0x0000000000007941 */ /* 0x000fea0003800000 */
.L_x_10731:
[----:B------:R-:W-:Y:S05]  /*f6b0*/  BRA `(.L_x_10733) ;  /* 0xffffffd800307947 */ /* 0x000fea000383ffff */
.L_x_10680:
[----:B-1----:R1:W2:Y:S02]  /*f6c0*/  SYNCS.PHASECHK.TRANS64.TRYWAIT P2, [R10+URZ+0x32440], R5 ;  /* 0x032440050a0075a7 */ /* 0x0022a4000804017f */
[----:B--2---:R-:W-:Y:S05]  /*f6d0*/  @!P2 NANOSLEEP.SYNCS 0x989680 ;  /* 0x009896800000a95d */ /* 0x004fea0003900000 */
[----:B------:R-:W2:Y:S02]  /*f6e0*/  @!P2 SYNCS.PHASECHK.TRANS64 P2, [R10+URZ+0x32440], R5 ;  /* 0x032440050a00a5a7 */ /* 0x000ea4000804007f */
[----:B--2---:R-:W-:Y:S05]  /*f6f0*/  @!P2 BRA `(.L_x_10680) ;  /* 0xfffffffc00f0a947 */ /* 0x004fea000383ffff */
[----:B------:R-:W-:Y:S05]  /*f700*/  BRA `(.L_x_10734) ;  /* 0xffffffd8007c7947 */ /* 0x000fea000383ffff */
.L_x_10684:
[----:B--2---:R2:W3:Y:S02]  /*f710*/  SYNCS.PHASECHK.TRANS64.TRYWAIT P2, [R18+URZ+0x32420], R5 ;  /* 0x03242005120075a7 */ /* 0x0044e4000804017f */
[----:B---3--:R-:W-:Y:S05]  /*f720*/  @!P2 NANOSLEEP.SYNCS 0x989680 ;  /* 0x009896800000a95d */ /* 0x008fea0003900000 */
[----:B------:R-:W3:Y:S02]  /*f730*/  @!P2 SYNCS.PHASECHK.TRANS64 P2, [R18+URZ+0x32420], R5 ;  /* 0x032420051200a5a7 */ /* 0x000ee4000804007f */
[----:B---3--:R-:W-:Y:S05]  /*f740*/  @!P2 BRA `(.L_x_10684) ;  /* 0xfffffffc00f0a947 */ /* 0x008fea000383ffff */
[----:B------:R-:W-:Y:S05]  /*f750*/  BRA `(.L_x_10735) ;  /* 0xffffffdc00c07947 */ /* 0x000fea000383ffff */
.L_x_10687:
[----:B-1----:R1:W2:Y:S02]  /*f760*/  SYNCS.PHASECHK.TRANS64.TRYWAIT P2, [R10+URZ+0x32460], R5 ;  /* 0x032460050a0075a7 */ /* 0x0022a4000804017f */
[----:B--2---:R-:W-:Y:S05]  /*f770*/  @!P2 NANOSLEEP.SYNCS 0x989680 ;  /* 0x009896800000a95d */ /* 0x004fea0003900000 */
[----:B------:R-:W2:Y:S02]  /*f780*/  @!P2 SYNCS.PHASECHK.TRANS64 P2, [R10+URZ+0x32460], R5 ;  /* 0x032460050a00a5a7 */ /* 0x000ea4000804007f */
[----:B--2---:R-:W-:Y:S05]  /*f790*/  @!P2 BRA `(.L_x_10687) ;  /* 0xfffffffc00f0a947 */ /* 0x004fea000383ffff */
[----:B------:R-:W-:Y:S05]  /*f7a0*/  BRA `(.L_x_10736) ;  /* 0xffffffdc00d47947 */ /* 0x000fea000383ffff */
.L_x_10694:
[----:B-1----:R1:W2:Y:S02]  /*f7b0*/  SYNCS.PHASECHK.TRANS64.TRYWAIT P3, [R2+URZ+0x32440], R3 ;  /* 0x03244003020075a7 */ /* 0x0022a4000806017f */
[----:B--2---:R-:W-:Y:S05]  /*f7c0*/  @!P3 NANOSLEEP.SYNCS 0x989680 ;  /* 0x009896800000b95d */ /* 0x004fea0003900000 */
[----:B------:R-:W2:Y:S02]  /*f7d0*/  @!P3 SYNCS.PHASECHK.TRANS64 P3, [R2+URZ+0x32440], R3 ;  /* 0x032440030200b5a7 */ /* 0x000ea4000806007f */
[----:B--2---:R-:W-:Y:S05]  /*f7e0*/  @!P3 BRA `(.L_x_10694) ;  /* 0xfffffffc00f0b947 */ /* 0x004fea000383ffff */
[----:B------:R-:W-:Y:S05]  /*f7f0*/  BRA `(.L_x_10737) ;  /* 0xffffffe400007947 */ /* 0x000fea000383ffff */
.L_x_10696:
[----:B--2---:R2:W3:Y:S02]  /*f800*/  SYNCS.PHASECHK.TRANS64.TRYWAIT P3, [R2+URZ+0x32460], R3 ;  /* 0x03246003020075a7 */ /* 0x0044e4000806017f */
[----:B---3--:R-:W-:Y:S05]  /*f810*/  @!P3 NANOSLEEP.SYNCS 0x989680 ;  /* 0x009896800000b95d */ /* 0x008fea0003900000 */
[----:B------:R-:W3:Y:S02]  /*f820*/  @!P3 SYNCS.PHASECHK.TRANS64 P3, [R2+URZ+0x32460], R3 ;  /* 0x032460030200b5a7 */ /* 0x000ee4000806007f */
[----:B---3--:R-:W-:Y:S05]  /*f830*/  @!P3 BRA `(.L_x_10696) ;  /* 0xfffffffc00f0b947 */ /* 0x008fea000383ffff */
[----:B------:R-:W-:Y:S05]  /*f840*/  BRA `(.L_x_10738) ;  /* 0xffffffe400507947 */ /* 0x000fea000383ffff */
.L_x_10702:
[----:B-1----:R1:W2:Y:S02]  /*f850*/  SYNCS.PHASECHK.TRANS64.TRYWAIT P3, [R3+URZ+0x32440], R2 ;  /* 0x03244002030075a7 */ /* 0x0022a4000806017f */
[----:B--2---:R-:W-:Y:S05]  /*f860*/  @!P3 NANOSLEEP.SYNCS 0x989680 ;  /* 0x009896800000b95d */ /* 0x004fea0003900000 */
[----:B------:R-:W2:Y:S02]  /*f870*/  @!P3 SYNCS.PHASECHK.TRANS64 P3, [R3+URZ+0x32440], R2 ;  /* 0x032440020300b5a7 */ /* 0x000ea4000806007f */
[----:B--2---:R-:W-:Y:S05]  /*f880*/  @!P3 BRA `(.L_x_10702) ;  /* 0xfffffffc00f0b947 */ /* 0x004fea000383ffff */
[----:B------:R-:W-:Y:S05]  /*f890*/  BRA `(.L_x_10739) ;  /* 0xffffffe800707947 */ /* 0x000fea000383ffff */
.L_x_10704:
[----:B--2---:R2:W3:Y:S02]  /*f8a0*/  SYNCS.PHASECHK.TRANS64.TRYWAIT P3, [R3+URZ+0x32460], R2 ;  /* 0x03246002030075a7 */ /* 0x0044e4000806017f */
[----:B---3--:R-:W-:Y:S05]  /*f8b0*/  @!P3 NANOSLEEP.SYNCS 0x989680 ;  /* 0x009896800000b95d */ /* 0x008fea0003900000 */
[----:B------:R-:W3:Y:S02]  /*f8c0*/  @!P3 SYNCS.PHASECHK.TRANS64 P3, [R3+URZ+0x32460], R2 ;  /* 0x032460020300b5a7 */ /* 0x000ee4000806007f */
[----:B---3--:R-:W-:Y:S05]  /*f8d0*/  @!P3 BRA `(.L_x_10704) ;  /* 0xfffffffc00f0b947 */ /* 0x008fea000383ffff */
[----:B------:R-:W-:Y:S05]  /*f8e0*/  BRA `(.L_x_10740) ;  /* 0xffffffe800c07947 */ /* 0x000fea000383ffff */
.L_x_10709:
[----:B-1----:R1:W2:Y:S02]  /*f8f0*/  SYNCS.PHASECHK.TRANS64.TRYWAIT P3, [R2+URZ+0x32440], R3 ;  /* 0x03244003020075a7 */ /* 0x0022a4000806017f */
[----:B--2---:R-:W-:Y:S05]  /*f900*/  @!P3 NANOSLEEP.SYNCS 0x989680 ;  /* 0x009896800000b95d */ /* 0x004fea0003900000 */
[----:B------:R-:W2:Y:S02]  /*f910*/  @!P3 SYNCS.PHASECHK.TRANS64 P3, [R2+URZ+0x32440], R3 ;  /* 0x032440030200b5a7 */ /* 0x000ea4000806007f */
[----:B--2---:R-:W-:Y:S05]  /*f920*/  @!P3 BRA `(.L_x_10709) ;  /* 0xfffffffc00f0b947 */ /* 0x004fea000383ffff */
[----:B------:R-:W-:Y:S05]  /*f930*/  BRA `(.L_x_10741) ;  /* 0xffffffec00cc7947 */ /* 0x000fea000383ffff */
.L_x_10711:
[----:B--2---:R2:W3:Y:S02]  /*f940*/  SYNCS.PHASECHK.TRANS64.TRYWAIT P3, [R2+URZ+0x32460], R3 ;  /* 0x03246003020075a7 */ /* 0x0044e4000806017f */
[----:B---3--:R-:W-:Y:S05]  /*f950*/  @!P3 NANOSLEEP.SYNCS 0x989680 ;  /* 0x009896800000b95d */ /* 0x008fea0003900000 */
[----:B------:R-:W3:Y:S02]  /*f960*/  @!P3 SYNCS.PHASECHK.TRANS64 P3, [R2+URZ+0x32460], R3 ;  /* 0x032460030200b5a7 */ /* 0x000ee4000806007f */
[----:B---3--:R-:W-:Y:S05]  /*f970*/  @!P3 BRA `(.L_x_10711) ;  /* 0xfffffffc00f0b947 */ /* 0x008fea000383ffff */
[----:B------:R-:W-:Y:S05]  /*f980*/  BRA `(.L_x_10742) ;  /* 0xfffffff0001c7947 */ /* 0x000fea000383ffff */
.L_x_10716:
[----:B------:R-:W-:Y:S01]  /*f990*/  BSSY B0, `(.L_x_10743) ;  /* 0x0000007000007945 */ /* 0x000fe20003800000 */
[----:B------:R-:W-:Y:S01]  /*f9a0*/  IMAD.MOV.U32 R12, RZ, RZ, RZ ;  /* 0x000000ffff0c7224 */ /* 0x000fe200078e00ff */
[----:B------:R-:W-:Y:S01]  /*f9b0*/  MOV R11, 0x1f ;  /* 0x0000001f000b7802 */ /* 0x000fe20000000f00 */
[----:B------:R-:W-:-:S07]  /*f9c0*/  IMAD.MOV.U32 R15, RZ, RZ, -0x1 ;  /* 0xffffffffff0f7424 */ /* 0x000fce00078e00ff */
[----:B-123--:R-:W-:Y:S05]  /*f9d0*/  WARPSYNC.COLLECTIVE R15, `(.L_x_10744) ;  /* 0x000000000f087348 */ /* 0x00efea0003c00000 */
[----:B------:R4:W1:Y:S02]  /*f9e0*/  SHFL.IDX P6, R14, R13, R12, R11 ;  /* 0x0000000c0d0e7389 */ /* 0x00086400000c000b */
[----:B-1234-:R-:W-:Y:S01]  /*f9f0*/  ENDCOLLECTIVE ;  /* 0x000000000000791b */ /* 0x01efe20003800000 */
.L_x_10744:
[----:B------:R-:W-:Y:S05]  /*fa00*/  BSYNC B0 ;  /* 0x0000000000007941 */ /* 0x000fea0003800000 */
.L_x_10743:
[----:B------:R-:W-:Y:S05]  /*fa10*/  BRA `(.L_x_10745) ;  /* 0xfffffff400107947 */ /* 0x000fea000383ffff */
.L_x_10718:
[----:B-1----:R1:W2:Y:S02]  /*fa20*/  SYNCS.PHASECHK.TRANS64.TRYWAIT P0, [R7+URZ+0x32420], R0 ;  /* 0x03242000070075a7 */ /* 0x0022a4000800017f */
[----:B--2---:R-:W-:Y:S05]  /*fa30*/  @!P0 NANOSLEEP.SYNCS 0x989680 ;  /* 0x009896800000895d */ /* 0x004fea0003900000 */
[----:B------:R-:W2:Y:S02]  /*fa40*/  @!P0 SYNCS.PHASECHK.TRANS64 P0, [R7+URZ+0x32420], R0 ;  /* 0x03242000070085a7 */ /* 0x000ea4000800007f */
[----:B--2---:R-:W-:Y:S05]  /*fa50*/  @!P0 BRA `(.L_x_10718) ;  /* 0xfffffffc00f08947 */ /* 0x004fea000383ffff */
[----:B------:R-:W-:Y:S05]  /*fa60*/  BRA `(.L_x_10746) ;  /* 0xfffffff400647947 */ /* 0x000fea000383ffff */
.L_x_10722:
[----:B-1----:R1:W2:Y:S02]  /*fa70*/  SYNCS.PHASECHK.TRANS64.TRYWAIT P0, [R5+URZ], R4 ;  /* 0x00000004050075a7 */ /* 0x0022a4000800017f */
[----:B--2---:R-:W-:Y:S05]  /*fa80*/  @!P0 NANOSLEEP.SYNCS 0x989680 ;  /* 0x009896800000895d */ /* 0x004fea0003900000 */
[----:B------:R-:W2:Y:S02]  /*fa90*/  @!P0 SYNCS.PHASECHK.TRANS64 P0, [R5+URZ], R4 ;  /* 0x00000004050085a7 */ /* 0x000ea4000800007f */
[----:B--2---:R-:W-:Y:S05]  /*faa0*/  @!P0 BRA `(.L_x_10722) ;  /* 0xfffffffc00f08947 */ /* 0x004fea000383ffff */
[----:B------:R-:W-:Y:S05]  /*fab0*/  BRA `(.L_x_10747) ;  /* 0xfffffff400b87947 */ /* 0x000fea000383ffff */
.L_x_10723:
[----:B--2---:R2:W1:Y:S02]  /*fac0*/  SYNCS.PHASECHK.TRANS64.TRYWAIT P0, [R3+URZ], R0 ;  /* 0x00000000030075a7 */ /* 0x004464000800017f */
[----:B-1----:R-:W-:Y:S05]  /*fad0*/  @!P0 NANOSLEEP.SYNCS 0x989680 ;  /* 0x009896800000895d */ /* 0x002fea0003900000 */
[----:B------:R-:W1:Y:S02]  /*fae0*/  @!P0 SYNCS.PHASECHK.TRANS64 P0, [R3+URZ], R0 ;  /* 0x00000000030085a7 */ /* 0x000e64000800007f */
[----:B-1----:R-:W-:Y:S05]  /*faf0*/  @!P0 BRA `(.L_x_10723) ;  /* 0xfffffffc00f08947 */ /* 0x002fea000383ffff */
[----:B------:R-:W-:Y:S05]  /*fb00*/  BRA `(.L_x_10748) ;  /* 0xfffffff400ac7947 */ /* 0x000fea000383ffff */
.L_x_10725:
[----:B-1----:R1:W2:Y:S02]  /*fb10*/  SYNCS.PHASECHK.TRANS64.TRYWAIT P0, [R5+URZ], R4 ;  /* 0x00000004050075a7 */ /* 0x0022a4000800017f */
[----:B--2---:R-:W-:Y:S05]  /*fb20*/  @!P0 NANOSLEEP.SYNCS 0x989680 ;  /* 0x009896800000895d */ /* 0x004fea0003900000 */
[----:B------:R-:W2:Y:S02]  /*fb30*/  @!P0 SYNCS.PHASECHK.TRANS64 P0, [R5+URZ], R4 ;  /* 0x00000004050085a7 */ /* 0x000ea4000800007f */
[----:B--2---:R-:W-:Y:S05]  /*fb40*/  @!P0 BRA `(.L_x_10725) ;  /* 0xfffffffc00f08947 */ /* 0x004fea000383ffff */
[----:B------:R-:W-:Y:S05]  /*fb50*/  BRA `(.L_x_10749) ;  /* 0xfffffff400b07947 */ /* 0x000fea000383ffff */
.L_x_10750:
        /* <DEDUP_REMOVED lines=10> */
.L_x_11975:


//--------------------- .text._ZN7cutlass13device_kernelIN5flash11enable_sm90INS1_16FlashAttnFwdSm90INS1_25CollectiveMainloopFwdSm90ILi2EN4cute5tupleIJNS5_1CILi1EEES8_S8_EEENS6_IJNS7_ILi128EEENS7_ILi96EEENS7_ILi64EEEEEELi256ENS_10bfloat16_tEfNS_4arch4Sm90ELb1ELb0ELb1ELb1ELb0ELb0ELb0ELb1ELb0ELb0ELb0ELb0EEENS1_21CollectiveEpilogueFwdINS6_IJSA_NS7_ILi256EEESB_EEES9_SE_SG_Li256ELb1ELb0ELb0ELb0EEENS1_36VarlenDynamicPersistentTileSchedulerILi128ELi96ELi256ELi32ELb0ELb0ELb1ELb1ELb1ELb1EEEEEEEEEvNT_6ParamsE --------------------------
	.section	.text._ZN7cutlass13device_kernelIN5flash11enable_sm90INS1_16FlashAttnFwdSm90INS1_25CollectiveMainloopFwdSm90ILi2EN4cute5tupleIJNS5_1CILi1EEES8_S8_EEENS6_IJNS7_ILi128EEENS7_ILi96EEENS7_ILi64EEEEEELi256ENS_10bfloat16_tEfNS_4arch4Sm90ELb1ELb0ELb1ELb1ELb0ELb0ELb0ELb1ELb0ELb0ELb0ELb0EEENS1_21CollectiveEpilogueFwdINS6_IJSA_NS7_ILi256EEESB_EEES9_SE_SG_Li256ELb1ELb0ELb0ELb0EEENS1_36VarlenDynamicPersistentTileSchedulerILi128ELi96ELi256ELi32ELb0ELb0ELb1ELb1ELb1ELb1EEEEEEEEEvNT_6ParamsE,"ax",@progbits
	.align	128
.text._ZN7cutlass13device_kernelIN5flash11enable_sm90INS1_16FlashAttnFwdSm90INS1_25CollectiveMainloopFwdSm90ILi2EN4cute5tupleIJNS5_1CILi1EEES8_S8_EEENS6_IJNS7_ILi128EEENS7_ILi96EEENS7_ILi64EEEEEELi256ENS_10bfloat16_tEfNS_4arch4Sm90ELb1ELb0ELb1ELb1ELb0ELb0ELb0ELb1ELb0ELb0ELb0ELb0EEENS1_21CollectiveEpilogueFwdINS6_IJSA_NS7_ILi256EEESB_EEES9_SE_SG_Li256ELb1ELb0ELb0ELb0EEENS1_36VarlenDynamicPersistentTileSchedulerILi128ELi96ELi256ELi32ELb0ELb0ELb1ELb1ELb1ELb1EEEEEEEEEvNT_6ParamsE:
        .type           _ZN7cutlass13device_kernelIN5flash11enable_sm90INS1_16FlashAttnFwdSm90INS1_25CollectiveMainloopFwdSm90ILi2EN4cute5tupleIJNS5_1CILi1EEES8_S8_EEENS6_IJNS7_ILi128EEENS7_ILi96EEENS7_ILi64EEEEEELi256ENS_10bfloat16_tEfNS_4arch4Sm90ELb1ELb0ELb1ELb1ELb0ELb0ELb0ELb1ELb0ELb0ELb0ELb0EEENS1_21CollectiveEpilogueFwdINS6_IJSA_NS7_ILi256EEESB_EEES9_SE_SG_Li256ELb1ELb0ELb0ELb0EEENS1_36VarlenDynamicPersistentTileSchedulerILi128ELi96ELi256ELi32ELb0ELb0ELb1ELb1ELb1ELb1EEEEEEEEEvNT_6ParamsE,@function
        .size           _ZN7cutlass13device_kernelIN5flash11enable_sm90INS1_16FlashAttnFwdSm90INS1_25CollectiveMainloopFwdSm90ILi2EN4cute5tupleIJNS5_1CILi1EEES8_S8_EEENS6_IJNS7_ILi128EEENS7_ILi96EEENS7_ILi64EEEEEELi256ENS_10bfloat16_tEfNS_4arch4Sm90ELb1ELb0ELb1ELb1ELb0ELb0ELb0ELb1ELb0ELb0ELb0ELb0EEENS1_21CollectiveEpilogueFwdINS6_IJSA_NS7_ILi256EEESB_EEES9_SE_SG_Li256ELb1ELb0ELb0ELb0EEENS1_36VarlenDynamicPersistentTileSchedulerILi128ELi96ELi256ELi32ELb0ELb0ELb1ELb1ELb1ELb1EEEEEEEEEvNT_6ParamsE,(.L_x_11976 - _ZN7cutlass13device_kernelIN5flash11enable_sm90INS1_16FlashAttnFwdSm90INS1_25CollectiveMainloopFwdSm90ILi2EN4cute5tupleIJNS5_1CILi1EEES8_S8_EEENS6_IJNS7_ILi128EEENS7_ILi96EEENS7_ILi64EEEEEELi256ENS_10bfloat16_tEfNS_4arch4Sm90ELb1ELb0ELb1ELb1ELb0ELb0ELb0ELb1ELb0ELb0ELb0ELb0EEENS1_21CollectiveEpilogueFwdINS6_IJSA_NS7_ILi256EEESB_EEES9_SE_SG_Li256ELb1ELb0ELb0ELb0EEENS1_36VarlenDynamicPersistentTileSchedulerILi128ELi96ELi256ELi32ELb0ELb0ELb1ELb1ELb1ELb1EEEEEEEEEvNT_6ParamsE)
        .other          _ZN7cutlass13device_kernelIN5flash11enable_sm90INS1_16FlashAttnFwdSm90INS1_25CollectiveMainloopFwdSm90ILi2EN4cute5tupleIJNS5_1CILi1EEES8_S8_EEENS6_IJNS7_ILi128EEENS7_ILi96EEENS7_ILi64EEEEEELi256ENS_10bfloat16_tEfNS_4arch4Sm90ELb1ELb0ELb1ELb1ELb0ELb0ELb0ELb1ELb0ELb0ELb0ELb0EEENS1_21CollectiveEpilogueFwdINS6_IJSA_NS7_ILi256EEESB_EEES9_SE_SG_Li256ELb1ELb0ELb0ELb0EEENS1_36VarlenDynamicPersistentTileSchedulerILi128ELi96ELi256ELi32ELb0ELb0ELb1ELb1ELb1ELb1EEEEEEEEEvNT_6ParamsE,@"STO_CUDA_ENTRY STV_DEFAULT"
_ZN7cutlass13device_kernelIN5flash11enable_sm90INS1_16FlashAttnFwdSm90INS1_25CollectiveMainloopFwdSm90ILi2EN4cute5tupleIJNS5_1CILi1EEES8_S8_EEENS6_IJNS7_ILi128EEENS7_ILi96EEENS7_ILi64EEEEEELi256ENS_10bfloat16_tEfNS_4arch4Sm90ELb1ELb0ELb1ELb1ELb0ELb0ELb0ELb1ELb0ELb0ELb0ELb0EEENS1_21CollectiveEpilogueFwdINS6_IJSA_NS7_ILi256EEESB_EEES9_SE_SG_Li256ELb1ELb0ELb0ELb0EEENS1_36VarlenDynamicPersistentTileSchedulerILi128ELi96ELi256ELi32ELb0ELb0ELb1ELb1ELb1ELb1EEEEEEEEEvNT_6ParamsE:
        /* <DEDUP_REMOVED lines=21> */
.L_x_10752:
[----:B------:R-:W-:Y:S05]  /*0150*/  BSYNC B0 ;  /* 0x0000000000007941 */ /* 0x000fea0003800000 */
.L_x_10751:
        /* <DEDUP_REMOVED lines=41> */
.L_x_10753:
        /* <DEDUP_REMOVED lines=22> */
.L_x_10754:
        /* <DEDUP_REMOVED lines=18> */
.L_x_10755:
        /* <DEDUP_REMOVED lines=22> */
.L_x_10756:
        /* <DEDUP_REMOVED lines=22> */
.L_x_10757:
[----:B------:R-:W-:Y:S01]  /*0930*/  PLOP3.LUT P0, PT, PT, PT, UP0, 0x80, 0x0 ;  /* 0x000000000000781c */ /* 0x000fe20003f0f008 */
[----:B------:R-:W-:Y:S01]  /*0940*/  UMOV UR36, 0x1 ;  /* 0x0000000100247882 */ /* 0x000fe20000000000 */
[----:B------:R-:W-:Y:S01]  /*0950*/  NOP ;  /* 0x0000000000007918 */ /* 0x000fe20000000000 */
[----:B------:R-:W-:Y:S01]  /*0960*/  USEL UR36, UR36, 0x2, !UP0 ;  /* 0x0000000224247887 */ /* 0x000fe2000c000000 */
[----:B------:R-:W-:Y:S01]  /*0970*/  ULDC.64 UR38, c[0x0][0x208] ;  /* 0x0000820000267ab9 */ /* 0x000fe20000000a00 */
[----:B012-4-:R-:W-:Y:S08]  /*0980*/  BAR.SYNC.DEFER_BLOCKING 0x0 ;  /* 0x0000000000007b1d */ /* 0x017ff00000010000 */
[----:B------:R-:W-:Y:S05]  /*0990*/  @!P0 BRA `(.L_x_10758) ;  /* 0x000000b400648947 */ /* 0x000fea0003800000 */
.L_x_10759:
        /* <DEDUP_REMOVED lines=42> */
[----:B------:R-:W-:Y:S02]  /*0c40*/  LOP3.LUT R18, R6, 0x7ffffffc, RZ, 0xc0, !PT ;  /* 0x7ffffffc06127812 */ /* 0x000fe400078ec0ff */
[----:B------:R-:W-:Y:S02]  /*0c50*/  LOP3.LUT R8, R0, 0xfffffff8, RZ, 0xc0, !PT ;  /* 0xfffffff800087812 */ /* 0x000fe400078ec0ff */
[-C--:B------:R-:W-:Y:S01]  /*0c60*/  LEA.HI R0, R3, R202.reuse, RZ, 0x4 ;  /* 0x000000ca03007211 */ /* 0x080fe200078f20ff */
[----:B------:R-:W-:Y:S01]  /*0c70*/  IMAD.IADD R18, R23, 0x1, -R18 ;  /* 0x0000000117127824 */ /* 0x000fe200078e0a12 */
[----:B------:R-:W-:Y:S01]  /*0c80*/  LEA.HI R3, R3, R202, RZ, 0x3 ;  /* 0x000000ca03037211 */ /* 0x000fe200078f18ff */
[----:B------:R-:W-:Y:S01]  /*0c90*/  IMAD.IADD R11, R7, 0x1, -R8 ;  /* 0x00000001070b7824 */ /* 0x000fe200078e0a08 */
[----:B------:R-:W-:-:S02]  /*0ca0*/  SHF.R.S32.HI R9, RZ, 0x4, R0 ;  /* 0x00000004ff097819 */ /* 0x000fc40000011400 */
[----:B------:R-:W-:Y:S01]  /*0cb0*/  LOP3.LUT R7, R0, 0x3fffff0, RZ, 0xc0, !PT ;  /* 0x03fffff000077812 */ /* 0x000fe200078ec0ff */
[----:B------:R-:W-:Y:S01]  /*0cc0*/  IMAD R4, R4, 0x10, R11 ;  /* 0x0000001004047824 */ /* 0x000fe200078e020b */
[----:B------:R-:W-:Y:S02]  /*0cd0*/  LEA.HI R0, R0, R9, RZ, 0x1 ;  /* 0x0000000900007211 */ /* 0x000fe400078f08ff */
[----:B------:R-:W-:Y:S01]  /*0ce0*/  LOP3.LUT R5, R3, 0x1ffffff8, RZ, 0xc0, !PT ;  /* 0x1ffffff803057812 */ /* 0x000fe200078ec0ff */
[----:B------:R-:W-:Y:S01]  /*0cf0*/  IMAD.IADD R7, R202, 0x1, -R7 ;  /* 0x00000001ca077824 */ /* 0x000fe200078e0a07 */
[----:B------:R-:W-:Y:S01]  /*0d00*/  LOP3.LUT R0, R0, 0x1ffffffe, RZ, 0xc0, !PT ;  /* 0x1ffffffe00007812 */ /* 0x000fe200078ec0ff */
[----:B------:R-:W-:Y:S01]  /*0d10*/  IMAD R19, R19, 0x40, R4 ;  /* 0x0000004013137824 */ /* 0x000fe200078e0204 */
[----:B------:R-:W-:Y:S02]  /*0d20*/  SHF.R.S32.HI R16, RZ, 0x3, R3 ;  /* 0x00000003ff107819 */ /* 0x000fe40000011403 */
[----:B------:R-:W-:Y:S01]  /*0d30*/  LEA R7, R7, R2, 0x6 ;  /* 0x0000000207077211 */ /* 0x000fe200078e30ff */
[----:B------:R-:W-:-:S02]  /*0d40*/  IMAD.IADD R2, R202, 0x1, -R5 ;  /* 0x00000001ca027824 */ /* 0x000fc400078e0a05 */
[----:B------:R-:W-:-:S03]  /*0d50*/  IMAD.IADD R0, R9, 0x1, -R0 ;  /* 0x0000000109007824 */ /* 0x000fc600078e0a00 */
[----:B------:R-:W-:Y:S01]  /*0d60*/  SHF.L.U32 R2, R2, 0x3, RZ ;  /* 0x0000000302027819 */ /* 0x000fe200000006ff */
[----:B------:R-:W-:-:S07]  /*0d70*/  IMAD R201, R0, 0x8, R7 ;  /* 0x0000000800c97824 */ /* 0x000fce00078e0207 */
.L_x_10813:
[----:B0--3-5:R-:W0:Y:S01]  /*0d80*/  LDC.64 R4, c[0x0][0xc60] ;  /* 0x00031800ff047b82 */ /* 0x029e220000000a00 */
        /* <DEDUP_REMOVED lines=18> */
[----:B------:R-:W-:Y:S01]  /*0eb0*/  IMAD.U32 R5, RZ, RZ, UR7 ;  /* 0x00000007ff057e24 */ /* 0x000fe2000f8e00ff */
[----:B------:R-:W-:Y:S01]  /*0ec0*/  ULDC.64 UR6, c[0x0][0x3f8] ;  /* 0x0000fe0000067ab9 */ /* 0x000fe20000000a00 */
[----:B------:R-:W-:-:S03]  /*0ed0*/  IMAD.U32 R6, RZ, RZ, UR8 ;  /* 0x00000008ff067e24 */ /* 0x000fc6000f8e00ff */
[----:B------:R-:W-:Y:S01]  /*0ee0*/  IMAD.U32 R7, RZ, RZ, UR9 ;  /* 0x00000009ff077e24 */ /* 0x000fe2000f8e00ff */
        /* <DEDUP_REMOVED lines=29> */
.L_x_10760:
        /* <DEDUP_REMOVED lines=9> */
.L_x_10761:
        /* <DEDUP_REMOVED lines=13> */
.L_x_10762:
[----:B------:R-:W-:Y:S01]  /*1220*/  UIADD3 UR41, -UR41, UR6, URZ ;  /* 0x0000000629297290 */ /* 0x000fe2000fffe13f */
[----:B------:R-:W-:Y:S01]  /*1230*/  PLOP3.LUT P0, PT, PT, PT, PT, 0x80, 0x0 ;  /* 0x000000000000781c */ /* 0x000fe20003f0f070 */
[----:B------:R-:W-:Y:S01]  /*1240*/  ULEA UR5, UR49, 0xdf, 0x7 ;  /* 0x000000df31057891 */ /* 0x000fe2000f8e383f */
[----:B------:R-:W-:Y:S01]  /*1250*/  CS2R R40, SRZ ;  /* 0x0000000000287805 */ /* 0x000fe2000001ff00 */
[----:B------:R-:W-:Y:S01]  /*1260*/  UIADD3 UR4, UR41, 0x5f, URZ ;  /* 0x0000005f29047890 */ /* 0x000fe2000fffe03f */
[----:B------:R-:W-:Y:S01]  /*1270*/  CS2R R20, SRZ ;  /* 0x0000000000147805 */ /* 0x000fe2000001ff00 */
[----:B------:R-:W-:Y:S01]  /*1280*/  UIADD3 UR6, UR41, UR5, -UR44 ;  /* 0x0000000529067290 */ /* 0x000fe2000fffe82c */
        /* <DEDUP_REMOVED lines=27> */
[----:B------:R-:W-:-:S02]  /*1440*/  CS2R R114, SRZ ;  /* 0x0000000000727805 */ /* 0x000fc4000001ff00 */
[----:B------:R-:W-:Y:S02]  /*1450*/  CS2R R112, SRZ ;  /* 0x0000000000707805 */ /* 0x000fe4000001ff00 */
[----:B------:R-:W-:Y:S02]  /*1460*/  PLOP3.LUT P1, PT, PT, PT, UP0, 0x80, 0x0 ;  /* 0x000000000000781c */ /* 0x000fe40003f2f008 */
        /* <DEDUP_REMOVED lines=78> */
.L_x_10764:
[----:B------:R-:W0:Y:S01]  /*1950*/  S2R R0, SR_CgaCtaId ;  /* 0x0000000000007919 */ /* 0x000e220000008800 */
[----:B------:R-:W-:Y:S01]  /*1960*/  ULEA.HI UR4, UR47, UR47, URZ, 0x1 ;  /* 0x0000002f2f047291 */ /* 0x000fe2000f8f083f */
[----:B------:R-:W-:Y:S02]  /*1970*/  MOV R7, 0x400 ;  /* 0x0000040000077802 */ /* 0x000fe40000000f00 */
[----:B------:R-:W-:Y:S01]  /*1980*/  IADD3 R8, R22, 0x8, RZ ;  /* 0x0000000816087810 */ /* 0x000fe20007ffe0ff */
[----:B------:R-:W-:-:S04]  /*1990*/  ULOP3.LUT UR4, UR4, 0xfffffffe, URZ, 0xc0, !UPT ;  /* 0xfffffffe04047892 */ /* 0x000fc8000f8ec03f */
[----:B------:R-:W-:-:S06]  /*19a0*/  UIADD3 UR4, UR47, -UR4, URZ ;  /* 0x800000042f047290 */ /* 0x000fcc000fffe03f */
[----:B------:R-:W-:Y:S01]  /*19b0*/  IMAD.U32 R3, RZ, RZ, UR4 ;  /* 0x00000004ff037e24 */ /* 0x000fe2000f8e00ff */
[----:B0-----:R-:W-:-:S04]  /*19c0*/  LEA R7, R0, R7, 0x18 ;  /* 0x0000000700077211 */ /* 0x001fc800078ec0ff */
[----:B------:R-:W-:-:S04]  /*19d0*/  SHF.L.U32 R0, R3, 0x1f, RZ ;  /* 0x0000001f03007819 */ /* 0x000fc800000006ff */
[----:B------:R-:W0:Y:S02]  /*19e0*/  SYNCS.PHASECHK.TRANS64.TRYWAIT P0, [R7+URZ+0x22800], R0 ;  /* 0x02280000070075a7 */ /* 0x000e24000800017f */
[----:B0-----:R-:W-:Y:S05]  /*19f0*/  @!P0 BRA `(.L_x_10765) ;  /* 0x000000f000408947 */ /* 0x001fea0003800000 */
.L_x_10899:
[----:B0-----:R-:W-:Y:S01]  /*1a00*/  IMAD.U32 R0, RZ, RZ, UR48 ;  /* 0x00000030ff007e24 */ /* 0x001fe2000f8e00ff */
[----:B------:R-:W-:Y:S05]  /*1a10*/  WARPSYNC.ALL ;  /* 0x0000000000007948 */ /* 0x000fea0003800000 */
[----:B------:R0:W-:Y:S01]  /*1a20*/  BAR.SYNC.DEFER_BLOCKING R8, 0x100 ;  /* 0x000400080000751d */ /* 0x0001e20000010000 */
[----:B------:R-:W-:-:S13]  /*1a30*/  ISETP.NE.AND P0, PT, R0, 0x3, PT ;  /* 0x000000030000780c */ /* 0x000fda0003f05270 */
[----:B0-----:R-:W-:Y:S05]  /*1a40*/  @!P0 BRA `(.L_x_10766) ;  /* 0x0000000000048947 */ /* 0x001fea0003800000 */
[----:B------:R-:W-:Y:S01]  /*1a50*/  BPT.TRAP 0x1 ;  /* 0x000000040000795c */ /* 0x000fe20000300000 */
.L_x_10766:
[----:B------:R-:W-:Y:S02]  /*1a60*/  IMAD.U32 R11, RZ, RZ, UR40 ;  /* 0x00000028ff0b7e24 */ /* 0x000fe4000f8e00ff */
[----:B------:R-:W-:-:S03]  /*1a70*/  IMAD.U32 R6, RZ, RZ, UR37 ;  /* 0x00000025ff067e24 */ /* 0x000fc6000f8e00ff */
[----:B------:R-:W-:Y:S01]  /*1a80*/  SHF.L.U32 R11, R11, 0x1f, RZ ;  /* 0x0000001f0b0b7819 */ /* 0x000fe200000006ff */
[----:B------:R-:W-:-:S04]  /*1a90*/  IMAD R6, R6, 0x8, R7 ;  /* 0x0000000806067824 */ /* 0x000fc800078e0207 */
[----:B------:R0:W1:Y:S01]  /*1aa0*/  SYNCS.PHASECHK.TRANS64.TRYWAIT P1, [R6+URZ+0x22830], R11 ;  /* 0x0228300b060075a7 */ /* 0x000062000802017f */
[----:B------:R-:W-:Y:S05]  /*1ab0*/  @!P0 BRA `(.L_x_10767) ;  /* 0x0000000000048947 */ /* 0x000fea0003800000 */
[----:B------:R-:W-:Y:S01]  /*1ac0*/  BPT.TRAP 0x1 ;  /* 0x000000040000795c */ /* 0x000fe20000300000 */
.L_x_10767:
[----:B-1----:R-:W-:Y:S05]  /*1ad0*/  @P1 BRA `(.L_x_10768) ;  /* 0x0000000000081947 */ /* 0x002fea0003800000 */
[----:B------:R-:W1:Y:S02]  /*1ae0*/  SYNCS.PHASECHK.TRANS64.TRYWAIT P1, [R6+URZ+0x22830], R11 ;  /* 0x0228300b060075a7 */ /* 0x000e64000802017f */
[----:B-1----:R-:W-:Y:S05]  /*1af0*/  @!P1 BRA `(.L_x_10769) ;  /* 0x000000f000149947 */ /* 0x002fea0003800000 */
.L_x_10768:
[----:B------:R-:W-:Y:S01]  /*1b00*/  R2UR UR4, R7 ;  /* 0x00000000070472ca */ /* 0x000fe200000e0000 */
[----:B------:R-:W-:Y:S01]  /*1b10*/  ULOP3.LUT UR16, UR51, 0x10000, URZ, 0xfc, !UPT ;  /* 0x0001000033107892 */ /* 0x000fe2000f8efc3f */
[----:B------:R-:W-:Y:S01]  /*1b20*/  WARPGROUP.ARRIVE ;  /* 0x00000000000079c5 */ /* 0x000fe20000000000 */
[----:B------:R-:W-:Y:S01]  /*1b30*/  UMOV UR17, 0x40000040 ;  /* 0x4000004000117882 */ /* 0x000fe20000000000 */
[----:B------:R-:W-:Y:S01]  /*1b40*/  UMOV UR19, 0x40000040 ;  /* 0x4000004000137882 */ /* 0x000fe20000000000 */
[----:B------:R-:W-:Y:S01]  /*1b50*/  UMOV UR5, 0x40000040 ;  /* 0x4000004000057882 */ /* 0x000fe20000000000 */
[----:B------:R-:W-:Y:S01]  /*1b60*/  UMOV UR7, 0x40000040 ;  /* 0x4000004000077882 */ /* 0x000fe20000000000 */
[----:B------:R-:W-:Y:S01]  /*1b70*/  UIADD3 UR8, UR16, 0x4, URZ ;  /* 0x0000000410087890 */ /* 0x000fe2000fffe03f */
[----:B------:R-:W-:Y:S01]  /*1b80*/  IMAD.U32 R4, RZ, RZ, UR49 ;  /* 0x00000031ff047e24 */ /* 0x000fe2000f8e00ff */
[----:B------:R-:W-:Y:S01]  /*1b90*/  UMOV UR9, 0x40000040 ;  /* 0x4000004000097882 */ /* 0x000fe20000000000 */
[----:B------:R-:W-:Y:S01]  /*1ba0*/  UMOV UR11, 0x40000040 ;  /* 0x40000040000b7882 */ /* 0x000fe20000000000 */
[----:B------:R-:W-:Y:S01]  /*1bb0*/  UIADD3 UR12, UR16, 0x6, URZ ;  /* 0x00000006100c7890 */ /* 0x000fe2000fffe03f */
[----:B------:R-:W-:Y:S01]  /*1bc0*/  IMAD R4, R4, 0x80, R19 ;  /* 0x0000008004047824 */ /* 0x000fe200078e0213 */
[----:B------:R-:W-:Y:S01]  /*1bd0*/  UIADD3 UR4, UR4, 0x1c400, URZ ;  /* 0x0001c40004047890 */ /* 0x000fe2000fffe03f */
[----:B------:R-:W2:Y:S01]  /*1be0*/  S2R R12, SR_TID.X ;  /* 0x00000000000c7919 */ /* 0x000ea20000002100 */
[----:B------:R-:W-:Y:S01]  /*1bf0*/  UMOV UR13, 0x40000040 ;  /* 0x40000040000d7882 */ /* 0x000fe20000000000 */
[----:B------:R-:W-:Y:S01]  /*1c00*/  UMOV UR15, 0x40000040 ;  /* 0x40000040000f7882 */ /* 0x000fe20000000000 */
[----:B------:R-:W-:-:S04]  /*1c10*/  USHF.R.U32.HI UR4, URZ, 0x4, UR4 ;  /* 0x000000043f047899 */ /* 0x000fc80008011604 */
[----:B------:R-:W-:-:S04]  /*1c20*/  ULOP3.LUT UR4, UR4, 0x3fff, URZ, 0xc0, !UPT ;  /* 0x00003fff04047892 */ /* 0x000fc8000f8ec03f */
[----:B------:R-:W-:Y:S02]  /*1c30*/  ULOP3.LUT UR20, UR4, 0x10000, URZ, 0xfc, !UPT ;  /* 0x0001000004147892 */ /* 0x000fe4000f8efc3f */
[----:B------:R-:W-:Y:S02]  /*1c40*/  UIADD3 UR4, UR16, 0x2, URZ ;  /* 0x0000000210047890 */ /* 0x000fe4000fffe03f */
[----:B------:R-:W-:-:S04]  /*1c50*/  UIMAD UR18, UR37, 0x300, UR20 ;  /* 0x00000300251278a4 */ /* 0x000fc8000f8e0214 */
[----:B------:R-:W-:Y:S02]  /*1c60*/  UIADD3 UR6, UR18, 0x2, URZ ;  /* 0x0000000212067890 */ /* 0x000fe4000fffe03f */
[----:B------:R-:W-:Y:S02]  /*1c70*/  UIADD3 UR10, UR18, 0x4, URZ ;  /* 0x00000004120a7890 */ /* 0x000fe4000fffe03f */
[----:B------:R-:W-:Y:S02]  /*1c80*/  UIADD3 UR14, UR18, 0x6, URZ ;  /* 0x00000006120e7890 */ /* 0x000fe4000fffe03f */
[----:B------:R-:W-:Y:S03]  /*1c90*/  HGMMA.64x96x16.F32.BF16 R24, gdesc[UR16], RZ, !UPT, gsb0 ;  /* 0x01600000101879f0 */ /* 0x000fe6000c0018ff */
[----:B------:R-:W-:Y:S02]  /*1ca0*/  WARPGROUP.DEPBAR.LE gsb0, 0x0 ;  /* 0x00008000000079c5 */ /* 0x000fe40000010000 */
[----:B------:R-:W-:-:S06]  /*1cb0*/  WARPGROUP.ARRIVE ;  /* 0x00000000000079c5 */ /* 0x000fcc0000000000 */
[----:B------:R-:W-:Y:S01]  /*1cc0*/  HGMMA.64x96x16.F32.BF16 R24, gdesc[UR4], R24, gsb0 ;  /* 0x01600000041879f0 */ /* 0x000fe20008001818 */
[----:B------:R-:W-:-:S04]  /*1cd0*/  UIMAD UR6, UR50, -0x60, UR41 ;  /* 0xffffffa0320678a4 */ /* 0x000fc8000f8e0229 */
[----:B------:R-:W-:Y:S02]  /*1ce0*/  UIADD3 UR7, -UR44, 0x61, UR6 ;  /* 0x000000612c077890 */ /* 0x000fe4000fffe106 */
[----:B------:R-:W-:-:S04]  /*1cf0*/  UIADD3 UR6, UR6, 0x60, URZ ;  /* 0x0000006006067890 */ /* 0x000fc8000fffe03f */
[----:B------:R-:W-:Y:S02]  /*1d00*/  IMAD.U32 R3, RZ, RZ, UR7 ;  /* 0x00000007ff037e24 */ /* 0x000fe4000f8e00ff */
[----:B------:R-:W-:Y:S02]  /*1d10*/  MOV R5, UR6 ;  /* 0x0000000600057c02 */ /* 0x000fe40008000f00 */
[----:B------:R-:W-:-:S03]  /*1d20*/  IMAD R3, R18, -0x2, R3 ;  /* 0xfffffffe12037824 */ /* 0x000fc600078e0203 */
[----:B------:R-:W-:Y:S02]  /*1d30*/  IMAD R0, R18, -0x2, R5 ;  /* 0xfffffffe12007824 */ /* 0x000fe400078e0205 */
        /* <DEDUP_REMOVED lines=95> */
[----:B----4-:R-:W-:-:S02]  /*2330*/  FSEL R39, R39, -INF , P1 ;  /* 0xff80000027277808 */ /* 0x010fc40000800000 */
[----:B------:R-:W-:Y:S02]  /*2340*/  ISETP.GT.AND P1, PT, R5, 0x21, PT ;  /* 0x000000210500780c */ /* 0x000fe40003f24270 */
[----:B------:R-:W-:-:S03]  /*2350*/  FMNMX.FTZ R9, R39, R10, !PT ;  /* 0x0000000a27097209 */ /* 0x000fc60007810000 */
[----:B------:R-:W4:Y:S01]  /*2360*/  MUFU.TANH R46, R46 ;  /* 0x0000002e002e7308 */ /* 0x000f220000002400 */
[----:B-----5:R-:W-:Y:S02]  /*2370*/  FSEL R42, R42, -INF , P2 ;  /* 0xff8000002a2a7808 */ /* 0x020fe40001000000 */
[----:B------:R-:W-:Y:S02]  /*2380*/  ISETP.GT.AND P2, PT, R5, 0x28, PT ;  /* 0x000000280500780c */ /* 0x000fe40003f44270 */
[----:B------:R-:W-:-:S03]  /*2390*/  FMNMX.FTZ R10, R42, R9, !PT ;  /* 0x000000092a0a7209 */ /* 0x000fc60007810000 */
[----:B------:R-:W5:Y:S01]  /*23a0*/  MUFU.TANH R47, R47 ;  /* 0x0000002f002f7308 */ /* 0x000f620000002400 */
        /* <DEDUP_REMOVED lines=60> */
[----:B---3--:R-:W-:Y:S01]  /*2770*/  FSEL R24, R24, -INF , P2 ;  /* 0xff80000018187808 */ /* 0x008fe20001000000 */
[----:B------:R-:W3:Y:S06]  /*2780*/  SHFL.BFLY PT, R5, R10, 0x2, 0x1f ;  /* 0x0c401f000a057f89 */ /* 0x000eec00000e0000 */
[----:B------:R-:W0:Y:S01]  /*2790*/  MUFU.TANH R29, R29 ;  /* 0x0000001d001d7308 */ /* 0x000e220000002400 */
[----:B----4-:R-:W-:-:S04]  /*27a0*/  FSEL R25, R25, -INF , P3 ;  /* 0xff80000019197808 */ /* 0x010fc80001800000 */
[----:B------:R-:W-:-:S03]  /*27b0*/  FMNMX.FTZ R3, R24, R25, !PT ;  /* 0x0000001918037209 */ /* 0x000fc60007810000 */
[----:B------:R-:W4:Y:S01]  /*27c0*/  MUFU.TANH R32, R32 ;  /* 0x0000002000207308 */ /* 0x000f220000002400 */
[----:B-----5:R-:W-:-:S07]  /*27d0*/  FSEL R28, R28, -INF , P4 ;  /* 0xff8000001c1c7808 */ /* 0x020fce0002000000 */
[----:B------:R-:W-:Y:S01]  /*27e0*/  MUFU.TANH R33, R33 ;  /* 0x0000002100217308 */ /* 0x000fe20000002400 */
[----:B0-----:R-:W-:Y:S02]  /*27f0*/  FSEL R29, R29, -INF , P5 ;  /* 0xff8000001d1d7808 */ /* 0x001fe40002800000 */
[----:B---3--:R-:W-:-:S05]  /*2800*/  FMNMX.FTZ R5, R10, R5, !PT ;  /* 0x000000050a057209 */ /* 0x008fca0007810000 */
[----:B------:R-:W0:Y:S01]  /*2810*/  SHFL.BFLY PT, R10, R5, 0x1, 0x1f ;  /* 0x0c201f00050a7f89 */ /* 0x000e2200000e0000 */
[----:B------:R-:W3:Y:S01]  /*2820*/  MUFU.TANH R36, R36 ;  /* 0x0000002400247308 */ /* 0x000ee20000002400 */
[----:B----4-:R-:W-:Y:S02]  /*2830*/  FSEL R32, R32, -INF , P1 ;  /* 0xff80000020207808 */ /* 0x010fe40000800000 */
[----:B------:R-:W-:-:S05]  /*2840*/  ISETP.GT.AND P1, PT, R0, 0x18, PT ;  /* 0x000000180000780c */ /* 0x000fca0003f24270 */
[----:B------:R-:W4:Y:S08]  /*2850*/  MUFU.TANH R37, R37 ;  /* 0x0000002500257308 */ /* 0x000f300000002400 */
[----:B------:R-:W5:Y:S01]  /*2860*/  MUFU.TANH R40, R40 ;  /* 0x0000002800287308 */ /* 0x000f620000002400 */
[----:B---3--:R-:W-:Y:S02]  /*2870*/  FSEL R36, R36, -INF , P1 ;  /* 0xff80000024247808 */ /* 0x008fe40000800000 */
[----:B------:R-:W-:-:S02]  /*2880*/  ISETP.GT.AND P1, PT, R0, 0x20, PT ;  /* 0x000000200000780c */ /* 0x000fc40003f24270 */
[----:B0-----:R-:W-:-:S03]  /*2890*/  FMNMX.FTZ R5, R5, R10, !PT ;  /* 0x0000000a05057209 */ /* 0x001fc60007810000 */
[----:B------:R-:W0:Y:S01]  /*28a0*/  MUFU.TANH R41, R41 ;  /* 0x0000002900297308 */ /* 0x000e220000002400 */
[C---:B------:R-:W-:Y:S01]  /*28b0*/  FSETP.NEU.FTZ.AND P2, PT, R5.reuse, -INF , PT ;  /* 0xff8000000500780b */ /* 0x040fe20003f5d000 */
[----:B------:R-:W-:-:S06]  /*28c0*/  FMUL.FTZ R4, R5, UR10 ;  /* 0x0000000a05047c20 */ /* 0x000fcc0008410000 */
[----:B------:R-:W3:Y:S01]  /*28d0*/  MUFU.TANH R44, R44 ;  /* 0x0000002c002c7308 */ /* 0x000ee20000002400 */
[----:B------:R-:W-:Y:S02]  /*28e0*/  FSEL R9, R4, RZ, P2 ;  /* 0x000000ff04097208 */ /* 0x000fe40001000000 */
[----:B------:R-:W-:Y:S02]  /*28f0*/  FMNMX.FTZ R4, R28, R3, !PT ;  /* 0x000000031c047209 */ /* 0x000fe40007810000 */
[----:B------:R-:W-:Y:S01]  /*2900*/  ISETP.GT.AND P2, PT, R0, 0x11, PT ;  /* 0x000000110000780c */ /* 0x000fe20003f44270 */
[--C-:B------:R-:W-:Y:S01]  /*2910*/  FFMA.FTZ R26, R26, UR10, -R9.reuse ;  /* 0x0000000a1a1a7c23 */ /* 0x100fe20008010809 */
[----:B------:R-:W-:Y:S01]  /*2920*/  FMNMX.FTZ R3, R29, R4, !PT ;  /* 0x000000041d037209 */ /* 0x000fe20007810000 */
[----:B------:R-:W1:Y:S01]  /*2930*/  MUFU.TANH R45, R45 ;  /* 0x0000002d002d7308 */ /* 0x000e620000002400 */
[----:B------:R-:W-:Y:S01]  /*2940*/  FSEL R33, R33, -INF , P2 ;  /* 0xff80000021217808 */ /* 0x000fe20001000000 */
[--C-:B------:R-:W-:Y:S01]  /*2950*/  FFMA.FTZ R27, R27, UR10, -R9.reuse ;  /* 0x0000000a1b1b7c23 */ /* 0x100fe20008010809 */
[----:B------:R-:W-:Y:S01]  /*2960*/  FMNMX.FTZ R4, R32, R3, !PT ;  /* 0x0000000320047209 */ /* 0x000fe20007810000 */
[--C-:B------:R-:W-:Y:S01]  /*2970*/  FFMA.FTZ R30, R30, UR10, -R9.reuse ;  /* 0x0000000a1e1e7c23 */ /* 0x100fe20008010809 */
[----:B------:R-:W-:Y:S01]  /*2980*/  ISETP.GT.AND P2, PT, R0, 0x19, PT ;  /* 0x000000190000780c */ /* 0x000fe20003f44270 */
[--C-:B------:R-:W-:Y:S01]  /*2990*/  FFMA.FTZ R31, R31, UR10, -R9.reuse ;  /* 0x0000000a1f1f7c23 */ /* 0x100fe20008010809 */
[----:B------:R-:W-:Y:S01]  /*29a0*/  FMNMX.FTZ R3, R33, R4, !PT ;  /* 0x0000000421037209 */ /* 0x000fe20007810000 */
[----:B------:R-:W2:Y:S01]  /*29b0*/  MUFU.TANH R48, R48 ;  /* 0x0000003000307308 */ /* 0x000ea20000002400 */
[----:B----4-:R-:W-:Y:S01]  /*29c0*/  FSEL R37, R37, -INF , P2 ;  /* 0xff80000025257808 */ /* 0x010fe20001000000 */
[--C-:B------:R-:W-:Y:S01]  /*29d0*/  FFMA.FTZ R34, R34, UR10, -R9.reuse ;  /* 0x0000000a22227c23 */ /* 0x100fe20008010809 */
[----:B------:R-:W-:Y:S01]  /*29e0*/  FMNMX.FTZ R4, R36, R3, !PT ;  /* 0x0000000324047209 */ /* 0x000fe20007810000 */
[--C-:B------:R-:W-:Y:S01]  /*29f0*/  FFMA.FTZ R35, R35, UR10, -R9.reuse ;  /* 0x0000000a23237c23 */ /* 0x100fe20008010809 */
[----:B------:R-:W-:Y:S01]  /*2a00*/  ISETP.GT.AND P2, PT, R0, 0x21, PT ;  /* 0x000000210000780c */ /* 0x000fe20003f44270 */
[--C-:B------:R-:W-:Y:S01]  /*2a10*/  FFMA.FTZ R38, R38, UR10, -R9.reuse ;  /* 0x0000000a26267c23 */ /* 0x100fe20008010809 */
[----:B-----5:R-:W-:Y:S01]  /*2a20*/  FSEL R40, R40, -INF , P1 ;  /* 0xff80000028287808 */ /* 0x020fe20000800000 */
[----:B------:R-:W4:Y:S01]  /*2a30*/  MUFU.TANH R49, R49 ;  /* 0x0000003100317308 */ /* 0x000f220000002400 */
[----:B------:R-:W-:Y:S01]  /*2a40*/  FMNMX.FTZ R3, R37, R4, !PT ;  /* 0x0000000425037209 */ /* 0x000fe20007810000 */
[--C-:B------:R-:W-:Y:S01]  /*2a50*/  FFMA.FTZ R39, R39, UR10, -R9.reuse ;  /* 0x0000000a27277c23 */ /* 0x100fe20008010809 */
[----:B------:R-:W-:Y:S01]  /*2a60*/  ISETP.GT.AND P1, PT, R0, 0x28, PT ;  /* 0x000000280000780c */ /* 0x000fe20003f24270 */
[--C-:B------:R-:W-:Y:S01]  /*2a70*/  FFMA.FTZ R42, R42, UR10, -R9.reuse ;  /* 0x0000000a2a2a7c23 */ /* 0x100fe20008010809 */
[----:B0-----:R-:W-:Y:S01]  /*2a80*/  FSEL R41, R41, -INF , P2 ;  /* 0xff80000029297808 */ /* 0x001fe20001000000 */
[--C-:B------:R-:W-:Y:S01]  /*2a90*/  FFMA.FTZ R43, R43, UR10, -R9.reuse ;  /* 0x0000000a2b2b7c23 */ /* 0x100fe20008010809 */
[----:B------:R-:W-:Y:S01]  /*2aa0*/  FMNMX.FTZ R4, R40, R3, !PT ;  /* 0x0000000328047209 */ /* 0x000fe20007810000 */
[----:B------:R-:W0:Y:S01]  /*2ab0*/  MUFU.TANH R52, R52 ;  /* 0x0000003400347308 */ /* 0x000e220000002400 */
[----:B------:R-:W-:Y:S01]  /*2ac0*/  ISETP.GT.AND P2, PT, R0, 0x29, PT ;  /* 0x000000290000780c */ /* 0x000fe20003f44270 */
[--C-:B------:R-:W-:Y:S01]  /*2ad0*/  FFMA.FTZ R46, R46, UR10, -R9.reuse ;  /* 0x0000000a2e2e7c23 */ /* 0x100fe20008010809 */
[----:B---3--:R-:W-:Y:S01]  /*2ae0*/  FSEL R44, R44, -INF , P1 ;  /* 0xff8000002c2c7808 */ /* 0x008fe20000800000 */
[--C-:B------:R-:W-:Y:S01]  /*2af0*/  FFMA.FTZ R47, R47, UR10, -R9.reuse ;  /* 0x0000000a2f2f7c23 */ /* 0x100fe20008010809 */
[----:B------:R-:W-:Y:S01]  /*2b00*/  FMNMX.FTZ R3, R41, R4, !PT ;  /* 0x0000000429037209 */ /* 0x000fe20007810000 */
[--C-:B------:R-:W-:Y:S01]  /*2b10*/  FFMA.FTZ R50, R50, UR10, -R9.reuse ;  /* 0x0000000a32327c23 */ /* 0x100fe20008010809 */
[----:B------:R-:W-:Y:S01]  /*2b20*/  ISETP.GT.AND P1, PT, R0, 0x30, PT ;  /* 0x000000300000780c */ /* 0x000fe20003f24270 */
[----:B------:R-:W3:Y:S01]  /*2b30*/  MUFU.TANH R53, R53 ;  /* 0x0000003500357308 */ /* 0x000ee20000002400 */
        /* <DEDUP_REMOVED lines=12> */
[----:B----4-:R-:W-:Y:S01]  /*2c00*/  FSEL R49, R49, -INF , P2 ;  /* 0xff80000031317808 */ /* 0x010fe20001000000 */
[--C-:B------:R-:W-:Y:S01]  /*2c10*/  FFMA.FTZ R62, R62, UR10, -R9.reuse ;  /* 0x0000000a3e3e7c23 */ /* 0x100fe20008010809 */
[----:B------:R-:W-:Y:S01]  /*2c20*/  FMNMX.FTZ R4, R48, R3, !PT ;  /* 0x0000000330047209 */ /* 0x000fe20007810000 */
[----:B------:R-:W2:Y:S01]  /*2c30*/  MUFU.TANH R57, R57 ;  /* 0x0000003900397308 */ /* 0x000ea20000002400 */
[----:B------:R-:W-:Y:S01]  /*2c40*/  ISETP.GT.AND P2, PT, R0, 0x39, PT ;  /* 0x000000390000780c */ /* 0x000fe20003f44270 */
[--C-:B------:R-:W-:Y:S01]  /*2c50*/  FFMA.FTZ R63, R63, UR10, -R9.reuse ;  /* 0x0000000a3f3f7c23 */ /* 0x100fe20008010809 */
[----:B0-----:R-:W-:Y:S01]  /*2c60*/  FSEL R52, R52, -INF , P1 ;  /* 0xff80000034347808 */ /* 0x001fe20000800000 */
[--C-:B------:R-:W-:Y:S01]  /*2c70*/  FFMA.FTZ R66, R66, UR10, -R9.reuse ;  /* 0x0000000a42427c23 */ /* 0x100fe20008010809 */
[----:B------:R-:W-:Y:S01]  /*2c80*/  FMNMX.FTZ R3, R49, R4, !PT ;  /* 0x0000000431037209 */ /* 0x000fe20007810000 */
[--C-:B------:R-:W-:Y:S01]  /*2c90*/  FFMA.FTZ R67, R67, UR10, -R9.reuse ;  /* 0x0000000a43437c23 */ /* 0x100fe20008010809 */
[----:B------:R-:W-:Y:S01]  /*2ca0*/  ISETP.GT.AND P1, PT, R0, 0x40, PT ;  /* 0x000000400000780c */ /* 0x000fe20003f24270 */
[----:B------:R-:W0:Y:S01]  /*2cb0*/  MUFU.TANH R60, R60 ;  /* 0x0000003c003c7308 */ /* 0x000e220000002400 */
[----:B---3--:R-:W-:Y:S01]  /*2cc0*/  FSEL R53, R53, -INF , P2 ;  /* 0xff80000035357808 */ /* 0x008fe20001000000 */
[--C-:B------:R-:W-:Y:S01]  /*2cd0*/  FFMA.FTZ R70, R70, UR10, -R9.reuse ;  /* 0x0000000a46467c23 */ /* 0x100fe20008010809 */
[----:B------:R-:W-:Y:S01]  /*2ce0*/  FMNMX.FTZ R4, R52, R3, !PT ;  /* 0x0000000334047209 */ /* 0x000fe20007810000 */
[----:B------:R-:W-:Y:S01]  /*2cf0*/  FFMA.FTZ R9, R71, UR10, -R9 ;  /* 0x0000000a47097c23 */ /* 0x000fe20008010809 */
        /* <DEDUP_REMOVED lines=31> */
[----:B------:R-:W-:Y:S02]  /*2ef0*/  MUFU.EX2 R30, R30 ;  /* 0x0000001e001e7308 */ /* 0x000fe40000000800 */
[----:B------:R-:W1:Y:S06]  /*2f00*/  SHFL.BFLY PT, R3, R0, 0x2, 0x1f ;  /* 0x0c401f0000037f89 */ /* 0x000e6c00000e0000 */
[----:B------:R-:W2:Y:S01]  /*2f10*/  MUFU.EX2 R31, R31 ;  /* 0x0000001f001f7308 */ /* 0x000ea20000000800 */
[----:B0-----:R-:W-:-:S07]  /*2f20*/  F2FP.BF16.F32.PACK_AB R173, R27, R26 ;  /* 0x0000001a1bad723e */ /* 0x001fce00000010ff */
[----:B------:R-:W-:Y:S08]  /*2f30*/  MUFU.EX2 R34, R34 ;  /* 0x0000002200227308 */ /* 0x000ff00000000800 */
[----:B------:R-:W0:Y:S01]  /*2f40*/  MUFU.EX2 R35, R35 ;  /* 0x0000002300237308 */ /* 0x000e220000000800 */
[----:B--2---:R-:W-:Y:S02]  /*2f50*/  F2FP.BF16.F32.PACK_AB R175, R31, R30 ;  /* 0x0000001e1faf723e */ /* 0x004fe400000010ff */
[----:B-1----:R-:W-:-:S05]  /*2f60*/  FMNMX.FTZ R3, R0, R3, !PT ;  /* 0x0000000300037209 */ /* 0x002fca0007810000 */
[----:B------:R-:W1:Y:S01]  /*2f70*/  SHFL.BFLY PT, R4, R3, 0x1, 0x1f ;  /* 0x0c201f0003047f89 */ /* 0x000e6200000e0000 */
[----:B------:R2:W-:Y:S08]  /*2f80*/  MUFU.EX2 R155, R9 ;  /* 0x00000009009b7308 */ /* 0x0005f00000000800 */
[----:B------:R-:W-:Y:S01]  /*2f90*/  MUFU.EX2 R38, R38 ;  /* 0x0000002600267308 */ /* 0x000fe20000000800 */
[----:B--2---:R-:W-:Y:S01]  /*2fa0*/  FADD.FTZ R9, R26, R27 ;  /* 0x0000001b1a097221 */ /* 0x004fe20000010000 */
[----:B0-----:R-:W-:-:S06]  /*2fb0*/  F2FP.BF16.F32.PACK_AB R169, R35, R34 ;  /* 0x0000002223a9723e */ /* 0x001fcc00000010ff */
[----:B------:R-:W0:Y:S01]  /*2fc0*/  MUFU.EX2 R39, R39 ;  /* 0x0000002700277308 */ /* 0x000e220000000800 */
        /* <DEDUP_REMOVED lines=8> */
[----:B0-----:R-:W-:Y:S01]  /*3050*/  F2FP.BF16.F32.PACK_AB R171, R39, R38 ;  /* 0x0000002627ab723e */ /* 0x001fe200000010ff */
        /* <DEDUP_REMOVED lines=14> */
[----:B------:R-:W0:Y:S01]  /*3140*/  MUFU.EX2 R25, R25 ;  /* 0x0000001900197308 */ /* 0x000e220000000800 */
        /* <DEDUP_REMOVED lines=16> */
[----:B0-----:R-:W-:Y:S01]  /*3250*/  FADD.FTZ R9, R24, R25 ;  /* 0x0000001918097221 */ /* 0x001fe20000010000 */
[----:B------:R-:W-:Y:S01]  /*3260*/  FADD.FTZ R15, R43, R12 ;  /* 0x0000000c2b0f7221 */ /* 0x000fe20000010000 */
[--C-:B------:R-:W-:Y:S01]  /*3270*/  FFMA.FTZ R65, R65, UR10, -R3.reuse ;  /* 0x0000000a41417c23 */ /* 0x100fe20008010803 */
[--C-:B------:R-:W-:Y:S01]  /*3280*/  FFMA.FTZ R68, R68, UR10, -R3.reuse ;  /* 0x0000000a44447c23 */ /* 0x100fe20008010803 */
[----:B------:R-:W-:Y:S01]  /*3290*/  FFMA.FTZ R3, R69, UR10, -R3 ;  /* 0x0000000a45037c23 */ /* 0x000fe20008010803 */
[----:B------:R-:W-:-:S02]  /*32a0*/  F2FP.BF16.F32.PACK_AB R165, R43, R42 ;  /* 0x0000002a2ba5723e */ /* 0x000fc400000010ff */
[----:B------:R-:W0:Y:S01]  /*32b0*/  MUFU.EX2 R32, R32 ;  /* 0x0000002000207308 */ /* 0x000e220000000800 */
[----:B--2---:R-:W-:Y:S01]  /*32c0*/  FADD.FTZ R0, R28, R9 ;  /* 0x000000091c007221 */ /* 0x004fe20000010000 */
[----:B------:R-:W-:Y:S02]  /*32d0*/  IADD3 R9, -R22, 0xb, RZ ;  /* 0x0000000b16097810 */ /* 0x000fe40007ffe1ff */
[----:B------:R-:W-:-:S04]  /*32e0*/  F2FP.BF16.F32.PACK_AB R172, R25, R24 ;  /* 0x0000001819ac723e */ /* 0x000fc800000010ff */
[----:B------:R-:W2:Y:S01]  /*32f0*/  MUFU.EX2 R33, R33 ;  /* 0x0000002100217308 */ /* 0x000ea20000000800 */
[C---:B-1----:R-:W-:Y:S01]  /*3300*/  FADD.FTZ R13, R29.reuse, R0 ;  /* 0x000000001d0d7221 */ /* 0x042fe20000010000 */
[----:B------:R-:W-:Y:S01]  /*3310*/  @!P1 VIADD R0, R6, 0x22840 ;  /* 0x0002284006009836 */ /* 0x000fe20000000000 */
[----:B------:R-:W-:-:S04]  /*3320*/  F2FP.BF16.F32.PACK_AB R174, R29, R28 ;  /* 0x0000001c1dae723e */ /* 0x000fc800000010ff */
[----:B------:R-:W-:Y:S01]  /*3330*/  @!P1 PRMT R0, RZ, 0x654, R0 ;  /* 0x00000654ff009816 */ /* 0x000fe20000000000 */
[----:B------:R-:W1:Y:S01]  /*3340*/  MUFU.EX2 R36, R36 ;  /* 0x0000002400247308 */ /* 0x000e620000000800 */
[----:B0-----:R-:W-:Y:S01]  /*3350*/  FADD.FTZ R10, R32, R13 ;  /* 0x0000000d200a7221 */ /* 0x001fe20000010000 */
[----:B------:R0:W-:Y:S06]  /*3360*/  BAR.ARV R9, 0x100 ;  /* 0x000400090000751d */ /* 0x0001ec0000002000 */
[----:B------:R-:W3:Y:S01]  /*3370*/  MUFU.EX2 R46, R46 ;  /* 0x0000002e002e7308 */ /* 0x000ee20000000800 */
[C---:B--2---:R-:W-:Y:S01]  /*3380*/  FADD.FTZ R13, R33.reuse, R10 ;  /* 0x0000000a210d7221 */ /* 0x044fe20000010000 */
[----:B------:R2:W-:Y:S01]  /*3390*/  @!P1 SYNCS.ARRIVE.TRANS64.RED.A1T0 RZ, [R0+URZ], RZ ;  /* 0x000000ff00ff99a7 */ /* 0x0005e2000810043f */
[----:B------:R-:W-:-:S05]  /*33a0*/  F2FP.BF16.F32.PACK_AB R168, R33, R32 ;  /* 0x0000002021a8723e */ /* 0x000fca00000010ff */
[----:B------:R-:W4:Y:S01]  /*33b0*/  MUFU.EX2 R37, R37 ;  /* 0x0000002500257308 */ /* 0x000f220000000800 */
[----:B-1----:R-:W-:-:S07]  /*33c0*/  FADD.FTZ R10, R36, R13 ;  /* 0x0000000d240a7221 */ /* 0x002fce0000010000 */
[----:B------:R-:W1:Y:S01]  /*33d0*/  MUFU.EX2 R47, R47 ;  /* 0x0000002f002f7308 */ /* 0x000e620000000800 */
[----:B---3--:R-:W-:-:S07]  /*33e0*/  FADD.FTZ R12, R46, R15 ;  /* 0x0000000f2e0c7221 */ /* 0x008fce0000010000 */
[----:B------:R-:W2:Y:S01]  /*33f0*/  MUFU.EX2 R40, R40 ;  /* 0x0000002800287308 */ /* 0x000ea20000000800 */
[C---:B----4-:R-:W-:Y:S01]  /*3400*/  FADD.FTZ R13, R37.reuse, R10 ;  /* 0x0000000a250d7221 */ /* 0x050fe20000010000 */
[----:B------:R-:W-:-:S06]  /*3410*/  F2FP.BF16.F32.PACK_AB R170, R37, R36 ;  /* 0x0000002425aa723e */ /* 0x000fcc00000010ff */
        /* <DEDUP_REMOVED lines=58> */
[----:B---3--:R-:W-:Y:S01]  /*37c0*/  FADD.FTZ R15, R61, R0 ;  /* 0x000000003d0f7221 */ /* 0x008fe20000010000 */
[C---:B------:R-:W-:Y:S01]  /*37d0*/  FADD.FTZ R0, R155.reuse, R10 ;  /* 0x0000000a9b007221 */ /* 0x040fe20000010000 */
[----:B------:R-:W-:Y:S02]  /*37e0*/  F2FP.BF16.F32.PACK_AB R155, R155, R70 ;  /* 0x000000469b9b723e */ /* 0x000fe400000010ff */
[----:B------:R-:W-:-:S03]  /*37f0*/  F2FP.BF16.F32.PACK_AB R158, R61, R60 ;  /* 0x0000003c3d9e723e */ /* 0x000fc600000010ff */
[----:B------:R-:W3:Y:S01]  /*3800*/  MUFU.EX2 R68, R68 ;  /* 0x0000004400447308 */ /* 0x000ee20000000800 */
[----:B-1----:R-:W-:-:S07]  /*3810*/  FADD.FTZ R10, R64, R15 ;  /* 0x0000000f400a7221 */ /* 0x002fce0000010000 */
[----:B------:R-:W1:Y:S01]  /*3820*/  MUFU.EX2 R13, R3 ;  /* 0x00000003000d7308 */ /* 0x000e620000000800 */
[C---:B--2---:R-:W-:Y:S01]  /*3830*/  FADD.FTZ R15, R65.reuse, R10 ;  /* 0x0000000a410f7221 */ /* 0x044fe20000010000 */
[----:B------:R-:W-:-:S03]  /*3840*/  F2FP.BF16.F32.PACK_AB R152, R65, R64 ;  /* 0x000000404198723e */ /* 0x000fc600000010ff */
[----:B---3--:R-:W-:-:S04]  /*3850*/  FADD.FTZ R10, R68, R15 ;  /* 0x0000000f440a7221 */ /* 0x008fc80000010000 */
[C---:B-1----:R-:W-:Y:S01]  /*3860*/  FADD.FTZ R3, R13.reuse, R10 ;  /* 0x0000000a0d037221 */ /* 0x042fe20000010000 */
[----:B------:R-:W-:Y:S01]  /*3870*/  F2FP.BF16.F32.PACK_AB R154, R13, R68 ;  /* 0x000000440d9a723e */ /* 0x000fe200000010ff */
[----:B0-----:R-:W-:Y:S06]  /*3880*/  @!P0 BRA `(.L_x_10770) ;  /* 0x0000000000048947 */ /* 0x001fec0003800000 */
[----:B------:R-:W-:Y:S01]  /*3890*/  BPT.TRAP 0x1 ;  /* 0x000000040000795c */ /* 0x000fe20000300000 */
.L_x_10770:
[----:B------:R0:W1:Y:S01]  /*38a0*/  SYNCS.PHASECHK.TRANS64.TRYWAIT P2, [R6+URZ+0x22850], R11 ;  /* 0x0228500b060075a7 */ /* 0x000062000804017f */
[----:B------:R-:W-:Y:S05]  /*38b0*/  @!P0 BRA `(.L_x_10771) ;  /* 0x0000000000048947 */ /* 0x000fea0003800000 */
[----:B------:R-:W-:Y:S01]  /*38c0*/  BPT.TRAP 0x1 ;  /* 0x000000040000795c */ /* 0x000fe20000300000 */
.L_x_10771:
[----:B-1----:R-:W-:Y:S05]  /*38d0*/  @P2 BRA `(.L_x_10772) ;  /* 0x0000000000082947 */ /* 0x002fea0003800000 */
[----:B------:R-:W1:Y:S02]  /*38e0*/  SYNCS.PHASECHK.TRANS64.TRYWAIT P2, [R6+URZ+0x22850], R11 ;  /* 0x0228500b060075a7 */ /* 0x000e64000804017f */
[----:B-1----:R-:W-:Y:S05]  /*38f0*/  @!P2 BRA `(.L_x_10773) ;  /* 0x000000d000a8a947 */ /* 0x002fea0003800000 */
.L_x_10772:
[----:B------:R-:W-:Y:S01]  /*3900*/  R2UR UR6, R7 ;  /* 0x00000000070672ca */ /* 0x000fe200000e0000 */
[----:B------:R2:W-:Y:S01]  /*3910*/  BAR.SYNC.DEFER_BLOCKING R8, 0x100 ;  /* 0x000400080000751d */ /* 0x0005e20000010000 */
[----:B------:R-:W-:Y:S01]  /*3920*/  UIADD3 UR23, UR50, -0x2, URZ ;  /* 0xfffffffe32177890 */ /* 0x000fe2000fffe03f */
[----:B01----:R-:W-:-:S04]  /*3930*/  @!P1 VIADD R6, R6, 0x22860 ;  /* 0x0002286006069836 */ /* 0x003fc80000000000 */
[----:B------:R-:W-:Y:S01]  /*3940*/  UMOV UR7, 0x40000040 ;  /* 0x4000004000077882 */ /* 0x000fe20000000000 */
[----:B------:R-:W-:-:S05]  /*3950*/  @!P1 PRMT R6, RZ, 0x654, R6 ;  /* 0x00000654ff069816 */ /* 0x000fca0000000006 */
        /* <DEDUP_REMOVED lines=49> */
[----:B--2---:R-:W-:Y:S05]  /*3c70*/  @!P2 BRA `(.L_x_10774) ;  /* 0x00000028007ca947 */ /* 0x004fea0003800000 */
[----:B------:R-:W-:Y:S01]  /*3c80*/  IMAD.MOV.U32 R8, RZ, RZ, R5 ;  /* 0x000000ffff087224 */ /* 0x000fe200078e0005 */
[----:B------:R-:W-:Y:S01]  /*3c90*/  ULDC UR25, c[0x0][0x9d8] ;  /* 0x0002760000197ab9 */ /* 0x000fe20000000800 */
[----:B------:R-:W-:Y:S01]  /*3ca0*/  IMAD.MOV.U32 R7, RZ, RZ, R4 ;  /* 0x000000ffff077224 */ /* 0x000fe200078e0004 */
[----:B------:R-:W-:-:S06]  /*3cb0*/  ULDC UR24, c[0x0][0x988] ;  /* 0x0002620000187ab9 */ /* 0x000fcc0000000800 */
.L_x_10783:
[----:B------:R-:W-:-:S04]  /*3cc0*/  UIADD3 UR37, UR37, 0x1, URZ ;  /* 0x0000000125257890 */ /* 0x000fc8000fffe03f */
[----:B------:R-:W-:-:S04]  /*3cd0*/  UISETP.NE.AND UP0, UPT, UR37, 0x2, UPT ;  /* 0x000000022500788c */ /* 0x000fc8000bf05270 */
[----:B------:R-:W-:Y:S02]  /*3ce0*/  USEL UR6, URZ, 0x1, UP0 ;  /* 0x000000013f067887 */ /* 0x000fe40008000000 */
[----:B------:R-:W-:Y:S02]  /*3cf0*/  USEL UR37, UR37, URZ, UP0 ;  /* 0x0000003f25257287 */ /* 0x000fe40008000000 */
[----:B------:R-:W-:Y:S01]  /*3d00*/  ULOP3.LUT UR40, UR40, UR6, URZ, 0x3c, !UPT ;  /* 0x0000000628287292 */ /* 0x000fe2000f8e3c3f */
[----:B0-----:R-:W-:Y:S11]  /*3d10*/  @!P0 BRA `(.L_x_10775) ;  /* 0x0000000000048947 */ /* 0x001ff60003800000 */
[----:B------:R-:W-:Y:S01]  /*3d20*/  BPT.TRAP 0x1 ;  /* 0x000000040000795c */ /* 0x000fe20000300000 */
.L_x_10775:
        /* <DEDUP_REMOVED lines=9> */
.L_x_10776:
[----:B-1----:R-:W-:Y:S05]  /*3dc0*/  @P2 BRA `(.L_x_10777) ;  /* 0x0000000000082947 */ /* 0x002fea0003800000 */
[----:B------:R-:W1:Y:S02]  /*3dd0*/  SYNCS.PHASECHK.TRANS64.TRYWAIT P2, [UR26+0x22830], R6 ;  /* 0x02283006ff0075a7 */ /* 0x000e64000804015a */
[----:B-1----:R-:W-:Y:S05]  /*3de0*/  @!P2 BRA `(.L_x_10778) ;  /* 0x000000cc0080a947 */ /* 0x002fea0003800000 */
.L_x_10777:
[----:B------:R-:W-:Y:S01]  /*3df0*/  UIMAD UR18, UR37, 0x300, UR20 ;  /* 0x00000300251278a4 */ /* 0x000fe2000f8e0214 */
[----:B------:R-:W-:Y:S01]  /*3e00*/  WARPGROUP.ARRIVE ;  /* 0x00000000000079c5 */ /* 0x000fe20000000000 */
[----:B------:R-:W-:Y:S01]  /*3e10*/  UMOV UR19, 0x40000040 ;  /* 0x4000004000137882 */ /* 0x000fe20000000000 */
[----:B------:R-:W-:Y:S01]  /*3e20*/  UMOV UR7, 0x40000040 ;  /* 0x4000004000077882 */ /* 0x000fe20000000000 */
[----:B------:R-:W-:Y:S01]  /*3e30*/  UIADD3 UR6, UR18, 0x2, URZ ;  /* 0x0000000212067890 */ /* 0x000fe2000fffe03f */
[----:B------:R-:W-:Y:S01]  /*3e40*/  MOV R13, 0xfffffffe ;  /* 0xfffffffe000d7802 */ /* 0x000fe20000000f00 */
        /* <DEDUP_REMOVED lines=8> */
[----:B------:R-:W-:-:S04]  /*3ed0*/  USHF.L.U32 UR6, UR49, 0x7, URZ ;  /* 0x0000000731067899 */ /* 0x000fc8000800063f */
[----:B------:R-:W-:-:S04]  /*3ee0*/  UIMAD UR6, UR23, -0x60, UR6 ;  /* 0xffffffa0170678a4 */ /* 0x000fc8000f8e0206 */
[----:B------:R-:W-:-:S04]  /*3ef0*/  UIADD3 UR6, UR6, 0x1, UR41 ;  /* 0x0000000106067890 */ /* 0x000fc8000fffe029 */
[----:B------:R-:W-:Y:S01]  /*3f00*/  UIADD3 UR6, UR6, -UR44, URZ ;  /* 0x8000002c06067290 */ /* 0x000fe2000fffe03f */
        /* <DEDUP_REMOVED lines=15> */
[----:B------:R-:W-:-:S02]  /*4000*/  IMAD R170, R18, R13, UR6 ;  /* 0x0000000612aa7e24 */ /* 0x000fc4000f8e020d */
[----:B------:R-:W-:Y:S01]  /*4010*/  FMUL.FTZ R10, R157, UR25 ;  /* 0x000000199d0a7c20 */ /* 0x000fe20008410000 */
[----:B------:R-:W-:Y:S01]  /*4020*/  FMUL.FTZ R205, R160, UR25 ;  /* 0x00000019a0cd7c20 */ /* 0x000fe20008410000 */
[----:B------:R-:W-:Y:S01]  /*4030*/  FMUL.FTZ R11, R161, UR25 ;  /* 0x00000019a10b7c20 */ /* 0x000fe20008410000 */
[----:B------:R-:W-:Y:S02]  /*4040*/  IMAD.IADD R170, R19, 0x1, R170 ;  /* 0x0000000113aa7824 */ /* 0x000fe400078e02aa */
[----:B------:R-:W-:Y:S01]  /*4050*/  FMUL.FTZ R161, R163, UR25 ;  /* 0x00000019a3a17c20 */ /* 0x000fe20008410000 */
[----:B------:R-:W-:Y:S01]  /*4060*/  FMUL.FTZ R163, R167, UR25 ;  /* 0x00000019a7a37c20 */ /* 0x000fe20008410000 */
[----:B------:R-:W2:Y:S01]  /*4070*/  MUFU.TANH R5, R5 ;  /* 0x0000000500057308 */ /* 0x000ea20000002400 */
[----:B------:R-:W-:Y:S01]  /*4080*/  FMUL.FTZ R15, R154, UR25 ;  /* 0x000000199a0f7c20 */ /* 0x000fe20008410000 */
[C---:B------:R-:W-:Y:S01]  /*4090*/  ISETP.GT.AND P2, PT, R170.reuse, RZ, PT ;  /* 0x000000ffaa00720c */ /* 0x040fe20003f44270 */
[----:B------:R-:W-:Y:S01]  /*40a0*/  FMUL.FTZ R167, R171, UR25 ;  /* 0x00000019aba77c20 */ /* 0x000fe20008410000 */
[----:B------:R-:W-:Y:S01]  /*40b0*/  ISETP.GT.AND P3, PT, R170, 0x1, PT ;  /* 0x00000001aa00780c */ /* 0x000fe20003f64270 */
        /* <DEDUP_REMOVED lines=32> */
[----:B------:R-:W-:Y:S08]  /*42c0*/  MUFU.TANH R12, R12 ;  /* 0x0000000c000c7308 */ /* 0x000ff00000002400 */
[----:B------:R3:W-:Y:S08]  /*42d0*/  MUFU.TANH R152, R173 ;  /* 0x000000ad00987308 */ /* 0x0007f00000002400 */
[----:B------:R-:W4:Y:S01]  /*42e0*/  MUFU.TANH R165, R165 ;  /* 0x000000a500a57308 */ /* 0x000f220000002400 */
[----:B---3--:R-:W-:-:S02]  /*42f0*/  FSEL R173, R9, -INF , P2 ;  /* 0xff80000009ad7808 */ /* 0x008fc40001000000 */
[C---:B------:R-:W-:Y:S02]  /*4300*/  ISETP.GT.AND P2, PT, R170.reuse, 0x10, PT ;  /* 0x00000010aa00780c */ /* 0x040fe40003f44270 */
[----:B------:R-:W-:Y:S02]  /*4310*/  FMNMX.FTZ R154, R173, R154, !PT ;  /* 0x0000009aad9a7209 */ /* 0x000fe40007810000 */
[----:B-1----:R-:W-:Y:S01]  /*4320*/  FSEL R205, R205, -INF , P2 ;  /* 0xff800000cdcd7808 */ /* 0x002fe20001000000 */
[----:B------:R1:W-:Y:S01]  /*4330*/  MUFU.TANH R13, R177 ;  /* 0x000000b1000d7308 */ /* 0x0003e20000002400 */
[----:B------:R-:W-:-:S07]  /*4340*/  ISETP.GT.AND P2, PT, R170, 0x18, PT ;  /* 0x00000018aa00780c */ /* 0x000fce0003f44270 */
[----:B------:R3:W5:Y:S01]  /*4350*/  MUFU.TANH R160, R168 ;  /* 0x000000a800a07308 */ /* 0x0007620000002400 */
[----:B-1----:R-:W-:Y:S02]  /*4360*/  FSEL R177, R10, -INF , P3 ;  /* 0xff8000000ab17808 */ /* 0x002fe40001800000 */
[----:B------:R-:W-:Y:S02]  /*4370*/  ISETP.GT.AND P3, PT, R170, 0x11, PT ;  /* 0x00000011aa00780c */ /* 0x000fe40003f64270 */
[----:B------:R-:W-:Y:S02]  /*4380*/  FMNMX.FTZ R154, R177, R154, !PT ;  /* 0x0000009ab19a7209 */ /* 0x000fe40007810000 */
[----:B--2---:R-:W-:Y:S01]  /*4390*/  FSEL R181, R11, -INF , P3 ;  /* 0xff8000000bb57808 */ /* 0x004fe20001800000 */
[----:B------:R1:W2:Y:S01]  /*43a0*/  MUFU.TANH R153, R169 ;  /* 0x000000a900997308 */ /* 0x0002a20000002400 */
[----:B------:R-:W-:Y:S01]  /*43b0*/  FMNMX.FTZ R154, R205, R154, !PT ;  /* 0x0000009acd9a7209 */ /* 0x000fe20007810000 */
[----:B---3--:R-:W-:Y:S01]  /*43c0*/  FMUL.FTZ R168, R174, UR25 ;  /* 0x00000019aea87c20 */ /* 0x008fe20008410000 */
[----:B------:R-:W-:-:S02]  /*43d0*/  ISETP.GT.AND P3, PT, R170, 0x19, PT ;  /* 0x00000019aa00780c */ /* 0x000fc40003f64270 */
[----:B------:R-:W-:Y:S02]  /*43e0*/  FMNMX.FTZ R154, R181, R154, !PT ;  /* 0x0000009ab59a7209 */ /* 0x000fe40007810000 */
[----:B----4-:R-:W-:Y:S01]  /*43f0*/  FSEL R165, R165, -INF , P3 ;  /* 0xff800000a5a57808 */ /* 0x010fe20001800000 */
[----:B------:R-:W3:Y:S01]  /*4400*/  MUFU.TANH R155, R172 ;  /* 0x000000ac009b7308 */ /* 0x000ee20000002400 */
[----:B-1----:R-:W-:Y:S02]  /*4410*/  FSEL R169, R12, -INF , P2 ;  /* 0xff8000000ca97808 */ /* 0x002fe40001000000 */
[C---:B------:R-:W-:Y:S02]  /*4420*/  ISETP.GT.AND P2, PT, R170.reuse, 0x20, PT ;  /* 0x00000020aa00780c */ /* 0x040fe40003f44270 */
[----:B------:R-:W-:Y:S02]  /*4430*/  FMNMX.FTZ R154, R169, R154, !PT ;  /* 0x0000009aa99a7209 */ /* 0x000fe40007810000 */
[----:B------:R-:W-:Y:S01]  /*4440*/  ISETP.GT.AND P3, PT, R170, 0x21, PT ;  /* 0x00000021aa00780c */ /* 0x000fe20003f64270 */
[----:B------:R1:W4:Y:S01]  /*4450*/  MUFU.TANH R20, R176 ;  /* 0x000000b000147308 */ /* 0x0003220000002400 */
[----:B-----5:R-:W-:-:S02]  /*4460*/  FSEL R160, R160, -INF , P2 ;  /* 0xff800000a0a07808 */ /* 0x020fc40001000000 */
[----:B------:R-:W-:Y:S02]  /*4470*/  FMNMX.FTZ R5, R165, R154, !PT ;  /* 0x0000009aa5057209 */ /* 0x000fe40007810000 */
[----:B------:R-:W-:Y:S02]  /*4480*/  ISETP.GT.AND P2, PT, R170, 0x28, PT ;  /* 0x00000028aa00780c */ /* 0x000fe40003f44270 */
[----:B--2---:R-:W-:Y:S01]  /*4490*/  FSEL R153, R153, -INF , P3 ;  /* 0xff80000099997808 */ /* 0x004fe20001800000 */
[----:B------:R-:W2:Y:S01]  /*44a0*/  MUFU.TANH R180, R180 ;  /* 0x000000b400b47308 */ /* 0x000ea20000002400 */
[----:B------:R-:W-:Y:S01]  /*44b0*/  FMNMX.FTZ R10, R160, R5, !PT ;  /* 0x00000005a00a7209 */ /* 0x000fe20007810000 */
[----:B-1----:R-:W-:Y:S01]  /*44c0*/  FMUL.FTZ R176, R178, UR25 ;  /* 0x00000019b2b07c20 */ /* 0x002fe20008410000 */
[C---:B------:R-:W-:Y:S01]  /*44d0*/  ISETP.GT.AND P3, PT, R170.reuse, 0x29, PT ;  /* 0x00000029aa00780c */ /* 0x040fe20003f64270 */
[----:B------:R-:W-:Y:S01]  /*44e0*/  FMUL.FTZ R178, R179, UR25 ;  /* 0x00000019b3b27c20 */ /* 0x000fe20008410000 */
[----:B---3--:R-:W-:Y:S01]  /*44f0*/  FSEL R155, R155, -INF , P2 ;  /* 0xff8000009b9b7808 */ /* 0x008fe20001000000 */
[----:B------:R-:W-:Y:S01]  /*4500*/  FMUL.FTZ R179, R183, UR25 ;  /* 0x00000019b7b37c20 */ /* 0x000fe20008410000 */
[----:B------:R-:W-:Y:S01]  /*4510*/  FMNMX.FTZ R10, R153, R10, !PT ;  /* 0x0000000a990a7209 */ /* 0x000fe20007810000 */
[----:B------:R-:W1:Y:S01]  /*4520*/  MUFU.TANH R4, R4 ;  /* 0x0000000400047308 */ /* 0x000e620000002400 */
[----:B------:R-:W-:Y:S01]  /*4530*/  ISETP.GT.AND P2, PT, R170, 0x30, PT ;  /* 0x00000030aa00780c */ /* 0x000fe20003f44270 */
[----:B------:R-:W-:Y:S01]  /*4540*/  FMUL.FTZ R183, R187, UR25 ;  /* 0x00000019bbb77c20 */ /* 0x000fe20008410000 */
[----:B------:R-:W-:Y:S01]  /*4550*/  FSEL R152, R152, -INF , P3 ;  /* 0xff80000098987808 */ /* 0x000fe20001800000 */
[----:B------:R-:W-:Y:S01]  /*4560*/  FMUL.FTZ R187, R195, UR25 ;  /* 0x00000019c3bb7c20 */ /* 0x000fe20008410000 */
[----:B------:R-:W-:-:S02]  /*4570*/  FMNMX.FTZ R5, R155, R10, !PT ;  /* 0x0000000a9b057209 */ /* 0x000fc40007810000 */
[----:B------:R-:W-:Y:S01]  /*4580*/  ISETP.GT.AND P3, PT, R170, 0x31, PT ;  /* 0x00000031aa00780c */ /* 0x000fe20003f64270 */
[----:B------:R-:W3:Y:S01]  /*4590*/  MUFU.TANH R184, R184 ;  /* 0x000000b800b87308 */ /* 0x000ee20000002400 */
[----:B----4-:R-:W-:Y:S02]  /*45a0*/  FSEL R20, R20, -INF , P2 ;  /* 0xff80000014147808 */ /* 0x010fe40001000000 */
[----:B------:R-:W-:Y:S02]  /*45b0*/  FMNMX.FTZ R5, R152, R5, !PT ;  /* 0x0000000598057209 */ /* 0x000fe40007810000 */
[----:B------:R-:W-:Y:S02]  /*45c0*/  ISETP.GT.AND P2, PT, R170, 0x38, PT ;  /* 0x00000038aa00780c */ /* 0x000fe40003f44270 */
[----:B------:R-:W-:Y:S01]  /*45d0*/  FSEL R12, R13, -INF , P3 ;  /* 0xff8000000d0c7808 */ /* 0x000fe20001800000 */
[----:B------:R-:W4:Y:S01]  /*45e0*/  MUFU.TANH R9, R185 ;  /* 0x000000b900097308 */ /* 0x000f220000002400 */
[----:B------:R-:W-:-:S02]  /*45f0*/  FMNMX.FTZ R5, R20, R5, !PT ;  /* 0x0000000514057209 */ /* 0x000fc40007810000 */
[----:B------:R-:W-:Y:S02]  /*4600*/  ISETP.GT.AND P3, PT, R170, 0x39, PT ;  /* 0x00000039aa00780c */ /* 0x000fe40003f64270 */
[----:B--2---:R-:W-:Y:S01]  /*4610*/  FSEL R10, R180, -INF , P2 ;  /* 0xff800000b40a7808 */ /* 0x004fe20001000000 */
[----:B------:R-:W-:Y:S01]  /*4620*/  FMUL.FTZ R180, R182, UR25 ;  /* 0x00000019b6b47c20 */ /* 0x000fe20008410000 */
[----:B------:R-:W-:Y:S01]  /*4630*/  FMNMX.FTZ R11, R12, R5, !PT ;  /* 0x000000050c0b7209 */ /* 0x000fe20007810000 */
[----:B------:R-:W2:Y:S01]  /*4640*/  MUFU.TANH R188, R188 ;  /* 0x000000bc00bc7308 */ /* 0x000ea20000002400 */
[----:B-1----:R-:W-:Y:S01]  /*4650*/  FSEL R5, R4, -INF , P3 ;  /* 0xff80000004057808 */ /* 0x002fe20001800000 */
[----:B------:R-:W-:Y:S01]  /*4660*/  FMUL.FTZ R182, R186, UR25 ;  /* 0x00000019bab67c20 */ /* 0x000fe20008410000 */
[----:B------:R-:W-:Y:S01]  /*4670*/  ISETP.GT.AND P2, PT, R170, 0x40, PT ;  /* 0x00000040aa00780c */ /* 0x000fe20003f44270 */
[----:B------:R-:W-:Y:S01]  /*4680*/  FMUL.FTZ R186, R194, UR25 ;  /* 0x00000019c2ba7c20 */ /* 0x000fe20008410000 */
[----:B------:R-:W-:-:S02]  /*4690*/  FMNMX.FTZ R4, R10, R11, !PT ;  /* 0x0000000b0a047209 */ /* 0x000fc40007810000 */
[----:B------:R-:W-:Y:S01]  /*46a0*/  ISETP.GT.AND P3, PT, R170, 0x41, PT ;  /* 0x00000041aa00780c */ /* 0x000fe20003f64270 */
[----:B------:R1:W5:Y:S01]  /*46b0*/  MUFU.TANH R21, R189 ;  /* 0x000000bd00157308 */ /* 0x0003620000002400 */
[----:B---3--:R-:W-:Y:S01]  /*46c0*/  FSEL R11, R184, -INF , P2 ;  /* 0xff800000b80b7808 */ /* 0x008fe20001000000 */
[----:B------:R-:W-:Y:S01]  /*46d0*/  FMUL.FTZ R184, R191, UR25 ;  /* 0x00000019bfb87c20 */ /* 0x000fe20008410000 */
[----:B------:R-:W-:Y:S02]  /*46e0*/  FMNMX.FTZ R4, R5, R4, !PT ;  /* 0x0000000405047209 */ /* 0x000fe40007810000 */
[C---:B------:R-:W-:Y:S02]  /*46f0*/  ISETP.GT.AND P2, PT, R170.reuse, 0x48, PT ;  /* 0x00000048aa00780c */ /* 0x040fe40003f44270 */
[----:B----4-:R-:W-:Y:S01]  /*4700*/  FSEL R9, R9, -INF , P3 ;  /* 0xff80000009097808 */ /* 0x010fe20001800000 */
[----:B------:R-:W3:Y:S01]  /*4710*/  MUFU.TANH R154, R192 ;  /* 0x000000c0009a7308 */ /* 0x000ee20000002400 */
[----:B------:R-:W-:Y:S01]  /*4720*/  FMNMX.FTZ R4, R11, R4, !PT ;  /* 0x000000040b047209 */ /* 0x000fe20007810000 */
[C---:B-1----:R-:W-:Y:S01]  /*4730*/  VIADD R189, R170.reuse, 0x8 ;  /* 0x00000008aabd7836 */ /* 0x042fe20000000000 */
[----:B------:R-:W-:-:S02]  /*4740*/  ISETP.GT.AND P3, PT, R170, 0x49, PT ;  /* 0x00000049aa00780c */ /* 0x000fc40003f64270 */
[----:B--2---:R-:W-:Y:S01]  /*4750*/  FSEL R13, R188, -INF , P2 ;  /* 0xff800000bc0d7808 */ /* 0x004fe20001000000 */
[----:B------:R-:W-:Y:S01]  /*4760*/  FMUL.FTZ R188, R198, UR25 ;  /* 0x00000019c6bc7c20 */ /* 0x000fe20008410000 */
[----:B------:R-:W-:Y:S01]  /*4770*/  FMNMX.FTZ R4, R9, R4, !PT ;  /* 0x0000000409047209 */ /* 0x000fe20007810000 */
[----:B------:R-:W1:Y:S01]  /*4780*/  MUFU.TANH R159, R193 ;  /* 0x000000c1009f7308 */ /* 0x000e620000002400 */
[C---:B------:R-:W-:Y:S02]  /*4790*/  ISETP.GT.AND P2, PT, R170.reuse, 0x50, PT ;  /* 0x00000050aa00780c */ /* 0x040fe40003f44270 */
[----:B-----5:R-:W-:Y:S02]  /*47a0*/  FSEL R21, R21, -INF , P3 ;  /* 0xff80000015157808 */ /* 0x020fe40001800000 */
[----:B------:R-:W-:Y:S02]  /*47b0*/  FMNMX.FTZ R4, R13, R4, !PT ;  /* 0x000000040d047209 */ /* 0x000fe40007810000 */
[----:B------:R-:W-:Y:S01]  /*47c0*/  ISETP.GT.AND P3, PT, R170, 0x51, PT ;  /* 0x00000051aa00780c */ /* 0x000fe20003f64270 */
[----:B------:R-:W2:Y:S01]  /*47d0*/  MUFU.TANH R156, R196 ;  /* 0x000000c4009c7308 */ /* 0x000ea20000002400 */
[----:B---3--:R-:W-:-:S02]  /*47e0*/  FSEL R154, R154, -INF , P2 ;  /* 0xff8000009a9a7808 */ /* 0x008fc40001000000 */
[----:B------:R-:W-:Y:S02]  /*47f0*/  FMNMX.FTZ R185, R21, R4, !PT ;  /* 0x0000000415b97209 */ /* 0x000fe40007810000 */
[----:B------:R-:W-:Y:S02]  /*4800*/  ISETP.GT.AND P2, PT, R170, 0x58, PT ;  /* 0x00000058aa00780c */ /* 0x000fe40003f44270 */
[----:B------:R-:W-:Y:S01]  /*4810*/  FMNMX.FTZ R4, R154, R185, !PT ;  /* 0x000000b99a047209 */ /* 0x000fe20007810000 */
[----:B------:R-:W3:Y:S01]  /*4820*/  MUFU.TANH R157, R197 ;  /* 0x000000c5009d7308 */ /* 0x000ee20000002400 */
[----:B-1----:R-:W-:Y:S02]  /*4830*/  FSEL R159, R159, -INF , P3 ;  /* 0xff8000009f9f7808 */ /* 0x002fe40001800000 */
[----:B------:R-:W-:Y:S02]  /*4840*/  ISETP.GT.AND P3, PT, R170, 0x59, PT ;  /* 0x00000059aa00780c */ /* 0x000fe40003f64270 */
[----:B------:R-:W-:-:S02]  /*4850*/  FMNMX.FTZ R185, R159, R4, !PT ;  /* 0x000000049fb97209 */ /* 0x000fc40007810000 */
[C---:B------:R-:W-:Y:S01]  /*4860*/  ISETP.GT.AND P4, PT, R189.reuse, 0x8, PT ;  /* 0x00000008bd00780c */ /* 0x040fe20003f84270 */
[----:B------:R-:W1:Y:S01]  /*4870*/  MUFU.TANH R15, R15 ;  /* 0x0000000f000f7308 */ /* 0x000e620000002400 */
[----:B--2---:R-:W-:Y:S02]  /*4880*/  FSEL R156, R156, -INF , P2 ;  /* 0xff8000009c9c7808 */ /* 0x004fe40001000000 */
[C---:B------:R-:W-:Y:S02]  /*4890*/  ISETP.GT.AND P2, PT, R189.reuse, RZ, PT ;  /* 0x000000ffbd00720c */ /* 0x040fe40003f44270 */
[----:B------:R-:W-:Y:S02]  /*48a0*/  FMNMX.FTZ R4, R156, R185, !PT ;  /* 0x000000b99c047209 */ /* 0x000fe40007810000 */
[----:B------:R-:W-:Y:S01]  /*48b0*/  ISETP.GT.AND P5, PT, R189, 0x9, PT ;  /* 0x00000009bd00780c */ /* 0x000fe20003fa4270 */
[----:B------:R-:W2:Y:S01]  /*48c0*/  MUFU.TANH R14, R14 ;  /* 0x0000000e000e7308 */ /* 0x000ea20000002400 */
[----:B---3--:R-:W-:-:S02]  /*48d0*/  FSEL R157, R157, -INF , P3 ;  /* 0xff8000009d9d7808 */ /* 0x008fc40001800000 */
[----:B------:R-:W-:Y:S02]  /*48e0*/  ISETP.GT.AND P3, PT, R189, 0x1, PT ;  /* 0x00000001bd00780c */ /* 0x000fe40003f64270 */
[----:B------:R-:W-:-:S03]  /*48f0*/  FMNMX.FTZ R4, R157, R4, !PT ;  /* 0x000000049d047209 */ /* 0x000fc60007810000 */
[----:B------:R-:W3:Y:S01]  /*4900*/  MUFU.TANH R203, R203 ;  /* 0x000000cb00cb7308 */ /* 0x000ee20000002400 */
[----:B-1----:R-:W-:Y:S01]  /*4910*/  FSEL R15, R15, -INF , P2 ;  /* 0xff8000000f0f7808 */ /* 0x002fe20001000000 */
[----:B------:R-:W1:Y:S03]  /*4920*/  SHFL.BFLY PT, R185, R4, 0x2, 0x1f ;  /* 0x0c401f0004b97f89 */ /* 0x000e6600000e0000 */
[----:B------:R-:W-:-:S03]  /*4930*/  FMNMX.FTZ R191, R15, R8, !PT ;  /* 0x000000080fbf7209 */ /* 0x000fc60007810000 */
[----:B------:R-:W4:Y:S01]  /*4940*/  MUFU.TANH R158, R158 ;  /* 0x0000009e009e7308 */ /* 0x000f220000002400 */
[----:B--2---:R-:W-:Y:S02]  /*4950*/  FSEL R14, R14, -INF , P3 ;  /* 0xff8000000e0e7808 */ /* 0x004fe40001800000 */
[----:B------:R-:W-:-:S05]  /*4960*/  ISETP.GT.AND P3, PT, R189, 0x10, PT ;  /* 0x00000010bd00780c */ /* 0x000fca0003f64270 */
[----:B------:R-:W2:Y:S01]  /*4970*/  MUFU.TANH R162, R162 ;  /* 0x000000a200a27308 */ /* 0x000ea20000002400 */
[----:B---3--:R-:W-:Y:S02]  /*4980*/  FSEL R203, R203, -INF , P4 ;  /* 0xff800000cbcb7808 */ /* 0x008fe40002000000 */
[----:B------:R-:W-:-:S05]  /*4990*/  ISETP.GT.AND P4, PT, R189, 0x11, PT ;  /* 0x00000011bd00780c */ /* 0x000fca0003f84270 */
[----:B------:R-:W3:Y:S01]  /*49a0*/  MUFU.TANH R161, R161 ;  /* 0x000000a100a17308 */ /* 0x000ee20000002400 */
[----:B----4-:R-:W-:Y:S02]  /*49b0*/  FSEL R158, R158, -INF , P5 ;  /* 0xff8000009e9e7808 */ /* 0x010fe40002800000 */
[----:B-1----:R-:W-:Y:S01]  /*49c0*/  FMNMX.FTZ R172, R4, R185, !PT ;  /* 0x000000b904ac7209 */ /* 0x002fe20007810000 */
[----:B------:R-:W-:Y:S01]  /*49d0*/  FMUL.FTZ R185, R190, UR25 ;  /* 0x00000019beb97c20 */ /* 0x000fe20008410000 */
[----:B------:R-:W-:-:S03]  /*49e0*/  FMUL.FTZ R190, R199, UR25 ;  /* 0x00000019c7be7c20 */ /* 0x000fc60008410000 */
[----:B------:R-:W1:Y:S01]  /*49f0*/  SHFL.BFLY PT, R193, R172, 0x1, 0x1f ;  /* 0x0c201f00acc17f89 */ /* 0x000e6200000e0000 */
[----:B------:R-:W4:Y:S01]  /*4a00*/  MUFU.TANH R164, R164 ;  /* 0x000000a400a47308 */ /* 0x000f220000002400 */
[----:B--2---:R-:W-:Y:S02]  /*4a10*/  FSEL R162, R162, -INF , P3 ;  /* 0xff800000a2a27808 */ /* 0x004fe40001800000 */
[----:B------:R-:W-:-:S05]  /*4a20*/  ISETP.GT.AND P3, PT, R189, 0x18, PT ;  /* 0x00000018bd00780c */ /* 0x000fca0003f64270 */
[----:B------:R-:W-:Y:S01]  /*4a30*/  MUFU.TANH R163, R163 ;  /* 0x000000a300a37308 */ /* 0x000fe20000002400 */
[----:B---3--:R-:W-:Y:S02]  /*4a40*/  FSEL R161, R161, -INF , P4 ;  /* 0xff800000a1a17808 */ /* 0x008fe40002000000 */
[----:B------:R-:W-:-:S05]  /*4a50*/  ISETP.GT.AND P4, PT, R189, 0x19, PT ;  /* 0x00000019bd00780c */ /* 0x000fca0003f84270 */
[----:B------:R-:W2:Y:S01]  /*4a60*/  MUFU.TANH R166, R166 ;  /* 0x000000a600a67308 */ /* 0x000ea20000002400 */
[----:B----4-:R-:W-:Y:S02]  /*4a70*/  FSEL R164, R164, -INF , P3 ;  /* 0xff800000a4a47808 */ /* 0x010fe40001800000 */
[----:B------:R-:W-:Y:S02]  /*4a80*/  ISETP.GT.AND P3, PT, R189, 0x20, PT ;  /* 0x00000020bd00780c */ /* 0x000fe40003f64270 */
[----:B-1----:R-:W-:-:S03]  /*4a90*/  FMNMX.FTZ R4, R172, R193, !PT ;  /* 0x000000c1ac047209 */ /* 0x002fc60007810000 */
[----:B------:R-:W1:Y:S01]  /*4aa0*/  MUFU.TANH R167, R167 ;  /* 0x000000a700a77308 */ /* 0x000e620000002400 */
[----:B------:R-:W-:Y:S02]  /*4ab0*/  FMNMX.FTZ R172, R14, R191, !PT ;  /* 0x000000bf0eac7209 */ /* 0x000fe40007810000 */
[C---:B------:R-:W-:Y:S01]  /*4ac0*/  FSETP.NEU.FTZ.AND P2, PT, R4.reuse, -INF , PT ;  /* 0xff8000000400780b */ /* 0x040fe20003f5d000 */
[----:B------:R-:W-:Y:S01]  /*4ad0*/  FMUL.FTZ R170, R4, UR10 ;  /* 0x0000000a04aa7c20 */ /* 0x000fe20008410000 */
[----:B------:R-:W-:-:S03]  /*4ae0*/  FMNMX.FTZ R191, R203, R172, !PT ;  /* 0x000000accbbf7209 */ /* 0x000fc60007810000 */
[----:B------:R-:W3:Y:S01]  /*4af0*/  MUFU.TANH R168, R168 ;  /* 0x000000a800a87308 */ /* 0x000ee20000002400 */
[----:B------:R-:W-:Y:S02]  /*4b00*/  FMNMX.FTZ R191, R158, R191, !PT ;  /* 0x000000bf9ebf7209 */ /* 0x000fe40007810000 */
[----:B------:R-:W-:Y:S02]  /*4b10*/  FSEL R170, R170, RZ, P2 ;  /* 0x000000ffaaaa7208 */ /* 0x000fe40001000000 */
[----:B------:R-:W-:Y:S02]  /*4b20*/  FMNMX.FTZ R174, R162, R191, !PT ;  /* 0x000000bfa2ae7209 */ /* 0x000fe40007810000 */
[----:B--2---:R-:W-:Y:S01]  /*4b30*/  FSEL R166, R166, -INF , P3 ;  /* 0xff800000a6a67808 */ /* 0x004fe20001800000 */
[----:B------:R-:W2:Y:S01]  /*4b40*/  MUFU.TANH R175, R175 ;  /* 0x000000af00af7308 */ /* 0x000ea20000002400 */
[----:B------:R-:W-:Y:S01]  /*4b50*/  FMNMX.FTZ R191, R161, R174, !PT ;  /* 0x000000aea1bf7209 */ /* 0x000fe20007810000 */
[--C-:B------:R-:W-:Y:S01]  /*4b60*/  FFMA.FTZ R192, R171, UR10, -R170.reuse ;  /* 0x0000000aabc07c23 */ /* 0x100fe200080108aa */
[----:B------:R-:W-:Y:S01]  /*4b70*/  FSEL R171, R163, -INF , P4 ;  /* 0xff800000a3ab7808 */ /* 0x000fe20002000000 */
[--C-:B------:R-:W-:Y:S01]  /*4b80*/  FFMA.FTZ R193, R173, UR10, -R170.reuse ;  /* 0x0000000aadc17c23 */ /* 0x100fe200080108aa */
[----:B------:R-:W-:Y:S01]  /*4b90*/  FMNMX.FTZ R174, R164, R191, !PT ;  /* 0x000000bfa4ae7209 */ /* 0x000fe20007810000 */
[--C-:B------:R-:W-:Y:S01]  /*4ba0*/  FFMA.FTZ R194, R177, UR10, -R170.reuse ;  /* 0x0000000ab1c27c23 */ /* 0x100fe200080108aa */
[----:B------:R-:W-:Y:S01]  /*4bb0*/  ISETP.GT.AND P4, PT, R189, 0x21, PT ;  /* 0x00000021bd00780c */ /* 0x000fe20003f84270 */
[----:B------:R-:W-:Y:S01]  /*4bc0*/  MUFU.TANH R176, R176 ;  /* 0x000000b000b07308 */ /* 0x000fe20000002400 */
[----:B------:R-:W-:Y:S01]  /*4bd0*/  FMNMX.FTZ R191, R171, R174, !PT ;  /* 0x000000aeabbf7209 */ /* 0x000fe20007810000 */
[--C-:B------:R-:W-:Y:S01]  /*4be0*/  FFMA.FTZ R172, R207, UR10, -R170.reuse ;  /* 0x0000000acfac7c23 */ /* 0x100fe200080108aa */
[----:B------:R-:W-:Y:S01]  /*4bf0*/  ISETP.GT.AND P3, PT, R189, 0x28, PT ;  /* 0x00000028bd00780c */ /* 0x000fe20003f64270 */
[--C-:B------:R-:W-:Y:S01]  /*4c00*/  FFMA.FTZ R196, R157, UR10, -R170.reuse ;  /* 0x0000000a9dc47c23 */ /* 0x100fe200080108aa */
[----:B-1----:R-:W-:Y:S01]  /*4c10*/  FSEL R173, R167, -INF , P4 ;  /* 0xff800000a7ad7808 */ /* 0x002fe20002000000 */
[--C-:B------:R-:W-:Y:S01]  /*4c20*/  FFMA.FTZ R169, R169, UR10, -R170.reuse ;  /* 0x0000000aa9a97c23 */ /* 0x100fe200080108aa */
[----:B------:R-:W-:Y:S01]  /*4c30*/  FMNMX.FTZ R174, R166, R191, !PT ;  /* 0x000000bfa6ae7209 */ /* 0x000fe20007810000 */
[----:B------:R-:W1:Y:S01]  /*4c40*/  MUFU.TANH R178, R178 ;  /* 0x000000b200b27308 */ /* 0x000e620000002400 */
        /* <DEDUP_REMOVED lines=8> */
[----:B--2---:R-:W-:Y:S01]  /*4cd0*/  FSEL R175, R175, -INF , P4 ;  /* 0xff800000afaf7808 */ /* 0x004fe20002000000 */
[--C-:B------:R-:W-:Y:S01]  /*4ce0*/  FFMA.FTZ R20, R20, UR10, -R170.reuse ;  /* 0x0000000a14147c23 */ /* 0x100fe200080108aa */
[----:B------:R-:W-:Y:S01]  /*4cf0*/  ISETP.GT.AND P4, PT, R189, 0x31, PT ;  /* 0x00000031bd00780c */ /* 0x000fe20003f84270 */
[--C-:B------:R-:W-:Y:S01]  /*4d00*/  FFMA.FTZ R10, R10, UR10, -R170.reuse ;  /* 0x0000000a0a0a7c23 */ /* 0x100fe200080108aa */
[--C-:B------:R-:W-:Y:S01]  /*4d10*/  FFMA.FTZ R11, R11, UR10, -R170.reuse ;  /* 0x0000000a0b0b7c23 */ /* 0x100fe200080108aa */
[----:B------:R-:W-:-:S02]  /*4d20*/  FFMA.FTZ R13, R13, UR10, -R170 ;  /* 0x0000000a0d0d7c23 */ /* 0x000fc400080108aa */
[----:B------:R-:W-:Y:S01]  /*4d30*/  MUFU.TANH R179, R179 ;  /* 0x000000b300b37308 */ /* 0x000fe20000002400 */
[----:B-1----:R-:W-:Y:S02]  /*4d40*/  FSEL R178, R178, -INF , P4 ;  /* 0xff800000b2b27808 */ /* 0x002fe40002000000 */
[----:B------:R-:W-:-:S05]  /*4d50*/  ISETP.GT.AND P4, PT, R189, 0x39, PT ;  /* 0x00000039bd00780c */ /* 0x000fca0003f84270 */
[----:B------:R1:W-:Y:S08]  /*4d60*/  MUFU.EX2 R163, R192 ;  /* 0x000000c000a37308 */ /* 0x0003f00000000800 */
[----:B------:R-:W2:Y:S01]  /*4d70*/  MUFU.TANH R182, R182 ;  /* 0x000000b600b67308 */ /* 0x000ea20000002400 */
[----:B-1----:R-:W-:Y:S02]  /*4d80*/  FMNMX.FTZ R192, R168, R177, !PT ;  /* 0x000000b1a8c07209 */ /* 0x002fe40007810000 */
[----:B------:R-:W-:Y:S01]  /*4d90*/  FSEL R177, R176, -INF , P3 ;  /* 0xff800000b0b17808 */ /* 0x000fe20001800000 */
[----:B------:R-:W-:Y:S01]  /*4da0*/  FFMA.FTZ R176, R205, UR10, -R170 ;  /* 0x0000000acdb07c23 */ /* 0x000fe200080108aa */
[----:B------:R-:W-:-:S02]  /*4db0*/  FMNMX.FTZ R192, R175, R192, !PT ;  /* 0x000000c0afc07209 */ /* 0x000fc40007810000 */
[----:B------:R-:W-:Y:S01]  /*4dc0*/  ISETP.GT.AND P3, PT, R189, 0x38, PT ;  /* 0x00000038bd00780c */ /* 0x000fe20003f64270 */
[----:B------:R-:W1:Y:S01]  /*4dd0*/  MUFU.TANH R183, R183 ;  /* 0x000000b700b77308 */ /* 0x000e620000002400 */
[----:B------:R-:W-:Y:S02]  /*4de0*/  FMNMX.FTZ R191, R177, R192, !PT ;  /* 0x000000c0b1bf7209 */ /* 0x000fe40007810000 */
[----:B---3--:R-:W-:Y:S02]  /*4df0*/  FSEL R180, R180, -INF , P3 ;  /* 0xff800000b4b47808 */ /* 0x008fe40001800000 */
[----:B------:R-:W-:Y:S02]  /*4e00*/  FMNMX.FTZ R191, R178, R191, !PT ;  /* 0x000000bfb2bf7209 */ /* 0x000fe40007810000 */
[----:B------:R-:W-:Y:S01]  /*4e10*/  ISETP.GT.AND P3, PT, R189, 0x40, PT ;  /* 0x00000040bd00780c */ /* 0x000fe20003f64270 */
[----:B------:R-:W3:Y:S01]  /*4e20*/  MUFU.TANH R185, R185 ;  /* 0x000000b900b97308 */ /* 0x000ee20000002400 */
[----:B------:R-:W-:-:S02]  /*4e30*/  FMNMX.FTZ R192, R180, R191, !PT ;  /* 0x000000bfb4c07209 */ /* 0x000fc40007810000 */
[----:B--2---:R-:W-:Y:S02]  /*4e40*/  FSEL R182, R182, -INF , P3 ;  /* 0xff800000b6b67808 */ /* 0x004fe40001800000 */
[----:B------:R-:W-:-:S03]  /*4e50*/  ISETP.GT.AND P3, PT, R189, 0x48, PT ;  /* 0x00000048bd00780c */ /* 0x000fc60003f64270 */
[----:B------:R2:W-:Y:S08]  /*4e60*/  MUFU.EX2 R167, R193 ;  /* 0x000000c100a77308 */ /* 0x0005f00000000800 */
[----:B------:R-:W-:Y:S01]  /*4e70*/  MUFU.TANH R184, R184 ;  /* 0x000000b800b87308 */ /* 0x000fe20000002400 */
[----:B--2---:R-:W-:Y:S01]  /*4e80*/  FFMA.FTZ R193, R181, UR10, -R170 ;  /* 0x0000000ab5c17c23 */ /* 0x004fe200080108aa */
[----:B------:R-:W-:-:S02]  /*4e90*/  FSEL R181, R179, -INF , P4 ;  /* 0xff800000b3b57808 */ /* 0x000fc40002000000 */
[----:B------:R-:W-:Y:S02]  /*4ea0*/  ISETP.GT.AND P4, PT, R189, 0x41, PT ;  /* 0x00000041bd00780c */ /* 0x000fe40003f84270 */
[----:B------:R-:W-:Y:S02]  /*4eb0*/  FMNMX.FTZ R191, R181, R192, !PT ;  /* 0x000000c0b5bf7209 */ /* 0x000fe40007810000 */
[----:B------:R-:W2:Y:S01]  /*4ec0*/  MUFU.TANH R186, R186 ;  /* 0x000000ba00ba7308 */ /* 0x000ea20000002400 */
[----:B-1----:R-:W-:Y:S02]  /*4ed0*/  FSEL R183, R183, -INF , P4 ;  /* 0xff800000b7b77808 */ /* 0x002fe40002000000 */
[----:B------:R-:W-:Y:S02]  /*4ee0*/  FMNMX.FTZ R192, R182, R191, !PT ;  /* 0x000000bfb6c07209 */ /* 0x000fe40007810000 */
[----:B------:R-:W-:Y:S02]  /*4ef0*/  ISETP.GT.AND P4, PT, R189, 0x49, PT ;  /* 0x00000049bd00780c */ /* 0x000fe40003f84270 */
[----:B---3--:R-:W-:Y:S01]  /*4f00*/  FSEL R185, R185, -INF , P3 ;  /* 0xff800000b9b97808 */ /* 0x008fe20001800000 */
[----:B------:R-:W1:Y:S01]  /*4f10*/  MUFU.TANH R187, R187 ;  /* 0x000000bb00bb7308 */ /* 0x000e620000002400 */
[----:B------:R-:W-:-:S02]  /*4f20*/  FMNMX.FTZ R192, R183, R192, !PT ;  /* 0x000000c0b7c07209 */ /* 0x000fc40007810000 */
[----:B------:R-:W-:Y:S02]  /*4f30*/  ISETP.GT.AND P3, PT, R189, 0x50, PT ;  /* 0x00000050bd00780c */ /* 0x000fe40003f64270 */
[----:B------:R-:W-:-:S03]  /*4f40*/  FMNMX.FTZ R192, R185, R192, !PT ;  /* 0x000000c0b9c07209 */ /* 0x000fc60007810000 */
[----:B------:R-:W3:Y:S01]  /*4f50*/  MUFU.TANH R188, R188 ;  /* 0x000000bc00bc7308 */ /* 0x000ee20000002400 */
[----:B--2---:R-:W-:Y:S02]  /*4f60*/  FSEL R186, R186, -INF , P3 ;  /* 0xff800000baba7808 */ /* 0x004fe40001800000 */
[----:B------:R-:W-:-:S05]  /*4f70*/  ISETP.GT.AND P3, PT, R189, 0x58, PT ;  /* 0x00000058bd00780c */ /* 0x000fca0003f64270 */
[----:B------:R2:W-:Y:S08]  /*4f80*/  MUFU.EX2 R179, R193 ;  /* 0x000000c100b37308 */ /* 0x0005f00000000800 */
[----:B------:R-:W4:Y:S01]  /*4f90*/  MUFU.TANH R190, R190 ;  /* 0x000000be00be7308 */ /* 0x000f220000002400 */
[----:B--2---:R-:W-:Y:S01]  /*4fa0*/  FFMA.FTZ R193, R165, UR10, -R170 ;  /* 0x0000000aa5c17c23 */ /* 0x004fe200080108aa */
[----:B------:R-:W-:-:S02]  /*4fb0*/  FSEL R165, R184, -INF , P4 ;  /* 0xff800000b8a57808 */ /* 0x000fc40002000000 */
[----:B------:R-:W-:Y:S02]  /*4fc0*/  ISETP.GT.AND P4, PT, R189, 0x51, PT ;  /* 0x00000051bd00780c */ /* 0x000fe40003f84270 */
[----:B------:R-:W-:Y:S02]  /*4fd0*/  FMNMX.FTZ R191, R165, R192, !PT ;  /* 0x000000c0a5bf7209 */ /* 0x000fe40007810000 */
[----:B-1----:R-:W-:Y:S01]  /*4fe0*/  FSEL R187, R187, -INF , P4 ;  /* 0xff800000bbbb7808 */ /* 0x002fe20002000000 */
[----:B------:R1:W-:Y:S01]  /*4ff0*/  MUFU.EX2 R184, R193 ;  /* 0x000000c100b87308 */ /* 0x0003e20000000800 */
[----:B------:R-:W-:Y:S02]  /*5000*/  FMNMX.FTZ R192, R186, R191, !PT ;  /* 0x000000bfbac07209 */ /* 0x000fe40007810000 */
[----:B------:R-:W-:Y:S02]  /*5010*/  ISETP.GT.AND P4, PT, R189, 0x59, PT ;  /* 0x00000059bd00780c */ /* 0x000fe40003f84270 */
[----:B---3--:R-:W-:Y:S01]  /*5020*/  FSEL R191, R188, -INF , P3 ;  /* 0xff800000bcbf7808 */ /* 0x008fe20001800000 */
[--C-:B------:R-:W-:Y:S01]  /*5030*/  FFMA.FTZ R188, R152, UR10, -R170.reuse ;  /* 0x0000000a98bc7c23 */ /* 0x100fe200080108aa */
[----:B------:R-:W-:Y:S01]  /*5040*/  FMNMX.FTZ R192, R187, R192, !PT ;  /* 0x000000c0bbc07209 */ /* 0x000fe20007810000 */
[----:B------:R-:W-:Y:S01]  /*5050*/  MUFU.EX2 R172, R172 ;  /* 0x000000ac00ac7308 */ /* 0x000fe20000000800 */
[----:B----4-:R-:W-:Y:S01]  /*5060*/  FSEL R190, R190, -INF , P4 ;  /* 0xff800000bebe7808 */ /* 0x010fe20002000000 */
[----:B-1----:R-:W-:Y:S01]  /*5070*/  FFMA.FTZ R193, R5, UR10, -R170 ;  /* 0x0000000a05c17c23 */ /* 0x002fe200080108aa */
[----:B------:R-:W-:-:S04]  /*5080*/  FMNMX.FTZ R189, R191, R192, !PT ;  /* 0x000000c0bfbd7209 */ /* 0x000fc80007810000 */
[----:B------:R-:W-:Y:S01]  /*5090*/  FMNMX.FTZ R192, R190, R189, !PT ;  /* 0x000000bdbec07209 */ /* 0x000fe20007810000 */
[--C-:B------:R-:W-:Y:S01]  /*50a0*/  FFMA.FTZ R189, R12, UR10, -R170.reuse ;  /* 0x0000000a0cbd7c23 */ /* 0x100fe200080108aa */
[--C-:B------:R-:W-:Y:S01]  /*50b0*/  FFMA.FTZ R12, R9, UR10, -R170.reuse ;  /* 0x0000000a090c7c23 */ /* 0x100fe200080108aa */
[----:B------:R1:W-:Y:S02]  /*50c0*/  MUFU.EX2 R174, R194 ;  /* 0x000000c200ae7308 */ /* 0x0003e40000000800 */
[----:B------:R-:W2:Y:S06]  /*50d0*/  SHFL.BFLY PT, R195, R192, 0x2, 0x1f ;  /* 0x0c401f00c0c37f89 */ /* 0x000eac00000e0000 */
[----:B------:R-:W-:Y:S01]  /*50e0*/  MUFU.EX2 R176, R176 ;  /* 0x000000b000b07308 */ /* 0x000fe20000000800 */
[--C-:B-1----:R-:W-:Y:S01]  /*50f0*/  FFMA.FTZ R194, R159, UR10, -R170.reuse ;  /* 0x0000000a9fc27c23 */ /* 0x102fe200080108aa */
[----:B------:R-:W-:-:S06]  /*5100*/  FFMA.FTZ R159, R156, UR10, -R170 ;  /* 0x0000000a9c9f7c23 */ /* 0x000fcc00080108aa */
[----:B------:R-:W-:Y:S08]  /*5110*/  MUFU.EX2 R169, R169 ;  /* 0x000000a900a97308 */ /* 0x000ff00000000800 */
[----:B------:R-:W-:Y:S01]  /*5120*/  MUFU.EX2 R160, R160 ;  /* 0x000000a000a07308 */ /* 0x000fe20000000800 */
[----:B--2---:R-:W-:Y:S01]  /*5130*/  FMNMX.FTZ R195, R192, R195, !PT ;  /* 0x000000c3c0c37209 */ /* 0x004fe20007810000 */
[--C-:B------:R-:W-:Y:S01]  /*5140*/  FFMA.FTZ R192, R21, UR10, -R170.reuse ;  /* 0x0000000a15c07c23 */ /* 0x100fe200080108aa */
[----:B------:R-:W-:Y:S01]  /*5150*/  FFMA.FTZ R21, R154, UR10, -R170 ;  /* 0x0000000a9a157c23 */ /* 0x000fe200080108aa */
[----:B------:R-:W-:-:S02]  /*5160*/  FSEL R154, R4, RZ, P2 ;  /* 0x000000ff049a7208 */ /* 0x000fc40001000000 */
[----:B------:R-:W1:Y:S02]  /*5170*/  SHFL.BFLY PT, R152, R195, 0x1, 0x1f ;  /* 0x0c201f00c3987f89 */ /* 0x000e6400000e0000 */
[----:B------:R-:W-:Y:S01]  /*5180*/  MUFU.EX2 R153, R153 ;  /* 0x0000009900997308 */ /* 0x000fe20000000800 */
[----:B------:R-:W-:-:S04]  /*5190*/  FADD.FTZ R154, -R154, R7 ;  /* 0x000000079a9a7221 */ /* 0x000fc80000010100 */
[----:B------:R-:W-:-:S03]  /*51a0*/  FMUL.FTZ R7, R154, UR10 ;  /* 0x0000000a9a077c20 */ /* 0x000fc60008410000 */
[----:B------:R-:W-:Y:S08]  /*51b0*/  MUFU.EX2 R155, R155 ;  /* 0x0000009b009b7308 */ /* 0x000ff00000000800 */
[----:B------:R-:W2:Y:S01]  /*51c0*/  MUFU.EX2 R7, R7 ;  /* 0x0000000700077308 */ /* 0x000ea20000000800 */
[----:B-1----:R-:W-:-:S07]  /*51d0*/  FMNMX.FTZ R5, R195, R152, !PT ;  /* 0x00000098c3057209 */ /* 0x002fce0007810000 */
[----:B------:R-:W-:Y:S01]  /*51e0*/  MUFU.EX2 R188, R188 ;  /* 0x000000bc00bc7308 */ /* 0x000fe20000000800 */
[C---:B------:R-:W-:Y:S01]  /*51f0*/  FSETP.NEU.FTZ.AND P3, PT, R5.reuse, -INF , PT ;  /* 0xff8000000500780b */ /* 0x040fe20003f7d000 */
[----:B------:R-:W-:-:S03]  /*5200*/  FMUL.FTZ R152, R5, UR10 ;  /* 0x0000000a05987c20 */ /* 0x000fc60008410000 */
[----:B------:R-:W-:-:S03]  /*5210*/  FSEL R9, R5, RZ, P3 ;  /* 0x000000ff05097208 */ /* 0x000fc60001800000 */
[----:B------:R-:W-:Y:S01]  /*5220*/  MUFU.EX2 R20, R20 ;  /* 0x0000001400147308 */ /* 0x000fe20000000800 */
[----:B------:R-:W-:Y:S01]  /*5230*/  FSEL R152, R152, RZ, P3 ;  /* 0x000000ff98987208 */ /* 0x000fe20001800000 */
[----:B--2---:R-:W-:Y:S01]  /*5240*/  FFMA.FTZ R154, R7, R3, R172 ;  /* 0x00000003079a7223 */ /* 0x004fe200000100ac */
[-C--:B------:R-:W-:Y:S01]  /*5250*/  FMUL.FTZ R24, R24, R7.reuse ;  /* 0x0000000718187220 */ /* 0x080fe20000410000 */
[----:B------:R-:W-:Y:S01]  /*5260*/  FADD.FTZ R9, -R9, R8 ;  /* 0x0000000809097221 */ /* 0x000fe20000010100 */
[----:B------:R-:W-:Y:S01]  /*5270*/  FMUL.FTZ R25, R25, R7 ;  /* 0x0000000719197220 */ /* 0x000fe20000410000 */
[--C-:B------:R-:W-:Y:S01]  /*5280*/  FFMA.FTZ R15, R15, UR10, -R152.reuse ;  /* 0x0000000a0f0f7c23 */ /* 0x100fe20008010898 */
[--C-:B------:R-:W-:Y:S01]  /*5290*/  FFMA.FTZ R14, R14, UR10, -R152.reuse ;  /* 0x0000000a0e0e7c23 */ /* 0x100fe20008010898 */
[----:B------:R-:W-:Y:S01]  /*52a0*/  FMUL.FTZ R8, R9, UR10 ;  /* 0x0000000a09087c20 */ /* 0x000fe20008410000 */
[--C-:B------:R-:W-:Y:S01]  /*52b0*/  FFMA.FTZ R157, R203, UR10, -R152.reuse ;  /* 0x0000000acb9d7c23 */ /* 0x100fe20008010898 */
[----:B------:R-:W-:Y:S01]  /*52c0*/  FFMA.FTZ R198, R158, UR10, -R152 ;  /* 0x0000000a9ec67c23 */ /* 0x000fe20008010898 */
[----:B------:R-:W-:Y:S01]  /*52d0*/  FADD.FTZ R154, R163, R154 ;  /* 0x0000009aa39a7221 */ /* 0x000fe20000010000 */
[----:B------:R-:W-:Y:S01]  /*52e0*/  MUFU.EX2 R15, R15 ;  /* 0x0000000f000f7308 */ /* 0x000fe20000000800 */
[--C-:B------:R-:W-:Y:S01]  /*52f0*/  FFMA.FTZ R195, R162, UR10, -R152.reuse ;  /* 0x0000000aa2c37c23 */ /* 0x100fe20008010898 */
[----:B------:R-:W-:Y:S01]  /*5300*/  FFMA.FTZ R204, R161, UR10, -R152 ;  /* 0x0000000aa1cc7c23 */ /* 0x000fe20008010898 */
[----:B------:R-:W-:Y:S01]  /*5310*/  FADD.FTZ R3, R167, R154 ;  /* 0x0000009aa7037221 */ /* 0x000fe20000010000 */
[--C-:B------:R-:W-:Y:S01]  /*5320*/  FFMA.FTZ R161, R164, UR10, -R152.reuse ;  /* 0x0000000aa4a17c23 */ /* 0x100fe20008010898 */
[--C-:B------:R-:W-:Y:S01]  /*5330*/  FFMA.FTZ R206, R171, UR10, -R152.reuse ;  /* 0x0000000aabce7c23 */ /* 0x100fe20008010898 */
[--C-:B------:R-:W-:Y:S01]  /*5340*/  FFMA.FTZ R171, R166, UR10, -R152.reuse ;  /* 0x0000000aa6ab7c23 */ /* 0x100fe20008010898 */
[----:B------:R-:W-:Y:S01]  /*5350*/  FADD.FTZ R9, R174, R3 ;  /* 0x00000003ae097221 */ /* 0x000fe20000010000 */
[----:B------:R-:W1:Y:S01]  /*5360*/  MUFU.EX2 R8, R8 ;  /* 0x0000000800087308 */ /* 0x000e620000000800 */
[--C-:B------:R-:W-:Y:S01]  /*5370*/  FFMA.FTZ R208, R173, UR10, -R152.reuse ;  /* 0x0000000aadd07c23 */ /* 0x100fe20008010898 */
[--C-:B------:R-:W-:Y:S01]  /*5380*/  FFMA.FTZ R210, R175, UR10, -R152.reuse ;  /* 0x0000000aafd27c23 */ /* 0x100fe20008010898 */
[----:B------:R-:W-:Y:S01]  /*5390*/  FADD.FTZ R156, R176, R9 ;  /* 0x00000009b09c7221 */ /* 0x000fe20000010000 */
[--C-:B------:R-:W-:Y:S01]  /*53a0*/  FFMA.FTZ R173, R168, UR10, -R152.reuse ;  /* 0x0000000aa8ad7c23 */ /* 0x100fe20008010898 */
[----:B------:R-:W-:Y:S01]  /*53b0*/  FFMA.FTZ R175, R177, UR10, -R152 ;  /* 0x0000000ab1af7c23 */ /* 0x000fe20008010898 */
[----:B------:R-:W-:-:S02]  /*53c0*/  IMAD.U32 R177, RZ, RZ, UR26 ;  /* 0x0000001affb17e24 */ /* 0x000fc4000f8e00ff */
[----:B------:R-:W-:Y:S01]  /*53d0*/  FADD.FTZ R156, R179, R156 ;  /* 0x0000009cb39c7221 */ /* 0x000fe20000010000 */
[----:B------:R-:W2:Y:S01]  /*53e0*/  MUFU.EX2 R14, R14 ;  /* 0x0000000e000e7308 */ /* 0x000ea20000000800 */
[----:B------:R-:W-:Y:S01]  /*53f0*/  IADD3 R9, -R22, 0xb, RZ ;  /* 0x0000000b16097810 */ /* 0x000fe20007ffe1ff */
[----:B------:R-:W-:Y:S01]  /*5400*/  FFMA.FTZ R178, R178, UR10, -R152 ;  /* 0x0000000ab2b27c23 */ /* 0x000fe20008010898 */
[----:B------:R-:W-:Y:S01]  /*5410*/  FADD.FTZ R197, R169, R156 ;  /* 0x0000009ca9c57221 */ /* 0x000fe20000010000 */
[--C-:B------:R-:W-:Y:S01]  /*5420*/  FFMA.FTZ R181, R181, UR10, -R152.reuse ;  /* 0x0000000ab5b57c23 */ /* 0x100fe20008010898 */
[--C-:B------:R-:W-:Y:S01]  /*5430*/  FFMA.FTZ R183, R183, UR10, -R152.reuse ;  /* 0x0000000ab7b77c23 */ /* 0x100fe20008010898 */
[--C-:B------:R-:W-:Y:S01]  /*5440*/  FFMA.FTZ R186, R186, UR10, -R152.reuse ;  /* 0x0000000ababa7c23 */ /* 0x100fe20008010898 */
[----:B------:R-:W-:Y:S01]  /*5450*/  FADD.FTZ R199, R184, R197 ;  /* 0x000000c5b8c77221 */ /* 0x000fe20000010000 */
[----:B------:R-:W3:Y:S01]  /*5460*/  MUFU.EX2 R157, R157 ;  /* 0x0000009d009d7308 */ /* 0x000ee20000000800 */
[----:B-1----:R-:W-:Y:S01]  /*5470*/  FFMA.FTZ R3, R8, R0, R15 ;  /* 0x0000000008037223 */ /* 0x002fe2000001000f */
[--C-:B------:R-:W-:Y:S01]  /*5480*/  FFMA.FTZ R0, R180, UR10, -R152.reuse ;  /* 0x0000000ab4007c23 */ /* 0x100fe20008010898 */
[----:B------:R-:W-:Y:S01]  /*5490*/  FADD.FTZ R156, R160, R199 ;  /* 0x000000c7a09c7221 */ /* 0x000fe20000010000 */
[--C-:B------:R-:W-:Y:S01]  /*54a0*/  FFMA.FTZ R180, R182, UR10, -R152.reuse ;  /* 0x0000000ab6b47c23 */ /* 0x100fe20008010898 */
[--C-:B------:R-:W-:Y:S01]  /*54b0*/  FFMA.FTZ R182, R185, UR10, -R152.reuse ;  /* 0x0000000ab9b67c23 */ /* 0x100fe20008010898 */
[----:B------:R-:W-:Y:S01]  /*54c0*/  FFMA.FTZ R185, R165, UR10, -R152 ;  /* 0x0000000aa5b97c23 */ /* 0x000fe20008010898 */
[----:B------:R-:W-:Y:S01]  /*54d0*/  FADD.FTZ R156, R153, R156 ;  /* 0x0000009c999c7221 */ /* 0x000fe20000010000 */
[----:B------:R-:W1:Y:S01]  /*54e0*/  MUFU.EX2 R198, R198 ;  /* 0x000000c600c67308 */ /* 0x000e620000000800 */
[----:B--2---:R-:W-:Y:S01]  /*54f0*/  FADD.FTZ R154, R14, R3 ;  /* 0x000000030e9a7221 */ /* 0x004fe20000010000 */
[----:B------:R-:W-:Y:S01]  /*5500*/  FFMA.FTZ R187, R187, UR10, -R152 ;  /* 0x0000000abbbb7c23 */ /* 0x000fe20008010898 */
[----:B------:R-:W-:Y:S01]  /*5510*/  FADD.FTZ R199, R155, R156 ;  /* 0x0000009c9bc77221 */ /* 0x000fe20000010000 */
[--C-:B------:R-:W-:Y:S01]  /*5520*/  FFMA.FTZ R191, R191, UR10, -R152.reuse ;  /* 0x0000000abfbf7c23 */ /* 0x100fe20008010898 */
[----:B------:R-:W-:Y:S01]  /*5530*/  FFMA.FTZ R190, R190, UR10, -R152 ;  /* 0x0000000abebe7c23 */ /* 0x000fe20008010898 */
[----:B------:R-:W-:Y:S01]  /*5540*/  F2FP.BF16.F32.PACK_AB R152, R163, R172 ;  /* 0x000000aca398723e */ /* 0x000fe200000010ff */
[----:B------:R-:W-:Y:S01]  /*5550*/  FADD.FTZ R199, R188, R199 ;  /* 0x000000c7bcc77221 */ /* 0x000fe20000010000 */
[----:B------:R-:W2:Y:S01]  /*5560*/  MUFU.EX2 R195, R195 ;  /* 0x000000c300c37308 */ /* 0x000ea20000000800 */
[----:B---3--:R-:W-:Y:S01]  /*5570*/  FADD.FTZ R3, R157, R154 ;  /* 0x0000009a9d037221 */ /* 0x008fe20000010000 */
[----:B------:R-:W-:Y:S01]  /*5580*/  F2FP.BF16.F32.PACK_AB R160, R153, R160 ;  /* 0x000000a099a0723e */ /* 0x000fe200000010ff */
[----:B------:R-:W-:Y:S01]  /*5590*/  FADD.FTZ R156, R20, R199 ;  /* 0x000000c7149c7221 */ /* 0x000fe20000010000 */
[----:B------:R-:W-:Y:S01]  /*55a0*/  F2FP.BF16.F32.PACK_AB R158, R184, R169 ;  /* 0x000000a9b89e723e */ /* 0x000fe200000010ff */
[-C--:B------:R-:W-:Y:S01]  /*55b0*/  FMUL.FTZ R28, R28, R7.reuse ;  /* 0x000000071c1c7220 */ /* 0x080fe20000410000 */
[-C--:B------:R-:W-:Y:S01]  /*55c0*/  FMUL.FTZ R29, R29, R7.reuse ;  /* 0x000000071d1d7220 */ /* 0x080fe20000410000 */
[----:B------:R-:W-:Y:S01]  /*55d0*/  FMUL.FTZ R32, R32, R7 ;  /* 0x0000000720207220 */ /* 0x000fe20000410000 */
[----:B------:R-:W3:Y:S01]  /*55e0*/  MUFU.EX2 R204, R204 ;  /* 0x000000cc00cc7308 */ /* 0x000ee20000000800 */
[----:B-1----:R-:W-:Y:S01]  /*55f0*/  FADD.FTZ R154, R198, R3 ;  /* 0x00000003c69a7221 */ /* 0x002fe20000010000 */
[----:B------:R-:W-:-:S02]  /*5600*/  @!P1 VIADD R3, R177, 0x22840 ;  /* 0x00022840b1039836 */ /* 0x000fc40000000000 */
[-C--:B------:R-:W-:Y:S01]  /*5610*/  FMUL.FTZ R33, R33, R7.reuse ;  /* 0x0000000721217220 */ /* 0x080fe20000410000 */
[-C--:B------:R-:W-:Y:S01]  /*5620*/  FMUL.FTZ R36, R36, R7.reuse ;  /* 0x0000000724247220 */ /* 0x080fe20000410000 */
[-C--:B------:R-:W-:Y:S01]  /*5630*/  FMUL.FTZ R37, R37, R7.reuse ;  /* 0x0000000725257220 */ /* 0x080fe20000410000 */
[-C--:B------:R-:W-:Y:S01]  /*5640*/  FMUL.FTZ R40, R40, R7.reuse ;  /* 0x0000000728287220 */ /* 0x080fe20000410000 */
[----:B------:R-:W-:Y:S01]  /*5650*/  @!P1 PRMT R3, RZ, 0x654, R3 ;  /* 0x00000654ff039816 */ /* 0x000fe20000000003 */
[----:B------:R-:W1:Y:S01]  /*5660*/  MUFU.EX2 R161, R161 ;  /* 0x000000a100a17308 */ /* 0x000e620000000800 */
[----:B--2---:R-:W-:Y:S01]  /*5670*/  FADD.FTZ R197, R195, R154 ;  /* 0x0000009ac3c57221 */ /* 0x004fe20000010000 */
[----:B------:R2:W-:Y:S06]  /*5680*/  BAR.ARV R9, 0x100 ;  /* 0x000400090000751d */ /* 0x0005ec0000002000 */
[----:B------:R-:W4:Y:S01]  /*5690*/  MUFU.EX2 R206, R206 ;  /* 0x000000ce00ce7308 */ /* 0x000f220000000800 */
[----:B---3--:R-:W-:Y:S01]  /*56a0*/  FADD.FTZ R154, R204, R197 ;  /* 0x000000c5cc9a7221 */ /* 0x008fe20000010000 */
[----:B------:R3:W-:Y:S01]  /*56b0*/  @!P1 SYNCS.ARRIVE.TRANS64.RED.A1T0 RZ, [R3+URZ], RZ ;  /* 0x000000ff03ff99a7 */ /* 0x0007e2000810043f */
        /* <DEDUP_REMOVED lines=70> */
[----:B---3--:R-:W-:Y:S01]  /*5b20*/  FADD.FTZ R3, R175, R154 ;  /* 0x0000009aaf037221 */ /* 0x008fe20000010000 */
[----:B------:R-:W-:Y:S01]  /*5b30*/  F2FP.BF16.F32.PACK_AB R154, R174, R167 ;  /* 0x000000a7ae9a723e */ /* 0x000fe200000010ff */
        /* <DEDUP_REMOVED lines=14> */
[C---:B----4-:R-:W-:Y:S01]  /*5c20*/  FADD.FTZ R3, R178.reuse, R3 ;  /* 0x00000003b2037221 */ /* 0x050fe20000010000 */
[----:B------:R-:W-:Y:S01]  /*5c30*/  F2FP.BF16.F32.PACK_AB R165, R178, R175 ;  /* 0x000000afb2a5723e */ /* 0x000fe200000010ff */
        /* <DEDUP_REMOVED lines=30> */
[----:B---3--:R-:W-:Y:S01]  /*5e20*/  FADD.FTZ R3, R181, R162 ;  /* 0x000000a2b5037221 */ /* 0x008fe20000010000 */
[----:B------:R-:W-:Y:S01]  /*5e30*/  F2FP.BF16.F32.PACK_AB R162, R188, R155 ;  /* 0x0000009bbca2723e */ /* 0x000fe200000010ff */
[-C--:B------:R-:W-:Y:S01]  /*5e40*/  FMUL.FTZ R86, R86, R8.reuse ;  /* 0x0000000856567220 */ /* 0x080fe20000410000 */
[----:B------:R-:W-:Y:S01]  /*5e50*/  F2FP.BF16.F32.PACK_AB R155, R198, R157 ;  /* 0x0000009dc69b723e */ /* 0x000fe200000010ff */
[----:B------:R-:W-:Y:S01]  /*5e60*/  FMUL.FTZ R87, R87, R8 ;  /* 0x0000000857577220 */ /* 0x000fe20000410000 */
[----:B------:R-:W-:Y:S01]  /*5e70*/  F2FP.BF16.F32.PACK_AB R167, R181, R0 ;  /* 0x00000000b5a7723e */ /* 0x000fe200000010ff */
[----:B------:R-:W-:Y:S01]  /*5e80*/  FMUL.FTZ R90, R90, R8 ;  /* 0x000000085a5a7220 */ /* 0x000fe20000410000 */
[----:B------:R-:W3:Y:S01]  /*5e90*/  MUFU.EX2 R192, R192 ;  /* 0x000000c000c07308 */ /* 0x000ee20000000800 */
[----:B-1----:R-:W-:Y:S01]  /*5ea0*/  FADD.FTZ R163, R13, R164 ;  /* 0x000000a40da37221 */ /* 0x002fe20000010000 */
[----:B------:R-:W-:Y:S01]  /*5eb0*/  F2FP.BF16.F32.PACK_AB R164, R189, R20 ;  /* 0x00000014bda4723e */ /* 0x000fe200000010ff */
        /* <DEDUP_REMOVED lines=30> */
[----:B----4-:R-:W-:Y:S01]  /*60a0*/  FADD.FTZ R153, R21, R166 ;  /* 0x000000a615997221 */ /* 0x010fe20000010000 */
        /* <DEDUP_REMOVED lines=16> */
[----:B------:R-:W-:-:S06]  /*61b0*/  FMUL.FTZ R151, R151, R8 ;  /* 0x0000000897977220 */ /* 0x000fcc0000410000 */
[----:B------:R-:W1:Y:S01]  /*61c0*/  MUFU.EX2 R187, R187 ;  /* 0x000000bb00bb7308 */ /* 0x000e620000000800 */
[----:B----4-:R-:W-:-:S07]  /*61d0*/  FADD.FTZ R10, R186, R11 ;  /* 0x0000000bba0a7221 */ /* 0x010fce0000010000 */
[----:B------:R-:W4:Y:S01]  /*61e0*/  MUFU.EX2 R159, R159 ;  /* 0x0000009f009f7308 */ /* 0x000f220000000800 */
[C---:B---3--:R-:W-:Y:S01]  /*61f0*/  FADD.FTZ R20, R194.reuse, R153 ;  /* 0x00000099c2147221 */ /* 0x048fe20000010000 */
[----:B------:R-:W-:Y:S02]  /*6200*/  F2FP.BF16.F32.PACK_AB R172, R194, R21 ;  /* 0x00000015c2ac723e */ /* 0x000fe400000010ff */
[----:B------:R-:W-:-:S04]  /*6210*/  F2FP.BF16.F32.PACK_AB R153, R14, R15 ;  /* 0x0000000f0e99723e */ /* 0x000fc800000010ff */
[----:B------:R-:W3:Y:S01]  /*6220*/  MUFU.EX2 R191, R191 ;  /* 0x000000bf00bf7308 */ /* 0x000ee20000000800 */
[C---:B-1----:R-:W-:Y:S01]  /*6230*/  FADD.FTZ R10, R187.reuse, R10 ;  /* 0x0000000abb0a7221 */ /* 0x042fe20000010000 */
[----:B------:R-:W-:-:S06]  /*6240*/  F2FP.BF16.F32.PACK_AB R173, R187, R186 ;  /* 0x000000babbad723e */ /* 0x000fcc00000010ff */
[----:B------:R-:W1:Y:S01]  /*6250*/  MUFU.EX2 R196, R196 ;  /* 0x000000c400c47308 */ /* 0x000e620000000800 */
[----:B----4-:R-:W-:-:S07]  /*6260*/  FADD.FTZ R3, R159, R20 ;  /* 0x000000149f037221 */ /* 0x010fce0000010000 */
[----:B------:R-:W4:Y:S01]  /*6270*/  MUFU.EX2 R190, R190 ;  /* 0x000000be00be7308 */ /* 0x000f220000000800 */
[----:B---3--:R-:W-:Y:S01]  /*6280*/  FADD.FTZ R11, R191, R10 ;  /* 0x0000000abf0b7221 */ /* 0x008fe20000010000 */
[C---:B-1----:R-:W-:Y:S01]  /*6290*/  F2FP.BF16.F32.PACK_AB R174, R196.reuse, R159 ;  /* 0x0000009fc4ae723e */ /* 0x042fe200000010ff */
[----:B------:R-:W-:Y:S01]  /*62a0*/  FADD.FTZ R3, R196, R3 ;  /* 0x00000003c4037221 */ /* 0x000fe20000010000 */
[----:B------:R-:W-:Y:S02]  /*62b0*/  F2FP.BF16.F32.PACK_AB R159, R206, R161 ;  /* 0x000000a1ce9f723e */ /* 0x000fe400000010ff */
[----:B------:R-:W-:Y:S02]  /*62c0*/  F2FP.BF16.F32.PACK_AB R161, R208, R171 ;  /* 0x000000abd0a1723e */ /* 0x000fe400000010ff */
[----:B------:R-:W-:Y:S01]  /*62d0*/  F2FP.BF16.F32.PACK_AB R171, R185, R182 ;  /* 0x000000b6b9ab723e */ /* 0x000fe200000010ff */
[C---:B----4-:R-:W-:Y:S01]  /*62e0*/  FADD.FTZ R0, R190.reuse, R11 ;  /* 0x0000000bbe007221 */ /* 0x050fe20000010000 */
[----:B------:R-:W-:Y:S01]  /*62f0*/  F2FP.BF16.F32.PACK_AB R175, R190, R191 ;  /* 0x000000bfbeaf723e */ /* 0x000fe200000010ff */
[----:B--2---:R-:W-:Y:S06]  /*6300*/  @!P0 BRA `(.L_x_10779) ;  /* 0x0000000000048947 */ /* 0x004fec0003800000 */
[----:B------:R-:W-:Y:S01]  /*6310*/  BPT.TRAP 0x1 ;  /* 0x000000040000795c */ /* 0x000fe20000300000 */
.L_x_10779:
[----:B------:R1:W2:Y:S01]  /*6320*/  SYNCS.PHASECHK.TRANS64.TRYWAIT P2, [UR26+0x22850], R6 ;  /* 0x02285006ff0075a7 */ /* 0x0002a2000804015a */
[----:B------:R-:W-:Y:S05]  /*6330*/  @!P0 BRA `(.L_x_10780) ;  /* 0x0000000000048947 */ /* 0x000fea0003800000 */
[----:B------:R-:W-:Y:S01]  /*6340*/  BPT.TRAP 0x1 ;  /* 0x000000040000795c */ /* 0x000fe20000300000 */
.L_x_10780:
[----:B--2---:R-:W-:Y:S05]  /*6350*/  @P2 BRA `(.L_x_10781) ;  /* 0x0000000000082947 */ /* 0x004fea0003800000 */
[----:B------:R-:W2:Y:S02]  /*6360*/  SYNCS.PHASECHK.TRANS64.TRYWAIT P2, [UR26+0x22850], R6 ;  /* 0x02285006ff0075a7 */ /* 0x000ea4000804015a */
[----:B--2---:R-:W-:Y:S05]  /*6370*/  @!P2 BRA `(.L_x_10782) ;  /* 0x000000a80034a947 */ /* 0x004fea0003800000 */
.L_x_10781:
[----:B012---:R-:W-:Y:S01]  /*6380*/  VIADD R6, R22, 0x8 ;  /* 0x0000000816067836 */ /* 0x007fe20000000000 */
        /* <DEDUP_REMOVED lines=46> */
.L_x_10774:
[----:B------:R-:W-:-:S13]  /*6670*/  ISETP.LE.AND P2, PT, RZ, UR23, PT ;  /* 0x00000017ff007c0c */ /* 0x000fda000bf43270 */
[----:B------:R-:W-:Y:S05]  /*6680*/  @!P2 BRA `(.L_x_10784) ;  /* 0x0000002000c0a947 */ /* 0x000fea0003800000 */
[----:B------:R-:W-:Y:S01]  /*6690*/  IMAD.MOV.U32 R8, RZ, RZ, R5 ;  /* 0x000000ffff087224 */ /* 0x000fe200078e0005 */
[----:B------:R-:W-:Y:S01]  /*66a0*/  ULDC UR24, c[0x0][0x9d8] ;  /* 0x0002760000187ab9 */ /* 0x000fe20000000800 */
[----:B------:R-:W-:Y:S01]  /*66b0*/  IMAD.MOV.U32 R21, RZ, RZ, R4 ;  /* 0x000000ffff157224 */ /* 0x000fe200078e0004 */
[----:B------:R-:W-:-:S06]  /*66c0*/  ULDC UR22, c[0x0][0x988] ;  /* 0x0002620000167ab9 */ /* 0x000fcc0000000800 */
.L_x_10793:
[----:B------:R-:W-:-:S04]  /*66d0*/  UIADD3 UR37, UR37, 0x1, URZ ;  /* 0x0000000125257890 */ /* 0x000fc8000fffe03f */
[----:B------:R-:W-:-:S04]  /*66e0*/  UISETP.NE.AND UP0, UPT, UR37, 0x2, UPT ;  /* 0x000000022500788c */ /* 0x000fc8000bf05270 */
[----:B------:R-:W-:Y:S02]  /*66f0*/  USEL UR6, URZ, 0x1, UP0 ;  /* 0x000000013f067887 */ /* 0x000fe40008000000 */
[----:B------:R-:W-:Y:S02]  /*6700*/  USEL UR37, UR37, URZ, UP0 ;  /* 0x0000003f25257287 */ /* 0x000fe40008000000 */
[----:B------:R-:W-:Y:S01]  /*6710*/  ULOP3.LUT UR40, UR40, UR6, URZ, 0x3c, !UPT ;  /* 0x0000000628287292 */ /* 0x000fe2000f8e3c3f */
[----:B-1----:R-:W-:Y:S11]  /*6720*/  @!P0 BRA `(.L_x_10785) ;  /* 0x0000000000048947 */ /* 0x002ff60003800000 */
[----:B------:R-:W-:Y:S01]  /*6730*/  BPT.TRAP 0x1 ;  /* 0x000000040000795c */ /* 0x000fe20000300000 */
.L_x_10785:
[----:B------:R-:W1:Y:S01]  /*6740*/  S2UR UR7, SR_CgaCtaId ;  /* 0x00000000000779c3 */ /* 0x000e620000008800 */
[----:B------:R-:W-:Y:S01]  /*6750*/  UMOV UR6, 0x400 ;  /* 0x0000040000067882 */ /* 0x000fe20000000000 */
[----:B0-----:R-:W-:-:S05]  /*6760*/  IMAD.U32 R6, RZ, RZ, UR40 ;  /* 0x00000028ff067e24 */ /* 0x001fca000f8e00ff */
[----:B------:R-:W-:Y:S01]  /*6770*/  SHF.L.U32 R6, R6, 0x1f, RZ ;  /* 0x0000001f06067819 */ /* 0x000fe200000006ff */
[----:B-1----:R-:W-:-:S04]  /*6780*/  ULEA UR6, UR7, UR6, 0x18 ;  /* 0x0000000607067291 */ /* 0x002fc8000f8ec03f */
[----:B------:R-:W-:-:S09]  /*6790*/  ULEA UR25, UR37, UR6, 0x3 ;  /* 0x0000000625197291 */ /* 0x000fd2000f8e183f */
[----:B------:R0:W1:Y:S01]  /*67a0*/  SYNCS.PHASECHK.TRANS64.TRYWAIT P2, [UR25+0x22830], R6 ;  /* 0x02283006ff0075a7 */ /* 0x0000620008040159 */
[----:B------:R-:W-:Y:S05]  /*67b0*/  @!P0 BRA `(.L_x_10786) ;  /* 0x0000000000048947 */ /* 0x000fea0003800000 */
[----:B------:R-:W-:Y:S01]  /*67c0*/  BPT.TRAP 0x1 ;  /* 0x000000040000795c */ /* 0x000fe20000300000 */
.L_x_10786:
[----:B-1----:R-:W-:Y:S05]  /*67d0*/  @P2 BRA `(.L_x_10787) ;  /* 0x0000000000082947 */ /* 0x002fea0003800000 */
[----:B------:R-:W1:Y:S02]  /*67e0*/  SYNCS.PHASECHK.TRANS64.TRYWAIT P2, [UR25+0x22830], R6 ;  /* 0x02283006ff0075a7 */ /* 0x000e640008040159 */
[----:B-1----:R-:W-:Y:S05]  /*67f0*/  @!P2 BRA `(.L_x_10788) ;  /* 0x000000a40028a947 */ /* 0x002fea0003800000 */
.L_x_10787:
        /* <DEDUP_REMOVED lines=77> */
[----:B------:R-:W-:-:S06]  /*6cd0*/  IMAD.U32 R197, RZ, RZ, UR25 ;  /* 0x00000019ffc57e24 */ /* 0x000fcc000f8e00ff */
        /* <DEDUP_REMOVED lines=39> */
[----:B---3--:R-:W-:Y:S01]  /*6f50*/  FMNMX.FTZ R4, R184, R163, !PT ;  /* 0x000000a3b8047209 */ /* 0x008fe20007810000 */
[----:B------:R-:W-:-:S04]  /*6f60*/  FMUL.FTZ R163, R183, UR24 ;  /* 0x00000018b7a37c20 */ /* 0x000fc80008410000 */
        /* <DEDUP_REMOVED lines=14> */
[C---:B------:R-:W-:Y:S01]  /*7050*/  FADD.FTZ R21, -R4.reuse, R21 ;  /* 0x0000001504157221 */ /* 0x040fe20000010100 */
[----:B------:R-:W-:Y:S01]  /*7060*/  FMUL.FTZ R186, R4, UR10 ;  /* 0x0000000a04ba7c20 */ /* 0x000fe20008410000 */
[----:B------:R-:W0:Y:S02]  /*7070*/  MUFU.TANH R153, R153 ;  /* 0x0000009900997308 */ /* 0x000e240000002400 */
[----:B------:R-:W-:Y:S01]  /*7080*/  FMUL.FTZ R172, R21, UR10 ;  /* 0x0000000a15ac7c20 */ /* 0x000fe20008410000 */
        /* <DEDUP_REMOVED lines=9> */
[----:B-----5:R-:W-:Y:S01]  /*7120*/  FMNMX.FTZ R174, R12, R5, !PT ;  /* 0x000000050cae7209 */ /* 0x020fe20007810000 */
[--C-:B------:R-:W-:Y:S01]  /*7130*/  FFMA.FTZ R188, R192, UR10, -R186.reuse ;  /* 0x0000000ac0bc7c23 */ /* 0x100fe200080108ba */
[--C-:B------:R-:W-:Y:S01]  /*7140*/  FFMA.FTZ R192, R184, UR10, -R186.reuse ;  /* 0x0000000ab8c07c23 */ /* 0x100fe200080108ba */
[--C-:B------:R-:W-:Y:S01]  /*7150*/  FFMA.FTZ R157, R157, UR10, -R186.reuse ;  /* 0x0000000a9d9d7c23 */ /* 0x100fe200080108ba */
[----:B---3--:R-:W-:Y:S01]  /*7160*/  FMNMX.FTZ R5, R13, R174, !PT ;  /* 0x000000ae0d057209 */ /* 0x008fe20007810000 */
        /* <DEDUP_REMOVED lines=14> */
[--C-:B------:R-:W-:Y:S01]  /*7250*/  FFMA.FTZ R194, R215, UR10, -R186.reuse ;  /* 0x0000000ad7c27c23 */ /* 0x100fe200080108ba */
[----:B0-----:R-:W-:Y:S01]  /*7260*/  FMNMX.FTZ R5, R153, R154, !PT ;  /* 0x0000009a99057209 */ /* 0x001fe20007810000 */
[----:B------:R-:W0:Y:S01]  /*7270*/  MUFU.TANH R161, R161 ;  /* 0x000000a100a17308 */ /* 0x000e220000002400 */
[----:B------:R-:W-:-:S02]  /*7280*/  FFMA.FTZ R189, R189, UR10, -R186 ;  /* 0x0000000abdbd7c23 */ /* 0x000fc400080108ba */
        /* <DEDUP_REMOVED lines=35> */
[----:B------:R2:W5:Y:S01]  /*74c0*/  MUFU.EX2 R174, R175 ;  /* 0x000000af00ae7308 */ /* 0x0005620000000800 */
[--C-:B---3--:R-:W-:Y:S01]  /*74d0*/  FFMA.FTZ R173, R204, UR10, -R186.reuse ;  /* 0x0000000accad7c23 */ /* 0x108fe200080108ba */
[----:B0-----:R-:W-:Y:S01]  /*74e0*/  FFMA.FTZ R3, R172, R3, R21 ;  /* 0x00000003ac037223 */ /* 0x001fe20000010015 */
[-C--:B------:R-:W-:Y:S01]  /*74f0*/  FMUL.FTZ R37, R37, R172.reuse ;  /* 0x000000ac25257220 */ /* 0x080fe20000410000 */
[-C--:B------:R-:W-:Y:S01]  /*7500*/  FMUL.FTZ R40, R40, R172.reuse ;  /* 0x000000ac28287220 */ /* 0x080fe20000410000 */
[-C--:B------:R-:W-:Y:S01]  /*7510*/  FMUL.FTZ R41, R41, R172.reuse ;  /* 0x000000ac29297220 */ /* 0x080fe20000410000 */
[-C--:B------:R-:W-:Y:S01]  /*7520*/  FMUL.FTZ R44, R44, R172.reuse ;  /* 0x000000ac2c2c7220 */ /* 0x080fe20000410000 */
[-C--:B------:R-:W-:Y:S01]  /*7530*/  FMUL.FTZ R45, R45, R172.reuse ;  /* 0x000000ac2d2d7220 */ /* 0x080fe20000410000 */
[----:B------:R0:W-:Y:S01]  /*7540*/  MUFU.EX2 R154, R177 ;  /* 0x000000b1009a7308 */ /* 0x0001e20000000800 */
[--C-:B--2---:R-:W-:Y:S01]  /*7550*/  FFMA.FTZ R175, R205, UR10, -R186.reuse ;  /* 0x0000000acdaf7c23 */ /* 0x104fe200080108ba */
[----:B----4-:R-:W-:Y:S01]  /*7560*/  FADD.FTZ R3, R152, R3 ;  /* 0x0000000398037221 */ /* 0x010fe20000010000 */
[-C--:B------:R-:W-:Y:S01]  /*7570*/  FMUL.FTZ R48, R48, R172.reuse ;  /* 0x000000ac30307220 */ /* 0x080fe20000410000 */
[-C--:B------:R-:W-:Y:S01]  /*7580*/  FMUL.FTZ R49, R49, R172.reuse ;  /* 0x000000ac31317220 */ /* 0x080fe20000410000 */
[----:B------:R-:W-:Y:S01]  /*7590*/  FMUL.FTZ R52, R52, R172 ;  /* 0x000000ac34347220 */ /* 0x000fe20000410000 */
[----:B-1----:R-:W-:Y:S01]  /*75a0*/  FMNMX.FTZ R191, R5, R190, !PT ;  /* 0x000000be05bf7209 */ /* 0x002fe20007810000 */
[--C-:B------:R-:W-:Y:S01]  /*75b0*/  FFMA.FTZ R190, R214, UR10, -R186.reuse ;  /* 0x0000000ad6be7c23 */ /* 0x100fe200080108ba */
[----:B------:R-:W-:Y:S01]  /*75c0*/  MUFU.EX2 R155, R155 ;  /* 0x0000009b009b7308 */ /* 0x000fe20000000800 */
[----:B0-----:R-:W-:Y:S01]  /*75d0*/  FFMA.FTZ R177, R207, UR10, -R186 ;  /* 0x0000000acfb17c23 */ /* 0x001fe200080108ba */
        /* <DEDUP_REMOVED lines=37> */
[----:B------:R-:W-:Y:S01]  /*7830*/  IADD3 R9, -R22, 0xb, RZ ;  /* 0x0000000b16097810 */ /* 0x000fe20007ffe1ff */
[--C-:B------:R-:W-:Y:S01]  /*7840*/  FFMA.FTZ R10, R10, UR10, -R186.reuse ;  /* 0x0000000a0a0a7c23 */ /* 0x100fe200080108ba */
[--C-:B------:R-:W-:Y:S01]  /*7850*/  FFMA.FTZ R11, R11, UR10, -R186.reuse ;  /* 0x0000000a0b0b7c23 */ /* 0x100fe200080108ba */
[----:B------:R-:W-:Y:S01]  /*7860*/  MUFU.EX2 R191, R191 ;  /* 0x000000bf00bf7308 */ /* 0x000fe20000000800 */
[----:B0-----:R-:W-:Y:S01]  /*7870*/  FFMA.FTZ R192, R156, UR10, -R186 ;  /* 0x0000000a9cc07c23 */ /* 0x001fe200080108ba */
[----:B------:R-:W-:-:S02]  /*7880*/  @!P1 VIADD R156, R197, 0x22840 ;  /* 0x00022840c59c9836 */ /* 0x000fc40000000000 */
[--C-:B------:R-:W-:Y:S01]  /*7890*/  FFMA.FTZ R12, R12, UR10, -R186.reuse ;  /* 0x0000000a0c0c7c23 */ /* 0x100fe200080108ba */
[--C-:B------:R-:W-:Y:S01]  /*78a0*/  FFMA.FTZ R13, R13, UR10, -R186.reuse ;  /* 0x0000000a0d0d7c23 */ /* 0x100fe200080108ba */
[--C-:B------:R-:W-:Y:S01]  /*78b0*/  FFMA.FTZ R168, R168, UR10, -R186.reuse ;  /* 0x0000000aa8a87c23 */ /* 0x100fe200080108ba */
[----:B------:R-:W-:Y:S01]  /*78c0*/  FFMA.FTZ R196, R161, UR10, -R186 ;  /* 0x0000000aa1c47c23 */ /* 0x000fe200080108ba */
[----:B------:R-:W-:Y:S01]  /*78d0*/  @!P1 PRMT R156, RZ, 0x654, R156 ;  /* 0x00000654ff9c9816 */ /* 0x000fe2000000009c */
[----:B------:R-:W0:Y:S01]  /*78e0*/  MUFU.EX2 R184, R184 ;  /* 0x000000b800b87308 */ /* 0x000e220000000800 */
        /* <DEDUP_REMOVED lines=10> */
[----:B------:R-:W-:Y:S01]  /*7990*/  MUFU.EX2 R10, R10 ;  /* 0x0000000a000a7308 */ /* 0x000fe20000000800 */
[----:B0-----:R-:W-:Y:S01]  /*79a0*/  FFMA.FTZ R0, R191, R0, R184 ;  /* 0x00000000bf007223 */ /* 0x001fe200000100b8 */
[----:B------:R-:W-:Y:S01]  /*79b0*/  FFMA.FTZ R195, R162, UR10, -R186 ;  /* 0x0000000aa2c37c23 */ /* 0x000fe200080108ba */
[----:B------:R-:W-:Y:S01]  /*79c0*/  FADD.FTZ R3, R155, R156 ;  /* 0x0000009c9b037221 */ /* 0x000fe20000010000 */
[--C-:B------:R-:W-:Y:S01]  /*79d0*/  FFMA.FTZ R198, R163, UR10, -R186.reuse ;  /* 0x0000000aa3c67c23 */ /* 0x100fe200080108ba */
[--C-:B------:R-:W-:Y:S01]  /*79e0*/  FFMA.FTZ R199, R164, UR10, -R186.reuse ;  /* 0x0000000aa4c77c23 */ /* 0x100fe200080108ba */
[--C-:B------:R-:W-:Y:S01]  /*79f0*/  FFMA.FTZ R204, R165, UR10, -R186.reuse ;  /* 0x0000000aa5cc7c23 */ /* 0x100fe200080108ba */
[----:B------:R-:W-:Y:S01]  /*7a00*/  FADD.FTZ R156, R154, R3 ;  /* 0x000000039a9c7221 */ /* 0x000fe20000010000 */
[----:B------:R-:W-:Y:S01]  /*7a10*/  MUFU.EX2 R11, R11 ;  /* 0x0000000b000b7308 */ /* 0x000fe20000000800 */
[--C-:B------:R-:W-:Y:S01]  /*7a20*/  FFMA.FTZ R203, R166, UR10, -R186.reuse ;  /* 0x0000000aa6cb7c23 */ /* 0x100fe200080108ba */
[--C-:B------:R-:W-:Y:S01]  /*7a30*/  FFMA.FTZ R169, R169, UR10, -R186.reuse ;  /* 0x0000000aa9a97c23 */ /* 0x100fe200080108ba */
[--C-:B------:R-:W-:Y:S01]  /*7a40*/  FFMA.FTZ R161, R170, UR10, -R186.reuse ;  /* 0x0000000aaaa17c23 */ /* 0x100fe200080108ba */
[----:B------:R-:W-:Y:S01]  /*7a50*/  FFMA.FTZ R171, R171, UR10, -R186 ;  /* 0x0000000aabab7c23 */ /* 0x000fe200080108ba */
        /* <DEDUP_REMOVED lines=28> */
[----:B--2---:R-:W-:Y:S01]  /*7c20*/  FFMA.FTZ R206, R167, UR10, -R186 ;  /* 0x0000000aa7ce7c23 */ /* 0x004fe200080108ba */
[-C--:B------:R-:W-:Y:S01]  /*7c30*/  FMUL.FTZ R145, R145, R172.reuse ;  /* 0x000000ac91917220 */ /* 0x080fe20000410000 */
[-C--:B------:R-:W-:Y:S01]  /*7c40*/  FMUL.FTZ R148, R148, R172.reuse ;  /* 0x000000ac94947220 */ /* 0x080fe20000410000 */
[----:B------:R-:W-:Y:S01]  /*7c50*/  FMUL.FTZ R149, R149, R172 ;  /* 0x000000ac95957220 */ /* 0x000fe20000410000 */
[----:B------:R-:W-:Y:S01]  /*7c60*/  F2FP.BF16.F32.PACK_AB R172, R152, R21 ;  /* 0x0000001598ac723e */ /* 0x000fe200000010ff */
[-C--:B------:R-:W-:Y:S01]  /*7c70*/  FMUL.FTZ R26, R26, R191.reuse ;  /* 0x000000bf1a1a7220 */ /* 0x080fe20000410000 */
[----:B------:R-:W-:Y:S01]  /*7c80*/  F2FP.BF16.F32.PACK_AB R174, R155, R174 ;  /* 0x000000ae9bae723e */ /* 0x000fe200000010ff */
[----:B------:R0:W-:Y:S01]  /*7c90*/  MUFU.EX2 R186, R168 ;  /* 0x000000a800ba7308 */ /* 0x0001e20000000800 */
[----:B---3--:R-:W-:Y:S01]  /*7ca0*/  FADD.FTZ R156, R176, R3 ;  /* 0x00000003b09c7221 */ /* 0x008fe20000010000 */
[----:B------:R-:W-:Y:S01]  /*7cb0*/  F2FP.BF16.F32.PACK_AB R170, R173, R158 ;  /* 0x0000009eadaa723e */ /* 0x000fe200000010ff */
[-C--:B------:R-:W-:Y:S01]  /*7cc0*/  FMUL.FTZ R27, R27, R191.reuse ;  /* 0x000000bf1b1b7220 */ /* 0x080fe20000410000 */
[----:B------:R-:W-:Y:S01]  /*7cd0*/  F2FP.BF16.F32.PACK_AB R173, R7, R184 ;  /* 0x000000b807ad723e */ /* 0x000fe200000010ff */
[----:B------:R-:W-:Y:S01]  /*7ce0*/  FMUL.FTZ R30, R30, R191 ;  /* 0x000000bf1e1e7220 */ /* 0x000fe20000410000 */
[----:B------:R-:W-:Y:S01]  /*7cf0*/  F2FP.BF16.F32.PACK_AB R164, R176, R175 ;  /* 0x000000afb0a4723e */ /* 0x000fe200000010ff */
[-C--:B------:R-:W-:Y:S01]  /*7d00*/  FMUL.FTZ R31, R31, R191.reuse ;  /* 0x000000bf1f1f7220 */ /* 0x080fe20000410000 */
[----:B------:R-:W2:Y:S01]  /*7d10*/  MUFU.EX2 R177, R177 ;  /* 0x000000b100b17308 */ /* 0x000ea20000000800 */
[----:B0-----:R-:W-:Y:S01]  /*7d20*/  F2FP.BF16.F32.PACK_AB R168, R157, R154 ;  /* 0x0000009a9da8723e */ /* 0x001fe200000010ff */
[----:B------:R-:W-:Y:S01]  /*7d30*/  FADD.FTZ R157, R7, R0 ;  /* 0x00000000079d7221 */ /* 0x000fe20000010000 */
[-C--:B------:R-:W-:Y:S01]  /*7d40*/  FMUL.FTZ R34, R34, R191.reuse ;  /* 0x000000bf22227220 */ /* 0x080fe20000410000 */
[-C--:B------:R-:W-:Y:S01]  /*7d50*/  FMUL.FTZ R35, R35, R191.reuse ;  /* 0x000000bf23237220 */ /* 0x080fe20000410000 */
[-C--:B------:R-:W-:Y:S01]  /*7d60*/  FMUL.FTZ R38, R38, R191.reuse ;  /* 0x000000bf26267220 */ /* 0x080fe20000410000 */
[----:B------:R-:W-:Y:S01]  /*7d70*/  FADD.FTZ R0, R10, R157 ;  /* 0x0000009d0a007221 */ /* 0x000fe20000010000 */
[-C--:B------:R-:W-:Y:S01]  /*7d80*/  FMUL.FTZ R39, R39, R191.reuse ;  /* 0x000000bf27277220 */ /* 0x080fe20000410000 */
[----:B------:R-:W0:Y:S01]  /*7d90*/  MUFU.EX2 R14, R14 ;  /* 0x0000000e000e7308 */ /* 0x000e220000000800 */
[-C--:B------:R-:W-:Y:S01]  /*7da0*/  FMUL.FTZ R42, R42, R191.reuse ;  /* 0x000000bf2a2a7220 */ /* 0x080fe20000410000 */
[----:B------:R-:W-:Y:S01]  /*7db0*/  FADD.FTZ R157, R11, R0 ;  /* 0x000000000b9d7221 */ /* 0x000fe20000010000 */
[-C--:B------:R-:W-:Y:S01]  /*7dc0*/  FMUL.FTZ R43, R43, R191.reuse ;  /* 0x000000bf2b2b7220 */ /* 0x080fe20000410000 */
[-C--:B------:R-:W-:Y:S01]  /*7dd0*/  FMUL.FTZ R46, R46, R191.reuse ;  /* 0x000000bf2e2e7220 */ /* 0x080fe20000410000 */
[-C--:B------:R-:W-:Y:S01]  /*7de0*/  FMUL.FTZ R47, R47, R191.reuse ;  /* 0x000000bf2f2f7220 */ /* 0x080fe20000410000 */
[----:B------:R-:W-:Y:S01]  /*7df0*/  FADD.FTZ R0, R12, R157 ;  /* 0x0000009d0c007221 */ /* 0x000fe20000010000 */
[-C--:B------:R-:W-:Y:S01]  /*7e00*/  FMUL.FTZ R50, R50, R191.reuse ;  /* 0x000000bf32327220 */ /* 0x080fe20000410000 */
        /* <DEDUP_REMOVED lines=74> */
[----:B------:R-:W-:Y:S01]  /*82b0*/  FMUL.FTZ R151, R151, R191 ;  /* 0x000000bf97977220 */ /* 0x000fe20000410000 */
[----:B------:R-:W-:-:S05]  /*82c0*/  F2FP.BF16.F32.PACK_AB R175, R11, R10 ;  /* 0x0000000a0baf723e */ /* 0x000fca00000010ff */
        /* <DEDUP_REMOVED lines=11> */
[----:B---3--:R-:W-:-:S07]  /*8380*/  FADD.FTZ R156, R190, R3 ;  /* 0x00000003be9c7221 */ /* 0x008fce0000010000 */
[----:B------:R-:W3:Y:S01]  /*8390*/  MUFU.EX2 R195, R195 ;  /* 0x000000c300c37308 */ /* 0x000ee20000000800 */
[----:B--2---:R-:W-:-:S07]  /*83a0*/  FADD.FTZ R0, R196, R157 ;  /* 0x0000009dc4007221 */ /* 0x004fce0000010000 */
[----:B------:R-:W2:Y:S01]  /*83b0*/  MUFU.EX2 R194, R194 ;  /* 0x000000c200c27308 */ /* 0x000ea20000000800 */
[----:B0-----:R-:W-:Y:S01]  /*83c0*/  FADD.FTZ R3, R185, R156 ;  /* 0x0000009cb9037221 */ /* 0x001fe20000010000 */
[----:B------:R-:W-:-:S06]  /*83d0*/  F2FP.BF16.F32.PACK_AB R156, R190, R183 ;  /* 0x000000b7be9c723e */ /* 0x000fcc00000010ff */
[----:B------:R-:W0:Y:S01]  /*83e0*/  MUFU.EX2 R198, R198 ;  /* 0x000000c600c67308 */ /* 0x000e220000000800 */
[----:B---3--:R-:W-:-:S07]  /*83f0*/  FADD.FTZ R157, R195, R0 ;  /* 0x00000000c39d7221 */ /* 0x008fce0000010000 */
[----:B------:R-:W3:Y:S01]  /*8400*/  MUFU.EX2 R187, R187 ;  /* 0x000000bb00bb7308 */ /* 0x000ee20000000800 */
[C---:B--2---:R-:W-:Y:S01]  /*8410*/  FADD.FTZ R152, R194.reuse, R3 ;  /* 0x00000003c2987221 */ /* 0x044fe20000010000 */
[----:B------:R-:W-:-:S06]  /*8420*/  F2FP.BF16.F32.PACK_AB R158, R194, R185 ;  /* 0x000000b9c29e723e */ /* 0x000fcc00000010ff */
        /* <DEDUP_REMOVED lines=8> */
[----:B0-----:R-:W-:-:S07]  /*84b0*/  FADD.FTZ R152, R188, R3 ;  /* 0x00000003bc987221 */ /* 0x001fce0000010000 */
[----:B------:R-:W0:Y:S01]  /*84c0*/  MUFU.EX2 R203, R203 ;  /* 0x000000cb00cb7308 */ /* 0x000e220000000800 */
[----:B---3--:R-:W-:-:S07]  /*84d0*/  FADD.FTZ R0, R204, R157 ;  /* 0x0000009dcc007221 */ /* 0x008fce0000010000 */
[----:B------:R-:W3:Y:S01]  /*84e0*/  MUFU.EX2 R206, R206 ;  /* 0x000000ce00ce7308 */ /* 0x000ee20000000800 */
[----:B--2---:R-:W-:Y:S01]  /*84f0*/  FADD.FTZ R3, R189, R152 ;  /* 0x00000098bd037221 */ /* 0x004fe20000010000 */
[----:B------:R-:W-:Y:S02]  /*8500*/  F2FP.BF16.F32.PACK_AB R154, R8, R189 ;  /* 0x000000bd089a723e */ /* 0x000fe400000010ff */
[----:B------:R-:W-:Y:S01]  /*8510*/  F2FP.BF16.F32.PACK_AB R152, R188, R187 ;  /* 0x000000bbbc98723e */ /* 0x000fe200000010ff */
[----:B------:R-:W-:-:S03]  /*8520*/  FADD.FTZ R3, R8, R3 ;  /* 0x0000000308037221 */ /* 0x000fc60000010000 */
[----:B------:R2:W4:Y:S01]  /*8530*/  MUFU.EX2 R21, R169 ;  /* 0x000000a900157308 */ /* 0x0005220000000800 */
[----:B0-----:R-:W-:-:S07]  /*8540*/  FADD.FTZ R157, R203, R0 ;  /* 0x00000000cb9d7221 */ /* 0x001fce0000010000 */
[----:B------:R0:W5:Y:S01]  /*8550*/  MUFU.EX2 R155, R161 ;  /* 0x000000a1009b7308 */ /* 0x0001620000000800 */
[C---:B---3--:R-:W-:Y:S01]  /*8560*/  FADD.FTZ R157, R206.reuse, R157 ;  /* 0x0000009dce9d7221 */ /* 0x048fe20000010000 */
[----:B--2---:R-:W-:Y:S02]  /*8570*/  F2FP.BF16.F32.PACK_AB R169, R13, R12 ;  /* 0x0000000c0da9723e */ /* 0x004fe400000010ff */
[----:B------:R-:W-:Y:S01]  /*8580*/  F2FP.BF16.F32.PACK_AB R159, R206, R203 ;  /* 0x000000cbce9f723e */ /* 0x000fe200000010ff */
[----:B------:R-:W-:Y:S01]  /*8590*/  FADD.FTZ R0, R186, R157 ;  /* 0x0000009dba007221 */ /* 0x000fe20000010000 */
[----:B------:R-:W-:Y:S02]  /*85a0*/  F2FP.BF16.F32.PACK_AB R157, R204, R199 ;  /* 0x000000c7cc9d723e */ /* 0x000fe400000010ff */
[----:B------:R2:W3:Y:S01]  /*85b0*/  MUFU.EX2 R8, R171 ;  /* 0x000000ab00087308 */ /* 0x0004e20000000800 */
[----:B----4-:R-:W-:Y:S01]  /*85c0*/  FADD.FTZ R0, R21, R0 ;  /* 0x0000000015007221 */ /* 0x010fe20000010000 */
[----:B0-----:R-:W-:-:S02]  /*85d0*/  F2FP.BF16.F32.PACK_AB R161, R196, R193 ;  /* 0x000000c1c4a1723e */ /* 0x001fc400000010ff */
[----:B------:R-:W-:Y:S01]  /*85e0*/  F2FP.BF16.F32.PACK_AB R153, R21, R186 ;  /* 0x000000ba1599723e */ /* 0x000fe200000010ff */
[----:B-----5:R-:W-:Y:S01]  /*85f0*/  FADD.FTZ R7, R155, R0 ;  /* 0x000000009b077221 */ /* 0x020fe20000010000 */
[----:B--2---:R-:W-:-:S03]  /*8600*/  F2FP.BF16.F32.PACK_AB R171, R15, R14 ;  /* 0x0000000e0fab723e */ /* 0x004fc600000010ff */
[C---:B---3--:R-:W-:Y:S01]  /*8610*/  FADD.FTZ R0, R8.reuse, R7 ;  /* 0x0000000708007221 */ /* 0x048fe20000010000 */
[----:B------:R-:W-:Y:S01]  /*8620*/  F2FP.BF16.F32.PACK_AB R155, R8, R155 ;  /* 0x0000009b089b723e */ /* 0x000fe200000010ff */
[----:B-1----:R-:W-:Y:S06]  /*8630*/  @!P0 BRA `(.L_x_10789) ;  /* 0x0000000000048947 */ /* 0x002fec0003800000 */
[----:B------:R-:W-:Y:S01]  /*8640*/  BPT.TRAP 0x1 ;  /* 0x000000040000795c */ /* 0x000fe20000300000 */
.L_x_10789:
[----:B------:R0:W1:Y:S01]  /*8650*/  SYNCS.PHASECHK.TRANS64.TRYWAIT P2, [UR25+0x22850], R6 ;  /* 0x02285006ff0075a7 */ /* 0x0000620008040159 */
[----:B------:R-:W-:Y:S05]  /*8660*/  @!P0 BRA `(.L_x_10790) ;  /* 0x0000000000048947 */ /* 0x000fea0003800000 */
[----:B------:R-:W-:Y:S01]  /*8670*/  BPT.TRAP 0x1 ;  /* 0x000000040000795c */ /* 0x000fe20000300000 */
.L_x_10790:
[----:B-1----:R-:W-:Y:S05]  /*8680*/  @P2 BRA `(.L_x_10791) ;  /* 0x0000000000082947 */ /* 0x002fea0003800000 */
[----:B------:R-:W1:Y:S02]  /*8690*/  SYNCS.PHASECHK.TRANS64.TRYWAIT P2, [UR25+0x22850], R6 ;  /* 0x02285006ff0075a7 */ /* 0x000e640008040159 */
[----:B-1----:R-:W-:Y:S05]  /*86a0*/  @!P2 BRA `(.L_x_10792) ;  /* 0x000000840094a947 */ /* 0x002fea0003800000 */
.L_x_10791:
[----:B01----:R-:W-:Y:S01]  /*86b0*/  IADD3 R6, R22, 0x8, RZ ;  /* 0x0000000816067810 */ /* 0x003fe20007ffe0ff */
[----:B------:R-:W-:-:S04]  /*86c0*/  UIMAD UR11, UR37, 0xc00, UR21 ;  /* 0x00000c00250b78a4 */ /* 0x000fc8000f8e0215 */
[----:B------:R1:W-:Y:S01]  /*86d0*/  BAR.SYNC.DEFER_BLOCKING R6, 0x100 ;  /* 0x000400060000751d */ /* 0x0003e20000010000 */
[----:B------:R-:W-:Y:S01]  /*86e0*/  ISETP.LT.AND P2, PT, RZ, UR23, PT ;  /* 0x00000017ff007c0c */ /* 0x000fe2000bf41270 */
[----:B------:R-:W-:Y:S01]  /*86f0*/  @!P1 VIADD R197, R197, 0x22860 ;  /* 0x00022860c5c59836 */ /* 0x000fe20000000000 */
[----:B------:R-:W-:Y:S01]  /*8700*/  UIADD3 UR23, UR23, -0x1, URZ ;  /* 0xffffffff17177890 */ /* 0x000fe2000fffe03f */
[----:B------:R-:W-:Y:S02]  /*8710*/  IMAD.MOV.U32 R8, RZ, RZ, R5 ;  /* 0x000000ffff087224 */ /* 0x000fe400078e0005 */
[----:B------:R-:W-:Y:S01]  /*8720*/  UMOV UR6, UR11 ;  /* 0x0000000b00067c82 */ /* 0x000fe20008000000 */
[----:B------:R-:W-:Y:S01]  /*8730*/  UMOV UR7, 0x40000040 ;  /* 0x4000004000077882 */ /* 0x000fe20000000000 */
[----:B------:R-:W-:Y:S01]  /*8740*/  @!P1 PRMT R197, RZ, 0x654, R197 ;  /* 0x00000654ffc59816 */ /* 0x000fe200000000c5 */
[----:B------:R-:W-:Y:S01]  /*8750*/  IMAD.MOV.U32 R21, RZ, RZ, R4 ;  /* 0x000000ffff157224 */ /* 0x000fe200078e0004 */
        /* <DEDUP_REMOVED lines=35> */
.L_x_10784:
[----:B01----:R-:W0:Y:S01]  /*8990*/  SHFL.BFLY PT, R6, R3, 0x2, 0x1f ;  /* 0x0c401f0003067f89 */ /* 0x003e2200000e0000 */
[----:B------:R-:W-:Y:S01]  /*89a0*/  IMAD.MOV.U32 R13, RZ, RZ, RZ ;  /* 0x000000ffff0d7224 */ /* 0x000fe200078e00ff */
[----:B------:R-:W-:Y:S01]  /*89b0*/  UIADD3 UR37, UR37, 0x1, URZ ;  /* 0x0000000125257890 */ /* 0x000fe2000fffe03f */
[----:B------:R-:W-:Y:S01]  /*89c0*/  IMAD.U32 R181, RZ, RZ, UR10 ;  /* 0x0000000affb57e24 */ /* 0x000fe2000f8e00ff */
[----:B------:R-:W1:Y:S01]  /*89d0*/  SHFL.BFLY PT, R11, R0, 0x2, 0x1f ;  /* 0x0c401f00000b7f89 */ /* 0x000e6200000e0000 */
[----:B------:R-:W-:Y:S01]  /*89e0*/  MOV R21, 0xff800000 ;  /* 0xff80000000157802 */ /* 0x000fe20000000f00 */
[----:B------:R-:W-:Y:S01]  /*89f0*/  UISETP.NE.AND UP0, UPT, UR37, 0x2, UPT ;  /* 0x000000022500788c */ /* 0x000fe2000bf05270 */
        /* <DEDUP_REMOVED lines=12> */
[----:B------:R-:W-:-:S02]  /*8ac0*/  IMAD.MOV.U32 R7, RZ, RZ, RZ ;  /* 0x000000ffff077224 */ /* 0x000fc400078e00ff */
[----:B-1----:R-:W-:Y:S02]  /*8ad0*/  FADD.FTZ R176, R11, R8 ;  /* 0x000000080bb07221 */ /* 0x002fe40000010000 */
[----:B------:R-:W-:-:S03]  /*8ae0*/  FSETP.NE.FTZ.AND P1, PT, R15, RZ, PT ;  /* 0x000000ff0f00720b */ /* 0x000fc60003f35000 */
[----:B------:R-:W-:-:S10]  /*8af0*/  FSETP.NE.FTZ.AND P2, PT, R176, RZ, PT ;  /* 0x000000ffb000720b */ /* 0x000fd40003f55000 */
[----:B------:R-:W0:Y:S03]  /*8b00*/  @P1 MUFU.RCP R13, R15 ;  /* 0x0000000f000d1308 */ /* 0x000e260000001000 */
[----:B------:R-:W-:-:S05]  /*8b10*/  @P2 FMUL.FTZ R181, R181, 0.69314718246459960938 ;  /* 0x3f317218b5b52820 */ /* 0x000fca0000410000 */
[----:B------:R-:W1:Y:S08]  /*8b20*/  @P2 MUFU.RCP R7, R176 ;  /* 0x000000b000072308 */ /* 0x000e700000001000 */
[----:B------:R-:W3:Y:S01]  /*8b30*/  @P2 MUFU.LG2 R176, R176 ;  /* 0x000000b000b02308 */ /* 0x000ee20000000c00 */
[-C--:B0-----:R-:W-:Y:S01]  /*8b40*/  FMUL.FTZ R3, R108, R13.reuse ;  /* 0x0000000d6c037220 */ /* 0x081fe20000410000 */
[----:B------:R-:W-:Y:S01]  /*8b50*/  FMUL.FTZ R20, R109, R13 ;  /* 0x0000000d6d147220 */ /* 0x000fe20000410000 */
[----:B------:R-:W-:-:S02]  /*8b60*/  IMAD.U32 R109, RZ, RZ, UR10 ;  /* 0x0000000aff6d7e24 */ /* 0x000fc4000f8e00ff */
[-C--:B------:R-:W-:Y:S01]  /*8b70*/  FMUL.FTZ R0, R24, R13.reuse ;  /* 0x0000000d18007220 */ /* 0x080fe20000410000 */
[-C--:B------:R-:W-:Y:S01]  /*8b80*/  FMUL.FTZ R6, R28, R13.reuse ;  /* 0x0000000d1c067220 */ /* 0x080fe20000410000 */
[----:B------:R-:W-:Y:S01]  /*8b90*/  FMUL.FTZ R8, R40, R13 ;  /* 0x0000000d28087220 */ /* 0x000fe20000410000 */
[----:B------:R-:W-:Y:S01]  /*8ba0*/  @P1 FMUL.FTZ R109, R109, 0.69314718246459960938 ;  /* 0x3f3172186d6d1820 */ /* 0x000fe20000410000 */
[----:B------:R-:W0:Y:S01]  /*8bb0*/  @P1 MUFU.LG2 R108, R15 ;  /* 0x0000000f006c1308 */ /* 0x000e220000000c00 */
[----:B-1----:R-:W-:Y:S01]  /*8bc0*/  FMUL.FTZ R161, R91, R7 ;  /* 0x000000075ba17220 */ /* 0x002fe20000410000 */
        /* <DEDUP_REMOVED lines=127> */
.L_x_10763:
        /* <DEDUP_REMOVED lines=16> */
[----:B------:R-:W-:Y:S01]  /*94c0*/  ULDC.64 UR6, c[0x0][0xbd8] ;  /* 0x0002f60000067ab9 */ /* 0x000fe20000000a00 */
[----:B------:R-:W-:Y:S01]  /*94d0*/  F2FP.BF16.F32.PACK_AB R10, R45, R10 ;  /* 0x0000000a2d0a723e */ /* 0x000fe200000010ff */
[----:B------:R-:W-:Y:S01]  /*94e0*/  UISETP.NE.AND.EX UP0, UPT, UR9, URZ, UPT, UP0 ;  /* 0x0000003f0900728c */ /* 0x000fe2000bf05300 */
        /* <DEDUP_REMOVED lines=11> */
[----:B------:R-:W-:Y:S01]  /*95a0*/  @UP0 UIADD3 UR6, UP3, UR10, UR8, URZ ;  /* 0x000000080a060290 */ /* 0x000fe2000ff7e03f */
[----:B------:R-:W-:Y:S01]  /*95b0*/  F2FP.BF16.F32.PACK_AB R28, R65, R28 ;  /* 0x0000001c411c723e */ /* 0x000fe200000010ff */
[----:B------:R-:W-:Y:S01]  /*95c0*/  UIADD3.X UR8, UR11, UR7, URZ, UP2, !UPT ;  /* 0x000000070b087290 */ /* 0x000fe200097fe43f */
[----:B------:R-:W-:Y:S01]  /*95d0*/  F2FP.BF16.F32.PACK_AB R72, R73, R72 ;  /* 0x000000484948723e */ /* 0x000fe200000010ff */
[----:B------:R-:W-:Y:S01]  /*95e0*/  @UP0 UIADD3.X UR7, UR11, UR9, URZ, UP3, !UPT ;  /* 0x000000090b070290 */ /* 0x000fe20009ffe43f */
[----:B------:R-:W-:-:S02]  /*95f0*/  F2FP.BF16.F32.PACK_AB R73, R169, R64 ;  /* 0x00000040a949723e */ /* 0x000fc400000010ff */
[----:B------:R-:W-:Y:S02]  /*9600*/  F2FP.BF16.F32.PACK_AB R80, R81, R80 ;  /* 0x000000505150723e */ /* 0x000fe400000010ff */
[----:B------:R-:W-:Y:S02]  /*9610*/  F2FP.BF16.F32.PACK_AB R88, R89, R88 ;  /* 0x000000585958723e */ /* 0x000fe400000010ff */
[----:B------:R-:W-:Y:S02]  /*9620*/  F2FP.BF16.F32.PACK_AB R81, R165, R52 ;  /* 0x00000034a551723e */ /* 0x000fe400000010ff */
[----:B------:R-:W-:Y:S02]  /*9630*/  MOV R34, R102 ;  /* 0x0000006600227202 */ /* 0x000fe40000000f00 */
[----:B0-----:R-:W-:Y:S02]  /*9640*/  MOV R35, R5 ;  /* 0x0000000500237202 */ /* 0x001fe40000000f00 */
[----:B------:R-:W-:-:S02]  /*9650*/  F2FP.BF16.F32.PACK_AB R89, R161, R90 ;  /* 0x0000005aa159723e */ /* 0x000fc400000010ff */
[----:B------:R-:W-:Y:S01]  /*9660*/  F2FP.BF16.F32.PACK_AB R96, R97, R96 ;  /* 0x000000606160723e */ /* 0x000fe200000010ff */
[----:B------:R-:W-:Y:S01]  /*9670*/  IMAD.WIDE R4, R201, 0x2, R34 ;  /* 0x00000002c9047825 */ /* 0x000fe200078e0222 */
[----:B------:R-:W-:Y:S02]  /*9680*/  F2FP.BF16.F32.PACK_AB R90, R93, R92 ;  /* 0x0000005c5d5a723e */ /* 0x000fe400000010ff */
[----:B------:R-:W-:Y:S02]  /*9690*/  F2FP.BF16.F32.PACK_AB R91, R160, R91 ;  /* 0x0000005ba05b723e */ /* 0x000fe400000010ff */
[C---:B------:R-:W-:Y:S02]  /*96a0*/  IADD3 R26, P1, R4.reuse, 0x20, RZ ;  /* 0x00000020041a7810 */ /* 0x040fe40007f3e0ff */
[C---:B------:R-:W-:Y:S02]  /*96b0*/  LOP3.LUT R7, R4.reuse, 0x380, RZ, 0xc0, !PT ;  /* 0x0000038004077812 */ /* 0x040fe400078ec0ff */
        /* <DEDUP_REMOVED lines=23> */
[----:B------:R-:W-:Y:S01]  /*9830*/  IMAD.X R75, RZ, RZ, R5, P3 ;  /* 0x000000ffff4b7224 */ /* 0x000fe200018e0605 */
[----:B------:R-:W-:-:S02]  /*9840*/  IADD3 R86, P2, R4, 0xc040, RZ ;  /* 0x0000c04004567810 */ /* 0x000fc40007f5e0ff */
[----:B------:R-:W-:Y:S01]  /*9850*/  IADD3 R110, P1, R4, 0xc060, RZ ;  /* 0x0000c060046e7810 */ /* 0x000fe20007f3e0ff */
[--C-:B------:R-:W-:Y:S01]  /*9860*/  IMAD.X R83, RZ, RZ, R5.reuse, P5 ;  /* 0x000000ffff537224 */ /* 0x100fe200028e0605 */
[----:B------:R-:W-:Y:S01]  /*9870*/  LOP3.LUT R4, R7, R4, RZ, 0x3c, !PT ;  /* 0x0000000407047212 */ /* 0x000fe200078e3cff */
[--C-:B------:R-:W-:Y:S01]  /*9880*/  IMAD.X R87, RZ, RZ, R5.reuse, P2 ;  /* 0x000000ffff577224 */ /* 0x100fe200010e0605 */
[----:B------:R-:W-:Y:S01]  /*9890*/  LOP3.LUT R7, R26, 0x380, RZ, 0xc0, !PT ;  /* 0x000003801a077812 */ /* 0x000fe200078ec0ff */
[----:B------:R-:W-:Y:S01]  /*98a0*/  IMAD.X R31, RZ, RZ, R5, P1 ;  /* 0x000000ffff1f7224 */ /* 0x000fe200008e0605 */
[----:B------:R-:W-:Y:S02]  /*98b0*/  LOP3.LUT R38, R103, 0x380, RZ, 0xc0, !PT ;  /* 0x0000038067267812 */ /* 0x000fe400078ec0ff */
[----:B------:R-:W-:Y:S02]  /*98c0*/  SHF.R.U64 R7, R7, 0x3, RZ ;  /* 0x0000000307077819 */ /* 0x000fe400000012ff */
[----:B------:R-:W-:-:S02]  /*98d0*/  LOP3.LUT R42, R109, 0x380, RZ, 0xc0, !PT ;  /* 0x000003806d2a7812 */ /* 0x000fc400078ec0ff */
[----:B------:R-:W-:Y:S02]  /*98e0*/  LOP3.LUT R26, R7, R26, RZ, 0x3c, !PT ;  /* 0x0000001a071a7212 */ /* 0x000fe400078e3cff */
[----:B------:R-:W-:Y:S02]  /*98f0*/  LOP3.LUT R7, R50, 0x380, RZ, 0xc0, !PT ;  /* 0x0000038032077812 */ /* 0x000fe400078ec0ff */
[----:B------:R-:W-:Y:S02]  /*9900*/  LOP3.LUT R46, R181, 0x380, RZ, 0xc0, !PT ;  /* 0x00000380b52e7812 */ /* 0x000fe400078ec0ff */
[----:B------:R-:W-:Y:S02]  /*9910*/  SHF.R.U64 R7, R7, 0x3, RZ ;  /* 0x0000000307077819 */ /* 0x000fe400000012ff */
[----:B------:R-:W-:Y:S02]  /*9920*/  MOV R108, R4 ;  /* 0x00000004006c7202 */ /* 0x000fe40000000f00 */
[----:B------:R-:W-:-:S02]  /*9930*/  LOP3.LUT R50, R7, R50, RZ, 0x3c, !PT ;  /* 0x0000003207327212 */ /* 0x000fc400078e3cff */
[----:B------:R-:W-:Y:S02]  /*9940*/  LOP3.LUT R7, R66, 0x380, RZ, 0xc0, !PT ;  /* 0x0000038042077812 */ /* 0x000fe400078ec0ff */
[----:B------:R-:W-:Y:S02]  /*9950*/  LOP3.LUT R74, R191, 0x380, RZ, 0xc0, !PT ;  /* 0x00000380bf4a7812 */ /* 0x000fe400078ec0ff */
[----:B------:R-:W-:Y:S02]  /*9960*/  SHF.R.U64 R7, R7, 0x3, RZ ;  /* 0x0000000307077819 */ /* 0x000fe400000012ff */
[----:B------:R-:W-:Y:S02]  /*9970*/  F2FP.BF16.F32.PACK_AB R4, R25, R0 ;  /* 0x000000001904723e */ /* 0x000fe400000010ff */
[----:B------:R-:W-:Y:S02]  /*9980*/  LOP3.LUT R66, R7, R66, RZ, 0x3c, !PT ;  /* 0x0000004207427212 */ /* 0x000fe400078e3cff */
[----:B------:R-:W-:-:S02]  /*9990*/  LOP3.LUT R7, R110, 0x380, RZ, 0xc0, !PT ;  /* 0x000003806e077812 */ /* 0x000fc400078ec0ff */
[----:B------:R-:W-:Y:S02]  /*99a0*/  IADD3.X R79, RZ, R5, RZ, P6, !PT ;  /* 0x00000005ff4f7210 */ /* 0x000fe400037fe4ff */
[----:B------:R-:W-:Y:S02]  /*99b0*/  SHF.R.U64 R38, R38, 0x3, RZ ;  /* 0x0000000326267819 */ /* 0x000fe400000012ff */
[----:B------:R-:W-:Y:S02]  /*99c0*/  LOP3.LUT R54, R183, 0x380, RZ, 0xc0, !PT ;  /* 0x00000380b7367812 */ /* 0x000fe400078ec0ff */
[----:B------:R-:W-:Y:S02]  /*99d0*/  LOP3.LUT R0, R195, 0x380, RZ, 0xc0, !PT ;  /* 0x00000380c3007812 */ /* 0x000fe400078ec0ff */
[----:B------:R-:W-:Y:S02]  /*99e0*/  SHF.R.U64 R29, R7, 0x3, RZ ;  /* 0x00000003071d7819 */ /* 0x000fe400000012ff */
[----:B------:R-:W-:-:S02]  /*99f0*/  SHF.R.U64 R42, R42, 0x3, RZ ;  /* 0x000000032a2a7819 */ /* 0x000fc400000012ff */
[----:B------:R-:W-:Y:S02]  /*9a00*/  LOP3.LUT R58, R185, 0x380, RZ, 0xc0, !PT ;  /* 0x00000380b93a7812 */ /* 0x000fe400078ec0ff */
[----:B------:R-:W-:Y:S02]  /*9a10*/  F2FP.BF16.F32.PACK_AB R5, R179, R158 ;  /* 0x0000009eb305723e */ /* 0x000fe400000010ff */
[----:B------:R-:W-:Y:S02]  /*9a20*/  LOP3.LUT R25, R86, 0x380, RZ, 0xc0, !PT ;  /* 0x0000038056197812 */ /* 0x000fe400078ec0ff */
[----:B------:R-:W-:Y:S01]  /*9a30*/  F2FP.BF16.F32.PACK_AB R7, R177, R30 ;  /* 0x0000001eb107723e */ /* 0x000fe200000010ff */
[----:B------:R-:W-:Y:S01]  /*9a40*/  BAR.SYNC.DEFER_BLOCKING 0x1, 0x100 ;  /* 0x0044000000007b1d */ /* 0x000fe20000010000 */
[----:B------:R-:W-:Y:S02]  /*9a50*/  SHF.R.U64 R46, R46, 0x3, RZ ;  /* 0x000000032e2e7819 */ /* 0x000fe400000012ff */
[----:B------:R-:W-:-:S02]  /*9a60*/  LOP3.LUT R62, R187, 0x380, RZ, 0xc0, !PT ;  /* 0x00000380bb3e7812 */ /* 0x000fc400078ec0ff */
[----:B------:R-:W-:Y:S02]  /*9a70*/  SHF.R.U64 R74, R74, 0x3, RZ ;  /* 0x000000034a4a7819 */ /* 0x000fe400000012ff */
[----:B------:R-:W-:Y:S02]  /*9a80*/  LOP3.LUT R38, R38, R103, RZ, 0x3c, !PT ;  /* 0x0000006726267212 */ /* 0x000fe400078e3cff */
[----:B------:R-:W-:Y:S02]  /*9a90*/  SHF.R.U64 R54, R54, 0x3, RZ ;  /* 0x0000000336367819 */ /* 0x000fe400000012ff */
[----:B------:R-:W-:Y:S02]  /*9aa0*/  LOP3.LUT R70, R189, 0x380, RZ, 0xc0, !PT ;  /* 0x00000380bd467812 */ /* 0x000fe400078ec0ff */
[----:B------:R-:W-:Y:S02]  /*9ab0*/  SHF.R.U64 R0, R0, 0x3, RZ ;  /* 0x0000000300007819 */ /* 0x000fe400000012ff */
[----:B------:R-:W-:-:S02]  /*9ac0*/  LOP3.LUT R42, R42, R109, RZ, 0x3c, !PT ;  /* 0x0000006d2a2a7212 */ /* 0x000fc400078e3cff */
[----:B------:R-:W-:Y:S02]  /*9ad0*/  SHF.R.U64 R58, R58, 0x3, RZ ;  /* 0x000000033a3a7819 */ /* 0x000fe400000012ff */
[----:B------:R-:W-:Y:S02]  /*9ae0*/  SHF.R.U64 R25, R25, 0x3, RZ ;  /* 0x0000000319197819 */ /* 0x000fe400000012ff */
[----:B------:R-:W-:Y:S02]  /*9af0*/  LOP3.LUT R46, R46, R181, RZ, 0x3c, !PT ;  /* 0x000000b52e2e7212 */ /* 0x000fe400078e3cff */
[----:B------:R-:W-:Y:S01]  /*9b00*/  SHF.R.U64 R62, R62, 0x3, RZ ;  /* 0x000000033e3e7819 */ /* 0x000fe200000012ff */
[----:B------:R0:W-:Y:S01]  /*9b10*/  STSM.16.M88.4 [R108], R4 ;  /* 0x000000046c007844 */ /* 0x0001e20000000200 */
[----:B------:R-:W-:Y:S02]  /*9b20*/  LOP3.LUT R78, R193, 0x380, RZ, 0xc0, !PT ;  /* 0x00000380c14e7812 */ /* 0x000fe400078ec0ff */
[----:B------:R-:W-:-:S02]  /*9b30*/  LOP3.LUT R30, R29, R110, RZ, 0x3c, !PT ;  /* 0x0000006e1d1e7212 */ /* 0x000fc400078e3cff */
[----:B------:R-:W-:Y:S02]  /*9b40*/  LOP3.LUT R74, R74, R191, RZ, 0x3c, !PT ;  /* 0x000000bf4a4a7212 */ /* 0x000fe400078e3cff */
[----:B------:R-:W-:Y:S02]  /*9b50*/  MOV R103, R26 ;  /* 0x0000001a00677202 */ /* 0x000fe40000000f00 */
        /* <DEDUP_REMOVED lines=8> */
[----:B------:R-:W-:Y:S02]  /*9be0*/  LOP3.LUT R58, R58, R185, RZ, 0x3c, !PT ;  /* 0x000000b93a3a7212 */ /* 0x000fe400078e3cff */
        /* <DEDUP_REMOVED lines=8> */
[----:B------:R-:W-:Y:S02]  /*9c70*/  F2FP.BF16.F32.PACK_AB R25, R164, R155 ;  /* 0x0000009ba419723e */ /* 0x000fe400000010ff */
[----:B------:R-:W-:Y:S02]  /*9c80*/  F2FP.BF16.F32.PACK_AB R26, R61, R60 ;  /* 0x0000003c3d1a723e */ /* 0x000fe400000010ff */
[----:B------:R-:W-:-:S02]  /*9c90*/  F2FP.BF16.F32.PACK_AB R27, R173, R154 ;  /* 0x0000009aad1b723e */ /* 0x000fc400000010ff */
[----:B------:R-:W-:Y:S01]  /*9ca0*/  MOV R32, R30 ;  /* 0x0000001e00207202 */ /* 0x000fe20000000f00 */
[----:B0-----:R-:W-:Y:S01]  /*9cb0*/  IMAD.U32 R4, RZ, RZ, UR4 ;  /* 0x00000004ff047e24 */ /* 0x001fe2000f8e00ff */
[----:B------:R-:W-:Y:S01]  /*9cc0*/  MOV R50, R50 ;  /* 0x0000003200327202 */ /* 0x000fe20000000f00 */
[----:B------:R-:W-:Y:S01]  /*9cd0*/  STSM.16.M88.4 [R46], R24 ;  /* 0x000000182e007844 */ /* 0x000fe20000000200 */
[----:B------:R-:W-:Y:S01]  /*9ce0*/  MOV R0, R74 ;  /* 0x0000004a00007202 */ /* 0x000fe20000000f00 */
[----:B------:R-:W-:Y:S01]  /*9cf0*/  IMAD.U32 R5, RZ, RZ, UR8 ;  /* 0x00000008ff057e24 */ /* 0x000fe2000f8e00ff */
[----:B------:R-:W-:Y:S02]  /*9d00*/  F2FP.BF16.F32.PACK_AB R29, R162, R153 ;  /* 0x00000099a21d723e */ /* 0x000fe400000010ff */
[----:B------:R-:W-:Y:S02]  /*9d10*/  F2FP.BF16.F32.PACK_AB R30, R69, R68 ;  /* 0x00000044451e723e */ /* 0x000fe400000010ff */
[----:B------:R-:W-:-:S02]  /*9d20*/  F2FP.BF16.F32.PACK_AB R31, R171, R152 ;  /* 0x00000098ab1f723e */ /* 0x000fc400000010ff */
[----:B------:R-:W-:Y:S02]  /*9d30*/  LOP3.LUT R70, R70, R189, RZ, 0x3c, !PT ;  /* 0x000000bd46467212 */ /* 0x000fe400078e3cff */
[----:B------:R-:W-:Y:S01]  /*9d40*/  MOV R54, R54 ;  /* 0x0000003600367202 */ /* 0x000fe20000000f00 */
[----:B------:R-:W-:Y:S01]  /*9d50*/  STSM.16.M88.4 [R50], R28 ;  /* 0x0000001c32007844 */ /* 0x000fe20000000200 */
[----:B------:R-:W-:Y:S02]  /*9d60*/  MOV R38, R82 ;  /* 0x0000005200267202 */ /* 0x000fe40000000f00 */
[----:B------:R-:W-:Y:S02]  /*9d70*/  F2FP.BF16.F32.PACK_AB R74, R77, R76 ;  /* 0x0000004c4d4a723e */ /* 0x000fe400000010ff */
[----:B------:R-:W-:Y:S02]  /*9d80*/  F2FP.BF16.F32.PACK_AB R75, R167, R56 ;  /* 0x00000038a74b723e */ /* 0x000fe400000010ff */
[----:B------:R-:W-:-:S02]  /*9d90*/  MOV R58, R58 ;  /* 0x0000003a003a7202 */ /* 0x000fc40000000f00 */
[----:B------:R-:W-:Y:S01]  /*9da0*/  F2FP.BF16.F32.PACK_AB R82, R85, R84 ;  /* 0x000000545552723e */ /* 0x000fe200000010ff */
[----:B------:R-:W-:Y:S01]  /*9db0*/  STSM.16.M88.4 [R54], R72 ;  /* 0x0000004836007844 */ /* 0x000fe20000000200 */
[----:B------:R-:W-:Y:S02]  /*9dc0*/  F2FP.BF16.F32.PACK_AB R83, R163, R48 ;  /* 0x00000030a353723e */ /* 0x000fe400000010ff */
[----:B------:R-:W-:Y:S02]  /*9dd0*/  LOP3.LUT R78, R78, R193, RZ, 0x3c, !PT ;  /* 0x000000c14e4e7212 */ /* 0x000fe400078e3cff */
[----:B------:R-:W-:Y:S01]  /*9de0*/  MOV R62, R62 ;  /* 0x0000003e003e7202 */ /* 0x000fe20000000f00 */
[----:B------:R-:W-:Y:S01]  /*9df0*/  STSM.16.M88.4 [R58], R80 ;  /* 0x000000503a007844 */ /* 0x000fe20000000200 */
[----:B------:R-:W-:Y:S02]  /*9e00*/  F2FP.BF16.F32.PACK_AB R97, R159, R98 ;  /* 0x000000629f61723e */ /* 0x000fe400000010ff */
[----:B------:R-:W-:Y:S01]  /*9e10*/  MOV R66, R66 ;  /* 0x0000004200427202 */ /* 0x000fe20000000f00 */
[----:B------:R-:W-:Y:S01]  /*9e20*/  STSM.16.M88.4 [R62], R88 ;  /* 0x000000583e007844 */ /* 0x000fe20000000200 */
        /* <DEDUP_REMOVED lines=34> */
[----:B------:R-:W-:Y:S02]  /*a050*/  F2FP.BF16.F32.PACK_AB R147, R151, R150 ;  /* 0x000000969793723e */ /* 0x000fe400000010ff */
[----:B------:R-:W-:Y:S02]  /*a060*/  PLOP3.LUT P1, PT, PT, PT, UP1, 0x80, 0x0 ;  /* 0x000000000000781c */ /* 0x000fe40003f2f018 */
[----:B------:R-:W-:Y:S01]  /*a070*/  PLOP3.LUT P2, PT, PT, PT, UP0, 0x80, 0x0 ;  /* 0x000000000000781c */ /* 0x000fe20003f4f008 */
[----:B------:R1:W-:Y:S01]  /*a080*/  STSM.16.M88.4 [R32], R144 ;  /* 0x0000009020007844 */ /* 0x0003e20000000200 */
[----:B------:R-:W-:Y:S01]  /*a090*/  BAR.SYNC.DEFER_BLOCKING 0x1, 0x100 ;  /* 0x0044000000007b1d */ /* 0x000fe20000010000 */
[----:B------:R-:W-:Y:S01]  /*a0a0*/  IMAD.U32 R6, RZ, RZ, UR6 ;  /* 0x00000006ff067e24 */ /* 0x000fe2000f8e00ff */
[----:B------:R-:W-:-:S07]  /*a0b0*/  MOV R7, UR7 ;  /* 0x0000000700077c02 */ /* 0x000fce0008000f00 */
[----:B0-----:R-:W2:Y:S04]  /*a0c0*/  @P1 LDG.E R0, desc[UR38][R4.64] ;  /* 0x0000002604001981 */ /* 0x001ea8000c1e1900 */
        /* <DEDUP_REMOVED lines=8> */
[----:B-1----:R-:W-:-:S14]  /*a150*/  @P2 BRA `(.L_x_10796) ;  /* 0x0000000000182947 */ /* 0x002fdc0003800000 */
[----:B------:R-:W-:Y:S05]  /*a160*/  @!P1 BRA `(.L_x_10796) ;  /* 0x0000000000149947 */ /* 0x000fea0003800000 */
[----:B------:R-:W2:Y:S04]  /*a170*/  LDG.E R3, desc[UR38][R4.64] ;  /* 0x0000002604037981 */ /* 0x000ea8000c1e1900 */
[----:B------:R-:W3:Y:S01]  /*a180*/  LDG.E R0, desc[UR38][R4.64+0x4] ;  /* 0x0000042604007981 */ /* 0x000ee2000c1e1900 */
[----:B--2---:R-:W-:Y:S02]  /*a190*/  R2UR UR6, R3 ;  /* 0x00000000030672ca */ /* 0x004fe400000e0000 */
[----:B---3--:R-:W-:-:S13]  /*a1a0*/  R2UR UR10, R0 ;  /* 0x00000000000a72ca */ /* 0x008fda00000e0000 */
[----:B------:R-:W-:-:S12]  /*a1b0*/  UIADD3 UR10, -UR6, UR10, URZ ;  /* 0x0000000a060a7290 */ /* 0x000fd8000fffe13f */
.L_x_10796:
[----:B------:R-:W-:Y:S01]  /*a1c0*/  USHF.R.S32.HI UR14, URZ, 0x1f, UR43 ;  /* 0x0000001f3f0e7899 */ /* 0x000fe2000801142b */
[----:B------:R-:W-:Y:S01]  /*a1d0*/  IADD3 R5, P2, R34, 0x3000, RZ ;  /* 0x0000300022057810 */ /* 0x000fe20007f5e0ff */
[----:B------:R-:W-:Y:S01]  /*a1e0*/  ULDC.64 UR12, c[0x0][0xb70] ;  /* 0x0002dc00000c7ab9 */ /* 0x000fe20000000a00 */
[----:B------:R-:W-:Y:S01]  /*a1f0*/  USHF.R.S32.HI UR9, URZ, 0x1f, UR4 ;  /* 0x0000001f3f097899 */ /* 0x000fe20008011404 */
[----:B------:R-:W-:Y:S01]  /*a200*/  IMAD.U32 R6, RZ, RZ, UR42 ;  /* 0x0000002aff067e24 */ /* 0x000fe2000f8e00ff */
[----:B------:R-:W-:Y:S01]  /*a210*/  UIMAD UR11, UR14, UR12, URZ ;  /* 0x0000000c0e0b72a4 */ /* 0x000fe2000f8e023f */
[----:B------:R-:W-:Y:S01]  /*a220*/  LOP3.LUT R4, R5, 0x380, RZ, 0xc0, !PT ;  /* 0x0000038005047812 */ /* 0x000fe200078ec0ff */
[----:B------:R-:W-:Y:S01]  /*a230*/  UMOV UR8, UR4 ;  /* 0x0000000400087c82 */ /* 0x000fe20008000000 */
[----:B------:R-:W-:Y:S01]  /*a240*/  USEL UR45, UR45, URZ, !UP1 ;  /* 0x0000003f2d2d7287 */ /* 0x000fe2000c800000 */
[----:B------:R-:W-:Y:S01]  /*a250*/  IMAD R6, R6, 0x80, R19 ;  /* 0x0000008006067824 */ /* 0x000fe200078e0213 */
[----:B------:R-:W-:Y:S01]  /*a260*/  UIMAD.WIDE.U32 UR6, UR43, UR12, UR8 ;  /* 0x0000000c2b0672a5 */ /* 0x000fe2000f8e0008 */
[----:B------:R-:W-:Y:S01]  /*a270*/  SHF.R.U64 R4, R4, 0x3, RZ ;  /* 0x0000000304047819 */ /* 0x000fe200000012ff */
[----:B------:R-:W-:Y:S01]  /*a280*/  UIMAD UR11, UR43, UR13, UR11 ;  /* 0x0000000d2b0b72a4 */ /* 0x000fe2000f8e020b */
[----:B------:R-:W-:Y:S01]  /*a290*/  LOP3.LUT R32, R33, 0x380, RZ, 0xc0, !PT ;  /* 0x0000038021207812 */ /* 0x000fe200078ec0ff */
[----:B------:R-:W-:Y:S01]  /*a2a0*/  USEL UR46, UR46, URZ, !UP1 ;  /* 0x0000003f2e2e7287 */ /* 0x000fe2000c800000 */
[----:B------:R-:W-:Y:S01]  /*a2b0*/  LOP3.LUT R4, R4, R5, RZ, 0x3c, !PT ;  /* 0x0000000504047212 */ /* 0x000fe200078e3cff */
[----:B------:R-:W-:Y:S01]  /*a2c0*/  ULDC.64 UR12, c[0x0][0xb78] ;  /* 0x0002de00000c7ab9 */ /* 0x000fe20000000a00 */
[----:B------:R-:W-:Y:S01]  /*a2d0*/  UIADD3 UR7, UR7, UR11, URZ ;  /* 0x0000000b07077290 */ /* 0x000fe2000fffe03f */
[----:B------:R-:W-:Y:S01]  /*a2e0*/  IADD3 R9, P1, R34, 0x2000, RZ ;  /* 0x0000200022097810 */ /* 0x000fe20007f3e0ff */
[----:B------:R-:W-:Y:S01]  /*a2f0*/  UIMAD UR8, UR45, UR12, URZ ;  /* 0x0000000c2d0872a4 */ /* 0x000fe2000f8e023f */
[----:B------:R-:W-:Y:S01]  /*a300*/  SHF.R.S32.HI R0, RZ, 0x1f, R6 ;  /* 0x0000001fff007819 */ /* 0x000fe20000011406 */
[----:B------:R-:W-:Y:S01]  /*a310*/  UIMAD.WIDE.U32 UR6, UR46, UR12, UR6 ;  /* 0x0000000c2e0672a5 */ /* 0x000fe2000f8e0006 */
[----:B------:R-:W-:Y:S01]  /*a320*/  SHF.R.U64 R32, R32, 0x3, RZ ;  /* 0x0000000320207819 */ /* 0x000fe200000012ff */
[----:B------:R-:W-:Y:S01]  /*a330*/  UIMAD UR8, UR46, UR13, UR8 ;  /* 0x0000000d2e0872a4 */ /* 0x000fe2000f8e0208 */
[----:B------:R-:W-:-:S02]  /*a340*/  LOP3.LUT R8, R9, 0x380, RZ, 0xc0, !PT ;  /* 0x0000038009087812 */ /* 0x000fc400078ec0ff */
[----:B------:R-:W-:Y:S01]  /*a350*/  LOP3.LUT R32, R32, R33, RZ, 0x3c, !PT ;  /* 0x0000002120207212 */ /* 0x000fe200078e3cff */
[----:B------:R-:W-:Y:S01]  /*a360*/  IMAD.X R33, RZ, RZ, R35, P0 ;  /* 0x000000ffff217224 */ /* 0x000fe200000e0623 */
[----:B------:R-:W-:Y:S01]  /*a370*/  IADD3 R3, P3, R6, UR6, RZ ;  /* 0x0000000606037c10 */ /* 0x000fe2000ff7e0ff */
[----:B------:R-:W-:Y:S01]  /*a380*/  IMAD.U32 R5, RZ, RZ, UR8 ;  /* 0x00000008ff057e24 */ /* 0x000fe2000f8e00ff */
[----:B------:R-:W-:Y:S01]  /*a390*/  SHF.R.U64 R8, R8, 0x3, RZ ;  /* 0x0000000308087819 */ /* 0x000fe200000012ff */
[----:B------:R-:W-:Y:S01]  /*a3a0*/  ULDC.64 UR12, c[0x0][0xaa0] ;  /* 0x0002a800000c7ab9 */ /* 0x000fe20000000a00 */
[----:B------:R-:W-:Y:S02]  /*a3b0*/  IADD3 R69, P0, R34, 0x8000, RZ ;  /* 0x0000800022457810 */ /* 0x000fe40007f1e0ff */
[----:B------:R-:W-:Y:S01]  /*a3c0*/  IADD3.X R0, R0, UR7, R5, P3, !PT ;  /* 0x0000000700007c10 */ /* 0x000fe20009ffe405 */
[----:B------:R-:W-:Y:S01]  /*a3d0*/  ULDC.64 UR6, c[0x0][0xb40] ;  /* 0x0002d00000067ab9 */ /* 0x000fe20000000a00 */
[----:B------:R-:W-:Y:S01]  /*a3e0*/  LOP3.LUT R8, R8, R9, RZ, 0x3c, !PT ;  /* 0x0000000908087212 */ /* 0x000fe200078e3cff */
[----:B------:R-:W-:Y:S01]  /*a3f0*/  IMAD.X R9, RZ, RZ, R35, P1 ;  /* 0x000000ffff097224 */ /* 0x000fe200008e0623 */
[----:B------:R-:W-:-:S02]  /*a400*/  LEA R26, P3, R3, UR6, 0x2 ;  /* 0x00000006031a7c11 */ /* 0x000fc4000f8610ff */
[C---:B------:R-:W-:Y:S02]  /*a410*/  IADD3 R61, P6, R34.reuse, 0x4000, RZ ;  /* 0x00004000223d7810 */ /* 0x040fe40007fde0ff */
[----:B------:R-:W-:Y:S02]  /*a420*/  LEA.HI.X R27, R3, UR7, R0, 0x2, P3 ;  /* 0x00000007031b7c11 */ /* 0x000fe400098f1400 */
[C---:B------:R-:W-:Y:S02]  /*a430*/  IADD3 R45, P5, R34.reuse, 0x5000, RZ ;  /* 0x00005000222d7810 */ /* 0x040fe40007fbe0ff */
[C---:B------:R-:W-:Y:S02]  /*a440*/  IADD3 R29, P4, R34.reuse, 0x6000, RZ ;  /* 0x00006000221d7810 */ /* 0x040fe40007f9e0ff */
[----:B------:R-:W-:Y:S02]  /*a450*/  IADD3 R13, P3, R34, 0x7000, RZ ;  /* 0x00007000220d7810 */ /* 0x000fe40007f7e0ff */
[----:B------:R-:W-:-:S02]  /*a460*/  IADD3.X R5, RZ, R35, RZ, P2, !PT ;  /* 0x00000023ff057210 */ /* 0x000fc400017fe4ff */
[C---:B------:R-:W-:Y:S02]  /*a470*/  IADD3 R43, P2, R34.reuse, 0xa000, RZ ;  /* 0x0000a000222b7810 */ /* 0x040fe40007f5e0ff */
[----:B------:R-:W-:Y:S02]  /*a480*/  IADD3 R57, P1, R34, 0x9000, RZ ;  /* 0x0000900022397810 */ /* 0x000fe40007f3e0ff */
[----:B------:R-:W-:Y:S02]  /*a490*/  LOP3.LUT R68, R69, 0x380, RZ, 0xc0, !PT ;  /* 0x0000038045447812 */ /* 0x000fe400078ec0ff */
        /* <DEDUP_REMOVED lines=24> */
[----:B------:R-:W-:Y:S01]  /*a620*/  LOP3.LUT R42, R42, R43, RZ, 0x3c, !PT ;  /* 0x0000002b2a2a7212 */ /* 0x000fe200078e3cff */
[--C-:B------:R-:W-:Y:S01]  /*a630*/  IMAD.X R43, RZ, RZ, R35.reuse, P2 ;  /* 0x000000ffff2b7224 */ /* 0x100fe200010e0623 */
[----:B------:R-:W-:Y:S01]  /*a640*/  LOP3.LUT R56, R56, R57, RZ, 0x3c, !PT ;  /* 0x0000003938387212 */ /* 0x000fe200078e3cff */
[----:B------:R-:W-:Y:S01]  /*a650*/  IMAD.X R57, RZ, RZ, R35, P1 ;  /* 0x000000ffff397224 */ /* 0x000fe200008e0623 */
[C---:B------:R-:W-:Y:S02]  /*a660*/  IADD3 R25, P6, R34.reuse, 0xb000, RZ ;  /* 0x0000b00022197810 */ /* 0x040fe40007fde0ff */
[C---:B------:R-:W-:Y:S02]  /*a670*/  IADD3 R73, P5, R34.reuse, 0xc000, RZ ;  /* 0x0000c00022497810 */ /* 0x040fe40007fbe0ff */
[C---:B------:R-:W-:Y:S02]  /*a680*/  IADD3 R65, P4, R34.reuse, 0xd000, RZ ;  /* 0x0000d00022417810 */ /* 0x040fe40007f9e0ff */
[----:B------:R-:W-:-:S02]  /*a690*/  IADD3 R49, P3, R34, 0xe000, RZ ;  /* 0x0000e00022317810 */ /* 0x000fc40007f7e0ff */
[----:B------:R-:W-:Y:S02]  /*a6a0*/  IADD3 R0, R6, 0x8, RZ ;  /* 0x0000000806007810 */ /* 0x000fe40007ffe0ff */
[----:B------:R-:W-:Y:S02]  /*a6b0*/  IADD3 R3, P2, R34, 0xf000, RZ ;  /* 0x0000f00022037810 */ /* 0x000fe40007f5e0ff */
[----:B------:R-:W-:Y:S02]  /*a6c0*/  ISETP.GE.OR P1, PT, R6, UR10, P0 ;  /* 0x0000000a06007c0c */ /* 0x000fe40008726670 */
[----:B------:R-:W-:Y:S01]  /*a6d0*/  LOP3.LUT R24, R25, 0x380, RZ, 0xc0, !PT ;  /* 0x0000038019187812 */ /* 0x000fe200078ec0ff */
[----:B------:R-:W-:Y:S01]  /*a6e0*/  IMAD.X R37, RZ, RZ, R35, P2 ;  /* 0x000000ffff257224 */ /* 0x000fe200010e0623 */
[----:B------:R-:W-:Y:S02]  /*a6f0*/  LOP3.LUT R72, R73, 0x380, RZ, 0xc0, !PT ;  /* 0x0000038049487812 */ /* 0x000fe400078ec0ff */
[----:B------:R-:W-:-:S02]  /*a700*/  LOP3.LUT R64, R65, 0x380, RZ, 0xc0, !PT ;  /* 0x0000038041407812 */ /* 0x000fc400078ec0ff */
[----:B------:R-:W-:Y:S02]  /*a710*/  LOP3.LUT R48, R49, 0x380, RZ, 0xc0, !PT ;  /* 0x0000038031307812 */ /* 0x000fe400078ec0ff */
[----:B------:R-:W-:Y:S02]  /*a720*/  LOP3.LUT R53, R34, 0x380, RZ, 0xc0, !PT ;  /* 0x0000038022357812 */ /* 0x000fe400078ec0ff */
[----:B------:R-:W-:Y:S01]  /*a730*/  ISETP.GE.OR P0, PT, R0, UR10, P0 ;  /* 0x0000000a00007c0c */ /* 0x000fe20008706670 */
[----:B------:R-:W-:Y:S01]  /*a740*/  UIMAD UR6, UR9, UR12, URZ ;  /* 0x0000000c090672a4 */ /* 0x000fe2000f8e023f */
[----:B------:R-:W-:Y:S01]  /*a750*/  LOP3.LUT R0, R3, 0x380, RZ, 0xc0, !PT ;  /* 0x0000038003007812 */ /* 0x000fe200078ec0ff */
[----:B------:R0:W-:Y:S01]  /*a760*/  @!P1 STG.E desc[UR38][R26.64], R21 ;  /* 0x000000151a009986 */ /* 0x0001e2000c101926 */
[----:B------:R-:W-:Y:S01]  /*a770*/  SHF.R.U64 R24, R24, 0x3, RZ ;  /* 0x0000000318187819 */ /* 0x000fe200000012ff */
[----:B------:R-:W-:Y:S01]  /*a780*/  ULDC.64 UR8, c[0x0][0xae0] ;  /* 0x0002b80000087ab9 */ /* 0x000fe20000000a00 */
[----:B------:R-:W-:-:S02]  /*a790*/  SHF.R.U64 R72, R72, 0x3, RZ ;  /* 0x0000000348487819 */ /* 0x000fc400000012ff */
[----:B------:R-:W-:Y:S02]  /*a7a0*/  SHF.R.U64 R64, R64, 0x3, RZ ;  /* 0x0000000340407819 */ /* 0x000fe400000012ff */
[----:B------:R-:W-:Y:S02]  /*a7b0*/  SHF.R.U64 R48, R48, 0x3, RZ ;  /* 0x0000000330307819 */ /* 0x000fe400000012ff */
        /* <DEDUP_REMOVED lines=12> */
[----:B0-----:R-:W-:Y:S01]  /*a880*/  IMAD.U32 R21, RZ, RZ, UR12 ;  /* 0x0000000cff157e24 */ /* 0x001fe2000f8e00ff */
[----:B------:R-:W-:Y:S01]  /*a890*/  MOV R53, R35 ;  /* 0x0000002300357202 */ /* 0x000fe20000000f00 */
[----:B------:R-:W-:Y:S01]  /*a8a0*/  UIMAD UR6, UR4, UR13, UR6 ;  /* 0x0000000d040672a4 */ /* 0x000fe2000f8e0206 */
[----:B------:R-:W-:Y:S01]  /*a8b0*/  LOP3.LUT R36, R0, R3, RZ, 0x3c, !PT ;  /* 0x0000000300247212 */ /* 0x000fe200078e3cff */
[----:B------:R-:W5:Y:S01]  /*a8c0*/  LD.E.128 R32, desc[UR38][R32.64] ;  /* 0x0000002620207980 */ /* 0x000f62000c101d00 */
[----:B------:R-:W-:-:S03]  /*a8d0*/  SHF.R.S32.HI R3, RZ, 0x1f, R2 ;  /* 0x0000001fff037819 */ /* 0x000fc60000011402 */
        /* <DEDUP_REMOVED lines=23> */
[----:B------:R-:W-:-:S02]  /*aa50*/  VIADD R21, R21, UR6 ;  /* 0x0000000615157c36 */ /* 0x000fc40008000000 */
[----:B------:R-:W-:Y:S01]  /*aa60*/  IMAD.U32 R3, RZ, RZ, UR8 ;  /* 0x00000008ff037e24 */ /* 0x000fe2000f8e00ff */
[----:B------:R-:W-:Y:S02]  /*aa70*/  UIMAD UR10, UR42, -0x80, UR10 ;  /* 0xffffff802a0a78a4 */ /* 0x000fe4000f8e020a */
[----:B------:R-:W-:Y:S02]  /*aa80*/  UIMAD UR4, UR43, UR9, UR4 ;  /* 0x000000092b0472a4 */ /* 0x000fe4000f8e0204 */
[----:B------:R-:W-:Y:S01]  /*aa90*/  IMAD.WIDE.U32 R20, R3, UR43, R20 ;  /* 0x0000002b03147c25 */ /* 0x000fe2000f8e0014 */
[----:B------:R-:W-:Y:S01]  /*aaa0*/  ULDC.64 UR6, c[0x0][0xae8] ;  /* 0x0002ba0000067ab9 */ /* 0x000fe20000000a00 */
[----:B------:R-:W-:-:S03]  /*aab0*/  ISETP.GE.AND P3, PT, R16, UR10, PT ;  /* 0x0000000a10007c0c */ /* 0x000fc6000bf66270 */
[----:B------:R-:W-:Y:S01]  /*aac0*/  IADD3 R21, R21, UR4, RZ ;  /* 0x0000000415157c10 */ /* 0x000fe2000fffe0ff */
[----:B------:R-:W-:Y:S01]  /*aad0*/  UIMAD UR4, UR45, UR6, URZ ;  /* 0x000000062d0472a4 */ /* 0x000fe2000f8e023f */
[----:B------:R-:W-:Y:S02]  /*aae0*/  VIADD R102, R102, 0x22820 ;  /* 0x0002282066667836 */ /* 0x000fe40000000000 */
[C---:B------:R-:W-:Y:S02]  /*aaf0*/  VIADD R17, R16.reuse, 0x60 ;  /* 0x0000006010117836 */ /* 0x040fe40000000000 */
[----:B------:R-:W-:Y:S01]  /*ab00*/  IMAD.U32 R79, RZ, RZ, UR6 ;  /* 0x00000006ff4f7e24 */ /* 0x000fe2000f8e00ff */
[----:B------:R-:W-:Y:S01]  /*ab10*/  UIMAD UR4, UR46, UR7, UR4 ;  /* 0x000000072e0472a4 */ /* 0x000fe2000f8e0204 */
[----:B------:R-:W-:Y:S02]  /*ab20*/  PRMT R102, RZ, 0x654, R102 ;  /* 0x00000654ff667816 */ /* 0x000fe40000000066 */
[----:B------:R-:W-:Y:S01]  /*ab30*/  IMAD.WIDE.U32 R78, R79, UR46, R20 ;  /* 0x0000002e4f4e7c25 */ /* 0x000fe2000f8e0014 */
[----:B------:R-:W-:Y:S01]  /*ab40*/  ISETP.GE.AND P2, PT, R17, UR10, PT ;  /* 0x0000000a11007c0c */ /* 0x000fe2000bf46270 */
[----:B0-----:R0:W-:Y:S01]  /*ab50*/  SYNCS.ARRIVE.TRANS64.RED.A1T0 RZ, [R102+URZ], RZ ;  /* 0x000000ff66ff79a7 */ /* 0x0011e2000810043f */
[----:B------:R-:W-:Y:S01]  /*ab60*/  SHF.R.S32.HI R17, RZ, 0x1f, R16 ;  /* 0x0000001fff117819 */ /* 0x000fe20000011410 */
[----:B------:R-:W-:-:S02]  /*ab70*/  VIADD R0, R16, 0x20 ;  /* 0x0000002010007836 */ /* 0x000fc40000000000 */
[----:B------:R-:W-:Y:S01]  /*ab80*/  VIADD R3, R16, 0x40 ;  /* 0x0000004010037836 */ /* 0x000fe20000000000 */
[----:B------:R-:W-:Y:S01]  /*ab90*/  BSSY B1, `(.L_x_10797) ;  /* 0x000001d000017945 */ /* 0x000fe20003800000 */
[----:B------:R-:W-:Y:S02]  /*aba0*/  IMAD.U32 R77, RZ, RZ, UR42 ;  /* 0x0000002aff4d7e24 */ /* 0x000fe4000f8e00ff */
        /* <DEDUP_REMOVED lines=9> */
[----:B------:R-:W-:Y:S01]  /*ac40*/  IMAD.MOV.U32 R20, RZ, RZ, R78 ;  /* 0x000000ffff147224 */ /* 0x000fe200078e004e */
[C---:B------:R-:W-:Y:S01]  /*ac50*/  ISETP.GE.AND P4, PT, R2.reuse, UR4, PT ;  /* 0x0000000402007c0c */ /* 0x040fe2000bf86270 */
        /* <DEDUP_REMOVED lines=16> */
.L_x_10798:
[----:B------:R-:W-:Y:S05]  /*ad60*/  BSYNC B1 ;  /* 0x0000000000017941 */ /* 0x000fea0003800000 */
.L_x_10797:
        /* <DEDUP_REMOVED lines=12> */
[----:B0----5:R-:W-:Y:S01]  /*ae30*/  IADD3 R52, R2, 0xc0, RZ ;  /* 0x000000c002347810 */ /* 0x021fe20007ffe0ff */
        /* <DEDUP_REMOVED lines=13> */
.L_x_10800:
[----:B------:R-:W-:Y:S05]  /*af10*/  BSYNC B1 ;  /* 0x0000000000017941 */ /* 0x000fea0003800000 */
.L_x_10799:
        /* <DEDUP_REMOVED lines=12> */
[----:B-1---5:R-:W-:Y:S01]  /*afe0*/  IADD3 R32, R2, 0xc0, RZ ;  /* 0x000000c002207810 */ /* 0x022fe20007ffe0ff */
        /* <DEDUP_REMOVED lines=13> */
.L_x_10802:
[----:B------:R-:W-:Y:S05]  /*b0c0*/  BSYNC B1 ;  /* 0x0000000000017941 */ /* 0x000fea0003800000 */
.L_x_10801:
[----:B------:R-:W-:Y:S05]  /*b0d0*/  @P2 BRA `(.L_x_10803) ;  /* 0x0000000c00802947 */ /* 0x000fea0003800000 */
[----:B------:R-:W-:Y:S01]  /*b0e0*/  IADD3 R3, P0, R76, 0x60, RZ ;  /* 0x000000604c037810 */ /* 0x000fe20007f1e0ff */
[----:B------:R-:W-:Y:S01]  /*b0f0*/  ULDC UR4, c[0x0][0xa8c] ;  /* 0x0002a30000047ab9 */ /* 0x000fe20000000800 */
[C---:B------:R-:W-:Y:S01]  /*b100*/  IADD3 R0, R2.reuse, 0x40, RZ ;  /* 0x0000004002007810 */ /* 0x040fe20007ffe0ff */
        /* <DEDUP_REMOVED lines=23> */
.L_x_10795:
[----:B------:R-:W-:Y:S01]  /*b280*/  ULDC.64 UR6, c[0x0][0xbe0] ;  /* 0x0002f80000067ab9 */ /* 0x000fe20000000a00 */
[----:B------:R-:W-:Y:S02]  /*b290*/  USHF.L.U32 UR4, UR46, 0x2, URZ ;  /* 0x000000022e047899 */ /* 0x000fe4000800063f */
[----:B------:R-:W-:Y:S01]  /*b2a0*/  UISETP.NE.U32.AND UP0, UPT, UR6, URZ, UPT ;  /* 0x0000003f0600728c */ /* 0x000fe2000bf05070 */
[----:B------:R-:W-:Y:S01]  /*b2b0*/  ULDC.64 UR8, c[0x0][0xbd8] ;  /* 0x0002f60000087ab9 */ /* 0x000fe20000000a00 */
[----:B------:R-:W-:Y:S02]  /*b2c0*/  USHF.L.U64.HI UR10, UR46, 0x2, UR45 ;  /* 0x000000022e0a7899 */ /* 0x000fe4000801022d */
[----:B------:R-:W-:Y:S02]  /*b2d0*/  UISETP.NE.AND.EX UP1, UPT, UR7, URZ, UPT, UP0 ;  /* 0x0000003f0700728c */ /* 0x000fe4000bf25300 */
[----:B------:R-:W-:-:S04]  /*b2e0*/  UISETP.NE.U32.AND UP0, UPT, UR8, URZ, UPT ;  /* 0x0000003f0800728c */ /* 0x000fc8000bf05070 */
[----:B------:R-:W-:Y:S01]  /*b2f0*/  PLOP3.LUT P2, PT, PT, PT, UP1, 0x80, 0x0 ;  /* 0x000000000000781c */ /* 0x000fe20003f4f018 */
[----:B------:R-:W-:-:S04]  /*b300*/  UISETP.NE.AND.EX UP0, UPT, UR9, URZ, UPT, UP0 ;  /* 0x0000003f0900728c */ /* 0x000fc8000bf05300 */
[----:B------:R-:W-:Y:S02]  /*b310*/  @UP1 UIADD3 UR6, UP2, UR4, UR6, URZ ;  /* 0x0000000604061290 */ /* 0x000fe4000ff5e03f */
[----:B------:R-:W-:Y:S02]  /*b320*/  PLOP3.LUT P1, PT, PT, PT, UP0, 0x80, 0x0 ;  /* 0x000000000000781c */ /* 0x000fe40003f2f008 */
[----:B------:R-:W-:Y:S02]  /*b330*/  @UP1 UIADD3.X UR7, UR10, UR7, URZ, UP2, !UPT ;  /* 0x000000070a071290 */ /* 0x000fe400097fe43f */
[----:B------:R-:W-:Y:S01]  /*b340*/  UIADD3 UR4, UP1, UR4, UR8, URZ ;  /* 0x0000000804047290 */ /* 0x000fe2000ff3e03f */
[----:B------:R-:W-:-:S03]  /*b350*/  IMAD.U32 R6, RZ, RZ, UR6 ;  /* 0x00000006ff067e24 */ /* 0x000fc6000f8e00ff */
[----:B------:R-:W-:Y:S01]  /*b360*/  IMAD.U32 R7, RZ, RZ, UR7 ;  /* 0x00000007ff077e24 */ /* 0x000fe2000f8e00ff */
[----:B------:R-:W-:Y:S01]  /*b370*/  UIADD3.X UR6, UR10, UR9, URZ, UP1, !UPT ;  /* 0x000000090a067290 */ /* 0x000fe20008ffe43f */
[----:B------:R-:W-:-:S03]  /*b380*/  IMAD.MOV.U32 R9, RZ, RZ, RZ ;  /* 0x000000ffff097224 */ /* 0x000fc600078e00ff */
[----:B------:R-:W2:Y:S01]  /*b390*/  @P2 LDG.E R6, desc[UR38][R6.64] ;  /* 0x0000002606062981 */ /* 0x000ea2000c1e1900 */
[----:B------:R-:W-:Y:S01]  /*b3a0*/  IMAD.U32 R4, RZ, RZ, UR4 ;  /* 0x00000004ff047e24 */ /* 0x000fe2000f8e00ff */
[----:B------:R-:W-:-:S05]  /*b3b0*/  MOV R5, UR6 ;  /* 0x0000000600057c02 */ /* 0x000fca0008000f00 */
[----:B------:R0:W5:Y:S01]  /*b3c0*/  @P1 LDG.E R9, desc[UR38][R4.64] ;  /* 0x0000002604091981 */ /* 0x000162000c1e1900 */
[----:B------:R-:W-:Y:S01]  /*b3d0*/  ULDC UR4, c[0x0][0xa88] ;  /* 0x0002a20000047ab9 */ /* 0x000fe20000000800 */
        /* <DEDUP_REMOVED lines=9> */
.L_x_10804:
        /* <DEDUP_REMOVED lines=32> */
.L_x_10806:
[----:B------:R-:W-:Y:S05]  /*b670*/  BSYNC B1 ;  /* 0x0000000000017941 */ /* 0x000fea0003800000 */
.L_x_10805:
[----:B------:R-:W-:Y:S01]  /*b680*/  ULDC.64 UR6, c[0x0][0xaa0] ;  /* 0x0002a80000067ab9 */ /* 0x000fe20000000a00 */
[----:B0-----:R-:W-:Y:S01]  /*b690*/  IMAD.MOV.U32 R3, RZ, RZ, R11 ;  /* 0x000000ffff037224 */ /* 0x001fe200078e000b */
[----:B------:R-:W-:Y:S01]  /*b6a0*/  ULDC.64 UR10, c[0x0][0xae0] ;  /* 0x0002b800000a7ab9 */ /* 0x000fe20000000a00 */
[----:B------:R-:W-:Y:S01]  /*b6b0*/  IMAD R0, R8, UR6, RZ ;  /* 0x0000000608007c24 */ /* 0x000fe2000f8e02ff */
[----:B------:R-:W-:Y:S01]  /*b6c0*/  BSSY B1, `(.L_x_10807) ;  /* 0x0000031000017945 */ /* 0x000fe20003800000 */
[----:B------:R-:W-:Y:S01]  /*b6d0*/  IMAD.WIDE.U32 R4, R9, UR6, R2 ;  /* 0x0000000609047c25 */ /* 0x000fe2000f8e0002 */
[----:B------:R-:W-:-:S03]  /*b6e0*/  UIMAD UR6, UR8, UR10, URZ ;  /* 0x0000000a080672a4 */ /* 0x000fc6000f8e023f */
[----:B------:R-:W-:Y:S01]  /*b6f0*/  IMAD R9, R9, UR7, R0 ;  /* 0x0000000709097c24 */ /* 0x000fe2000f8e0200 */
[----:B------:R-:W-:Y:S01]  /*b700*/  UIMAD UR7, UR42, -0x80, UR4 ;  /* 0xffffff802a0778a4 */ /* 0x000fe2000f8e0204 */
[----:B------:R-:W-:Y:S01]  /*b710*/  IMAD.U32 R3, RZ, RZ, UR10 ;  /* 0x0000000aff037e24 */ /* 0x000fe2000f8e00ff */
[----:B------:R-:W-:Y:S01]  /*b720*/  UIMAD UR6, UR43, UR11, UR6 ;  /* 0x0000000b2b0672a4 */ /* 0x000fe2000f8e0206 */
[----:B------:R-:W-:Y:S01]  /*b730*/  IMAD.IADD R5, R5, 0x1, R9 ;  /* 0x0000000105057824 */ /* 0x000fe200078e0209 */
[----:B------:R-:W-:Y:S01]  /*b740*/  ULDC.64 UR8, c[0x0][0xae8] ;  /* 0x0002ba0000087ab9 */ /* 0x000fe20000000a00 */
[C---:B------:R-:W-:Y:S01]  /*b750*/  VIADD R0, R16.reuse, 0x20 ;  /* 0x0000002010007836 */ /* 0x040fe20000000000 */
[C---:B------:R-:W-:Y:S01]  /*b760*/  ISETP.GE.AND P2, PT, R16.reuse, UR7, PT ;  /* 0x0000000710007c0c */ /* 0x040fe2000bf46270 */
[----:B------:R-:W-:Y:S01]  /*b770*/  IMAD.WIDE.U32 R4, R3, UR43, R4 ;  /* 0x0000002b03047c25 */ /* 0x000fe2000f8e0004 */
[----:B------:R-:W-:Y:S01]  /*b780*/  UIMAD UR4, UR45, UR8, URZ ;  /* 0x000000082d0472a4 */ /* 0x000fe2000f8e023f */
[----:B------:R-:W-:-:S02]  /*b790*/  IADD3 R3, R16, 0x40, RZ ;  /* 0x0000004010037810 */ /* 0x000fc40007ffe0ff */
[----:B------:R-:W-:Y:S01]  /*b7a0*/  VIADD R5, R5, UR6 ;  /* 0x0000000605057c36 */ /* 0x000fe20008000000 */
[----:B------:R-:W-:Y:S01]  /*b7b0*/  UIMAD UR4, UR46, UR9, UR4 ;  /* 0x000000092e0472a4 */ /* 0x000fe2000f8e0204 */
[----:B------:R-:W-:Y:S01]  /*b7c0*/  IMAD.U32 R7, RZ, RZ, UR8 ;  /* 0x00000008ff077e24 */ /* 0x000fe2000f8e00ff */
[----:B------:R-:W-:Y:S01]  /*b7d0*/  ISETP.GE.AND P0, PT, R3, UR7, PT ;  /* 0x0000000703007c0c */ /* 0x000fe2000bf06270 */
[----:B------:R-:W-:Y:S01]  /*b7e0*/  IMAD.U32 R3, RZ, RZ, UR42 ;  /* 0x0000002aff037e24 */ /* 0x000fe2000f8e00ff */
[----:B------:R-:W-:Y:S01]  /*b7f0*/  SHF.R.S32.HI R9, RZ, 0x1f, R16 ;  /* 0x0000001fff097819 */ /* 0x000fe20000011410 */
[----:B------:R-:W-:Y:S01]  /*b800*/  IMAD.WIDE.U32 R6, R7, UR46, R4 ;  /* 0x0000002e07067c25 */ /* 0x000fe2000f8e0004 */
[----:B------:R-:W-:-:S03]  /*b810*/  ISETP.GE.AND P1, PT, R0, UR7, PT ;  /* 0x0000000700007c0c */ /* 0x000fc6000bf26270 */
[----:B------:R-:W-:Y:S02]  /*b820*/  IMAD.MOV.U32 R8, RZ, RZ, R16 ;  /* 0x000000ffff087224 */ /* 0x000fe400078e0010 */
[----:B------:R-:W-:Y:S02]  /*b830*/  VIADD R11, R7, UR4 ;  /* 0x00000004070b7c36 */ /* 0x000fe40008000000 */
[----:B------:R-:W-:-:S04]  /*b840*/  IMAD.WIDE R8, R3, 0x80, R8 ;  /* 0x0000008003087825 */ /* 0x000fc800078e0208 */
[----:B------:R-:W-:Y:S01]  /*b850*/  VIADD R10, R16, 0x60 ;  /* 0x00000060100a7836 */ /* 0x000fe20000000000 */
[----:B------:R-:W-:Y:S06]  /*b860*/  @P2 BRA `(.L_x_10808) ;  /* 0x0000000000582947 */ /* 0x000fec0003800000 */
[C---:B------:R-:W-:Y:S01]  /*b870*/  VIADD R3, R2.reuse, 0x80 ;  /* 0x0000008002037836 */ /* 0x040fe20000000000 */
[----:B------:R-:W-:Y:S01]  /*b880*/  IADD3 R0, R2, 0x40, RZ ;  /* 0x0000004002007810 */ /* 0x000fe20007ffe0ff */
[----:B------:R-:W-:Y:S01]  /*b890*/  ULDC UR4, c[0x0][0xa8c] ;  /* 0x0002a30000047ab9 */ /* 0x000fe20000000800 */
[----:B------:R-:W-:Y:S01]  /*b8a0*/  ULDC.64 UR8, c[0x0][0xad8] ;  /* 0x0002b60000087ab9 */ /* 0x000fe20000000a00 */
[----:B------:R-:W-:Y:S01]  /*b8b0*/  IMAD.MOV.U32 R4, RZ, RZ, R6 ;  /* 0x000000ffff047224 */ /* 0x000fe200078e0006 */
[----:B------:R-:W-:Y:S01]  /*b8c0*/  ISETP.GE.AND P4, PT, R0, UR4, PT ;  /* 0x0000000400007c0c */ /* 0x000fe2000bf86270 */
[C---:B------:R-:W-:Y:S01]  /*b8d0*/  VIADD R0, R2.reuse, 0xc0 ;  /* 0x000000c002007836 */ /* 0x040fe20000000000 */
[----:B------:R-:W-:Y:S01]  /*b8e0*/  ISETP.GE.AND P5, PT, R3, UR4, PT ;  /* 0x0000000403007c0c */ /* 0x000fe2000bfa6270 */
[----:B------:R-:W-:Y:S01]  /*b8f0*/  IMAD R3, R9, UR8, RZ ;  /* 0x0000000809037c24 */ /* 0x000fe2000f8e02ff */
        /* <DEDUP_REMOVED lines=13> */
.L_x_10808:
[----:B------:R-:W-:Y:S05]  /*b9d0*/  BSYNC B1 ;  /* 0x0000000000017941 */ /* 0x000fea0003800000 */
.L_x_10807:
        /* <DEDUP_REMOVED lines=27> */
.L_x_10810:
[----:B------:R-:W-:Y:S05]  /*bb90*/  BSYNC B1 ;  /* 0x0000000000017941 */ /* 0x000fea0003800000 */
.L_x_10809:
        /* <DEDUP_REMOVED lines=19> */
[----:B01----:R-:W-:Y:S01]  /*bcd0*/  LEA R12, P0, R4, UR8, 0x1 ;  /* 0x00000008040c7c11 */ /* 0x003fe2000f8008ff */
[----:B------:R-:W-:-:S05]  /*bce0*/  IMAD.IADD R3, R5, 0x1, R3 ;  /* 0x0000000105037824 */ /* 0x000fca00078e0203 */
[----:B------:R-:W-:-:S05]  /*bcf0*/  LEA.HI.X R13, R4, UR9, R3, 0x1, P0 ;  /* 0x00000009040d7c11 */ /* 0x000fca00080f0c03 */
[----:B------:R2:W-:Y:S04]  /*bd00*/  @!P1 STG.E.128 desc[UR38][R12.64], RZ ;  /* 0x000000ff0c009986 */ /* 0x0005e8000c101d26 */
[----:B------:R2:W-:Y:S04]  /*bd10*/  @!P3 STG.E.128 desc[UR38][R12.64+0x80], RZ ;  /* 0x000080ff0c00b986 */ /* 0x0005e8000c101d26 */
[----:B------:R2:W-:Y:S04]  /*bd20*/  @!P4 STG.E.128 desc[UR38][R12.64+0x100], RZ ;  /* 0x000100ff0c00c986 */ /* 0x0005e8000c101d26 */
[----:B------:R2:W-:Y:S02]  /*bd30*/  @!P5 STG.E.128 desc[UR38][R12.64+0x180], RZ ;  /* 0x000180ff0c00d986 */ /* 0x0005e4000c101d26 */
.L_x_10812:
[----:B------:R-:W-:Y:S05]  /*bd40*/  BSYNC B1 ;  /* 0x0000000000017941 */ /* 0x000fea0003800000 */
.L_x_10811:
[----:B------:R-:W-:Y:S05]  /*bd50*/  @P2 BRA `(.L_x_10803) ;  /* 0x0000000000602947 */ /* 0x000fea0003800000 */
[----:B------:R-:W-:Y:S01]  /*bd60*/  IADD3 R3, P0, R8, 0x60, RZ ;  /* 0x0000006008037810 */ /* 0x000fe20007f1e0ff */
[----:B------:R-:W-:Y:S01]  /*bd70*/  VIADD R0, R2, 0x40 ;  /* 0x0000004002007836 */ /* 0x000fe20000000000 */
[----:B------:R-:W-:Y:S01]  /*bd80*/  ULDC UR4, c[0x0][0xa8c] ;  /* 0x0002a30000047ab9 */ /* 0x000fe20000000800 */
[----:B------:R-:W-:Y:S01]  /*bd90*/  MOV R5, R11 ;  /* 0x0000000b00057202 */ /* 0x000fe20000000f00 */
[----:B------:R-:W-:Y:S01]  /*bda0*/  ULDC.64 UR6, c[0x0][0xad8] ;  /* 0x0002b60000067ab9 */ /* 0x000fe20000000a00 */
[----:B------:R-:W-:Y:S01]  /*bdb0*/  IMAD.X R8, RZ, RZ, R9, P0 ;  /* 0x000000ffff087224 */ /* 0x000fe200000e0609 */
        /* <DEDUP_REMOVED lines=18> */
.L_x_10803:
[----:B------:R-:W-:Y:S05]  /*bee0*/  BSYNC B0 ;  /* 0x0000000000007941 */ /* 0x000fea0003800000 */
.L_x_10794:
[----:B------:R-:W-:Y:S02]  /*bef0*/  ULDC UR4, c[0x0][0xc14] ;  /* 0x0003050000047ab9 */ /* 0x000fe40000000800 */
[----:B------:R-:W-:-:S13]  /*bf00*/  ISETP.GE.AND P0, PT, R111, UR4, PT ;  /* 0x000000046f007c0c */ /* 0x000fda000bf06270 */
[----:B------:R-:W-:Y:S05]  /*bf10*/  @!P0 BRA `(.L_x_10813) ;  /* 0xffffff4c00988947 */ /* 0x000fea000383ffff */
[----:B------:R-:W-:Y:S05]  /*bf20*/  EXIT ;  /* 0x000000000000794d */ /* 0x000fea0003800000 */
.L_x_10758:
        /* <DEDUP_REMOVED lines=61> */
.L_x_10818:
        /* <DEDUP_REMOVED lines=15> */
.L_x_10817:
[----:B------:R-:W-:Y:S05]  /*c3f0*/  BSYNC B0 ;  /* 0x0000000000007941 */ /* 0x000fea0003800000 */
.L_x_10816:
[----:B0----5:R-:W0:Y:S01]  /*c400*/  SHFL.UP PT, R2, R8, 0x1, RZ ;  /* 0x0420000008027989 */ /* 0x021e2200000e00ff */
        /* <DEDUP_REMOVED lines=24> */
.L_x_10814:
[----:B------:R-:W-:-:S04]  /*c590*/  IMAD.IADD R7, R5, 0x1, -R2 ;  /* 0x0000000105077824 */ /* 0x000fc800078e0a02 */
[----:B------:R-:W-:-:S05]  /*c5a0*/  IMAD R2, R4, UR4, R7 ;  /* 0x0000000404027c24 */ /* 0x000fca000f8e0207 */
[----:B------:R-:W-:Y:S02]  /*c5b0*/  ISETP.GT.AND P0, PT, R2, UR6, PT ;  /* 0x0000000602007c0c */ /* 0x000fe4000bf04270 */
[----:B------:R-:W0:Y:S11]  /*c5c0*/  LDC.64 R2, c[0x0][0xc68] ;  /* 0x00031a00ff027b82 */ /* 0x000e360000000a00 */
[----:B------:R-:W-:-:S04]  /*c5d0*/  VOTE.ANY R9, PT, !P0 ;  /* 0x0000000000097806 */ /* 0x000fc800040e0100 */
[----:B------:R-:W1:Y:S02]  /*c5e0*/  POPC R5, R9 ;  /* 0x0000000900057309 */ /* 0x000e640000000000 */
[----:B-1----:R-:W-:-:S05]  /*c5f0*/  IADD3 R19, R5, R6, RZ ;  /* 0x0000000605137210 */ /* 0x002fca0007ffe0ff */
        /* <DEDUP_REMOVED lines=13> */
.L_x_10819:
        /* <DEDUP_REMOVED lines=51> */
[----:B------:R-:W-:-:S05]  /*ca00*/  IADD3 R10, -R10, RZ, RZ ;  /* 0x000000ff0a0a7210 */ /* 0x000fca0007ffe1ff */
[----:B------:R-:W-:Y:S01]  /*ca10*/  IMAD R18, R2, R10, R5 ;  /* 0x0000000a02127224 */ /* 0x000fe200078e0205 */
[----:B------:R-:W-:-:S05]  /*ca20*/  LOP3.LUT R2, RZ, R2, RZ, 0x33, !PT ;  /* 0x00000002ff027212 */ /* 0x000fca00078e33ff */
[----:B------:R-:W-:Y:S01]  /*ca30*/  IMAD.IADD R17, R17, 0x1, R2 ;  /* 0x0000000111117824 */ /* 0x000fe200078e0202 */
[----:B------:R-:W-:Y:S06]  /*ca40*/  BRA `(.L_x_10820) ;  /* 0x00000000000c7947 */ /* 0x000fec0003800000 */
.L_x_10815:
[----:B------:R-:W-:Y:S02]  /*ca50*/  IMAD.MOV.U32 R17, RZ, RZ, RZ ;  /* 0x000000ffff117224 */ /* 0x000fe400078e00ff */
[----:B------:R-:W-:Y:S02]  /*ca60*/  IMAD.U32 R16, RZ, RZ, UR6 ;  /* 0x00000006ff107e24 */ /* 0x000fe4000f8e00ff */
[----:B------:R-:W-:-:S07]  /*ca70*/  IMAD.MOV.U32 R18, RZ, RZ, RZ ;  /* 0x000000ffff127224 */ /* 0x000fce00078e00ff */
.L_x_10820:
        /* <DEDUP_REMOVED lines=20> */
.L_x_10886:
        /* <DEDUP_REMOVED lines=35> */
[----:B-1----:R-:W-:Y:S01]  /*cdf0*/  IMAD.U32 R6, RZ, RZ, UR4 ;  /* 0x00000004ff067e24 */ /* 0x002fe2000f8e00ff */
        /* <DEDUP_REMOVED lines=15> */
.L_x_10822:
[----:B------:R-:W-:Y:S01]  /*cef0*/  IMAD.MOV.U32 R3, RZ, RZ, RZ ;  /* 0x000000ffff037224 */ /* 0x000fe200078e00ff */
[----:B------:R-:W-:-:S05]  /*cf00*/  ULDC.64 UR4, c[0x0][0xa20] ;  /* 0x0002880000047ab9 */ /* 0x000fca0000000a00 */
[----:B------:R-:W2:Y:S01]  /*cf10*/  @P0 LDG.E R3, desc[UR38][R4.64] ;  /* 0x0000002604030981 */ /* 0x000ea2000c1e1900 */
[----:B------:R-:W-:-:S04]  /*cf20*/  ISETP.NE.U32.AND P1, PT, RZ, UR4, PT ;  /* 0x00000004ff007c0c */ /* 0x000fc8000bf25070 */
[----:B------:R-:W-:Y:S02]  /*cf30*/  ISETP.NE.AND.EX P1, PT, RZ, UR5, PT, P1 ;  /* 0x00000005ff007c0c */ /* 0x000fe4000bf25310 */
[----:B--2--5:R-:W-:-:S05]  /*cf40*/  IADD3 R2, R3, R0, RZ ;  /* 0x0000000003027210 */ /* 0x024fca0007ffe0ff */
[----:B------:R1:W-:Y:S06]  /*cf50*/  STL [R1+0x8], R2 ;  /* 0x0000080201007387 */ /* 0x0003ec0000100800 */
[----:B------:R-:W-:Y:S05]  /*cf60*/  @!P1 BRA `(.L_x_10823) ;  /* 0x0000000000109947 */ /* 0x000fea0003800000 */
[----:B-1----:R-:W-:-:S04]  /*cf70*/  IADD3 R2, P0, R11, UR4, RZ ;  /* 0x000000040b027c10 */ /* 0x002fc8000ff1e0ff */
[----:B------:R-:W-:-:S05]  /*cf80*/  IADD3.X R3, R10, UR5, RZ, P0, !PT ;  /* 0x000000050a037c10 */ /* 0x000fca00087fe4ff */
[----:B------:R1:W5:Y:S01]  /*cf90*/  LDG.E R7, desc[UR38][R2.64] ;  /* 0x0000002602077981 */ /* 0x000362000c1e1900 */
[----:B------:R-:W-:Y:S05]  /*cfa0*/  BRA `(.L_x_10824) ;  /* 0x0000000000107947 */ /* 0x000fea0003800000 */
.L_x_10823:
[----:B------:R-:W-:Y:S05]  /*cfb0*/  @!P0 BRA `(.L_x_10824) ;  /* 0x00000000000c8947 */ /* 0x000fea0003800000 */
[----:B-1----:R-:W2:Y:S04]  /*cfc0*/  LDG.E R2, desc[UR38][R4.64] ;  /* 0x0000002604027981 */ /* 0x002ea8000c1e1900 */
[----:B------:R-:W2:Y:S02]  /*cfd0*/  LDG.E R7, desc[UR38][R4.64+0x4] ;  /* 0x0000042604077981 */ /* 0x000ea4000c1e1900 */
[----:B--2---:R-:W-:-:S07]  /*cfe0*/  IMAD.IADD R7, R7, 0x1, -R2 ;  /* 0x0000000107077824 */ /* 0x004fce00078e0a02 */
.L_x_10824:
[----:B-----5:R-:W-:Y:S01]  /*cff0*/  IMAD.IADD R7, R7, 0x1, -R0 ;  /* 0x0000000107077824 */ /* 0x020fe200078e0a00 */
[----:B------:R-:W-:Y:S01]  /*d000*/  LEA R0, R17, 0xdf, 0x7 ;  /* 0x000000df11007811 */ /* 0x000fe200078e38ff */
[----:B------:R-:W-:Y:S03]  /*d010*/  BSSY B6, `(.L_x_10825) ;  /* 0x00002b0000067945 */ /* 0x000fe60003800000 */
[C---:B------:R-:W-:Y:S01]  /*d020*/  IADD3 R0, R7.reuse, R0, -R6 ;  /* 0x0000000007007210 */ /* 0x040fe20007ffe806 */
[----:B------:R-:W-:-:S04]  /*d030*/  VIADD R7, R7, 0x5f ;  /* 0x0000005f07077836 */ /* 0x000fc80000000000 */
[----:B------:R-:W-:-:S04]  /*d040*/  IMAD.HI R7, R7, 0x2aaaaaab, RZ ;  /* 0x2aaaaaab07077827 */ /* 0x000fc800078e02ff */
[----:B-1----:R-:W-:Y:S01]  /*d050*/  IMAD.HI R2, R0, 0x2aaaaaab, RZ ;  /* 0x2aaaaaab00027827 */ /* 0x002fe200078e02ff */
[----:B------:R-:W-:-:S04]  /*d060*/  SHF.R.U32.HI R0, RZ, 0x1f, R7 ;  /* 0x0000001fff007819 */ /* 0x000fc80000011607 */
[----:B------:R-:W-:Y:S02]  /*d070*/  SHF.R.U32.HI R3, RZ, 0x1f, R2 ;  /* 0x0000001fff037819 */ /* 0x000fe40000011602 */
[----:B------:R-:W-:Y:S02]  /*d080*/  LEA.HI.SX32 R0, R7, R0, 0x1c ;  /* 0x0000000007007211 */ /* 0x000fe400078fe2ff */
[----:B------:R-:W-:-:S04]  /*d090*/  LEA.HI.SX32 R3, R2, R3, 0x1c ;  /* 0x0000000302037211 */ /* 0x000fc800078fe2ff */
        /* <DEDUP_REMOVED lines=21> */
.L_x_10826:
        /* <DEDUP_REMOVED lines=23> */
.L_x_10828:
        /* <DEDUP_REMOVED lines=20> */
.L_x_10830:
        /* <DEDUP_REMOVED lines=16> */
.L_x_10829:
        /* <DEDUP_REMOVED lines=31> */
.L_x_10831:
        /* <DEDUP_REMOVED lines=19> */
.L_x_10902:
[----:B------:R-:W-:Y:S01]  /*d8c0*/  UMOV UR4, 0xffffffff ;  /* 0xffffffff00047882 */ /* 0x000fe20000000000 */
[----:B------:R-:W-:Y:S02]  /*d8d0*/  SHF.R.S32.HI R5, RZ, 0x1f, R0 ;  /* 0x0000001fff057819 */ /* 0x000fe40000011400 */
[----:B------:R-:W-:Y:S05]  /*d8e0*/  BRA.DIV UR4, `(.L_x_10833) ;  /* 0x00000036044c7947 */ /* 0x000fea000b800000 */
[----:B------:R-:W-:-:S13]  /*d8f0*/  ELECT P6, URZ, PT ;  /* 0x00000000003f782f */ /* 0x000fda00038c0000 */
.L_x_10905:
        /* <DEDUP_REMOVED lines=21> */
.L_x_10835:
        /* <DEDUP_REMOVED lines=9> */
.L_x_10906:
        /* <DEDUP_REMOVED lines=11> */
.L_x_10837:
        /* <DEDUP_REMOVED lines=22> */
.L_x_10834:
        /* <DEDUP_REMOVED lines=30> */
.L_x_10907:
[----:B------:R-:W-:Y:S05]  /*ded0*/  BSYNC B0 ;  /* 0x0000000000007941 */ /* 0x000fea0003800000 */
.L_x_10838:
        /* <DEDUP_REMOVED lines=11> */
.L_x_10908:
        /* <DEDUP_REMOVED lines=11> */
.L_x_10843:
        /* <DEDUP_REMOVED lines=37> */
.L_x_10841:
[----:B------:R-:W-:Y:S05]  /*e290*/  BSYNC B0 ;  /* 0x0000000000007941 */ /* 0x000fea0003800000 */
.L_x_10840:
        /* <DEDUP_REMOVED lines=43> */
.L_x_10850:
[----:B-1----:R-:W1:Y:S01]  /*e550*/  S2R R3, SR_CgaCtaId ;  /* 0x0000000000037919 */ /* 0x002e620000008800 */
[----:B------:R-:W-:-:S04]  /*e560*/  MOV R2, 0x400 ;  /* 0x0000040000027802 */ /* 0x000fc80000000f00 */
[----:B-1----:R-:W-:Y:S02]  /*e570*/  LEA R2, R3, R2, 0x18 ;  /* 0x0000000203027211 */ /* 0x002fe400078ec0ff */
[----:B------:R-:W-:-:S03]  /*e580*/  SHF.L.U32 R3, R12, 0x1f, RZ ;  /* 0x0000001f0c037819 */ /* 0x000fc600000006ff */
[----:B------:R-:W-:-:S04]  /*e590*/  IMAD R2, R13, 0x8, R2 ;  /* 0x000000080d027824 */ /* 0x000fc800078e0202 */
[----:B------:R-:W1:Y:S02]  /*e5a0*/  SYNCS.PHASECHK.TRANS64.TRYWAIT P0, [R2+URZ+0x22840], R3 ;  /* 0x02284003020075a7 */ /* 0x000e64000800017f */
[----:B-1----:R-:W-:Y:S05]  /*e5b0*/  @!P0 BRA `(.L_x_10851) ;  /* 0x0000002800808947 */ /* 0x002fea0003800000 */
.L_x_10909:
[----:B------:R-:W2:Y:S02]  /*e5c0*/  S2R R6, SR_TID.X ;  /* 0x0000000000067919 */ /* 0x000ea40000002100 */
[----:B--2---:R-:W-:-:S04]  /*e5d0*/  LOP3.LUT R6, R6, 0x7f, RZ, 0xc0, !PT ;  /* 0x0000007f06067812 */ /* 0x004fc800078ec0ff */
[----:B------:R-:W-:-:S13]  /*e5e0*/  ISETP.NE.AND P1, PT, R6, RZ, PT ;  /* 0x000000ff0600720c */ /* 0x000fda0003f25270 */
        /* <DEDUP_REMOVED lines=8> */
.L_x_10852:
        /* <DEDUP_REMOVED lines=22> */
.L_x_10910:
        /* <DEDUP_REMOVED lines=8> */
.L_x_10854:
        /* <DEDUP_REMOVED lines=34> */
.L_x_10849:
[----:B------:R-:W-:Y:S05]  /*ea70*/  BSYNC B2 ;  /* 0x0000000000027941 */ /* 0x000fea0003800000 */
.L_x_10848:
[----:B------:R-:W2:Y:S02]  /*ea80*/  LDL.LU R2, [R1+0x14] ;  /* 0x0000140001027983 */ /* 0x000ea40000300800 */
[----:B--2---:R-:W-:-:S07]  /*ea90*/  VIADD R8, R2, 0xfffffffd ;  /* 0xfffffffd02087836 */ /* 0x004fce0000000000 */
.L_x_10847:
[----:B------:R-:W-:Y:S05]  /*eaa0*/  BSYNC B1 ;  /* 0x0000000000017941 */ /* 0x000fea0003800000 */
.L_x_10846:
[----:B------:R-:W-:-:S13]  /*eab0*/  ISETP.NE.AND P0, PT, R10, RZ, PT ;  /* 0x000000ff0a00720c */ /* 0x000fda0003f05270 */
[----:B------:R-:W-:Y:S05]  /*eac0*/  @!P0 BRA `(.L_x_10845) ;  /* 0x0000000c00a08947 */ /* 0x000fea0003800000 */
.L_x_10869:
        /* <DEDUP_REMOVED lines=11> */
[----:B0-----:R-:W-:Y:S01]  /*eb80*/  IMAD.MOV.U32 R12, RZ, RZ, R8 ;  /* 0x000000ffff0c7224 */ /* 0x001fe200078e0008 */
[----:B------:R-:W-:-:S04]  /*eb90*/  ISETP.NE.U32.AND P0, PT, RZ, UR4, PT ;  /* 0x00000004ff007c0c */ /* 0x000fc8000bf05070 */
[----:B------:R-:W-:-:S13]  /*eba0*/  ISETP.NE.AND.EX P0, PT, RZ, UR5, PT, P0 ;  /* 0x00000005ff007c0c */ /* 0x000fda000bf05300 */
        /* <DEDUP_REMOVED lines=19> */
.L_x_10857:
[----:B------:R-:W1:Y:S01]  /*ece0*/  S2R R3, SR_CgaCtaId ;  /* 0x0000000000037919 */ /* 0x000e620000008800 */
[----:B------:R-:W-:-:S04]  /*ecf0*/  MOV R2, 0x400 ;  /* 0x0000040000027802 */ /* 0x000fc80000000f00 */
[----:B-1----:R-:W-:Y:S02]  /*ed00*/  LEA R2, R3, R2, 0x18 ;  /* 0x0000000203027211 */ /* 0x002fe400078ec0ff */
[----:B------:R-:W-:-:S03]  /*ed10*/  SHF.L.U32 R3, R11, 0x1f, RZ ;  /* 0x0000001f0b037819 */ /* 0x000fc600000006ff */
[----:B------:R-:W-:-:S04]  /*ed20*/  IMAD R2, R10, 0x8, R2 ;  /* 0x000000080a027824 */ /* 0x000fc800078e0202 */
[----:B------:R-:W1:Y:S02]  /*ed30*/  SYNCS.PHASECHK.TRANS64.TRYWAIT P0, [R2+URZ+0x22840], R3 ;  /* 0x02284003020075a7 */ /* 0x000e64000800017f */
[----:B-1----:R-:W-:Y:S05]  /*ed40*/  @!P0 BRA `(.L_x_10858) ;  /* 0x0000002000c48947 */ /* 0x002fea0003800000 */
.L_x_10911:
        /* <DEDUP_REMOVED lines=11> */
.L_x_10859:
        /* <DEDUP_REMOVED lines=21> */
.L_x_10912:
        /* <DEDUP_REMOVED lines=8> */
.L_x_10861:
        /* <DEDUP_REMOVED lines=33> */
.L_x_10856:
[----:B------:R-:W-:Y:S05]  /*f1e0*/  BSYNC B1 ;  /* 0x0000000000017941 */ /* 0x000fea0003800000 */
.L_x_10855:
        /* <DEDUP_REMOVED lines=18> */
[----:B-1----:R-:W-:Y:S01]  /*f310*/  @P0 IMAD.HI.U32 R6, R10, R2, RZ ;  /* 0x000000020a060227 */ /* 0x002fe200078e00ff */
        /* <DEDUP_REMOVED lines=12> */
.L_x_10864:
[----:B------:R-:W2:Y:S01]  /*f3e0*/  S2R R3, SR_CgaCtaId ;  /* 0x0000000000037919 */ /* 0x000ea20000008800 */
[----:B------:R-:W-:-:S04]  /*f3f0*/  MOV R2, 0x400 ;  /* 0x0000040000027802 */ /* 0x000fc80000000f00 */
[----:B--2---:R-:W-:Y:S02]  /*f400*/  LEA R2, R3, R2, 0x18 ;  /* 0x0000000203027211 */ /* 0x004fe400078ec0ff */
[----:B------:R-:W-:-:S03]  /*f410*/  SHF.L.U32 R3, R11, 0x1f, RZ ;  /* 0x0000001f0b037819 */ /* 0x000fc600000006ff */
[----:B------:R-:W-:-:S04]  /*f420*/  IMAD R2, R12, 0x8, R2 ;  /* 0x000000080c027824 */ /* 0x000fc800078e0202 */
[----:B------:R-:W2:Y:S02]  /*f430*/  SYNCS.PHASECHK.TRANS64.TRYWAIT P0, [R2+URZ+0x22840], R3 ;  /* 0x02284003020075a7 */ /* 0x000ea4000800017f */
[----:B--2---:R-:W-:Y:S05]  /*f440*/  @!P0 BRA `(.L_x_10865) ;  /* 0x0000001c002c8947 */ /* 0x004fea0003800000 */
.L_x_10913:
        /* <DEDUP_REMOVED lines=11> */
.L_x_10866:
        /* <DEDUP_REMOVED lines=22> */
.L_x_10914:
        /* <DEDUP_REMOVED lines=8> */
.L_x_10868:
        /* <DEDUP_REMOVED lines=34> */
.L_x_10863:
[----:B------:R-:W-:Y:S05]  /*f900*/  BSYNC B1 ;  /* 0x0000000000017941 */ /* 0x000fea0003800000 */
.L_x_10862:
[C---:B------:R-:W-:Y:S01]  /*f910*/  ISETP.GT.AND P0, PT, R8.reuse, 0x1, PT ;  /* 0x000000010800780c */ /* 0x040fe20003f04270 */
[----:B------:R-:W-:-:S05]  /*f920*/  VIADD R2, R8, 0xfffffffe ;  /* 0xfffffffe08027836 */ /* 0x000fca0000000000 */
[----:B------:R-:W-:-:S07]  /*f930*/  MOV R8, R2 ;  /* 0x0000000200087202 */ /* 0x000fce0000000f00 */
[----:B------:R-:W-:Y:S05]  /*f940*/  @P0 BRA `(.L_x_10869) ;  /* 0xfffffff000600947 */ /* 0x000fea000383ffff */
.L_x_10845:
[----:B------:R-:W-:Y:S05]  /*f950*/  BSYNC B0 ;  /* 0x0000000000007941 */ /* 0x000fea0003800000 */
.L_x_10844:
        /* <DEDUP_REMOVED lines=23> */
.L_x_10871:
[----:B------:R-:W-:Y:S05]  /*fad0*/  BSYNC B0 ;  /* 0x0000000000007941 */ /* 0x000fea0003800000 */
.L_x_10870:
[----:B-1----:R-:W2:Y:S02]  /*fae0*/  LDL.LU R2, [R1+0x4] ;  /* 0x0000040001027983 */ /* 0x002ea40000300800 */
[----:B--2---:R-:W-:-:S05]  /*faf0*/  LOP3.LUT R2, R2, R0, RZ, 0x3c, !PT ;  /* 0x0000000002027212 */ /* 0x004fca00078e3cff */
[----:B------:R1:W-:Y:S02]  /*fb00*/  STL [R1+0x4], R2 ;  /* 0x0000040201007387 */ /* 0x0003e40000100800 */
.L_x_10827:
[----:B------:R-:W-:Y:S05]  /*fb10*/  BSYNC B6 ;  /* 0x0000000000067941 */ /* 0x000fea0003800000 */
.L_x_10825:
[----:B------:R-:W-:-:S03]  /*fb20*/  UMOV UR4, 0xffffffff ;  /* 0xffffffff00047882 */ /* 0x000fc60000000000 */
[----:B------:R-:W-:Y:S05]  /*fb30*/  BRA.DIV UR4, `(.L_x_10872) ;  /* 0x0000001604987947 */ /* 0x000fea000b800000 */
[----:B------:R2:W3:Y:S04]  /*fb40*/  SHFL.IDX PT, R4, R16, RZ, 0x1f ;  /* 0x00001fff10047589 */ /* 0x0004e800000e0000 */
[----:B------:R2:W4:Y:S02]  /*fb50*/  SHFL.IDX PT, R7, R16, 0x1, 0x1f ;  /* 0x00201f0010077f89 */ /* 0x00052400000e0000 */
.L_x_10918:
        /* <DEDUP_REMOVED lines=13> */
.L_x_10874:
[----:B------:R-:W-:Y:S05]  /*fc30*/  BSYNC B0 ;  /* 0x0000000000007941 */ /* 0x000fea0003800000 */
.L_x_10873:
        /* <DEDUP_REMOVED lines=23> */
.L_x_10926:
[----:B------:R-:W-:Y:S02]  /*fdb0*/  ULDC UR4, c[0x0][0xc10] ;  /* 0x0003040000047ab9 */ /* 0x000fe40000000800 */
[----:B------:R-:W-:-:S04]  /*fdc0*/  IMAD.U32 R5, RZ, RZ, UR4 ;  /* 0x00000004ff057e24 */ /* 0x000fc8000f8e00ff */
[----:B-1----:R-:W-:-:S04]  /*fdd0*/  IMAD R14, R14, R5, RZ ;  /* 0x000000050e0e7224 */ /* 0x002fc800078e02ff */
[----:B----4-:R-:W-:-:S05]  /*fde0*/  IMAD.IADD R7, R7, 0x1, R14 ;  /* 0x0000000107077824 */ /* 0x010fca00078e020e */
[----:B---3--:R-:W-:-:S13]  /*fdf0*/  ISETP.GT.AND P0, PT, R7, R4, PT ;  /* 0x000000040700720c */ /* 0x008fda0003f04270 */
[----:B------:R-:W-:Y:S05]  /*fe00*/  @P0 BRA `(.L_x_10876) ;  /* 0x0000000000b40947 */ /* 0x000fea0003800000 */
[----:B------:R-:W1:Y:S02]  /*fe10*/  LDC R0, c[0x0][0xc14] ;  /* 0x00030500ff007b82 */ /* 0x000e640000000800 */
.L_x_10881:
[----:B------:R-:W-:-:S05]  /*fe20*/  VIADD R19, R19, 0x1f ;  /* 0x0000001f13137836 */ /* 0x000fca0000000000 */
[----:B-1----:R-:W-:-:S13]  /*fe30*/  ISETP.GE.AND P0, PT, R19, R0, PT ;  /* 0x000000001300720c */ /* 0x002fda0003f06270 */
[----:B------:R-:W-:Y:S05]  /*fe40*/  @P0 BRA `(.L_x_10877) ;  /* 0x0000000400ec0947 */ /* 0x000fea0003800000 */
[----:B0-----:R-:W0:Y:S01]  /*fe50*/  S2R R2, SR_TID.X ;  /* 0x0000000000027919 */ /* 0x001e220000002100 */
[----:B------:R-:W-:Y:S01]  /*fe60*/  BSSY B0, `(.L_x_10878) ;  /* 0x000000a000007945 */ /* 0x000fe20003800000 */
[----:B------:R-:W-:Y:S02]  /*fe70*/  MOV R17, RZ ;  /* 0x000000ff00117202 */ /* 0x000fe40000000f00 */
        /* <DEDUP_REMOVED lines=8> */
.L_x_10879:
[----:B------:R-:W-:Y:S05]  /*ff00*/  BSYNC B0 ;  /* 0x0000000000007941 */ /* 0x000fea0003800000 */
.L_x_10878:
        /* <DEDUP_REMOVED lines=23> */
.L_x_10934:
[----:B------:R-:W-:Y:S02]  /*10080*/  ULDC UR4, c[0x0][0xc10] ;  /* 0x0003040000047ab9 */ /* 0x000fe40000000800 */
[----:B------:R-:W-:-:S04]  /*10090*/  IMAD.U32 R5, RZ, RZ, UR4 ;  /* 0x00000004ff057e24 */ /* 0x000fc8000f8e00ff */
[----:B-1----:R-:W-:-:S05]  /*100a0*/  IMAD R14, R14, R5, RZ ;  /* 0x000000050e0e7224 */ /* 0x002fca00078e02ff */
[----:B------:R-:W-:-:S04]  /*100b0*/  IADD3 R7, R14, R7, RZ ;  /* 0x000000070e077210 */ /* 0x000fc80007ffe0ff */
[----:B------:R-:W-:-:S13]  /*100c0*/  ISETP.GT.AND P0, PT, R7, R4, PT ;  /* 0x000000040700720c */ /* 0x000fda0003f04270 */
[----:B------:R-:W-:Y:S05]  /*100d0*/  @!P0 BRA `(.L_x_10881) ;  /* 0xfffffffc00508947 */ /* 0x000fea000383ffff */
.L_x_10876:
        /* <DEDUP_REMOVED lines=8> */
.L_x_10938:
[----:B------:R-:W-:Y:S01]  /*10160*/  ISETP.NE.AND P0, PT, R3, RZ, PT ;  /* 0x000000ff0300720c */ /* 0x000fe20003f05270 */
[----:B------:R-:W-:-:S12]  /*10170*/  IMAD.MOV.U32 R7, RZ, RZ, RZ ;  /* 0x000000ffff077224 */ /* 0x000fd800078e00ff */
[----:B------:R-:W-:Y:S05]  /*10180*/  @!P0 BRA `(.L_x_10883) ;  /* 0x0000000000108947 */ /* 0x000fea0003800000 */
[----:B------:R-:W-:Y:S01]  /*10190*/  UMOV UR4, 0xffffffff ;  /* 0xffffffff00047882 */ /* 0x000fe20000000000 */
[----:B------:R-:W-:Y:S02]  /*101a0*/  VIADD R12, R6, 0xffffffff ;  /* 0xffffffff060c7836 */ /* 0x000fe40000000000 */
[----:B------:R-:W-:Y:S05]  /*101b0*/  BRA.DIV UR4, `(.L_x_10884) ;  /* 0x0000001a042c7947 */ /* 0x000fea000b800000 */
[----:B------:R3:W4:Y:S02]  /*101c0*/  SHFL.IDX PT, R7, R2, R12, 0x1f ;  /* 0x00001f0c02077589 */ /* 0x00072400000e0000 */
.L_x_10883:
        /* <DEDUP_REMOVED lines=67> */
.L_x_10877:
[----:B------:R-:W-:Y:S01]  /*10600*/  UMOV UR4, URZ ;  /* 0x0000003f00047c82 */ /* 0x000fe20008000000 */
[----:B------:R-:W-:Y:S01]  /*10610*/  UMOV UR5, URZ ;  /* 0x0000003f00057c82 */ /* 0x000fe20008000000 */
[----:B------:R-:W-:Y:S01]  /*10620*/  ULDC UR6, c[0x0][0xc14] ;  /* 0x0003050000067ab9 */ /* 0x000fe20000000800 */
[----:B--2---:R-:W-:Y:S01]  /*10630*/  MOV R16, R4 ;  /* 0x0000000400107202 */ /* 0x004fe20000000f00 */
[----:B------:R-:W-:Y:S02]  /*10640*/  IMAD.U32 R17, RZ, RZ, UR4 ;  /* 0x00000004ff117e24 */ /* 0x000fe4000f8e00ff */
[----:B------:R-:W-:Y:S02]  /*10650*/  IMAD.U32 R18, RZ, RZ, UR5 ;  /* 0x00000005ff127e24 */ /* 0x000fe4000f8e00ff */
[----:B------:R-:W-:-:S07]  /*10660*/  IMAD.U32 R19, RZ, RZ, UR6 ;  /* 0x00000006ff137e24 */ /* 0x000fce000f8e00ff */
.L_x_10885:
        /* <DEDUP_REMOVED lines=12> */
.L_x_10821:
        /* <DEDUP_REMOVED lines=12> */
.L_x_10941:
[----:B------:R-:W-:Y:S05]  /*107f0*/  BSYNC B0 ;  /* 0x0000000000007941 */ /* 0x000fea0003800000 */
.L_x_10887:
[----:B------:R-:W-:-:S03]  /*10800*/  UMOV UR4, 0xffffffff ;  /* 0xffffffff00047882 */ /* 0x000fc60000000000 */
[----:B------:R-:W-:Y:S05]  /*10810*/  BRA.DIV UR4, `(.L_x_10889) ;  /* 0x0000001204d07947 */ /* 0x000fea000b800000 */
[----:B------:R-:W2:Y:S02]  /*10820*/  S2R R2, SR_TID.X ;  /* 0x0000000000027919 */ /* 0x000ea40000002100 */
[----:B--2---:R-:W-:-:S04]  /*10830*/  SHF.R.U32.HI R2, RZ, 0x5, R2 ;  /* 0x00000005ff027819 */ /* 0x004fc80000011602 */
[----:B------:R-:W-:-:S05]  /*10840*/  LOP3.LUT R2, R2, 0x3, RZ, 0xc0, !PT ;  /* 0x0000000302027812 */ /* 0x000fca00078ec0ff */
[----:B------:R2:W3:Y:S02]  /*10850*/  SHFL.IDX PT, R14, R2, RZ, 0x1f ;  /* 0x00001fff020e7589 */ /* 0x0004e400000e0000 */
.L_x_10944:
[----:B---3--:R-:W-:Y:S01]  /*10860*/  ISETP.NE.AND P0, PT, R14, RZ, PT ;  /* 0x000000ff0e00720c */ /* 0x008fe20003f05270 */
[----:B------:R-:W-:-:S12]  /*10870*/  BSSY B0, `(.L_x_10890) ;  /* 0x0000027000007945 */ /* 0x000fd80003800000 */
[----:B------:R-:W-:Y:S05]  /*10880*/  @P0 BRA `(.L_x_10891) ;  /* 0x0000000000940947 */ /* 0x000fea0003800000 */
[----:B------:R-:W-:-:S03]  /*10890*/  UMOV UR4, 0xffffffff ;  /* 0xffffffff00047882 */ /* 0x000fc60000000000 */
[----:B------:R-:W-:Y:S05]  /*108a0*/  BRA.DIV UR4, `(.L_x_10892) ;  /* 0x0000001204e07947 */ /* 0x000fea000b800000 */
[----:B------:R-:W-:-:S13]  /*108b0*/  ELECT P6, URZ, PT ;  /* 0x00000000003f782f */ /* 0x000fda00038c0000 */
.L_x_10947:
[----:B------:R-:W-:Y:S05]  /*108c0*/  @!P6 BRA `(.L_x_10891) ;  /* 0x000000000084e947 */ /* 0x000fea0003800000 */
[----:B------:R-:W-:-:S06]  /*108d0*/  ULOP3.LUT UR4, UR36, 0x2, URZ, 0xfc, !UPT ;  /* 0x0000000224047892 */ /* 0x000fcc000f8efc3f */
[----:B--2---:R-:W-:-:S04]  /*108e0*/  MOV R2, UR4 ;  /* 0x0000000400027c02 */ /* 0x004fc80008000f00 */
[----:B------:R-:W-:-:S13]  /*108f0*/  ISETP.NE.AND P2, PT, R2, 0x3, PT ;  /* 0x000000030200780c */ /* 0x000fda0003f45270 */
[----:B------:R-:W-:Y:S05]  /*10900*/  @!P2 BRA `(.L_x_10893) ;  /* 0x000000000004a947 */ /* 0x000fea0003800000 */
[----:B------:R-:W-:Y:S01]  /*10910*/  BPT.TRAP 0x1 ;  /* 0x000000040000795c */ /* 0x000fe20000300000 */
.L_x_10893:
        /* <DEDUP_REMOVED lines=14> */
.L_x_10948:
[----:B------:R-:W2:Y:S02]  /*10a00*/  SYNCS.PHASECHK.TRANS64.TRYWAIT P0, [R7+URZ], R2 ;  /* 0x00000002070075a7 */ /* 0x000ea4000800017f */
[----:B--2---:R-:W-:Y:S05]  /*10a10*/  @!P0 BRA `(.L_x_10895) ;  /* 0x0000001000b88947 */ /* 0x004fea0003800000 */
.L_x_10949:
[----:B------:R-:W-:Y:S05]  /*10a20*/  @!P2 BRA `(.L_x_10896) ;  /* 0x000000000004a947 */ /* 0x000fea0003800000 */
[----:B------:R-:W-:Y:S01]  /*10a30*/  BPT.TRAP 0x1 ;  /* 0x000000040000795c */ /* 0x000fe20000300000 */
.L_x_10896:
[----:B------:R-:W3:Y:S01]  /*10a40*/  LDL.LU R4, [R1] ;  /* 0x0000000001047983 */ /* 0x000ee20000300800 */
[----:B------:R-:W-:-:S05]  /*10a50*/  VIADD R0, R0, 0x22860 ;  /* 0x0002286000007836 */ /* 0x000fca0000000000 */
[----:B---3--:R-:W-:-:S04]  /*10a60*/  LEA R4, R4, R0, 0x3 ;  /* 0x0000000004047211 */ /* 0x008fc800078e18ff */
[----:B------:R-:W3:Y:S02]  /*10a70*/  SYNCS.PHASECHK.TRANS64.TRYWAIT P0, [R4+URZ], R5 ;  /* 0x00000005040075a7 */ /* 0x000ee4000800017f */
[----:B---3--:R-:W-:Y:S05]  /*10a80*/  @!P0 BRA `(.L_x_10897) ;  /* 0x0000001000b08947 */ /* 0x008fea0003800000 */
.L_x_10950:
[----:B------:R-:W-:-:S07]  /*10a90*/  IMAD R3, R3, 0x8, R0 ;  /* 0x0000000803037824 */ /* 0x000fce00078e0200 */
.L_x_10898:
[----:B----4-:R4:W0:Y:S02]  /*10aa0*/  SYNCS.PHASECHK.TRANS64.TRYWAIT P0, [R3+URZ], R2 ;  /* 0x00000002030075a7 */ /* 0x010824000800017f */
[----:B0-----:R-:W-:Y:S05]  /*10ab0*/  @!P0 NANOSLEEP.SYNCS 0x989680 ;  /* 0x009896800000895d */ /* 0x001fea0003900000 */
[----:B------:R-:W0:Y:S02]  /*10ac0*/  @!P0 SYNCS.PHASECHK.TRANS64 P0, [R3+URZ], R2 ;  /* 0x00000002030085a7 */ /* 0x000e24000800007f */
[----:B0-----:R-:W-:Y:S05]  /*10ad0*/  @!P0 BRA `(.L_x_10898) ;  /* 0xfffffffc00f08947 */ /* 0x001fea000383ffff */
.L_x_10891:
[----:B------:R-:W-:Y:S05]  /*10ae0*/  BSYNC B0 ;  /* 0x0000000000007941 */ /* 0x000fea0003800000 */
.L_x_10890:
[----:B------:R-:W-:Y:S05]  /*10af0*/  EXIT ;  /* 0x000000000000794d */ /* 0x000fea0003800000 */
.L_x_10765:
[----:B0-----:R0:W1:Y:S02]  /*10b00*/  SYNCS.PHASECHK.TRANS64.TRYWAIT P0, [R7+URZ+0x22800], R0 ;  /* 0x02280000070075a7 */ /* 0x001064000800017f */
[----:B-1----:R-:W-:Y:S05]  /*10b10*/  @!P0 NANOSLEEP.SYNCS 0x989680 ;  /* 0x009896800000895d */ /* 0x002fea0003900000 */
[----:B------:R-:W1:Y:S02]  /*10b20*/  @!P0 SYNCS.PHASECHK.TRANS64 P0, [R7+URZ+0x22800], R0 ;  /* 0x02280000070085a7 */ /* 0x000e64000800007f */
[----:B-1----:R-:W-:Y:S05]  /*10b30*/  @!P0 BRA `(.L_x_10765) ;  /* 0xfffffffc00f08947 */ /* 0x002fea000383ffff */
[----:B------:R-:W-:Y:S05]  /*10b40*/  BRA `(.L_x_10899) ;  /* 0xffffff0c00ac7947 */ /* 0x000fea000383ffff */
.L_x_10769:
[----:B-1----:R1:W2:Y:S02]  /*10b50*/  SYNCS.PHASECHK.TRANS64.TRYWAIT P1, [R6+URZ+0x22830], R11 ;  /* 0x0228300b060075a7 */ /* 0x0022a4000802017f */
[----:B--2---:R-:W-:Y:S05]  /*10b60*/  @!P1 NANOSLEEP.SYNCS 0x989680 ;  /* 0x009896800000995d */ /* 0x004fea0003900000 */
[----:B------:R-:W2:Y:S02]  /*10b70*/  @!P1 SYNCS.PHASECHK.TRANS64 P1, [R6+URZ+0x22830], R11 ;  /* 0x0228300b060095a7 */ /* 0x000ea4000802007f */
[----:B--2---:R-:W-:Y:S05]  /*10b80*/  @!P1 BRA `(.L_x_10769) ;  /* 0xfffffffc00f09947 */ /* 0x004fea000383ffff */
[----:B------:R-:W-:Y:S05]  /*10b90*/  BRA `(.L_x_10768) ;  /* 0xffffff0c00d87947 */ /* 0x000fea000383ffff */
.L_x_10773:
[----:B-1----:R1:W2:Y:S02]  /*10ba0*/  SYNCS.PHASECHK.TRANS64.TRYWAIT P2, [R6+URZ+0x22850], R11 ;  /* 0x0228500b060075a7 */ /* 0x0022a4000804017f */
[----:B--2---:R-:W-:Y:S05]  /*10bb0*/  @!P2 NANOSLEEP.SYNCS 0x989680 ;  /* 0x009896800000a95d */ /* 0x004fea0003900000 */
[----:B------:R-:W2:Y:S02]  /*10bc0*/  @!P2 SYNCS.PHASECHK.TRANS64 P2, [R6+URZ+0x22850], R11 ;  /* 0x0228500b0600a5a7 */ /* 0x000ea4000804007f */
[----:B--2---:R-:W-:Y:S05]  /*10bd0*/  @!P2 BRA `(.L_x_10773) ;  /* 0xfffffffc00f0a947 */ /* 0x004fea000383ffff */
[----:B------:R-:W-:Y:S05]  /*10be0*/  BRA `(.L_x_10772) ;  /* 0xffffff2c00447947 */ /* 0x000fea000383ffff */
.L_x_10778:
[----:B-1----:R-:W-:-:S04]  /*10bf0*/  IMAD.U32 R5, RZ, RZ, UR26 ;  /* 0x0000001aff057e24 */ /* 0x002fc8000f8e00ff */
[----:B------:R1:W2:Y:S03]  /*10c00*/  SYNCS.PHASECHK.TRANS64.TRYWAIT P2, [R5+URZ+0x22830], R6 ;  /* 0x02283006050075a7 */ /* 0x0002a6000804017f */
[----:B--2---:R-:W-:Y:S05]  /*10c10*/  @!P2 NANOSLEEP.SYNCS 0x989680 ;  /* 0x009896800000a95d */ /* 0x004fea0003900000 */
[----:B------:R-:W2:Y:S02]  /*10c20*/  @!P2 SYNCS.PHASECHK.TRANS64 P2, [R5+URZ+0x22830], R6 ;  /* 0x022830060500a5a7 */ /* 0x000ea4000804007f */
[----:B--2---:R-:W-:Y:S05]  /*10c30*/  @!P2 BRA `(.L_x_10778) ;  /* 0xfffffffc00eca947 */ /* 0x004fea000383ffff */
[----:B------:R-:W-:Y:S05]  /*10c40*/  BRA `(.L_x_10777) ;  /* 0xffffff3000687947 */ /* 0x000fea000383ffff */
.L_x_10782:
[----:B--2---:R2:W3:Y:S02]  /*10c50*/  SYNCS.PHASECHK.TRANS64.TRYWAIT P2, [R177+URZ+0x22850], R6 ;  /* 0x02285006b10075a7 */ /* 0x0044e4000804017f */
[----:B---3--:R-:W-:Y:S05]  /*10c60*/  @!P2 NANOSLEEP.SYNCS 0x989680 ;  /* 0x009896800000a95d */ /* 0x008fea0003900000 */
[----:B------:R-:W3:Y:S02]  /*10c70*/  @!P2 SYNCS.PHASECHK.TRANS64 P2, [R177+URZ+0x22850], R6 ;  /* 0x02285006b100a5a7 */ /* 0x000ee4000804007f */
[----:B---3--:R-:W-:Y:S05]  /*10c80*/  @!P2 BRA `(.L_x_10782) ;  /* 0xfffffffc00f0a947 */ /* 0x008fea000383ffff */
[----:B------:R-:W-:Y:S05]  /*10c90*/  BRA `(.L_x_10781) ;  /* 0xffffff5400b87947 */ /* 0x000fea000383ffff */
.L_x_10788:
[----:B-1----:R-:W-:-:S04]  /*10ca0*/  IMAD.U32 R5, RZ, RZ, UR25 ;  /* 0x00000019ff057e24 */ /* 0x002fc8000f8e00ff */
[----:B------:R1:W2:Y:S03]  /*10cb0*/  SYNCS.PHASECHK.TRANS64.TRYWAIT P2, [R5+URZ+0x22830], R6 ;  /* 0x02283006050075a7 */ /* 0x0002a6000804017f */
[----:B--2---:R-:W-:Y:S05]  /*10cc0*/  @!P2 NANOSLEEP.SYNCS 0x989680 ;  /* 0x009896800000a95d */ /* 0x004fea0003900000 */
[----:B------:R-:W2:Y:S02]  /*10cd0*/  @!P2 SYNCS.PHASECHK.TRANS64 P2, [R5+URZ+0x22830], R6 ;  /* 0x022830060500a5a7 */ /* 0x000ea4000804007f */
[----:B--2---:R-:W-:Y:S05]  /*10ce0*/  @!P2 BRA `(.L_x_10788) ;  /* 0xfffffffc00eca947 */ /* 0x004fea000383ffff */
[----:B------:R-:W-:Y:S05]  /*10cf0*/  BRA `(.L_x_10787) ;  /* 0xffffff5800c07947 */ /* 0x000fea000383ffff */
.L_x_10792:
[----:B-1----:R1:W2:Y:S02]  /*10d00*/  SYNCS.PHASECHK.TRANS64.TRYWAIT P2, [R197+URZ+0x22850], R6 ;  /* 0x02285006c50075a7 */ /* 0x0022a4000804017f */
[----:B--2---:R-:W-:Y:S05]  /*10d10*/  @!P2 NANOSLEEP.SYNCS 0x989680 ;  /* 0x009896800000a95d */ /* 0x004fea0003900000 */
[----:B------:R-:W2:Y:S02]  /*10d20*/  @!P2 SYNCS.PHASECHK.TRANS64 P2, [R197+URZ+0x22850], R6 ;  /* 0x02285006c500a5a7 */ /* 0x000ea4000804007f */
[----:B--2---:R-:W-:Y:S05]  /*10d30*/  @!P2 BRA `(.L_x_10792) ;  /* 0xfffffffc00f0a947 */ /* 0x004fea000383ffff */
[----:B------:R-:W-:Y:S05]  /*10d40*/  BRA `(.L_x_10791) ;  /* 0xffffff7800587947 */ /* 0x000fea000383ffff */
.L_x_10832:
        /* <DEDUP_REMOVED lines=11> */
.L_x_10901:
[----:B------:R-:W-:Y:S05]  /*10e00*/  BSYNC B0 ;  /* 0x0000000000007941 */ /* 0x000fea0003800000 */
.L_x_10900:
[----:B------:R-:W-:Y:S05]  /*10e10*/  BRA `(.L_x_10902) ;  /* 0xffffffc800a87947 */ /* 0x000fea000383ffff */
.L_x_10833:
[----:B------:R-:W-:Y:S01]  /*10e20*/  BSSY B0, `(.L_x_10903) ;  /* 0x0000006000007945 */ /* 0x000fe20003800000 */
[----:B------:R-:W-:-:S07]  /*10e30*/  IMAD.MOV.U32 R15, RZ, RZ, -0x1 ;  /* 0xffffffffff0f7424 */ /* 0x000fce00078e00ff */
[----:B------:R-:W-:Y:S05]  /*10e40*/  WARPSYNC.COLLECTIVE R15, `(.L_x_10904) ;  /* 0x000000000f0c7348 */ /* 0x000fea0003c00000 */
[----:B------:R-:W-:Y:S02]  /*10e50*/  ELECT P6, UR62, PT ;  /* 0x00000000003e782f */ /* 0x000fe400038c0000 */
[----:B------:R-:W-:Y:S01]  /*10e60*/  MOV R14, UR62 ;  /* 0x0000003e000e7c02 */ /* 0x000fe20008000f00 */
[----:B------:R-:W-:Y:S10]  /*10e70*/  ENDCOLLECTIVE ;  /* 0x000000000000791b */ /* 0x000ff40003800000 */
.L_x_10904:
[----:B------:R-:W-:Y:S05]  /*10e80*/  BSYNC B0 ;  /* 0x0000000000007941 */ /* 0x000fea0003800000 */
.L_x_10903:
[----:B------:R-:W-:Y:S05]  /*10e90*/  BRA `(.L_x_10905) ;  /* 0xffffffc800987947 */ /* 0x000fea000383ffff */
.L_x_10836:
[----:B0-----:R0:W1:Y:S02]  /*10ea0*/  SYNCS.PHASECHK.TRANS64.TRYWAIT P0, [R8+URZ+0x22840], R10 ;  /* 0x0228400a080075a7 */ /* 0x001064000800017f */
[----:B-1----:R-:W-:Y:S05]  /*10eb0*/  @!P0 NANOSLEEP.SYNCS 0x989680 ;  /* 0x009896800000895d */ /* 0x002fea0003900000 */
[----:B------:R-:W1:Y:S02]  /*10ec0*/  @!P0 SYNCS.PHASECHK.TRANS64 P0, [R8+URZ+0x22840], R10 ;  /* 0x0228400a080085a7 */ /* 0x000e64000800007f */
[----:B-1----:R-:W-:Y:S05]  /*10ed0*/  @!P0 BRA `(.L_x_10836) ;  /* 0xfffffffc00f08947 */ /* 0x002fea000383ffff */
[----:B------:R-:W-:Y:S05]  /*10ee0*/  BRA `(.L_x_10906) ;  /* 0xffffffc800fc7947 */ /* 0x000fea000383ffff */
.L_x_10839:
        /* <DEDUP_REMOVED lines=8> */
.L_x_10842:
[----:B0-----:R0:W1:Y:S02]  /*10f70*/  SYNCS.PHASECHK.TRANS64.TRYWAIT P0, [R11+URZ+0x22860], R6 ;  /* 0x022860060b0075a7 */ /* 0x001064000800017f */
[----:B-1----:R-:W-:Y:S05]  /*10f80*/  @!P0 NANOSLEEP.SYNCS 0x989680 ;  /* 0x009896800000895d */ /* 0x002fea0003900000 */
[----:B------:R-:W1:Y:S02]  /*10f90*/  @!P0 SYNCS.PHASECHK.TRANS64 P0, [R11+URZ+0x22860], R6 ;  /* 0x022860060b0085a7 */ /* 0x000e64000800007f */
[----:B-1----:R-:W-:Y:S05]  /*10fa0*/  @!P0 BRA `(.L_x_10842) ;  /* 0xfffffffc00f08947 */ /* 0x002fea000383ffff */
[----:B------:R-:W-:Y:S05]  /*10fb0*/  BRA `(.L_x_10908) ;  /* 0xffffffcc00f47947 */ /* 0x000fea000383ffff */
.L_x_10851:
[----:B-1----:R1:W2:Y:S02]  /*10fc0*/  SYNCS.PHASECHK.TRANS64.TRYWAIT P0, [R2+URZ+0x22840], R3 ;  /* 0x02284003020075a7 */ /* 0x0022a4000800017f */
[----:B--2---:R-:W-:Y:S05]  /*10fd0*/  @!P0 NANOSLEEP.SYNCS 0x989680 ;  /* 0x009896800000895d */ /* 0x004fea0003900000 */
[----:B------:R-:W2:Y:S02]  /*10fe0*/  @!P0 SYNCS.PHASECHK.TRANS64 P0, [R2+URZ+0x22840], R3 ;  /* 0x02284003020085a7 */ /* 0x000ea4000800007f */
[----:B--2---:R-:W-:Y:S05]  /*10ff0*/  @!P0 BRA `(.L_x_10851) ;  /* 0xfffffffc00f08947 */ /* 0x004fea000383ffff */
[----:B------:R-:W-:Y:S05]  /*11000*/  BRA `(.L_x_10909) ;  /* 0xffffffd4006c7947 */ /* 0x000fea000383ffff */
.L_x_10853:
[----:B0-----:R0:W2:Y:S02]  /*11010*/  SYNCS.PHASECHK.TRANS64.TRYWAIT P0, [R2+URZ+0x22860], R3 ;  /* 0x02286003020075a7 */ /* 0x0010a4000800017f */
[----:B--2---:R-:W-:Y:S05]  /*11020*/  @!P0 NANOSLEEP.SYNCS 0x989680 ;  /* 0x009896800000895d */ /* 0x004fea0003900000 */
[----:B------:R-:W2:Y:S02]  /*11030*/  @!P0 SYNCS.PHASECHK.TRANS64 P0, [R2+URZ+0x22860], R3 ;  /* 0x02286003020085a7 */ /* 0x000ea4000800007f */
[----:B--2---:R-:W-:Y:S05]  /*11040*/  @!P0 BRA `(.L_x_10853) ;  /* 0xfffffffc00f08947 */ /* 0x004fea000383ffff */
[----:B------:R-:W-:Y:S05]  /*11050*/  BRA `(.L_x_10910) ;  /* 0xffffffd400dc7947 */ /* 0x000fea000383ffff */
.L_x_10858:
[----:B-1----:R1:W2:Y:S02]  /*11060*/  SYNCS.PHASECHK.TRANS64.TRYWAIT P0, [R2+URZ+0x22840], R3 ;  /* 0x02284003020075a7 */ /* 0x0022a4000800017f */
[----:B--2---:R-:W-:Y:S05]  /*11070*/  @!P0 NANOSLEEP.SYNCS 0x989680 ;  /* 0x009896800000895d */ /* 0x004fea0003900000 */
[----:B------:R-:W2:Y:S02]  /*11080*/  @!P0 SYNCS.PHASECHK.TRANS64 P0, [R2+URZ+0x22840], R3 ;  /* 0x02284003020085a7 */ /* 0x000ea4000800007f */
[----:B--2---:R-:W-:Y:S05]  /*11090*/  @!P0 BRA `(.L_x_10858) ;  /* 0xfffffffc00f08947 */ /* 0x004fea000383ffff */
[----:B------:R-:W-:Y:S05]  /*110a0*/  BRA `(.L_x_10911) ;  /* 0xffffffdc00287947 */ /* 0x000fea000383ffff */
.L_x_10860:
[----:B0-----:R0:W2:Y:S02]  /*110b0*/  SYNCS.PHASECHK.TRANS64.TRYWAIT P1, [R2+URZ+0x22860], R3 ;  /* 0x02286003020075a7 */ /* 0x0010a4000802017f */
[----:B--2---:R-:W-:Y:S05]  /*110c0*/  @!P1 NANOSLEEP.SYNCS 0x989680 ;  /* 0x009896800000995d */ /* 0x004fea0003900000 */
[----:B------:R-:W2:Y:S02]  /*110d0*/  @!P1 SYNCS.PHASECHK.TRANS64 P1, [R2+URZ+0x22860], R3 ;  /* 0x02286003020095a7 */ /* 0x000ea4000802007f */
[----:B--2---:R-:W-:Y:S05]  /*110e0*/  @!P1 BRA `(.L_x_10860) ;  /* 0xfffffffc00f09947 */ /* 0x004fea000383ffff */
[----:B------:R-:W-:Y:S05]  /*110f0*/  BRA `(.L_x_10912) ;  /* 0xffffffdc00947947 */ /* 0x000fea000383ffff */
.L_x_10865:
[----:B--2---:R2:W3:Y:S02]  /*11100*/  SYNCS.PHASECHK.TRANS64.TRYWAIT P0, [R2+URZ+0x22840], R3 ;  /* 0x02284003020075a7 */ /* 0x0044e4000800017f */
[----:B---3--:R-:W-:Y:S05]  /*11110*/  @!P0 NANOSLEEP.SYNCS 0x989680 ;  /* 0x009896800000895d */ /* 0x008fea0003900000 */
[----:B------:R-:W3:Y:S02]  /*11120*/  @!P0 SYNCS.PHASECHK.TRANS64 P0, [R2+URZ+0x22840], R3 ;  /* 0x02284003020085a7 */ /* 0x000ee4000800007f */
[----:B---3--:R-:W-:Y:S05]  /*11130*/  @!P0 BRA `(.L_x_10865) ;  /* 0xfffffffc00f08947 */ /* 0x008fea000383ffff */
[----:B------:R-:W-:Y:S05]  /*11140*/  BRA `(.L_x_10913) ;  /* 0xffffffe000c07947 */ /* 0x000fea000383ffff */
.L_x_10867:
[----:B0-----:R0:W1:Y:S02]  /*11150*/  SYNCS.PHASECHK.TRANS64.TRYWAIT P1, [R2+URZ+0x22860], R3 ;  /* 0x02286003020075a7 */ /* 0x001064000802017f */
[----:B-1----:R-:W-:Y:S05]  /*11160*/  @!P1 NANOSLEEP.SYNCS 0x989680 ;  /* 0x009896800000995d */ /* 0x002fea0003900000 */
[----:B------:R-:W1:Y:S02]  /*11170*/  @!P1 SYNCS.PHASECHK.TRANS64 P1, [R2+URZ+0x22860], R3 ;  /* 0x02286003020095a7 */ /* 0x000e64000802007f */
[----:B-1----:R-:W-:Y:S05]  /*11180*/  @!P1 BRA `(.L_x_10867) ;  /* 0xfffffffc00f09947 */ /* 0x002fea000383ffff */
[----:B------:R-:W-:Y:S05]  /*11190*/  BRA `(.L_x_10914) ;  /* 0xffffffe400307947 */ /* 0x000fea000383ffff */
.L_x_10872:
        /* <DEDUP_REMOVED lines=8> */
.L_x_10916:
[----:B------:R-:W-:Y:S05]  /*11220*/  BSYNC B0 ;  /* 0x0000000000007941 */ /* 0x000fea0003800000 */
.L_x_10915:
        /* <DEDUP_REMOVED lines=8> */
.L_x_10917:
[----:B------:R-:W-:Y:S01]  /*112b0*/  MOV R7, R14 ;  /* 0x0000000e00077202 */ /* 0x000fe20000000f00 */
[----:B------:R-:W-:Y:S06]  /*112c0*/  BRA `(.L_x_10918) ;  /* 0xffffffe800247947 */ /* 0x000fec000383ffff */
.L_x_10875:
        /* <DEDUP_REMOVED lines=8> */
.L_x_10920:
[----:B------:R-:W-:Y:S05]  /*11350*/  BSYNC B0 ;  /* 0x0000000000007941 */ /* 0x000fea0003800000 */
.L_x_10919:
        /* <DEDUP_REMOVED lines=10> */
.L_x_10921:
        /* <DEDUP_REMOVED lines=8> */
.L_x_10922:
        /* <DEDUP_REMOVED lines=8> */
.L_x_10923:
        /* <DEDUP_REMOVED lines=8> */
.L_x_10924:
        /* <DEDUP_REMOVED lines=8> */
.L_x_10925:
[----:B------:R-:W-:Y:S05]  /*11600*/  BRA `(.L_x_10926) ;  /* 0xffffffe400e87947 */ /* 0x000fea000383ffff */
.L_x_10880:
        /* <DEDUP_REMOVED lines=8> */
.L_x_10928:
[----:B------:R-:W-:Y:S05]  /*11690*/  BSYNC B0 ;  /* 0x0000000000007941 */ /* 0x000fea0003800000 */
.L_x_10927:
        /* <DEDUP_REMOVED lines=10> */
.L_x_10929:
        /* <DEDUP_REMOVED lines=8> */
.L_x_10930:
        /* <DEDUP_REMOVED lines=8> */
.L_x_10931:
        /* <DEDUP_REMOVED lines=8> */
.L_x_10932:
        /* <DEDUP_REMOVED lines=8> */
.L_x_10933:
[----:B------:R-:W-:Y:S05]  /*11940*/  BRA `(.L_x_10934) ;  /* 0xffffffe400cc7947 */ /* 0x000fea000383ffff */
.L_x_10882:
[----:B------:R-:W-:Y:S01]  /*11950*/  BSSY B0, `(.L_x_10935) ;  /* 0x0000006000007945 */ /* 0x000fe20003800000 */
[----:B------:R-:W-:Y:S01]  /*11960*/  PLOP3.LUT P6, PT, P6, PT, PT, 0x8, 0x0 ;  /* 0x000000000000781c */ /* 0x000fe200037ce170 */
[----:B------:R-:W-:-:S12]  /*11970*/  IMAD.MOV.U32 R15, RZ, RZ, -0x1 ;  /* 0xffffffffff0f7424 */ /* 0x000fd800078e00ff */
[----:B0-----:R-:W-:Y:S05]  /*11980*/  WARPSYNC.COLLECTIVE R15, `(.L_x_10936) ;  /* 0x000000000f087348 */ /* 0x001fea0003c00000 */
[----:B------:R-:W-:Y:S01]  /*11990*/  VOTE.ANY R14, PT, P6 ;  /* 0x00000000000e7806 */ /* 0x000fe200030e0100 */
[----:B0-----:R-:W-:Y:S06]  /*119a0*/  ENDCOLLECTIVE ;  /* 0x000000000000791b */ /* 0x001fec0003800000 */
.L_x_10936:
[----:B------:R-:W-:Y:S05]  /*119b0*/  BSYNC B0 ;  /* 0x0000000000007941 */ /* 0x000fea0003800000 */
.L_x_10935:
        /* <DEDUP_REMOVED lines=9> */
.L_x_10937:
[----:B------:R-:W-:Y:S01]  /*11a50*/  IMAD.MOV.U32 R17, RZ, RZ, R14 ;  /* 0x000000ffff117224 */ /* 0x000fe200078e000e */
[----:B------:R-:W-:Y:S06]  /*11a60*/  BRA `(.L_x_10938) ;  /* 0xffffffe400bc7947 */ /* 0x000fec000383ffff */
.L_x_10884:
[----:B------:R-:W-:Y:S01]  /*11a70*/  BSSY B0, `(.L_x_10939) ;  /* 0x0000007000007945 */ /* 0x000fe20003800000 */
[----:B------:R-:W-:Y:S02]  /*11a80*/  IMAD.MOV.U32 R13, RZ, RZ, R2 ;  /* 0x000000ffff0d7224 */ /* 0x000fe400078e0002 */
[----:B------:R-:W-:Y:S02]  /*11a90*/  IMAD.MOV.U32 R11, RZ, RZ, 0x1f ;  /* 0x0000001fff0b7424 */ /* 0x000fe400078e00ff */
[----:B------:R-:W-:-:S07]  /*11aa0*/  IMAD.MOV.U32 R15, RZ, RZ, -0x1 ;  /* 0xffffffffff0f7424 */ /* 0x000fce00078e00ff */
[----:B012---:R-:W-:Y:S05]  /*11ab0*/  WARPSYNC.COLLECTIVE R15, `(.L_x_10940) ;  /* 0x000000000f087348 */ /* 0x007fea0003c00000 */
[----:B------:R3:W4:Y:S02]  /*11ac0*/  SHFL.IDX P6, R14, R13, R12, R11 ;  /* 0x0000000c0d0e7389 */ /* 0x00072400000c000b */
[----:B01234-:R-:W-:Y:S01]  /*11ad0*/  ENDCOLLECTIVE ;  /* 0x000000000000791b */ /* 0x01ffe20003800000 */
.L_x_10940:
[----:B------:R-:W-:Y:S05]  /*11ae0*/  BSYNC B0 ;  /* 0x0000000000007941 */ /* 0x000fea0003800000 */
.L_x_10939:
[----:B------:R-:W-:Y:S01]  /*11af0*/  IMAD.MOV.U32 R7, RZ, RZ, R14 ;  /* 0x000000ffff077224 */ /* 0x000fe200078e000e */
[----:B------:R-:W-:Y:S06]  /*11b00*/  BRA `(.L_x_10883) ;  /* 0xffffffe400b07947 */ /* 0x000fec000383ffff */
.L_x_10888:
[----:B-1----:R1:W2:Y:S02]  /*11b10*/  SYNCS.PHASECHK.TRANS64.TRYWAIT P0, [R0+URZ+0x22820], R3 ;  /* 0x02282003000075a7 */ /* 0x0022a4000800017f */
[----:B--2---:R-:W-:Y:S05]  /*11b20*/  @!P0 NANOSLEEP.SYNCS 0x989680 ;  /* 0x009896800000895d */ /* 0x004fea0003900000 */
[----:B------:R-:W2:Y:S02]  /*11b30*/  @!P0 SYNCS.PHASECHK.TRANS64 P0, [R0+URZ+0x22820], R3 ;  /* 0x02282003000085a7 */ /* 0x000ea4000800007f */
[----:B--2---:R-:W-:Y:S05]  /*11b40*/  @!P0 BRA `(.L_x_10888) ;  /* 0xfffffffc00f08947 */ /* 0x004fea000383ffff */
[----:B------:R-:W-:Y:S05]  /*11b50*/  BRA `(.L_x_10941) ;  /* 0xffffffec00247947 */ /* 0x000fea000383ffff */
.L_x_10889:
        /* <DEDUP_REMOVED lines=11> */
.L_x_10943:
[----:B------:R-:W-:Y:S05]  /*11c10*/  BSYNC B0 ;  /* 0x0000000000007941 */ /* 0x000fea0003800000 */
.L_x_10942:
[----:B------:R-:W-:Y:S05]  /*11c20*/  BRA `(.L_x_10944) ;  /* 0xffffffec000c7947 */ /* 0x000fea000383ffff */
.L_x_10892:
[----:B------:R-:W-:Y:S01]  /*11c30*/  BSSY B1, `(.L_x_10945) ;  /* 0x0000006000017945 */ /* 0x000fe20003800000 */
[----:B------:R-:W-:-:S07]  /*11c40*/  IMAD.MOV.U32 R15, RZ, RZ, -0x1 ;  /* 0xffffffffff0f7424 */ /* 0x000fce00078e00ff */
[----:B012---:R-:W-:Y:S05]  /*11c50*/  WARPSYNC.COLLECTIVE R15, `(.L_x_10946) ;  /* 0x000000000f0c7348 */ /* 0x007fea0003c00000 */
[----:B------:R-:W-:Y:S02]  /*11c60*/  ELECT P6, UR62, PT ;  /* 0x00000000003e782f */ /* 0x000fe400038c0000 */
[----:B------:R-:W-:Y:S01]  /*11c70*/  MOV R14, UR62 ;  /* 0x0000003e000e7c02 */ /* 0x000fe20008000f00 */
[----:B012---:R-:W-:Y:S10]  /*11c80*/  ENDCOLLECTIVE ;  /* 0x000000000000791b */ /* 0x007ff40003800000 */
.L_x_10946:
[----:B------:R-:W-:Y:S05]  /*11c90*/  BSYNC B1 ;  /* 0x0000000000017941 */ /* 0x000fea0003800000 */
.L_x_10945:
[----:B------:R-:W-:Y:S05]  /*11ca0*/  BRA `(.L_x_10947) ;  /* 0xffffffec00047947 */ /* 0x000fea000383ffff */
.L_x_10894:
[----:B-1----:R1:W2:Y:S02]  /*11cb0*/  SYNCS.PHASECHK.TRANS64.TRYWAIT P0, [R6+URZ], R5 ;  /* 0x00000005060075a7 */ /* 0x0022a4000800017f */
[----:B--2---:R-:W-:Y:S05]  /*11cc0*/  @!P0 NANOSLEEP.SYNCS 0x989680 ;  /* 0x009896800000895d */ /* 0x004fea0003900000 */
[----:B------:R-:W2:Y:S02]  /*11cd0*/  @!P0 SYNCS.PHASECHK.TRANS64 P0, [R6+URZ], R5 ;  /* 0x00000005060085a7 */ /* 0x000ea4000800007f */
[----:B--2---:R-:W-:Y:S05]  /*11ce0*/  @!P0 BRA `(.L_x_10894) ;  /* 0xfffffffc00f08947 */ /* 0x004fea000383ffff */
[----:B------:R-:W-:Y:S05]  /*11cf0*/  BRA `(.L_x_10948) ;  /* 0xffffffec00407947 */ /* 0x000fea000383ffff */
.L_x_10895:
[----:B--2---:R2:W3:Y:S02]  /*11d00*/  SYNCS.PHASECHK.TRANS64.TRYWAIT P0, [R7+URZ], R2 ;  /* 0x00000002070075a7 */ /* 0x0044e4000800017f */
[----:B---3--:R-:W-:Y:S05]  /*11d10*/  @!P0 NANOSLEEP.SYNCS 0x989680 ;  /* 0x009896800000895d */ /* 0x008fea0003900000 */
[----:B------:R-:W3:Y:S02]  /*11d20*/  @!P0 SYNCS.PHASECHK.TRANS64 P0, [R7+URZ], R2 ;  /* 0x00000002070085a7 */ /* 0x000ee4000800007f */
[----:B---3--:R-:W-:Y:S05]  /*11d30*/  @!P0 BRA `(.L_x_10895) ;  /* 0xfffffffc00f08947 */ /* 0x008fea000383ffff */
[----:B------:R-:W-:Y:S05]  /*11d40*/  BRA `(.L_x_10949) ;  /* 0xffffffec00347947 */ /* 0x000fea000383ffff */
.L_x_10897:
[----:B---3--:R3:W4:Y:S02]  /*11d50*/  SYNCS.PHASECHK.TRANS64.TRYWAIT P0, [R4+URZ], R5 ;  /* 0x00000005040075a7 */ /* 0x008724000800017f */
[----:B----4-:R-:W-:Y:S05]  /*11d60*/  @!P0 NANOSLEEP.SYNCS 0x989680 ;  /* 0x009896800000895d */ /* 0x010fea0003900000 */
[----:B------:R-:W4:Y:S02]  /*11d70*/  @!P0 SYNCS.PHASECHK.TRANS64 P0, [R4+URZ], R5 ;  /* 0x00000005040085a7 */ /* 0x000f24000800007f */
[----:B----4-:R-:W-:Y:S05]  /*11d80*/  @!P0 BRA `(.L_x_10897) ;  /* 0xfffffffc00f08947 */ /* 0x010fea000383ffff */
[----:B------:R-:W-:Y:S05]  /*11d90*/  BRA `(.L_x_10950) ;  /* 0xffffffec003c7947 */ /* 0x000fea000383ffff */
.L_x_10951:
        /* <DEDUP_REMOVED lines=14> */
.L_x_11976:


//--------------------- .text._ZN7cutlass13device_kernelIN5flash11enable_sm90INS1_16FlashAttnFwdSm90INS1_25CollectiveMainloopFwdSm90ILi2EN4cute5tupleIJNS5_1CILi1EEES8_S8_EEENS6_IJNS7_ILi128EEENS7_ILi96EEENS7_ILi64EEEEEELi256ENS_10bfloat16_tEfNS_4arch4Sm90ELb1ELb0ELb1ELb1ELb0ELb1ELb0ELb1ELb0ELb0ELb0ELb0EEENS1_21CollectiveEpilogueFwdINS6_IJSA_NS7_ILi256EEESB_EEES9_SE_SG_Li256ELb1ELb0ELb0ELb0EEENS1_36VarlenDynamicPersistentTileSchedulerILi128ELi96ELi256ELi32ELb0ELb0ELb1ELb1ELb1ELb1EEEEEEEEEvNT_6ParamsE --------------------------
	.section	.text._ZN7cutlass13device_kernelIN5flash11enable_sm90INS1_16FlashAttnFwdSm90INS1_25CollectiveMainloopFwdSm90ILi2EN4cute5tupleIJNS5_1CILi1EEES8_S8_EEENS6_IJNS7_ILi128EEENS7_ILi96EEENS7_ILi64EEEEEELi256ENS_10bfloat16_tEfNS_4arch4Sm90ELb1ELb0ELb1ELb1ELb0ELb1ELb0ELb1ELb0ELb0ELb0ELb0EEENS1_21CollectiveEpilogueFwdINS6_IJSA_NS7_ILi256EEESB_EEES9_SE_SG_Li256ELb1ELb0ELb0ELb0EEENS1_36VarlenDynamicPersistentTileSchedulerILi128ELi96ELi256ELi32ELb0ELb0ELb1ELb1ELb1ELb1EEEEEEEEEvNT_6ParamsE,"ax",@progbits
	.align	128
.text._ZN7cutlass13device_kernelIN5flash11enable_sm90INS1_16FlashAttnFwdSm90INS1_25CollectiveMainloopFwdSm90ILi2EN4cute5tupleIJNS5_1CILi1EEES8_S8_EEENS6_IJNS7_ILi128EEENS7_ILi96EEENS7_ILi64EEEEEELi256ENS_10bfloat16_tEfNS_4arch4Sm90ELb1ELb0ELb1ELb1ELb0ELb1ELb0ELb1ELb0ELb0ELb0ELb0EEENS1_21CollectiveEpilogueFwdINS6_IJSA_NS7_ILi256EEESB_EEES9_SE_SG_Li256ELb1ELb0ELb0ELb0EEENS1_36VarlenDynamicPersistentTileSchedulerILi128ELi96ELi256ELi32ELb0ELb0ELb1ELb1ELb1ELb1EEEEEEEEEvNT_6ParamsE:
        .type           _ZN7cutlass13device_kernelIN5flash11enable_sm90INS1_16FlashAttnFwdSm90INS1_25CollectiveMainloopFwdSm90ILi2EN4cute5tupleIJNS5_1CILi1EEES8_S8_EEENS6_IJNS7_ILi128EEENS7_ILi96EEENS7_ILi64EEEEEELi256ENS_10bfloat16_tEfNS_4arch4Sm90ELb1ELb0ELb1ELb1ELb0ELb1ELb0ELb1ELb0ELb0ELb0ELb0EEENS1_21CollectiveEpilogueFwdINS6_IJSA_NS7_ILi256EEESB_EEES9_SE_SG_Li256ELb1ELb0ELb0ELb0EEENS1_36VarlenDynamicPersistentTileSchedulerILi128ELi96ELi256ELi32ELb0ELb0ELb1ELb1ELb1ELb1EEEEEEEEEvNT_6ParamsE,@function
        .size           _ZN7cutlass13device_kernelIN5flash11enable_sm90INS1_16FlashAttnFwdSm90INS1_25CollectiveMainloopFwdSm90ILi2EN4cute5tupleIJNS5_1CILi1EEES8_S8_EEENS6_IJNS7_ILi128EEENS7_ILi96EEENS7_ILi64EEEEEELi256ENS_10bfloat16_tEfNS_4arch4Sm90ELb1ELb0ELb1ELb1ELb0ELb1ELb0ELb1ELb0ELb0ELb0ELb0EEENS1_21CollectiveEpilogueFwdINS6_IJSA_NS7_ILi256EEESB_EEES9_SE_SG_Li256ELb1ELb0ELb0ELb0EEENS1_36VarlenDynamicPersistentTileSchedulerILi128ELi96ELi256ELi32ELb0ELb0ELb1ELb1ELb1ELb1EEEEEEEEEvNT_6ParamsE,(.L_x_11977 - _ZN7cutlass13device_kernelIN5flash11enable_sm90INS1_16FlashAttnFwdSm90INS1_25CollectiveMainloopFwdSm90ILi2EN4cute5tupleIJNS5_1CILi1EEES8_S8_EEENS6_IJNS7_ILi128EEENS7_ILi96EEENS7_ILi64EEEEEELi256ENS_10bfloat16_tEfNS_4arch4Sm90ELb1ELb0ELb1ELb1ELb0ELb1ELb0ELb1ELb0ELb0ELb0ELb0EEENS1_21CollectiveEpilogueFwdINS6_IJSA_NS7_ILi256EEESB_EEES9_SE_SG_Li256ELb1ELb0ELb0ELb0EEENS1_36VarlenDynamicPersistentTileSchedulerILi128ELi96ELi256ELi32ELb0ELb0ELb1ELb1ELb1ELb1EEEEEEEEEvNT_6ParamsE)
        .other          _ZN7cutlass13device_kernelIN5flash11enable_sm90INS1_16FlashAttnFwdSm90INS1_25CollectiveMainloopFwdSm90ILi2EN4cute5tupleIJNS5_1CILi1EEES8_S8_EEENS6_IJNS7_ILi128EEENS7_ILi96EEENS7_ILi64EEEEEELi256ENS_10bfloat16_tEfNS_4arch4Sm90ELb1ELb0ELb1ELb1ELb0ELb1ELb0ELb1ELb0ELb0ELb0ELb0EEENS1_21CollectiveEpilogueFwdINS6_IJSA_NS7_ILi256EEESB_EEES9_SE_SG_Li256ELb1ELb0ELb0ELb0EEENS1_36VarlenDynamicPersistentTileSchedulerILi128ELi96ELi256ELi32ELb0ELb0ELb1ELb1ELb1ELb1EEEEEEEEEvNT_6ParamsE,@"STO_CUDA_ENTRY STV_DEFAULT"
_ZN7cutlass13device_kernelIN5flash11enable_sm90INS1_16FlashAttnFwdSm90INS1_25CollectiveMainloopFwdSm90ILi2EN4cute5tupleIJNS5_1CILi1EEES8_S8_EEENS6_IJNS7_ILi128EEENS7_ILi96EEENS7_ILi64EEEEEELi256ENS_10bfloat16_tEfNS_4arch4Sm90ELb1ELb0ELb1ELb1ELb0ELb1ELb0ELb1ELb0ELb0ELb0ELb0EEENS1_21CollectiveEpilogueFwdINS6_IJSA_NS7_ILi256EEESB_EEES9_SE_SG_Li256ELb1ELb0ELb0ELb0EEENS1_36VarlenDynamicPersistentTileSchedulerILi128ELi96ELi256ELi32ELb0ELb0ELb1ELb1ELb1ELb1EEEEEEEEEvNT_6ParamsE:
        /* <DEDUP_REMOVED lines=27> */
.L_x_10953:
[----:B------:R-:W-:Y:S05]  /*01b0*/  BSYNC B0 ;  /* 0x0000000000007941 */ /* 0x000fea0003800000 */
.L_x_10952:
        /* <DEDUP_REMOVED lines=41> */
.L_x_10954:
        /* <DEDUP_REMOVED lines=22> */
.L_x_10955:
        /* <DEDUP_REMOVED lines=18> */
.L_x_10956:
        /* <DEDUP_REMOVED lines=22> */
.L_x_10957:
        /* <DEDUP_REMOVED lines=22> */
.L_x_10958:
        /* <DEDUP_REMOVED lines=8> */
.L_x_10961:
        /* <DEDUP_REMOVED lines=31> */
[----:B------:R-:W-:-:S03]  /*0c00*/  IMAD.IADD R237, R9, 0x1, -R237 ;  /* 0x0000000109ed7824 */ /* 0x000fc600078e0aed */
        /* <DEDUP_REMOVED lines=10> */
[----:B------:R-:W-:Y:S02]  /*0cb0*/  LEA.HI R3, R0, R9, RZ, 0x4 ;  /* 0x0000000900037211 */ /* 0x000fe400078f20ff */
        /* <DEDUP_REMOVED lines=8> */
[----:B------:R-:W-:Y:S02]  /*0d40*/  IMAD R212, R2, 0x40, R7 ;  /* 0x0000004002d47824 */ /* 0x000fe400078e0207 */
[----:B------:R-:W-:-:S02]  /*0d50*/  IMAD R4, R209, 0x10, R4 ;  /* 0x00000010d1047824 */ /* 0x000fc400078e0204 */
[----:B------:R-:W-:Y:S02]  /*0d60*/  IMAD.IADD R3, R6, 0x1, -R3 ;  /* 0x0000000106037824 */ /* 0x000fe400078e0a03 */
[----:B------:R-:W-:Y:S02]  /*0d70*/  IMAD.MOV.U32 R2, RZ, RZ, RZ ;  /* 0x000000ffff027224 */ /* 0x000fe400078e00ff */
[----:B------:R-:W-:Y:S01]  /*0d80*/  IMAD R8, R4, 0x8, R3 ;  /* 0x0000000804087824 */ /* 0x000fe200078e0203 */
[CC--:B------:R-:W-:Y:S02]  /*0d90*/  LEA.HI R3, R0.reuse, R9.reuse, RZ, 0x2 ;  /* 0x0000000900037211 */ /* 0x0c0fe400078f10ff */
[----:B------:R-:W-:Y:S02]  /*0da0*/  LEA.HI R0, R0, R9, RZ, 0x3 ;  /* 0x0000000900007211 */ /* 0x000fe400078f18ff */
[----:B------:R-:W-:Y:S02]  /*0db0*/  SHF.R.S32.HI R19, RZ, 0x2, R3 ;  /* 0x00000002ff137819 */ /* 0x000fe40000011403 */
        /* <DEDUP_REMOVED lines=9> */
[----:B------:R-:W-:Y:S02]  /*0e50*/  IADD3 R0, R9, -R0, RZ ;  /* 0x8000000009007210 */ /* 0x000fe40007ffe0ff */
[----:B------:R-:W-:-:S02]  /*0e60*/  LEA.HI R6, R6, R219, RZ, 0x3 ;  /* 0x000000db06067211 */ /* 0x000fc400078f18ff */
[----:B------:R-:W-:Y:S01]  /*0e70*/  LOP3.LUT R208, R208, 0x1c0, RZ, 0xc0, !PT ;  /* 0x000001c0d0d07812 */ /* 0x000fe200078ec0ff */
[----:B------:R-:W-:Y:S01]  /*0e80*/  IMAD.SHL.U32 R205, R0, 0x8, RZ ;  /* 0x0000000800cd7824 */ /* 0x000fe200078e00ff */
[----:B------:R-:W-:Y:S01]  /*0e90*/  LEA.HI R4, R4, R19, RZ, 0x3 ;  /* 0x0000001304047211 */ /* 0x000fe200078f18ff */
[----:B------:R-:W-:Y:S01]  /*0ea0*/  IMAD.SHL.U32 R6, R6, 0x40, RZ ;  /* 0x0000004006067824 */ /* 0x000fe200078e00ff */
[----:B------:R-:W-:Y:S02]  /*0eb0*/  SHF.R.U32.HI R7, RZ, 0x3, R208 ;  /* 0x00000003ff077819 */ /* 0x000fe400000116d0 */
[----:B------:R-:W-:Y:S02]  /*0ec0*/  LOP3.LUT R3, R208, 0x38, R16, 0xf8, !PT ;  /* 0x00000038d0037812 */ /* 0x000fe400078ef810 */
[----:B------:R-:W-:Y:S02]  /*0ed0*/  LOP3.LUT R210, R6, 0xfffffe00, RZ, 0xc0, !PT ;  /* 0xfffffe0006d27812 */ /* 0x000fe400078ec0ff */
[----:B------:R-:W-:-:S02]  /*0ee0*/  LOP3.LUT R0, R5, 0x7ffffffc, RZ, 0xc0, !PT ;  /* 0x7ffffffc05007812 */ /* 0x000fc400078ec0ff */
[----:B------:R-:W-:Y:S02]  /*0ef0*/  LOP3.LUT R4, R4, 0xfffffff8, RZ, 0xc0, !PT ;  /* 0xfffffff804047812 */ /* 0x000fe400078ec0ff */
[----:B------:R-:W-:Y:S01]  /*0f00*/  LOP3.LUT R3, R210, R3, R7, 0xf6, !PT ;  /* 0x00000003d2037212 */ /* 0x000fe200078ef607 */
[----:B------:R-:W-:Y:S01]  /*0f10*/  IMAD.IADD R211, R237, 0x1, -R0 ;  /* 0x00000001edd37824 */ /* 0x000fe200078e0a00 */
[----:B------:R-:W-:Y:S01]  /*0f20*/  SHF.R.S32.HI R227, RZ, 0x1f, R19 ;  /* 0x0000001fffe37819 */ /* 0x000fe20000011413 */
[----:B------:R-:W-:Y:S01]  /*0f30*/  IMAD.IADD R234, R19, 0x1, -R4 ;  /* 0x0000000113ea7824 */ /* 0x000fe200078e0a04 */
[----:B------:R-:W-:Y:S01]  /*0f40*/  SHF.R.S32.HI R233, RZ, 0x1f, R219 ;  /* 0x0000001fffe97819 */ /* 0x000fe200000114db */
[----:B------:R-:W-:Y:S01]  /*0f50*/  IMAD R0, R3, 0x2, R18 ;  /* 0x0000000203007824 */ /* 0x000fe200078e0212 */
[----:B------:R-:W-:Y:S01]  /*0f60*/  SHF.R.S32.HI R17, RZ, 0x1f, R16 ;  /* 0x0000001fff117819 */ /* 0x000fe20000011410 */
[----:B------:R-:W-:-:S03]  /*0f70*/  IMAD.SHL.U32 R4, R8, 0x8, RZ ;  /* 0x0000000808047824 */ /* 0x000fc600078e00ff */
[----:B------:R0:W-:Y:S04]  /*0f80*/  STL [R1+0x4], R0 ;  /* 0x0000040001007387 */ /* 0x0001e80000100800 */
[----:B------:R0:W-:Y:S02]  /*0f90*/  STL [R1+0xc], R4 ;  /* 0x00000c0401007387 */ /* 0x0001e40000100800 */
.L_x_11116:
[----:B01---5:R-:W0:Y:S02]  /*0fa0*/  LDC.64 R4, c[0x0][0xc60] ;  /* 0x00031800ff047b82 */ /* 0x023e240000000a00 */
        /* <DEDUP_REMOVED lines=12> */
[----:B--2---:R-:W-:Y:S01]  /*1070*/  SHF.R.S32.HI R235, RZ, 0x1f, R218 ;  /* 0x0000001fffeb7819 */ /* 0x004fe200000114da */
[----:B------:R-:W-:-:S08]  /*1080*/  IMAD.SHL.U32 R216, R218, 0x4, RZ ;  /* 0x00000004dad87824 */ /* 0x000fd000078e00ff */
[C---:B------:R-:W-:Y:S02]  /*1090*/  @P1 LEA R6, P2, R218.reuse, UR4, 0x2 ;  /* 0x00000004da061c11 */ /* 0x040fe4000f8410ff */
[C-C-:B------:R-:W-:Y:S02]  /*10a0*/  SHF.L.U64.HI R217, R218.reuse, 0x2, R235.reuse ;  /* 0x00000002dad97819 */ /* 0x140fe400000102eb */
[----:B------:R-:W-:Y:S02]  /*10b0*/  @P1 LEA.HI.X R7, R218, UR5, R235, 0x2, P2 ;  /* 0x00000005da071c11 */ /* 0x000fe400090f14eb */
[----:B------:R-:W-:Y:S01]  /*10c0*/  ISETP.NE.U32.AND P2, PT, RZ, UR8, PT ;  /* 0x00000008ff007c0c */ /* 0x000fe2000bf45070 */
[----:B------:R-:W-:Y:S01]  /*10d0*/  ULDC UR4, c[0x0][0x288] ;  /* 0x0000a20000047ab9 */ /* 0x000fe20000000800 */
[----:B------:R-:W-:Y:S01]  /*10e0*/  IADD3 R8, P3, R216, UR6, RZ ;  /* 0x00000006d8087c10 */ /* 0x000fe2000ff7e0ff */
[----:B------:R0:W5:Y:S01]  /*10f0*/  @P1 LDG.E R3, desc[UR40][R6.64] ;  /* 0x0000002806031981 */ /* 0x000162000c1e1900 */
[----:B------:R-:W-:Y:S01]  /*1100*/  ISETP.NE.AND.EX P2, PT, RZ, UR9, PT, P2 ;  /* 0x00000009ff007c0c */ /* 0x000fe2000bf45320 */
[----:B------:R-:W-:Y:S01]  /*1110*/  IMAD.U32 R200, RZ, RZ, UR4 ;  /* 0x00000004ffc87e24 */ /* 0x000fe2000f8e00ff */
[----:B------:R-:W-:Y:S01]  /*1120*/  IADD3.X R9, R217, UR7, RZ, P3, !PT ;  /* 0x00000007d9097c10 */ /* 0x000fe20009ffe4ff */
[----:B------:R-:W-:-:S04]  /*1130*/  ULDC.64 UR4, c[0x0][0x3f8] ;  /* 0x0000fe0000047ab9 */ /* 0x000fc80000000a00 */
[----:B------:R0:W5:Y:S06]  /*1140*/  @P0 LDG.E R27, desc[UR40][R8.64] ;  /* 0x00000028081b0981 */ /* 0x00016c000c1e1900 */
        /* <DEDUP_REMOVED lines=23> */
.L_x_10963:
        /* <DEDUP_REMOVED lines=10> */
.L_x_10964:
[----:B------:R-:W-:Y:S05]  /*1360*/  @!P0 BRA `(.L_x_10965) ;  /* 0x00000000000c8947 */ /* 0x000fea0003800000 */
[----:B------:R-:W2:Y:S04]  /*1370*/  LDG.E R5, desc[UR40][R8.64] ;  /* 0x0000002808057981 */ /* 0x000ea8000c1e1900 */
[----:B------:R-:W2:Y:S02]  /*1380*/  LDG.E R24, desc[UR40][R8.64+0x4] ;  /* 0x0000042808187981 */ /* 0x000ea4000c1e1900 */
[----:B--2---:R-:W-:-:S07]  /*1390*/  IMAD.IADD R24, R24, 0x1, -R5 ;  /* 0x0000000118187824 */ /* 0x004fce00078e0a05 */
.L_x_10965:
        /* <DEDUP_REMOVED lines=20> */
[C---:B------:R-:W-:Y:S01]  /*14e0*/  VIADD R0, R203.reuse, 0x5f ;  /* 0x0000005fcb007836 */ /* 0x040fe20000000000 */
[----:B------:R-:W-:-:S03]  /*14f0*/  IADD3 R3, R203, R3, -R200 ;  /* 0x00000003cb037210 */ /* 0x000fc60007ffe8c8 */
[----:B------:R-:W-:-:S04]  /*1500*/  IMAD.HI R0, R0, 0x2aaaaaab, RZ ;  /* 0x2aaaaaab00007827 */ /* 0x000fc800078e02ff */
[----:B------:R-:W-:Y:S01]  /*1510*/  IMAD.HI R4, R3, 0x2aaaaaab, RZ ;  /* 0x2aaaaaab03047827 */ /* 0x000fe200078e02ff */
[----:B------:R-:W-:-:S04]  /*1520*/  SHF.R.U32.HI R3, RZ, 0x1f, R0 ;  /* 0x0000001fff037819 */ /* 0x000fc80000011600 */
[----:B------:R-:W-:Y:S02]  /*1530*/  SHF.R.U32.HI R5, RZ, 0x1f, R4 ;  /* 0x0000001fff057819 */ /* 0x000fe40000011604 */
[----:B------:R-:W-:Y:S02]  /*1540*/  LEA.HI.SX32 R3, R0, R3, 0x1c ;  /* 0x0000000300037211 */ /* 0x000fe400078fe2ff */
[----:B------:R-:W-:-:S04]  /*1550*/  LEA.HI.SX32 R176, R4, R5, 0x1c ;  /* 0x0000000504b07211 */ /* 0x000fc800078fe2ff */
[----:B------:R-:W-:-:S05]  /*1560*/  VIMNMX R176, R3, R176, PT ;  /* 0x000000b003b07248 */ /* 0x000fca0003fe0100 */
        /* <DEDUP_REMOVED lines=33> */
.L_x_10968:
[----:B------:R-:W-:Y:S05]  /*1780*/  BSYNC B6 ;  /* 0x0000000000067941 */ /* 0x000fea0003800000 */
.L_x_10967:
        /* <DEDUP_REMOVED lines=20> */
.L_x_10970:
[----:B------:R-:W-:Y:S05]  /*18d0*/  BSYNC B6 ;  /* 0x0000000000067941 */ /* 0x000fea0003800000 */
.L_x_10969:
        /* <DEDUP_REMOVED lines=19> */
[----:B------:R-:W-:Y:S01]  /*1a10*/  VIADD R92, R16, 0x80 ;  /* 0x00000080105c7836 */ /* 0x000fe20000000000 */
[----:B-1----:R-:W-:Y:S01]  /*1a20*/  SHF.L.U64.HI R86, R42, 0x6, R43 ;  /* 0x000000062a567819 */ /* 0x002fe2000001022b */
[----:B------:R-:W-:Y:S01]  /*1a30*/  VIADD R90, R16, 0xa0 ;  /* 0x000000a0105a7836 */ /* 0x000fe20000000000 */
[----:B------:R-:W-:Y:S01]  /*1a40*/  SHF.L.U32 R84, R42, 0x6, RZ ;  /* 0x000000062a547819 */ /* 0x000fe200000006ff */
[-C--:B------:R-:W-:Y:S01]  /*1a50*/  IMAD R6, R26, R42.reuse, RZ ;  /* 0x0000002a1a067224 */ /* 0x080fe200078e02ff */
[----:B---3--:R-:W-:Y:S01]  /*1a60*/  SHF.L.U64.HI R83, R54, 0x6, R55 ;  /* 0x0000000636537819 */ /* 0x008fe20000010237 */
[----:B--2---:R-:W-:Y:S01]  /*1a70*/  IMAD.WIDE.U32 R4, R56, R42, RZ ;  /* 0x0000002a38047225 */ /* 0x004fe200078e00ff */
[----:B------:R-:W-:-:S03]  /*1a80*/  SHF.R.U32.HI R32, RZ, 0x7, R20 ;  /* 0x00000007ff207819 */ /* 0x000fc60000011614 */
[----:B------:R-:W0:Y:S01]  /*1a90*/  @P0 LDC R3, c[0x0][0x42c] ;  /* 0x00010b00ff030b82 */ /* 0x000e220000000800 */
[----:B------:R-:W-:Y:S01]  /*1aa0*/  ISETP.NE.AND P6, PT, R32, 0x1, PT ;  /* 0x000000012000780c */ /* 0x000fe20003fc5270 */
[----:B------:R-:W-:Y:S02]  /*1ab0*/  IMAD.SHL.U32 R28, R236, 0x4, RZ ;  /* 0x00000004ec1c7824 */ /* 0x000fe400078e00ff */
[----:B------:R-:W-:Y:S02]  /*1ac0*/  IMAD.SHL.U32 R85, R234, 0x40, RZ ;  /* 0x00000040ea557824 */ /* 0x000fe400078e00ff */
[----:B------:R-:W-:Y:S01]  /*1ad0*/  IMAD.MOV.U32 R78, RZ, RZ, 0x20 ;  /* 0x00000020ff4e7424 */ /* 0x000fe200078e00ff */
[----:B------:R-:W-:Y:S01]  /*1ae0*/  SHF.R.S32.HI R29, RZ, 0x1f, R28 ;  /* 0x0000001fff1d7819 */ /* 0x000fe2000001141c */
[----:B------:R-:W1:Y:S01]  /*1af0*/  @P0 LDC R7, c[0x0][0x430] ;  /* 0x00010c00ff070b82 */ /* 0x000e620000000800 */
[----:B------:R-:W-:Y:S01]  /*1b00*/  LOP3.LUT R85, R85, 0x1c0, RZ, 0xc0, !PT ;  /* 0x000001c055557812 */ /* 0x000fe200078ec0ff */
[----:B------:R-:W-:Y:S01]  /*1b10*/  VIADD R79, R32, 0x8 ;  /* 0x00000008204f7836 */ /* 0x000fe20000000000 */
[----:B------:R-:W-:Y:S01]  /*1b20*/  SHF.R.U32.HI R32, RZ, 0x3, R208 ;  /* 0x00000003ff207819 */ /* 0x000fe200000116d0 */
[----:B------:R-:W-:Y:S01]  /*1b30*/  IMAD R75, R43, 0x60, RZ ;  /* 0x000000602b4b7824 */ /* 0x000fe200078e02ff */
[----:B------:R-:W-:Y:S01]  /*1b40*/  SHF.R.U32.HI R80, RZ, 0x3, R85 ;  /* 0x00000003ff507819 */ /* 0x000fe20000011655 */
[----:B------:R-:W-:-:S02]  /*1b50*/  IMAD.SHL.U32 R81, R54, 0x40, RZ ;  /* 0x0000004036517824 */ /* 0x000fc400078e00ff */
[----:B----4-:R-:W-:Y:S02]  /*1b60*/  IMAD.SHL.U32 R76, R27, 0x2, RZ ;  /* 0x000000021b4c7824 */ /* 0x010fe400078e00ff */
        /* <DEDUP_REMOVED lines=13> */
[----:B------:R-:W-:Y:S02]  /*1c40*/  IADD3 R5, R5, R3, RZ ;  /* 0x0000000305057210 */ /* 0x000fe40007ffe0ff */
[----:B------:R-:W-:Y:S02]  /*1c50*/  SHF.R.S32.HI R0, RZ, 0x1f, R25 ;  /* 0x0000001fff007819 */ /* 0x000fe40000011419 */
[----:B------:R-:W-:Y:S02]  /*1c60*/  SEL R41, R25, RZ, !P0 ;  /* 0x000000ff19297207 */ /* 0x000fe40004000000 */
[----:B------:R-:W-:Y:S01]  /*1c70*/  SEL R8, R0, RZ, !P0 ;  /* 0x000000ff00087207 */ /* 0x000fe20004000000 */
[----:B------:R-:W0:Y:S02]  /*1c80*/  LDC.64 R24, c[0x0][0x3e8] ;  /* 0x0000fa00ff187b82 */ /* 0x000e240000000a00 */
[----:B------:R-:W-:-:S04]  /*1c90*/  IMAD.WIDE.U32 R20, R41, UR4, R4 ;  /* 0x0000000429147c25 */ /* 0x000fc8000f8e0004 */
[----:B------:R-:W-:Y:S02]  /*1ca0*/  IMAD R0, R8, UR4, RZ ;  /* 0x0000000408007c24 */ /* 0x000fe4000f8e02ff */
[----:B------:R-:W-:-:S04]  /*1cb0*/  IMAD.WIDE.U32 R4, R19, R42, R16 ;  /* 0x0000002a13047225 */ /* 0x000fc800078e0010 */
[----:B------:R-:W-:Y:S01]  /*1cc0*/  IMAD R93, R41, UR5, R0 ;  /* 0x00000005295d7c24 */ /* 0x000fe2000f8e0200 */
[----:B------:R-:W-:Y:S05]  /*1cd0*/  @!P6 WARPSYNC.ALL ;  /* 0x000000000000e948 */ /* 0x000fea0003800000 */
[----:B------:R-:W-:Y:S01]  /*1ce0*/  ULDC UR4, c[0x0][0x310] ;  /* 0x0000c40000047ab9 */ /* 0x000fe20000000800 */
[----:B------:R-:W-:Y:S01]  /*1cf0*/  IMAD.IADD R93, R21, 0x1, R93 ;  /* 0x00000001155d7824 */ /* 0x000fe200078e025d */
[----:B------:R-:W-:Y:S01]  /*1d00*/  ISETP.GE.AND P1, PT, R96, UR4, PT ;  /* 0x0000000460007c0c */ /* 0x000fe2000bf26270 */
[----:B------:R-:W-:Y:S01]  /*1d10*/  ULDC.64 UR6, c[0x0][0x320] ;  /* 0x0000c80000067ab9 */ /* 0x000fe20000000a00 */
[----:B------:R-:W-:Y:S01]  /*1d20*/  @!P6 BAR.SYNC.DEFER_BLOCKING 0x9, 0x100 ;  /* 0x024400000000eb1d */ /* 0x000fe20000010000 */
[----:B------:R-:W-:Y:S01]  /*1d30*/  IADD3 R91, P0, R20, R4, RZ ;  /* 0x00000004145b7210 */ /* 0x000fe20007f1e0ff */
[----:B------:R-:W-:Y:S01]  /*1d40*/  VIADD R4, R16, 0xc0 ;  /* 0x000000c010047836 */ /* 0x000fe20000000000 */
[----:B------:R-:W-:Y:S01]  /*1d50*/  SEL R3, RZ, 0xffffffff, P1 ;  /* 0xffffffffff037807 */ /* 0x000fe20000800000 */
[----:B0-----:R-:W-:Y:S01]  /*1d60*/  IMAD.WIDE.U32 R10, R19, R24, R16 ;  /* 0x00000018130a7225 */ /* 0x001fe200078e0010 */
[----:B------:R-:W-:-:S02]  /*1d70*/  IADD3.X R89, R93, R5, R6, P0, !PT ;  /* 0x000000055d597210 */ /* 0x000fc400007fe406 */
[C---:B------:R-:W-:Y:S01]  /*1d80*/  ISETP.GE.AND P0, PT, R16.reuse, UR4, PT ;  /* 0x0000000410007c0c */ /* 0x040fe2000bf06270 */
[----:B------:R-:W-:Y:S01]  /*1d90*/  VIADD R6, R16, 0xe0 ;  /* 0x000000e010067836 */ /* 0x000fe20000000000 */
[----:B------:R-:W-:Y:S01]  /*1da0*/  ISETP.GE.AND P1, PT, R94, UR4, PT ;  /* 0x000000045e007c0c */ /* 0x000fe2000bf26270 */
[----:B------:R-:W-:Y:S01]  /*1db0*/  IMAD.SHL.U32 R5, R3, 0x2, RZ ;  /* 0x0000000203057824 */ /* 0x000fe200078e00ff */
[----:B------:R-:W-:Y:S01]  /*1dc0*/  SEL R0, RZ, 0x1, P0 ;  /* 0x00000001ff007807 */ /* 0x000fe20000000000 */
[----:B------:R-:W-:Y:S01]  /*1dd0*/  IMAD R3, R7, UR6, RZ ;  /* 0x0000000607037c24 */ /* 0x000fe2000f8e02ff */
[----:B------:R-:W-:Y:S01]  /*1de0*/  ISETP.GE.AND P0, PT, R95, UR4, PT ;  /* 0x000000045f007c0c */ /* 0x000fe2000bf06270 */
[----:B------:R-:W-:Y:S01]  /*1df0*/  IMAD.WIDE.U32 R42, R42, 0x60, RZ ;  /* 0x000000602a2a7825 */ /* 0x000fe200078e00ff */
[----:B------:R-:W-:Y:S02]  /*1e00*/  ISETP.GE.AND P3, PT, R6, UR4, PT ;  /* 0x0000000406007c0c */ /* 0x000fe4000bf66270 */
[----:B------:R-:W-:Y:S01]  /*1e10*/  LOP3.LUT R0, R5, 0x2, R0, 0xe2, !PT ;  /* 0x0000000205007812 */ /* 0x000fe200078ee200 */
[----:B------:R-:W-:Y:S01]  /*1e20*/  IMAD R7, R202, UR7, R3 ;  /* 0x00000007ca077c24 */ /* 0x000fe2000f8e0203 */
[----:B------:R-:W-:Y:S01]  /*1e30*/  SEL R3, RZ, 0x4, P0 ;  /* 0x00000004ff037807 */ /* 0x000fe20000000000 */
[----:B------:R-:W-:Y:S01]  /*1e40*/  IMAD.WIDE.U32 R48, R24, 0x60, RZ ;  /* 0x0000006018307825 */ /* 0x000fe200078e00ff */
[----:B------:R-:W-:-:S02]  /*1e50*/  SEL R6, RZ, 0x8, P1 ;  /* 0x00000008ff067807 */ /* 0x000fc40000800000 */
[----:B------:R-:W-:Y:S01]  /*1e60*/  ISETP.GE.AND P0, PT, R92, UR4, PT ;  /* 0x000000045c007c0c */ /* 0x000fe2000bf06270 */
[----:B------:R-:W-:Y:S01]  /*1e70*/  IMAD.SHL.U32 R87, R24, 0x40, RZ ;  /* 0x0000004018577824 */ /* 0x000fe200078e00ff */
[----:B------:R-:W-:Y:S01]  /*1e80*/  ISETP.GE.AND P1, PT, R90, UR4, PT ;  /* 0x000000045a007c0c */ /* 0x000fe2000bf26270 */
[----:B------:R-:W-:Y:S01]  /*1e90*/  IMAD.IADD R75, R43, 0x1, R75 ;  /* 0x000000012b4b7824 */ /* 0x000fe200078e024b */
        /* <DEDUP_REMOVED lines=18> */
[----:B------:R-:W-:Y:S01]  /*1fc0*/  IADD3 R56, P2, R19, R56, RZ ;  /* 0x0000003813387210 */ /* 0x000fe20007f5e0ff */
[-C--:B------:R-:W-:Y:S01]  /*1fd0*/  IMAD R4, R227, R54.reuse, RZ ;  /* 0x00000036e3047224 */ /* 0x080fe200078e02ff */
[----:B------:R-:W-:Y:S01]  /*1fe0*/  SHF.L.U64.HI R82, R24, 0x6, R25 ;  /* 0x0000000618527819 */ /* 0x000fe20000010219 */
[----:B------:R-:W-:Y:S01]  /*1ff0*/  IMAD.IADD R3, R16, 0x1, R3 ;  /* 0x0000000110037824 */ /* 0x000fe200078e0203 */
[----:B------:R-:W-:Y:S01]  /*2000*/  SEL R78, R78, 0xffffffe0, !P1 ;  /* 0xffffffe04e4e7807 */ /* 0x000fe20004800000 */
[C---:B------:R-:W-:Y:S01]  /*2010*/  IMAD R13, R19.reuse, R55, R4 ;  /* 0x00000037130d7224 */ /* 0x040fe200078e0204 */
[----:B------:R-:W-:Y:S01]  /*2020*/  ISETP.GE.AND P1, PT, R16, UR4, PT ;  /* 0x0000000410007c0c */ /* 0x000fe2000bf26270 */
[----:B------:R-:W-:Y:S01]  /*2030*/  IMAD.WIDE.U32 R4, R19, R54, R28 ;  /* 0x0000003613047225 */ /* 0x000fe200078e001c */
[----:B------:R-:W-:-:S03]  /*2040*/  SHF.R.S32.HI R12, RZ, 0x1f, R3 ;  /* 0x0000001fff0c7819 */ /* 0x000fc60000011403 */
[-C--:B------:R-:W-:Y:S01]  /*2050*/  IMAD R6, R227, R24.reuse, RZ ;  /* 0x00000018e3067224 */ /* 0x080fe200078e02ff */
[----:B------:R-:W-:Y:S01]  /*2060*/  LEA.HI R12, R12, R3, RZ, 0x3 ;  /* 0x000000030c0c7211 */ /* 0x000fe200078f18ff */
[----:B------:R-:W-:Y:S01]  /*2070*/  IMAD.IADD R9, R13, 0x1, R9 ;  /* 0x000000010d097824 */ /* 0x000fe200078e0209 */
[----:B------:R-:W-:Y:S01]  /*2080*/  LOP3.LUT R3, R85, 0x18, R16, 0xf8, !PT ;  /* 0x0000001855037812 */ /* 0x000fe200078ef810 */
[----:B------:R-:W-:Y:S01]  /*2090*/  IMAD.IADD R5, R5, 0x1, R13 ;  /* 0x0000000105057824 */ /* 0x000fe200078e020d */
[----:B-----5:R-:W-:Y:S01]  /*20a0*/  SHF.R.S32.HI R13, RZ, 0x1f, R31 ;  /* 0x0000001fff0d7819 */ /* 0x020fe2000001141f */
[C---:B------:R-:W-:Y:S01]  /*20b0*/  IMAD R15, R19.reuse, R25, R6 ;  /* 0x00000019130f7224 */ /* 0x040fe200078e0206 */
[----:B------:R-:W-:Y:S01]  /*20c0*/  SHF.R.S32.HI R68, RZ, 0x3, R12 ;  /* 0x00000003ff447819 */ /* 0x000fe2000001140c */
[----:B------:R-:W-:Y:S01]  /*20d0*/  IMAD.WIDE.U32 R6, R19, R24, R28 ;  /* 0x0000001813067225 */ /* 0x000fe200078e001c */
[----:B------:R-:W-:-:S03]  /*20e0*/  LOP3.LUT R69, R12, 0xfffffff8, RZ, 0xc0, !PT ;  /* 0xfffffff80c457812 */ /* 0x000fc600078ec0ff */
[----:B------:R-:W-:Y:S01]  /*20f0*/  IMAD R14, R13, R24, RZ ;  /* 0x000000180d0e7224 */ /* 0x000fe200078e02ff */
[----:B------:R-:W-:Y:S01]  /*2100*/  SHF.R.S32.HI R62, RZ, 0x1f, R69 ;  /* 0x0000001fff3e7819 */ /* 0x000fe20000011445 */
[----:B------:R-:W-:Y:S01]  /*2110*/  IMAD.WIDE.U32 R52, R31, R54, R4 ;  /* 0x000000361f347225 */ /* 0x000fe200078e0004 */
[----:B------:R-:W-:Y:S02]  /*2120*/  LOP3.LUT R4, R3, R80, RZ, 0x3c, !PT ;  /* 0x0000005003047212 */ /* 0x000fe400078e3cff */
[--C-:B------:R-:W-:Y:S01]  /*2130*/  LOP3.LUT R3, R85, 0x38, R12.reuse, 0xf8, !PT ;  /* 0x0000003855037812 */ /* 0x100fe200078ef80c */
[----:B------:R-:W-:Y:S01]  /*2140*/  IMAD.IADD R11, R15, 0x1, R11 ;  /* 0x000000010f0b7824 */ /* 0x000fe200078e020b */
[----:B------:R-:W-:Y:S01]  /*2150*/  LOP3.LUT R12, R208, 0x38, R12, 0xf8, !PT ;  /* 0x00000038d00c7812 */ /* 0x000fe200078ef80c */
[----:B------:R-:W-:Y:S02]  /*2160*/  IMAD.IADD R7, R7, 0x1, R15 ;  /* 0x0000000107077824 */ /* 0x000fe400078e020f */
[----:B------:R-:W-:Y:S01]  /*2170*/  IMAD R15, R31, R25, R14 ;  /* 0x000000191f0f7224 */ /* 0x000fe200078e020e */
[----:B------:R-:W-:Y:S01]  /*2180*/  LOP3.LUT R65, R12, R32, RZ, 0x3c, !PT ;  /* 0x000000200c417212 */ /* 0x000fe200078e3cff */
[----:B------:R-:W-:-:S02]  /*2190*/  IMAD R14, R13, R54, RZ ;  /* 0x000000360d0e7224 */ /* 0x000fc400078e02ff */
[----:B------:R-:W-:Y:S01]  /*21a0*/  IMAD R77, R209, 0x200, R4 ;  /* 0x00000200d14d7824 */ /* 0x000fe200078e0204 */
[----:B------:R-:W-:Y:S01]  /*21b0*/  LOP3.LUT R4, R3, R80, RZ, 0x3c, !PT ;  /* 0x0000005003047212 */ /* 0x000fe200078e3cff */
[----:B------:R-:W-:Y:S01]  /*21c0*/  IMAD.WIDE.U32 R44, R31, R24, R10 ;  /* 0x000000181f2c7225 */ /* 0x000fe200078e000a */
[----:B------:R-:W-:Y:S02]  /*21d0*/  SEL R3, RZ, 0xffffff80, P3 ;  /* 0xffffff80ff037807 */ /* 0x000fe40001800000 */
[----:B------:R-:W-:Y:S01]  /*21e0*/  LEA R67, R209, R4, 0x9 ;  /* 0x00000004d1437211 */ /* 0x000fe200078e48ff */
[C---:B------:R-:W-:Y:S01]  /*21f0*/  IMAD.WIDE.U32 R46, R31.reuse, R24, R6 ;  /* 0x000000181f2e7225 */ /* 0x040fe200078e0006 */
[C---:B------:R-:W-:Y:S02]  /*2200*/  LOP3.LUT R3, R0.reuse, 0x80, R3, 0xc8, !PT ;  /* 0x0000008000037812 */ /* 0x040fe400078ec803 */
[----:B------:R-:W-:Y:S01]  /*2210*/  LOP3.LUT R0, R0, 0x40, RZ, 0xc0, !PT ;  /* 0x0000004000007812 */ /* 0x000fe200078ec0ff */
[----:B------:R-:W-:-:S02]  /*2220*/  IMAD R7, R31, R55, R14 ;  /* 0x000000371f077224 */ /* 0x000fc400078e020e */
[----:B------:R-:W-:Y:S02]  /*2230*/  IMAD R11, R55, 0x60, RZ ;  /* 0x00000060370b7824 */ /* 0x000fe400078e02ff */
        /* <DEDUP_REMOVED lines=13> */
[----:B------:R-:W-:-:S07]  /*2310*/  IMAD.IADD R63, R41, 0x1, R63 ;  /* 0x00000001293f7824 */ /* 0x000fce00078e023f */
.L_x_11018:
        /* <DEDUP_REMOVED lines=68> */
.L_x_10975:
[----:B------:R-:W-:Y:S05]  /*2760*/  BSYNC B1 ;  /* 0x0000000000017941 */ /* 0x000fea0003800000 */
.L_x_10974:
        /* <DEDUP_REMOVED lines=29> */
.L_x_10977:
[----:B------:R-:W-:Y:S05]  /*2940*/  BSYNC B1 ;  /* 0x0000000000017941 */ /* 0x000fea0003800000 */
.L_x_10976:
[----:B0-----:R-:W-:Y:S01]  /*2950*/  IMAD.MOV.U32 R4, RZ, RZ, R38 ;  /* 0x000000ffff047224 */ /* 0x001fe200078e0026 */
[----:B------:R-:W-:Y:S01]  /*2960*/  MOV R5, R39 ;  /* 0x0000002700057202 */ /* 0x000fe20000000f00 */
        /* <DEDUP_REMOVED lines=17> */
[----:B------:R-:W-:Y:S02]  /*2a80*/  PRMT R99, R99, 0x5410, R99 ;  /* 0x0000541063637816 */ /* 0x000fe40000000063 */
        /* <DEDUP_REMOVED lines=14> */
.L_x_10978:
[----:B------:R-:W-:Y:S01]  /*2b70*/  IMAD R88, R2, 0x8, R18 ;  /* 0x0000000802587824 */ /* 0x000fe200078e0212 */
[----:B------:R-:W-:Y:S01]  /*2b80*/  SHF.L.U32 R101, R204, 0x1f, RZ ;  /* 0x0000001fcc657819 */ /* 0x000fe200000006ff */
[----:B------:R-:W-:Y:S03]  /*2b90*/  BSSY B1, `(.L_x_10979) ;  /* 0x0000003000017945 */ /* 0x000fe60003800000 */
[----:B------:R-:W0:Y:S02]  /*2ba0*/  SYNCS.PHASECHK.TRANS64.TRYWAIT P6, [R88+URZ+0x22890], R101 ;  /* 0x02289065580075a7 */ /* 0x000e2400080c017f */
[----:B0-----:R-:W-:Y:S05]  /*2bb0*/  @!P6 BRA `(.L_x_10980) ;  /* 0x000001680034e947 */ /* 0x001fea0003800000 */
.L_x_11219:
[----:B------:R-:W-:Y:S05]  /*2bc0*/  BSYNC B1 ;  /* 0x0000000000017941 */ /* 0x000fea0003800000 */
.L_x_10979:
        /* <DEDUP_REMOVED lines=54> */
.L_x_10986:
[----:B------:R-:W-:Y:S05]  /*2f30*/  BSYNC B3 ;  /* 0x0000000000037941 */ /* 0x000fea0003800000 */
.L_x_10985:
[----:B--2---:R1:W-:Y:S02]  /*2f40*/  STG.E.128 desc[UR40][R14.64], R4 ;  /* 0x000000040e007986 */ /* 0x0043e4000c101d28 */
.L_x_10984:
[----:B------:R-:W-:Y:S05]  /*2f50*/  BSYNC B2 ;  /* 0x0000000000027941 */ /* 0x000fea0003800000 */
.L_x_10983:
        /* <DEDUP_REMOVED lines=52> */
.L_x_10988:
[----:B------:R-:W-:Y:S05]  /*32a0*/  BSYNC B2 ;  /* 0x0000000000027941 */ /* 0x000fea0003800000 */
.L_x_10987:
[----:B--2---:R2:W-:Y:S02]  /*32b0*/  STG.E.128 desc[UR40][R14.64+0x40], R4 ;  /* 0x000040040e007986 */ /* 0x0045e4000c101d28 */
.L_x_10982:
[----:B------:R-:W-:Y:S05]  /*32c0*/  BSYNC B1 ;  /* 0x0000000000017941 */ /* 0x000fea0003800000 */
.L_x_10981:
        /* <DEDUP_REMOVED lines=53> */
.L_x_10993:
[----:B------:R-:W-:Y:S05]  /*3620*/  BSYNC B2 ;  /* 0x0000000000027941 */ /* 0x000fea0003800000 */
.L_x_10992:
[----:B--2---:R3:W-:Y:S02]  /*3630*/  STG.E.128 desc[UR40][R12.64], R4 ;  /* 0x000000040c007986 */ /* 0x0047e4000c101d28 */
.L_x_10991:
[----:B------:R-:W-:Y:S05]  /*3640*/  BSYNC B1 ;  /* 0x0000000000017941 */ /* 0x000fea0003800000 */
.L_x_10990:
        /* <DEDUP_REMOVED lines=17> */
[----:B------:R-:W-:Y:S02]  /*3760*/  LOP3.LUT R11, R7, 0xffff0000, RZ, 0xc0, !PT ;  /* 0xffff0000070b7812 */ /* 0x000fe400078ec0ff */
[----:B------:R-:W-:Y:S01]  /*3770*/  PRMT R98, R98, 0x5410, R25 ;  /* 0x0000541062627816 */ /* 0x000fe20000000019 */
[----:B------:R-:W-:Y:S01]  /*3780*/  IMAD.U32 R25, R105, 0x10000, RZ ;  /* 0x0001000069197824 */ /* 0x000fe200078e00ff */
[----:B------:R-:W-:Y:S01]  /*3790*/  LOP3.LUT R7, R5, 0xffff0000, RZ, 0xc0, !PT ;  /* 0xffff000005077812 */ /* 0x000fe200078ec0ff */
[----:B------:R-:W-:Y:S01]  /*37a0*/  IMAD.U32 R5, R4, 0x10000, RZ ;  /* 0x0001000004057824 */ /* 0x000fe200078e00ff */
[C---:B------:R-:W-:Y:S01]  /*37b0*/  LOP3.LUT R24, R104.reuse, 0xffff0000, RZ, 0xc0, !PT ;  /* 0xffff000068187812 */ /* 0x040fe200078ec0ff */
[----:B------:R-:W-:Y:S01]  /*37c0*/  FMUL.FTZ R33, R9, R25 ;  /* 0x0000001909217220 */ /* 0x000fe20000410000 */
[----:B------:R-:W-:Y:S01]  /*37d0*/  SHF.L.U32 R15, R99, 0x10, RZ ;  /* 0x00000010630f7819 */ /* 0x000fe200000006ff */
[----:B------:R-:W-:Y:S01]  /*37e0*/  IMAD.U32 R104, R104, 0x10000, RZ ;  /* 0x0001000068687824 */ /* 0x000fe200078e00ff */
[----:B------:R-:W-:Y:S01]  /*37f0*/  LOP3.LUT R14, R98, 0xffff0000, RZ, 0xc0, !PT ;  /* 0xffff0000620e7812 */ /* 0x000fe200078ec0ff */
[----:B------:R-:W-:Y:S01]  /*3800*/  FMUL.FTZ R27, R7, R24 ;  /* 0x00000018071b7220 */ /* 0x000fe20000410000 */
[----:B------:R-:W-:Y:S01]  /*3810*/  LOP3.LUT R105, R105, 0xffff0000, RZ, 0xc0, !PT ;  /* 0xffff000069697812 */ /* 0x000fe200078ec0ff */
[-C--:B------:R-:W-:Y:S01]  /*3820*/  FMUL.FTZ R9, R9, R15.reuse ;  /* 0x0000000f09097220 */ /* 0x080fe20000410000 */
        /* <DEDUP_REMOVED lines=22> */
.L_x_10995:
[----:B------:R-:W-:Y:S05]  /*3990*/  BSYNC B1 ;  /* 0x0000000000017941 */ /* 0x000fea0003800000 */
.L_x_10994:
[----:B--2---:R1:W-:Y:S01]  /*39a0*/  STG.E.128 desc[UR40][R12.64+0x40], R4 ;  /* 0x000040040c007986 */ /* 0x0043e2000c101d28 */
[----:B------:R-:W-:Y:S05]  /*39b0*/  BRA `(.L_x_10989) ;  /* 0x0000001400c47947 */ /* 0x000fea0003800000 */
.L_x_10973:
[----:B------:R-:W-:Y:S02]  /*39c0*/  ISETP.GE.AND P3, PT, R219, R100, PT ;  /* 0x00000064db00720c */ /* 0x000fe40003f66270 */
        /* <DEDUP_REMOVED lines=18> */
[----:B------:R-:W-:Y:S02]  /*3af0*/  CS2R R12, SRZ ;  /* 0x00000000000c7805 */ /* 0x000fe4000001ff00 */
[----:B------:R-:W-:-:S05]  /*3b00*/  @!P4 IADD3 R4, P5, R44, R4, RZ ;  /* 0x000000042c04c210 */ /* 0x000fca0007fbe0ff */
[----:B------:R-:W-:Y:S01]  /*3b10*/  @!P4 IMAD.X R10, R107, 0x1, R71, P5 ;  /* 0x000000016b0ac824 */ /* 0x000fe200028e0647 */
[C---:B---3--:R-:W-:Y:S01]  /*3b20*/  @!P4 LEA R32, P5, R4.reuse, R32, 0x1 ;  /* 0x000000200420c211 */ /* 0x048fe200078a08ff */
[----:B------:R2:W3:Y:S03]  /*3b30*/  @!P4 LDG.E.128 R12, desc[UR40][R6.64] ;  /* 0x00000028060cc981 */ /* 0x0004e6000c1e1d00 */
[----:B------:R-:W-:-:S05]  /*3b40*/  @!P4 LEA.HI.X R33, R4, R33, R10, 0x1, P5 ;  /* 0x000000210421c211 */ /* 0x000fca00028f0c0a */
[----:B------:R3:W4:Y:S01]  /*3b50*/  @!P4 LDG.E.128 R24, desc[UR40][R32.64] ;  /* 0x000000282018c981 */ /* 0x000722000c1e1d00 */
        /* <DEDUP_REMOVED lines=13> */
[----:B---3--:R-:W-:Y:S02]  /*3c30*/  IMAD.MOV.U32 R32, RZ, RZ, R14 ;  /* 0x000000ffff207224 */ /* 0x008fe400078e000e */
[----:B------:R-:W-:-:S03]  /*3c40*/  IMAD.MOV.U32 R33, RZ, RZ, R15 ;  /* 0x000000ffff217224 */ /* 0x000fc600078e000f */
[----:B------:R-:W-:Y:S02]  /*3c50*/  PRMT R124, R32, 0x7610, R124 ;  /* 0x00007610207c7816 */ /* 0x000fe4000000007c */
[----:B------:R-:W-:Y:S01]  /*3c60*/  PRMT R108, R108, 0x5410, R33 ;  /* 0x000054106c6c7816 */ /* 0x000fe20000000021 */
[----:B----4-:R-:W-:Y:S02]  /*3c70*/  IMAD.MOV.U32 R32, RZ, RZ, R26 ;  /* 0x000000ffff207224 */ /* 0x010fe400078e001a */
[----:B------:R-:W-:Y:S02]  /*3c80*/  IMAD.MOV.U32 R33, RZ, RZ, R27 ;  /* 0x000000ffff217224 */ /* 0x000fe400078e001b */
[----:B0-----:R-:W-:Y:S02]  /*3c90*/  IMAD.MOV.U32 R35, RZ, RZ, R25 ;  /* 0x000000ffff237224 */ /* 0x001fe400078e0019 */
[----:B------:R-:W-:Y:S02]  /*3ca0*/  IMAD.MOV.U32 R34, RZ, RZ, R24 ;  /* 0x000000ffff227224 */ /* 0x000fe400078e0018 */
[----:B------:R-:W-:Y:S01]  /*3cb0*/  IMAD.MOV.U32 R38, RZ, RZ, R12 ;  /* 0x000000ffff267224 */ /* 0x000fe200078e000c */
[----:B------:R-:W-:-:S02]  /*3cc0*/  PRMT R132, R32, 0x7610, R132 ;  /* 0x0000761020847816 */ /* 0x000fc40000000084 */
[----:B------:R-:W-:Y:S01]  /*3cd0*/  PRMT R133, R33, 0x7610, R133 ;  /* 0x0000761021857816 */ /* 0x000fe20000000085 */
[----:B--2---:R-:W-:Y:S01]  /*3ce0*/  IMAD.MOV.U32 R32, RZ, RZ, R10 ;  /* 0x000000ffff207224 */ /* 0x004fe200078e000a */
[----:B------:R-:W-:Y:S01]  /*3cf0*/  PRMT R112, R112, 0x5410, R35 ;  /* 0x0000541070707816 */ /* 0x000fe20000000023 */
[----:B------:R-:W-:Y:S01]  /*3d00*/  IMAD.MOV.U32 R33, RZ, RZ, R11 ;  /* 0x000000ffff217224 */ /* 0x000fe200078e000b */
[----:B------:R-:W-:Y:S01]  /*3d10*/  PRMT R134, R34, 0x7610, R134 ;  /* 0x0000761022867816 */ /* 0x000fe20000000086 */
[----:B------:R-:W-:Y:S01]  /*3d20*/  IMAD.MOV.U32 R35, RZ, RZ, R9 ;  /* 0x000000ffff237224 */ /* 0x000fe200078e0009 */
[----:B------:R-:W-:Y:S02]  /*3d30*/  PRMT R110, R110, 0x5410, R38 ;  /* 0x000054106e6e7816 */ /* 0x000fe40000000026 */
[----:B------:R-:W-:Y:S01]  /*3d40*/  MOV R34, R8 ;  /* 0x0000000800227202 */ /* 0x000fe20000000f00 */
        /* <DEDUP_REMOVED lines=16> */
.L_x_10996:
        /* <DEDUP_REMOVED lines=9> */
.L_x_11220:
[----:B------:R-:W-:Y:S05]  /*3ee0*/  BSYNC B1 ;  /* 0x0000000000017941 */ /* 0x000fea0003800000 */
.L_x_10997:
        /* <DEDUP_REMOVED lines=47> */
[----:B------:R-:W-:-:S02]  /*41e0*/  LOP3.LUT R128, R128, 0xffff0000, RZ, 0xc0, !PT ;  /* 0xffff000080807812 */ /* 0x000fc400078ec0ff */
        /* <DEDUP_REMOVED lines=14> */
[----:B------:R-:W-:Y:S01]  /*42d0*/  FFMA.FTZ R133, R14, R123, -R133 ;  /* 0x0000007b0e857223 */ /* 0x000fe20000010885 */
[----:B------:R-:W-:Y:S01]  /*42e0*/  SHF.L.U32 R26, R36, 0x10, RZ ;  /* 0x00000010241a7819 */ /* 0x000fe200000006ff */
[----:B------:R-:W-:Y:S01]  /*42f0*/  FFMA.FTZ R123, R14, R128, R33 ;  /* 0x000000800e7b7223 */ /* 0x000fe20000010021 */
[----:B------:R-:W-:Y:S01]  /*4300*/  LOP3.LUT R39, R39, 0xffff0000, RZ, 0xc0, !PT ;  /* 0xffff000027277812 */ /* 0x000fe200078ec0ff */
[-C--:B------:R-:W-:Y:S01]  /*4310*/  FMUL.FTZ R130, R37, R13.reuse ;  /* 0x0000000d25827220 */ /* 0x080fe20000410000 */
[----:B------:R-:W-:Y:S01]  /*4320*/  LOP3.LUT R124, R131, 0xffff0000, RZ, 0xc0, !PT ;  /* 0xffff0000837c7812 */ /* 0x000fe200078ec0ff */
        /* <DEDUP_REMOVED lines=48> */
.L_x_11002:
[----:B------:R-:W-:Y:S05]  /*4630*/  BSYNC B2 ;  /* 0x0000000000027941 */ /* 0x000fea0003800000 */
.L_x_11001:
        /* <DEDUP_REMOVED lines=12> */
.L_x_11000:
[----:B------:R-:W-:Y:S05]  /*4700*/  BSYNC B1 ;  /* 0x0000000000017941 */ /* 0x000fea0003800000 */
.L_x_10999:
        /* <DEDUP_REMOVED lines=15> */
[----:B------:R-:W-:-:S04]  /*4800*/  LEA.HI.SX32 R35, R111, R68, 0x1c ;  /* 0x000000446f237211 */ /* 0x000fc800078fe2ff */
[----:B------:R-:W-:-:S04]  /*4810*/  SHF.L.U32 R35, R35, 0x3, RZ ;  /* 0x0000000323237819 */ /* 0x000fc800000006ff */
        /* <DEDUP_REMOVED lines=24> */
[----:B------:R-:W-:Y:S01]  /*49a0*/  SHF.R.U64 R37, R6, 0x10, R7 ;  /* 0x0000001006257819 */ /* 0x000fe20000001207 */
        /* <DEDUP_REMOVED lines=8> */
[----:B------:R-:W-:Y:S01]  /*4a30*/  IMAD.U32 R11, R115, 0x10000, RZ ;  /* 0x00010000730b7824 */ /* 0x000fe200078e00ff */
[----:B------:R-:W-:Y:S01]  /*4a40*/  LOP3.LUT R113, R113, 0xffff0000, RZ, 0xc0, !PT ;  /* 0xffff000071717812 */ /* 0x000fe200078ec0ff */
[----:B------:R-:W-:Y:S01]  /*4a50*/  IMAD.U32 R5, R110, 0x10000, RZ ;  /* 0x000100006e057824 */ /* 0x000fe200078e00ff */
[----:B------:R-:W-:Y:S01]  /*4a60*/  SHF.R.U64 R111, R8, 0x10, R9 ;  /* 0x00000010086f7819 */ /* 0x000fe20000001209 */
        /* <DEDUP_REMOVED lines=10> */
[----:B------:R-:W-:Y:S01]  /*4b10*/  FFMA.FTZ R117, R6, R117, R13 ;  /* 0x0000007506757223 */ /* 0x000fe2000001000d */
[----:B------:R-:W-:Y:S01]  /*4b20*/  PRMT R112, R112, 0x5410, R111 ;  /* 0x0000541070707816 */ /* 0x000fe2000000006f */
[----:B------:R-:W-:Y:S01]  /*4b30*/  IMAD.U32 R10, R24, 0x10000, RZ ;  /* 0x00010000180a7824 */ /* 0x000fe200078e00ff */
[----:B------:R-:W-:Y:S01]  /*4b40*/  LOP3.LUT R9, R15, 0xffff0000, RZ, 0xc0, !PT ;  /* 0xffff00000f097812 */ /* 0x000fe200078ec0ff */
[----:B------:R-:W-:Y:S01]  /*4b50*/  FFMA.FTZ R37, R6, R113, -R37 ;  /* 0x0000007106257223 */ /* 0x000fe20000010825 */
[C---:B------:R-:W-:Y:S01]  /*4b60*/  FFMA.FTZ R39, R8.reuse, R5, -R39 ;  /* 0x0000000508277223 */ /* 0x040fe20000010827 */
[----:B------:R-:W-:Y:S01]  /*4b70*/  FFMA.FTZ R38, R8, R11, R38 ;  /* 0x0000000b08267223 */ /* 0x000fe20000010026 */
[----:B------:R-:W-:Y:S01]  /*4b80*/  SHF.L.U32 R13, R116, 0x10, RZ ;  /* 0x00000010740d7819 */ /* 0x000fe200000006ff */
[C---:B------:R-:W-:Y:S01]  /*4b90*/  FMUL.FTZ R6, R27.reuse, R36 ;  /* 0x000000241b067220 */ /* 0x040fe20000410000 */
[----:B------:R-:W-:Y:S01]  /*4ba0*/  LOP3.LUT R24, R24, 0xffff0000, RZ, 0xc0, !PT ;  /* 0xffff000018187812 */ /* 0x000fe200078ec0ff */
[----:B------:R-:W-:Y:S01]  /*4bb0*/  FMUL.FTZ R8, R27, R110 ;  /* 0x0000006e1b087220 */ /* 0x000fe20000410000 */
[----:B------:R-:W-:Y:S01]  /*4bc0*/  LOP3.LUT R25, R116, 0xffff0000, RZ, 0xc0, !PT ;  /* 0xffff000074197812 */ /* 0x000fe200078ec0ff */
[----:B------:R-:W-:-:S02]  /*4bd0*/  IMAD.U32 R5, R112, 0x10000, RZ ;  /* 0x0001000070057824 */ /* 0x000fc400078e00ff */
        /* <DEDUP_REMOVED lines=9> */
[----:B------:R-:W-:Y:S02]  /*4c70*/  IMAD.U32 R15, R26, 0x10000, RZ ;  /* 0x000100001a0f7824 */ /* 0x000fe400078e00ff */
        /* <DEDUP_REMOVED lines=32> */
.L_x_11004:
[----:B------:R-:W-:Y:S05]  /*4e80*/  BSYNC B1 ;  /* 0x0000000000017941 */ /* 0x000fea0003800000 */
.L_x_11003:
        /* <DEDUP_REMOVED lines=10> */
.L_x_10972:
[----:B------:R-:W-:-:S06]  /*4f30*/  UISETP.NE.AND UP0, UPT, UR44, 0x3, UPT ;  /* 0x000000032c00788c */ /* 0x000fcc000bf05270 */
[----:B------:R-:W-:-:S13]  /*4f40*/  PLOP3.LUT P3, PT, PT, PT, UP0, 0x80, 0x0 ;  /* 0x000000000000781c */ /* 0x000fda0003f6f008 */
[----:B------:R-:W-:Y:S05]  /*4f50*/  @!P3 BRA `(.L_x_11005) ;  /* 0x000000000004b947 */ /* 0x000fea0003800000 */
[----:B------:R-:W-:Y:S01]  /*4f60*/  BPT.TRAP 0x1 ;  /* 0x000000040000795c */ /* 0x000fe20000300000 */
.L_x_11005:
[----:B------:R-:W-:Y:S01]  /*4f70*/  IMAD R88, R2, 0x8, R18 ;  /* 0x0000000802587824 */ /* 0x000fe200078e0212 */
[----:B------:R-:W-:Y:S01]  /*4f80*/  SHF.L.U32 R101, R204, 0x1f, RZ ;  /* 0x0000001fcc657819 */ /* 0x000fe200000006ff */
[----:B------:R-:W-:Y:S01]  /*4f90*/  IMAD R100, R59, -0x60, R60 ;  /* 0xffffffa03b647824 */ /* 0x000fe200078e023c */
[----:B------:R-:W-:Y:S02]  /*4fa0*/  BSSY B1, `(.L_x_11006) ;  /* 0x0000004000017945 */ /* 0x000fe40003800000 */
[----:B------:R-:W0:Y:S02]  /*4fb0*/  SYNCS.PHASECHK.TRANS64.TRYWAIT P4, [R88+URZ+0x22890], R101 ;  /* 0x02289065580075a7 */ /* 0x000e24000808017f */
[----:B------:R-:W-:Y:S01]  /*4fc0*/  VIMNMX R100, R100, 0x60, PT ;  /* 0x0000006064647848 */ /* 0x000fe20003fe0100 */
[----:B0-----:R-:W-:Y:S06]  /*4fd0*/  @!P4 BRA `(.L_x_11007) ;  /* 0x000001440054c947 */ /* 0x001fec0003800000 */
.L_x_11221:
[----:B------:R-:W-:Y:S05]  /*4fe0*/  BSYNC B1 ;  /* 0x0000000000017941 */ /* 0x000fea0003800000 */
.L_x_11006:
        /* <DEDUP_REMOVED lines=8> */
.L_x_11009:
[----:B------:R-:W-:Y:S05]  /*5070*/  BSYNC B1 ;  /* 0x0000000000017941 */ /* 0x000fea0003800000 */
.L_x_11008:
[----:B------:R-:W-:Y:S05]  /*5080*/  @P4 BRA `(.L_x_10989) ;  /* 0x0000000000104947 */ /* 0x000fea0003800000 */
[----:B-1----:R-:W1:Y:S04]  /*5090*/  @!P1 LDS.128 R4, [R106+0x2000] ;  /* 0x002000006a049984 */ /* 0x002e680000000c00 */
[----:B------:R-:W2:Y:S04]  /*50a0*/  @!P2 LDS.128 R8, [R102+0x2000] ;  /* 0x002000006608a984 */ /* 0x000ea80000000c00 */
[----:B-1----:R3:W-:Y:S04]  /*50b0*/  @!P1 STG.E.128 desc[UR40][R12.64], R4 ;  /* 0x000000040c009986 */ /* 0x0027e8000c101d28 */
[----:B--2---:R3:W-:Y:S02]  /*50c0*/  @!P2 STG.E.128 desc[UR40][R12.64+0x40], R8 ;  /* 0x000040080c00a986 */ /* 0x0047e4000c101d28 */
.L_x_10989:
[----:B------:R-:W-:Y:S05]  /*50d0*/  BSYNC B0 ;  /* 0x0000000000007941 */ /* 0x000fea0003800000 */
.L_x_10971:
        /* <DEDUP_REMOVED lines=17> */
.L_x_11011:
[----:B------:R-:W-:Y:S05]  /*51f0*/  BSYNC B0 ;  /* 0x0000000000007941 */ /* 0x000fea0003800000 */
.L_x_11010:
[----:B------:R-:W2:Y:S01]  /*5200*/  SYNCS.PHASECHK.TRANS64.TRYWAIT P3, [R88+URZ+0x228b0], R101 ;  /* 0x0228b065580075a7 */ /* 0x000ea2000806017f */
[----:B------:R-:W-:Y:S01]  /*5210*/  ULDC UR45, c[0x0][0x310] ;  /* 0x0000c400002d7ab9 */ /* 0x000fe20000000800 */
[----:B------:R-:W-:Y:S01]  /*5220*/  ULDC.64 UR42, c[0x0][0x318] ;  /* 0x0000c600002a7ab9 */ /* 0x000fe20000000a00 */
[----:B------:R-:W-:Y:S01]  /*5230*/  ULDC.64 UR38, c[0x0][0x308] ;  /* 0x0000c20000267ab9 */ /* 0x000fe20000000a00 */
[----:B------:R-:W-:Y:S01]  /*5240*/  BSSY B0, `(.L_x_11012) ;  /* 0x0000003000007945 */ /* 0x000fe20003800000 */
[----:B-1----:R-:W-:-:S03]  /*5250*/  IMAD R4, R2, 0x6000, R77 ;  /* 0x0000600002047824 */ /* 0x002fc600078e024d */
[----:B--2---:R-:W-:Y:S05]  /*5260*/  @!P3 BRA `(.L_x_11013) ;  /* 0x0000014000c4b947 */ /* 0x004fea0003800000 */
.L_x_11222:
[----:B------:R-:W-:Y:S05]  /*5270*/  BSYNC B0 ;  /* 0x0000000000007941 */ /* 0x000fea0003800000 */
.L_x_11012:
        /* <DEDUP_REMOVED lines=39> */
.L_x_11015:
[----:B------:R-:W-:Y:S05]  /*54f0*/  BSYNC B0 ;  /* 0x0000000000007941 */ /* 0x000fea0003800000 */
.L_x_11014:
[----:B------:R-:W-:Y:S01]  /*5500*/  ISETP.GE.AND P3, PT, R219, R100, PT ;  /* 0x00000064db00720c */ /* 0x000fe20003f66270 */
[----:B------:R-:W-:-:S12]  /*5510*/  BSSY B0, `(.L_x_11016) ;  /* 0x0000024000007945 */ /* 0x000fd80003800000 */
[----:B------:R-:W-:Y:S05]  /*5520*/  @P3 BRA `(.L_x_11017) ;  /* 0x0000000000883947 */ /* 0x000fea0003800000 */
[----:B------:R-:W-:Y:S01]  /*5530*/  IADD3 R7, P3, R32, 0x40, RZ ;  /* 0x0000004020077810 */ /* 0x000fe20007f7e0ff */
[----:B------:R-:W-:Y:S01]  /*5540*/  IMAD.MOV.U32 R4, RZ, RZ, R40 ;  /* 0x000000ffff047224 */ /* 0x000fe200078e0028 */
[----:B------:R-:W-:-:S03]  /*5550*/  MOV R5, R63 ;  /* 0x0000003f00057202 */ /* 0x000fc60000000f00 */
        /* <DEDUP_REMOVED lines=31> */
.L_x_11017:
[----:B------:R-:W-:Y:S05]  /*5750*/  BSYNC B0 ;  /* 0x0000000000007941 */ /* 0x000fea0003800000 */
.L_x_11016:
        /* <DEDUP_REMOVED lines=22> */
.L_x_10966:
[----:B------:R-:W-:Y:S01]  /*58c0*/  ISETP.GE.AND P2, PT, R176, 0x1, PT ;  /* 0x00000001b000780c */ /* 0x000fe20003f46270 */
[----:B------:R-:W-:Y:S01]  /*58d0*/  IMAD.MOV.U32 R3, RZ, RZ, RZ ;  /* 0x000000ffff037224 */ /* 0x000fe200078e00ff */
[----:B------:R-:W-:Y:S02]  /*58e0*/  PLOP3.LUT P1, PT, PT, PT, PT, 0x80, 0x0 ;  /* 0x000000000000781c */ /* 0x000fe40003f2f070 */
[----:B------:R-:W-:Y:S01]  /*58f0*/  CS2R R4, SRZ ;  /* 0x0000000000047805 */ /* 0x000fe2000001ff00 */
        /* <DEDUP_REMOVED lines=59> */
[----:B--2---:R-:W-:-:S02]  /*5cb0*/  CS2R R34, SRZ ;  /* 0x0000000000227805 */ /* 0x004fc4000001ff00 */
        /* <DEDUP_REMOVED lines=8> */
.L_x_11019:
        /* <DEDUP_REMOVED lines=10> */
.L_x_11225:
        /* <DEDUP_REMOVED lines=26> */
.L_x_11023:
[----:B------:R-:W-:Y:S05]  /*5f80*/  BSYNC B6 ;  /* 0x0000000000067941 */ /* 0x000fea0003800000 */
.L_x_11022:
        /* <DEDUP_REMOVED lines=12> */
.L_x_11027:
[----:B-1----:R1:W2:Y:S02]  /*6050*/  SYNCS.PHASECHK.TRANS64.TRYWAIT P0, [R18+URZ+0x22800], R3 ;  /* 0x02280003120075a7 */ /* 0x0022a4000800017f */
[----:B--2---:R-:W-:Y:S05]  /*6060*/  @!P0 NANOSLEEP.SYNCS 0x989680 ;  /* 0x009896800000895d */ /* 0x004fea0003900000 */
[----:B------:R-:W2:Y:S02]  /*6070*/  @!P0 SYNCS.PHASECHK.TRANS64 P0, [R18+URZ+0x22800], R3 ;  /* 0x02280003120085a7 */ /* 0x000ea4000800007f */
[----:B--2---:R-:W-:Y:S05]  /*6080*/  @!P0 BRA `(.L_x_11027) ;  /* 0xfffffffc00f08947 */ /* 0x004fea000383ffff */
.L_x_11026:
[----:B------:R-:W-:Y:S05]  /*6090*/  BSYNC B0 ;  /* 0x0000000000007941 */ /* 0x000fea0003800000 */
.L_x_11025:
[----:B------:R-:W-:Y:S05]  /*60a0*/  BRA `(.L_x_11028) ;  /* 0x0000002c00fc7947 */ /* 0x000fea0003800000 */
.L_x_11024:
[----:B------:R-:W0:Y:S01]  /*60b0*/  LDC.64 R14, c[0x0][0x3e8] ;  /* 0x0000fa00ff0e7b82 */ /* 0x000e220000000a00 */
[----:B-----5:R-:W-:Y:S01]  /*60c0*/  SHF.R.S32.HI R3, RZ, 0x1f, R31 ;  /* 0x0000001fff037819 */ /* 0x020fe2000001141f */
[----:B------:R-:W-:Y:S01]  /*60d0*/  IMAD.SHL.U32 R24, R236, 0x4, RZ ;  /* 0x00000004ec187824 */ /* 0x000fe200078e00ff */
[----:B------:R-:W-:Y:S01]  /*60e0*/  LOP3.LUT P0, RZ, R26, 0x3ff, RZ, 0xc0, !PT ;  /* 0x000003ff1aff7812 */ /* 0x000fe2000780c0ff */
[----:B------:R-:W-:Y:S01]  /*60f0*/  IMAD.MOV.U32 R4, RZ, RZ, R16 ;  /* 0x000000ffff047224 */ /* 0x000fe200078e0010 */
[----:B------:R-:W-:Y:S01]  /*6100*/  BSSY B6, `(.L_x_11029) ;  /* 0x0000031000067945 */ /* 0x000fe20003800000 */
[----:B------:R-:W-:Y:S01]  /*6110*/  IMAD.MOV.U32 R5, RZ, RZ, R17 ;  /* 0x000000ffff057224 */ /* 0x000fe200078e0011 */
[----:B------:R-:W-:Y:S01]  /*6120*/  SHF.R.S32.HI R25, RZ, 0x1f, R24 ;  /* 0x0000001fff197819 */ /* 0x000fe20000011418 */
[----:B------:R-:W1:Y:S01]  /*6130*/  LDC.64 R12, c[0x0][0x3d8] ;  /* 0x0000f600ff0c7b82 */ /* 0x000e620000000a00 */
[-C--:B0-----:R-:W-:Y:S01]  /*6140*/  IMAD R6, R3, R14.reuse, RZ ;  /* 0x0000000e03067224 */ /* 0x081fe200078e02ff */
[----:B------:R-:W-:Y:S01]  /*6150*/  SHF.L.U64.HI R59, R14, 0x6, R15 ;  /* 0x000000060e3b7819 */ /* 0x000fe2000001020f */
[----:B------:R-:W-:-:S04]  /*6160*/  IMAD.WIDE.U32 R10, R19, R14, R4 ;  /* 0x0000000e130a7225 */ /* 0x000fc800078e0004 */
[----:B------:R-:W-:Y:S02]  /*6170*/  IMAD R28, R227, R14, RZ ;  /* 0x0000000ee31c7224 */ /* 0x000fe400078e02ff */
[-C--:B-1----:R-:W-:Y:S01]  /*6180*/  IMAD R0, R3, R12.reuse, RZ ;  /* 0x0000000c03007224 */ /* 0x082fe200078e02ff */
[----:B------:R-:W-:Y:S01]  /*6190*/  SHF.L.U64.HI R57, R12, 0x6, R13 ;  /* 0x000000060c397819 */ /* 0x000fe2000001020d */
[----:B------:R-:W-:-:S04]  /*61a0*/  IMAD.WIDE.U32 R8, R19, R12, R4 ;  /* 0x0000000c13087225 */ /* 0x000fc800078e0004 */
[C---:B------:R-:W-:Y:S02]  /*61b0*/  IMAD R49, R31.reuse, R15, R6 ;  /* 0x0000000f1f317224 */ /* 0x040fe400078e0206 */
[----:B------:R-:W-:-:S04]  /*61c0*/  IMAD.WIDE.U32 R42, R31, R14, RZ ;  /* 0x0000000e1f2a7225 */ /* 0x000fc800078e00ff */
[-C--:B------:R-:W-:Y:S02]  /*61d0*/  IMAD R20, R227, R12.reuse, RZ ;  /* 0x0000000ce3147224 */ /* 0x080fe400078e02ff */
[----:B------:R-:W-:-:S04]  /*61e0*/  IMAD.WIDE.U32 R44, R31, R12, RZ ;  /* 0x0000000c1f2c7225 */ /* 0x000fc800078e00ff */
[----:B------:R-:W-:Y:S01]  /*61f0*/  IMAD R47, R31, R13, R0 ;  /* 0x0000000d1f2f7224 */ /* 0x000fe200078e0200 */
[----:B------:R-:W-:Y:S01]  /*6200*/  IADD3 R26, P3, R8, R44, RZ ;  /* 0x0000002c081a7210 */ /* 0x000fe20007f7e0ff */
[----:B------:R-:W-:-:S04]  /*6210*/  IMAD.WIDE.U32 R4, R19, R12, R24 ;  /* 0x0000000c13047225 */ /* 0x000fc800078e0018 */
[----:B------:R-:W-:Y:S01]  /*6220*/  IMAD.WIDE.U32 R6, R19, R14, R24 ;  /* 0x0000000e13067225 */ /* 0x000fe200078e0018 */
[----:B------:R-:W-:-:S03]  /*6230*/  IADD3 R46, P1, R4, R44, RZ ;  /* 0x0000002c042e7210 */ /* 0x000fc60007f3e0ff */
[----:B------:R-:W-:Y:S01]  /*6240*/  IMAD R51, R19, R15, R28 ;  /* 0x0000000f13337224 */ /* 0x000fe200078e021c */
[-C--:B------:R-:W-:Y:S01]  /*6250*/  IADD3 R28, P4, R10, R42.reuse, RZ ;  /* 0x0000002a0a1c7210 */ /* 0x080fe20007f9e0ff */
        /* <DEDUP_REMOVED lines=8> */
[----:B------:R-:W-:-:S02]  /*62e0*/  IADD3.X R27, R47, R20, R9, P3, !PT ;  /* 0x000000142f1b7210 */ /* 0x000fc40001ffe409 */
        /* <DEDUP_REMOVED lines=18> */
.L_x_11030:
[----:B------:R-:W-:Y:S05]  /*6410*/  BSYNC B6 ;  /* 0x0000000000067941 */ /* 0x000fea0003800000 */
.L_x_11029:
        /* <DEDUP_REMOVED lines=68> */
.L_x_11034:
[----:B------:R-:W-:Y:S05]  /*6860*/  BSYNC B1 ;  /* 0x0000000000017941 */ /* 0x000fea0003800000 */
.L_x_11033:
[----:B------:R-:W-:Y:S04]  /*6870*/  BSSY B1, `(.L_x_11035) ;  /* 0x0000018000017945 */ /* 0x000fe80003800000 */
[----:B------:R-:W-:Y:S05]  /*6880*/  @P1 BRA `(.L_x_11036) ;  /* 0x0000000000581947 */ /* 0x000fea0003800000 */
[----:B------:R-:W-:Y:S01]  /*6890*/  IADD3 R0, P4, P5, R50, R60, R55 ;  /* 0x0000003c32007210 */ /* 0x000fe20007d9e037 */
[----:B------:R-:W-:Y:S01]  /*68a0*/  ULDC UR4, c[0x0][0x3d4] ;  /* 0x0000f50000047ab9 */ /* 0x000fe20000000800 */
[----:B0-----:R-:W-:Y:S01]  /*68b0*/  IADD3 R14, R24, 0x10, RZ ;  /* 0x00000010180e7810 */ /* 0x001fe20007ffe0ff */
[----:B------:R-:W-:Y:S01]  /*68c0*/  ULDC.64 UR6, c[0x0][0x3c8] ;  /* 0x0000f20000067ab9 */ /* 0x000fe20000000a00 */
[----:B------:R-:W-:Y:S02]  /*68d0*/  IADD3 R8, P2, P3, R46, R58, R53 ;  /* 0x0000003a2e087210 */ /* 0x000fe40007b5e035 */
[----:B------:R-:W-:Y:S02]  /*68e0*/  CS2R R26, SRZ ;  /* 0x00000000001a7805 */ /* 0x000fe4000001ff00 */
[----:B------:R-:W-:Y:S02]  /*68f0*/  IADD3.X R9, R51, R59, R54, P4, P5 ;  /* 0x0000003b33097210 */ /* 0x000fe400027ea436 */
[----:B------:R-:W-:-:S02]  /*6900*/  CS2R R28, SRZ ;  /* 0x00000000001c7805 */ /* 0x000fc4000001ff00 */
[----:B------:R-:W-:Y:S02]  /*6910*/  ISETP.GE.AND P5, PT, R14, UR4, PT ;  /* 0x000000040e007c0c */ /* 0x000fe4000bfa6270 */
[----:B------:R-:W-:Y:S02]  /*6920*/  CS2R R20, SRZ ;  /* 0x0000000000147805 */ /* 0x000fe4000001ff00 */
[----:B------:R-:W-:Y:S01]  /*6930*/  ISETP.GE.AND P4, PT, R24, UR4, PT ;  /* 0x0000000418007c0c */ /* 0x000fe2000bf86270 */
[----:B------:R-:W-:Y:S01]  /*6940*/  ULDC.64 UR4, c[0x0][0x3e0] ;  /* 0x0000f80000047ab9 */ /* 0x000fe20000000a00 */
[----:B------:R-:W-:Y:S02]  /*6950*/  IADD3.X R15, R48, R57, R52, P2, P3 ;  /* 0x00000039300f7210 */ /* 0x000fe400017e6434 */
[----:B------:R-:W-:Y:S02]  /*6960*/  LEA R14, P2, R8, UR6, 0x1 ;  /* 0x00000006080e7c11 */ /* 0x000fe4000f8408ff */
[----:B------:R-:W-:-:S02]  /*6970*/  LEA R38, P3, R0, UR4, 0x1 ;  /* 0x0000000400267c11 */ /* 0x000fc4000f8608ff */
[----:B------:R-:W-:Y:S02]  /*6980*/  LEA.HI.X R15, R8, UR7, R15, 0x1, P2 ;  /* 0x00000007080f7c11 */ /* 0x000fe400090f0c0f */
[----:B------:R-:W-:Y:S02]  /*6990*/  LEA.HI.X R39, R0, UR5, R9, 0x1, P3 ;  /* 0x0000000500277c11 */ /* 0x000fe400098f0c09 */
[----:B------:R-:W-:Y:S01]  /*69a0*/  CS2R R8, SRZ ;  /* 0x0000000000087805 */ /* 0x000fe2000001ff00 */
[----:B------:R1:W5:Y:S05]  /*69b0*/  @!P4 LDG.E.64 R26, desc[UR40][R14.64] ;  /* 0x000000280e1ac981 */ /* 0x00036a000c1e1b00 */
[----:B------:R1:W5:Y:S04]  /*69c0*/  @!P5 LDG.E.64 R8, desc[UR40][R14.64+0x20] ;  /* 0x000020280e08d981 */ /* 0x000368000c1e1b00 */
[----:B------:R1:W5:Y:S04]  /*69d0*/  @!P4 LDG.E.64 R28, desc[UR40][R38.64] ;  /* 0x00000028261cc981 */ /* 0x000368000c1e1b00 */
[----:B------:R1:W5:Y:S02]  /*69e0*/  @!P5 LDG.E.64 R20, desc[UR40][R38.64+0x20] ;  /* 0x000020282614d981 */ /* 0x000364000c1e1b00 */
.L_x_11036:
[----:B------:R-:W-:Y:S05]  /*69f0*/  BSYNC B1 ;  /* 0x0000000000017941 */ /* 0x000fea0003800000 */
.L_x_11035:
        /* <DEDUP_REMOVED lines=25> */
.L_x_11228:
[----:B------:R-:W-:-:S03]  /*6b90*/  UMOV UR4, 0xffffffff ;  /* 0xffffffff00047882 */ /* 0x000fc60000000000 */
[----:B------:R-:W-:Y:S05]  /*6ba0*/  BRA.DIV UR4, `(.L_x_11038) ;  /* 0x0000012a04ec7947 */ /* 0x000fea000b800000 */
.L_x_11231:
[----:B------:R-:W-:-:S03]  /*6bb0*/  UMOV UR4, 0xffffffff ;  /* 0xffffffff00047882 */ /* 0x000fc60000000000 */
[----:B------:R-:W-:Y:S05]  /*6bc0*/  BRA.DIV UR4, `(.L_x_11039) ;  /* 0x0000012e040c7947 */ /* 0x000fea000b800000 */
.L_x_11234:
[----:B------:R-:W-:-:S03]  /*6bd0*/  UMOV UR4, 0xffffffff ;  /* 0xffffffff00047882 */ /* 0x000fc60000000000 */
[----:B------:R-:W-:Y:S05]  /*6be0*/  BRA.DIV UR4, `(.L_x_11040) ;  /* 0x0000012e042c7947 */ /* 0x000fea000b800000 */
.L_x_11237:
[----:B------:R-:W-:-:S03]  /*6bf0*/  UMOV UR4, 0xffffffff ;  /* 0xffffffff00047882 */ /* 0x000fc60000000000 */
[----:B------:R-:W-:Y:S05]  /*6c00*/  BRA.DIV UR4, `(.L_x_11041) ;  /* 0x0000012e044c7947 */ /* 0x000fea000b800000 */
.L_x_11240:
[----:B------:R-:W-:-:S03]  /*6c10*/  UMOV UR4, 0xffffffff ;  /* 0xffffffff00047882 */ /* 0x000fc60000000000 */
[----:B------:R-:W-:Y:S05]  /*6c20*/  BRA.DIV UR4, `(.L_x_11042) ;  /* 0x0000012e046c7947 */ /* 0x000fea000b800000 */
.L_x_11243:
[----:B------:R-:W-:-:S03]  /*6c30*/  UMOV UR4, 0xffffffff ;  /* 0xffffffff00047882 */ /* 0x000fc60000000000 */
[----:B------:R-:W-:Y:S05]  /*6c40*/  BRA.DIV UR4, `(.L_x_11043) ;  /* 0x0000012e048c7947 */ /* 0x000fea000b800000 */
.L_x_11246:
[----:B------:R-:W-:-:S03]  /*6c50*/  UMOV UR4, 0xffffffff ;  /* 0xffffffff00047882 */ /* 0x000fc60000000000 */
[----:B------:R-:W-:Y:S05]  /*6c60*/  BRA.DIV UR4, `(.L_x_11044) ;  /* 0x0000012e04ac7947 */ /* 0x000fea000b800000 */
.L_x_11249:
        /* <DEDUP_REMOVED lines=37> */
.L_x_11250:
[----:B------:R-:W-:Y:S05]  /*6ec0*/  BSYNC B1 ;  /* 0x0000000000017941 */ /* 0x000fea0003800000 */
.L_x_11045:
        /* <DEDUP_REMOVED lines=56> */
.L_x_11050:
[----:B------:R-:W-:Y:S05]  /*7250*/  BSYNC B2 ;  /* 0x0000000000027941 */ /* 0x000fea0003800000 */
.L_x_11049:
        /* <DEDUP_REMOVED lines=47> */
.L_x_11048:
[----:B------:R-:W-:Y:S05]  /*7550*/  BSYNC B1 ;  /* 0x0000000000017941 */ /* 0x000fea0003800000 */
.L_x_11047:
        /* <DEDUP_REMOVED lines=36> */
[----:B------:R-:W-:Y:S01]  /*77a0*/  SHF.L.U32 R11, R14, 0x10, RZ ;  /* 0x000000100e0b7819 */ /* 0x000fe200000006ff */
        /* <DEDUP_REMOVED lines=16> */
.L_x_11053:
[----:B------:R-:W-:Y:S05]  /*78b0*/  BSYNC B1 ;  /* 0x0000000000017941 */ /* 0x000fea0003800000 */
.L_x_11052:
        /* <DEDUP_REMOVED lines=48> */
.L_x_11032:
        /* <DEDUP_REMOVED lines=56> */
[----:B------:R-:W-:Y:S02]  /*7f40*/  LEA R4, P0, R8, UR4, 0x1 ;  /* 0x0000000408047c11 */ /* 0x000fe4000f8008ff */
[----:B------:R-:W-:Y:S01]  /*7f50*/  LEA R0, P1, R10, UR6, 0x1 ;  /* 0x000000060a007c11 */ /* 0x000fe2000f8208ff */
[----:B------:R-:W-:Y:S01]  /*7f60*/  IMAD.IADD R3, R11, 0x1, R3 ;  /* 0x000000010b037824 */ /* 0x000fe200078e0203 */
[----:B------:R-:W-:Y:S01]  /*7f70*/  IADD3 R5, R9, R7, RZ ;  /* 0x0000000709057210 */ /* 0x000fe20007ffe0ff */
[----:B------:R-:W-:-:S03]  /*7f80*/  UMOV UR4, 0xffffffff ;  /* 0xffffffff00047882 */ /* 0x000fc60000000000 */
[----:B------:R-:W-:Y:S02]  /*7f90*/  LEA.HI.X R5, R8, UR5, R5, 0x1, P0 ;  /* 0x0000000508057c11 */ /* 0x000fe400080f0c05 */
[----:B------:R-:W-:Y:S02]  /*7fa0*/  LEA.HI.X R3, R10, UR7, R3, 0x1, P1 ;  /* 0x000000070a037c11 */ /* 0x000fe400088f0c03 */
[----:B------:R-:W-:Y:S01]  /*7fb0*/  LEA.HI R6, R220, R220, RZ, 0x1 ;  /* 0x000000dcdc067211 */ /* 0x000fe200078f08ff */
[----:B------:R-:W-:Y:S06]  /*7fc0*/  BRA.DIV UR4, `(.L_x_11054) ;  /* 0x0000011e04107947 */ /* 0x000fec000b800000 */
.L_x_11253:
[----:B------:R-:W-:-:S03]  /*7fd0*/  UMOV UR4, 0xffffffff ;  /* 0xffffffff00047882 */ /* 0x000fc60000000000 */
[----:B------:R-:W-:Y:S05]  /*7fe0*/  BRA.DIV UR4, `(.L_x_11055) ;  /* 0x0000011e04307947 */ /* 0x000fea000b800000 */
.L_x_11256:
[----:B------:R-:W-:-:S03]  /*7ff0*/  UMOV UR4, 0xffffffff ;  /* 0xffffffff00047882 */ /* 0x000fc60000000000 */
[----:B------:R-:W-:Y:S05]  /*8000*/  BRA.DIV UR4, `(.L_x_11056) ;  /* 0x0000011e04507947 */ /* 0x000fea000b800000 */
.L_x_11259:
[----:B------:R-:W-:-:S03]  /*8010*/  UMOV UR4, 0xffffffff ;  /* 0xffffffff00047882 */ /* 0x000fc60000000000 */
[----:B------:R-:W-:Y:S05]  /*8020*/  BRA.DIV UR4, `(.L_x_11057) ;  /* 0x0000011e04707947 */ /* 0x000fea000b800000 */
.L_x_11262:
[----:B------:R-:W-:-:S03]  /*8030*/  UMOV UR4, 0xffffffff ;  /* 0xffffffff00047882 */ /* 0x000fc60000000000 */
[----:B------:R-:W-:Y:S05]  /*8040*/  BRA.DIV UR4, `(.L_x_11058) ;  /* 0x0000011e04907947 */ /* 0x000fea000b800000 */
.L_x_11265:
[----:B------:R-:W-:Y:S01]  /*8050*/  UMOV UR4, 0xffffffff ;  /* 0xffffffff00047882 */ /* 0x000fe20000000000 */
[----:B------:R-:W-:Y:S02]  /*8060*/  LOP3.LUT R5, R6, 0xfffffffe, RZ, 0xc0, !PT ;  /* 0xfffffffe06057812 */ /* 0x000fe400078ec0ff */
[----:B------:R-:W-:Y:S05]  /*8070*/  BRA.DIV UR4, `(.L_x_11059) ;  /* 0x0000011e04ac7947 */ /* 0x000fea000b800000 */
.L_x_11268:
[----:B------:R-:W-:Y:S01]  /*8080*/  UMOV UR4, 0xffffffff ;  /* 0xffffffff00047882 */ /* 0x000fe20000000000 */
[----:B------:R-:W-:Y:S02]  /*8090*/  IMAD.IADD R5, R220, 0x1, -R5 ;  /* 0x00000001dc057824 */ /* 0x000fe400078e0a05 */
[----:B------:R-:W-:Y:S05]  /*80a0*/  BRA.DIV UR4, `(.L_x_11060) ;  /* 0x0000011e04c87947 */ /* 0x000fea000b800000 */
.L_x_11271:
[----:B------:R-:W-:Y:S01]  /*80b0*/  UMOV UR4, 0xffffffff ;  /* 0xffffffff00047882 */ /* 0x000fe20000000000 */
[----:B------:R-:W-:Y:S02]  /*80c0*/  SHF.L.U32 R3, R5, 0x1f, RZ ;  /* 0x0000001f05037819 */ /* 0x000fe400000006ff */
[----:B------:R-:W-:Y:S05]  /*80d0*/  BRA.DIV UR4, `(.L_x_11061) ;  /* 0x0000011e04e47947 */ /* 0x000fea000b800000 */
.L_x_11274:
        /* <DEDUP_REMOVED lines=32> */
[----:B------:R-:W-:Y:S01]  /*82e0*/  MOV R56, R30 ;  /* 0x0000001e00387202 */ /* 0x000fe20000000f00 */
[----:B0-----:R-:W-:Y:S06]  /*82f0*/  @!P1 BRA `(.L_x_11063) ;  /* 0x0000011c00849947 */ /* 0x001fec0003800000 */
.L_x_11275:
[----:B------:R-:W-:Y:S05]  /*8300*/  BSYNC B1 ;  /* 0x0000000000017941 */ /* 0x000fea0003800000 */
.L_x_11062:
        /* <DEDUP_REMOVED lines=12> */
[----:B------:R-:W-:Y:S02]  /*83d0*/  LOP3.LUT R4, R4, R5, RZ, 0x3c, !PT ;  /* 0x0000000504047212 */ /* 0x000fe400078e3cff */
[----:B------:R-:W-:Y:S01]  /*83e0*/  SHF.R.U32.HI R43, RZ, 0x10, R39 ;  /* 0x00000010ff2b7819 */ /* 0x000fe20000011627 */
[----:B------:R-:W-:Y:S01]  /*83f0*/  IMAD R3, R209, 0x200, R0 ;  /* 0x00000200d1037824 */ /* 0x000fe200078e0200 */
[--C-:B------:R-:W-:Y:S02]  /*8400*/  SHF.R.U64 R0, R36, 0x10, R37.reuse ;  /* 0x0000001024007819 */ /* 0x100fe40000001225 */
[----:B------:R-:W-:Y:S01]  /*8410*/  PRMT R33, R15, 0x5432, R12 ;  /* 0x000054320f217816 */ /* 0x000fe2000000000c */
[----:B------:R-:W-:Y:S01]  /*8420*/  IMAD R49, R3, 0x2, R18 ;  /* 0x0000000203317824 */ /* 0x000fe200078e0212 */
[----:B------:R-:W-:Y:S01]  /*8430*/  PRMT R38, R13, 0x5432, R0 ;  /* 0x000054320d267816 */ /* 0x000fe20000000000 */
[----:B------:R-:W-:Y:S01]  /*8440*/  IMAD R3, R209, 0x200, R4 ;  /* 0x00000200d1037824 */ /* 0x000fe200078e0204 */
[----:B------:R-:W-:-:S02]  /*8450*/  SHF.R.U32.HI R41, RZ, 0x10, R37 ;  /* 0x00000010ff297819 */ /* 0x000fc40000011625 */
[----:B------:R-:W0:Y:S01]  /*8460*/  LDS.128 R8, [R49+0x18400] ;  /* 0x0184000031087984 */ /* 0x000e220000000c00 */
[----:B------:R-:W-:Y:S01]  /*8470*/  IMAD R50, R3, 0x2, R18 ;  /* 0x0000000203327824 */ /* 0x000fe200078e0212 */
[--C-:B------:R-:W-:Y:S01]  /*8480*/  SHF.R.U64 R3, R34, 0x10, R35.reuse ;  /* 0x0000001022037819 */ /* 0x100fe20000001223 */
[----:B------:R-:W-:Y:S01]  /*8490*/  IMAD.U32 R39, R38, 0x10000, RZ ;  /* 0x0001000026277824 */ /* 0x000fe200078e00ff */
[----:B------:R-:W-:Y:S02]  /*84a0*/  SHF.R.U32.HI R35, RZ, 0x10, R35 ;  /* 0x00000010ff237819 */ /* 0x000fe40000011623 */
[----:B------:R-:W1:Y:S01]  /*84b0*/  LDS.128 R4, [R50+0x18400] ;  /* 0x0184000032047984 */ /* 0x000e620000000c00 */
[----:B------:R-:W-:Y:S02]  /*84c0*/  PRMT R42, R14, 0x5432, R42 ;  /* 0x000054320e2a7816 */ /* 0x000fe4000000002a */
[----:B------:R-:W-:Y:S01]  /*84d0*/  PRMT R37, R20, 0x5410, R35 ;  /* 0x0000541014257816 */ /* 0x000fe20000000023 */
[----:B------:R-:W-:Y:S01]  /*84e0*/  IMAD.U32 R35, R33, 0x10000, RZ ;  /* 0x0001000021237824 */ /* 0x000fe200078e00ff */
[----:B------:R-:W-:-:S02]  /*84f0*/  PRMT R43, R14, 0x5410, R43 ;  /* 0x000054100e2b7816 */ /* 0x000fc4000000002b */
[----:B------:R-:W-:Y:S02]  /*8500*/  LOP3.LUT R38, R38, 0xffff0000, RZ, 0xc0, !PT ;  /* 0xffff000026267812 */ /* 0x000fe400078ec0ff */
        /* <DEDUP_REMOVED lines=39> */
[----:B------:R-:W-:Y:S01]  /*8780*/  FMUL.FTZ R5, R20, R15 ;  /* 0x0000000f14057220 */ /* 0x000fe20000410000 */
[----:B------:R-:W-:Y:S01]  /*8790*/  FFMA.FTZ R9, R9, R4, R38 ;  /* 0x0000000409097223 */ /* 0x000fe20000010026 */
[----:B------:R-:W-:Y:S02]  /*87a0*/  IMAD.U32 R13, R11, 0x10000, RZ ;  /* 0x000100000b0d7824 */ /* 0x000fe400078e00ff */
[----:B------:R-:W-:Y:S01]  /*87b0*/  FMUL.FTZ R4, R32, R8 ;  /* 0x0000000820047220 */ /* 0x000fe20000410000 */
[----:B------:R-:W-:-:S02]  /*87c0*/  IMAD.U32 R0, R37, 0x10000, RZ ;  /* 0x0001000025007824 */ /* 0x000fc400078e00ff */
[C---:B------:R-:W-:Y:S01]  /*87d0*/  FFMA.FTZ R20, R12.reuse, R3, -R5 ;  /* 0x000000030c147223 */ /* 0x040fe20000010805 */
[----:B------:R-:W-:Y:S01]  /*87e0*/  FFMA.FTZ R48, R12, R15, R48 ;  /* 0x0000000f0c307223 */ /* 0x000fe20000010030 */
[----:B------:R-:W-:Y:S01]  /*87f0*/  LOP3.LUT R6, R6, 0xffff0000, RZ, 0xc0, !PT ;  /* 0xffff000006067812 */ /* 0x000fe200078ec0ff */
[-C--:B------:R-:W-:Y:S01]  /*8800*/  FFMA.FTZ R12, R13, R0.reuse, -R4 ;  /* 0x000000000d0c7223 */ /* 0x080fe20000010804 */
[----:B------:R-:W-:Y:S01]  /*8810*/  LOP3.LUT R7, R7, 0xffff0000, RZ, 0xc0, !PT ;  /* 0xffff000007077812 */ /* 0x000fe200078ec0ff */
[----:B------:R-:W-:Y:S01]  /*8820*/  FMUL.FTZ R32, R32, R0 ;  /* 0x0000000020207220 */ /* 0x000fe20000410000 */
[----:B------:R-:W-:Y:S02]  /*8830*/  LOP3.LUT R5, R42, 0xffff0000, RZ, 0xc0, !PT ;  /* 0xffff00002a057812 */ /* 0x000fe400078ec0ff */
[----:B------:R-:W-:Y:S01]  /*8840*/  LOP3.LUT R4, R43, 0xffff0000, RZ, 0xc0, !PT ;  /* 0xffff00002b047812 */ /* 0x000fe200078ec0ff */
[----:B------:R-:W-:Y:S01]  /*8850*/  FFMA.FTZ R32, R13, R8, R32 ;  /* 0x000000080d207223 */ /* 0x000fe20000010020 */
        /* <DEDUP_REMOVED lines=21> */
.L_x_11065:
[----:B------:R-:W-:Y:S05]  /*89b0*/  BSYNC B1 ;  /* 0x0000000000017941 */ /* 0x000fea0003800000 */
.L_x_11064:
[----:B------:R-:W-:Y:S01]  /*89c0*/  PRMT R14, R57, 0x5410, R56 ;  /* 0x00005410390e7816 */ /* 0x000fe20000000038 */
[----:B------:R-:W-:Y:S06]  /*89d0*/  @P0 BRA `(.L_x_11051) ;  /* 0x00000004008c0947 */ /* 0x000fec0003800000 */
[----:B------:R-:W2:Y:S01]  /*89e0*/  LDL R36, [R1+0x4] ;  /* 0x0000040001247983 */ /* 0x000ea20000100800 */
[----:B------:R-:W-:Y:S01]  /*89f0*/  IMAD.IADD R21, R16, 0x1, R21 ;  /* 0x0000000110157824 */ /* 0x000fe200078e0215 */
[----:B0-----:R-:W-:-:S04]  /*8a00*/  SHF.R.U32.HI R3, RZ, 0x3, R208 ;  /* 0x00000003ff037819 */ /* 0x001fc800000116d0 */
[----:B------:R-:W-:-:S04]  /*8a10*/  LOP3.LUT R0, R208, 0x38, R21, 0xf8, !PT ;  /* 0x00000038d0007812 */ /* 0x000fc800078ef815 */
[----:B------:R-:W-:-:S05]  /*8a20*/  LOP3.LUT R3, R0, R3, RZ, 0x3c, !PT ;  /* 0x0000000300037212 */ /* 0x000fca00078e3cff */
[----:B------:R-:W-:-:S04]  /*8a30*/  IMAD.IADD R3, R210, 0x1, R3 ;  /* 0x00000001d2037824 */ /* 0x000fc800078e0203 */
[----:B------:R-:W-:-:S05]  /*8a40*/  IMAD R3, R3, 0x2, R18 ;  /* 0x0000000203037824 */ /* 0x000fca00078e0212 */
[----:B-1----:R-:W0:Y:S01]  /*8a50*/  LDS.128 R4, [R3+0x18400] ;  /* 0x0184000003047984 */ /* 0x002e220000000c00 */
[----:B------:R-:W-:Y:S02]  /*8a60*/  SHF.R.U64 R0, R28, 0x10, R29 ;  /* 0x000000101c007819 */ /* 0x000fe4000000121d */
[----:B------:R-:W-:Y:S02]  /*8a70*/  SHF.R.U64 R13, R24, 0x10, R25 ;  /* 0x00000010180d7819 */ /* 0x000fe40000001219 */
[----:B------:R-:W-:Y:S02]  /*8a80*/  SHF.R.U64 R12, R26, 0x10, R27 ;  /* 0x000000101a0c7819 */ /* 0x000fe4000000121b */
[----:B------:R-:W-:Y:S02]  /*8a90*/  SHF.R.U64 R34, R30, 0x10, R31 ;  /* 0x000000101e227819 */ /* 0x000fe4000000121f */
[----:B------:R-:W-:Y:S02]  /*8aa0*/  SHF.R.U32.HI R24, RZ, 0x10, R25 ;  /* 0x00000010ff187819 */ /* 0x000fe40000011619 */
[----:B------:R-:W-:-:S02]  /*8ab0*/  SHF.R.U32.HI R26, RZ, 0x10, R27 ;  /* 0x00000010ff1a7819 */ /* 0x000fc4000001161b */
[C---:B------:R-:W-:Y:S02]  /*8ac0*/  PRMT R30, R51.reuse, 0x5432, R0 ;  /* 0x00005432331e7816 */ /* 0x040fe40000000000 */
[----:B------:R-:W-:Y:S02]  /*8ad0*/  SHF.R.U32.HI R32, RZ, 0x10, R29 ;  /* 0x00000010ff207819 */ /* 0x000fe4000001161d */
[----:B------:R-:W-:Y:S02]  /*8ae0*/  PRMT R25, R51, 0x5410, R13 ;  /* 0x0000541033197816 */ /* 0x000fe4000000000d */
[----:B------:R-:W-:Y:S01]  /*8af0*/  SHF.R.U32.HI R35, RZ, 0x10, R31 ;  /* 0x00000010ff237819 */ /* 0x000fe2000001161f */
[----:B------:R-:W-:Y:S01]  /*8b00*/  IMAD.U32 R31, R30, 0x10000, RZ ;  /* 0x000100001e1f7824 */ /* 0x000fe200078e00ff */
[----:B------:R-:W-:Y:S02]  /*8b10*/  PRMT R29, R55, 0x5432, R26 ;  /* 0x00005432371d7816 */ /* 0x000fe4000000001a */
[----:B------:R-:W-:-:S02]  /*8b20*/  PRMT R32, R52, 0x5432, R32 ;  /* 0x0000543234207816 */ /* 0x000fc40000000020 */
[----:B------:R-:W-:Y:S02]  /*8b30*/  SHF.L.U32 R26, R25, 0x10, RZ ;  /* 0x00000010191a7819 */ /* 0x000fe400000006ff */
[----:B------:R-:W-:Y:S01]  /*8b40*/  PRMT R27, R53, 0x5432, R24 ;  /* 0x00005432351b7816 */ /* 0x000fe20000000018 */
[----:B------:R-:W-:Y:S01]  /*8b50*/  IMAD.U32 R33, R32, 0x10000, RZ ;  /* 0x0001000020217824 */ /* 0x000fe200078e00ff */
[----:B------:R-:W-:Y:S02]  /*8b60*/  PRMT R35, R14, 0x5410, R35 ;  /* 0x000054100e237816 */ /* 0x000fe40000000023 */
[----:B------:R-:W-:Y:S01]  /*8b70*/  PRMT R28, R54, 0x5432, R12 ;  /* 0x00005432361c7816 */ /* 0x000fe2000000000c */
[----:B0-----:R-:W-:Y:S02]  /*8b80*/  IMAD.U32 R15, R4, 0x10000, RZ ;  /* 0x00010000040f7824 */ /* 0x001fe400078e00ff */
[----:B------:R-:W-:Y:S02]  /*8b90*/  IMAD.U32 R20, R5, 0x10000, RZ ;  /* 0x0001000005147824 */ /* 0x000fe400078e00ff */
[C---:B------:R-:W-:Y:S01]  /*8ba0*/  FMUL.FTZ R37, R15.reuse, R31 ;  /* 0x0000001f0f257220 */ /* 0x040fe20000410000 */
[----:B------:R-:W-:Y:S01]  /*8bb0*/  FMUL.FTZ R39, R15, R26 ;  /* 0x0000001a0f277220 */ /* 0x000fe20000410000 */
[----:B------:R-:W-:-:S02]  /*8bc0*/  IMAD.U32 R15, R27, 0x10000, RZ ;  /* 0x000100001b0f7824 */ /* 0x000fc400078e00ff */
[----:B------:R-:W-:Y:S01]  /*8bd0*/  FMUL.FTZ R41, R20, R33 ;  /* 0x0000002114297220 */ /* 0x000fe20000410000 */
[----:B------:R-:W-:Y:S01]  /*8be0*/  IMAD.U32 R24, R7, 0x10000, RZ ;  /* 0x0001000007187824 */ /* 0x000fe200078e00ff */
[----:B------:R-:W-:Y:S01]  /*8bf0*/  PRMT R34, R14, 0x5432, R34 ;  /* 0x000054320e227816 */ /* 0x000fe20000000022 */
[----:B------:R-:W-:Y:S01]  /*8c00*/  FMUL.FTZ R43, R20, R15 ;  /* 0x0000000f142b7220 */ /* 0x000fe20000410000 */
[----:B------:R-:W-:Y:S02]  /*8c10*/  LOP3.LUT R4, R4, 0xffff0000, RZ, 0xc0, !PT ;  /* 0xffff000004047812 */ /* 0x000fe400078ec0ff */
[----:B------:R-:W-:Y:S02]  /*8c20*/  LOP3.LUT R5, R5, 0xffff0000, RZ, 0xc0, !PT ;  /* 0xffff000005057812 */ /* 0x000fe400078ec0ff */
[----:B------:R-:W-:Y:S02]  /*8c30*/  LOP3.LUT R25, R25, 0xffff0000, RZ, 0xc0, !PT ;  /* 0xffff000019197812 */ /* 0x000fe400078ec0ff */
[----:B------:R-:W-:Y:S01]  /*8c40*/  LOP3.LUT R32, R32, 0xffff0000, RZ, 0xc0, !PT ;  /* 0xffff000020207812 */ /* 0x000fe200078ec0ff */
[C---:B------:R-:W-:Y:S01]  /*8c50*/  IMAD.U32 R21, R6.reuse, 0x10000, RZ ;  /* 0x0001000006157824 */ /* 0x040fe200078e00ff */
[----:B------:R-:W-:-:S02]  /*8c60*/  LOP3.LUT R6, R6, 0xffff0000, RZ, 0xc0, !PT ;  /* 0xffff000006067812 */ /* 0x000fc400078ec0ff */
[----:B------:R-:W-:Y:S01]  /*8c70*/  LOP3.LUT R7, R7, 0xffff0000, RZ, 0xc0, !PT ;  /* 0xffff000007077812 */ /* 0x000fe200078ec0ff */
[----:B--2---:R-:W0:Y:S02]  /*8c80*/  LDS.128 R8, [R36+0x18400] ;  /* 0x0184000024087984 */ /* 0x004e240000000c00 */
[----:B0-----:R-:W-:Y:S02]  /*8c90*/  IMAD.U32 R0, R8, 0x10000, RZ ;  /* 0x0001000008007824 */ /* 0x001fe400078e00ff */
[----:B------:R-:W-:Y:S02]  /*8ca0*/  IMAD.U32 R12, R9, 0x10000, RZ ;  /* 0x00010000090c7824 */ /* 0x000fe400078e00ff */
[C---:B------:R-:W-:Y:S01]  /*8cb0*/  FFMA.FTZ R26, R0.reuse, R26, -R37 ;  /* 0x0000001a001a7223 */ /* 0x040fe20000010825 */
[----:B------:R-:W-:Y:S02]  /*8cc0*/  IMAD.U32 R37, R35, 0x10000, RZ ;  /* 0x0001000023257824 */ /* 0x000fe400078e00ff */
[----:B------:R-:W-:Y:S01]  /*8cd0*/  FFMA.FTZ R39, R0, R31, R39 ;  /* 0x0000001f00277223 */ /* 0x000fe20000010027 */
[----:B------:R-:W-:-:S02]  /*8ce0*/  IMAD.U32 R31, R29, 0x10000, RZ ;  /* 0x000100001d1f7824 */ /* 0x000fc400078e00ff */
[----:B------:R-:W-:Y:S01]  /*8cf0*/  FFMA.FTZ R41, R12, R15, -R41 ;  /* 0x0000000f0c297223 */ /* 0x000fe20000010829 */
[----:B------:R-:W-:Y:S01]  /*8d00*/  FMUL.FTZ R45, R24, R37 ;  /* 0x00000025182d7220 */ /* 0x000fe20000410000 */
[----:B------:R-:W-:Y:S01]  /*8d10*/  IMAD.U32 R14, R11, 0x10000, RZ ;  /* 0x000100000b0e7824 */ /* 0x000fe200078e00ff */
[----:B------:R-:W-:Y:S01]  /*8d20*/  LOP3.LUT R15, R30, 0xffff0000, RZ, 0xc0, !PT ;  /* 0xffff00001e0f7812 */ /* 0x000fe200078ec0ff */
[----:B------:R-:W-:Y:S01]  /*8d30*/  FMUL.FTZ R24, R24, R31 ;  /* 0x0000001f18187220 */ /* 0x000fe20000410000 */
[----:B------:R-:W-:Y:S01]  /*8d40*/  FFMA.FTZ R43, R12, R33, R43 ;  /* 0x000000210c2b7223 */ /* 0x000fe2000001002b */
[----:B------:R-:W-:Y:S01]  /*8d50*/  LOP3.LUT R0, R27, 0xffff0000, RZ, 0xc0, !PT ;  /* 0xffff00001b007812 */ /* 0x000fe200078ec0ff */
[----:B------:R-:W-:Y:S02]  /*8d60*/  IMAD.U32 R12, R34, 0x10000, RZ ;  /* 0x00010000220c7824 */ /* 0x000fe400078e00ff */
[C---:B------:R-:W-:Y:S01]  /*8d70*/  FFMA.FTZ R45, R14.reuse, R31, -R45 ;  /* 0x0000001f0e2d7223 */ /* 0x040fe2000001082d */
[----:B------:R-:W-:Y:S01]  /*8d80*/  FFMA.FTZ R37, R14, R37, R24 ;  /* 0x000000250e257223 */ /* 0x000fe20000010018 */
[----:B------:R-:W-:Y:S01]  /*8d90*/  LOP3.LUT R9, R9, 0xffff0000, RZ, 0xc0, !PT ;  /* 0xffff000009097812 */ /* 0x000fe200078ec0ff */
[C---:B------:R-:W-:Y:S01]  /*8da0*/  FMUL.FTZ R31, R4.reuse, R15 ;  /* 0x0000000f041f7220 */ /* 0x040fe20000410000 */
[----:B------:R-:W-:Y:S01]  /*8db0*/  FMUL.FTZ R27, R4, R25 ;  /* 0x00000019041b7220 */ /* 0x000fe20000410000 */
[----:B------:R-:W-:Y:S01]  /*8dc0*/  FMUL.FTZ R14, R5, R32 ;  /* 0x00000020050e7220 */ /* 0x000fe20000410000 */
[----:B------:R-:W-:-:S02]  /*8dd0*/  IMAD.U32 R13, R10, 0x10000, RZ ;  /* 0x000100000a0d7824 */ /* 0x000fc400078e00ff */
[----:B------:R-:W-:Y:S01]  /*8de0*/  FMUL.FTZ R5, R5, R0 ;  /* 0x0000000005057220 */ /* 0x000fe20000410000 */
[----:B------:R-:W-:Y:S02]  /*8df0*/  IMAD.U32 R4, R28, 0x10000, RZ ;  /* 0x000100001c047824 */ /* 0x000fe400078e00ff */
[----:B------:R-:W-:Y:S01]  /*8e00*/  FMUL.FTZ R20, R21, R12 ;  /* 0x0000000c15147220 */ /* 0x000fe20000410000 */
[C---:B------:R-:W-:Y:S01]  /*8e10*/  FFMA.FTZ R14, R9.reuse, R0, -R14 ;  /* 0x00000000090e7223 */ /* 0x040fe2000001080e */
[----:B------:R-:W-:Y:S01]  /*8e20*/  FFMA.FTZ R32, R9, R32, R5 ;  /* 0x0000002009207223 */ /* 0x000fe20000010005 */
[-C--:B------:R-:W-:Y:S01]  /*8e30*/  FMUL.FTZ R24, R21, R4.reuse ;  /* 0x0000000415187220 */ /* 0x080fe20000410000 */
[----:B------:R-:W-:Y:S01]  /*8e40*/  FFMA.FTZ R20, R13, R4, -R20 ;  /* 0x000000040d147223 */ /* 0x000fe20000010814 */
[----:B------:R-:W-:Y:S02]  /*8e50*/  LOP3.LUT R9, R34, 0xffff0000, RZ, 0xc0, !PT ;  /* 0xffff000022097812 */ /* 0x000fe400078ec0ff */
[----:B------:R-:W-:-:S02]  /*8e60*/  LOP3.LUT R4, R35, 0xffff0000, RZ, 0xc0, !PT ;  /* 0xffff000023047812 */ /* 0x000fc400078ec0ff */
[----:B------:R-:W-:Y:S02]  /*8e70*/  LOP3.LUT R5, R28, 0xffff0000, RZ, 0xc0, !PT ;  /* 0xffff00001c057812 */ /* 0x000fe400078ec0ff */
        /* <DEDUP_REMOVED lines=8> */
[-C--:B------:R-:W-:Y:S01]  /*8f00*/  FMUL.FTZ R7, R7, R0.reuse ;  /* 0x0000000007077220 */ /* 0x080fe20000410000 */
[----:B------:R-:W-:Y:S01]  /*8f10*/  FFMA.FTZ R31, R8, R25, -R31 ;  /* 0x00000019081f7223 */ /* 0x000fe2000001081f */
[----:B------:R-:W-:Y:S01]  /*8f20*/  FFMA.FTZ R13, R10, R5, -R13 ;  /* 0x000000050a0d7223 */ /* 0x000fe2000001080d */
[C---:B------:R-:W-:Y:S01]  /*8f30*/  FFMA.FTZ R12, R11.reuse, R0, -R12 ;  /* 0x000000000b0c7223 */ /* 0x040fe2000001080c */
        /* <DEDUP_REMOVED lines=13> */
.L_x_11051:
[----:B------:R-:W-:Y:S05]  /*9010*/  BSYNC B0 ;  /* 0x0000000000007941 */ /* 0x000fea0003800000 */
.L_x_11031:
        /* <DEDUP_REMOVED lines=8> */
.L_x_11028:
[----:B--23--:R-:W0:Y:S01]  /*90a0*/  S2R R0, SR_TID.X ;  /* 0x0000000000007919 */ /* 0x00ce220000002100 */
[----:B------:R-:W-:Y:S05]  /*90b0*/  WARPSYNC.ALL ;  /* 0x0000000000007948 */ /* 0x000fea0003800000 */
[----:B01--4-:R-:W-:Y:S01]  /*90c0*/  SHF.R.U32.HI R3, RZ, 0x7, R0 ;  /* 0x00000007ff037819 */ /* 0x013fe20000011600 */
[----:B------:R-:W-:-:S04]  /*90d0*/  IMAD.U32 R0, RZ, RZ, UR44 ;  /* 0x0000002cff007e24 */ /* 0x000fc8000f8e00ff */
[----:B------:R-:W-:-:S05]  /*90e0*/  VIADD R20, R3, 0x8 ;  /* 0x0000000803147836 */ /* 0x000fca0000000000 */
[----:B------:R0:W-:Y:S01]  /*90f0*/  BAR.SYNC.DEFER_BLOCKING R20, 0x100 ;  /* 0x000400140000751d */ /* 0x0001e20000010000 */
[----:B------:R-:W-:-:S13]  /*9100*/  ISETP.NE.AND P0, PT, R0, 0x3, PT ;  /* 0x000000030000780c */ /* 0x000fda0003f05270 */
[----:B0-----:R-:W-:Y:S05]  /*9110*/  @!P0 BRA `(.L_x_11066) ;  /* 0x0000000000048947 */ /* 0x001fea0003800000 */
[----:B------:R-:W-:Y:S01]  /*9120*/  BPT.TRAP 0x1 ;  /* 0x000000040000795c */ /* 0x000fe20000300000 */
.L_x_11066:
[----:B------:R-:W-:Y:S01]  /*9130*/  IMAD R13, R22, 0x8, R18 ;  /* 0x00000008160d7824 */ /* 0x000fe200078e0212 */
[----:B------:R-:W-:-:S04]  /*9140*/  SHF.L.U32 R14, R23, 0x1f, RZ ;  /* 0x0000001f170e7819 */ /* 0x000fc800000006ff */
[----:B------:R0:W1:Y:S01]  /*9150*/  SYNCS.PHASECHK.TRANS64.TRYWAIT P1, [R13+URZ+0x22830], R14 ;  /* 0x0228300e0d0075a7 */ /* 0x000062000802017f */
[----:B------:R-:W-:Y:S05]  /*9160*/  @!P0 BRA `(.L_x_11067) ;  /* 0x0000000000048947 */ /* 0x000fea0003800000 */
[----:B------:R-:W-:Y:S01]  /*9170*/  BPT.TRAP 0x1 ;  /* 0x000000040000795c */ /* 0x000fe20000300000 */
.L_x_11067:
[----:B------:R-:W-:Y:S01]  /*9180*/  VIADD R0, R18, 0x1c400 ;  /* 0x0001c40012007836 */ /* 0x000fe20000000000 */
[----:B------:R-:W-:Y:S01]  /*9190*/  LOP3.LUT R4, R40, 0x10000, RZ, 0xfc, !PT ;  /* 0x0001000028047812 */ /* 0x000fe200078efcff */
[----:B------:R-:W-:-:S03]  /*91a0*/  IMAD.MOV.U32 R5, RZ, RZ, 0x40000040 ;  /* 0x40000040ff057424 */ /* 0x000fc600078e00ff */
[----:B------:R-:W-:-:S04]  /*91b0*/  SHF.R.U32.HI R0, RZ, 0x4, R0 ;  /* 0x00000004ff007819 */ /* 0x000fc80000011600 */
[----:B------:R-:W-:-:S04]  /*91c0*/  LOP3.LUT R0, R0, 0x3fff, RZ, 0xc0, !PT ;  /* 0x00003fff00007812 */ /* 0x000fc800078ec0ff */
[----:B------:R-:W-:Y:S01]  /*91d0*/  LOP3.LUT R12, R0, 0x10000, RZ, 0xfc, !PT ;  /* 0x00010000000c7812 */ /* 0x000fe200078efcff */
[----:B-1----:R-:W-:Y:S06]  /*91e0*/  @P1 BRA `(.L_x_11068) ;  /* 0x0000000000081947 */ /* 0x002fec0003800000 */
[----:B------:R-:W1:Y:S02]  /*91f0*/  SYNCS.PHASECHK.TRANS64.TRYWAIT P1, [R13+URZ+0x22830], R14 ;  /* 0x0228300e0d0075a7 */ /* 0x000e64000802017f */
[----:B-1----:R-:W-:Y:S05]  /*9200*/  @!P1 BRA `(.L_x_11069) ;  /* 0x0000010c00d49947 */ /* 0x002fea0003800000 */
.L_x_11068:
        /* <DEDUP_REMOVED lines=13> */
[----:B------:R-:W2:Y:S01]  /*92e0*/  S2R R77, SR_TID.X ;  /* 0x00000000004d7919 */ /* 0x000ea20000002100 */
[----:B------:R-:W-:-:S02]  /*92f0*/  IMAD.MOV.U32 R9, RZ, RZ, 0x40000040 ;  /* 0x40000040ff097424 */ /* 0x000fc400078e00ff */
[----:B------:R-:W-:-:S06]  /*9300*/  IMAD.MOV.U32 R73, RZ, RZ, 0x40000040 ;  /* 0x40000040ff497424 */ /* 0x000fcc00078e00ff */
        /* <DEDUP_REMOVED lines=8> */
[----:B--2---:R-:W-:Y:S01]  /*9390*/  LOP3.LUT R77, R77, 0x7f, RZ, 0xc0, !PT ;  /* 0x0000007f4d4d7812 */ /* 0x004fe200078ec0ff */
        /* <DEDUP_REMOVED lines=19> */
[----:B------:R-:W-:Y:S02]  /*94d0*/  ULDC UR4, c[0x0][0x9d8] ;  /* 0x0002760000047ab9 */ /* 0x000fe40000000800 */
[----:B------:R-:W-:Y:S02]  /*94e0*/  WARPGROUP.DEPBAR.LE gsb0, 0x0 ;  /* 0x00008000000079c5 */ /* 0x000fe40000010000 */
[----:B------:R-:W-:Y:S01]  /*94f0*/  FMUL.FTZ R73, R28, UR4 ;  /* 0x000000041c497c20 */ /* 0x000fe20008410000 */
[----:B------:R-:W-:Y:S01]  /*9500*/  FMUL.FTZ R28, R33, UR4 ;  /* 0x00000004211c7c20 */ /* 0x000fe20008410000 */
[----:B------:R-:W-:Y:S02]  /*9510*/  IMAD R33, R176, -0x60, R203 ;  /* 0xffffffa0b0217824 */ /* 0x000fe400078e02cb */
[----:B------:R-:W-:Y:S01]  /*9520*/  FMUL.FTZ R21, R24, UR4 ;  /* 0x0000000418157c20 */ /* 0x000fe20008410000 */
[----:B------:R-:W-:Y:S01]  /*9530*/  FMUL.FTZ R24, R36, UR4 ;  /* 0x0000000424187c20 */ /* 0x000fe20008410000 */
[----:B------:R-:W-:Y:S01]  /*9540*/  FMUL.FTZ R26, R26, UR4 ;  /* 0x000000041a1a7c20 */ /* 0x000fe20008410000 */
[----:B------:R-:W-:Y:S01]  /*9550*/  FMUL.FTZ R27, R27, UR4 ;  /* 0x000000041b1b7c20 */ /* 0x000fe20008410000 */
[----:B------:R-:W-:Y:S01]  /*9560*/  IADD3 R36, -R200, 0x61, R33 ;  /* 0x00000061c8247810 */ /* 0x000fe20007ffe121 */
[----:B------:R-:W-:Y:S01]  /*9570*/  FMUL.FTZ R30, R30, UR4 ;  /* 0x000000041e1e7c20 */ /* 0x000fe20008410000 */
[----:B------:R-:W-:Y:S01]  /*9580*/  FMUL.FTZ R15, R37, UR4 ;  /* 0x00000004250f7c20 */ /* 0x000fe20008410000 */
[----:B------:R-:W-:Y:S01]  /*9590*/  FMUL.FTZ R3, R40, UR4 ;  /* 0x0000000428037c20 */ /* 0x000fe20008410000 */
[----:B------:R-:W2:Y:S01]  /*95a0*/  MUFU.TANH R26, R26 ;  /* 0x0000001a001a7308 */ /* 0x000ea20000002400 */
[----:B------:R-:W-:-:S02]  /*95b0*/  VIADD R40, R33, 0x60 ;  /* 0x0000006021287836 */ /* 0x000fc40000000000 */
[----:B------:R-:W-:Y:S01]  /*95c0*/  FMUL.FTZ R31, R31, UR4 ;  /* 0x000000041f1f7c20 */ /* 0x000fe20008410000 */
[----:B------:R-:W-:Y:S02]  /*95d0*/  IMAD R74, R211, -0x2, R36 ;  /* 0xfffffffed34a7824 */ /* 0x000fe400078e0224 */
[----:B------:R-:W-:Y:S01]  /*95e0*/  FMUL.FTZ R34, R34, UR4 ;  /* 0x0000000422227c20 */ /* 0x000fe20008410000 */
[----:B------:R-:W-:Y:S02]  /*95f0*/  IMAD R37, R201, 0x80, R212 ;  /* 0x00000080c9257824 */ /* 0x000fe400078e02d4 */
[----:B------:R-:W-:Y:S01]  /*9600*/  FMUL.FTZ R0, R41, UR4 ;  /* 0x0000000429007c20 */ /* 0x000fe20008410000 */
[----:B------:R-:W-:Y:S01]  /*9610*/  IMAD R33, R211, -0x2, R40 ;  /* 0xfffffffed3217824 */ /* 0x000fe200078e0228 */
[----:B------:R-:W3:Y:S01]  /*9620*/  MUFU.TANH R27, R27 ;  /* 0x0000001b001b7308 */ /* 0x000ee20000002400 */
[----:B------:R-:W-:Y:S01]  /*9630*/  FMUL.FTZ R35, R35, UR4 ;  /* 0x0000000423237c20 */ /* 0x000fe20008410000 */
[----:B------:R-:W-:Y:S01]  /*9640*/  IADD3 R40, R74, 0x8, R37 ;  /* 0x000000084a287810 */ /* 0x000fe20007ffe025 */
[----:B------:R-:W-:Y:S01]  /*9650*/  FMUL.FTZ R38, R38, UR4 ;  /* 0x0000000426267c20 */ /* 0x000fe20008410000 */
[----:B------:R-:W-:Y:S01]  /*9660*/  FMUL.FTZ R39, R39, UR4 ;  /* 0x0000000427277c20 */ /* 0x000fe20008410000 */
[----:B------:R-:W-:Y:S01]  /*9670*/  FMUL.FTZ R42, R42, UR4 ;  /* 0x000000042a2a7c20 */ /* 0x000fe20008410000 */
[----:B------:R-:W-:Y:S01]  /*9680*/  VIMNMX R41, R33, R40, PT ;  /* 0x0000002821297248 */ /* 0x000fe20003fe0100 */
[----:B------:R-:W-:Y:S01]  /*9690*/  FMUL.FTZ R72, R29, UR4 ;  /* 0x000000041d487c20 */ /* 0x000fe20008410000 */
[----:B------:R-:W4:Y:S01]  /*96a0*/  MUFU.TANH R30, R30 ;  /* 0x0000001e001e7308 */ /* 0x000f220000002400 */
[----:B------:R-:W-:Y:S01]  /*96b0*/  FMUL.FTZ R43, R43, UR4 ;  /* 0x000000042b2b7c20 */ /* 0x000fe20008410000 */
[C---:B------:R-:W-:Y:S01]  /*96c0*/  ISETP.GT.AND P1, PT, R41.reuse, RZ, PT ;  /* 0x000000ff2900720c */ /* 0x040fe20003f24270 */
[----:B------:R-:W-:Y:S01]  /*96d0*/  FMUL.FTZ R29, R32, UR4 ;  /* 0x00000004201d7c20 */ /* 0x000fe20008410000 */
[C---:B------:R-:W-:Y:S01]  /*96e0*/  ISETP.GT.AND P2, PT, R41.reuse, 0x1, PT ;  /* 0x000000012900780c */ /* 0x040fe20003f44270 */
[----:B------:R-:W-:Y:S01]  /*96f0*/  FMUL.FTZ R46, R46, UR4 ;  /* 0x000000042e2e7c20 */ /* 0x000fe20008410000 */
[----:B------:R-:W-:Y:S01]  /*9700*/  ISETP.GT.AND P3, PT, R41, 0x8, PT ;  /* 0x000000082900780c */ /* 0x000fe20003f64270 */
[----:B------:R-:W-:Y:S01]  /*9710*/  FMUL.FTZ R47, R47, UR4 ;  /* 0x000000042f2f7c20 */ /* 0x000fe20008410000 */
[----:B------:R-:W0:Y:S01]  /*9720*/  MUFU.TANH R31, R31 ;  /* 0x0000001f001f7308 */ /* 0x000e220000002400 */
[----:B--2---:R-:W-:Y:S01]  /*9730*/  FSEL R76, R26, -INF , P1 ;  /* 0xff8000001a4c7808 */ /* 0x004fe20000800000 */
[----:B------:R-:W-:Y:S01]  /*9740*/  FMUL.FTZ R50, R50, UR4 ;  /* 0x0000000432327c20 */ /* 0x000fe20008410000 */
[----:B---3--:R-:W-:Y:S01]  /*9750*/  FSEL R75, R27, -INF , P2 ;  /* 0xff8000001b4b7808 */ /* 0x008fe20001000000 */
[----:B------:R-:W-:Y:S01]  /*9760*/  FMUL.FTZ R51, R51, UR4 ;  /* 0x0000000433337c20 */ /* 0x000fe20008410000 */
[----:B------:R-:W-:Y:S01]  /*9770*/  ISETP.GT.AND P1, PT, R41, 0x9, PT ;  /* 0x000000092900780c */ /* 0x000fe20003f24270 */
[----:B------:R-:W-:Y:S01]  /*9780*/  FMUL.FTZ R54, R54, UR4 ;  /* 0x0000000436367c20 */ /* 0x000fe20008410000 */
[----:B------:R-:W-:Y:S01]  /*9790*/  FMNMX.FTZ R27, R76, R75, !PT ;  /* 0x0000004b4c1b7209 */ /* 0x000fe20007810000 */
        /* <DEDUP_REMOVED lines=8> */
[----:B------:R-:W3:Y:S01]  /*9820*/  MUFU.TANH R35, R35 ;  /* 0x0000002300237308 */ /* 0x000ee20000002400 */
        /* <DEDUP_REMOVED lines=16> */
[----:B---3--:R-:W-:Y:S01]  /*9930*/  FSEL R92, R35, -INF , P1 ;  /* 0xff800000235c7808 */ /* 0x008fe20000800000 */
[----:B------:R-:W-:Y:S01]  /*9940*/  FMUL.FTZ R48, R48, UR4 ;  /* 0x0000000430307c20 */ /* 0x000fe20008410000 */
[----:B------:R-:W-:Y:S01]  /*9950*/  ISETP.GT.AND P1, PT, R41, 0x19, PT ;  /* 0x000000192900780c */ /* 0x000fe20003f24270 */
[----:B------:R-:W-:Y:S01]  /*9960*/  FMUL.FTZ R49, R49, UR4 ;  /* 0x0000000431317c20 */ /* 0x000fe20008410000 */
[----:B------:R-:W-:Y:S01]  /*9970*/  FMNMX.FTZ R27, R92, R27, !PT ;  /* 0x0000001b5c1b7209 */ /* 0x000fe20007810000 */
[----:B------:R-:W-:Y:S01]  /*9980*/  FMUL.FTZ R52, R52, UR4 ;  /* 0x0000000434347c20 */ /* 0x000fe20008410000 */
[----:B------:R-:W-:Y:S01]  /*9990*/  ISETP.GT.AND P4, PT, R33, RZ, PT ;  /* 0x000000ff2100720c */ /* 0x000fe20003f84270 */
[----:B------:R-:W3:Y:S01]  /*99a0*/  MUFU.TANH R32, R42 ;  /* 0x0000002a00207308 */ /* 0x000ee20000002400 */
[----:B0-----:R-:W-:Y:S01]  /*99b0*/  FSEL R94, R38, -INF , P2 ;  /* 0xff800000265e7808 */ /* 0x001fe20001000000 */
[----:B------:R-:W-:Y:S01]  /*99c0*/  FMUL.FTZ R53, R53, UR4 ;  /* 0x0000000435357c20 */ /* 0x000fe20008410000 */
[----:B------:R-:W-:Y:S01]  /*99d0*/  ISETP.GT.AND P2, PT, R41, 0x20, PT ;  /* 0x000000202900780c */ /* 0x000fe20003f44270 */
[----:B------:R-:W-:Y:S01]  /*99e0*/  FMUL.FTZ R56, R56, UR4 ;  /* 0x0000000438387c20 */ /* 0x000fe20008410000 */
[----:B------:R-:W-:Y:S01]  /*99f0*/  FMNMX.FTZ R27, R94, R27, !PT ;  /* 0x0000001b5e1b7209 */ /* 0x000fe20007810000 */
[----:B------:R-:W-:Y:S01]  /*9a00*/  FMUL.FTZ R57, R57, UR4 ;  /* 0x0000000439397c20 */ /* 0x000fe20008410000 */
[----:B------:R-:W-:Y:S01]  /*9a10*/  ISETP.GT.AND P5, PT, R33, 0x1, PT ;  /* 0x000000012100780c */ /* 0x000fe20003fa4270 */
[----:B------:R-:W0:Y:S01]  /*9a20*/  MUFU.TANH R43, R43 ;  /* 0x0000002b002b7308 */ /* 0x000e220000002400 */
        /* <DEDUP_REMOVED lines=12> */
[----:B------:R-:W-:-:S02]  /*9af0*/  FMNMX.FTZ R27, R32, R27, !PT ;  /* 0x0000001b201b7209 */ /* 0x000fc40007810000 */
[----:B------:R-:W-:Y:S01]  /*9b00*/  ISETP.GT.AND P3, PT, R33, 0x8, PT ;  /* 0x000000082100780c */ /* 0x000fe20003f64270 */
        /* <DEDUP_REMOVED lines=40> */
[----:B------:R-:W-:Y:S01]  /*9d90*/  FMUL.FTZ R27, R44, UR4 ;  /* 0x000000042c1b7c20 */ /* 0x000fe20008410000 */
[----:B------:R-:W-:Y:S01]  /*9da0*/  ULDC UR4, c[0x0][0x988] ;  /* 0x0002620000047ab9 */ /* 0x000fe20000000800 */
[----:B------:R-:W0:Y:S01]  /*9db0*/  MUFU.TANH R62, R67 ;  /* 0x00000043003e7308 */ /* 0x000e220000002400 */
[----:B--2---:R-:W-:Y:S01]  /*9dc0*/  FSEL R58, R63, -INF , P1 ;  /* 0xff8000003f3a7808 */ /* 0x004fe20000800000 */
[----:B------:R-:W-:Y:S01]  /*9dd0*/  IMAD.U32 R177, RZ, RZ, UR4 ;  /* 0x00000004ffb17e24 */ /* 0x000fe2000f8e00ff */
        /* <DEDUP_REMOVED lines=10> */
[----:B------:R-:W-:Y:S01]  /*9e80*/  MUFU.TANH R21, R21 ;  /* 0x0000001500157308 */ /* 0x000fe20000002400 */
[----:B--2---:R-:W-:Y:S02]  /*9e90*/  FSEL R98, R70, -INF , P2 ;  /* 0xff80000046627808 */ /* 0x004fe40001000000 */
[----:B------:R-:W-:Y:S02]  /*9ea0*/  ISETP.GT.AND P2, PT, R33, 0x9, PT ;  /* 0x000000092100780c */ /* 0x000fe40003f44270 */
[----:B------:R-:W-:-:S03]  /*9eb0*/  FMNMX.FTZ R31, R98, R31, !PT ;  /* 0x0000001f621f7209 */ /* 0x000fc60007810000 */
[----:B------:R-:W0:Y:S01]  /*9ec0*/  MUFU.TANH R25, R25 ;  /* 0x0000001900197308 */ /* 0x000e220000002400 */
[----:B---3--:R-:W-:Y:S02]  /*9ed0*/  FSEL R100, R71, -INF , P1 ;  /* 0xff80000047647808 */ /* 0x008fe40000800000 */
[----:B------:R-:W-:Y:S02]  /*9ee0*/  ISETP.GT.AND P1, PT, R33, 0x10, PT ;  /* 0x000000102100780c */ /* 0x000fe40003f24270 */
[----:B------:R-:W-:-:S03]  /*9ef0*/  FMNMX.FTZ R31, R100, R31, !PT ;  /* 0x0000001f641f7209 */ /* 0x000fc60007810000 */
[----:B------:R-:W2:Y:S02]  /*9f00*/  MUFU.TANH R73, R73 ;  /* 0x0000004900497308 */ /* 0x000ea40000002400 */
[----:B------:R-:W3:Y:S06]  /*9f10*/  SHFL.BFLY PT, R66, R31, 0x2, 0x1f ;  /* 0x0c401f001f427f89 */ /* 0x000eec00000e0000 */
[----:B------:R-:W4:Y:S01]  /*9f20*/  MUFU.TANH R72, R72 ;  /* 0x0000004800487308 */ /* 0x000f220000002400 */
[----:B0-----:R-:W-:-:S07]  /*9f30*/  FSEL R25, R25, -INF , P5 ;  /* 0xff80000019197808 */ /* 0x001fce0002800000 */
[----:B------:R-:W0:Y:S01]  /*9f40*/  MUFU.TANH R29, R29 ;  /* 0x0000001d001d7308 */ /* 0x000e220000002400 */
[----:B--2---:R-:W-:-:S07]  /*9f50*/  FSEL R70, R73, -INF , P3 ;  /* 0xff80000049467808 */ /* 0x004fce0001800000 */
[----:B------:R-:W-:Y:S01]  /*9f60*/  MUFU.TANH R28, R28 ;  /* 0x0000001c001c7308 */ /* 0x000fe20000002400 */
[----:B----4-:R-:W-:Y:S02]  /*9f70*/  FSEL R72, R72, -INF , P2 ;  /* 0xff80000048487808 */ /* 0x010fe40001000000 */
[----:B---3--:R-:W-:Y:S02]  /*9f80*/  FMNMX.FTZ R66, R31, R66, !PT ;  /* 0x000000421f427209 */ /* 0x008fe40007810000 */
[----:B------:R-:W-:-:S03]  /*9f90*/  ISETP.GT.AND P2, PT, R33, 0x11, PT ;  /* 0x000000112100780c */ /* 0x000fc60003f44270 */
[----:B------:R-:W2:Y:S01]  /*9fa0*/  SHFL.BFLY PT, R31, R66, 0x1, 0x1f ;  /* 0x0c201f00421f7f89 */ /* 0x000ea200000e0000 */
[----:B------:R-:W3:Y:S01]  /*9fb0*/  MUFU.TANH R24, R24 ;  /* 0x0000001800187308 */ /* 0x000ee20000002400 */
[----:B0-----:R-:W-:Y:S02]  /*9fc0*/  FSEL R74, R29, -INF , P1 ;  /* 0xff8000001d4a7808 */ /* 0x001fe40000800000 */
[----:B------:R-:W-:-:S05]  /*9fd0*/  ISETP.GT.AND P1, PT, R33, 0x18, PT ;  /* 0x000000182100780c */ /* 0x000fca0003f24270 */
[----:B------:R-:W-:Y:S08]  /*9fe0*/  MUFU.TANH R15, R15 ;  /* 0x0000000f000f7308 */ /* 0x000ff00000002400 */
[----:B------:R-:W0:Y:S01]  /*9ff0*/  MUFU.TANH R3, R3 ;  /* 0x0000000300037308 */ /* 0x000e220000002400 */
[----:B---3--:R-:W-:Y:S02]  /*a000*/  FSEL R78, R24, -INF , P1 ;  /* 0xff800000184e7808 */ /* 0x008fe40000800000 */
[----:B------:R-:W-:-:S02]  /*a010*/  ISETP.GT.AND P1, PT, R33, 0x20, PT ;  /* 0x000000202100780c */ /* 0x000fc40003f24270 */
[----:B--2---:R-:W-:-:S03]  /*a020*/  FMNMX.FTZ R178, R66, R31, !PT ;  /* 0x0000001f42b27209 */ /* 0x004fc60007810000 */
[----:B------:R-:W2:Y:S01]  /*a030*/  MUFU.TANH R0, R0 ;  /* 0x0000000000007308 */ /* 0x000ea20000002400 */
[----:B------:R-:W-:Y:S02]  /*a040*/  FSEL R66, R21, -INF , P4 ;  /* 0xff80000015427808 */ /* 0x000fe40002000000 */
[C---:B------:R-:W-:Y:S01]  /*a050*/  FSETP.NEU.FTZ.AND P4, PT, R178.reuse, -INF , PT ;  /* 0xff800000b200780b */ /* 0x040fe20003f9d000 */
[----:B------:R-:W-:Y:S01]  /*a060*/  FMUL.FTZ R31, R178, R177 ;  /* 0x000000b1b21f7220 */ /* 0x000fe20000410000 */
[----:B------:R-:W-:-:S03]  /*a070*/  FMNMX.FTZ R21, R66, R25, !PT ;  /* 0x0000001942157209 */ /* 0x000fc60007810000 */
[----:B------:R-:W3:Y:S01]  /*a080*/  MUFU.TANH R27, R27 ;  /* 0x0000001b001b7308 */ /* 0x000ee20000002400 */
[----:B------:R-:W-:Y:S02]  /*a090*/  FMNMX.FTZ R21, R70, R21, !PT ;  /* 0x0000001546157209 */ /* 0x000fe40007810000 */
[----:B------:R-:W-:Y:S02]  /*a0a0*/  FSEL R31, R31, RZ, P4 ;  /* 0x000000ff1f1f7208 */ /* 0x000fe40002000000 */
[----:B------:R-:W-:Y:S02]  /*a0b0*/  FMNMX.FTZ R21, R72, R21, !PT ;  /* 0x0000001548157209 */ /* 0x000fe40007810000 */
[----:B0-----:R-:W-:Y:S01]  /*a0c0*/  FSEL R82, R3, -INF , P1 ;  /* 0xff80000003527808 */ /* 0x001fe20000800000 */
[--C-:B------:R-:W-:Y:S01]  /*a0d0*/  FFMA.FTZ R153, R76, R177, -R31.reuse ;  /* 0x000000b14c997223 */ /* 0x100fe2000001081f */
[----:B------:R-:W-:Y:S01]  /*a0e0*/  FSEL R76, R28, -INF , P2 ;  /* 0xff8000001c4c7808 */ /* 0x000fe20001000000 */
[----:B------:R-:W0:Y:S01]  /*a0f0*/  MUFU.TANH R45, R45 ;  /* 0x0000002d002d7308 */ /* 0x000e220000002400 */
[----:B------:R-:W-:Y:S01]  /*a100*/  FMNMX.FTZ R21, R74, R21, !PT ;  /* 0x000000154a157209 */ /* 0x000fe20007810000 */
[-CC-:B------:R-:W-:Y:S01]  /*a110*/  FFMA.FTZ R155, R84, R177.reuse, -R31.reuse ;  /* 0x000000b1549b7223 */ /* 0x180fe2000001081f */
[----:B------:R-:W-:Y:S01]  /*a120*/  ISETP.GT.AND P2, PT, R33, 0x19, PT ;  /* 0x000000192100780c */ /* 0x000fe20003f44270 */
[--C-:B------:R-:W-:Y:S01]  /*a130*/  FFMA.FTZ R157, R90, R177, -R31.reuse ;  /* 0x000000b15a9d7223 */ /* 0x100fe2000001081f */
[----:B------:R-:W-:Y:S01]  /*a140*/  FMNMX.FTZ R21, R76, R21, !PT ;  /* 0x000000154c157209 */ /* 0x000fe20007810000 */
[--C-:B------:R-:W-:Y:S01]  /*a150*/  FFMA.FTZ R28, R92, R177, -R31.reuse ;  /* 0x000000b15c1c7223 */ /* 0x100fe2000001081f */
[----:B------:R-:W-:Y:S01]  /*a160*/  FSEL R80, R15, -INF , P2 ;  /* 0xff8000000f507808 */ /* 0x000fe20001000000 */
[----:B------:R-:W4:Y:S01]  /*a170*/  MUFU.TANH R48, R48 ;  /* 0x0000003000307308 */ /* 0x000f220000002400 */
[----:B------:R-:W-:Y:S01]  /*a180*/  FMNMX.FTZ R21, R78, R21, !PT ;  /* 0x000000154e157209 */ /* 0x000fe20007810000 */
[-CC-:B------:R-:W-:Y:S01]  /*a190*/  FFMA.FTZ R159, R94, R177.reuse, -R31.reuse ;  /* 0x000000b15e9f7223 */ /* 0x180fe2000001081f */
[C---:B------:R-:W-:Y:S01]  /*a1a0*/  ISETP.GT.AND P2, PT, R33.reuse, 0x21, PT ;  /* 0x000000212100780c */ /* 0x040fe20003f44270 */
        /* <DEDUP_REMOVED lines=9> */
[----:B------:R-:W-:Y:S01]  /*a240*/  ISETP.GT.AND P2, PT, R33, 0x29, PT ;  /* 0x000000292100780c */ /* 0x000fe20003f44270 */
[--C-:B------:R-:W-:Y:S01]  /*a250*/  FFMA.FTZ R38, R38, R177, -R31.reuse ;  /* 0x000000b126267223 */ /* 0x100fe2000001081f */
[----:B---3--:R-:W-:Y:S01]  /*a260*/  FSEL R86, R27, -INF , P1 ;  /* 0xff8000001b567808 */ /* 0x008fe20000800000 */
[----:B------:R-:W2:Y:S01]  /*a270*/  MUFU.TANH R52, R52 ;  /* 0x0000003400347308 */ /* 0x000ea20000002400 */
[----:B------:R-:W-:Y:S01]  /*a280*/  FMNMX.FTZ R21, R84, R21, !PT ;  /* 0x0000001554157209 */ /* 0x000fe20007810000 */
[-CC-:B------:R-:W-:Y:S01]  /*a290*/  FFMA.FTZ R27, R30, R177.reuse, -R31.reuse ;  /* 0x000000b11e1b7223 */ /* 0x180fe2000001081f */
[----:B------:R-:W-:Y:S01]  /*a2a0*/  ISETP.GT.AND P1, PT, R33, 0x30, PT ;  /* 0x000000302100780c */ /* 0x000fe20003f24270 */
[-CC-:B------:R-:W-:Y:S01]  /*a2b0*/  FFMA.FTZ R34, R34, R177.reuse, -R31.reuse ;  /* 0x000000b122227223 */ /* 0x180fe2000001081f */
[----:B0-----:R-:W-:Y:S01]  /*a2c0*/  FSEL R88, R45, -INF , P2 ;  /* 0xff8000002d587808 */ /* 0x001fe20001000000 */
[--C-:B------:R-:W-:Y:S01]  /*a2d0*/  FFMA.FTZ R36, R36, R177, -R31.reuse ;  /* 0x000000b124247223 */ /* 0x100fe2000001081f */
[----:B------:R-:W-:Y:S01]  /*a2e0*/  FMNMX.FTZ R21, R86, R21, !PT ;  /* 0x0000001556157209 */ /* 0x000fe20007810000 */
[----:B------:R-:W0:Y:S01]  /*a2f0*/  MUFU.TANH R53, R53 ;  /* 0x0000003500357308 */ /* 0x000e220000002400 */
[C---:B------:R-:W-:Y:S01]  /*a300*/  ISETP.GT.AND P2, PT, R33.reuse, 0x31, PT ;  /* 0x000000312100780c */ /* 0x040fe20003f44270 */
[-CC-:B------:R-:W-:Y:S01]  /*a310*/  FFMA.FTZ R40, R40, R177.reuse, -R31.reuse ;  /* 0x000000b128287223 */ /* 0x180fe2000001081f */
[----:B----4-:R-:W-:Y:S01]  /*a320*/  FSEL R48, R48, -INF , P1 ;  /* 0xff80000030307808 */ /* 0x010fe20000800000 */
[--C-:B------:R-:W-:Y:S01]  /*a330*/  FFMA.FTZ R42, R42, R177, -R31.reuse ;  /* 0x000000b12a2a7223 */ /* 0x100fe2000001081f */
[----:B------:R-:W-:Y:S01]  /*a340*/  FMNMX.FTZ R21, R88, R21, !PT ;  /* 0x0000001558157209 */ /* 0x000fe20007810000 */
[-CC-:B------:R-:W-:Y:S01]  /*a350*/  FFMA.FTZ R46, R46, R177.reuse, -R31.reuse ;  /* 0x000000b12e2e7223 */ /* 0x180fe2000001081f */
[----:B------:R-:W-:Y:S01]  /*a360*/  ISETP.GT.AND P1, PT, R33, 0x38, PT ;  /* 0x000000382100780c */ /* 0x000fe20003f24270 */
[----:B------:R-:W3:Y:S01]  /*a370*/  MUFU.TANH R56, R56 ;  /* 0x0000003800387308 */ /* 0x000ee20000002400 */
        /* <DEDUP_REMOVED lines=12> */
[----:B0-----:R-:W-:Y:S01]  /*a440*/  FSEL R92, R53, -INF , P2 ;  /* 0xff800000355c7808 */ /* 0x001fe20001000000 */
[----:B------:R-:W-:Y:S01]  /*a450*/  FFMA.FTZ R98, R98, R177, -R31 ;  /* 0x000000b162627223 */ /* 0x000fe2000001081f */
[----:B------:R-:W-:Y:S01]  /*a460*/  FMNMX.FTZ R21, R52, R21, !PT ;  /* 0x0000001534157209 */ /* 0x000fe20007810000 */
[----:B------:R-:W0:Y:S01]  /*a470*/  MUFU.TANH R60, R60 ;  /* 0x0000003c003c7308 */ /* 0x000e220000002400 */
[----:B------:R-:W-:-:S02]  /*a480*/  ISETP.GT.AND P2, PT, R33, 0x41, PT ;  /* 0x000000412100780c */ /* 0x000fc40003f44270 */
[----:B---3--:R-:W-:Y:S02]  /*a490*/  FSEL R56, R56, -INF , P1 ;  /* 0xff80000038387808 */ /* 0x008fe40000800000 */
        /* <DEDUP_REMOVED lines=23> */
[----:B------:R0:W-:Y:S01]  /*a610*/  MUFU.EX2 R102, R3 ;  /* 0x0000000300667308 */ /* 0x0001e20000000800 */
[----:B--2---:R-:W-:-:S04]  /*a620*/  FSEL R68, R68, -INF , P1 ;  /* 0xff80000044447808 */ /* 0x004fc80000800000 */
[----:B------:R-:W-:-:S03]  /*a630*/  FMNMX.FTZ R21, R68, R21, !PT ;  /* 0x0000001544157209 */ /* 0x000fc60007810000 */
[----:B------:R-:W-:Y:S01]  /*a640*/  MUFU.EX2 R153, R153 ;  /* 0x0000009900997308 */ /* 0x000fe20000000800 */
[-CC-:B0-----:R-:W-:Y:S01]  /*a650*/  FFMA.FTZ R3, R26, R177.reuse, -R31.reuse ;  /* 0x000000b11a037223 */ /* 0x181fe2000001081f */
[----:B-1----:R-:W-:Y:S01]  /*a660*/  FSEL R26, R69, -INF , P2 ;  /* 0xff800000451a7808 */ /* 0x002fe20001000000 */
[----:B------:R-:W-:-:S03]  /*a670*/  FFMA.FTZ R31, R100, R177, -R31 ;  /* 0x000000b1641f7223 */ /* 0x000fc6000001081f */
[----:B------:R-:W-:Y:S02]  /*a680*/  FMNMX.FTZ R21, R26, R21, !PT ;  /* 0x000000151a157209 */ /* 0x000fe40007810000 */
[----:B------:R-:W-:Y:S03]  /*a690*/  MUFU.EX2 R104, R3 ;  /* 0x0000000300687308 */ /* 0x000fe60000000800 */
[----:B------:R-:W0:Y:S05]  /*a6a0*/  SHFL.BFLY PT, R30, R21, 0x2, 0x1f ;  /* 0x0c401f00151e7f89 */ /* 0x000e2a00000e0000 */
[----:B------:R-:W1:Y:S08]  /*a6b0*/  MUFU.EX2 R24, R24 ;  /* 0x0000001800187308 */ /* 0x000e700000000800 */
[----:B------:R2:W-:Y:S08]  /*a6c0*/  MUFU.EX2 R161, R15 ;  /* 0x0000000f00a17308 */ /* 0x0005f00000000800 */
[----:B------:R-:W3:Y:S01]  /*a6d0*/  MUFU.EX2 R155, R155 ;  /* 0x0000009b009b7308 */ /* 0x000ee20000000800 */
[----:B0-----:R-:W-:-:S05]  /*a6e0*/  FMNMX.FTZ R30, R21, R30, !PT ;  /* 0x0000001e151e7209 */ /* 0x001fca0007810000 */
[----:B------:R-:W0:Y:S02]  /*a6f0*/  SHFL.BFLY PT, R21, R30, 0x1, 0x1f ;  /* 0x0c201f001e157f89 */ /* 0x000e2400000e0000 */
[----:B------:R-:W4:Y:S08]  /*a700*/  MUFU.EX2 R0, R0 ;  /* 0x0000000000007308 */ /* 0x000f300000000800 */
[----:B------:R-:W4:Y:S08]  /*a710*/  MUFU.EX2 R157, R157 ;  /* 0x0000009d009d7308 */ /* 0x000f300000000800 */
[----:B------:R-:W-:Y:S01]  /*a720*/  MUFU.EX2 R28, R28 ;  /* 0x0000001c001c7308 */ /* 0x000fe20000000800 */
[----:B0-----:R-:W-:Y:S01]  /*a730*/  FMNMX.FTZ R21, R30, R21, !PT ;  /* 0x000000151e157209 */ /* 0x001fe20007810000 */
[----:B-1----:R-:W-:-:S06]  /*a740*/  FADD.FTZ R30, R153, R24 ;  /* 0x00000018991e7221 */ /* 0x002fcc0000010000 */
[----:B------:R-:W-:Y:S01]  /*a750*/  MUFU.EX2 R159, R159 ;  /* 0x0000009f009f7308 */ /* 0x000fe20000000800 */
[----:B------:R-:W-:Y:S01]  /*a760*/  F2FP.BF16.F32.PACK_AB R153, R24, R153 ;  /* 0x000000991899723e */ /* 0x000fe200000010ff */
[C---:B------:R-:W-:Y:S01]  /*a770*/  FMUL.FTZ R3, R21.reuse, R177 ;  /* 0x000000b115037220 */ /* 0x040fe20000410000 */
[----:B------:R-:W-:-:S04]  /*a780*/  FSETP.NEU.FTZ.AND P1, PT, R21, -INF , PT ;  /* 0xff8000001500780b */ /* 0x000fc80003f3d000 */
[----:B--2---:R-:W-:Y:S01]  /*a790*/  FSEL R15, R3, RZ, P1 ;  /* 0x000000ff030f7208 */ /* 0x004fe20000800000 */
[----:B------:R-:W-:Y:S01]  /*a7a0*/  MUFU.EX2 R163, R27 ;  /* 0x0000001b00a37308 */ /* 0x000fe20000000800 */
[----:B------:R-:W-:Y:S01]  /*a7b0*/  ISETP.NE.AND P1, PT, R77, RZ, PT ;  /* 0x000000ff4d00720c */ /* 0x000fe20003f25270 */
[----:B---3--:R-:W-:Y:S01]  /*a7c0*/  FADD.FTZ R3, R155, R30 ;  /* 0x0000001e9b037221 */ /* 0x008fe20000010000 */
[----:B------:R-:W0:Y:S01]  /*a7d0*/  S2R R77, SR_TID.X ;  /* 0x00000000004d7919 */ /* 0x000e220000002100 */
[-CC-:B------:R-:W-:Y:S01]  /*a7e0*/  FFMA.FTZ R66, R66, R177.reuse, -R15.reuse ;  /* 0x000000b142427223 */ /* 0x180fe2000001080f */
[-CC-:B------:R-:W-:Y:S01]  /*a7f0*/  FFMA.FTZ R25, R25, R177.reuse, -R15.reuse ;  /* 0x000000b119197223 */ /* 0x180fe2000001080f */
[-CC-:B------:R-:W-:Y:S01]  /*a800*/  FFMA.FTZ R70, R70, R177.reuse, -R15.reuse ;  /* 0x000000b146467223 */ /* 0x180fe2000001080f */
[-CC-:B------:R-:W-:Y:S01]  /*a810*/  FFMA.FTZ R72, R72, R177.reuse, -R15.reuse ;  /* 0x000000b148487223 */ /* 0x180fe2000001080f */
[-CC-:B------:R-:W-:Y:S01]  /*a820*/  FFMA.FTZ R74, R74, R177.reuse, -R15.reuse ;  /* 0x000000b14a4a7223 */ /* 0x180fe2000001080f */
[-C--:B------:R-:W-:Y:S01]  /*a830*/  FFMA.FTZ R76, R76, R177.reuse, -R15 ;  /* 0x000000b14c4c7223 */ /* 0x080fe2000001080f */
[----:B------:R-:W-:Y:S01]  /*a840*/  MUFU.EX2 R66, R66 ;  /* 0x0000004200427308 */ /* 0x000fe20000000800 */
[----:B----4-:R-:W-:Y:S01]  /*a850*/  FADD.FTZ R30, R0, R3 ;  /* 0x00000003001e7221 */ /* 0x010fe20000010000 */
[-CC-:B------:R-:W-:Y:S01]  /*a860*/  FFMA.FTZ R78, R78, R177.reuse, -R15.reuse ;  /* 0x000000b14e4e7223 */ /* 0x180fe2000001080f */
[-CC-:B------:R-:W-:Y:S01]  /*a870*/  FFMA.FTZ R80, R80, R177.reuse, -R15.reuse ;  /* 0x000000b150507223 */ /* 0x180fe2000001080f */
[-CC-:B------:R-:W-:Y:S01]  /*a880*/  FFMA.FTZ R82, R82, R177.reuse, -R15.reuse ;  /* 0x000000b152527223 */ /* 0x180fe2000001080f */
[----:B------:R-:W-:Y:S01]  /*a890*/  FADD.FTZ R39, R157, R30 ;  /* 0x0000001e9d277221 */ /* 0x000fe20000010000 */
        /* <DEDUP_REMOVED lines=17> */
[----:B------:R-:W-:Y:S01]  /*a9b0*/  F2FP.BF16.F32.PACK_AB R155, R0, R155 ;  /* 0x0000009b009b723e */ /* 0x000fe200000010ff */
[----:B------:R-:W3:Y:S01]  /*a9c0*/  MUFU.EX2 R27, R72 ;  /* 0x00000048001b7308 */ /* 0x000ee20000000800 */
[----:B-1----:R-:W-:Y:S01]  /*a9d0*/  FADD.FTZ R3, R66, R25 ;  /* 0x0000001942037221 */ /* 0x002fe20000010000 */
[----:B0-----:R-:W-:-:S02]  /*a9e0*/  SHF.R.U32.HI R77, RZ, 0x7, R77 ;  /* 0x00000007ff4d7819 */ /* 0x001fc4000001164d */
[----:B------:R-:W-:Y:S02]  /*a9f0*/  F2FP.BF16.F32.PACK_AB R152, R25, R66 ;  /* 0x000000421998723e */ /* 0x000fe400000010ff */
[----:B------:R-:W-:Y:S02]  /*aa00*/  IADD3 R179, -R77, 0xb, RZ ;  /* 0x0000000b4db37810 */ /* 0x000fe40007ffe1ff */
[----:B------:R-:W0:Y:S01]  /*aa10*/  MUFU.EX2 R74, R74 ;  /* 0x0000004a004a7308 */ /* 0x000e220000000800 */
[----:B--2---:R-:W-:Y:S01]  /*aa20*/  FADD.FTZ R30, R70, R3 ;  /* 0x00000003461e7221 */ /* 0x004fe20000010000 */
[----:B------:R-:W-:-:S06]  /*aa30*/  F2FP.BF16.F32.PACK_AB R157, R28, R157 ;  /* 0x0000009d1c9d723e */ /* 0x000fcc00000010ff */
[----:B------:R-:W1:Y:S01]  /*aa40*/  MUFU.EX2 R29, R76 ;  /* 0x0000004c001d7308 */ /* 0x000e620000000800 */
[C---:B---3--:R-:W-:Y:S01]  /*aa50*/  FADD.FTZ R41, R27.reuse, R30 ;  /* 0x0000001e1b297221 */ /* 0x048fe20000010000 */
[----:B------:R-:W-:-:S06]  /*aa60*/  F2FP.BF16.F32.PACK_AB R154, R27, R70 ;  /* 0x000000461b9a723e */ /* 0x000fcc00000010ff */
[----:B------:R2:W-:Y:S01]  /*aa70*/  MUFU.EX2 R165, R38 ;  /* 0x0000002600a57308 */ /* 0x0005e20000000800 */
[----:B0-----:R-:W-:-:S07]  /*aa80*/  FADD.FTZ R30, R74, R41 ;  /* 0x000000294a1e7221 */ /* 0x001fce0000010000 */
[----:B------:R-:W0:Y:S01]  /*aa90*/  MUFU.EX2 R78, R78 ;  /* 0x0000004e004e7308 */ /* 0x000e220000000800 */
[----:B--2---:R-:W-:Y:S01]  /*aaa0*/  FADD.FTZ R38, R28, R39 ;  /* 0x000000271c267221 */ /* 0x004fe20000010000 */
[C---:B-1----:R-:W-:Y:S01]  /*aab0*/  FADD.FTZ R41, R29.reuse, R30 ;  /* 0x0000001e1d297221 */ /* 0x042fe20000010000 */
[----:B------:R-:W-:Y:S02]  /*aac0*/  F2FP.BF16.F32.PACK_AB R156, R29, R74 ;  /* 0x0000004a1d9c723e */ /* 0x000fe400000010ff */
[----:B------:R-:W-:Y:S01]  /*aad0*/  FADD.FTZ R3, R159, R38 ;  /* 0x000000269f037221 */ /* 0x000fe20000010000 */
[C---:B------:R-:W-:Y:S02]  /*aae0*/  F2FP.BF16.F32.PACK_AB R159, R102.reuse, R159 ;  /* 0x0000009f669f723e */ /* 0x040fe400000010ff */
[----:B------:R-:W-:Y:S01]  /*aaf0*/  MUFU.EX2 R175, R31 ;  /* 0x0000001f00af7308 */ /* 0x000fe20000000800 */
[----:B------:R-:W-:Y:S01]  /*ab00*/  FADD.FTZ R38, R102, R3 ;  /* 0x0000000366267221 */ /* 0x000fe20000010000 */
[----:B------:R-:W-:-:S03]  /*ab10*/  @!P1 VIADD R3, R13, 0x22840 ;  /* 0x000228400d039836 */ /* 0x000fc60000000000 */
[----:B------:R-:W-:Y:S01]  /*ab20*/  FADD.FTZ R43, R161, R38 ;  /* 0x00000026a12b7221 */ /* 0x000fe20000010000 */
[C---:B------:R-:W-:Y:S02]  /*ab30*/  F2FP.BF16.F32.PACK_AB R161, R104.reuse, R161 ;  /* 0x000000a168a1723e */ /* 0x040fe400000010ff */
[----:B------:R-:W1:Y:S01]  /*ab40*/  MUFU.EX2 R31, R80 ;  /* 0x00000050001f7308 */ /* 0x000e620000000800 */
[----:B------:R-:W-:Y:S01]  /*ab50*/  FADD.FTZ R38, R104, R43 ;  /* 0x0000002b68267221 */ /* 0x000fe20000010000 */
[----:B0-----:R-:W-:Y:S01]  /*ab60*/  FADD.FTZ R30, R78, R41 ;  /* 0x000000294e1e7221 */ /* 0x001fe20000010000 */
[----:B------:R-:W-:Y:S01]  /*ab70*/  @!P1 PRMT R3, RZ, 0x654, R3 ;  /* 0x00000654ff039816 */ /* 0x000fe20000000003 */
[----:B------:R0:W-:Y:S06]  /*ab80*/  BAR.ARV R179, 0x100 ;  /* 0x000400b30000751d */ /* 0x0001ec0000002000 */
[----:B------:R-:W2:Y:S01]  /*ab90*/  MUFU.EX2 R34, R34 ;  /* 0x0000002200227308 */ /* 0x000ea20000000800 */
[----:B------:R-:W-:Y:S01]  /*aba0*/  FADD.FTZ R45, R163, R38 ;  /* 0x00000026a32d7221 */ /* 0x000fe20000010000 */
[----:B------:R3:W-:Y:S01]  /*abb0*/  @!P1 SYNCS.ARRIVE.TRANS64.RED.A1T0 RZ, [R3+URZ], RZ ;  /* 0x000000ff03ff99a7 */ /* 0x0007e2000810043f */
[----:B-1----:R-:W-:-:S05]  /*abc0*/  FADD.FTZ R43, R31, R30 ;  /* 0x0000001e1f2b7221 */ /* 0x002fca0000010000 */
[----:B------:R-:W1:Y:S01]  /*abd0*/  MUFU.EX2 R82, R82 ;  /* 0x0000005200527308 */ /* 0x000e620000000800 */
[----:B------:R-:W-:-:S07]  /*abe0*/  F2FP.BF16.F32.PACK_AB R158, R31, R78 ;  /* 0x0000004e1f9e723e */ /* 0x000fce00000010ff */
[----:B------:R-:W4:Y:S01]  /*abf0*/  MUFU.EX2 R36, R36 ;  /* 0x0000002400247308 */ /* 0x000f220000000800 */
[C---:B--2---:R-:W-:Y:S01]  /*ac00*/  FADD.FTZ R45, R34.reuse, R45 ;  /* 0x0000002d222d7221 */ /* 0x044fe20000010000 */
[----:B------:R-:W-:-:S06]  /*ac10*/  F2FP.BF16.F32.PACK_AB R163, R34, R163 ;  /* 0x000000a322a3723e */ /* 0x000fcc00000010ff */
[----:B------:R-:W3:Y:S01]  /*ac20*/  MUFU.EX2 R33, R84 ;  /* 0x0000005400217308 */ /* 0x000ee20000000800 */
[----:B-1----:R-:W-:-:S07]  /*ac30*/  FADD.FTZ R30, R82, R43 ;  /* 0x0000002b521e7221 */ /* 0x002fce0000010000 */
[----:B------:R-:W1:Y:S01]  /*ac40*/  MUFU.EX2 R86, R86 ;  /* 0x0000005600567308 */ /* 0x000e620000000800 */
[----:B----4-:R-:W-:-:S04]  /*ac50*/  FADD.FTZ R38, R36, R45 ;  /* 0x0000002d24267221 */ /* 0x010fc80000010000 */
[C---:B------:R-:W-:Y:S01]  /*ac60*/  FADD.FTZ R43, R165.reuse, R38 ;  /* 0x00000026a52b7221 */ /* 0x040fe20000010000 */
[----:B------:R-:W-:Y:S02]  /*ac70*/  F2FP.BF16.F32.PACK_AB R165, R165, R36 ;  /* 0x00000024a5a5723e */ /* 0x000fe400000010ff */
        /* <DEDUP_REMOVED lines=48> */
[----:B-1----:R-:W-:Y:S01]  /*af80*/  FADD.FTZ R45, R3, R0 ;  /* 0x00000000032d7221 */ /* 0x002fe20000010000 */
[----:B------:R-:W-:Y:S01]  /*af90*/  FADD.FTZ R0, R175, R24 ;  /* 0x00000018af007221 */ /* 0x000fe20000010000 */
[----:B------:R-:W-:Y:S02]  /*afa0*/  F2FP.BF16.F32.PACK_AB R170, R3, R60 ;  /* 0x0000003c03aa723e */ /* 0x000fe400000010ff */
[----:B------:R-:W-:-:S03]  /*afb0*/  F2FP.BF16.F32.PACK_AB R175, R175, R98 ;  /* 0x00000062afaf723e */ /* 0x000fc600000010ff */
[----:B------:R-:W1:Y:S01]  /*afc0*/  MUFU.EX2 R68, R68 ;  /* 0x0000004400447308 */ /* 0x000e620000000800 */
[----:B--2---:R-:W-:-:S07]  /*afd0*/  FADD.FTZ R24, R64, R45 ;  /* 0x0000002d40187221 */ /* 0x004fce0000010000 */
[----:B------:R-:W2:Y:S01]  /*afe0*/  MUFU.EX2 R43, R26 ;  /* 0x0000001a002b7308 */ /* 0x000ea20000000800 */
[C---:B---3--:R-:W-:Y:S01]  /*aff0*/  FADD.FTZ R25, R15.reuse, R24 ;  /* 0x000000180f197221 */ /* 0x048fe20000010000 */
[----:B------:R-:W-:-:S03]  /*b000*/  F2FP.BF16.F32.PACK_AB R172, R15, R64 ;  /* 0x000000400fac723e */ /* 0x000fc600000010ff */
[----:B-1----:R-:W-:-:S04]  /*b010*/  FADD.FTZ R24, R68, R25 ;  /* 0x0000001944187221 */ /* 0x002fc80000010000 */
[C---:B--2---:R-:W-:Y:S01]  /*b020*/  FADD.FTZ R3, R43.reuse, R24 ;  /* 0x000000182b037221 */ /* 0x044fe20000010000 */
[----:B------:R-:W-:Y:S01]  /*b030*/  F2FP.BF16.F32.PACK_AB R174, R43, R68 ;  /* 0x000000442bae723e */ /* 0x000fe200000010ff */
[----:B0-----:R-:W-:Y:S06]  /*b040*/  @!P0 BRA `(.L_x_11070) ;  /* 0x0000000000048947 */ /* 0x001fec0003800000 */
[----:B------:R-:W-:Y:S01]  /*b050*/  BPT.TRAP 0x1 ;  /* 0x000000040000795c */ /* 0x000fe20000300000 */
.L_x_11070:
[----:B------:R0:W1:Y:S01]  /*b060*/  SYNCS.PHASECHK.TRANS64.TRYWAIT P2, [R13+URZ+0x22850], R14 ;  /* 0x0228500e0d0075a7 */ /* 0x000062000804017f */
[----:B------:R-:W-:Y:S05]  /*b070*/  @!P0 BRA `(.L_x_11071) ;  /* 0x0000000000048947 */ /* 0x000fea0003800000 */
[----:B------:R-:W-:Y:S01]  /*b080*/  BPT.TRAP 0x1 ;  /* 0x000000040000795c */ /* 0x000fe20000300000 */
.L_x_11071:
[----:B------:R-:W-:Y:S04]  /*b090*/  BSSY B0, `(.L_x_11072) ;  /* 0x0000004000007945 */ /* 0x000fe80003800000 */
[----:B-1----:R-:W-:Y:S05]  /*b0a0*/  @P2 BRA `(.L_x_11073) ;  /* 0x0000000000082947 */ /* 0x002fea0003800000 */
[----:B------:R-:W1:Y:S02]  /*b0b0*/  SYNCS.PHASECHK.TRANS64.TRYWAIT P2, [R13+URZ+0x22850], R14 ;  /* 0x0228500e0d0075a7 */ /* 0x000e64000804017f */
[----:B-1----:R-:W-:Y:S05]  /*b0c0*/  @!P2 BRA `(.L_x_11074) ;  /* 0x000000f00038a947 */ /* 0x002fea0003800000 */
.L_x_11073:
[----:B------:R-:W-:Y:S05]  /*b0d0*/  BSYNC B0 ;  /* 0x0000000000007941 */ /* 0x000fea0003800000 */
.L_x_11072:
[----:B------:R-:W-:Y:S05]  /*b0e0*/  WARPSYNC.ALL ;  /* 0x0000000000007948 */ /* 0x000fea0003800000 */
[----:B------:R-:W-:Y:S01]  /*b0f0*/  R2UR UR4, R18 ;  /* 0x00000000120472ca */ /* 0x000fe200000e0000 */
[----:B------:R2:W-:Y:S01]  /*b100*/  BAR.SYNC.DEFER_BLOCKING R20, 0x100 ;  /* 0x000400140000751d */ /* 0x0005e20000010000 */
[----:B------:R-:W-:Y:S02]  /*b110*/  IMAD.MOV.U32 R15, RZ, RZ, 0xc00 ;  /* 0x00000c00ff0f7424 */ /* 0x000fe400078e00ff */
[----:B01----:R-:W-:-:S03]  /*b120*/  @!P1 VIADD R13, R13, 0x22860 ;  /* 0x000228600d0d9836 */ /* 0x003fc60000000000 */
[----:B------:R-:W-:Y:S01]  /*b130*/  ULDC UR48, c[0x0][0x9d8] ;  /* 0x0002760000307ab9 */ /* 0x000fe20000000800 */
[----:B------:R-:W-:Y:S01]  /*b140*/  ULDC UR49, c[0x0][0x9d8] ;  /* 0x0002760000317ab9 */ /* 0x000fe20000000800 */
[----:B--2---:R-:W-:Y:S01]  /*b150*/  VIADD R20, R176, 0xfffffffe ;  /* 0xfffffffeb0147836 */ /* 0x004fe20000000000 */
[----:B------:R-:W-:Y:S01]  /*b160*/  @!P1 PRMT R13, RZ, 0x654, R13 ;  /* 0x00000654ff0d9816 */ /* 0x000fe2000000000d */
[----:B------:R-:W-:Y:S01]  /*b170*/  ULDC UR46, c[0x0][0x988] ;  /* 0x00026200002e7ab9 */ /* 0x000fe20000000800 */
[----:B------:R-:W-:Y:S01]  /*b180*/  ULDC UR47, c[0x0][0x988] ;  /* 0x00026200002f7ab9 */ /* 0x000fe20000000800 */
        /* <DEDUP_REMOVED lines=13> */
[----:B------:R-:W-:Y:S01]  /*b260*/  MOV R153, 0x40000040 ;  /* 0x4000004000997802 */ /* 0x000fe20000000f00 */
        /* <DEDUP_REMOVED lines=31> */
[----:B------:R-:W-:-:S03]  /*b460*/  R2UR UR7, R15 ;  /* 0x000000000f0772ca */ /* 0x000fc600000e0000 */
[----:B------:R-:W-:-:S04]  /*b470*/  IMAD R14, R201, 0x80, R14 ;  /* 0x00000080c90e7824 */ /* 0x000fc800078e020e */
[----:B------:R-:W-:-:S05]  /*b480*/  IMAD.HI R14, R14, 0x2aaaaaab, RZ ;  /* 0x2aaaaaab0e0e7827 */ /* 0x000fca00078e02ff */
[----:B------:R-:W-:-:S04]  /*b490*/  SHF.R.U32.HI R15, RZ, 0x1f, R14 ;  /* 0x0000001fff0f7819 */ /* 0x000fc8000001160e */
[----:B------:R-:W-:-:S04]  /*b4a0*/  LEA.HI.SX32 R15, R14, R15, 0x1c ;  /* 0x0000000f0e0f7211 */ /* 0x000fc800078fe2ff */
[----:B------:R-:W-:-:S04]  /*b4b0*/  VIMNMX R15, RZ, R15, !PT ;  /* 0x0000000fff0f7248 */ /* 0x000fc80007fe0100 */
[----:B------:R-:W-:Y:S01]  /*b4c0*/  ISETP.GE.AND P2, PT, R20, R15, PT ;  /* 0x0000000f1400720c */ /* 0x000fe20003f46270 */
[----:B------:R-:W-:Y:S02]  /*b4d0*/  WARPGROUP.DEPBAR.LE gsb0, 0x0 ;  /* 0x00008000000079c5 */ /* 0x000fe40000010000 */
[----:B------:R-:W-:-:S06]  /*b4e0*/  WARPGROUP.ARRIVE ;  /* 0x00000000000079c5 */ /* 0x000fcc0000000000 */
[----:B------:R-:W-:Y:S03]  /*b4f0*/  HGMMA.64x256x16.F32.BF16 R24, R172, gdesc[UR4].tnspB, R24, gsb0 ;  /* 0x43e00004ac187df0 */ /* 0x000fe60008001818 */
[----:B------:R-:W-:Y:S02]  /*b500*/  WARPGROUP.DEPBAR.LE gsb0, 0x0 ;  /* 0x00008000000079c5 */ /* 0x000fe40000010000 */
[----:B------:R0:W-:Y:S01]  /*b510*/  @!P1 SYNCS.ARRIVE.TRANS64.RED.A1T0 RZ, [R13+URZ], RZ ;  /* 0x000000ff0dff99a7 */ /* 0x0001e2000810043f */
[----:B------:R-:W-:Y:S05]  /*b520*/  @!P2 BRA `(.L_x_11075) ;  /* 0x0000002800e8a947 */ /* 0x000fea0003800000 */
[----:B------:R-:W-:Y:S02]  /*b530*/  IMAD.MOV.U32 R202, RZ, RZ, R178 ;  /* 0x000000ffffca7224 */ /* 0x000fe400078e00b2 */
[----:B------:R-:W-:-:S07]  /*b540*/  IMAD.MOV.U32 R221, RZ, RZ, R21 ;  /* 0x000000ffffdd7224 */ /* 0x000fce00078e0015 */
.L_x_11085:
[----:B------:R-:W-:Y:S01]  /*b550*/  VIADD R22, R22, 0x1 ;  /* 0x0000000116167836 */ /* 0x000fe20000000000 */
[----:B------:R-:W-:Y:S05]  /*b560*/  YIELD ;  /* 0x0000000000007946 */ /* 0x000fea0003800000 */
[----:B------:R-:W-:-:S04]  /*b570*/  ISETP.NE.AND P2, PT, R22, 0x2, PT ;  /* 0x000000021600780c */ /* 0x000fc80003f45270 */
[----:B-1----:R-:W-:Y:S02]  /*b580*/  SEL R14, RZ, 0x1, P2 ;  /* 0x00000001ff0e7807 */ /* 0x002fe40001000000 */
[----:B------:R-:W-:Y:S02]  /*b590*/  SEL R22, R22, RZ, P2 ;  /* 0x000000ff16167207 */ /* 0x000fe40001000000 */
[----:B------:R-:W-:Y:S01]  /*b5a0*/  LOP3.LUT R23, R23, R14, RZ, 0x3c, !PT ;  /* 0x0000000e17177212 */ /* 0x000fe200078e3cff */
[----:B------:R-:W-:Y:S06]  /*b5b0*/  @!P0 BRA `(.L_x_11076) ;  /* 0x0000000000048947 */ /* 0x000fec0003800000 */
[----:B------:R-:W-:Y:S01]  /*b5c0*/  BPT.TRAP 0x1 ;  /* 0x000000040000795c */ /* 0x000fe20000300000 */
.L_x_11076:
[----:B0-----:R-:W-:Y:S01]  /*b5d0*/  IMAD R13, R22, 0x8, R18 ;  /* 0x00000008160d7824 */ /* 0x001fe200078e0212 */
[----:B------:R-:W-:-:S04]  /*b5e0*/  SHF.L.U32 R14, R23, 0x1f, RZ ;  /* 0x0000001f170e7819 */ /* 0x000fc800000006ff */
[----:B------:R0:W1:Y:S01]  /*b5f0*/  SYNCS.PHASECHK.TRANS64.TRYWAIT P2, [R13+URZ+0x22830], R14 ;  /* 0x0228300e0d0075a7 */ /* 0x000062000804017f */
[----:B------:R-:W-:Y:S05]  /*b600*/  @!P0 BRA `(.L_x_11077) ;  /* 0x0000000000048947 */ /* 0x000fea0003800000 */
[----:B------:R-:W-:Y:S01]  /*b610*/  BPT.TRAP 0x1 ;  /* 0x000000040000795c */ /* 0x000fe20000300000 */
.L_x_11077:
[----:B------:R-:W-:Y:S01]  /*b620*/  IMAD R214, R22, 0x300, R12 ;  /* 0x0000030016d67824 */ /* 0x000fe200078e020c */
[----:B------:R-:W-:Y:S01]  /*b630*/  MOV R215, 0x40000040 ;  /* 0x4000004000d77802 */ /* 0x000fe20000000f00 */
[----:B-1----:R-:W-:Y:S06]  /*b640*/  @P2 BRA `(.L_x_11078) ;  /* 0x0000000000082947 */ /* 0x002fec0003800000 */
[----:B------:R-:W1:Y:S02]  /*b650*/  SYNCS.PHASECHK.TRANS64.TRYWAIT P2, [R13+URZ+0x22830], R14 ;  /* 0x0228300e0d0075a7 */ /* 0x000e64000804017f */
[----:B-1----:R-:W-:Y:S05]  /*b660*/  @!P2 BRA `(.L_x_11079) ;  /* 0x000000e800e4a947 */ /* 0x002fea0003800000 */
.L_x_11078:
        /* <DEDUP_REMOVED lines=13> */
[----:B------:R-:W-:-:S02]  /*b740*/  R2UR UR14, R154 ;  /* 0x000000009a0e72ca */ /* 0x000fc400000e0000 */
[----:B------:R-:W-:Y:S02]  /*b750*/  R2UR UR15, R155 ;  /* 0x000000009b0f72ca */ /* 0x000fe400000e0000 */
[----:B------:R-:W-:Y:S01]  /*b760*/  WARPGROUP.ARRIVE ;  /* 0x00000000000079c5 */ /* 0x000fe20000000000 */
[----:B------:R-:W-:Y:S02]  /*b770*/  R2UR UR8, R10 ;  /* 0x000000000a0872ca */ /* 0x000fe400000e0000 */
[----:B------:R-:W-:Y:S02]  /*b780*/  R2UR UR9, R11 ;  /* 0x000000000b0972ca */ /* 0x000fe400000e0000 */
[----:B------:R-:W-:Y:S01]  /*b790*/  R2UR UR12, R8 ;  /* 0x00000000080c72ca */ /* 0x000fe200000e0000 */
[----:B------:R-:W-:Y:S01]  /*b7a0*/  HGMMA.64x96x16.F32.BF16 R152, gdesc[UR4], RZ, !UPT, gsb0 ;  /* 0x01600000049879f0 */ /* 0x000fe2000c0018ff */
[----:B------:R-:W-:Y:S02]  /*b7b0*/  R2UR UR13, R9 ;  /* 0x00000000090d72ca */ /* 0x000fe400000e0000 */
[----:B------:R-:W-:-:S02]  /*b7c0*/  R2UR UR6, R214 ;  /* 0x00000000d60672ca */ /* 0x000fc400000e0000 */
[----:B------:R-:W-:Y:S02]  /*b7d0*/  R2UR UR7, R215 ;  /* 0x00000000d70772ca */ /* 0x000fe400000e0000 */
[----:B------:R-:W-:Y:S02]  /*b7e0*/  R2UR UR4, R6 ;  /* 0x00000000060472ca */ /* 0x000fe400000e0000 */
[----:B------:R-:W-:Y:S01]  /*b7f0*/  R2UR UR5, R7 ;  /* 0x00000000070572ca */ /* 0x000fe200000e0000 */
        /* <DEDUP_REMOVED lines=12> */
[----:B------:R-:W-:Y:S02]  /*b8c0*/  IMAD.SHL.U32 R153, R201, 0x80, RZ ;  /* 0x00000080c9997824 */ /* 0x000fe400078e00ff */
[----:B------:R-:W-:Y:S01]  /*b8d0*/  FMUL.FTZ R156, R156, UR49 ;  /* 0x000000319c9c7c20 */ /* 0x000fe20008410000 */
[----:B------:R-:W-:Y:S01]  /*b8e0*/  FMUL.FTZ R157, R157, UR49 ;  /* 0x000000319d9d7c20 */ /* 0x000fe20008410000 */
[----:B------:R-:W-:Y:S01]  /*b8f0*/  FMUL.FTZ R222, R176, UR49 ;  /* 0x00000031b0de7c20 */ /* 0x000fe20008410000 */
[----:B------:R-:W-:Y:S01]  /*b900*/  IMAD R214, R20, -0x60, R153 ;  /* 0xffffffa014d67824 */ /* 0x000fe200078e0299 */
[----:B------:R-:W2:Y:S01]  /*b910*/  MUFU.TANH R223, R223 ;  /* 0x000000df00df7308 */ /* 0x000ea20000002400 */
[----:B------:R-:W-:Y:S01]  /*b920*/  FMUL.FTZ R176, R177, UR49 ;  /* 0x00000031b1b07c20 */ /* 0x000fe20008410000 */
[----:B------:R-:W-:Y:S01]  /*b930*/  FMUL.FTZ R160, R160, UR49 ;  /* 0x00000031a0a07c20 */ /* 0x000fe20008410000 */
[----:B------:R-:W-:Y:S01]  /*b940*/  FMUL.FTZ R161, R161, UR49 ;  /* 0x00000031a1a17c20 */ /* 0x000fe20008410000 */
[----:B------:R-:W-:Y:S01]  /*b950*/  IADD3 R153, R214, 0x1, R203 ;  /* 0x00000001d6997810 */ /* 0x000fe20007ffe0cb */
[----:B------:R-:W-:Y:S01]  /*b960*/  FMUL.FTZ R21, R164, UR49 ;  /* 0x00000031a4157c20 */ /* 0x000fe20008410000 */
[----:B------:R-:W-:Y:S01]  /*b970*/  FMUL.FTZ R164, R165, UR49 ;  /* 0x00000031a5a47c20 */ /* 0x000fe20008410000 */
[----:B------:R-:W-:Y:S01]  /*b980*/  FMUL.FTZ R168, R168, UR49 ;  /* 0x00000031a8a87c20 */ /* 0x000fe20008410000 */
[----:B------:R-:W3:Y:S01]  /*b990*/  MUFU.TANH R152, R152 ;  /* 0x0000009800987308 */ /* 0x000ee20000002400 */
[----:B------:R-:W-:-:S02]  /*b9a0*/  IMAD.IADD R224, R153, 0x1, -R200 ;  /* 0x0000000199e07824 */ /* 0x000fc400078e0ac8 */
[----:B------:R-:W-:Y:S01]  /*b9b0*/  FMUL.FTZ R215, R169, UR49 ;  /* 0x00000031a9d77c20 */ /* 0x000fe20008410000 */
[----:B------:R-:W-:Y:S01]  /*b9c0*/  FMUL.FTZ R180, R180, UR49 ;  /* 0x00000031b4b47c20 */ /* 0x000fe20008410000 */
[----:B------:R-:W-:Y:S01]  /*b9d0*/  FMUL.FTZ R172, R172, UR49 ;  /* 0x00000031acac7c20 */ /* 0x000fe20008410000 */
[----:B------:R-:W-:Y:S02]  /*b9e0*/  IMAD R153, R211, -0x2, R224 ;  /* 0xfffffffed3997824 */ /* 0x000fe400078e02e0 */
[----:B------:R-:W-:Y:S01]  /*b9f0*/  FMUL.FTZ R214, R173, UR49 ;  /* 0x00000031add67c20 */ /* 0x000fe20008410000 */
[----:B------:R-:W-:Y:S01]  /*ba00*/  FMUL.FTZ R181, R181, UR49 ;  /* 0x00000031b5b57c20 */ /* 0x000fe20008410000 */
[----:B------:R-:W4:Y:S01]  /*ba10*/  MUFU.TANH R156, R156 ;  /* 0x0000009c009c7308 */ /* 0x000f220000002400 */
[----:B------:R-:W-:Y:S02]  /*ba20*/  IMAD.IADD R177, R212, 0x1, R153 ;  /* 0x00000001d4b17824 */ /* 0x000fe400078e0299 */
[----:B------:R-:W-:Y:S01]  /*ba30*/  FMUL.FTZ R224, R184, UR49 ;  /* 0x00000031b8e07c20 */ /* 0x000fe20008410000 */
[----:B------:R-:W-:Y:S01]  /*ba40*/  FMUL.FTZ R185, R185, UR49 ;  /* 0x00000031b9b97c20 */ /* 0x000fe20008410000 */
[----:B------:R-:W-:Y:S01]  /*ba50*/  FMUL.FTZ R189, R189, UR49 ;  /* 0x00000031bdbd7c20 */ /* 0x000fe20008410000 */
[----:B------:R-:W-:Y:S01]  /*ba60*/  FMUL.FTZ R193, R193, UR49 ;  /* 0x00000031c1c17c20 */ /* 0x000fe20008410000 */
[C---:B------:R-:W-:Y:S01]  /*ba70*/  ISETP.GT.AND P2, PT, R177.reuse, RZ, PT ;  /* 0x000000ffb100720c */ /* 0x040fe20003f44270 */
[----:B------:R-:W-:Y:S01]  /*ba80*/  FMUL.FTZ R196, R196, UR49 ;  /* 0x00000031c4c47c20 */ /* 0x000fe20008410000 */
[----:B------:R-:W5:Y:S01]  /*ba90*/  MUFU.TANH R157, R157 ;  /* 0x0000009d009d7308 */ /* 0x000f620000002400 */
[----:B------:R-:W-:Y:S01]  /*baa0*/  ISETP.GT.AND P3, PT, R177, 0x1, PT ;  /* 0x00000001b100780c */ /* 0x000fe20003f64270 */
[----:B------:R-:W-:Y:S01]  /*bab0*/  FMUL.FTZ R225, R163, UR49 ;  /* 0x00000031a3e17c20 */ /* 0x000fe20008410000 */
[----:B--2---:R-:W-:Y:S01]  /*bac0*/  FSEL R153, R223, -INF , P2 ;  /* 0xff800000df997808 */ /* 0x004fe20001000000 */
[----:B------:R-:W-:Y:S01]  /*bad0*/  FMUL.FTZ R230, R170, UR49 ;  /* 0x00000031aae67c20 */ /* 0x000fe20008410000 */
[----:B------:R-:W-:Y:S01]  /*bae0*/  ISETP.GT.AND P4, PT, R177, 0x8, PT ;  /* 0x00000008b100780c */ /* 0x000fe20003f84270 */
[----:B------:R-:W-:Y:S01]  /*baf0*/  FMUL.FTZ R229, R167, UR49 ;  /* 0x00000031a7e57c20 */ /* 0x000fe20008410000 */
[----:B---3--:R-:W-:Y:S01]  /*bb00*/  FSEL R152, R152, -INF , P3 ;  /* 0xff80000098987808 */ /* 0x008fe20001800000 */
[----:B------:R-:W2:Y:S01]  /*bb10*/  MUFU.TANH R160, R160 ;  /* 0x000000a000a07308 */ /* 0x000ea20000002400 */
[----:B------:R-:W-:Y:S01]  /*bb20*/  FMNMX.FTZ R165, R153, R221, !PT ;  /* 0x000000dd99a57209 */ /* 0x000fe20007810000 */
[----:B------:R-:W-:Y:S01]  /*bb30*/  FMUL.FTZ R231, R171, UR49 ;  /* 0x00000031abe77c20 */ /* 0x000fe20008410000 */
[----:B------:R-:W-:Y:S01]  /*bb40*/  ISETP.GT.AND P2, PT, R177, 0x9, PT ;  /* 0x00000009b100780c */ /* 0x000fe20003f44270 */
[----:B------:R-:W-:Y:S01]  /*bb50*/  FMUL.FTZ R175, R175, UR49 ;  /* 0x00000031afaf7c20 */ /* 0x000fe20008410000 */
[----:B----4-:R-:W-:Y:S01]  /*bb60*/  FSEL R156, R156, -INF , P4 ;  /* 0xff8000009c9c7808 */ /* 0x010fe20002000000 */
[----:B------:R-:W-:Y:S01]  /*bb70*/  FMUL.FTZ R232, R174, UR49 ;  /* 0x00000031aee87c20 */ /* 0x000fe20008410000 */
[----:B------:R-:W-:Y:S01]  /*bb80*/  FMNMX.FTZ R165, R152, R165, !PT ;  /* 0x000000a598a57209 */ /* 0x000fe20007810000 */
[----:B------:R-:W3:Y:S01]  /*bb90*/  MUFU.TANH R161, R161 ;  /* 0x000000a100a17308 */ /* 0x000ee20000002400 */
[----:B------:R-:W-:Y:S01]  /*bba0*/  ISETP.GT.AND P3, PT, R177, 0x10, PT ;  /* 0x00000010b100780c */ /* 0x000fe20003f64270 */
[----:B------:R-:W-:Y:S01]  /*bbb0*/  FMUL.FTZ R178, R178, UR49 ;  /* 0x00000031b2b27c20 */ /* 0x000fe20008410000 */
[----:B-----5:R-:W-:Y:S01]  /*bbc0*/  FSEL R157, R157, -INF , P2 ;  /* 0xff8000009d9d7808 */ /* 0x020fe20001000000 */
[----:B------:R-:W-:Y:S01]  /*bbd0*/  FMUL.FTZ R182, R182, UR49 ;  /* 0x00000031b6b67c20 */ /* 0x000fe20008410000 */
[----:B------:R-:W-:Y:S01]  /*bbe0*/  FMNMX.FTZ R226, R156, R165, !PT ;  /* 0x000000a59ce27209 */ /* 0x000fe20007810000 */
[----:B------:R-:W-:Y:S01]  /*bbf0*/  FMUL.FTZ R170, R183, UR49 ;  /* 0x00000031b7aa7c20 */ /* 0x000fe20008410000 */
[----:B------:R-:W-:Y:S01]  /*bc00*/  ISETP.GT.AND P2, PT, R177, 0x11, PT ;  /* 0x00000011b100780c */ /* 0x000fe20003f44270 */
[----:B------:R-:W-:Y:S01]  /*bc10*/  MUFU.TANH R21, R21 ;  /* 0x0000001500157308 */ /* 0x000fe20000002400 */
[----:B--2---:R-:W-:Y:S01]  /*bc20*/  FSEL R160, R160, -INF , P3 ;  /* 0xff800000a0a07808 */ /* 0x004fe20001800000 */
[----:B------:R-:W-:Y:S01]  /*bc30*/  FMUL.FTZ R179, R179, UR49 ;  /* 0x00000031b3b37c20 */ /* 0x000fe20008410000 */
[----:B------:R-:W-:Y:S01]  /*bc40*/  FMNMX.FTZ R165, R157, R226, !PT ;  /* 0x000000e29da57209 */ /* 0x000fe20007810000 */
[----:B------:R-:W-:Y:S01]  /*bc50*/  FMUL.FTZ R226, R166, UR49 ;  /* 0x00000031a6e27c20 */ /* 0x000fe20008410000 */
[----:B------:R-:W-:Y:S01]  /*bc60*/  ISETP.GT.AND P3, PT, R177, 0x18, PT ;  /* 0x00000018b100780c */ /* 0x000fe20003f64270 */
[----:B------:R-:W-:Y:S01]  /*bc70*/  FMUL.FTZ R183, R186, UR49 ;  /* 0x00000031bab77c20 */ /* 0x000fe20008410000 */
[----:B------:R-:W-:Y:S01]  /*bc80*/  FMUL.FTZ R186, R187, UR49 ;  /* 0x00000031bbba7c20 */ /* 0x000fe20008410000 */
[----:B------:R-:W2:Y:S01]  /*bc90*/  MUFU.TANH R164, R164 ;  /* 0x000000a400a47308 */ /* 0x000ea20000002400 */
[----:B---3--:R-:W-:Y:S01]  /*bca0*/  FSEL R161, R161, -INF , P2 ;  /* 0xff800000a1a17808 */ /* 0x008fe20001000000 */
[----:B------:R-:W-:Y:S01]  /*bcb0*/  FMUL.FTZ R198, R198, UR49 ;  /* 0x00000031c6c67c20 */ /* 0x000fe20008410000 */
[----:B------:R-:W-:Y:S01]  /*bcc0*/  ISETP.GT.AND P2, PT, R177, 0x19, PT ;  /* 0x00000019b100780c */ /* 0x000fe20003f44270 */
[----:B------:R-:W-:-:S04]  /*bcd0*/  FMUL.FTZ R199, R199, UR49 ;  /* 0x00000031c7c77c20 */ /* 0x000fc80008410000 */
[----:B------:R-:W3:Y:S08]  /*bce0*/  MUFU.TANH R168, R168 ;  /* 0x000000a800a87308 */ /* 0x000ef00000002400 */
[----:B------:R-:W4:Y:S01]  /*bcf0*/  MUFU.TANH R215, R215 ;  /* 0x000000d700d77308 */ /* 0x000f220000002400 */
[----:B--2---:R-:W-:Y:S02]  /*bd00*/  FSEL R164, R164, -INF , P2 ;  /* 0xff800000a4a47808 */ /* 0x004fe40001000000 */
[----:B------:R-:W-:-:S05]  /*bd10*/  ISETP.GT.AND P2, PT, R177, 0x21, PT ;  /* 0x00000021b100780c */ /* 0x000fca0003f44270 */
[----:B------:R2:W-:Y:S08]  /*bd20*/  MUFU.TANH R223, R180 ;  /* 0x000000b400df7308 */ /* 0x0005f00000002400 */
[----:B------:R-:W5:Y:S01]  /*bd30*/  MUFU.TANH R172, R172 ;  /* 0x000000ac00ac7308 */ /* 0x000f620000002400 */
[----:B--2---:R-:W-:Y:S02]  /*bd40*/  FMNMX.FTZ R180, R160, R165, !PT ;  /* 0x000000a5a0b47209 */ /* 0x004fe40007810000 */
[----:B------:R-:W-:Y:S01]  /*bd50*/  FSEL R165, R21, -INF , P3 ;  /* 0xff80000015a57808 */ /* 0x000fe20001800000 */
[----:B------:R-:W-:Y:S01]  /*bd60*/  FMUL.FTZ R21, R188, UR49 ;  /* 0x00000031bc157c20 */ /* 0x000fe20008410000 */
[----:B------:R-:W-:-:S02]  /*bd70*/  FMNMX.FTZ R180, R161, R180, !PT ;  /* 0x000000b4a1b47209 */ /* 0x000fc40007810000 */
[----:B------:R-:W-:Y:S01]  /*bd80*/  ISETP.GT.AND P3, PT, R177, 0x20, PT ;  /* 0x00000020b100780c */ /* 0x000fe20003f64270 */
[----:B------:R-:W2:Y:S01]  /*bd90*/  MUFU.TANH R214, R214 ;  /* 0x000000d600d67308 */ /* 0x000ea20000002400 */
[----:B------:R-:W-:Y:S02]  /*bda0*/  FMNMX.FTZ R173, R165, R180, !PT ;  /* 0x000000b4a5ad7209 */ /* 0x000fe40007810000 */
[----:B---3--:R-:W-:Y:S02]  /*bdb0*/  FSEL R169, R168, -INF , P3 ;  /* 0xff800000a8a97808 */ /* 0x008fe40001800000 */
[----:B------:R-:W-:Y:S02]  /*bdc0*/  FMNMX.FTZ R180, R164, R173, !PT ;  /* 0x000000ada4b47209 */ /* 0x000fe40007810000 */
[----:B----4-:R-:W-:Y:S01]  /*bdd0*/  FSEL R168, R215, -INF , P2 ;  /* 0xff800000d7a87808 */ /* 0x010fe20001000000 */
[----:B------:R-:W3:Y:S01]  /*bde0*/  MUFU.TANH R222, R222 ;  /* 0x000000de00de7308 */ /* 0x000ee20000002400 */
[----:B------:R-:W-:-:S02]  /*bdf0*/  ISETP.GT.AND P3, PT, R177, 0x28, PT ;  /* 0x00000028b100780c */ /* 0x000fc40003f64270 */
[----:B------:R-:W-:Y:S02]  /*be00*/  FMNMX.FTZ R215, R169, R180, !PT ;  /* 0x000000b4a9d77209 */ /* 0x000fe40007810000 */
[C---:B------:R-:W-:Y:S02]  /*be10*/  ISETP.GT.AND P2, PT, R177.reuse, 0x29, PT ;  /* 0x00000029b100780c */ /* 0x040fe40003f44270 */
[----:B-----5:R-:W-:Y:S01]  /*be20*/  FSEL R173, R172, -INF , P3 ;  /* 0xff800000acad7808 */ /* 0x020fe20001800000 */
[----:B------:R-:W4:Y:S01]  /*be30*/  MUFU.TANH R176, R176 ;  /* 0x000000b000b07308 */ /* 0x000f220000002400 */
[----:B------:R-:W-:Y:S02]  /*be40*/  FMNMX.FTZ R180, R168, R215, !PT ;  /* 0x000000d7a8b47209 */ /* 0x000fe40007810000 */
[----:B------:R-:W-:Y:S02]  /*be50*/  ISETP.GT.AND P3, PT, R177, 0x30, PT ;  /* 0x00000030b100780c */ /* 0x000fe40003f64270 */
[----:B--2---:R-:W-:Y:S01]  /*be60*/  FSEL R172, R214, -INF , P2 ;  /* 0xff800000d6ac7808 */ /* 0x004fe20001000000 */
[----:B------:R-:W-:Y:S01]  /*be70*/  FMUL.FTZ R214, R192, UR49 ;  /* 0x00000031c0d67c20 */ /* 0x000fe20008410000 */
[----:B------:R-:W-:Y:S01]  /*be80*/  FMNMX.FTZ R215, R173, R180, !PT ;  /* 0x000000b4add77209 */ /* 0x000fe20007810000 */
[----:B------:R-:W2:Y:S01]  /*be90*/  MUFU.TANH R181, R181 ;  /* 0x000000b500b57308 */ /* 0x000ea20000002400 */
[----:B------:R-:W-:-:S02]  /*bea0*/  ISETP.GT.AND P2, PT, R177, 0x31, PT ;  /* 0x00000031b100780c */ /* 0x000fc40003f44270 */
[----:B---3--:R-:W-:Y:S02]  /*beb0*/  FSEL R180, R222, -INF , P3 ;  /* 0xff800000deb47808 */ /* 0x008fe40001800000 */
[----:B------:R-:W-:Y:S02]  /*bec0*/  FMNMX.FTZ R215, R172, R215, !PT ;  /* 0x000000d7acd77209 */ /* 0x000fe40007810000 */
[C---:B------:R-:W-:Y:S01]  /*bed0*/  ISETP.GT.AND P3, PT, R177.reuse, 0x38, PT ;  /* 0x00000038b100780c */ /* 0x040fe20003f64270 */
[----:B------:R-:W3:Y:S01]  /*bee0*/  MUFU.TANH R224, R224 ;  /* 0x000000e000e07308 */ /* 0x000ee20000002400 */
[----:B----4-:R-:W-:Y:S02]  /*bef0*/  FSEL R176, R176, -INF , P2 ;  /* 0xff800000b0b07808 */ /* 0x010fe40001000000 */
[----:B------:R-:W-:Y:S02]  /*bf00*/  FMNMX.FTZ R215, R180, R215, !PT ;  /* 0x000000d7b4d77209 */ /* 0x000fe40007810000 */
[----:B------:R-:W-:-:S02]  /*bf10*/  ISETP.GT.AND P2, PT, R177, 0x39, PT ;  /* 0x00000039b100780c */ /* 0x000fc40003f44270 */
[----:B------:R-:W-:Y:S01]  /*bf20*/  FSEL R184, R223, -INF , P3 ;  /* 0xff800000dfb87808 */ /* 0x000fe20001800000 */
[----:B------:R-:W4:Y:S01]  /*bf30*/  MUFU.TANH R185, R185 ;  /* 0x000000b900b97308 */ /* 0x000f220000002400 */
[----:B------:R-:W-:Y:S02]  /*bf40*/  FMNMX.FTZ R215, R176, R215, !PT ;  /* 0x000000d7b0d77209 */ /* 0x000fe40007810000 */
[----:B------:R-:W-:Y:S02]  /*bf50*/  ISETP.GT.AND P3, PT, R177, 0x40, PT ;  /* 0x00000040b100780c */ /* 0x000fe40003f64270 */
[----:B--2---:R-:W-:Y:S02]  /*bf60*/  FSEL R181, R181, -INF , P2 ;  /* 0xff800000b5b57808 */ /* 0x004fe40001000000 */
[----:B------:R-:W-:Y:S01]  /*bf70*/  FMNMX.FTZ R192, R184, R215, !PT ;  /* 0x000000d7b8c07209 */ /* 0x000fe20007810000 */
[----:B------:R-:W2:Y:S01]  /*bf80*/  MUFU.TANH R21, R21 ;  /* 0x0000001500157308 */ /* 0x000ea20000002400 */
[----:B------:R-:W-:-:S02]  /*bf90*/  ISETP.GT.AND P2, PT, R177, 0x41, PT ;  /* 0x00000041b100780c */ /* 0x000fc40003f44270 */
[----:B---3--:R-:W-:Y:S01]  /*bfa0*/  FSEL R188, R224, -INF , P3 ;  /* 0xff800000e0bc7808 */ /* 0x008fe20001800000 */
[----:B------:R-:W-:Y:S01]  /*bfb0*/  FMUL.FTZ R224, R162, UR49 ;  /* 0x00000031a2e07c20 */ /* 0x000fe20008410000 */
[----:B------:R-:W-:Y:S02]  /*bfc0*/  FMNMX.FTZ R215, R181, R192, !PT ;  /* 0x000000c0b5d77209 */ /* 0x000fe40007810000 */
[----:B------:R-:W-:Y:S01]  /*bfd0*/  ISETP.GT.AND P3, PT, R177, 0x48, PT ;  /* 0x00000048b100780c */ /* 0x000fe20003f64270 */
[----:B------:R-:W3:Y:S01]  /*bfe0*/  MUFU.TANH R189, R189 ;  /* 0x000000bd00bd7308 */ /* 0x000ee20000002400 */
[----:B----4-:R-:W-:Y:S02]  /*bff0*/  FSEL R185, R185, -INF , P2 ;  /* 0xff800000b9b97808 */ /* 0x010fe40001000000 */
[----:B------:R-:W-:Y:S01]  /*c000*/  FMNMX.FTZ R222, R188, R215, !PT ;  /* 0x000000d7bcde7209 */ /* 0x000fe20007810000 */
[----:B------:R-:W-:Y:S01]  /*c010*/  FMUL.FTZ R215, R197, UR49 ;  /* 0x00000031c5d77c20 */ /* 0x000fe20008410000 */
[----:B------:R-:W-:-:S02]  /*c020*/  ISETP.GT.AND P2, PT, R177, 0x49, PT ;  /* 0x00000049b100780c */ /* 0x000fc40003f44270 */
[----:B------:R-:W-:Y:S01]  /*c030*/  FMNMX.FTZ R197, R185, R222, !PT ;  /* 0x000000deb9c57209 */ /* 0x000fe20007810000 */
[----:B------:R-:W4:Y:S01]  /*c040*/  MUFU.TANH R214, R214 ;  /* 0x000000d600d67308 */ /* 0x000f220000002400 */
[----:B--2---:R-:W-:Y:S02]  /*c050*/  FSEL R192, R21, -INF , P3 ;  /* 0xff80000015c07808 */ /* 0x004fe40001800000 */
[----:B------:R-:W-:Y:S02]  /*c060*/  ISETP.GT.AND P3, PT, R177, 0x50, PT ;  /* 0x00000050b100780c */ /* 0x000fe40003f64270 */
[----:B------:R-:W-:Y:S01]  /*c070*/  FMNMX.FTZ R222, R192, R197, !PT ;  /* 0x000000c5c0de7209 */ /* 0x000fe20007810000 */
[----:B------:R-:W-:Y:S02]  /*c080*/  FMUL.FTZ R197, R154, UR49 ;  /* 0x000000319ac57c20 */ /* 0x000fe40008410000 */
[----:B------:R-:W2:Y:S01]  /*c090*/  MUFU.TANH R193, R193 ;  /* 0x000000c100c17308 */ /* 0x000ea20000002400 */
[----:B---3--:R-:W-:-:S02]  /*c0a0*/  FSEL R189, R189, -INF , P2 ;  /* 0xff800000bdbd7808 */ /* 0x008fc40001000000 */
[----:B------:R-:W-:Y:S02]  /*c0b0*/  ISETP.GT.AND P2, PT, R177, 0x51, PT ;  /* 0x00000051b100780c */ /* 0x000fe40003f44270 */
[----:B------:R-:W-:-:S03]  /*c0c0*/  FMNMX.FTZ R223, R189, R222, !PT ;  /* 0x000000debddf7209 */ /* 0x000fc60007810000 */
[----:B------:R-:W3:Y:S01]  /*c0d0*/  MUFU.TANH R196, R196 ;  /* 0x000000c400c47308 */ /* 0x000ee20000002400 */
[----:B----4-:R-:W-:Y:S01]  /*c0e0*/  FSEL R154, R214, -INF , P3 ;  /* 0xff800000d69a7808 */ /* 0x010fe20001800000 */
[----:B------:R-:W-:Y:S01]  /*c0f0*/  FMUL.FTZ R214, R155, UR49 ;  /* 0x000000319bd67c20 */ /* 0x000fe20008410000 */
[----:B------:R-:W-:Y:S02]  /*c100*/  ISETP.GT.AND P3, PT, R177, 0x58, PT ;  /* 0x00000058b100780c */ /* 0x000fe40003f64270 */
[----:B------:R-:W-:Y:S01]  /*c110*/  FMNMX.FTZ R222, R154, R223, !PT ;  /* 0x000000df9ade7209 */ /* 0x000fe20007810000 */
[----:B------:R-:W-:Y:S02]  /*c120*/  FMUL.FTZ R223, R159, UR49 ;  /* 0x000000319fdf7c20 */ /* 0x000fe40008410000 */
[----:B------:R4:W5:Y:S01]  /*c130*/  MUFU.TANH R21, R215 ;  /* 0x000000d700157308 */ /* 0x0009620000002400 */
[----:B--2---:R-:W-:Y:S02]  /*c140*/  FSEL R193, R193, -INF , P2 ;  /* 0xff800000c1c17808 */ /* 0x004fe40001000000 */
[----:B------:R-:W-:-:S05]  /*c150*/  ISETP.GT.AND P2, PT, R177, 0x59, PT ;  /* 0x00000059b100780c */ /* 0x000fca0003f44270 */
[----:B------:R-:W2:Y:S01]  /*c160*/  MUFU.TANH R197, R197 ;  /* 0x000000c500c57308 */ /* 0x000ea20000002400 */
[----:B---3--:R-:W-:Y:S02]  /*c170*/  FSEL R196, R196, -INF , P3 ;  /* 0xff800000c4c47808 */ /* 0x008fe40001800000 */
[----:B----4-:R-:W-:-:S04]  /*c180*/  FMNMX.FTZ R215, R193, R222, !PT ;  /* 0x000000dec1d77209 */ /* 0x010fc80007810000 */
[----:B------:R-:W-:Y:S01]  /*c190*/  FMNMX.FTZ R222, R196, R215, !PT ;  /* 0x000000d7c4de7209 */ /* 0x000fe20007810000 */
[----:B------:R-:W-:Y:S01]  /*c1a0*/  FMUL.FTZ R215, R158, UR49 ;  /* 0x000000319ed77c20 */ /* 0x000fe20008410000 */
[----:B-----5:R-:W-:Y:S01]  /*c1b0*/  FSEL R155, R21, -INF , P2 ;  /* 0xff800000159b7808 */ /* 0x020fe20001000000 */
[----:B------:R-:W-:Y:S03]  /*c1c0*/  MUFU.TANH R214, R214 ;  /* 0x000000d600d67308 */ /* 0x000fe60000002400 */
[----:B------:R-:W-:Y:S01]  /*c1d0*/  FMNMX.FTZ R21, R155, R222, !PT ;  /* 0x000000de9b157209 */ /* 0x000fe20007810000 */
[----:B------:R-:W-:-:S04]  /*c1e0*/  VIADD R222, R177, 0x8 ;  /* 0x00000008b1de7836 */ /* 0x000fc80000000000 */
[----:B------:R-:W3:Y:S01]  /*c1f0*/  SHFL.BFLY PT, R158, R21, 0x2, 0x1f ;  /* 0x0c401f00159e7f89 */ /* 0x000ee200000e0000 */
[----:B------:R-:W4:Y:S01]  /*c200*/  MUFU.TANH R215, R215 ;  /* 0x000000d700d77308 */ /* 0x000f220000002400 */
[C---:B------:R-:W-:Y:S02]  /*c210*/  ISETP.GT.AND P4, PT, R222.reuse, RZ, PT ;  /* 0x000000ffde00720c */ /* 0x040fe40003f84270 */
[C---:B------:R-:W-:Y:S02]  /*c220*/  ISETP.GT.AND P3, PT, R222.reuse, 0x8, PT ;  /* 0x00000008de00780c */ /* 0x040fe40003f64270 */
[----:B--2---:R-:W-:Y:S02]  /*c230*/  FSEL R159, R197, -INF , P4 ;  /* 0xff800000c59f7808 */ /* 0x004fe40002000000 */
[C---:B------:R-:W-:Y:S01]  /*c240*/  ISETP.GT.AND P5, PT, R222.reuse, 0x1, PT ;  /* 0x00000001de00780c */ /* 0x040fe20003fa4270 */
[----:B------:R-:W2:Y:S01]  /*c250*/  MUFU.TANH R223, R223 ;  /* 0x000000df00df7308 */ /* 0x000ea20000002400 */
[----:B------:R-:W-:-:S02]  /*c260*/  ISETP.GT.AND P4, PT, R222, 0x9, PT ;  /* 0x00000009de00780c */ /* 0x000fc40003f84270 */
[----:B------:R-:W-:-:S05]  /*c270*/  ISETP.GT.AND P6, PT, R222, 0x59, PT ;  /* 0x00000059de00780c */ /* 0x000fca0003fc4270 */
[----:B------:R-:W-:Y:S01]  /*c280*/  MUFU.TANH R225, R225 ;  /* 0x000000e100e17308 */ /* 0x000fe20000002400 */
[----:B----4-:R-:W-:Y:S02]  /*c290*/  FSEL R166, R215, -INF , P3 ;  /* 0xff800000d7a67808 */ /* 0x010fe40001800000 */
[----:B------:R-:W-:Y:S02]  /*c2a0*/  ISETP.GT.AND P3, PT, R222, 0x11, PT ;  /* 0x00000011de00780c */ /* 0x000fe40003f64270 */
[----:B---3--:R-:W-:-:S03]  /*c2b0*/  FMNMX.FTZ R21, R21, R158, !PT ;  /* 0x0000009e15157209 */ /* 0x008fc60007810000 */
[----:B------:R-:W-:Y:S01]  /*c2c0*/  MUFU.TANH R224, R224 ;  /* 0x000000e000e07308 */ /* 0x000fe20000002400 */
[----:B--2---:R-:W-:Y:S01]  /*c2d0*/  FSEL R162, R223, -INF , P4 ;  /* 0xff800000dfa27808 */ /* 0x004fe20002000000 */
[----:B------:R-:W-:Y:S01]  /*c2e0*/  FMUL.FTZ R223, R190, UR49 ;  /* 0x00000031bedf7c20 */ /* 0x000fe20008410000 */
[----:B------:R-:W-:Y:S01]  /*c2f0*/  ISETP.GT.AND P4, PT, R222, 0x18, PT ;  /* 0x00000018de00780c */ /* 0x000fe20003f84270 */
[----:B------:R-:W2:Y:S04]  /*c300*/  SHFL.BFLY PT, R158, R21, 0x1, 0x1f ;  /* 0x0c201f00159e7f89 */ /* 0x000ea800000e0000 */
[----:B------:R-:W3:Y:S08]  /*c310*/  MUFU.TANH R226, R226 ;  /* 0x000000e200e27308 */ /* 0x000ef00000002400 */
[----:B------:R-:W-:Y:S08]  /*c320*/  MUFU.TANH R230, R230 ;  /* 0x000000e600e67308 */ /* 0x000ff00000002400 */
[----:B------:R-:W4:Y:S01]  /*c330*/  MUFU.TANH R229, R229 ;  /* 0x000000e500e57308 */ /* 0x000f220000002400 */
[----:B---3--:R-:W-:-:S02]  /*c340*/  FSEL R174, R226, -INF , P4 ;  /* 0xff800000e2ae7808 */ /* 0x008fc40002000000 */
[----:B------:R-:W-:Y:S02]  /*c350*/  ISETP.GT.AND P4, PT, R222, 0x21, PT ;  /* 0x00000021de00780c */ /* 0x000fe40003f84270 */
[----:B--2---:R-:W-:Y:S02]  /*c360*/  FMNMX.FTZ R21, R21, R158, !PT ;  /* 0x0000009e15157209 */ /* 0x004fe40007810000 */
[----:B------:R-:W-:Y:S01]  /*c370*/  FSEL R158, R214, -INF , P5 ;  /* 0xff800000d69e7808 */ /* 0x000fe20002800000 */
[----:B------:R-:W2:Y:S01]  /*c380*/  MUFU.TANH R231, R231 ;  /* 0x000000e700e77308 */ /* 0x000ea20000002400 */
[----:B------:R-:W-:Y:S02]  /*c390*/  ISETP.GT.AND P5, PT, R222, 0x10, PT ;  /* 0x00000010de00780c */ /* 0x000fe40003fa4270 */
[----:B------:R-:W-:Y:S02]  /*c3a0*/  FSETP.NEU.FTZ.AND P2, PT, R21, -INF , PT ;  /* 0xff8000001500780b */ /* 0x000fe40003f5d000 */
[----:B------:R-:W-:-:S02]  /*c3b0*/  FSEL R163, R224, -INF , P5 ;  /* 0xff800000e0a37808 */ /* 0x000fc40002800000 */
[C---:B------:R-:W-:Y:S01]  /*c3c0*/  ISETP.GT.AND P5, PT, R222.reuse, 0x19, PT ;  /* 0x00000019de00780c */ /* 0x040fe20003fa4270 */
[----:B------:R-:W-:Y:S01]  /*c3d0*/  MUFU.TANH R175, R175 ;  /* 0x000000af00af7308 */ /* 0x000fe20000002400 */
[----:B------:R-:W-:Y:S02]  /*c3e0*/  FSEL R167, R21, RZ, P2 ;  /* 0x000000ff15a77208 */ /* 0x000fe40001000000 */
[----:B----4-:R-:W-:Y:S02]  /*c3f0*/  FSEL R171, R229, -INF , P5 ;  /* 0xff800000e5ab7808 */ /* 0x010fe40002800000 */
[----:B------:R-:W-:Y:S01]  /*c400*/  ISETP.GT.AND P5, PT, R222, 0x28, PT ;  /* 0x00000028de00780c */ /* 0x000fe20003fa4270 */
[----:B------:R-:W-:Y:S01]  /*c410*/  FADD.FTZ R167, -R167, R221 ;  /* 0x000000dda7a77221 */ /* 0x000fe20000010100 */
[----:B------:R-:W3:Y:S01]  /*c420*/  S2R R229, SR_TID.X ;  /* 0x0000000000e57919 */ /* 0x000ee20000002100 */
[----:B------:R-:W4:Y:S01]  /*c430*/  MUFU.TANH R232, R232 ;  /* 0x000000e800e87308 */ /* 0x000f220000002400 */
[----:B--2---:R-:W-:-:S02]  /*c440*/  FSEL R214, R231, -INF , P4 ;  /* 0xff800000e7d67808 */ /* 0x004fc40002000000 */
[----:B------:R-:W-:-:S05]  /*c450*/  ISETP.GT.AND P4, PT, R222, 0x30, PT ;  /* 0x00000030de00780c */ /* 0x000fca0003f84270 */
[----:B------:R-:W2:Y:S08]  /*c460*/  MUFU.TANH R178, R178 ;  /* 0x000000b200b27308 */ /* 0x000eb00000002400 */
[----:B------:R-:W-:Y:S01]  /*c470*/  MUFU.TANH R177, R182 ;  /* 0x000000b600b17308 */ /* 0x000fe20000002400 */
[----:B----4-:R-:W-:Y:S02]  /*c480*/  FSEL R221, R232, -INF , P5 ;  /* 0xff800000e8dd7808 */ /* 0x010fe40002800000 */
[----:B------:R-:W-:-:S05]  /*c490*/  ISETP.GT.AND P5, PT, R222, 0x31, PT ;  /* 0x00000031de00780c */ /* 0x000fca0003fa4270 */
[----:B------:R4:W5:Y:S01]  /*c4a0*/  MUFU.TANH R182, R170 ;  /* 0x000000aa00b67308 */ /* 0x0009620000002400 */
[----:B--2---:R-:W-:Y:S02]  /*c4b0*/  FSEL R190, R178, -INF , P4 ;  /* 0xff800000b2be7808 */ /* 0x004fe40002000000 */
[----:B------:R-:W-:Y:S02]  /*c4c0*/  ISETP.GT.AND P4, PT, R222, 0x39, PT ;  /* 0x00000039de00780c */ /* 0x000fe40003f84270 */
[----:B---3--:R-:W-:-:S03]  /*c4d0*/  SHF.R.U32.HI R229, RZ, 0x7, R229 ;  /* 0x00000007ffe57819 */ /* 0x008fc600000116e5 */
[----:B------:R-:W2:Y:S01]  /*c4e0*/  MUFU.TANH R179, R179 ;  /* 0x000000b300b37308 */ /* 0x000ea20000002400 */
[----:B----4-:R-:W-:Y:S02]  /*c4f0*/  FSEL R170, R225, -INF , P3 ;  /* 0xff800000e1aa7808 */ /* 0x010fe40001800000 */
[----:B------:R-:W-:-:S04]  /*c500*/  ISETP.GT.AND P3, PT, R222, 0x20, PT ;  /* 0x00000020de00780c */ /* 0x000fc80003f64270 */
[----:B------:R-:W-:Y:S01]  /*c510*/  FSEL R215, R230, -INF , P3 ;  /* 0xff800000e6d77808 */ /* 0x000fe20001800000 */
[----:B------:R-:W3:Y:S01]  /*c520*/  MUFU.TANH R186, R186 ;  /* 0x000000ba00ba7308 */ /* 0x000ee20000002400 */
[----:B------:R-:W-:Y:S02]  /*c530*/  ISETP.GT.AND P3, PT, R222, 0x29, PT ;  /* 0x00000029de00780c */ /* 0x000fe40003f64270 */
[----:B-----5:R-:W-:Y:S02]  /*c540*/  FSEL R182, R182, -INF , P4 ;  /* 0xff800000b6b67808 */ /* 0x020fe40002000000 */
[----:B------:R-:W-:Y:S02]  /*c550*/  FSEL R175, R175, -INF , P3 ;  /* 0xff800000afaf7808 */ /* 0x000fe40001800000 */
[----:B------:R-:W-:Y:S01]  /*c560*/  ISETP.GT.AND P3, PT, R222, 0x38, PT ;  /* 0x00000038de00780c */ /* 0x000fe20003f64270 */
[----:B------:R-:W4:Y:S01]  /*c570*/  MUFU.TANH R183, R183 ;  /* 0x000000b700b77308 */ /* 0x000f220000002400 */
[----:B--2---:R-:W-:-:S02]  /*c580*/  FSEL R197, R179, -INF , P5 ;  /* 0xff800000b3c57808 */ /* 0x004fc40002800000 */
[----:B------:R-:W-:Y:S01]  /*c590*/  FSEL R187, R177, -INF , P3 ;  /* 0xff800000b1bb7808 */ /* 0x000fe20001800000 */
[----:B------:R-:W-:Y:S01]  /*c5a0*/  IMAD.U32 R177, RZ, RZ, UR47 ;  /* 0x0000002fffb17e24 */ /* 0x000fe2000f8e00ff */
[C---:B------:R-:W-:Y:S02]  /*c5b0*/  ISETP.GT.AND P3, PT, R222.reuse, 0x41, PT ;  /* 0x00000041de00780c */ /* 0x040fe40003f64270 */
[C---:B------:R-:W-:Y:S01]  /*c5c0*/  ISETP.GT.AND P5, PT, R222.reuse, 0x40, PT ;  /* 0x00000040de00780c */ /* 0x040fe20003fa4270 */
[----:B------:R-:W2:Y:S01]  /*c5d0*/  MUFU.TANH R223, R223 ;  /* 0x000000df00df7308 */ /* 0x000ea20000002400 */
[----:B------:R-:W-:Y:S01]  /*c5e0*/  FMUL.FTZ R178, R21, R177 ;  /* 0x000000b115b27220 */ /* 0x000fe20000410000 */
[----:B------:R-:W-:Y:S02]  /*c5f0*/  ISETP.GT.AND P4, PT, R222, 0x48, PT ;  /* 0x00000048de00780c */ /* 0x000fe40003f84270 */
[----:B---3--:R-:W-:Y:S02]  /*c600*/  FSEL R179, R186, -INF , P3 ;  /* 0xff800000bab37808 */ /* 0x008fe40001800000 */
[----:B------:R-:W-:-:S02]  /*c610*/  FSEL R178, R178, RZ, P2 ;  /* 0x000000ffb2b27208 */ /* 0x000fc40001000000 */
[C---:B------:R-:W-:Y:S02]  /*c620*/  ISETP.GT.AND P3, PT, R222.reuse, 0x50, PT ;  /* 0x00000050de00780c */ /* 0x040fe40003f64270 */
[----:B----4-:R-:W-:Y:S01]  /*c630*/  FSEL R183, R183, -INF , P5 ;  /* 0xff800000b7b77808 */ /* 0x010fe20002800000 */
[-CC-:B------:R-:W-:Y:S01]  /*c640*/  FFMA.FTZ R153, R153, R177.reuse, -R178.reuse ;  /* 0x000000b199997223 */ /* 0x180fe200000108b2 */
[----:B------:R-:W-:Y:S01]  /*c650*/  ISETP.GT.AND P5, PT, R222, 0x58, PT ;  /* 0x00000058de00780c */ /* 0x000fe20003fa4270 */
[-CC-:B------:R-:W-:Y:S01]  /*c660*/  FFMA.FTZ R152, R152, R177.reuse, -R178.reuse ;  /* 0x000000b198987223 */ /* 0x180fe200000108b2 */
[----:B------:R-:W-:Y:S01]  /*c670*/  ISETP.GT.AND P2, PT, R222, 0x49, PT ;  /* 0x00000049de00780c */ /* 0x000fe20003f44270 */
[-CC-:B------:R-:W-:Y:S01]  /*c680*/  FFMA.FTZ R156, R156, R177.reuse, -R178.reuse ;  /* 0x000000b19c9c7223 */ /* 0x180fe200000108b2 */
[-CC-:B------:R-:W-:Y:S01]  /*c690*/  FFMA.FTZ R157, R157, R177.reuse, -R178.reuse ;  /* 0x000000b19d9d7223 */ /* 0x180fe200000108b2 */
[----:B--2---:R-:W-:Y:S01]  /*c6a0*/  FSEL R186, R223, -INF , P4 ;  /* 0xff800000dfba7808 */ /* 0x004fe20002000000 */
[----:B------:R-:W-:Y:S01]  /*c6b0*/  MUFU.EX2 R153, R153 ;  /* 0x0000009900997308 */ /* 0x000fe20000000800 */
[----:B------:R-:W-:Y:S01]  /*c6c0*/  ISETP.GT.AND P4, PT, R222, 0x51, PT ;  /* 0x00000051de00780c */ /* 0x000fe20003f84270 */
[----:B------:R-:W-:Y:S01]  /*c6d0*/  FMUL.FTZ R222, R191, UR49 ;  /* 0x00000031bfde7c20 */ /* 0x000fe20008410000 */
[-CC-:B------:R-:W-:Y:S01]  /*c6e0*/  FFMA.FTZ R160, R160, R177.reuse, -R178.reuse ;  /* 0x000000b1a0a07223 */ /* 0x180fe200000108b2 */
[-CC-:B------:R-:W-:Y:S01]  /*c6f0*/  FFMA.FTZ R161, R161, R177.reuse, -R178.reuse ;  /* 0x000000b1a1a17223 */ /* 0x180fe200000108b2 */
[-CC-:B------:R-:W-:Y:S01]  /*c700*/  FFMA.FTZ R165, R165, R177.reuse, -R178.reuse ;  /* 0x000000b1a5a57223 */ /* 0x180fe200000108b2 */
[-CC-:B------:R-:W-:Y:S01]  /*c710*/  FFMA.FTZ R164, R164, R177.reuse, -R178.reuse ;  /* 0x000000b1a4a47223 */ /* 0x180fe200000108b2 */
[-CC-:B------:R-:W-:Y:S01]  /*c720*/  FFMA.FTZ R169, R169, R177.reuse, -R178.reuse ;  /* 0x000000b1a9a97223 */ /* 0x180fe200000108b2 */
[----:B------:R2:W3:Y:S01]  /*c730*/  MUFU.TANH R191, R222 ;  /* 0x000000de00bf7308 */ /* 0x0004e20000002400 */
        /* <DEDUP_REMOVED lines=8> */
[-CC-:B--2---:R-:W-:Y:S01]  /*c7c0*/  FFMA.FTZ R222, R176, R177.reuse, -R178.reuse ;  /* 0x000000b1b0de7223 */ /* 0x184fe200000108b2 */
[-C--:B------:R-:W-:Y:S01]  /*c7d0*/  FMUL.FTZ R176, R167, R177.reuse ;  /* 0x000000b1a7b07220 */ /* 0x080fe20000410000 */
        /* <DEDUP_REMOVED lines=10> */
[----:B------:R-:W-:Y:S01]  /*c880*/  FFMA.FTZ R155, R155, R177, -R178 ;  /* 0x000000b19b9b7223 */ /* 0x000fe200000108b2 */
[----:B---3--:R-:W-:-:S02]  /*c890*/  FSEL R191, R191, -INF , P2 ;  /* 0xff800000bfbf7808 */ /* 0x008fc40001000000 */
[----:B------:R-:W-:Y:S01]  /*c8a0*/  FMNMX.FTZ R178, R162, R167, !PT ;  /* 0x000000a7a2b27209 */ /* 0x000fe20007810000 */
[----:B------:R-:W-:Y:S01]  /*c8b0*/  MUFU.EX2 R157, R157 ;  /* 0x0000009d009d7308 */ /* 0x000fe20000000800 */
[----:B--2---:R-:W-:-:S07]  /*c8c0*/  FFMA.FTZ R3, R176, R3, R153 ;  /* 0x00000003b0037223 */ /* 0x004fce0000010099 */
[----:B------:R-:W-:Y:S01]  /*c8d0*/  MUFU.EX2 R161, R161 ;  /* 0x000000a100a17308 */ /* 0x000fe20000000800 */
[-C--:B------:R-:W-:Y:S01]  /*c8e0*/  FMUL.FTZ R24, R24, R176.reuse ;  /* 0x000000b018187220 */ /* 0x080fe20000410000 */
[-C--:B------:R-:W-:Y:S01]  /*c8f0*/  FMUL.FTZ R25, R25, R176.reuse ;  /* 0x000000b019197220 */ /* 0x080fe20000410000 */
[C---:B------:R-:W-:Y:S01]  /*c900*/  FADD.FTZ R3, R152.reuse, R3 ;  /* 0x0000000398037221 */ /* 0x040fe20000010000 */
[----:B------:R-:W-:Y:S01]  /*c910*/  F2FP.BF16.F32.PACK_AB R152, R152, R153 ;  /* 0x000000999898723e */ /* 0x000fe200000010ff */
[----:B------:R-:W-:Y:S01]  /*c920*/  FMUL.FTZ R28, R28, R176 ;  /* 0x000000b01c1c7220 */ /* 0x000fe20000410000 */
[----:B------:R-:W-:Y:S01]  /*c930*/  FMNMX.FTZ R153, R163, R178, !PT ;  /* 0x000000b2a3997209 */ /* 0x000fe20007810000 */
[-C--:B------:R-:W-:Y:S01]  /*c940*/  FMUL.FTZ R29, R29, R176.reuse ;  /* 0x000000b01d1d7220 */ /* 0x080fe20000410000 */
[----:B------:R-:W-:Y:S01]  /*c950*/  MUFU.EX2 R165, R165 ;  /* 0x000000a500a57308 */ /* 0x000fe20000000800 */
[-C--:B------:R-:W-:Y:S01]  /*c960*/  FMUL.FTZ R32, R32, R176.reuse ;  /* 0x000000b020207220 */ /* 0x080fe20000410000 */
[----:B------:R-:W-:Y:S01]  /*c970*/  FMNMX.FTZ R153, R170, R153, !PT ;  /* 0x00000099aa997209 */ /* 0x000fe20007810000 */
[-C--:B------:R-:W-:Y:S01]  /*c980*/  FMUL.FTZ R33, R33, R176.reuse ;  /* 0x000000b021217220 */ /* 0x080fe20000410000 */
[-C--:B------:R-:W-:Y:S01]  /*c990*/  FMUL.FTZ R36, R36, R176.reuse ;  /* 0x000000b024247220 */ /* 0x080fe20000410000 */
[-C--:B------:R-:W-:Y:S01]  /*c9a0*/  FMUL.FTZ R37, R37, R176.reuse ;  /* 0x000000b025257220 */ /* 0x080fe20000410000 */
[----:B------:R-:W-:Y:S01]  /*c9b0*/  FMNMX.FTZ R178, R174, R153, !PT ;  /* 0x00000099aeb27209 */ /* 0x000fe20007810000 */
[-C--:B------:R-:W-:Y:S01]  /*c9c0*/  FMUL.FTZ R40, R40, R176.reuse ;  /* 0x000000b028287220 */ /* 0x080fe20000410000 */
[----:B------:R-:W-:Y:S01]  /*c9d0*/  MUFU.EX2 R164, R164 ;  /* 0x000000a400a47308 */ /* 0x000fe20000000800 */
[----:B------:R-:W-:Y:S01]  /*c9e0*/  FMUL.FTZ R41, R41, R176 ;  /* 0x000000b029297220 */ /* 0x000fe20000410000 */
[----:B------:R-:W-:Y:S01]  /*c9f0*/  FMNMX.FTZ R178, R171, R178, !PT ;  /* 0x000000b2abb27209 */ /* 0x000fe20007810000 */
[-C--:B------:R-:W-:Y:S01]  /*ca00*/  FMUL.FTZ R44, R44, R176.reuse ;  /* 0x000000b02c2c7220 */ /* 0x080fe20000410000 */
[-C--:B------:R-:W-:Y:S01]  /*ca10*/  FMUL.FTZ R45, R45, R176.reuse ;  /* 0x000000b02d2d7220 */ /* 0x080fe20000410000 */
[----:B------:R-:W-:Y:S01]  /*ca20*/  FMUL.FTZ R48, R48, R176 ;  /* 0x000000b030307220 */ /* 0x000fe20000410000 */
[----:B------:R-:W-:Y:S01]  /*ca30*/  FMNMX.FTZ R153, R215, R178, !PT ;  /* 0x000000b2d7997209 */ /* 0x000fe20007810000 */
[-C--:B------:R-:W-:Y:S01]  /*ca40*/  FMUL.FTZ R49, R49, R176.reuse ;  /* 0x000000b031317220 */ /* 0x080fe20000410000 */
[----:B------:R-:W-:Y:S01]  /*ca50*/  MUFU.EX2 R168, R168 ;  /* 0x000000a800a87308 */ /* 0x000fe20000000800 */
[-C--:B------:R-:W-:Y:S01]  /*ca60*/  FMUL.FTZ R52, R52, R176.reuse ;  /* 0x000000b034347220 */ /* 0x080fe20000410000 */
[----:B------:R-:W-:Y:S01]  /*ca70*/  FMNMX.FTZ R178, R214, R153, !PT ;  /* 0x00000099d6b27209 */ /* 0x000fe20007810000 */
[----:B------:R-:W-:Y:S01]  /*ca80*/  FMUL.FTZ R153, R194, UR49 ;  /* 0x00000031c2997c20 */ /* 0x000fe20008410000 */
[----:B------:R-:W-:Y:S01]  /*ca90*/  FMUL.FTZ R194, R195, UR49 ;  /* 0x00000031c3c27c20 */ /* 0x000fe20008410000 */
[----:B------:R-:W-:Y:S01]  /*caa0*/  FMUL.FTZ R53, R53, R176 ;  /* 0x000000b035357220 */ /* 0x000fe20000410000 */
[----:B------:R-:W-:Y:S01]  /*cab0*/  FMNMX.FTZ R178, R221, R178, !PT ;  /* 0x000000b2ddb27209 */ /* 0x000fe20007810000 */
[-C--:B------:R-:W-:Y:S01]  /*cac0*/  FMUL.FTZ R56, R56, R176.reuse ;  /* 0x000000b038387220 */ /* 0x080fe20000410000 */
[----:B------:R-:W2:Y:S01]  /*cad0*/  MUFU.TANH R195, R199 ;  /* 0x000000c700c37308 */ /* 0x000ea20000002400 */
[----:B------:R-:W-:Y:S01]  /*cae0*/  FMUL.FTZ R57, R57, R176 ;  /* 0x000000b039397220 */ /* 0x000fe20000410000 */
[----:B------:R-:W-:Y:S01]  /*caf0*/  FMNMX.FTZ R167, R175, R178, !PT ;  /* 0x000000b2afa77209 */ /* 0x000fe20007810000 */
[-C--:B------:R-:W-:Y:S01]  /*cb00*/  FMUL.FTZ R60, R60, R176.reuse ;  /* 0x000000b03c3c7220 */ /* 0x080fe20000410000 */
[-C--:B------:R-:W-:Y:S01]  /*cb10*/  FMUL.FTZ R61, R61, R176.reuse ;  /* 0x000000b03d3d7220 */ /* 0x080fe20000410000 */
[-C--:B------:R-:W-:Y:S01]  /*cb20*/  FMUL.FTZ R64, R64, R176.reuse ;  /* 0x000000b040407220 */ /* 0x080fe20000410000 */
[----:B------:R-:W-:Y:S01]  /*cb30*/  FMNMX.FTZ R178, R190, R167, !PT ;  /* 0x000000a7beb27209 */ /* 0x000fe20007810000 */
[-C--:B------:R-:W-:Y:S01]  /*cb40*/  FMUL.FTZ R65, R65, R176.reuse ;  /* 0x000000b041417220 */ /* 0x080fe20000410000 */
[----:B------:R-:W3:Y:S01]  /*cb50*/  MUFU.TANH R153, R153 ;  /* 0x0000009900997308 */ /* 0x000ee20000002400 */
[----:B------:R-:W-:Y:S01]  /*cb60*/  FMUL.FTZ R68, R68, R176 ;  /* 0x000000b044447220 */ /* 0x000fe20000410000 */
[----:B------:R-:W-:Y:S01]  /*cb70*/  FMNMX.FTZ R178, R197, R178, !PT ;  /* 0x000000b2c5b27209 */ /* 0x000fe20007810000 */
[-C--:B------:R-:W-:Y:S01]  /*cb80*/  FMUL.FTZ R69, R69, R176.reuse ;  /* 0x000000b045457220 */ /* 0x080fe20000410000 */
[-C--:B------:R-:W-:Y:S01]  /*cb90*/  FMUL.FTZ R72, R72, R176.reuse ;  /* 0x000000b048487220 */ /* 0x080fe20000410000 */
[----:B------:R-:W-:Y:S01]  /*cba0*/  FMUL.FTZ R73, R73, R176 ;  /* 0x000000b049497220 */ /* 0x000fe20000410000 */
[----:B------:R-:W-:Y:S01]  /*cbb0*/  FMNMX.FTZ R167, R187, R178, !PT ;  /* 0x000000b2bba77209 */ /* 0x000fe20007810000 */
[-C--:B------:R-:W-:Y:S01]  /*cbc0*/  FMUL.FTZ R76, R76, R176.reuse ;  /* 0x000000b04c4c7220 */ /* 0x080fe20000410000 */
[----:B------:R-:W4:Y:S01]  /*cbd0*/  MUFU.TANH R194, R194 ;  /* 0x000000c200c27308 */ /* 0x000f220000002400 */
[----:B--2---:R-:W-:Y:S01]  /*cbe0*/  FSEL R195, R195, -INF , P6 ;  /* 0xff800000c3c37808 */ /* 0x004fe20003000000 */
[-C--:B------:R-:W-:Y:S01]  /*cbf0*/  FMUL.FTZ R77, R77, R176.reuse ;  /* 0x000000b04d4d7220 */ /* 0x080fe20000410000 */
[----:B------:R-:W-:Y:S01]  /*cc00*/  FMNMX.FTZ R178, R182, R167, !PT ;  /* 0x000000a7b6b27209 */ /* 0x000fe20007810000 */
[-C--:B------:R-:W-:Y:S01]  /*cc10*/  FMUL.FTZ R80, R80, R176.reuse ;  /* 0x000000b050507220 */ /* 0x080fe20000410000 */
[-C--:B------:R-:W-:Y:S01]  /*cc20*/  FMUL.FTZ R81, R81, R176.reuse ;  /* 0x000000b051517220 */ /* 0x080fe20000410000 */
[----:B------:R-:W-:Y:S01]  /*cc30*/  FMUL.FTZ R84, R84, R176 ;  /* 0x000000b054547220 */ /* 0x000fe20000410000 */
[----:B------:R-:W-:Y:S01]  /*cc40*/  FMNMX.FTZ R178, R183, R178, !PT ;  /* 0x000000b2b7b27209 */ /* 0x000fe20007810000 */
[----:B------:R-:W2:Y:S01]  /*cc50*/  MUFU.TANH R167, R198 ;  /* 0x000000c600a77308 */ /* 0x000ea20000002400 */
[----:B---3--:R-:W-:Y:S01]  /*cc60*/  FSEL R153, R153, -INF , P3 ;  /* 0xff80000099997808 */ /* 0x008fe20001800000 */
[----:B------:R-:W-:Y:S01]  /*cc70*/  FMUL.FTZ R85, R85, R176 ;  /* 0x000000b055557220 */ /* 0x000fe20000410000 */
[----:B------:R-:W-:Y:S01]  /*cc80*/  FMNMX.FTZ R223, R179, R178, !PT ;  /* 0x000000b2b3df7209 */ /* 0x000fe20007810000 */
[-C--:B------:R-:W-:Y:S01]  /*cc90*/  FMUL.FTZ R88, R88, R176.reuse ;  /* 0x000000b058587220 */ /* 0x080fe20000410000 */
[-C--:B------:R-:W-:Y:S01]  /*cca0*/  FMUL.FTZ R89, R89, R176.reuse ;  /* 0x000000b059597220 */ /* 0x080fe20000410000 */
[-C--:B------:R-:W-:Y:S01]  /*ccb0*/  FMUL.FTZ R92, R92, R176.reuse ;  /* 0x000000b05c5c7220 */ /* 0x080fe20000410000 */
[----:B------:R-:W-:Y:S01]  /*ccc0*/  FMNMX.FTZ R178, R186, R223, !PT ;  /* 0x000000dfbab27209 */ /* 0x000fe20007810000 */
[----:B------:R-:W3:Y:S01]  /*ccd0*/  MUFU.EX2 R198, R156 ;  /* 0x0000009c00c67308 */ /* 0x000ee20000000800 */
[----:B----4-:R-:W-:Y:S01]  /*cce0*/  FSEL R194, R194, -INF , P4 ;  /* 0xff800000c2c27808 */ /* 0x010fe20002000000 */
[----:B------:R-:W-:Y:S01]  /*ccf0*/  FMUL.FTZ R93, R93, R176 ;  /* 0x000000b05d5d7220 */ /* 0x000fe20000410000 */
[----:B------:R-:W-:Y:S01]  /*cd00*/  FMNMX.FTZ R178, R191, R178, !PT ;  /* 0x000000b2bfb27209 */ /* 0x000fe20007810000 */
[-C--:B------:R-:W-:Y:S01]  /*cd10*/  FMUL.FTZ R96, R96, R176.reuse ;  /* 0x000000b060607220 */ /* 0x080fe20000410000 */
[-C--:B------:R-:W-:Y:S01]  /*cd20*/  FMUL.FTZ R97, R97, R176.reuse ;  /* 0x000000b061617220 */ /* 0x080fe20000410000 */
[----:B------:R-:W-:Y:S01]  /*cd30*/  FMUL.FTZ R100, R100, R176 ;  /* 0x000000b064647220 */ /* 0x000fe20000410000 */
[----:B------:R-:W-:Y:S01]  /*cd40*/  FMNMX.FTZ R223, R153, R178, !PT ;  /* 0x000000b299df7209 */ /* 0x000fe20007810000 */
[----:B------:R-:W4:Y:S01]  /*cd50*/  MUFU.EX2 R156, R160 ;  /* 0x000000a0009c7308 */ /* 0x000f220000000800 */
[----:B--2---:R-:W-:Y:S01]  /*cd60*/  FSEL R167, R167, -INF , P5 ;  /* 0xff800000a7a77808 */ /* 0x004fe20002800000 */
[-C--:B------:R-:W-:Y:S01]  /*cd70*/  FMUL.FTZ R101, R101, R176.reuse ;  /* 0x000000b065657220 */ /* 0x080fe20000410000 */
[----:B------:R-:W-:Y:S01]  /*cd80*/  FMNMX.FTZ R178, R194, R223, !PT ;  /* 0x000000dfc2b27209 */ /* 0x000fe20007810000 */
[-C--:B------:R-:W-:Y:S01]  /*cd90*/  FMUL.FTZ R104, R104, R176.reuse ;  /* 0x000000b068687220 */ /* 0x080fe20000410000 */
[-C--:B------:R-:W-:Y:S01]  /*cda0*/  FMUL.FTZ R105, R105, R176.reuse ;  /* 0x000000b069697220 */ /* 0x080fe20000410000 */
[----:B------:R-:W-:Y:S01]  /*cdb0*/  FMUL.FTZ R108, R108, R176 ;  /* 0x000000b06c6c7220 */ /* 0x000fe20000410000 */
[----:B------:R-:W-:Y:S01]  /*cdc0*/  FMNMX.FTZ R178, R167, R178, !PT ;  /* 0x000000b2a7b27209 */ /* 0x000fe20007810000 */
[----:B------:R-:W-:Y:S01]  /*cdd0*/  MUFU.EX2 R160, R169 ;  /* 0x000000a900a07308 */ /* 0x000fe20000000800 */
[----:B---3--:R-:W-:Y:S01]  /*cde0*/  FADD.FTZ R230, R198, R3 ;  /* 0x00000003c6e67221 */ /* 0x008fe20000010000 */
[----:B------:R-:W-:Y:S01]  /*cdf0*/  FMUL.FTZ R109, R109, R176 ;  /* 0x000000b06d6d7220 */ /* 0x000fe20000410000 */
[----:B------:R-:W-:Y:S01]  /*ce00*/  FMNMX.FTZ R223, R195, R178, !PT ;  /* 0x000000b2c3df7209 */ /* 0x000fe20007810000 */
[-C--:B------:R-:W-:Y:S01]  /*ce10*/  FMUL.FTZ R112, R112, R176.reuse ;  /* 0x000000b070707220 */ /* 0x080fe20000410000 */
[----:B------:R-:W-:Y:S01]  /*ce20*/  FADD.FTZ R3, R157, R230 ;  /* 0x000000e69d037221 */ /* 0x000fe20000010000 */
[-C--:B------:R-:W-:Y:S01]  /*ce30*/  FMUL.FTZ R113, R113, R176.reuse ;  /* 0x000000b071717220 */ /* 0x080fe20000410000 */
[-C--:B------:R-:W-:Y:S01]  /*ce40*/  FMUL.FTZ R116, R116, R176.reuse ;  /* 0x000000b074747220 */ /* 0x080fe20000410000 */
[----:B------:R-:W2:Y:S01]  /*ce50*/  SHFL.BFLY PT, R178, R223, 0x2, 0x1f ;  /* 0x0c401f00dfb27f89 */ /* 0x000ea200000e0000 */
        /* <DEDUP_REMOVED lines=20> */
[----:B--2---:R-:W-:-:S04]  /*cfa0*/  FMNMX.FTZ R178, R223, R178, !PT ;  /* 0x000000b2dfb27209 */ /* 0x004fc80007810000 */
[----:B------:R-:W-:Y:S01]  /*cfb0*/  MUFU.EX2 R180, R180 ;  /* 0x000000b400b47308 */ /* 0x000fe20000000800 */
[----:B------:R-:W2:Y:S07]  /*cfc0*/  SHFL.BFLY PT, R199, R178, 0x1, 0x1f ;  /* 0x0c201f00b2c77f89 */ /* 0x000eae00000e0000 */
        /* <DEDUP_REMOVED lines=9> */
[-CC-:B------:R-:W-:Y:S01]  /*d060*/  FFMA.FTZ R158, R158, R177.reuse, -R224.reuse ;  /* 0x000000b19e9e7223 */ /* 0x180fe200000108e0 */
[-CC-:B---3--:R-:W-:Y:S01]  /*d070*/  FFMA.FTZ R154, R174, R177.reuse, -R224.reuse ;  /* 0x000000b1ae9a7223 */ /* 0x188fe200000108e0 */
        /* <DEDUP_REMOVED lines=13> */
[----:B------:R3:W-:Y:S01]  /*d150*/  MUFU.EX2 R174, R196 ;  /* 0x000000c400ae7308 */ /* 0x0007e20000000800 */
[----:B--2---:R-:W-:-:S02]  /*d160*/  @!P1 VIADD R158, R13, 0x22840 ;  /* 0x000228400d9e9836 */ /* 0x004fc40000000000 */
[-CC-:B------:R-:W-:Y:S01]  /*d170*/  FFMA.FTZ R182, R182, R177.reuse, -R224.reuse ;  /* 0x000000b1b6b67223 */ /* 0x180fe200000108e0 */
[-CC-:B------:R-:W-:Y:S01]  /*d180*/  FFMA.FTZ R183, R183, R177.reuse, -R224.reuse ;  /* 0x000000b1b7b77223 */ /* 0x180fe200000108e0 */
[-CC-:B------:R-:W-:Y:S01]  /*d190*/  FFMA.FTZ R186, R186, R177.reuse, -R224.reuse ;  /* 0x000000b1baba7223 */ /* 0x180fe200000108e0 */
[-C--:B------:R-:W-:Y:S01]  /*d1a0*/  FFMA.FTZ R191, R191, R177.reuse, -R224 ;  /* 0x000000b1bfbf7223 */ /* 0x080fe200000108e0 */
[----:B------:R-:W-:Y:S01]  /*d1b0*/  @!P1 PRMT R158, RZ, 0x654, R158 ;  /* 0x00000654ff9e9816 */ /* 0x000fe2000000009e */
[-CC-:B------:R-:W-:Y:S01]  /*d1c0*/  FFMA.FTZ R153, R153, R177.reuse, -R224.reuse ;  /* 0x000000b199997223 */ /* 0x180fe200000108e0 */
[----:B------:R2:W-:Y:S01]  /*d1d0*/  MUFU.EX2 R226, R154 ;  /* 0x0000009a00e27308 */ /* 0x0005e20000000800 */
[-CC-:B---3--:R-:W-:Y:S01]  /*d1e0*/  FFMA.FTZ R196, R175, R177.reuse, -R224.reuse ;  /* 0x000000b1afc47223 */ /* 0x188fe200000108e0 */
[-CC-:B------:R-:W-:Y:S01]  /*d1f0*/  FFMA.FTZ R175, R179, R177.reuse, -R224.reuse ;  /* 0x000000b1b3af7223 */ /* 0x180fe200000108e0 */
[----:B------:R-:W-:Y:S01]  /*d200*/  IADD3 R179, -R229, 0xb, RZ ;  /* 0x0000000be5b37810 */ /* 0x000fe20007ffe1ff */
[-CC-:B------:R-:W-:Y:S01]  /*d210*/  FFMA.FTZ R194, R194, R177.reuse, -R224.reuse ;  /* 0x000000b1c2c27223 */ /* 0x180fe200000108e0 */
[-CC-:B------:R-:W-:Y:S01]  /*d220*/  FFMA.FTZ R167, R167, R177.reuse, -R224.reuse ;  /* 0x000000b1a7a77223 */ /* 0x180fe200000108e0 */
[----:B------:R-:W-:-:S02]  /*d230*/  FFMA.FTZ R195, R195, R177, -R224 ;  /* 0x000000b1c3c37223 */ /* 0x000fc400000108e0 */
[----:B------:R3:W-:Y:S06]  /*d240*/  BAR.ARV R179, 0x100 ;  /* 0x000400b30000751d */ /* 0x0007ec0000002000 */
[----:B--2---:R-:W-:Y:S01]  /*d250*/  F2FP.BF16.F32.PACK_AB R154, R157, R198 ;  /* 0x000000c69d9a723e */ /* 0x004fe200000010ff */
[----:B------:R4:W-:Y:S01]  /*d260*/  @!P1 SYNCS.ARRIVE.TRANS64.RED.A1T0 RZ, [R158+URZ], RZ ;  /* 0x000000ff9eff99a7 */ /* 0x0009e2000810043f */
[----:B------:R-:W-:Y:S01]  /*d270*/  FSEL R157, R178, RZ, P2 ;  /* 0x000000ffb29d7208 */ /* 0x000fe20001000000 */
[----:B------:R-:W-:Y:S04]  /*d280*/  MUFU.EX2 R198, R196 ;  /* 0x000000c400c67308 */ /* 0x000fe80000000800 */
[----:B------:R-:W-:Y:S01]  /*d290*/  FADD.FTZ R157, -R157, R202 ;  /* 0x000000ca9d9d7221 */ /* 0x000fe20000010100 */
[----:B----4-:R-:W-:Y:S01]  /*d2a0*/  FADD.FTZ R158, R156, R3 ;  /* 0x000000039c9e7221 */ /* 0x010fe20000010000 */
[----:B------:R-:W-:-:S02]  /*d2b0*/  F2FP.BF16.F32.PACK_AB R156, R161, R156 ;  /* 0x0000009ca19c723e */ /* 0x000fc400000010ff */
[----:B------:R-:W-:Y:S01]  /*d2c0*/  FMUL.FTZ R157, R157, R177 ;  /* 0x000000b19d9d7220 */ /* 0x000fe20000410000 */
[----:B------:R-:W-:Y:S01]  /*d2d0*/  MUFU.EX2 R159, R159 ;  /* 0x0000009f009f7308 */ /* 0x000fe20000000800 */
[----:B------:R-:W-:-:S04]  /*d2e0*/  FADD.FTZ R158, R161, R158 ;  /* 0x0000009ea19e7221 */ /* 0x000fc80000010000 */
[----:B------:R-:W-:Y:S01]  /*d2f0*/  FADD.FTZ R3, R165, R158 ;  /* 0x0000009ea5037221 */ /* 0x000fe20000010000 */
[C---:B------:R-:W-:Y:S02]  /*d300*/  F2FP.BF16.F32.PACK_AB R158, R164.reuse, R165 ;  /* 0x000000a5a49e723e */ /* 0x040fe400000010ff */
[----:B------:R-:W2:Y:S01]  /*d310*/  MUFU.EX2 R196, R157 ;  /* 0x0000009d00c47308 */ /* 0x000ea20000000800 */
[----:B------:R-:W-:Y:S01]  /*d320*/  FADD.FTZ R3, R164, R3 ;  /* 0x00000003a4037221 */ /* 0x000fe20000010000 */
[----:B-----5:R-:W-:-:S03]  /*d330*/  F2FP.BF16.F32.PACK_AB R164, R222, R180 ;  /* 0x000000b4dea4723e */ /* 0x020fc600000010ff */
[----:B------:R-:W-:Y:S01]  /*d340*/  FADD.FTZ R3, R160, R3 ;  /* 0x00000003a0037221 */ /* 0x000fe20000010000 */
[C---:B------:R-:W-:Y:S02]  /*d350*/  F2FP.BF16.F32.PACK_AB R160, R168.reuse, R160 ;  /* 0x000000a0a8a0723e */ /* 0x040fe400000010ff */
[----:B------:R4:W-:Y:S08]  /*d360*/  MUFU.EX2 R224, R162 ;  /* 0x000000a200e07308 */ /* 0x0009f00000000800 */
[----:B------:R-:W5:Y:S01]  /*d370*/  MUFU.EX2 R223, R166 ;  /* 0x000000a600df7308 */ /* 0x000f620000000800 */
[----:B----4-:R-:W-:Y:S01]  /*d380*/  FADD.FTZ R162, R168, R3 ;  /* 0x00000003a8a27221 */ /* 0x010fe20000010000 */
[----:B--2---:R-:W-:Y:S01]  /*d390*/  FFMA.FTZ R0, R196, R0, R159 ;  /* 0x00000000c4007223 */ /* 0x004fe2000001009f */
[-C--:B------:R-:W-:Y:S01]  /*d3a0*/  FMUL.FTZ R26, R26, R196.reuse ;  /* 0x000000c41a1a7220 */ /* 0x080fe20000410000 */
[-C--:B------:R-:W-:Y:S01]  /*d3b0*/  FMUL.FTZ R27, R27, R196.reuse ;  /* 0x000000c41b1b7220 */ /* 0x080fe20000410000 */
[----:B------:R-:W-:Y:S01]  /*d3c0*/  FADD.FTZ R3, R173, R162 ;  /* 0x000000a2ad037221 */ /* 0x000fe20000010000 */
[----:B------:R-:W-:Y:S01]  /*d3d0*/  FADD.FTZ R0, R199, R0 ;  /* 0x00000000c7007221 */ /* 0x000fe20000010000 */
[C---:B------:R-:W-:Y:S01]  /*d3e0*/  F2FP.BF16.F32.PACK_AB R162, R172.reuse, R173 ;  /* 0x000000adaca2723e */ /* 0x040fe200000010ff */
        /* <DEDUP_REMOVED lines=9> */
[----:B------:R-:W-:Y:S01]  /*d480*/  FADD.FTZ R157, R222, R3 ;  /* 0x00000003de9d7221 */ /* 0x000fe20000010000 */
[----:B-----5:R-:W-:Y:S01]  /*d490*/  FADD.FTZ R3, R223, R0 ;  /* 0x00000000df037221 */ /* 0x020fe20000010000 */
[-C--:B------:R-:W-:Y:S01]  /*d4a0*/  FMUL.FTZ R39, R39, R196.reuse ;  /* 0x000000c427277220 */ /* 0x080fe20000410000 */
[-C--:B------:R-:W-:Y:S01]  /*d4b0*/  FMUL.FTZ R42, R42, R196.reuse ;  /* 0x000000c42a2a7220 */ /* 0x080fe20000410000 */
[----:B------:R-:W-:Y:S01]  /*d4c0*/  FADD.FTZ R166, R184, R157 ;  /* 0x0000009db8a67221 */ /* 0x000fe20000010000 */
[----:B------:R-:W-:Y:S01]  /*d4d0*/  FADD.FTZ R0, R224, R3 ;  /* 0x00000003e0007221 */ /* 0x000fe20000010000 */
[----:B------:R-:W-:Y:S01]  /*d4e0*/  FMUL.FTZ R43, R43, R196 ;  /* 0x000000c42b2b7220 */ /* 0x000fe20000410000 */
[----:B------:R-:W5:Y:S01]  /*d4f0*/  MUFU.EX2 R171, R171 ;  /* 0x000000ab00ab7308 */ /* 0x000f620000000800 */
[----:B------:R-:W-:Y:S01]  /*d500*/  FADD.FTZ R3, R181, R166 ;  /* 0x000000a6b5037221 */ /* 0x000fe20000010000 */
[----:B--2---:R-:W-:Y:S01]  /*d510*/  FADD.FTZ R0, R163, R0 ;  /* 0x00000000a3007221 */ /* 0x004fe20000010000 */
[----:B------:R-:W-:Y:S01]  /*d520*/  F2FP.BF16.F32.PACK_AB R166, R181, R184 ;  /* 0x000000b8b5a6723e */ /* 0x000fe200000010ff */
[-C--:B------:R-:W-:Y:S01]  /*d530*/  FMUL.FTZ R46, R46, R196.reuse ;  /* 0x000000c42e2e7220 */ /* 0x080fe20000410000 */
[----:B------:R-:W-:Y:S01]  /*d540*/  FADD.FTZ R168, R188, R3 ;  /* 0x00000003bca87221 */ /* 0x000fe20000010000 */
[-C--:B------:R-:W-:Y:S01]  /*d550*/  FMUL.FTZ R47, R47, R196.reuse ;  /* 0x000000c42f2f7220 */ /* 0x080fe20000410000 */
[----:B------:R-:W-:Y:S01]  /*d560*/  FMUL.FTZ R50, R50, R196 ;  /* 0x000000c432327220 */ /* 0x000fe20000410000 */
[----:B------:R-:W2:Y:S01]  /*d570*/  MUFU.EX2 R215, R215 ;  /* 0x000000d700d77308 */ /* 0x000ea20000000800 */
[----:B----4-:R-:W-:Y:S01]  /*d580*/  FADD.FTZ R3, R225, R0 ;  /* 0x00000000e1037221 */ /* 0x010fe20000010000 */
[C---:B------:R-:W-:Y:S01]  /*d590*/  FADD.FTZ R157, R185.reuse, R168 ;  /* 0x000000a8b99d7221 */ /* 0x040fe20000010000 */
[----:B------:R-:W-:Y:S01]  /*d5a0*/  F2FP.BF16.F32.PACK_AB R168, R185, R188 ;  /* 0x000000bcb9a8723e */ /* 0x000fe200000010ff */
[-C--:B------:R-:W-:Y:S01]  /*d5b0*/  FMUL.FTZ R51, R51, R196.reuse ;  /* 0x000000c433337220 */ /* 0x080fe20000410000 */
[----:B------:R-:W-:Y:S01]  /*d5c0*/  FADD.FTZ R0, R226, R3 ;  /* 0x00000003e2007221 */ /* 0x000fe20000010000 */
[-C--:B------:R-:W-:Y:S01]  /*d5d0*/  FMUL.FTZ R54, R54, R196.reuse ;  /* 0x000000c436367220 */ /* 0x080fe20000410000 */
[-C--:B------:R-:W-:Y:S01]  /*d5e0*/  FMUL.FTZ R55, R55, R196.reuse ;  /* 0x000000c437377220 */ /* 0x080fe20000410000 */
[----:B------:R-:W4:Y:S01]  /*d5f0*/  MUFU.EX2 R192, R192 ;  /* 0x000000c000c07308 */ /* 0x000f220000000800 */
[----:B-----5:R-:W-:Y:S01]  /*d600*/  FADD.FTZ R0, R171, R0 ;  /* 0x00000000ab007221 */ /* 0x020fe20000010000 */
[-C--:B------:R-:W-:Y:S01]  /*d610*/  FMUL.FTZ R58, R58, R196.reuse ;  /* 0x000000c43a3a7220 */ /* 0x080fe20000410000 */
[-C--:B------:R-:W-:Y:S01]  /*d620*/  FMUL.FTZ R59, R59, R196.reuse ;  /* 0x000000c43b3b7220 */ /* 0x080fe20000410000 */
[-C--:B------:R-:W-:Y:S01]  /*d630*/  FMUL.FTZ R62, R62, R196.reuse ;  /* 0x000000c43e3e7220 */ /* 0x080fe20000410000 */
[-C--:B------:R-:W-:Y:S01]  /*d640*/  FMUL.FTZ R63, R63, R196.reuse ;  /* 0x000000c43f3f7220 */ /* 0x080fe20000410000 */
[-C--:B------:R-:W-:Y:S01]  /*d650*/  FMUL.FTZ R66, R66, R196.reuse ;  /* 0x000000c442427220 */ /* 0x080fe20000410000 */
[-C--:B------:R-:W-:Y:S01]  /*d660*/  FMUL.FTZ R67, R67, R196.reuse ;  /* 0x000000c443437220 */ /* 0x080fe20000410000 */
[----:B------:R-:W5:Y:S01]  /*d670*/  MUFU.EX2 R214, R214 ;  /* 0x000000d600d67308 */ /* 0x000f620000000800 */
        /* <DEDUP_REMOVED lines=16> */
[C---:B-----5:R-:W-:Y:S01]  /*d780*/  FADD.FTZ R0, R214.reuse, R3 ;  /* 0x00000003d6007221 */ /* 0x060fe20000010000 */
[----:B------:R-:W-:Y:S01]  /*d790*/  F2FP.BF16.F32.PACK_AB R161, R214, R215 ;  /* 0x000000d7d6a1723e */ /* 0x000fe200000010ff */
[-C--:B------:R-:W-:Y:S01]  /*d7a0*/  FMUL.FTZ R94, R94, R196.reuse ;  /* 0x000000c45e5e7220 */ /* 0x080fe20000410000 */
[-C--:B------:R-:W-:Y:S01]  /*d7b0*/  FMUL.FTZ R95, R95, R196.reuse ;  /* 0x000000c45f5f7220 */ /* 0x080fe20000410000 */
[-C--:B------:R-:W-:Y:S01]  /*d7c0*/  FMUL.FTZ R98, R98, R196.reuse ;  /* 0x000000c462627220 */ /* 0x080fe20000410000 */
[-C--:B------:R-:W-:Y:S01]  /*d7d0*/  FMUL.FTZ R99, R99, R196.reuse ;  /* 0x000000c463637220 */ /* 0x080fe20000410000 */
[----:B------:R-:W-:Y:S01]  /*d7e0*/  FMUL.FTZ R102, R102, R196 ;  /* 0x000000c466667220 */ /* 0x000fe20000410000 */
[----:B------:R-:W5:Y:S01]  /*d7f0*/  MUFU.EX2 R193, R193 ;  /* 0x000000c100c17308 */ /* 0x000f620000000800 */
[C---:B--2---:R-:W-:Y:S01]  /*d800*/  FADD.FTZ R172, R189.reuse, R170 ;  /* 0x000000aabdac7221 */ /* 0x044fe20000010000 */
[----:B------:R-:W-:Y:S01]  /*d810*/  F2FP.BF16.F32.PACK_AB R170, R189, R192 ;  /* 0x000000c0bdaa723e */ /* 0x000fe200000010ff */
[-C--:B------:R-:W-:Y:S01]  /*d820*/  FMUL.FTZ R103, R103, R196.reuse ;  /* 0x000000c467677220 */ /* 0x080fe20000410000 */
[-C--:B------:R-:W-:Y:S01]  /*d830*/  FMUL.FTZ R106, R106, R196.reuse ;  /* 0x000000c46a6a7220 */ /* 0x080fe20000410000 */
[----:B------:R-:W-:Y:S01]  /*d840*/  FADD.FTZ R172, R169, R172 ;  /* 0x000000aca9ac7221 */ /* 0x000fe20000010000 */
[-C--:B------:R-:W-:Y:S01]  /*d850*/  FMUL.FTZ R107, R107, R196.reuse ;  /* 0x000000c46b6b7220 */ /* 0x080fe20000410000 */
[-C--:B------:R-:W-:Y:S01]  /*d860*/  FMUL.FTZ R110, R110, R196.reuse ;  /* 0x000000c46e6e7220 */ /* 0x080fe20000410000 */
[----:B------:R-:W2:Y:S01]  /*d870*/  MUFU.EX2 R165, R190 ;  /* 0x000000be00a57308 */ /* 0x000ea20000000800 */
[----:B----4-:R-:W-:Y:S01]  /*d880*/  FADD.FTZ R3, R221, R0 ;  /* 0x00000000dd037221 */ /* 0x010fe20000010000 */
[-C--:B------:R-:W-:Y:S01]  /*d890*/  FMUL.FTZ R111, R111, R196.reuse ;  /* 0x000000c46f6f7220 */ /* 0x080fe20000410000 */
[-C--:B------:R-:W-:Y:S01]  /*d8a0*/  FMUL.FTZ R114, R114, R196.reuse ;  /* 0x000000c472727220 */ /* 0x080fe20000410000 */
[-C--:B------:R-:W-:Y:S01]  /*d8b0*/  FMUL.FTZ R115, R115, R196.reuse ;  /* 0x000000c473737220 */ /* 0x080fe20000410000 */
[----:B------:R-:W-:Y:S01]  /*d8c0*/  FADD.FTZ R0, R198, R3 ;  /* 0x00000003c6007221 */ /* 0x000fe20000010000 */
[-C--:B------:R-:W-:Y:S01]  /*d8d0*/  FMUL.FTZ R118, R118, R196.reuse ;  /* 0x000000c476767220 */ /* 0x080fe20000410000 */
[-C--:B------:R-:W-:Y:S01]  /*d8e0*/  FMUL.FTZ R119, R119, R196.reuse ;  /* 0x000000c477777220 */ /* 0x080fe20000410000 */
[----:B------:R-:W4:Y:S01]  /*d8f0*/  MUFU.EX2 R197, R197 ;  /* 0x000000c500c57308 */ /* 0x000f220000000800 */
[C---:B-----5:R-:W-:Y:S01]  /*d900*/  FADD.FTZ R157, R193.reuse, R172 ;  /* 0x000000acc19d7221 */ /* 0x060fe20000010000 */
[----:B------:R-:W-:Y:S01]  /*d910*/  F2FP.BF16.F32.PACK_AB R172, R193, R169 ;  /* 0x000000a9c1ac723e */ /* 0x000fe200000010ff */
[-C--:B------:R-:W-:Y:S01]  /*d920*/  FMUL.FTZ R122, R122, R196.reuse ;  /* 0x000000c47a7a7220 */ /* 0x080fe20000410000 */
[-C--:B------:R-:W-:Y:S01]  /*d930*/  FMUL.FTZ R123, R123, R196.reuse ;  /* 0x000000c47b7b7220 */ /* 0x080fe20000410000 */
[----:B------:R-:W-:Y:S01]  /*d940*/  FADD.FTZ R180, R174, R157 ;  /* 0x0000009daeb47221 */ /* 0x000fe20000010000 */
[----:B------:R-:W-:Y:S01]  /*d950*/  F2FP.BF16.F32.PACK_AB R157, R225, R163 ;  /* 0x000000a3e19d723e */ /* 0x000fe200000010ff */
        /* <DEDUP_REMOVED lines=18> */
[C---:B-----5:R-:W-:Y:S01]  /*da80*/  FADD.FTZ R3, R155.reuse, R180 ;  /* 0x000000b49b037221 */ /* 0x060fe20000010000 */
[----:B------:R-:W-:Y:S01]  /*da90*/  F2FP.BF16.F32.PACK_AB R174, R155, R174 ;  /* 0x000000ae9bae723e */ /* 0x000fe200000010ff */
[-C--:B------:R-:W-:Y:S01]  /*daa0*/  FMUL.FTZ R150, R150, R196.reuse ;  /* 0x000000c496967220 */ /* 0x080fe20000410000 */
[----:B------:R-:W-:-:S04]  /*dab0*/  FMUL.FTZ R151, R151, R196 ;  /* 0x000000c497977220 */ /* 0x000fc80000410000 */
[----:B------:R-:W5:Y:S01]  /*dac0*/  MUFU.EX2 R183, R183 ;  /* 0x000000b700b77308 */ /* 0x000f620000000800 */
[----:B--2---:R-:W-:-:S07]  /*dad0*/  FADD.FTZ R155, R187, R0 ;  /* 0x00000000bb9b7221 */ /* 0x004fce0000010000 */
[----:B------:R-:W2:Y:S01]  /*dae0*/  MUFU.EX2 R175, R175 ;  /* 0x000000af00af7308 */ /* 0x000ea20000000800 */
[----:B----4-:R-:W-:Y:S01]  /*daf0*/  FADD.FTZ R0, R182, R155 ;  /* 0x0000009bb6007221 */ /* 0x010fe20000010000 */
[----:B------:R-:W-:-:S06]  /*db00*/  F2FP.BF16.F32.PACK_AB R155, R224, R223 ;  /* 0x000000dfe09b723e */ /* 0x000fcc00000010ff */
[----:B------:R-:W4:Y:S01]  /*db10*/  MUFU.EX2 R186, R186 ;  /* 0x000000ba00ba7308 */ /* 0x000f220000000800 */
[----:B-----5:R-:W-:-:S07]  /*db20*/  FADD.FTZ R0, R183, R0 ;  /* 0x00000000b7007221 */ /* 0x020fce0000010000 */
[----:B------:R-:W5:Y:S08]  /*db30*/  MUFU.EX2 R191, R191 ;  /* 0x000000bf00bf7308 */ /* 0x000f700000000800 */
[----:B------:R0:W1:Y:S08]  /*db40*/  MUFU.EX2 R173, R153 ;  /* 0x0000009900ad7308 */ /* 0x0000700000000800 */
[----:B------:R-:W3:Y:S01]  /*db50*/  MUFU.EX2 R194, R194 ;  /* 0x000000c200c27308 */ /* 0x000ee20000000800 */
[----:B0-----:R-:W-:Y:S01]  /*db60*/  F2FP.BF16.F32.PACK_AB R153, R199, R159 ;  /* 0x0000009fc799723e */ /* 0x001fe200000010ff */
[----:B--2---:R-:W-:-:S04]  /*db70*/  FADD.FTZ R159, R175, R0 ;  /* 0x00000000af9f7221 */ /* 0x004fc80000010000 */
[----:B----4-:R-:W-:Y:S01]  /*db80*/  FADD.FTZ R0, R186, R159 ;  /* 0x0000009fba007221 */ /* 0x010fe20000010000 */
[----:B------:R-:W-:Y:S01]  /*db90*/  F2FP.BF16.F32.PACK_AB R159, R171, R226 ;  /* 0x000000e2ab9f723e */ /* 0x000fe200000010ff */
[----:B------:R0:W2:Y:S01]  /*dba0*/  MUFU.EX2 R180, R167 ;  /* 0x000000a700b47308 */ /* 0x0000a20000000800 */
[C---:B-----5:R-:W-:Y:S01]  /*dbb0*/  F2FP.BF16.F32.PACK_AB R171, R191.reuse, R186 ;  /* 0x000000babfab723e */ /* 0x060fe200000010ff */
[----:B------:R-:W-:-:S04]  /*dbc0*/  FADD.FTZ R0, R191, R0 ;  /* 0x00000000bf007221 */ /* 0x000fc80000010000 */
[----:B-1----:R-:W-:Y:S02]  /*dbd0*/  FADD.FTZ R163, R173, R0 ;  /* 0x00000000ada37221 */ /* 0x002fe40000010000 */
[----:B------:R-:W1:Y:S01]  /*dbe0*/  MUFU.EX2 R195, R195 ;  /* 0x000000c300c37308 */ /* 0x000e620000000800 */
[----:B0-----:R-:W-:Y:S01]  /*dbf0*/  F2FP.BF16.F32.PACK_AB R167, R182, R187 ;  /* 0x000000bbb6a7723e */ /* 0x001fe200000010ff */
[----:B---3--:R-:W-:Y:S01]  /*dc00*/  FADD.FTZ R169, R194, R163 ;  /* 0x000000a3c2a97221 */ /* 0x008fe20000010000 */
[----:B------:R-:W-:Y:S02]  /*dc10*/  F2FP.BF16.F32.PACK_AB R163, R198, R221 ;  /* 0x000000ddc6a3723e */ /* 0x000fe400000010ff */
[----:B------:R-:W-:Y:S01]  /*dc20*/  F2FP.BF16.F32.PACK_AB R173, R194, R173 ;  /* 0x000000adc2ad723e */ /* 0x000fe200000010ff */
[----:B--2---:R-:W-:Y:S01]  /*dc30*/  FADD.FTZ R0, R180, R169 ;  /* 0x000000a9b4007221 */ /* 0x004fe20000010000 */
[----:B------:R-:W-:-:S03]  /*dc40*/  F2FP.BF16.F32.PACK_AB R169, R175, R183 ;  /* 0x000000b7afa9723e */ /* 0x000fc600000010ff */
[C---:B-1----:R-:W-:Y:S01]  /*dc50*/  FADD.FTZ R0, R195.reuse, R0 ;  /* 0x00000000c3007221 */ /* 0x042fe20000010000 */
[----:B------:R-:W-:Y:S01]  /*dc60*/  F2FP.BF16.F32.PACK_AB R175, R195, R180 ;  /* 0x000000b4c3af723e */ /* 0x000fe200000010ff */
[----:B------:R-:W-:Y:S06]  /*dc70*/  @!P0 BRA `(.L_x_11080) ;  /* 0x0000000000048947 */ /* 0x000fec0003800000 */
[----:B------:R-:W-:Y:S01]  /*dc80*/  BPT.TRAP 0x1 ;  /* 0x000000040000795c */ /* 0x000fe20000300000 */
.L_x_11080:
[----:B------:R0:W1:Y:S01]  /*dc90*/  SYNCS.PHASECHK.TRANS64.TRYWAIT P2, [R13+URZ+0x22850], R14 ;  /* 0x0228500e0d0075a7 */ /* 0x000062000804017f */
[----:B------:R-:W-:Y:S05]  /*dca0*/  @!P0 BRA `(.L_x_11081) ;  /* 0x0000000000048947 */ /* 0x000fea0003800000 */
[----:B------:R-:W-:Y:S01]  /*dcb0*/  BPT.TRAP 0x1 ;  /* 0x000000040000795c */ /* 0x000fe20000300000 */
.L_x_11081:
[----:B------:R-:W-:Y:S04]  /*dcc0*/  BSSY B0, `(.L_x_11082) ;  /* 0x0000004000007945 */ /* 0x000fe80003800000 */
[----:B-1----:R-:W-:Y:S05]  /*dcd0*/  @P2 BRA `(.L_x_11083) ;  /* 0x0000000000082947 */ /* 0x002fea0003800000 */
[----:B------:R-:W1:Y:S02]  /*dce0*/  SYNCS.PHASECHK.TRANS64.TRYWAIT P2, [R13+URZ+0x22850], R14 ;  /* 0x0228500e0d0075a7 */ /* 0x000e64000804017f */
[----:B-1----:R-:W-:Y:S05]  /*dcf0*/  @!P2 BRA `(.L_x_11084) ;  /* 0x000000c40054a947 */ /* 0x002fea0003800000 */
.L_x_11083:
[----:B------:R-:W-:Y:S05]  /*dd00*/  BSYNC B0 ;  /* 0x0000000000007941 */ /* 0x000fea0003800000 */
.L_x_11082:
[----:B------:R-:W2:Y:S01]  /*dd10*/  S2R R176, SR_TID.X ;  /* 0x0000000000b07919 */ /* 0x000ea20000002100 */
[----:B------:R-:W-:Y:S05]  /*dd20*/  WARPSYNC.ALL ;  /* 0x0000000000007948 */ /* 0x000fea0003800000 */
[----:B------:R-:W-:Y:S01]  /*dd30*/  IMAD.MOV.U32 R181, RZ, RZ, 0xc00 ;  /* 0x00000c00ffb57424 */ /* 0x000fe200078e00ff */
[----:B------:R-:W-:Y:S01]  /*dd40*/  ISETP.GT.AND P2, PT, R20, R15, PT ;  /* 0x0000000f1400720c */ /* 0x000fe20003f44270 */
[----:B01----:R-:W-:Y:S02]  /*dd50*/  @!P1 VIADD R13, R13, 0x22860 ;  /* 0x000228600d0d9836 */ /* 0x003fe40000000000 */
[----:B------:R-:W-:-:S02]  /*dd60*/  IMAD R180, R22, R181, UR37 ;  /* 0x0000002516b47e24 */ /* 0x000fc4000f8e02b5 */
[----:B------:R-:W-:Y:S01]  /*dd70*/  IMAD.MOV.U32 R181, RZ, RZ, 0x40000040 ;  /* 0x40000040ffb57424 */ /* 0x000fe200078e00ff */
[----:B------:R-:W-:Y:S01]  /*dd80*/  @!P1 PRMT R13, RZ, 0x654, R13 ;  /* 0x00000654ff0d9816 */ /* 0x000fe2000000000d */
[----:B------:R-:W-:Y:S01]  /*dd90*/  VIADD R20, R20, 0xffffffff ;  /* 0xffffffff14147836 */ /* 0x000fe20000000000 */
[----:B------:R-:W-:Y:S01]  /*dda0*/  R2UR UR6, R180 ;  /* 0x00000000b40672ca */ /* 0x000fe200000e0000 */
[----:B------:R-:W-:Y:S01]  /*ddb0*/  IMAD.MOV.U32 R202, RZ, RZ, R178 ;  /* 0x000000ffffca7224 */ /* 0x000fe200078e00b2 */
[----:B------:R-:W-:Y:S01]  /*ddc0*/  R2UR UR7, R181 ;  /* 0x00000000b50772ca */ /* 0x000fe200000e0000 */
[----:B------:R-:W-:Y:S02]  /*ddd0*/  IMAD.MOV.U32 R181, RZ, RZ, 0x40000040 ;  /* 0x40000040ffb57424 */ /* 0x000fe400078e00ff */
        /* <DEDUP_REMOVED lines=47> */
.L_x_11075:
[----:B------:R-:W-:-:S13]  /*e0d0*/  ISETP.GE.AND P2, PT, R20, RZ, PT ;  /* 0x000000ff1400720c */ /* 0x000fda0003f46270 */
[----:B------:R-:W-:Y:S05]  /*e0e0*/  @!P2 BRA `(.L_x_11086) ;  /* 0x000000240034a947 */ /* 0x000fea0003800000 */
[----:B------:R-:W-:Y:S02]  /*e0f0*/  IMAD.MOV.U32 R214, RZ, RZ, R178 ;  /* 0x000000ffffd67224 */ /* 0x000fe400078e00b2 */
[----:B------:R-:W-:-:S07]  /*e100*/  IMAD.MOV.U32 R15, RZ, RZ, R21 ;  /* 0x000000ffff0f7224 */ /* 0x000fce00078e0015 */
.L_x_11096:
[----:B------:R-:W-:Y:S01]  /*e110*/  VIADD R22, R22, 0x1 ;  /* 0x0000000116167836 */ /* 0x000fe20000000000 */
[----:B------:R-:W-:Y:S05]  /*e120*/  YIELD ;  /* 0x0000000000007946 */ /* 0x000fea0003800000 */
[----:B------:R-:W-:-:S04]  /*e130*/  ISETP.NE.AND P2, PT, R22, 0x2, PT ;  /* 0x000000021600780c */ /* 0x000fc80003f45270 */
[----:B-1----:R-:W-:Y:S02]  /*e140*/  SEL R14, RZ, 0x1, P2 ;  /* 0x00000001ff0e7807 */ /* 0x002fe40001000000 */
[----:B------:R-:W-:Y:S02]  /*e150*/  SEL R22, R22, RZ, P2 ;  /* 0x000000ff16167207 */ /* 0x000fe40001000000 */
[----:B------:R-:W-:Y:S01]  /*e160*/  LOP3.LUT R23, R23, R14, RZ, 0x3c, !PT ;  /* 0x0000000e17177212 */ /* 0x000fe200078e3cff */
[----:B--2---:R-:W-:Y:S06]  /*e170*/  @!P0 BRA `(.L_x_11087) ;  /* 0x0000000000048947 */ /* 0x004fec0003800000 */
[----:B------:R-:W-:Y:S01]  /*e180*/  BPT.TRAP 0x1 ;  /* 0x000000040000795c */ /* 0x000fe20000300000 */
.L_x_11087:
[----:B0-----:R-:W-:Y:S01]  /*e190*/  IMAD R13, R22, 0x8, R18 ;  /* 0x00000008160d7824 */ /* 0x001fe200078e0212 */
[----:B------:R-:W-:-:S04]  /*e1a0*/  SHF.L.U32 R14, R23, 0x1f, RZ ;  /* 0x0000001f170e7819 */ /* 0x000fc800000006ff */
[----:B------:R0:W1:Y:S01]  /*e1b0*/  SYNCS.PHASECHK.TRANS64.TRYWAIT P2, [R13+URZ+0x22830], R14 ;  /* 0x0228300e0d0075a7 */ /* 0x000062000804017f */
[----:B------:R-:W-:Y:S05]  /*e1c0*/  @!P0 BRA `(.L_x_11088) ;  /* 0x0000000000048947 */ /* 0x000fea0003800000 */
[----:B------:R-:W-:Y:S01]  /*e1d0*/  BPT.TRAP 0x1 ;  /* 0x000000040000795c */ /* 0x000fe20000300000 */
.L_x_11088:
[----:B------:R-:W-:Y:S01]  /*e1e0*/  IMAD R200, R22, 0x300, R12 ;  /* 0x0000030016c87824 */ /* 0x000fe200078e020c */
[----:B------:R-:W-:Y:S01]  /*e1f0*/  MOV R201, 0x40000040 ;  /* 0x4000004000c97802 */ /* 0x000fe20000000f00 */
[----:B-1----:R-:W-:Y:S06]  /*e200*/  @P2 BRA `(.L_x_11089) ;  /* 0x0000000000082947 */ /* 0x002fec0003800000 */
[----:B------:R-:W1:Y:S02]  /*e210*/  SYNCS.PHASECHK.TRANS64.TRYWAIT P2, [R13+URZ+0x22830], R14 ;  /* 0x0228300e0d0075a7 */ /* 0x000e64000804017f */
[----:B-1----:R-:W-:Y:S05]  /*e220*/  @!P2 BRA `(.L_x_11090) ;  /* 0x000000c0001ca947 */ /* 0x002fea0003800000 */
.L_x_11089:
        /* <DEDUP_REMOVED lines=81> */
[----:B------:R-:W-:-:S02]  /*e740*/  IMAD.U32 R177, RZ, RZ, UR46 ;  /* 0x0000002effb17e24 */ /* 0x000fc4000f8e00ff */
        /* <DEDUP_REMOVED lines=14> */
[----:B------:R-:W-:-:S03]  /*e830*/  FMUL.FTZ R199, R199, UR48 ;  /* 0x00000030c7c77c20 */ /* 0x000fc60008410000 */
        /* <DEDUP_REMOVED lines=49> */
[----:B--2---:R-:W-:-:S05]  /*eb50*/  FMNMX.FTZ R21, R178, R21, !PT ;  /* 0x00000015b2157209 */ /* 0x004fca0007810000 */
[C---:B------:R-:W-:Y:S02]  /*eb60*/  FADD.FTZ R178, -R21.reuse, R15 ;  /* 0x0000000f15b27221 */ /* 0x040fe40000010100 */
[----:B------:R-:W2:Y:S01]  /*eb70*/  MUFU.TANH R170, R170 ;  /* 0x000000aa00aa7308 */ /* 0x000ea20000002400 */
[-C--:B------:R-:W-:Y:S01]  /*eb80*/  FMUL.FTZ R222, R21, R177.reuse ;  /* 0x000000b115de7220 */ /* 0x080fe20000410000 */
[-C--:B------:R-:W-:Y:S01]  /*eb90*/  FMUL.FTZ R15, R178, R177.reuse ;  /* 0x000000b1b20f7220 */ /* 0x080fe20000410000 */
[----:B------:R-:W-:Y:S02]  /*eba0*/  FMNMX.FTZ R178, R154, R214, !PT ;  /* 0x000000d69ab27209 */ /* 0x000fe40007810000 */
[-CC-:B------:R-:W-:Y:S01]  /*ebb0*/  FFMA.FTZ R203, R196, R177.reuse, -R222.reuse ;  /* 0x000000b1c4cb7223 */ /* 0x180fe200000108de */
[-CC-:B------:R-:W-:Y:S01]  /*ebc0*/  FFMA.FTZ R152, R152, R177.reuse, -R222.reuse ;  /* 0x000000b198987223 */ /* 0x180fe200000108de */
[-CC-:B------:R-:W-:Y:S01]  /*ebd0*/  FFMA.FTZ R153, R153, R177.reuse, -R222.reuse ;  /* 0x000000b199997223 */ /* 0x180fe200000108de */
[----:B---3--:R-:W-:Y:S01]  /*ebe0*/  FMNMX.FTZ R179, R155, R178, !PT ;  /* 0x000000b29bb37209 */ /* 0x008fe20007810000 */
[----:B------:R-:W3:Y:S01]  /*ebf0*/  MUFU.TANH R171, R171 ;  /* 0x000000ab00ab7308 */ /* 0x000ee20000002400 */
[-CC-:B------:R-:W-:Y:S01]  /*ec00*/  FFMA.FTZ R156, R156, R177.reuse, -R222.reuse ;  /* 0x000000b19c9c7223 */ /* 0x180fe200000108de */
[--C-:B------:R-:W-:Y:S01]  /*ec10*/  FFMA.FTZ R157, R157, R177, -R222.reuse ;  /* 0x000000b19d9d7223 */ /* 0x100fe200000108de */
[----:B-----5:R-:W-:Y:S01]  /*ec20*/  FMNMX.FTZ R178, R158, R179, !PT ;  /* 0x000000b39eb27209 */ /* 0x020fe20007810000 */
[-CC-:B------:R-:W-:Y:S01]  /*ec30*/  FFMA.FTZ R160, R160, R177.reuse, -R222.reuse ;  /* 0x000000b1a0a07223 */ /* 0x180fe200000108de */
[-CC-:B------:R-:W-:Y:S01]  /*ec40*/  FFMA.FTZ R200, R200, R177.reuse, -R222.reuse ;  /* 0x000000b1c8c87223 */ /* 0x180fe200000108de */
[-CC-:B------:R-:W-:Y:S01]  /*ec50*/  FFMA.FTZ R163, R163, R177.reuse, -R222.reuse ;  /* 0x000000b1a3a37223 */ /* 0x180fe200000108de */
[----:B0-----:R-:W-:Y:S01]  /*ec60*/  FMNMX.FTZ R178, R159, R178, !PT ;  /* 0x000000b29fb27209 */ /* 0x001fe20007810000 */
[----:B------:R-:W0:Y:S01]  /*ec70*/  MUFU.TANH R175, R175 ;  /* 0x000000af00af7308 */ /* 0x000e220000002400 */
[-CC-:B------:R-:W-:Y:S01]  /*ec80*/  FFMA.FTZ R165, R165, R177.reuse, -R222.reuse ;  /* 0x000000b1a5a57223 */ /* 0x180fe200000108de */
[-CC-:B------:R-:W-:Y:S01]  /*ec90*/  FFMA.FTZ R167, R167, R177.reuse, -R222.reuse ;  /* 0x000000b1a7a77223 */ /* 0x180fe200000108de */
        /* <DEDUP_REMOVED lines=15> */
[-CC-:B------:R-:W-:Y:S01]  /*ed90*/  FFMA.FTZ R188, R188, R177.reuse, -R222.reuse ;  /* 0x000000b1bcbc7223 */ /* 0x180fe200000108de */
[----:B------:R-:W-:Y:S01]  /*eda0*/  FMNMX.FTZ R179, R169, R178, !PT ;  /* 0x000000b2a9b37209 */ /* 0x000fe20007810000 */
[-CC-:B------:R-:W-:Y:S01]  /*edb0*/  FFMA.FTZ R189, R189, R177.reuse, -R222.reuse ;  /* 0x000000b1bdbd7223 */ /* 0x180fe200000108de */
[-CC-:B------:R-:W-:Y:S01]  /*edc0*/  FFMA.FTZ R192, R192, R177.reuse, -R222.reuse ;  /* 0x000000b1c0c07223 */ /* 0x180fe200000108de */
[--C-:B------:R-:W-:Y:S01]  /*edd0*/  FFMA.FTZ R201, R201, R177, -R222.reuse ;  /* 0x000000b1c9c97223 */ /* 0x100fe200000108de */
[----:B--2---:R-:W-:Y:S01]  /*ede0*/  FMNMX.FTZ R178, R170, R179, !PT ;  /* 0x000000b3aab27209 */ /* 0x004fe20007810000 */
[----:B------:R-:W2:Y:S01]  /*edf0*/  MUFU.TANH R182, R182 ;  /* 0x000000b600b67308 */ /* 0x000ea20000002400 */
[----:B------:R-:W-:-:S02]  /*ee00*/  FFMA.FTZ R193, R193, R177, -R222 ;  /* 0x000000b1c1c17223 */ /* 0x000fc400000108de */
        /* <DEDUP_REMOVED lines=79> */
[----:B------:R-:W-:Y:S01]  /*f300*/  IADD3 R179, -R225, 0xb, RZ ;  /* 0x0000000be1b37810 */ /* 0x000fe20007ffe1ff */
[-C--:B------:R-:W-:Y:S01]  /*f310*/  FMUL.FTZ R109, R109, R15.reuse ;  /* 0x0000000f6d6d7220 */ /* 0x080fe20000410000 */
[----:B------:R-:W-:Y:S01]  /*f320*/  FMUL.FTZ R112, R112, R15 ;  /* 0x0000000f70707220 */ /* 0x000fe20000410000 */
[C---:B------:R-:W-:Y:S01]  /*f330*/  FADD.FTZ R196, -R178.reuse, R214 ;  /* 0x000000d6b2c47221 */ /* 0x040fe20000010100 */
[----:B------:R-:W-:Y:S01]  /*f340*/  FMUL.FTZ R226, R178, R177 ;  /* 0x000000b1b2e27220 */ /* 0x000fe20000410000 */
[----:B------:R-:W-:Y:S01]  /*f350*/  MUFU.EX2 R167, R167 ;  /* 0x000000a700a77308 */ /* 0x000fe20000000800 */
[----:B------:R-:W-:Y:S01]  /*f360*/  FMUL.FTZ R113, R113, R15 ;  /* 0x0000000f71717220 */ /* 0x000fe20000410000 */
[-C--:B------:R-:W-:Y:S01]  /*f370*/  FMUL.FTZ R196, R196, R177.reuse ;  /* 0x000000b1c4c47220 */ /* 0x080fe20000410000 */
[-CC-:B------:R-:W-:Y:S01]  /*f380*/  FFMA.FTZ R214, R154, R177.reuse, -R226.reuse ;  /* 0x000000b19ad67223 */ /* 0x180fe200000108e2 */
[-CC-:B------:R-:W-:Y:S01]  /*f390*/  FFMA.FTZ R155, R155, R177.reuse, -R226.reuse ;  /* 0x000000b19b9b7223 */ /* 0x180fe200000108e2 */
[-CC-:B------:R-:W-:Y:S01]  /*f3a0*/  FFMA.FTZ R215, R158, R177.reuse, -R226.reuse ;  /* 0x000000b19ed77223 */ /* 0x180fe200000108e2 */
[-CC-:B------:R-:W-:Y:S01]  /*f3b0*/  FFMA.FTZ R159, R159, R177.reuse, -R226.reuse ;  /* 0x000000b19f9f7223 */ /* 0x180fe200000108e2 */
[----:B------:R-:W-:Y:S01]  /*f3c0*/  @!P1 VIADD R154, R13, 0x22840 ;  /* 0x000228400d9a9836 */ /* 0x000fe20000000000 */
[----:B------:R-:W-:Y:S01]  /*f3d0*/  MUFU.EX2 R196, R196 ;  /* 0x000000c400c47308 */ /* 0x000fe20000000800 */
[-CC-:B------:R-:W-:Y:S01]  /*f3e0*/  FFMA.FTZ R161, R161, R177.reuse, -R226.reuse ;  /* 0x000000b1a1a17223 */ /* 0x180fe200000108e2 */
[-CC-:B------:R-:W-:Y:S01]  /*f3f0*/  FFMA.FTZ R221, R162, R177.reuse, -R226.reuse ;  /* 0x000000b1a2dd7223 */ /* 0x180fe200000108e2 */
[-C--:B------:R-:W-:Y:S01]  /*f400*/  FFMA.FTZ R222, R164, R177.reuse, -R226 ;  /* 0x000000b1a4de7223 */ /* 0x080fe200000108e2 */
[----:B------:R-:W-:Y:S01]  /*f410*/  @!P1 PRMT R154, RZ, 0x654, R154 ;  /* 0x00000654ff9a9816 */ /* 0x000fe2000000009a */
[----:B------:R0:W-:Y:S06]  /*f420*/  BAR.ARV R179, 0x100 ;  /* 0x000400b30000751d */ /* 0x0001ec0000002000 */
[----:B------:R-:W2:Y:S01]  /*f430*/  MUFU.EX2 R214, R214 ;  /* 0x000000d600d67308 */ /* 0x000ea20000000800 */
[----:B------:R1:W-:Y:S01]  /*f440*/  @!P1 SYNCS.ARRIVE.TRANS64.RED.A1T0 RZ, [R154+URZ], RZ ;  /* 0x000000ff9aff99a7 */ /* 0x0003e2000810043f */
[-CC-:B------:R-:W-:Y:S01]  /*f450*/  FFMA.FTZ R223, R166, R177.reuse, -R226.reuse ;  /* 0x000000b1a6df7223 */ /* 0x180fe200000108e2 */
[-CC-:B------:R-:W-:Y:S01]  /*f460*/  FFMA.FTZ R169, R169, R177.reuse, -R226.reuse ;  /* 0x000000b1a9a97223 */ /* 0x180fe200000108e2 */
[-CC-:B------:R-:W-:Y:S01]  /*f470*/  FFMA.FTZ R224, R170, R177.reuse, -R226.reuse ;  /* 0x000000b1aae07223 */ /* 0x180fe200000108e2 */
[-CC-:B------:R-:W-:Y:S01]  /*f480*/  FFMA.FTZ R171, R171, R177.reuse, -R226.reuse ;  /* 0x000000b1abab7223 */ /* 0x180fe200000108e2 */
[-CC-:B------:R-:W-:Y:S01]  /*f490*/  FFMA.FTZ R175, R175, R177.reuse, -R226.reuse ;  /* 0x000000b1afaf7223 */ /* 0x180fe200000108e2 */
[----:B------:R-:W-:Y:S01]  /*f4a0*/  FFMA.FTZ R197, R197, R177, -R226 ;  /* 0x000000b1c5c57223 */ /* 0x000fe200000108e2 */
[----:B------:R-:W4:Y:S01]  /*f4b0*/  MUFU.EX2 R155, R155 ;  /* 0x0000009b009b7308 */ /* 0x000f220000000800 */
[----:B-1----:R-:W-:Y:S01]  /*f4c0*/  FFMA.FTZ R154, R15, R3, R152 ;  /* 0x000000030f9a7223 */ /* 0x002fe20000010098 */
[----:B---3--:R-:W-:Y:S01]  /*f4d0*/  F2FP.BF16.F32.PACK_AB R152, R153, R152 ;  /* 0x000000989998723e */ /* 0x008fe200000010ff */
[-C--:B------:R-:W-:Y:S01]  /*f4e0*/  FMUL.FTZ R116, R116, R15.reuse ;  /* 0x0000000f74747220 */ /* 0x080fe20000410000 */
[-C--:B------:R-:W-:Y:S01]  /*f4f0*/  FMUL.FTZ R117, R117, R15.reuse ;  /* 0x0000000f75757220 */ /* 0x080fe20000410000 */
[----:B------:R-:W-:Y:S01]  /*f500*/  FADD.FTZ R3, R153, R154 ;  /* 0x0000009a99037221 */ /* 0x000fe20000010000 */
[-C--:B------:R-:W-:Y:S01]  /*f510*/  FMUL.FTZ R120, R120, R15.reuse ;  /* 0x0000000f78787220 */ /* 0x080fe20000410000 */
[-C--:B------:R-:W-:Y:S01]  /*f520*/  FMUL.FTZ R121, R121, R15.reuse ;  /* 0x0000000f79797220 */ /* 0x080fe20000410000 */
[----:B------:R-:W1:Y:S01]  /*f530*/  MUFU.EX2 R215, R215 ;  /* 0x000000d700d77308 */ /* 0x000e620000000800 */
[----:B--2---:R-:W-:Y:S01]  /*f540*/  FFMA.FTZ R0, R196, R0, R214 ;  /* 0x00000000c4007223 */ /* 0x004fe200000100d6 */
[----:B------:R-:W-:Y:S01]  /*f550*/  FADD.FTZ R154, R156, R3 ;  /* 0x000000039c9a7221 */ /* 0x000fe20000010000 */
[-C--:B------:R-:W-:Y:S01]  /*f560*/  FMUL.FTZ R124, R124, R15.reuse ;  /* 0x0000000f7c7c7220 */ /* 0x080fe20000410000 */
[-C--:B------:R-:W-:Y:S01]  /*f570*/  FMUL.FTZ R125, R125, R15.reuse ;  /* 0x0000000f7d7d7220 */ /* 0x080fe20000410000 */
[-C--:B------:R-:W-:Y:S01]  /*f580*/  FMUL.FTZ R128, R128, R15.reuse ;  /* 0x0000000f80807220 */ /* 0x080fe20000410000 */
[C---:B------:R-:W-:Y:S01]  /*f590*/  FADD.FTZ R3, R157.reuse, R154 ;  /* 0x0000009a9d037221 */ /* 0x040fe20000010000 */
[----:B------:R-:W-:Y:S01]  /*f5a0*/  F2FP.BF16.F32.PACK_AB R154, R157, R156 ;  /* 0x0000009c9d9a723e */ /* 0x000fe200000010ff */
[----:B------:R-:W2:Y:S01]  /*f5b0*/  MUFU.EX2 R159, R159 ;  /* 0x0000009f009f7308 */ /* 0x000ea20000000800 */
[----:B----4-:R-:W-:Y:S01]  /*f5c0*/  FADD.FTZ R0, R155, R0 ;  /* 0x000000009b007221 */ /* 0x010fe20000010000 */
[----:B------:R-:W-:Y:S01]  /*f5d0*/  FADD.FTZ R3, R160, R3 ;  /* 0x00000003a0037221 */ /* 0x000fe20000010000 */
[-C--:B------:R-:W-:Y:S01]  /*f5e0*/  FMUL.FTZ R129, R129, R15.reuse ;  /* 0x0000000f81817220 */ /* 0x080fe20000410000 */
[-C--:B------:R-:W-:Y:S01]  /*f5f0*/  FMUL.FTZ R132, R132, R15.reuse ;  /* 0x0000000f84847220 */ /* 0x080fe20000410000 */
[-C--:B------:R-:W-:Y:S01]  /*f600*/  FMUL.FTZ R133, R133, R15.reuse ;  /* 0x0000000f85857220 */ /* 0x080fe20000410000 */
[----:B------:R-:W-:Y:S01]  /*f610*/  FADD.FTZ R156, R200, R3 ;  /* 0x00000003c89c7221 */ /* 0x000fe20000010000 */
[-C--:B------:R-:W-:Y:S01]  /*f620*/  FMUL.FTZ R136, R136, R15.reuse ;  /* 0x0000000f88887220 */ /* 0x080fe20000410000 */
[----:B------:R-:W3:Y:S01]  /*f630*/  MUFU.EX2 R161, R161 ;  /* 0x000000a100a17308 */ /* 0x000ee20000000800 */
[----:B-1----:R-:W-:Y:S01]  /*f640*/  FADD.FTZ R0, R215, R0 ;  /* 0x00000000d7007221 */ /* 0x002fe20000010000 */
        /* <DEDUP_REMOVED lines=11> */
[-C--:B------:R-:W-:Y:S01]  /*f700*/  FFMA.FTZ R202, R202, R177.reuse, -R226 ;  /* 0x000000b1caca7223 */ /* 0x080fe200000108e2 */
[----:B------:R-:W-:Y:S01]  /*f710*/  FADD.FTZ R3, R167, R164 ;  /* 0x000000a4a7037221 */ /* 0x000fe20000010000 */
[-C--:B------:R-:W-:Y:S01]  /*f720*/  FFMA.FTZ R162, R182, R177.reuse, -R226 ;  /* 0x000000b1b6a27223 */ /* 0x080fe200000108e2 */
[----:B------:R-:W2:Y:S01]  /*f730*/  MUFU.EX2 R222, R222 ;  /* 0x000000de00de7308 */ /* 0x000ea20000000800 */
[----:B---3--:R-:W-:Y:S01]  /*f740*/  FADD.FTZ R0, R161, R0 ;  /* 0x00000000a1007221 */ /* 0x008fe20000010000 */
[-CC-:B------:R-:W-:Y:S01]  /*f750*/  FFMA.FTZ R158, R183, R177.reuse, -R226.reuse ;  /* 0x000000b1b79e7223 */ /* 0x180fe200000108e2 */
[-CC-:B------:R-:W-:Y:S01]  /*f760*/  FFMA.FTZ R186, R186, R177.reuse, -R226.reuse ;  /* 0x000000b1baba7223 */ /* 0x180fe200000108e2 */
[-CC-:B------:R-:W-:Y:S01]  /*f770*/  FFMA.FTZ R187, R187, R177.reuse, -R226.reuse ;  /* 0x000000b1bbbb7223 */ /* 0x180fe200000108e2 */
[-CC-:B------:R-:W-:Y:S01]  /*f780*/  FFMA.FTZ R190, R190, R177.reuse, -R226.reuse ;  /* 0x000000b1bebe7223 */ /* 0x180fe200000108e2 */
[-CC-:B------:R-:W-:Y:S01]  /*f790*/  FFMA.FTZ R191, R191, R177.reuse, -R226.reuse ;  /* 0x000000b1bfbf7223 */ /* 0x180fe200000108e2 */
[-C--:B------:R-:W-:Y:S01]  /*f7a0*/  FFMA.FTZ R194, R194, R177.reuse, -R226 ;  /* 0x000000b1c2c27223 */ /* 0x080fe200000108e2 */
[----:B------:R-:W3:Y:S01]  /*f7b0*/  MUFU.EX2 R223, R223 ;  /* 0x000000df00df7308 */ /* 0x000ee20000000800 */
[----:B-1----:R-:W-:Y:S01]  /*f7c0*/  FADD.FTZ R153, R221, R0 ;  /* 0x00000000dd997221 */ /* 0x002fe20000010000 */
[----:B------:R-:W-:Y:S01]  /*f7d0*/  F2FP.BF16.F32.PACK_AB R156, R200, R160 ;  /* 0x000000a0c89c723e */ /* 0x000fe200000010ff */
[-CC-:B------:R-:W-:Y:S01]  /*f7e0*/  FFMA.FTZ R195, R195, R177.reuse, -R226.reuse ;  /* 0x000000b1c3c37223 */ /* 0x180fe200000108e2 */
[-CC-:B------:R-:W-:Y:S01]  /*f7f0*/  FFMA.FTZ R198, R198, R177.reuse, -R226.reuse ;  /* 0x000000b1c6c67223 */ /* 0x180fe200000108e2 */
[----:B------:R-:W-:Y:S01]  /*f800*/  FFMA.FTZ R199, R199, R177, -R226 ;  /* 0x000000b1c7c77223 */ /* 0x000fe200000108e2 */
[----:B------:R-:W-:Y:S01]  /*f810*/  F2FP.BF16.F32.PACK_AB R157, R221, R161 ;  /* 0x000000a1dd9d723e */ /* 0x000fe200000010ff */
        /* <DEDUP_REMOVED lines=87> */
[----:B------:R-:W-:-:S02]  /*fd90*/  FMUL.FTZ R151, R151, R196 ;  /* 0x000000c497977220 */ /* 0x000fc40000410000 */
[----:B------:R-:W3:Y:S01]  /*fda0*/  MUFU.EX2 R180, R180 ;  /* 0x000000b400b47308 */ /* 0x000ee20000000800 */
[C---:B-1----:R-:W-:Y:S01]  /*fdb0*/  FADD.FTZ R3, R176.reuse, R3 ;  /* 0x00000003b0037221 */ /* 0x042fe20000010000 */
[----:B------:R-:W-:-:S06]  /*fdc0*/  F2FP.BF16.F32.PACK_AB R164, R176, R174 ;  /* 0x000000aeb0a4723e */ /* 0x000fcc00000010ff */
[----:B------:R1:W4:Y:S01]  /*fdd0*/  MUFU.EX2 R183, R162 ;  /* 0x000000a200b77308 */ /* 0x0003220000000800 */
[----:B--2---:R-:W-:-:S07]  /*fde0*/  FADD.FTZ R0, R182, R153 ;  /* 0x00000099b6007221 */ /* 0x004fce0000010000 */
[----:B------:R-:W2:Y:S01]  /*fdf0*/  MUFU.EX2 R181, R181 ;  /* 0x000000b500b57308 */ /* 0x000ea20000000800 */
[----:B---3--:R-:W-:Y:S01]  /*fe00*/  FADD.FTZ R166, R180, R3 ;  /* 0x00000003b4a67221 */ /* 0x008fe20000010000 */
[----:B-1----:R-:W-:-:S06]  /*fe10*/  F2FP.BF16.F32.PACK_AB R162, R173, R172 ;  /* 0x000000acada2723e */ /* 0x002fcc00000010ff */
[----:B------:R1:W3:Y:S01]  /*fe20*/  MUFU.EX2 R197, R158 ;  /* 0x0000009e00c57308 */ /* 0x0002e20000000800 */
[----:B----4-:R-:W-:-:S07]  /*fe30*/  FADD.FTZ R0, R183, R0 ;  /* 0x00000000b7007221 */ /* 0x010fce0000010000 */
[----:B------:R-:W4:Y:S01]  /*fe40*/  MUFU.EX2 R184, R184 ;  /* 0x000000b800b87308 */ /* 0x000f220000000800 */
[----:B--2---:R-:W-:Y:S01]  /*fe50*/  FADD.FTZ R3, R181, R166 ;  /* 0x000000a6b5037221 */ /* 0x004fe20000010000 */
[----:B-1----:R-:W-:Y:S02]  /*fe60*/  F2FP.BF16.F32.PACK_AB R158, R165, R163 ;  /* 0x000000a3a59e723e */ /* 0x002fe400000010ff */
[----:B------:R-:W-:Y:S02]  /*fe70*/  F2FP.BF16.F32.PACK_AB R166, R181, R180 ;  /* 0x000000b4b5a6723e */ /* 0x000fe400000010ff */
[----:B------:R-:W-:Y:S02]  /*fe80*/  F2FP.BF16.F32.PACK_AB R165, R182, R15 ;  /* 0x0000000fb6a5723e */ /* 0x000fe400000010ff */
[----:B------:R-:W1:Y:S01]  /*fe90*/  MUFU.EX2 R186, R186 ;  /* 0x000000ba00ba7308 */ /* 0x000e620000000800 */
[C---:B---3--:R-:W-:Y:S01]  /*fea0*/  FADD.FTZ R153, R197.reuse, R0 ;  /* 0x00000000c5997221 */ /* 0x048fe20000010000 */
[----:B------:R-:W-:-:S06]  /*feb0*/  F2FP.BF16.F32.PACK_AB R167, R197, R183 ;  /* 0x000000b7c5a7723e */ /* 0x000fcc00000010ff */
[----:B------:R-:W2:Y:S01]  /*fec0*/  MUFU.EX2 R185, R185 ;  /* 0x000000b900b97308 */ /* 0x000ea20000000800 */
[----:B----4-:R-:W-:-:S07]  /*fed0*/  FADD.FTZ R168, R184, R3 ;  /* 0x00000003b8a87221 */ /* 0x010fce0000010000 */
        /* <DEDUP_REMOVED lines=10> */
[----:B--2---:R-:W-:Y:S01]  /*ff80*/  FADD.FTZ R0, R190, R153 ;  /* 0x00000099be007221 */ /* 0x004fe20000010000 */
[----:B------:R-:W-:Y:S02]  /*ff90*/  F2FP.BF16.F32.PACK_AB R153, R155, R214 ;  /* 0x000000d69b99723e */ /* 0x000fe400000010ff */
[----:B------:R-:W-:Y:S02]  /*ffa0*/  F2FP.BF16.F32.PACK_AB R155, R159, R215 ;  /* 0x000000d79f9b723e */ /* 0x000fe400000010ff */
        /* <DEDUP_REMOVED lines=9> */
[----:B---3--:R-:W-:-:S07]  /*10040*/  FADD.FTZ R163, R173, R0 ;  /* 0x00000000ada37221 */ /* 0x008fce0000010000 */
[----:B------:R-:W3:Y:S01]  /*10050*/  MUFU.EX2 R193, R193 ;  /* 0x000000c100c17308 */ /* 0x000ee20000000800 */
[----:B-1----:R-:W-:-:S07]  /*10060*/  FADD.FTZ R172, R201, R172 ;  /* 0x000000acc9ac7221 */ /* 0x002fce0000010000 */
[----:B------:R-:W1:Y:S01]  /*10070*/  MUFU.EX2 R198, R198 ;  /* 0x000000c600c67308 */ /* 0x000e620000000800 */
[C---:B--2---:R-:W-:Y:S01]  /*10080*/  FADD.FTZ R169, R176.reuse, R163 ;  /* 0x000000a3b0a97221 */ /* 0x044fe20000010000 */
[----:B------:R-:W-:Y:S02]  /*10090*/  F2FP.BF16.F32.PACK_AB R163, R175, R171 ;  /* 0x000000abafa3723e */ /* 0x000fe400000010ff */
[----:B------:R-:W-:Y:S02]  /*100a0*/  F2FP.BF16.F32.PACK_AB R171, R191, R190 ;  /* 0x000000bebfab723e */ /* 0x000fe400000010ff */
[----:B------:R-:W-:Y:S02]  /*100b0*/  F2FP.BF16.F32.PACK_AB R173, R176, R173 ;  /* 0x000000adb0ad723e */ /* 0x000fe400000010ff */
[----:B------:R-:W2:Y:S01]  /*100c0*/  MUFU.EX2 R203, R203 ;  /* 0x000000cb00cb7308 */ /* 0x000ea20000000800 */
[----:B---3--:R-:W-:Y:S01]  /*100d0*/  FADD.FTZ R174, R193, R172 ;  /* 0x000000acc1ae7221 */ /* 0x008fe20000010000 */
[----:B------:R-:W-:-:S06]  /*100e0*/  F2FP.BF16.F32.PACK_AB R172, R201, R192 ;  /* 0x000000c0c9ac723e */ /* 0x000fcc00000010ff */
[----:B------:R-:W3:Y:S01]  /*100f0*/  MUFU.EX2 R199, R199 ;  /* 0x000000c700c77308 */ /* 0x000ee20000000800 */
[----:B-1----:R-:W-:Y:S01]  /*10100*/  FADD.FTZ R0, R198, R169 ;  /* 0x000000a9c6007221 */ /* 0x002fe20000010000 */
[----:B------:R-:W-:Y:S01]  /*10110*/  F2FP.BF16.F32.PACK_AB R169, R187, R186 ;  /* 0x000000babba9723e */ /* 0x000fe200000010ff */
[C---:B--2---:R-:W-:Y:S01]  /*10120*/  FADD.FTZ R3, R203.reuse, R174 ;  /* 0x000000aecb037221 */ /* 0x044fe20000010000 */
[----:B------:R-:W-:Y:S01]  /*10130*/  F2FP.BF16.F32.PACK_AB R174, R203, R193 ;  /* 0x000000c1cbae723e */ /* 0x000fe200000010ff */
[C---:B---3--:R-:W-:Y:S01]  /*10140*/  FADD.FTZ R0, R199.reuse, R0 ;  /* 0x00000000c7007221 */ /* 0x048fe20000010000 */
[----:B------:R-:W-:Y:S01]  /*10150*/  F2FP.BF16.F32.PACK_AB R175, R199, R198 ;  /* 0x000000c6c7af723e */ /* 0x000fe200000010ff */
[----:B0-----:R-:W-:Y:S06]  /*10160*/  @!P0 BRA `(.L_x_11091) ;  /* 0x0000000000048947 */ /* 0x001fec0003800000 */
[----:B------:R-:W-:Y:S01]  /*10170*/  BPT.TRAP 0x1 ;  /* 0x000000040000795c */ /* 0x000fe20000300000 */
.L_x_11091:
[----:B------:R0:W1:Y:S01]  /*10180*/  SYNCS.PHASECHK.TRANS64.TRYWAIT P2, [R13+URZ+0x22850], R14 ;  /* 0x0228500e0d0075a7 */ /* 0x000062000804017f */
[----:B------:R-:W-:Y:S05]  /*10190*/  @!P0 BRA `(.L_x_11092) ;  /* 0x0000000000048947 */ /* 0x000fea0003800000 */
[----:B------:R-:W-:Y:S01]  /*101a0*/  BPT.TRAP 0x1 ;  /* 0x000000040000795c */ /* 0x000fe20000300000 */
.L_x_11092:
[----:B------:R-:W-:Y:S04]  /*101b0*/  BSSY B0, `(.L_x_11093) ;  /* 0x0000004000007945 */ /* 0x000fe80003800000 */
[----:B-1----:R-:W-:Y:S05]  /*101c0*/  @P2 BRA `(.L_x_11094) ;  /* 0x0000000000082947 */ /* 0x002fea0003800000 */
[----:B------:R-:W1:Y:S02]  /*101d0*/  SYNCS.PHASECHK.TRANS64.TRYWAIT P2, [R13+URZ+0x22850], R14 ;  /* 0x0228500e0d0075a7 */ /* 0x000e64000804017f */
[----:B-1----:R-:W-:Y:S05]  /*101e0*/  @!P2 BRA `(.L_x_11095) ;  /* 0x000000a00040a947 */ /* 0x002fea0003800000 */
.L_x_11094:
[----:B------:R-:W-:Y:S05]  /*101f0*/  BSYNC B0 ;  /* 0x0000000000007941 */ /* 0x000fea0003800000 */
.L_x_11093:
[----:B------:R-:W2:Y:S01]  /*10200*/  S2R R176, SR_TID.X ;  /* 0x0000000000b07919 */ /* 0x000ea20000002100 */
[----:B------:R-:W-:Y:S01]  /*10210*/  IMAD.MOV.U32 R15, RZ, RZ, 0xc00 ;  /* 0x00000c00ff0f7424 */ /* 0x000fe200078e00ff */
[----:B------:R-:W-:Y:S05]  /*10220*/  WARPSYNC.ALL ;  /* 0x0000000000007948 */ /* 0x000fea0003800000 */
[----:B01----:R-:W-:Y:S01]  /*10230*/  IMAD R14, R22, R15, UR37 ;  /* 0x00000025160e7e24 */ /* 0x003fe2000f8e020f */
[----:B------:R-:W-:Y:S01]  /*10240*/  ISETP.GT.AND P2, PT, R20, RZ, PT ;  /* 0x000000ff1400720c */ /* 0x000fe20003f44270 */
[----:B------:R-:W-:Y:S02]  /*10250*/  IMAD.MOV.U32 R15, RZ, RZ, 0x40000040 ;  /* 0x40000040ff0f7424 */ /* 0x000fe400078e00ff */
[----:B------:R-:W-:Y:S01]  /*10260*/  @!P1 VIADD R13, R13, 0x22860 ;  /* 0x000228600d0d9836 */ /* 0x000fe20000000000 */
[----:B------:R-:W-:Y:S01]  /*10270*/  R2UR UR6, R14 ;  /* 0x000000000e0672ca */ /* 0x000fe200000e0000 */
[----:B------:R-:W-:Y:S01]  /*10280*/  VIADD R20, R20, 0xffffffff ;  /* 0xffffffff14147836 */ /* 0x000fe20000000000 */
[----:B------:R-:W-:Y:S01]  /*10290*/  R2UR UR7, R15 ;  /* 0x000000000f0772ca */ /* 0x000fe200000e0000 */
[----:B------:R-:W-:Y:S01]  /*102a0*/  IMAD.MOV.U32 R214, RZ, RZ, R178 ;  /* 0x000000ffffd67224 */ /* 0x000fe200078e00b2 */
[----:B------:R-:W-:-:S02]  /*102b0*/  @!P1 PRMT R13, RZ, 0x654, R13 ;  /* 0x00000654ff0d9816 */ /* 0x000fc4000000000d */
        /* <DEDUP_REMOVED lines=17> */
[----:B------:R-:W-:Y:S02]  /*103d0*/  R2UR UR7, R153 ;  /* 0x00000000990772ca */ /* 0x000fe400000e0000 */
[----:B------:R-:W-:Y:S01]  /*103e0*/  MOV R153, 0x40000040 ;  /* 0x4000004000997802 */ /* 0x000fe20000000f00 */
[----:B------:R-:W-:Y:S02]  /*103f0*/  WARPGROUP.DEPBAR.LE gsb0, 0x0 ;  /* 0x00008000000079c5 */ /* 0x000fe40000010000 */
[----:B------:R-:W-:-:S15]  /*10400*/  WARPGROUP.ARRIVE ;  /* 0x00000000000079c5 */ /* 0x000fde0000000000 */
[----:B------:R-:W-:-:S05]  /*10410*/  NOP ;  /* 0x0000000000007918 */ /* 0x000fca0000000000 */
        /* <DEDUP_REMOVED lines=26> */
.L_x_11086:
[----:B------:R-:W-:Y:S05]  /*105c0*/  WARPSYNC.ALL ;  /* 0x0000000000007948 */ /* 0x000fea0003800000 */
[----:B------:R-:W3:Y:S01]  /*105d0*/  SHFL.BFLY PT, R4, R3, 0x2, 0x1f ;  /* 0x0c401f0003047f89 */ /* 0x000ee200000e0000 */
[----:B------:R-:W-:Y:S01]  /*105e0*/  VIADD R22, R22, 0x1 ;  /* 0x0000000116167836 */ /* 0x000fe20000000000 */
[----:B------:R4:W-:Y:S08]  /*105f0*/  BAR.ARV R179, 0x100 ;  /* 0x000400b30000751d */ /* 0x0009f00000002000 */
[----:B------:R-:W-:Y:S06]  /*10600*/  BAR.ARV 0x8, 0x120 ;  /* 0x0204800000007b1d */ /* 0x000fec0000002000 */
[----:B------:R-:W-:Y:S01]  /*10610*/  ISETP.NE.AND P0, PT, R22, 0x2, PT ;  /* 0x000000021600780c */ /* 0x000fe20003f05270 */
[----:B------:R-:W-:Y:S01]  /*10620*/  VIADD R220, R220, 0x1 ;  /* 0x00000001dcdc7836 */ /* 0x000fe20000000000 */
[----:B------:R-:W5:Y:S01]  /*10630*/  SHFL.BFLY PT, R5, R0, 0x2, 0x1f ;  /* 0x0c401f0000057f89 */ /* 0x000f6200000e0000 */
[----:B------:R-:W-:-:S02]  /*10640*/  PLOP3.LUT P1, PT, PT, PT, PT, 0x8, 0x0 ;  /* 0x000000000000781c */ /* 0x000fc40003f2e170 */
[----:B------:R-:W-:Y:S01]  /*10650*/  SEL R10, RZ, 0x1, P0 ;  /* 0x00000001ff0a7807 */ /* 0x000fe20000000000 */
[----:B---3--:R-:W-:Y:S01]  /*10660*/  FADD.FTZ R7, R4, R3 ;  /* 0x0000000304077221 */ /* 0x008fe20000010000 */
[----:B------:R-:W-:Y:S01]  /*10670*/  IMAD.MOV.U32 R3, RZ, RZ, -0x800000 ;  /* 0xff800000ff037424 */ /* 0x000fe200078e00ff */
[----:B------:R-:W-:Y:S02]  /*10680*/  SEL R22, R22, RZ, P0 ;  /* 0x000000ff16167207 */ /* 0x000fe40000000000 */
[----:B------:R-:W-:Y:S01]  /*10690*/  LOP3.LUT R23, R23, R10, RZ, 0x3c, !PT ;  /* 0x0000000a17177212 */ /* 0x000fe200078e3cff */
[----:B------:R-:W3:Y:S01]  /*106a0*/  SHFL.BFLY PT, R4, R7, 0x1, 0x1f ;  /* 0x0c201f0007047f89 */ /* 0x000ee200000e0000 */
[----:B-----5:R-:W-:Y:S01]  /*106b0*/  FADD.FTZ R8, R5, R0 ;  /* 0x0000000005087221 */ /* 0x020fe20000010000 */
[----:B------:R-:W-:-:S04]  /*106c0*/  IMAD.MOV.U32 R0, RZ, RZ, RZ ;  /* 0x000000ffff007224 */ /* 0x000fc800078e00ff */
[----:B------:R-:W5:Y:S01]  /*106d0*/  SHFL.BFLY PT, R9, R8, 0x1, 0x1f ;  /* 0x0c201f0008097f89 */ /* 0x000f6200000e0000 */
[----:B---3--:R-:W-:Y:S01]  /*106e0*/  FADD.FTZ R5, R7, R4 ;  /* 0x0000000407057221 */ /* 0x008fe20000010000 */
[----:B------:R-:W-:-:S04]  /*106f0*/  IMAD.MOV.U32 R4, RZ, RZ, RZ ;  /* 0x000000ffff047224 */ /* 0x000fc800078e00ff */
[----:B------:R-:W-:-:S13]  /*10700*/  FSETP.NE.FTZ.AND P2, PT, R5, RZ, PT ;  /* 0x000000ff0500720b */ /* 0x000fda0003f55000 */
[----:B------:R-:W3:Y:S01]  /*10710*/  @P2 MUFU.LG2 R11, R5 ;  /* 0x00000005000b2308 */ /* 0x000ee20000000c00 */
[----:B------:R-:W-:Y:S01]  /*10720*/  @P2 FMUL.FTZ R10, R177, 0.69314718246459960938 ;  /* 0x3f317218b10a2820 */ /* 0x000fe20000410000 */
[----:B-----5:R-:W-:-:S05]  /*10730*/  FADD.FTZ R6, R8, R9 ;  /* 0x0000000908067221 */ /* 0x020fca0000010000 */
[----:B------:R-:W-:Y:S01]  /*10740*/  FSETP.NE.FTZ.AND P3, PT, R6, RZ, PT ;  /* 0x000000ff0600720b */ /* 0x000fe20003f75000 */
[----:B------:R-:W5:Y:S01]  /*10750*/  @P2 MUFU.RCP R4, R5 ;  /* 0x0000000500042308 */ /* 0x000f620000001000 */
[----:B---3--:R-:W-:-:S11]  /*10760*/  @P2 FMUL.FTZ R11, R11, 0.69314718246459960938 ;  /* 0x3f3172180b0b2820 */ /* 0x008fd60000410000 */
[----:B------:R-:W3:Y:S01]  /*10770*/  @P3 MUFU.LG2 R12, R6 ;  /* 0x00000006000c3308 */ /* 0x000ee20000000c00 */
[----:B------:R-:W-:Y:S01]  /*10780*/  @P3 FMUL.FTZ R177, R177, 0.69314718246459960938 ;  /* 0x3f317218b1b13820 */ /* 0x000fe20000410000 */
[-C--:B-----5:R-:W-:Y:S01]  /*10790*/  FMUL.FTZ R158, R72, R4.reuse ;  /* 0x00000004489e7220 */ /* 0x0a0fe20000410000 */
[-C--:B------:R-:W-:Y:S01]  /*107a0*/  FMUL.FTZ R160, R80, R4.reuse ;  /* 0x0000000450a07220 */ /* 0x080fe20000410000 */
[----:B------:R-:W-:-:S04]  /*107b0*/  FMUL.FTZ R24, R24, R4 ;  /* 0x0000000418187220 */ /* 0x000fc80000410000 */
[----:B------:R-:W5:Y:S01]  /*107c0*/  @P3 MUFU.RCP R0, R6 ;  /* 0x0000000600003308 */ /* 0x000f620000001000 */
        /* <DEDUP_REMOVED lines=128> */
[----:B----4-:R-:W-:-:S07]  /*10fd0*/  @P3 FFMA.FTZ R3, R177, R178, R12 ;  /* 0x000000b2b1033223 */ /* 0x010fce000001000c */
.L_x_11020:
[----:B------:R-:W-:Y:S05]  /*10fe0*/  WARPSYNC.ALL ;  /* 0x0000000000007948 */ /* 0x000fea0003800000 */
[----:B------:R-:W3:Y:S08]  /*10ff0*/  S2UR UR5, SR_CgaCtaId ;  /* 0x00000000000579c3 */ /* 0x000ef00000008800 */
[----:B------:R-:W-:Y:S06]  /*11000*/  BAR.SYNC.DEFER_BLOCKING 0x5, 0x120 ;  /* 0x0144800000007b1d */ /* 0x000fec0000010000 */
[----:B------:R-:W-:Y:S01]  /*11010*/  UMOV UR4, 0x400 ;  /* 0x0000040000047882 */ /* 0x000fe20000000000 */
[----:B------:R-:W-:Y:S01]  /*11020*/  BSSY B0, `(.L_x_11097) ;  /* 0x0000293000007945 */ /* 0x000fe20003800000 */
[----:B---3--:R-:W-:-:S06]  /*11030*/  ULEA UR4, UR5, UR4, 0x18 ;  /* 0x0000000405047291 */ /* 0x008fcc000f8ec03f */
[----:B------:R-:W-:-:S05]  /*11040*/  IMAD.U32 R18, RZ, RZ, UR4 ;  /* 0x00000004ff127e24 */ /* 0x000fca000f8e00ff */
[----:B------:R3:W4:Y:S01]  /*11050*/  LDS.128 R200, [R18+0x228d0] ;  /* 0x0228d00012c87984 */ /* 0x0007220000000c00 */
[----:B------:R-:W-:Y:S06]  /*11060*/  BAR.ARV 0x4, 0x120 ;  /* 0x0104800000007b1d */ /* 0x000fec0000002000 */
[----:B------:R-:W-:Y:S05]  /*11070*/  @P1 BRA `(.L_x_11098) ;  /* 0x0000001c00501947 */ /* 0x000fea0003800000 */
[----:B------:R-:W3:Y:S01]  /*11080*/  LDL R10, [R1+0xc] ;  /* 0x00000c00010a7983 */ /* 0x000ee20000100800 */
[----:B------:R-:W-:Y:S05]  /*11090*/  WARPSYNC.ALL ;  /* 0x0000000000007948 */ /* 0x000fea0003800000 */
[----:B------:R-:W0:Y:S01]  /*110a0*/  S2R R11, SR_SWINHI ;  /* 0x00000000000b7919 */ /* 0x000e220000002f00 */
        /* <DEDUP_REMOVED lines=18> */
[----:B012---:R-:W-:Y:S02]  /*111d0*/  MOV R13, R11 ;  /* 0x0000000b000d7202 */ /* 0x007fe40000000f00 */
        /* <DEDUP_REMOVED lines=23> */
[----:B------:R-:W-:Y:S01]  /*11350*/  BAR.SYNC.DEFER_BLOCKING 0x1, 0x100 ;  /* 0x0044000000007b1d */ /* 0x000fe20000010000 */
[----:B---3--:R-:W-:-:S03]  /*11360*/  IMAD.WIDE R126, R10, 0x2, R12 ;  /* 0x000000020a7e7825 */ /* 0x008fc600078e020c */
[C---:B------:R-:W-:Y:S02]  /*11370*/  IADD3 R173, P1, R126.reuse, 0x20, RZ ;  /* 0x000000207ead7810 */ /* 0x040fe40007f3e0ff */
[----:B------:R-:W-:Y:S02]  /*11380*/  IADD3 R175, P2, R126, 0x40, RZ ;  /* 0x000000407eaf7810 */ /* 0x000fe40007f5e0ff */
[----:B------:R-:W-:Y:S01]  /*11390*/  LOP3.LUT R20, R173, 0x380, RZ, 0xc0, !PT ;  /* 0x00000380ad147812 */ /* 0x000fe200078ec0ff */
[----:B------:R-:W-:Y:S01]  /*113a0*/  IMAD.X R21, RZ, RZ, R127, P1 ;  /* 0x000000ffff157224 */ /* 0x000fe200008e067f */
[----:B-----5:R-:W-:Y:S02]  /*113b0*/  IADD3.X R31, RZ, R127, RZ, P2, !PT ;  /* 0x0000007fff1f7210 */ /* 0x020fe400017fe4ff */
[----:B------:R-:W-:Y:S02]  /*113c0*/  SHF.R.U64 R20, R20, 0x3, RZ ;  /* 0x0000000314147819 */ /* 0x000fe400000012ff */
[----:B------:R-:W-:-:S02]  /*113d0*/  IADD3 R102, P2, R126, 0x8000, RZ ;  /* 0x000080007e667810 */ /* 0x000fc40007f5e0ff */
[----:B------:R-:W-:Y:S02]  /*113e0*/  IADD3 R183, P0, R126, 0x4040, RZ ;  /* 0x000040407eb77810 */ /* 0x000fe40007f1e0ff */
[----:B------:R-:W-:Y:S01]  /*113f0*/  LOP3.LUT R20, R20, R173, RZ, 0x3c, !PT ;  /* 0x000000ad14147212 */ /* 0x000fe200078e3cff */
[--C-:B------:R-:W-:Y:S01]  /*11400*/  IMAD.X R103, RZ, RZ, R127.reuse, P2 ;  /* 0x000000ffff677224 */ /* 0x100fe200010e067f */
[----:B------:R-:W-:Y:S01]  /*11410*/  IADD3 R177, P3, R126, 0x60, RZ ;  /* 0x000000607eb17810 */ /* 0x000fe20007f7e0ff */
[--C-:B------:R-:W-:Y:S01]  /*11420*/  IMAD.X R95, RZ, RZ, R127.reuse, P0 ;  /* 0x000000ffff5f7224 */ /* 0x100fe200000e067f */
[----:B------:R-:W-:Y:S02]  /*11430*/  LOP3.LUT R173, R102, 0x380, RZ, 0xc0, !PT ;  /* 0x0000038066ad7812 */ /* 0x000fe400078ec0ff */
[----:B------:R-:W-:Y:S01]  /*11440*/  LOP3.LUT R30, R175, 0x380, RZ, 0xc0, !PT ;  /* 0x00000380af1e7812 */ /* 0x000fe200078ec0ff */
[----:B------:R-:W-:Y:S01]  /*11450*/  IMAD.X R39, RZ, RZ, R127, P3 ;  /* 0x000000ffff277224 */ /* 0x000fe200018e067f */
[----:B------:R-:W-:-:S02]  /*11460*/  IADD3 R179, P4, R126, 0x4000, RZ ;  /* 0x000040007eb37810 */ /* 0x000fc40007f9e0ff */
[----:B------:R-:W-:Y:S02]  /*11470*/  LOP3.LUT R38, R177, 0x380, RZ, 0xc0, !PT ;  /* 0x00000380b1267812 */ /* 0x000fe400078ec0ff */
[----:B------:R-:W-:Y:S01]  /*11480*/  SHF.R.U64 R173, R173, 0x3, RZ ;  /* 0x00000003adad7819 */ /* 0x000fe200000012ff */
[--C-:B------:R-:W-:Y:S01]  /*11490*/  IMAD.X R87, RZ, RZ, R127.reuse, P4 ;  /* 0x000000ffff577224 */ /* 0x100fe200020e067f */
[C---:B------:R-:W-:Y:S02]  /*114a0*/  LOP3.LUT R15, R126.reuse, 0x380, RZ, 0xc0, !PT ;  /* 0x000003807e0f7812 */ /* 0x040fe400078ec0ff */
        /* <DEDUP_REMOVED lines=12> */
[----:B------:R-:W-:-:S02]  /*11570*/  LOP3.LUT R102, R173, R102, RZ, 0x3c, !PT ;  /* 0x00000066ad667212 */ /* 0x000fc400078e3cff */
[----:B------:R-:W-:Y:S02]  /*11580*/  IADD3 R110, P4, R126, 0x8040, RZ ;  /* 0x000080407e6e7810 */ /* 0x000fe40007f9e0ff */
[----:B------:R-:W-:Y:S02]  /*11590*/  SHF.R.U64 R15, R15, 0x3, RZ ;  /* 0x000000030f0f7819 */ /* 0x000fe400000012ff */
[----:B------:R-:W-:Y:S01]  /*115a0*/  LOP3.LUT R86, R179, 0x380, RZ, 0xc0, !PT ;  /* 0x00000380b3567812 */ /* 0x000fe200078ec0ff */
[----:B------:R-:W-:Y:S01]  /*115b0*/  IMAD.X R111, RZ, RZ, R127, P4 ;  /* 0x000000ffff6f7224 */ /* 0x000fe200020e067f */
[----:B------:R-:W-:Y:S02]  /*115c0*/  LOP3.LUT R173, R10, 0x380, RZ, 0xc0, !PT ;  /* 0x000003800aad7812 */ /* 0x000fe400078ec0ff */
[----:B------:R-:W-:Y:S02]  /*115d0*/  LOP3.LUT R30, R30, R175, RZ, 0x3c, !PT ;  /* 0x000000af1e1e7212 */ /* 0x000fe400078e3cff */
[----:B------:R-:W-:-:S02]  /*115e0*/  LOP3.LUT R90, R181, 0x380, RZ, 0xc0, !PT ;  /* 0x00000380b55a7812 */ /* 0x000fc400078ec0ff */
[----:B------:R-:W-:Y:S02]  /*115f0*/  LOP3.LUT R174, R151, 0x380, RZ, 0xc0, !PT ;  /* 0x0000038097ae7812 */ /* 0x000fe400078ec0ff */
[----:B------:R-:W-:Y:S02]  /*11600*/  LOP3.LUT R94, R183, 0x380, RZ, 0xc0, !PT ;  /* 0x00000380b75e7812 */ /* 0x000fe400078ec0ff */
[----:B------:R-:W-:Y:S02]  /*11610*/  LOP3.LUT R175, R106, 0x380, RZ, 0xc0, !PT ;  /* 0x000003806aaf7812 */ /* 0x000fe400078ec0ff */
[C---:B------:R-:W-:Y:S02]  /*11620*/  IADD3 R114, P5, R126.reuse, 0x8060, RZ ;  /* 0x000080607e727810 */ /* 0x040fe40007fbe0ff */
[C---:B------:R-:W-:Y:S02]  /*11630*/  IADD3 R122, P1, R126.reuse, 0xc020, RZ ;  /* 0x0000c0207e7a7810 */ /* 0x040fe40007f3e0ff */
[----:B------:R-:W-:Y:S01]  /*11640*/  IADD3 R14, P3, R126, 0xc060, RZ ;  /* 0x0000c0607e0e7810 */ /* 0x000fe20007f7e0ff */
[--C-:B------:R-:W-:Y:S01]  /*11650*/  IMAD.X R115, RZ, RZ, R127.reuse, P5 ;  /* 0x000000ffff737224 */ /* 0x100fe200028e067f */
[----:B------:R-:W-:Y:S01]  /*11660*/  LOP3.LUT R38, R38, R177, RZ, 0x3c, !PT ;  /* 0x000000b126267212 */ /* 0x000fe200078e3cff */
[----:B------:R-:W-:Y:S01]  /*11670*/  IMAD.X R123, RZ, RZ, R127, P1 ;  /* 0x000000ffff7b7224 */ /* 0x000fe200008e067f */
[----:B------:R-:W-:-:S02]  /*11680*/  LOP3.LUT R98, R185, 0x380, RZ, 0xc0, !PT ;  /* 0x00000380b9627812 */ /* 0x000fc400078ec0ff */
[----:B------:R-:W-:Y:S01]  /*11690*/  LOP3.LUT R126, R15, R126, RZ, 0x3c, !PT ;  /* 0x0000007e0f7e7212 */ /* 0x000fe200078e3cff */
[----:B------:R-:W-:Y:S01]  /*116a0*/  IMAD.X R15, RZ, RZ, R127, P3 ;  /* 0x000000ffff0f7224 */ /* 0x000fe200018e067f */
[----:B------:R-:W-:Y:S02]  /*116b0*/  SHF.R.U64 R86, R86, 0x3, RZ ;  /* 0x0000000356567819 */ /* 0x000fe400000012ff */
        /* <DEDUP_REMOVED lines=8> */
[----:B------:R-:W-:Y:S02]  /*11740*/  SHF.R.U64 R177, R177, 0x3, RZ ;  /* 0x00000003b1b17819 */ /* 0x000fe400000012ff */
[----:B------:R-:W-:-:S02]  /*11750*/  LOP3.LUT R118, R173, R10, RZ, 0x3c, !PT ;  /* 0x0000000aad767212 */ /* 0x000fc400078e3cff */
[----:B------:R-:W-:Y:S02]  /*11760*/  MOV R126, R126 ;  /* 0x0000007e007e7202 */ /* 0x000fe40000000f00 */
[----:B------:R-:W-:Y:S02]  /*11770*/  LOP3.LUT R90, R90, R181, RZ, 0x3c, !PT ;  /* 0x000000b55a5a7212 */ /* 0x000fe400078e3cff */
[----:B------:R-:W-:Y:S01]  /*11780*/  LOP3.LUT R179, R114, 0x380, RZ, 0xc0, !PT ;  /* 0x0000038072b37812 */ /* 0x000fe200078ec0ff */
[----:B------:R0:W-:Y:S01]  /*11790*/  STSM.16.M88.4 [R126], R24 ;  /* 0x000000187e007844 */ /* 0x0001e20000000200 */
[----:B------:R-:W-:Y:S02]  /*117a0*/  LOP3.LUT R10, R174, R151, RZ, 0x3c, !PT ;  /* 0x00000097ae0a7212 */ /* 0x000fe400078e3cff */
[----:B------:R-:W-:Y:S02]  /*117b0*/  MOV R21, R20 ;  /* 0x0000001400157202 */ /* 0x000fe40000000f00 */
[----:B------:R-:W-:-:S02]  /*117c0*/  LOP3.LUT R94, R94, R183, RZ, 0x3c, !PT ;  /* 0x000000b75e5e7212 */ /* 0x000fc400078e3cff */
[----:B------:R-:W-:Y:S01]  /*117d0*/  LOP3.LUT R106, R175, R106, RZ, 0x3c, !PT ;  /* 0x0000006aaf6a7212 */ /* 0x000fe200078e3cff */
[----:B------:R-:W-:Y:S01]  /*117e0*/  STSM.16.M88.4 [R21], R32 ;  /* 0x0000002015007844 */ /* 0x000fe20000000200 */
[----:B------:R-:W-:Y:S02]  /*117f0*/  MOV R30, R30 ;  /* 0x0000001e001e7202 */ /* 0x000fe40000000f00 */
[----:B------:R-:W-:Y:S02]  /*11800*/  LOP3.LUT R98, R98, R185, RZ, 0x3c, !PT ;  /* 0x000000b962627212 */ /* 0x000fe400078e3cff */
[----:B------:R-:W-:Y:S01]  /*11810*/  LOP3.LUT R175, R122, 0x380, RZ, 0xc0, !PT ;  /* 0x000003807aaf7812 */ /* 0x000fe200078ec0ff */
[----:B------:R1:W-:Y:S01]  /*11820*/  STSM.16.M88.4 [R30], R40 ;  /* 0x000000281e007844 */ /* 0x0003e20000000200 */
[----:B------:R-:W-:Y:S02]  /*11830*/  MOV R38, R38 ;  /* 0x0000002600267202 */ /* 0x000fe40000000f00 */
[----:B------:R-:W-:-:S02]  /*11840*/  LOP3.LUT R110, R177, R110, RZ, 0x3c, !PT ;  /* 0x0000006eb16e7212 */ /* 0x000fc400078e3cff */
[----:B------:R-:W-:Y:S01]  /*11850*/  MOV R86, R86 ;  /* 0x0000005600567202 */ /* 0x000fe20000000f00 */
[----:B------:R-:W-:Y:S01]  /*11860*/  STSM.16.M88.4 [R38], R48 ;  /* 0x0000003026007844 */ /* 0x000fe20000000200 */
[----:B------:R-:W-:Y:S02]  /*11870*/  SHF.R.U64 R179, R179, 0x3, RZ ;  /* 0x00000003b3b37819 */ /* 0x000fe400000012ff */
[----:B------:R-:W-:Y:S01]  /*11880*/  LOP3.LUT R177, R14, 0x380, RZ, 0xc0, !PT ;  /* 0x000003800eb17812 */ /* 0x000fe200078ec0ff */
[----:B------:R-:W-:Y:S01]  /*11890*/  STSM.16.M88.4 [R86], R56 ;  /* 0x0000003856007844 */ /* 0x000fe20000000200 */
[----:B------:R-:W-:Y:S02]  /*118a0*/  MOV R90, R90 ;  /* 0x0000005a005a7202 */ /* 0x000fe40000000f00 */
[----:B------:R-:W-:Y:S02]  /*118b0*/  MOV R20, R10 ;  /* 0x0000000a00147202 */ /* 0x000fe40000000f00 */
[----:B------:R-:W-:Y:S01]  /*118c0*/  MOV R94, R94 ;  /* 0x0000005e005e7202 */ /* 0x000fe20000000f00 */
[----:B------:R-:W-:Y:S01]  /*118d0*/  STSM.16.M88.4 [R90], R64 ;  /* 0x000000405a007844 */ /* 0x000fe20000000200 */
[----:B------:R-:W-:-:S02]  /*118e0*/  F2FP.BF16.F32.PACK_AB R10, R77, R159 ;  /* 0x0000009f4d0a723e */ /* 0x000fc400000010ff */
[----:B------:R-:W-:Y:S02]  /*118f0*/  F2FP.BF16.F32.PACK_AB R11, R79, R78 ;  /* 0x0000004e4f0b723e */ /* 0x000fe400000010ff */
[----:B------:R-:W-:Y:S02]  /*11900*/  SHF.R.U64 R175, R175, 0x3, RZ ;  /* 0x00000003afaf7819 */ /* 0x000fe400000012ff */
[----:B------:R-:W-:Y:S01]  /*11910*/  MOV R98, R98 ;  /* 0x0000006200627202 */ /* 0x000fe20000000f00 */
[----:B------:R2:W-:Y:S01]  /*11920*/  STSM.16.M88.4 [R94], R8 ;  /* 0x000000085e007844 */ /* 0x0005e20000000200 */
[----:B0-----:R-:W-:Y:S01]  /*11930*/  F2FP.BF16.F32.PACK_AB R24, R81, R160 ;  /* 0x000000a05118723e */ /* 0x001fe200000010ff */
[----:B------:R-:W-:Y:S01]  /*11940*/  IMAD.MOV.U32 R81, RZ, RZ, RZ ;  /* 0x000000ffff517224 */ /* 0x000fe200078e00ff */
[----:B------:R-:W-:Y:S02]  /*11950*/  F2FP.BF16.F32.PACK_AB R25, R83, R82 ;  /* 0x000000525319723e */ /* 0x000fe400000010ff */
[----:B------:R-:W-:-:S02]  /*11960*/  F2FP.BF16.F32.PACK_AB R26, R85, R161 ;  /* 0x000000a1551a723e */ /* 0x000fc400000010ff */
[----:B------:R-:W-:Y:S02]  /*11970*/  F2FP.BF16.F32.PACK_AB R27, R54, R46 ;  /* 0x0000002e361b723e */ /* 0x000fe400000010ff */
[----:B------:R-:W-:Y:S02]  /*11980*/  LOP3.LUT R114, R179, R114, RZ, 0x3c, !PT ;  /* 0x00000072b3727212 */ /* 0x000fe400078e3cff */
[----:B------:R-:W-:Y:S01]  /*11990*/  SHF.R.U64 R177, R177, 0x3, RZ ;  /* 0x00000003b1b17819 */ /* 0x000fe200000012ff */
[----:B------:R0:W-:Y:S01]  /*119a0*/  STSM.16.M88.4 [R98], R24 ;  /* 0x0000001862007844 */ /* 0x0001e20000000200 */
[----:B------:R-:W-:Y:S02]  /*119b0*/  MOV R102, R102 ;  /* 0x0000006600667202 */ /* 0x000fe40000000f00 */
[----:B-1----:R-:W-:Y:S02]  /*119c0*/  F2FP.BF16.F32.PACK_AB R30, R93, R163 ;  /* 0x000000a35d1e723e */ /* 0x002fe400000010ff */
[----:B------:R-:W-:-:S02]  /*119d0*/  F2FP.BF16.F32.PACK_AB R31, R88, R84 ;  /* 0x00000054581f723e */ /* 0x000fc400000010ff */
[----:B------:R-:W-:Y:S02]  /*119e0*/  LOP3.LUT R122, R175, R122, RZ, 0x3c, !PT ;  /* 0x0000007aaf7a7212 */ /* 0x000fe400078e3cff */
[----:B------:R-:W-:Y:S01]  /*119f0*/  MOV R106, R106 ;  /* 0x0000006a006a7202 */ /* 0x000fe20000000f00 */
[----:B------:R1:W-:Y:S01]  /*11a00*/  STSM.16.M88.4 [R102], R28 ;  /* 0x0000001c66007844 */ /* 0x0003e20000000200 */
[----:B------:R-:W-:Y:S02]  /*11a10*/  F2FP.BF16.F32.PACK_AB R32, R97, R164 ;  /* 0x000000a46120723e */ /* 0x000fe400000010ff */
[----:B------:R-:W-:Y:S02]  /*11a20*/  F2FP.BF16.F32.PACK_AB R33, R96, R92 ;  /* 0x0000005c6021723e */ /* 0x000fe400000010ff */
[----:B------:R-:W-:Y:S02]  /*11a30*/  F2FP.BF16.F32.PACK_AB R34, R101, R165 ;  /* 0x000000a56522723e */ /* 0x000fe400000010ff */
[----:B------:R-:W-:-:S02]  /*11a40*/  F2FP.BF16.F32.PACK_AB R35, R104, R100 ;  /* 0x000000646823723e */ /* 0x000fc400000010ff */
[----:B------:R-:W-:Y:S02]  /*11a50*/  MOV R110, R110 ;  /* 0x0000006e006e7202 */ /* 0x000fe40000000f00 */
[----:B--2---:R-:W-:Y:S01]  /*11a60*/  F2FP.BF16.F32.PACK_AB R8, R105, R166 ;  /* 0x000000a66908723e */ /* 0x004fe200000010ff */
[----:B------:R1:W-:Y:S01]  /*11a70*/  STSM.16.M88.4 [R106], R32 ;  /* 0x000000206a007844 */ /* 0x0003e20000000200 */
[----:B------:R-:W-:Y:S02]  /*11a80*/  F2FP.BF16.F32.PACK_AB R9, R112, R108 ;  /* 0x0000006c7009723e */ /* 0x000fe400000010ff */
[----:B------:R-:W-:Y:S02]  /*11a90*/  F2FP.BF16.F32.PACK_AB R10, R109, R167 ;  /* 0x000000a76d0a723e */ /* 0x000fe400000010ff */
[----:B------:R-:W-:Y:S02]  /*11aa0*/  F2FP.BF16.F32.PACK_AB R11, R120, R116 ;  /* 0x00000074780b723e */ /* 0x000fe400000010ff */
[----:B------:R-:W-:-:S02]  /*11ab0*/  LOP3.LUT R14, R177, R14, RZ, 0x3c, !PT ;  /* 0x0000000eb10e7212 */ /* 0x000fc400078e3cff */
[----:B------:R-:W-:Y:S01]  /*11ac0*/  MOV R114, R114 ;  /* 0x0000007200727202 */ /* 0x000fe20000000f00 */
[----:B------:R1:W-:Y:S01]  /*11ad0*/  STSM.16.M88.4 [R110], R8 ;  /* 0x000000086e007844 */ /* 0x0003e20000000200 */
[----:B0-----:R-:W-:Y:S02]  /*11ae0*/  F2FP.BF16.F32.PACK_AB R24, R113, R168 ;  /* 0x000000a87118723e */ /* 0x001fe400000010ff */
[----:B------:R-:W-:Y:S02]  /*11af0*/  F2FP.BF16.F32.PACK_AB R25, R128, R124 ;  /* 0x0000007c8019723e */ /* 0x000fe400000010ff */
[----:B------:R-:W-:Y:S02]  /*11b00*/  F2FP.BF16.F32.PACK_AB R26, R117, R169 ;  /* 0x000000a9751a723e */ /* 0x000fe400000010ff */
[----:B------:R-:W-:Y:S02]  /*11b10*/  F2FP.BF16.F32.PACK_AB R27, R153, R152 ;  /* 0x00000098991b723e */ /* 0x000fe400000010ff */
[----:B------:R-:W-:-:S02]  /*11b20*/  MOV R118, R118 ;  /* 0x0000007600767202 */ /* 0x000fc40000000f00 */
[----:B------:R-:W-:Y:S01]  /*11b30*/  F2FP.BF16.F32.PACK_AB R38, R125, R171 ;  /* 0x000000ab7d26723e */ /* 0x000fe200000010ff */
[----:B------:R1:W-:Y:S01]  /*11b40*/  STSM.16.M88.4 [R114], R24 ;  /* 0x0000001872007844 */ /* 0x0003e20000000200 */
[----:B------:R-:W-:Y:S02]  /*11b50*/  F2FP.BF16.F32.PACK_AB R39, R157, R156 ;  /* 0x0000009c9d27723e */ /* 0x000fe400000010ff */
[----:B------:R-:W-:Y:S02]  /*11b60*/  ISETP.NE.U32.AND P0, PT, RZ, UR4, PT ;  /* 0x00000004ff007c0c */ /* 0x000fe4000bf05070 */
[----:B------:R-:W-:Y:S01]  /*11b70*/  IADD3 R6, P1, R216, UR4, RZ ;  /* 0x00000004d8067c10 */ /* 0x000fe2000ff3e0ff */
[----:B------:R1:W-:Y:S01]  /*11b80*/  STSM.16.M88.4 [R118], R36 ;  /* 0x0000002476007844 */ /* 0x0003e20000000200 */
[----:B------:R-:W-:Y:S02]  /*11b90*/  MOV R122, R122 ;  /* 0x0000007a007a7202 */ /* 0x000fe40000000f00 */
[----:B------:R-:W-:-:S02]  /*11ba0*/  F2FP.BF16.F32.PACK_AB R173, R131, R130 ;  /* 0x0000008283ad723e */ /* 0x000fc400000010ff */
[----:B------:R-:W-:Y:S02]  /*11bb0*/  F2FP.BF16.F32.PACK_AB R174, R133, R132 ;  /* 0x0000008485ae723e */ /* 0x000fe400000010ff */
[----:B------:R-:W-:Y:S02]  /*11bc0*/  F2FP.BF16.F32.PACK_AB R175, R135, R134 ;  /* 0x0000008687af723e */ /* 0x000fe400000010ff */
[----:B------:R-:W-:Y:S02]  /*11bd0*/  MOV R14, R14 ;  /* 0x0000000e000e7202 */ /* 0x000fe40000000f00 */
[----:B------:R-:W-:Y:S01]  /*11be0*/  ISETP.NE.AND.EX P0, PT, RZ, UR5, PT, P0 ;  /* 0x00000005ff007c0c */ /* 0x000fe2000bf05300 */
[----:B------:R1:W-:Y:S01]  /*11bf0*/  STSM.16.M88.4 [R122], R172 ;  /* 0x000000ac7a007844 */ /* 0x0003e20000000200 */
[----:B------:R-:W-:Y:S01]  /*11c00*/  IADD3.X R7, R217, UR5, RZ, P1, !PT ;  /* 0x00000005d9077c10 */ /* 0x000fe20008ffe4ff */
[----:B------:R-:W-:Y:S02]  /*11c10*/  ULDC.64 UR4, c[0x0][0xbe0] ;  /* 0x0002f80000047ab9 */ /* 0x000fe40000000a00 */
        /* <DEDUP_REMOVED lines=13> */
[----:B------:R-:W-:Y:S01]  /*11cf0*/  IADD3 R15, P4, R12, 0x1000, RZ ;  /* 0x000010000c0f7810 */ /* 0x000fe20007f9e0ff */
[----:B------:R-:W-:-:S12]  /*11d00*/  @P1 BRA `(.L_x_11099) ;  /* 0x0000000000101947 */ /* 0x000fd80003800000 */
[----:B------:R-:W-:Y:S05]  /*11d10*/  @!P0 BRA `(.L_x_11099) ;  /* 0x00000000000c8947 */ /* 0x000fea0003800000 */
[----:B------:R-:W2:Y:S04]  /*11d20*/  LDG.E R0, desc[UR40][R6.64] ;  /* 0x0000002806007981 */ /* 0x000ea8000c1e1900 */
[----:B-----5:R-:W2:Y:S02]  /*11d30*/  LDG.E R79, desc[UR40][R6.64+0x4] ;  /* 0x00000428064f7981 */ /* 0x020ea4000c1e1900 */
[----:B--2---:R-:W-:-:S07]  /*11d40*/  IADD3 R79, -R0, R79, RZ ;  /* 0x0000004f004f7210 */ /* 0x004fce0007ffe1ff */
.L_x_11099:
[----:B------:R-:W-:Y:S01]  /*11d50*/  SHF.R.S32.HI R78, RZ, 0x1f, R213 ;  /* 0x0000001fff4e7819 */ /* 0x000fe200000114d5 */
[----:B------:R-:W-:Y:S01]  /*11d60*/  ULDC.64 UR4, c[0x0][0xb70] ;  /* 0x0002dc0000047ab9 */ /* 0x000fe20000000a00 */
[--C-:B-----5:R-:W-:Y:S01]  /*11d70*/  SHF.R.S32.HI R21, RZ, 0x1f, R81.reuse ;  /* 0x0000001fff157819 */ /* 0x120fe20000011451 */
[----:B-1----:R-:W-:Y:S01]  /*11d80*/  IMAD.MOV.U32 R20, RZ, RZ, R81 ;  /* 0x000000ffff147224 */ /* 0x002fe200078e0051 */
[----:B------:R-:W-:Y:S01]  /*11d90*/  SEL R235, R235, RZ, !P0 ;  /* 0x000000ffebeb7207 */ /* 0x000fe20004000000 */
[----:B------:R-:W-:Y:S01]  /*11da0*/  IMAD R0, R78, UR4, RZ ;  /* 0x000000044e007c24 */ /* 0x000fe2000f8e02ff */
[----:B------:R-:W-:Y:S01]  /*11db0*/  SEL R83, R218, RZ, !P0 ;  /* 0x000000ffda537207 */ /* 0x000fe20004000000 */
[C---:B------:R-:W-:Y:S01]  /*11dc0*/  IMAD.WIDE.U32 R6, R213.reuse, UR4, R20 ;  /* 0x00000004d5067c25 */ /* 0x040fe2000f8e0014 */
[C---:B------:R-:W-:Y:S02]  /*11dd0*/  IADD3 R29, P0, R12.reuse, 0x3000, RZ ;  /* 0x000030000c1d7810 */ /* 0x040fe40007f1e0ff */
[----:B------:R-:W-:Y:S01]  /*11de0*/  IADD3 R25, P5, R12, 0x2000, RZ ;  /* 0x000020000c197810 */ /* 0x000fe20007fbe0ff */
[----:B------:R-:W-:Y:S01]  /*11df0*/  IMAD R5, R213, UR5, R0 ;  /* 0x00000005d5057c24 */ /* 0x000fe2000f8e0200 */
[----:B------:R-:W-:Y:S01]  /*11e00*/  ULDC.64 UR4, c[0x0][0xb78] ;  /* 0x0002de0000047ab9 */ /* 0x000fe20000000a00 */
[----:B------:R-:W-:Y:S01]  /*11e10*/  IMAD R9, R228, 0x80, R212 ;  /* 0x00000080e4097824 */ /* 0x000fe200078e02d4 */
[C---:B------:R-:W-:Y:S01]  /*11e20*/  IADD3 R37, P2, R12.reuse, 0x5000, RZ ;  /* 0x000050000c257810 */ /* 0x040fe20007f5e0ff */
        /* <DEDUP_REMOVED lines=11> */
[----:B------:R-:W-:Y:S02]  /*11ee0*/  LOP3.LUT R36, R37, 0x380, RZ, 0xc0, !PT ;  /* 0x0000038025247812 */ /* 0x000fe400078ec0ff */
[----:B------:R-:W-:Y:S02]  /*11ef0*/  LOP3.LUT R32, R33, 0x380, RZ, 0xc0, !PT ;  /* 0x0000038021207812 */ /* 0x000fe400078ec0ff */
[----:B------:R-:W-:-:S02]  /*11f00*/  SHF.R.U64 R28, R28, 0x3, RZ ;  /* 0x000000031c1c7819 */ /* 0x000fc400000012ff */
[----:B------:R-:W-:Y:S02]  /*11f10*/  SHF.R.U64 R14, R14, 0x3, RZ ;  /* 0x000000030e0e7819 */ /* 0x000fe400000012ff */
[----:B------:R-:W-:Y:S02]  /*11f20*/  SHF.R.U64 R24, R24, 0x3, RZ ;  /* 0x0000000318187819 */ /* 0x000fe400000012ff */
[----:B------:R-:W-:Y:S02]  /*11f30*/  IADD3.X R5, R5, R7, R8, P3, !PT ;  /* 0x0000000705057210 */ /* 0x000fe40001ffe408 */
[----:B------:R-:W-:Y:S02]  /*11f40*/  SHF.R.U64 R36, R36, 0x3, RZ ;  /* 0x0000000324247819 */ /* 0x000fe400000012ff */
[----:B------:R-:W-:Y:S02]  /*11f50*/  LEA R54, P3, R0, UR4, 0x2 ;  /* 0x0000000400367c11 */ /* 0x000fe4000f8610ff */
        /* <DEDUP_REMOVED lines=15> */
[----:B------:R-:W-:Y:S02]  /*12050*/  IADD3 R49, P5, R12, 0x8000, RZ ;  /* 0x000080000c317810 */ /* 0x000fe40007fbe0ff */
[----:B------:R-:W-:Y:S01]  /*12060*/  LOP3.LUT R32, R32, R33, RZ, 0x3c, !PT ;  /* 0x0000002120207212 */ /* 0x000fe200078e3cff */
[----:B------:R-:W-:Y:S01]  /*12070*/  IMAD.X R33, RZ, RZ, R13, P1 ;  /* 0x000000ffff217224 */ /* 0x000fe200008e060d */
[C---:B------:R-:W-:Y:S02]  /*12080*/  IADD3 R57, P2, R12.reuse, 0xb000, RZ ;  /* 0x0000b0000c397810 */ /* 0x040fe40007f5e0ff */
[----:B------:R-:W-:Y:S02]  /*12090*/  LOP3.LUT R6, R7, 0x380, RZ, 0xc0, !PT ;  /* 0x0000038007067812 */ /* 0x000fe400078ec0ff */
[----:B------:R-:W-:-:S02]  /*120a0*/  IADD3 R53, P1, R12, 0xa000, RZ ;  /* 0x0000a0000c357810 */ /* 0x000fc40007f3e0ff */
[----:B------:R-:W-:Y:S02]  /*120b0*/  LOP3.LUT R40, R41, 0x380, RZ, 0xc0, !PT ;  /* 0x0000038029287812 */ /* 0x000fe400078ec0ff */
[----:B------:R-:W-:Y:S02]  /*120c0*/  LOP3.LUT R44, R45, 0x380, RZ, 0xc0, !PT ;  /* 0x000003802d2c7812 */ /* 0x000fe400078ec0ff */
[----:B------:R-:W-:Y:S02]  /*120d0*/  LOP3.LUT R48, R49, 0x380, RZ, 0xc0, !PT ;  /* 0x0000038031307812 */ /* 0x000fe400078ec0ff */
[----:B------:R-:W-:Y:S02]  /*120e0*/  LOP3.LUT R56, R57, 0x380, RZ, 0xc0, !PT ;  /* 0x0000038039387812 */ /* 0x000fe400078ec0ff */
[----:B------:R-:W-:Y:S02]  /*120f0*/  SHF.R.U64 R6, R6, 0x3, RZ ;  /* 0x0000000306067819 */ /* 0x000fe400000012ff */
[----:B------:R-:W-:-:S02]  /*12100*/  LOP3.LUT R52, R53, 0x380, RZ, 0xc0, !PT ;  /* 0x0000038035347812 */ /* 0x000fc400078ec0ff */
[----:B------:R-:W-:Y:S02]  /*12110*/  SHF.R.U64 R40, R40, 0x3, RZ ;  /* 0x0000000328287819 */ /* 0x000fe400000012ff */
[----:B------:R-:W-:Y:S02]  /*12120*/  SHF.R.U64 R44, R44, 0x3, RZ ;  /* 0x000000032c2c7819 */ /* 0x000fe400000012ff */
[----:B------:R-:W-:Y:S02]  /*12130*/  SHF.R.U64 R48, R48, 0x3, RZ ;  /* 0x0000000330307819 */ /* 0x000fe400000012ff */
[----:B------:R-:W-:Y:S02]  /*12140*/  SHF.R.U64 R56, R56, 0x3, RZ ;  /* 0x0000000338387819 */ /* 0x000fe400000012ff */
[----:B------:R-:W-:Y:S01]  /*12150*/  LOP3.LUT R6, R6, R7, RZ, 0x3c, !PT ;  /* 0x0000000706067212 */ /* 0x000fe200078e3cff */
[----:B------:R-:W-:Y:S01]  /*12160*/  IMAD.X R7, RZ, RZ, R13, P0 ;  /* 0x000000ffff077224 */ /* 0x000fe200000e060d */
        /* <DEDUP_REMOVED lines=9> */
[----:B------:R-:W-:Y:S02]  /*12200*/  LOP3.LUT P0, RZ, R237, 0x3, RZ, 0xc0, !PT ;  /* 0x00000003edff7812 */ /* 0x000fe4000780c0ff */
[----:B------:R-:W-:-:S02]  /*12210*/  IADD3 R61, P3, R12, 0xc000, RZ ;  /* 0x0000c0000c3d7810 */ /* 0x000fc40007f7e0ff */
[C---:B------:R-:W-:Y:S02]  /*12220*/  IADD3 R65, P4, R12.reuse, 0xd000, RZ ;  /* 0x0000d0000c417810 */ /* 0x040fe40007f9e0ff */
[----:B------:R-:W-:Y:S02]  /*12230*/  IADD3 R69, P5, R12, 0xe000, RZ ;  /* 0x0000e0000c457810 */ /* 0x000fe40007fbe0ff */
[----:B------:R-:W-:Y:S01]  /*12240*/  LOP3.LUT R52, R52, R53, RZ, 0x3c, !PT ;  /* 0x0000003534347212 */ /* 0x000fe200078e3cff */
[--C-:B------:R-:W-:Y:S01]  /*12250*/  IMAD.X R53, RZ, RZ, R13.reuse, P1 ;  /* 0x000000ffff357224 */ /* 0x100fe200008e060d */
[----:B------:R-:W-:Y:S02]  /*12260*/  IADD3 R5, P2, R12, 0xf000, RZ ;  /* 0x0000f0000c057810 */ /* 0x000fe40007f5e0ff */
[----:B------:R-:W-:Y:S02]  /*12270*/  ISETP.GE.OR P1, PT, R9, R79, P0 ;  /* 0x0000004f0900720c */ /* 0x000fe40000726670 */
[----:B------:R-:W-:Y:S01]  /*12280*/  LOP3.LUT R60, R61, 0x380, RZ, 0xc0, !PT ;  /* 0x000003803d3c7812 */ /* 0x000fe200078ec0ff */
[----:B------:R-:W-:Y:S01]  /*12290*/  IMAD.X R73, RZ, RZ, R13, P2 ;  /* 0x000000ffff497224 */ /* 0x000fe200010e060d */
[----:B------:R-:W-:-:S02]  /*122a0*/  LOP3.LUT R64, R65, 0x380, RZ, 0xc0, !PT ;  /* 0x0000038041407812 */ /* 0x000fc400078ec0ff */
[----:B------:R-:W-:Y:S02]  /*122b0*/  LOP3.LUT R68, R69, 0x380, RZ, 0xc0, !PT ;  /* 0x0000038045447812 */ /* 0x000fe400078ec0ff */
[----:B------:R-:W-:Y:S02]  /*122c0*/  LOP3.LUT R9, R12, 0x380, RZ, 0xc0, !PT ;  /* 0x000003800c097812 */ /* 0x000fe400078ec0ff */
[----:B------:R-:W-:Y:S02]  /*122d0*/  ISETP.GE.OR P0, PT, R0, R79, P0 ;  /* 0x0000004f0000720c */ /* 0x000fe40000706670 */
[----:B------:R-:W-:Y:S01]  /*122e0*/  LOP3.LUT R0, R5, 0x380, RZ, 0xc0, !PT ;  /* 0x0000038005007812 */ /* 0x000fe200078ec0ff */
[----:B------:R0:W-:Y:S01]  /*122f0*/  @!P1 STG.E desc[UR40][R54.64], R4 ;  /* 0x0000000436009986 */ /* 0x0001e2000c101928 */
[----:B------:R-:W-:Y:S02]  /*12300*/  SHF.R.U64 R60, R60, 0x3, RZ ;  /* 0x000000033c3c7819 */ /* 0x000fe400000012ff */
[----:B------:R-:W-:-:S02]  /*12310*/  SHF.R.U64 R64, R64, 0x3, RZ ;  /* 0x0000000340407819 */ /* 0x000fc400000012ff */
[----:B------:R-:W-:Y:S02]  /*12320*/  SHF.R.U64 R68, R68, 0x3, RZ ;  /* 0x0000000344447819 */ /* 0x000fe400000012ff */
[----:B------:R-:W-:Y:S02]  /*12330*/  SHF.R.U64 R9, R9, 0x3, RZ ;  /* 0x0000000309097819 */ /* 0x000fe400000012ff */
[----:B------:R-:W-:Y:S01]  /*12340*/  SHF.R.U64 R0, R0, 0x3, RZ ;  /* 0x0000000300007819 */ /* 0x000fe200000012ff */
[----:B------:R1:W-:Y:S01]  /*12350*/  @!P0 STG.E desc[UR40][R54.64+0x20], R3 ;  /* 0x0000200336008986 */ /* 0x0003e2000c101928 */
[----:B------:R-:W-:Y:S01]  /*12360*/  LOP3.LUT R60, R60, R61, RZ, 0x3c, !PT ;  /* 0x0000003d3c3c7212 */ /* 0x000fe200078e3cff */
[--C-:B------:R-:W-:Y:S01]  /*12370*/  IMAD.X R61, RZ, RZ, R13.reuse, P3 ;  /* 0x000000ffff3d7224 */ /* 0x100fe200018e060d */
[----:B------:R-:W-:Y:S01]  /*12380*/  LOP3.LUT R64, R64, R65, RZ, 0x3c, !PT ;  /* 0x0000004140407212 */ /* 0x000fe200078e3cff */
[----:B------:R-:W5:Y:S01]  /*12390*/  LD.E.128 R24, desc[UR40][R24.64] ;  /* 0x0000002818187980 */ /* 0x000f62000c101d00 */
[----:B------:R-:W-:Y:S01]  /*123a0*/  LOP3.LUT R68, R68, R69, RZ, 0x3c, !PT ;  /* 0x0000004544447212 */ /* 0x000fe200078e3cff */
[--C-:B------:R-:W-:Y:S01]  /*123b0*/  IMAD.X R69, RZ, RZ, R13.reuse, P5 ;  /* 0x000000ffff457224 */ /* 0x100fe200028e060d */
[----:B------:R-:W-:Y:S01]  /*123c0*/  LOP3.LUT R8, R9, R12, RZ, 0x3c, !PT ;  /* 0x0000000c09087212 */ /* 0x000fe200078e3cff */
[----:B------:R-:W-:Y:S01]  /*123d0*/  IMAD.MOV.U32 R9, RZ, RZ, R13 ;  /* 0x000000ffff097224 */ /* 0x000fe200078e000d */
[----:B------:R-:W-:Y:S01]  /*123e0*/  IADD3.X R65, RZ, R13, RZ, P4, !PT ;  /* 0x0000000dff417210 */ /* 0x000fe200027fe4ff */
        /* <DEDUP_REMOVED lines=11> */
[----:B0-----:R-:W5:Y:S04]  /*124a0*/  LD.E.128 R4, desc[UR40][R6.64] ;  /* 0x0000002806047980 */ /* 0x001f68000c101d00 */
[----:B-1----:R-:W5:Y:S04]  /*124b0*/  LD.E.128 R52, desc[UR40][R52.64] ;  /* 0x0000002834347980 */ /* 0x002f68000c101d00 */
        /* <DEDUP_REMOVED lines=34> */
[----:B0-----:R0:W-:Y:S01]  /*126e0*/  SYNCS.ARRIVE.TRANS64.RED.A1T0 RZ, [R0+URZ], RZ ;  /* 0x000000ff00ff79a7 */ /* 0x0011e2000810043f */
[----:B------:R-:W-:Y:S01]  /*126f0*/  BSSY B1, `(.L_x_11100) ;  /* 0x000001b000017945 */ /* 0x000fe20003800000 */
        /* <DEDUP_REMOVED lines=16> */
[----:B------:R-:W-:Y:S02]  /*12800*/  ISETP.GE.AND P4, PT, R0, UR4, PT ;  /* 0x0000000400007c0c */ /* 0x000fe4000bf86270 */
[----:B------:R-:W-:Y:S01]  /*12810*/  LEA.HI.X R81, R20, UR7, R3, 0x1, P3 ;  /* 0x0000000714517c11 */ /* 0x000fe200098f0c03 */
[C---:B------:R-:W-:Y:S01]  /*12820*/  VIADD R3, R205.reuse, 0x80 ;  /* 0x00000080cd037836 */ /* 0x040fe20000000000 */
[----:B------:R-:W-:-:S03]  /*12830*/  IADD3 R0, R205, 0xc0, RZ ;  /* 0x000000c0cd007810 */ /* 0x000fc60007ffe0ff */
[----:B-----5:R0:W-:Y:S01]  /*12840*/  @!P5 STG.E.128 desc[UR40][R80.64], R8 ;  /* 0x000000085000d986 */ /* 0x0201e2000c101d28 */
[----:B------:R-:W-:Y:S02]  /*12850*/  ISETP.GE.AND P3, PT, R3, UR4, PT ;  /* 0x0000000403007c0c */ /* 0x000fe4000bf66270 */
[----:B------:R-:W-:-:S03]  /*12860*/  ISETP.GE.AND P5, PT, R0, UR4, PT ;  /* 0x0000000400007c0c */ /* 0x000fc6000bfa6270 */
[----:B------:R0:W-:Y:S08]  /*12870*/  @!P4 STG.E.128 desc[UR40][R80.64+0x80], R32 ;  /* 0x000080205000c986 */ /* 0x0001f0000c101d28 */
[----:B------:R0:W-:Y:S04]  /*12880*/  @!P3 STG.E.128 desc[UR40][R80.64+0x100], R48 ;  /* 0x000100305000b986 */ /* 0x0001e8000c101d28 */
[----:B------:R0:W-:Y:S02]  /*12890*/  @!P5 STG.E.128 desc[UR40][R80.64+0x180], R60 ;  /* 0x0001803c5000d986 */ /* 0x0001e4000c101d28 */
.L_x_11101:
[----:B------:R-:W-:Y:S05]  /*128a0*/  BSYNC B1 ;  /* 0x0000000000017941 */ /* 0x000fea0003800000 */
.L_x_11100:
        /* <DEDUP_REMOVED lines=26> */
.L_x_11103:
[----:B------:R-:W-:Y:S05]  /*12a50*/  BSYNC B1 ;  /* 0x0000000000017941 */ /* 0x000fea0003800000 */
.L_x_11102:
        /* <DEDUP_REMOVED lines=26> */
.L_x_11105:
[----:B------:R-:W-:Y:S05]  /*12c00*/  BSYNC B1 ;  /* 0x0000000000017941 */ /* 0x000fea0003800000 */
.L_x_11104:
[----:B------:R-:W-:Y:S05]  /*12c10*/  @P1 BRA `(.L_x_11106) ;  /* 0x0000000c004c1947 */ /* 0x000fea0003800000 */
[----:B------:R-:W-:Y:S01]  /*12c20*/  IADD3 R3, P0, R76, 0x60, RZ ;  /* 0x000000604c037810 */ /* 0x000fe20007f1e0ff */
[C---:B------:R-:W-:Y:S01]  /*12c30*/  VIADD R0, R205.reuse, 0x40 ;  /* 0x00000040cd007836 */ /* 0x040fe20000000000 */
[----:B------:R-:W-:Y:S01]  /*12c40*/  ULDC UR4, c[0x0][0xa8c] ;  /* 0x0002a30000047ab9 */ /* 0x000fe20000000800 */
[----:B-1---5:R-:W-:Y:S01]  /*12c50*/  MOV R5, R83 ;  /* 0x0000005300057202 */ /* 0x022fe20000000f00 */
[----:B------:R-:W-:Y:S01]  /*12c60*/  ULDC.64 UR6, c[0x0][0xad8] ;  /* 0x0002b60000067ab9 */ /* 0x000fe20000000a00 */
[----:B------:R-:W-:Y:S01]  /*12c70*/  IMAD.X R76, RZ, RZ, R77, P0 ;  /* 0x000000ffff4c7224 */ /* 0x000fe200000e064d */
[----:B------:R-:W-:Y:S01]  /*12c80*/  ISETP.GE.AND P2, PT, R0, UR4, PT ;  /* 0x0000000400007c0c */ /* 0x000fe2000bf46270 */
[----:B------:R-:W-:Y:S01]  /*12c90*/  IMAD.MOV.U32 R4, RZ, RZ, R78 ;  /* 0x000000ffff047224 */ /* 0x000fe200078e004e */
[C---:B------:R-:W-:Y:S01]  /*12ca0*/  ISETP.GE.AND P1, PT, R205.reuse, UR4, PT ;  /* 0x00000004cd007c0c */ /* 0x040fe2000bf26270 */
[----:B------:R-:W-:Y:S02]  /*12cb0*/  IMAD R76, R76, UR6, RZ ;  /* 0x000000064c4c7c24 */ /* 0x000fe4000f8e02ff */
[----:B------:R-:W-:-:S02]  /*12cc0*/  VIADD R0, R205, 0x80 ;  /* 0x00000080cd007836 */ /* 0x000fc40000000000 */
[----:B------:R-:W-:-:S03]  /*12cd0*/  IMAD.WIDE.U32 R4, R3, UR6, R4 ;  /* 0x0000000603047c25 */ /* 0x000fc6000f8e0004 */
[----:B------:R-:W-:Y:S01]  /*12ce0*/  ISETP.GE.AND P3, PT, R0, UR4, PT ;  /* 0x0000000400007c0c */ /* 0x000fe2000bf66270 */
[----:B------:R-:W-:Y:S01]  /*12cf0*/  IMAD R3, R3, UR7, R76 ;  /* 0x0000000703037c24 */ /* 0x000fe2000f8e024c */
[----:B------:R-:W-:Y:S01]  /*12d00*/  ULDC.64 UR6, c[0x0][0xa80] ;  /* 0x0002a00000067ab9 */ /* 0x000fe20000000a00 */
[----:B------:R-:W-:Y:S01]  /*12d10*/  VIADD R0, R205, 0xc0 ;  /* 0x000000c0cd007836 */ /* 0x000fe20000000000 */
[----:B--2---:R-:W-:Y:S01]  /*12d20*/  LEA R6, P0, R4, UR6, 0x1 ;  /* 0x0000000604067c11 */ /* 0x004fe2000f8008ff */
        /* <DEDUP_REMOVED lines=9> */
.L_x_11098:
        /* <DEDUP_REMOVED lines=10> */
[----:B------:R-:W1:Y:S08]  /*12e60*/  S2R R0, SR_TID.X ;  /* 0x0000000000007919 */ /* 0x000e700000002100 */
[----:B------:R-:W-:Y:S01]  /*12e70*/  @P1 IADD3 R216, P2, R216, UR4, RZ ;  /* 0x00000004d8d81c10 */ /* 0x000fe2000ff5e0ff */
[----:B------:R-:W-:-:S02]  /*12e80*/  ULDC UR4, c[0x0][0xa88] ;  /* 0x0002a20000047ab9 */ /* 0x000fc40000000800 */
[----:B------:R-:W-:Y:S01]  /*12e90*/  IMAD.U32 R3, RZ, RZ, UR4 ;  /* 0x00000004ff037e24 */ /* 0x000fe2000f8e00ff */
[----:B------:R-:W-:-:S05]  /*12ea0*/  @P1 IADD3.X R217, R217, UR5, RZ, P2, !PT ;  /* 0x00000005d9d91c10 */ /* 0x000fca00097fe4ff */
[----:B------:R0:W5:Y:S01]  /*12eb0*/  @P1 LDG.E R3, desc[UR40][R216.64] ;  /* 0x00000028d8031981 */ /* 0x000162000c1e1900 */
[----:B-1----:R-:W-:-:S05]  /*12ec0*/  VIADD R0, R0, 0xffffff80 ;  /* 0xffffff8000007836 */ /* 0x002fca0000000000 */
[----:B------:R-:W-:Y:S01]  /*12ed0*/  ISETP.GT.AND P2, PT, R0, 0x7f, PT ;  /* 0x0000007f0000780c */ /* 0x000fe20003f44270 */
[----:B0-----:R-:W-:-:S12]  /*12ee0*/  @P1 BRA `(.L_x_11107) ;  /* 0x0000000000101947 */ /* 0x001fd80003800000 */
[----:B------:R-:W-:Y:S05]  /*12ef0*/  @!P0 BRA `(.L_x_11107) ;  /* 0x00000000000c8947 */ /* 0x000fea0003800000 */
[----:B------:R-:W2:Y:S04]  /*12f00*/  LDG.E R0, desc[UR40][R4.64] ;  /* 0x0000002804007981 */ /* 0x000ea8000c1e1900 */
[----:B-----5:R-:W2:Y:S02]  /*12f10*/  LDG.E R3, desc[UR40][R4.64+0x4] ;  /* 0x0000042804037981 */ /* 0x020ea4000c1e1900 */
[----:B--2---:R-:W-:-:S07]  /*12f20*/  IMAD.IADD R3, R3, 0x1, -R0 ;  /* 0x0000000103037824 */ /* 0x004fce00078e0a00 */
.L_x_11107:
[----:B------:R-:W-:Y:S01]  /*12f30*/  BSSY B1, `(.L_x_11108) ;  /* 0x000001d000017945 */ /* 0x000fe20003800000 */
[----:B------:R-:W-:Y:S02]  /*12f40*/  SHF.R.S32.HI R10, RZ, 0x1f, R213 ;  /* 0x0000001fff0a7819 */ /* 0x000fe400000114d5 */
[----:B------:R-:W-:Y:S02]  /*12f50*/  SHF.R.S32.HI R12, RZ, 0x1f, R205 ;  /* 0x0000001fff0c7819 */ /* 0x000fe400000114cd */
[----:B------:R-:W-:Y:S02]  /*12f60*/  SEL R11, R218, RZ, !P0 ;  /* 0x000000ffda0b7207 */ /* 0x000fe40004000000 */
[----:B------:R-:W-:Y:S02]  /*12f70*/  SEL R235, R235, RZ, !P0 ;  /* 0x000000ffebeb7207 */ /* 0x000fe40004000000 */
[----:B-----5:R-:W-:Y:S01]  /*12f80*/  SHF.R.S32.HI R8, RZ, 0x1f, R9 ;  /* 0x0000001fff087819 */ /* 0x020fe20000011409 */
[----:B------:R-:W-:Y:S06]  /*12f90*/  @P2 BRA `(.L_x_11109) ;  /* 0x0000000000582947 */ /* 0x000fec0003800000 */
[----:B------:R-:W0:Y:S02]  /*12fa0*/  S2R R0, SR_TID.X ;  /* 0x0000000000007919 */ /* 0x000e240000002100 */
[----:B0-----:R-:W-:-:S04]  /*12fb0*/  IMAD R0, R228, 0x80, R0 ;  /* 0x00000080e4007824 */ /* 0x001fc800078e0200 */
[----:B------:R-:W-:-:S05]  /*12fc0*/  VIADD R0, R0, 0xffffff80 ;  /* 0xffffff8000007836 */ /* 0x000fca0000000000 */
        /* <DEDUP_REMOVED lines=19> */
.L_x_11109:
[----:B------:R-:W-:Y:S05]  /*13100*/  BSYNC B1 ;  /* 0x0000000000017941 */ /* 0x000fea0003800000 */
.L_x_11108:
[----:B------:R-:W-:Y:S01]  /*13110*/  ULDC.64 UR4, c[0x0][0xaa0] ;  /* 0x0002a80000047ab9 */ /* 0x000fe20000000a00 */
[----:B------:R-:W-:Y:S01]  /*13120*/  IMAD.MOV.U32 R4, RZ, RZ, R205 ;  /* 0x000000ffff047224 */ /* 0x000fe200078e00cd */
[----:B------:R-:W-:Y:S01]  /*13130*/  BSSY B1, `(.L_x_11110) ;  /* 0x000002f000017945 */ /* 0x000fe20003800000 */
[----:B0-----:R-:W-:Y:S02]  /*13140*/  IMAD.MOV.U32 R5, RZ, RZ, R12 ;  /* 0x000000ffff057224 */ /* 0x001fe400078e000c */
[----:B------:R-:W-:Y:S02]  /*13150*/  IMAD R0, R8, UR4, RZ ;  /* 0x0000000408007c24 */ /* 0x000fe4000f8e02ff */
[----:B------:R-:W-:-:S04]  /*13160*/  IMAD.WIDE.U32 R4, R9, UR4, R4 ;  /* 0x0000000409047c25 */ /* 0x000fc8000f8e0004 */
[----:B------:R-:W-:Y:S01]  /*13170*/  IMAD R9, R9, UR5, R0 ;  /* 0x0000000509097c24 */ /* 0x000fe2000f8e0200 */
[----:B------:R-:W-:Y:S01]  /*13180*/  ULDC.64 UR4, c[0x0][0xae0] ;  /* 0x0002b80000047ab9 */ /* 0x000fe20000000a00 */
[----:B--2---:R-:W-:Y:S02]  /*13190*/  IMAD R13, R228, -0x80, R3 ;  /* 0xffffff80e40d7824 */ /* 0x004fe400078e0203 */
[----:B------:R-:W-:Y:S01]  /*131a0*/  IMAD R0, R10, UR4, RZ ;  /* 0x000000040a007c24 */ /* 0x000fe2000f8e02ff */
[----:B------:R-:W-:Y:S01]  /*131b0*/  IADD3 R5, R5, R9, RZ ;  /* 0x0000000905057210 */ /* 0x000fe20007ffe0ff */
[----:B------:R-:W-:Y:S01]  /*131c0*/  IMAD.MOV.U32 R8, RZ, RZ, R206 ;  /* 0x000000ffff087224 */ /* 0x000fe200078e00ce */
[C---:B------:R-:W-:Y:S01]  /*131d0*/  ISETP.GE.AND P1, PT, R206.reuse, R13, PT ;  /* 0x0000000dce00720c */ /* 0x040fe20003f26270 */
[----:B------:R-:W-:Y:S01]  /*131e0*/  IMAD R7, R213, UR5, R0 ;  /* 0x00000005d5077c24 */ /* 0x000fe2000f8e0200 */
[----:B------:R-:W-:Y:S01]  /*131f0*/  SHF.R.S32.HI R9, RZ, 0x1f, R206 ;  /* 0x0000001fff097819 */ /* 0x000fe200000114ce */
[----:B------:R-:W-:-:S02]  /*13200*/  VIADD R0, R206, 0x20 ;  /* 0x00000020ce007836 */ /* 0x000fc40000000000 */
[----:B------:R-:W-:Y:S01]  /*13210*/  IMAD.WIDE.U32 R4, R213, UR4, R4 ;  /* 0x00000004d5047c25 */ /* 0x000fe2000f8e0004 */
[----:B------:R-:W-:Y:S02]  /*13220*/  ULDC.64 UR4, c[0x0][0xae8] ;  /* 0x0002ba0000047ab9 */ /* 0x000fe40000000a00 */
[----:B------:R-:W-:Y:S01]  /*13230*/  ISETP.GE.AND P0, PT, R0, R13, PT ;  /* 0x0000000d0000720c */ /* 0x000fe20003f06270 */
[----:B------:R-:W-:Y:S02]  /*13240*/  IMAD.IADD R5, R5, 0x1, R7 ;  /* 0x0000000105057824 */ /* 0x000fe400078e0207 */
[----:B------:R-:W-:Y:S02]  /*13250*/  IMAD R0, R235, UR4, RZ ;  /* 0x00000004eb007c24 */ /* 0x000fe4000f8e02ff */
[----:B------:R-:W-:-:S04]  /*13260*/  IMAD.WIDE.U32 R6, R11, UR4, R4 ;  /* 0x000000040b067c25 */ /* 0x000fc8000f8e0004 */
[----:B------:R-:W-:Y:S02]  /*13270*/  IMAD R3, R11, UR5, R0 ;  /* 0x000000050b037c24 */ /* 0x000fe4000f8e0200 */
        /* <DEDUP_REMOVED lines=26> */
.L_x_11111:
[----:B------:R-:W-:Y:S05]  /*13420*/  BSYNC B1 ;  /* 0x0000000000017941 */ /* 0x000fea0003800000 */
.L_x_11110:
        /* <DEDUP_REMOVED lines=14> */
[C---:B------:R-:W-:Y:S01]  /*13510*/  IADD3 R12, R205.reuse, 0xc0, RZ ;  /* 0x000000c0cd0c7810 */ /* 0x040fe20007ffe0ff */
[----:B------:R-:W-:Y:S01]  /*13520*/  IMAD R0, R0, UR6, RZ ;  /* 0x0000000600007c24 */ /* 0x000fe2000f8e02ff */
[----:B------:R-:W-:Y:S01]  /*13530*/  ISETP.GE.AND P2, PT, R205, UR4, PT ;  /* 0x00000004cd007c0c */ /* 0x000fe2000bf46270 */
        /* <DEDUP_REMOVED lines=11> */
.L_x_11113:
[----:B------:R-:W-:Y:S05]  /*135f0*/  BSYNC B1 ;  /* 0x0000000000017941 */ /* 0x000fea0003800000 */
.L_x_11112:
        /* <DEDUP_REMOVED lines=27> */
.L_x_11115:
[----:B------:R-:W-:Y:S05]  /*137b0*/  BSYNC B1 ;  /* 0x0000000000017941 */ /* 0x000fea0003800000 */
.L_x_11114:
        /* <DEDUP_REMOVED lines=25> */
.L_x_11106:
[----:B------:R-:W-:Y:S05]  /*13950*/  BSYNC B0 ;  /* 0x0000000000007941 */ /* 0x000fea0003800000 */
.L_x_11097:
[----:B------:R-:W-:Y:S02]  /*13960*/  ULDC UR4, c[0x0][0xc14] ;  /* 0x0003050000047ab9 */ /* 0x000fe40000000800 */
[----:B----4-:R-:W-:-:S13]  /*13970*/  ISETP.GE.AND P0, PT, R203, UR4, PT ;  /* 0x00000004cb007c0c */ /* 0x010fda000bf06270 */
[----:B------:R-:W-:Y:S05]  /*13980*/  @!P0 BRA `(.L_x_11116) ;  /* 0xfffffed400848947 */ /* 0x000fea000383ffff */
[----:B------:R-:W-:Y:S05]  /*13990*/  BRA `(.L_x_10962) ;  /* 0x0000005800b47947 */ /* 0x000fea0003800000 */
.L_x_10960:
        /* <DEDUP_REMOVED lines=61> */
.L_x_11121:
        /* <DEDUP_REMOVED lines=15> */
.L_x_11120:
[----:B------:R-:W-:Y:S05]  /*13e60*/  BSYNC B0 ;  /* 0x0000000000007941 */ /* 0x000fea0003800000 */
.L_x_11119:
        /* <DEDUP_REMOVED lines=25> */
.L_x_11117:
        /* <DEDUP_REMOVED lines=20> */
.L_x_11122:
        /* <DEDUP_REMOVED lines=56> */
.L_x_11118:
[----:B------:R-:W-:Y:S01]  /*144c0*/  IMAD.MOV.U32 R17, RZ, RZ, RZ ;  /* 0x000000ffff117224 */ /* 0x000fe200078e00ff */
[----:B------:R-:W-:Y:S01]  /*144d0*/  MOV R16, UR6 ;  /* 0x0000000600107c02 */ /* 0x000fe20008000f00 */
[----:B------:R-:W-:-:S07]  /*144e0*/  IMAD.MOV.U32 R18, RZ, RZ, RZ ;  /* 0x000000ffff127224 */ /* 0x000fce00078e00ff */
.L_x_11123:
        /* <DEDUP_REMOVED lines=22> */
.L_x_11208:
        /* <DEDUP_REMOVED lines=57> */
.L_x_11125:
        /* <DEDUP_REMOVED lines=14> */
.L_x_11126:
[----:B------:R-:W-:Y:S05]  /*14ac0*/  @!P3 BRA `(.L_x_11127) ;  /* 0x00000000000cb947 */ /* 0x000fea0003800000 */
[----:B------:R-:W2:Y:S04]  /*14ad0*/  LDG.E R9, desc[UR40][R6.64] ;  /* 0x0000002806097981 */ /* 0x000ea8000c1e1900 */
[----:B------:R-:W2:Y:S02]  /*14ae0*/  LDG.E R6, desc[UR40][R6.64+0x4] ;  /* 0x0000042806067981 */ /* 0x000ea4000c1e1900 */
[----:B--2---:R-:W-:-:S07]  /*14af0*/  IMAD.IADD R9, R6, 0x1, -R9 ;  /* 0x0000000106097824 */ /* 0x004fce00078e0a09 */
.L_x_11127:
[----:B0-----:R-:W2:Y:S01]  /*14b00*/  @P1 LDG.E R2, desc[UR40][R4.64] ;  /* 0x0000002804021981 */ /* 0x001ea2000c1e1900 */
[----:B-----5:R-:W-:-:S03]  /*14b10*/  IMAD.IADD R9, R9, 0x1, -R8 ;  /* 0x0000000109097824 */ /* 0x020fc600078e0a08 */
[----:B------:R-:W2:Y:S01]  /*14b20*/  @P1 LDG.E R4, desc[UR40][R4.64+0x4] ;  /* 0x0000042804041981 */ /* 0x000ea2000c1e1900 */
[----:B------:R-:W-:Y:S01]  /*14b30*/  LEA R3, R17, 0xdf, 0x7 ;  /* 0x000000df11037811 */ /* 0x000fe200078e38ff */
[----:B------:R-:W-:Y:S01]  /*14b40*/  BSSY B0, `(.L_x_11128) ;  /* 0x00000ee000007945 */ /* 0x000fe20003800000 */
[----:B------:R-:W-:Y:S01]  /*14b50*/  PLOP3.LUT P2, PT, PT, PT, PT, 0x80, 0x0 ;  /* 0x000000000000781c */ /* 0x000fe20003f4f070 */
[----:B--2---:R-:W-:-:S04]  /*14b60*/  @P1 IMAD.IADD R0, R4, 0x1, -R2 ;  /* 0x0000000104001824 */ /* 0x004fc800078e0a02 */
[----:B------:R-:W-:-:S05]  /*14b70*/  IMAD.IADD R2, R9, 0x1, R0 ;  /* 0x0000000109027824 */ /* 0x000fca00078e0200 */
[C---:B------:R-:W-:Y:S02]  /*14b80*/  IADD3 R3, R2.reuse, R3, -R10 ;  /* 0x0000000302037210 */ /* 0x040fe40007ffe80a */
[----:B------:R-:W-:-:S05]  /*14b90*/  IADD3 R2, R2, 0x5f, RZ ;  /* 0x0000005f02027810 */ /* 0x000fca0007ffe0ff */
[----:B------:R-:W-:-:S04]  /*14ba0*/  IMAD.HI R2, R2, 0x2aaaaaab, RZ ;  /* 0x2aaaaaab02027827 */ /* 0x000fc800078e02ff */
[----:B------:R-:W-:Y:S01]  /*14bb0*/  IMAD.HI R3, R3, 0x2aaaaaab, RZ ;  /* 0x2aaaaaab03037827 */ /* 0x000fe200078e02ff */
[----:B------:R-:W-:-:S04]  /*14bc0*/  SHF.R.U32.HI R4, RZ, 0x1f, R2 ;  /* 0x0000001fff047819 */ /* 0x000fc80000011602 */
[----:B------:R-:W-:Y:S02]  /*14bd0*/  LEA.HI.SX32 R4, R2, R4, 0x1c ;  /* 0x0000000402047211 */ /* 0x000fe400078fe2ff */
[----:B------:R-:W-:-:S04]  /*14be0*/  SHF.R.U32.HI R2, RZ, 0x1f, R3 ;  /* 0x0000001fff027819 */ /* 0x000fc80000011603 */
[----:B------:R-:W-:-:S04]  /*14bf0*/  LEA.HI.SX32 R2, R3, R2, 0x1c ;  /* 0x0000000203027211 */ /* 0x000fc800078fe2ff */
[----:B------:R-:W-:-:S05]  /*14c00*/  VIMNMX R6, R4, R2, PT ;  /* 0x0000000204067248 */ /* 0x000fca0003fe0100 */
[--C-:B------:R-:W-:Y:S02]  /*14c10*/  IMAD R2, R6, 0x60, -R9.reuse ;  /* 0x0000006006027824 */ /* 0x100fe400078e0a09 */
[----:B------:R-:W-:-:S03]  /*14c20*/  IMAD.MOV R9, RZ, RZ, -R9 ;  /* 0x000000ffff097224 */ /* 0x000fc600078e0a09 */
[----:B------:R-:W-:Y:S02]  /*14c30*/  VIMNMX R2, R2, R0, PT ;  /* 0x0000000002027248 */ /* 0x000fe40003fe0100 */
[----:B------:R-:W-:-:S04]  /*14c40*/  VIMNMX R9, RZ, R9, !PT ;  /* 0x00000009ff097248 */ /* 0x000fc80007fe0100 */
[----:B------:R-:W-:Y:S01]  /*14c50*/  ISETP.GT.AND P0, PT, R2, R9, PT ;  /* 0x000000090200720c */ /* 0x000fe20003f04270 */
[----:B------:R0:W-:-:S12]  /*14c60*/  STL [R1+0x1c], R6 ;  /* 0x00001c0601007387 */ /* 0x0001d80000100800 */
[----:B------:R-:W-:Y:S02]  /*14c70*/  @P0 VIADD R4, R2, 0x5f ;  /* 0x0000005f02040836 */ /* 0x000fe40000000000 */
[----:B------:R-:W-:-:S04]  /*14c80*/  IMAD.WIDE.U32 R2, R9, -0x55555555, RZ ;  /* 0xaaaaaaab09027825 */ /* 0x000fc800078e00ff */
[----:B------:R-:W-:Y:S01]  /*14c90*/  @P0 IMAD.HI R4, R4, 0x2aaaaaab, RZ ;  /* 0x2aaaaaab04040827 */ /* 0x000fe200078e02ff */
[----:B------:R-:W-:-:S04]  /*14ca0*/  SHF.R.U32.HI R0, RZ, 0x6, R3 ;  /* 0x00000006ff007819 */ /* 0x000fc80000011603 */
[----:B------:R-:W-:Y:S01]  /*14cb0*/  @P0 SHF.R.U32.HI R3, RZ, 0x1f, R4 ;  /* 0x0000001fff030819 */ /* 0x000fe20000011604 */
[----:B------:R-:W-:-:S03]  /*14cc0*/  IMAD.MOV.U32 R2, RZ, RZ, R0 ;  /* 0x000000ffff027224 */ /* 0x000fc600078e0000 */
[----:B------:R-:W-:-:S04]  /*14cd0*/  @P0 LEA.HI.SX32 R2, R4, R3, 0x1c ;  /* 0x0000000304020211 */ /* 0x000fc800078fe2ff */
        /* <DEDUP_REMOVED lines=12> */
.L_x_11278:
[----:B------:R-:W-:-:S03]  /*14da0*/  UMOV UR4, 0xffffffff ;  /* 0xffffffff00047882 */ /* 0x000fc60000000000 */
[----:B------:R-:W-:Y:S05]  /*14db0*/  BRA.DIV UR4, `(.L_x_11131) ;  /* 0x0000005604947947 */ /* 0x000fea000b800000 */
[----:B------:R-:W-:-:S13]  /*14dc0*/  ELECT P6, URZ, PT ;  /* 0x00000000003f782f */ /* 0x000fda00038c0000 */
.L_x_11281:
        /* <DEDUP_REMOVED lines=12> */
.L_x_11282:
[----:B------:R-:W-:Y:S05]  /*14e90*/  BSYNC B1 ;  /* 0x0000000000017941 */ /* 0x000fea0003800000 */
.L_x_11132:
        /* <DEDUP_REMOVED lines=8> */
.L_x_11283:
        /* <DEDUP_REMOVED lines=11> */
.L_x_11137:
        /* <DEDUP_REMOVED lines=19> */
.L_x_11284:
        /* <DEDUP_REMOVED lines=8> */
.L_x_11139:
        /* <DEDUP_REMOVED lines=31> */
.L_x_11135:
[----:B------:R-:W-:Y:S05]  /*15370*/  BSYNC B1 ;  /* 0x0000000000017941 */ /* 0x000fea0003800000 */
.L_x_11134:
        /* <DEDUP_REMOVED lines=16> */
.L_x_11146:
        /* <DEDUP_REMOVED lines=9> */
.L_x_11285:
        /* <DEDUP_REMOVED lines=11> */
.L_x_11143:
        /* <DEDUP_REMOVED lines=17> */
.L_x_11286:
        /* <DEDUP_REMOVED lines=8> */
.L_x_11145:
        /* <DEDUP_REMOVED lines=31> */
.L_x_11141:
[----:B------:R-:W-:Y:S05]  /*15940*/  BSYNC B1 ;  /* 0x0000000000017941 */ /* 0x000fea0003800000 */
.L_x_11140:
        /* <DEDUP_REMOVED lines=13> */
.L_x_11129:
[----:B------:R-:W-:Y:S05]  /*15a20*/  BSYNC B0 ;  /* 0x0000000000007941 */ /* 0x000fea0003800000 */
.L_x_11128:
        /* <DEDUP_REMOVED lines=23> */
.L_x_11148:
        /* <DEDUP_REMOVED lines=15> */
[----:B0-----:R-:W-:-:S02]  /*15c90*/  IMAD.U32 R7, RZ, RZ, UR9 ;  /* 0x00000009ff077e24 */ /* 0x001fc4000f8e00ff */
[----:B------:R-:W-:Y:S02]  /*15ca0*/  IMAD.U32 R10, RZ, RZ, UR4 ;  /* 0x00000004ff0a7e24 */ /* 0x000fe4000f8e00ff */
[----:B------:R-:W-:Y:S02]  /*15cb0*/  IMAD.U32 R11, RZ, RZ, UR5 ;  /* 0x00000005ff0b7e24 */ /* 0x000fe4000f8e00ff */
[----:B------:R-:W-:Y:S02]  /*15cc0*/  IMAD.MOV.U32 R8, RZ, RZ, 0x70 ;  /* 0x00000070ff087424 */ /* 0x000fe400078e00ff */
[----:B------:R-:W-:Y:S02]  /*15cd0*/  IMAD.MOV.U32 R12, RZ, RZ, 0x1 ;  /* 0x00000001ff0c7424 */ /* 0x000fe400078e00ff */
[----:B------:R-:W-:-:S07]  /*15ce0*/  IMAD.MOV.U32 R13, RZ, RZ, RZ ;  /* 0x000000ffff0d7224 */ /* 0x000fce00078e00ff */
[----:B------:R-:W-:-:S07]  /*15cf0*/  LEPC R20, `(.L_x_11150) ;  /* 0x000000001014794e */ /* 0x000fce0000000000 */
[----:B-1----:R-:W-:Y:S05]  /*15d00*/  CALL.ABS.NOINC R2 ;  /* 0x0000000002007343 */ /* 0x002fea0003c00000 */
.L_x_11150:
        /* <DEDUP_REMOVED lines=10> */
[----:B------:R-:W-:Y:S02]  /*15db0*/  IMAD.U32 R5, RZ, RZ, UR7 ;  /* 0x00000007ff057e24 */ /* 0x000fe4000f8e00ff */
[----:B------:R-:W-:Y:S02]  /*15dc0*/  IMAD.U32 R6, RZ, RZ, UR8 ;  /* 0x00000008ff067e24 */ /* 0x000fe4000f8e00ff */
[----:B0-----:R-:W-:-:S02]  /*15dd0*/  IMAD.U32 R7, RZ, RZ, UR9 ;  /* 0x00000009ff077e24 */ /* 0x001fc4000f8e00ff */
[----:B------:R-:W-:Y:S02]  /*15de0*/  IMAD.U32 R10, RZ, RZ, UR4 ;  /* 0x00000004ff0a7e24 */ /* 0x000fe4000f8e00ff */
[----:B------:R-:W-:Y:S02]  /*15df0*/  IMAD.U32 R11, RZ, RZ, UR5 ;  /* 0x00000005ff0b7e24 */ /* 0x000fe4000f8e00ff */
[----:B------:R-:W-:Y:S02]  /*15e00*/  IMAD.MOV.U32 R8, RZ, RZ, 0x70 ;  /* 0x00000070ff087424 */ /* 0x000fe400078e00ff */
[----:B------:R-:W-:Y:S02]  /*15e10*/  IMAD.MOV.U32 R12, RZ, RZ, 0x1 ;  /* 0x00000001ff0c7424 */ /* 0x000fe400078e00ff */
[----:B-1----:R-:W-:-:S07]  /*15e20*/  IMAD.MOV.U32 R13, RZ, RZ, RZ ;  /* 0x000000ffff0d7224 */ /* 0x002fce00078e00ff */
[----:B------:R-:W-:-:S07]  /*15e30*/  LEPC R20, `(.L_x_11152) ;  /* 0x000000001014794e */ /* 0x000fce0000000000 */
[----:B--2---:R-:W-:Y:S05]  /*15e40*/  CALL.ABS.NOINC R2 ;  /* 0x0000000002007343 */ /* 0x004fea0003c00000 */
.L_x_11152:
        /* <DEDUP_REMOVED lines=16> */
.L_x_11151:
        /* <DEDUP_REMOVED lines=31> */
.L_x_11153:
        /* <DEDUP_REMOVED lines=19> */
.L_x_11289:
[----:B------:R-:W-:Y:S01]  /*16270*/  UMOV UR4, 0xffffffff ;  /* 0xffffffff00047882 */ /* 0x000fe20000000000 */
[----:B------:R-:W-:Y:S02]  /*16280*/  SHF.R.S32.HI R8, RZ, 0x1f, R0 ;  /* 0x0000001fff087819 */ /* 0x000fe40000011400 */
[----:B------:R-:W-:Y:S05]  /*16290*/  BRA.DIV UR4, `(.L_x_11155) ;  /* 0x0000004604147947 */ /* 0x000fea000b800000 */
[----:B------:R-:W-:-:S13]  /*162a0*/  ELECT P6, URZ, PT ;  /* 0x00000000003f782f */ /* 0x000fda00038c0000 */
.L_x_11292:
        /* <DEDUP_REMOVED lines=22> */
.L_x_11157:
        /* <DEDUP_REMOVED lines=9> */
.L_x_11293:
        /* <DEDUP_REMOVED lines=11> */
.L_x_11159:
        /* <DEDUP_REMOVED lines=22> */
.L_x_11156:
        /* <DEDUP_REMOVED lines=30> */
.L_x_11294:
[----:B------:R-:W-:Y:S05]  /*16890*/  BSYNC B0 ;  /* 0x0000000000007941 */ /* 0x000fea0003800000 */
.L_x_11160:
        /* <DEDUP_REMOVED lines=11> */
.L_x_11295:
        /* <DEDUP_REMOVED lines=11> */
.L_x_11165:
        /* <DEDUP_REMOVED lines=37> */
.L_x_11163:
[----:B------:R-:W-:Y:S05]  /*16c50*/  BSYNC B0 ;  /* 0x0000000000007941 */ /* 0x000fea0003800000 */
.L_x_11162:
        /* <DEDUP_REMOVED lines=42> */
.L_x_11172:
[----:B------:R-:W2:Y:S01]  /*16f00*/  S2R R5, SR_CgaCtaId ;  /* 0x0000000000057919 */ /* 0x000ea20000008800 */
[----:B------:R-:W-:-:S04]  /*16f10*/  MOV R3, 0x400 ;  /* 0x0000040000037802 */ /* 0x000fc80000000f00 */
[----:B--2---:R-:W-:Y:S02]  /*16f20*/  LEA R3, R5, R3, 0x18 ;  /* 0x0000000305037211 */ /* 0x004fe400078ec0ff */
[----:B------:R-:W-:-:S03]  /*16f30*/  SHF.L.U32 R5, R9, 0x1f, RZ ;  /* 0x0000001f09057819 */ /* 0x000fc600000006ff */
[----:B------:R-:W-:-:S04]  /*16f40*/  IMAD R3, R12, 0x8, R3 ;  /* 0x000000080c037824 */ /* 0x000fc800078e0203 */
[----:B------:R-:W2:Y:S02]  /*16f50*/  SYNCS.PHASECHK.TRANS64.TRYWAIT P0, [R3+URZ+0x22840], R5 ;  /* 0x02284005030075a7 */ /* 0x000ea4000800017f */
[----:B--2---:R-:W-:Y:S05]  /*16f60*/  @!P0 BRA `(.L_x_11173) ;  /* 0x0000003800488947 */ /* 0x004fea0003800000 */
.L_x_11296:
        /* <DEDUP_REMOVED lines=11> */
.L_x_11174:
        /* <DEDUP_REMOVED lines=22> */
.L_x_11297:
        /* <DEDUP_REMOVED lines=8> */
.L_x_11176:
        /* <DEDUP_REMOVED lines=34> */
.L_x_11171:
[----:B------:R-:W-:Y:S05]  /*17420*/  BSYNC B2 ;  /* 0x0000000000027941 */ /* 0x000fea0003800000 */
.L_x_11170:
[----:B------:R-:W2:Y:S02]  /*17430*/  LDL.LU R2, [R1+0x1c] ;  /* 0x00001c0001027983 */ /* 0x000ea40000300800 */
[----:B--2---:R-:W-:-:S07]  /*17440*/  VIADD R5, R2, 0xfffffffd ;  /* 0xfffffffd02057836 */ /* 0x004fce0000000000 */
.L_x_11169:
[----:B------:R-:W-:Y:S05]  /*17450*/  BSYNC B1 ;  /* 0x0000000000017941 */ /* 0x000fea0003800000 */
.L_x_11168:
[----:B------:R-:W-:-:S13]  /*17460*/  ISETP.NE.AND P0, PT, R7, RZ, PT ;  /* 0x000000ff0700720c */ /* 0x000fda0003f05270 */
[----:B------:R-:W-:Y:S05]  /*17470*/  @!P0 BRA `(.L_x_11167) ;  /* 0x0000000c009c8947 */ /* 0x000fea0003800000 */
.L_x_11191:
        /* <DEDUP_REMOVED lines=16> */
[----:B------:R-:W-:Y:S02]  /*17580*/  ULDC.64 UR6, c[0x0][0x408] ;  /* 0x0001020000067ab9 */ /* 0x000fe40000000a00 */
[----:B------:R-:W-:Y:S01]  /*17590*/  IMAD R7, R8, UR6, RZ ;  /* 0x0000000608077c24 */ /* 0x000fe2000f8e02ff */
        /* <DEDUP_REMOVED lines=8> */
[C---:B------:R-:W-:Y:S02]  /*17620*/  IMAD R6, R0.reuse, UR7, R7 ;  /* 0x0000000700067c24 */ /* 0x040fe4000f8e0207 */
[----:B------:R-:W-:-:S05]  /*17630*/  IMAD.WIDE.U32 R2, R0, UR6, R2 ;  /* 0x0000000600027c25 */ /* 0x000fca000f8e0002 */
[----:B------:R-:W-:Y:S02]  /*17640*/  IADD3 R3, R6, R3, RZ ;  /* 0x0000000306037210 */ /* 0x000fe40007ffe0ff */
[----:B------:R-:W-:-:S04]  /*17650*/  LEA R6, P0, R2, UR4, 0x2 ;  /* 0x0000000402067c11 */ /* 0x000fc8000f8010ff */
[----:B------:R-:W-:-:S05]  /*17660*/  LEA.HI.X R7, R2, UR5, R3, 0x2, P0 ;  /* 0x0000000502077c11 */ /* 0x000fca00080f1403 */
[----:B------:R0:W5:Y:S04]  /*17670*/  LDG.E R6, desc[UR40][R6.64] ;  /* 0x0000002806067981 */ /* 0x000168000c1e1900 */
.L_x_11179:
[----:B------:R-:W2:Y:S01]  /*17680*/  S2R R3, SR_CgaCtaId ;  /* 0x0000000000037919 */ /* 0x000ea20000008800 */
[----:B------:R-:W-:-:S04]  /*17690*/  MOV R2, 0x400 ;  /* 0x0000040000027802 */ /* 0x000fc80000000f00 */
[----:B--2---:R-:W-:Y:S02]  /*176a0*/  LEA R2, R3, R2, 0x18 ;  /* 0x0000000203027211 */ /* 0x004fe400078ec0ff */
[----:B------:R-:W-:-:S03]  /*176b0*/  SHF.L.U32 R3, R10, 0x1f, RZ ;  /* 0x0000001f0a037819 */ /* 0x000fc600000006ff */
[----:B------:R-:W-:-:S04]  /*176c0*/  IMAD R2, R9, 0x8, R2 ;  /* 0x0000000809027824 */ /* 0x000fc800078e0202 */
[----:B------:R-:W2:Y:S02]  /*176d0*/  SYNCS.PHASECHK.TRANS64.TRYWAIT P0, [R2+URZ+0x22840], R3 ;  /* 0x02284003020075a7 */ /* 0x000ea4000800017f */
[----:B--2---:R-:W-:Y:S05]  /*176e0*/  @!P0 BRA `(.L_x_11180) ;  /* 0x0000003000908947 */ /* 0x004fea0003800000 */
.L_x_11298:
        /* <DEDUP_REMOVED lines=11> */
.L_x_11181:
        /* <DEDUP_REMOVED lines=21> */
.L_x_11299:
        /* <DEDUP_REMOVED lines=8> */
.L_x_11183:
        /* <DEDUP_REMOVED lines=33> */
.L_x_11178:
[----:B------:R-:W-:Y:S05]  /*17b80*/  BSYNC B1 ;  /* 0x0000000000017941 */ /* 0x000fea0003800000 */
.L_x_11177:
        /* <DEDUP_REMOVED lines=16> */
[----:B------:R-:W-:Y:S01]  /*17c90*/  IMAD R7, R8, UR6, RZ ;  /* 0x0000000608077c24 */ /* 0x000fe2000f8e02ff */
        /* <DEDUP_REMOVED lines=12> */
[----:B------:R-:W-:-:S05]  /*17d60*/  LEA.HI.X R7, R2, UR5, R3, 0x2, P0 ;  /* 0x0000000502077c11 */ /* 0x000fca00080f1403 */
[----:B------:R2:W5:Y:S04]  /*17d70*/  LDG.E R6, desc[UR40][R6.64] ;  /* 0x0000002806067981 */ /* 0x000568000c1e1900 */
.L_x_11186:
[----:B------:R-:W3:Y:S01]  /*17d80*/  S2R R3, SR_CgaCtaId ;  /* 0x0000000000037919 */ /* 0x000ee20000008800 */
[----:B------:R-:W-:-:S04]  /*17d90*/  MOV R2, 0x400 ;  /* 0x0000040000027802 */ /* 0x000fc80000000f00 */
[----:B---3--:R-:W-:Y:S02]  /*17da0*/  LEA R2, R3, R2, 0x18 ;  /* 0x0000000203027211 */ /* 0x008fe400078ec0ff */
[----:B------:R-:W-:-:S03]  /*17db0*/  SHF.L.U32 R3, R11, 0x1f, RZ ;  /* 0x0000001f0b037819 */ /* 0x000fc600000006ff */
[----:B------:R-:W-:-:S04]  /*17dc0*/  IMAD R2, R12, 0x8, R2 ;  /* 0x000000080c027824 */ /* 0x000fc800078e0202 */
[----:B------:R-:W3:Y:S02]  /*17dd0*/  SYNCS.PHASECHK.TRANS64.TRYWAIT P0, [R2+URZ+0x22840], R3 ;  /* 0x02284003020075a7 */ /* 0x000ee4000800017f */
[----:B---3--:R-:W-:Y:S05]  /*17de0*/  @!P0 BRA `(.L_x_11187) ;  /* 0x0000002800f88947 */ /* 0x008fea0003800000 */
.L_x_11300:
        /* <DEDUP_REMOVED lines=11> */
.L_x_11188:
        /* <DEDUP_REMOVED lines=22> */
.L_x_11301:
        /* <DEDUP_REMOVED lines=8> */
.L_x_11190:
        /* <DEDUP_REMOVED lines=34> */
.L_x_11185:
[----:B------:R-:W-:Y:S05]  /*182a0*/  BSYNC B1 ;  /* 0x0000000000017941 */ /* 0x000fea0003800000 */
.L_x_11184:
[C---:B------:R-:W-:Y:S01]  /*182b0*/  ISETP.GT.AND P0, PT, R5.reuse, 0x1, PT ;  /* 0x000000010500780c */ /* 0x040fe20003f04270 */
[----:B------:R-:W-:-:S04]  /*182c0*/  VIADD R2, R5, 0xfffffffe ;  /* 0xfffffffe05027836 */ /* 0x000fc80000000000 */
[----:B------:R-:W-:-:S08]  /*182d0*/  IMAD.MOV.U32 R5, RZ, RZ, R2 ;  /* 0x000000ffff057224 */ /* 0x000fd000078e0002 */
[----:B------:R-:W-:Y:S05]  /*182e0*/  @P0 BRA `(.L_x_11191) ;  /* 0xfffffff000640947 */ /* 0x000fea000383ffff */
.L_x_11167:
[----:B------:R-:W-:Y:S05]  /*182f0*/  BSYNC B0 ;  /* 0x0000000000007941 */ /* 0x000fea0003800000 */
.L_x_11166:
[----:B------:R-:W2:Y:S01]  /*18300*/  LDL.LU R3, [R1] ;  /* 0x0000000001037983 */ /* 0x000ea20000300800 */
[----:B------:R-:W-:Y:S01]  /*18310*/  BSSY B0, `(.L_x_11192) ;  /* 0x0000016000007945 */ /* 0x000fe20003800000 */
[----:B0-----:R-:W0:Y:S02]  /*18320*/  S2R R2, SR_TID.X ;  /* 0x0000000000027919 */ /* 0x001e240000002100 */
[----:B0-----:R-:W-:-:S04]  /*18330*/  LOP3.LUT R2, R2, 0x1f, RZ, 0xc0, !PT ;  /* 0x0000001f02027812 */ /* 0x001fc800078ec0ff */
        /* <DEDUP_REMOVED lines=19> */
.L_x_11193:
[----:B------:R-:W-:Y:S05]  /*18470*/  BSYNC B0 ;  /* 0x0000000000007941 */ /* 0x000fea0003800000 */
.L_x_11192:
[----:B0-----:R-:W2:Y:S02]  /*18480*/  LDL.LU R2, [R1+0x8] ;  /* 0x0000080001027983 */ /* 0x001ea40000300800 */
[----:B--2---:R-:W-:-:S05]  /*18490*/  LOP3.LUT R2, R2, R0, RZ, 0x3c, !PT ;  /* 0x0000000002027212 */ /* 0x004fca00078e3cff */
[----:B------:R0:W-:Y:S02]  /*184a0*/  STL [R1+0x8], R2 ;  /* 0x0000080201007387 */ /* 0x0001e40000100800 */
.L_x_11149:
[----:B------:R-:W-:Y:S05]  /*184b0*/  BSYNC B6 ;  /* 0x0000000000067941 */ /* 0x000fea0003800000 */
.L_x_11147:
[----:B------:R-:W-:-:S03]  /*184c0*/  UMOV UR4, 0xffffffff ;  /* 0xffffffff00047882 */ /* 0x000fc60000000000 */
[----:B------:R-:W-:Y:S05]  /*184d0*/  BRA.DIV UR4, `(.L_x_11194) ;  /* 0x0000002604647947 */ /* 0x000fea000b800000 */
[----:B------:R2:W3:Y:S04]  /*184e0*/  SHFL.IDX PT, R4, R16, RZ, 0x1f ;  /* 0x00001fff10047589 */ /* 0x0004e800000e0000 */
[----:B------:R-:W4:Y:S02]  /*184f0*/  SHFL.IDX PT, R16, R16, 0x1, 0x1f ;  /* 0x00201f0010107f89 */ /* 0x000f2400000e0000 */
.L_x_11305:
        /* <DEDUP_REMOVED lines=10> */
[----:B------:R-:W0:Y:S02]  /*185a0*/  LDC.64 R2, c[0x0][0xc58] ;  /* 0x00031600ff027b82 */ /* 0x000e240000000a00 */
[----:B0-----:R-:W-:-:S05]  /*185b0*/  IMAD.WIDE R2, R5, 0x4, R2 ;  /* 0x0000000405027825 */ /* 0x001fca00078e0202 */
[----:B------:R0:W5:Y:S02]  /*185c0*/  LDG.E R17, desc[UR40][R2.64] ;  /* 0x0000002802117981 */ /* 0x000164000c1e1900 */
.L_x_11196:
[----:B------:R-:W-:Y:S05]  /*185d0*/  BSYNC B0 ;  /* 0x0000000000007941 */ /* 0x000fea0003800000 */
.L_x_11195:
        /* <DEDUP_REMOVED lines=22> */
[----:B------:R0:W0:Y:S02]  /*18740*/  SHFL.IDX PT, R14, R2, 0x1f, 0x1f ;  /* 0x03e01f00020e7f89 */ /* 0x00002400000e0000 */
.L_x_11313:
[----:B------:R-:W-:Y:S02]  /*18750*/  ULDC UR4, c[0x0][0xc10] ;  /* 0x0003040000047ab9 */ /* 0x000fe40000000800 */
[----:B------:R-:W-:-:S04]  /*18760*/  IMAD.U32 R5, RZ, RZ, UR4 ;  /* 0x00000004ff057e24 */ /* 0x000fc8000f8e00ff */
[----:B0-----:R-:W-:-:S04]  /*18770*/  IMAD R3, R14, R5, RZ ;  /* 0x000000050e037224 */ /* 0x001fc800078e02ff */
[----:B--2-4-:R-:W-:-:S05]  /*18780*/  IMAD.IADD R16, R16, 0x1, R3 ;  /* 0x0000000110107824 */ /* 0x014fca00078e0203 */
[----:B---3--:R-:W-:-:S13]  /*18790*/  ISETP.GT.AND P0, PT, R16, R4, PT ;  /* 0x000000041000720c */ /* 0x008fda0003f04270 */
[----:B------:R-:W-:Y:S05]  /*187a0*/  @P0 BRA `(.L_x_11198) ;  /* 0x0000000000b40947 */ /* 0x000fea0003800000 */
[----:B------:R-:W0:Y:S02]  /*187b0*/  LDC R0, c[0x0][0xc14] ;  /* 0x00030500ff007b82 */ /* 0x000e240000000800 */
.L_x_11203:
[----:B------:R-:W-:-:S05]  /*187c0*/  VIADD R19, R19, 0x1f ;  /* 0x0000001f13137836 */ /* 0x000fca0000000000 */
[----:B0-----:R-:W-:-:S13]  /*187d0*/  ISETP.GE.AND P0, PT, R19, R0, PT ;  /* 0x000000001300720c */ /* 0x001fda0003f06270 */
[----:B------:R-:W-:Y:S05]  /*187e0*/  @P0 BRA `(.L_x_11199) ;  /* 0x0000000400ec0947 */ /* 0x000fea0003800000 */
[----:B------:R-:W0:Y:S01]  /*187f0*/  S2R R2, SR_TID.X ;  /* 0x0000000000027919 */ /* 0x000e220000002100 */
        /* <DEDUP_REMOVED lines=10> */
.L_x_11201:
[----:B------:R-:W-:Y:S05]  /*188a0*/  BSYNC B0 ;  /* 0x0000000000007941 */ /* 0x000fea0003800000 */
.L_x_11200:
        /* <DEDUP_REMOVED lines=23> */
.L_x_11321:
[----:B------:R-:W-:Y:S02]  /*18a20*/  ULDC UR4, c[0x0][0xc10] ;  /* 0x0003040000047ab9 */ /* 0x000fe40000000800 */
[----:B------:R-:W-:-:S04]  /*18a30*/  IMAD.U32 R5, RZ, RZ, UR4 ;  /* 0x00000004ff057e24 */ /* 0x000fc8000f8e00ff */
[----:B--2---:R-:W-:-:S04]  /*18a40*/  IMAD R3, R14, R5, RZ ;  /* 0x000000050e037224 */ /* 0x004fc800078e02ff */
[----:B------:R-:W-:-:S05]  /*18a50*/  IMAD.IADD R16, R3, 0x1, R16 ;  /* 0x0000000103107824 */ /* 0x000fca00078e0210 */
[----:B------:R-:W-:-:S13]  /*18a60*/  ISETP.GT.AND P0, PT, R16, R4, PT ;  /* 0x000000041000720c */ /* 0x000fda0003f04270 */
[----:B------:R-:W-:Y:S05]  /*18a70*/  @!P0 BRA `(.L_x_11203) ;  /* 0xfffffffc00508947 */ /* 0x000fea000383ffff */
.L_x_11198:
        /* <DEDUP_REMOVED lines=8> */
.L_x_11325:
[----:B------:R-:W-:Y:S01]  /*18b00*/  ISETP.NE.AND P0, PT, R3, RZ, PT ;  /* 0x000000ff0300720c */ /* 0x000fe20003f05270 */
[----:B------:R-:W-:-:S12]  /*18b10*/  IMAD.MOV.U32 R7, RZ, RZ, RZ ;  /* 0x000000ffff077224 */ /* 0x000fd800078e00ff */
[----:B------:R-:W-:Y:S05]  /*18b20*/  @!P0 BRA `(.L_x_11205) ;  /* 0x0000000000108947 */ /* 0x000fea0003800000 */
[----:B------:R-:W-:Y:S01]  /*18b30*/  UMOV UR4, 0xffffffff ;  /* 0xffffffff00047882 */ /* 0x000fe20000000000 */
[----:B------:R-:W-:Y:S02]  /*18b40*/  VIADD R12, R6, 0xffffffff ;  /* 0xffffffff060c7836 */ /* 0x000fe40000000000 */
[----:B------:R-:W-:Y:S05]  /*18b50*/  BRA.DIV UR4, `(.L_x_11206) ;  /* 0x0000002604f87947 */ /* 0x000fea000b800000 */
[----:B------:R4:W0:Y:S02]  /*18b60*/  SHFL.IDX PT, R7, R2, R12, 0x1f ;  /* 0x00001f0c02077589 */ /* 0x00082400000e0000 */
.L_x_11205:
        /* <DEDUP_REMOVED lines=67> */
.L_x_11199:
[----:B------:R-:W-:Y:S01]  /*18fa0*/  UMOV UR4, URZ ;  /* 0x0000003f00047c82 */ /* 0x000fe20008000000 */
[----:B------:R-:W-:Y:S01]  /*18fb0*/  UMOV UR5, URZ ;  /* 0x0000003f00057c82 */ /* 0x000fe20008000000 */
[----:B------:R-:W-:Y:S01]  /*18fc0*/  ULDC UR6, c[0x0][0xc14] ;  /* 0x0003050000067ab9 */ /* 0x000fe20000000800 */
[----:B------:R-:W-:Y:S01]  /*18fd0*/  IMAD.MOV.U32 R16, RZ, RZ, R4 ;  /* 0x000000ffff107224 */ /* 0x000fe200078e0004 */
[----:B------:R-:W-:Y:S01]  /*18fe0*/  MOV R18, UR5 ;  /* 0x0000000500127c02 */ /* 0x000fe20008000f00 */
[----:B------:R-:W-:Y:S02]  /*18ff0*/  IMAD.U32 R17, RZ, RZ, UR4 ;  /* 0x00000004ff117e24 */ /* 0x000fe4000f8e00ff */
[----:B------:R-:W-:-:S07]  /*19000*/  IMAD.U32 R19, RZ, RZ, UR6 ;  /* 0x00000006ff137e24 */ /* 0x000fce000f8e00ff */
.L_x_11207:
        /* <DEDUP_REMOVED lines=12> */
.L_x_11124:
        /* <DEDUP_REMOVED lines=12> */
.L_x_11328:
[----:B------:R-:W-:Y:S05]  /*19190*/  BSYNC B0 ;  /* 0x0000000000007941 */ /* 0x000fea0003800000 */
.L_x_11209:
[----:B------:R-:W-:-:S03]  /*191a0*/  UMOV UR4, 0xffffffff ;  /* 0xffffffff00047882 */ /* 0x000fc60000000000 */
[----:B------:R-:W-:Y:S05]  /*191b0*/  BRA.DIV UR4, `(.L_x_11211) ;  /* 0x00000022049c7947 */ /* 0x000fea000b800000 */
[----:B------:R-:W2:Y:S02]  /*191c0*/  S2R R2, SR_TID.X ;  /* 0x0000000000027919 */ /* 0x000ea40000002100 */
[----:B--2---:R-:W-:-:S04]  /*191d0*/  SHF.R.U32.HI R2, RZ, 0x5, R2 ;  /* 0x00000005ff027819 */ /* 0x004fc80000011602 */
[----:B------:R-:W-:-:S05]  /*191e0*/  LOP3.LUT R2, R2, 0x3, RZ, 0xc0, !PT ;  /* 0x0000000302027812 */ /* 0x000fca00078ec0ff */
[----:B------:R2:W3:Y:S02]  /*191f0*/  SHFL.IDX PT, R14, R2, RZ, 0x1f ;  /* 0x00001fff020e7589 */ /* 0x0004e400000e0000 */
.L_x_11331:
[----:B---3--:R-:W-:-:S13]  /*19200*/  ISETP.NE.AND P0, PT, R14, RZ, PT ;  /* 0x000000ff0e00720c */ /* 0x008fda0003f05270 */
[----:B------:R-:W-:Y:S05]  /*19210*/  @P0 BRA `(.L_x_10962) ;  /* 0x0000000000940947 */ /* 0x000fea0003800000 */
[----:B------:R-:W-:-:S03]  /*19220*/  UMOV UR4, 0xffffffff ;  /* 0xffffffff00047882 */ /* 0x000fc60000000000 */
[----:B------:R-:W-:Y:S05]  /*19230*/  BRA.DIV UR4, `(.L_x_11212) ;  /* 0x0000002204b07947 */ /* 0x000fea000b800000 */
[----:B------:R-:W-:-:S13]  /*19240*/  ELECT P6, URZ, PT ;  /* 0x00000000003f782f */ /* 0x000fda00038c0000 */
.L_x_11334:
[----:B------:R-:W-:Y:S05]  /*19250*/  @!P6 BRA `(.L_x_10962) ;  /* 0x000000000084e947 */ /* 0x000fea0003800000 */
[----:B------:R-:W-:-:S06]  /*19260*/  ULOP3.LUT UR4, UR36, 0x2, URZ, 0xfc, !UPT ;  /* 0x0000000224047892 */ /* 0x000fcc000f8efc3f */
[----:B--2---:R-:W-:-:S05]  /*19270*/  IMAD.U32 R2, RZ, RZ, UR4 ;  /* 0x00000004ff027e24 */ /* 0x004fca000f8e00ff */
[----:B------:R-:W-:-:S13]  /*19280*/  ISETP.NE.AND P2, PT, R2, 0x3, PT ;  /* 0x000000030200780c */ /* 0x000fda0003f45270 */
[----:B------:R-:W-:Y:S05]  /*19290*/  @!P2 BRA `(.L_x_11213) ;  /* 0x000000000004a947 */ /* 0x000fea0003800000 */
[----:B------:R-:W-:Y:S01]  /*192a0*/  BPT.TRAP 0x1 ;  /* 0x000000040000795c */ /* 0x000fe20000300000 */
.L_x_11213:
        /* <DEDUP_REMOVED lines=14> */
.L_x_11335:
[----:B------:R-:W2:Y:S02]  /*19390*/  SYNCS.PHASECHK.TRANS64.TRYWAIT P0, [R7+URZ], R2 ;  /* 0x00000002070075a7 */ /* 0x000ea4000800017f */
[----:B--2---:R-:W-:Y:S05]  /*193a0*/  @!P0 BRA `(.L_x_11215) ;  /* 0x0000002000888947 */ /* 0x004fea0003800000 */
.L_x_11336:
[----:B------:R-:W-:Y:S05]  /*193b0*/  @!P2 BRA `(.L_x_11216) ;  /* 0x000000000004a947 */ /* 0x000fea0003800000 */
[----:B------:R-:W-:Y:S01]  /*193c0*/  BPT.TRAP 0x1 ;  /* 0x000000040000795c */ /* 0x000fe20000300000 */
.L_x_11216:
[----:B------:R-:W3:Y:S01]  /*193d0*/  LDL.LU R4, [R1] ;  /* 0x0000000001047983 */ /* 0x000ee20000300800 */
[----:B------:R-:W-:-:S04]  /*193e0*/  VIADD R0, R0, 0x22860 ;  /* 0x0002286000007836 */ /* 0x000fc80000000000 */
[----:B---3--:R-:W-:-:S04]  /*193f0*/  IMAD R4, R4, 0x8, R0 ;  /* 0x0000000804047824 */ /* 0x008fc800078e0200 */
[----:B------:R-:W3:Y:S02]  /*19400*/  SYNCS.PHASECHK.TRANS64.TRYWAIT P0, [R4+URZ], R5 ;  /* 0x00000005040075a7 */ /* 0x000ee4000800017f */
[----:B---3--:R-:W-:Y:S05]  /*19410*/  @!P0 BRA `(.L_x_11217) ;  /* 0x0000002000808947 */ /* 0x008fea0003800000 */
.L_x_11337:
[----:B------:R-:W-:-:S07]  /*19420*/  IMAD R3, R3, 0x8, R0 ;  /* 0x0000000803037824 */ /* 0x000fce00078e0200 */
.L_x_11218:
[----:B----4-:R4:W0:Y:S02]  /*19430*/  SYNCS.PHASECHK.TRANS64.TRYWAIT P0, [R3+URZ], R2 ;  /* 0x00000002030075a7 */ /* 0x010824000800017f */
[----:B0-----:R-:W-:Y:S05]  /*19440*/  @!P0 NANOSLEEP.SYNCS 0x989680 ;  /* 0x009896800000895d */ /* 0x001fea0003900000 */
[----:B------:R-:W0:Y:S02]  /*19450*/  @!P0 SYNCS.PHASECHK.TRANS64 P0, [R3+URZ], R2 ;  /* 0x00000002030085a7 */ /* 0x000e24000800007f */
[----:B0-----:R-:W-:Y:S05]  /*19460*/  @!P0 BRA `(.L_x_11218) ;  /* 0xfffffffc00f08947 */ /* 0x001fea000383ffff */
.L_x_10962:
[----:B------:R-:W-:Y:S05]  /*19470*/  BSYNC B7 ;  /* 0x0000000000077941 */ /* 0x000fea0003800000 */
.L_x_10959:
[----:B------:R-:W-:Y:S05]  /*19480*/  EXIT ;  /* 0x000000000000794d */ /* 0x000fea0003800000 */
.L_x_10980:
[----:B0-----:R0:W1:Y:S02]  /*19490*/  SYNCS.PHASECHK.TRANS64.TRYWAIT P6, [R88+URZ+0x22890], R101 ;  /* 0x02289065580075a7 */ /* 0x00106400080c017f */
[----:B-1----:R-:W-:Y:S05]  /*194a0*/  @!P6 NANOSLEEP.SYNCS 0x989680 ;  /* 0x009896800000e95d */ /* 0x002fea0003900000 */
[----:B------:R-:W1:Y:S02]  /*194b0*/  @!P6 SYNCS.PHASECHK.TRANS64 P6, [R88+URZ+0x22890], R101 ;  /* 0x022890655800e5a7 */ /* 0x000e6400080c007f */
[----:B-1----:R-:W-:Y:S05]  /*194c0*/  @!P6 BRA `(.L_x_10980) ;  /* 0xfffffffc00f0e947 */ /* 0x002fea000383ffff */
[----:B------:R-:W-:Y:S05]  /*194d0*/  BRA `(.L_x_11219) ;  /* 0xfffffe9400b87947 */ /* 0x000fea000383ffff */
.L_x_10998:
[----:B0-----:R0:W1:Y:S02]  /*194e0*/  SYNCS.PHASECHK.TRANS64.TRYWAIT P5, [R88+URZ+0x22890], R101 ;  /* 0x02289065580075a7 */ /* 0x00106400080a017f */
[----:B-1----:R-:W-:Y:S05]  /*194f0*/  @!P5 NANOSLEEP.SYNCS 0x989680 ;  /* 0x009896800000d95d */ /* 0x002fea0003900000 */
[----:B------:R-:W1:Y:S02]  /*19500*/  @!P5 SYNCS.PHASECHK.TRANS64 P5, [R88+URZ+0x22890], R101 ;  /* 0x022890655800d5a7 */ /* 0x000e6400080a007f */
[----:B-1----:R-:W-:Y:S05]  /*19510*/  @!P5 BRA `(.L_x_10998) ;  /* 0xfffffffc00f0d947 */ /* 0x002fea000383ffff */
[----:B------:R-:W-:Y:S05]  /*19520*/  BRA `(.L_x_11220) ;  /* 0xfffffea8006c7947 */ /* 0x000fea000383ffff */
.L_x_11007:
[----:B0-----:R0:W1:Y:S02]  /*19530*/  SYNCS.PHASECHK.TRANS64.TRYWAIT P4, [R88+URZ+0x22890], R101 ;  /* 0x02289065580075a7 */ /* 0x001064000808017f */
[----:B-1----:R-:W-:Y:S05]  /*19540*/  @!P4 NANOSLEEP.SYNCS 0x989680 ;  /* 0x009896800000c95d */ /* 0x002fea0003900000 */
[----:B------:R-:W1:Y:S02]  /*19550*/  @!P4 SYNCS.PHASECHK.TRANS64 P4, [R88+URZ+0x22890], R101 ;  /* 0x022890655800c5a7 */ /* 0x000e64000808007f */
[----:B-1----:R-:W-:Y:S05]  /*19560*/  @!P4 BRA `(.L_x_11007) ;  /* 0xfffffffc00f0c947 */ /* 0x002fea000383ffff */
[----:B------:R-:W-:Y:S05]  /*19570*/  BRA `(.L_x_11221) ;  /* 0xfffffeb800987947 */ /* 0x000fea000383ffff */
.L_x_11013:
[----:B-1----:R1:W2:Y:S02]  /*19580*/  SYNCS.PHASECHK.TRANS64.TRYWAIT P3, [R88+URZ+0x228b0], R101 ;  /* 0x0228b065580075a7 */ /* 0x0022a4000806017f */
[----:B--2---:R-:W-:Y:S05]  /*19590*/  @!P3 NANOSLEEP.SYNCS 0x989680 ;  /* 0x009896800000b95d */ /* 0x004fea0003900000 */
[----:B------:R-:W2:Y:S02]  /*195a0*/  @!P3 SYNCS.PHASECHK.TRANS64 P3, [R88+URZ+0x228b0], R101 ;  /* 0x0228b0655800b5a7 */ /* 0x000ea4000806007f */
[----:B--2---:R-:W-:Y:S05]  /*195b0*/  @!P3 BRA `(.L_x_11013) ;  /* 0xfffffffc00f0b947 */ /* 0x004fea000383ffff */
[----:B------:R-:W-:Y:S05]  /*195c0*/  BRA `(.L_x_11222) ;  /* 0xfffffebc00287947 */ /* 0x000fea000383ffff */
.L_x_11021:
[----:B------:R-:W0:Y:S01]  /*195d0*/  S2R R10, SR_TID.X ;  /* 0x00000000000a7919 */ /* 0x000e220000002100 */
[----:B------:R-:W-:Y:S01]  /*195e0*/  BSSY B0, `(.L_x_11223) ;  /* 0x000000c000007945 */ /* 0x000fe20003800000 */
[----:B------:R-:W-:Y:S01]  /*195f0*/  IMAD.MOV.U32 R12, RZ, RZ, RZ ;  /* 0x000000ffff0c7224 */ /* 0x000fe200078e00ff */
[----:B------:R-:W-:Y:S01]  /*19600*/  MOV R15, 0xffffffff ;  /* 0xffffffff000f7802 */ /* 0x000fe20000000f00 */
[----:B0-----:R-:W-:-:S05]  /*19610*/  VIADD R11, R10, 0xffffff80 ;  /* 0xffffff800a0b7836 */ /* 0x001fca0000000000 */
[----:B------:R-:W-:-:S04]  /*19620*/  SHF.R.S32.HI R10, RZ, 0x1f, R11 ;  /* 0x0000001fff0a7819 */ /* 0x000fc8000001140b */
[----:B------:R-:W-:Y:S01]  /*19630*/  LEA.HI R10, R10, R11, RZ, 0x7 ;  /* 0x0000000b0a0a7211 */ /* 0x000fe200078f38ff */
[----:B------:R-:W-:-:S03]  /*19640*/  IMAD.MOV.U32 R11, RZ, RZ, 0x1f ;  /* 0x0000001fff0b7424 */ /* 0x000fc600078e00ff */
[----:B------:R-:W-:-:S05]  /*19650*/  SHF.R.S32.HI R10, RZ, 0x7, R10 ;  /* 0x00000007ff0a7819 */ /* 0x000fca000001140a */
[----:B------:R-:W-:-:S07]  /*19660*/  IMAD.MOV.U32 R13, RZ, RZ, R10 ;  /* 0x000000ffff0d7224 */ /* 0x000fce00078e000a */
[----:B-----5:R-:W-:Y:S05]  /*19670*/  WARPSYNC.COLLECTIVE R15, `(.L_x_11224) ;  /* 0x000000000f087348 */ /* 0x020fea0003c00000 */
[----:B------:R0:W1:Y:S02]  /*19680*/  SHFL.IDX P6, R14, R13, R12, R11 ;  /* 0x0000000c0d0e7389 */ /* 0x00006400000c000b */
[----:B01---5:R-:W-:Y:S01]  /*19690*/  ENDCOLLECTIVE ;  /* 0x000000000000791b */ /* 0x023fe20003800000 */
.L_x_11224:
[----:B------:R-:W-:Y:S05]  /*196a0*/  BSYNC B0 ;  /* 0x0000000000007941 */ /* 0x000fea0003800000 */
.L_x_11223:
[----:B------:R-:W-:Y:S05]  /*196b0*/  BRA `(.L_x_11225) ;  /* 0xfffffec400c87947 */ /* 0x000fea000383ffff */
.L_x_11037:
        /* <DEDUP_REMOVED lines=8> */
.L_x_11227:
[----:B------:R-:W-:Y:S05]  /*19740*/  BSYNC B1 ;  /* 0x0000000000017941 */ /* 0x000fea0003800000 */
.L_x_11226:
[----:B------:R-:W-:Y:S05]  /*19750*/  BRA `(.L_x_11228) ;  /* 0xfffffed4000c7947 */ /* 0x000fea000383ffff */
.L_x_11038:
        /* <DEDUP_REMOVED lines=8> */
.L_x_11230:
[----:B------:R-:W-:Y:S05]  /*197e0*/  BSYNC B1 ;  /* 0x0000000000017941 */ /* 0x000fea0003800000 */
.L_x_11229:
[----:B------:R-:W-:Y:S05]  /*197f0*/  BRA `(.L_x_11231) ;  /* 0xfffffed000ec7947 */ /* 0x000fea000383ffff */
.L_x_11039:
        /* <DEDUP_REMOVED lines=8> */
.L_x_11233:
[----:B------:R-:W-:Y:S05]  /*19880*/  BSYNC B1 ;  /* 0x0000000000017941 */ /* 0x000fea0003800000 */
.L_x_11232:
[----:B------:R-:W-:Y:S05]  /*19890*/  BRA `(.L_x_11234) ;  /* 0xfffffed000cc7947 */ /* 0x000fea000383ffff */
.L_x_11040:
        /* <DEDUP_REMOVED lines=8> */
.L_x_11236:
[----:B------:R-:W-:Y:S05]  /*19920*/  BSYNC B1 ;  /* 0x0000000000017941 */ /* 0x000fea0003800000 */
.L_x_11235:
[----:B------:R-:W-:Y:S05]  /*19930*/  BRA `(.L_x_11237) ;  /* 0xfffffed000ac7947 */ /* 0x000fea000383ffff */
.L_x_11041:
        /* <DEDUP_REMOVED lines=8> */
.L_x_11239:
[----:B------:R-:W-:Y:S05]  /*199c0*/  BSYNC B1 ;  /* 0x0000000000017941 */ /* 0x000fea0003800000 */
.L_x_11238:
[----:B------:R-:W-:Y:S05]  /*199d0*/  BRA `(.L_x_11240) ;  /* 0xfffffed0008c7947 */ /* 0x000fea000383ffff */
.L_x_11042:
        /* <DEDUP_REMOVED lines=8> */
.L_x_11242:
[----:B------:R-:W-:Y:S05]  /*19a60*/  BSYNC B1 ;  /* 0x0000000000017941 */ /* 0x000fea0003800000 */
.L_x_11241:
[----:B------:R-:W-:Y:S05]  /*19a70*/  BRA `(.L_x_11243) ;  /* 0xfffffed0006c7947 */ /* 0x000fea000383ffff */
.L_x_11043:
        /* <DEDUP_REMOVED lines=8> */
.L_x_11245:
[----:B------:R-:W-:Y:S05]  /*19b00*/  BSYNC B1 ;  /* 0x0000000000017941 */ /* 0x000fea0003800000 */
.L_x_11244:
[----:B------:R-:W-:Y:S05]  /*19b10*/  BRA `(.L_x_11246) ;  /* 0xfffffed0004c7947 */ /* 0x000fea000383ffff */
.L_x_11044:
        /* <DEDUP_REMOVED lines=8> */
.L_x_11248:
[----:B------:R-:W-:Y:S05]  /*19ba0*/  BSYNC B1 ;  /* 0x0000000000017941 */ /* 0x000fea0003800000 */
.L_x_11247:
[----:B------:R-:W-:Y:S05]  /*19bb0*/  BRA `(.L_x_11249) ;  /* 0xfffffed0002c7947 */ /* 0x000fea000383ffff */
.L_x_11046:
[----:B0-----:R0:W1:Y:S02]  /*19bc0*/  SYNCS.PHASECHK.TRANS64.TRYWAIT P2, [R18+URZ+0x22800], R7 ;  /* 0x02280007120075a7 */ /* 0x001064000804017f */
[----:B-1----:R-:W-:Y:S05]  /*19bd0*/  @!P2 NANOSLEEP.SYNCS 0x989680 ;  /* 0x009896800000a95d */ /* 0x002fea0003900000 */
[----:B------:R-:W1:Y:S02]  /*19be0*/  @!P2 SYNCS.PHASECHK.TRANS64 P2, [R18+URZ+0x22800], R7 ;  /* 0x022800071200a5a7 */ /* 0x000e64000804007f */
[----:B-1----:R-:W-:Y:S05]  /*19bf0*/  @!P2 BRA `(.L_x_11046) ;  /* 0xfffffffc00f0a947 */ /* 0x002fea000383ffff */
[----:B------:R-:W-:Y:S05]  /*19c00*/  BRA `(.L_x_11250) ;  /* 0xfffffed000ac7947 */ /* 0x000fea000383ffff */
.L_x_11054:
        /* <DEDUP_REMOVED lines=8> */
.L_x_11252:
[----:B------:R-:W-:Y:S05]  /*19c90*/  BSYNC B1 ;  /* 0x0000000000017941 */ /* 0x000fea0003800000 */
.L_x_11251:
[----:B------:R-:W-:Y:S05]  /*19ca0*/  BRA `(.L_x_11253) ;  /* 0xfffffee000c87947 */ /* 0x000fea000383ffff */
.L_x_11055:
        /* <DEDUP_REMOVED lines=8> */
.L_x_11255:
[----:B------:R-:W-:Y:S05]  /*19d30*/  BSYNC B1 ;  /* 0x0000000000017941 */ /* 0x000fea0003800000 */
.L_x_11254:
[----:B------:R-:W-:Y:S05]  /*19d40*/  BRA `(.L_x_11256) ;  /* 0xfffffee000a87947 */ /* 0x000fea000383ffff */
.L_x_11056:
        /* <DEDUP_REMOVED lines=8> */
.L_x_11258:
[----:B------:R-:W-:Y:S05]  /*19dd0*/  BSYNC B1 ;  /* 0x0000000000017941 */ /* 0x000fea0003800000 */
.L_x_11257:
[----:B------:R-:W-:Y:S05]  /*19de0*/  BRA `(.L_x_11259) ;  /* 0xfffffee000887947 */ /* 0x000fea000383ffff */
.L_x_11057:
        /* <DEDUP_REMOVED lines=8> */
.L_x_11261:
[----:B------:R-:W-:Y:S05]  /*19e70*/  BSYNC B1 ;  /* 0x0000000000017941 */ /* 0x000fea0003800000 */
.L_x_11260:
[----:B------:R-:W-:Y:S05]  /*19e80*/  BRA `(.L_x_11262) ;  /* 0xfffffee000687947 */ /* 0x000fea000383ffff */
.L_x_11058:
        /* <DEDUP_REMOVED lines=8> */
.L_x_11264:
[----:B------:R-:W-:Y:S05]  /*19f10*/  BSYNC B1 ;  /* 0x0000000000017941 */ /* 0x000fea0003800000 */
.L_x_11263:
[----:B------:R-:W-:Y:S05]  /*19f20*/  BRA `(.L_x_11265) ;  /* 0xfffffee000487947 */ /* 0x000fea000383ffff */
.L_x_11059:
        /* <DEDUP_REMOVED lines=8> */
.L_x_11267:
[----:B------:R-:W-:Y:S05]  /*19fb0*/  BSYNC B1 ;  /* 0x0000000000017941 */ /* 0x000fea0003800000 */
.L_x_11266:
[----:B------:R-:W-:Y:S05]  /*19fc0*/  BRA `(.L_x_11268) ;  /* 0xfffffee0002c7947 */ /* 0x000fea000383ffff */
.L_x_11060:
        /* <DEDUP_REMOVED lines=8> */
.L_x_11270:
[----:B------:R-:W-:Y:S05]  /*1a050*/  BSYNC B1 ;  /* 0x0000000000017941 */ /* 0x000fea0003800000 */
.L_x_11269:
[----:B------:R-:W-:Y:S05]  /*1a060*/  BRA `(.L_x_11271) ;  /* 0xfffffee000107947 */ /* 0x000fea000383ffff */
.L_x_11061:
        /* <DEDUP_REMOVED lines=8> */
.L_x_11273:
[----:B------:R-:W-:Y:S05]  /*1a0f0*/  BSYNC B1 ;  /* 0x0000000000017941 */ /* 0x000fea0003800000 */
.L_x_11272:
[----:B------:R-:W-:Y:S05]  /*1a100*/  BRA `(.L_x_11274) ;  /* 0xfffffedc00f47947 */ /* 0x000fea000383ffff */
.L_x_11063:
[----:B0-----:R0:W1:Y:S02]  /*1a110*/  SYNCS.PHASECHK.TRANS64.TRYWAIT P1, [R18+URZ+0x22800], R3 ;  /* 0x02280003120075a7 */ /* 0x001064000802017f */
[----:B-1----:R-:W-:Y:S05]  /*1a120*/  @!P1 NANOSLEEP.SYNCS 0x989680 ;  /* 0x009896800000995d */ /* 0x002fea0003900000 */
[----:B------:R-:W1:Y:S02]  /*1a130*/  @!P1 SYNCS.PHASECHK.TRANS64 P1, [R18+URZ+0x22800], R3 ;  /* 0x02280003120095a7 */ /* 0x000e64000802007f */
[----:B-1----:R-:W-:Y:S05]  /*1a140*/  @!P1 BRA `(.L_x_11063) ;  /* 0xfffffffc00f09947 */ /* 0x002fea000383ffff */
[----:B------:R-:W-:Y:S05]  /*1a150*/  BRA `(.L_x_11275) ;  /* 0xfffffee000687947 */ /* 0x000fea000383ffff */
.L_x_11069:
[----:B-1----:R1:W2:Y:S02]  /*1a160*/  SYNCS.PHASECHK.TRANS64.TRYWAIT P1, [R13+URZ+0x22830], R14 ;  /* 0x0228300e0d0075a7 */ /* 0x0022a4000802017f */
[----:B--2---:R-:W-:Y:S05]  /*1a170*/  @!P1 NANOSLEEP.SYNCS 0x989680 ;  /* 0x009896800000995d */ /* 0x004fea0003900000 */
[----:B------:R-:W2:Y:S02]  /*1a180*/  @!P1 SYNCS.PHASECHK.TRANS64 P1, [R13+URZ+0x22830], R14 ;  /* 0x0228300e0d0095a7 */ /* 0x000ea4000802007f */
[----:B--2---:R-:W-:Y:S05]  /*1a190*/  @!P1 BRA `(.L_x_11069) ;  /* 0xfffffffc00f09947 */ /* 0x004fea000383ffff */
[----:B------:R-:W-:Y:S05]  /*1a1a0*/  BRA `(.L_x_11068) ;  /* 0xfffffef000187947 */ /* 0x000fea000383ffff */
.L_x_11074:
[----:B-1----:R1:W2:Y:S02]  /*1a1b0*/  SYNCS.PHASECHK.TRANS64.TRYWAIT P2, [R13+URZ+0x22850], R14 ;  /* 0x0228500e0d0075a7 */ /* 0x0022a4000804017f */
[----:B--2---:R-:W-:Y:S05]  /*1a1c0*/  @!P2 NANOSLEEP.SYNCS 0x989680 ;  /* 0x009896800000a95d */ /* 0x004fea0003900000 */
[----:B------:R-:W2:Y:S02]  /*1a1d0*/  @!P2 SYNCS.PHASECHK.TRANS64 P2, [R13+URZ+0x22850], R14 ;  /* 0x0228500e0d00a5a7 */ /* 0x000ea4000804007f */
[----:B--2---:R-:W-:Y:S05]  /*1a1e0*/  @!P2 BRA `(.L_x_11074) ;  /* 0xfffffffc00f0a947 */ /* 0x004fea000383ffff */
[----:B------:R-:W-:Y:S05]  /*1a1f0*/  BRA `(.L_x_11073) ;  /* 0xffffff0c00b47947 */ /* 0x000fea000383ffff */
.L_x_11079:
[----:B-1----:R1:W2:Y:S02]  /*1a200*/  SYNCS.PHASECHK.TRANS64.TRYWAIT P2, [R13+URZ+0x22830], R14 ;  /* 0x0228300e0d0075a7 */ /* 0x0022a4000804017f */
[----:B--2---:R-:W-:Y:S05]  /*1a210*/  @!P2 NANOSLEEP.SYNCS 0x989680 ;  /* 0x009896800000a95d */ /* 0x004fea0003900000 */
[----:B------:R-:W2:Y:S02]  /*1a220*/  @!P2 SYNCS.PHASECHK.TRANS64 P2, [R13+URZ+0x22830], R14 ;  /* 0x0228300e0d00a5a7 */ /* 0x000ea4000804007f */
[----:B--2---:R-:W-:Y:S05]  /*1a230*/  @!P2 BRA `(.L_x_11079) ;  /* 0xfffffffc00f0a947 */ /* 0x004fea000383ffff */
[----:B------:R-:W-:Y:S05]  /*1a240*/  BRA `(.L_x_11078) ;  /* 0xffffff1400087947 */ /* 0x000fea000383ffff */
.L_x_11084:
[----:B-1----:R1:W2:Y:S02]  /*1a250*/  SYNCS.PHASECHK.TRANS64.TRYWAIT P2, [R13+URZ+0x22850], R14 ;  /* 0x0228500e0d0075a7 */ /* 0x0022a4000804017f */
[----:B--2---:R-:W-:Y:S05]  /*1a260*/  @!P2 NANOSLEEP.SYNCS 0x989680 ;  /* 0x009896800000a95d */ /* 0x004fea0003900000 */
[----:B------:R-:W2:Y:S02]  /*1a270*/  @!P2 SYNCS.PHASECHK.TRANS64 P2, [R13+URZ+0x22850], R14 ;  /* 0x0228500e0d00a5a7 */ /* 0x000ea4000804007f */
[----:B--2---:R-:W-:Y:S05]  /*1a280*/  @!P2 BRA `(.L_x_11084) ;  /* 0xfffffffc00f0a947 */ /* 0x004fea000383ffff */
[----:B------:R-:W-:Y:S05]  /*1a290*/  BRA `(.L_x_11083) ;  /* 0xffffff3800987947 */ /* 0x000fea000383ffff */
.L_x_11090:
[----:B-1----:R1:W2:Y:S02]  /*1a2a0*/  SYNCS.PHASECHK.TRANS64.TRYWAIT P2, [R13+URZ+0x22830], R14 ;  /* 0x0228300e0d0075a7 */ /* 0x0022a4000804017f */
[----:B--2---:R-:W-:Y:S05]  /*1a2b0*/  @!P2 NANOSLEEP.SYNCS 0x989680 ;  /* 0x009896800000a95d */ /* 0x004fea0003900000 */
[----:B------:R-:W2:Y:S02]  /*1a2c0*/  @!P2 SYNCS.PHASECHK.TRANS64 P2, [R13+URZ+0x22830], R14 ;  /* 0x0228300e0d00a5a7 */ /* 0x000ea4000804007f */
[----:B--2---:R-:W-:Y:S05]  /*1a2d0*/  @!P2 BRA `(.L_x_11090) ;  /* 0xfffffffc00f0a947 */ /* 0x004fea000383ffff */
[----:B------:R-:W-:Y:S05]  /*1a2e0*/  BRA `(.L_x_11089) ;  /* 0xffffff3c00d07947 */ /* 0x000fea000383ffff */
.L_x_11095:
[----:B-1----:R1:W2:Y:S02]  /*1a2f0*/  SYNCS.PHASECHK.TRANS64.TRYWAIT P2, [R13+URZ+0x22850], R14 ;  /* 0x0228500e0d0075a7 */ /* 0x0022a4000804017f */
[----:B--2---:R-:W-:Y:S05]  /*1a300*/  @!P2 NANOSLEEP.SYNCS 0x989680 ;  /* 0x009896800000a95d */ /* 0x004fea0003900000 */
[----:B------:R-:W2:Y:S02]  /*1a310*/  @!P2 SYNCS.PHASECHK.TRANS64 P2, [R13+URZ+0x22850], R14 ;  /* 0x0228500e0d00a5a7 */ /* 0x000ea4000804007f */
[----:B--2---:R-:W-:Y:S05]  /*1a320*/  @!P2 BRA `(.L_x_11095) ;  /* 0xfffffffc00f0a947 */ /* 0x004fea000383ffff */
[----:B------:R-:W-:Y:S05]  /*1a330*/  BRA `(.L_x_11094) ;  /* 0xffffff5c00ac7947 */ /* 0x000fea000383ffff */
.L_x_11130:
        /* <DEDUP_REMOVED lines=11> */
.L_x_11277:
[----:B------:R-:W-:Y:S05]  /*1a3f0*/  BSYNC B1 ;  /* 0x0000000000017941 */ /* 0x000fea0003800000 */
.L_x_11276:
[----:B------:R-:W-:Y:S05]  /*1a400*/  BRA `(.L_x_11278) ;  /* 0xffffffa800647947 */ /* 0x000fea000383ffff */
.L_x_11131:
[----:B------:R-:W-:Y:S01]  /*1a410*/  BSSY B1, `(.L_x_11279) ;  /* 0x0000006000017945 */ /* 0x000fe20003800000 */
[----:B------:R-:W-:-:S07]  /*1a420*/  IMAD.MOV.U32 R15, RZ, RZ, -0x1 ;  /* 0xffffffffff0f7424 */ /* 0x000fce00078e00ff */
[----:B------:R-:W-:Y:S05]  /*1a430*/  WARPSYNC.COLLECTIVE R15, `(.L_x_11280) ;  /* 0x000000000f0c7348 */ /* 0x000fea0003c00000 */
[----:B------:R-:W-:Y:S02]  /*1a440*/  ELECT P6, UR62, PT ;  /* 0x00000000003e782f */ /* 0x000fe400038c0000 */
[----:B------:R-:W-:Y:S01]  /*1a450*/  MOV R14, UR62 ;  /* 0x0000003e000e7c02 */ /* 0x000fe20008000f00 */
[----:B------:R-:W-:Y:S10]  /*1a460*/  ENDCOLLECTIVE ;  /* 0x000000000000791b */ /* 0x000ff40003800000 */
.L_x_11280:
[----:B------:R-:W-:Y:S05]  /*1a470*/  BSYNC B1 ;  /* 0x0000000000017941 */ /* 0x000fea0003800000 */
.L_x_11279:
[----:B------:R-:W-:Y:S05]  /*1a480*/  BRA `(.L_x_11281) ;  /* 0xffffffa800507947 */ /* 0x000fea000383ffff */
.L_x_11133:
[----:B0-----:R0:W1:Y:S02]  /*1a490*/  SYNCS.PHASECHK.TRANS64.TRYWAIT P0, [R9+URZ+0x22820], R5 ;  /* 0x02282005090075a7 */ /* 0x001064000800017f */
[----:B-1----:R-:W-:Y:S05]  /*1a4a0*/  @!P0 NANOSLEEP.SYNCS 0x989680 ;  /* 0x009896800000895d */ /* 0x002fea0003900000 */
[----:B------:R-:W1:Y:S02]  /*1a4b0*/  @!P0 SYNCS.PHASECHK.TRANS64 P0, [R9+URZ+0x22820], R5 ;  /* 0x02282005090085a7 */ /* 0x000e64000800007f */
[----:B-1----:R-:W-:Y:S05]  /*1a4c0*/  @!P0 BRA `(.L_x_11133) ;  /* 0xfffffffc00f08947 */ /* 0x002fea000383ffff */
[----:B------:R-:W-:Y:S05]  /*1a4d0*/  BRA `(.L_x_11282) ;  /* 0xffffffa8006c7947 */ /* 0x000fea000383ffff */
.L_x_11136:
[----:B0-----:R0:W1:Y:S02]  /*1a4e0*/  SYNCS.PHASECHK.TRANS64.TRYWAIT P0, [R5+URZ+0x228a0], R7 ;  /* 0x0228a007050075a7 */ /* 0x001064000800017f */
[----:B-1----:R-:W-:Y:S05]  /*1a4f0*/  @!P0 NANOSLEEP.SYNCS 0x989680 ;  /* 0x009896800000895d */ /* 0x002fea0003900000 */
[----:B------:R-:W1:Y:S02]  /*1a500*/  @!P0 SYNCS.PHASECHK.TRANS64 P0, [R5+URZ+0x228a0], R7 ;  /* 0x0228a007050085a7 */ /* 0x000e64000800007f */
[----:B-1----:R-:W-:Y:S05]  /*1a510*/  @!P0 BRA `(.L_x_11136) ;  /* 0xfffffffc00f08947 */ /* 0x002fea000383ffff */
[----:B------:R-:W-:Y:S05]  /*1a520*/  BRA `(.L_x_11283) ;  /* 0xffffffa8007c7947 */ /* 0x000fea000383ffff */
.L_x_11138:
[----:B-1----:R1:W2:Y:S02]  /*1a530*/  SYNCS.PHASECHK.TRANS64.TRYWAIT P0, [R5+URZ+0x228c0], R7 ;  /* 0x0228c007050075a7 */ /* 0x0022a4000800017f */
[----:B--2---:R-:W-:Y:S05]  /*1a540*/  @!P0 NANOSLEEP.SYNCS 0x989680 ;  /* 0x009896800000895d */ /* 0x004fea0003900000 */
[----:B------:R-:W2:Y:S02]  /*1a550*/  @!P0 SYNCS.PHASECHK.TRANS64 P0, [R5+URZ+0x228c0], R7 ;  /* 0x0228c007050085a7 */ /* 0x000ea4000800007f */
[----:B--2---:R-:W-:Y:S05]  /*1a560*/  @!P0 BRA `(.L_x_11138) ;  /* 0xfffffffc00f08947 */ /* 0x004fea000383ffff */
[----:B------:R-:W-:Y:S05]  /*1a570*/  BRA `(.L_x_11284) ;  /* 0xffffffa800e07947 */ /* 0x000fea000383ffff */
.L_x_11142:
[----:B0-----:R0:W1:Y:S02]  /*1a580*/  SYNCS.PHASECHK.TRANS64.TRYWAIT P0, [R6+URZ+0x228a0], R7 ;  /* 0x0228a007060075a7 */ /* 0x001064000800017f */
[----:B-1----:R-:W-:Y:S05]  /*1a590*/  @!P0 NANOSLEEP.SYNCS 0x989680 ;  /* 0x009896800000895d */ /* 0x002fea0003900000 */
[----:B------:R-:W1:Y:S02]  /*1a5a0*/  @!P0 SYNCS.PHASECHK.TRANS64 P0, [R6+URZ+0x228a0], R7 ;  /* 0x0228a007060085a7 */ /* 0x000e64000800007f */
[----:B-1----:R-:W-:Y:S05]  /*1a5b0*/  @!P0 BRA `(.L_x_11142) ;  /* 0xfffffffc00f08947 */ /* 0x002fea000383ffff */
[----:B------:R-:W-:Y:S05]  /*1a5c0*/  BRA `(.L_x_11285) ;  /* 0xffffffac00d07947 */ /* 0x000fea000383ffff */
.L_x_11144:
[----:B-1----:R1:W2:Y:S02]  /*1a5d0*/  SYNCS.PHASECHK.TRANS64.TRYWAIT P1, [R6+URZ+0x228c0], R7 ;  /* 0x0228c007060075a7 */ /* 0x0022a4000802017f */
[----:B--2---:R-:W-:Y:S05]  /*1a5e0*/  @!P1 NANOSLEEP.SYNCS 0x989680 ;  /* 0x009896800000995d */ /* 0x004fea0003900000 */
[----:B------:R-:W2:Y:S02]  /*1a5f0*/  @!P1 SYNCS.PHASECHK.TRANS64 P1, [R6+URZ+0x228c0], R7 ;  /* 0x0228c007060095a7 */ /* 0x000ea4000802007f */
[----:B--2---:R-:W-:Y:S05]  /*1a600*/  @!P1 BRA `(.L_x_11144) ;  /* 0xfffffffc00f09947 */ /* 0x004fea000383ffff */
[----:B------:R-:W-:Y:S05]  /*1a610*/  BRA `(.L_x_11286) ;  /* 0xffffffb0002c7947 */ /* 0x000fea000383ffff */
.L_x_11154:
        /* <DEDUP_REMOVED lines=11> */
.L_x_11288:
[----:B------:R-:W-:Y:S05]  /*1a6d0*/  BSYNC B0 ;  /* 0x0000000000007941 */ /* 0x000fea0003800000 */
.L_x_11287:
[----:B------:R-:W-:Y:S05]  /*1a6e0*/  BRA `(.L_x_11289) ;  /* 0xffffffb800e07947 */ /* 0x000fea000383ffff */
.L_x_11155:
[----:B------:R-:W-:Y:S01]  /*1a6f0*/  BSSY B0, `(.L_x_11290) ;  /* 0x0000006000007945 */ /* 0x000fe20003800000 */
[----:B------:R-:W-:-:S07]  /*1a700*/  IMAD.MOV.U32 R15, RZ, RZ, -0x1 ;  /* 0xffffffffff0f7424 */ /* 0x000fce00078e00ff */
[----:B------:R-:W-:Y:S05]  /*1a710*/  WARPSYNC.COLLECTIVE R15, `(.L_x_11291) ;  /* 0x000000000f0c7348 */ /* 0x000fea0003c00000 */
[----:B------:R-:W-:Y:S02]  /*1a720*/  ELECT P6, UR62, PT ;  /* 0x00000000003e782f */ /* 0x000fe400038c0000 */
[----:B------:R-:W-:Y:S01]  /*1a730*/  MOV R14, UR62 ;  /* 0x0000003e000e7c02 */ /* 0x000fe20008000f00 */
[----:B------:R-:W-:Y:S10]  /*1a740*/  ENDCOLLECTIVE ;  /* 0x000000000000791b */ /* 0x000ff40003800000 */
.L_x_11291:
[----:B------:R-:W-:Y:S05]  /*1a750*/  BSYNC B0 ;  /* 0x0000000000007941 */ /* 0x000fea0003800000 */
.L_x_11290:
[----:B------:R-:W-:Y:S05]  /*1a760*/  BRA `(.L_x_11292) ;  /* 0xffffffb800d07947 */ /* 0x000fea000383ffff */
.L_x_11158:
[----:B0-----:R0:W1:Y:S02]  /*1a770*/  SYNCS.PHASECHK.TRANS64.TRYWAIT P0, [R5+URZ+0x22840], R7 ;  /* 0x02284007050075a7 */ /* 0x001064000800017f */
[----:B-1----:R-:W-:Y:S05]  /*1a780*/  @!P0 NANOSLEEP.SYNCS 0x989680 ;  /* 0x009896800000895d */ /* 0x002fea0003900000 */
[----:B------:R-:W1:Y:S02]  /*1a790*/  @!P0 SYNCS.PHASECHK.TRANS64 P0, [R5+URZ+0x22840], R7 ;  /* 0x02284007050085a7 */ /* 0x000e64000800007f */
[----:B-1----:R-:W-:Y:S05]  /*1a7a0*/  @!P0 BRA `(.L_x_11158) ;  /* 0xfffffffc00f08947 */ /* 0x002fea000383ffff */
[----:B------:R-:W-:Y:S05]  /*1a7b0*/  BRA `(.L_x_11293) ;  /* 0xffffffbc00387947 */ /* 0x000fea000383ffff */
.L_x_11161:
        /* <DEDUP_REMOVED lines=8> */
.L_x_11164:
[----:B0-----:R0:W1:Y:S02]  /*1a840*/  SYNCS.PHASECHK.TRANS64.TRYWAIT P0, [R2+URZ+0x22860], R5 ;  /* 0x02286005020075a7 */ /* 0x001064000800017f */
[----:B-1----:R-:W-:Y:S05]  /*1a850*/  @!P0 NANOSLEEP.SYNCS 0x989680 ;  /* 0x009896800000895d */ /* 0x002fea0003900000 */
[----:B------:R-:W1:Y:S02]  /*1a860*/  @!P0 SYNCS.PHASECHK.TRANS64 P0, [R2+URZ+0x22860], R5 ;  /* 0x02286005020085a7 */ /* 0x000e64000800007f */
[----:B-1----:R-:W-:Y:S05]  /*1a870*/  @!P0 BRA `(.L_x_11164) ;  /* 0xfffffffc00f08947 */ /* 0x002fea000383ffff */
[----:B------:R-:W-:Y:S05]  /*1a880*/  BRA `(.L_x_11295) ;  /* 0xffffffc000307947 */ /* 0x000fea000383ffff */
.L_x_11173:
[----:B--2---:R2:W3:Y:S02]  /*1a890*/  SYNCS.PHASECHK.TRANS64.TRYWAIT P0, [R3+URZ+0x22840], R5 ;  /* 0x02284005030075a7 */ /* 0x0044e4000800017f */
[----:B---3--:R-:W-:Y:S05]  /*1a8a0*/  @!P0 NANOSLEEP.SYNCS 0x989680 ;  /* 0x009896800000895d */ /* 0x008fea0003900000 */
[----:B------:R-:W3:Y:S02]  /*1a8b0*/  @!P0 SYNCS.PHASECHK.TRANS64 P0, [R3+URZ+0x22840], R5 ;  /* 0x02284005030085a7 */ /* 0x000ee4000800007f */
[----:B---3--:R-:W-:Y:S05]  /*1a8c0*/  @!P0 BRA `(.L_x_11173) ;  /* 0xfffffffc00f08947 */ /* 0x008fea000383ffff */
[----:B------:R-:W-:Y:S05]  /*1a8d0*/  BRA `(.L_x_11296) ;  /* 0xffffffc400a47947 */ /* 0x000fea000383ffff */
.L_x_11175:
[----:B0-----:R0:W3:Y:S02]  /*1a8e0*/  SYNCS.PHASECHK.TRANS64.TRYWAIT P0, [R3+URZ+0x22860], R5 ;  /* 0x02286005030075a7 */ /* 0x0010e4000800017f */
[----:B---3--:R-:W-:Y:S05]  /*1a8f0*/  @!P0 NANOSLEEP.SYNCS 0x989680 ;  /* 0x009896800000895d */ /* 0x008fea0003900000 */
[----:B------:R-:W3:Y:S02]  /*1a900*/  @!P0 SYNCS.PHASECHK.TRANS64 P0, [R3+URZ+0x22860], R5 ;  /* 0x02286005030085a7 */ /* 0x000ee4000800007f */
[----:B---3--:R-:W-:Y:S05]  /*1a910*/  @!P0 BRA `(.L_x_11175) ;  /* 0xfffffffc00f08947 */ /* 0x008fea000383ffff */
[----:B------:R-:W-:Y:S05]  /*1a920*/  BRA `(.L_x_11297) ;  /* 0xffffffc800147947 */ /* 0x000fea000383ffff */
.L_x_11180:
[----:B--2---:R2:W3:Y:S02]  /*1a930*/  SYNCS.PHASECHK.TRANS64.TRYWAIT P0, [R2+URZ+0x22840], R3 ;  /* 0x02284003020075a7 */ /* 0x0044e4000800017f */
[----:B---3--:R-:W-:Y:S05]  /*1a940*/  @!P0 NANOSLEEP.SYNCS 0x989680 ;  /* 0x009896800000895d */ /* 0x008fea0003900000 */
[----:B------:R-:W3:Y:S02]  /*1a950*/  @!P0 SYNCS.PHASECHK.TRANS64 P0, [R2+URZ+0x22840], R3 ;  /* 0x02284003020085a7 */ /* 0x000ee4000800007f */
[----:B---3--:R-:W-:Y:S05]  /*1a960*/  @!P0 BRA `(.L_x_11180) ;  /* 0xfffffffc00f08947 */ /* 0x008fea000383ffff */
[----:B------:R-:W-:Y:S05]  /*1a970*/  BRA `(.L_x_11298) ;  /* 0xffffffcc005c7947 */ /* 0x000fea000383ffff */
.L_x_11182:
[----:B0-----:R0:W3:Y:S02]  /*1a980*/  SYNCS.PHASECHK.TRANS64.TRYWAIT P1, [R2+URZ+0x22860], R3 ;  /* 0x02286003020075a7 */ /* 0x0010e4000802017f */
[----:B---3--:R-:W-:Y:S05]  /*1a990*/  @!P1 NANOSLEEP.SYNCS 0x989680 ;  /* 0x009896800000995d */ /* 0x008fea0003900000 */
[----:B------:R-:W3:Y:S02]  /*1a9a0*/  @!P1 SYNCS.PHASECHK.TRANS64 P1, [R2+URZ+0x22860], R3 ;  /* 0x02286003020095a7 */ /* 0x000ee4000802007f */
[----:B---3--:R-:W-:Y:S05]  /*1a9b0*/  @!P1 BRA `(.L_x_11182) ;  /* 0xfffffffc00f09947 */ /* 0x008fea000383ffff */
[----:B------:R-:W-:Y:S05]  /*1a9c0*/  BRA `(.L_x_11299) ;  /* 0xffffffcc00c87947 */ /* 0x000fea000383ffff */
.L_x_11187:
[----:B---3--:R3:W4:Y:S02]  /*1a9d0*/  SYNCS.PHASECHK.TRANS64.TRYWAIT P0, [R2+URZ+0x22840], R3 ;  /* 0x02284003020075a7 */ /* 0x008724000800017f */
[----:B----4-:R-:W-:Y:S05]  /*1a9e0*/  @!P0 NANOSLEEP.SYNCS 0x989680 ;  /* 0x009896800000895d */ /* 0x010fea0003900000 */
[----:B------:R-:W4:Y:S02]  /*1a9f0*/  @!P0 SYNCS.PHASECHK.TRANS64 P0, [R2+URZ+0x22840], R3 ;  /* 0x02284003020085a7 */ /* 0x000f24000800007f */
[----:B----4-:R-:W-:Y:S05]  /*1aa00*/  @!P0 BRA `(.L_x_11187) ;  /* 0xfffffffc00f08947 */ /* 0x010fea000383ffff */
[----:B------:R-:W-:Y:S05]  /*1aa10*/  BRA `(.L_x_11300) ;  /* 0xffffffd000f47947 */ /* 0x000fea000383ffff */
.L_x_11189:
[----:B0-----:R0:W2:Y:S02]  /*1aa20*/  SYNCS.PHASECHK.TRANS64.TRYWAIT P1, [R2+URZ+0x22860], R3 ;  /* 0x02286003020075a7 */ /* 0x0010a4000802017f */
[----:B--2---:R-:W-:Y:S05]  /*1aa30*/  @!P1 NANOSLEEP.SYNCS 0x989680 ;  /* 0x009896800000995d */ /* 0x004fea0003900000 */
[----:B------:R-:W2:Y:S02]  /*1aa40*/  @!P1 SYNCS.PHASECHK.TRANS64 P1, [R2+URZ+0x22860], R3 ;  /* 0x02286003020095a7 */ /* 0x000ea4000802007f */
[----:B--2---:R-:W-:Y:S05]  /*1aa50*/  @!P1 BRA `(.L_x_11189) ;  /* 0xfffffffc00f09947 */ /* 0x004fea000383ffff */
[----:B------:R-:W-:Y:S05]  /*1aa60*/  BRA `(.L_x_11301) ;  /* 0xffffffd400647947 */ /* 0x000fea000383ffff */
.L_x_11194:
[----:B------:R-:W-:Y:S01]  /*1aa70*/  BSSY B0, `(.L_x_11302) ;  /* 0x0000008000007945 */ /* 0x000fe20003800000 */
[----:B------:R-:W-:Y:S02]  /*1aa80*/  IMAD.MOV.U32 R13, RZ, RZ, R16 ;  /* 0x000000ffff0d7224 */ /* 0x000fe400078e0010 */
[----:B------:R-:W-:Y:S02]  /*1aa90*/  IMAD.MOV.U32 R12, RZ, RZ, RZ ;  /* 0x000000ffff0c7224 */ /* 0x000fe400078e00ff */
[----:B------:R-:W-:Y:S02]  /*1aaa0*/  IMAD.MOV.U32 R11, RZ, RZ, 0x1f ;  /* 0x0000001fff0b7424 */ /* 0x000fe400078e00ff */
[----:B------:R-:W-:-:S07]  /*1aab0*/  IMAD.MOV.U32 R15, RZ, RZ, -0x1 ;  /* 0xffffffffff0f7424 */ /* 0x000fce00078e00ff */
[----:B01----:R-:W-:Y:S05]  /*1aac0*/  WARPSYNC.COLLECTIVE R15, `(.L_x_11303) ;  /* 0x000000000f087348 */ /* 0x003fea0003c00000 */
[----:B------:R2:W3:Y:S02]  /*1aad0*/  SHFL.IDX P6, R14, R13, R12, R11 ;  /* 0x0000000c0d0e7389 */ /* 0x0004e400000c000b */
[----:B0123--:R-:W-:Y:S01]  /*1aae0*/  ENDCOLLECTIVE ;  /* 0x000000000000791b */ /* 0x00ffe20003800000 */
.L_x_11303:
[----:B------:R-:W-:Y:S05]  /*1aaf0*/  BSYNC B0 ;  /* 0x0000000000007941 */ /* 0x000fea0003800000 */
.L_x_11302:
        /* <DEDUP_REMOVED lines=8> */
.L_x_11304:
[----:B------:R-:W-:Y:S01]  /*1ab80*/  IMAD.MOV.U32 R16, RZ, RZ, R14 ;  /* 0x000000ffff107224 */ /* 0x000fe200078e000e */
[----:B------:R-:W-:Y:S06]  /*1ab90*/  BRA `(.L_x_11305) ;  /* 0xffffffd800587947 */ /* 0x000fec000383ffff */
.L_x_11197:
        /* <DEDUP_REMOVED lines=8> */
.L_x_11307:
[----:B------:R-:W-:Y:S05]  /*1ac20*/  BSYNC B0 ;  /* 0x0000000000007941 */ /* 0x000fea0003800000 */
.L_x_11306:
        /* <DEDUP_REMOVED lines=10> */
.L_x_11308:
        /* <DEDUP_REMOVED lines=8> */
.L_x_11309:
        /* <DEDUP_REMOVED lines=8> */
.L_x_11310:
        /* <DEDUP_REMOVED lines=8> */
.L_x_11311:
        /* <DEDUP_REMOVED lines=8> */
.L_x_11312:
[----:B------:R-:W-:Y:S05]  /*1aed0*/  BRA `(.L_x_11313) ;  /* 0xffffffd8001c7947 */ /* 0x000fea000383ffff */
.L_x_11202:
        /* <DEDUP_REMOVED lines=8> */
.L_x_11315:
[----:B------:R-:W-:Y:S05]  /*1af60*/  BSYNC B0 ;  /* 0x0000000000007941 */ /* 0x000fea0003800000 */
.L_x_11314:
        /* <DEDUP_REMOVED lines=10> */
.L_x_11316:
        /* <DEDUP_REMOVED lines=8> */
.L_x_11317:
        /* <DEDUP_REMOVED lines=8> */
.L_x_11318:
        /* <DEDUP_REMOVED lines=8> */
.L_x_11319:
        /* <DEDUP_REMOVED lines=8> */
.L_x_11320:
[----:B------:R-:W-:Y:S05]  /*1b210*/  BRA `(.L_x_11321) ;  /* 0xffffffd800007947 */ /* 0x000fea000383ffff */
.L_x_11204:
[----:B------:R-:W-:Y:S01]  /*1b220*/  BSSY B0, `(.L_x_11322) ;  /* 0x0000006000007945 */ /* 0x000fe20003800000 */
[----:B------:R-:W-:Y:S01]  /*1b230*/  PLOP3.LUT P6, PT, P6, PT, PT, 0x8, 0x0 ;  /* 0x000000000000781c */ /* 0x000fe200037ce170 */
[----:B------:R-:W-:-:S12]  /*1b240*/  IMAD.MOV.U32 R15, RZ, RZ, -0x1 ;  /* 0xffffffffff0f7424 */ /* 0x000fd800078e00ff */
[----:B01----:R-:W-:Y:S05]  /*1b250*/  WARPSYNC.COLLECTIVE R15, `(.L_x_11323) ;  /* 0x000000000f087348 */ /* 0x003fea0003c00000 */
[----:B------:R-:W-:Y:S01]  /*1b260*/  VOTE.ANY R14, PT, P6 ;  /* 0x00000000000e7806 */ /* 0x000fe200030e0100 */
[----:B01----:R-:W-:Y:S06]  /*1b270*/  ENDCOLLECTIVE ;  /* 0x000000000000791b */ /* 0x003fec0003800000 */
.L_x_11323:
[----:B------:R-:W-:Y:S05]  /*1b280*/  BSYNC B0 ;  /* 0x0000000000007941 */ /* 0x000fea0003800000 */
.L_x_11322:
[----:B------:R-:W-:Y:S01]  /*1b290*/  MOV R3, R14 ;  /* 0x0000000e00037202 */ /* 0x000fe20000000f00 */
[----:B------:R-:W-:Y:S02]  /*1b2a0*/  IMAD.MOV.U32 R13, RZ, RZ, R17 ;  /* 0x000000ffff0d7224 */ /* 0x000fe400078e0011 */
[----:B------:R-:W-:Y:S01]  /*1b2b0*/  IMAD.MOV.U32 R11, RZ, RZ, 0x1f ;  /* 0x0000001fff0b7424 */ /* 0x000fe200078e00ff */
[----:B------:R-:W0:Y:S01]  /*1b2c0*/  POPC R6, R3 ;  /* 0x0000000300067309 */ /* 0x000e220000000000 */
[----:B------:R-:W-:Y:S02]  /*1b2d0*/  IMAD.MOV.U32 R15, RZ, RZ, -0x1 ;  /* 0xffffffffff0f7424 */ /* 0x000fe400078e00ff */
[----:B0-----:R-:W-:-:S07]  /*1b2e0*/  IMAD.MOV.U32 R12, RZ, RZ, R6 ;  /* 0x000000ffff0c7224 */ /* 0x001fce00078e0006 */
[----:B------:R-:W-:Y:S05]  /*1b2f0*/  WARPSYNC.COLLECTIVE R15, `(.L_x_11324) ;  /* 0x000000000f087348 */ /* 0x000fea0003c00000 */
[----:B------:R0:W1:Y:S02]  /*1b300*/  SHFL.IDX P6, R14, R13, R12, R11 ;  /* 0x0000000c0d0e7389 */ /* 0x00006400000c000b */
[----:B01----:R-:W-:Y:S01]  /*1b310*/  ENDCOLLECTIVE ;  /* 0x000000000000791b */ /* 0x003fe20003800000 */
.L_x_11324:
[----:B------:R-:W-:Y:S01]  /*1b320*/  IMAD.MOV.U32 R17, RZ, RZ, R14 ;  /* 0x000000ffff117224 */ /* 0x000fe200078e000e */
[----:B------:R-:W-:Y:S06]  /*1b330*/  BRA `(.L_x_11325) ;  /* 0xffffffd400f07947 */ /* 0x000fec000383ffff */
.L_x_11206:
[----:B------:R-:W-:Y:S01]  /*1b340*/  BSSY B0, `(.L_x_11326) ;  /* 0x0000007000007945 */ /* 0x000fe20003800000 */
[----:B------:R-:W-:Y:S02]  /*1b350*/  IMAD.MOV.U32 R13, RZ, RZ, R2 ;  /* 0x000000ffff0d7224 */ /* 0x000fe400078e0002 */
[----:B------:R-:W-:Y:S02]  /*1b360*/  IMAD.MOV.U32 R11, RZ, RZ, 0x1f ;  /* 0x0000001fff0b7424 */ /* 0x000fe400078e00ff */
[----:B------:R-:W-:-:S07]  /*1b370*/  IMAD.MOV.U32 R15, RZ, RZ, -0x1 ;  /* 0xffffffffff0f7424 */ /* 0x000fce00078e00ff */
[----:B0123--:R-:W-:Y:S05]  /*1b380*/  WARPSYNC.COLLECTIVE R15, `(.L_x_11327) ;  /* 0x000000000f087348 */ /* 0x00ffea0003c00000 */
[----:B------:R4:W0:Y:S02]  /*1b390*/  SHFL.IDX P6, R14, R13, R12, R11 ;  /* 0x0000000c0d0e7389 */ /* 0x00082400000c000b */
[----:B01234-:R-:W-:Y:S01]  /*1b3a0*/  ENDCOLLECTIVE ;  /* 0x000000000000791b */ /* 0x01ffe20003800000 */
.L_x_11327:
[----:B------:R-:W-:Y:S05]  /*1b3b0*/  BSYNC B0 ;  /* 0x0000000000007941 */ /* 0x000fea0003800000 */
.L_x_11326:
[----:B------:R-:W-:Y:S01]  /*1b3c0*/  IMAD.MOV.U32 R7, RZ, RZ, R14 ;  /* 0x000000ffff077224 */ /* 0x000fe200078e000e */
[----:B------:R-:W-:Y:S06]  /*1b3d0*/  BRA `(.L_x_11205) ;  /* 0xffffffd400e47947 */ /* 0x000fec000383ffff */
.L_x_11210:
[----:B-1----:R1:W2:Y:S02]  /*1b3e0*/  SYNCS.PHASECHK.TRANS64.TRYWAIT P0, [R0+URZ+0x22820], R3 ;  /* 0x02282003000075a7 */ /* 0x0022a4000800017f */
[----:B--2---:R-:W-:Y:S05]  /*1b3f0*/  @!P0 NANOSLEEP.SYNCS 0x989680 ;  /* 0x009896800000895d */ /* 0x004fea0003900000 */
[----:B------:R-:W2:Y:S02]  /*1b400*/  @!P0 SYNCS.PHASECHK.TRANS64 P0, [R0+URZ+0x22820], R3 ;  /* 0x02282003000085a7 */ /* 0x000ea4000800007f */
[----:B--2---:R-:W-:Y:S05]  /*1b410*/  @!P0 BRA `(.L_x_11210) ;  /* 0xfffffffc00f08947 */ /* 0x004fea000383ffff */
[----:B------:R-:W-:Y:S05]  /*1b420*/  BRA `(.L_x_11328) ;  /* 0xffffffdc00587947 */ /* 0x000fea000383ffff */
.L_x_11211:
        /* <DEDUP_REMOVED lines=11> */
.L_x_11330:
[----:B------:R-:W-:Y:S05]  /*1b4e0*/  BSYNC B0 ;  /* 0x0000000000007941 */ /* 0x000fea0003800000 */
.L_x_11329:
[----:B------:R-:W-:Y:S05]  /*1b4f0*/  BRA `(.L_x_11331) ;  /* 0xffffffdc00407947 */ /* 0x000fea000383ffff */
.L_x_11212:
[----:B------:R-:W-:Y:S01]  /*1b500*/  BSSY B0, `(.L_x_11332) ;  /* 0x0000006000007945 */ /* 0x000fe20003800000 */
[----:B------:R-:W-:-:S07]  /*1b510*/  IMAD.MOV.U32 R15, RZ, RZ, -0x1 ;  /* 0xffffffffff0f7424 */ /* 0x000fce00078e00ff */
[----:B012---:R-:W-:Y:S05]  /*1b520*/  WARPSYNC.COLLECTIVE R15, `(.L_x_11333) ;  /* 0x000000000f0c7348 */ /* 0x007fea0003c00000 */
[----:B------:R-:W-:Y:S02]  /*1b530*/  ELECT P6, UR62, PT ;  /* 0x00000000003e782f */ /* 0x000fe400038c0000 */
[----:B------:R-:W-:Y:S01]  /*1b540*/  MOV R14, UR62 ;  /* 0x0000003e000e7c02 */ /* 0x000fe20008000f00 */
[----:B012---:R-:W-:Y:S10]  /*1b550*/  ENDCOLLECTIVE ;  /* 0x000000000000791b */ /* 0x007ff40003800000 */
.L_x_11333:
[----:B------:R-:W-:Y:S05]  /*1b560*/  BSYNC B0 ;  /* 0x0000000000007941 */ /* 0x000fea0003800000 */
.L_x_11332:
[----:B------:R-:W-:Y:S05]  /*1b570*/  BRA `(.L_x_11334) ;  /* 0xffffffdc00347947 */ /* 0x000fea000383ffff */
.L_x_11214:
[----:B-1----:R1:W2:Y:S02]  /*1b580*/  SYNCS.PHASECHK.TRANS64.TRYWAIT P0, [R6+URZ], R5 ;  /* 0x00000005060075a7 */ /* 0x0022a4000800017f */
[----:B--2---:R-:W-:Y:S05]  /*1b590*/  @!P0 NANOSLEEP.SYNCS 0x989680 ;  /* 0x009896800000895d */ /* 0x004fea0003900000 */
[----:B------:R-:W2:Y:S02]  /*1b5a0*/  @!P0 SYNCS.PHASECHK.TRANS64 P0, [R6+URZ], R5 ;  /* 0x00000005060085a7 */ /* 0x000ea4000800007f */
[----:B--2---:R-:W-:Y:S05]  /*1b5b0*/  @!P0 BRA `(.L_x_11214) ;  /* 0xfffffffc00f08947 */ /* 0x004fea000383ffff */
[----:B------:R-:W-:Y:S05]  /*1b5c0*/  BRA `(.L_x_11335) ;  /* 0xffffffdc00707947 */ /* 0x000fea000383ffff */
.L_x_11215:
[----:B--2---:R2:W3:Y:S02]  /*1b5d0*/  SYNCS.PHASECHK.TRANS64.TRYWAIT P0, [R7+URZ], R2 ;  /* 0x00000002070075a7 */ /* 0x0044e4000800017f */
[----:B---3--:R-:W-:Y:S05]  /*1b5e0*/  @!P0 NANOSLEEP.SYNCS 0x989680 ;  /* 0x009896800000895d */ /* 0x008fea0003900000 */
[----:B------:R-:W3:Y:S02]  /*1b5f0*/  @!P0 SYNCS.PHASECHK.TRANS64 P0, [R7+URZ], R2 ;  /* 0x00000002070085a7 */ /* 0x000ee4000800007f */
[----:B---3--:R-:W-:Y:S05]  /*1b600*/  @!P0 BRA `(.L_x_11215) ;  /* 0xfffffffc00f08947 */ /* 0x008fea000383ffff */
[----:B------:R-:W-:Y:S05]  /*1b610*/  BRA `(.L_x_11336) ;  /* 0xffffffdc00647947 */ /* 0x000fea000383ffff */
.L_x_11217:
[----:B---3--:R3:W4:Y:S02]  /*1b620*/  SYNCS.PHASECHK.TRANS64.TRYWAIT P0, [R4+URZ], R5 ;  /* 0x00000005040075a7 */ /* 0x008724000800017f */
[----:B----4-:R-:W-:Y:S05]  /*1b630*/  @!P0 NANOSLEEP.SYNCS 0x989680 ;  /* 0x009896800000895d */ /* 0x010fea0003900000 */
[----:B------:R-:W4:Y:S02]  /*1b640*/  @!P0 SYNCS.PHASECHK.TRANS64 P0, [R4+URZ], R5 ;  /* 0x00000005040085a7 */ /* 0x000f24000800007f */
[----:B----4-:R-:W-:Y:S05]  /*1b650*/  @!P0 BRA `(.L_x_11217) ;  /* 0xfffffffc00f08947 */ /* 0x010fea000383ffff */
[----:B------:R-:W-:Y:S05]  /*1b660*/  BRA `(.L_x_11337) ;  /* 0xffffffdc006c7947 */ /* 0x000fea000383ffff */
.L_x_11338:
        /* <DEDUP_REMOVED lines=9> */
.L_x_11977:


//--------------------- .text._ZN7cutlass13device_kernelIN5flash11enable_sm90INS1_16FlashAttnFwdSm90INS1_25CollectiveMainloopFwdSm90ILi2EN4cute5tupleIJNS5_1CILi1EEES8_S8_EEENS6_IJNS7_ILi128EEENS7_ILi96EEENS7_ILi64EEEEEELi256ENS_10bfloat16_tEfNS_4arch4Sm90ELb1ELb0ELb1ELb1ELb0ELb0ELb1ELb1ELb0ELb0ELb0ELb0EEENS1_21CollectiveEpilogueFwdINS6_IJSA_NS7_ILi256EEESB_EEES9_SE_SG_Li256ELb1ELb0ELb0ELb0EEENS1_36VarlenDynamicPersistentTileSchedulerILi128ELi96ELi256ELi32ELb0ELb0ELb1ELb1ELb1ELb1EEEEEEEEEvNT_6ParamsE --------------------------
	.section	.text._ZN7cutlass13device_kernelIN5flash11enable_sm90INS1_16FlashAttnFwdSm90INS1_25CollectiveMainloopFwdSm90ILi2EN4cute5tupleIJNS5_1CILi1EEES8_S8_EEENS6_IJNS7_ILi128EEENS7_ILi96EEENS7_ILi64EEEEEELi256ENS_10bfloat16_tEfNS_4arch4Sm90ELb1ELb0ELb1ELb1ELb0ELb0ELb1ELb1ELb0ELb0ELb0ELb0EEENS1_21CollectiveEpilogueFwdINS6_IJSA_NS7_ILi256EEESB_EEES9_SE_SG_Li256ELb1ELb0ELb0ELb0EEENS1_36VarlenDynamicPersistentTileSchedulerILi128ELi96ELi256ELi32ELb0ELb0ELb1ELb1ELb1ELb1EEEEEEEEEvNT_6ParamsE,"ax",@progbits
	.align	128
.text._ZN7cutlass13device_kernelIN5flash11enable_sm90INS1_16FlashAttnFwdSm90INS1_25CollectiveMainloopFwdSm90ILi2EN4cute5tupleIJNS5_1CILi1EEES8_S8_EEENS6_IJNS7_ILi128EEENS7_ILi96EEENS7_ILi64EEEEEELi256ENS_10bfloat16_tEfNS_4arch4Sm90ELb1ELb0ELb1ELb1ELb0ELb0ELb1ELb1ELb0ELb0ELb0ELb0EEENS1_21CollectiveEpilogueFwdINS6_IJSA_NS7_ILi256EEESB_EEES9_SE_SG_Li256ELb1ELb0ELb0ELb0EEENS1_36VarlenDynamicPersistentTileSchedulerILi128ELi96ELi256ELi32ELb0ELb0ELb1ELb1ELb1ELb1EEEEEEEEEvNT_6ParamsE:
        .type           _ZN7cutlass13device_kernelIN5flash11enable_sm90INS1_16FlashAttnFwdSm90INS1_25CollectiveMainloopFwdSm90ILi2EN4cute5tupleIJNS5_1CILi1EEES8_S8_EEENS6_IJNS7_ILi128EEENS7_ILi96EEENS7_ILi64EEEEEELi256ENS_10bfloat16_tEfNS_4arch4Sm90ELb1ELb0ELb1ELb1ELb0ELb0ELb1ELb1ELb0ELb0ELb0ELb0EEENS1_21CollectiveEpilogueFwdINS6_IJSA_NS7_ILi256EEESB_EEES9_SE_SG_Li256ELb1ELb0ELb0ELb0EEENS1_36VarlenDynamicPersistentTileSchedulerILi128ELi96ELi256ELi32ELb0ELb0ELb1ELb1ELb1ELb1EEEEEEEEEvNT_6ParamsE,@function
        .size           _ZN7cutlass13device_kernelIN5flash11enable_sm90INS1_16FlashAttnFwdSm90INS1_25CollectiveMainloopFwdSm90ILi2EN4cute5tupleIJNS5_1CILi1EEES8_S8_EEENS6_IJNS7_ILi128EEENS7_ILi96EEENS7_ILi64EEEEEELi256ENS_10bfloat16_tEfNS_4arch4Sm90ELb1ELb0ELb1ELb1ELb0ELb0ELb1ELb1ELb0ELb0ELb0ELb0EEENS1_21CollectiveEpilogueFwdINS6_IJSA_NS7_ILi256EEESB_EEES9_SE_SG_Li256ELb1ELb0ELb0ELb0EEENS1_36VarlenDynamicPersistentTileSchedulerILi128ELi96ELi256ELi32ELb0ELb0ELb1ELb1ELb1ELb1EEEEEEEEEvNT_6ParamsE,(.L_x_11978 - _ZN7cutlass13device_kernelIN5flash11enable_sm90INS1_16FlashAttnFwdSm90INS1_25CollectiveMainloopFwdSm90ILi2EN4cute5tupleIJNS5_1CILi1EEES8_S8_EEENS6_IJNS7_ILi128EEENS7_ILi96EEENS7_ILi64EEEEEELi256ENS_10bfloat16_tEfNS_4arch4Sm90ELb1ELb0ELb1ELb1ELb0ELb0ELb1ELb1ELb0ELb0ELb0ELb0EEENS1_21CollectiveEpilogueFwdINS6_IJSA_NS7_ILi256EEESB_EEES9_SE_SG_Li256ELb1ELb0ELb0ELb0EEENS1_36VarlenDynamicPersistentTileSchedulerILi128ELi96ELi256ELi32ELb0ELb0ELb1ELb1ELb1ELb1EEEEEEEEEvNT_6ParamsE)
        .other          _ZN7cutlass13device_kernelIN5flash11enable_sm90INS1_16FlashAttnFwdSm90INS1_25CollectiveMainloopFwdSm90ILi2EN4cute5tupleIJNS5_1CILi1EEES8_S8_EEENS6_IJNS7_ILi128EEENS7_ILi96EEENS7_ILi64EEEEEELi256ENS_10bfloat16_tEfNS_4arch4Sm90ELb1ELb0ELb1ELb1ELb0ELb0ELb1ELb1ELb0ELb0ELb0ELb0EEENS1_21CollectiveEpilogueFwdINS6_IJSA_NS7_ILi256EEESB_EEES9_SE_SG_Li256ELb1ELb0ELb0ELb0EEENS1_36VarlenDynamicPersistentTileSchedulerILi128ELi96ELi256ELi32ELb0ELb0ELb1ELb1ELb1ELb1EEEEEEEEEvNT_6ParamsE,@"STO_CUDA_ENTRY STV_DEFAULT"
_ZN7cutlass13device_kernelIN5flash11enable_sm90INS1_16FlashAttnFwdSm90INS1_25CollectiveMainloopFwdSm90ILi2EN4cute5tupleIJNS5_1CILi1EEES8_S8_EEENS6_IJNS7_ILi128EEENS7_ILi96EEENS7_ILi64EEEEEELi256ENS_10bfloat16_tEfNS_4arch4Sm90ELb1ELb0ELb1ELb1ELb0ELb0ELb1ELb1ELb0ELb0ELb0ELb0EEENS1_21CollectiveEpilogueFwdINS6_IJSA_NS7_ILi256EEESB_EEES9_SE_SG_Li256ELb1ELb0ELb0ELb0EEENS1_36VarlenDynamicPersistentTileSchedulerILi128ELi96ELi256ELi32ELb0ELb0ELb1ELb1ELb1ELb1EEEEEEEEEvNT_6ParamsE:
        /* <DEDUP_REMOVED lines=24> */
.L_x_11340:
[----:B------:R-:W-:Y:S05]  /*0180*/  BSYNC B0 ;  /* 0x0000000000007941 */ /* 0x000fea0003800000 */
.L_x_11339:
        /* <DEDUP_REMOVED lines=43> */
.L_x_11341:
        /* <DEDUP_REMOVED lines=22> */
.L_x_11342:
        /* <DEDUP_REMOVED lines=18> */
.L_x_11343:
        /* <DEDUP_REMOVED lines=22> */
.L_x_11344:
        /* <DEDUP_REMOVED lines=22> */
.L_x_11345:
        /* <DEDUP_REMOVED lines=8> */
.L_x_11347:
        /* <DEDUP_REMOVED lines=20> */
[----:B------:R-:W-:Y:S01]  /*0b40*/  IMAD.MOV.U32 R219, RZ, RZ, RZ ;  /* 0x000000ffffdb7224 */ /* 0x000fe200078e00ff */
[----:B------:R-:W-:Y:S01]  /*0b50*/  R2UR UR5, R14 ;  /* 0x000000000e0572ca */ /* 0x000fe200000e0000 */
[----:B------:R-:W0:Y:S01]  /*0b60*/  S2R R0, SR_TID.X ;  /* 0x0000000000007919 */ /* 0x000e220000002100 */
[----:B------:R-:W-:Y:S01]  /*0b70*/  UMOV UR37, URZ ;  /* 0x0000003f00257c82 */ /* 0x000fe20008000000 */
[----:B------:R-:W-:Y:S01]  /*0b80*/  UMOV UR36, URZ ;  /* 0x0000003f00247c82 */ /* 0x000fe20008000000 */
[----:B0-----:R-:W-:-:S05]  /*0b90*/  VIADD R233, R0, 0xffffff80 ;  /* 0xffffff8000e97836 */ /* 0x001fca0000000000 */
[----:B------:R-:W-:-:S04]  /*0ba0*/  SHF.R.S32.HI R0, RZ, 0x1f, R233 ;  /* 0x0000001fff007819 */ /* 0x000fc800000114e9 */
[-C--:B------:R-:W-:Y:S02]  /*0bb0*/  LEA.HI R3, R0, R233.reuse, RZ, 0x4 ;  /* 0x000000e900037211 */ /* 0x080fe400078f20ff */
[----:B--2---:R-:W-:Y:S02]  /*0bc0*/  R2UR UR4, R2 ;  /* 0x00000000020472ca */ /* 0x004fe400000e0000 */
[----:B------:R-:W-:-:S04]  /*0bd0*/  LEA.HI R2, R0, R233, RZ, 0x7 ;  /* 0x000000e900027211 */ /* 0x000fc800078f38ff */
[----:B------:R-:W-:Y:S02]  /*0be0*/  LOP3.LUT R220, R2, 0xffffff80, RZ, 0xc0, !PT ;  /* 0xffffff8002dc7812 */ /* 0x000fe400078ec0ff */
[----:B------:R-:W-:-:S03]  /*0bf0*/  SHF.R.S32.HI R221, RZ, 0x7, R2 ;  /* 0x00000007ffdd7819 */ /* 0x000fc60000011402 */
[----:B------:R-:W-:Y:S01]  /*0c00*/  IMAD.IADD R220, R233, 0x1, -R220 ;  /* 0x00000001e9dc7824 */ /* 0x000fe200078e0adc */
[----:B------:R-:W-:Y:S01]  /*0c10*/  LEA.HI R2, R2, R221, RZ, 0x1 ;  /* 0x000000dd02027211 */ /* 0x000fe200078f08ff */
[----:B------:R-:W-:-:S03]  /*0c20*/  ULOP3.LUT UR4, UR4, 0x1, URZ, 0xfc, !UPT ;  /* 0x0000000104047892 */ /* 0x000fc6000f8efc3f */
[----:B------:R-:W-:Y:S02]  /*0c30*/  SHF.R.S32.HI R7, RZ, 0x1f, R220 ;  /* 0x0000001fff077819 */ /* 0x000fe400000114dc */
[----:B------:R-:W-:Y:S01]  /*0c40*/  LOP3.LUT R2, R2, 0x3fffffe, RZ, 0xc0, !PT ;  /* 0x03fffffe02027812 */ /* 0x000fe200078ec0ff */
[----:B------:R-:W-:Y:S01]  /*0c50*/  IMAD.U32 R232, RZ, RZ, UR4 ;  /* 0x00000004ffe87e24 */ /* 0x000fe2000f8e00ff */
[CC--:B------:R-:W-:Y:S02]  /*0c60*/  LEA.HI R8, R7.reuse, R220.reuse, RZ, 0x2 ;  /* 0x000000dc07087211 */ /* 0x0c0fe400078f10ff */
[----:B------:R-:W-:Y:S01]  /*0c70*/  LEA.HI R7, R7, R220, RZ, 0x5 ;  /* 0x000000dc07077211 */ /* 0x000fe200078f28ff */
[----:B------:R-:W-:Y:S01]  /*0c80*/  IMAD.IADD R206, R221, 0x1, -R2 ;  /* 0x00000001ddce7824 */ /* 0x000fe200078e0a02 */
        /* <DEDUP_REMOVED lines=10> */
[----:B------:R-:W-:Y:S01]  /*0d30*/  SHF.R.S32.HI R6, RZ, 0x4, R3 ;  /* 0x00000004ff067819 */ /* 0x000fe20000011403 */
[----:B------:R-:W-:Y:S01]  /*0d40*/  IMAD.SHL.U32 R5, R4, 0x20, RZ ;  /* 0x0000002004057824 */ /* 0x000fe200078e00ff */
[----:B------:R-:W-:Y:S01]  /*0d50*/  LOP3.LUT R4, R3, 0x3fffff0, RZ, 0xc0, !PT ;  /* 0x03fffff003047812 */ /* 0x000fe200078ec0ff */
[----:B------:R-:W-:Y:S01]  /*0d60*/  IMAD R7, R7, 0x10, R10 ;  /* 0x0000001007077824 */ /* 0x000fe200078e020a */
[----:B------:R-:W-:-:S02]  /*0d70*/  LEA.HI R3, R3, R6, RZ, 0x1 ;  /* 0x0000000603037211 */ /* 0x000fc400078f08ff */
[----:B------:R-:W-:Y:S01]  /*0d80*/  LOP3.LUT R5, R5, 0xfffffc00, RZ, 0xc0, !PT ;  /* 0xfffffc0005057812 */ /* 0x000fe200078ec0ff */
[----:B------:R-:W-:Y:S01]  /*0d90*/  IMAD.IADD R4, R233, 0x1, -R4 ;  /* 0x00000001e9047824 */ /* 0x000fe200078e0a04 */
[----:B------:R-:W-:Y:S02]  /*0da0*/  LOP3.LUT R3, R3, 0x1ffffffe, RZ, 0xc0, !PT ;  /* 0x1ffffffe03037812 */ /* 0x000fe400078ec0ff */
[----:B------:R-:W-:Y:S01]  /*0db0*/  LOP3.LUT R2, R0, 0x1ffffff8, RZ, 0xc0, !PT ;  /* 0x1ffffff800027812 */ /* 0x000fe200078ec0ff */
[----:B------:R-:W-:Y:S01]  /*0dc0*/  IMAD R4, R4, 0x40, R5 ;  /* 0x0000004004047824 */ /* 0x000fe200078e0205 */
[----:B------:R-:W-:Y:S01]  /*0dd0*/  LEA R206, R206, R7, 0x6 ;  /* 0x00000007cece7211 */ /* 0x000fe200078e30ff */
[----:B------:R-:W-:Y:S01]  /*0de0*/  IMAD.IADD R3, R6, 0x1, -R3 ;  /* 0x0000000106037824 */ /* 0x000fe200078e0a03 */
[----:B------:R-:W-:Y:S01]  /*0df0*/  SHF.R.S32.HI R202, RZ, 0x3, R0 ;  /* 0x00000003ffca7819 */ /* 0x000fe20000011400 */
[----:B------:R-:W-:Y:S02]  /*0e00*/  IMAD.IADD R2, R233, 0x1, -R2 ;  /* 0x00000001e9027824 */ /* 0x000fe400078e0a02 */
[----:B------:R-:W-:-:S02]  /*0e10*/  IMAD R231, R3, 0x8, R4 ;  /* 0x0000000803e77824 */ /* 0x000fc400078e0204 */
[----:B------:R-:W-:Y:S02]  /*0e20*/  IMAD.MOV.U32 R7, RZ, RZ, R15 ;  /* 0x000000ffff077224 */ /* 0x000fe400078e000f */
[----:B------:R-:W-:-:S07]  /*0e30*/  IMAD.SHL.U32 R200, R2, 0x8, RZ ;  /* 0x0000000802c87824 */ /* 0x000fce00078e00ff */
.L_x_11402:
[----:B0-----:R-:W0:Y:S01]  /*0e40*/  LDC.64 R2, c[0x0][0xd60] ;  /* 0x00035800ff027b82 */ /* 0x001e220000000a00 */
[----:B------:R-:W-:Y:S01]  /*0e50*/  ULDC.64 UR10, c[0x0][0x208] ;  /* 0x00008200000a7ab9 */ /* 0x000fe20000000a00 */
[----:B------:R-:W-:Y:S01]  /*0e60*/  ULDC.64 UR6, c[0x0][0xb20] ;  /* 0x0002c80000067ab9 */ /* 0x000fe20000000a00 */
[----:B------:R-:W-:Y:S01]  /*0e70*/  ULDC.64 UR8, c[0x0][0xb10] ;  /* 0x0002c40000087ab9 */ /* 0x000fe20000000a00 */
[----:B0-----:R-:W-:-:S05]  /*0e80*/  IMAD.WIDE R2, R7, 0x4, R2 ;  /* 0x0000000407027825 */ /* 0x001fca00078e0202 */
[----:B--2---:R-:W2:Y:S01]  /*0e90*/  LDG.E R207, desc[UR10][R2.64] ;  /* 0x0000000a02cf7981 */ /* 0x004ea2000c1e1900 */
[----:B------:R-:W-:Y:S02]  /*0ea0*/  ISETP.NE.U32.AND P0, PT, RZ, UR6, PT ;  /* 0x00000006ff007c0c */ /* 0x000fe4000bf05070 */
[----:B------:R-:W-:Y:S02]  /*0eb0*/  ISETP.NE.U32.AND P1, PT, RZ, UR8, PT ;  /* 0x00000008ff007c0c */ /* 0x000fe4000bf25070 */
[----:B------:R-:W-:Y:S02]  /*0ec0*/  ISETP.NE.AND.EX P0, PT, RZ, UR7, PT, P0 ;  /* 0x00000007ff007c0c */ /* 0x000fe4000bf05300 */
[----:B------:R-:W-:Y:S02]  /*0ed0*/  ISETP.NE.AND.EX P1, PT, RZ, UR9, PT, P1 ;  /* 0x00000009ff007c0c */ /* 0x000fe4000bf25310 */
[----:B--2---:R-:W-:-:S09]  /*0ee0*/  SHF.R.S32.HI R208, RZ, 0x1f, R207 ;  /* 0x0000001fffd07819 */ /* 0x004fd200000114cf */
[----:B---34-:R-:W-:-:S04]  /*0ef0*/  @P0 LEA R4, P2, R207, UR6, 0x2 ;  /* 0x00000006cf040c11 */ /* 0x018fc8000f8410ff */
[C---:B------:R-:W-:Y:S01]  /*0f00*/  @P0 LEA.HI.X R5, R207.reuse, UR7, R208, 0x2, P2 ;  /* 0x00000007cf050c11 */ /* 0x040fe200090f14d0 */
[----:B------:R-:W-:Y:S01]  /*0f10*/  ULDC.64 UR6, c[0x0][0x3f8] ;  /* 0x0000fe0000067ab9 */ /* 0x000fe20000000a00 */
[----:B------:R-:W-:-:S03]  /*0f20*/  @P1 LEA R6, P2, R207, UR8, 0x2 ;  /* 0x00000008cf061c11 */ /* 0x000fc6000f8410ff */
[----:B------:R-:W2:Y:S01]  /*0f30*/  @P0 LDG.E R4, desc[UR10][R4.64] ;  /* 0x0000000a04040981 */ /* 0x000ea2000c1e1900 */
[----:B------:R-:W-:-:S05]  /*0f40*/  @P1 LEA.HI.X R7, R207, UR9, R208, 0x2, P2 ;  /* 0x00000009cf071c11 */ /* 0x000fca00090f14d0 */
[----:B------:R-:W3:Y:S01]  /*0f50*/  @P1 LDG.E R6, desc[UR10][R6.64] ;  /* 0x0000000a06061981 */ /* 0x000ee2000c1e1900 */
[----:B------:R-:W-:Y:S01]  /*0f60*/  ULDC UR8, c[0x0][0x288] ;  /* 0x0000a20000087ab9 */ /* 0x000fe20000000800 */
[----:B------:R-:W-:Y:S01]  /*0f70*/  UISETP.NE.U32.AND UP0, UPT, UR6, URZ, UPT ;  /* 0x0000003f0600728c */ /* 0x000fe2000bf05070 */
[----:B------:R-:W-:Y:S01]  /*0f80*/  IMAD.U32 R209, RZ, RZ, UR5 ;  /* 0x00000005ffd17e24 */ /* 0x000fe2000f8e00ff */
[----:B------:R-:W-:Y:S01]  /*0f90*/  ULDC.64 UR10, c[0x0][0xb18] ;  /* 0x0002c600000a7ab9 */ /* 0x000fe20000000a00 */
[----:B------:R-:W-:Y:S01]  /*0fa0*/  ULDC UR6, c[0x0][0x404] ;  /* 0x0001010000067ab9 */ /* 0x000fe20000000800 */
[----:B------:R-:W-:Y:S01]  /*0fb0*/  UISETP.NE.AND.EX UP0, UPT, UR7, URZ, UPT, UP0 ;  /* 0x0000003f0700728c */ /* 0x000fe2000bf05300 */
[----:B------:R-:W-:Y:S01]  /*0fc0*/  ISETP.NE.U32.AND P2, PT, RZ, UR10, PT ;  /* 0x0000000aff007c0c */ /* 0x000fe2000bf45070 */
[----:B------:R-:W-:Y:S01]  /*0fd0*/  UMOV UR4, URZ ;  /* 0x0000003f00047c82 */ /* 0x000fe20008000000 */
[----:B------:R-:W-:Y:S01]  /*0fe0*/  ULDC UR7, c[0x0][0x2e0] ;  /* 0x0000b80000077ab9 */ /* 0x000fe20000000800 */
[----:B------:R-:W-:Y:S01]  /*0ff0*/  USEL UR6, UR6, 0x1, UP0 ;  /* 0x0000000106067887 */ /* 0x000fe20008000000 */
[----:B------:R-:W-:-:S03]  /*1000*/  ISETP.NE.AND.EX P2, PT, RZ, UR11, PT, P2 ;  /* 0x0000000bff007c0c */ /* 0x000fc6000bf45320 */
[----:B------:R-:W-:Y:S01]  /*1010*/  UIMAD UR6, UR6, UR7, URZ ;  /* 0x00000007060672a4 */ /* 0x000fe2000f8e023f */
[----:B--2---:R-:W-:Y:S02]  /*1020*/  @P0 R2UR UR4, R4 ;  /* 0x00000000040402ca */ /* 0x004fe400000e0000 */
[----:B---3--:R-:W-:-:S13]  /*1030*/  @P1 R2UR UR8, R6 ;  /* 0x00000000060812ca */ /* 0x008fda00000e0000 */
[----:B------:R-:W-:Y:S01]  /*1040*/  IMAD.U32 R201, RZ, RZ, UR8 ;  /* 0x00000008ffc97e24 */ /* 0x000fe2000f8e00ff */
[----:B-1---5:R-:W-:Y:S06]  /*1050*/  @P1 BRA `(.L_x_11348) ;  /* 0x0000000000341947 */ /* 0x022fec0003800000 */
[----:B------:R-:W-:Y:S02]  /*1060*/  ULDC.64 UR8, c[0x0][0xaf8] ;  /* 0x0002be0000087ab9 */ /* 0x000fe40000000a00 */
[----:B------:R-:W-:-:S04]  /*1070*/  ISETP.NE.U32.AND P0, PT, RZ, UR8, PT ;  /* 0x00000008ff007c0c */ /* 0x000fc8000bf05070 */
[----:B------:R-:W-:-:S13]  /*1080*/  ISETP.NE.AND.EX P0, PT, RZ, UR9, PT, P0 ;  /* 0x00000009ff007c0c */ /* 0x000fda000bf05300 */
[----:B------:R-:W-:Y:S05]  /*1090*/  @!P0 BRA `(.L_x_11348) ;  /* 0x0000000000248947 */ /* 0x000fea0003800000 */
[----:B------:R-:W0:Y:S01]  /*10a0*/  LDC.64 R2, c[0x0][0xaf8] ;  /* 0x0002be00ff027b82 */ /* 0x000e220000000a00 */
[----:B------:R-:W-:Y:S01]  /*10b0*/  ULDC.64 UR8, c[0x0][0x208] ;  /* 0x0000820000087ab9 */ /* 0x000fe20000000a00 */
[----:B0-----:R-:W-:-:S05]  /*10c0*/  IMAD.WIDE R2, R207, 0x4, R2 ;  /* 0x00000004cf027825 */ /* 0x001fca00078e0202 */
[----:B------:R-:W2:Y:S04]  /*10d0*/  LDG.E R4, desc[UR8][R2.64] ;  /* 0x0000000802047981 */ /* 0x000ea8000c1e1900 */
[----:B------:R-:W3:Y:S01]  /*10e0*/  LDG.E R0, desc[UR8][R2.64+0x4] ;  /* 0x0000040802007981 */ /* 0x000ee2000c1e1900 */
[----:B--2---:R-:W-:Y:S02]  /*10f0*/  R2UR UR5, R4 ;  /* 0x00000000040572ca */ /* 0x004fe400000e0000 */
[----:B---3--:R-:W-:-:S13]  /*1100*/  R2UR UR7, R0 ;  /* 0x00000000000772ca */ /* 0x008fda00000e0000 */
[----:B------:R-:W-:-:S06]  /*1110*/  UIADD3 UR5, -UR5, UR7, URZ ;  /* 0x0000000705057290 */ /* 0x000fcc000fffe13f */
[----:B------:R-:W-:-:S07]  /*1120*/  IMAD.U32 R201, RZ, RZ, UR5 ;  /* 0x00000005ffc97e24 */ /* 0x000fce000f8e00ff */
.L_x_11348:
[----:B------:R-:W-:Y:S01]  /*1130*/  IMAD.U32 R218, RZ, RZ, UR61 ;  /* 0x0000003dffda7e24 */ /* 0x000fe2000f8e00ff */
[----:B------:R-:W-:Y:S06]  /*1140*/  @!P2 BRA `(.L_x_11349) ;  /* 0x000000000018a947 */ /* 0x000fec0003800000 */
[----:B------:R-:W-:Y:S01]  /*1150*/  LEA R2, P0, R207, UR10, 0x2 ;  /* 0x0000000acf027c11 */ /* 0x000fe2000f8010ff */
[----:B------:R-:W-:-:S03]  /*1160*/  ULDC.64 UR6, c[0x0][0x208] ;  /* 0x0000820000067ab9 */ /* 0x000fc60000000a00 */
[----:B------:R-:W-:-:S05]  /*1170*/  LEA.HI.X R3, R207, UR11, R208, 0x2, P0 ;  /* 0x0000000bcf037c11 */ /* 0x000fca00080f14d0 */
[----:B------:R-:W2:Y:S02]  /*1180*/  LDG.E R2, desc[UR6][R2.64] ;  /* 0x0000000602027981 */ /* 0x000ea4000c1e1900 */
[----:B--2---:R-:W-:Y:S01]  /*1190*/  R2UR UR6, R2 ;  /* 0x00000000020672ca */ /* 0x004fe200000e0000 */
[----:B------:R-:W-:-:S14]  /*11a0*/  BRA `(.L_x_11350) ;  /* 0x0000000000307947 */ /* 0x000fdc0003800000 */
.L_x_11349:
        /* <DEDUP_REMOVED lines=11> */
[----:B------:R-:W-:-:S12]  /*1260*/  UIADD3 UR6, -UR6, UR5, URZ ;  /* 0x0000000506067290 */ /* 0x000fd8000fffe13f */
.L_x_11350:
[----:B------:R-:W-:Y:S01]  /*1270*/  R2UR UR7, R201 ;  /* 0x00000000c90772ca */ /* 0x000fe200000e0000 */
[----:B------:R-:W-:Y:S01]  /*1280*/  UIADD3 UR6, -UR4, UR6, URZ ;  /* 0x0000000604067290 */ /* 0x000fe2000fffe13f */
[----:B------:R-:W-:Y:S01]  /*1290*/  PLOP3.LUT P0, PT, PT, PT, PT, 0x80, 0x0 ;  /* 0x000000000000781c */ /* 0x000fe20003f0f070 */
[----:B------:R-:W-:Y:S01]  /*12a0*/  ULEA UR5, UR61, 0xdf, 0x7 ;  /* 0x000000df3d057891 */ /* 0x000fe2000f8e383f */
[----:B------:R-:W-:Y:S01]  /*12b0*/  CS2R R2, SRZ ;  /* 0x0000000000027805 */ /* 0x000fe2000001ff00 */
[----:B------:R-:W-:Y:S01]  /*12c0*/  UIADD3 UR4, UR6, 0x5f, URZ ;  /* 0x0000005f06047890 */ /* 0x000fe2000fffe03f */
[----:B------:R-:W-:Y:S01]  /*12d0*/  MOV R0, RZ ;  /* 0x000000ff00007202 */ /* 0x000fe20000000f00 */
[----:B------:R-:W-:Y:S01]  /*12e0*/  IMAD.U32 R204, RZ, RZ, UR6 ;  /* 0x00000006ffcc7e24 */ /* 0x000fe2000f8e00ff */
[----:B------:R-:W-:Y:S01]  /*12f0*/  CS2R R148, SRZ ;  /* 0x0000000000947805 */ /* 0x000fe2000001ff00 */
[----:B------:R-:W-:Y:S01]  /*1300*/  IMAD.MOV.U32 R150, RZ, RZ, RZ ;  /* 0x000000ffff967224 */ /* 0x000fe200078e00ff */
[----:B------:R-:W-:-:S02]  /*1310*/  CS2R R146, SRZ ;  /* 0x0000000000927805 */ /* 0x000fc4000001ff00 */
[----:B------:R-:W-:Y:S02]  /*1320*/  CS2R R144, SRZ ;  /* 0x0000000000907805 */ /* 0x000fe4000001ff00 */
        /* <DEDUP_REMOVED lines=70> */
[----:B------:R-:W-:Y:S01]  /*1790*/  IMAD.MOV.U32 R12, RZ, RZ, RZ ;  /* 0x000000ffff0c7224 */ /* 0x000fe200078e00ff */
[----:B------:R-:W-:Y:S01]  /*17a0*/  CS2R R24, SRZ ;  /* 0x0000000000187805 */ /* 0x000fe2000001ff00 */
        /* <DEDUP_REMOVED lines=40> */
.L_x_11352:
[----:B------:R-:W0:Y:S01]  /*1a30*/  S2R R3, SR_CgaCtaId ;  /* 0x0000000000037919 */ /* 0x000e220000008800 */
[----:B------:R-:W-:Y:S02]  /*1a40*/  LEA.HI R0, R219, R219, RZ, 0x1 ;  /* 0x000000dbdb007211 */ /* 0x000fe400078f08ff */
[----:B------:R-:W-:Y:S01]  /*1a50*/  MOV R2, 0x400 ;  /* 0x0000040000027802 */ /* 0x000fe20000000f00 */
[----:B------:R-:W1:Y:S01]  /*1a60*/  S2R R16, SR_TID.X ;  /* 0x0000000000107919 */ /* 0x000e620000002100 */
[----:B------:R-:W-:-:S05]  /*1a70*/  LOP3.LUT R0, R0, 0xfffffffe, RZ, 0xc0, !PT ;  /* 0xfffffffe00007812 */ /* 0x000fca00078ec0ff */
[----:B------:R-:W-:Y:S01]  /*1a80*/  IMAD.IADD R0, R219, 0x1, -R0 ;  /* 0x00000001db007824 */ /* 0x000fe200078e0a00 */
[----:B0-----:R-:W-:-:S04]  /*1a90*/  LEA R5, R3, R2, 0x18 ;  /* 0x0000000203057211 */ /* 0x001fc800078ec0ff */
[----:B------:R-:W-:Y:S02]  /*1aa0*/  SHF.L.U32 R2, R0, 0x1f, RZ ;  /* 0x0000001f00027819 */ /* 0x000fe400000006ff */
[----:B-1----:R-:W-:Y:S02]  /*1ab0*/  SHF.R.U32.HI R16, RZ, 0x7, R16 ;  /* 0x00000007ff107819 */ /* 0x002fe40000011610 */
[----:B------:R-:W0:Y:S03]  /*1ac0*/  SYNCS.PHASECHK.TRANS64.TRYWAIT P0, [R5+URZ+0x32400], R2 ;  /* 0x03240002050075a7 */ /* 0x000e26000800017f */
[----:B------:R-:W-:Y:S01]  /*1ad0*/  VIADD R168, R16, 0x8 ;  /* 0x0000000810a87836 */ /* 0x000fe20000000000 */
[----:B0-----:R-:W-:Y:S06]  /*1ae0*/  @!P0 BRA `(.L_x_11353) ;  /* 0x0000010800808947 */ /* 0x001fec0003800000 */
.L_x_11488:
[----:B------:R-:W-:Y:S05]  /*1af0*/  WARPSYNC.ALL ;  /* 0x0000000000007948 */ /* 0x000fea0003800000 */
[----:B------:R-:W-:Y:S01]  /*1b00*/  R2UR UR4, R232 ;  /* 0x00000000e80472ca */ /* 0x000fe200000e0000 */
[----:B------:R1:W-:-:S12]  /*1b10*/  BAR.SYNC.DEFER_BLOCKING R168, 0x100 ;  /* 0x000400a80000751d */ /* 0x0003d80000010000 */
[----:B------:R-:W-:-:S05]  /*1b20*/  IMAD.U32 R0, RZ, RZ, UR4 ;  /* 0x00000004ff007e24 */ /* 0x000fca000f8e00ff */
[----:B------:R-:W-:-:S13]  /*1b30*/  ISETP.NE.AND P0, PT, R0, 0x3, PT ;  /* 0x000000030000780c */ /* 0x000fda0003f05270 */
[----:B-1----:R-:W-:Y:S05]  /*1b40*/  @!P0 BRA `(.L_x_11354) ;  /* 0x0000000000048947 */ /* 0x002fea0003800000 */
[----:B------:R-:W-:Y:S01]  /*1b50*/  BPT.TRAP 0x1 ;  /* 0x000000040000795c */ /* 0x000fe20000300000 */
.L_x_11354:
[----:B------:R-:W-:Y:S02]  /*1b60*/  IMAD.U32 R3, RZ, RZ, UR37 ;  /* 0x00000025ff037e24 */ /* 0x000fe4000f8e00ff */
[----:B------:R-:W-:-:S03]  /*1b70*/  IMAD.U32 R0, RZ, RZ, UR36 ;  /* 0x00000024ff007e24 */ /* 0x000fc6000f8e00ff */
[----:B------:R-:W-:Y:S01]  /*1b80*/  SHF.L.U32 R3, R3, 0x1f, RZ ;  /* 0x0000001f03037819 */ /* 0x000fe200000006ff */
[----:B------:R-:W-:-:S04]  /*1b90*/  IMAD R0, R0, 0x8, R5 ;  /* 0x0000000800007824 */ /* 0x000fc800078e0205 */
[----:B------:R1:W2:Y:S01]  /*1ba0*/  SYNCS.PHASECHK.TRANS64.TRYWAIT P1, [R0+URZ+0x32430], R3 ;  /* 0x03243003000075a7 */ /* 0x0002a2000802017f */
[----:B------:R-:W-:Y:S05]  /*1bb0*/  @!P0 BRA `(.L_x_11355) ;  /* 0x0000000000048947 */ /* 0x000fea0003800000 */
[----:B------:R-:W-:Y:S01]  /*1bc0*/  BPT.TRAP 0x1 ;  /* 0x000000040000795c */ /* 0x000fe20000300000 */
.L_x_11355:
[----:B--2---:R-:W-:Y:S05]  /*1bd0*/  @P1 BRA `(.L_x_11356) ;  /* 0x0000000000081947 */ /* 0x004fea0003800000 */
[----:B------:R-:W2:Y:S02]  /*1be0*/  SYNCS.PHASECHK.TRANS64.TRYWAIT P1, [R0+URZ+0x32430], R3 ;  /* 0x03243003000075a7 */ /* 0x000ea4000802017f */
[----:B--2---:R-:W-:Y:S05]  /*1bf0*/  @!P1 BRA `(.L_x_11357) ;  /* 0x0000010800509947 */ /* 0x004fea0003800000 */
.L_x_11356:
[----:B------:R-:W-:Y:S01]  /*1c00*/  R2UR UR4, R5 ;  /* 0x00000000050472ca */ /* 0x000fe200000e0000 */
[----:B------:R-:W-:Y:S01]  /*1c10*/  WARPGROUP.ARRIVE ;  /* 0x00000000000079c5 */ /* 0x000fe20000000000 */
[----:B------:R-:W-:Y:S01]  /*1c20*/  UMOV UR8, UR38 ;  /* 0x0000002600087c82 */ /* 0x000fe20008000000 */
[----:B------:R-:W-:Y:S01]  /*1c30*/  UMOV UR9, 0x40000040 ;  /* 0x4000004000097882 */ /* 0x000fe20000000000 */
[----:B------:R-:W-:Y:S01]  /*1c40*/  UMOV UR11, 0x40000040 ;  /* 0x40000040000b7882 */ /* 0x000fe20000000000 */
[----:B------:R-:W-:-:S08]  /*1c50*/  UIADD3 UR5, UR38, 0x2, URZ ;  /* 0x0000000226057890 */ /* 0x000fd0000fffe03f */
[----:B------:R-:W-:-:S04]  /*1c60*/  UIADD3 UR4, UR4, 0x1c400, URZ ;  /* 0x0001c40004047890 */ /* 0x000fc8000fffe03f */
[----:B------:R-:W-:-:S04]  /*1c70*/  USHF.R.U32.HI UR4, URZ, 0x4, UR4 ;  /* 0x000000043f047899 */ /* 0x000fc80008011604 */
        /* <DEDUP_REMOVED lines=40> */
.L_x_11489:
[----:B------:R-:W-:Y:S05]  /*1f00*/  @!P0 BRA `(.L_x_11359) ;  /* 0x0000000000048947 */ /* 0x000fea0003800000 */
[----:B------:R-:W-:Y:S01]  /*1f10*/  BPT.TRAP 0x1 ;  /* 0x000000040000795c */ /* 0x000fe20000300000 */
.L_x_11359:
[----:B------:R4:W0:Y:S01]  /*1f20*/  SYNCS.PHASECHK.TRANS64.TRYWAIT P1, [R0+URZ+0x32450], R3 ;  /* 0x03245003000075a7 */ /* 0x000822000802017f */
[----:B------:R-:W-:Y:S05]  /*1f30*/  @!P0 BRA `(.L_x_11360) ;  /* 0x0000000000048947 */ /* 0x000fea0003800000 */
[----:B------:R-:W-:Y:S01]  /*1f40*/  BPT.TRAP 0x1 ;  /* 0x000000040000795c */ /* 0x000fe20000300000 */
.L_x_11360:
[----:B0-----:R-:W-:Y:S05]  /*1f50*/  @P1 BRA `(.L_x_11361) ;  /* 0x0000000000081947 */ /* 0x001fea0003800000 */
[----:B------:R-:W0:Y:S02]  /*1f60*/  SYNCS.PHASECHK.TRANS64.TRYWAIT P1, [R0+URZ+0x32450], R3 ;  /* 0x03245003000075a7 */ /* 0x000e24000802017f */
[----:B0-----:R-:W-:Y:S05]  /*1f70*/  @!P1 BRA `(.L_x_11362) ;  /* 0x0000010400989947 */ /* 0x001fea0003800000 */
.L_x_11361:
[----:B------:R-:W-:Y:S01]  /*1f80*/  R2UR UR4, R5 ;  /* 0x00000000050472ca */ /* 0x000fe200000e0000 */
[----:B------:R-:W-:Y:S01]  /*1f90*/  WARPGROUP.ARRIVE ;  /* 0x00000000000079c5 */ /* 0x000fe20000000000 */
[----:B------:R-:W-:Y:S01]  /*1fa0*/  UMOV UR9, 0x40000040 ;  /* 0x4000004000097882 */ /* 0x000fe20000000000 */
[----:B------:R-:W-:Y:S01]  /*1fb0*/  UMOV UR11, 0x40000040 ;  /* 0x40000040000b7882 */ /* 0x000fe20000000000 */
[----:B------:R-:W-:Y:S01]  /*1fc0*/  IMAD.U32 R11, RZ, RZ, UR9 ;  /* 0x00000009ff0b7e24 */ /* 0x000fe2000f8e00ff */
        /* <DEDUP_REMOVED lines=8> */
[----:B------:R-:W-:Y:S01]  /*2050*/  UIADD3 UR4, UR4, 0x400, URZ ;  /* 0x0000040004047890 */ /* 0x000fe2000fffe03f */
[----:B------:R-:W-:Y:S01]  /*2060*/  R2UR UR53, R204 ;  /* 0x00000000cc3572ca */ /* 0x000fe200000e0000 */
[----:B------:R-:W-:Y:S01]  /*2070*/  UMOV UR29, 0x40000040 ;  /* 0x40000040001d7882 */ /* 0x000fe20000000000 */
[----:B------:R-:W-:Y:S01]  /*2080*/  UMOV UR31, 0x40000040 ;  /* 0x40000040001f7882 */ /* 0x000fe20000000000 */
[----:B------:R-:W-:Y:S01]  /*2090*/  USHF.R.U32.HI UR4, URZ, 0x4, UR4 ;  /* 0x000000043f047899 */ /* 0x000fe20008011604 */
[----:B------:R-:W-:Y:S01]  /*20a0*/  R2UR UR54, R201 ;  /* 0x00000000c93672ca */ /* 0x000fe200000e0000 */
[----:B------:R-:W-:Y:S01]  /*20b0*/  UMOV UR33, 0x40000040 ;  /* 0x4000004000217882 */ /* 0x000fe20000000000 */
[----:B------:R-:W-:Y:S01]  /*20c0*/  UMOV UR35, 0x40000040 ;  /* 0x4000004000237882 */ /* 0x000fe20000000000 */
[----:B------:R-:W-:Y:S01]  /*20d0*/  ULOP3.LUT UR38, UR4, 0x3fff, URZ, 0xc0, !UPT ;  /* 0x00003fff04267892 */ /* 0x000fe2000f8ec03f */
[----:B------:R-:W-:Y:S01]  /*20e0*/  IMAD.U32 R13, RZ, RZ, UR61 ;  /* 0x0000003dff0d7e24 */ /* 0x000fe2000f8e00ff */
[----:B------:R-:W-:Y:S01]  /*20f0*/  ULOP3.LUT UR4, UR40, 0x10000, URZ, 0xfc, !UPT ;  /* 0x0001000028047892 */ /* 0x000fe2000f8efc3f */
[----:B------:R-:W0:Y:S01]  /*2100*/  S2R R74, SR_TID.X ;  /* 0x00000000004a7919 */ /* 0x000e220000002100 */
[----:B------:R-:W-:Y:S01]  /*2110*/  ULOP3.LUT UR39, UR38, 0x10000, URZ, 0xfc, !UPT ;  /* 0x0001000026277892 */ /* 0x000fe2000f8efc3f */
[----:B------:R-:W-:Y:S01]  /*2120*/  IMAD R20, R13, 0x80, R206 ;  /* 0x000000800d147824 */ /* 0x000fe200078e02ce */
[----:B------:R-:W-:-:S02]  /*2130*/  UIADD3 UR6, UR4, 0x2, URZ ;  /* 0x0000000204067890 */ /* 0x000fc4000fffe03f */
[----:B------:R-:W-:Y:S01]  /*2140*/  UIMAD UR5, UR36, 0xc00, UR39 ;  /* 0x00000c00240578a4 */ /* 0x000fe2000f8e0227 */
[----:B------:R-:W-:Y:S01]  /*2150*/  UMOV UR8, UR4 ;  /* 0x0000000400087c82 */ /* 0x000fe20008000000 */
[----:B------:R-:W-:Y:S01]  /*2160*/  UIADD3 UR12, UR4, 0x404, URZ ;  /* 0x00000404040c7890 */ /* 0x000fe2000fffe03f */
[----:B------:R-:W-:Y:S01]  /*2170*/  IMAD.U32 R10, RZ, RZ, UR8 ;  /* 0x00000008ff0a7e24 */ /* 0x000fe2000f8e00ff */
[----:B------:R-:W-:-:S03]  /*2180*/  UIADD3 UR7, UR5, 0x2, URZ ;  /* 0x0000000205077890 */ /* 0x000fc6000fffe03f */
[----:B------:R-:W-:Y:S01]  /*2190*/  UMOV UR10, UR5 ;  /* 0x00000005000a7c82 */ /* 0x000fe20008000000 */
[----:B------:R-:W-:Y:S01]  /*21a0*/  UIADD3 UR14, UR5, 0x304, URZ ;  /* 0x00000304050e7890 */ /* 0x000fe2000fffe03f */
        /* <DEDUP_REMOVED lines=12> */
[----:B------:R-:W-:Y:S02]  /*2270*/  UIADD3 UR22, UR5, 0x600, URZ ;  /* 0x0000060005167890 */ /* 0x000fe4000fffe03f */
[----:B------:R-:W-:Y:S02]  /*2280*/  UIADD3 UR24, UR4, 0x802, URZ ;  /* 0x0000080204187890 */ /* 0x000fe4000fffe03f */
[----:B------:R-:W-:Y:S02]  /*2290*/  UIADD3 UR26, UR5, 0x602, URZ ;  /* 0x00000602051a7890 */ /* 0x000fe4000fffe03f */
[----:B------:R-:W-:-:S02]  /*22a0*/  UIADD3 UR28, UR4, 0x804, URZ ;  /* 0x00000804041c7890 */ /* 0x000fc4000fffe03f */
[----:B------:R-:W-:Y:S02]  /*22b0*/  UIADD3 UR30, UR5, 0x604, URZ ;  /* 0x00000604051e7890 */ /* 0x000fe4000fffe03f */
[----:B------:R-:W-:Y:S02]  /*22c0*/  UIADD3 UR32, UR4, 0x806, URZ ;  /* 0x0000080604207890 */ /* 0x000fe4000fffe03f */
[----:B------:R-:W-:Y:S02]  /*22d0*/  UIADD3 UR34, UR5, 0x606, URZ ;  /* 0x0000060605227890 */ /* 0x000fe4000fffe03f */
        /* <DEDUP_REMOVED lines=16> */
[----:B------:R-:W-:Y:S01]  /*23e0*/  ULOP3.LUT UR38, UR38, 0x3000000, URZ, 0xfc, !UPT ;  /* 0x0300000026267892 */ /* 0x000fe2000f8efc3f */
        /* <DEDUP_REMOVED lines=21> */
[----:B---3--:R-:W-:Y:S01]  /*2540*/  IMAD.U32 R5, RZ, RZ, UR9 ;  /* 0x00000009ff057e24 */ /* 0x008fe2000f8e00ff */
        /* <DEDUP_REMOVED lines=8> */
[----:B-12-4-:R-:W-:Y:S01]  /*25d0*/  MOV R3, UR9 ;  /* 0x0000000900037c02 */ /* 0x016fe20008000f00 */
        /* <DEDUP_REMOVED lines=8> */
[----:B------:R-:W-:Y:S01]  /*2660*/  UIMAD UR4, UR52, -0x60, UR53 ;  /* 0xffffffa0340478a4 */ /* 0x000fe2000f8e0235 */
[----:B------:R-:W-:-:S03]  /*2670*/  ULDC UR5, c[0x0][0xad0] ;  /* 0x0002b40000057ab9 */ /* 0x000fc60000000800 */
[----:B------:R-:W-:Y:S02]  /*2680*/  UIADD3 UR6, -UR54, 0x61, UR4 ;  /* 0x0000006136067890 */ /* 0x000fe4000fffe104 */
[----:B------:R-:W-:-:S04]  /*2690*/  UIADD3 UR4, UR4, 0x60, URZ ;  /* 0x0000006004047890 */ /* 0x000fc8000fffe03f */
[----:B------:R-:W-:Y:S02]  /*26a0*/  IMAD.U32 R72, RZ, RZ, UR6 ;  /* 0x00000006ff487e24 */ /* 0x000fe4000f8e00ff */
[----:B------:R-:W-:Y:S01]  /*26b0*/  IMAD.U32 R12, RZ, RZ, UR4 ;  /* 0x00000004ff0c7e24 */ /* 0x000fe2000f8e00ff */
[----:B------:R-:W-:Y:S01]  /*26c0*/  ULDC UR4, c[0x0][0xa80] ;  /* 0x0002a00000047ab9 */ /* 0x000fe20000000800 */
[C---:B------:R-:W-:Y:S02]  /*26d0*/  IMAD R13, R205.reuse, -0x2, R72 ;  /* 0xfffffffecd0d7824 */ /* 0x040fe400078e0248 */
[----:B------:R-:W-:-:S03]  /*26e0*/  IMAD R12, R205, -0x2, R12 ;  /* 0xfffffffecd0c7824 */ /* 0x000fc600078e020c */
[----:B------:R-:W-:Y:S02]  /*26f0*/  IADD3 R21, R13, 0x8, R20 ;  /* 0x000000080d157810 */ /* 0x000fe40007ffe014 */
[----:B------:R-:W-:Y:S02]  /*2700*/  VIADDMNMX R13, R20, R13, R12, PT ;  /* 0x0000000d140d7246 */ /* 0x000fe4000380010c */
[----:B------:R-:W-:Y:S02]  /*2710*/  VIMNMX R12, R12, R21, PT ;  /* 0x000000150c0c7248 */ /* 0x000fe40003fe0100 */
[C---:B------:R-:W-:Y:S02]  /*2720*/  ISETP.GT.AND P5, PT, R13.reuse, RZ, PT ;  /* 0x000000ff0d00720c */ /* 0x040fe40003fa4270 */
[C---:B------:R-:W-:Y:S02]  /*2730*/  ISETP.GT.AND P6, PT, R13.reuse, 0x1, PT ;  /* 0x000000010d00780c */ /* 0x040fe40003fc4270 */
[----:B------:R-:W-:-:S02]  /*2740*/  ISETP.GT.AND P1, PT, R13, 0x8, PT ;  /* 0x000000080d00780c */ /* 0x000fc40003f24270 */
[C---:B------:R-:W-:Y:S02]  /*2750*/  ISETP.GT.AND P2, PT, R13.reuse, 0x9, PT ;  /* 0x000000090d00780c */ /* 0x040fe40003f44270 */
[C---:B------:R-:W-:Y:S02]  /*2760*/  ISETP.GT.AND P3, PT, R13.reuse, 0x10, PT ;  /* 0x000000100d00780c */ /* 0x040fe40003f64270 */
[----:B------:R-:W-:Y:S01]  /*2770*/  ISETP.GT.AND P4, PT, R13, 0x11, PT ;  /* 0x000000110d00780c */ /* 0x000fe20003f84270 */
        /* <DEDUP_REMOVED lines=60> */
[----:B-1----:R-:W-:Y:S01]  /*2b40*/  FSEL R21, R24, -INF , P5 ;  /* 0xff80000018157808 */ /* 0x002fe20002800000 */
[----:B------:R-:W-:Y:S01]  /*2b50*/  FMUL.FTZ R65, R65, UR5 ;  /* 0x0000000541417c20 */ /* 0x000fe20008410000 */
[----:B------:R-:W-:Y:S01]  /*2b60*/  FMUL.FTZ R30, R30, UR5 ;  /* 0x000000051e1e7c20 */ /* 0x000fe20008410000 */
[----:B------:R-:W-:Y:S01]  /*2b70*/  ISETP.GT.AND P5, PT, R13, 0x18, PT ;  /* 0x000000180d00780c */ /* 0x000fe20003fa4270 */
        /* <DEDUP_REMOVED lines=43> */
[----:B------:R-:W-:-:S05]  /*2e30*/  ISETP.GT.AND P1, PT, R13, 0x38, PT ;  /* 0x000000380d00780c */ /* 0x000fca0003f24270 */
[----:B------:R-:W1:Y:S01]  /*2e40*/  MUFU.TANH R32, R32 ;  /* 0x0000002000207308 */ /* 0x000e620000002400 */
[----:B--2---:R-:W-:Y:S02]  /*2e50*/  FSEL R165, R48, -INF , P5 ;  /* 0xff80000030a57808 */ /* 0x004fe40002800000 */
[----:B------:R-:W-:-:S05]  /*2e60*/  ISETP.GT.AND P5, PT, R13, 0x48, PT ;  /* 0x000000480d00780c */ /* 0x000fca0003fa4270 */
        /* <DEDUP_REMOVED lines=21> */
[----:B------:R-:W-:Y:S02]  /*2fc0*/  ISETP.GT.AND P5, PT, R12, RZ, PT ;  /* 0x000000ff0c00720c */ /* 0x000fe40003fa4270 */
        /* <DEDUP_REMOVED lines=37> */
[----:B------:R-:W-:Y:S01]  /*3220*/  FMNMX.FTZ R20, R157, R20, !PT ;  /* 0x000000149d147209 */ /* 0x000fe20007810000 */
[----:B------:R-:W2:Y:S01]  /*3230*/  MUFU.TANH R68, R68 ;  /* 0x0000004400447308 */ /* 0x000ea20000002400 */
[----:B---3--:R-:W-:Y:S02]  /*3240*/  FSEL R187, R65, -INF , P2 ;  /* 0xff80000041bb7808 */ /* 0x008fe40001000000 */
[----:B------:R-:W-:-:S02]  /*3250*/  ISETP.GT.AND P2, PT, R12, 0x9, PT ;  /* 0x000000090c00780c */ /* 0x000fc40003f44270 */
[----:B------:R-:W-:-:S03]  /*3260*/  FMNMX.FTZ R20, R225, R20, !PT ;  /* 0x00000014e1147209 */ /* 0x000fc60007810000 */
[----:B------:R-:W3:Y:S01]  /*3270*/  MUFU.TANH R31, R31 ;  /* 0x0000001f001f7308 */ /* 0x000ee20000002400 */
[----:B-1----:R-:W-:Y:S02]  /*3280*/  FSEL R30, R30, -INF , P1 ;  /* 0xff8000001e1e7808 */ /* 0x002fe40000800000 */
[----:B------:R-:W-:Y:S02]  /*3290*/  ISETP.GT.AND P1, PT, R12, 0x19, PT ;  /* 0x000000190c00780c */ /* 0x000fe40003f24270 */
[----:B------:R-:W-:Y:S02]  /*32a0*/  FMNMX.FTZ R13, R30, R13, !PT ;  /* 0x0000000d1e0d7209 */ /* 0x000fe40007810000 */
[----:B------:R-:W-:Y:S01]  /*32b0*/  FMNMX.FTZ R20, R227, R20, !PT ;  /* 0x00000014e3147209 */ /* 0x000fe20007810000 */
[----:B------:R-:W1:Y:S01]  /*32c0*/  MUFU.TANH R34, R34 ;  /* 0x0000002200227308 */ /* 0x000e620000002400 */
[----:B--2---:R-:W-:Y:S02]  /*32d0*/  FSEL R189, R68, -INF , P3 ;  /* 0xff80000044bd7808 */ /* 0x004fe40001800000 */
[----:B------:R-:W-:-:S02]  /*32e0*/  ISETP.GT.AND P3, PT, R12, 0x10, PT ;  /* 0x000000100c00780c */ /* 0x000fc40003f64270 */
[----:B------:R-:W-:-:S03]  /*32f0*/  FMNMX.FTZ R20, R181, R20, !PT ;  /* 0x00000014b5147209 */ /* 0x000fc60007810000 */
[----:B------:R-:W2:Y:S01]  /*3300*/  MUFU.TANH R35, R35 ;  /* 0x0000002300237308 */ /* 0x000ea20000002400 */
[----:B---3--:R-:W-:Y:S02]  /*3310*/  FSEL R28, R31, -INF , P2 ;  /* 0xff8000001f1c7808 */ /* 0x008fe40001000000 */
[----:B------:R-:W-:Y:S02]  /*3320*/  ISETP.GT.AND P2, PT, R12, 0x20, PT ;  /* 0x000000200c00780c */ /* 0x000fe40003f44270 */
[----:B------:R-:W-:Y:S02]  /*3330*/  FMNMX.FTZ R13, R28, R13, !PT ;  /* 0x0000000d1c0d7209 */ /* 0x000fe40007810000 */
[----:B------:R-:W-:Y:S01]  /*3340*/  FMNMX.FTZ R20, R187, R20, !PT ;  /* 0x00000014bb147209 */ /* 0x000fe20007810000 */
[----:B------:R-:W3:Y:S01]  /*3350*/  MUFU.TANH R38, R38 ;  /* 0x0000002600267308 */ /* 0x000ee20000002400 */
[----:B-1----:R-:W-:Y:S02]  /*3360*/  FSEL R170, R34, -INF , P3 ;  /* 0xff80000022aa7808 */ /* 0x002fe40001800000 */
[----:B------:R-:W-:-:S02]  /*3370*/  ISETP.GT.AND P3, PT, R12, 0x21, PT ;  /* 0x000000210c00780c */ /* 0x000fc40003f64270 */
[----:B------:R-:W-:Y:S02]  /*3380*/  FMNMX.FTZ R13, R170, R13, !PT ;  /* 0x0000000daa0d7209 */ /* 0x000fe40007810000 */
[----:B------:R-:W-:Y:S01]  /*3390*/  FMNMX.FTZ R20, R189, R20, !PT ;  /* 0x00000014bd147209 */ /* 0x000fe20007810000 */
        /* <DEDUP_REMOVED lines=59> */
[----:B--2---:R-:W-:Y:S01]  /*3750*/  FSEL R178, R63, -INF , P3 ;  /* 0xff8000003fb27808 */ /* 0x004fe20001800000 */
[----:B------:R-:W2:Y:S03]  /*3760*/  SHFL.BFLY PT, R32, R27, 0x2, 0x1f ;  /* 0x0c401f001b207f89 */ /* 0x000ea600000e0000 */
[----:B------:R-:W-:-:S03]  /*3770*/  FMNMX.FTZ R20, R178, R13, !PT ;  /* 0x0000000db2147209 */ /* 0x000fc60007810000 */
[----:B------:R-:W4:Y:S01]  /*3780*/  MUFU.TANH R70, R70 ;  /* 0x0000004600467308 */ /* 0x000f220000002400 */
[----:B---3--:R-:W-:-:S04]  /*3790*/  FSEL R193, R66, -INF , P5 ;  /* 0xff80000042c17808 */ /* 0x008fc80002800000 */
[----:B------:R-:W-:-:S03]  /*37a0*/  FMNMX.FTZ R20, R193, R20, !PT ;  /* 0x00000014c1147209 */ /* 0x000fc60007810000 */
[----:B------:R-:W3:Y:S01]  /*37b0*/  MUFU.TANH R71, R71 ;  /* 0x0000004700477308 */ /* 0x000ee20000002400 */
[----:B-1----:R-:W-:Y:S02]  /*37c0*/  FSEL R195, R67, -INF , P1 ;  /* 0xff80000043c37808 */ /* 0x002fe40000800000 */
[----:B------:R-:W-:Y:S02]  /*37d0*/  ISETP.GT.AND P1, PT, R12, 0x59, PT ;  /* 0x000000590c00780c */ /* 0x000fe40003f24270 */
[----:B------:R-:W-:Y:S02]  /*37e0*/  FMNMX.FTZ R20, R195, R20, !PT ;  /* 0x00000014c3147209 */ /* 0x000fe40007810000 */
[----:B----4-:R-:W-:Y:S02]  /*37f0*/  FSEL R197, R70, -INF , P2 ;  /* 0xff80000046c57808 */ /* 0x010fe40001000000 */
[----:B--2---:R-:W-:Y:S02]  /*3800*/  FMNMX.FTZ R32, R27, R32, !PT ;  /* 0x000000201b207209 */ /* 0x004fe40007810000 */
[----:B------:R-:W-:-:S03]  /*3810*/  FMNMX.FTZ R20, R197, R20, !PT ;  /* 0x00000014c5147209 */ /* 0x000fc60007810000 */
[----:B------:R-:W1:Y:S01]  /*3820*/  SHFL.BFLY PT, R13, R32, 0x1, 0x1f ;  /* 0x0c201f00200d7f89 */ /* 0x000e6200000e0000 */
[----:B---3--:R-:W-:-:S04]  /*3830*/  FSEL R199, R71, -INF , P1 ;  /* 0xff80000047c77808 */ /* 0x008fc80000800000 */
[----:B------:R-:W-:Y:S01]  /*3840*/  FMNMX.FTZ R12, R199, R20, !PT ;  /* 0x00000014c70c7209 */ /* 0x000fe20007810000 */
[----:B------:R-:W-:Y:S01]  /*3850*/  IMAD.U32 R20, RZ, RZ, UR4 ;  /* 0x00000004ff147e24 */ /* 0x000fe2000f8e00ff */
[----:B------:R-:W-:-:S03]  /*3860*/  UIMAD UR4, UR36, 0xc00, UR38 ;  /* 0x00000c00240478a4 */ /* 0x000fc6000f8e0226 */
[----:B------:R-:W2:Y:S04]  /*3870*/  SHFL.BFLY PT, R31, R12, 0x2, 0x1f ;  /* 0x0c401f000c1f7f89 */ /* 0x000ea800000e0000 */
[----:B------:R-:W-:Y:S01]  /*3880*/  UMOV UR6, UR4 ;  /* 0x0000000400067c82 */ /* 0x000fe20008000000 */
        /* <DEDUP_REMOVED lines=17> */
[----:B------:R-:W-:-:S03]  /*39a0*/  FFMA.FTZ R159, R159, R20, -R164 ;  /* 0x000000149f9f7223 */ /* 0x000fc600000108a4 */
[----:B------:R-:W2:Y:S01]  /*39b0*/  MUFU.EX2 R12, R12 ;  /* 0x0000000c000c7308 */ /* 0x000ea20000000800 */
[----:B-1----:R-:W-:-:S07]  /*39c0*/  FMNMX.FTZ R21, R31, R34, !PT ;  /* 0x000000221f157209 */ /* 0x002fce0007810000 */
[----:B------:R-:W-:Y:S01]  /*39d0*/  MUFU.EX2 R160, R160 ;  /* 0x000000a000a07308 */ /* 0x000fe20000000800 */
[C---:B------:R-:W-:Y:S01]  /*39e0*/  FSETP.NEU.FTZ.AND P1, PT, R21.reuse, -INF , PT ;  /* 0xff8000001500780b */ /* 0x040fe20003f3d000 */
[----:B------:R-:W-:-:S06]  /*39f0*/  FMUL.FTZ R211, R21, R20 ;  /* 0x0000001415d37220 */ /* 0x000fcc0000410000 */
[----:B------:R-:W1:Y:S01]  /*3a00*/  MUFU.EX2 R169, R169 ;  /* 0x000000a900a97308 */ /* 0x000e620000000800 */
[----:B------:R-:W-:Y:S02]  /*3a10*/  FSEL R211, R211, RZ, P1 ;  /* 0x000000ffd3d37208 */ /* 0x000fe40000800000 */
[----:B0-----:R-:W-:Y:S02]  /*3a20*/  LOP3.LUT P1, RZ, R74, 0x7f, RZ, 0xc0, !PT ;  /* 0x0000007f4aff7812 */ /* 0x001fe4000782c0ff */
        /* <DEDUP_REMOVED lines=10> */
[----:B------:R-:W-:Y:S01]  /*3ad0*/  FFMA.FTZ R192, R177, R20, -R164 ;  /* 0x00000014b1c07223 */ /* 0x000fe200000108a4 */
[----:B------:R-:W-:Y:S01]  /*3ae0*/  @!P1 VIADD R24, R0, 0x32440 ;  /* 0x0003244000189836 */ /* 0x000fe20000000000 */
[----:B-1----:R-:W-:Y:S01]  /*3af0*/  F2FP.BF16.F32.PACK_AB R154, R169, R160 ;  /* 0x000000a0a99a723e */ /* 0x002fe200000010ff */
[-CC-:B------:R-:W-:Y:S01]  /*3b00*/  FFMA.FTZ R177, R210, R20.reuse, -R211.reuse ;  /* 0x00000014d2b17223 */ /* 0x180fe200000108d3 */
[-CC-:B------:R-:W-:Y:S01]  /*3b10*/  FFMA.FTZ R194, R194, R20.reuse, -R211.reuse ;  /* 0x00000014c2c27223 */ /* 0x180fe200000108d3 */
[----:B------:R-:W0:Y:S01]  /*3b20*/  MUFU.EX2 R158, R158 ;  /* 0x0000009e009e7308 */ /* 0x000e220000000800 */
        /* <DEDUP_REMOVED lines=10> */
[--C-:B------:R-:W-:Y:S01]  /*3bd0*/  FFMA.FTZ R225, R174, R20, -R211.reuse ;  /* 0x00000014aee17223 */ /* 0x100fe200000108d3 */
[----:B------:R-:W4:Y:S01]  /*3be0*/  MUFU.EX2 R171, R171 ;  /* 0x000000ab00ab7308 */ /* 0x000f220000000800 */
[----:B0-----:R-:W-:Y:S01]  /*3bf0*/  F2FP.BF16.F32.PACK_AB R153, R175, R158 ;  /* 0x0000009eaf99723e */ /* 0x001fe200000010ff */
[-CC-:B---3--:R-:W-:Y:S01]  /*3c00*/  FFMA.FTZ R168, R217, R20.reuse, -R164.reuse ;  /* 0x00000014d9a87223 */ /* 0x188fe200000108a4 */
        /* <DEDUP_REMOVED lines=13> */
[----:B------:R-:W0:Y:S01]  /*3ce0*/  MUFU.EX2 R213, R213 ;  /* 0x000000d500d57308 */ /* 0x000e220000000800 */
[----:B----4-:R-:W-:Y:S01]  /*3cf0*/  F2FP.BF16.F32.PACK_AB R155, R171, R162 ;  /* 0x000000a2ab9b723e */ /* 0x010fe200000010ff */
[-CC-:B------:R-:W-:Y:S01]  /*3d00*/  FFMA.FTZ R227, R178, R20.reuse, -R211.reuse ;  /* 0x00000014b2e37223 */ /* 0x180fe200000108d3 */
[-CC-:B------:R-:W-:Y:S01]  /*3d10*/  FFMA.FTZ R176, R181, R20.reuse, -R164.reuse ;  /* 0x00000014b5b07223 */ /* 0x180fe200000108a4 */
[-CC-:B------:R-:W-:Y:S01]  /*3d20*/  FFMA.FTZ R181, R187, R20.reuse, -R164.reuse ;  /* 0x00000014bbb57223 */ /* 0x180fe200000108a4 */
[----:B--2---:R-:W-:Y:S01]  /*3d30*/  WARPGROUP.ARRIVE ;  /* 0x00000000000079c5 */ /* 0x004fe20000000000 */
[-CC-:B------:R-:W-:Y:S01]  /*3d40*/  FFMA.FTZ R178, R189, R20.reuse, -R164.reuse ;  /* 0x00000014bdb27223 */ /* 0x180fe200000108a4 */
[-C--:B------:R-:W-:Y:S01]  /*3d50*/  FFMA.FTZ R187, R191, R20.reuse, -R164 ;  /* 0x00000014bfbb7223 */ /* 0x080fe200000108a4 */
[----:B------:R-:W-:Y:S01]  /*3d60*/  MUFU.EX2 R168, R168 ;  /* 0x000000a800a87308 */ /* 0x000fe20000000800 */
[-CC-:B------:R-:W-:Y:S01]  /*3d70*/  FFMA.FTZ R164, R193, R20.reuse, -R211.reuse ;  /* 0x00000014c1a47223 */ /* 0x180fe200000108d3 */
[-CC-:B------:R-:W-:Y:S01]  /*3d80*/  FFMA.FTZ R189, R195, R20.reuse, -R211.reuse ;  /* 0x00000014c3bd7223 */ /* 0x180fe200000108d3 */
[----:B------:R-:W-:Y:S01]  /*3d90*/  HGMMA.64x256x16.F32.BF16 R24, R152, gdesc[UR4].tnspB, RZ, !UPT, gsb0 ;  /* 0x43e0000498187df0 */ /* 0x000fe2000c0018ff */
[----:B------:R-:W-:Y:S01]  /*3da0*/  UIADD3 UR6, UR4, 0x80, URZ ;  /* 0x0000008004067890 */ /* 0x000fe2000fffe03f */
[-CC-:B------:R-:W-:Y:S01]  /*3db0*/  FFMA.FTZ R191, R197, R20.reuse, -R211.reuse ;  /* 0x00000014c5bf7223 */ /* 0x180fe200000108d3 */
[----:B------:R-:W-:Y:S01]  /*3dc0*/  UMOV UR7, 0x40000040 ;  /* 0x4000004000077882 */ /* 0x000fe20000000000 */
[----:B------:R-:W-:Y:S01]  /*3dd0*/  FFMA.FTZ R212, R199, R20, -R211 ;  /* 0x00000014c7d47223 */ /* 0x000fe200000108d3 */
[----:B------:R-:W-:Y:S01]  /*3de0*/  MUFU.EX2 R215, R215 ;  /* 0x000000d700d77308 */ /* 0x000fe20000000800 */
[----:B------:R-:W-:Y:S01]  /*3df0*/  FADD.FTZ R167, R167, R12 ;  /* 0x0000000ca7a77221 */ /* 0x000fe20000010000 */
[----:B------:R-:W-:Y:S01]  /*3e00*/  FADD.FTZ R175, R158, R175 ;  /* 0x000000af9eaf7221 */ /* 0x000fe20000010000 */
[----:B------:R-:W-:-:S02]  /*3e10*/  @!P1 VIADD R0, R0, 0x32460 ;  /* 0x0003246000009836 */ /* 0x000fc40000000000 */
[----:B------:R-:W-:Y:S01]  /*3e20*/  FADD.FTZ R160, R160, R167 ;  /* 0x000000a7a0a07221 */ /* 0x000fe20000010000 */
[----:B------:R-:W-:Y:S02]  /*3e30*/  FADD.FTZ R162, R162, R175 ;  /* 0x000000afa2a27221 */ /* 0x000fe40000010000 */
[----:B------:R-:W-:Y:S01]  /*3e40*/  MUFU.EX2 R170, R170 ;  /* 0x000000aa00aa7308 */ /* 0x000fe20000000800 */
[----:B------:R-:W-:Y:S01]  /*3e50*/  FADD.FTZ R169, R169, R160 ;  /* 0x000000a0a9a97221 */ /* 0x000fe20000010000 */
[----:B------:R-:W-:Y:S01]  /*3e60*/  FADD.FTZ R171, R171, R162 ;  /* 0x000000a2abab7221 */ /* 0x000fe20000010000 */
[----:B------:R-:W-:-:S05]  /*3e70*/  @!P1 PRMT R0, RZ, 0x654, R0 ;  /* 0x00000654ff009816 */ /* 0x000fca0000000000 */
        /* <DEDUP_REMOVED lines=103> */
[----:B------:R-:W-:-:S04]  /*44f0*/  UIADD3 UR4, UR53, -UR54, URZ ;  /* 0x8000003635047290 */ /* 0x000fc8000fffe03f */
[----:B------:R-:W-:-:S04]  /*4500*/  ULEA UR4, UR61, UR4, 0x7 ;  /* 0x000000043d047291 */ /* 0x000fc8000f8e383f */
[----:B------:R-:W-:-:S04]  /*4510*/  UIMAD.WIDE UR4, UR4, 0x2aaaaaab, URZ ;  /* 0x2aaaaaab040478a5 */ /* 0x000fc8000f8e023f */
[----:B------:R-:W-:-:S04]  /*4520*/  USHF.R.U32.HI UR4, URZ, 0x1f, UR5 ;  /* 0x0000001f3f047899 */ /* 0x000fc80008011605 */
[----:B------:R-:W-:-:S06]  /*4530*/  ULEA.HI.SX32 UR4, UR5, UR4, 0x1c ;  /* 0x0000000405047291 */ /* 0x000fcc000f8fe23f */
[----:B------:R-:W-:Y:S01]  /*4540*/  VIMNMX R210, RZ, UR4, !PT ;  /* 0x00000004ffd27c48 */ /* 0x000fe2000ffe0100 */
        /* <DEDUP_REMOVED lines=8> */
[----:B------:R-:W-:-:S03]  /*45d0*/  FADD.FTZ R164, R189, R164 ;  /* 0x000000a4bda47221 */ /* 0x000fc60000010000 */
[----:B------:R-:W-:Y:S01]  /*45e0*/  WARPGROUP.ARRIVE ;  /* 0x00000000000079c5 */ /* 0x000fe20000000000 */
[----:B------:R-:W-:-:S04]  /*45f0*/  FADD.FTZ R191, R191, R164 ;  /* 0x000000a4bfbf7221 */ /* 0x000fc80000010000 */
[----:B------:R-:W-:Y:S01]  /*4600*/  FADD.FTZ R12, R212, R191 ;  /* 0x000000bfd40c7221 */ /* 0x000fe20000010000 */
[----:B------:R-:W-:Y:S01]  /*4610*/  HGMMA.64x256x16.F32.BF16 R24, R152, gdesc[UR4].tnspB, R24, gsb0 ;  /* 0x43e0000498187df0 */ /* 0x000fe20008001818 */
[----:B------:R-:W-:-:S06]  /*4620*/  UIADD3 UR7, UR52, -0x2, URZ ;  /* 0xfffffffe34077890 */ /* 0x000fcc000fffe03f */
[----:B------:R-:W-:Y:S01]  /*4630*/  ISETP.LE.AND P2, PT, R210, UR7, PT ;  /* 0x00000007d2007c0c */ /* 0x000fe2000bf43270 */
[----:B------:R-:W-:Y:S02]  /*4640*/  WARPGROUP.DEPBAR.LE gsb0, 0x0 ;  /* 0x00008000000079c5 */ /* 0x000fe40000010000 */
[----:B------:R0:W-:Y:S02]  /*4650*/  @!P1 SYNCS.ARRIVE.TRANS64.RED.A1T0 RZ, [R0+URZ], RZ ;  /* 0x000000ff00ff99a7 */ /* 0x0001e4000810043f */
[----:B0-----:R-:W-:-:S04]  /*4660*/  FADD.FTZ R0, R178, R181 ;  /* 0x000000b5b2007221 */ /* 0x001fc80000010000 */
[----:B------:R-:W-:-:S04]  /*4670*/  FADD.FTZ R0, R187, R0 ;  /* 0x00000000bb007221 */ /* 0x000fc80000010000 */
[----:B------:R-:W-:Y:S05]  /*4680*/  @!P2 BRA `(.L_x_11363) ;  /* 0x000000300008a947 */ /* 0x000fea0003800000 */
[----:B------:R-:W-:Y:S02]  /*4690*/  IMAD.MOV.U32 R211, RZ, RZ, R21 ;  /* 0x000000ffffd37224 */ /* 0x000fe400078e0015 */
[----:B------:R-:W-:-:S07]  /*46a0*/  IMAD.MOV.U32 R212, RZ, RZ, R13 ;  /* 0x000000ffffd47224 */ /* 0x000fce00078e000d */
.L_x_11372:
[----:B------:R-:W-:-:S04]  /*46b0*/  UIADD3 UR36, UR36, 0x1, URZ ;  /* 0x0000000124247890 */ /* 0x000fc8000fffe03f */
[----:B------:R-:W-:-:S04]  /*46c0*/  UISETP.NE.AND UP0, UPT, UR36, 0x2, UPT ;  /* 0x000000022400788c */ /* 0x000fc8000bf05270 */
[----:B------:R-:W-:Y:S02]  /*46d0*/  USEL UR4, URZ, 0x1, UP0 ;  /* 0x000000013f047887 */ /* 0x000fe40008000000 */
[----:B------:R-:W-:Y:S02]  /*46e0*/  USEL UR36, UR36, URZ, UP0 ;  /* 0x0000003f24247287 */ /* 0x000fe40008000000 */
[----:B------:R-:W-:Y:S01]  /*46f0*/  ULOP3.LUT UR37, UR37, UR4, URZ, 0x3c, !UPT ;  /* 0x0000000425257292 */ /* 0x000fe2000f8e3c3f */
[----:B0-----:R-:W-:Y:S11]  /*4700*/  @!P0 BRA `(.L_x_11364) ;  /* 0x0000000000048947 */ /* 0x001ff60003800000 */
[----:B------:R-:W-:Y:S01]  /*4710*/  BPT.TRAP 0x1 ;  /* 0x000000040000795c */ /* 0x000fe20000300000 */
.L_x_11364:
        /* <DEDUP_REMOVED lines=9> */
.L_x_11365:
[----:B-1----:R-:W-:Y:S05]  /*47b0*/  @P2 BRA `(.L_x_11366) ;  /* 0x0000000000082947 */ /* 0x002fea0003800000 */
[----:B------:R-:W1:Y:S02]  /*47c0*/  SYNCS.PHASECHK.TRANS64.TRYWAIT P2, [UR4+0x32430], R13 ;  /* 0x0324300dff0075a7 */ /* 0x000e640008040144 */
[----:B-1----:R-:W-:Y:S05]  /*47d0*/  @!P2 BRA `(.L_x_11367) ;  /* 0x000000dc0094a947 */ /* 0x002fea0003800000 */
.L_x_11366:
[----:B------:R-:W-:Y:S01]  /*47e0*/  R2UR UR52, R22 ;  /* 0x00000000163472ca */ /* 0x000fe200000e0000 */
[----:B------:R-:W-:Y:S01]  /*47f0*/  UIMAD UR5, UR36, 0x300, UR60 ;  /* 0x00000300240578a4 */ /* 0x000fe2000f8e023c */
[----:B------:R-:W-:Y:S01]  /*4800*/  R2UR UR53, R23 ;  /* 0x00000000173572ca */ /* 0x000fe200000e0000 */
[----:B------:R-:W-:Y:S01]  /*4810*/  WARPGROUP.ARRIVE ;  /* 0x00000000000079c5 */ /* 0x000fe20000000000 */
        /* <DEDUP_REMOVED lines=27> */
.L_x_11368:
[----:B------:R2:W3:Y:S01]  /*49d0*/  SYNCS.PHASECHK.TRANS64.TRYWAIT P2, [UR4+0x32450], R13 ;  /* 0x0324500dff0075a7 */ /* 0x0004e20008040144 */
[----:B------:R-:W-:Y:S05]  /*49e0*/  @!P0 BRA `(.L_x_11369) ;  /* 0x0000000000048947 */ /* 0x000fea0003800000 */
[----:B------:R-:W-:Y:S01]  /*49f0*/  BPT.TRAP 0x1 ;  /* 0x000000040000795c */ /* 0x000fe20000300000 */
.L_x_11369:
[----:B---3--:R-:W-:Y:S05]  /*4a00*/  @P2 BRA `(.L_x_11370) ;  /* 0x0000000000082947 */ /* 0x008fea0003800000 */
[----:B------:R-:W3:Y:S02]  /*4a10*/  SYNCS.PHASECHK.TRANS64.TRYWAIT P2, [UR4+0x32450], R13 ;  /* 0x0324500dff0075a7 */ /* 0x000ee40008040144 */
[----:B---3--:R-:W-:Y:S05]  /*4a20*/  @!P2 BRA `(.L_x_11371) ;  /* 0x000000dc0018a947 */ /* 0x008fea0003800000 */
.L_x_11370:
[----:B------:R-:W-:Y:S01]  /*4a30*/  R2UR UR52, R10 ;  /* 0x000000000a3472ca */ /* 0x000fe200000e0000 */
[----:B------:R-:W-:Y:S01]  /*4a40*/  UIMAD UR5, UR36, 0xc00, UR39 ;  /* 0x00000c00240578a4 */ /* 0x000fe2000f8e0227 */
[----:B------:R-:W-:Y:S01]  /*4a50*/  R2UR UR53, R11 ;  /* 0x000000000b3572ca */ /* 0x000fe200000e0000 */
[----:B------:R-:W-:Y:S01]  /*4a60*/  WARPGROUP.ARRIVE ;  /* 0x00000000000079c5 */ /* 0x000fe20000000000 */
[----:B------:R-:W-:Y:S01]  /*4a70*/  UMOV UR55, 0x40000040 ;  /* 0x4000004000377882 */ /* 0x000fe20000000000 */
[----:B------:R-:W-:Y:S01]  /*4a80*/  UIADD3 UR10, UR5, 0x302, URZ ;  /* 0x00000302050a7890 */ /* 0x000fe2000fffe03f */
[----:B------:R-:W-:Y:S01]  /*4a90*/  R2UR UR59, R204 ;  /* 0x00000000cc3b72ca */ /* 0x000fe200000e0000 */
[----:B------:R-:W-:Y:S01]  /*4aa0*/  UMOV UR11, 0x40000040 ;  /* 0x40000040000b7882 */ /* 0x000fe20000000000 */
[----:B------:R-:W-:Y:S01]  /*4ab0*/  UMOV UR54, UR5 ;  /* 0x0000000500367c82 */ /* 0x000fe20008000000 */
[----:B------:R-:W-:Y:S01]  /*4ac0*/  UIADD3 UR14, UR5, 0x304, URZ ;  /* 0x00000304050e7890 */ /* 0x000fe2000fffe03f */
[----:B------:R-:W-:Y:S01]  /*4ad0*/  R2UR UR58, R201 ;  /* 0x00000000c93a72ca */ /* 0x000fe200000e0000 */
[----:B------:R-:W-:Y:S01]  /*4ae0*/  UMOV UR15, 0x40000040 ;  /* 0x40000040000f7882 */ /* 0x000fe20000000000 */
[----:B------:R-:W-:Y:S01]  /*4af0*/  UIADD3 UR18, UR5, 0x306, URZ ;  /* 0x0000030605127890 */ /* 0x000fe2000fffe03f */
[----:B------:R-:W3:Y:S01]  /*4b00*/  S2R R234, SR_TID.X ;  /* 0x0000000000ea7919 */ /* 0x000ee20000002100 */
        /* <DEDUP_REMOVED lines=20> */
[----:B------:R-:W-:Y:S01]  /*4c50*/  ULDC UR6, c[0x0][0xad0] ;  /* 0x0002b40000067ab9 */ /* 0x000fe20000000800 */
[----:B---3--:R-:W-:Y:S01]  /*4c60*/  SHF.R.U32.HI R234, RZ, 0x7, R234 ;  /* 0x00000007ffea7819 */ /* 0x008fe200000116ea */
        /* <DEDUP_REMOVED lines=25> */
[----:B------:R-:W-:Y:S01]  /*4e00*/  UMOV UR55, 0x40000040 ;  /* 0x4000004000377882 */ /* 0x000fe20000000000 */
[----:B------:R-:W-:Y:S01]  /*4e10*/  UMOV UR52, UR56 ;  /* 0x0000003800347c82 */ /* 0x000fe20008000000 */
[----:B------:R-:W-:Y:S01]  /*4e20*/  UMOV UR53, UR57 ;  /* 0x0000003900357c82 */ /* 0x000fe20008000000 */
[----:B------:R-:W-:-:S04]  /*4e30*/  USHF.L.U32 UR5, UR61, 0x7, URZ ;  /* 0x000000073d057899 */ /* 0x000fc8000800063f */
[----:B------:R-:W-:-:S04]  /*4e40*/  UIMAD UR5, UR7, -0x60, UR5 ;  /* 0xffffffa0070578a4 */ /* 0x000fc8000f8e0205 */
[----:B------:R-:W-:-:S04]  /*4e50*/  UIADD3 UR5, UR5, 0x1, UR59 ;  /* 0x0000000105057890 */ /* 0x000fc8000fffe03b */
[----:B------:R-:W-:Y:S01]  /*4e60*/  UIADD3 UR5, UR5, -UR58, URZ ;  /* 0x8000003a05057290 */ /* 0x000fe2000fffe03f */
        /* <DEDUP_REMOVED lines=37> */
[----:B012---:R-:W-:Y:S01]  /*50c0*/  FMUL.FTZ R13, R154, UR6 ;  /* 0x000000069a0d7c20 */ /* 0x007fe20008410000 */
[----:B------:R-:W-:Y:S01]  /*50d0*/  FMUL.FTZ R153, R153, UR6 ;  /* 0x0000000699997c20 */ /* 0x000fe20008410000 */
[----:B------:R-:W-:Y:S01]  /*50e0*/  FMUL.FTZ R20, R155, UR6 ;  /* 0x000000069b147c20 */ /* 0x000fe20008410000 */
[----:B------:R-:W-:Y:S01]  /*50f0*/  FMUL.FTZ R154, R156, UR6 ;  /* 0x000000069c9a7c20 */ /* 0x000fe20008410000 */
[----:B------:R-:W-:Y:S01]  /*5100*/  FMUL.FTZ R152, R157, UR6 ;  /* 0x000000069d987c20 */ /* 0x000fe20008410000 */
[----:B------:R-:W-:Y:S01]  /*5110*/  FMUL.FTZ R155, R158, UR6 ;  /* 0x000000069e9b7c20 */ /* 0x000fe20008410000 */
[----:B------:R-:W-:Y:S01]  /*5120*/  FMUL.FTZ R213, R162, UR6 ;  /* 0x00000006a2d57c20 */ /* 0x000fe20008410000 */
[----:B------:R-:W-:Y:S01]  /*5130*/  FMUL.FTZ R158, R169, UR6 ;  /* 0x00000006a99e7c20 */ /* 0x000fe20008410000 */
[----:B------:R-:W-:Y:S01]  /*5140*/  IMAD.MOV.U32 R162, RZ, RZ, -0x2 ;  /* 0xfffffffeffa27424 */ /* 0x000fe200078e00ff */
[----:B------:R-:W0:Y:S01]  /*5150*/  MUFU.TANH R222, R222 ;  /* 0x000000de00de7308 */ /* 0x000e220000002400 */
[----:B------:R-:W-:Y:S01]  /*5160*/  FMUL.FTZ R217, R161, UR6 ;  /* 0x00000006a1d97c20 */ /* 0x000fe20008410000 */
[----:B------:R-:W-:Y:S01]  /*5170*/  FMUL.FTZ R214, R163, UR6 ;  /* 0x00000006a3d67c20 */ /* 0x000fe20008410000 */
[----:B------:R-:W-:Y:S01]  /*5180*/  FMUL.FTZ R216, R164, UR6 ;  /* 0x00000006a4d87c20 */ /* 0x000fe20008410000 */
[----:B------:R-:W-:Y:S01]  /*5190*/  FMUL.FTZ R215, R165, UR6 ;  /* 0x00000006a5d77c20 */ /* 0x000fe20008410000 */
[----:B------:R-:W-:Y:S01]  /*51a0*/  FMUL.FTZ R157, R168, UR6 ;  /* 0x00000006a89d7c20 */ /* 0x000fe20008410000 */
[----:B------:R-:W-:-:S02]  /*51b0*/  IMAD R163, R205, R162, UR5 ;  /* 0x00000005cda37e24 */ /* 0x000fc4000f8e02a2 */
        /* <DEDUP_REMOVED lines=8> */
[----:B------:R-:W-:Y:S01]  /*5240*/  IADD3 R166, R206, R163, RZ ;  /* 0x000000a3cea67210 */ /* 0x000fe20007ffe0ff */
        /* <DEDUP_REMOVED lines=10> */
[C---:B------:R-:W-:Y:S01]  /*52f0*/  ISETP.GT.AND P3, PT, R166.reuse, 0x10, PT ;  /* 0x00000010a600780c */ /* 0x040fe20003f64270 */
[----:B------:R-:W-:Y:S01]  /*5300*/  FMUL.FTZ R227, R171, UR6 ;  /* 0x00000006abe37c20 */ /* 0x000fe20008410000 */
[----:B------:R-:W-:Y:S01]  /*5310*/  ISETP.GT.AND P6, PT, R166, RZ, PT ;  /* 0x000000ffa600720c */ /* 0x000fe20003fc4270 */
[----:B------:R-:W-:Y:S01]  /*5320*/  FMUL.FTZ R169, R192, UR6 ;  /* 0x00000006c0a97c20 */ /* 0x000fe20008410000 */
[C---:B------:R-:W-:Y:S01]  /*5330*/  ISETP.GT.AND P5, PT, R166.reuse, 0x1, PT ;  /* 0x00000001a600780c */ /* 0x040fe20003fa4270 */
[----:B------:R-:W-:Y:S01]  /*5340*/  FMUL.FTZ R180, R193, UR6 ;  /* 0x00000006c1b47c20 */ /* 0x000fe20008410000 */
[----:B------:R-:W4:Y:S01]  /*5350*/  MUFU.TANH R152, R152 ;  /* 0x0000009800987308 */ /* 0x000f220000002400 */
        /* <DEDUP_REMOVED lines=10> */
[----:B--2---:R-:W-:Y:S01]  /*5400*/  FSEL R153, R153, -INF , P5 ;  /* 0xff80000099997808 */ /* 0x004fe20002800000 */
[----:B------:R-:W-:Y:S01]  /*5410*/  FMUL.FTZ R226, R178, UR6 ;  /* 0x00000006b2e27c20 */ /* 0x000fe20008410000 */
[----:B---3--:R-:W-:Y:S01]  /*5420*/  FSEL R154, R154, -INF , P2 ;  /* 0xff8000009a9a7808 */ /* 0x008fe20001000000 */
[----:B------:R-:W-:Y:S01]  /*5430*/  FMUL.FTZ R224, R182, UR6 ;  /* 0x00000006b6e07c20 */ /* 0x000fe20008410000 */
[----:B------:R-:W-:Y:S01]  /*5440*/  ISETP.GT.AND P6, PT, R166, 0x11, PT ;  /* 0x00000011a600780c */ /* 0x000fe20003fc4270 */
[----:B------:R-:W1:Y:S01]  /*5450*/  MUFU.TANH R217, R217 ;  /* 0x000000d900d97308 */ /* 0x000e620000002400 */
[----:B----4-:R-:W-:Y:S01]  /*5460*/  FSEL R152, R152, -INF , P4 ;  /* 0xff80000098987808 */ /* 0x010fe20002000000 */
[----:B------:R-:W-:Y:S01]  /*5470*/  FMUL.FTZ R225, R183, UR6 ;  /* 0x00000006b7e17c20 */ /* 0x000fe20008410000 */
[----:B------:R-:W-:Y:S01]  /*5480*/  ISETP.GT.AND P5, PT, R166, 0x18, PT ;  /* 0x00000018a600780c */ /* 0x000fe20003fa4270 */
[----:B------:R-:W-:Y:S01]  /*5490*/  FMUL.FTZ R186, R186, UR6 ;  /* 0x00000006baba7c20 */ /* 0x000fe20008410000 */
[C---:B------:R-:W-:Y:S01]  /*54a0*/  ISETP.GT.AND P2, PT, R166.reuse, 0x19, PT ;  /* 0x00000019a600780c */ /* 0x040fe20003f44270 */
[----:B------:R-:W-:Y:S01]  /*54b0*/  FMUL.FTZ R187, R187, UR6 ;  /* 0x00000006bbbb7c20 */ /* 0x000fe20008410000 */
[----:B------:R-:W-:Y:S01]  /*54c0*/  ISETP.GT.AND P4, PT, R166, 0x20, PT ;  /* 0x00000020a600780c */ /* 0x000fe20003f84270 */
[----:B------:R-:W2:Y:S01]  /*54d0*/  MUFU.TANH R216, R216 ;  /* 0x000000d800d87308 */ /* 0x000ea20000002400 */
[----:B0-----:R-:W-:Y:S01]  /*54e0*/  FSEL R171, R158, -INF , P3 ;  /* 0xff8000009eab7808 */ /* 0x001fe20001800000 */
[----:B------:R-:W-:Y:S01]  /*54f0*/  FMUL.FTZ R190, R190, UR6 ;  /* 0x00000006bebe7c20 */ /* 0x000fe20008410000 */
[----:B------:R-:W-:Y:S01]  /*5500*/  ISETP.GT.AND P3, PT, R166, 0x38, PT ;  /* 0x00000038a600780c */ /* 0x000fe20003f64270 */
[----:B------:R-:W-:Y:S01]  /*5510*/  FMUL.FTZ R191, R191, UR6 ;  /* 0x00000006bfbf7c20 */ /* 0x000fe20008410000 */
[----:B------:R-:W-:Y:S01]  /*5520*/  FMUL.FTZ R195, R195, UR6 ;  /* 0x00000006c3c37c20 */ /* 0x000fe20008410000 */
[----:B------:R-:W-:-:S02]  /*5530*/  VIADD R189, R234, 0x8 ;  /* 0x00000008eabd7836 */ /* 0x000fc40000000000 */
[----:B------:R-:W0:Y:S01]  /*5540*/  MUFU.TANH R215, R215 ;  /* 0x000000d700d77308 */ /* 0x000e220000002400 */
[----:B-1----:R-:W-:Y:S02]  /*5550*/  FSEL R217, R217, -INF , P6 ;  /* 0xff800000d9d97808 */ /* 0x002fe40003000000 */
[----:B------:R-:W-:-:S05]  /*5560*/  ISETP.GT.AND P6, PT, R166, 0x28, PT ;  /* 0x00000028a600780c */ /* 0x000fca0003fc4270 */
[----:B------:R-:W1:Y:S01]  /*5570*/  MUFU.TANH R157, R157 ;  /* 0x0000009d009d7308 */ /* 0x000e620000002400 */
[----:B--2---:R-:W-:Y:S02]  /*5580*/  FSEL R216, R216, -INF , P5 ;  /* 0xff800000d8d87808 */ /* 0x004fe40002800000 */
[----:B------:R-:W-:-:S05]  /*5590*/  ISETP.GT.AND P5, PT, R166, 0x29, PT ;  /* 0x00000029a600780c */ /* 0x000fca0003fa4270 */
[----:B------:R-:W2:Y:S01]  /*55a0*/  MUFU.TANH R162, R162 ;  /* 0x000000a200a27308 */ /* 0x000ea20000002400 */
[----:B0-----:R-:W-:Y:S02]  /*55b0*/  FSEL R215, R215, -INF , P2 ;  /* 0xff800000d7d77808 */ /* 0x001fe40001000000 */
[----:B------:R-:W-:-:S05]  /*55c0*/  ISETP.GT.AND P2, PT, R166, 0x30, PT ;  /* 0x00000030a600780c */ /* 0x000fca0003f44270 */
        /* <DEDUP_REMOVED lines=27> */
[----:B0-----:R-:W-:Y:S01]  /*5780*/  FSEL R158, R167, -INF , P5 ;  /* 0xff800000a79e7808 */ /* 0x001fe20002800000 */
[----:B------:R-:W-:Y:S01]  /*5790*/  FMUL.FTZ R167, R199, UR6 ;  /* 0x00000006c7a77c20 */ /* 0x000fe20008410000 */
[----:B------:R-:W-:Y:S02]  /*57a0*/  ISETP.GT.AND P5, PT, R166, 0x51, PT ;  /* 0x00000051a600780c */ /* 0x000fe40003fa4270 */
[----:B------:R-:W-:-:S03]  /*57b0*/  FMNMX.FTZ R177, R152, R177, !PT ;  /* 0x000000b198b17209 */ /* 0x000fc60007810000 */
[----:B------:R-:W0:Y:S01]  /*57c0*/  MUFU.TANH R169, R169 ;  /* 0x000000a900a97308 */ /* 0x000e220000002400 */
[----:B-1----:R-:W-:Y:S01]  /*57d0*/  FSEL R157, R170, -INF , P2 ;  /* 0xff800000aa9d7808 */ /* 0x002fe20001000000 */
[----:B------:R-:W-:Y:S01]  /*57e0*/  FMUL.FTZ R170, R198, UR6 ;  /* 0x00000006c6aa7c20 */ /* 0x000fe20008410000 */
[----:B------:R-:W-:Y:S02]  /*57f0*/  ISETP.GT.AND P2, PT, R166, 0x58, PT ;  /* 0x00000058a600780c */ /* 0x000fe40003f44270 */
[----:B------:R-:W-:-:S03]  /*5800*/  FMNMX.FTZ R178, R222, R177, !PT ;  /* 0x000000b1deb27209 */ /* 0x000fc60007810000 */
[----:B------:R-:W1:Y:S01]  /*5810*/  MUFU.TANH R13, R13 ;  /* 0x0000000d000d7308 */ /* 0x000e620000002400 */
[----:B--2---:R-:W-:Y:S01]  /*5820*/  FSEL R159, R174, -INF , P4 ;  /* 0xff800000ae9f7808 */ /* 0x004fe20002000000 */
[----:B------:R-:W-:Y:S01]  /*5830*/  FMUL.FTZ R174, R194, UR6 ;  /* 0x00000006c2ae7c20 */ /* 0x000fe20008410000 */
[C---:B------:R-:W-:Y:S01]  /*5840*/  ISETP.GT.AND P4, PT, R166.reuse, 0x59, PT ;  /* 0x00000059a600780c */ /* 0x040fe20003f84270 */
[----:B------:R-:W-:-:S04]  /*5850*/  VIADD R166, R166, 0x8 ;  /* 0x00000008a6a67836 */ /* 0x000fc80000000000 */
[----:B------:R-:W2:Y:S01]  /*5860*/  MUFU.TANH R20, R20 ;  /* 0x0000001400147308 */ /* 0x000ea20000002400 */
[C---:B------:R-:W-:Y:S02]  /*5870*/  ISETP.GT.AND P3, PT, R166.reuse, RZ, PT ;  /* 0x000000ffa600720c */ /* 0x040fe40003f64270 */
[----:B0-----:R-:W-:Y:S02]  /*5880*/  FSEL R179, R169, -INF , P6 ;  /* 0xff800000a9b37808 */ /* 0x001fe40003000000 */
[----:B------:R-:W-:-:S03]  /*5890*/  ISETP.GT.AND P6, PT, R166, 0x1, PT ;  /* 0x00000001a600780c */ /* 0x000fc60003fc4270 */
[----:B------:R-:W0:Y:S01]  /*58a0*/  MUFU.TANH R180, R180 ;  /* 0x000000b400b47308 */ /* 0x000e220000002400 */
[----:B-1----:R-:W-:Y:S02]  /*58b0*/  FSEL R168, R13, -INF , P3 ;  /* 0xff8000000da87808 */ /* 0x002fe40001800000 */
[----:B------:R-:W-:Y:S02]  /*58c0*/  FMNMX.FTZ R13, R217, R178, !PT ;  /* 0x000000b2d90d7209 */ /* 0x000fe40007810000 */
[----:B------:R-:W-:Y:S02]  /*58d0*/  ISETP.GT.AND P3, PT, R166, 0x10, PT ;  /* 0x00000010a600780c */ /* 0x000fe40003f64270 */
[----:B------:R-:W-:Y:S01]  /*58e0*/  FMNMX.FTZ R178, R216, R13, !PT ;  /* 0x0000000dd8b27209 */ /* 0x000fe20007810000 */
[----:B------:R-:W1:Y:S01]  /*58f0*/  MUFU.TANH R181, R181 ;  /* 0x000000b500b57308 */ /* 0x000e620000002400 */
[----:B--2---:R-:W-:Y:S02]  /*5900*/  FSEL R169, R20, -INF , P6 ;  /* 0xff80000014a97808 */ /* 0x004fe40003000000 */
[----:B------:R-:W-:-:S02]  /*5910*/  FMNMX.FTZ R20, R168, R211, !PT ;  /* 0x000000d3a8147209 */ /* 0x000fc40007810000 */
[----:B------:R-:W-:Y:S02]  /*5920*/  FMNMX.FTZ R178, R215, R178, !PT ;  /* 0x000000b2d7b27209 */ /* 0x000fe40007810000 */
[----:B------:R-:W-:Y:S01]  /*5930*/  FMNMX.FTZ R20, R169, R20, !PT ;  /* 0x00000014a9147209 */ /* 0x000fe20007810000 */
[----:B------:R-:W2:Y:S01]  /*5940*/  MUFU.TANH R155, R155 ;  /* 0x0000009b009b7308 */ /* 0x000ea20000002400 */
[----:B0-----:R-:W-:Y:S02]  /*5950*/  FSEL R180, R180, -INF , P5 ;  /* 0xff800000b4b47808 */ /* 0x001fe40002800000 */
[C---:B------:R-:W-:Y:S02]  /*5960*/  ISETP.GT.AND P5, PT, R166.reuse, 0x8, PT ;  /* 0x00000008a600780c */ /* 0x040fe40003fa4270 */
[----:B------:R-:W-:Y:S02]  /*5970*/  ISETP.GT.AND P6, PT, R166, 0x11, PT ;  /* 0x00000011a600780c */ /* 0x000fe40003fc4270 */
[----:B------:R-:W-:Y:S01]  /*5980*/  FMNMX.FTZ R178, R173, R178, !PT ;  /* 0x000000b2adb27209 */ /* 0x000fe20007810000 */
[----:B------:R-:W0:Y:S01]  /*5990*/  MUFU.TANH R156, R156 ;  /* 0x0000009c009c7308 */ /* 0x000e220000002400 */
[----:B-1----:R-:W-:-:S02]  /*59a0*/  FSEL R181, R181, -INF , P2 ;  /* 0xff800000b5b57808 */ /* 0x002fc40001000000 */
[----:B------:R-:W-:-:S05]  /*59b0*/  ISETP.GT.AND P2, PT, R166, 0x9, PT ;  /* 0x00000009a600780c */ /* 0x000fca0003f44270 */
        /* <DEDUP_REMOVED lines=18> */
[----:B------:R-:W-:Y:S02]  /*5ae0*/  FMNMX.FTZ R165, R171, R178, !PT ;  /* 0x000000b2aba57209 */ /* 0x000fe40007810000 */
[----:B------:R-:W-:Y:S02]  /*5af0*/  FMNMX.FTZ R13, R194, R13, !PT ;  /* 0x0000000dc20d7209 */ /* 0x000fe40007810000 */
[----:B------:R-:W-:Y:S01]  /*5b00*/  FMNMX.FTZ R165, R172, R165, !PT ;  /* 0x000000a5aca57209 */ /* 0x000fe20007810000 */
[----:B------:R-:W0:Y:S01]  /*5b10*/  MUFU.TANH R227, R227 ;  /* 0x000000e300e37308 */ /* 0x000e220000002400 */
[----:B-1----:R-:W-:Y:S02]  /*5b20*/  FSEL R196, R164, -INF , P2 ;  /* 0xff800000a4c47808 */ /* 0x002fe40001000000 */
[----:B------:R-:W-:-:S02]  /*5b30*/  FMNMX.FTZ R20, R176, R165, !PT ;  /* 0x000000a5b0147209 */ /* 0x000fc40007810000 */
[----:B------:R-:W-:Y:S02]  /*5b40*/  FMNMX.FTZ R13, R196, R13, !PT ;  /* 0x0000000dc40d7209 */ /* 0x000fe40007810000 */
[----:B------:R-:W-:Y:S01]  /*5b50*/  FMNMX.FTZ R165, R161, R20, !PT ;  /* 0x00000014a1a57209 */ /* 0x000fe20007810000 */
[----:B------:R-:W1:Y:S01]  /*5b60*/  MUFU.TANH R228, R228 ;  /* 0x000000e400e47308 */ /* 0x000e620000002400 */
[----:B--2---:R-:W-:Y:S02]  /*5b70*/  FSEL R230, R230, -INF , P3 ;  /* 0xff800000e6e67808 */ /* 0x004fe40001800000 */
[----:B------:R-:W-:Y:S02]  /*5b80*/  ISETP.GT.AND P5, PT, R166, 0x28, PT ;  /* 0x00000028a600780c */ /* 0x000fe40003fa4270 */
[----:B------:R-:W-:Y:S02]  /*5b90*/  FMNMX.FTZ R20, R230, R13, !PT ;  /* 0x0000000de6147209 */ /* 0x000fe40007810000 */
[----:B------:R-:W-:Y:S01]  /*5ba0*/  ISETP.GT.AND P2, PT, R166, 0x29, PT ;  /* 0x00000029a600780c */ /* 0x000fe20003f44270 */
[----:B------:R-:W2:Y:S01]  /*5bb0*/  MUFU.TANH R229, R229 ;  /* 0x000000e500e57308 */ /* 0x000ea20000002400 */
[----:B0-----:R-:W-:-:S02]  /*5bc0*/  FSEL R227, R227, -INF , P6 ;  /* 0xff800000e3e37808 */ /* 0x001fc40003000000 */
[----:B------:R-:W-:Y:S02]  /*5bd0*/  FMNMX.FTZ R165, R160, R165, !PT ;  /* 0x000000a5a0a57209 */ /* 0x000fe40007810000 */
[----:B------:R-:W-:Y:S02]  /*5be0*/  FMNMX.FTZ R13, R227, R20, !PT ;  /* 0x00000014e30d7209 */ /* 0x000fe40007810000 */
[----:B------:R-:W-:Y:S01]  /*5bf0*/  ISETP.GT.AND P3, PT, R166, 0x30, PT ;  /* 0x00000030a600780c */ /* 0x000fe20003f64270 */
[----:B------:R-:W0:Y:S01]  /*5c00*/  MUFU.TANH R226, R226 ;  /* 0x000000e200e27308 */ /* 0x000e220000002400 */
[----:B-1----:R-:W-:Y:S02]  /*5c10*/  FSEL R228, R228, -INF , P5 ;  /* 0xff800000e4e47808 */ /* 0x002fe40002800000 */
[----:B------:R-:W-:Y:S02]  /*5c20*/  FMNMX.FTZ R164, R162, R165, !PT ;  /* 0x000000a5a2a47209 */ /* 0x000fe40007810000 */
[----:B------:R-:W-:-:S02]  /*5c30*/  FMNMX.FTZ R20, R228, R13, !PT ;  /* 0x0000000de4147209 */ /* 0x000fc40007810000 */
[C---:B------:R-:W-:Y:S01]  /*5c40*/  ISETP.GT.AND P6, PT, R166.reuse, 0x31, PT ;  /* 0x00000031a600780c */ /* 0x040fe20003fc4270 */
[----:B------:R-:W1:Y:S01]  /*5c50*/  MUFU.TANH R223, R223 ;  /* 0x000000df00df7308 */ /* 0x000e620000002400 */
[----:B--2---:R-:W-:Y:S02]  /*5c60*/  FSEL R229, R229, -INF , P2 ;  /* 0xff800000e5e57808 */ /* 0x004fe40001000000 */
[----:B------:R-:W-:Y:S02]  /*5c70*/  FMNMX.FTZ R165, R163, R164, !PT ;  /* 0x000000a4a3a57209 */ /* 0x000fe40007810000 */
        /* <DEDUP_REMOVED lines=11> */
[----:B------:R-:W-:Y:S01]  /*5d30*/  ISETP.GT.AND P3, PT, R166, 0x40, PT ;  /* 0x00000040a600780c */ /* 0x000fe20003f64270 */
        /* <DEDUP_REMOVED lines=23> */
[----:B------:R-:W-:-:S03]  /*5eb0*/  FMNMX.FTZ R13, R213, R20, !PT ;  /* 0x00000014d50d7209 */ /* 0x000fc60007810000 */
[----:B------:R-:W0:Y:S01]  /*5ec0*/  MUFU.TANH R174, R174 ;  /* 0x000000ae00ae7308 */ /* 0x000e220000002400 */
[----:B-1----:R-:W-:Y:S02]  /*5ed0*/  FSEL R214, R191, -INF , P2 ;  /* 0xff800000bfd67808 */ /* 0x002fe40001000000 */
[----:B------:R-:W-:Y:S02]  /*5ee0*/  ISETP.GT.AND P2, PT, R166, 0x51, PT ;  /* 0x00000051a600780c */ /* 0x000fe40003f44270 */
[----:B------:R-:W-:-:S03]  /*5ef0*/  FMNMX.FTZ R20, R214, R13, !PT ;  /* 0x0000000dd6147209 */ /* 0x000fc60007810000 */
[----:B------:R-:W1:Y:S01]  /*5f00*/  MUFU.TANH R184, R195 ;  /* 0x000000c300b87308 */ /* 0x000e620000002400 */
[----:B--2---:R-:W-:Y:S01]  /*5f10*/  FSEL R182, R175, -INF , P4 ;  /* 0xff800000afb67808 */ /* 0x004fe20002000000 */
[----:B------:R-:W-:Y:S01]  /*5f20*/  IMAD.U32 R175, RZ, RZ, UR4 ;  /* 0x00000004ffaf7e24 */ /* 0x000fe2000f8e00ff */
[----:B------:R-:W-:Y:S02]  /*5f30*/  UIMAD UR4, UR36, 0xc00, UR38 ;  /* 0x00000c00240478a4 */ /* 0x000fe4000f8e0226 */
[----:B------:R-:W-:-:S03]  /*5f40*/  FMNMX.FTZ R165, R182, R165, !PT ;  /* 0x000000a5b6a57209 */ /* 0x000fc60007810000 */
[----:B------:R-:W2:Y:S01]  /*5f50*/  MUFU.TANH R170, R170 ;  /* 0x000000aa00aa7308 */ /* 0x000ea20000002400 */
[----:B0-----:R-:W-:Y:S01]  /*5f60*/  FSEL R183, R174, -INF , P3 ;  /* 0xff800000aeb77808 */ /* 0x001fe20001800000 */
[----:B------:R-:W-:Y:S01]  /*5f70*/  UMOV UR10, UR4 ;  /* 0x00000004000a7c82 */ /* 0x000fe20008000000 */
[----:B------:R-:W-:Y:S01]  /*5f80*/  ISETP.GT.AND P3, PT, R166, 0x58, PT ;  /* 0x00000058a600780c */ /* 0x000fe20003f64270 */
[----:B------:R-:W0:Y:S01]  /*5f90*/  SHFL.BFLY PT, R174, R165, 0x2, 0x1f ;  /* 0x0c401f00a5ae7f89 */ /* 0x000e2200000e0000 */
[----:B------:R-:W-:-:S03]  /*5fa0*/  FMNMX.FTZ R13, R183, R20, !PT ;  /* 0x00000014b70d7209 */ /* 0x000fc60007810000 */
[----:B------:R-:W3:Y:S01]  /*5fb0*/  MUFU.TANH R167, R167 ;  /* 0x000000a700a77308 */ /* 0x000ee20000002400 */
[----:B-1----:R-:W-:Y:S02]  /*5fc0*/  FSEL R184, R184, -INF , P2 ;  /* 0xff800000b8b87808 */ /* 0x002fe40001000000 */
[----:B------:R-:W-:Y:S02]  /*5fd0*/  ISETP.GT.AND P2, PT, R166, 0x59, PT ;  /* 0x00000059a600780c */ /* 0x000fe40003f44270 */
[----:B------:R-:W-:Y:S02]  /*5fe0*/  FMNMX.FTZ R20, R184, R13, !PT ;  /* 0x0000000db8147209 */ /* 0x000fe40007810000 */
[----:B--2---:R-:W-:-:S04]  /*5ff0*/  FSEL R185, R170, -INF , P3 ;  /* 0xff800000aab97808 */ /* 0x004fc80001800000 */
[----:B------:R-:W-:Y:S02]  /*6000*/  FMNMX.FTZ R13, R185, R20, !PT ;  /* 0x00000014b90d7209 */ /* 0x000fe40007810000 */
[----:B------:R-:W1:Y:S01]  /*6010*/  LDC R20, c[0x0][0xa80] ;  /* 0x0002a000ff147b82 */ /* 0x000e620000000800 */
[----:B---3--:R-:W-:Y:S02]  /*6020*/  FSEL R186, R167, -INF , P2 ;  /* 0xff800000a7ba7808 */ /* 0x008fe40001000000 */
[----:B0-----:R-:W-:Y:S02]  /*6030*/  FMNMX.FTZ R174, R165, R174, !PT ;  /* 0x000000aea5ae7209 */ /* 0x001fe40007810000 */
[----:B------:R-:W-:-:S03]  /*6040*/  FMNMX.FTZ R164, R186, R13, !PT ;  /* 0x0000000dbaa47209 */ /* 0x000fc60007810000 */
[----:B------:R-:W0:Y:S04]  /*6050*/  SHFL.BFLY PT, R13, R174, 0x1, 0x1f ;  /* 0x0c201f00ae0d7f89 */ /* 0x000e2800000e0000 */
[----:B------:R-:W2:Y:S01]  /*6060*/  SHFL.BFLY PT, R167, R164, 0x2, 0x1f ;  /* 0x0c401f00a4a77f89 */ /* 0x000ea200000e0000 */
[----:B0-----:R-:W-:Y:S02]  /*6070*/  FMNMX.FTZ R13, R174, R13, !PT ;  /* 0x0000000dae0d7209 */ /* 0x001fe40007810000 */
[----:B--2---:R-:W-:-:S03]  /*6080*/  FMNMX.FTZ R167, R164, R167, !PT ;  /* 0x000000a7a4a77209 */ /* 0x004fc60007810000 */
[C---:B-1----:R-:W-:Y:S01]  /*6090*/  FMUL.FTZ R187, R13.reuse, R20 ;  /* 0x000000140dbb7220 */ /* 0x042fe20000410000 */
[----:B------:R-:W-:Y:S01]  /*60a0*/  FSETP.NEU.FTZ.AND P2, PT, R13, -INF , PT ;  /* 0xff8000000d00780b */ /* 0x000fe20003f5d000 */
[----:B------:R-:W0:Y:S03]  /*60b0*/  SHFL.BFLY PT, R166, R167, 0x1, 0x1f ;  /* 0x0c201f00a7a67f89 */ /* 0x000e2600000e0000 */
[----:B------:R-:W-:-:S05]  /*60c0*/  FSEL R187, R187, RZ, P2 ;  /* 0x000000ffbbbb7208 */ /* 0x000fca0001000000 */
[-CC-:B------:R-:W-:Y:S01]  /*60d0*/  FFMA.FTZ R170, R21, R20.reuse, -R187.reuse ;  /* 0x0000001415aa7223 */ /* 0x180fe200000108bb */
[-CC-:B------:R-:W-:Y:S01]  /*60e0*/  FFMA.FTZ R165, R153, R20.reuse, -R187.reuse ;  /* 0x0000001499a57223 */ /* 0x180fe200000108bb */
[----:B------:R-:W-:Y:S01]  /*60f0*/  FSEL R153, R13, RZ, P2 ;  /* 0x000000ff0d997208 */ /* 0x000fe20001000000 */
[-CC-:B------:R-:W-:Y:S01]  /*6100*/  FFMA.FTZ R190, R217, R20.reuse, -R187.reuse ;  /* 0x00000014d9be7223 */ /* 0x180fe200000108bb */
[----:B------:R1:W-:Y:S01]  /*6110*/  MUFU.EX2 R164, R170 ;  /* 0x000000aa00a47308 */ /* 0x0003e20000000800 */
[-CC-:B------:R-:W-:Y:S01]  /*6120*/  FFMA.FTZ R191, R216, R20.reuse, -R187.reuse ;  /* 0x00000014d8bf7223 */ /* 0x180fe200000108bb */
        /* <DEDUP_REMOVED lines=14> */
[-CC-:B------:R-:W-:Y:S01]  /*6210*/  FFMA.FTZ R166, R154, R20.reuse, -R187.reuse ;  /* 0x000000149aa67223 */ /* 0x180fe200000108bb */
[----:B------:R-:W0:Y:S01]  /*6220*/  MUFU.EX2 R177, R177 ;  /* 0x000000b100b17308 */ /* 0x000e220000000800 */
[C---:B------:R-:W-:Y:S01]  /*6230*/  FSETP.NEU.FTZ.AND P3, PT, R21.reuse, -INF , PT ;  /* 0xff8000001500780b */ /* 0x040fe20003f7d000 */
[-C--:B------:R-:W-:Y:S01]  /*6240*/  FMUL.FTZ R188, R21, R20.reuse ;  /* 0x0000001415bc7220 */ /* 0x080fe20000410000 */
[-CC-:B------:R-:W-:Y:S01]  /*6250*/  FFMA.FTZ R158, R158, R20.reuse, -R187.reuse ;  /* 0x000000149e9e7223 */ /* 0x180fe200000108bb */
[-CC-:B------:R-:W-:Y:S01]  /*6260*/  FFMA.FTZ R157, R157, R20.reuse, -R187.reuse ;  /* 0x000000149d9d7223 */ /* 0x180fe200000108bb */
[----:B------:R-:W-:Y:S01]  /*6270*/  FSEL R152, R21, RZ, P3 ;  /* 0x000000ff15987208 */ /* 0x000fe20001800000 */
[-CC-:B------:R-:W-:Y:S01]  /*6280*/  FFMA.FTZ R159, R159, R20.reuse, -R187.reuse ;  /* 0x000000149f9f7223 */ /* 0x180fe200000108bb */
[----:B------:R-:W-:Y:S01]  /*6290*/  FSEL R188, R188, RZ, P3 ;  /* 0x000000ffbcbc7208 */ /* 0x000fe20001800000 */
[----:B------:R-:W-:Y:S01]  /*62a0*/  MUFU.EX2 R166, R166 ;  /* 0x000000a600a67308 */ /* 0x000fe20000000800 */
[-CC-:B------:R-:W-:Y:S01]  /*62b0*/  FFMA.FTZ R179, R179, R20.reuse, -R187.reuse ;  /* 0x00000014b3b37223 */ /* 0x180fe200000108bb */
[-CC-:B------:R-:W-:Y:S01]  /*62c0*/  FFMA.FTZ R180, R180, R20.reuse, -R187.reuse ;  /* 0x00000014b4b47223 */ /* 0x180fe200000108bb */
[-C--:B------:R-:W-:Y:S01]  /*62d0*/  FFMA.FTZ R181, R181, R20.reuse, -R187 ;  /* 0x00000014b5b57223 */ /* 0x080fe200000108bb */
[----:B-1----:R-:W-:Y:S01]  /*62e0*/  FFMA.FTZ R170, R155, R20, -R188 ;  /* 0x000000149baa7223 */ /* 0x002fe200000108bc */
[----:B------:R-:W-:Y:S01]  /*62f0*/  FADD.FTZ R155, -R152, R211 ;  /* 0x000000d3989b7221 */ /* 0x000fe20000010100 */
[----:B------:R-:W-:-:S02]  /*6300*/  @!P1 VIADD R152, R175, 0x32440 ;  /* 0x00032440af989836 */ /* 0x000fc40000000000 */
[-CC-:B------:R-:W-:Y:S01]  /*6310*/  FFMA.FTZ R174, R156, R20.reuse, -R188.reuse ;  /* 0x000000149cae7223 */ /* 0x180fe200000108bc */
[----:B------:R-:W-:Y:S01]  /*6320*/  IADD3 R156, -R234, 0xb, RZ ;  /* 0x0000000bea9c7810 */ /* 0x000fe20007ffe1ff */
[-C--:B------:R-:W-:Y:S01]  /*6330*/  FMUL.FTZ R178, R155, R20.reuse ;  /* 0x000000149bb27220 */ /* 0x080fe20000410000 */
[-C--:B------:R-:W-:Y:S01]  /*6340*/  FFMA.FTZ R168, R168, R20.reuse, -R188 ;  /* 0x00000014a8a87223 */ /* 0x080fe200000108bc */
[----:B------:R-:W-:Y:S01]  /*6350*/  @!P1 PRMT R152, RZ, 0x654, R152 ;  /* 0x00000654ff989816 */ /* 0x000fe20000000098 */
[--C-:B------:R-:W-:Y:S01]  /*6360*/  FFMA.FTZ R169, R169, R20, -R188.reuse ;  /* 0x00000014a9a97223 */ /* 0x100fe200000108bc */
[----:B------:R1:W-:Y:S06]  /*6370*/  BAR.ARV R156, 0x100 ;  /* 0x0004009c0000751d */ /* 0x0003ec0000002000 */
[----:B------:R2:W-:Y:S01]  /*6380*/  @!P1 SYNCS.ARRIVE.TRANS64.RED.A1T0 RZ, [R152+URZ], RZ ;  /* 0x000000ff98ff99a7 */ /* 0x0005e2000810043f */
[----:B------:R-:W3:Y:S01]  /*6390*/  MUFU.EX2 R178, R178 ;  /* 0x000000b200b27308 */ /* 0x000ee20000000800 */
[----:B------:R4:W-:Y:S01]  /*63a0*/  BAR.SYNC.DEFER_BLOCKING R189, 0x100 ;  /* 0x000400bd0000751d */ /* 0x0009e20000010000 */
[-C--:B0-----:R-:W-:Y:S01]  /*63b0*/  FMUL.FTZ R24, R24, R177.reuse ;  /* 0x000000b118187220 */ /* 0x081fe20000410000 */
        /* <DEDUP_REMOVED lines=133> */
[--C-:B----4-:R-:W-:Y:S01]  /*6c10*/  FFMA.FTZ R189, R222, R20, -R187.reuse ;  /* 0x00000014debd7223 */ /* 0x110fe200000108bb */
[----:B0-----:R-:W-:Y:S01]  /*6c20*/  F2FP.BF16.F32.PACK_AB R154, R167, R166 ;  /* 0x000000a6a79a723e */ /* 0x001fe200000010ff */
[--C-:B------:R-:W-:Y:S01]  /*6c30*/  FFMA.FTZ R192, R192, R20, -R188.reuse ;  /* 0x00000014c0c07223 */ /* 0x100fe200000108bc */
[----:B-----5:R-:W-:Y:S01]  /*6c40*/  F2FP.BF16.F32.PACK_AB R153, R169, R168 ;  /* 0x000000a8a999723e */ /* 0x020fe200000010ff */
[--C-:B------:R-:W-:Y:S01]  /*6c50*/  FFMA.FTZ R193, R193, R20, -R188.reuse ;  /* 0x00000014c1c17223 */ /* 0x100fe200000108bc */
[----:B-1----:R-:W-:Y:S01]  /*6c60*/  F2FP.BF16.F32.PACK_AB R155, R174, R170 ;  /* 0x000000aaae9b723e */ /* 0x002fe200000010ff */
[-CC-:B------:R-:W-:Y:S01]  /*6c70*/  FFMA.FTZ R194, R194, R20.reuse, -R188.reuse ;  /* 0x00000014c2c27223 */ /* 0x180fe200000108bc */
[-CC-:B------:R-:W-:Y:S01]  /*6c80*/  FFMA.FTZ R196, R196, R20.reuse, -R188.reuse ;  /* 0x00000014c4c47223 */ /* 0x180fe200000108bc */
[----:B------:R-:W-:Y:S01]  /*6c90*/  MUFU.EX2 R189, R189 ;  /* 0x000000bd00bd7308 */ /* 0x000fe20000000800 */
[----:B------:R-:W-:Y:S01]  /*6ca0*/  WARPGROUP.ARRIVE ;  /* 0x00000000000079c5 */ /* 0x000fe20000000000 */
[-CC-:B------:R-:W-:Y:S01]  /*6cb0*/  FFMA.FTZ R211, R230, R20.reuse, -R188.reuse ;  /* 0x00000014e6d37223 */ /* 0x180fe200000108bc */
[-CC-:B------:R-:W-:Y:S01]  /*6cc0*/  FFMA.FTZ R212, R227, R20.reuse, -R188.reuse ;  /* 0x00000014e3d47223 */ /* 0x180fe200000108bc */
[-CC-:B------:R-:W-:Y:S01]  /*6cd0*/  FFMA.FTZ R215, R228, R20.reuse, -R188.reuse ;  /* 0x00000014e4d77223 */ /* 0x180fe200000108bc */
[-CC-:B------:R-:W-:Y:S01]  /*6ce0*/  FFMA.FTZ R216, R229, R20.reuse, -R188.reuse ;  /* 0x00000014e5d87223 */ /* 0x180fe200000108bc */
[-CC-:B------:R-:W-:Y:S01]  /*6cf0*/  FFMA.FTZ R222, R223, R20.reuse, -R188.reuse ;  /* 0x00000014dfde7223 */ /* 0x180fe200000108bc */
[----:B------:R-:W-:Y:S01]  /*6d00*/  HGMMA.64x256x16.F32.BF16 R24, R152, gdesc[UR8].tnspB, R24, gsb0 ;  /* 0x43e0000898187df0 */ /* 0x000fe20008001818 */
[----:B------:R-:W0:Y:S01]  /*6d10*/  MUFU.EX2 R190, R190 ;  /* 0x000000be00be7308 */ /* 0x000e220000000800 */
[----:B------:R-:W-:Y:S01]  /*6d20*/  UIADD3 UR10, UR4, 0x80, URZ ;  /* 0x00000080040a7890 */ /* 0x000fe2000fffe03f */
[-CC-:B------:R-:W-:Y:S01]  /*6d30*/  FFMA.FTZ R223, R224, R20.reuse, -R188.reuse ;  /* 0x00000014e0df7223 */ /* 0x180fe200000108bc */
[----:B------:R-:W-:Y:S01]  /*6d40*/  UMOV UR11, 0x40000040 ;  /* 0x40000040000b7882 */ /* 0x000fe20000000000 */
        /* <DEDUP_REMOVED lines=8> */
[-C--:B------:R-:W-:Y:S01]  /*6dd0*/  FFMA.FTZ R182, R182, R20.reuse, -R187 ;  /* 0x00000014b6b67223 */ /* 0x080fe200000108bb */
[-CC-:B------:R-:W-:Y:S01]  /*6de0*/  FFMA.FTZ R183, R183, R20.reuse, -R188.reuse ;  /* 0x00000014b7b77223 */ /* 0x180fe200000108bc */
[-CC-:B------:R-:W-:Y:S01]  /*6df0*/  FFMA.FTZ R184, R184, R20.reuse, -R188.reuse ;  /* 0x00000014b8b87223 */ /* 0x180fe200000108bc */
[-CC-:B------:R-:W-:Y:S01]  /*6e00*/  FFMA.FTZ R185, R185, R20.reuse, -R188.reuse ;  /* 0x00000014b9b97223 */ /* 0x180fe200000108bc */
[----:B------:R-:W-:Y:S01]  /*6e10*/  MUFU.EX2 R195, R195 ;  /* 0x000000c300c37308 */ /* 0x000fe20000000800 */
[----:B------:R-:W-:Y:S01]  /*6e20*/  FFMA.FTZ R186, R186, R20, -R188 ;  /* 0x00000014baba7223 */ /* 0x000fe200000108bc */
[----:B------:R-:W-:Y:S01]  /*6e30*/  FFMA.FTZ R0, R177, R0, R164 ;  /* 0x00000000b1007223 */ /* 0x000fe200000100a4 */
[----:B------:R-:W-:Y:S01]  /*6e40*/  FFMA.FTZ R12, R178, R12, R168 ;  /* 0x0000000cb20c7223 */ /* 0x000fe200000100a8 */
[----:B------:R-:W-:Y:S01]  /*6e50*/  ISETP.LT.AND P2, PT, R210, UR7, PT ;  /* 0x00000007d2007c0c */ /* 0x000fe2000bf41270 */
[----:B------:R-:W-:-:S02]  /*6e60*/  @!P1 VIADD R175, R175, 0x32460 ;  /* 0x00032460afaf9836 */ /* 0x000fc40000000000 */
[----:B------:R-:W-:Y:S01]  /*6e70*/  FADD.FTZ R165, R165, R0 ;  /* 0x00000000a5a57221 */ /* 0x000fe20000010000 */
[----:B------:R-:W-:Y:S01]  /*6e80*/  FADD.FTZ R169, R169, R12 ;  /* 0x0000000ca9a97221 */ /* 0x000fe20000010000 */
[----:B------:R-:W-:Y:S01]  /*6e90*/  MUFU.EX2 R192, R192 ;  /* 0x000000c000c07308 */ /* 0x000fe20000000800 */
[----:B------:R-:W-:Y:S01]  /*6ea0*/  UIADD3 UR7, UR7, -0x1, URZ ;  /* 0xffffffff07077890 */ /* 0x000fe2000fffe03f */
[----:B------:R-:W-:Y:S01]  /*6eb0*/  FADD.FTZ R166, R166, R165 ;  /* 0x000000a5a6a67221 */ /* 0x000fe20000010000 */
[----:B------:R-:W-:Y:S01]  /*6ec0*/  FADD.FTZ R169, R170, R169 ;  /* 0x000000a9aaa97221 */ /* 0x000fe20000010000 */
[----:B------:R-:W-:Y:S02]  /*6ed0*/  @!P1 PRMT R175, RZ, 0x654, R175 ;  /* 0x00000654ffaf9816 */ /* 0x000fe400000000af */
[----:B------:R-:W-:Y:S01]  /*6ee0*/  FADD.FTZ R166, R167, R166 ;  /* 0x000000a6a7a67221 */ /* 0x000fe20000010000 */
[----:B------:R-:W-:Y:S01]  /*6ef0*/  FADD.FTZ R169, R174, R169 ;  /* 0x000000a9aea97221 */ /* 0x000fe20000010000 */
[----:B------:R-:W1:Y:S08]  /*6f00*/  MUFU.EX2 R193, R193 ;  /* 0x000000c100c17308 */ /* 0x000e700000000800 */
[----:B------:R-:W-:Y:S08]  /*6f10*/  MUFU.EX2 R194, R194 ;  /* 0x000000c200c27308 */ /* 0x000ff00000000800 */
[----:B------:R-:W2:Y:S08]  /*6f20*/  MUFU.EX2 R196, R196 ;  /* 0x000000c400c47308 */ /* 0x000eb00000000800 */
[----:B------:R-:W3:Y:S08]  /*6f30*/  MUFU.EX2 R173, R173 ;  /* 0x000000ad00ad7308 */ /* 0x000ef00000000800 */
        /* <DEDUP_REMOVED lines=27> */
[----:B0-----:R-:W-:-:S05]  /*70f0*/  F2FP.BF16.F32.PACK_AB R152, R190, R189 ;  /* 0x000000bdbe98723e */ /* 0x001fca00000010ff */
[----:B------:R-:W-:Y:S01]  /*7100*/  MUFU.EX2 R182, R182 ;  /* 0x000000b600b67308 */ /* 0x000fe20000000800 */
[----:B-1----:R-:W-:Y:S01]  /*7110*/  F2FP.BF16.F32.PACK_AB R153, R193, R192 ;  /* 0x000000c0c199723e */ /* 0x002fe200000010ff */
[----:B------:R-:W-:Y:S01]  /*7120*/  FADD.FTZ R189, R189, R166 ;  /* 0x000000a6bdbd7221 */ /* 0x000fe20000010000 */
[----:B------:R-:W-:Y:S01]  /*7130*/  F2FP.BF16.F32.PACK_AB R154, R195, R191 ;  /* 0x000000bfc39a723e */ /* 0x000fe200000010ff */
[----:B------:R-:W-:Y:S01]  /*7140*/  FADD.FTZ R192, R192, R169 ;  /* 0x000000a9c0c07221 */ /* 0x000fe20000010000 */
[----:B--2---:R-:W-:Y:S01]  /*7150*/  F2FP.BF16.F32.PACK_AB R155, R196, R194 ;  /* 0x000000c2c49b723e */ /* 0x004fe200000010ff */
        /* <DEDUP_REMOVED lines=8> */
[----:B------:R-:W0:Y:S01]  /*71e0*/  MUFU.EX2 R184, R184 ;  /* 0x000000b800b87308 */ /* 0x000e220000000800 */
[----:B------:R-:W-:Y:S01]  /*71f0*/  UMOV UR11, 0x40000040 ;  /* 0x40000040000b7882 */ /* 0x000fe20000000000 */
[----:B------:R-:W-:Y:S01]  /*7200*/  FADD.FTZ R190, R195, R190 ;  /* 0x000000bec3be7221 */ /* 0x000fe20000010000 */
[----:B------:R-:W-:-:S03]  /*7210*/  FADD.FTZ R196, R196, R193 ;  /* 0x000000c1c4c47221 */ /* 0x000fc60000010000 */
[----:B---3--:R-:W-:Y:S02]  /*7220*/  FADD.FTZ R190, R173, R190 ;  /* 0x000000beadbe7221 */ /* 0x008fe40000010000 */
[----:B------:R-:W-:Y:S08]  /*7230*/  MUFU.EX2 R185, R185 ;  /* 0x000000b900b97308 */ /* 0x000ff00000000800 */
[----:B------:R-:W1:Y:S01]  /*7240*/  MUFU.EX2 R186, R186 ;  /* 0x000000ba00ba7308 */ /* 0x000e620000000800 */
[----:B------:R-:W-:-:S02]  /*7250*/  WARPGROUP.DEPBAR.LE gsb0, 0x0 ;  /* 0x00008000000079c5 */ /* 0x000fc40000010000 */
[C---:B----4-:R-:W-:Y:S01]  /*7260*/  F2FP.BF16.F32.PACK_AB R152, R171.reuse, R173 ;  /* 0x000000adab98723e */ /* 0x050fe200000010ff */
[----:B------:R-:W-:Y:S01]  /*7270*/  FADD.FTZ R171, R171, R190 ;  /* 0x000000beabab7221 */ /* 0x000fe20000010000 */
[----:B-----5:R-:W-:Y:S01]  /*7280*/  F2FP.BF16.F32.PACK_AB R153, R212, R211 ;  /* 0x000000d3d499723e */ /* 0x020fe200000010ff */
[----:B------:R-:W-:Y:S01]  /*7290*/  FADD.FTZ R211, R211, R196 ;  /* 0x000000c4d3d37221 */ /* 0x000fe20000010000 */
[----:B------:R-:W-:Y:S01]  /*72a0*/  F2FP.BF16.F32.PACK_AB R154, R176, R172 ;  /* 0x000000acb09a723e */ /* 0x000fe200000010ff */
[----:B------:R-:W-:Y:S01]  /*72b0*/  FADD.FTZ R171, R172, R171 ;  /* 0x000000abacab7221 */ /* 0x000fe20000010000 */
[----:B------:R-:W-:Y:S01]  /*72c0*/  F2FP.BF16.F32.PACK_AB R155, R216, R215 ;  /* 0x000000d7d89b723e */ /* 0x000fe200000010ff */
[----:B------:R-:W-:Y:S01]  /*72d0*/  FADD.FTZ R212, R212, R211 ;  /* 0x000000d3d4d47221 */ /* 0x000fe20000010000 */
[----:B------:R-:W-:Y:S02]  /*72e0*/  IMAD.MOV.U32 R211, RZ, RZ, R21 ;  /* 0x000000ffffd37224 */ /* 0x000fe400078e0015 */
[----:B------:R-:W-:Y:S01]  /*72f0*/  FADD.FTZ R176, R176, R171 ;  /* 0x000000abb0b07221 */ /* 0x000fe20000010000 */
[----:B------:R-:W-:Y:S01]  /*7300*/  WARPGROUP.ARRIVE ;  /* 0x00000000000079c5 */ /* 0x000fe20000000000 */
[----:B------:R-:W-:Y:S01]  /*7310*/  FADD.FTZ R215, R215, R212 ;  /* 0x000000d4d7d77221 */ /* 0x000fe20000010000 */
[----:B------:R-:W-:-:S03]  /*7320*/  IMAD.MOV.U32 R212, RZ, RZ, R13 ;  /* 0x000000ffffd47224 */ /* 0x000fc600078e000d */
[----:B------:R-:W-:Y:S01]  /*7330*/  FADD.FTZ R216, R216, R215 ;  /* 0x000000d7d8d87221 */ /* 0x000fe20000010000 */
        /* <DEDUP_REMOVED lines=55> */
.L_x_11363:
[----:B------:R-:W-:-:S13]  /*76b0*/  ISETP.LE.AND P2, PT, RZ, UR7, PT ;  /* 0x00000007ff007c0c */ /* 0x000fda000bf43270 */
[----:B------:R-:W-:Y:S05]  /*76c0*/  @!P2 BRA `(.L_x_11373) ;  /* 0x00000028004ca947 */ /* 0x000fea0003800000 */
[----:B------:R-:W-:Y:S01]  /*76d0*/  IMAD.MOV.U32 R204, RZ, RZ, R21 ;  /* 0x000000ffffcc7224 */ /* 0x000fe200078e0015 */
[----:B------:R-:W-:Y:S01]  /*76e0*/  ULDC UR4, c[0x0][0xad0] ;  /* 0x0002b40000047ab9 */ /* 0x000fe20000000800 */
[----:B------:R-:W-:-:S07]  /*76f0*/  IMAD.MOV.U32 R201, RZ, RZ, R13 ;  /* 0x000000ffffc97224 */ /* 0x000fce00078e000d */
.L_x_11382:
[----:B------:R-:W-:-:S04]  /*7700*/  UIADD3 UR36, UR36, 0x1, URZ ;  /* 0x0000000124247890 */ /* 0x000fc8000fffe03f */
[----:B------:R-:W-:-:S04]  /*7710*/  UISETP.NE.AND UP0, UPT, UR36, 0x2, UPT ;  /* 0x000000022400788c */ /* 0x000fc8000bf05270 */
[----:B------:R-:W-:Y:S02]  /*7720*/  USEL UR5, URZ, 0x1, UP0 ;  /* 0x000000013f057887 */ /* 0x000fe40008000000 */
[----:B------:R-:W-:Y:S02]  /*7730*/  USEL UR36, UR36, URZ, UP0 ;  /* 0x0000003f24247287 */ /* 0x000fe40008000000 */
[----:B------:R-:W-:Y:S01]  /*7740*/  ULOP3.LUT UR37, UR37, UR5, URZ, 0x3c, !UPT ;  /* 0x0000000525257292 */ /* 0x000fe2000f8e3c3f */
[----:B------:R-:W-:Y:S11]  /*7750*/  @!P0 BRA `(.L_x_11374) ;  /* 0x0000000000048947 */ /* 0x000ff60003800000 */
[----:B------:R-:W-:Y:S01]  /*7760*/  BPT.TRAP 0x1 ;  /* 0x000000040000795c */ /* 0x000fe20000300000 */
.L_x_11374:
[----:B------:R-:W1:Y:S01]  /*7770*/  S2UR UR6, SR_CgaCtaId ;  /* 0x00000000000679c3 */ /* 0x000e620000008800 */
[----:B------:R-:W-:Y:S01]  /*7780*/  UMOV UR5, 0x400 ;  /* 0x0000040000057882 */ /* 0x000fe20000000000 */
[----:B------:R-:W-:-:S05]  /*7790*/  IMAD.U32 R13, RZ, RZ, UR37 ;  /* 0x00000025ff0d7e24 */ /* 0x000fca000f8e00ff */
[----:B------:R-:W-:Y:S01]  /*77a0*/  SHF.L.U32 R13, R13, 0x1f, RZ ;  /* 0x0000001f0d0d7819 */ /* 0x000fe200000006ff */
[----:B-1----:R-:W-:-:S04]  /*77b0*/  ULEA UR5, UR6, UR5, 0x18 ;  /* 0x0000000506057291 */ /* 0x002fc8000f8ec03f */
[----:B------:R-:W-:-:S09]  /*77c0*/  ULEA UR5, UR36, UR5, 0x3 ;  /* 0x0000000524057291 */ /* 0x000fd2000f8e183f */
[----:B------:R1:W2:Y:S01]  /*77d0*/  SYNCS.PHASECHK.TRANS64.TRYWAIT P2, [UR5+0x32430], R13 ;  /* 0x0324300dff0075a7 */ /* 0x0002a20008040145 */
[----:B------:R-:W-:Y:S05]  /*77e0*/  @!P0 BRA `(.L_x_11375) ;  /* 0x0000000000048947 */ /* 0x000fea0003800000 */
[----:B------:R-:W-:Y:S01]  /*77f0*/  BPT.TRAP 0x1 ;  /* 0x000000040000795c */ /* 0x000fe20000300000 */
.L_x_11375:
[----:B--2---:R-:W-:Y:S05]  /*7800*/  @P2 BRA `(.L_x_11376) ;  /* 0x0000000000082947 */ /* 0x004fea0003800000 */
[----:B------:R-:W2:Y:S02]  /*7810*/  SYNCS.PHASECHK.TRANS64.TRYWAIT P2, [UR5+0x32430], R13 ;  /* 0x0324300dff0075a7 */ /* 0x000ea40008040145 */
[----:B--2---:R-:W-:Y:S05]  /*7820*/  @!P2 BRA `(.L_x_11377) ;  /* 0x000000ac00b0a947 */ /* 0x004fea0003800000 */
.L_x_11376:
[----:B------:R-:W-:Y:S01]  /*7830*/  R2UR UR52, R22 ;  /* 0x00000000163472ca */ /* 0x000fe200000e0000 */
[----:B------:R-:W-:Y:S01]  /*7840*/  UIMAD UR6, UR36, 0x300, UR60 ;  /* 0x00000300240678a4 */ /* 0x000fe2000f8e023c */
[----:B------:R-:W-:Y:S01]  /*7850*/  R2UR UR53, R23 ;  /* 0x00000000173572ca */ /* 0x000fe200000e0000 */
[----:B0-----:R-:W-:Y:S01]  /*7860*/  WARPGROUP.ARRIVE ;  /* 0x00000000000079c5 */ /* 0x001fe20000000000 */
        /* <DEDUP_REMOVED lines=27> */
.L_x_11378:
[----:B------:R0:W3:Y:S01]  /*7a20*/  SYNCS.PHASECHK.TRANS64.TRYWAIT P2, [UR5+0x32450], R13 ;  /* 0x0324500dff0075a7 */ /* 0x0000e20008040145 */
[----:B------:R-:W-:Y:S05]  /*7a30*/  @!P0 BRA `(.L_x_11379) ;  /* 0x0000000000048947 */ /* 0x000fea0003800000 */
[----:B------:R-:W-:Y:S01]  /*7a40*/  BPT.TRAP 0x1 ;  /* 0x000000040000795c */ /* 0x000fe20000300000 */
.L_x_11379:
[----:B---3--:R-:W-:Y:S05]  /*7a50*/  @P2 BRA `(.L_x_11380) ;  /* 0x0000000000082947 */ /* 0x008fea0003800000 */
[----:B------:R-:W3:Y:S02]  /*7a60*/  SYNCS.PHASECHK.TRANS64.TRYWAIT P2, [UR5+0x32450], R13 ;  /* 0x0324500dff0075a7 */ /* 0x000ee40008040145 */
[----:B---3--:R-:W-:Y:S05]  /*7a70*/  @!P2 BRA `(.L_x_11381) ;  /* 0x000000ac0034a947 */ /* 0x008fea0003800000 */
.L_x_11380:
        /* <DEDUP_REMOVED lines=10> */
[----:B------:R-:W-:Y:S01]  /*7b20*/  IMAD.U32 R215, RZ, RZ, UR5 ;  /* 0x00000005ffd77e24 */ /* 0x000fe2000f8e00ff */
[----:B------:R-:W-:Y:S01]  /*7b30*/  UMOV UR15, 0x40000040 ;  /* 0x40000040000f7882 */ /* 0x000fe20000000000 */
[----:B------:R-:W-:Y:S01]  /*7b40*/  UIADD3 UR18, UR6, 0x306, URZ ;  /* 0x0000030606127890 */ /* 0x000fe2000fffe03f */
[----:B------:R-:W-:Y:S01]  /*7b50*/  ISETP.LT.AND P2, PT, RZ, UR7, PT ;  /* 0x00000007ff007c0c */ /* 0x000fe2000bf41270 */
        /* <DEDUP_REMOVED lines=21> */
[----:B------:R-:W-:Y:S01]  /*7cb0*/  UIADD3 UR7, UR7, -0x1, URZ ;  /* 0xffffffff07077890 */ /* 0x000fe2000fffe03f */
        /* <DEDUP_REMOVED lines=28> */
[----:B------:R-:W-:Y:S01]  /*7e80*/  UIMAD UR6, UR36, 0xc00, UR38 ;  /* 0x00000c00240678a4 */ /* 0x000fe2000f8e0226 */
[----:B------:R-:W-:Y:S02]  /*7e90*/  WARPGROUP.DEPBAR.LE gsb0, 0x0 ;  /* 0x00008000000079c5 */ /* 0x000fe40000010000 */
        /* <DEDUP_REMOVED lines=58> */
[----:B012---:R-:W-:Y:S01]  /*8240*/  FMNMX.FTZ R13, R21, R201, !PT ;  /* 0x000000c9150d7209 */ /* 0x007fe20007810000 */
[----:B------:R-:W-:Y:S01]  /*8250*/  FMUL.FTZ R166, R170, UR4 ;  /* 0x00000004aaa67c20 */ /* 0x000fe20008410000 */
[----:B------:R-:W-:Y:S01]  /*8260*/  FMUL.FTZ R170, R176, UR4 ;  /* 0x00000004b0aa7c20 */ /* 0x000fe20008410000 */
[----:B------:R-:W-:Y:S01]  /*8270*/  FMUL.FTZ R167, R167, UR4 ;  /* 0x00000004a7a77c20 */ /* 0x000fe20008410000 */
[----:B------:R-:W-:Y:S01]  /*8280*/  FMUL.FTZ R172, R177, UR4 ;  /* 0x00000004b1ac7c20 */ /* 0x000fe20008410000 */
[----:B------:R-:W-:Y:S01]  /*8290*/  FMUL.FTZ R177, R180, UR4 ;  /* 0x00000004b4b17c20 */ /* 0x000fe20008410000 */
[----:B------:R-:W-:Y:S01]  /*82a0*/  FMUL.FTZ R180, R185, UR4 ;  /* 0x00000004b9b47c20 */ /* 0x000fe20008410000 */
        /* <DEDUP_REMOVED lines=105> */
[----:B0-----:R-:W-:Y:S02]  /*8940*/  FMNMX.FTZ R13, R191, R20, !PT ;  /* 0x00000014bf0d7209 */ /* 0x001fe40007810000 */
[----:B------:R-:W0:Y:S05]  /*8950*/  LDC R20, c[0x0][0xa80] ;  /* 0x0002a000ff147b82 */ /* 0x000e2a0000000800 */
[----:B------:R-:W3:Y:S01]  /*8960*/  MUFU.TANH R196, R196 ;  /* 0x000000c400c47308 */ /* 0x000ee20000002400 */
[----:B-1----:R-:W-:-:S05]  /*8970*/  FMNMX.FTZ R194, R193, R194, !PT ;  /* 0x000000c2c1c27209 */ /* 0x002fca0007810000 */
[----:B------:R-:W1:Y:S02]  /*8980*/  SHFL.BFLY PT, R197, R194, 0x2, 0x1f ;  /* 0x0c401f00c2c57f89 */ /* 0x000e6400000e0000 */
[----:B------:R-:W4:Y:S01]  /*8990*/  MUFU.TANH R198, R198 ;  /* 0x000000c600c67308 */ /* 0x000f220000002400 */
[----:B--2---:R-:W-:-:S07]  /*89a0*/  FMNMX.FTZ R13, R190, R13, !PT ;  /* 0x0000000dbe0d7209 */ /* 0x004fce0007810000 */
[----:B------:R-:W2:Y:S01]  /*89b0*/  MUFU.TANH R212, R212 ;  /* 0x000000d400d47308 */ /* 0x000ea20000002400 */
[----:B---3--:R-:W-:-:S04]  /*89c0*/  FMNMX.FTZ R13, R196, R13, !PT ;  /* 0x0000000dc40d7209 */ /* 0x008fc80007810000 */
[----:B----4-:R-:W-:Y:S02]  /*89d0*/  FMNMX.FTZ R13, R198, R13, !PT ;  /* 0x0000000dc60d7209 */ /* 0x010fe40007810000 */
[----:B-1----:R-:W-:Y:S02]  /*89e0*/  FMNMX.FTZ R197, R194, R197, !PT ;  /* 0x000000c5c2c57209 */ /* 0x002fe40007810000 */
[----:B--2---:R-:W-:-:S03]  /*89f0*/  FMNMX.FTZ R195, R212, R13, !PT ;  /* 0x0000000dd4c37209 */ /* 0x004fc60007810000 */
[----:B------:R-:W1:Y:S04]  /*8a00*/  SHFL.BFLY PT, R214, R197, 0x1, 0x1f ;  /* 0x0c201f00c5d67f89 */ /* 0x000e6800000e0000 */
[----:B------:R-:W2:Y:S01]  /*8a10*/  SHFL.BFLY PT, R216, R195, 0x2, 0x1f ;  /* 0x0c401f00c3d87f89 */ /* 0x000ea200000e0000 */
[----:B-1----:R-:W-:Y:S02]  /*8a20*/  FMNMX.FTZ R13, R197, R214, !PT ;  /* 0x000000d6c50d7209 */ /* 0x002fe40007810000 */
[----:B--2---:R-:W-:-:S03]  /*8a30*/  FMNMX.FTZ R216, R195, R216, !PT ;  /* 0x000000d8c3d87209 */ /* 0x004fc60007810000 */
[----:B------:R-:W-:Y:S02]  /*8a40*/  FADD.FTZ R201, -R13, R201 ;  /* 0x000000c90dc97221 */ /* 0x000fe40000010100 */
[----:B------:R-:W1:Y:S02]  /*8a50*/  SHFL.BFLY PT, R199, R216, 0x1, 0x1f ;  /* 0x0c201f00d8c77f89 */ /* 0x000e6400000e0000 */
[-C--:B0-----:R-:W-:Y:S01]  /*8a60*/  FMUL.FTZ R194, R201, R20.reuse ;  /* 0x00000014c9c27220 */ /* 0x081fe20000410000 */
[----:B------:R-:W-:-:S04]  /*8a70*/  FMUL.FTZ R201, R13, R20 ;  /* 0x000000140dc97220 */ /* 0x000fc80000410000 */
[-CC-:B------:R-:W-:Y:S01]  /*8a80*/  FFMA.FTZ R214, R21, R20.reuse, -R201.reuse ;  /* 0x0000001415d67223 */ /* 0x180fe200000108c9 */
[-CC-:B------:R-:W-:Y:S01]  /*8a90*/  FFMA.FTZ R197, R152, R20.reuse, -R201.reuse ;  /* 0x0000001498c57223 */ /* 0x180fe200000108c9 */
[-CC-:B------:R-:W-:Y:S01]  /*8aa0*/  FFMA.FTZ R152, R155, R20.reuse, -R201.reuse ;  /* 0x000000149b987223 */ /* 0x180fe200000108c9 */
[-CC-:B------:R-:W-:Y:S01]  /*8ab0*/  FFMA.FTZ R213, R156, R20.reuse, -R201.reuse ;  /* 0x000000149cd57223 */ /* 0x180fe200000108c9 */
[----:B------:R0:W-:Y:S01]  /*8ac0*/  MUFU.EX2 R195, R214 ;  /* 0x000000d600c37308 */ /* 0x0001e20000000800 */
[----:B------:R-:W-:Y:S01]  /*8ad0*/  IADD3 R156, -R222, 0xb, RZ ;  /* 0x0000000bde9c7810 */ /* 0x000fe20007ffe1ff */
        /* <DEDUP_REMOVED lines=12> */
[----:B-1----:R-:W-:Y:S01]  /*8ba0*/  FMNMX.FTZ R21, R216, R199, !PT ;  /* 0x000000c7d8157209 */ /* 0x002fe20007810000 */
[-CC-:B------:R-:W-:Y:S01]  /*8bb0*/  FFMA.FTZ R170, R170, R20.reuse, -R201.reuse ;  /* 0x00000014aaaa7223 */ /* 0x180fe200000108c9 */
[----:B------:R1:W-:Y:S01]  /*8bc0*/  MUFU.EX2 R199, R152 ;  /* 0x0000009800c77308 */ /* 0x0003e20000000800 */
[-CC-:B------:R-:W-:Y:S01]  /*8bd0*/  FFMA.FTZ R178, R178, R20.reuse, -R201.reuse ;  /* 0x00000014b2b27223 */ /* 0x180fe200000108c9 */
[-CC-:B------:R-:W-:Y:S01]  /*8be0*/  FFMA.FTZ R186, R186, R20.reuse, -R201.reuse ;  /* 0x00000014baba7223 */ /* 0x180fe200000108c9 */
[CC--:B------:R-:W-:Y:S01]  /*8bf0*/  FMUL.FTZ R217, R21.reuse, R20.reuse ;  /* 0x0000001415d97220 */ /* 0x0c0fe20000410000 */
[----:B------:R-:W-:Y:S01]  /*8c00*/  FADD.FTZ R155, -R21, R204 ;  /* 0x000000cc159b7221 */ /* 0x000fe20000010100 */
[----:B------:R-:W-:-:S02]  /*8c10*/  FFMA.FTZ R193, R193, R20, -R201 ;  /* 0x00000014c1c17223 */ /* 0x000fc400000108c9 */
[-CC-:B0-----:R-:W-:Y:S01]  /*8c20*/  FFMA.FTZ R214, R153, R20.reuse, -R217.reuse ;  /* 0x0000001499d67223 */ /* 0x181fe200000108d9 */
[----:B------:R-:W-:Y:S01]  /*8c30*/  VIADD R153, R222, 0x8 ;  /* 0x00000008de997836 */ /* 0x000fe20000000000 */
[----:B-1----:R-:W-:Y:S01]  /*8c40*/  @!P1 IADD3 R152, R215, 0x32440, RZ ;  /* 0x00032440d7989810 */ /* 0x002fe20007ffe0ff */
[-C--:B------:R-:W-:Y:S01]  /*8c50*/  FMUL.FTZ R155, R155, R20.reuse ;  /* 0x000000149b9b7220 */ /* 0x080fe20000410000 */
[-CC-:B------:R-:W-:Y:S01]  /*8c60*/  FFMA.FTZ R216, R154, R20.reuse, -R217.reuse ;  /* 0x000000149ad87223 */ /* 0x180fe200000108d9 */
[-CC-:B------:R-:W-:Y:S01]  /*8c70*/  FFMA.FTZ R210, R210, R20.reuse, -R217.reuse ;  /* 0x00000014d2d27223 */ /* 0x180fe200000108d9 */
[----:B------:R-:W-:Y:S01]  /*8c80*/  @!P1 PRMT R152, RZ, 0x654, R152 ;  /* 0x00000654ff989816 */ /* 0x000fe20000000098 */
[--C-:B------:R-:W-:Y:S01]  /*8c90*/  FFMA.FTZ R211, R211, R20, -R217.reuse ;  /* 0x00000014d3d37223 */ /* 0x100fe200000108d9 */
[----:B------:R1:W-:Y:S06]  /*8ca0*/  BAR.ARV R156, 0x100 ;  /* 0x0004009c0000751d */ /* 0x0003ec0000002000 */
[----:B------:R0:W-:Y:S01]  /*8cb0*/  @!P1 SYNCS.ARRIVE.TRANS64.RED.A1T0 RZ, [R152+URZ], RZ ;  /* 0x000000ff98ff99a7 */ /* 0x0001e2000810043f */
[----:B------:R-:W3:Y:S01]  /*8cc0*/  MUFU.EX2 R204, R155 ;  /* 0x0000009b00cc7308 */ /* 0x000ee20000000800 */
[-C--:B--2---:R-:W-:Y:S01]  /*8cd0*/  FMUL.FTZ R24, R24, R194.reuse ;  /* 0x000000c218187220 */ /* 0x084fe20000410000 */
        /* <DEDUP_REMOVED lines=134> */
[----:B0-----:R-:W-:Y:S01]  /*9540*/  F2FP.BF16.F32.PACK_AB R152, R197, R195 ;  /* 0x000000c3c598723e */ /* 0x001fe200000010ff */
[-CC-:B------:R-:W-:Y:S01]  /*9550*/  FFMA.FTZ R159, R159, R20.reuse, -R217.reuse ;  /* 0x000000149f9f7223 */ /* 0x180fe200000108d9 */
[----:B--2---:R-:W-:Y:S01]  /*9560*/  F2FP.BF16.F32.PACK_AB R154, R213, R199 ;  /* 0x000000c7d59a723e */ /* 0x004fe200000010ff */
[--C-:B------:R-:W-:Y:S01]  /*9570*/  FFMA.FTZ R160, R160, R20, -R217.reuse ;  /* 0x00000014a0a07223 */ /* 0x100fe200000108d9 */
[----:B----4-:R-:W-:Y:S01]  /*9580*/  F2FP.BF16.F32.PACK_AB R153, R216, R214 ;  /* 0x000000d6d899723e */ /* 0x010fe200000010ff */
[--C-:B------:R-:W-:Y:S01]  /*9590*/  FFMA.FTZ R165, R165, R20, -R217.reuse ;  /* 0x00000014a5a57223 */ /* 0x100fe200000108d9 */
[----:B-----5:R-:W-:Y:S01]  /*95a0*/  F2FP.BF16.F32.PACK_AB R155, R211, R210 ;  /* 0x000000d2d39b723e */ /* 0x020fe200000010ff */
[-CC-:B------:R-:W-:Y:S01]  /*95b0*/  FFMA.FTZ R167, R167, R20.reuse, -R217.reuse ;  /* 0x00000014a7a77223 */ /* 0x180fe200000108d9 */
[----:B------:R-:W-:Y:S01]  /*95c0*/  MUFU.EX2 R157, R157 ;  /* 0x0000009d009d7308 */ /* 0x000fe20000000800 */
[-CC-:B------:R-:W-:Y:S01]  /*95d0*/  FFMA.FTZ R166, R166, R20.reuse, -R217.reuse ;  /* 0x00000014a6a67223 */ /* 0x180fe200000108d9 */
        /* <DEDUP_REMOVED lines=11> */
[-C--:B------:R-:W-:Y:S01]  /*9690*/  FFMA.FTZ R181, R183, R20.reuse, -R217 ;  /* 0x00000014b7b57223 */ /* 0x080fe200000108d9 */
[-CC-:B------:R-:W-:Y:S01]  /*96a0*/  FFMA.FTZ R183, R180, R20.reuse, -R201.reuse ;  /* 0x00000014b4b77223 */ /* 0x180fe200000108c9 */
[-CC-:B------:R-:W-:Y:S01]  /*96b0*/  FFMA.FTZ R180, R185, R20.reuse, -R201.reuse ;  /* 0x00000014b9b47223 */ /* 0x180fe200000108c9 */
[-C--:B------:R-:W-:Y:S01]  /*96c0*/  FFMA.FTZ R185, R187, R20.reuse, -R201 ;  /* 0x00000014bbb97223 */ /* 0x080fe200000108c9 */
[----:B------:R-:W-:Y:S01]  /*96d0*/  MUFU.EX2 R161, R161 ;  /* 0x000000a100a17308 */ /* 0x000fe20000000800 */
[-CC-:B------:R-:W-:Y:S01]  /*96e0*/  FFMA.FTZ R187, R184, R20.reuse, -R217.reuse ;  /* 0x00000014b8bb7223 */ /* 0x180fe200000108d9 */
[-CC-:B------:R-:W-:Y:S01]  /*96f0*/  FFMA.FTZ R184, R189, R20.reuse, -R217.reuse ;  /* 0x00000014bdb87223 */ /* 0x180fe200000108d9 */
[-CC-:B------:R-:W-:Y:S01]  /*9700*/  FFMA.FTZ R182, R182, R20.reuse, -R217.reuse ;  /* 0x00000014b6b67223 */ /* 0x180fe200000108d9 */
[-C--:B------:R-:W-:Y:S01]  /*9710*/  FFMA.FTZ R189, R191, R20.reuse, -R217 ;  /* 0x00000014bfbd7223 */ /* 0x080fe200000108d9 */
[-CC-:B------:R-:W-:Y:S01]  /*9720*/  FFMA.FTZ R191, R188, R20.reuse, -R201.reuse ;  /* 0x00000014bcbf7223 */ /* 0x180fe200000108c9 */
[-C--:B------:R-:W-:Y:S01]  /*9730*/  FFMA.FTZ R188, R192, R20.reuse, -R201 ;  /* 0x00000014c0bc7223 */ /* 0x080fe200000108c9 */
[-CC-:B------:R-:W-:Y:S01]  /*9740*/  FFMA.FTZ R190, R190, R20.reuse, -R217.reuse ;  /* 0x00000014bebe7223 */ /* 0x180fe200000108d9 */
[----:B------:R-:W2:Y:S01]  /*9750*/  MUFU.EX2 R163, R163 ;  /* 0x000000a300a37308 */ /* 0x000ea20000000800 */
[-CC-:B------:R-:W-:Y:S01]  /*9760*/  FFMA.FTZ R201, R196, R20.reuse, -R217.reuse ;  /* 0x00000014c4c97223 */ /* 0x180fe200000108d9 */
[-CC-:B------:R-:W-:Y:S01]  /*9770*/  FFMA.FTZ R192, R198, R20.reuse, -R217.reuse ;  /* 0x00000014c6c07223 */ /* 0x180fe200000108d9 */
[----:B------:R-:W-:Y:S01]  /*9780*/  FFMA.FTZ R217, R212, R20, -R217 ;  /* 0x00000014d4d97223 */ /* 0x000fe200000108d9 */
[----:B------:R-:W-:Y:S01]  /*9790*/  FFMA.FTZ R0, R194, R0, R195 ;  /* 0x00000000c2007223 */ /* 0x000fe200000100c3 */
[----:B------:R-:W-:-:S03]  /*97a0*/  @!P1 VIADD R215, R215, 0x32460 ;  /* 0x00032460d7d79836 */ /* 0x000fc60000000000 */
[----:B------:R-:W-:Y:S01]  /*97b0*/  MUFU.EX2 R159, R159 ;  /* 0x0000009f009f7308 */ /* 0x000fe20000000800 */
[----:B------:R-:W-:Y:S01]  /*97c0*/  FADD.FTZ R0, R197, R0 ;  /* 0x00000000c5007221 */ /* 0x000fe20000010000 */
[----:B------:R-:W-:-:S03]  /*97d0*/  @!P1 PRMT R215, RZ, 0x654, R215 ;  /* 0x00000654ffd79816 */ /* 0x000fc600000000d7 */
[----:B------:R-:W-:-:S03]  /*97e0*/  FADD.FTZ R0, R199, R0 ;  /* 0x00000000c7007221 */ /* 0x000fc60000010000 */
[----:B------:R-:W3:Y:S01]  /*97f0*/  MUFU.EX2 R160, R160 ;  /* 0x000000a000a07308 */ /* 0x000ee20000000800 */
[----:B------:R-:W-:-:S07]  /*9800*/  FADD.FTZ R0, R213, R0 ;  /* 0x00000000d5007221 */ /* 0x000fce0000010000 */
[----:B------:R-:W-:Y:S08]  /*9810*/  MUFU.EX2 R165, R165 ;  /* 0x000000a500a57308 */ /* 0x000ff00000000800 */
[----:B------:R-:W4:Y:S08]  /*9820*/  MUFU.EX2 R167, R167 ;  /* 0x000000a700a77308 */ /* 0x000f300000000800 */
[----:B------:R-:W5:Y:S08]  /*9830*/  MUFU.EX2 R162, R162 ;  /* 0x000000a200a27308 */ /* 0x000f700000000800 */
[----:B------:R-:W1:Y:S08]  /*9840*/  MUFU.EX2 R164, R164 ;  /* 0x000000a400a47308 */ /* 0x000e700000000800 */
[----:B------:R-:W-:Y:S08]  /*9850*/  MUFU.EX2 R169, R169 ;  /* 0x000000a900a97308 */ /* 0x000ff00000000800 */
        /* <DEDUP_REMOVED lines=23> */
[----:B------:R-:W-:Y:S01]  /*99d0*/  MUFU.EX2 R188, R188 ;  /* 0x000000bc00bc7308 */ /* 0x000fe20000000800 */
[----:B------:R-:W-:-:S02]  /*99e0*/  WARPGROUP.DEPBAR.LE gsb0, 0x0 ;  /* 0x00008000000079c5 */ /* 0x000fc40000010000 */
[----:B0-----:R-:W-:-:S05]  /*99f0*/  F2FP.BF16.F32.PACK_AB R152, R158, R157 ;  /* 0x0000009d9e98723e */ /* 0x001fca00000010ff */
[----:B------:R-:W0:Y:S01]  /*9a00*/  MUFU.EX2 R193, R193 ;  /* 0x000000c100c17308 */ /* 0x000e220000000800 */
[----:B--2---:R-:W-:Y:S01]  /*9a10*/  F2FP.BF16.F32.PACK_AB R154, R163, R161 ;  /* 0x000000a1a39a723e */ /* 0x004fe200000010ff */
[----:B------:R-:W-:Y:S01]  /*9a20*/  FADD.FTZ R157, R157, R0 ;  /* 0x000000009d9d7221 */ /* 0x000fe20000010000 */
[----:B---3--:R-:W-:Y:S02]  /*9a30*/  F2FP.BF16.F32.PACK_AB R153, R160, R159 ;  /* 0x0000009fa099723e */ /* 0x008fe400000010ff */
[----:B----4-:R-:W-:Y:S01]  /*9a40*/  F2FP.BF16.F32.PACK_AB R155, R167, R165 ;  /* 0x000000a5a79b723e */ /* 0x010fe200000010ff */
[----:B------:R-:W-:Y:S02]  /*9a50*/  FADD.FTZ R158, R158, R157 ;  /* 0x0000009d9e9e7221 */ /* 0x000fe40000010000 */
[----:B------:R-:W-:Y:S01]  /*9a60*/  MUFU.EX2 R190, R190 ;  /* 0x000000be00be7308 */ /* 0x000fe20000000800 */
[----:B------:R-:W-:Y:S01]  /*9a70*/  WARPGROUP.ARRIVE ;  /* 0x00000000000079c5 */ /* 0x000fe20000000000 */
[----:B------:R-:W-:-:S04]  /*9a80*/  FADD.FTZ R158, R161, R158 ;  /* 0x0000009ea19e7221 */ /* 0x000fc80000010000 */
[----:B------:R-:W-:Y:S01]  /*9a90*/  FADD.FTZ R163, R163, R158 ;  /* 0x0000009ea3a37221 */ /* 0x000fe20000010000 */
[----:B------:R-:W-:Y:S01]  /*9aa0*/  HGMMA.64x256x16.F32.BF16 R24, R152, gdesc[UR8].tnspB, R24, gsb0 ;  /* 0x43e0000898187df0 */ /* 0x000fe20008001818 */
[----:B------:R-:W-:Y:S01]  /*9ab0*/  UIADD3 UR10, UR6, 0x100, URZ ;  /* 0x00000100060a7890 */ /* 0x000fe2000fffe03f */
[----:B------:R-:W2:Y:S01]  /*9ac0*/  MUFU.EX2 R201, R201 ;  /* 0x000000c900c97308 */ /* 0x000ea20000000800 */
[----:B------:R-:W-:Y:S01]  /*9ad0*/  UMOV UR11, 0x40000040 ;  /* 0x40000040000b7882 */ /* 0x000fe20000000000 */
[----:B-----5:R-:W-:-:S06]  /*9ae0*/  FADD.FTZ R163, R162, R163 ;  /* 0x000000a3a2a37221 */ /* 0x020fcc0000010000 */
[----:B------:R-:W-:Y:S08]  /*9af0*/  MUFU.EX2 R192, R192 ;  /* 0x000000c000c07308 */ /* 0x000ff00000000800 */
[----:B------:R-:W3:Y:S01]  /*9b00*/  MUFU.EX2 R217, R217 ;  /* 0x000000d900d97308 */ /* 0x000ee20000000800 */
[----:B------:R-:W-:Y:S02]  /*9b10*/  WARPGROUP.DEPBAR.LE gsb0, 0x0 ;  /* 0x00008000000079c5 */ /* 0x000fe40000010000 */
[C---:B-1----:R-:W-:Y:S01]  /*9b20*/  F2FP.BF16.F32.PACK_AB R152, R164.reuse, R162 ;  /* 0x000000a2a498723e */ /* 0x042fe200000010ff */
[----:B------:R-:W-:Y:S01]  /*9b30*/  FADD.FTZ R164, R164, R163 ;  /* 0x000000a3a4a47221 */ /* 0x000fe20000010000 */
[----:B------:R-:W-:-:S02]  /*9b40*/  F2FP.BF16.F32.PACK_AB R154, R171, R169 ;  /* 0x000000a9ab9a723e */ /* 0x000fc400000010ff */
[----:B------:R-:W-:Y:S01]  /*9b50*/  F2FP.BF16.F32.PACK_AB R153, R168, R166 ;  /* 0x000000a6a899723e */ /* 0x000fe200000010ff */
[----:B------:R-:W-:Y:S01]  /*9b60*/  FADD.FTZ R164, R169, R164 ;  /* 0x000000a4a9a47221 */ /* 0x000fe20000010000 */
[----:B------:R-:W-:-:S03]  /*9b70*/  F2FP.BF16.F32.PACK_AB R155, R175, R173 ;  /* 0x000000adaf9b723e */ /* 0x000fc600000010ff */
[----:B------:R-:W-:Y:S01]  /*9b80*/  FADD.FTZ R171, R171, R164 ;  /* 0x000000a4abab7221 */ /* 0x000fe20000010000 */
[----:B------:R-:W-:-:S06]  /*9b90*/  WARPGROUP.ARRIVE ;  /* 0x00000000000079c5 */ /* 0x000fcc0000000000 */
        /* <DEDUP_REMOVED lines=9> */
[----:B------:R-:W-:-:S03]  /*9c30*/  F2FP.BF16.F32.PACK_AB R155, R181, R176 ;  /* 0x000000b0b59b723e */ /* 0x000fc600000010ff */
[----:B------:R-:W-:Y:S01]  /*9c40*/  FADD.FTZ R172, R172, R223 ;  /* 0x000000dfacac7221 */ /* 0x000fe20000010000 */
[----:B------:R-:W-:-:S03]  /*9c50*/  WARPGROUP.ARRIVE ;  /* 0x00000000000079c5 */ /* 0x000fc60000000000 */
[----:B------:R-:W-:-:S10]  /*9c60*/  FADD.FTZ R177, R177, R172 ;  /* 0x000000acb1b17221 */ /* 0x000fd40000010000 */
[----:B------:R-:W-:Y:S01]  /*9c70*/  HGMMA.64x256x16.F32.BF16 R24, R152, gdesc[UR8].tnspB, R24, gsb0 ;  /* 0x43e0000898187df0 */ /* 0x000fe20008001818 */
[----:B------:R-:W-:Y:S01]  /*9c80*/  UIADD3 UR10, UR6, 0x200, URZ ;  /* 0x00000200060a7890 */ /* 0x000fe2000fffe03f */
        /* <DEDUP_REMOVED lines=11> */
[----:B------:R-:W-:-:S09]  /*9d40*/  FADD.FTZ R185, R185, R180 ;  /* 0x000000b4b9b97221 */ /* 0x000fd20000010000 */
[----:B------:R-:W-:Y:S01]  /*9d50*/  HGMMA.64x256x16.F32.BF16 R24, R152, gdesc[UR8].tnspB, R24, gsb0 ;  /* 0x43e0000898187df0 */ /* 0x000fe20008001818 */
[----:B------:R-:W-:Y:S01]  /*9d60*/  UMOV UR10, UR6 ;  /* 0x00000006000a7c82 */ /* 0x000fe20008000000 */
[----:B------:R-:W-:Y:S01]  /*9d70*/  UMOV UR11, 0x40000040 ;  /* 0x40000040000b7882 */ /* 0x000fe20000000000 */
[----:B------:R-:W-:Y:S02]  /*9d80*/  WARPGROUP.DEPBAR.LE gsb0, 0x0 ;  /* 0x00008000000079c5 */ /* 0x000fe40000010000 */
[----:B------:R-:W-:Y:S01]  /*9d90*/  F2FP.BF16.F32.PACK_AB R152, R191, R186 ;  /* 0x000000babf98723e */ /* 0x000fe200000010ff */
[----:B------:R-:W-:Y:S01]  /*9da0*/  FADD.FTZ R186, R186, R185 ;  /* 0x000000b9baba7221 */ /* 0x000fe20000010000 */
[----:B0-----:R-:W-:Y:S02]  /*9db0*/  F2FP.BF16.F32.PACK_AB R154, R193, R188 ;  /* 0x000000bcc19a723e */ /* 0x001fe400000010ff */
[----:B--2---:R-:W-:Y:S01]  /*9dc0*/  F2FP.BF16.F32.PACK_AB R153, R201, R190 ;  /* 0x000000bec999723e */ /* 0x004fe200000010ff */
[----:B------:R-:W-:Y:S01]  /*9dd0*/  FADD.FTZ R191, R191, R186 ;  /* 0x000000babfbf7221 */ /* 0x000fe20000010000 */
[----:B---3--:R-:W-:-:S03]  /*9de0*/  F2FP.BF16.F32.PACK_AB R155, R217, R192 ;  /* 0x000000c0d99b723e */ /* 0x008fc600000010ff */
[----:B------:R-:W-:Y:S01]  /*9df0*/  FADD.FTZ R0, R188, R191 ;  /* 0x000000bfbc007221 */ /* 0x000fe20000010000 */
[----:B------:R-:W-:-:S03]  /*9e00*/  WARPGROUP.ARRIVE ;  /* 0x00000000000079c5 */ /* 0x000fc60000000000 */
[----:B------:R-:W-:-:S10]  /*9e10*/  FADD.FTZ R0, R193, R0 ;  /* 0x00000000c1007221 */ /* 0x000fd40000010000 */
[----:B------:R-:W-:Y:S03]  /*9e20*/  HGMMA.64x256x16.F32.BF16 R24, R152, gdesc[UR8].tnspB, R24, gsb0 ;  /* 0x43e0000898187df0 */ /* 0x000fe60008001818 */
[----:B------:R-:W-:Y:S02]  /*9e30*/  WARPGROUP.DEPBAR.LE gsb0, 0x0 ;  /* 0x00008000000079c5 */ /* 0x000fe40000010000 */
[----:B------:R-:W-:Y:S01]  /*9e40*/  FFMA.FTZ R153, R204, R12, R214 ;  /* 0x0000000ccc997223 */ /* 0x000fe200000100d6 */
[----:B------:R1:W-:Y:S01]  /*9e50*/  @!P1 SYNCS.ARRIVE.TRANS64.RED.A1T0 RZ, [R215+URZ], RZ ;  /* 0x000000ffd7ff99a7 */ /* 0x0003e2000810043f */
[----:B------:R-:W-:Y:S02]  /*9e60*/  IMAD.MOV.U32 R204, RZ, RZ, R21 ;  /* 0x000000ffffcc7224 */ /* 0x000fe400078e0015 */
        /* <DEDUP_REMOVED lines=22> */
[----:B------:R-:W-:-:S03]  /*9fd0*/  IMAD.MOV.U32 R201, RZ, RZ, R13 ;  /* 0x000000ffffc97224 */ /* 0x000fc600078e000d */
[----:B------:R-:W-:Y:S01]  /*9fe0*/  FADD.FTZ R12, R217, R12 ;  /* 0x0000000cd90c7221 */ /* 0x000fe20000010000 */
[----:B-1----:R-:W-:Y:S06]  /*9ff0*/  @P2 BRA `(.L_x_11382) ;  /* 0xffffffd400c02947 */ /* 0x002fec000383ffff */
.L_x_11373:
[----:B------:R-:W1:Y:S01]  /*a000*/  SHFL.BFLY PT, R5, R12, 0x2, 0x1f ;  /* 0x0c401f000c057f89 */ /* 0x000e6200000e0000 */
[----:B------:R-:W-:Y:S01]  /*a010*/  UIADD3 UR36, UR36, 0x1, URZ ;  /* 0x0000000124247890 */ /* 0x000fe2000fffe03f */
[----:B------:R2:W-:Y:S06]  /*a020*/  BAR.ARV R156, 0x100 ;  /* 0x0004009c0000751d */ /* 0x0005ec0000002000 */
[----:B------:R-:W-:Y:S02]  /*a030*/  UISETP.NE.AND UP0, UPT, UR36, 0x2, UPT ;  /* 0x000000022400788c */ /* 0x000fe4000bf05270 */
[----:B------:R-:W-:Y:S06]  /*a040*/  BAR.ARV 0x8, 0x120 ;  /* 0x0204800000007b1d */ /* 0x000fec0000002000 */
[----:B------:R-:W-:Y:S01]  /*a050*/  USEL UR4, URZ, 0x1, UP0 ;  /* 0x000000013f047887 */ /* 0x000fe20008000000 */
[----:B------:R-:W-:Y:S01]  /*a060*/  PLOP3.LUT P0, PT, PT, PT, PT, 0x8, 0x0 ;  /* 0x000000000000781c */ /* 0x000fe20003f0e170 */
[----:B------:R-:W3:Y:S01]  /*a070*/  SHFL.BFLY PT, R3, R0, 0x2, 0x1f ;  /* 0x0c401f0000037f89 */ /* 0x000ee200000e0000 */
[----:B------:R-:W-:Y:S01]  /*a080*/  VIADD R219, R219, 0x1 ;  /* 0x00000001dbdb7836 */ /* 0x000fe20000000000 */
[----:B------:R-:W-:Y:S01]  /*a090*/  USEL UR36, UR36, URZ, UP0 ;  /* 0x0000003f24247287 */ /* 0x000fe20008000000 */
[----:B-1----:R-:W-:Y:S01]  /*a0a0*/  FADD.FTZ R5, R5, R12 ;  /* 0x0000000c05057221 */ /* 0x002fe20000010000 */
[----:B------:R-:W-:-:S04]  /*a0b0*/  ULOP3.LUT UR37, UR37, UR4, URZ, 0x3c, !UPT ;  /* 0x0000000425257292 */ /* 0x000fc8000f8e3c3f */
[----:B------:R-:W1:Y:S01]  /*a0c0*/  SHFL.BFLY PT, R4, R5, 0x1, 0x1f ;  /* 0x0c201f0005047f89 */ /* 0x000e6200000e0000 */
[----:B---3--:R-:W-:Y:S01]  /*a0d0*/  FADD.FTZ R3, R3, R0 ;  /* 0x0000000003037221 */ /* 0x008fe20000010000 */
[----:B------:R-:W-:-:S04]  /*a0e0*/  IMAD.MOV.U32 R0, RZ, RZ, RZ ;  /* 0x000000ffff007224 */ /* 0x000fc800078e00ff */
[----:B------:R-:W3:Y:S01]  /*a0f0*/  SHFL.BFLY PT, R2, R3, 0x1, 0x1f ;  /* 0x0c201f0003027f89 */ /* 0x000ee200000e0000 */
[----:B-1----:R-:W-:-:S05]  /*a100*/  FADD.FTZ R6, R5, R4 ;  /* 0x0000000405067221 */ /* 0x002fca0000010000 */
[----:B------:R-:W-:-:S13]  /*a110*/  FSETP.NE.FTZ.AND P2, PT, R6, RZ, PT ;  /* 0x000000ff0600720b */ /* 0x000fda0003f55000 */
[----:B------:R-:W1:Y:S01]  /*a120*/  @P2 MUFU.RCP R0, R6 ;  /* 0x0000000600002308 */ /* 0x000e620000001000 */
[----:B------:R-:W-:Y:S01]  /*a130*/  @P2 FMUL.FTZ R11, R20, 0.69314718246459960938 ;  /* 0x3f317218140b2820 */ /* 0x000fe20000410000 */
[----:B---3--:R-:W-:Y:S01]  /*a140*/  FADD.FTZ R7, R3, R2 ;  /* 0x0000000203077221 */ /* 0x008fe20000010000 */
[----:B------:R-:W-:Y:S02]  /*a150*/  IMAD.MOV.U32 R2, RZ, RZ, RZ ;  /* 0x000000ffff027224 */ /* 0x000fe400078e00ff */
[----:B------:R-:W-:Y:S02]  /*a160*/  IMAD.MOV.U32 R3, RZ, RZ, -0x800000 ;  /* 0xff800000ff037424 */ /* 0x000fe400078e00ff */
[----:B------:R-:W-:Y:S01]  /*a170*/  FSETP.NE.FTZ.AND P1, PT, R7, RZ, PT ;  /* 0x000000ff0700720b */ /* 0x000fe20003f35000 */
[----:B------:R-:W3:Y:S01]  /*a180*/  @P2 MUFU.LG2 R6, R6 ;  /* 0x0000000600062308 */ /* 0x000ee20000000c00 */
[-C--:B-1----:R-:W-:Y:S01]  /*a190*/  FMUL.FTZ R9, R75, R0.reuse ;  /* 0x000000004b097220 */ /* 0x082fe20000410000 */
[-C--:B------:R-:W-:Y:S01]  /*a1a0*/  FMUL.FTZ R8, R83, R0.reuse ;  /* 0x0000000053087220 */ /* 0x080fe20000410000 */
[----:B------:R-:W-:-:S09]  /*a1b0*/  FMUL.FTZ R12, R27, R0 ;  /* 0x000000001b0c7220 */ /* 0x000fd20000410000 */
[----:B------:R-:W1:Y:S01]  /*a1c0*/  @P1 MUFU.LG2 R5, R7 ;  /* 0x0000000700051308 */ /* 0x000e620000000c00 */
[----:B------:R-:W-:Y:S01]  /*a1d0*/  @P1 FMUL.FTZ R4, R20, 0.69314718246459960938 ;  /* 0x3f31721814041820 */ /* 0x000fe20000410000 */
[-C--:B------:R-:W-:Y:S01]  /*a1e0*/  FMUL.FTZ R161, R35, R0.reuse ;  /* 0x0000000023a17220 */ /* 0x080fe20000410000 */
[-C--:B------:R-:W-:Y:S01]  /*a1f0*/  FMUL.FTZ R159, R43, R0.reuse ;  /* 0x000000002b9f7220 */ /* 0x080fe20000410000 */
[-C--:B------:R-:W-:Y:S01]  /*a200*/  FMUL.FTZ R157, R51, R0.reuse ;  /* 0x00000000339d7220 */ /* 0x080fe20000410000 */
[----:B---3--:R-:W-:Y:S01]  /*a210*/  @P2 FMUL.FTZ R6, R6, 0.69314718246459960938 ;  /* 0x3f31721806062820 */ /* 0x008fe20000410000 */
[-C--:B------:R-:W-:Y:S01]  /*a220*/  FMUL.FTZ R155, R59, R0.reuse ;  /* 0x000000003b9b7220 */ /* 0x080fe20000410000 */
[-C--:B------:R-:W-:Y:S01]  /*a230*/  FMUL.FTZ R153, R67, R0.reuse ;  /* 0x0000000043997220 */ /* 0x080fe20000410000 */
[----:B------:R-:W3:Y:S01]  /*a240*/  @P1 MUFU.RCP R2, R7 ;  /* 0x0000000700021308 */ /* 0x000ee20000001000 */
        /* <DEDUP_REMOVED lines=14> */
[-C--:B--2---:R-:W-:Y:S01]  /*a330*/  FMUL.FTZ R156, R55, R0.reuse ;  /* 0x00000000379c7220 */ /* 0x084fe20000410000 */
        /* <DEDUP_REMOVED lines=109> */
.L_x_11351:
[----:B------:R-:W1:Y:S01]  /*aa10*/  S2R R4, SR_CgaCtaId ;  /* 0x0000000000047919 */ /* 0x000e620000008800 */
[----:B------:R-:W-:Y:S01]  /*aa20*/  MOV R151, 0x400 ;  /* 0x0000040000977802 */ /* 0x000fe20000000f00 */
[----:B------:R-:W-:Y:S01]  /*aa30*/  BSSY B0, `(.L_x_11383) ;  /* 0x00002b7000007945 */ /* 0x000fe20003800000 */
[----:B------:R-:W-:Y:S02]  /*aa40*/  BAR.SYNC.DEFER_BLOCKING 0x5, 0x120 ;  /* 0x0144800000007b1d */ /* 0x000fe40000010000 */
[----:B-1----:R-:W-:-:S05]  /*aa50*/  LEA R151, R4, R151, 0x18 ;  /* 0x0000009704977211 */ /* 0x002fca00078ec0ff */
[----:B------:R-:W1:Y:S02]  /*aa60*/  LDS.128 R4, [R151+0x324d0] ;  /* 0x0324d00097047984 */ /* 0x000e640000000c00 */
[----:B-1----:R-:W-:Y:S02]  /*aa70*/  R2UR UR61, R5 ;  /* 0x00000000053d72ca */ /* 0x002fe400000e0000 */
[----:B------:R-:W-:Y:S01]  /*aa80*/  R2UR UR5, R6 ;  /* 0x00000000060572ca */ /* 0x000fe200000e0000 */
[----:B------:R-:W-:Y:S06]  /*aa90*/  BAR.ARV 0x4, 0x120 ;  /* 0x0104800000007b1d */ /* 0x000fec0000002000 */
[----:B------:R-:W-:Y:S08]  /*aaa0*/  @P0 BRA `(.L_x_11384) ;  /* 0x0000001c00980947 */ /* 0x000ff00003800000 */
[----:B------:R-:W1:Y:S01]  /*aab0*/  S2R R6, SR_SWINHI ;  /* 0x0000000000067919 */ /* 0x000e620000002f00 */
[----:B------:R-:W-:Y:S01]  /*aac0*/  F2FP.BF16.F32.PACK_AB R24, R25, R24 ;  /* 0x000000181918723e */ /* 0x000fe200000010ff */
[----:B------:R-:W-:Y:S01]  /*aad0*/  ULDC.64 UR6, c[0x0][0xce0] ;  /* 0x0003380000067ab9 */ /* 0x000fe20000000a00 */
[----:B------:R-:W-:Y:S01]  /*aae0*/  F2FP.BF16.F32.PACK_AB R25, R12, R26 ;  /* 0x0000001a0c19723e */ /* 0x000fe200000010ff */
[----:B------:R-:W-:Y:S01]  /*aaf0*/  ULDC.64 UR8, c[0x0][0x208] ;  /* 0x0000820000087ab9 */ /* 0x000fe20000000a00 */
        /* <DEDUP_REMOVED lines=15> */
[----:B-1----:R-:W-:-:S02]  /*abf0*/  MOV R5, R6 ;  /* 0x0000000600057202 */ /* 0x002fc40000000f00 */
        /* <DEDUP_REMOVED lines=18> */
[C---:B0-----:R-:W-:Y:S02]  /*ad20*/  IADD3 R175, P3, R102.reuse, 0x4000, RZ ;  /* 0x0000400066af7810 */ /* 0x041fe40007f7e0ff */
[C---:B------:R-:W-:Y:S02]  /*ad30*/  IADD3 R177, P6, R102.reuse, 0x4020, RZ ;  /* 0x0000402066b17810 */ /* 0x040fe40007fde0ff */
[----:B------:R-:W-:Y:S01]  /*ad40*/  IADD3 R183, P1, R102, 0x8000, RZ ;  /* 0x0000800066b77810 */ /* 0x000fe20007f3e0ff */
[--C-:B------:R-:W-:Y:S01]  /*ad50*/  IMAD.X R21, RZ, RZ, R103.reuse, P3 ;  /* 0x000000ffff157224 */ /* 0x100fe200018e0667 */
[----:B------:R-:W-:Y:S01]  /*ad60*/  LOP3.LUT R14, R169, 0x380, RZ, 0xc0, !PT ;  /* 0x00000380a90e7812 */ /* 0x000fe200078ec0ff */
[--C-:B------:R-:W-:Y:S01]  /*ad70*/  IMAD.X R23, RZ, RZ, R103.reuse, P6 ;  /* 0x000000ffff177224 */ /* 0x100fe200030e0667 */
[----:B------:R-:W-:Y:S01]  /*ad80*/  LOP3.LUT R12, R6, 0x380, RZ, 0xc0, !PT ;  /* 0x00000380060c7812 */ /* 0x000fe200078ec0ff */
[----:B------:R-:W-:Y:S01]  /*ad90*/  IMAD.X R47, RZ, RZ, R103, P1 ;  /* 0x000000ffff2f7224 */ /* 0x000fe200008e0667 */
[----:B------:R-:W-:-:S02]  /*ada0*/  LOP3.LUT R16, R171, 0x380, RZ, 0xc0, !PT ;  /* 0x00000380ab107812 */ /* 0x000fc400078ec0ff */
[----:B------:R-:W-:Y:S02]  /*adb0*/  LOP3.LUT R98, R167, 0x380, RZ, 0xc0, !PT ;  /* 0x00000380a7627812 */ /* 0x000fe400078ec0ff */
[----:B------:R-:W-:Y:S02]  /*adc0*/  LOP3.LUT R18, R173, 0x380, RZ, 0xc0, !PT ;  /* 0x00000380ad127812 */ /* 0x000fe400078ec0ff */
[----:B------:R-:W-:Y:S02]  /*add0*/  SHF.R.U64 R11, R11, 0x3, RZ ;  /* 0x000000030b0b7819 */ /* 0x000fe400000012ff */
[----:B------:R-:W-:Y:S02]  /*ade0*/  LOP3.LUT R20, R175, 0x380, RZ, 0xc0, !PT ;  /* 0x00000380af147812 */ /* 0x000fe400078ec0ff */
[----:B------:R-:W-:Y:S02]  /*adf0*/  IADD3 R185, P0, R102, 0x8020, RZ ;  /* 0x0000802066b97810 */ /* 0x000fe40007f1e0ff */
[----:B------:R-:W-:-:S02]  /*ae00*/  IADD3.X R19, RZ, R103, RZ, P4, !PT ;  /* 0x00000067ff137210 */ /* 0x000fc400027fe4ff */
[----:B------:R-:W-:Y:S01]  /*ae10*/  SHF.R.U64 R14, R14, 0x3, RZ ;  /* 0x000000030e0e7819 */ /* 0x000fe200000012ff */
[--C-:B------:R-:W-:Y:S01]  /*ae20*/  IMAD.X R55, RZ, RZ, R103.reuse, P0 ;  /* 0x000000ffff377224 */ /* 0x100fe200000e0667 */
[----:B------:R-:W-:Y:S02]  /*ae30*/  LOP3.LUT R22, R177, 0x380, RZ, 0xc0, !PT ;  /* 0x00000380b1167812 */ /* 0x000fe400078ec0ff */
[----:B------:R-:W-:Y:S02]  /*ae40*/  SHF.R.U64 R29, R12, 0x3, RZ ;  /* 0x000000030c1d7819 */ /* 0x000fe400000012ff */
[----:B------:R-:W-:Y:S02]  /*ae50*/  IADD3 R187, P4, R102, 0x8040, RZ ;  /* 0x0000804066bb7810 */ /* 0x000fe40007f9e0ff */
[----:B------:R-:W-:Y:S02]  /*ae60*/  SHF.R.U64 R16, R16, 0x3, RZ ;  /* 0x0000000310107819 */ /* 0x000fe400000012ff */
[----:B------:R-:W-:Y:S01]  /*ae70*/  LOP3.LUT R30, R179, 0x380, RZ, 0xc0, !PT ;  /* 0x00000380b31e7812 */ /* 0x000fe200078ec0ff */
[----:B------:R-:W-:Y:S01]  /*ae80*/  IMAD.X R63, RZ, RZ, R103, P4 ;  /* 0x000000ffff3f7224 */ /* 0x000fe200020e0667 */
[----:B------:R-:W-:-:S02]  /*ae90*/  SHF.R.U64 R12, R98, 0x3, RZ ;  /* 0x00000003620c7819 */ /* 0x000fc400000012ff */
[C---:B------:R-:W-:Y:S02]  /*aea0*/  IADD3 R189, P3, R102.reuse, 0x8060, RZ ;  /* 0x0000806066bd7810 */ /* 0x040fe40007f7e0ff */
[C---:B------:R-:W-:Y:S02]  /*aeb0*/  IADD3 R191, P6, R102.reuse, 0xc000, RZ ;  /* 0x0000c00066bf7810 */ /* 0x040fe40007fde0ff */
[----:B------:R-:W-:Y:S01]  /*aec0*/  IADD3 R166, P1, R102, 0xc060, RZ ;  /* 0x0000c06066a67810 */ /* 0x000fe20007f3e0ff */
[--C-:B------:R-:W-:Y:S01]  /*aed0*/  IMAD.X R71, RZ, RZ, R103.reuse, P3 ;  /* 0x000000ffff477224 */ /* 0x100fe200018e0667 */
[----:B------:R-:W-:Y:S01]  /*aee0*/  SHF.R.U64 R18, R18, 0x3, RZ ;  /* 0x0000000312127819 */ /* 0x000fe200000012ff */
[--C-:B------:R-:W-:Y:S01]  /*aef0*/  IMAD.X R95, RZ, RZ, R103.reuse, P6 ;  /* 0x000000ffff5f7224 */ /* 0x100fe200030e0667 */
[----:B------:R-:W-:Y:S02]  /*af00*/  LOP3.LUT R38, R181, 0x380, RZ, 0xc0, !PT ;  /* 0x00000380b5267812 */ /* 0x000fe400078ec0ff */
[----:B------:R-:W-:Y:S01]  /*af10*/  LOP3.LUT R102, R11, R102, RZ, 0x3c, !PT ;  /* 0x000000660b667212 */ /* 0x000fe200078e3cff */
[----:B------:R-:W-:Y:S01]  /*af20*/  IMAD.X R11, RZ, RZ, R103, P2 ;  /* 0x000000ffff0b7224 */ /* 0x000fe200010e0667 */
        /* <DEDUP_REMOVED lines=9> */
[----:B------:R-:W-:Y:S02]  /*afc0*/  LOP3.LUT R18, R18, R173, RZ, 0x3c, !PT ;  /* 0x000000ad12127212 */ /* 0x000fe400078e3cff */
[----:B------:R-:W-:Y:S02]  /*afd0*/  SHF.R.U64 R38, R38, 0x3, RZ ;  /* 0x0000000326267819 */ /* 0x000fe400000012ff */
[----:B------:R-:W-:Y:S02]  /*afe0*/  LOP3.LUT R70, R189, 0x380, RZ, 0xc0, !PT ;  /* 0x00000380bd467812 */ /* 0x000fe400078ec0ff */
[----:B------:R-:W-:-:S02]  /*aff0*/  LOP3.LUT R20, R20, R175, RZ, 0x3c, !PT ;  /* 0x000000af14147212 */ /* 0x000fc400078e3cff */
[----:B------:R-:W-:Y:S02]  /*b000*/  SHF.R.U64 R46, R46, 0x3, RZ ;  /* 0x000000032e2e7819 */ /* 0x000fe400000012ff */
[----:B------:R-:W-:Y:S02]  /*b010*/  LOP3.LUT R94, R191, 0x380, RZ, 0xc0, !PT ;  /* 0x00000380bf5e7812 */ /* 0x000fe400078ec0ff */
[----:B------:R-:W-:Y:S01]  /*b020*/  MOV R102, R102 ;  /* 0x0000006600667202 */ /* 0x000fe20000000f00 */
[----:B------:R-:W-:Y:S01]  /*b030*/  BAR.SYNC.DEFER_BLOCKING 0x1, 0x100 ;  /* 0x0044000000007b1d */ /* 0x000fe20000010000 */
[----:B------:R-:W-:Y:S02]  /*b040*/  LOP3.LUT R22, R22, R177, RZ, 0x3c, !PT ;  /* 0x000000b116167212 */ /* 0x000fe400078e3cff */
[----:B------:R-:W-:Y:S02]  /*b050*/  SHF.R.U64 R54, R54, 0x3, RZ ;  /* 0x0000000336367819 */ /* 0x000fe400000012ff */
[----:B------:R-:W-:-:S02]  /*b060*/  MOV R15, R14 ;  /* 0x0000000e000f7202 */ /* 0x000fc40000000f00 */
[----:B------:R-:W-:Y:S02]  /*b070*/  IADD3.X R13, RZ, R103, RZ, P1, !PT ;  /* 0x00000067ff0d7210 */ /* 0x000fe40000ffe4ff */
[----:B------:R-:W-:Y:S02]  /*b080*/  LOP3.LUT R30, R30, R179, RZ, 0x3c, !PT ;  /* 0x000000b31e1e7212 */ /* 0x000fe400078e3cff */
[----:B------:R-:W-:Y:S02]  /*b090*/  SHF.R.U64 R62, R62, 0x3, RZ ;  /* 0x000000033e3e7819 */ /* 0x000fe400000012ff */
[----:B------:R-:W-:Y:S02]  /*b0a0*/  LOP3.LUT R98, R29, R6, RZ, 0x3c, !PT ;  /* 0x000000061d627212 */ /* 0x000fe400078e3cff */
[----:B------:R-:W-:Y:S02]  /*b0b0*/  MOV R16, R16 ;  /* 0x0000001000107202 */ /* 0x000fe40000000f00 */
[----:B------:R-:W-:-:S02]  /*b0c0*/  LOP3.LUT R38, R38, R181, RZ, 0x3c, !PT ;  /* 0x000000b526267212 */ /* 0x000fc400078e3cff */
[----:B------:R-:W-:Y:S02]  /*b0d0*/  SHF.R.U64 R70, R70, 0x3, RZ ;  /* 0x0000000346467819 */ /* 0x000fe400000012ff */
[----:B------:R-:W-:Y:S02]  /*b0e0*/  LOP3.LUT R103, R166, 0x380, RZ, 0xc0, !PT ;  /* 0x00000380a6677812 */ /* 0x000fe400078ec0ff */
[----:B------:R-:W-:Y:S01]  /*b0f0*/  MOV R18, R18 ;  /* 0x0000001200127202 */ /* 0x000fe20000000f00 */
[----:B------:R-:W-:Y:S01]  /*b100*/  STSM.16.M88.4 [R102], R24 ;  /* 0x0000001866007844 */ /* 0x000fe20000000200 */
[----:B------:R-:W-:Y:S02]  /*b110*/  MOV R6, R10 ;  /* 0x0000000a00067202 */ /* 0x000fe40000000f00 */
[----:B------:R-:W-:Y:S01]  /*b120*/  LOP3.LUT R46, R46, R183, RZ, 0x3c, !PT ;  /* 0x000000b72e2e7212 */ /* 0x000fe200078e3cff */
[----:B------:R-:W0:Y:S01]  /*b130*/  LDC.64 R10, c[0x0][0xcd8] ;  /* 0x00033600ff0a7b82 */ /* 0x000e220000000a00 */
[----:B------:R-:W-:Y:S01]  /*b140*/  SHF.R.U64 R94, R94, 0x3, RZ ;  /* 0x000000035e5e7819 */ /* 0x000fe200000012ff */
[----:B------:R-:W-:Y:S01]  /*b150*/  STSM.16.M88.4 [R15], R32 ;  /* 0x000000200f007844 */ /* 0x000fe20000000200 */
[----:B------:R-:W-:-:S02]  /*b160*/  MOV R20, R20 ;  /* 0x0000001400147202 */ /* 0x000fc40000000f00 */
[----:B------:R-:W-:Y:S01]  /*b170*/  F2FP.BF16.F32.PACK_AB R59, R154, R59 ;  /* 0x0000003b9a3b723e */ /* 0x000fe200000010ff */
[----:B------:R1:W-:Y:S01]  /*b180*/  STSM.16.M88.4 [R16], R40 ;  /* 0x0000002810007844 */ /* 0x0003e20000000200 */
[----:B------:R-:W-:Y:S02]  /*b190*/  F2FP.BF16.F32.PACK_AB R65, R153, R66 ;  /* 0x000000429941723e */ /* 0x000fe400000010ff */
[----:B------:R-:W-:Y:S01]  /*b1a0*/  F2FP.BF16.F32.PACK_AB R72, R73, R72 ;  /* 0x000000484948723e */ /* 0x000fe200000010ff */
[----:B------:R2:W-:Y:S01]  /*b1b0*/  STSM.16.M88.4 [R18], R48 ;  /* 0x0000003012007844 */ /* 0x0005e20000000200 */
[----:B------:R-:W-:Y:S02]  /*b1c0*/  LOP3.LUT R54, R54, R185, RZ, 0x3c, !PT ;  /* 0x000000b936367212 */ /* 0x000fe400078e3cff */
[----:B------:R-:W-:Y:S01]  /*b1d0*/  MOV R22, R22 ;  /* 0x0000001600167202 */ /* 0x000fe20000000f00 */
[----:B------:R2:W-:Y:S01]  /*b1e0*/  STSM.16.M88.4 [R20], R56 ;  /* 0x0000003814007844 */ /* 0x0005e20000000200 */
[----:B------:R-:W-:-:S02]  /*b1f0*/  F2FP.BF16.F32.PACK_AB R66, R69, R68 ;  /* 0x000000444542723e */ /* 0x000fc400000010ff */
[----:B------:R-:W-:Y:S02]  /*b200*/  F2FP.BF16.F32.PACK_AB R67, R152, R67 ;  /* 0x000000439843723e */ /* 0x000fe400000010ff */
[----:B------:R-:W-:Y:S01]  /*b210*/  F2FP.BF16.F32.PACK_AB R73, R9, R74 ;  /* 0x0000004a0949723e */ /* 0x000fe200000010ff */
[----:B------:R-:W-:Y:S01]  /*b220*/  IMAD.SHL.U32 R9, R207, 0x4, RZ ;  /* 0x00000004cf097824 */ /* 0x000fe200078e00ff */
[----:B------:R-:W-:Y:S01]  /*b230*/  F2FP.BF16.F32.PACK_AB R80, R81, R80 ;  /* 0x000000505150723e */ /* 0x000fe200000010ff */
[----:B------:R2:W-:Y:S01]  /*b240*/  STSM.16.M88.4 [R22], R64 ;  /* 0x0000004016007844 */ /* 0x0005e20000000200 */
[----:B------:R-:W-:Y:S02]  /*b250*/  LOP3.LUT R62, R62, R187, RZ, 0x3c, !PT ;  /* 0x000000bb3e3e7212 */ /* 0x000fe400078e3cff */
[----:B------:R-:W-:Y:S02]  /*b260*/  MOV R30, R30 ;  /* 0x0000001e001e7202 */ /* 0x000fe40000000f00 */
[----:B------:R-:W-:-:S02]  /*b270*/  F2FP.BF16.F32.PACK_AB R74, R77, R76 ;  /* 0x0000004c4d4a723e */ /* 0x000fc400000010ff */
[----:B------:R-:W-:Y:S02]  /*b280*/  F2FP.BF16.F32.PACK_AB R75, R79, R75 ;  /* 0x0000004b4f4b723e */ /* 0x000fe400000010ff */
[----:B------:R-:W-:Y:S02]  /*b290*/  F2FP.BF16.F32.PACK_AB R81, R8, R82 ;  /* 0x000000520851723e */ /* 0x000fe400000010ff */
[----:B------:R-:W-:Y:S01]  /*b2a0*/  LOP3.LUT R70, R70, R189, RZ, 0x3c, !PT ;  /* 0x000000bd46467212 */ /* 0x000fe200078e3cff */
[----:B------:R2:W-:Y:S01]  /*b2b0*/  STSM.16.M88.4 [R30], R72 ;  /* 0x000000481e007844 */ /* 0x0005e20000000200 */
[----:B------:R-:W-:Y:S02]  /*b2c0*/  SHF.R.U64 R103, R103, 0x3, RZ ;  /* 0x0000000367677819 */ /* 0x000fe400000012ff */
[----:B------:R-:W-:Y:S02]  /*b2d0*/  MOV R38, R38 ;  /* 0x0000002600267202 */ /* 0x000fe40000000f00 */
[----:B------:R-:W-:-:S02]  /*b2e0*/  F2FP.BF16.F32.PACK_AB R82, R85, R84 ;  /* 0x000000545552723e */ /* 0x000fc400000010ff */
[----:B------:R-:W-:Y:S02]  /*b2f0*/  F2FP.BF16.F32.PACK_AB R83, R83, R86 ;  /* 0x000000565353723e */ /* 0x000fe400000010ff */
[----:B------:R-:W-:Y:S02]  /*b300*/  LOP3.LUT R94, R94, R191, RZ, 0x3c, !PT ;  /* 0x000000bf5e5e7212 */ /* 0x000fe400078e3cff */
        /* <DEDUP_REMOVED lines=47> */
[----:B------:R-:W-:Y:S02]  /*b600*/  F2FP.BF16.F32.PACK_AB R147, R0, R150 ;  /* 0x000000960093723e */ /* 0x000fe400000010ff */
[----:B------:R-:W-:-:S02]  /*b610*/  ISETP.NE.U32.AND P2, PT, RZ, UR6, PT ;  /* 0x00000006ff007c0c */ /* 0x000fc4000bf45070 */
[----:B0-----:R-:W-:Y:S01]  /*b620*/  ISETP.NE.U32.AND P3, PT, R10, RZ, PT ;  /* 0x000000ff0a00720c */ /* 0x001fe20003f65070 */
[----:B------:R2:W-:Y:S01]  /*b630*/  STSM.16.M88.4 [R12], R144 ;  /* 0x000000900c007844 */ /* 0x0005e20000000200 */
[----:B------:R-:W-:Y:S01]  /*b640*/  BAR.SYNC.DEFER_BLOCKING 0x1, 0x100 ;  /* 0x0044000000007b1d */ /* 0x000fe20000010000 */
[----:B------:R-:W-:Y:S02]  /*b650*/  ISETP.NE.AND.EX P2, PT, RZ, UR7, PT, P2 ;  /* 0x00000007ff007c0c */ /* 0x000fe4000bf45320 */
[----:B-1----:R-:W-:Y:S02]  /*b660*/  SHF.L.U64.HI R16, R207, 0x2, R208 ;  /* 0x00000002cf107819 */ /* 0x002fe400000102d0 */
[----:B------:R-:W-:Y:S02]  /*b670*/  IADD3 R10, P0, R9, R10, RZ ;  /* 0x0000000a090a7210 */ /* 0x000fe40007f1e0ff */
[----:B------:R-:W-:-:S03]  /*b680*/  ISETP.NE.AND.EX P3, PT, R11, RZ, PT, P3 ;  /* 0x000000ff0b00720c */ /* 0x000fc60003f65330 */
[----:B------:R-:W-:-:S04]  /*b690*/  IMAD.X R11, R16, 0x1, R11, P0 ;  /* 0x00000001100b7824 */ /* 0x000fc800000e060b */
[----:B------:R-:W-:-:S04]  /*b6a0*/  @P2 IADD3 R8, P0, R9, UR6, RZ ;  /* 0x0000000609082c10 */ /* 0x000fc8000ff1e0ff */
[----:B------:R-:W-:Y:S02]  /*b6b0*/  @P2 IADD3.X R9, R16, UR7, RZ, P0, !PT ;  /* 0x0000000710092c10 */ /* 0x000fe400087fe4ff */
[----:B------:R-:W3:Y:S04]  /*b6c0*/  @P3 LDG.E R0, desc[UR8][R10.64] ;  /* 0x000000080a003981 */ /* 0x000ee8000c1e1900 */
[----:B------:R-:W4:Y:S01]  /*b6d0*/  @P2 LDG.E R8, desc[UR8][R8.64] ;  /* 0x0000000808082981 */ /* 0x000f22000c1e1900 */
[----:B------:R-:W-:Y:S01]  /*b6e0*/  IMAD R13, R202, 0x40, R200 ;  /* 0x00000040ca0d7824 */ /* 0x000fe200078e02c8 */
[----:B------:R-:W-:Y:S01]  /*b6f0*/  UMOV UR4, URZ ;  /* 0x0000003f00047c82 */ /* 0x000fe20008000000 */
[----:B------:R-:W-:Y:S02]  /*b700*/  ULDC UR10, c[0x0][0xb88] ;  /* 0x0002e200000a7ab9 */ /* 0x000fe40000000800 */
[----:B------:R-:W-:-:S03]  /*b710*/  IMAD.WIDE R4, R13, 0x2, R4 ;  /* 0x000000020d047825 */ /* 0x000fc600078e0204 */
[C---:B------:R-:W-:Y:S02]  /*b720*/  IADD3 R17, P0, R4.reuse, 0x1000, RZ ;  /* 0x0000100004117810 */ /* 0x040fe40007f1e0ff */
[----:B------:R-:W-:Y:S02]  /*b730*/  IADD3 R13, P1, R4, 0x2000, RZ ;  /* 0x00002000040d7810 */ /* 0x000fe40007f3e0ff */
[----:B------:R-:W-:Y:S02]  /*b740*/  LOP3.LUT R16, R17, 0x380, RZ, 0xc0, !PT ;  /* 0x0000038011107812 */ /* 0x000fe400078ec0ff */
[----:B---3--:R-:W-:Y:S02]  /*b750*/  @P3 R2UR UR4, R0 ;  /* 0x00000000000432ca */ /* 0x008fe400000e0000 */
[----:B----4-:R-:W-:Y:S01]  /*b760*/  @P2 R2UR UR10, R8 ;  /* 0x00000000080a22ca */ /* 0x010fe200000e0000 */
[----:B--2---:R-:W-:-:S14]  /*b770*/  @P2 BRA `(.L_x_11385) ;  /* 0x00000000001c2947 */ /* 0x004fdc0003800000 */
[----:B------:R-:W-:Y:S05]  /*b780*/  @!P3 BRA `(.L_x_11385) ;  /* 0x000000000018b947 */ /* 0x000fea0003800000 */
[----:B------:R-:W-:Y:S02]  /*b790*/  ULDC.64 UR6, c[0x0][0x208] ;  /* 0x0000820000067ab9 */ /* 0x000fe40000000a00 */
[----:B------:R-:W2:Y:S04]  /*b7a0*/  LDG.E R6, desc[UR6][R10.64] ;  /* 0x000000060a067981 */ /* 0x000ea8000c1e1900 */
[----:B------:R-:W3:Y:S01]  /*b7b0*/  LDG.E R0, desc[UR6][R10.64+0x4] ;  /* 0x000004060a007981 */ /* 0x000ee2000c1e1900 */
[----:B--2---:R-:W-:Y:S02]  /*b7c0*/  R2UR UR6, R6 ;  /* 0x00000000060672ca */ /* 0x004fe400000e0000 */
[----:B---3--:R-:W-:-:S13]  /*b7d0*/  R2UR UR10, R0 ;  /* 0x00000000000a72ca */ /* 0x008fda00000e0000 */
[----:B------:R-:W-:-:S12]  /*b7e0*/  UIADD3 UR10, -UR6, UR10, URZ ;  /* 0x0000000a060a7290 */ /* 0x000fd8000fffe13f */
.L_x_11385:
[----:B------:R-:W-:Y:S01]  /*b7f0*/  R2UR UR16, R209 ;  /* 0x00000000d11072ca */ /* 0x000fe200000e0000 */
[----:B------:R-:W-:Y:S01]  /*b800*/  ULDC.64 UR12, c[0x0][0xc70] ;  /* 0x00031c00000c7ab9 */ /* 0x000fe20000000a00 */
[----:B------:R-:W-:Y:S01]  /*b810*/  USHF.R.S32.HI UR9, URZ, 0x1f, UR4 ;  /* 0x0000001f3f097899 */ /* 0x000fe20008011404 */
[----:B------:R-:W-:Y:S01]  /*b820*/  R2UR UR15, R218 ;  /* 0x00000000da0f72ca */ /* 0x000fe200000e0000 */
[----:B------:R-:W-:Y:S01]  /*b830*/  UMOV UR8, UR4 ;  /* 0x0000000400087c82 */ /* 0x000fe20008000000 */
[----:B------:R-:W-:Y:S01]  /*b840*/  IADD3 R11, P2, R4, 0x3000, RZ ;  /* 0x00003000040b7810 */ /* 0x000fe20007f5e0ff */
[----:B------:R-:W-:Y:S01]  /*b850*/  ULDC.64 UR18, c[0x0][0x208] ;  /* 0x0000820000127ab9 */ /* 0x000fe20000000a00 */
[----:B------:R-:W-:Y:S02]  /*b860*/  SEL R73, R207, RZ, !P3 ;  /* 0x000000ffcf497207 */ /* 0x000fe40005800000 */
[----:B------:R-:W-:Y:S02]  /*b870*/  SEL R208, R208, RZ, !P3 ;  /* 0x000000ffd0d07207 */ /* 0x000fe40005800000 */
[----:B------:R-:W-:-:S02]  /*b880*/  LOP3.LUT R10, R11, 0x380, RZ, 0xc0, !PT ;  /* 0x000003800b0a7812 */ /* 0x000fc400078ec0ff */
[----:B------:R-:W-:Y:S01]  /*b890*/  USHF.R.S32.HI UR14, URZ, 0x1f, UR16 ;  /* 0x0000001f3f0e7899 */ /* 0x000fe20008011410 */
[----:B------:R-:W-:Y:S01]  /*b8a0*/  LOP3.LUT R12, R13, 0x380, RZ, 0xc0, !PT ;  /* 0x000003800d0c7812 */ /* 0x000fe200078ec0ff */
[----:B------:R-:W-:Y:S01]  /*b8b0*/  UIMAD.WIDE.U32 UR6, UR16, UR12, UR8 ;  /* 0x0000000c100672a5 */ /* 0x000fe2000f8e0008 */
[----:B------:R-:W-:Y:S01]  /*b8c0*/  IMAD.U32 R15, RZ, RZ, UR15 ;  /* 0x0000000fff0f7e24 */ /* 0x000fe2000f8e00ff */
[----:B------:R-:W-:Y:S01]  /*b8d0*/  UIMAD UR11, UR14, UR12, URZ ;  /* 0x0000000c0e0b72a4 */ /* 0x000fe2000f8e023f */
[----:B------:R-:W-:Y:S02]  /*b8e0*/  SHF.R.U64 R10, R10, 0x3, RZ ;  /* 0x000000030a0a7819 */ /* 0x000fe400000012ff */
[----:B------:R-:W-:Y:S01]  /*b8f0*/  IMAD R15, R15, 0x80, R206 ;  /* 0x000000800f0f7824 */ /* 0x000fe200078e02ce */
[----:B------:R-:W-:Y:S01]  /*b900*/  UIMAD UR8, UR16, UR13, UR11 ;  /* 0x0000000d100872a4 */ /* 0x000fe2000f8e020b */
[----:B------:R-:W-:Y:S01]  /*b910*/  IMAD.U32 R9, RZ, RZ, UR7 ;  /* 0x00000007ff097e24 */ /* 0x000fe2000f8e00ff */
[----:B------:R-:W-:Y:S01]  /*b920*/  LOP3.LUT R10, R10, R11, RZ, 0x3c, !PT ;  /* 0x0000000b0a0a7212 */ /* 0x000fe200078e3cff */
[----:B------:R-:W-:Y:S01]  /*b930*/  IMAD.U32 R8, RZ, RZ, UR6 ;  /* 0x00000006ff087e24 */ /* 0x000fe2000f8e00ff */
[----:B------:R-:W-:Y:S01]  /*b940*/  UIADD3 UR8, UR7, UR8, URZ ;  /* 0x0000000807087290 */ /* 0x000fe2000fffe03f */
[----:B------:R-:W-:Y:S01]  /*b950*/  SHF.R.S32.HI R11, RZ, 0x1f, R15 ;  /* 0x0000001fff0b7819 */ /* 0x000fe2000001140f */
[----:B------:R-:W-:Y:S01]  /*b960*/  ULDC.64 UR12, c[0x0][0xba0] ;  /* 0x0002e800000c7ab9 */ /* 0x000fe20000000a00 */
[----:B------:R-:W-:Y:S01]  /*b970*/  ULDC.64 UR6, c[0x0][0xc78] ;  /* 0x00031e0000067ab9 */ /* 0x000fe20000000a00 */
[----:B------:R-:W-:Y:S01]  /*b980*/  SHF.R.U64 R16, R16, 0x3, RZ ;  /* 0x0000000310107819 */ /* 0x000fe200000012ff */
[----:B------:R-:W-:Y:S01]  /*b990*/  IMAD R0, R208, UR6, RZ ;  /* 0x00000006d0007c24 */ /* 0x000fe2000f8e02ff */
[----:B------:R-:W-:Y:S01]  /*b9a0*/  SHF.R.U64 R12, R12, 0x3, RZ ;  /* 0x000000030c0c7819 */ /* 0x000fe200000012ff */
[----:B------:R-:W-:Y:S01]  /*b9b0*/  IMAD.U32 R9, RZ, RZ, UR8 ;  /* 0x00000008ff097e24 */ /* 0x000fe2000f8e00ff */
[----:B------:R-:W-:Y:S01]  /*b9c0*/  LOP3.LUT R16, R16, R17, RZ, 0x3c, !PT ;  /* 0x0000001110107212 */ /* 0x000fe200078e3cff */
[C---:B------:R-:W-:Y:S01]  /*b9d0*/  IMAD R6, R73.reuse, UR7, R0 ;  /* 0x0000000749067c24 */ /* 0x040fe2000f8e0200 */
[C---:B------:R-:W-:Y:S01]  /*b9e0*/  IADD3 R57, P6, R4.reuse, 0x4000, RZ ;  /* 0x0000400004397810 */ /* 0x040fe20007fde0ff */
[----:B------:R-:W-:Y:S01]  /*b9f0*/  IMAD.WIDE.U32 R8, R73, UR6, R8 ;  /* 0x0000000649087c25 */ /* 0x000fe2000f8e0008 */
[----:B------:R-:W-:Y:S01]  /*ba00*/  ULDC.64 UR6, c[0x0][0xc40] ;  /* 0x0003100000067ab9 */ /* 0x000fe20000000a00 */
[----:B------:R-:W-:-:S02]  /*ba10*/  IADD3 R41, P5, R4, 0x5000, RZ ;  /* 0x0000500004297810 */ /* 0x000fc40007fbe0ff */
[----:B------:R-:W-:Y:S01]  /*ba20*/  IMAD.X R17, RZ, RZ, R5, P0 ;  /* 0x000000ffff117224 */ /* 0x000fe200000e0605 */
[----:B------:R-:W-:Y:S02]  /*ba30*/  IADD3 R0, P3, R15, R8, RZ ;  /* 0x000000080f007210 */ /* 0x000fe40007f7e0ff */
[----:B------:R-:W-:Y:S02]  /*ba40*/  IADD3 R65, P0, R4, 0x8000, RZ ;  /* 0x0000800004417810 */ /* 0x000fe40007f1e0ff */
[----:B------:R-:W-:Y:S02]  /*ba50*/  IADD3.X R11, R11, R9, R6, P3, !PT ;  /* 0x000000090b0b7210 */ /* 0x000fe40001ffe406 */
[----:B------:R-:W-:Y:S02]  /*ba60*/  LEA R26, P3, R0, UR6, 0x2 ;  /* 0x00000006001a7c11 */ /* 0x000fe4000f8610ff */
[----:B------:R-:W-:Y:S02]  /*ba70*/  IADD3 R29, P4, R4, 0x6000, RZ ;  /* 0x00006000041d7810 */ /* 0x000fe40007f9e0ff */
[----:B------:R-:W-:Y:S01]  /*ba80*/  LEA.HI.X R27, R0, UR7, R11, 0x2, P3 ;  /* 0x00000007001b7c11 */ /* 0x000fe200098f140b */
[--C-:B------:R-:W-:Y:S01]  /*ba90*/  IMAD.X R11, RZ, RZ, R5.reuse, P2 ;  /* 0x000000ffff0b7224 */ /* 0x100fe200010e0605 */
[----:B------:R-:W-:Y:S01]  /*baa0*/  IADD3 R21, P3, R4, 0x7000, RZ ;  /* 0x0000700004157810 */ /* 0x000fe20007f7e0ff */
[----:B------:R-:W-:Y:S01]  /*bab0*/  VIADD R0, R15, 0x8 ;  /* 0x000000080f007836 */ /* 0x000fe20000000000 */
[----:B------:R-:W-:Y:S01]  /*bac0*/  LOP3.LUT R12, R12, R13, RZ, 0x3c, !PT ;  /* 0x0000000d0c0c7212 */ /* 0x000fe200078e3cff */
[----:B------:R-:W-:Y:S01]  /*bad0*/  IMAD.X R13, RZ, RZ, R5, P1 ;  /* 0x000000ffff0d7224 */ /* 0x000fe200008e0605 */
        /* <DEDUP_REMOVED lines=27> */
[----:B------:R-:W-:-:S02]  /*bc90*/  IADD3.X R57, RZ, R5, RZ, P6, !PT ;  /* 0x00000005ff397210 */ /* 0x000fc400037fe4ff */
[----:B------:R-:W-:Y:S02]  /*bca0*/  LOP3.LUT P0, RZ, R220, 0x3, RZ, 0xc0, !PT ;  /* 0x00000003dcff7812 */ /* 0x000fe4000780c0ff */
[C---:B------:R-:W-:Y:S02]  /*bcb0*/  IADD3 R25, P6, R4.reuse, 0xb000, RZ ;  /* 0x0000b00004197810 */ /* 0x040fe40007fde0ff */
[C---:B------:R-:W-:Y:S02]  /*bcc0*/  IADD3 R69, P5, R4.reuse, 0xc000, RZ ;  /* 0x0000c00004457810 */ /* 0x040fe40007fbe0ff */
[C---:B------:R-:W-:Y:S02]  /*bcd0*/  IADD3 R61, P4, R4.reuse, 0xd000, RZ ;  /* 0x0000d000043d7810 */ /* 0x040fe40007f9e0ff */
[----:B------:R-:W-:Y:S02]  /*bce0*/  IADD3 R49, P3, R4, 0xe000, RZ ;  /* 0x0000e00004317810 */ /* 0x000fe40007f7e0ff */
[----:B------:R-:W-:Y:S01]  /*bcf0*/  LOP3.LUT R52, R52, R53, RZ, 0x3c, !PT ;  /* 0x0000003534347212 */ /* 0x000fe200078e3cff */
[----:B------:R-:W-:Y:S01]  /*bd00*/  IMAD.X R53, RZ, RZ, R5, P1 ;  /* 0x000000ffff357224 */ /* 0x000fe200008e0605 */
[----:B------:R-:W-:-:S02]  /*bd10*/  IADD3 R9, P2, R4, 0xf000, RZ ;  /* 0x0000f00004097810 */ /* 0x000fc40007f5e0ff */
[----:B------:R-:W-:Y:S02]  /*bd20*/  ISETP.GE.OR P1, PT, R15, UR10, P0 ;  /* 0x0000000a0f007c0c */ /* 0x000fe40008726670 */
[----:B------:R-:W-:Y:S02]  /*bd30*/  LOP3.LUT R24, R25, 0x380, RZ, 0xc0, !PT ;  /* 0x0000038019187812 */ /* 0x000fe400078ec0ff */
[----:B------:R-:W-:Y:S02]  /*bd40*/  LOP3.LUT R68, R69, 0x380, RZ, 0xc0, !PT ;  /* 0x0000038045447812 */ /* 0x000fe400078ec0ff */
[----:B------:R-:W-:Y:S02]  /*bd50*/  LOP3.LUT R60, R61, 0x380, RZ, 0xc0, !PT ;  /* 0x000003803d3c7812 */ /* 0x000fe400078ec0ff */
[----:B------:R-:W-:Y:S02]  /*bd60*/  LOP3.LUT R48, R49, 0x380, RZ, 0xc0, !PT ;  /* 0x0000038031307812 */ /* 0x000fe400078ec0ff */
[----:B------:R-:W-:-:S02]  /*bd70*/  ISETP.GE.OR P0, PT, R0, UR10, P0 ;  /* 0x0000000a00007c0c */ /* 0x000fc40008706670 */
        /* <DEDUP_REMOVED lines=19> */
[----:B------:R-:W-:Y:S01]  /*beb0*/  IADD3.X R33, RZ, R5, RZ, P2, !PT ;  /* 0x00000005ff217210 */ /* 0x000fe200017fe4ff */
[----:B------:R-:W5:Y:S01]  /*bec0*/  LD.E.128 R56, desc[UR18][R56.64] ;  /* 0x0000001238387980 */ /* 0x000f62000c101d00 */
[----:B------:R-:W-:-:S02]  /*bed0*/  LOP3.LUT R32, R0, R9, RZ, 0x3c, !PT ;  /* 0x0000000900207212 */ /* 0x000fc400078e3cff */
[----:B------:R-:W-:Y:S01]  /*bee0*/  LOP3.LUT R4, R15, R4, RZ, 0x3c, !PT ;  /* 0x000000040f047212 */ /* 0x000fe200078e3cff */
[----:B------:R-:W5:Y:S01]  /*bef0*/  LD.E.128 R8, desc[UR18][R10.64] ;  /* 0x000000120a087980 */ /* 0x000f62000c101d00 */
[----:B------:R-:W-:-:S03]  /*bf00*/  UIMAD UR6, UR9, UR12, URZ ;  /* 0x0000000c090672a4 */ /* 0x000fc6000f8e023f */
[----:B------:R1:W5:Y:S01]  /*bf10*/  LD.E.128 R44, desc[UR18][R4.64] ;  /* 0x00000012042c7980 */ /* 0x000362000c101d00 */
[----:B------:R-:W-:-:S03]  /*bf20*/  SHF.R.S32.HI R201, RZ, 0x1f, R200 ;  /* 0x0000001fffc97819 */ /* 0x000fc600000114c8 */
        /* <DEDUP_REMOVED lines=12> */
[----:B------:R-:W-:Y:S01]  /*bff0*/  IMAD.U32 R3, RZ, RZ, UR12 ;  /* 0x0000000cff037e24 */ /* 0x000fe2000f8e00ff */
[----:B------:R-:W-:Y:S01]  /*c000*/  UIMAD UR10, UR15, -0x80, UR10 ;  /* 0xffffff800f0a78a4 */ /* 0x000fe2000f8e020a */
        /* <DEDUP_REMOVED lines=8> */
[----:B------:R-:W-:Y:S02]  /*c090*/  ULDC.64 UR8, c[0x0][0xbe0] ;  /* 0x0002f80000087ab9 */ /* 0x000fe40000000a00 */
[----:B------:R-:W-:Y:S02]  /*c0a0*/  UIMAD UR4, UR14, UR8, URZ ;  /* 0x000000080e0472a4 */ /* 0x000fe4000f8e023f */
[----:B-1----:R-:W-:Y:S01]  /*c0b0*/  IMAD.U32 R5, RZ, RZ, UR8 ;  /* 0x00000008ff057e24 */ /* 0x002fe2000f8e00ff */
[C---:B------:R-:W-:Y:S01]  /*c0c0*/  ISETP.GE.AND P3, PT, R202.reuse, UR10, PT ;  /* 0x0000000aca007c0c */ /* 0x040fe2000bf66270 */
[----:B------:R-:W-:Y:S01]  /*c0d0*/  VIADD R3, R3, UR6 ;  /* 0x0000000603037c36 */ /* 0x000fe20008000000 */
[----:B------:R-:W-:Y:S01]  /*c0e0*/  UIMAD UR4, UR16, UR9, UR4 ;  /* 0x00000009100472a4 */ /* 0x000fe2000f8e0204 */
[----:B------:R-:W-:Y:S01]  /*c0f0*/  VIADD R0, R202, 0x20 ;  /* 0x00000020ca007836 */ /* 0x000fe20000000000 */
[----:B------:R-:W-:Y:S01]  /*c100*/  ULDC.64 UR6, c[0x0][0xbe8] ;  /* 0x0002fa0000067ab9 */ /* 0x000fe20000000a00 */
[----:B------:R-:W-:-:S04]  /*c110*/  IMAD.WIDE.U32 R2, R5, UR16, R2 ;  /* 0x0000001005027c25 */ /* 0x000fc8000f8e0002 */
[----:B------:R-:W-:Y:S01]  /*c120*/  VIADD R151, R151, 0x32420 ;  /* 0x0003242097977836 */ /* 0x000fe20000000000 */
[----:B------:R-:W-:Y:S01]  /*c130*/  ISETP.GE.AND P0, PT, R0, UR10, PT ;  /* 0x0000000a00007c0c */ /* 0x000fe2000bf06270 */
[----:B------:R-:W-:Y:S02]  /*c140*/  VIADD R5, R202, 0x60 ;  /* 0x00000060ca057836 */ /* 0x000fe40000000000 */
[----:B------:R-:W-:Y:S01]  /*c150*/  IMAD R0, R208, UR6, RZ ;  /* 0x00000006d0007c24 */ /* 0x000fe2000f8e02ff */
[----:B------:R-:W-:Y:S01]  /*c160*/  PRMT R151, RZ, 0x654, R151 ;  /* 0x00000654ff977816 */ /* 0x000fe20000000097 */
[----:B------:R-:W-:Y:S01]  /*c170*/  VIADD R3, R3, UR4 ;  /* 0x0000000403037c36 */ /* 0x000fe20008000000 */
[----:B------:R-:W-:Y:S01]  /*c180*/  ISETP.GE.AND P2, PT, R5, UR10, PT ;  /* 0x0000000a05007c0c */ /* 0x000fe2000bf46270 */
[----:B------:R-:W-:Y:S01]  /*c190*/  VIADD R4, R202, 0x40 ;  /* 0x00000040ca047836 */ /* 0x000fe20000000000 */
[----:B------:R-:W-:Y:S01]  /*c1a0*/  SHF.R.S32.HI R203, RZ, 0x1f, R202 ;  /* 0x0000001fffcb7819 */ /* 0x000fe200000114ca */
[C---:B------:R-:W-:Y:S01]  /*c1b0*/  IMAD R75, R73.reuse, UR7, R0 ;  /* 0x00000007494b7c24 */ /* 0x040fe2000f8e0200 */
[----:B0-----:R0:W-:Y:S01]  /*c1c0*/  SYNCS.ARRIVE.TRANS64.RED.A1T0 RZ, [R151+URZ], RZ ;  /* 0x000000ff97ff79a7 */ /* 0x0011e2000810043f */
[----:B------:R-:W-:Y:S01]  /*c1d0*/  IMAD.U32 R5, RZ, RZ, UR15 ;  /* 0x0000000fff057e24 */ /* 0x000fe2000f8e00ff */
[----:B------:R-:W-:Y:S01]  /*c1e0*/  BSSY B1, `(.L_x_11386) ;  /* 0x000001d000017945 */ /* 0x000fe20003800000 */
[----:B------:R-:W-:Y:S01]  /*c1f0*/  IMAD.WIDE.U32 R72, R73, UR6, R2 ;  /* 0x0000000649487c25 */ /* 0x000fe2000f8e0002 */
[----:B------:R-:W-:-:S03]  /*c200*/  ISETP.GE.AND P1, PT, R4, UR10, PT ;  /* 0x0000000a04007c0c */ /* 0x000fc6000bf26270 */
[----:B------:R-:W-:-:S04]  /*c210*/  IMAD.WIDE R4, R5, 0x80, R202 ;  /* 0x0000008005047825 */ /* 0x000fc800078e02ca */
[----:B------:R-:W-:Y:S01]  /*c220*/  IMAD.IADD R77, R73, 0x1, R75 ;  /* 0x00000001494d7824 */ /* 0x000fe200078e024b */
[----:B0-----:R-:W-:Y:S06]  /*c230*/  @P3 BRA `(.L_x_11387) ;  /* 0x00000000005c3947 */ /* 0x001fec0003800000 */
[----:B------:R-:W-:Y:S01]  /*c240*/  ULDC.64 UR6, c[0x0][0xbd8] ;  /* 0x0002f60000067ab9 */ /* 0x000fe20000000a00 */
[----:B------:R-:W-:Y:S01]  /*c250*/  MOV R2, R72 ;  /* 0x0000004800027202 */ /* 0x000fe20000000f00 */
[----:B------:R-:W-:Y:S01]  /*c260*/  IMAD R75, R5, UR6, RZ ;  /* 0x00000006054b7c24 */ /* 0x000fe2000f8e02ff */
[----:B------:R-:W-:Y:S01]  /*c270*/  ULDC UR4, c[0x0][0xb8c] ;  /* 0x0002e30000047ab9 */ /* 0x000fe20000000800 */
[----:B------:R-:W-:Y:S01]  /*c280*/  IMAD.MOV.U32 R3, RZ, RZ, R77 ;  /* 0x000000ffff037224 */ /* 0x000fe200078e004d */
[C---:B------:R-:W-:Y:S01]  /*c290*/  ISETP.GE.AND P4, PT, R200.reuse, UR4, PT ;  /* 0x00000004c8007c0c */ /* 0x040fe2000bf86270 */
[----:B------:R-:W-:Y:S01]  /*c2a0*/  VIADD R0, R200, 0x40 ;  /* 0x00000040c8007836 */ /* 0x000fe20000000000 */
[----:B------:R-:W-:Y:S01]  /*c2b0*/  ULDC.64 UR8, c[0x0][0x208] ;  /* 0x0000820000087ab9 */ /* 0x000fe20000000a00 */
        /* <DEDUP_REMOVED lines=15> */
.L_x_11387:
[----:B------:R-:W-:Y:S05]  /*c3b0*/  BSYNC B1 ;  /* 0x0000000000017941 */ /* 0x000fea0003800000 */
.L_x_11386:
        /* <DEDUP_REMOVED lines=13> */
[----:B------:R-:W-:Y:S01]  /*c490*/  IMAD R0, R0, UR6, RZ ;  /* 0x0000000600007c24 */ /* 0x000fe2000f8e02ff */
[----:B------:R-:W-:Y:S01]  /*c4a0*/  ULDC.64 UR8, c[0x0][0x208] ;  /* 0x0000820000087ab9 */ /* 0x000fe20000000a00 */
[----:B------:R-:W-:-:S02]  /*c4b0*/  VIADD R6, R200, 0xc0 ;  /* 0x000000c0c8067836 */ /* 0x000fc40000000000 */
        /* <DEDUP_REMOVED lines=11> */
.L_x_11389:
[----:B------:R-:W-:Y:S05]  /*c570*/  BSYNC B1 ;  /* 0x0000000000017941 */ /* 0x000fea0003800000 */
.L_x_11388:
[----:B------:R-:W-:Y:S04]  /*c580*/  BSSY B1, `(.L_x_11390) ;  /* 0x000001b000017945 */ /* 0x000fe80003800000 */
[----:B------:R-:W-:Y:S05]  /*c590*/  @P1 BRA `(.L_x_11391) ;  /* 0x0000000000641947 */ /* 0x000fea0003800000 */
[----:B-1---5:R-:W-:Y:S01]  /*c5a0*/  IADD3 R17, P0, R4, 0x40, RZ ;  /* 0x0000004004117810 */ /* 0x022fe20007f1e0ff */
        /* <DEDUP_REMOVED lines=24> */
.L_x_11391:
[----:B------:R-:W-:Y:S05]  /*c730*/  BSYNC B1 ;  /* 0x0000000000017941 */ /* 0x000fea0003800000 */
.L_x_11390:
[----:B------:R-:W-:Y:S05]  /*c740*/  @P2 BRA `(.L_x_11392) ;  /* 0x0000000c00942947 */ /* 0x000fea0003800000 */
[----:B--2--5:R-:W-:Y:S01]  /*c750*/  IADD3 R13, P0, R4, 0x60, RZ ;  /* 0x00000060040d7810 */ /* 0x024fe20007f1e0ff */
[----:B------:R-:W-:Y:S01]  /*c760*/  VIADD R0, R200, 0x40 ;  /* 0x00000040c8007836 */ /* 0x000fe20000000000 */
[----:B------:R-:W-:Y:S01]  /*c770*/  ULDC.64 UR6, c[0x0][0xbd8] ;  /* 0x0002f60000067ab9 */ /* 0x000fe20000000a00 */
[----:B------:R-:W-:Y:S01]  /*c780*/  IMAD.MOV.U32 R2, RZ, RZ, R72 ;  /* 0x000000ffff027224 */ /* 0x000fe200078e0048 */
[----:B------:R-:W-:Y:S01]  /*c790*/  ULDC UR4, c[0x0][0xb8c] ;  /* 0x0002e30000047ab9 */ /* 0x000fe20000000800 */
[----:B------:R-:W-:Y:S01]  /*c7a0*/  IMAD.X R4, RZ, RZ, R5, P0 ;  /* 0x000000ffff047224 */ /* 0x000fe200000e0605 */
        /* <DEDUP_REMOVED lines=19> */
[----:B------:R-:W-:Y:S02]  /*c8e0*/  ULDC.64 UR6, c[0x0][0x208] ;  /* 0x0000820000067ab9 */ /* 0x000fe40000000a00 */
[----:B------:R3:W-:Y:S01]  /*c8f0*/  STG.E.128 desc[UR6][R4.64+0x180], R32 ;  /* 0x0001802004007986 */ /* 0x0007e2000c101d06 */
[----:B------:R-:W-:Y:S05]  /*c900*/  BRA `(.L_x_11392) ;  /* 0x0000000c00247947 */ /* 0x000fea0003800000 */
.L_x_11384:
[----:B------:R-:W1:Y:S01]  /*c910*/  LDC.64 R4, c[0x0][0xcd8] ;  /* 0x00033600ff047b82 */ /* 0x000e620000000a00 */
[----:B------:R-:W-:Y:S01]  /*c920*/  ULDC.64 UR6, c[0x0][0xce0] ;  /* 0x0003380000067ab9 */ /* 0x000fe20000000a00 */
[C---:B------:R-:W-:Y:S01]  /*c930*/  IMAD.SHL.U32 R3, R207.reuse, 0x4, RZ ;  /* 0x00000004cf037824 */ /* 0x040fe200078e00ff */
[----:B------:R-:W-:Y:S01]  /*c940*/  ISETP.NE.U32.AND P0, PT, RZ, UR6, PT ;  /* 0x00000006ff007c0c */ /* 0x000fe2000bf05070 */
[----:B------:R-:W-:Y:S01]  /*c950*/  ULDC.64 UR8, c[0x0][0x208] ;  /* 0x0000820000087ab9 */ /* 0x000fe20000000a00 */
[----:B------:R-:W-:Y:S02]  /*c960*/  SHF.L.U64.HI R0, R207, 0x2, R208 ;  /* 0x00000002cf007819 */ /* 0x000fe400000102d0 */
[----:B------:R-:W-:-:S13]  /*c970*/  ISETP.NE.AND.EX P1, PT, RZ, UR7, PT, P0 ;  /* 0x00000007ff007c0c */ /* 0x000fda000bf25300 */
[C---:B------:R-:W-:Y:S02]  /*c980*/  @P1 IADD3 R2, P3, R3.reuse, UR6, RZ ;  /* 0x0000000603021c10 */ /* 0x040fe4000ff7e0ff */
[----:B-1----:R-:W-:Y:S02]  /*c990*/  ISETP.NE.U32.AND P0, PT, R4, RZ, PT ;  /* 0x000000ff0400720c */ /* 0x002fe40003f05070 */
[----:B------:R-:W-:Y:S02]  /*c9a0*/  IADD3 R4, P2, R3, R4, RZ ;  /* 0x0000000403047210 */ /* 0x000fe40007f5e0ff */
[C---:B------:R-:W-:Y:S02]  /*c9b0*/  @P1 IADD3.X R3, R0.reuse, UR7, RZ, P3, !PT ;  /* 0x0000000700031c10 */ /* 0x040fe40009ffe4ff */
[----:B------:R-:W-:Y:S01]  /*c9c0*/  ISETP.NE.AND.EX P0, PT, R5, RZ, PT, P0 ;  /* 0x000000ff0500720c */ /* 0x000fe20003f05300 */
[----:B------:R-:W-:Y:S02]  /*c9d0*/  IMAD.MOV.U32 R9, RZ, RZ, RZ ;  /* 0x000000ffff097224 */ /* 0x000fe400078e00ff */
[----:B------:R-:W2:Y:S01]  /*c9e0*/  @P1 LDG.E R2, desc[UR8][R2.64] ;  /* 0x0000000802021981 */ /* 0x000ea2000c1e1900 */
[----:B------:R-:W-:Y:S01]  /*c9f0*/  IMAD.X R5, R0, 0x1, R5, P2 ;  /* 0x0000000100057824 */ /* 0x000fe200010e0605 */
[----:B------:R-:W-:Y:S01]  /*ca00*/  ULDC UR4, c[0x0][0xb88] ;  /* 0x0002e20000047ab9 */ /* 0x000fe20000000800 */
[----:B------:R-:W-:-:S07]  /*ca10*/  ISETP.GT.AND P2, PT, R233, 0x7f, PT ;  /* 0x0000007fe900780c */ /* 0x000fce0003f44270 */
[----:B------:R1:W5:Y:S01]  /*ca20*/  @P0 LDG.E R9, desc[UR8][R4.64] ;  /* 0x0000000804090981 */ /* 0x000362000c1e1900 */
[----:B--2---:R-:W-:Y:S01]  /*ca30*/  @P1 R2UR UR4, R2 ;  /* 0x00000000020412ca */ /* 0x004fe200000e0000 */
[----:B-1----:R-:W-:-:S14]  /*ca40*/  @P1 BRA `(.L_x_11393) ;  /* 0x00000000001c1947 */ /* 0x002fdc0003800000 */
[----:B------:R-:W-:Y:S05]  /*ca50*/  @!P0 BRA `(.L_x_11393) ;  /* 0x0000000000188947 */ /* 0x000fea0003800000 */
[----:B------:R-:W-:Y:S02]  /*ca60*/  ULDC.64 UR6, c[0x0][0x208] ;  /* 0x0000820000067ab9 */ /* 0x000fe40000000a00 */
[----:B------:R-:W2:Y:S04]  /*ca70*/  LDG.E R2, desc[UR6][R4.64] ;  /* 0x0000000604027981 */ /* 0x000ea8000c1e1900 */
[----:B------:R-:W3:Y:S01]  /*ca80*/  LDG.E R0, desc[UR6][R4.64+0x4] ;  /* 0x0000040604007981 */ /* 0x000ee2000c1e1900 */
[----:B--2---:R-:W-:Y:S02]  /*ca90*/  R2UR UR6, R2 ;  /* 0x00000000020672ca */ /* 0x004fe400000e0000 */
[----:B---3--:R-:W-:-:S13]  /*caa0*/  R2UR UR4, R0 ;  /* 0x00000000000472ca */ /* 0x008fda00000e0000 */
[----:B------:R-:W-:-:S12]  /*cab0*/  UIADD3 UR4, -UR6, UR4, URZ ;  /* 0x0000000406047290 */ /* 0x000fd8000fffe13f */
.L_x_11393:
[----:B------:R-:W-:Y:S01]  /*cac0*/  R2UR UR6, R209 ;  /* 0x00000000d10672ca */ /* 0x000fe200000e0000 */
[----:B------:R-:W-:Y:S01]  /*cad0*/  BSSY B1, `(.L_x_11394) ;  /* 0x0000022000017945 */ /* 0x000fe20003800000 */
[----:B------:R-:W-:Y:S02]  /*cae0*/  SHF.R.S32.HI R201, RZ, 0x1f, R200 ;  /* 0x0000001fffc97819 */ /* 0x000fe400000114c8 */
[----:B------:R-:W-:Y:S02]  /*caf0*/  SEL R207, R207, RZ, !P0 ;  /* 0x000000ffcfcf7207 */ /* 0x000fe40004000000 */
[----:B------:R-:W-:Y:S02]  /*cb00*/  SEL R208, R208, RZ, !P0 ;  /* 0x000000ffd0d07207 */ /* 0x000fe40004000000 */
[----:B-----5:R-:W-:-:S05]  /*cb10*/  SHF.R.S32.HI R6, RZ, 0x1f, R9 ;  /* 0x0000001fff067819 */ /* 0x020fca0000011409 */
[----:B------:R-:W-:Y:S01]  /*cb20*/  USHF.R.S32.HI UR7, URZ, 0x1f, UR6 ;  /* 0x0000001f3f077899 */ /* 0x000fe20008011406 */
[----:B------:R-:W-:Y:S11]  /*cb30*/  @P2 BRA `(.L_x_11395) ;  /* 0x00000000006c2947 */ /* 0x000ff60003800000 */
[----:B------:R-:W1:Y:S01]  /*cb40*/  S2R R2, SR_TID.X ;  /* 0x0000000000027919 */ /* 0x000e620000002100 */
[----:B------:R-:W-:-:S13]  /*cb50*/  R2UR UR6, R218 ;  /* 0x00000000da0672ca */ /* 0x000fda00000e0000 */
[----:B------:R-:W-:-:S04]  /*cb60*/  IMAD.U32 R0, RZ, RZ, UR6 ;  /* 0x00000006ff007e24 */ /* 0x000fc8000f8e00ff */
[----:B-1----:R-:W-:-:S04]  /*cb70*/  IMAD R0, R0, 0x80, R2 ;  /* 0x0000008000007824 */ /* 0x002fc800078e0202 */
[----:B------:R-:W-:-:S05]  /*cb80*/  VIADD R0, R0, 0xffffff80 ;  /* 0xffffff8000007836 */ /* 0x000fca0000000000 */
[----:B------:R-:W-:-:S13]  /*cb90*/  ISETP.GE.AND P0, PT, R0, UR4, PT ;  /* 0x0000000400007c0c */ /* 0x000fda000bf06270 */
[----:B------:R-:W-:Y:S05]  /*cba0*/  @P0 BRA `(.L_x_11395) ;  /* 0x0000000000500947 */ /* 0x000fea0003800000 */
[----:B------:R-:W-:Y:S01]  /*cbb0*/  R2UR UR10, R209 ;  /* 0x00000000d10a72ca */ /* 0x000fe200000e0000 */
[----:B------:R-:W-:Y:S01]  /*cbc0*/  ULDC.64 UR8, c[0x0][0xc70] ;  /* 0x00031c0000087ab9 */ /* 0x000fe20000000a00 */
[C---:B------:R-:W-:Y:S01]  /*cbd0*/  IADD3 R2, P0, R0.reuse, R9, RZ ;  /* 0x0000000900027210 */ /* 0x040fe20007f1e0ff */
[----:B------:R-:W-:Y:S02]  /*cbe0*/  UIMAD UR6, UR7, UR8, URZ ;  /* 0x00000008070672a4 */ /* 0x000fe4000f8e023f */
[----:B------:R-:W-:Y:S01]  /*cbf0*/  IMAD.U32 R5, RZ, RZ, UR8 ;  /* 0x00000008ff057e24 */ /* 0x000fe2000f8e00ff */
[----:B------:R-:W-:-:S07]  /*cc00*/  LEA.HI.X.SX32 R3, R0, R6, 0x1, P0 ;  /* 0x0000000600037211 */ /* 0x000fce00000f0eff */
[----:B------:R-:W-:Y:S02]  /*cc10*/  UIMAD UR6, UR10, UR9, UR6 ;  /* 0x000000090a0672a4 */ /* 0x000fe4000f8e0206 */
[----:B------:R-:W-:Y:S01]  /*cc20*/  IMAD.WIDE.U32 R2, R5, UR10, R2 ;  /* 0x0000000a05027c25 */ /* 0x000fe2000f8e0002 */
[----:B------:R-:W-:Y:S01]  /*cc30*/  ULDC.64 UR8, c[0x0][0xc78] ;  /* 0x00031e0000087ab9 */ /* 0x000fe20000000a00 */
[----:B------:R-:W-:Y:S02]  /*cc40*/  ULDC.64 UR10, c[0x0][0x208] ;  /* 0x00008200000a7ab9 */ /* 0x000fe40000000a00 */
[----:B------:R-:W-:Y:S02]  /*cc50*/  IMAD R0, R208, UR8, RZ ;  /* 0x00000008d0007c24 */ /* 0x000fe4000f8e02ff */
[----:B------:R-:W-:Y:S02]  /*cc60*/  VIADD R3, R3, UR6 ;  /* 0x0000000603037c36 */ /* 0x000fe40008000000 */
[----:B------:R-:W-:-:S02]  /*cc70*/  IMAD R5, R207, UR9, R0 ;  /* 0x00000009cf057c24 */ /* 0x000fc4000f8e0200 */
[----:B------:R-:W-:Y:S01]  /*cc80*/  IMAD.WIDE.U32 R2, R207, UR8, R2 ;  /* 0x00000008cf027c25 */ /* 0x000fe2000f8e0002 */
[----:B------:R-:W-:-:S03]  /*cc90*/  ULDC.64 UR8, c[0x0][0xc40] ;  /* 0x0003100000087ab9 */ /* 0x000fc60000000a00 */
[----:B------:R-:W-:Y:S01]  /*cca0*/  IMAD.IADD R3, R3, 0x1, R5 ;  /* 0x0000000103037824 */ /* 0x000fe200078e0205 */
[----:B------:R-:W-:-:S04]  /*ccb0*/  LEA R4, P0, R2, UR8, 0x2 ;  /* 0x0000000802047c11 */ /* 0x000fc8000f8010ff */
[----:B------:R-:W-:Y:S01]  /*ccc0*/  LEA.HI.X R5, R2, UR9, R3, 0x2, P0 ;  /* 0x0000000902057c11 */ /* 0x000fe200080f1403 */
[----:B------:R-:W-:-:S05]  /*ccd0*/  IMAD.MOV.U32 R3, RZ, RZ, -0x800000 ;  /* 0xff800000ff037424 */ /* 0x000fca00078e00ff */
[----:B------:R1:W-:Y:S03]  /*cce0*/  STG.E desc[UR10][R4.64], R3 ;  /* 0x0000000304007986 */ /* 0x0003e6000c10190a */
.L_x_11395:
[----:B------:R-:W-:Y:S05]  /*ccf0*/  BSYNC B1 ;  /* 0x0000000000017941 */ /* 0x000fea0003800000 */
.L_x_11394:
[----:B------:R-:W-:Y:S01]  /*cd00*/  R2UR UR10, R218 ;  /* 0x00000000da0a72ca */ /* 0x000fe200000e0000 */
[----:B------:R-:W-:Y:S01]  /*cd10*/  ULDC.64 UR8, c[0x0][0xba0] ;  /* 0x0002e80000087ab9 */ /* 0x000fe20000000a00 */
[----:B------:R-:W-:Y:S01]  /*cd20*/  R2UR UR11, R209 ;  /* 0x00000000d10b72ca */ /* 0x000fe200000e0000 */
[----:B------:R-:W-:Y:S01]  /*cd30*/  IMAD R0, R6, UR8, RZ ;  /* 0x0000000806007c24 */ /* 0x000fe2000f8e02ff */
[----:B------:R-:W-:Y:S01]  /*cd40*/  BSSY B1, `(.L_x_11396) ;  /* 0x0000032000017945 */ /* 0x000fe20003800000 */
[----:B-1----:R-:W-:-:S04]  /*cd50*/  IMAD.WIDE.U32 R2, R9, UR8, R200 ;  /* 0x0000000809027c25 */ /* 0x002fc8000f8e00c8 */
[----:B------:R-:W-:Y:S01]  /*cd60*/  IMAD R9, R9, UR9, R0 ;  /* 0x0000000909097c24 */ /* 0x000fe2000f8e0200 */
[----:B------:R-:W-:Y:S01]  /*cd70*/  ULDC.64 UR8, c[0x0][0xbe0] ;  /* 0x0002f80000087ab9 */ /* 0x000fe20000000a00 */
[C---:B------:R-:W-:Y:S01]  /*cd80*/  VIADD R0, R202.reuse, 0x20 ;  /* 0x00000020ca007836 */ /* 0x040fe20000000000 */
[----:B------:R-:W-:Y:S02]  /*cd90*/  UIMAD UR6, UR7, UR8, URZ ;  /* 0x00000008070672a4 */ /* 0x000fe4000f8e023f */
[----:B------:R-:W-:Y:S01]  /*cda0*/  IMAD.U32 R5, RZ, RZ, UR8 ;  /* 0x00000008ff057e24 */ /* 0x000fe2000f8e00ff */
[----:B------:R-:W-:Y:S01]  /*cdb0*/  UIMAD UR4, UR10, -0x80, UR4 ;  /* 0xffffff800a0478a4 */ /* 0x000fe2000f8e0204 */
[----:B------:R-:W-:Y:S01]  /*cdc0*/  IADD3 R3, R3, R9, RZ ;  /* 0x0000000903037210 */ /* 0x000fe20007ffe0ff */
[----:B------:R-:W-:Y:S01]  /*cdd0*/  UIMAD UR6, UR11, UR9, UR6 ;  /* 0x000000090b0672a4 */ /* 0x000fe2000f8e0206 */
[C---:B------:R-:W-:Y:S01]  /*cde0*/  VIADD R4, R202.reuse, 0x40 ;  /* 0x00000040ca047836 */ /* 0x040fe20000000000 */
[----:B------:R-:W-:Y:S01]  /*cdf0*/  SHF.R.S32.HI R9, RZ, 0x1f, R202 ;  /* 0x0000001fff097819 */ /* 0x000fe200000114ca */
[----:B------:R-:W-:Y:S01]  /*ce00*/  IMAD.U32 R13, RZ, RZ, UR10 ;  /* 0x0000000aff0d7e24 */ /* 0x000fe2000f8e00ff */
[----:B------:R-:W-:Y:S01]  /*ce10*/  ISETP.GE.AND P2, PT, R202, UR4, PT ;  /* 0x00000004ca007c0c */ /* 0x000fe2000bf46270 */
[----:B------:R-:W-:Y:S01]  /*ce20*/  IMAD.WIDE.U32 R2, R5, UR11, R2 ;  /* 0x0000000b05027c25 */ /* 0x000fe2000f8e0002 */
[----:B------:R-:W-:-:S02]  /*ce30*/  ISETP.GE.AND P1, PT, R0, UR4, PT ;  /* 0x0000000400007c0c */ /* 0x000fc4000bf26270 */
[----:B------:R-:W-:Y:S01]  /*ce40*/  ISETP.GE.AND P0, PT, R4, UR4, PT ;  /* 0x0000000404007c0c */ /* 0x000fe2000bf06270 */
[----:B------:R-:W-:Y:S01]  /*ce50*/  VIADD R3, R3, UR6 ;  /* 0x0000000603037c36 */ /* 0x000fe20008000000 */
[----:B------:R-:W-:Y:S01]  /*ce60*/  ULDC.64 UR6, c[0x0][0xbe8] ;  /* 0x0002fa0000067ab9 */ /* 0x000fe20000000a00 */
[----:B------:R-:W-:Y:S02]  /*ce70*/  IMAD.MOV.U32 R8, RZ, RZ, R202 ;  /* 0x000000ffff087224 */ /* 0x000fe400078e00ca */
        /* <DEDUP_REMOVED lines=15> */
[----:B------:R-:W-:Y:S01]  /*cf70*/  VIADD R0, R200, 0xc0 ;  /* 0x000000c0c8007836 */ /* 0x000fe20000000000 */
[----:B------:R-:W-:Y:S01]  /*cf80*/  MOV R2, R4 ;  /* 0x0000000400027202 */ /* 0x000fe20000000f00 */
[----:B------:R-:W-:Y:S01]  /*cf90*/  IMAD R11, R8, UR9, R11 ;  /* 0x00000009080b7c24 */ /* 0x000fe2000f8e020b */
[----:B------:R-:W-:Y:S01]  /*cfa0*/  ISETP.GE.AND P3, PT, R200, UR6, PT ;  /* 0x00000006c8007c0c */ /* 0x000fe2000bf66270 */
[----:B------:R-:W-:Y:S01]  /*cfb0*/  ULDC.64 UR10, c[0x0][0x208] ;  /* 0x00008200000a7ab9 */ /* 0x000fe20000000a00 */
        /* <DEDUP_REMOVED lines=10> */
.L_x_11397:
[----:B------:R-:W-:Y:S05]  /*d060*/  BSYNC B1 ;  /* 0x0000000000017941 */ /* 0x000fea0003800000 */
.L_x_11396:
[----:B------:R-:W-:Y:S01]  /*d070*/  BSSY B1, `(.L_x_11398) ;  /* 0x000001c000017945 */ /* 0x000fe20003800000 */
[----:B------:R-:W-:-:S03]  /*d080*/  ISETP.GE.AND P2, PT, R6, UR4, PT ;  /* 0x0000000406007c0c */ /* 0x000fc6000bf46270 */
[----:B------:R-:W-:Y:S10]  /*d090*/  @P1 BRA `(.L_x_11399) ;  /* 0x0000000000641947 */ /* 0x000ff40003800000 */
[----:B-1----:R-:W-:Y:S01]  /*d0a0*/  IADD3 R11, P1, R8, 0x20, RZ ;  /* 0x00000020080b7810 */ /* 0x002fe20007f3e0ff */
        /* <DEDUP_REMOVED lines=24> */
.L_x_11399:
[----:B------:R-:W-:Y:S05]  /*d230*/  BSYNC B1 ;  /* 0x0000000000017941 */ /* 0x000fea0003800000 */
.L_x_11398:
[----:B------:R-:W-:Y:S04]  /*d240*/  BSSY B1, `(.L_x_11400) ;  /* 0x000001b000017945 */ /* 0x000fe80003800000 */
[----:B------:R-:W-:Y:S05]  /*d250*/  @P0 BRA `(.L_x_11401) ;  /* 0x0000000000640947 */ /* 0x000fea0003800000 */
[----:B-12---:R-:W-:Y:S01]  /*d260*/  IADD3 R11, P0, R8, 0x40, RZ ;  /* 0x00000040080b7810 */ /* 0x006fe20007f1e0ff */
        /* <DEDUP_REMOVED lines=24> */
.L_x_11401:
[----:B------:R-:W-:Y:S05]  /*d3f0*/  BSYNC B1 ;  /* 0x0000000000017941 */ /* 0x000fea0003800000 */
.L_x_11400:
        /* <DEDUP_REMOVED lines=10> */
[----:B------:R-:W-:Y:S01]  /*d4a0*/  ULDC.64 UR8, c[0x0][0x208] ;  /* 0x0000820000087ab9 */ /* 0x000fe20000000a00 */
        /* <DEDUP_REMOVED lines=15> */
.L_x_11392:
[----:B------:R-:W-:Y:S05]  /*d5a0*/  BSYNC B0 ;  /* 0x0000000000007941 */ /* 0x000fea0003800000 */
.L_x_11383:
[----:B------:R-:W-:Y:S02]  /*d5b0*/  ULDC UR4, c[0x0][0xd14] ;  /* 0x0003450000047ab9 */ /* 0x000fe40000000800 */
[----:B------:R-:W-:-:S13]  /*d5c0*/  ISETP.GE.AND P0, PT, R7, UR4, PT ;  /* 0x0000000407007c0c */ /* 0x000fda000bf06270 */
[----:B------:R-:W-:Y:S05]  /*d5d0*/  @!P0 BRA `(.L_x_11402) ;  /* 0xffffff3800188947 */ /* 0x000fea000383ffff */
[----:B------:R-:W-:Y:S05]  /*d5e0*/  EXIT ;  /* 0x000000000000794d */ /* 0x000fea0003800000 */
.L_x_11346:
        /* <DEDUP_REMOVED lines=62> */
.L_x_11407:
        /* <DEDUP_REMOVED lines=16> */
.L_x_11406:
[----:B------:R-:W-:Y:S05]  /*dad0*/  BSYNC B0 ;  /* 0x0000000000007941 */ /* 0x000fea0003800000 */
.L_x_11405:
        /* <DEDUP_REMOVED lines=25> */
.L_x_11403:
        /* <DEDUP_REMOVED lines=21> */
.L_x_11408:
        /* <DEDUP_REMOVED lines=56> */
.L_x_11404:
[----:B------:R-:W-:Y:S02]  /*e140*/  IMAD.MOV.U32 R17, RZ, RZ, RZ ;  /* 0x000000ffff117224 */ /* 0x000fe400078e00ff */
[----:B------:R-:W-:Y:S02]  /*e150*/  IMAD.U32 R16, RZ, RZ, UR6 ;  /* 0x00000006ff107e24 */ /* 0x000fe4000f8e00ff */
[----:B------:R-:W-:-:S07]  /*e160*/  IMAD.MOV.U32 R18, RZ, RZ, RZ ;  /* 0x000000ffff127224 */ /* 0x000fce00078e00ff */
.L_x_11409:
        /* <DEDUP_REMOVED lines=12> */
[----:B------:R1:W-:Y:S06]  /*e230*/  STL [R1+0x4], R0 ;  /* 0x0000040001007387 */ /* 0x0003ec0000100800 */
[----:B------:R-:W-:Y:S05]  /*e240*/  @P0 BRA `(.L_x_11410) ;  /* 0x0000003c00b40947 */ /* 0x000fea0003800000 */
[----:B-1----:R-:W-:Y:S01]  /*e250*/  IMAD.MOV.U32 R0, RZ, RZ, 0x1 ;  /* 0x00000001ff007424 */ /* 0x002fe200078e00ff */
[----:B------:R1:W-:Y:S01]  /*e260*/  STL [R1], RZ ;  /* 0x000000ff01007387 */ /* 0x0003e20000100800 */
[----:B------:R-:W-:Y:S01]  /*e270*/  ULDC UR51, c[0x0][0xc] ;  /* 0x0000030000337ab9 */ /* 0x000fe20000000800 */
[----:B------:R-:W-:Y:S01]  /*e280*/  ULDC.64 UR48, c[0x0][0x198] ;  /* 0x0000660000307ab9 */ /* 0x000fe20000000a00 */
[----:B------:R-:W-:Y:S01]  /*e290*/  UMOV UR50, URZ ;  /* 0x0000003f00327c82 */ /* 0x000fe20008000000 */
[----:B------:R1:W-:Y:S04]  /*e2a0*/  STL [R1+0x4], R0 ;  /* 0x0000040001007387 */ /* 0x0003e80000100800 */
.L_x_11476:
        /* <DEDUP_REMOVED lines=47> */
[----:B-1----:R-:W-:Y:S01]  /*e5a0*/  IMAD.U32 R6, RZ, RZ, UR4 ;  /* 0x00000004ff067e24 */ /* 0x002fe2000f8e00ff */
[----:B------:R-:W-:Y:S06]  /*e5b0*/  @P1 BRA `(.L_x_11411) ;  /* 0x0000000000141947 */ /* 0x000fec0003800000 */
[----:B------:R-:W-:Y:S05]  /*e5c0*/  @!P2 BRA `(.L_x_11411) ;  /* 0x000000000010a947 */ /* 0x000fea0003800000 */
[----:B------:R-:W-:Y:S02]  /*e5d0*/  ULDC.64 UR4, c[0x0][0x208] ;  /* 0x0000820000047ab9 */ /* 0x000fe40000000a00 */
[----:B-----5:R-:W2:Y:S04]  /*e5e0*/  LDG.E R8, desc[UR4][R2.64] ;  /* 0x0000000402087981 */ /* 0x020ea8000c1e1900 */
[----:B------:R-:W2:Y:S02]  /*e5f0*/  LDG.E R7, desc[UR4][R2.64+0x4] ;  /* 0x0000040402077981 */ /* 0x000ea4000c1e1900 */
[----:B--2---:R-:W-:-:S07]  /*e600*/  IMAD.IADD R8, R7, 0x1, -R8 ;  /* 0x0000000107087824 */ /* 0x004fce00078e0a08 */
.L_x_11411:
        /* <DEDUP_REMOVED lines=14> */
.L_x_11412:
[----:B------:R-:W-:Y:S05]  /*e6f0*/  @!P0 BRA `(.L_x_11413) ;  /* 0x0000000000108947 */ /* 0x000fea0003800000 */
[----:B------:R-:W-:Y:S02]  /*e700*/  ULDC.64 UR4, c[0x0][0x208] ;  /* 0x0000820000047ab9 */ /* 0x000fe40000000a00 */
[----:B------:R-:W2:Y:S04]  /*e710*/  LDG.E R3, desc[UR4][R4.64] ;  /* 0x0000000404037981 */ /* 0x000ea8000c1e1900 */
[----:B------:R-:W2:Y:S02]  /*e720*/  LDG.E R6, desc[UR4][R4.64+0x4] ;  /* 0x0000040404067981 */ /* 0x000ea4000c1e1900 */
[----:B--2---:R-:W-:-:S07]  /*e730*/  IMAD.IADD R6, R6, 0x1, -R3 ;  /* 0x0000000106067824 */ /* 0x004fce00078e0a03 */
.L_x_11413:
[----:B--2--5:R-:W-:Y:S01]  /*e740*/  IMAD.IADD R3, R6, 0x1, -R0 ;  /* 0x0000000106037824 */ /* 0x024fe200078e0a00 */
[----:B------:R-:W-:Y:S01]  /*e750*/  LEA R0, R17, 0xdf, 0x7 ;  /* 0x000000df11007811 */ /* 0x000fe200078e38ff */
[----:B------:R-:W-:Y:S03]  /*e760*/  BSSY B6, `(.L_x_11414) ;  /* 0x00002d7000067945 */ /* 0x000fe60003800000 */
[C---:B------:R-:W-:Y:S02]  /*e770*/  IADD3 R0, R3.reuse, R0, -R8 ;  /* 0x0000000003007210 */ /* 0x040fe40007ffe808 */
[----:B------:R-:W-:-:S03]  /*e780*/  IADD3 R3, R3, 0x5f, RZ ;  /* 0x0000005f03037810 */ /* 0x000fc60007ffe0ff */
[----:B-1----:R-:W-:-:S04]  /*e790*/  IMAD.HI R2, R0, 0x2aaaaaab, RZ ;  /* 0x2aaaaaab00027827 */ /* 0x002fc800078e02ff */
[----:B------:R-:W-:-:S05]  /*e7a0*/  IMAD.HI R3, R3, 0x2aaaaaab, RZ ;  /* 0x2aaaaaab03037827 */ /* 0x000fca00078e02ff */
[----:B------:R-:W-:-:S04]  /*e7b0*/  SHF.R.U32.HI R0, RZ, 0x1f, R3 ;  /* 0x0000001fff007819 */ /* 0x000fc80000011603 */
[----:B------:R-:W-:Y:S02]  /*e7c0*/  LEA.HI.SX32 R0, R3, R0, 0x1c ;  /* 0x0000000003007211 */ /* 0x000fe400078fe2ff */
[----:B------:R-:W-:-:S04]  /*e7d0*/  SHF.R.U32.HI R3, RZ, 0x1f, R2 ;  /* 0x0000001fff037819 */ /* 0x000fc80000011602 */
        /* <DEDUP_REMOVED lines=23> */
.L_x_11415:
        /* <DEDUP_REMOVED lines=23> */
.L_x_11417:
        /* <DEDUP_REMOVED lines=17> */
[----:B01----:R-:W-:-:S07]  /*ebd0*/  IMAD.MOV.U32 R13, RZ, RZ, RZ ;  /* 0x000000ffff0d7224 */ /* 0x003fce00078e00ff */
[----:B------:R-:W-:-:S07]  /*ebe0*/  LEPC R20, `(.L_x_11419) ;  /* 0x000000001014794e */ /* 0x000fce0000000000 */
[----:B--2---:R-:W-:Y:S05]  /*ebf0*/  CALL.ABS.NOINC R2 ;  /* 0x0000000002007343 */ /* 0x004fea0003c00000 */
.L_x_11419:
        /* <DEDUP_REMOVED lines=16> */
.L_x_11418:
        /* <DEDUP_REMOVED lines=32> */
.L_x_11420:
        /* <DEDUP_REMOVED lines=19> */
.L_x_11492:
[----:B------:R-:W-:Y:S01]  /*f030*/  UMOV UR4, 0xffffffff ;  /* 0xffffffff00047882 */ /* 0x000fe20000000000 */
[----:B------:R-:W-:Y:S02]  /*f040*/  SHF.R.S32.HI R5, RZ, 0x1f, R0 ;  /* 0x0000001fff057819 */ /* 0x000fe40000011400 */
[----:B------:R-:W-:Y:S05]  /*f050*/  BRA.DIV UR4, `(.L_x_11422) ;  /* 0x0000003a04087947 */ /* 0x000fea000b800000 */
[----:B------:R-:W-:-:S13]  /*f060*/  ELECT P6, URZ, PT ;  /* 0x00000000003f782f */ /* 0x000fda00038c0000 */
.L_x_11495:
        /* <DEDUP_REMOVED lines=22> */
.L_x_11424:
        /* <DEDUP_REMOVED lines=9> */
.L_x_11496:
        /* <DEDUP_REMOVED lines=11> */
.L_x_11426:
        /* <DEDUP_REMOVED lines=22> */
.L_x_11423:
        /* <DEDUP_REMOVED lines=55> */
.L_x_11428:
[----:B------:R-:W-:Y:S05]  /*f7e0*/  BSYNC B0 ;  /* 0x0000000000007941 */ /* 0x000fea0003800000 */
.L_x_11427:
        /* <DEDUP_REMOVED lines=8> */
.L_x_11497:
        /* <DEDUP_REMOVED lines=13> */
.L_x_11498:
        /* <DEDUP_REMOVED lines=11> */
.L_x_11433:
        /* <DEDUP_REMOVED lines=37> */
.L_x_11431:
[----:B------:R-:W-:Y:S05]  /*fc40*/  BSYNC B0 ;  /* 0x0000000000007941 */ /* 0x000fea0003800000 */
.L_x_11430:
        /* <DEDUP_REMOVED lines=44> */
.L_x_11440:
[----:B-1----:R-:W1:Y:S01]  /*ff10*/  S2R R3, SR_CgaCtaId ;  /* 0x0000000000037919 */ /* 0x002e620000008800 */
[----:B------:R-:W-:-:S04]  /*ff20*/  MOV R2, 0x400 ;  /* 0x0000040000027802 */ /* 0x000fc80000000f00 */
[----:B-1----:R-:W-:Y:S02]  /*ff30*/  LEA R2, R3, R2, 0x18 ;  /* 0x0000000203027211 */ /* 0x002fe400078ec0ff */
[----:B------:R-:W-:-:S03]  /*ff40*/  SHF.L.U32 R3, R12, 0x1f, RZ ;  /* 0x0000001f0c037819 */ /* 0x000fc600000006ff */
[----:B------:R-:W-:-:S04]  /*ff50*/  IMAD R2, R13, 0x8, R2 ;  /* 0x000000080d027824 */ /* 0x000fc800078e0202 */
[----:B------:R-:W1:Y:S02]  /*ff60*/  SYNCS.PHASECHK.TRANS64.TRYWAIT P0, [R2+URZ+0x32440], R3 ;  /* 0x03244003020075a7 */ /* 0x000e64000800017f */
[----:B-1----:R-:W-:Y:S05]  /*ff70*/  @!P0 BRA `(.L_x_11441) ;  /* 0x0000002800a88947 */ /* 0x002fea0003800000 */
.L_x_11499:
        /* <DEDUP_REMOVED lines=11> */
.L_x_11442:
        /* <DEDUP_REMOVED lines=22> */
.L_x_11500:
        /* <DEDUP_REMOVED lines=8> */
.L_x_11444:
        /* <DEDUP_REMOVED lines=34> */
.L_x_11439:
[----:B------:R-:W-:Y:S05]  /*10430*/  BSYNC B2 ;  /* 0x0000000000027941 */ /* 0x000fea0003800000 */
.L_x_11438:
[----:B------:R-:W2:Y:S02]  /*10440*/  LDL.LU R2, [R1+0x14] ;  /* 0x0000140001027983 */ /* 0x000ea40000300800 */
[----:B--2---:R-:W-:-:S07]  /*10450*/  VIADD R8, R2, 0xfffffffd ;  /* 0xfffffffd02087836 */ /* 0x004fce0000000000 */
.L_x_11437:
[----:B------:R-:W-:Y:S05]  /*10460*/  BSYNC B1 ;  /* 0x0000000000017941 */ /* 0x000fea0003800000 */
.L_x_11436:
[----:B------:R-:W-:-:S13]  /*10470*/  ISETP.NE.AND P0, PT, R10, RZ, PT ;  /* 0x000000ff0a00720c */ /* 0x000fda0003f05270 */
[----:B------:R-:W-:Y:S05]  /*10480*/  @!P0 BRA `(.L_x_11435) ;  /* 0x0000000c009c8947 */ /* 0x000fea0003800000 */
.L_x_11459:
        /* <DEDUP_REMOVED lines=14> */
[----:B------:R-:W1:Y:S01]  /*10570*/  LDC R9, c[0x0][0x41c] ;  /* 0x00010700ff097b82 */ /* 0x000e620000000800 */
[----:B0-----:R-:W-:Y:S01]  /*10580*/  IMAD.MOV.U32 R12, RZ, RZ, R8 ;  /* 0x000000ffff0c7224 */ /* 0x001fe200078e0008 */
[----:B------:R-:W-:Y:S01]  /*10590*/  ULDC.64 UR4, c[0x0][0x208] ;  /* 0x0000820000047ab9 */ /* 0x000fe20000000a00 */
        /* <DEDUP_REMOVED lines=15> */
.L_x_11447:
[----:B-1----:R-:W1:Y:S01]  /*10690*/  S2R R6, SR_CgaCtaId ;  /* 0x0000000000067919 */ /* 0x002e620000008800 */
[----:B------:R-:W-:Y:S02]  /*106a0*/  MOV R2, 0x400 ;  /* 0x0000040000027802 */ /* 0x000fe40000000f00 */
[----:B------:R-:W-:Y:S02]  /*106b0*/  SHF.L.U32 R7, R11, 0x1f, RZ ;  /* 0x0000001f0b077819 */ /* 0x000fe400000006ff */
[----:B-1----:R-:W-:-:S05]  /*106c0*/  LEA R2, R6, R2, 0x18 ;  /* 0x0000000206027211 */ /* 0x002fca00078ec0ff */
[----:B------:R-:W-:-:S04]  /*106d0*/  IMAD R2, R10, 0x8, R2 ;  /* 0x000000080a027824 */ /* 0x000fc800078e0202 */
[----:B------:R-:W1:Y:S02]  /*106e0*/  SYNCS.PHASECHK.TRANS64.TRYWAIT P0, [R2+URZ+0x32440], R7 ;  /* 0x03244007020075a7 */ /* 0x000e64000800017f */
[----:B-1----:R-:W-:Y:S05]  /*106f0*/  @!P0 BRA `(.L_x_11448) ;  /* 0x0000002000f08947 */ /* 0x002fea0003800000 */
.L_x_11501:
[----:B------:R-:W2:Y:S02]  /*10700*/  S2R R6, SR_TID.X ;  /* 0x0000000000067919 */ /* 0x000ea40000002100 */
[----:B--2---:R-:W-:-:S04]  /*10710*/  LOP3.LUT R6, R6, 0x7f, RZ, 0xc0, !PT ;  /* 0x0000007f06067812 */ /* 0x004fc800078ec0ff */
[----:B------:R-:W-:-:S13]  /*10720*/  ISETP.NE.AND P0, PT, R6, RZ, PT ;  /* 0x000000ff0600720c */ /* 0x000fda0003f05270 */
[----:B------:R-:W-:Y:S05]  /*10730*/  @P0 BRA `(.L_x_11449) ;  /* 0x00000000001c0947 */ /* 0x000fea0003800000 */
[----:B------:R-:W2:Y:S01]  /*10740*/  S2R R6, SR_TID.X ;  /* 0x0000000000067919 */ /* 0x000ea20000002100 */
[----:B0-----:R-:W-:-:S04]  /*10750*/  IMAD.MOV.U32 R13, RZ, RZ, 0x3000 ;  /* 0x00003000ff0d7424 */ /* 0x001fc800078e00ff */
[----:B------:R3:W-:Y:S01]  /*10760*/  SYNCS.ARRIVE.TRANS64 RZ, [R2+URZ+0x32430], R13 ;  /* 0x0324300d02ff79a7 */ /* 0x0007e2000800003f */
[----:B--2---:R-:W-:-:S04]  /*10770*/  LOP3.LUT R6, R6, 0x1f, RZ, 0xc0, !PT ;  /* 0x0000001f06067812 */ /* 0x004fc800078ec0ff */
[----:B------:R-:W-:-:S13]  /*10780*/  ISETP.NE.AND P1, PT, R6, RZ, PT ;  /* 0x000000ff0600720c */ /* 0x000fda0003f25270 */
[----:B---3--:R-:W-:Y:S05]  /*10790*/  @!P1 BRA `(.L_x_11449) ;  /* 0x0000000000049947 */ /* 0x008fea0003800000 */
[----:B------:R-:W-:Y:S01]  /*107a0*/  BPT.TRAP 0x1 ;  /* 0x000000040000795c */ /* 0x000fe20000300000 */
.L_x_11449:
        /* <DEDUP_REMOVED lines=21> */
.L_x_11502:
        /* <DEDUP_REMOVED lines=8> */
.L_x_11451:
        /* <DEDUP_REMOVED lines=33> */
.L_x_11446:
[----:B------:R-:W-:Y:S05]  /*10b90*/  BSYNC B1 ;  /* 0x0000000000017941 */ /* 0x000fea0003800000 */
.L_x_11445:
        /* <DEDUP_REMOVED lines=29> */
[----:B------:R1:W5:Y:S01]  /*10d70*/  LDG.E R9, desc[UR4][R6.64] ;  /* 0x0000000406097981 */ /* 0x000362000c1e1900 */
[----:B------:R-:W-:-:S07]  /*10d80*/  IMAD R10, R11, R2, R10 ;  /* 0x000000020b0a7224 */ /* 0x000fce00078e020a */
.L_x_11454:
[----:B------:R-:W2:Y:S01]  /*10d90*/  S2R R3, SR_CgaCtaId ;  /* 0x0000000000037919 */ /* 0x000ea20000008800 */
[----:B------:R-:W-:-:S04]  /*10da0*/  MOV R2, 0x400 ;  /* 0x0000040000027802 */ /* 0x000fc80000000f00 */
[----:B--2---:R-:W-:Y:S02]  /*10db0*/  LEA R2, R3, R2, 0x18 ;  /* 0x0000000203027211 */ /* 0x004fe400078ec0ff */
[----:B------:R-:W-:-:S03]  /*10dc0*/  SHF.L.U32 R3, R12, 0x1f, RZ ;  /* 0x0000001f0c037819 */ /* 0x000fc600000006ff */
[----:B------:R-:W-:-:S04]  /*10dd0*/  IMAD R2, R13, 0x8, R2 ;  /* 0x000000080d027824 */ /* 0x000fc800078e0202 */
[----:B------:R-:W2:Y:S02]  /*10de0*/  SYNCS.PHASECHK.TRANS64.TRYWAIT P0, [R2+URZ+0x32440], R3 ;  /* 0x03244003020075a7 */ /* 0x000ea4000800017f */
[----:B--2---:R-:W-:Y:S05]  /*10df0*/  @!P0 BRA `(.L_x_11455) ;  /* 0x0000001c00588947 */ /* 0x004fea0003800000 */
.L_x_11503:
[----:B-1----:R-:W1:Y:S02]  /*10e00*/  S2R R6, SR_TID.X ;  /* 0x0000000000067919 */ /* 0x002e640000002100 */
[----:B-1----:R-:W-:-:S04]  /*10e10*/  LOP3.LUT R6, R6, 0x7f, RZ, 0xc0, !PT ;  /* 0x0000007f06067812 */ /* 0x002fc800078ec0ff */
[----:B------:R-:W-:-:S13]  /*10e20*/  ISETP.NE.AND P0, PT, R6, RZ, PT ;  /* 0x000000ff0600720c */ /* 0x000fda0003f05270 */
[----:B------:R-:W-:Y:S05]  /*10e30*/  @P0 BRA `(.L_x_11456) ;  /* 0x00000000001c0947 */ /* 0x000fea0003800000 */
[----:B------:R-:W1:Y:S01]  /*10e40*/  S2R R6, SR_TID.X ;  /* 0x0000000000067919 */ /* 0x000e620000002100 */
[----:B------:R-:W-:-:S04]  /*10e50*/  MOV R7, 0x3000 ;  /* 0x0000300000077802 */ /* 0x000fc80000000f00 */
[----:B------:R3:W-:Y:S01]  /*10e60*/  SYNCS.ARRIVE.TRANS64 RZ, [R2+URZ+0x32430], R7 ;  /* 0x0324300702ff79a7 */ /* 0x0007e2000800003f */
[----:B-1----:R-:W-:-:S04]  /*10e70*/  LOP3.LUT R6, R6, 0x1f, RZ, 0xc0, !PT ;  /* 0x0000001f06067812 */ /* 0x002fc800078ec0ff */
[----:B------:R-:W-:-:S13]  /*10e80*/  ISETP.NE.AND P1, PT, R6, RZ, PT ;  /* 0x000000ff0600720c */ /* 0x000fda0003f25270 */
[----:B---3--:R-:W-:Y:S05]  /*10e90*/  @!P1 BRA `(.L_x_11456) ;  /* 0x0000000000049947 */ /* 0x008fea0003800000 */
[----:B------:R-:W-:Y:S01]  /*10ea0*/  BPT.TRAP 0x1 ;  /* 0x000000040000795c */ /* 0x000fe20000300000 */
.L_x_11456:
        /* <DEDUP_REMOVED lines=22> */
.L_x_11504:
        /* <DEDUP_REMOVED lines=8> */
.L_x_11458:
        /* <DEDUP_REMOVED lines=34> */
.L_x_11453:
[----:B------:R-:W-:Y:S05]  /*112b0*/  BSYNC B1 ;  /* 0x0000000000017941 */ /* 0x000fea0003800000 */
.L_x_11452:
[C---:B------:R-:W-:Y:S01]  /*112c0*/  ISETP.GT.AND P0, PT, R8.reuse, 0x1, PT ;  /* 0x000000010800780c */ /* 0x040fe20003f04270 */
[----:B------:R-:W-:-:S04]  /*112d0*/  VIADD R2, R8, 0xfffffffe ;  /* 0xfffffffe08027836 */ /* 0x000fc80000000000 */
[----:B------:R-:W-:-:S08]  /*112e0*/  IMAD.MOV.U32 R8, RZ, RZ, R2 ;  /* 0x000000ffff087224 */ /* 0x000fd000078e0002 */
[----:B------:R-:W-:Y:S05]  /*112f0*/  @P0 BRA `(.L_x_11459) ;  /* 0xfffffff000640947 */ /* 0x000fea000383ffff */
.L_x_11435:
[----:B------:R-:W-:Y:S05]  /*11300*/  BSYNC B0 ;  /* 0x0000000000007941 */ /* 0x000fea0003800000 */
.L_x_11434:
        /* <DEDUP_REMOVED lines=14> */
[----:B------:R-:W2:Y:S01]  /*113f0*/  FLO.U32 R4, UR4 ;  /* 0x0000000400047d00 */ /* 0x000ea200080e0000 */
[----:B------:R-:W-:-:S07]  /*11400*/  ULDC.64 UR6, c[0x0][0x208] ;  /* 0x0000820000067ab9 */ /* 0x000fce0000000a00 */
        /* <DEDUP_REMOVED lines=8> */
.L_x_11461:
[----:B------:R-:W-:Y:S05]  /*11490*/  BSYNC B0 ;  /* 0x0000000000007941 */ /* 0x000fea0003800000 */
.L_x_11460:
[----:B-1----:R-:W2:Y:S02]  /*114a0*/  LDL.LU R2, [R1+0x4] ;  /* 0x0000040001027983 */ /* 0x002ea40000300800 */
[----:B--2---:R-:W-:-:S05]  /*114b0*/  LOP3.LUT R2, R2, R0, RZ, 0x3c, !PT ;  /* 0x0000000002027212 */ /* 0x004fca00078e3cff */
[----:B------:R1:W-:Y:S02]  /*114c0*/  STL [R1+0x4], R2 ;  /* 0x0000040201007387 */ /* 0x0003e40000100800 */
.L_x_11416:
[----:B------:R-:W-:Y:S05]  /*114d0*/  BSYNC B6 ;  /* 0x0000000000067941 */ /* 0x000fea0003800000 */
.L_x_11414:
[----:B------:R-:W-:-:S03]  /*114e0*/  UMOV UR4, 0xffffffff ;  /* 0xffffffff00047882 */ /* 0x000fc60000000000 */
[----:B------:R-:W-:Y:S05]  /*114f0*/  BRA.DIV UR4, `(.L_x_11462) ;  /* 0x0000001604c07947 */ /* 0x000fea000b800000 */
[----:B------:R2:W3:Y:S04]  /*11500*/  SHFL.IDX PT, R4, R16, RZ, 0x1f ;  /* 0x00001fff10047589 */ /* 0x0004e800000e0000 */
[----:B------:R2:W4:Y:S02]  /*11510*/  SHFL.IDX PT, R7, R16, 0x1, 0x1f ;  /* 0x00201f0010077f89 */ /* 0x00052400000e0000 */
.L_x_11508:
        /* <DEDUP_REMOVED lines=10> */
[----:B-1----:R-:W0:Y:S01]  /*115c0*/  LDC.64 R2, c[0x0][0xd58] ;  /* 0x00035600ff027b82 */ /* 0x002e220000000a00 */
[----:B------:R-:W-:Y:S01]  /*115d0*/  ULDC.64 UR4, c[0x0][0x208] ;  /* 0x0000820000047ab9 */ /* 0x000fe20000000a00 */
[----:B0-----:R-:W-:-:S05]  /*115e0*/  IMAD.WIDE R2, R5, 0x4, R2 ;  /* 0x0000000405027825 */ /* 0x001fca00078e0202 */
[----:B------:R0:W5:Y:S02]  /*115f0*/  LDG.E R17, desc[UR4][R2.64] ;  /* 0x0000000402117981 */ /* 0x000164000c1e1900 */
.L_x_11464:
[----:B------:R-:W-:Y:S05]  /*11600*/  BSYNC B0 ;  /* 0x0000000000007941 */ /* 0x000fea0003800000 */
.L_x_11463:
        /* <DEDUP_REMOVED lines=23> */
.L_x_11516:
[----:B------:R-:W-:Y:S02]  /*11780*/  ULDC UR4, c[0x0][0xd10] ;  /* 0x0003440000047ab9 */ /* 0x000fe40000000800 */
[----:B------:R-:W-:-:S04]  /*11790*/  IMAD.U32 R5, RZ, RZ, UR4 ;  /* 0x00000004ff057e24 */ /* 0x000fc8000f8e00ff */
[----:B-1----:R-:W-:-:S04]  /*117a0*/  IMAD R14, R14, R5, RZ ;  /* 0x000000050e0e7224 */ /* 0x002fc800078e02ff */
[----:B----4-:R-:W-:-:S05]  /*117b0*/  IMAD.IADD R7, R7, 0x1, R14 ;  /* 0x0000000107077824 */ /* 0x010fca00078e020e */
[----:B---3--:R-:W-:-:S13]  /*117c0*/  ISETP.GT.AND P0, PT, R7, R4, PT ;  /* 0x000000040700720c */ /* 0x008fda0003f04270 */
[----:B------:R-:W-:Y:S05]  /*117d0*/  @P0 BRA `(.L_x_11466) ;  /* 0x0000000000b80947 */ /* 0x000fea0003800000 */
[----:B------:R-:W1:Y:S02]  /*117e0*/  LDC R0, c[0x0][0xd14] ;  /* 0x00034500ff007b82 */ /* 0x000e640000000800 */
.L_x_11471:
        /* <DEDUP_REMOVED lines=15> */
.L_x_11469:
[----:B------:R-:W-:Y:S05]  /*118e0*/  BSYNC B0 ;  /* 0x0000000000007941 */ /* 0x000fea0003800000 */
.L_x_11468:
        /* <DEDUP_REMOVED lines=23> */
.L_x_11524:
[----:B------:R-:W-:Y:S02]  /*11a60*/  ULDC UR4, c[0x0][0xd10] ;  /* 0x0003440000047ab9 */ /* 0x000fe40000000800 */
[----:B------:R-:W-:-:S04]  /*11a70*/  IMAD.U32 R5, RZ, RZ, UR4 ;  /* 0x00000004ff057e24 */ /* 0x000fc8000f8e00ff */
[----:B-1----:R-:W-:-:S05]  /*11a80*/  IMAD R14, R14, R5, RZ ;  /* 0x000000050e0e7224 */ /* 0x002fca00078e02ff */
[----:B------:R-:W-:-:S04]  /*11a90*/  IADD3 R7, R14, R7, RZ ;  /* 0x000000070e077210 */ /* 0x000fc80007ffe0ff */
[----:B------:R-:W-:-:S13]  /*11aa0*/  ISETP.GT.AND P0, PT, R7, R4, PT ;  /* 0x000000040700720c */ /* 0x000fda0003f04270 */
[----:B------:R-:W-:Y:S05]  /*11ab0*/  @!P0 BRA `(.L_x_11471) ;  /* 0xfffffffc004c8947 */ /* 0x000fea000383ffff */
.L_x_11466:
        /* <DEDUP_REMOVED lines=8> */
.L_x_11528:
[----:B------:R-:W-:Y:S01]  /*11b40*/  ISETP.NE.AND P0, PT, R3, RZ, PT ;  /* 0x000000ff0300720c */ /* 0x000fe20003f05270 */
[----:B------:R-:W-:-:S12]  /*11b50*/  IMAD.MOV.U32 R7, RZ, RZ, RZ ;  /* 0x000000ffff077224 */ /* 0x000fd800078e00ff */
[----:B------:R-:W-:Y:S05]  /*11b60*/  @!P0 BRA `(.L_x_11473) ;  /* 0x0000000000108947 */ /* 0x000fea0003800000 */
[----:B------:R-:W-:Y:S01]  /*11b70*/  UMOV UR4, 0xffffffff ;  /* 0xffffffff00047882 */ /* 0x000fe20000000000 */
[----:B------:R-:W-:Y:S02]  /*11b80*/  VIADD R12, R6, 0xffffffff ;  /* 0xffffffff060c7836 */ /* 0x000fe40000000000 */
[----:B------:R-:W-:Y:S05]  /*11b90*/  BRA.DIV UR4, `(.L_x_11474) ;  /* 0x0000001a044c7947 */ /* 0x000fea000b800000 */
[----:B------:R3:W4:Y:S02]  /*11ba0*/  SHFL.IDX PT, R7, R2, R12, 0x1f ;  /* 0x00001f0c02077589 */ /* 0x00072400000e0000 */
.L_x_11473:
[----:B0--3--:R-:W0:Y:S01]  /*11bb0*/  LDC.64 R2, c[0x0][0xd68] ;  /* 0x00035a00ff027b82 */ /* 0x009e220000000a00 */
[----:B------:R-:W-:Y:S01]  /*11bc0*/  IMAD.IADD R19, R6, 0x1, R19 ;  /* 0x0000000106137824 */ /* 0x000fe200078e0213 */
[----:B------:R-:W-:-:S03]  /*11bd0*/  ULDC.64 UR4, c[0x0][0x208] ;  /* 0x0000820000047ab9 */ /* 0x000fc60000000a00 */
[----:B0-----:R-:W-:-:S05]  /*11be0*/  IMAD.WIDE R2, R19, 0x4, R2 ;  /* 0x0000000413027825 */ /* 0x001fca00078e0202 */
[----:B------:R0:W1:Y:S01]  /*11bf0*/  LDG.E R8, desc[UR4][R2.64] ;  /* 0x0000000402087981 */ /* 0x000062000c1e1900 */
[----:B----4-:R-:W-:Y:S02]  /*11c00*/  IMAD R16, R7, R5, R16 ;  /* 0x0000000507107224 */ /* 0x010fe400078e0210 */
[----:B0-----:R-:W-:Y:S02]  /*11c10*/  IMAD.MOV.U32 R2, RZ, RZ, RZ ;  /* 0x000000ffff027224 */ /* 0x001fe400078e00ff */
[----:B-12---:R-:W-:-:S05]  /*11c20*/  IMAD R6, R17, R8, RZ ;  /* 0x0000000811067224 */ /* 0x006fca00078e02ff */
        /* <DEDUP_REMOVED lines=60> */
.L_x_11467:
[----:B------:R-:W-:Y:S01]  /*11ff0*/  UMOV UR4, URZ ;  /* 0x0000003f00047c82 */ /* 0x000fe20008000000 */
[----:B------:R-:W-:Y:S01]  /*12000*/  UMOV UR5, URZ ;  /* 0x0000003f00057c82 */ /* 0x000fe20008000000 */
[----:B------:R-:W-:Y:S01]  /*12010*/  ULDC UR6, c[0x0][0xd14] ;  /* 0x0003450000067ab9 */ /* 0x000fe20000000800 */
[----:B--2---:R-:W-:Y:S02]  /*12020*/  IMAD.MOV.U32 R16, RZ, RZ, R4 ;  /* 0x000000ffff107224 */ /* 0x004fe400078e0004 */
[----:B------:R-:W-:Y:S02]  /*12030*/  IMAD.U32 R17, RZ, RZ, UR4 ;  /* 0x00000004ff117e24 */ /* 0x000fe4000f8e00ff */
[----:B------:R-:W-:Y:S02]  /*12040*/  IMAD.U32 R18, RZ, RZ, UR5 ;  /* 0x00000005ff127e24 */ /* 0x000fe4000f8e00ff */
[----:B------:R-:W-:-:S07]  /*12050*/  IMAD.U32 R19, RZ, RZ, UR6 ;  /* 0x00000006ff137e24 */ /* 0x000fce000f8e00ff */
.L_x_11475:
        /* <DEDUP_REMOVED lines=12> */
.L_x_11410:
        /* <DEDUP_REMOVED lines=11> */
.L_x_11531:
[----:B------:R-:W-:-:S03]  /*121d0*/  UMOV UR4, 0xffffffff ;  /* 0xffffffff00047882 */ /* 0x000fc60000000000 */
[----:B------:R-:W-:Y:S05]  /*121e0*/  BRA.DIV UR4, `(.L_x_11478) ;  /* 0x0000001204f47947 */ /* 0x000fea000b800000 */
[----:B--2---:R-:W2:Y:S02]  /*121f0*/  S2R R2, SR_TID.X ;  /* 0x0000000000027919 */ /* 0x004ea40000002100 */
[----:B--2---:R-:W-:-:S04]  /*12200*/  SHF.R.U32.HI R2, RZ, 0x5, R2 ;  /* 0x00000005ff027819 */ /* 0x004fc80000011602 */
[----:B------:R-:W-:-:S05]  /*12210*/  LOP3.LUT R2, R2, 0x3, RZ, 0xc0, !PT ;  /* 0x0000000302027812 */ /* 0x000fca00078ec0ff */
[----:B------:R2:W3:Y:S02]  /*12220*/  SHFL.IDX PT, R14, R2, RZ, 0x1f ;  /* 0x00001fff020e7589 */ /* 0x0004e400000e0000 */
.L_x_11534:
[----:B---3--:R-:W-:Y:S01]  /*12230*/  ISETP.NE.AND P0, PT, R14, RZ, PT ;  /* 0x000000ff0e00720c */ /* 0x008fe20003f05270 */
[----:B------:R-:W-:-:S12]  /*12240*/  BSSY B0, `(.L_x_11479) ;  /* 0x0000029000007945 */ /* 0x000fd80003800000 */
[----:B------:R-:W-:Y:S05]  /*12250*/  @P0 BRA `(.L_x_11480) ;  /* 0x00000000009c0947 */ /* 0x000fea0003800000 */
[----:B------:R-:W-:-:S03]  /*12260*/  UMOV UR4, 0xffffffff ;  /* 0xffffffff00047882 */ /* 0x000fc60000000000 */
[----:B------:R-:W-:Y:S05]  /*12270*/  BRA.DIV UR4, `(.L_x_11481) ;  /* 0x0000001604047947 */ /* 0x000fea000b800000 */
[----:B------:R-:W-:-:S13]  /*12280*/  ELECT P6, URZ, PT ;  /* 0x00000000003f782f */ /* 0x000fda00038c0000 */
.L_x_11537:
        /* <DEDUP_REMOVED lines=8> */
.L_x_11482:
        /* <DEDUP_REMOVED lines=14> */
.L_x_11538:
[----:B------:R-:W2:Y:S02]  /*123f0*/  SYNCS.PHASECHK.TRANS64.TRYWAIT P0, [R7+URZ], R2 ;  /* 0x00000002070075a7 */ /* 0x000ea4000800017f */
[----:B--2---:R-:W-:Y:S05]  /*12400*/  @!P0 BRA `(.L_x_11484) ;  /* 0x0000001000d48947 */ /* 0x004fea0003800000 */
.L_x_11539:
[----:B------:R-:W-:Y:S05]  /*12410*/  @!P2 BRA `(.L_x_11485) ;  /* 0x000000000004a947 */ /* 0x000fea0003800000 */
[----:B------:R-:W-:Y:S01]  /*12420*/  BPT.TRAP 0x1 ;  /* 0x000000040000795c */ /* 0x000fe20000300000 */
.L_x_11485:
[----:B------:R-:W3:Y:S01]  /*12430*/  LDL.LU R4, [R1] ;  /* 0x0000000001047983 */ /* 0x000ee20000300800 */
[----:B------:R-:W-:-:S04]  /*12440*/  VIADD R0, R0, 0x32460 ;  /* 0x0003246000007836 */ /* 0x000fc80000000000 */
[----:B---3--:R-:W-:-:S04]  /*12450*/  IMAD R4, R4, 0x8, R0 ;  /* 0x0000000804047824 */ /* 0x008fc800078e0200 */
[----:B------:R-:W3:Y:S02]  /*12460*/  SYNCS.PHASECHK.TRANS64.TRYWAIT P0, [R4+URZ], R5 ;  /* 0x00000005040075a7 */ /* 0x000ee4000800017f */
[----:B---3--:R-:W-:Y:S05]  /*12470*/  @!P0 BRA `(.L_x_11486) ;  /* 0x0000001000cc8947 */ /* 0x008fea0003800000 */
.L_x_11540:
[----:B------:R-:W-:-:S07]  /*12480*/  IMAD R3, R3, 0x8, R0 ;  /* 0x0000000803037824 */ /* 0x000fce00078e0200 */
.L_x_11487:
[----:B----4-:R4:W0:Y:S02]  /*12490*/  SYNCS.PHASECHK.TRANS64.TRYWAIT P0, [R3+URZ], R2 ;  /* 0x00000002030075a7 */ /* 0x010824000800017f */
[----:B0-----:R-:W-:Y:S05]  /*124a0*/  @!P0 NANOSLEEP.SYNCS 0x989680 ;  /* 0x009896800000895d */ /* 0x001fea0003900000 */
[----:B------:R-:W0:Y:S02]  /*124b0*/  @!P0 SYNCS.PHASECHK.TRANS64 P0, [R3+URZ], R2 ;  /* 0x00000002030085a7 */ /* 0x000e24000800007f */
[----:B0-----:R-:W-:Y:S05]  /*124c0*/  @!P0 BRA `(.L_x_11487) ;  /* 0xfffffffc00f08947 */ /* 0x001fea000383ffff */
.L_x_11480:
[----:B------:R-:W-:Y:S05]  /*124d0*/  BSYNC B0 ;  /* 0x0000000000007941 */ /* 0x000fea0003800000 */
.L_x_11479:
[----:B------:R-:W-:Y:S05]  /*124e0*/  EXIT ;  /* 0x000000000000794d */ /* 0x000fea0003800000 */
.L_x_11353:
[----:B0-----:R0:W1:Y:S02]  /*124f0*/  SYNCS.PHASECHK.TRANS64.TRYWAIT P0, [R5+URZ+0x32400], R2 ;  /* 0x03240002050075a7 */ /* 0x001064000800017f */
[----:B-1----:R-:W-:Y:S05]  /*12500*/  @!P0 NANOSLEEP.SYNCS 0x989680 ;  /* 0x009896800000895d */ /* 0x002fea0003900000 */
[----:B------:R-:W1:Y:S02]  /*12510*/  @!P0 SYNCS.PHASECHK.TRANS64 P0, [R5+URZ+0x32400], R2 ;  /* 0x03240002050085a7 */ /* 0x000e64000800007f */
[----:B-1----:R-:W-:Y:S05]  /*12520*/  @!P0 BRA `(.L_x_11353) ;  /* 0xfffffffc00f08947 */ /* 0x002fea000383ffff */
[----:B------:R-:W-:Y:S05]  /*12530*/  BRA `(.L_x_11488) ;  /* 0xfffffef4006c7947 */ /* 0x000fea000383ffff */
.L_x_11357:
[----:B--2---:R2:W3:Y:S02]  /*12540*/  SYNCS.PHASECHK.TRANS64.TRYWAIT P1, [R0+URZ+0x32430], R3 ;  /* 0x03243003000075a7 */ /* 0x0044e4000802017f */
[----:B---3--:R-:W-:Y:S05]  /*12550*/  @!P1 NANOSLEEP.SYNCS 0x989680 ;  /* 0x009896800000995d */ /* 0x008fea0003900000 */
[----:B------:R-:W3:Y:S02]  /*12560*/  @!P1 SYNCS.PHASECHK.TRANS64 P1, [R0+URZ+0x32430], R3 ;  /* 0x03243003000095a7 */ /* 0x000ee4000802007f */
[----:B---3--:R-:W-:Y:S05]  /*12570*/  @!P1 BRA `(.L_x_11357) ;  /* 0xfffffffc00f09947 */ /* 0x008fea000383ffff */
[----:B------:R-:W-:Y:S05]  /*12580*/  BRA `(.L_x_11356) ;  /* 0xfffffef4009c7947 */ /* 0x000fea000383ffff */
.L_x_11358:
[----:B---3--:R3:W4:Y:S02]  /*12590*/  SYNCS.PHASECHK.TRANS64.TRYWAIT P1, [R5+URZ+0x32410], R2 ;  /* 0x03241002050075a7 */ /* 0x008724000802017f */
[----:B----4-:R-:W-:Y:S05]  /*125a0*/  @!P1 NANOSLEEP.SYNCS 0x989680 ;  /* 0x009896800000995d */ /* 0x010fea0003900000 */
[----:B------:R-:W4:Y:S02]  /*125b0*/  @!P1 SYNCS.PHASECHK.TRANS64 P1, [R5+URZ+0x32410], R2 ;  /* 0x03241002050095a7 */ /* 0x000f24000802007f */
[----:B----4-:R-:W-:Y:S05]  /*125c0*/  @!P1 BRA `(.L_x_11358) ;  /* 0xfffffffc00f09947 */ /* 0x010fea000383ffff */
[----:B------:R-:W-:Y:S05]  /*125d0*/  BRA `(.L_x_11489) ;  /* 0xfffffef800487947 */ /* 0x000fea000383ffff */
.L_x_11362:
[----:B------:R0:W0:Y:S02]  /*125e0*/  SYNCS.PHASECHK.TRANS64.TRYWAIT P1, [R0+URZ+0x32450], R3 ;  /* 0x03245003000075a7 */ /* 0x000024000802017f */
[----:B0-----:R-:W-:Y:S05]  /*125f0*/  @!P1 NANOSLEEP.SYNCS 0x989680 ;  /* 0x009896800000995d */ /* 0x001fea0003900000 */
[----:B------:R-:W0:Y:S02]  /*12600*/  @!P1 SYNCS.PHASECHK.TRANS64 P1, [R0+URZ+0x32450], R3 ;  /* 0x03245003000095a7 */ /* 0x000e24000802007f */
[----:B0-----:R-:W-:Y:S05]  /*12610*/  @!P1 BRA `(.L_x_11362) ;  /* 0xfffffffc00f09947 */ /* 0x001fea000383ffff */
[----:B------:R-:W-:Y:S05]  /*12620*/  BRA `(.L_x_11361) ;  /* 0xfffffef800547947 */ /* 0x000fea000383ffff */
.L_x_11367:
[----:B-1----:R-:W-:-:S04]  /*12630*/  IMAD.U32 R20, RZ, RZ, UR4 ;  /* 0x00000004ff147e24 */ /* 0x002fc8000f8e00ff */
[----:B------:R1:W2:Y:S03]  /*12640*/  SYNCS.PHASECHK.TRANS64.TRYWAIT P2, [R20+URZ+0x32430], R13 ;  /* 0x0324300d140075a7 */ /* 0x0002a6000804017f */
[----:B--2---:R-:W-:Y:S05]  /*12650*/  @!P2 NANOSLEEP.SYNCS 0x989680 ;  /* 0x009896800000a95d */ /* 0x004fea0003900000 */
[----:B------:R-:W2:Y:S02]  /*12660*/  @!P2 SYNCS.PHASECHK.TRANS64 P2, [R20+URZ+0x32430], R13 ;  /* 0x0324300d1400a5a7 */ /* 0x000ea4000804007f */
[----:B--2---:R-:W-:Y:S05]  /*12670*/  @!P2 BRA `(.L_x_11367) ;  /* 0xfffffffc00eca947 */ /* 0x004fea000383ffff */
[----:B------:R-:W-:Y:S05]  /*12680*/  BRA `(.L_x_11366) ;  /* 0xffffff2000547947 */ /* 0x000fea000383ffff */
.L_x_11371:
[----:B-1----:R-:W-:-:S04]  /*12690*/  IMAD.U32 R20, RZ, RZ, UR4 ;  /* 0x00000004ff147e24 */ /* 0x002fc8000f8e00ff */
[----:B------:R1:W3:Y:S03]  /*126a0*/  SYNCS.PHASECHK.TRANS64.TRYWAIT P2, [R20+URZ+0x32450], R13 ;  /* 0x0324500d140075a7 */ /* 0x0002e6000804017f */
[----:B---3--:R-:W-:Y:S05]  /*126b0*/  @!P2 NANOSLEEP.SYNCS 0x989680 ;  /* 0x009896800000a95d */ /* 0x008fea0003900000 */
[----:B------:R-:W3:Y:S02]  /*126c0*/  @!P2 SYNCS.PHASECHK.TRANS64 P2, [R20+URZ+0x32450], R13 ;  /* 0x0324500d1400a5a7 */ /* 0x000ee4000804007f */
[----:B---3--:R-:W-:Y:S05]  /*126d0*/  @!P2 BRA `(.L_x_11371) ;  /* 0xfffffffc00eca947 */ /* 0x008fea000383ffff */
[----:B------:R-:W-:Y:S05]  /*126e0*/  BRA `(.L_x_11370) ;  /* 0xffffff2000d07947 */ /* 0x000fea000383ffff */
.L_x_11377:
[----:B--2---:R-:W-:-:S04]  /*126f0*/  IMAD.U32 R20, RZ, RZ, UR5 ;  /* 0x00000005ff147e24 */ /* 0x004fc8000f8e00ff */
[----:B------:R2:W3:Y:S03]  /*12700*/  SYNCS.PHASECHK.TRANS64.TRYWAIT P2, [R20+URZ+0x32430], R13 ;  /* 0x0324300d140075a7 */ /* 0x0004e6000804017f */
[----:B---3--:R-:W-:Y:S05]  /*12710*/  @!P2 NANOSLEEP.SYNCS 0x989680 ;  /* 0x009896800000a95d */ /* 0x008fea0003900000 */
[----:B------:R-:W3:Y:S02]  /*12720*/  @!P2 SYNCS.PHASECHK.TRANS64 P2, [R20+URZ+0x32430], R13 ;  /* 0x0324300d1400a5a7 */ /* 0x000ee4000804007f */
[----:B---3--:R-:W-:Y:S05]  /*12730*/  @!P2 BRA `(.L_x_11377) ;  /* 0xfffffffc00eca947 */ /* 0x008fea000383ffff */
[----:B------:R-:W-:Y:S05]  /*12740*/  BRA `(.L_x_11376) ;  /* 0xffffff5000387947 */ /* 0x000fea000383ffff */
.L_x_11381:
[----:B--2---:R-:W-:-:S04]  /*12750*/  IMAD.U32 R20, RZ, RZ, UR5 ;  /* 0x00000005ff147e24 */ /* 0x004fc8000f8e00ff */
[----:B------:R2:W3:Y:S03]  /*12760*/  SYNCS.PHASECHK.TRANS64.TRYWAIT P2, [R20+URZ+0x32450], R13 ;  /* 0x0324500d140075a7 */ /* 0x0004e6000804017f */
[----:B---3--:R-:W-:Y:S05]  /*12770*/  @!P2 NANOSLEEP.SYNCS 0x989680 ;  /* 0x009896800000a95d */ /* 0x008fea0003900000 */
[----:B------:R-:W3:Y:S02]  /*12780*/  @!P2 SYNCS.PHASECHK.TRANS64 P2, [R20+URZ+0x32450], R13 ;  /* 0x0324500d1400a5a7 */ /* 0x000ee4000804007f */
[----:B---3--:R-:W-:Y:S05]  /*12790*/  @!P2 BRA `(.L_x_11381) ;  /* 0xfffffffc00eca947 */ /* 0x008fea000383ffff */
[----:B------:R-:W-:Y:S05]  /*127a0*/  BRA `(.L_x_11380) ;  /* 0xffffff5000b47947 */ /* 0x000fea000383ffff */
.L_x_11421:
        /* <DEDUP_REMOVED lines=11> */
.L_x_11491:
[----:B------:R-:W-:Y:S05]  /*12860*/  BSYNC B0 ;  /* 0x0000000000007941 */ /* 0x000fea0003800000 */
.L_x_11490:
[----:B------:R-:W-:Y:S05]  /*12870*/  BRA `(.L_x_11492) ;  /* 0xffffffc400ec7947 */ /* 0x000fea000383ffff */
.L_x_11422:
[----:B------:R-:W-:Y:S01]  /*12880*/  BSSY B0, `(.L_x_11493) ;  /* 0x0000006000007945 */ /* 0x000fe20003800000 */
[----:B------:R-:W-:-:S07]  /*12890*/  IMAD.MOV.U32 R15, RZ, RZ, -0x1 ;  /* 0xffffffffff0f7424 */ /* 0x000fce00078e00ff */
[----:B------:R-:W-:Y:S05]  /*128a0*/  WARPSYNC.COLLECTIVE R15, `(.L_x_11494) ;  /* 0x000000000f0c7348 */ /* 0x000fea0003c00000 */
[----:B------:R-:W-:Y:S02]  /*128b0*/  ELECT P6, UR62, PT ;  /* 0x00000000003e782f */ /* 0x000fe400038c0000 */
[----:B------:R-:W-:Y:S01]  /*128c0*/  MOV R14, UR62 ;  /* 0x0000003e000e7c02 */ /* 0x000fe20008000f00 */
[----:B------:R-:W-:Y:S10]  /*128d0*/  ENDCOLLECTIVE ;  /* 0x000000000000791b */ /* 0x000ff40003800000 */
.L_x_11494:
[----:B------:R-:W-:Y:S05]  /*128e0*/  BSYNC B0 ;  /* 0x0000000000007941 */ /* 0x000fea0003800000 */
.L_x_11493:
[----:B------:R-:W-:Y:S05]  /*128f0*/  BRA `(.L_x_11495) ;  /* 0xffffffc400dc7947 */ /* 0x000fea000383ffff */
.L_x_11425:
[----:B0-----:R0:W1:Y:S02]  /*12900*/  SYNCS.PHASECHK.TRANS64.TRYWAIT P0, [R8+URZ+0x32440], R10 ;  /* 0x0324400a080075a7 */ /* 0x001064000800017f */
[----:B-1----:R-:W-:Y:S05]  /*12910*/  @!P0 NANOSLEEP.SYNCS 0x989680 ;  /* 0x009896800000895d */ /* 0x002fea0003900000 */
[----:B------:R-:W1:Y:S02]  /*12920*/  @!P0 SYNCS.PHASECHK.TRANS64 P0, [R8+URZ+0x32440], R10 ;  /* 0x0324400a080085a7 */ /* 0x000e64000800007f */
[----:B-1----:R-:W-:Y:S05]  /*12930*/  @!P0 BRA `(.L_x_11425) ;  /* 0xfffffffc00f08947 */ /* 0x002fea000383ffff */
[----:B------:R-:W-:Y:S05]  /*12940*/  BRA `(.L_x_11496) ;  /* 0xffffffc800447947 */ /* 0x000fea000383ffff */
.L_x_11429:
        /* <DEDUP_REMOVED lines=8> */
.L_x_11432:
[----:B0-----:R0:W1:Y:S02]  /*129d0*/  SYNCS.PHASECHK.TRANS64.TRYWAIT P0, [R11+URZ+0x32460], R6 ;  /* 0x032460060b0075a7 */ /* 0x001064000800017f */
[----:B-1----:R-:W-:Y:S05]  /*129e0*/  @!P0 NANOSLEEP.SYNCS 0x989680 ;  /* 0x009896800000895d */ /* 0x002fea0003900000 */
[----:B------:R-:W1:Y:S02]  /*129f0*/  @!P0 SYNCS.PHASECHK.TRANS64 P0, [R11+URZ+0x32460], R6 ;  /* 0x032460060b0085a7 */ /* 0x000e64000800007f */
[----:B-1----:R-:W-:Y:S05]  /*12a00*/  @!P0 BRA `(.L_x_11432) ;  /* 0xfffffffc00f08947 */ /* 0x002fea000383ffff */
[----:B------:R-:W-:Y:S05]  /*12a10*/  BRA `(.L_x_11498) ;  /* 0xffffffcc00c87947 */ /* 0x000fea000383ffff */
.L_x_11441:
[----:B-1----:R1:W2:Y:S02]  /*12a20*/  SYNCS.PHASECHK.TRANS64.TRYWAIT P0, [R2+URZ+0x32440], R3 ;  /* 0x03244003020075a7 */ /* 0x0022a4000800017f */
[----:B--2---:R-:W-:Y:S05]  /*12a30*/  @!P0 NANOSLEEP.SYNCS 0x989680 ;  /* 0x009896800000895d */ /* 0x004fea0003900000 */
[----:B------:R-:W2:Y:S02]  /*12a40*/  @!P0 SYNCS.PHASECHK.TRANS64 P0, [R2+URZ+0x32440], R3 ;  /* 0x03244003020085a7 */ /* 0x000ea4000800007f */
[----:B--2---:R-:W-:Y:S05]  /*12a50*/  @!P0 BRA `(.L_x_11441) ;  /* 0xfffffffc00f08947 */ /* 0x004fea000383ffff */
[----:B------:R-:W-:Y:S05]  /*12a60*/  BRA `(.L_x_11499) ;  /* 0xffffffd400447947 */ /* 0x000fea000383ffff */
.L_x_11443:
[----:B0-----:R0:W2:Y:S02]  /*12a70*/  SYNCS.PHASECHK.TRANS64.TRYWAIT P0, [R2+URZ+0x32460], R3 ;  /* 0x03246003020075a7 */ /* 0x0010a4000800017f */
[----:B--2---:R-:W-:Y:S05]  /*12a80*/  @!P0 NANOSLEEP.SYNCS 0x989680 ;  /* 0x009896800000895d */ /* 0x004fea0003900000 */
[----:B------:R-:W2:Y:S02]  /*12a90*/  @!P0 SYNCS.PHASECHK.TRANS64 P0, [R2+URZ+0x32460], R3 ;  /* 0x03246003020085a7 */ /* 0x000ea4000800007f */
[----:B--2---:R-:W-:Y:S05]  /*12aa0*/  @!P0 BRA `(.L_x_11443) ;  /* 0xfffffffc00f08947 */ /* 0x004fea000383ffff */
[----:B------:R-:W-:Y:S05]  /*12ab0*/  BRA `(.L_x_11500) ;  /* 0xffffffd400b47947 */ /* 0x000fea000383ffff */
.L_x_11448:
[----:B-1----:R1:W2:Y:S02]  /*12ac0*/  SYNCS.PHASECHK.TRANS64.TRYWAIT P0, [R2+URZ+0x32440], R7 ;  /* 0x03244007020075a7 */ /* 0x0022a4000800017f */
[----:B--2---:R-:W-:Y:S05]  /*12ad0*/  @!P0 NANOSLEEP.SYNCS 0x989680 ;  /* 0x009896800000895d */ /* 0x004fea0003900000 */
[----:B------:R-:W2:Y:S02]  /*12ae0*/  @!P0 SYNCS.PHASECHK.TRANS64 P0, [R2+URZ+0x32440], R7 ;  /* 0x03244007020085a7 */ /* 0x000ea4000800007f */
[----:B--2---:R-:W-:Y:S05]  /*12af0*/  @!P0 BRA `(.L_x_11448) ;  /* 0xfffffffc00f08947 */ /* 0x004fea000383ffff */
[----:B------:R-:W-:Y:S05]  /*12b00*/  BRA `(.L_x_11501) ;  /* 0xffffffd800fc7947 */ /* 0x000fea000383ffff */
.L_x_11450:
[----:B0-----:R0:W2:Y:S02]  /*12b10*/  SYNCS.PHASECHK.TRANS64.TRYWAIT P1, [R2+URZ+0x32460], R7 ;  /* 0x03246007020075a7 */ /* 0x0010a4000802017f */
[----:B--2---:R-:W-:Y:S05]  /*12b20*/  @!P1 NANOSLEEP.SYNCS 0x989680 ;  /* 0x009896800000995d */ /* 0x004fea0003900000 */
[----:B------:R-:W2:Y:S02]  /*12b30*/  @!P1 SYNCS.PHASECHK.TRANS64 P1, [R2+URZ+0x32460], R7 ;  /* 0x03246007020095a7 */ /* 0x000ea4000802007f */
[----:B--2---:R-:W-:Y:S05]  /*12b40*/  @!P1 BRA `(.L_x_11450) ;  /* 0xfffffffc00f09947 */ /* 0x004fea000383ffff */
[----:B------:R-:W-:Y:S05]  /*12b50*/  BRA `(.L_x_11502) ;  /* 0xffffffdc00687947 */ /* 0x000fea000383ffff */
.L_x_11455:
[----:B--2---:R2:W3:Y:S02]  /*12b60*/  SYNCS.PHASECHK.TRANS64.TRYWAIT P0, [R2+URZ+0x32440], R3 ;  /* 0x03244003020075a7 */ /* 0x0044e4000800017f */
[----:B---3--:R-:W-:Y:S05]  /*12b70*/  @!P0 NANOSLEEP.SYNCS 0x989680 ;  /* 0x009896800000895d */ /* 0x008fea0003900000 */
[----:B------:R-:W3:Y:S02]  /*12b80*/  @!P0 SYNCS.PHASECHK.TRANS64 P0, [R2+URZ+0x32440], R3 ;  /* 0x03244003020085a7 */ /* 0x000ee4000800007f */
[----:B---3--:R-:W-:Y:S05]  /*12b90*/  @!P0 BRA `(.L_x_11455) ;  /* 0xfffffffc00f08947 */ /* 0x008fea000383ffff */
[----:B------:R-:W-:Y:S05]  /*12ba0*/  BRA `(.L_x_11503) ;  /* 0xffffffe000947947 */ /* 0x000fea000383ffff */
.L_x_11457:
[----:B0-----:R0:W1:Y:S02]  /*12bb0*/  SYNCS.PHASECHK.TRANS64.TRYWAIT P1, [R2+URZ+0x32460], R3 ;  /* 0x03246003020075a7 */ /* 0x001064000802017f */
[----:B-1----:R-:W-:Y:S05]  /*12bc0*/  @!P1 NANOSLEEP.SYNCS 0x989680 ;  /* 0x009896800000995d */ /* 0x002fea0003900000 */
[----:B------:R-:W1:Y:S02]  /*12bd0*/  @!P1 SYNCS.PHASECHK.TRANS64 P1, [R2+URZ+0x32460], R3 ;  /* 0x03246003020095a7 */ /* 0x000e64000802007f */
[----:B-1----:R-:W-:Y:S05]  /*12be0*/  @!P1 BRA `(.L_x_11457) ;  /* 0xfffffffc00f09947 */ /* 0x002fea000383ffff */
[----:B------:R-:W-:Y:S05]  /*12bf0*/  BRA `(.L_x_11504) ;  /* 0xffffffe400047947 */ /* 0x000fea000383ffff */
.L_x_11462:
        /* <DEDUP_REMOVED lines=8> */
.L_x_11506:
[----:B------:R-:W-:Y:S05]  /*12c80*/  BSYNC B0 ;  /* 0x0000000000007941 */ /* 0x000fea0003800000 */
.L_x_11505:
        /* <DEDUP_REMOVED lines=8> */
.L_x_11507:
[----:B------:R-:W-:Y:S01]  /*12d10*/  IMAD.MOV.U32 R7, RZ, RZ, R14 ;  /* 0x000000ffff077224 */ /* 0x000fe200078e000e */
[----:B------:R-:W-:Y:S06]  /*12d20*/  BRA `(.L_x_11508) ;  /* 0xffffffe400fc7947 */ /* 0x000fec000383ffff */
.L_x_11465:
[----:B------:R-:W-:Y:S01]  /*12d30*/  BSSY B0, `(.L_x_11509) ;  /* 0x0000008000007945 */ /* 0x000fe20003800000 */
[----:B-----5:R-:W-:Y:S01]  /*12d40*/  MOV R13, R17 ;  /* 0x00000011000d7202 */ /* 0x020fe20000000f00 */
[----:B------:R-:W-:Y:S02]  /*12d50*/  IMAD.MOV.U32 R12, RZ, RZ, 0x1 ;  /* 0x00000001ff0c7424 */ /* 0x000fe400078e00ff */
[----:B------:R-:W-:Y:S02]  /*12d60*/  IMAD.MOV.U32 R11, RZ, RZ, RZ ;  /* 0x000000ffff0b7224 */ /* 0x000fe400078e00ff */
[----:B------:R-:W-:-:S07]  /*12d70*/  IMAD.MOV.U32 R15, RZ, RZ, -0x1 ;  /* 0xffffffffff0f7424 */ /* 0x000fce00078e00ff */
[----:B01234-:R-:W-:Y:S05]  /*12d80*/  WARPSYNC.COLLECTIVE R15, `(.L_x_11510) ;  /* 0x000000000f087348 */ /* 0x01ffea0003c00000 */
[----:B------:R0:W0:Y:S02]  /*12d90*/  SHFL.UP P6, R14, R13, R12, R11 ;  /* 0x0400000c0d0e7389 */ /* 0x00002400000c000b */
[----:B01234-:R-:W-:Y:S01]  /*12da0*/  ENDCOLLECTIVE ;  /* 0x000000000000791b */ /* 0x01ffe20003800000 */
.L_x_11510:
[----:B------:R-:W-:Y:S05]  /*12db0*/  BSYNC B0 ;  /* 0x0000000000007941 */ /* 0x000fea0003800000 */
.L_x_11509:
        /* <DEDUP_REMOVED lines=10> */
.L_x_11511:
        /* <DEDUP_REMOVED lines=8> */
.L_x_11512:
        /* <DEDUP_REMOVED lines=8> */
.L_x_11513:
        /* <DEDUP_REMOVED lines=8> */
.L_x_11514:
        /* <DEDUP_REMOVED lines=8> */
.L_x_11515:
[----:B------:R-:W-:Y:S05]  /*13060*/  BRA `(.L_x_11516) ;  /* 0xffffffe400c47947 */ /* 0x000fea000383ffff */
.L_x_11470:
[----:B------:R-:W-:Y:S01]  /*13070*/  BSSY B0, `(.L_x_11517) ;  /* 0x0000008000007945 */ /* 0x000fe20003800000 */
[----:B-----5:R-:W-:Y:S01]  /*13080*/  IMAD.MOV.U32 R13, RZ, RZ, R17 ;  /* 0x000000ffff0d7224 */ /* 0x020fe200078e0011 */
[----:B------:R-:W-:Y:S01]  /*13090*/  MOV R15, 0xffffffff ;  /* 0xffffffff000f7802 */ /* 0x000fe20000000f00 */
[----:B------:R-:W-:Y:S02]  /*130a0*/  IMAD.MOV.U32 R12, RZ, RZ, 0x1 ;  /* 0x00000001ff0c7424 */ /* 0x000fe400078e00ff */
[----:B------:R-:W-:-:S07]  /*130b0*/  IMAD.MOV.U32 R11, RZ, RZ, RZ ;  /* 0x000000ffff0b7224 */ /* 0x000fce00078e00ff */
[----:B0-2---:R-:W-:Y:S05]  /*130c0*/  WARPSYNC.COLLECTIVE R15, `(.L_x_11518) ;  /* 0x000000000f087348 */ /* 0x005fea0003c00000 */
[----:B------:R1:W3:Y:S02]  /*130d0*/  SHFL.UP P6, R14, R13, R12, R11 ;  /* 0x0400000c0d0e7389 */ /* 0x0002e400000c000b */
[----:B0123--:R-:W-:Y:S01]  /*130e0*/  ENDCOLLECTIVE ;  /* 0x000000000000791b */ /* 0x00ffe20003800000 */
.L_x_11518:
[----:B------:R-:W-:Y:S05]  /*130f0*/  BSYNC B0 ;  /* 0x0000000000007941 */ /* 0x000fea0003800000 */
.L_x_11517:
        /* <DEDUP_REMOVED lines=10> */
.L_x_11519:
        /* <DEDUP_REMOVED lines=8> */
.L_x_11520:
        /* <DEDUP_REMOVED lines=8> */
.L_x_11521:
        /* <DEDUP_REMOVED lines=8> */
.L_x_11522:
        /* <DEDUP_REMOVED lines=8> */
.L_x_11523:
[----:B------:R-:W-:Y:S05]  /*133a0*/  BRA `(.L_x_11524) ;  /* 0xffffffe400ac7947 */ /* 0x000fea000383ffff */
.L_x_11472:
[----:B------:R-:W-:Y:S01]  /*133b0*/  BSSY B0, `(.L_x_11525) ;  /* 0x0000006000007945 */ /* 0x000fe20003800000 */
[----:B------:R-:W-:Y:S01]  /*133c0*/  PLOP3.LUT P6, PT, P6, PT, PT, 0x8, 0x0 ;  /* 0x000000000000781c */ /* 0x000fe200037ce170 */
[----:B------:R-:W-:-:S12]  /*133d0*/  IMAD.MOV.U32 R15, RZ, RZ, -0x1 ;  /* 0xffffffffff0f7424 */ /* 0x000fd800078e00ff */
[----:B0-----:R-:W-:Y:S05]  /*133e0*/  WARPSYNC.COLLECTIVE R15, `(.L_x_11526) ;  /* 0x000000000f087348 */ /* 0x001fea0003c00000 */
[----:B------:R-:W-:Y:S01]  /*133f0*/  VOTE.ANY R14, PT, P6 ;  /* 0x00000000000e7806 */ /* 0x000fe200030e0100 */
[----:B0-----:R-:W-:Y:S06]  /*13400*/  ENDCOLLECTIVE ;  /* 0x000000000000791b */ /* 0x001fec0003800000 */
.L_x_11526:
[----:B------:R-:W-:Y:S05]  /*13410*/  BSYNC B0 ;  /* 0x0000000000007941 */ /* 0x000fea0003800000 */
.L_x_11525:
        /* <DEDUP_REMOVED lines=9> */
.L_x_11527:
[----:B------:R-:W-:Y:S01]  /*134b0*/  MOV R17, R14 ;  /* 0x0000000e00117202 */ /* 0x000fe20000000f00 */
[----:B------:R-:W-:Y:S06]  /*134c0*/  BRA `(.L_x_11528) ;  /* 0xffffffe4009c7947 */ /* 0x000fec000383ffff */
.L_x_11474:
[----:B------:R-:W-:Y:S01]  /*134d0*/  BSSY B0, `(.L_x_11529) ;  /* 0x0000007000007945 */ /* 0x000fe20003800000 */
[----:B------:R-:W-:Y:S02]  /*134e0*/  IMAD.MOV.U32 R13, RZ, RZ, R2 ;  /* 0x000000ffff0d7224 */ /* 0x000fe400078e0002 */
[----:B------:R-:W-:Y:S02]  /*134f0*/  IMAD.MOV.U32 R11, RZ, RZ, 0x1f ;  /* 0x0000001fff0b7424 */ /* 0x000fe400078e00ff */
[----:B------:R-:W-:-:S07]  /*13500*/  IMAD.MOV.U32 R15, RZ, RZ, -0x1 ;  /* 0xffffffffff0f7424 */ /* 0x000fce00078e00ff */
[----:B012---:R-:W-:Y:S05]  /*13510*/  WARPSYNC.COLLECTIVE R15, `(.L_x_11530) ;  /* 0x000000000f087348 */ /* 0x007fea0003c00000 */
[----:B------:R3:W4:Y:S02]  /*13520*/  SHFL.IDX P6, R14, R13, R12, R11 ;  /* 0x0000000c0d0e7389 */ /* 0x00072400000c000b */
[----:B01234-:R-:W-:Y:S01]  /*13530*/  ENDCOLLECTIVE ;  /* 0x000000000000791b */ /* 0x01ffe20003800000 */
.L_x_11530:
[----:B------:R-:W-:Y:S05]  /*13540*/  BSYNC B0 ;  /* 0x0000000000007941 */ /* 0x000fea0003800000 */
.L_x_11529:
[----:B------:R-:W-:Y:S01]  /*13550*/  IMAD.MOV.U32 R7, RZ, RZ, R14 ;  /* 0x000000ffff077224 */ /* 0x000fe200078e000e */
[----:B------:R-:W-:Y:S06]  /*13560*/  BRA `(.L_x_11473) ;  /* 0xffffffe400907947 */ /* 0x000fec000383ffff */
.L_x_11477:
[----:B-1----:R1:W3:Y:S02]  /*13570*/  SYNCS.PHASECHK.TRANS64.TRYWAIT P0, [R0+URZ+0x32420], R3 ;  /* 0x03242003000075a7 */ /* 0x0022e4000800017f */
[----:B---3--:R-:W-:Y:S05]  /*13580*/  @!P0 NANOSLEEP.SYNCS 0x989680 ;  /* 0x009896800000895d */ /* 0x008fea0003900000 */
[----:B------:R-:W3:Y:S02]  /*13590*/  @!P0 SYNCS.PHASECHK.TRANS64 P0, [R0+URZ+0x32420], R3 ;  /* 0x03242003000085a7 */ /* 0x000ee4000800007f */
[----:B---3--:R-:W-:Y:S05]  /*135a0*/  @!P0 BRA `(.L_x_11477) ;  /* 0xfffffffc00f08947 */ /* 0x008fea000383ffff */
[----:B------:R-:W-:Y:S05]  /*135b0*/  BRA `(.L_x_11531) ;  /* 0xffffffec00047947 */ /* 0x000fea000383ffff */
.L_x_11478:
[----:B--2---:R-:W2:Y:S01]  /*135c0*/  S2R R2, SR_TID.X ;  /* 0x0000000000027919 */ /* 0x004ea20000002100 */
        /* <DEDUP_REMOVED lines=10> */
.L_x_11533:
[----:B------:R-:W-:Y:S05]  /*13670*/  BSYNC B0 ;  /* 0x0000000000007941 */ /* 0x000fea0003800000 */
.L_x_11532:
[----:B------:R-:W-:Y:S05]  /*13680*/  BRA `(.L_x_11534) ;  /* 0xffffffe800e87947 */ /* 0x000fea000383ffff */
.L_x_11481:
[----:B------:R-:W-:Y:S01]  /*13690*/  BSSY B1, `(.L_x_11535) ;  /* 0x0000006000017945 */ /* 0x000fe20003800000 */
[----:B------:R-:W-:-:S07]  /*136a0*/  IMAD.MOV.U32 R15, RZ, RZ, -0x1 ;  /* 0xffffffffff0f7424 */ /* 0x000fce00078e00ff */
[----:B012---:R-:W-:Y:S05]  /*136b0*/  WARPSYNC.COLLECTIVE R15, `(.L_x_11536) ;  /* 0x000000000f0c7348 */ /* 0x007fea0003c00000 */
[----:B------:R-:W-:Y:S02]  /*136c0*/  ELECT P6, UR62, PT ;  /* 0x00000000003e782f */ /* 0x000fe400038c0000 */
[----:B------:R-:W-:Y:S01]  /*136d0*/  MOV R14, UR62 ;  /* 0x0000003e000e7c02 */ /* 0x000fe20008000f00 */
[----:B012---:R-:W-:Y:S10]  /*136e0*/  ENDCOLLECTIVE ;  /* 0x000000000000791b */ /* 0x007ff40003800000 */
.L_x_11536:
[----:B------:R-:W-:Y:S05]  /*136f0*/  BSYNC B1 ;  /* 0x0000000000017941 */ /* 0x000fea0003800000 */
.L_x_11535:
[----:B------:R-:W-:Y:S05]  /*13700*/  BRA `(.L_x_11537) ;  /* 0xffffffe800e07947 */ /* 0x000fea000383ffff */
.L_x_11483:
[----:B-1----:R1:W2:Y:S02]  /*13710*/  SYNCS.PHASECHK.TRANS64.TRYWAIT P0, [R6+URZ], R5 ;  /* 0x00000005060075a7 */ /* 0x0022a4000800017f */
[----:B--2---:R-:W-:Y:S05]  /*13720*/  @!P0 NANOSLEEP.SYNCS 0x989680 ;  /* 0x009896800000895d */ /* 0x004fea0003900000 */
[----:B------:R-:W2:Y:S02]  /*13730*/  @!P0 SYNCS.PHASECHK.TRANS64 P0, [R6+URZ], R5 ;  /* 0x00000005060085a7 */ /* 0x000ea4000800007f */
[----:B--2---:R-:W-:Y:S05]  /*13740*/  @!P0 BRA `(.L_x_11483) ;  /* 0xfffffffc00f08947 */ /* 0x004fea000383ffff */
[----:B------:R-:W-:Y:S05]  /*13750*/  BRA `(.L_x_11538) ;  /* 0xffffffec00247947 */ /* 0x000fea000383ffff */
.L_x_11484:
[----:B--2---:R2:W3:Y:S02]  /*13760*/  SYNCS.PHASECHK.TRANS64.TRYWAIT P0, [R7+URZ], R2 ;  /* 0x00000002070075a7 */ /* 0x0044e4000800017f */
[----:B---3--:R-:W-:Y:S05]  /*13770*/  @!P0 NANOSLEEP.SYNCS 0x989680 ;  /* 0x009896800000895d */ /* 0x008fea0003900000 */
[----:B------:R-:W3:Y:S02]  /*13780*/  @!P0 SYNCS.PHASECHK.TRANS64 P0, [R7+URZ], R2 ;  /* 0x00000002070085a7 */ /* 0x000ee4000800007f */
[----:B---3--:R-:W-:Y:S05]  /*13790*/  @!P0 BRA `(.L_x_11484) ;  /* 0xfffffffc00f08947 */ /* 0x008fea000383ffff */
[----:B------:R-:W-:Y:S05]  /*137a0*/  BRA `(.L_x_11539) ;  /* 0xffffffec00187947 */ /* 0x000fea000383ffff */
.L_x_11486:
[----:B---3--:R3:W4:Y:S02]  /*137b0*/  SYNCS.PHASECHK.TRANS64.TRYWAIT P0, [R4+URZ], R5 ;  /* 0x00000005040075a7 */ /* 0x008724000800017f */
[----:B----4-:R-:W-:Y:S05]  /*137c0*/  @!P0 NANOSLEEP.SYNCS 0x989680 ;  /* 0x009896800000895d */ /* 0x010fea0003900000 */
[----:B------:R-:W4:Y:S02]  /*137d0*/  @!P0 SYNCS.PHASECHK.TRANS64 P0, [R4+URZ], R5 ;  /* 0x00000005040085a7 */ /* 0x000f24000800007f */
[----:B----4-:R-:W-:Y:S05]  /*137e0*/  @!P0 BRA `(.L_x_11486) ;  /* 0xfffffffc00f08947 */ /* 0x010fea000383ffff */
[----:B------:R-:W-:Y:S05]  /*137f0*/  BRA `(.L_x_11540) ;  /* 0xffffffec00207947 */ /* 0x000fea000383ffff */
.L_x_11541:
        /* <DEDUP_REMOVED lines=16> */
.L_x_11978:


//--------------------- .text._ZN7cutlass13device_kernelIN5flash11enable_sm90INS1_16FlashAttnFwdSm90INS1_25CollectiveMainloopFwdSm90ILi2EN4cute5tupleIJNS5_1CILi1EEES8_S8_EEENS6_IJNS7_ILi128EEENS7_ILi96EEENS7_ILi64EEEEEELi256ENS_10bfloat16_tEfNS_4arch4Sm90ELb1ELb0ELb1ELb1ELb0ELb1ELb1ELb1ELb0ELb0ELb0ELb0EEENS1_21CollectiveEpilogueFwdINS6_IJSA_NS7_ILi256EEESB_EEES9_SE_SG_Li256ELb1ELb0ELb0ELb0EEENS1_36VarlenDynamicPersistentTileSchedulerILi128ELi96ELi256ELi32ELb0ELb0ELb1ELb1ELb1ELb1EEEEEEEEEvNT_6ParamsE --------------------------
	.section	.text._ZN7cutlass13device_kernelIN5flash11enable_sm90INS1_16FlashAttnFwdSm90INS1_25CollectiveMainloopFwdSm90ILi2EN4cute5tupleIJNS5_1CILi1EEES8_S8_EEENS6_IJNS7_ILi128EEENS7_ILi96EEENS7_ILi64EEEEEELi256ENS_10bfloat16_tEfNS_4arch4Sm90ELb1ELb0ELb1ELb1ELb0ELb1ELb1ELb1ELb0ELb0ELb0ELb0EEENS1_21CollectiveEpilogueFwdINS6_IJSA_NS7_ILi256EEESB_EEES9_SE_SG_Li256ELb1ELb0ELb0ELb0EEENS1_36VarlenDynamicPersistentTileSchedulerILi128ELi96ELi256ELi32ELb0ELb0ELb1ELb1ELb1ELb1EEEEEEEEEvNT_6ParamsE,"ax",@progbits
	.align	128
.text._ZN7cutlass13device_kernelIN5flash11enable_sm90INS1_16FlashAttnFwdSm90INS1_25CollectiveMainloopFwdSm90ILi2EN4cute5tupleIJNS5_1CILi1EEES8_S8_EEENS6_IJNS7_ILi128EEENS7_ILi96EEENS7_ILi64EEEEEELi256ENS_10bfloat16_tEfNS_4arch4Sm90ELb1ELb0ELb1ELb1ELb0ELb1ELb1ELb1ELb0ELb0ELb0ELb0EEENS1_21CollectiveEpilogueFwdINS6_IJSA_NS7_ILi256EEESB_EEES9_SE_SG_Li256ELb1ELb0ELb0ELb0EEENS1_36VarlenDynamicPersistentTileSchedulerILi128ELi96ELi256ELi32ELb0ELb0ELb1ELb1ELb1ELb1EEEEEEEEEvNT_6ParamsE:
        .type           _ZN7cutlass13device_kernelIN5flash11enable_sm90INS1_16FlashAttnFwdSm90INS1_25CollectiveMainloopFwdSm90ILi2EN4cute5tupleIJNS5_1CILi1EEES8_S8_EEENS6_IJNS7_ILi128EEENS7_ILi96EEENS7_ILi64EEEEEELi256ENS_10bfloat16_tEfNS_4arch4Sm90ELb1ELb0ELb1ELb1ELb0ELb1ELb1ELb1ELb0ELb0ELb0ELb0EEENS1_21CollectiveEpilogueFwdINS6_IJSA_NS7_ILi256EEESB_EEES9_SE_SG_Li256ELb1ELb0ELb0ELb0EEENS1_36VarlenDynamicPersistentTileSchedulerILi128ELi96ELi256ELi32ELb0ELb0ELb1ELb1ELb1ELb1EEEEEEEEEvNT_6ParamsE,@function
        .size           _ZN7cutlass13device_kernelIN5flash11enable_sm90INS1_16FlashAttnFwdSm90INS1_25CollectiveMainloopFwdSm90ILi2EN4cute5tupleIJNS5_1CILi1EEES8_S8_EEENS6_IJNS7_ILi128EEENS7_ILi96EEENS7_ILi64EEEEEELi256ENS_10bfloat16_tEfNS_4arch4Sm90ELb1ELb0ELb1ELb1ELb0ELb1ELb1ELb1ELb0ELb0ELb0ELb0EEENS1_21CollectiveEpilogueFwdINS6_IJSA_NS7_ILi256EEESB_EEES9_SE_SG_Li256ELb1ELb0ELb0ELb0EEENS1_36VarlenDynamicPersistentTileSchedulerILi128ELi96ELi256ELi32ELb0ELb0ELb1ELb1ELb1ELb1EEEEEEEEEvNT_6ParamsE,(.L_x_11979 - _ZN7cutlass13device_kernelIN5flash11enable_sm90INS1_16FlashAttnFwdSm90INS1_25CollectiveMainloopFwdSm90ILi2EN4cute5tupleIJNS5_1CILi1EEES8_S8_EEENS6_IJNS7_ILi128EEENS7_ILi96EEENS7_ILi64EEEEEELi256ENS_10bfloat16_tEfNS_4arch4Sm90ELb1ELb0ELb1ELb1ELb0ELb1ELb1ELb1ELb0ELb0ELb0ELb0EEENS1_21CollectiveEpilogueFwdINS6_IJSA_NS7_ILi256EEESB_EEES9_SE_SG_Li256ELb1ELb0ELb0ELb0EEENS1_36VarlenDynamicPersistentTileSchedulerILi128ELi96ELi256ELi32ELb0ELb0ELb1ELb1ELb1ELb1EEEEEEEEEvNT_6ParamsE)
        .other          _ZN7cutlass13device_kernelIN5flash11enable_sm90INS1_16FlashAttnFwdSm90INS1_25CollectiveMainloopFwdSm90ILi2EN4cute5tupleIJNS5_1CILi1EEES8_S8_EEENS6_IJNS7_ILi128EEENS7_ILi96EEENS7_ILi64EEEEEELi256ENS_10bfloat16_tEfNS_4arch4Sm90ELb1ELb0ELb1ELb1ELb0ELb1ELb1ELb1ELb0ELb0ELb0ELb0EEENS1_21CollectiveEpilogueFwdINS6_IJSA_NS7_ILi256EEESB_EEES9_SE_SG_Li256ELb1ELb0ELb0ELb0EEENS1_36VarlenDynamicPersistentTileSchedulerILi128ELi96ELi256ELi32ELb0ELb0ELb1ELb1ELb1ELb1EEEEEEEEEvNT_6ParamsE,@"STO_CUDA_ENTRY STV_DEFAULT"
_ZN7cutlass13device_kernelIN5flash11enable_sm90INS1_16FlashAttnFwdSm90INS1_25CollectiveMainloopFwdSm90ILi2EN4cute5tupleIJNS5_1CILi1EEES8_S8_EEENS6_IJNS7_ILi128EEENS7_ILi96EEENS7_ILi64EEEEEELi256ENS_10bfloat16_tEfNS_4arch4Sm90ELb1ELb0ELb1ELb1ELb0ELb1ELb1ELb1ELb0ELb0ELb0ELb0EEENS1_21CollectiveEpilogueFwdINS6_IJSA_NS7_ILi256EEESB_EEES9_SE_SG_Li256ELb1ELb0ELb0ELb0EEENS1_36VarlenDynamicPersistentTileSchedulerILi128ELi96ELi256ELi32ELb0ELb0ELb1ELb1ELb1ELb1EEEEEEEEEvNT_6ParamsE:
        /* <DEDUP_REMOVED lines=29> */
.L_x_11543:
[----:B------:R-:W-:Y:S05]  /*01d0*/  BSYNC B0 ;  /* 0x0000000000007941 */ /* 0x000fea0003800000 */
.L_x_11542:
        /* <DEDUP_REMOVED lines=10> */
[----:B------:R-:W-:Y:S01]  /*0280*/  SHF.R.U32.HI R3, RZ, 0x7, R3 ;  /* 0x00000007ff037819 */ /* 0x000fe20000011603 */
[----:B------:R-:W-:Y:S01]  /*0290*/  VOTEU.ANY UP2, P0 ;  /* 0x00000000003f7886 */ /* 0x000fe20000040100 */
[----:B0-----:R-:W-:-:S03]  /*02a0*/  ISETP.NE.AND P1, PT, R2, RZ, PT ;  /* 0x000000ff0200720c */ /* 0x001fc60003f25270 */
[----:B------:R0:W2:Y:S01]  /*02b0*/  SHFL.IDX PT, R2, R3, RZ, 0x1f ;  /* 0x00001fff03027589 */ /* 0x0000a200000e0000 */
[----:B-1----:R-:W-:Y:S02]  /*02c0*/  @UP0 ULEA UR8, UR8, UR6, 0x18 ;  /* 0x0000000608080291 */ /* 0x002fe4000f8ec03f */
[----:B------:R-:W-:-:S04]  /*02d0*/  @UP0 UIADD3 UR6, -UR7, 0x100000, URZ ;  /* 0x0010000007060890 */ /* 0x000fc8000fffe13f */
[----:B------:R-:W-:Y:S02]  /*02e0*/  @UP0 USHF.L.U32 UR7, UR6, 0xb, URZ ;  /* 0x0000000b06070899 */ /* 0x000fe4000800063f */
[----:B------:R-:W-:Y:S01]  /*02f0*/  @UP0 USHF.L.U32 UR6, UR6, 0x1, URZ ;  /* 0x0000000106060899 */ /* 0x000fe2000800063f */
[----:B------:R-:W-:Y:S01]  /*0300*/  VOTEU.ANY UP0, P0 ;  /* 0x00000000003f7886 */ /* 0x000fe20000000100 */
[----:B------:R-:W1:Y:S04]  /*0310*/  FENCE.VIEW.ASYNC.S ;  /* 0x00000000000073c6 */ /* 0x000e680000000000 */
[----:B-1----:R0:W1:Y:S01]  /*0320*/  @UP0 SYNCS.EXCH.64 URZ, [UR8+0x32400], UR4 ;  /* 0x03240004083f05b2 */ /* 0x0020620008000100 */
[----:B------:R0:W3:Y:S05]  /*0330*/  @UP1 SYNCS.EXCH.64 URZ, [UR8+0x32410], UR4 ;  /* 0x03241004083f15b2 */ /* 0x0000ea0008000100 */
[----:B------:R0:W4:Y:S02]  /*0340*/  @UP2 SYNCS.EXCH.64 URZ, [UR8+0x32420], UR6 ;  /* 0x03242006083f25b2 */ /* 0x0001240008000100 */
        /* <DEDUP_REMOVED lines=19> */
.L_x_11544:
        /* <DEDUP_REMOVED lines=22> */
.L_x_11545:
        /* <DEDUP_REMOVED lines=18> */
.L_x_11546:
        /* <DEDUP_REMOVED lines=22> */
.L_x_11547:
        /* <DEDUP_REMOVED lines=22> */
.L_x_11548:
        /* <DEDUP_REMOVED lines=9> */
.L_x_11551:
        /* <DEDUP_REMOVED lines=19> */
[----:B------:R-:W3:Y:S01]  /*0b80*/  LDL.LU R16, [R1+0x34] ;  /* 0x0000340001107983 */ /* 0x000ee20000300800 */
[----:B--2---:R-:W0:Y:S02]  /*0b90*/  S2R R2, SR_TID.X ;  /* 0x0000000000027919 */ /* 0x004e240000002100 */
[----:B0-----:R-:W-:-:S05]  /*0ba0*/  VIADD R20, R2, 0xffffff80 ;  /* 0xffffff8002147836 */ /* 0x001fca0000000000 */
[----:B------:R-:W-:-:S04]  /*0bb0*/  SHF.R.S32.HI R0, RZ, 0x1f, R20 ;  /* 0x0000001fff007819 */ /* 0x000fc80000011414 */
[----:B------:R-:W-:-:S04]  /*0bc0*/  LEA.HI R2, R0, R20, RZ, 0x7 ;  /* 0x0000001400027211 */ /* 0x000fc800078f38ff */
[----:B------:R-:W-:-:S05]  /*0bd0*/  LOP3.LUT R3, R2, 0xffffff80, RZ, 0xc0, !PT ;  /* 0xffffff8002037812 */ /* 0x000fca00078ec0ff */
[----:B------:R-:W-:-:S05]  /*0be0*/  IMAD.IADD R11, R20, 0x1, -R3 ;  /* 0x00000001140b7824 */ /* 0x000fca00078e0a03 */
[----:B------:R-:W-:-:S04]  /*0bf0*/  SHF.R.S32.HI R6, RZ, 0x1f, R11 ;  /* 0x0000001fff067819 */ /* 0x000fc8000001140b */
[----:B------:R-:W-:-:S04]  /*0c00*/  LEA.HI R7, R6, R11, RZ, 0x2 ;  /* 0x0000000b06077211 */ /* 0x000fc800078f10ff */
[--C-:B------:R-:W-:Y:S02]  /*0c10*/  SHF.R.S32.HI R8, RZ, 0x2, R7.reuse ;  /* 0x00000002ff087819 */ /* 0x100fe40000011407 */
[----:B------:R-:W-:Y:S02]  /*0c20*/  SHF.R.S32.HI R5, RZ, 0x1f, R7 ;  /* 0x0000001fff057819 */ /* 0x000fe40000011407 */
[----:B------:R-:W-:Y:S02]  /*0c30*/  LEA.HI R3, R0, R20, RZ, 0x4 ;  /* 0x0000001400037211 */ /* 0x000fe400078f20ff */
[----:B------:R-:W-:Y:S02]  /*0c40*/  LEA.HI R9, R5, R8, RZ, 0x3 ;  /* 0x0000000805097211 */ /* 0x000fe400078f18ff */
[----:B------:R-:W-:Y:S02]  /*0c50*/  SHF.R.S32.HI R4, RZ, 0x4, R3 ;  /* 0x00000004ff047819 */ /* 0x000fe40000011403 */
[----:B------:R-:W-:-:S02]  /*0c60*/  LOP3.LUT R9, R9, 0xfffffff8, RZ, 0xc0, !PT ;  /* 0xfffffff809097812 */ /* 0x000fc400078ec0ff */
[----:B------:R-:W-:-:S03]  /*0c70*/  LEA.HI R5, R3, R4, RZ, 0x1 ;  /* 0x0000000403057211 */ /* 0x000fc600078f08ff */
[----:B------:R-:W-:Y:S01]  /*0c80*/  IMAD.IADD R9, R8, 0x1, -R9 ;  /* 0x0000000108097824 */ /* 0x000fe200078e0a09 */
[-C--:B------:R-:W-:Y:S02]  /*0c90*/  LEA.HI R8, R0, R20.reuse, RZ, 0x2 ;  /* 0x0000001400087211 */ /* 0x080fe400078f10ff */
[----:B------:R-:W-:Y:S02]  /*0ca0*/  LEA.HI R6, R6, R11, RZ, 0x5 ;  /* 0x0000000b06067211 */ /* 0x000fe400078f28ff */
[----:B------:R-:W-:Y:S02]  /*0cb0*/  LOP3.LUT R5, R5, 0x1ffffffe, RZ, 0xc0, !PT ;  /* 0x1ffffffe05057812 */ /* 0x000fe400078ec0ff */
[----:B------:R-:W-:Y:S02]  /*0cc0*/  SHF.R.S32.HI R18, RZ, 0x2, R8 ;  /* 0x00000002ff127819 */ /* 0x000fe40000011408 */
[----:B------:R-:W-:Y:S01]  /*0cd0*/  SHF.R.S32.HI R6, RZ, 0x5, R6 ;  /* 0x00000005ff067819 */ /* 0x000fe20000011406 */
[----:B------:R-:W-:Y:S01]  /*0ce0*/  IMAD.IADD R5, R4, 0x1, -R5 ;  /* 0x0000000104057824 */ /* 0x000fe200078e0a05 */
[----:B------:R-:W-:Y:S01]  /*0cf0*/  LEA.HI R4, R0, R20, RZ, 0x5 ;  /* 0x0000001400047211 */ /* 0x000fe200078f28ff */
[----:B------:R-:W-:-:S02]  /*0d00*/  VIADD R12, R18, 0x40 ;  /* 0x00000040120c7836 */ /* 0x000fc40000000000 */
[----:B------:R-:W-:Y:S01]  /*0d10*/  IMAD R9, R6, 0x10, R9 ;  /* 0x0000001006097824 */ /* 0x000fe200078e0209 */
[----:B------:R-:W-:Y:S02]  /*0d20*/  LOP3.LUT R6, R8, 0xfffffffc, RZ, 0xc0, !PT ;  /* 0xfffffffc08067812 */ /* 0x000fe400078ec0ff */
[----:B------:R-:W-:Y:S02]  /*0d30*/  SHF.R.S32.HI R22, RZ, 0x5, R4 ;  /* 0x00000005ff167819 */ /* 0x000fe40000011404 */
[----:B------:R-:W-:Y:S02]  /*0d40*/  SHF.R.S32.HI R4, RZ, 0x1f, R12 ;  /* 0x0000001fff047819 */ /* 0x000fe4000001140c */
[----:B------:R-:W-:Y:S02]  /*0d50*/  SHF.R.S32.HI R19, RZ, 0x7, R2 ;  /* 0x00000007ff137819 */ /* 0x000fe40000011402 */
[----:B------:R-:W-:Y:S01]  /*0d60*/  LOP3.LUT R3, R3, 0x3fffff0, RZ, 0xc0, !PT ;  /* 0x03fffff003037812 */ /* 0x000fe200078ec0ff */
[----:B------:R-:W-:Y:S01]  /*0d70*/  IMAD.IADD R21, R20, 0x1, -R6 ;  /* 0x0000000114157824 */ /* 0x000fe200078e0a06 */
[----:B------:R-:W-:Y:S01]  /*0d80*/  LEA.HI R10, R4, R12, RZ, 0x3 ;  /* 0x0000000c040a7211 */ /* 0x000fe200078f18ff */
[----:B------:R-:W-:Y:S01]  /*0d90*/  IMAD.SHL.U32 R6, R12, 0x40, RZ ;  /* 0x000000400c067824 */ /* 0x000fe200078e00ff */
[----:B------:R-:W-:Y:S01]  /*0da0*/  LEA.HI R2, R2, R19, RZ, 0x1 ;  /* 0x0000001302027211 */ /* 0x000fe200078f08ff */
[----:B------:R-:W-:-:S02]  /*0db0*/  IMAD.IADD R3, R20, 0x1, -R3 ;  /* 0x0000000114037824 */ /* 0x000fc400078e0a03 */
[----:B------:R-:W-:Y:S01]  /*0dc0*/  IMAD.SHL.U32 R4, R21, 0x8, RZ ;  /* 0x0000000815047824 */ /* 0x000fe200078e00ff */
[----:B------:R-:W-:Y:S01]  /*0dd0*/  LOP3.LUT R2, R2, 0x3fffffe, RZ, 0xc0, !PT ;  /* 0x03fffffe02027812 */ /* 0x000fe200078ec0ff */
[----:B------:R-:W-:Y:S01]  /*0de0*/  IMAD.SHL.U32 R10, R10, 0x40, RZ ;  /* 0x000000400a0a7824 */ /* 0x000fe200078e00ff */
[----:B------:R-:W-:Y:S01]  /*0df0*/  LOP3.LUT R21, R6, 0x1c0, RZ, 0xc0, !PT ;  /* 0x000001c006157812 */ /* 0x000fe200078ec0ff */
[----:B------:R-:W-:Y:S01]  /*0e00*/  IMAD R6, R22, 0x10, R3 ;  /* 0x0000001016067824 */ /* 0x000fe200078e0203 */
[----:B------:R-:W-:Y:S01]  /*0e10*/  LEA.HI R0, R0, R20, RZ, 0x3 ;  /* 0x0000001400007211 */ /* 0x000fe200078f18ff */
[----:B------:R-:W-:Y:S01]  /*0e20*/  IMAD.IADD R2, R19, 0x1, -R2 ;  /* 0x0000000113027824 */ /* 0x000fe200078e0a02 */
[----:B------:R-:W-:Y:S01]  /*0e30*/  LOP3.LUT R4, R21, 0x38, R4, 0xf8, !PT ;  /* 0x0000003815047812 */ /* 0x000fe200078ef804 */
[----:B------:R-:W-:Y:S01]  /*0e40*/  IMAD R6, R6, 0x8, R5 ;  /* 0x0000000806067824 */ /* 0x000fe200078e0205 */
[----:B------:R-:W-:Y:S02]  /*0e50*/  SHF.R.U32.HI R3, RZ, 0x3, R21 ;  /* 0x00000003ff037819 */ /* 0x000fe40000011615 */
[----:B------:R-:W-:-:S02]  /*0e60*/  LOP3.LUT R10, R10, 0xfffffe00, RZ, 0xc0, !PT ;  /* 0xfffffe000a0a7812 */ /* 0x000fc400078ec0ff */
[----:B------:R-:W-:Y:S01]  /*0e70*/  SHF.R.S32.HI R5, RZ, 0x1f, R8 ;  /* 0x0000001fff057819 */ /* 0x000fe20000011408 */
[----:B------:R-:W-:Y:S01]  /*0e80*/  IMAD R2, R2, 0x40, R9 ;  /* 0x0000004002027824 */ /* 0x000fe200078e0209 */
[----:B------:R-:W-:Y:S02]  /*0e90*/  LOP3.LUT R4, R10, R4, R3, 0xf6, !PT ;  /* 0x000000040a047212 */ /* 0x000fe400078ef603 */
[----:B------:R-:W-:Y:S01]  /*0ea0*/  LOP3.LUT R3, R0, 0x1ffffff8, RZ, 0xc0, !PT ;  /* 0x1ffffff800037812 */ /* 0x000fe200078ec0ff */
[----:B------:R-:W-:Y:S01]  /*0eb0*/  STL [R1+0x3c], R10 ;  /* 0x00003c0a01007387 */ /* 0x000fe20000100800 */
[----:B------:R-:W-:Y:S02]  /*0ec0*/  LEA.HI R5, R5, R18, RZ, 0x3 ;  /* 0x0000001205057211 */ /* 0x000fe400078f18ff */
[----:B------:R-:W-:Y:S01]  /*0ed0*/  SHF.R.S32.HI R8, RZ, 0x3, R0 ;  /* 0x00000003ff087819 */ /* 0x000fe20000011400 */
[----:B------:R-:W-:Y:S01]  /*0ee0*/  STL [R1+0x14], R13 ;  /* 0x0000140d01007387 */ /* 0x000fe20000100800 */
[----:B------:R-:W-:Y:S01]  /*0ef0*/  IMAD.IADD R3, R20, 0x1, -R3 ;  /* 0x0000000114037824 */ /* 0x000fe200078e0a03 */
[----:B------:R-:W-:-:S02]  /*0f00*/  LOP3.LUT R5, R5, 0xfffffff8, RZ, 0xc0, !PT ;  /* 0xfffffff805057812 */ /* 0x000fc400078ec0ff */
[----:B------:R-:W-:Y:S04]  /*0f10*/  STL [R1+0x4c], R2 ;  /* 0x00004c0201007387 */ /* 0x000fe80000100800 */
[----:B------:R-:W-:Y:S04]  /*0f20*/  STL [R1+0x18], R14 ;  /* 0x0000180e01007387 */ /* 0x000fe80000100800 */
[----:B------:R-:W-:Y:S01]  /*0f30*/  STL [R1+0x1c], R15 ;  /* 0x00001c0f01007387 */ /* 0x000fe20000100800 */
[----:B------:R-:W-:-:S03]  /*0f40*/  LOP3.LUT R7, R7, 0x7ffffffc, RZ, 0xc0, !PT ;  /* 0x7ffffffc07077812 */ /* 0x000fc600078ec0ff */
[----:B------:R-:W-:Y:S01]  /*0f50*/  STL [R1+0x60], RZ ;  /* 0x000060ff01007387 */ /* 0x000fe20000100800 */
[----:B------:R-:W-:-:S03]  /*0f60*/  IMAD.IADD R0, R18, 0x1, -R5 ;  /* 0x0000000112007824 */ /* 0x000fc600078e0a05 */
[----:B------:R0:W-:Y:S01]  /*0f70*/  STL [R1+0x40], R8 ;  /* 0x0000400801007387 */ /* 0x0001e20000100800 */
[----:B------:R-:W-:Y:S02]  /*0f80*/  IMAD.IADD R5, R11, 0x1, -R7 ;  /* 0x000000010b057824 */ /* 0x000fe400078e0a07 */
[----:B0-----:R-:W-:Y:S01]  /*0f90*/  IMAD.SHL.U32 R8, R3, 0x8, RZ ;  /* 0x0000000803087824 */ /* 0x001fe200078e00ff */
[----:B------:R-:W-:Y:S01]  /*0fa0*/  SHF.R.S32.HI R3, RZ, 0x1f, R12 ;  /* 0x0000001fff037819 */ /* 0x000fe2000001140c */
[----:B------:R-:W-:-:S03]  /*0fb0*/  IMAD.SHL.U32 R3, R6, 0x8, RZ ;  /* 0x0000000806037824 */ /* 0x000fc600078e00ff */
[----:B------:R-:W-:Y:S04]  /*0fc0*/  STL [R1+0x24], R8 ;  /* 0x0000240801007387 */ /* 0x000fe80000100800 */
[----:B------:R0:W-:Y:S04]  /*0fd0*/  STL [R1+0x68], R0 ;  /* 0x0000680001007387 */ /* 0x0001e80000100800 */
[----:B------:R1:W-:Y:S01]  /*0fe0*/  STL [R1+0x48], R5 ;  /* 0x0000480501007387 */ /* 0x0003e20000100800 */
[----:B0-----:R-:W-:-:S05]  /*0ff0*/  IMAD R0, R4, 0x2, R17 ;  /* 0x0000000204007824 */ /* 0x001fca00078e0211 */
[----:B------:R1:W-:Y:S04]  /*1000*/  STL [R1+0x70], R0 ;  /* 0x0000700001007387 */ /* 0x0003e80000100800 */
[----:B------:R1:W-:Y:S01]  /*1010*/  STL [R1+0x74], R3 ;  /* 0x0000740301007387 */ /* 0x0003e20000100800 */
[----:B------:R-:W-:Y:S02]  /*1020*/  IMAD.MOV.U32 R22, RZ, RZ, RZ ;  /* 0x000000ffff167224 */ /* 0x000fe400078e00ff */
[----:B------:R-:W-:Y:S02]  /*1030*/  IMAD.MOV.U32 R19, RZ, RZ, RZ ;  /* 0x000000ffff137224 */ /* 0x000fe400078e00ff */
[----:B------:R-:W-:Y:S01]  /*1040*/  IMAD.MOV.U32 R2, RZ, RZ, RZ ;  /* 0x000000ffff027224 */ /* 0x000fe200078e00ff */
[----:B---3--:R-:W-:Y:S01]  /*1050*/  LOP3.LUT R232, R16, 0x1, RZ, 0xfc, !PT ;  /* 0x0000000110e87812 */ /* 0x008fe200078efcff */
[----:B-1----:R-:W-:-:S07]  /*1060*/  IMAD.MOV.U32 R16, RZ, RZ, RZ ;  /* 0x000000ffff107224 */ /* 0x002fce00078e00ff */
.L_x_11708:
[----:B------:R-:W2:Y:S01]  /*1070*/  LDL.LU R0, [R1+0x1c] ;  /* 0x00001c0001007983 */ /* 0x000ea20000300800 */
[----:B-1---5:R-:W2:Y:S01]  /*1080*/  LDC.64 R4, c[0x0][0xd60] ;  /* 0x00035800ff047b82 */ /* 0x022ea20000000a00 */
[----:B------:R-:W-:Y:S05]  /*1090*/  YIELD ;  /* 0x0000000000007946 */ /* 0x000fea0003800000 */
[----:B------:R-:W-:Y:S01]  /*10a0*/  ULDC.64 UR4, c[0x0][0xb20] ;  /* 0x0002c80000047ab9 */ /* 0x000fe20000000a00 */
[----:B------:R-:W-:Y:S01]  /*10b0*/  ULDC.64 UR8, c[0x0][0xb10] ;  /* 0x0002c40000087ab9 */ /* 0x000fe20000000a00 */
[----:B------:R-:W-:Y:S01]  /*10c0*/  ISETP.NE.U32.AND P1, PT, RZ, UR4, PT ;  /* 0x00000004ff007c0c */ /* 0x000fe2000bf25070 */
[----:B------:R-:W-:Y:S01]  /*10d0*/  ULDC.64 UR6, c[0x0][0xb00] ;  /* 0x0002c00000067ab9 */ /* 0x000fe20000000a00 */
[----:B--2---:R-:W-:-:S05]  /*10e0*/  IMAD.WIDE R4, R0, 0x4, R4 ;  /* 0x0000000400047825 */ /* 0x004fca00078e0204 */
[----:B------:R-:W2:Y:S01]  /*10f0*/  LDG.E R0, desc[UR52][R4.64] ;  /* 0x0000003404007981 */ /* 0x000ea2000c1e1900 */
[----:B------:R-:W-:Y:S01]  /*1100*/  ISETP.NE.AND.EX P1, PT, RZ, UR5, PT, P1 ;  /* 0x00000005ff007c0c */ /* 0x000fe2000bf25310 */
[----:B------:R-:W-:Y:S01]  /*1110*/  IMAD.MOV.U32 R27, RZ, RZ, RZ ;  /* 0x000000ffff1b7224 */ /* 0x000fe200078e00ff */
[----:B------:R-:W-:-:S04]  /*1120*/  ISETP.NE.U32.AND P0, PT, RZ, UR6, PT ;  /* 0x00000006ff007c0c */ /* 0x000fc8000bf05070 */
[----:B------:R-:W-:Y:S02]  /*1130*/  ISETP.NE.AND.EX P0, PT, RZ, UR7, PT, P0 ;  /* 0x00000007ff007c0c */ /* 0x000fe4000bf05300 */
[----:B--2---:R-:W-:Y:S01]  /*1140*/  SHF.R.S32.HI R3, RZ, 0x1f, R0 ;  /* 0x0000001fff037819 */ /* 0x004fe20000011400 */
[----:B------:R-:W-:Y:S04]  /*1150*/  STL [R1+0x5c], R0 ;  /* 0x00005c0001007387 */ /* 0x000fe80000100800 */
[C---:B---34-:R-:W-:Y:S01]  /*1160*/  @P1 LEA R6, P2, R0.reuse, UR4, 0x2 ;  /* 0x0000000400061c11 */ /* 0x058fe2000f8410ff */
[C---:B------:R-:W-:Y:S01]  /*1170*/  IMAD.SHL.U32 R29, R0.reuse, 0x4, RZ ;  /* 0x00000004001d7824 */ /* 0x040fe200078e00ff */
[C-C-:B------:R-:W-:Y:S01]  /*1180*/  SHF.L.U64.HI R28, R0.reuse, 0x2, R3.reuse ;  /* 0x00000002001c7819 */ /* 0x140fe20000010203 */
[----:B0-----:R0:W-:Y:S01]  /*1190*/  STL [R1+0x6c], R3 ;  /* 0x00006c0301007387 */ /* 0x0011e20000100800 */
[----:B------:R-:W-:-:S02]  /*11a0*/  @P1 LEA.HI.X R7, R0, UR5, R3, 0x2, P2 ;  /* 0x0000000500071c11 */ /* 0x000fc400090f1403 */
[----:B------:R-:W-:Y:S01]  /*11b0*/  ISETP.NE.U32.AND P2, PT, RZ, UR8, PT ;  /* 0x00000008ff007c0c */ /* 0x000fe2000bf45070 */
[----:B------:R-:W-:Y:S01]  /*11c0*/  ULDC UR4, c[0x0][0x288] ;  /* 0x0000a20000047ab9 */ /* 0x000fe20000000800 */
[C---:B------:R-:W-:Y:S01]  /*11d0*/  IADD3 R8, P3, R29.reuse, UR6, RZ ;  /* 0x000000061d087c10 */ /* 0x040fe2000ff7e0ff */
[----:B------:R1:W-:Y:S01]  /*11e0*/  STL [R1+0x54], R29 ;  /* 0x0000541d01007387 */ /* 0x0003e20000100800 */
[----:B------:R-:W-:Y:S01]  /*11f0*/  ISETP.NE.AND.EX P2, PT, RZ, UR9, PT, P2 ;  /* 0x00000009ff007c0c */ /* 0x000fe2000bf45320 */
[----:B0-----:R-:W-:Y:S01]  /*1200*/  IMAD.MOV.U32 R3, RZ, RZ, RZ ;  /* 0x000000ffff037224 */ /* 0x001fe200078e00ff */
[C---:B------:R-:W-:Y:S01]  /*1210*/  IADD3.X R9, R28.reuse, UR7, RZ, P3, !PT ;  /* 0x000000071c097c10 */ /* 0x040fe20009ffe4ff */
[----:B------:R-:W-:Y:S01]  /*1220*/  IMAD.U32 R10, RZ, RZ, UR4 ;  /* 0x00000004ff0a7e24 */ /* 0x000fe2000f8e00ff */
[----:B------:R-:W-:Y:S01]  /*1230*/  ULDC.64 UR4, c[0x0][0x3f8] ;  /* 0x0000fe0000047ab9 */ /* 0x000fe20000000a00 */
[----:B------:R1:W-:Y:S04]  /*1240*/  STL [R1+0x58], R28 ;  /* 0x0000581c01007387 */ /* 0x0003e80000100800 */
[----:B------:R1:W5:Y:S04]  /*1250*/  @P1 LDG.E R3, desc[UR52][R6.64] ;  /* 0x0000003406031981 */ /* 0x000368000c1e1900 */
[----:B------:R-:W-:Y:S01]  /*1260*/  @P2 IADD3 R4, P1, R29, UR8, RZ ;  /* 0x000000081d042c10 */ /* 0x000fe2000ff3e0ff */
[----:B------:R1:W5:Y:S03]  /*1270*/  @P0 LDG.E R27, desc[UR52][R8.64] ;  /* 0x00000034081b0981 */ /* 0x000366000c1e1900 */
[----:B------:R-:W-:-:S05]  /*1280*/  @P2 IADD3.X R5, R28, UR9, RZ, P1, !PT ;  /* 0x000000091c052c10 */ /* 0x000fca0008ffe4ff */
[----:B------:R-:W2:Y:S01]  /*1290*/  @P2 LDG.E R10, desc[UR52][R4.64] ;  /* 0x00000034040a2981 */ /* 0x000ea2000c1e1900 */
[----:B------:R-:W-:Y:S01]  /*12a0*/  UISETP.NE.U32.AND UP0, UPT, UR4, URZ, UPT ;  /* 0x0000003f0400728c */ /* 0x000fe2000bf05070 */
[----:B------:R-:W-:Y:S02]  /*12b0*/  IMAD.MOV.U32 R25, RZ, RZ, R0 ;  /* 0x000000ffff197224 */ /* 0x000fe400078e0000 */
        /* <DEDUP_REMOVED lines=8> */
[----:B--2---:R1:W-:Y:S01]  /*1340*/  STL [R1+0x20], R10 ;  /* 0x0000200a01007387 */ /* 0x0043e20000100800 */
[----:B------:R-:W-:Y:S05]  /*1350*/  @P2 BRA `(.L_x_11553) ;  /* 0x0000000000282947 */ /* 0x000fea0003800000 */
[----:B------:R-:W-:Y:S02]  /*1360*/  ULDC.64 UR4, c[0x0][0xaf8] ;  /* 0x0002be0000047ab9 */ /* 0x000fe40000000a00 */
[----:B------:R-:W-:-:S04]  /*1370*/  ISETP.NE.U32.AND P1, PT, RZ, UR4, PT ;  /* 0x00000004ff007c0c */ /* 0x000fc8000bf25070 */
[----:B------:R-:W-:-:S13]  /*1380*/  ISETP.NE.AND.EX P1, PT, RZ, UR5, PT, P1 ;  /* 0x00000005ff007c0c */ /* 0x000fda000bf25310 */
[----:B------:R-:W-:Y:S05]  /*1390*/  @!P1 BRA `(.L_x_11553) ;  /* 0x0000000000189947 */ /* 0x000fea0003800000 */
[----:B------:R-:W0:Y:S02]  /*13a0*/  LDC.64 R4, c[0x0][0xaf8] ;  /* 0x0002be00ff047b82 */ /* 0x000e240000000a00 */
[----:B0-----:R-:W-:-:S05]  /*13b0*/  IMAD.WIDE R4, R25, 0x4, R4 ;  /* 0x0000000419047825 */ /* 0x001fca00078e0204 */
[----:B------:R-:W2:Y:S04]  /*13c0*/  LDG.E R0, desc[UR52][R4.64] ;  /* 0x0000003404007981 */ /* 0x000ea8000c1e1900 */
[----:B-1----:R-:W2:Y:S02]  /*13d0*/  LDG.E R7, desc[UR52][R4.64+0x4] ;  /* 0x0000043404077981 */ /* 0x002ea4000c1e1900 */
[----:B--2---:R-:W-:-:S05]  /*13e0*/  IADD3 R10, -R0, R7, RZ ;  /* 0x00000007000a7210 */ /* 0x004fca0007ffe1ff */
[----:B------:R0:W-:Y:S02]  /*13f0*/  STL [R1+0x20], R10 ;  /* 0x0000200a01007387 */ /* 0x0001e40000100800 */
.L_x_11553:
[----:B------:R-:W2:Y:S01]  /*1400*/  LDL R12, [R1+0x14] ;  /* 0x00001400010c7983 */ /* 0x000ea20000100800 */
[----:B------:R-:W-:-:S03]  /*1410*/  ULDC.64 UR4, c[0x0][0xb18] ;  /* 0x0002c60000047ab9 */ /* 0x000fc60000000a00 */
[----:B------:R-:W3:Y:S01]  /*1420*/  LDL R26, [R1+0x18] ;  /* 0x00001800011a7983 */ /* 0x000ee20000100800 */
[----:B------:R-:W-:-:S04]  /*1430*/  ISETP.NE.U32.AND P1, PT, RZ, UR4, PT ;  /* 0x00000004ff007c0c */ /* 0x000fc8000bf25070 */
[----:B------:R-:W-:Y:S01]  /*1440*/  ISETP.NE.AND.EX P1, PT, RZ, UR5, PT, P1 ;  /* 0x00000005ff007c0c */ /* 0x000fe2000bf25310 */
[----:B--2---:R2:W-:Y:S04]  /*1450*/  STL [R1+0x64], R12 ;  /* 0x0000640c01007387 */ /* 0x0045e80000100800 */
[----:B---3--:R2:W-:Y:S08]  /*1460*/  STL [R1+0x50], R26 ;  /* 0x0000501a01007387 */ /* 0x0085f00000100800 */
[----:B------:R-:W-:Y:S05]  /*1470*/  @!P1 BRA `(.L_x_11554) ;  /* 0x0000000000109947 */ /* 0x000fea0003800000 */
[----:B------:R-:W-:-:S04]  /*1480*/  IADD3 R4, P0, R29, UR4, RZ ;  /* 0x000000041d047c10 */ /* 0x000fc8000ff1e0ff */
[----:B------:R-:W-:-:S05]  /*1490*/  IADD3.X R5, R28, UR5, RZ, P0, !PT ;  /* 0x000000051c057c10 */ /* 0x000fca00087fe4ff */
[----:B------:R3:W5:Y:S01]  /*14a0*/  LDG.E R24, desc[UR52][R4.64] ;  /* 0x0000003404187981 */ /* 0x000762000c1e1900 */
[----:B------:R-:W-:Y:S05]  /*14b0*/  BRA `(.L_x_11555) ;  /* 0x0000000000107947 */ /* 0x000fea0003800000 */
.L_x_11554:
[----:B------:R-:W-:Y:S05]  /*14c0*/  @!P0 BRA `(.L_x_11555) ;  /* 0x00000000000c8947 */ /* 0x000fea0003800000 */
[----:B------:R-:W3:Y:S04]  /*14d0*/  LDG.E R5, desc[UR52][R8.64] ;  /* 0x0000003408057981 */ /* 0x000ee8000c1e1900 */
[----:B------:R-:W3:Y:S02]  /*14e0*/  LDG.E R24, desc[UR52][R8.64+0x4] ;  /* 0x0000043408187981 */ /* 0x000ee4000c1e1900 */
[----:B---3--:R-:W-:-:S07]  /*14f0*/  IMAD.IADD R24, R24, 0x1, -R5 ;  /* 0x0000000118187824 */ /* 0x008fce00078e0a05 */
.L_x_11555:
[----:B------:R-:W-:Y:S02]  /*1500*/  ULDC.64 UR4, c[0x0][0xb08] ;  /* 0x0002c20000047ab9 */ /* 0x000fe40000000a00 */
[----:B------:R-:W-:-:S04]  /*1510*/  ISETP.NE.U32.AND P0, PT, RZ, UR4, PT ;  /* 0x00000004ff007c0c */ /* 0x000fc8000bf05070 */
[----:B------:R-:W-:Y:S01]  /*1520*/  ISETP.NE.AND.EX P0, PT, RZ, UR5, PT, P0 ;  /* 0x00000005ff007c0c */ /* 0x000fe2000bf05300 */
[----:B-----5:R-:W-:Y:S01]  /*1530*/  IMAD.IADD R11, R24, 0x1, -R3 ;  /* 0x00000001180b7824 */ /* 0x020fe200078e0a03 */
[----:B------:R-:W-:-:S11]  /*1540*/  ULDC.64 UR4, c[0x0][0xb28] ;  /* 0x0002ca0000047ab9 */ /* 0x000fd60000000a00 */
[----:B---3--:R-:W3:Y:S02]  /*1550*/  @P0 LDC.64 R4, c[0x0][0xb08] ;  /* 0x0002c200ff040b82 */ /* 0x008ee40000000a00 */
[----:B---3--:R-:W-:-:S05]  /*1560*/  @P0 IMAD.WIDE R4, R25, 0x4, R4 ;  /* 0x0000000419040825 */ /* 0x008fca00078e0204 */
[----:B------:R-:W3:Y:S04]  /*1570*/  @P0 LDG.E R0, desc[UR52][R4.64] ;  /* 0x0000003404000981 */ /* 0x000ee8000c1e1900 */
[----:B-1----:R-:W3:Y:S01]  /*1580*/  @P0 LDG.E R9, desc[UR52][R4.64+0x4] ;  /* 0x0000043404090981 */ /* 0x002ee2000c1e1900 */
[----:B------:R-:W-:Y:S01]  /*1590*/  LEA R3, R12, 0xdf, 0x7 ;  /* 0x000000df0c037811 */ /* 0x000fe200078e38ff */
[----:B------:R-:W-:Y:S01]  /*15a0*/  IMAD.MOV.U32 R31, RZ, RZ, R24 ;  /* 0x000000ffff1f7224 */ /* 0x000fe200078e0018 */
[----:B------:R-:W-:-:S04]  /*15b0*/  ISETP.NE.U32.AND P1, PT, RZ, UR4, PT ;  /* 0x00000004ff007c0c */ /* 0x000fc8000bf25070 */
[----:B------:R-:W-:-:S13]  /*15c0*/  ISETP.NE.AND.EX P1, PT, RZ, UR5, PT, P1 ;  /* 0x00000005ff007c0c */ /* 0x000fda000bf25310 */
[----:B------:R-:W-:-:S04]  /*15d0*/  @P1 IADD3 R6, P2, R29, UR4, RZ ;  /* 0x000000041d061c10 */ /* 0x000fc8000ff5e0ff */
[----:B------:R-:W-:-:S05]  /*15e0*/  @P1 IADD3.X R7, R28, UR5, RZ, P2, !PT ;  /* 0x000000051c071c10 */ /* 0x000fca00097fe4ff */
[----:B------:R1:W5:Y:S01]  /*15f0*/  @P1 LDG.E R31, desc[UR52][R6.64] ;  /* 0x00000034061f1981 */ /* 0x000362000c1e1900 */
[----:B---3--:R-:W-:-:S04]  /*1600*/  @P0 IMAD.IADD R60, R9, 0x1, -R0 ;  /* 0x00000001093c0824 */ /* 0x008fc800078e0a00 */
[----:B------:R-:W-:-:S04]  /*1610*/  IMAD.IADD R8, R11, 0x1, R60 ;  /* 0x000000010b087824 */ /* 0x000fc800078e023c */
[C---:B------:R-:W-:Y:S01]  /*1620*/  VIADD R0, R8.reuse, 0x5f ;  /* 0x0000005f08007836 */ /* 0x040fe20000000000 */
[----:B------:R-:W-:Y:S01]  /*1630*/  IADD3 R3, R8, R3, -R10 ;  /* 0x0000000308037210 */ /* 0x000fe20007ffe80a */
[----:B------:R1:W-:Y:S02]  /*1640*/  STL [R1+0x34], R8 ;  /* 0x0000340801007387 */ /* 0x0003e40000100800 */
[----:B------:R-:W-:-:S04]  /*1650*/  IMAD.HI R0, R0, 0x2aaaaaab, RZ ;  /* 0x2aaaaaab00007827 */ /* 0x000fc800078e02ff */
[----:B------:R-:W-:Y:S01]  /*1660*/  IMAD.HI R4, R3, 0x2aaaaaab, RZ ;  /* 0x2aaaaaab03047827 */ /* 0x000fe200078e02ff */
[----:B------:R-:W-:-:S04]  /*1670*/  SHF.R.U32.HI R3, RZ, 0x1f, R0 ;  /* 0x0000001fff037819 */ /* 0x000fc80000011600 */
[----:B------:R-:W-:Y:S02]  /*1680*/  SHF.R.U32.HI R5, RZ, 0x1f, R4 ;  /* 0x0000001fff057819 */ /* 0x000fe40000011604 */
[----:B------:R-:W-:Y:S02]  /*1690*/  LEA.HI.SX32 R3, R0, R3, 0x1c ;  /* 0x0000000300037211 */ /* 0x000fe400078fe2ff */
[----:B------:R-:W-:Y:S01]  /*16a0*/  LEA.HI.SX32 R210, R4, R5, 0x1c ;  /* 0x0000000504d27211 */ /* 0x000fe200078fe2ff */
[----:B------:R-:W-:-:S03]  /*16b0*/  IMAD.MOV R4, RZ, RZ, -R11 ;  /* 0x000000ffff047224 */ /* 0x000fc600078e0a0b */
[----:B------:R-:W-:Y:S02]  /*16c0*/  VIMNMX R210, R3, R210, PT ;  /* 0x000000d203d27248 */ /* 0x000fe40003fe0100 */
[----:B------:R-:W-:-:S03]  /*16d0*/  VIMNMX R4, RZ, R4, !PT ;  /* 0x00000004ff047248 */ /* 0x000fc60007fe0100 */
        /* <DEDUP_REMOVED lines=12> */
[----:B-1----:R-:W-:Y:S05]  /*17a0*/  @!P1 BRA `(.L_x_11556) ;  /* 0x00000044001c9947 */ /* 0x002fea0003800000 */
        /* <DEDUP_REMOVED lines=8> */
[----:B------:R1:W3:Y:S01]  /*1830*/  LDC.64 R14, c[0x4][R0] ;  /* 0x01000000000e7b82 */ /* 0x0002e20000000a00 */
[----:B------:R-:W-:Y:S01]  /*1840*/  IMAD.U32 R5, RZ, RZ, UR5 ;  /* 0x00000005ff057e24 */ /* 0x000fe2000f8e00ff */
[----:B------:R-:W-:Y:S01]  /*1850*/  ULDC.64 UR4, c[0x4][0x110] ;  /* 0x0100440000047ab9 */ /* 0x000fe20000000a00 */
[----:B0-----:R-:W-:Y:S02]  /*1860*/  IMAD.U32 R10, RZ, RZ, UR6 ;  /* 0x00000006ff0a7e24 */ /* 0x001fe4000f8e00ff */
[----:B------:R-:W-:Y:S02]  /*1870*/  IMAD.U32 R6, RZ, RZ, UR4 ;  /* 0x00000004ff067e24 */ /* 0x000fe4000f8e00ff */
[----:B------:R-:W-:-:S02]  /*1880*/  IMAD.U32 R7, RZ, RZ, UR5 ;  /* 0x00000005ff077e24 */ /* 0x000fc4000f8e00ff */
[----:B------:R-:W-:Y:S02]  /*1890*/  IMAD.U32 R11, RZ, RZ, UR7 ;  /* 0x00000007ff0b7e24 */ /* 0x000fe4000f8e00ff */
[----:B------:R-:W-:Y:S02]  /*18a0*/  IMAD.MOV.U32 R8, RZ, RZ, 0x70 ;  /* 0x00000070ff087424 */ /* 0x000fe400078e00ff */
[----:B--2---:R-:W-:Y:S02]  /*18b0*/  IMAD.MOV.U32 R12, RZ, RZ, 0x1 ;  /* 0x00000001ff0c7424 */ /* 0x004fe400078e00ff */
[----:B-1----:R-:W-:-:S07]  /*18c0*/  IMAD.MOV.U32 R13, RZ, RZ, RZ ;  /* 0x000000ffff0d7224 */ /* 0x002fce00078e00ff */
[----:B------:R-:W-:-:S07]  /*18d0*/  LEPC R20, `(.L_x_11558) ;  /* 0x000000001014794e */ /* 0x000fce0000000000 */
[----:B---3-5:R-:W-:Y:S05]  /*18e0*/  CALL.ABS.NOINC R14 ;  /* 0x000000000e007343 */ /* 0x028fea0003c00000 */
.L_x_11558:
[----:B------:R-:W-:Y:S05]  /*18f0*/  BSYNC B6 ;  /* 0x0000000000067941 */ /* 0x000fea0003800000 */
.L_x_11557:
        /* <DEDUP_REMOVED lines=11> */
[----:B------:R-:W-:Y:S02]  /*19b0*/  IMAD.U32 R6, RZ, RZ, UR6 ;  /* 0x00000006ff067e24 */ /* 0x000fe4000f8e00ff */
[----:B------:R-:W-:Y:S02]  /*19c0*/  IMAD.U32 R7, RZ, RZ, UR7 ;  /* 0x00000007ff077e24 */ /* 0x000fe4000f8e00ff */
[----:B0-----:R-:W-:-:S02]  /*19d0*/  IMAD.U32 R10, RZ, RZ, UR4 ;  /* 0x00000004ff0a7e24 */ /* 0x001fc4000f8e00ff */
[----:B------:R-:W-:Y:S02]  /*19e0*/  IMAD.U32 R11, RZ, RZ, UR5 ;  /* 0x00000005ff0b7e24 */ /* 0x000fe4000f8e00ff */
[----:B------:R-:W-:Y:S02]  /*19f0*/  IMAD.MOV.U32 R8, RZ, RZ, 0x70 ;  /* 0x00000070ff087424 */ /* 0x000fe400078e00ff */
[----:B--2---:R-:W-:Y:S02]  /*1a00*/  IMAD.MOV.U32 R12, RZ, RZ, 0x1 ;  /* 0x00000001ff0c7424 */ /* 0x004fe400078e00ff */
[----:B-1----:R-:W-:-:S07]  /*1a10*/  IMAD.MOV.U32 R13, RZ, RZ, RZ ;  /* 0x000000ffff0d7224 */ /* 0x002fce00078e00ff */
[----:B------:R-:W-:-:S07]  /*1a20*/  LEPC R20, `(.L_x_11560) ;  /* 0x000000001014794e */ /* 0x000fce0000000000 */
[----:B---3-5:R-:W-:Y:S05]  /*1a30*/  CALL.ABS.NOINC R14 ;  /* 0x000000000e007343 */ /* 0x028fea0003c00000 */
.L_x_11560:
[----:B------:R-:W-:Y:S05]  /*1a40*/  BSYNC B6 ;  /* 0x0000000000067941 */ /* 0x000fea0003800000 */
.L_x_11559:
[----:B------:R-:W-:Y:S01]  /*1a50*/  ULDC.64 UR4, c[0x0][0xaf0] ;  /* 0x0002bc0000047ab9 */ /* 0x000fe20000000a00 */
[----:B------:R-:W1:Y:S01]  /*1a60*/  LDC R0, c[0x0][0x428] ;  /* 0x00010a00ff007b82 */ /* 0x000e620000000800 */
[----:B------:R-:W-:Y:S01]  /*1a70*/  ISETP.NE.U32.AND P0, PT, RZ, UR4, PT ;  /* 0x00000004ff007c0c */ /* 0x000fe2000bf05070 */
[----:B------:R-:W-:Y:S01]  /*1a80*/  IMAD.MOV.U32 R3, RZ, RZ, R26 ;  /* 0x000000ffff037224 */ /* 0x000fe200078e001a */
[----:B------:R-:W-:Y:S02]  /*1a90*/  ULDC.64 UR6, c[0x0][0xb00] ;  /* 0x0002c00000067ab9 */ /* 0x000fe40000000a00 */
[----:B------:R-:W-:Y:S01]  /*1aa0*/  ISETP.NE.AND.EX P0, PT, RZ, UR5, PT, P0 ;  /* 0x00000005ff007c0c */ /* 0x000fe2000bf05300 */
[----:B------:R-:W3:Y:S02]  /*1ab0*/  S2R R20, SR_TID.X ;  /* 0x0000000000147919 */ /* 0x000ee40000002100 */
[----:B------:R-:W4:Y:S01]  /*1ac0*/  LDC.64 R44, c[0x0][0x2f0] ;  /* 0x0000bc00ff2c7b82 */ /* 0x000f220000000a00 */
[----:B------:R-:W-:Y:S01]  /*1ad0*/  IMAD.IADD R27, R27, 0x1, R24 ;  /* 0x000000011b1b7824 */ /* 0x000fe200078e0218 */
[----:B------:R-:W-:-:S06]  /*1ae0*/  SHF.R.S32.HI R97, RZ, 0x1f, R18 ;  /* 0x0000001fff617819 */ /* 0x000fcc0000011412 */
[----:B------:R-:W0:Y:S02]  /*1af0*/  LDC.64 R50, c[0x0][0x3e8] ;  /* 0x0000fa00ff327b82 */ /* 0x000e240000000a00 */
[----:B------:R-:W-:-:S04]  /*1b00*/  @P0 IADD3 R4, P1, R29, UR4, RZ ;  /* 0x000000041d040c10 */ /* 0x000fc8000ff3e0ff */
[----:B------:R-:W-:Y:S01]  /*1b10*/  @P0 IADD3.X R5, R28, UR5, RZ, P1, !PT ;  /* 0x000000051c050c10 */ /* 0x000fe20008ffe4ff */
[----:B------:R-:W-:Y:S01]  /*1b20*/  ULDC.64 UR4, c[0x0][0x2f8] ;  /* 0x0000be0000047ab9 */ /* 0x000fe20000000a00 */
[----:B------:R-:W0:Y:S03]  /*1b30*/  LDC.64 R56, c[0x0][0x3d8] ;  /* 0x0000f600ff387b82 */ /* 0x000e260000000a00 */
[----:B------:R2:W3:Y:S01]  /*1b40*/  @P0 LDG.E R25, desc[UR52][R4.64] ;  /* 0x0000003404190981 */ /* 0x0004e2000c1e1900 */
[----:B-1----:R-:W-:Y:S02]  /*1b50*/  ISETP.NE.AND P0, PT, R0, 0x1, PT ;  /* 0x000000010000780c */ /* 0x002fe40003f05270 */
[----:B------:R-:W-:-:S05]  /*1b60*/  SHF.R.S32.HI R24, RZ, 0x1f, R27 ;  /* 0x0000001fff187819 */ /* 0x000fca000001141b */
[-C--:B----4-:R-:W-:Y:S02]  /*1b70*/  IMAD R6, R24, R44.reuse, RZ ;  /* 0x0000002c18067224 */ /* 0x090fe400078e02ff */
[----:B--2---:R-:W-:-:S04]  /*1b80*/  IMAD.WIDE.U32 R4, R27, R44, RZ ;  /* 0x0000002c1b047225 */ /* 0x004fc800078e00ff */
[----:B------:R-:W1:Y:S01]  /*1b90*/  @P0 LDC R0, c[0x0][0x42c] ;  /* 0x00010b00ff000b82 */ /* 0x000e620000000800 */
[----:B---3--:R-:W-:-:S05]  /*1ba0*/  VIADD R20, R20, 0xffffff80 ;  /* 0xffffff8014147836 */ /* 0x008fca0000000000 */
[----:B------:R-:W-:Y:S02]  /*1bb0*/  SHF.R.S32.HI R32, RZ, 0x1f, R20 ;  /* 0x0000001fff207819 */ /* 0x000fe40000011414 */
[----:B------:R-:W2:Y:S02]  /*1bc0*/  @P0 LDC R7, c[0x0][0x430] ;  /* 0x00010c00ff070b82 */ /* 0x000ea40000000800 */
[----:B------:R-:W-:-:S04]  /*1bd0*/  LEA.HI R32, R32, R20, RZ, 0x2 ;  /* 0x0000001420207211 */ /* 0x000fc800078f10ff */
[----:B------:R-:W-:-:S04]  /*1be0*/  LOP3.LUT R32, R32, 0xfffffffc, RZ, 0xc0, !PT ;  /* 0xfffffffc20207812 */ /* 0x000fc800078ec0ff */
[----:B------:R-:W-:-:S05]  /*1bf0*/  IADD3 R32, R20, -R32, RZ ;  /* 0x8000002014207210 */ /* 0x000fca0007ffe0ff */
[----:B------:R-:W-:Y:S02]  /*1c00*/  IMAD.SHL.U32 R20, R32, 0x8, RZ ;  /* 0x0000000820147824 */ /* 0x000fe400078e00ff */
[----:B-1----:R-:W-:Y:S02]  /*1c10*/  @P0 IMAD.HI.U32 R0, R26, R0, RZ ;  /* 0x000000001a000227 */ /* 0x002fe400078e00ff */
[----:B------:R-:W1:Y:S01]  /*1c20*/  S2R R26, SR_TID.X ;  /* 0x00000000001a7919 */ /* 0x000e620000002100 */
[----:B------:R-:W-:Y:S01]  /*1c30*/  SHF.R.S32.HI R21, RZ, 0x1f, R20 ;  /* 0x0000001fff157819 */ /* 0x000fe20000011414 */
[C---:B------:R-:W-:Y:S02]  /*1c40*/  VIADD R99, R20.reuse, 0x20 ;  /* 0x0000002014637836 */ /* 0x040fe40000000000 */
[----:B------:R-:W-:Y:S01]  /*1c50*/  VIADD R98, R20, 0x40 ;  /* 0x0000004014627836 */ /* 0x000fe20000000000 */
[----:B--2---:R-:W-:Y:S01]  /*1c60*/  @P0 SHF.R.U32.HI R3, RZ, R7, R0 ;  /* 0x00000007ff030219 */ /* 0x004fe20000011600 */
[-C--:B------:R-:W-:Y:S01]  /*1c70*/  IMAD R7, R27, R45.reuse, R6 ;  /* 0x0000002d1b077224 */ /* 0x080fe200078e0206 */
[----:B------:R-:W-:Y:S01]  /*1c80*/  ISETP.NE.U32.AND P0, PT, RZ, UR6, PT ;  /* 0x00000006ff007c0c */ /* 0x000fe2000bf05070 */
[----:B------:R-:W-:Y:S01]  /*1c90*/  IMAD R6, R97, R44, RZ ;  /* 0x0000002c61067224 */ /* 0x000fe200078e02ff */
[----:B------:R-:W-:Y:S01]  /*1ca0*/  SHF.R.S32.HI R8, RZ, 0x1f, R3 ;  /* 0x0000001fff087819 */ /* 0x000fe20000011403 */
[----:B------:R-:W-:Y:S01]  /*1cb0*/  IMAD.IADD R5, R5, 0x1, R7 ;  /* 0x0000000105057824 */ /* 0x000fe200078e0207 */
[----:B------:R-:W-:Y:S01]  /*1cc0*/  ISETP.NE.AND.EX P0, PT, RZ, UR7, PT, P0 ;  /* 0x00000007ff007c0c */ /* 0x000fe2000bf05300 */
[----:B------:R-:W-:-:S02]  /*1cd0*/  IMAD R6, R18, R45, R6 ;  /* 0x0000002d12067224 */ /* 0x000fc400078e0206 */
[----:B------:R-:W-:Y:S02]  /*1ce0*/  IMAD R0, R8, UR4, RZ ;  /* 0x0000000408007c24 */ /* 0x000fe4000f8e02ff */
[----:B------:R-:W-:-:S04]  /*1cf0*/  IMAD.WIDE.U32 R4, R3, UR4, R4 ;  /* 0x0000000403047c25 */ /* 0x000fc8000f8e0004 */
[----:B------:R-:W-:Y:S01]  /*1d00*/  IMAD R7, R3, UR5, R0 ;  /* 0x0000000503077c24 */ /* 0x000fe2000f8e0200 */
[----:B------:R-:W-:Y:S01]  /*1d10*/  ULDC.64 UR4, c[0x0][0x300] ;  /* 0x0000c00000047ab9 */ /* 0x000fe20000000a00 */
[C---:B------:R-:W-:Y:S02]  /*1d20*/  VIADD R96, R20.reuse, 0x60 ;  /* 0x0000006014607836 */ /* 0x040fe40000000000 */
[----:B------:R-:W-:Y:S02]  /*1d30*/  IMAD.IADD R5, R5, 0x1, R7 ;  /* 0x0000000105057824 */ /* 0x000fe400078e0207 */
[C---:B------:R-:W-:Y:S02]  /*1d40*/  VIADD R7, R20.reuse, 0xc0 ;  /* 0x000000c014077836 */ /* 0x040fe40000000000 */
[C---:B------:R-:W-:Y:S02]  /*1d50*/  VIADD R94, R20.reuse, 0x80 ;  /* 0x00000080145e7836 */ /* 0x040fe40000000000 */
[----:B------:R-:W-:Y:S01]  /*1d60*/  VIADD R92, R20, 0xa0 ;  /* 0x000000a0145c7836 */ /* 0x000fe20000000000 */
[----:B-1----:R-:W-:Y:S01]  /*1d70*/  SHF.R.U32.HI R26, RZ, 0x7, R26 ;  /* 0x00000007ff1a7819 */ /* 0x002fe2000001161a */
[----:B------:R-:W-:-:S02]  /*1d80*/  IMAD.SHL.U32 R40, R32, 0x4, RZ ;  /* 0x0000000420287824 */ /* 0x000fc400078e00ff */
[----:B------:R-:W2:Y:S01]  /*1d90*/  LDL R32, [R1+0x68] ;  /* 0x0000680001207983 */ /* 0x000ea20000100800 */
[----:B------:R-:W-:Y:S02]  /*1da0*/  ISETP.NE.AND P6, PT, R26, 0x1, PT ;  /* 0x000000011a00780c */ /* 0x000fe40003fc5270 */
[----:B------:R-:W-:Y:S02]  /*1db0*/  SHF.R.S32.HI R41, RZ, 0x1f, R40 ;  /* 0x0000001fff297819 */ /* 0x000fe40000011428 */
[----:B------:R-:W-:Y:S02]  /*1dc0*/  SHF.R.S32.HI R0, RZ, 0x1f, R25 ;  /* 0x0000001fff007819 */ /* 0x000fe40000011419 */
[----:B------:R-:W-:Y:S02]  /*1dd0*/  SEL R43, R25, RZ, !P0 ;  /* 0x000000ff192b7207 */ /* 0x000fe40004000000 */
[----:B------:R-:W-:Y:S01]  /*1de0*/  SEL R9, R0, RZ, !P0 ;  /* 0x000000ff00097207 */ /* 0x000fe20004000000 */
[----:B------:R-:W1:Y:S02]  /*1df0*/  LDC R25, c[0x0][0x3d4] ;  /* 0x0000f500ff197b82 */ /* 0x000e640000000800 */
        /* <DEDUP_REMOVED lines=9> */
[----:B------:R-:W-:-:S02]  /*1e90*/  IADD3 R93, P0, R28, R4, RZ ;  /* 0x000000041c5d7210 */ /* 0x000fc40007f1e0ff */
[----:B------:R-:W-:Y:S02]  /*1ea0*/  SEL R4, RZ, 0xffffffff, P1 ;  /* 0xffffffffff047807 */ /* 0x000fe40000800000 */
        /* <DEDUP_REMOVED lines=8> */
[----:B------:R-:W-:Y:S01]  /*1f30*/  ISETP.GE.AND P2, PT, R7, UR4, PT ;  /* 0x0000000407007c0c */ /* 0x000fe2000bf46270 */
[----:B------:R-:W-:Y:S01]  /*1f40*/  IMAD R7, R3, UR7, R4 ;  /* 0x0000000703077c24 */ /* 0x000fe2000f8e0204 */
[----:B------:R-:W-:Y:S01]  /*1f50*/  LOP3.LUT R0, R5, 0x2, R0, 0xe2, !PT ;  /* 0x0000000205007812 */ /* 0x000fe200078ee200 */
[----:B------:R-:W-:Y:S01]  /*1f60*/  IMAD.WIDE.U32 R4, R3, UR6, R20 ;  /* 0x0000000603047c25 */ /* 0x000fe2000f8e0014 */
[----:B------:R-:W-:Y:S02]  /*1f70*/  ISETP.GE.AND P3, PT, R6, UR4, PT ;  /* 0x0000000406007c0c */ /* 0x000fe4000bf66270 */
[----:B------:R-:W-:Y:S01]  /*1f80*/  SEL R3, RZ, 0x4, P0 ;  /* 0x00000004ff037807 */ /* 0x000fe20000000000 */
[----:B------:R-:W-:Y:S01]  /*1f90*/  IMAD.IADD R5, R5, 0x1, R7 ;  /* 0x0000000105057824 */ /* 0x000fe200078e0207 */
[----:B------:R-:W-:Y:S02]  /*1fa0*/  SEL R6, RZ, 0x8, P1 ;  /* 0x00000008ff067807 */ /* 0x000fe40000800000 */
[----:B------:R-:W-:-:S02]  /*1fb0*/  ISETP.GE.AND P0, PT, R94, UR4, PT ;  /* 0x000000045e007c0c */ /* 0x000fc4000bf06270 */
[----:B------:R-:W-:Y:S01]  /*1fc0*/  ISETP.GE.AND P1, PT, R92, UR4, PT ;  /* 0x000000045c007c0c */ /* 0x000fe2000bf26270 */
[----:B------:R-:W-:Y:S01]  /*1fd0*/  ULDC.64 UR4, c[0x0][0x328] ;  /* 0x0000ca0000047ab9 */ /* 0x000fe20000000a00 */
[----:B------:R-:W-:Y:S01]  /*1fe0*/  LOP3.LUT R0, R6, R0, R3, 0xfe, !PT ;  /* 0x0000000006007212 */ /* 0x000fe200078efe03 */
[----:B------:R-:W-:Y:S01]  /*1ff0*/  IMAD R7, R9, UR4, RZ ;  /* 0x0000000409077c24 */ /* 0x000fe2000f8e02ff */
[----:B------:R-:W-:Y:S02]  /*2000*/  SEL R3, RZ, 0x10, P0 ;  /* 0x00000010ff037807 */ /* 0x000fe40000000000 */
[----:B------:R-:W-:Y:S01]  /*2010*/  SEL R6, RZ, 0x20, P1 ;  /* 0x00000020ff067807 */ /* 0x000fe20000800000 */
[----:B------:R-:W-:-:S03]  /*2020*/  IMAD R63, R43, UR5, R7 ;  /* 0x000000052b3f7c24 */ /* 0x000fc6000f8e0207 */
[----:B------:R-:W-:Y:S02]  /*2030*/  LOP3.LUT R3, R6, R0, R3, 0xfe, !PT ;  /* 0x0000000006037212 */ /* 0x000fe400078efe03 */
[----:B------:R-:W-:Y:S01]  /*2040*/  SEL R0, RZ, 0x40, P2 ;  /* 0x00000040ff007807 */ /* 0x000fe20001000000 */
[----:B------:R-:W-:Y:S01]  /*2050*/  IMAD.WIDE.U32 R42, R43, UR4, R4 ;  /* 0x000000042b2a7c25 */ /* 0x000fe2000f8e0004 */
[----:B------:R-:W3:Y:S01]  /*2060*/  S2R R33, SR_TID.X ;  /* 0x0000000000217919 */ /* 0x000ee20000002100 */
[----:B-1----:R-:W-:Y:S01]  /*2070*/  ISETP.GE.AND P0, PT, R20, R25, PT ;  /* 0x000000191400720c */ /* 0x002fe20003f06270 */
[----:B------:R-:W-:Y:S01]  /*2080*/  ULDC UR4, c[0x0][0x2e4] ;  /* 0x0000b90000047ab9 */ /* 0x000fe20000000800 */
[----:B------:R-:W-:Y:S01]  /*2090*/  LOP3.LUT R0, R3, R0, RZ, 0xfc, !PT ;  /* 0x0000000003007212 */ /* 0x000fe200078efcff */
[C---:B0-----:R-:W-:Y:S02]  /*20a0*/  IMAD R4, R97.reuse, R50, RZ ;  /* 0x0000003261047224 */ /* 0x041fe400078e02ff */
[----:B------:R-:W-:-:S02]  /*20b0*/  IMAD R3, R97, R56, RZ ;  /* 0x0000003861037224 */ /* 0x000fc400078e02ff */
[C---:B------:R-:W-:Y:S02]  /*20c0*/  IMAD R15, R18.reuse, R51, R4 ;  /* 0x00000033120f7224 */ /* 0x040fe400078e0204 */
[C---:B------:R-:W-:Y:S02]  /*20d0*/  IMAD R13, R18.reuse, R57, R3 ;  /* 0x00000039120d7224 */ /* 0x040fe400078e0203 */
[----:B------:R-:W-:-:S04]  /*20e0*/  IMAD.WIDE.U32 R4, R18, R56, R40 ;  /* 0x0000003812047225 */ /* 0x000fc800078e0028 */
[----:B------:R-:W-:Y:S02]  /*20f0*/  IMAD.IADD R5, R5, 0x1, R13 ;  /* 0x0000000105057824 */ /* 0x000fe400078e020d */
[----:B-----5:R-:W-:Y:S02]  /*2100*/  IMAD.WIDE.U32 R52, R31, R56, R4 ;  /* 0x000000381f347225 */ /* 0x020fe400078e0004 */
[----:B------:R-:W4:Y:S01]  /*2110*/  LDL R4, [R1+0x3c] ;  /* 0x00003c0001047983 */ /* 0x000f220000100800 */
[----:B------:R-:W-:Y:S01]  /*2120*/  SEL R3, R25, RZ, P0 ;  /* 0x000000ff19037207 */ /* 0x000fe20000000000 */
[----:B--2---:R-:W-:-:S04]  /*2130*/  IMAD.SHL.U32 R87, R32, 0x40, RZ ;  /* 0x0000004020577824 */ /* 0x004fc800078e00ff */
[----:B------:R-:W-:Y:S02]  /*2140*/  IMAD.IADD R3, R20, 0x1, R3 ;  /* 0x0000000114037824 */ /* 0x000fe400078e0203 */
[----:B---3--:R-:W-:-:S03]  /*2150*/  VIADD R33, R33, 0xffffff80 ;  /* 0xffffff8021217836 */ /* 0x008fc60000000000 */
[----:B------:R-:W-:Y:S01]  /*2160*/  SHF.R.S32.HI R12, RZ, 0x1f, R3 ;  /* 0x0000001fff0c7819 */ /* 0x000fe20000011403 */
[----:B------:R-:W-:Y:S01]  /*2170*/  VIADD R79, R26, 0x8 ;  /* 0x000000081a4f7836 */ /* 0x000fe20000000000 */
[----:B------:R-:W-:Y:S01]  /*2180*/  LOP3.LUT R87, R87, 0x1c0, RZ, 0xc0, !PT ;  /* 0x000001c057577812 */ /* 0x000fe200078ec0ff */
[----:B------:R-:W-:Y:S01]  /*2190*/  IMAD.WIDE.U32 R8, R18, R56, R20 ;  /* 0x0000003812087225 */ /* 0x000fe200078e0014 */
[----:B------:R-:W-:Y:S02]  /*21a0*/  SHF.R.S32.HI R26, RZ, 0x1f, R33 ;  /* 0x0000001fff1a7819 */ /* 0x000fe40000011421 */
[----:B------:R-:W-:Y:S01]  /*21b0*/  LOP3.LUT P1, RZ, R32, 0x4, RZ, 0xc0, !PT ;  /* 0x0000000420ff7812 */ /* 0x000fe2000782c0ff */
[----:B------:R-:W-:Y:S01]  /*21c0*/  VIADD R32, R18, 0x40 ;  /* 0x0000004012207836 */ /* 0x000fe20000000000 */
[----:B------:R-:W-:Y:S01]  /*21d0*/  LEA.HI R12, R12, R3, RZ, 0x3 ;  /* 0x000000030c0c7211 */ /* 0x000fe200078f18ff */
[----:B------:R-:W-:Y:S01]  /*21e0*/  IMAD.IADD R9, R13, 0x1, R9 ;  /* 0x000000010d097824 */ /* 0x000fe200078e0209 */
[----:B------:R-:W-:-:S02]  /*21f0*/  SHF.R.U32.HI R82, RZ, 0x3, R87 ;  /* 0x00000003ff527819 */ /* 0x000fc40000011657 */
[----:B------:R-:W-:Y:S02]  /*2200*/  LOP3.LUT R3, R87, 0x18, R20, 0xf8, !PT ;  /* 0x0000001857037812 */ /* 0x000fe400078ef814 */
[----:B------:R-:W-:Y:S01]  /*2210*/  LEA.HI R26, R26, R33, RZ, 0x5 ;  /* 0x000000211a1a7211 */ /* 0x000fe200078f28ff */
[----:B------:R-:W-:Y:S01]  /*2220*/  IMAD.SHL.U32 R32, R32, 0x40, RZ ;  /* 0x0000004020207824 */ /* 0x000fe200078e00ff */
[----:B------:R-:W-:Y:S02]  /*2230*/  SHF.R.S32.HI R13, RZ, 0x1f, R31 ;  /* 0x0000001fff0d7819 */ /* 0x000fe4000001141f */
[----:B------:R-:W-:Y:S02]  /*2240*/  LOP3.LUT R3, R3, R82, RZ, 0x3c, !PT ;  /* 0x0000005203037212 */ /* 0x000fe400078e3cff */
[----:B------:R-:W-:Y:S01]  /*2250*/  SHF.R.S32.HI R26, RZ, 0x5, R26 ;  /* 0x00000005ff1a7819 */ /* 0x000fe2000001141a */
[----:B------:R-:W-:Y:S01]  /*2260*/  IMAD.WIDE.U32 R6, R18, R50, R40 ;  /* 0x0000003212067225 */ /* 0x000fe200078e0028 */
[----:B------:R-:W-:-:S03]  /*2270*/  LOP3.LUT R32, R32, 0x1c0, RZ, 0xc0, !PT ;  /* 0x000001c020207812 */ /* 0x000fc600078ec0ff */
[----:B------:R-:W-:-:S04]  /*2280*/  IMAD.WIDE.U32 R10, R18, R50, R20 ;  /* 0x00000032120a7225 */ /* 0x000fc800078e0014 */
[----:B------:R-:W-:Y:S01]  /*2290*/  IMAD R14, R13, R50, RZ ;  /* 0x000000320d0e7224 */ /* 0x000fe200078e02ff */
[--C-:B------:R-:W-:Y:S01]  /*22a0*/  SHF.R.S32.HI R72, RZ, 0x3, R12.reuse ;  /* 0x00000003ff487819 */ /* 0x100fe2000001140c */
[----:B------:R-:W-:Y:S01]  /*22b0*/  IMAD R77, R26, 0x200, R3 ;  /* 0x000002001a4d7824 */ /* 0x000fe200078e0203 */
[----:B------:R-:W-:Y:S01]  /*22c0*/  LOP3.LUT R3, R87, 0x38, R12, 0xf8, !PT ;  /* 0x0000003857037812 */ /* 0x000fe200078ef80c */
[----:B------:R-:W-:Y:S01]  /*22d0*/  IMAD.IADD R7, R7, 0x1, R15 ;  /* 0x0000000107077824 */ /* 0x000fe200078e020f */
[----:B------:R-:W-:Y:S01]  /*22e0*/  LOP3.LUT R71, R12, 0xfffffff8, RZ, 0xc0, !PT ;  /* 0xfffffff80c477812 */ /* 0x000fe200078ec0ff */
[----:B------:R-:W-:Y:S01]  /*22f0*/  IMAD.IADD R11, R15, 0x1, R11 ;  /* 0x000000010f0b7824 */ /* 0x000fe200078e020b */
[----:B------:R-:W-:Y:S01]  /*2300*/  SHF.R.U32.HI R81, RZ, 0x3, R32 ;  /* 0x00000003ff517819 */ /* 0x000fe20000011620 */
[----:B------:R-:W-:Y:S01]  /*2310*/  IMAD R69, R31, R51, R14 ;  /* 0x000000331f457224 */ /* 0x000fe200078e020e */
[----:B------:R-:W-:Y:S01]  /*2320*/  LOP3.LUT R12, R32, 0x38, R12, 0xf8, !PT ;  /* 0x00000038200c7812 */ /* 0x000fe200078ef80c */
[----:B------:R-:W-:-:S02]  /*2330*/  IMAD R14, R13, R56, RZ ;  /* 0x000000380d0e7224 */ /* 0x000fc400078e02ff */
[----:B------:R-:W-:Y:S01]  /*2340*/  IMAD.MOV.U32 R80, RZ, RZ, 0x20 ;  /* 0x00000020ff507424 */ /* 0x000fe200078e00ff */
[----:B------:R-:W-:Y:S01]  /*2350*/  IADD3 R58, P2, R18, R27, RZ ;  /* 0x0000001b123a7210 */ /* 0x000fe20007f5e0ff */
[----:B------:R-:W-:Y:S01]  /*2360*/  IMAD.WIDE.U32 R46, R31, R50, R6 ;  /* 0x000000321f2e7225 */ /* 0x000fe200078e0006 */
[----:B------:R-:W-:Y:S02]  /*2370*/  LOP3.LUT R67, R3, R82, RZ, 0x3c, !PT ;  /* 0x0000005203437212 */ /* 0x000fe400078e3cff */
[----:B------:R-:W-:Y:S01]  /*2380*/  SHF.L.U64.HI R88, R44, 0x6, R45 ;  /* 0x000000062c587819 */ /* 0x000fe2000001022d */
[----:B------:R-:W-:Y:S01]  /*2390*/  IMAD.WIDE.U32 R48, R31, R50, R10 ;  /* 0x000000321f307225 */ /* 0x000fe200078e000a */
[----:B------:R-:W-:Y:S02]  /*23a0*/  SHF.L.U64.HI R84, R50, 0x6, R51 ;  /* 0x0000000632547819 */ /* 0x000fe40000010233 */
[----:B------:R-:W-:Y:S01]  /*23b0*/  SHF.L.U64.HI R85, R56, 0x6, R57 ;  /* 0x0000000638557819 */ /* 0x000fe20000010239 */
[----:B------:R-:W-:Y:S01]  /*23c0*/  IMAD R15, R45, 0x60, RZ ;  /* 0x000000602d0f7824 */ /* 0x000fe200078e02ff */
[----:B------:R-:W-:Y:S01]  /*23d0*/  LOP3.LUT R12, R12, R81, RZ, 0x3c, !PT ;  /* 0x000000510c0c7212 */ /* 0x000fe200078e3cff */
[----:B------:R-:W-:Y:S01]  /*23e0*/  IMAD.SHL.U32 R86, R44, 0x40, RZ ;  /* 0x000000402c567824 */ /* 0x000fe200078e00ff */
[----:B------:R-:W-:Y:S01]  /*23f0*/  SEL R3, RZ, 0xffffff80, P3 ;  /* 0xffffff80ff037807 */ /* 0x000fe20001800000 */
[----:B------:R-:W-:Y:S01]  /*2400*/  IMAD R75, R51, 0x60, RZ ;  /* 0x00000060334b7824 */ /* 0x000fe200078e02ff */
[----:B------:R-:W-:Y:S01]  /*2410*/  SEL R80, R80, 0xffffffe0, !P1 ;  /* 0xffffffe050507807 */ /* 0x000fe20004800000 */
[----:B------:R-:W-:-:S02]  /*2420*/  IMAD.SHL.U32 R89, R50, 0x40, RZ ;  /* 0x0000004032597824 */ /* 0x000fc400078e00ff */
[----:B------:R-:W-:Y:S02]  /*2430*/  IMAD R7, R31, R57, R14 ;  /* 0x000000391f077224 */ /* 0x000fe400078e020e */
[----:B------:R-:W-:Y:S02]  /*2440*/  IMAD R11, R57, 0x60, RZ ;  /* 0x00000060390b7824 */ /* 0x000fe400078e02ff */
[----:B------:R-:W-:Y:S02]  /*2450*/  IMAD.SHL.U32 R83, R56, 0x40, RZ ;  /* 0x0000004038537824 */ /* 0x000fe400078e00ff */
[----:B------:R-:W-:Y:S01]  /*2460*/  IMAD.WIDE.U32 R54, R31, R56, R8 ;  /* 0x000000381f367225 */ /* 0x000fe200078e0008 */
[----:B------:R-:W-:-:S03]  /*2470*/  LOP3.LUT R3, R0, 0x80, R3, 0xc8, !PT ;  /* 0x0000008000037812 */ /* 0x000fc600078ec803 */
[----:B------:R-:W-:-:S04]  /*2480*/  IMAD.WIDE.U32 R44, R44, 0x60, RZ ;  /* 0x000000602c2c7825 */ /* 0x000fc800078e00ff */
[----:B------:R-:W-:-:S04]  /*2490*/  IMAD.WIDE.U32 R50, R50, 0x60, RZ ;  /* 0x0000006032327825 */ /* 0x000fc800078e00ff */
[----:B------:R-:W-:Y:S01]  /*24a0*/  IMAD.WIDE.U32 R56, R56, 0x60, RZ ;  /* 0x0000006038387825 */ /* 0x000fe200078e00ff */
[----:B------:R-:W-:Y:S02]  /*24b0*/  IADD3 R73, R80, R77, RZ ;  /* 0x0000004d50497210 */ /* 0x000fe40007ffe0ff */
[----:B------:R-:W-:Y:S01]  /*24c0*/  SHF.R.S32.HI R64, RZ, 0x1f, R71 ;  /* 0x0000001fff407819 */ /* 0x000fe20000011447 */
[----:B------:R-:W-:Y:S01]  /*24d0*/  IMAD.X R59, R97, 0x1, R24, P2 ;  /* 0x00000001613b7824 */ /* 0x000fe200010e0618 */
[----:B------:R-:W-:Y:S01]  /*24e0*/  ISETP.GE.AND P1, PT, R20, UR4, PT ;  /* 0x0000000414007c0c */ /* 0x000fe2000bf26270 */
[----:B------:R-:W-:Y:S01]  /*24f0*/  IMAD.IADD R70, R47, 0x1, R69 ;  /* 0x000000012f467824 */ /* 0x000fe200078e0245 */
[----:B------:R-:W-:Y:S01]  /*2500*/  ISETP.GE.AND P2, PT, R99, UR4, PT ;  /* 0x0000000463007c0c */ /* 0x000fe2000bf46270 */
[----:B------:R-:W-:Y:S01]  /*2510*/  IMAD.SHL.U32 R78, R25, 0x2, RZ ;  /* 0x00000002194e7824 */ /* 0x000fe200078e00ff */
[----:B------:R-:W-:Y:S01]  /*2520*/  LOP3.LUT R0, R0, 0x40, RZ, 0xc0, !PT ;  /* 0x0000004000007812 */ /* 0x000fe200078ec0ff */
[----:B------:R-:W-:-:S02]  /*2530*/  IMAD.IADD R76, R45, 0x1, R15 ;  /* 0x000000012d4c7824 */ /* 0x000fc400078e020f */
[----:B------:R-:W-:Y:S02]  /*2540*/  IMAD.IADD R75, R51, 0x1, R75 ;  /* 0x00000001334b7824 */ /* 0x000fe400078e024b */
[----:B------:R-:W-:Y:S02]  /*2550*/  IMAD.IADD R74, R57, 0x1, R11 ;  /* 0x00000001394a7824 */ /* 0x000fe400078e020b */
[----:B------:R-:W-:Y:S02]  /*2560*/  IMAD.IADD R69, R69, 0x1, R49 ;  /* 0x0000000145457824 */ /* 0x000fe400078e0231 */
[----:B------:R-:W-:Y:S02]  /*2570*/  IMAD.IADD R68, R53, 0x1, R7 ;  /* 0x0000000135447824 */ /* 0x000fe400078e0207 */
[----:B------:R-:W-:Y:S02]  /*2580*/  IMAD.IADD R66, R7, 0x1, R55 ;  /* 0x0000000107427824 */ /* 0x000fe400078e0237 */
[----:B------:R-:W-:-:S02]  /*2590*/  IMAD R67, R26, 0x200, R67 ;  /* 0x000002001a437824 */ /* 0x000fc400078e0243 */
[----:B------:R-:W-:Y:S01]  /*25a0*/  IMAD.IADD R63, R43, 0x1, R63 ;  /* 0x000000012b3f7824 */ /* 0x000fe200078e023f */
[----:B------:R-:W-:Y:S01]  /*25b0*/  @!P6 BAR.SYNC.DEFER_BLOCKING 0x9, 0x100 ;  /* 0x024400000000eb1d */ /* 0x000fe20000010000 */
[----:B----4-:R-:W-:-:S07]  /*25c0*/  IMAD.IADD R65, R4, 0x1, R12 ;  /* 0x0000000104417824 */ /* 0x010fce00078e020c */
.L_x_11608:
[----:B------:R-:W0:Y:S01]  /*25d0*/  LDC.64 R102, c[0x0][0x2d8] ;  /* 0x0000b600ff667b82 */ /* 0x000e220000000a00 */
[----:B------:R-:W-:Y:S01]  /*25e0*/  VIADD R61, R61, 0xffffffff ;  /* 0xffffffff3d3d7836 */ /* 0x000fe20000000000 */
[----:B------:R-:W-:Y:S05]  /*25f0*/  YIELD ;  /* 0x0000000000007946 */ /* 0x000fea0003800000 */
[----:B------:R-:W-:Y:S01]  /*2600*/  SHF.R.S32.HI R11, RZ, 0x1f, R61 ;  /* 0x0000001fff0b7819 */ /* 0x000fe2000001143d */
[----:B-1----:R-:W1:Y:S01]  /*2610*/  LDC R105, c[0x0][0x3d4] ;  /* 0x0000f500ff697b82 */ /* 0x002e620000000800 */
[-C--:B------:R-:W-:Y:S01]  /*2620*/  IMAD R5, R76, R61.reuse, RZ ;  /* 0x0000003d4c057224 */ /* 0x080fe200078e02ff */
[----:B------:R-:W-:Y:S01]  /*2630*/  BSSY B0, `(.L_x_11561) ;  /* 0x00002df000007945 */ /* 0x000fe20003800000 */
[----:B------:R-:W-:-:S04]  /*2640*/  IMAD.WIDE.U32 R106, R44, R61, RZ ;  /* 0x0000003d2c6a7225 */ /* 0x000fc800078e00ff */
[----:B------:R-:W-:Y:S01]  /*2650*/  IMAD R5, R11, R44, R5 ;  /* 0x0000002c0b057224 */ /* 0x000fe200078e0205 */
[CC--:B------:R-:W-:Y:S01]  /*2660*/  IADD3 R4, P3, P4, R93.reuse, R106.reuse, R86 ;  /* 0x0000006a5d047210 */ /* 0x0c0fe20007c7e056 */
[C---:B------:R-:W-:Y:S01]  /*2670*/  IMAD R108, R16.reuse, 0x1800, R77 ;  /* 0x00001800106c7824 */ /* 0x040fe200078e024d */
[----:B------:R-:W-:Y:S01]  /*2680*/  IADD3 R6, P5, R93, R106, RZ ;  /* 0x0000006a5d067210 */ /* 0x000fe20007fbe0ff */
[----:B------:R-:W-:Y:S02]  /*2690*/  IMAD.IADD R109, R107, 0x1, R5 ;  /* 0x000000016b6d7824 */ /* 0x000fe400078e0205 */
[----:B------:R-:W-:Y:S02]  /*26a0*/  IMAD R104, R16, 0x1800, R73 ;  /* 0x0000180010687824 */ /* 0x000fe400078e0249 */
[----:B------:R-:W-:Y:S01]  /*26b0*/  IMAD.X R7, R109, 0x1, R91, P5 ;  /* 0x000000016d077824 */ /* 0x000fe200028e065b */
[----:B------:R-:W-:Y:S01]  /*26c0*/  IADD3.X R5, R91, R109, R88, P3, P4 ;  /* 0x0000006d5b057210 */ /* 0x000fe20001fe8458 */
[--C-:B------:R-:W-:Y:S01]  /*26d0*/  IMAD R108, R108, 0x2, R23.reuse ;  /* 0x000000026c6c7824 */ /* 0x100fe200078e0217 */
[-C--:B0-----:R-:W-:Y:S01]  /*26e0*/  LEA R12, P3, R4, R102.reuse, 0x1 ;  /* 0x00000066040c7211 */ /* 0x081fe200078608ff */
[----:B------:R-:W-:Y:S01]  /*26f0*/  IMAD R104, R104, 0x2, R23 ;  /* 0x0000000268687824 */ /* 0x000fe200078e0217 */
[----:B------:R-:W-:-:S02]  /*2700*/  LEA R14, P5, R6, R102, 0x1 ;  /* 0x00000066060e7211 */ /* 0x000fc400078a08ff */
[-C--:B------:R-:W-:Y:S02]  /*2710*/  LEA.HI.X R13, R4, R103.reuse, R5, 0x1, P3 ;  /* 0x00000067040d7211 */ /* 0x080fe400018f0c05 */
[----:B-1----:R-:W-:Y:S02]  /*2720*/  ISETP.GE.AND P3, PT, R105, 0x1, PT ;  /* 0x000000016900780c */ /* 0x002fe40003f66270 */
[----:B------:R-:W-:Y:S02]  /*2730*/  ISETP.GT.AND P4, PT, R61, R30, PT ;  /* 0x0000001e3d00720c */ /* 0x000fe40003f84270 */
[----:B------:R-:W-:Y:S02]  /*2740*/  LEA.HI.X R15, R6, R103, R7, 0x1, P5 ;  /* 0x00000067060f7211 */ /* 0x000fe400028f0c07 */
[----:B------:R-:W-:-:S07]  /*2750*/  P2R R100, PR, RZ, 0x10 ;  /* 0x00000010ff647803 */ /* 0x000fce0000000000 */
        /* <DEDUP_REMOVED lines=43> */
.L_x_11565:
[----:B------:R-:W-:Y:S05]  /*2a10*/  BSYNC B1 ;  /* 0x0000000000017941 */ /* 0x000fea0003800000 */
.L_x_11564:
[----:B0-----:R-:W-:Y:S01]  /*2a20*/  VIADD R8, R18, 0x40 ;  /* 0x0000004012087836 */ /* 0x001fe20000000000 */
[----:B------:R-:W-:Y:S01]  /*2a30*/  BSSY B1, `(.L_x_11566) ;  /* 0x000001d000017945 */ /* 0x000fe20003800000 */
[----:B------:R-:W-:Y:S01]  /*2a40*/  CS2R R26, SRZ ;  /* 0x00000000001a7805 */ /* 0x000fe2000001ff00 */
[----:B-----5:R-:W-:Y:S01]  /*2a50*/  IMAD.MOV.U32 R102, RZ, RZ, R32 ;  /* 0x000000ffff667224 */ /* 0x020fe200078e0020 */
[----:B------:R-:W-:Y:S02]  /*2a60*/  CS2R R24, SRZ ;  /* 0x0000000000187805 */ /* 0x000fe4000001ff00 */
[----:B------:R-:W-:Y:S02]  /*2a70*/  ISETP.GE.AND P5, PT, R8, R101, PT ;  /* 0x000000650800720c */ /* 0x000fe40003fa6270 */
[----:B------:R-:W-:Y:S01]  /*2a80*/  CS2R R8, SRZ ;  /* 0x0000000000087805 */ /* 0x000fe2000001ff00 */
[----:B------:R-:W-:-:S10]  /*2a90*/  IMAD.MOV.U32 R103, RZ, RZ, R33 ;  /* 0x000000ffff677224 */ /* 0x000fd400078e0021 */
        /* <DEDUP_REMOVED lines=22> */
.L_x_11567:
[----:B------:R-:W-:Y:S05]  /*2c00*/  BSYNC B1 ;  /* 0x0000000000017941 */ /* 0x000fea0003800000 */
.L_x_11566:
        /* <DEDUP_REMOVED lines=30> */
[----:B------:R-:W-:Y:S01]  /*2df0*/  PRMT R123, R123, 0x5410, R7 ;  /* 0x000054107b7b7816 */ /* 0x000fe20000000007 */
[----:B------:R-:W-:Y:S06]  /*2e00*/  @!P3 BRA `(.L_x_11568) ;  /* 0x000000000004b947 */ /* 0x000fec0003800000 */
[----:B------:R-:W-:Y:S01]  /*2e10*/  BPT.TRAP 0x1 ;  /* 0x000000040000795c */ /* 0x000fe20000300000 */
.L_x_11568:
[----:B------:R-:W-:Y:S01]  /*2e20*/  IMAD R90, R16, 0x8, R17 ;  /* 0x00000008105a7824 */ /* 0x000fe200078e0211 */
[----:B------:R-:W-:Y:S01]  /*2e30*/  SHF.L.U32 R111, R22, 0x1f, RZ ;  /* 0x0000001f166f7819 */ /* 0x000fe200000006ff */
[----:B------:R-:W-:Y:S03]  /*2e40*/  BSSY B1, `(.L_x_11569) ;  /* 0x0000003000017945 */ /* 0x000fe60003800000 */
[----:B------:R-:W0:Y:S02]  /*2e50*/  SYNCS.PHASECHK.TRANS64.TRYWAIT P6, [R90+URZ+0x32490], R111 ;  /* 0x0324906f5a0075a7 */ /* 0x000e2400080c017f */
[----:B0-----:R-:W-:Y:S05]  /*2e60*/  @!P6 BRA `(.L_x_11570) ;  /* 0x0000018c008ce947 */ /* 0x001fea0003800000 */
.L_x_11810:
[----:B------:R-:W-:Y:S05]  /*2e70*/  BSYNC B1 ;  /* 0x0000000000017941 */ /* 0x000fea0003800000 */
.L_x_11569:
        /* <DEDUP_REMOVED lines=14> */
[C---:B------:R-:W-:Y:S02]  /*2f60*/  PRMT R109, R110.reuse, 0x5410, R109 ;  /* 0x000054106e6d7816 */ /* 0x040fe4000000006d */
        /* <DEDUP_REMOVED lines=24> */
[----:B------:R-:W-:Y:S01]  /*30f0*/  FMUL.FTZ R39, R39, R112 ;  /* 0x0000007027277220 */ /* 0x000fe20000410000 */
        /* <DEDUP_REMOVED lines=14> */
.L_x_11576:
[----:B------:R-:W-:Y:S05]  /*31e0*/  BSYNC B3 ;  /* 0x0000000000037941 */ /* 0x000fea0003800000 */
.L_x_11575:
[----:B--2---:R1:W-:Y:S02]  /*31f0*/  STG.E.128 desc[UR52][R14.64], R4 ;  /* 0x000000040e007986 */ /* 0x0043e4000c101d34 */
.L_x_11574:
[----:B------:R-:W-:Y:S05]  /*3200*/  BSYNC B2 ;  /* 0x0000000000027941 */ /* 0x000fea0003800000 */
.L_x_11573:
        /* <DEDUP_REMOVED lines=25> */
[CC--:B------:R-:W-:Y:S01]  /*33a0*/  FMUL.FTZ R115, R7.reuse, R110.reuse ;  /* 0x0000006e07737220 */ /* 0x0c0fe20000410000 */
[C---:B------:R-:W-:Y:S02]  /*33b0*/  IMAD.U32 R5, R4.reuse, 0x10000, RZ ;  /* 0x0001000004057824 */ /* 0x040fe400078e00ff */
[----:B------:R-:W-:Y:S01]  /*33c0*/  FMUL.FTZ R7, R7, R37 ;  /* 0x0000002507077220 */ /* 0x000fe20000410000 */
[----:B------:R-:W-:Y:S01]  /*33d0*/  LOP3.LUT R4, R4, 0xffff0000, RZ, 0xc0, !PT ;  /* 0xffff000004047812 */ /* 0x000fe200078ec0ff */
[C---:B------:R-:W-:Y:S01]  /*33e0*/  FMUL.FTZ R117, R33.reuse, R113 ;  /* 0x0000007121757220 */ /* 0x040fe20000410000 */
[----:B------:R-:W-:Y:S01]  /*33f0*/  LOP3.LUT R112, R112, 0xffff0000, RZ, 0xc0, !PT ;  /* 0xffff000070707812 */ /* 0x000fe200078ec0ff */
[----:B------:R-:W-:Y:S01]  /*3400*/  FMUL.FTZ R33, R33, R39 ;  /* 0x0000002721217220 */ /* 0x000fe20000410000 */
        /* <DEDUP_REMOVED lines=20> */
.L_x_11578:
[----:B------:R-:W-:Y:S05]  /*3550*/  BSYNC B2 ;  /* 0x0000000000027941 */ /* 0x000fea0003800000 */
.L_x_11577:
[----:B--2---:R2:W-:Y:S02]  /*3560*/  STG.E.128 desc[UR52][R14.64+0x40], R4 ;  /* 0x000040040e007986 */ /* 0x0045e4000c101d34 */
.L_x_11572:
[----:B------:R-:W-:Y:S05]  /*3570*/  BSYNC B1 ;  /* 0x0000000000017941 */ /* 0x000fea0003800000 */
.L_x_11571:
        /* <DEDUP_REMOVED lines=53> */
.L_x_11583:
[----:B------:R-:W-:Y:S05]  /*38d0*/  BSYNC B2 ;  /* 0x0000000000027941 */ /* 0x000fea0003800000 */
.L_x_11582:
[----:B--2---:R3:W-:Y:S02]  /*38e0*/  STG.E.128 desc[UR52][R12.64], R4 ;  /* 0x000000040c007986 */ /* 0x0047e4000c101d34 */
.L_x_11581:
[----:B------:R-:W-:Y:S05]  /*38f0*/  BSYNC B1 ;  /* 0x0000000000017941 */ /* 0x000fea0003800000 */
.L_x_11580:
[----:B------:R-:W-:Y:S05]  /*3900*/  @P2 BRA `(.L_x_11579) ;  /* 0x0000001800c42947 */ /* 0x000fea0003800000 */
[----:B-123--:R1:W2:Y:S01]  /*3910*/  LDS.128 R4, [R104+0x2000] ;  /* 0x0020000068047984 */ /* 0x00e2a20000000c00 */
[----:B------:R-:W-:Y:S01]  /*3920*/  IADD3 R14, R40, 0x10, RZ ;  /* 0x00000010280e7810 */ /* 0x000fe20007ffe0ff */
[----:B------:R-:W-:Y:S03]  /*3930*/  BSSY B1, `(.L_x_11584) ;  /* 0x0000031000017945 */ /* 0x000fe60003800000 */
        /* <DEDUP_REMOVED lines=48> */
.L_x_11585:
[----:B------:R-:W-:Y:S05]  /*3c40*/  BSYNC B1 ;  /* 0x0000000000017941 */ /* 0x000fea0003800000 */
.L_x_11584:
[----:B--2---:R1:W-:Y:S01]  /*3c50*/  STG.E.128 desc[UR52][R12.64+0x40], R4 ;  /* 0x000040040c007986 */ /* 0x0043e2000c101d34 */
[----:B------:R-:W-:Y:S05]  /*3c60*/  BRA `(.L_x_11579) ;  /* 0x0000001400ec7947 */ /* 0x000fea0003800000 */
.L_x_11563:
[----:B------:R-:W-:Y:S01]  /*3c70*/  VIADD R5, R18, 0x40 ;  /* 0x0000004012057836 */ /* 0x000fe20000000000 */
[----:B------:R-:W-:Y:S02]  /*3c80*/  CS2R R14, SRZ ;  /* 0x00000000000e7805 */ /* 0x000fe4000001ff00 */
[----:B------:R-:W-:Y:S02]  /*3c90*/  CS2R R12, SRZ ;  /* 0x00000000000c7805 */ /* 0x000fe4000001ff00 */
[----:B------:R-:W-:Y:S02]  /*3ca0*/  CS2R R26, SRZ ;  /* 0x00000000001a7805 */ /* 0x000fe4000001ff00 */
[----:B------:R-:W-:Y:S02]  /*3cb0*/  CS2R R24, SRZ ;  /* 0x0000000000187805 */ /* 0x000fe4000001ff00 */
        /* <DEDUP_REMOVED lines=68> */
.L_x_11586:
        /* <DEDUP_REMOVED lines=9> */
.L_x_11811:
[----:B------:R-:W-:Y:S05]  /*4190*/  BSYNC B1 ;  /* 0x0000000000017941 */ /* 0x000fea0003800000 */
.L_x_11587:
[----:B------:R-:W-:Y:S01]  /*41a0*/  ISETP.GE.OR P5, PT, R18, R101, P1 ;  /* 0x000000651200720c */ /* 0x000fe20000fa6670 */
[----:B------:R-:W-:-:S12]  /*41b0*/  BSSY B1, `(.L_x_11589) ;  /* 0x0000085000017945 */ /* 0x000fd80003800000 */
[----:B------:R-:W-:Y:S05]  /*41c0*/  @P5 BRA `(.L_x_11590) ;  /* 0x00000008000c5947 */ /* 0x000fea0003800000 */
[----:B------:R-:W1:Y:S01]  /*41d0*/  S2R R34, SR_TID.X ;  /* 0x0000000000227919 */ /* 0x000e620000002100 */
        /* <DEDUP_REMOVED lines=14> */
[----:B------:R-:W-:Y:S02]  /*42c0*/  LOP3.LUT R33, R87, 0x38, R116, 0xf8, !PT ;  /* 0x0000003857217812 */ /* 0x000fe400078ef874 */
[----:B-1----:R-:W-:Y:S02]  /*42d0*/  IADD3 R35, R34, -0x80, RZ ;  /* 0xffffff8022237810 */ /* 0x002fe40007ffe0ff */
[----:B------:R-:W-:Y:S02]  /*42e0*/  LOP3.LUT R33, R33, R82, RZ, 0x3c, !PT ;  /* 0x0000005221217212 */ /* 0x000fe400078e3cff */
[----:B------:R-:W-:-:S04]  /*42f0*/  SHF.R.S32.HI R34, RZ, 0x1f, R35 ;  /* 0x0000001fff227819 */ /* 0x000fc80000011423 */
[----:B------:R-:W-:-:S04]  /*4300*/  LEA.HI R34, R34, R35, RZ, 0x5 ;  /* 0x0000002322227211 */ /* 0x000fc800078f28ff */
[----:B------:R-:W-:-:S05]  /*4310*/  SHF.R.S32.HI R34, RZ, 0x5, R34 ;  /* 0x00000005ff227819 */ /* 0x000fca0000011422 */
        /* <DEDUP_REMOVED lines=97> */
.L_x_11592:
[----:B------:R-:W-:Y:S05]  /*4930*/  BSYNC B2 ;  /* 0x0000000000027941 */ /* 0x000fea0003800000 */
.L_x_11591:
        /* <DEDUP_REMOVED lines=12> */
.L_x_11590:
[----:B------:R-:W-:Y:S05]  /*4a00*/  BSYNC B1 ;  /* 0x0000000000017941 */ /* 0x000fea0003800000 */
.L_x_11589:
[C---:B-1----:R-:W-:Y:S02]  /*4a10*/  VIADD R13, R18.reuse, 0x40 ;  /* 0x00000040120d7836 */ /* 0x042fe40000000000 */
[----:B------:R-:W-:Y:S02]  /*4a20*/  VIADD R12, R18, 0x40 ;  /* 0x00000040120c7836 */ /* 0x000fe40000000000 */
[C---:B--2---:R-:W-:Y:S01]  /*4a30*/  IMAD.WIDE.U32 R106, R13.reuse, R104, R106 ;  /* 0x000000680d6a7225 */ /* 0x044fe200078e006a */
[----:B------:R-:W-:Y:S02]  /*4a40*/  ISETP.GE.OR P5, PT, R13, R101, P1 ;  /* 0x000000650d00720c */ /* 0x000fe40000fa6670 */
[----:B------:R-:W-:-:S05]  /*4a50*/  SHF.R.S32.HI R12, RZ, 0x1f, R12 ;  /* 0x0000001fff0c7819 */ /* 0x000fca000001140c */
[----:B------:R-:W-:-:S04]  /*4a60*/  IMAD R12, R12, R104, RZ ;  /* 0x000000680c0c7224 */ /* 0x000fc800078e02ff */
[----:B------:R-:W-:Y:S02]  /*4a70*/  IMAD R105, R13, R105, R12 ;  /* 0x000000690d697224 */ /* 0x000fe400078e020c */
[----:B------:R-:W-:Y:S05]  /*4a80*/  @P5 BRA `(.L_x_11579) ;  /* 0x0000000800645947 */ /* 0x000fea0003800000 */
[----:B------:R-:W2:Y:S01]  /*4a90*/  LDL R14, [R1+0x3c] ;  /* 0x00003c00010e7983 */ /* 0x000ea20000100800 */
[----:B------:R-:W-:Y:S01]  /*4aa0*/  IMAD.IADD R34, R107, 0x1, R105 ;  /* 0x000000016b227824 */ /* 0x000fe200078e0269 */
[----:B------:R-:W-:Y:S01]  /*4ab0*/  IADD3 R12, P5, P6, R28, R106, R71 ;  /* 0x0000006a1c0c7210 */ /* 0x000fe20007ebe047 */
[----:B------:R-:W-:Y:S01]  /*4ac0*/  VIADD R15, R18, 0x40 ;  /* 0x00000040120f7836 */ /* 0x000fe20000000000 */
[----:B------:R-:W-:Y:S01]  /*4ad0*/  SEL R115, R78, R115, !P0 ;  /* 0x000000734e737207 */ /* 0x000fe20004000000 */
[----:B------:R-:W-:Y:S01]  /*4ae0*/  BSSY B1, `(.L_x_11593) ;  /* 0x000006f000017945 */ /* 0x000fe20003800000 */
[----:B------:R-:W-:Y:S01]  /*4af0*/  IADD3.X R13, R95, R34, R64, P5, P6 ;  /* 0x000000225f0d7210 */ /* 0x000fe20002fec440 */
[----:B------:R-:W-:Y:S01]  /*4b00*/  IMAD.SHL.U32 R15, R15, 0x40, RZ ;  /* 0x000000400f0f7824 */ /* 0x000fe200078e00ff */
[----:B------:R-:W-:-:S04]  /*4b10*/  LEA R32, P5, R12, R102, 0x1 ;  /* 0x000000660c207211 */ /* 0x000fc800078a08ff */
[----:B------:R-:W-:Y:S02]  /*4b20*/  LEA.HI.X R33, R12, R103, R13, 0x1, P5 ;  /* 0x000000670c217211 */ /* 0x000fe400028f0c0d */
[----:B------:R-:W-:Y:S02]  /*4b30*/  SHF.R.S32.HI R12, RZ, 0x1f, R115 ;  /* 0x0000001fff0c7819 */ /* 0x000fe40000011473 */
[----:B------:R-:W-:Y:S02]  /*4b40*/  LOP3.LUT R15, R15, 0x1c0, RZ, 0xc0, !PT ;  /* 0x000001c00f0f7812 */ /* 0x000fe400078ec0ff */
[----:B------:R-:W-:-:S04]  /*4b50*/  LEA.HI R115, R12, R115, RZ, 0x4 ;  /* 0x000000730c737211 */ /* 0x000fc800078f20ff */
[----:B------:R-:W-:-:S05]  /*4b60*/  LEA.HI.SX32 R35, R115, R72, 0x1c ;  /* 0x0000004873237211 */ /* 0x000fca00078fe2ff */
[----:B------:R-:W-:-:S05]  /*4b70*/  IMAD.SHL.U32 R35, R35, 0x8, RZ ;  /* 0x0000000823237824 */ /* 0x000fca00078e00ff */
[----:B------:R-:W-:-:S04]  /*4b80*/  LOP3.LUT R12, R15, 0x38, R35, 0xf8, !PT ;  /* 0x000000380f0c7812 */ /* 0x000fc800078ef823 */
[----:B------:R-:W-:-:S05]  /*4b90*/  LOP3.LUT R12, R12, R81, RZ, 0x3c, !PT ;  /* 0x000000510c0c7212 */ /* 0x000fca00078e3cff */
[----:B--2---:R-:W-:Y:S02]  /*4ba0*/  IMAD.IADD R13, R14, 0x1, R12 ;  /* 0x000000010e0d7824 */ /* 0x004fe400078e020c */
        /* <DEDUP_REMOVED lines=10> */
[----:B------:R-:W-:Y:S01]  /*4c50*/  SHF.R.U64 R36, R8, 0x10, R9 ;  /* 0x0000001008247819 */ /* 0x000fe20000001209 */
[----:B-1----:R-:W-:Y:S01]  /*4c60*/  IMAD.U32 R8, R15, 0x10000, RZ ;  /* 0x000100000f087824 */ /* 0x002fe200078e00ff */
[----:B------:R-:W-:Y:S02]  /*4c70*/  PRMT R120, R120, 0x5410, R109 ;  /* 0x0000541078787816 */ /* 0x000fe4000000006d */
[----:B------:R-:W-:-:S02]  /*4c80*/  PRMT R124, R124, 0x5410, R39 ;  /* 0x000054107c7c7816 */ /* 0x000fc40000000027 */
[----:B------:R-:W-:Y:S01]  /*4c90*/  SHF.R.U64 R108, R4, 0x10, R5 ;  /* 0x00000010046c7819 */ /* 0x000fe20000001205 */
[----:B------:R-:W-:Y:S01]  /*4ca0*/  IMAD.U32 R5, R13, 0x10000, RZ ;  /* 0x000100000d057824 */ /* 0x000fe200078e00ff */
        /* <DEDUP_REMOVED lines=10> */
[----:B------:R-:W-:Y:S01]  /*4d50*/  PRMT R119, R119, 0x5410, R108 ;  /* 0x0000541077777816 */ /* 0x000fe2000000006c */
[----:B------:R-:W-:Y:S01]  /*4d60*/  FMUL.FTZ R108, R11, R36 ;  /* 0x000000240b6c7220 */ /* 0x000fe20000410000 */
[----:B------:R-:W-:Y:S01]  /*4d70*/  PRMT R121, R121, 0x5410, R104 ;  /* 0x0000541079797816 */ /* 0x000fe20000000068 */
[-C--:B------:R-:W-:Y:S01]  /*4d80*/  FMUL.FTZ R104, R11, R38.reuse ;  /* 0x000000260b687220 */ /* 0x080fe20000410000 */
[----:B------:R-:W-:Y:S01]  /*4d90*/  PRMT R118, R118, 0x5410, R105 ;  /* 0x0000541076767816 */ /* 0x000fe20000000069 */
[C---:B------:R-:W-:Y:S01]  /*4da0*/  FFMA.FTZ R108, R5.reuse, R38, R108 ;  /* 0x00000026056c7223 */ /* 0x040fe2000001006c */
        /* <DEDUP_REMOVED lines=8> */
[----:B------:R-:W-:Y:S01]  /*4e30*/  LOP3.LUT R120, R120, 0xffff0000, RZ, 0xc0, !PT ;  /* 0xffff000078787812 */ /* 0x000fe200078ec0ff */
[----:B------:R-:W-:Y:S01]  /*4e40*/  FMUL.FTZ R36, R25, R5 ;  /* 0x0000000519247220 */ /* 0x000fe20000410000 */
[----:B------:R-:W-:Y:S01]  /*4e50*/  LOP3.LUT R27, R27, 0xffff0000, RZ, 0xc0, !PT ;  /* 0xffff00001b1b7812 */ /* 0x000fe200078ec0ff */
[-C--:B------:R-:W-:Y:S01]  /*4e60*/  FMUL.FTZ R39, R25, R11.reuse ;  /* 0x0000000b19277220 */ /* 0x080fe20000410000 */
[C---:B------:R-:W-:Y:S01]  /*4e70*/  FMUL.FTZ R37, R13.reuse, R124 ;  /* 0x0000007c0d257220 */ /* 0x040fe20000410000 */
[----:B------:R-:W-:Y:S01]  /*4e80*/  FMUL.FTZ R13, R13, R120 ;  /* 0x000000780d0d7220 */ /* 0x000fe20000410000 */
[----:B------:R-:W-:Y:S01]  /*4e90*/  LOP3.LUT R122, R122, 0xffff0000, RZ, 0xc0, !PT ;  /* 0xffff00007a7a7812 */ /* 0x000fe200078ec0ff */
        /* <DEDUP_REMOVED lines=8> */
[----:B------:R-:W-:Y:S01]  /*4f20*/  SHF.L.U32 R4, R12, 0x10, RZ ;  /* 0x000000100c047819 */ /* 0x000fe200000006ff */
        /* <DEDUP_REMOVED lines=42> */
.L_x_11594:
[----:B------:R-:W-:Y:S05]  /*51d0*/  BSYNC B1 ;  /* 0x0000000000017941 */ /* 0x000fea0003800000 */
.L_x_11593:
        /* <DEDUP_REMOVED lines=10> */
.L_x_11562:
[----:B------:R-:W-:-:S13]  /*5280*/  ISETP.NE.AND P3, PT, R232, 0x3, PT ;  /* 0x00000003e800780c */ /* 0x000fda0003f65270 */
[----:B------:R-:W-:Y:S05]  /*5290*/  @!P3 BRA `(.L_x_11595) ;  /* 0x000000000004b947 */ /* 0x000fea0003800000 */
[----:B------:R-:W-:Y:S01]  /*52a0*/  BPT.TRAP 0x1 ;  /* 0x000000040000795c */ /* 0x000fe20000300000 */
.L_x_11595:
[----:B------:R-:W-:Y:S01]  /*52b0*/  IMAD R90, R16, 0x8, R17 ;  /* 0x00000008105a7824 */ /* 0x000fe200078e0211 */
[----:B------:R-:W-:Y:S01]  /*52c0*/  SHF.L.U32 R111, R22, 0x1f, RZ ;  /* 0x0000001f166f7819 */ /* 0x000fe200000006ff */
[----:B------:R-:W-:Y:S01]  /*52d0*/  IMAD R101, R61, -0x60, R60 ;  /* 0xffffffa03d657824 */ /* 0x000fe200078e023c */
[----:B------:R-:W-:Y:S02]  /*52e0*/  BSSY B1, `(.L_x_11596) ;  /* 0x0000004000017945 */ /* 0x000fe40003800000 */
[----:B------:R-:W0:Y:S02]  /*52f0*/  SYNCS.PHASECHK.TRANS64.TRYWAIT P4, [R90+URZ+0x32490], R111 ;  /* 0x0324906f5a0075a7 */ /* 0x000e24000808017f */
[----:B------:R-:W-:Y:S01]  /*5300*/  VIMNMX R101, R101, 0x60, PT ;  /* 0x0000006065657848 */ /* 0x000fe20003fe0100 */
[----:B0-----:R-:W-:Y:S06]  /*5310*/  @!P4 BRA `(.L_x_11597) ;  /* 0x000001680088c947 */ /* 0x001fec0003800000 */
.L_x_11812:
[----:B------:R-:W-:Y:S05]  /*5320*/  BSYNC B1 ;  /* 0x0000000000017941 */ /* 0x000fea0003800000 */
.L_x_11596:
[CC--:B------:R-:W-:Y:S01]  /*5330*/  ISETP.GE.AND P5, PT, R18.reuse, R101.reuse, PT ;  /* 0x000000651200720c */ /* 0x0c0fe20003fa6270 */
[----:B------:R-:W-:Y:S01]  /*5340*/  VIADD R4, R18, 0x40 ;  /* 0x0000004012047836 */ /* 0x000fe20000000000 */
[----:B------:R-:W-:Y:S04]  /*5350*/  BSSY B1, `(.L_x_11598) ;  /* 0x0000007000017945 */ /* 0x000fe80003800000 */
[----:B------:R-:W-:-:S07]  /*5360*/  ISETP.GE.AND P4, PT, R4, R101, PT ;  /* 0x000000650400720c */ /* 0x000fce0003f86270 */
[----:B------:R-:W-:Y:S06]  /*5370*/  @P5 BRA `(.L_x_11599) ;  /* 0x0000000000105947 */ /* 0x000fec0003800000 */
[----:B------:R-:W1:Y:S04]  /*5380*/  @!P1 LDS.128 R4, [R108] ;  /* 0x000000006c049984 */ /* 0x000e680000000c00 */
[----:B------:R-:W2:Y:S04]  /*5390*/  @!P2 LDS.128 R8, [R104] ;  /* 0x000000006808a984 */ /* 0x000ea80000000c00 */
[----:B-1----:R1:W-:Y:S04]  /*53a0*/  @!P1 STG.E.128 desc[UR52][R14.64], R4 ;  /* 0x000000040e009986 */ /* 0x0023e8000c101d34 */
[----:B--2---:R1:W-:Y:S02]  /*53b0*/  @!P2 STG.E.128 desc[UR52][R14.64+0x40], R8 ;  /* 0x000040080e00a986 */ /* 0x0043e4000c101d34 */
.L_x_11599:
[----:B------:R-:W-:Y:S05]  /*53c0*/  BSYNC B1 ;  /* 0x0000000000017941 */ /* 0x000fea0003800000 */
.L_x_11598:
[----:B------:R-:W-:Y:S05]  /*53d0*/  @P4 BRA `(.L_x_11579) ;  /* 0x0000000000104947 */ /* 0x000fea0003800000 */
[----:B-1----:R-:W1:Y:S04]  /*53e0*/  @!P1 LDS.128 R4, [R108+0x2000] ;  /* 0x002000006c049984 */ /* 0x002e680000000c00 */
[----:B------:R-:W2:Y:S04]  /*53f0*/  @!P2 LDS.128 R8, [R104+0x2000] ;  /* 0x002000006808a984 */ /* 0x000ea80000000c00 */
[----:B-1----:R3:W-:Y:S04]  /*5400*/  @!P1 STG.E.128 desc[UR52][R12.64], R4 ;  /* 0x000000040c009986 */ /* 0x0027e8000c101d34 */
[----:B--2---:R3:W-:Y:S02]  /*5410*/  @!P2 STG.E.128 desc[UR52][R12.64+0x40], R8 ;  /* 0x000040080c00a986 */ /* 0x0047e4000c101d34 */
.L_x_11579:
[----:B------:R-:W-:Y:S05]  /*5420*/  BSYNC B0 ;  /* 0x0000000000007941 */ /* 0x000fea0003800000 */
.L_x_11561:
        /* <DEDUP_REMOVED lines=17> */
.L_x_11601:
[----:B------:R-:W-:Y:S05]  /*5540*/  BSYNC B0 ;  /* 0x0000000000007941 */ /* 0x000fea0003800000 */
.L_x_11600:
[----:B------:R-:W2:Y:S01]  /*5550*/  SYNCS.PHASECHK.TRANS64.TRYWAIT P3, [R90+URZ+0x324b0], R111 ;  /* 0x0324b06f5a0075a7 */ /* 0x000ea2000806017f */
[----:B------:R-:W-:Y:S01]  /*5560*/  ULDC UR42, c[0x0][0x310] ;  /* 0x0000c400002a7ab9 */ /* 0x000fe20000000800 */
[----:B------:R-:W-:Y:S01]  /*5570*/  ULDC.64 UR38, c[0x0][0x318] ;  /* 0x0000c60000267ab9 */ /* 0x000fe20000000a00 */
[----:B------:R-:W-:Y:S01]  /*5580*/  ULDC.64 UR36, c[0x0][0x308] ;  /* 0x0000c20000247ab9 */ /* 0x000fe20000000a00 */
[----:B------:R-:W-:Y:S01]  /*5590*/  BSSY B0, `(.L_x_11602) ;  /* 0x0000003000007945 */ /* 0x000fe20003800000 */
[----:B------:R-:W-:-:S03]  /*55a0*/  IMAD R5, R16, 0x6000, R77 ;  /* 0x0000600010057824 */ /* 0x000fc600078e024d */
[----:B--2---:R-:W-:Y:S05]  /*55b0*/  @!P3 BRA `(.L_x_11603) ;  /* 0x0000016400f4b947 */ /* 0x004fea0003800000 */
.L_x_11813:
[----:B------:R-:W-:Y:S05]  /*55c0*/  BSYNC B0 ;  /* 0x0000000000007941 */ /* 0x000fea0003800000 */
.L_x_11602:
        /* <DEDUP_REMOVED lines=39> */
.L_x_11605:
[----:B------:R-:W-:Y:S05]  /*5840*/  BSYNC B0 ;  /* 0x0000000000007941 */ /* 0x000fea0003800000 */
.L_x_11604:
[----:B-1----:R-:W-:Y:S01]  /*5850*/  VIADD R4, R18, 0x40 ;  /* 0x0000004012047836 */ /* 0x002fe20000000000 */
[----:B------:R-:W-:Y:S04]  /*5860*/  BSSY B0, `(.L_x_11606) ;  /* 0x0000025000007945 */ /* 0x000fe80003800000 */
[----:B------:R-:W-:-:S13]  /*5870*/  ISETP.GE.AND P3, PT, R4, R101, PT ;  /* 0x000000650400720c */ /* 0x000fda0003f66270 */
        /* <DEDUP_REMOVED lines=35> */
.L_x_11607:
[----:B------:R-:W-:Y:S05]  /*5ab0*/  BSYNC B0 ;  /* 0x0000000000007941 */ /* 0x000fea0003800000 */
.L_x_11606:
        /* <DEDUP_REMOVED lines=9> */
[----:B0-2---:R-:W-:-:S03]  /*5b50*/  @!P4 VIADD R90, R90, 0x324c0 ;  /* 0x000324c05a5ac836 */ /* 0x005fc60000000000 */
        /* <DEDUP_REMOVED lines=12> */
.L_x_11556:
[----:B------:R-:W-:Y:S02]  /*5c20*/  ISETP.GE.AND P2, PT, R210, 0x1, PT ;  /* 0x00000001d200780c */ /* 0x000fe40003f46270 */
[----:B------:R-:W-:Y:S02]  /*5c30*/  CS2R R4, SRZ ;  /* 0x0000000000047805 */ /* 0x000fe4000001ff00 */
[----:B------:R-:W-:Y:S01]  /*5c40*/  PLOP3.LUT P1, PT, PT, PT, PT, 0x80, 0x0 ;  /* 0x000000000000781c */ /* 0x000fe20003f2f070 */
[----:B------:R-:W-:Y:S01]  /*5c50*/  IMAD.MOV.U32 R0, RZ, RZ, RZ ;  /* 0x000000ffff007224 */ /* 0x000fe200078e00ff */
[----:B------:R-:W-:Y:S01]  /*5c60*/  MOV R3, RZ ;  /* 0x000000ff00037202 */ /* 0x000fe20000000f00 */
        /* <DEDUP_REMOVED lines=60> */
[----:B-1----:R-:W-:Y:S02]  /*6030*/  CS2R R32, SRZ ;  /* 0x0000000000207805 */ /* 0x002fe4000001ff00 */
[----:B--2---:R-:W-:Y:S02]  /*6040*/  CS2R R26, SRZ ;  /* 0x00000000001a7805 */ /* 0x004fe4000001ff00 */
[----:B------:R-:W-:Y:S01]  /*6050*/  CS2R R28, SRZ ;  /* 0x00000000001c7805 */ /* 0x000fe2000001ff00 */
[----:B------:R-:W-:Y:S06]  /*6060*/  @P0 BRA `(.L_x_11609) ;  /* 0x00000000000c0947 */ /* 0x000fec0003800000 */
[----:B------:R-:W1:Y:S01]  /*6070*/  FENCE.VIEW.ASYNC.G ;  /* 0x00000000000073c6 */ /* 0x000e620000000100 */
[----:B------:R-:W-:Y:S05]  /*6080*/  WARPSYNC.ALL ;  /* 0x0000000000007948 */ /* 0x000fea0003800000 */
[----:B-1----:R-:W-:Y:S06]  /*6090*/  BAR.ARV 0xc, 0x120 ;  /* 0x0304800000007b1d */ /* 0x002fec0000002000 */
.L_x_11609:
[----:B------:R-:W-:Y:S01]  /*60a0*/  CS2R R24, SRZ ;  /* 0x0000000000187805 */ /* 0x000fe2000001ff00 */
[----:B------:R-:W-:Y:S06]  /*60b0*/  @!P2 BRA `(.L_x_11610) ;  /* 0x000000d000e8a947 */ /* 0x000fec0003800000 */
[----:B------:R-:W-:-:S03]  /*60c0*/  UMOV UR4, 0xffffffff ;  /* 0xffffffff00047882 */ /* 0x000fc60000000000 */
[----:B------:R-:W-:Y:S05]  /*60d0*/  BRA.DIV UR4, `(.L_x_11611) ;  /* 0x0000015e04407947 */ /* 0x000fea000b800000 */
[----:B------:R-:W1:Y:S02]  /*60e0*/  S2R R0, SR_TID.X ;  /* 0x0000000000007919 */ /* 0x000e640000002100 */
[----:B-1----:R-:W-:-:S05]  /*60f0*/  VIADD R3, R0, 0xffffff80 ;  /* 0xffffff8000037836 */ /* 0x002fca0000000000 */
[----:B------:R-:W-:-:S04]  /*6100*/  SHF.R.S32.HI R0, RZ, 0x1f, R3 ;  /* 0x0000001fff007819 */ /* 0x000fc80000011403 */
[----:B------:R-:W-:-:S04]  /*6110*/  LEA.HI R0, R0, R3, RZ, 0x7 ;  /* 0x0000000300007211 */ /* 0x000fc800078f38ff */
[----:B------:R-:W-:-:S05]  /*6120*/  SHF.R.S32.HI R0, RZ, 0x7, R0 ;  /* 0x00000007ff007819 */ /* 0x000fca0000011400 */
[----:B------:R1:W2:Y:S02]  /*6130*/  SHFL.IDX PT, R14, R0, RZ, 0x1f ;  /* 0x00001fff000e7589 */ /* 0x0002a400000e0000 */
.L_x_11816:
[----:B-12---:R-:W-:Y:S01]  /*6140*/  LEA.HI R0, R14, R14, RZ, 0x1 ;  /* 0x0000000e0e007211 */ /* 0x006fe200078f08ff */
[----:B------:R-:W-:Y:S01]  /*6150*/  VIADD R26, R17, 0x18400 ;  /* 0x00018400111a7836 */ /* 0x000fe20000000000 */
[----:B------:R-:W-:Y:S01]  /*6160*/  BSSY B6, `(.L_x_11612) ;  /* 0x000001d000067945 */ /* 0x000fe20003800000 */
[----:B------:R-:W-:Y:S01]  /*6170*/  IMAD.MOV.U32 R219, RZ, RZ, 0x40000040 ;  /* 0x40000040ffdb7424 */ /* 0x000fe200078e00ff */
[----:B------:R-:W-:Y:S02]  /*6180*/  LOP3.LUT R3, R0, 0x7fffe, RZ, 0xc0, !PT ;  /* 0x0007fffe00037812 */ /* 0x000fe400078ec0ff */
[----:B------:R-:W-:-:S03]  /*6190*/  LOP3.LUT P0, RZ, R26, 0x1bf, RZ, 0xc0, !PT ;  /* 0x000001bf1aff7812 */ /* 0x000fc6000780c0ff */
[----:B------:R-:W-:-:S04]  /*61a0*/  IMAD.IADD R3, R14, 0x1, -R3 ;  /* 0x000000010e037824 */ /* 0x000fc800078e0a03 */
[----:B------:R-:W-:-:S05]  /*61b0*/  IMAD R3, R3, 0x2000, R26 ;  /* 0x0000200003037824 */ /* 0x000fca00078e021a */
[----:B------:R-:W-:Y:S01]  /*61c0*/  SHF.R.U32.HI R0, RZ, 0x4, R3 ;  /* 0x00000004ff007819 */ /* 0x000fe20000011603 */
[----:B------:R-:W-:-:S03]  /*61d0*/  VIADD R3, R3, 0xa000 ;  /* 0x0000a00003037836 */ /* 0x000fc60000000000 */
[----:B------:R-:W-:Y:S02]  /*61e0*/  LOP3.LUT R0, R0, 0x3fff, RZ, 0xc0, !PT ;  /* 0x00003fff00007812 */ /* 0x000fe400078ec0ff */
[----:B------:R-:W-:Y:S02]  /*61f0*/  SHF.R.U32.HI R3, RZ, 0x4, R3 ;  /* 0x00000004ff037819 */ /* 0x000fe40000011603 */
[----:B------:R-:W-:Y:S02]  /*6200*/  LOP3.LUT R218, R0, 0x10000, RZ, 0xfc, !PT ;  /* 0x0001000000da7812 */ /* 0x000fe400078efcff */
        /* <DEDUP_REMOVED lines=11> */
[----:B0-----:R-:W-:-:S02]  /*62c0*/  IMAD.U32 R10, RZ, RZ, UR4 ;  /* 0x00000004ff0a7e24 */ /* 0x001fc4000f8e00ff */
[----:B------:R-:W-:Y:S02]  /*62d0*/  IMAD.U32 R11, RZ, RZ, UR5 ;  /* 0x00000005ff0b7e24 */ /* 0x000fe4000f8e00ff */
[----:B------:R-:W-:Y:S02]  /*62e0*/  IMAD.MOV.U32 R8, RZ, RZ, 0x70 ;  /* 0x00000070ff087424 */ /* 0x000fe400078e00ff */
[----:B------:R-:W-:Y:S02]  /*62f0*/  IMAD.MOV.U32 R12, RZ, RZ, 0x1 ;  /* 0x00000001ff0c7424 */ /* 0x000fe400078e00ff */
[----:B-1----:R-:W-:-:S07]  /*6300*/  IMAD.MOV.U32 R13, RZ, RZ, RZ ;  /* 0x000000ffff0d7224 */ /* 0x002fce00078e00ff */
[----:B------:R-:W-:-:S07]  /*6310*/  LEPC R20, `(.L_x_11613) ;  /* 0x000000001014794e */ /* 0x000fce0000000000 */
[----:B--2--5:R-:W-:Y:S05]  /*6320*/  CALL.ABS.NOINC R14 ;  /* 0x000000000e007343 */ /* 0x024fea0003c00000 */
.L_x_11613:
[----:B------:R-:W-:Y:S05]  /*6330*/  BSYNC B6 ;  /* 0x0000000000067941 */ /* 0x000fea0003800000 */
.L_x_11612:
[----:B------:R-:W-:Y:S02]  /*6340*/  ULDC UR4, c[0x0][0x3d4] ;  /* 0x0000f50000047ab9 */ /* 0x000fe40000000800 */
[----:B------:R-:W-:-:S13]  /*6350*/  ISETP.LT.AND P0, PT, RZ, UR4, PT ;  /* 0x00000004ff007c0c */ /* 0x000fda000bf01270 */
        /* <DEDUP_REMOVED lines=11> */
.L_x_11617:
[----:B--2---:R2:W3:Y:S02]  /*6410*/  SYNCS.PHASECHK.TRANS64.TRYWAIT P0, [R17+URZ+0x32400], R0 ;  /* 0x03240000110075a7 */ /* 0x0044e4000800017f */
[----:B---3--:R-:W-:Y:S05]  /*6420*/  @!P0 NANOSLEEP.SYNCS 0x989680 ;  /* 0x009896800000895d */ /* 0x008fea0003900000 */
[----:B------:R-:W3:Y:S02]  /*6430*/  @!P0 SYNCS.PHASECHK.TRANS64 P0, [R17+URZ+0x32400], R0 ;  /* 0x03240000110085a7 */ /* 0x000ee4000800007f */
[----:B---3--:R-:W-:Y:S05]  /*6440*/  @!P0 BRA `(.L_x_11617) ;  /* 0xfffffffc00f08947 */ /* 0x008fea000383ffff */
.L_x_11616:
[----:B------:R-:W-:Y:S05]  /*6450*/  BSYNC B0 ;  /* 0x0000000000007941 */ /* 0x000fea0003800000 */
.L_x_11615:
[----:B------:R-:W-:Y:S05]  /*6460*/  BRA `(.L_x_11618) ;  /* 0x0000003000747947 */ /* 0x000fea0003800000 */
.L_x_11614:
[----:B------:R-:W1:Y:S01]  /*6470*/  S2R R0, SR_TID.X ;  /* 0x0000000000007919 */ /* 0x000e620000002100 */
[----:B------:R-:W2:Y:S01]  /*6480*/  LDC.64 R12, c[0x0][0x3d8] ;  /* 0x0000f600ff0c7b82 */ /* 0x000ea20000000a00 */
[----:B-----5:R-:W-:Y:S01]  /*6490*/  SHF.R.S32.HI R3, RZ, 0x1f, R31 ;  /* 0x0000001fff037819 */ /* 0x020fe2000001141f */
[----:B------:R-:W-:Y:S01]  /*64a0*/  BSSY B6, `(.L_x_11619) ;  /* 0x000003a000067945 */ /* 0x000fe20003800000 */
[----:B------:R-:W-:Y:S02]  /*64b0*/  SHF.R.S32.HI R7, RZ, 0x1f, R18 ;  /* 0x0000001fff077819 */ /* 0x000fe40000011412 */
[----:B------:R-:W-:-:S03]  /*64c0*/  LOP3.LUT P0, RZ, R26, 0x3ff, RZ, 0xc0, !PT ;  /* 0x000003ff1aff7812 */ /* 0x000fc6000780c0ff */
[----:B------:R-:W3:Y:S01]  /*64d0*/  LDC.64 R14, c[0x0][0x3e8] ;  /* 0x0000fa00ff0e7b82 */ /* 0x000ee20000000a00 */
[-C--:B--2---:R-:W-:Y:S01]  /*64e0*/  IMAD R5, R7, R12.reuse, RZ ;  /* 0x0000000c07057224 */ /* 0x084fe200078e02ff */
[----:B------:R-:W-:Y:S01]  /*64f0*/  SHF.L.U64.HI R59, R12, 0x6, R13 ;  /* 0x000000060c3b7819 */ /* 0x000fe2000001020d */
[----:B------:R-:W-:-:S04]  /*6500*/  IMAD.WIDE.U32 R44, R31, R12, RZ ;  /* 0x0000000c1f2c7225 */ /* 0x000fc800078e00ff */
[----:B------:R-:W-:Y:S02]  /*6510*/  IMAD R27, R18, R13, R5 ;  /* 0x0000000d121b7224 */ /* 0x000fe400078e0205 */
[----:B-1----:R-:W-:Y:S01]  /*6520*/  VIADD R0, R0, 0xffffff80 ;  /* 0xffffff8000007836 */ /* 0x002fe20000000000 */
[----:B---3--:R-:W-:Y:S01]  /*6530*/  SHF.L.U64.HI R58, R14, 0x6, R15 ;  /* 0x000000060e3a7819 */ /* 0x008fe2000001020f */
[-C--:B------:R-:W-:Y:S02]  /*6540*/  IMAD R4, R3, R14.reuse, RZ ;  /* 0x0000000e03047224 */ /* 0x080fe400078e02ff */
[----:B------:R-:W-:Y:S01]  /*6550*/  IMAD.WIDE.U32 R42, R31, R14, RZ ;  /* 0x0000000e1f2a7225 */ /* 0x000fe200078e00ff */
[----:B------:R-:W-:-:S03]  /*6560*/  SHF.R.S32.HI R30, RZ, 0x1f, R0 ;  /* 0x0000001fff1e7819 */ /* 0x000fc60000011400 */
[----:B------:R-:W-:Y:S01]  /*6570*/  IMAD R49, R31, R15, R4 ;  /* 0x0000000f1f317224 */ /* 0x000fe200078e0204 */
[----:B------:R-:W-:Y:S01]  /*6580*/  LEA.HI R30, R30, R0, RZ, 0x2 ;  /* 0x000000001e1e7211 */ /* 0x000fe200078f10ff */
[----:B------:R-:W-:Y:S02]  /*6590*/  IMAD.SHL.U32 R56, R12, 0x40, RZ ;  /* 0x000000400c387824 */ /* 0x000fe400078e00ff */
[----:B------:R-:W-:Y:S01]  /*65a0*/  IMAD.IADD R49, R49, 0x1, R43 ;  /* 0x0000000131317824 */ /* 0x000fe200078e022b */
[----:B------:R-:W-:Y:S01]  /*65b0*/  LOP3.LUT R30, R30, 0xfffffffc, RZ, 0xc0, !PT ;  /* 0xfffffffc1e1e7812 */ /* 0x000fe200078ec0ff */
[----:B------:R-:W-:-:S04]  /*65c0*/  IMAD.SHL.U32 R60, R14, 0x40, RZ ;  /* 0x000000400e3c7824 */ /* 0x000fc800078e00ff */
[----:B------:R-:W-:Y:S02]  /*65d0*/  IMAD.IADD R30, R0, 0x1, -R30 ;  /* 0x00000001001e7824 */ /* 0x000fe400078e0a1e */
[----:B------:R-:W-:Y:S02]  /*65e0*/  IMAD R0, R3, R12, RZ ;  /* 0x0000000c03007224 */ /* 0x000fe400078e02ff */
[C---:B------:R-:W-:Y:S02]  /*65f0*/  IMAD.SHL.U32 R24, R30.reuse, 0x4, RZ ;  /* 0x000000041e187824 */ /* 0x040fe400078e00ff */
[----:B------:R-:W-:Y:S02]  /*6600*/  IMAD.SHL.U32 R40, R30, 0x8, RZ ;  /* 0x000000081e287824 */ /* 0x000fe400078e00ff */
[----:B------:R-:W-:Y:S01]  /*6610*/  IMAD R3, R7, R14, RZ ;  /* 0x0000000e07037224 */ /* 0x000fe200078e02ff */
[----:B------:R-:W-:Y:S01]  /*6620*/  SHF.R.S32.HI R25, RZ, 0x1f, R24 ;  /* 0x0000001fff197819 */ /* 0x000fe20000011418 */
[----:B------:R-:W-:Y:S01]  /*6630*/  IMAD R47, R31, R13, R0 ;  /* 0x0000000d1f2f7224 */ /* 0x000fe200078e0200 */
[----:B------:R-:W-:Y:S01]  /*6640*/  SHF.R.S32.HI R41, RZ, 0x1f, R40 ;  /* 0x0000001fff297819 */ /* 0x000fe20000011428 */
[----:B------:R-:W-:-:S02]  /*6650*/  IMAD R3, R18, R15, R3 ;  /* 0x0000000f12037224 */ /* 0x000fc400078e0203 */
[----:B------:R-:W-:-:S04]  /*6660*/  IMAD.WIDE.U32 R4, R18, R12, R24 ;  /* 0x0000000c12047225 */ /* 0x000fc800078e0018 */
[----:B------:R-:W-:Y:S01]  /*6670*/  IMAD.WIDE.U32 R8, R18, R12, R40 ;  /* 0x0000000c12087225 */ /* 0x000fe200078e0028 */
[----:B------:R-:W-:-:S03]  /*6680*/  IADD3 R46, P1, R4, R44, RZ ;  /* 0x0000002c042e7210 */ /* 0x000fc60007f3e0ff */
[----:B------:R-:W-:Y:S01]  /*6690*/  IMAD.WIDE.U32 R6, R18, R14, R24 ;  /* 0x0000000e12067225 */ /* 0x000fe200078e0018 */
[----:B------:R-:W-:-:S03]  /*66a0*/  IADD3 R26, P3, R8, R44, RZ ;  /* 0x0000002c081a7210 */ /* 0x000fc60007f7e0ff */
[----:B0-----:R-:W-:Y:S01]  /*66b0*/  IMAD.WIDE.U32 R10, R18, R14, R40 ;  /* 0x0000000e120a7225 */ /* 0x001fe200078e0028 */
[----:B------:R-:W-:-:S03]  /*66c0*/  IADD3 R50, P2, R6, R42, RZ ;  /* 0x0000002a06327210 */ /* 0x000fc60007f5e0ff */
[----:B------:R-:W-:Y:S01]  /*66d0*/  IMAD.IADD R47, R47, 0x1, R45 ;  /* 0x000000012f2f7824 */ /* 0x000fe200078e022d */
[----:B------:R-:W-:Y:S02]  /*66e0*/  IADD3 R28, P4, R10, R42, RZ ;  /* 0x0000002a0a1c7210 */ /* 0x000fe40007f9e0ff */
[----:B------:R-:W-:Y:S02]  /*66f0*/  IADD3.X R51, R49, R7, R3, P2, !PT ;  /* 0x0000000731337210 */ /* 0x000fe400017fe403 */
[C---:B------:R-:W-:Y:S02]  /*6700*/  IADD3.X R48, R47.reuse, R5, R27, P1, !PT ;  /* 0x000000052f307210 */ /* 0x040fe40000ffe41b */
        /* <DEDUP_REMOVED lines=19> */
.L_x_11620:
[----:B------:R-:W-:Y:S05]  /*6840*/  BSYNC B6 ;  /* 0x0000000000067941 */ /* 0x000fea0003800000 */
.L_x_11619:
[----:B------:R-:W2:Y:S01]  /*6850*/  LDL R20, [R1+0x14] ;  /* 0x0000140001147983 */ /* 0x000ea20000100800 */
[----:B------:R-:W0:Y:S01]  /*6860*/  LDC.64 R6, c[0x0][0x3d8] ;  /* 0x0000f600ff067b82 */ /* 0x000e220000000a00 */
[----:B------:R-:W-:Y:S02]  /*6870*/  ULDC.U8 UR4, c[0x0][0x3f0] ;  /* 0x0000fc0000047ab9 */ /* 0x000fe40000000000 */
[----:B------:R-:W3:Y:S05]  /*6880*/  LDL R21, [R1+0x20] ;  /* 0x0000200001157983 */ /* 0x000eea0000100800 */
[----:B------:R-:W1:Y:S01]  /*6890*/  LDC.64 R4, c[0x0][0x3e8] ;  /* 0x0000fa00ff047b82 */ /* 0x000e620000000a00 */
[----:B------:R-:W-:Y:S01]  /*68a0*/  ISETP.NE.AND P0, PT, RZ, UR4, PT ;  /* 0x00000004ff007c0c */ /* 0x000fe2000bf05270 */
[----:B------:R-:W-:Y:S01]  /*68b0*/  BSSY B0, `(.L_x_11621) ;  /* 0x00002d0000007945 */ /* 0x000fe20003800000 */
[----:B--2---:R-:W-:Y:S01]  /*68c0*/  SHF.R.S32.HI R3, RZ, 0x1f, R20 ;  /* 0x0000001fff037819 */ /* 0x004fe20000011414 */
[----:B0-----:R-:W-:-:S04]  /*68d0*/  IMAD.WIDE.U32 R8, R20, R6, RZ ;  /* 0x0000000614087225 */ /* 0x001fc800078e00ff */
[C---:B------:R-:W-:Y:S02]  /*68e0*/  IMAD R0, R3.reuse, R6, RZ ;  /* 0x0000000603007224 */ /* 0x040fe400078e02ff */
[-C--:B-1----:R-:W-:Y:S02]  /*68f0*/  IMAD R12, R3, R4.reuse, RZ ;  /* 0x00000004030c7224 */ /* 0x082fe400078e02ff */
[C---:B------:R-:W-:Y:S02]  /*6900*/  IMAD R3, R20.reuse, R7, R0 ;  /* 0x0000000714037224 */ /* 0x040fe400078e0200 */
[----:B------:R-:W-:-:S04]  /*6910*/  IMAD.WIDE.U32 R10, R20, R4, RZ ;  /* 0x00000004140a7225 */ /* 0x000fc800078e00ff */
[C---:B------:R-:W-:Y:S02]  /*6920*/  IMAD R13, R20.reuse, R5, R12 ;  /* 0x00000005140d7224 */ /* 0x040fe400078e020c */
[----:B------:R-:W-:Y:S02]  /*6930*/  IMAD.IADD R9, R9, 0x1, R3 ;  /* 0x0000000109097824 */ /* 0x000fe400078e0203 */
[----:B---3--:R-:W-:Y:S02]  /*6940*/  IMAD R0, R20, -0x80, R21 ;  /* 0xffffff8014007824 */ /* 0x008fe400078e0215 */
[----:B------:R-:W-:Y:S01]  /*6950*/  IMAD.IADD R3, R11, 0x1, R13 ;  /* 0x000000010b037824 */ /* 0x000fe200078e020d */
[C---:B------:R-:W-:Y:S01]  /*6960*/  SHF.L.U64.HI R52, R8.reuse, 0x7, R9 ;  /* 0x0000000708347819 */ /* 0x040fe20000010209 */
[----:B------:R-:W-:Y:S01]  /*6970*/  IMAD.SHL.U32 R53, R8, 0x80, RZ ;  /* 0x0000008008357824 */ /* 0x000fe200078e00ff */
[----:B------:R-:W-:Y:S01]  /*6980*/  VIMNMX R57, R0, 0x80, PT ;  /* 0x0000008000397848 */ /* 0x000fe20003fe0100 */
[C---:B------:R-:W-:Y:S01]  /*6990*/  IMAD.SHL.U32 R55, R10.reuse, 0x80, RZ ;  /* 0x000000800a377824 */ /* 0x040fe200078e00ff */
[----:B------:R-:W-:Y:S01]  /*69a0*/  SHF.L.U64.HI R54, R10, 0x7, R3 ;  /* 0x000000070a367819 */ /* 0x000fe20000010203 */
[----:B------:R-:W-:Y:S06]  /*69b0*/  @!P0 BRA `(.L_x_11622) ;  /* 0x0000001400a08947 */ /* 0x000fec0003800000 */
[----:B------:R-:W0:Y:S01]  /*69c0*/  LDC R0, c[0x0][0x428] ;  /* 0x00010a00ff007b82 */ /* 0x000e220000000800 */
[----:B------:R-:W-:Y:S01]  /*69d0*/  ISETP.GE.AND P0, PT, R18, R57, PT ;  /* 0x000000391200720c */ /* 0x000fe20003f06270 */
        /* <DEDUP_REMOVED lines=11> */
[----:B0-----:R-:W-:Y:S01]  /*6a90*/  ISETP.NE.AND P2, PT, R0, 0x1, PT ;  /* 0x000000010000780c */ /* 0x001fe20003f45270 */
[----:B------:R-:W-:Y:S02]  /*6aa0*/  IMAD R0, R20, 0x80, R18 ;  /* 0x0000008014007824 */ /* 0x000fe400078e0212 */
[----:B------:R-:W-:Y:S02]  /*6ab0*/  VIADD R20, R18, 0x40 ;  /* 0x0000004012147836 */ /* 0x000fe40000000000 */
[----:B------:R-:W-:Y:S01]  /*6ac0*/  IMAD R3, R30, 0x40, R0 ;  /* 0x000000401e037824 */ /* 0x000fe200078e0200 */
[----:B------:R-:W-:-:S02]  /*6ad0*/  CS2R R30, SRZ ;  /* 0x00000000001e7805 */ /* 0x000fc4000001ff00 */
[----:B------:R-:W-:Y:S02]  /*6ae0*/  ISETP.GE.AND P1, PT, R20, R57, PT ;  /* 0x000000391400720c */ /* 0x000fe40003f26270 */
[----:B------:R-:W-:-:S03]  /*6af0*/  CS2R R20, SRZ ;  /* 0x0000000000147805 */ /* 0x000fc6000001ff00 */
[----:B------:R-:W0:Y:S08]  /*6b00*/  @P2 LDC R8, c[0x0][0x42c] ;  /* 0x00010b00ff082b82 */ /* 0x000e300000000800 */
[----:B------:R-:W1:Y:S01]  /*6b10*/  @P2 LDC R9, c[0x0][0x430] ;  /* 0x00010c00ff092b82 */ /* 0x000e620000000800 */
[----:B0-----:R-:W-:-:S05]  /*6b20*/  @P2 IMAD.HI.U32 R0, R3, R8, RZ ;  /* 0x0000000803002227 */ /* 0x001fca00078e00ff */
[----:B-1----:R-:W-:-:S04]  /*6b30*/  @P2 SHF.R.U32.HI R3, RZ, R9, R0 ;  /* 0x00000009ff032219 */ /* 0x002fc80000011600 */
        /* <DEDUP_REMOVED lines=17> */
[----:B------:R-:W-:Y:S02]  /*6c50*/  CS2R R32, SRZ ;  /* 0x0000000000207805 */ /* 0x000fe4000001ff00 */
[C---:B------:R-:W-:Y:S01]  /*6c60*/  LEA R14, P3, R0.reuse, UR4, 0x1 ;  /* 0x00000004000e7c11 */ /* 0x040fe2000f8608ff */
[----:B------:R0:W5:Y:S03]  /*6c70*/  @!P5 LDG.E.64 R38, desc[UR52][R8.64] ;  /* 0x000000340826d981 */ /* 0x000166000c1e1b00 */
[----:B------:R-:W-:Y:S01]  /*6c80*/  LEA.HI.X R15, R0, UR5, R15, 0x1, P3 ;  /* 0x00000005000f7c11 */ /* 0x000fe200098f0c0f */
[----:B------:R0:W5:Y:S04]  /*6c90*/  @!P2 LDG.E.64 R34, desc[UR52][R8.64+0x20] ;  /* 0x000020340822a981 */ /* 0x000168000c1e1b00 */
[----:B------:R0:W5:Y:S04]  /*6ca0*/  @!P5 LDG.E.64 R36, desc[UR52][R14.64] ;  /* 0x000000340e24d981 */ /* 0x000168000c1e1b00 */
[----:B------:R0:W5:Y:S02]  /*6cb0*/  @!P2 LDG.E.64 R32, desc[UR52][R14.64+0x20] ;  /* 0x000020340e20a981 */ /* 0x000164000c1e1b00 */
.L_x_11624:
[----:B------:R-:W-:Y:S05]  /*6cc0*/  BSYNC B1 ;  /* 0x0000000000017941 */ /* 0x000fea0003800000 */
.L_x_11623:
        /* <DEDUP_REMOVED lines=14> */
[C---:B------:R-:W-:Y:S02]  /*6db0*/  LEA R8, P2, R9.reuse, UR6, 0x1 ;  /* 0x0000000609087c11 */ /* 0x040fe4000f8408ff */
[----:B------:R-:W-:Y:S02]  /*6dc0*/  CS2R R26, SRZ ;  /* 0x00000000001a7805 */ /* 0x000fe4000001ff00 */
[----:B------:R-:W-:Y:S02]  /*6dd0*/  LEA R14, P3, R0, UR4, 0x1 ;  /* 0x00000004000e7c11 */ /* 0x000fe4000f8608ff */
[----:B------:R-:W-:Y:S02]  /*6de0*/  LEA.HI.X R9, R9, UR7, R20, 0x1, P2 ;  /* 0x0000000709097c11 */ /* 0x000fe400090f0c14 */
[----:B------:R-:W-:-:S02]  /*6df0*/  CS2R R20, SRZ ;  /* 0x0000000000147805 */ /* 0x000fc4000001ff00 */
[----:B------:R-:W-:Y:S01]  /*6e00*/  LEA.HI.X R15, R0, UR5, R15, 0x1, P3 ;  /* 0x00000005000f7c11 */ /* 0x000fe200098f0c0f */
[----:B------:R1:W5:Y:S04]  /*6e10*/  @!P4 LDG.E.64 R28, desc[UR52][R8.64] ;  /* 0x00000034081cc981 */ /* 0x000368000c1e1b00 */
[----:B------:R1:W5:Y:S04]  /*6e20*/  @!P5 LDG.E.64 R20, desc[UR52][R8.64+0x20] ;  /* 0x000020340814d981 */ /* 0x000368000c1e1b00 */
[----:B------:R1:W5:Y:S04]  /*6e30*/  @!P4 LDG.E.64 R30, desc[UR52][R14.64] ;  /* 0x000000340e1ec981 */ /* 0x000368000c1e1b00 */
[----:B------:R1:W5:Y:S02]  /*6e40*/  @!P5 LDG.E.64 R26, desc[UR52][R14.64+0x20] ;  /* 0x000020340e1ad981 */ /* 0x000364000c1e1b00 */
.L_x_11626:
[----:B------:R-:W-:Y:S05]  /*6e50*/  BSYNC B1 ;  /* 0x0000000000017941 */ /* 0x000fea0003800000 */
.L_x_11625:
[----:B------:R-:W2:Y:S04]  /*6e60*/  LDL R46, [R1+0x68] ;  /* 0x00006800012e7983 */ /* 0x000ea80000100800 */
[----:B01----:R-:W3:Y:S01]  /*6e70*/  LDL R14, [R1+0x60] ;  /* 0x00006000010e7983 */ /* 0x003ee20000100800 */
[C---:B------:R-:W-:Y:S01]  /*6e80*/  IMAD.WIDE.U32 R10, R3.reuse, R6, R10 ;  /* 0x00000006030a7225 */ /* 0x040fe200078e000a */
[----:B------:R-:W-:Y:S01]  /*6e90*/  ULDC.64 UR4, c[0x0][0x3c8] ;  /* 0x0000f20000047ab9 */ /* 0x000fe20000000a00 */
[----:B------:R-:W-:Y:S02]  /*6ea0*/  ULDC.64 UR6, c[0x0][0x3e0] ;  /* 0x0000f80000067ab9 */ /* 0x000fe40000000a00 */
[----:B------:R-:W-:-:S04]  /*6eb0*/  IMAD.WIDE.U32 R12, R3, R4, R12 ;  /* 0x00000004030c7225 */ /* 0x000fc800078e000c */
[C---:B------:R-:W-:Y:S02]  /*6ec0*/  IMAD R6, R43.reuse, R6, RZ ;  /* 0x000000062b067224 */ /* 0x040fe400078e02ff */
[----:B------:R-:W-:Y:S02]  /*6ed0*/  IMAD R4, R43, R4, RZ ;  /* 0x000000042b047224 */ /* 0x000fe400078e02ff */
[C---:B------:R-:W-:Y:S02]  /*6ee0*/  IMAD R7, R3.reuse, R7, R6 ;  /* 0x0000000703077224 */ /* 0x040fe400078e0206 */
[----:B------:R-:W-:Y:S01]  /*6ef0*/  IMAD R3, R3, R5, R4 ;  /* 0x0000000503037224 */ /* 0x000fe200078e0204 */
[----:B------:R-:W-:Y:S01]  /*6f00*/  LEA R4, P2, R10, UR4, 0x1 ;  /* 0x000000040a047c11 */ /* 0x000fe2000f8408ff */
[----:B------:R-:W-:Y:S02]  /*6f10*/  IMAD.IADD R5, R11, 0x1, R7 ;  /* 0x000000010b057824 */ /* 0x000fe400078e0207 */
[----:B------:R-:W-:Y:S01]  /*6f20*/  IMAD.IADD R3, R13, 0x1, R3 ;  /* 0x000000010d037824 */ /* 0x000fe200078e0203 */
[----:B------:R-:W-:-:S02]  /*6f30*/  UMOV UR4, 0xffffffff ;  /* 0xffffffff00047882 */ /* 0x000fc40000000000 */
[----:B------:R-:W-:Y:S01]  /*6f40*/  LEA.HI.X R5, R10, UR5, R5, 0x1, P2 ;  /* 0x000000050a057c11 */ /* 0x000fe200090f0c05 */
[----:B--2---:R-:W-:Y:S01]  /*6f50*/  IMAD.SHL.U32 R8, R46, 0x40, RZ ;  /* 0x000000402e087824 */ /* 0x004fe200078e00ff */
[----:B---3--:R-:W-:-:S04]  /*6f60*/  LEA.HI R0, R14, R14, RZ, 0x1 ;  /* 0x0000000e0e007211 */ /* 0x008fc800078f08ff */
[----:B------:R-:W-:Y:S02]  /*6f70*/  LOP3.LUT R9, R8, 0x1c0, RZ, 0xc0, !PT ;  /* 0x000001c008097812 */ /* 0x000fe400078ec0ff */
[----:B------:R-:W-:Y:S02]  /*6f80*/  LOP3.LUT R8, R0, 0xfffffffe, RZ, 0xc0, !PT ;  /* 0xfffffffe00087812 */ /* 0x000fe400078ec0ff */
[----:B------:R-:W-:Y:S02]  /*6f90*/  LEA R0, P3, R12, UR6, 0x1 ;  /* 0x000000060c007c11 */ /* 0x000fe4000f8608ff */
[----:B------:R-:W-:Y:S01]  /*6fa0*/  LOP3.LUT R40, R9, 0x18, R40, 0xf8, !PT ;  /* 0x0000001809287812 */ /* 0x000fe200078ef828 */
[----:B------:R-:W-:Y:S01]  /*6fb0*/  IMAD.IADD R8, R14, 0x1, -R8 ;  /* 0x000000010e087824 */ /* 0x000fe200078e0a08 */
[----:B------:R-:W-:Y:S02]  /*6fc0*/  SHF.R.U32.HI R9, RZ, 0x3, R9 ;  /* 0x00000003ff097819 */ /* 0x000fe40000011609 */
[----:B------:R-:W-:-:S02]  /*6fd0*/  LEA.HI.X R3, R12, UR7, R3, 0x1, P3 ;  /* 0x000000070c037c11 */ /* 0x000fc400098f0c03 */
[----:B------:R-:W-:Y:S02]  /*6fe0*/  LOP3.LUT R9, R40, R9, RZ, 0x3c, !PT ;  /* 0x0000000928097212 */ /* 0x000fe400078e3cff */
[----:B------:R-:W-:Y:S01]  /*6ff0*/  SHF.L.U32 R6, R8, 0x1f, RZ ;  /* 0x0000001f08067819 */ /* 0x000fe200000006ff */
[----:B------:R-:W-:Y:S06]  /*7000*/  BRA.DIV UR4, `(.L_x_11627) ;  /* 0x0000014e04b07947 */ /* 0x000fec000b800000 */
.L_x_11819:
[----:B------:R-:W-:-:S03]  /*7010*/  UMOV UR4, 0xffffffff ;  /* 0xffffffff00047882 */ /* 0x000fc60000000000 */
[----:B------:R-:W-:Y:S05]  /*7020*/  BRA.DIV UR4, `(.L_x_11628) ;  /* 0x0000014e04d07947 */ /* 0x000fea000b800000 */
.L_x_11822:
[----:B------:R-:W-:-:S03]  /*7030*/  UMOV UR4, 0xffffffff ;  /* 0xffffffff00047882 */ /* 0x000fc60000000000 */
[----:B------:R-:W-:Y:S05]  /*7040*/  BRA.DIV UR4, `(.L_x_11629) ;  /* 0x0000014e04f07947 */ /* 0x000fea000b800000 */
.L_x_11825:
[----:B------:R-:W-:-:S03]  /*7050*/  UMOV UR4, 0xffffffff ;  /* 0xffffffff00047882 */ /* 0x000fc60000000000 */
[----:B------:R-:W-:Y:S05]  /*7060*/  BRA.DIV UR4, `(.L_x_11630) ;  /* 0x0000015204107947 */ /* 0x000fea000b800000 */
.L_x_11828:
[----:B------:R-:W-:-:S03]  /*7070*/  UMOV UR4, 0xffffffff ;  /* 0xffffffff00047882 */ /* 0x000fc60000000000 */
[----:B------:R-:W-:Y:S05]  /*7080*/  BRA.DIV UR4, `(.L_x_11631) ;  /* 0x0000015204307947 */ /* 0x000fea000b800000 */
.L_x_11831:
[----:B------:R-:W-:-:S03]  /*7090*/  UMOV UR4, 0xffffffff ;  /* 0xffffffff00047882 */ /* 0x000fc60000000000 */
[----:B------:R-:W-:Y:S05]  /*70a0*/  BRA.DIV UR4, `(.L_x_11632) ;  /* 0x0000015204507947 */ /* 0x000fea000b800000 */
.L_x_11834:
[----:B------:R-:W-:-:S03]  /*70b0*/  UMOV UR4, 0xffffffff ;  /* 0xffffffff00047882 */ /* 0x000fc60000000000 */
[----:B------:R-:W-:Y:S05]  /*70c0*/  BRA.DIV UR4, `(.L_x_11633) ;  /* 0x0000015204707947 */ /* 0x000fea000b800000 */
.L_x_11837:
[----:B------:R-:W-:-:S03]  /*70d0*/  UMOV UR4, 0xffffffff ;  /* 0xffffffff00047882 */ /* 0x000fc60000000000 */
[----:B------:R-:W-:Y:S05]  /*70e0*/  BRA.DIV UR4, `(.L_x_11634) ;  /* 0x0000015204907947 */ /* 0x000fea000b800000 */
.L_x_11840:
[----:B------:R-:W0:Y:S01]  /*70f0*/  S2R R7, SR_TID.X ;  /* 0x0000000000077919 */ /* 0x000e220000002100 */
[----:B------:R-:W1:Y:S01]  /*7100*/  SYNCS.PHASECHK.TRANS64.TRYWAIT P2, [R17+URZ+0x32400], R6 ;  /* 0x03240006110075a7 */ /* 0x000e62000804017f */
[----:B-----5:R-:W-:Y:S01]  /*7110*/  IMAD.MOV.U32 R0, RZ, RZ, R34 ;  /* 0x000000ffff007224 */ /* 0x020fe200078e0022 */
[----:B------:R-:W-:Y:S01]  /*7120*/  LOP3.LUT P3, RZ, R46, 0x4, RZ, 0xc0, !PT ;  /* 0x000000042eff7812 */ /* 0x000fe2000786c0ff */
[----:B------:R-:W-:Y:S01]  /*7130*/  IMAD.MOV.U32 R3, RZ, RZ, R35 ;  /* 0x000000ffff037224 */ /* 0x000fe200078e0023 */
[----:B------:R-:W-:Y:S01]  /*7140*/  BSSY B1, `(.L_x_11635) ;  /* 0x0000021000017945 */ /* 0x000fe20003800000 */
[----:B------:R-:W-:Y:S02]  /*7150*/  IMAD.MOV.U32 R4, RZ, RZ, R38 ;  /* 0x000000ffff047224 */ /* 0x000fe400078e0026 */
[----:B------:R-:W-:Y:S01]  /*7160*/  IMAD.MOV.U32 R5, RZ, RZ, R39 ;  /* 0x000000ffff057224 */ /* 0x000fe200078e0027 */
[----:B------:R-:W-:Y:S01]  /*7170*/  PRMT R41, R0, 0x5410, R3 ;  /* 0x0000541000297816 */ /* 0x000fe20000000003 */
[----:B------:R-:W-:-:S03]  /*7180*/  IMAD.MOV.U32 R3, RZ, RZ, R32 ;  /* 0x000000ffff037224 */ /* 0x000fc600078e0020 */
[----:B------:R-:W-:Y:S01]  /*7190*/  PRMT R10, R4, 0x5410, R5 ;  /* 0x00005410040a7816 */ /* 0x000fe20000000005 */
[----:B------:R-:W-:Y:S02]  /*71a0*/  IMAD.MOV.U32 R4, RZ, RZ, R33 ;  /* 0x000000ffff047224 */ /* 0x000fe400078e0021 */
[----:B------:R-:W-:-:S03]  /*71b0*/  IMAD.MOV.U32 R5, RZ, RZ, R36 ;  /* 0x000000ffff057224 */ /* 0x000fc600078e0024 */
[----:B------:R-:W-:Y:S01]  /*71c0*/  PRMT R42, R4, 0x5410, R3 ;  /* 0x00005410042a7816 */ /* 0x000fe20000000003 */
[----:B0-----:R-:W-:-:S05]  /*71d0*/  VIADD R11, R7, 0xffffff80 ;  /* 0xffffff80070b7836 */ /* 0x001fca0000000000 */
[----:B------:R-:W-:-:S04]  /*71e0*/  SHF.R.S32.HI R7, RZ, 0x1f, R11 ;  /* 0x0000001fff077819 */ /* 0x000fc8000001140b */
[----:B------:R-:W-:Y:S01]  /*71f0*/  LEA.HI R7, R7, R11, RZ, 0x5 ;  /* 0x0000000b07077211 */ /* 0x000fe200078f28ff */
[----:B------:R-:W-:-:S03]  /*7200*/  IMAD.MOV.U32 R11, RZ, RZ, R21 ;  /* 0x000000ffff0b7224 */ /* 0x000fc600078e0015 */
[----:B------:R-:W-:-:S05]  /*7210*/  SHF.R.S32.HI R7, RZ, 0x5, R7 ;  /* 0x00000005ff077819 */ /* 0x000fca0000011407 */
[----:B------:R-:W-:Y:S01]  /*7220*/  IMAD R0, R7, 0x200, R9 ;  /* 0x0000020007007824 */ /* 0x000fe200078e0209 */
[----:B------:R-:W-:Y:S01]  /*7230*/  PRMT R9, R9, 0x5410, R5 ;  /* 0x0000541009097816 */ /* 0x000fe20000000005 */
[----:B------:R-:W-:Y:S02]  /*7240*/  IMAD.MOV.U32 R5, RZ, RZ, R37 ;  /* 0x000000ffff057224 */ /* 0x000fe400078e0025 */
[----:B------:R-:W-:Y:S02]  /*7250*/  IMAD R3, R0, 0x2, R17 ;  /* 0x0000000200037824 */ /* 0x000fe400078e0211 */
[----:B------:R-:W-:Y:S01]  /*7260*/  IMAD.MOV.U32 R7, RZ, RZ, R20 ;  /* 0x000000ffff077224 */ /* 0x000fe200078e0014 */
[----:B------:R-:W-:Y:S01]  /*7270*/  PRMT R9, R5, 0x7610, R9 ;  /* 0x0000761005097816 */ /* 0x000fe20000000009 */
[C---:B------:R-:W-:Y:S01]  /*7280*/  VIADD R4, R3.reuse, 0x18400 ;  /* 0x0001840003047836 */ /* 0x040fe20000000000 */
[----:B------:R-:W-:Y:S01]  /*7290*/  IADD3 R0, R3, 0x18440, RZ ;  /* 0x0001844003007810 */ /* 0x000fe20007ffe0ff */
[----:B------:R-:W-:Y:S01]  /*72a0*/  IMAD.MOV.U32 R5, RZ, RZ, R29 ;  /* 0x000000ffff057224 */ /* 0x000fe200078e001d */
[----:B------:R-:W-:Y:S01]  /*72b0*/  PRMT R43, R11, 0x5410, R7 ;  /* 0x000054100b2b7816 */ /* 0x000fe20000000007 */
[----:B------:R-:W-:-:S02]  /*72c0*/  @P3 VIADD R0, R4, 0xffffffc0 ;  /* 0xffffffc004003836 */ /* 0x000fc40000000000 */
[----:B------:R-:W-:Y:S02]  /*72d0*/  IMAD.MOV.U32 R4, RZ, RZ, R28 ;  /* 0x000000ffff047224 */ /* 0x000fe400078e001c */
[----:B------:R-:W-:Y:S02]  /*72e0*/  IMAD.MOV.U32 R7, RZ, RZ, R26 ;  /* 0x000000ffff077224 */ /* 0x000fe400078e001a */
[----:B------:R-:W-:Y:S01]  /*72f0*/  IMAD.MOV.U32 R11, RZ, RZ, R27 ;  /* 0x000000ffff0b7224 */ /* 0x000fe200078e001b */
[----:B------:R-:W-:Y:S01]  /*7300*/  PRMT R44, R4, 0x5410, R5 ;  /* 0x00005410042c7816 */ /* 0x000fe20000000005 */
[----:B------:R-:W-:Y:S02]  /*7310*/  IMAD.MOV.U32 R4, RZ, RZ, R30 ;  /* 0x000000ffff047224 */ /* 0x000fe400078e001e */
[----:B------:R-:W-:Y:S01]  /*7320*/  IMAD.MOV.U32 R5, RZ, RZ, R31 ;  /* 0x000000ffff057224 */ /* 0x000fe200078e001f */
[----:B------:R-:W-:Y:S01]  /*7330*/  PRMT R45, R7, 0x5410, R11 ;  /* 0x00005410072d7816 */ /* 0x000fe2000000000b */
[----:B-1----:R-:W-:Y:S06]  /*7340*/  @!P2 BRA `(.L_x_11636) ;  /* 0x000001500020a947 */ /* 0x002fec0003800000 */
.L_x_11841:
[----:B------:R-:W-:Y:S05]  /*7350*/  BSYNC B1 ;  /* 0x0000000000017941 */ /* 0x000fea0003800000 */
.L_x_11635:
        /* <DEDUP_REMOVED lines=12> */
[--C-:B------:R-:W-:Y:S02]  /*7420*/  SHF.R.U32.HI R14, RZ, 0x10, R39.reuse ;  /* 0x00000010ff0e7819 */ /* 0x100fe40000011627 */
        /* <DEDUP_REMOVED lines=19> */
[----:B------:R-:W-:Y:S02]  /*7560*/  IMAD.U32 R7, R5, 0x10000, RZ ;  /* 0x0001000005077824 */ /* 0x000fe400078e00ff */
[-C--:B------:R-:W-:Y:S01]  /*7570*/  FFMA.FTZ R38, R11, R14.reuse, -R10 ;  /* 0x0000000e0b267223 */ /* 0x080fe2000001080a */
[----:B------:R-:W-:Y:S01]  /*7580*/  IMAD.U32 R15, R36, 0x10000, RZ ;  /* 0x00010000240f7824 */ /* 0x000fe200078e00ff */
[----:B------:R-:W-:Y:S01]  /*7590*/  LOP3.LUT R4, R4, 0xffff0000, RZ, 0xc0, !PT ;  /* 0xffff000004047812 */ /* 0x000fe200078ec0ff */
[----:B------:R-:W-:Y:S01]  /*75a0*/  FMUL.FTZ R12, R12, R14 ;  /* 0x0000000e0c0c7220 */ /* 0x000fe20000410000 */
[----:B------:R-:W-:Y:S01]  /*75b0*/  LOP3.LUT R5, R5, 0xffff0000, RZ, 0xc0, !PT ;  /* 0xffff000005057812 */ /* 0x000fe200078ec0ff */
[----:B------:R-:W-:Y:S01]  /*75c0*/  IMAD.U32 R9, R13, 0x10000, RZ ;  /* 0x000100000d097824 */ /* 0x000fe200078e00ff */
        /* <DEDUP_REMOVED lines=16> */
.L_x_11640:
[----:B------:R-:W-:Y:S05]  /*76d0*/  BSYNC B2 ;  /* 0x0000000000027941 */ /* 0x000fea0003800000 */
.L_x_11639:
        /* <DEDUP_REMOVED lines=47> */
.L_x_11638:
[----:B------:R-:W-:Y:S05]  /*79d0*/  BSYNC B1 ;  /* 0x0000000000017941 */ /* 0x000fea0003800000 */
.L_x_11637:
        /* <DEDUP_REMOVED lines=17> */
[----:B------:R-:W-:Y:S02]  /*7af0*/  LOP3.LUT R14, R14, 0xffff0000, RZ, 0xc0, !PT ;  /* 0xffff00000e0e7812 */ /* 0x000fe400078ec0ff */
[----:B------:R-:W-:Y:S02]  /*7b00*/  PRMT R24, R46, 0x5432, R24 ;  /* 0x000054322e187816 */ /* 0x000fe40000000018 */
        /* <DEDUP_REMOVED lines=9> */
[----:B------:R-:W-:Y:S01]  /*7ba0*/  FFMA.FTZ R30, R9, R15, -R30 ;  /* 0x0000000f091e7223 */ /* 0x000fe2000001081e */
[----:B------:R-:W-:Y:S02]  /*7bb0*/  IMAD.U32 R7, R5, 0x10000, RZ ;  /* 0x0001000005077824 */ /* 0x000fe400078e00ff */
[-C--:B------:R-:W-:Y:S01]  /*7bc0*/  FMUL.FTZ R12, R12, R14.reuse ;  /* 0x0000000e0c0c7220 */ /* 0x080fe20000410000 */
[----:B------:R-:W-:Y:S01]  /*7bd0*/  SHF.L.U32 R15, R24, 0x10, RZ ;  /* 0x00000010180f7819 */ /* 0x000fe200000006ff */
[----:B------:R-:W-:Y:S01]  /*7be0*/  FFMA.FTZ R14, R11, R14, -R10 ;  /* 0x0000000e0b0e7223 */ /* 0x000fe2000001080a */
[----:B------:R-:W-:Y:S01]  /*7bf0*/  LOP3.LUT R4, R4, 0xffff0000, RZ, 0xc0, !PT ;  /* 0xffff000004047812 */ /* 0x000fe200078ec0ff */
[----:B------:R-:W-:Y:S01]  /*7c00*/  FFMA.FTZ R29, R9, R28, R29 ;  /* 0x0000001c091d7223 */ /* 0x000fe2000001001d */
        /* <DEDUP_REMOVED lines=18> */
.L_x_11643:
[----:B------:R-:W-:Y:S05]  /*7d30*/  BSYNC B1 ;  /* 0x0000000000017941 */ /* 0x000fea0003800000 */
.L_x_11642:
[----:B------:R-:W-:Y:S05]  /*7d40*/  @P1 BRA `(.L_x_11641) ;  /* 0x0000001800181947 */ /* 0x000fea0003800000 */
[----:B01----:R-:W0:Y:S01]  /*7d50*/  LDS.128 R4, [R0+0x2000] ;  /* 0x0020000000047984 */ /* 0x003e220000000c00 */
        /* <DEDUP_REMOVED lines=19> */
[----:B------:R-:W-:Y:S01]  /*7e90*/  FMUL.FTZ R28, R7, R24 ;  /* 0x00000018071c7220 */ /* 0x000fe20000410000 */
[C---:B------:R-:W-:Y:S01]  /*7ea0*/  FFMA.FTZ R26, R9.reuse, R14, -R26 ;  /* 0x0000000e091a7223 */ /* 0x040fe2000001081a */
[----:B------:R-:W-:Y:S01]  /*7eb0*/  FFMA.FTZ R21, R9, R21, R10 ;  /* 0x0000001509157223 */ /* 0x000fe2000001000a */
[----:B------:R-:W-:Y:S01]  /*7ec0*/  FMUL.FTZ R10, R7, R20 ;  /* 0x00000014070a7220 */ /* 0x000fe20000410000 */
[----:B------:R-:W-:Y:S01]  /*7ed0*/  LOP3.LUT R4, R4, 0xffff0000, RZ, 0xc0, !PT ;  /* 0xffff000004047812 */ /* 0x000fe200078ec0ff */
[C---:B------:R-:W-:Y:S01]  /*7ee0*/  IMAD.U32 R6, R5.reuse, 0x10000, RZ ;  /* 0x0001000005067824 */ /* 0x040fe200078e00ff */
[----:B------:R-:W-:Y:S01]  /*7ef0*/  LOP3.LUT R5, R5, 0xffff0000, RZ, 0xc0, !PT ;  /* 0xffff000005057812 */ /* 0x000fe200078ec0ff */
[C---:B------:R-:W-:Y:S01]  /*7f00*/  IMAD.U32 R9, R15.reuse, 0x10000, RZ ;  /* 0x000100000f097824 */ /* 0x040fe200078e00ff */
[----:B------:R-:W-:Y:S01]  /*7f10*/  LOP3.LUT R15, R15, 0xffff0000, RZ, 0xc0, !PT ;  /* 0xffff00000f0f7812 */ /* 0x000fe200078ec0ff */
[C---:B------:R-:W-:Y:S01]  /*7f20*/  IMAD.U32 R7, R12.reuse, 0x10000, RZ ;  /* 0x000100000c077824 */ /* 0x040fe200078e00ff */
[----:B------:R-:W-:Y:S01]  /*7f30*/  LOP3.LUT R12, R12, 0xffff0000, RZ, 0xc0, !PT ;  /* 0xffff00000c0c7812 */ /* 0x000fe200078ec0ff */
[C---:B------:R-:W-:Y:S01]  /*7f40*/  FFMA.FTZ R13, R11.reuse, R24, R10 ;  /* 0x000000180b0d7223 */ /* 0x040fe2000001000a */
[----:B------:R-:W-:Y:S01]  /*7f50*/  FFMA.FTZ R28, R11, R20, -R28 ;  /* 0x000000140b1c7223 */ /* 0x000fe2000001081c */
[C---:B------:R-:W-:Y:S01]  /*7f60*/  FMUL.FTZ R10, R4.reuse, R9 ;  /* 0x00000009040a7220 */ /* 0x040fe20000410000 */
        /* <DEDUP_REMOVED lines=13> */
.L_x_11622:
[----:B------:R-:W2:Y:S01]  /*8040*/  LDL R50, [R1+0x14] ;  /* 0x0000140001327983 */ /* 0x000ea20000100800 */
[----:B------:R-:W0:Y:S03]  /*8050*/  LDC R9, c[0x0][0x3d4] ;  /* 0x0000f500ff097b82 */ /* 0x000e260000000800 */
[----:B------:R-:W3:Y:S01]  /*8060*/  LDL R48, [R1+0x60] ;  /* 0x0000600001307983 */ /* 0x000ee20000100800 */
[C---:B------:R-:W-:Y:S01]  /*8070*/  VIADD R46, R18.reuse, 0x40 ;  /* 0x00000040122e7836 */ /* 0x040fe20000000000 */
[-C--:B------:R-:W-:Y:S01]  /*8080*/  ISETP.GE.AND P1, PT, R18, R57.reuse, PT ;  /* 0x000000391200720c */ /* 0x080fe20003f26270 */
[----:B------:R-:W-:Y:S01]  /*8090*/  ULDC.64 UR4, c[0x0][0x3c8] ;  /* 0x0000f20000047ab9 */ /* 0x000fe20000000a00 */
[----:B------:R-:W-:Y:S01]  /*80a0*/  ULDC.64 UR6, c[0x0][0x3e0] ;  /* 0x0000f80000067ab9 */ /* 0x000fe20000000a00 */
[----:B------:R-:W-:Y:S02]  /*80b0*/  CS2R R32, SRZ ;  /* 0x0000000000207805 */ /* 0x000fe4000001ff00 */
[----:B------:R-:W-:-:S02]  /*80c0*/  ISETP.GE.AND P0, PT, R46, R57, PT ;  /* 0x000000392e00720c */ /* 0x000fc40003f06270 */
        /* <DEDUP_REMOVED lines=9> */
[----:B------:R-:W4:Y:S01]  /*8160*/  S2R R43, SR_TID.X ;  /* 0x00000000002b7919 */ /* 0x000f220000002100 */
[----:B------:R-:W-:Y:S01]  /*8170*/  @!P1 IADD3 R13, P2, R55, R28, RZ ;  /* 0x0000001c370d9210 */ /* 0x000fe20007f5e0ff */
[----:B------:R-:W-:Y:S01]  /*8180*/  @!P1 IMAD.X R12, R52, 0x1, R27, P5 ;  /* 0x00000001340c9824 */ /* 0x000fe200028e061b */
[----:B------:R-:W-:-:S02]  /*8190*/  @!P0 IADD3.X R3, R29, R58, R54, P3, P4 ;  /* 0x0000003a1d038210 */ /* 0x000fc40001fe8436 */
[----:B------:R-:W-:Y:S01]  /*81a0*/  @!P1 LEA R10, P5, R11, UR4, 0x1 ;  /* 0x000000040b0a9c11 */ /* 0x000fe2000f8a08ff */
[----:B------:R-:W-:-:S03]  /*81b0*/  @!P1 IMAD.X R24, R54, 0x1, R29, P2 ;  /* 0x0000000136189824 */ /* 0x000fc600010e061d */
[----:B------:R-:W-:Y:S02]  /*81c0*/  @!P1 LEA.HI.X R11, R11, UR5, R12, 0x1, P5 ;  /* 0x000000050b0b9c11 */ /* 0x000fe4000a8f0c0c */
[C---:B------:R-:W-:Y:S02]  /*81d0*/  @!P1 LEA R12, P2, R13.reuse, UR6, 0x1 ;  /* 0x000000060d0c9c11 */ /* 0x040fe4000f8408ff */
        /* <DEDUP_REMOVED lines=13> */
[----:B----4-:R-:W-:Y:S01]  /*82b0*/  VIADD R51, R43, 0xffffff80 ;  /* 0xffffff802b337836 */ /* 0x010fe20000000000 */
[----:B-1----:R-:W-:-:S04]  /*82c0*/  ISETP.NE.AND P0, PT, R0, 0x1, PT ;  /* 0x000000010000780c */ /* 0x002fc80003f05270 */
[----:B------:R-:W-:-:S04]  /*82d0*/  SHF.R.S32.HI R43, RZ, 0x1f, R51 ;  /* 0x0000001fff2b7819 */ /* 0x000fc80000011433 */
[----:B------:R-:W-:-:S05]  /*82e0*/  LEA.HI R43, R43, R51, RZ, 0x2 ;  /* 0x000000332b2b7211 */ /* 0x000fca00078f10ff */
[----:B------:R-:W1:Y:S01]  /*82f0*/  @P0 LDC R0, c[0x0][0x42c] ;  /* 0x00010b00ff000b82 */ /* 0x000e620000000800 */
[----:B------:R-:W-:-:S07]  /*8300*/  LOP3.LUT R43, R43, 0xfffffffc, RZ, 0xc0, !PT ;  /* 0xfffffffc2b2b7812 */ /* 0x000fce00078ec0ff */
[----:B0-----:R-:W0:Y:S01]  /*8310*/  @P0 LDC R11, c[0x0][0x430] ;  /* 0x00010c00ff0b0b82 */ /* 0x001e220000000800 */
[----:B------:R-:W-:Y:S01]  /*8320*/  IMAD.IADD R43, R51, 0x1, -R43 ;  /* 0x00000001332b7824 */ /* 0x000fe200078e0a2b */
[----:B------:R-:W-:Y:S02]  /*8330*/  CS2R R36, SRZ ;  /* 0x0000000000247805 */ /* 0x000fe4000001ff00 */
[----:B------:R-:W-:Y:S01]  /*8340*/  CS2R R38, SRZ ;  /* 0x0000000000267805 */ /* 0x000fe2000001ff00 */
[----:B------:R-:W-:-:S05]  /*8350*/  IMAD.MOV.U32 R10, RZ, RZ, R44 ;  /* 0x000000ffff0a7224 */ /* 0x000fca00078e002c */
[----:B------:R4:W5:Y:S02]  /*8360*/  @!P1 LDG.E.128 R36, desc[UR52][R12.64] ;  /* 0x000000340c249981 */ /* 0x000964000c1e1d00 */
[----:B----4-:R-:W-:Y:S02]  /*8370*/  IMAD.MOV.U32 R12, RZ, RZ, R42 ;  /* 0x000000ffff0c7224 */ /* 0x010fe400078e002a */
[----:B------:R-:W-:Y:S02]  /*8380*/  IMAD.MOV.U32 R13, RZ, RZ, R49 ;  /* 0x000000ffff0d7224 */ /* 0x000fe400078e0031 */
[----:B--2---:R-:W-:-:S04]  /*8390*/  IMAD R3, R50, 0x80, R18 ;  /* 0x0000008032037824 */ /* 0x004fc800078e0212 */
[----:B------:R-:W-:-:S04]  /*83a0*/  IMAD R3, R43, 0x40, R3 ;  /* 0x000000402b037824 */ /* 0x000fc800078e0203 */
[----:B-1----:R-:W-:-:S05]  /*83b0*/  @P0 IMAD.HI.U32 R0, R3, R0, RZ ;  /* 0x0000000003000227 */ /* 0x002fca00078e00ff */
[----:B0-----:R-:W-:-:S04]  /*83c0*/  @P0 SHF.R.U32.HI R3, RZ, R11, R0 ;  /* 0x0000000bff030219 */ /* 0x001fc80000011600 */
[----:B------:R-:W-:Y:S01]  /*83d0*/  SHF.R.S32.HI R43, RZ, 0x1f, R3 ;  /* 0x0000001fff2b7819 */ /* 0x000fe20000011403 */
[----:B------:R-:W-:-:S04]  /*83e0*/  IMAD.MOV.U32 R11, RZ, RZ, R47 ;  /* 0x000000ffff0b7224 */ /* 0x000fc800078e002f */
        /* <DEDUP_REMOVED lines=13> */
[----:B---3--:R-:W-:Y:S01]  /*84c0*/  LEA.HI R6, R48, R48, RZ, 0x1 ;  /* 0x0000003030067211 */ /* 0x008fe200078f08ff */
[----:B------:R-:W-:Y:S06]  /*84d0*/  BRA.DIV UR4, `(.L_x_11644) ;  /* 0x0000013e04d07947 */ /* 0x000fec000b800000 */
.L_x_11844:
[----:B------:R-:W-:-:S03]  /*84e0*/  UMOV UR4, 0xffffffff ;  /* 0xffffffff00047882 */ /* 0x000fc60000000000 */
[----:B------:R-:W-:Y:S05]  /*84f0*/  BRA.DIV UR4, `(.L_x_11645) ;  /* 0x0000013e04f07947 */ /* 0x000fea000b800000 */
.L_x_11847:
[----:B------:R-:W-:-:S03]  /*8500*/  UMOV UR4, 0xffffffff ;  /* 0xffffffff00047882 */ /* 0x000fc60000000000 */
[----:B------:R-:W-:Y:S05]  /*8510*/  BRA.DIV UR4, `(.L_x_11646) ;  /* 0x0000014204107947 */ /* 0x000fea000b800000 */
.L_x_11850:
[----:B------:R-:W-:-:S03]  /*8520*/  UMOV UR4, 0xffffffff ;  /* 0xffffffff00047882 */ /* 0x000fc60000000000 */
[----:B------:R-:W-:Y:S05]  /*8530*/  BRA.DIV UR4, `(.L_x_11647) ;  /* 0x0000014204307947 */ /* 0x000fea000b800000 */
.L_x_11853:
[----:B------:R-:W-:-:S03]  /*8540*/  UMOV UR4, 0xffffffff ;  /* 0xffffffff00047882 */ /* 0x000fc60000000000 */
[----:B------:R-:W-:Y:S05]  /*8550*/  BRA.DIV UR4, `(.L_x_11648) ;  /* 0x0000014204507947 */ /* 0x000fea000b800000 */
.L_x_11856:
[----:B------:R-:W-:Y:S01]  /*8560*/  UMOV UR4, 0xffffffff ;  /* 0xffffffff00047882 */ /* 0x000fe20000000000 */
[----:B------:R-:W-:Y:S02]  /*8570*/  LOP3.LUT R6, R6, 0xfffffffe, RZ, 0xc0, !PT ;  /* 0xfffffffe06067812 */ /* 0x000fe400078ec0ff */
[----:B------:R-:W-:Y:S05]  /*8580*/  BRA.DIV UR4, `(.L_x_11649) ;  /* 0x00000142046c7947 */ /* 0x000fea000b800000 */
.L_x_11859:
[----:B------:R-:W-:Y:S01]  /*8590*/  UMOV UR4, 0xffffffff ;  /* 0xffffffff00047882 */ /* 0x000fe20000000000 */
[----:B------:R-:W-:Y:S02]  /*85a0*/  IMAD.IADD R8, R48, 0x1, -R6 ;  /* 0x0000000130087824 */ /* 0x000fe400078e0a06 */
[----:B------:R-:W-:Y:S05]  /*85b0*/  BRA.DIV UR4, `(.L_x_11650) ;  /* 0x0000014204887947 */ /* 0x000fea000b800000 */
.L_x_11862:
[----:B------:R-:W-:Y:S01]  /*85c0*/  UMOV UR4, 0xffffffff ;  /* 0xffffffff00047882 */ /* 0x000fe20000000000 */
[----:B------:R-:W-:Y:S02]  /*85d0*/  SHF.L.U32 R4, R8, 0x1f, RZ ;  /* 0x0000001f08047819 */ /* 0x000fe400000006ff */
[----:B------:R-:W-:Y:S05]  /*85e0*/  BRA.DIV UR4, `(.L_x_11651) ;  /* 0x0000014204a47947 */ /* 0x000fea000b800000 */
.L_x_11865:
        /* <DEDUP_REMOVED lines=30> */
[----:B------:R-:W-:-:S02]  /*87d0*/  PRMT R52, R3, 0x5410, R5 ;  /* 0x0000541003347816 */ /* 0x000fc40000000005 */
[----:B------:R-:W-:Y:S01]  /*87e0*/  PRMT R51, R0, 0x7610, R51 ;  /* 0x0000761000337816 */ /* 0x000fe20000000033 */
[----:B0-----:R-:W-:Y:S06]  /*87f0*/  @!P1 BRA `(.L_x_11653) ;  /* 0x0000014000489947 */ /* 0x001fec0003800000 */
.L_x_11866:
[----:B------:R-:W-:Y:S05]  /*8800*/  BSYNC B1 ;  /* 0x0000000000017941 */ /* 0x000fea0003800000 */
.L_x_11652:
[----:B------:R-:W-:Y:S04]  /*8810*/  BSSY B1, `(.L_x_11654) ;  /* 0x0000070000017945 */ /* 0x000fe80003800000 */
[----:B------:R-:W-:Y:S05]  /*8820*/  @P2 BRA `(.L_x_11655) ;  /* 0x0000000400b82947 */ /* 0x000fea0003800000 */
[----:B------:R-:W2:Y:S01]  /*8830*/  LDL R0, [R1+0x68] ;  /* 0x0000680001007983 */ /* 0x000ea20000100800 */
[----:B------:R-:W-:Y:S02]  /*8840*/  SHF.R.U64 R10, R32, 0x10, R33 ;  /* 0x00000010200a7819 */ /* 0x000fe40000001221 */
[----:B------:R-:W-:Y:S01]  /*8850*/  SHF.R.U32.HI R43, RZ, 0x10, R37 ;  /* 0x00000010ff2b7819 */ /* 0x000fe20000011625 */
[----:B------:R-:W1:Y:S01]  /*8860*/  S2R R3, SR_TID.X ;  /* 0x0000000000037919 */ /* 0x000e620000002100 */
[--C-:B------:R-:W-:Y:S02]  /*8870*/  SHF.R.U64 R44, R38, 0x10, R39.reuse ;  /* 0x00000010262c7819 */ /* 0x100fe40000001227 */
[----:B------:R-:W-:Y:S02]  /*8880*/  SHF.R.U32.HI R45, RZ, 0x10, R39 ;  /* 0x00000010ff2d7819 */ /* 0x000fe40000011627 */
[----:B------:R-:W-:Y:S02]  /*8890*/  SHF.R.U32.HI R32, RZ, 0x10, R33 ;  /* 0x00000010ff207819 */ /* 0x000fe40000011621 */
[----:B------:R-:W-:-:S02]  /*88a0*/  PRMT R43, R11, 0x5410, R43 ;  /* 0x000054100b2b7816 */ /* 0x000fc4000000002b */
[C---:B------:R-:W-:Y:S02]  /*88b0*/  PRMT R44, R20.reuse, 0x5432, R44 ;  /* 0x00005432142c7816 */ /* 0x040fe4000000002c */
[----:B------:R-:W-:Y:S01]  /*88c0*/  PRMT R45, R20, 0x5410, R45 ;  /* 0x00005410142d7816 */ /* 0x000fe2000000002d */
[----:B-1----:R-:W-:-:S05]  /*88d0*/  VIADD R3, R3, 0xffffff80 ;  /* 0xffffff8003037836 */ /* 0x002fca0000000000 */
[----:B------:R-:W-:-:S04]  /*88e0*/  SHF.R.S32.HI R6, RZ, 0x1f, R3 ;  /* 0x0000001fff067819 */ /* 0x000fc80000011403 */
[----:B------:R-:W-:Y:S01]  /*88f0*/  LEA.HI R6, R6, R3, RZ, 0x5 ;  /* 0x0000000306067211 */ /* 0x000fe200078f28ff */
[----:B------:R-:W-:-:S03]  /*8900*/  IMAD.IADD R3, R40, 0x1, R9 ;  /* 0x0000000128037824 */ /* 0x000fc600078e0209 */
[----:B------:R-:W-:Y:S01]  /*8910*/  SHF.R.S32.HI R6, RZ, 0x5, R6 ;  /* 0x00000005ff067819 */ /* 0x000fe20000011406 */
[----:B--2---:R-:W-:-:S05]  /*8920*/  IMAD.SHL.U32 R0, R0, 0x40, RZ ;  /* 0x0000004000007824 */ /* 0x004fca00078e00ff */
[----:B0-----:R-:W-:-:S04]  /*8930*/  LOP3.LUT R4, R0, 0x1c0, RZ, 0xc0, !PT ;  /* 0x000001c000047812 */ /* 0x001fc800078ec0ff */
[C---:B------:R-:W-:Y:S02]  /*8940*/  LOP3.LUT R0, R4.reuse, 0x38, R40, 0xf8, !PT ;  /* 0x0000003804007812 */ /* 0x040fe400078ef828 */
[----:B------:R-:W-:Y:S02]  /*8950*/  SHF.R.U32.HI R5, RZ, 0x3, R4 ;  /* 0x00000003ff057819 */ /* 0x000fe40000011604 */
[----:B------:R-:W-:Y:S02]  /*8960*/  LOP3.LUT R3, R4, 0x38, R3, 0xf8, !PT ;  /* 0x0000003804037812 */ /* 0x000fe400078ef803 */
[-C--:B------:R-:W-:Y:S02]  /*8970*/  LOP3.LUT R0, R0, R5.reuse, RZ, 0x3c, !PT ;  /* 0x0000000500007212 */ /* 0x080fe400078e3cff */
[----:B------:R-:W-:-:S03]  /*8980*/  LOP3.LUT R3, R3, R5, RZ, 0x3c, !PT ;  /* 0x0000000503037212 */ /* 0x000fc600078e3cff */
[----:B------:R-:W-:-:S04]  /*8990*/  IMAD R0, R6, 0x200, R0 ;  /* 0x0000020006007824 */ /* 0x000fc800078e0200 */
[----:B------:R-:W-:Y:S02]  /*89a0*/  IMAD R48, R0, 0x2, R17 ;  /* 0x0000000200307824 */ /* 0x000fe400078e0211 */
[----:B------:R-:W-:Y:S01]  /*89b0*/  IMAD R0, R6, 0x200, R3 ;  /* 0x0000020006007824 */ /* 0x000fe200078e0203 */
[----:B------:R-:W-:Y:S02]  /*89c0*/  SHF.R.U64 R3, R34, 0x10, R35 ;  /* 0x0000001022037819 */ /* 0x000fe40000001223 */
[----:B------:R-:W0:Y:S01]  /*89d0*/  LDS.128 R12, [R48+0x18400] ;  /* 0x01840000300c7984 */ /* 0x000e220000000c00 */
[----:B------:R-:W-:Y:S01]  /*89e0*/  IMAD R50, R0, 0x2, R17 ;  /* 0x0000000200327824 */ /* 0x000fe200078e0211 */
[----:B------:R-:W-:Y:S02]  /*89f0*/  SHF.R.U64 R0, R36, 0x10, R37 ;  /* 0x0000001024007819 */ /* 0x000fe40000001225 */
[----:B------:R-:W-:Y:S02]  /*8a00*/  SHF.R.U32.HI R35, RZ, 0x10, R35 ;  /* 0x00000010ff237819 */ /* 0x000fe40000011623 */
[----:B------:R-:W1:Y:S01]  /*8a10*/  LDS.128 R4, [R50+0x18400] ;  /* 0x0184000032047984 */ /* 0x000e620000000c00 */
[----:B------:R-:W-:-:S02]  /*8a20*/  PRMT R34, R21, 0x5432, R10 ;  /* 0x0000543215227816 */ /* 0x000fc4000000000a */
[----:B------:R-:W-:Y:S02]  /*8a30*/  PRMT R37, R21, 0x5410, R3 ;  /* 0x0000541015257816 */ /* 0x000fe40000000003 */
[----:B------:R-:W-:Y:S02]  /*8a40*/  PRMT R39, R11, 0x5432, R0 ;  /* 0x000054320b277816 */ /* 0x000fe40000000000 */
[C---:B------:R-:W-:Y:S02]  /*8a50*/  PRMT R36, R42.reuse, 0x5432, R32 ;  /* 0x000054322a247816 */ /* 0x040fe40000000020 */
[----:B------:R-:W-:Y:S01]  /*8a60*/  PRMT R38, R42, 0x5410, R35 ;  /* 0x000054102a267816 */ /* 0x000fe20000000023 */
        /* <DEDUP_REMOVED lines=23> */
[-C--:B------:R-:W-:Y:S01]  /*8be0*/  FMUL.FTZ R4, R4, R34.reuse ;  /* 0x0000002204047220 */ /* 0x080fe20000410000 */
[----:B------:R-:W-:Y:S01]  /*8bf0*/  LOP3.LUT R43, R43, 0xffff0000, RZ, 0xc0, !PT ;  /* 0xffff00002b2b7812 */ /* 0x000fe200078ec0ff */
[----:B------:R-:W-:Y:S01]  /*8c00*/  FFMA.FTZ R46, R3, R34, -R46 ;  /* 0x00000022032e7223 */ /* 0x000fe2000001082e */
[----:B------:R-:W-:Y:S01]  /*8c10*/  FMUL.FTZ R42, R21, R0 ;  /* 0x00000000152a7220 */ /* 0x000fe20000410000 */
[----:B------:R-:W-:Y:S01]  /*8c20*/  LOP3.LUT R36, R36, 0xffff0000, RZ, 0xc0, !PT ;  /* 0xffff000024247812 */ /* 0x000fe200078ec0ff */
[----:B------:R-:W-:Y:S01]  /*8c30*/  FFMA.FTZ R34, R3, R39, R4 ;  /* 0x0000002703227223 */ /* 0x000fe20000010004 */
[----:B------:R-:W-:Y:S01]  /*8c40*/  FMUL.FTZ R3, R5, R43 ;  /* 0x0000002b05037220 */ /* 0x000fe20000410000 */
[-C--:B------:R-:W-:Y:S01]  /*8c50*/  FMUL.FTZ R35, R21, R15.reuse ;  /* 0x0000000f15237220 */ /* 0x080fe20000410000 */
[----:B------:R-:W-:Y:S01]  /*8c60*/  FFMA.FTZ R42, R10, R15, R42 ;  /* 0x0000000f0a2a7223 */ /* 0x000fe2000001002a */
[----:B------:R-:W-:Y:S01]  /*8c70*/  FMUL.FTZ R15, R5, R36 ;  /* 0x00000024050f7220 */ /* 0x000fe20000410000 */
[----:B------:R-:W-:-:S02]  /*8c80*/  IMAD.U32 R33, R7, 0x10000, RZ ;  /* 0x0001000007217824 */ /* 0x000fc400078e00ff */
[----:B------:R-:W-:Y:S01]  /*8c90*/  FFMA.FTZ R36, R12, R36, -R3 ;  /* 0x000000240c247223 */ /* 0x000fe20000010803 */
[----:B------:R-:W-:Y:S02]  /*8ca0*/  IMAD.U32 R5, R45, 0x10000, RZ ;  /* 0x000100002d057824 */ /* 0x000fe400078e00ff */
[----:B------:R-:W-:Y:S01]  /*8cb0*/  FFMA.FTZ R35, R10, R0, -R35 ;  /* 0x000000000a237223 */ /* 0x000fe20000010823 */
[C---:B------:R-:W-:Y:S01]  /*8cc0*/  IMAD.U32 R32, R6.reuse, 0x10000, RZ ;  /* 0x0001000006207824 */ /* 0x040fe200078e00ff */
[----:B------:R-:W-:Y:S01]  /*8cd0*/  LOP3.LUT R6, R6, 0xffff0000, RZ, 0xc0, !PT ;  /* 0xffff000006067812 */ /* 0x000fe200078ec0ff */
[----:B------:R-:W-:Y:S02]  /*8ce0*/  IMAD.U32 R4, R44, 0x10000, RZ ;  /* 0x000100002c047824 */ /* 0x000fe400078e00ff */
[----:B------:R-:W-:Y:S01]  /*8cf0*/  FMUL.FTZ R39, R33, R5 ;  /* 0x0000000521277220 */ /* 0x000fe20000410000 */
[----:B------:R-:W-:Y:S01]  /*8d00*/  IMAD.U32 R3, R38, 0x10000, RZ ;  /* 0x0001000026037824 */ /* 0x000fe200078e00ff */
[----:B------:R-:W-:Y:S01]  /*8d10*/  LOP3.LUT R7, R7, 0xffff0000, RZ, 0xc0, !PT ;  /* 0xffff000007077812 */ /* 0x000fe200078ec0ff */
[----:B------:R-:W-:-:S02]  /*8d20*/  IMAD.U32 R0, R37, 0x10000, RZ ;  /* 0x0001000025007824 */ /* 0x000fc400078e00ff */
[----:B------:R-:W-:Y:S01]  /*8d30*/  FMUL.FTZ R10, R32, R4 ;  /* 0x00000004200a7220 */ /* 0x000fe20000410000 */
[----:B------:R-:W-:Y:S01]  /*8d40*/  FMUL.FTZ R33, R33, R3 ;  /* 0x0000000321217220 */ /* 0x000fe20000410000 */
[----:B------:R-:W-:Y:S01]  /*8d50*/  LOP3.LUT R44, R44, 0xffff0000, RZ, 0xc0, !PT ;  /* 0xffff00002c2c7812 */ /* 0x000fe200078ec0ff */
[-C--:B------:R-:W-:Y:S01]  /*8d60*/  FMUL.FTZ R21, R32, R0.reuse ;  /* 0x0000000020157220 */ /* 0x080fe20000410000 */
[----:B------:R-:W-:Y:S01]  /*8d70*/  LOP3.LUT R45, R45, 0xffff0000, RZ, 0xc0, !PT ;  /* 0xffff00002d2d7812 */ /* 0x000fe200078ec0ff */
[----:B------:R-:W-:Y:S01]  /*8d80*/  FFMA.FTZ R10, R11, R0, -R10 ;  /* 0x000000000b0a7223 */ /* 0x000fe2000001080a */
[----:B------:R-:W-:Y:S01]  /*8d90*/  LOP3.LUT R37, R37, 0xffff0000, RZ, 0xc0, !PT ;  /* 0xffff000025257812 */ /* 0x000fe200078ec0ff */
[----:B------:R-:W-:Y:S01]  /*8da0*/  FFMA.FTZ R33, R20, R5, R33 ;  /* 0x0000000514217223 */ /* 0x000fe20000010021 */
[----:B------:R-:W-:Y:S01]  /*8db0*/  LOP3.LUT R38, R38, 0xffff0000, RZ, 0xc0, !PT ;  /* 0xffff000026267812 */ /* 0x000fe200078ec0ff */
[----:B------:R-:W-:Y:S01]  /*8dc0*/  FFMA.FTZ R21, R11, R4, R21 ;  /* 0x000000040b157223 */ /* 0x000fe20000010015 */
[----:B------:R-:W-:Y:S01]  /*8dd0*/  FFMA.FTZ R39, R20, R3, -R39 ;  /* 0x0000000314277223 */ /* 0x000fe20000010827 */
[C---:B------:R-:W-:Y:S01]  /*8de0*/  FMUL.FTZ R0, R6.reuse, R44 ;  /* 0x0000002c06007220 */ /* 0x040fe20000410000 */
[C---:B------:R-:W-:Y:S01]  /*8df0*/  FMUL.FTZ R5, R7.reuse, R45 ;  /* 0x0000002d07057220 */ /* 0x040fe20000410000 */
[----:B------:R-:W-:Y:S01]  /*8e00*/  FMUL.FTZ R3, R6, R37 ;  /* 0x0000002506037220 */ /* 0x000fe20000410000 */
[-C--:B------:R-:W-:Y:S01]  /*8e10*/  FMUL.FTZ R4, R7, R38.reuse ;  /* 0x0000002607047220 */ /* 0x080fe20000410000 */
[----:B------:R-:W-:Y:S01]  /*8e20*/  FFMA.FTZ R15, R12, R43, R15 ;  /* 0x0000002b0c0f7223 */ /* 0x000fe2000001000f */
        /* <DEDUP_REMOVED lines=14> */
.L_x_11655:
[----:B------:R-:W-:Y:S05]  /*8f10*/  BSYNC B1 ;  /* 0x0000000000017941 */ /* 0x000fea0003800000 */
.L_x_11654:
[----:B------:R-:W-:Y:S01]  /*8f20*/  PRMT R20, R55, 0x5410, R56 ;  /* 0x0000541037147816 */ /* 0x000fe20000000038 */
[----:B------:R-:W-:Y:S06]  /*8f30*/  @P0 BRA `(.L_x_11641) ;  /* 0x00000004009c0947 */ /* 0x000fec0003800000 */
[----:B01----:R-:W2:Y:S01]  /*8f40*/  LDL R4, [R1+0x3c] ;  /* 0x00003c0001047983 */ /* 0x003ea20000100800 */
[----:B------:R-:W-:-:S03]  /*8f50*/  VIADD R5, R18, 0x40 ;  /* 0x0000004012057836 */ /* 0x000fc60000000000 */
[----:B------:R-:W3:Y:S01]  /*8f60*/  LDL R42, [R1+0x70] ;  /* 0x00007000012a7983 */ /* 0x000ee20000100800 */
[----:B------:R-:W-:Y:S02]  /*8f70*/  IMAD.SHL.U32 R5, R5, 0x40, RZ ;  /* 0x0000004005057824 */ /* 0x000fe400078e00ff */
[----:B------:R-:W-:-:S03]  /*8f80*/  IMAD.IADD R0, R40, 0x1, R9 ;  /* 0x0000000128007824 */ /* 0x000fc600078e0209 */
[----:B------:R-:W-:-:S04]  /*8f90*/  LOP3.LUT R5, R5, 0x1c0, RZ, 0xc0, !PT ;  /* 0x000001c005057812 */ /* 0x000fc800078ec0ff */
[----:B------:R-:W-:Y:S02]  /*8fa0*/  SHF.R.U32.HI R3, RZ, 0x3, R5 ;  /* 0x00000003ff037819 */ /* 0x000fe40000011605 */
[----:B------:R-:W-:-:S04]  /*8fb0*/  LOP3.LUT R0, R5, 0x38, R0, 0xf8, !PT ;  /* 0x0000003805007812 */ /* 0x000fc800078ef800 */
[----:B------:R-:W-:Y:S02]  /*8fc0*/  LOP3.LUT R0, R0, R3, RZ, 0x3c, !PT ;  /* 0x0000000300007212 */ /* 0x000fe400078e3cff */
[----:B------:R-:W-:Y:S02]  /*8fd0*/  SHF.R.U32.HI R9, RZ, 0x10, R27 ;  /* 0x00000010ff097819 */ /* 0x000fe4000001161b */
[----:B------:R-:W-:Y:S02]  /*8fe0*/  SHF.R.U64 R3, R28, 0x10, R29 ;  /* 0x000000101c037819 */ /* 0x000fe4000000121d */
[----:B------:R-:W-:Y:S02]  /*8ff0*/  SHF.R.U64 R11, R24, 0x10, R25 ;  /* 0x00000010180b7819 */ /* 0x000fe40000001219 */
[----:B------:R-:W-:Y:S02]  /*9000*/  SHF.R.U64 R10, R26, 0x10, R27 ;  /* 0x000000101a0a7819 */ /* 0x000fe4000000121b */
[----:B------:R-:W-:-:S02]  /*9010*/  SHF.R.U64 R35, R30, 0x10, R31 ;  /* 0x000000101e237819 */ /* 0x000fc4000000121f */
[----:B------:R-:W-:Y:S02]  /*9020*/  SHF.R.U32.HI R36, RZ, 0x10, R31 ;  /* 0x00000010ff247819 */ /* 0x000fe4000001161f */
[----:B------:R-:W-:Y:S02]  /*9030*/  SHF.R.U32.HI R33, RZ, 0x10, R29 ;  /* 0x00000010ff217819 */ /* 0x000fe4000001161d */
[----:B------:R-:W-:Y:S02]  /*9040*/  PRMT R30, R54, 0x5410, R9 ;  /* 0x00005410361e7816 */ /* 0x000fe40000000009 */
[----:B------:R-:W-:Y:S02]  /*9050*/  PRMT R31, R51, 0x5410, R3 ;  /* 0x00005410331f7816 */ /* 0x000fe40000000003 */
[----:B------:R-:W-:Y:S02]  /*9060*/  PRMT R26, R53, 0x5410, R11 ;  /* 0x00005410351a7816 */ /* 0x000fe4000000000b */
[----:B------:R-:W-:-:S02]  /*9070*/  PRMT R29, R52, 0x5432, R10 ;  /* 0x00005432341d7816 */ /* 0x000fc4000000000a */
[C---:B------:R-:W-:Y:S02]  /*9080*/  PRMT R35, R20.reuse, 0x5410, R35 ;  /* 0x0000541014237816 */ /* 0x040fe40000000023 */
[----:B------:R-:W-:Y:S01]  /*9090*/  PRMT R36, R20, 0x5432, R36 ;  /* 0x0000543214247816 */ /* 0x000fe20000000024 */
[----:B------:R-:W-:Y:S01]  /*90a0*/  IMAD.U32 R32, R31, 0x10000, RZ ;  /* 0x000100001f207824 */ /* 0x000fe200078e00ff */
[----:B------:R-:W-:Y:S02]  /*90b0*/  SHF.R.U32.HI R24, RZ, 0x10, R25 ;  /* 0x00000010ff187819 */ /* 0x000fe40000011619 */
[----:B------:R-:W-:Y:S01]  /*90c0*/  PRMT R33, R52, 0x5410, R33 ;  /* 0x0000541034217816 */ /* 0x000fe20000000021 */
[----:B------:R-:W-:Y:S01]  /*90d0*/  IMAD.U32 R28, R26, 0x10000, RZ ;  /* 0x000100001a1c7824 */ /* 0x000fe200078e00ff */
[----:B------:R-:W-:-:S03]  /*90e0*/  PRMT R27, R51, 0x5432, R24 ;  /* 0x00005432331b7816 */ /* 0x000fc60000000018 */
[----:B------:R-:W-:Y:S01]  /*90f0*/  IMAD.U32 R34, R33, 0x10000, RZ ;  /* 0x0001000021227824 */ /* 0x000fe200078e00ff */
[----:B------:R-:W-:Y:S02]  /*9100*/  LOP3.LUT R31, R31, 0xffff0000, RZ, 0xc0, !PT ;  /* 0xffff00001f1f7812 */ /* 0x000fe400078ec0ff */
[----:B------:R-:W-:Y:S02]  /*9110*/  LOP3.LUT R26, R26, 0xffff0000, RZ, 0xc0, !PT ;  /* 0xffff00001a1a7812 */ /* 0x000fe400078ec0ff */
[----:B------:R-:W-:Y:S01]  /*9120*/  LOP3.LUT R33, R33, 0xffff0000, RZ, 0xc0, !PT ;  /* 0xffff000021217812 */ /* 0x000fe200078ec0ff */
[----:B--2---:R-:W-:-:S04]  /*9130*/  IMAD.IADD R0, R4, 0x1, R0 ;  /* 0x0000000104007824 */ /* 0x004fc800078e0200 */
[----:B------:R-:W-:Y:S01]  /*9140*/  IMAD R0, R0, 0x2, R17 ;  /* 0x0000000200007824 */ /* 0x000fe200078e0211 */
[----:B---3--:R-:W0:Y:S04]  /*9150*/  LDS.128 R12, [R42+0x18400] ;  /* 0x018400002a0c7984 */ /* 0x008e280000000c00 */
[----:B------:R-:W1:Y:S01]  /*9160*/  LDS.128 R4, [R0+0x18400] ;  /* 0x0184000000047984 */ /* 0x000e620000000c00 */
[C---:B0-----:R-:W-:Y:S01]  /*9170*/  SHF.L.U32 R3, R12.reuse, 0x10, RZ ;  /* 0x000000100c037819 */ /* 0x041fe200000006ff */
[C---:B------:R-:W-:Y:S01]  /*9180*/  IMAD.U32 R10, R13.reuse, 0x10000, RZ ;  /* 0x000100000d0a7824 */ /* 0x040fe200078e00ff */
[----:B------:R-:W-:Y:S01]  /*9190*/  LOP3.LUT R9, R12, 0xffff0000, RZ, 0xc0, !PT ;  /* 0xffff00000c097812 */ /* 0x000fe200078ec0ff */
[C---:B------:R-:W-:Y:S01]  /*91a0*/  IMAD.U32 R11, R14.reuse, 0x10000, RZ ;  /* 0x000100000e0b7824 */ /* 0x040fe200078e00ff */
[----:B------:R-:W-:Y:S01]  /*91b0*/  LOP3.LUT R12, R13, 0xffff0000, RZ, 0xc0, !PT ;  /* 0xffff00000d0c7812 */ /* 0x000fe200078ec0ff */
[----:B------:R-:W-:Y:S01]  /*91c0*/  IMAD.U32 R20, R15, 0x10000, RZ ;  /* 0x000100000f147824 */ /* 0x000fe200078e00ff */
[----:B------:R-:W-:-:S02]  /*91d0*/  LOP3.LUT R13, R14, 0xffff0000, RZ, 0xc0, !PT ;  /* 0xffff00000e0d7812 */ /* 0x000fc400078ec0ff */
[----:B------:R-:W-:Y:S01]  /*91e0*/  LOP3.LUT R14, R15, 0xffff0000, RZ, 0xc0, !PT ;  /* 0xffff00000f0e7812 */ /* 0x000fe200078ec0ff */
[----:B-1----:R-:W-:Y:S02]  /*91f0*/  IMAD.U32 R15, R4, 0x10000, RZ ;  /* 0x00010000040f7824 */ /* 0x002fe400078e00ff */
[----:B------:R-:W-:Y:S02]  /*9200*/  IMAD.U32 R21, R5, 0x10000, RZ ;  /* 0x0001000005157824 */ /* 0x000fe400078e00ff */
[C---:B------:R-:W-:Y:S01]  /*9210*/  FMUL.FTZ R38, R15.reuse, R32 ;  /* 0x000000200f267220 */ /* 0x040fe20000410000 */
[----:B------:R-:W-:Y:S01]  /*9220*/  FMUL.FTZ R40, R15, R28 ;  /* 0x0000001c0f287220 */ /* 0x000fe20000410000 */
[----:B------:R-:W-:Y:S02]  /*9230*/  IMAD.U32 R15, R27, 0x10000, RZ ;  /* 0x000100001b0f7824 */ /* 0x000fe400078e00ff */
[----:B------:R-:W-:Y:S01]  /*9240*/  FMUL.FTZ R37, R21, R34 ;  /* 0x0000002215257220 */ /* 0x000fe20000410000 */
[----:B------:R-:W-:Y:S01]  /*9250*/  FFMA.FTZ R38, R3, R28, -R38 ;  /* 0x0000001c03267223 */ /* 0x000fe20000010826 */
[----:B------:R-:W-:-:S02]  /*9260*/  IMAD.U32 R25, R7, 0x10000, RZ ;  /* 0x0001000007197824 */ /* 0x000fc400078e00ff */
[----:B------:R-:W-:Y:S01]  /*9270*/  FFMA.FTZ R40, R3, R32, R40 ;  /* 0x0000002003287223 */ /* 0x000fe20000010028 */
[----:B------:R-:W-:Y:S02]  /*9280*/  IMAD.U32 R28, R36, 0x10000, RZ ;  /* 0x00010000241c7824 */ /* 0x000fe400078e00ff */
[----:B------:R-:W-:Y:S02]  /*9290*/  IMAD.U32 R3, R30, 0x10000, RZ ;  /* 0x000100001e037824 */ /* 0x000fe400078e00ff */
[-C--:B------:R-:W-:Y:S01]  /*92a0*/  FMUL.FTZ R21, R21, R15.reuse ;  /* 0x0000000f15157220 */ /* 0x080fe20000410000 */
[----:B------:R-:W-:Y:S01]  /*92b0*/  FFMA.FTZ R37, R10, R15, -R37 ;  /* 0x0000000f0a257223 */ /* 0x000fe20000010825 */
[----:B------:R-:W-:Y:S01]  /*92c0*/  LOP3.LUT R4, R4, 0xffff0000, RZ, 0xc0, !PT ;  /* 0xffff000004047812 */ /* 0x000fe200078ec0ff */
[C---:B------:R-:W-:Y:S01]  /*92d0*/  FMUL.FTZ R15, R25.reuse, R28 ;  /* 0x0000001c190f7220 */ /* 0x040fe20000410000 */
[----:B------:R-:W-:Y:S01]  /*92e0*/  FMUL.FTZ R25, R25, R3 ;  /* 0x0000000319197220 */ /* 0x000fe20000410000 */
[----:B------:R-:W-:-:S02]  /*92f0*/  FFMA.FTZ R21, R10, R34, R21 ;  /* 0x000000220a157223 */ /* 0x000fc40000010015 */
[C---:B------:R-:W-:Y:S01]  /*9300*/  FFMA.FTZ R32, R20.reuse, R3, -R15 ;  /* 0x0000000314207223 */ /* 0x040fe2000001080f */
[----:B------:R-:W-:Y:S01]  /*9310*/  FFMA.FTZ R28, R20, R28, R25 ;  /* 0x0000001c141c7223 */ /* 0x000fe20000010019 */
[CC--:B------:R-:W-:Y:S01]  /*9320*/  FMUL.FTZ R10, R4.reuse, R31.reuse ;  /* 0x0000001f040a7220 */ /* 0x0c0fe20000410000 */
[-C--:B------:R-:W-:Y:S01]  /*9330*/  FMUL.FTZ R20, R4, R26.reuse ;  /* 0x0000001a04147220 */ /* 0x080fe20000410000 */
[----:B------:R-:W-:Y:S02]  /*9340*/  IMAD.U32 R24, R6, 0x10000, RZ ;  /* 0x0001000006187824 */ /* 0x000fe400078e00ff */
[----:B------:R-:W-:Y:S02]  /*9350*/  IMAD.U32 R4, R35, 0x10000, RZ ;  /* 0x0001000023047824 */ /* 0x000fe400078e00ff */
[----:B------:R-:W-:Y:S01]  /*9360*/  FFMA.FTZ R15, R9, R26, -R10 ;  /* 0x0000001a090f7223 */ /* 0x000fe2000001080a */
[----:B------:R-:W-:Y:S02]  /*9370*/  IMAD.U32 R3, R29, 0x10000, RZ ;  /* 0x000100001d037824 */ /* 0x000fe400078e00ff */
[----:B------:R-:W-:Y:S01]  /*9380*/  FFMA.FTZ R9, R9, R31, R20 ;  /* 0x0000001f09097223 */ /* 0x000fe20000010014 */
[C---:B------:R-:W-:Y:S01]  /*9390*/  FMUL.FTZ R20, R24.reuse, R4 ;  /* 0x0000000418147220 */ /* 0x040fe20000410000 */
[----:B------:R-:W-:Y:S01]  /*93a0*/  LOP3.LUT R5, R5, 0xffff0000, RZ, 0xc0, !PT ;  /* 0xffff000005057812 */ /* 0x000fe200078ec0ff */
[----:B------:R-:W-:Y:S01]  /*93b0*/  FMUL.FTZ R24, R24, R3 ;  /* 0x0000000318187220 */ /* 0x000fe20000410000 */
[----:B------:R-:W-:-:S02]  /*93c0*/  LOP3.LUT R6, R6, 0xffff0000, RZ, 0xc0, !PT ;  /* 0xffff000006067812 */ /* 0x000fc400078ec0ff */
[----:B------:R-:W-:Y:S02]  /*93d0*/  LOP3.LUT R7, R7, 0xffff0000, RZ, 0xc0, !PT ;  /* 0xffff000007077812 */ /* 0x000fe400078ec0ff */
[----:B------:R-:W-:Y:S02]  /*93e0*/  LOP3.LUT R35, R35, 0xffff0000, RZ, 0xc0, !PT ;  /* 0xffff000023237812 */ /* 0x000fe400078ec0ff */
[----:B------:R-:W-:Y:S02]  /*93f0*/  LOP3.LUT R36, R36, 0xffff0000, RZ, 0xc0, !PT ;  /* 0xffff000024247812 */ /* 0x000fe400078ec0ff */
[----:B------:R-:W-:Y:S02]  /*9400*/  LOP3.LUT R27, R27, 0xffff0000, RZ, 0xc0, !PT ;  /* 0xffff00001b1b7812 */ /* 0x000fe400078ec0ff */
[----:B------:R-:W-:Y:S02]  /*9410*/  LOP3.LUT R29, R29, 0xffff0000, RZ, 0xc0, !PT ;  /* 0xffff00001d1d7812 */ /* 0x000fe400078ec0ff */
[----:B------:R-:W-:Y:S01]  /*9420*/  LOP3.LUT R30, R30, 0xffff0000, RZ, 0xc0, !PT ;  /* 0xffff00001e1e7812 */ /* 0x000fe200078ec0ff */
[C---:B------:R-:W-:Y:S01]  /*9430*/  FFMA.FTZ R20, R11.reuse, R3, -R20 ;  /* 0x000000030b147223 */ /* 0x040fe20000010814 */
[----:B------:R-:W-:Y:S01]  /*9440*/  FFMA.FTZ R24, R11, R4, R24 ;  /* 0x000000040b187223 */ /* 0x000fe20000010018 */
[----:B------:R-:W-:Y:S01]  /*9450*/  FMUL.FTZ R25, R5, R33 ;  /* 0x0000002105197220 */ /* 0x000fe20000410000 */
[C---:B------:R-:W-:Y:S01]  /*9460*/  FMUL.FTZ R4, R6.reuse, R35 ;  /* 0x0000002306047220 */ /* 0x040fe20000410000 */
[----:B------:R-:W-:Y:S01]  /*9470*/  FMUL.FTZ R3, R7, R36 ;  /* 0x0000002407037220 */ /* 0x000fe20000410000 */
[----:B------:R-:W-:Y:S01]  /*9480*/  FMUL.FTZ R26, R5, R27 ;  /* 0x0000001b051a7220 */ /* 0x000fe20000410000 */
[----:B------:R-:W-:Y:S01]  /*9490*/  FMUL.FTZ R6, R6, R29 ;  /* 0x0000001d06067220 */ /* 0x000fe20000410000 */
[-C--:B------:R-:W-:Y:S01]  /*94a0*/  FMUL.FTZ R7, R7, R30.reuse ;  /* 0x0000001e07077220 */ /* 0x080fe20000410000 */
        /* <DEDUP_REMOVED lines=16> */
.L_x_11641:
[----:B------:R-:W-:Y:S05]  /*95b0*/  BSYNC B0 ;  /* 0x0000000000007941 */ /* 0x000fea0003800000 */
.L_x_11621:
        /* <DEDUP_REMOVED lines=8> */
.L_x_11618:
[----:B-1234-:R-:W1:Y:S01]  /*9640*/  S2R R0, SR_TID.X ;  /* 0x0000000000007919 */ /* 0x01ee620000002100 */
[----:B------:R-:W-:Y:S01]  /*9650*/  ISETP.NE.AND P0, PT, R232, 0x3, PT ;  /* 0x00000003e800780c */ /* 0x000fe20003f05270 */
[----:B------:R-:W-:Y:S05]  /*9660*/  WARPSYNC.ALL ;  /* 0x0000000000007948 */ /* 0x000fea0003800000 */
[----:B-1----:R-:W-:-:S05]  /*9670*/  SHF.R.U32.HI R0, RZ, 0x7, R0 ;  /* 0x00000007ff007819 */ /* 0x002fca0000011600 */
[----:B------:R-:W-:-:S05]  /*9680*/  VIADD R0, R0, 0x8 ;  /* 0x0000000800007836 */ /* 0x000fca0000000000 */
[----:B------:R1:W-:Y:S06]  /*9690*/  BAR.SYNC.DEFER_BLOCKING R0, 0x100 ;  /* 0x000400000000751d */ /* 0x0003ec0000010000 */
[----:B------:R-:W-:Y:S05]  /*96a0*/  @!P0 BRA `(.L_x_11656) ;  /* 0x0000000000048947 */ /* 0x000fea0003800000 */
[----:B------:R-:W-:Y:S01]  /*96b0*/  BPT.TRAP 0x1 ;  /* 0x000000040000795c */ /* 0x000fe20000300000 */
.L_x_11656:
[----:B------:R-:W-:Y:S01]  /*96c0*/  IMAD R179, R2, 0x8, R17 ;  /* 0x0000000802b37824 */ /* 0x000fe200078e0211 */
[----:B0-----:R-:W-:-:S04]  /*96d0*/  SHF.L.U32 R6, R19, 0x1f, RZ ;  /* 0x0000001f13067819 */ /* 0x001fc800000006ff */
[----:B------:R0:W2:Y:S01]  /*96e0*/  SYNCS.PHASECHK.TRANS64.TRYWAIT P1, [R179+URZ+0x32430], R6 ;  /* 0x03243006b30075a7 */ /* 0x0000a2000802017f */
[----:B------:R-:W-:Y:S05]  /*96f0*/  @!P0 BRA `(.L_x_11657) ;  /* 0x0000000000048947 */ /* 0x000fea0003800000 */
[----:B------:R-:W-:Y:S01]  /*9700*/  BPT.TRAP 0x1 ;  /* 0x000000040000795c */ /* 0x000fe20000300000 */
.L_x_11657:
[----:B------:R-:W-:-:S05]  /*9710*/  VIADD R3, R17, 0x1c400 ;  /* 0x0001c40011037836 */ /* 0x000fca0000000000 */
[----:B------:R-:W-:-:S04]  /*9720*/  SHF.R.U32.HI R3, RZ, 0x4, R3 ;  /* 0x00000004ff037819 */ /* 0x000fc80000011603 */
[----:B------:R-:W-:-:S04]  /*9730*/  LOP3.LUT R3, R3, 0x3fff, RZ, 0xc0, !PT ;  /* 0x00003fff03037812 */ /* 0x000fc800078ec0ff */
[----:B------:R-:W-:-:S05]  /*9740*/  LOP3.LUT R3, R3, 0x10000, RZ, 0xfc, !PT ;  /* 0x0001000003037812 */ /* 0x000fca00078efcff */
[----:B------:R3:W-:Y:S01]  /*9750*/  STL [R1+0x2c], R3 ;  /* 0x00002c0301007387 */ /* 0x0007e20000100800 */
[----:B--2---:R-:W-:Y:S05]  /*9760*/  @P1 BRA `(.L_x_11658) ;  /* 0x0000000000081947 */ /* 0x004fea0003800000 */
[----:B------:R-:W2:Y:S02]  /*9770*/  SYNCS.PHASECHK.TRANS64.TRYWAIT P1, [R179+URZ+0x32430], R6 ;  /* 0x03243006b30075a7 */ /* 0x000ea4000802017f */
[----:B--2---:R-:W-:Y:S05]  /*9780*/  @!P1 BRA `(.L_x_11659) ;  /* 0x0000013000789947 */ /* 0x004fea0003800000 */
.L_x_11658:
[----:B---3--:R-:W3:Y:S01]  /*9790*/  LDL R3, [R1+0x2c] ;  /* 0x00002c0001037983 */ /* 0x008ee20000100800 */
[----:B------:R-:W-:Y:S01]  /*97a0*/  IMAD.MOV.U32 R5, RZ, RZ, 0x40000040 ;  /* 0x40000040ff057424 */ /* 0x000fe200078e00ff */
[----:B------:R-:W-:Y:S05]  /*97b0*/  WARPSYNC.ALL ;  /* 0x0000000000007948 */ /* 0x000fea0003800000 */
[C---:B------:R-:W-:Y:S01]  /*97c0*/  R2UR UR4, R218.reuse ;  /* 0x00000000da0472ca */ /* 0x040fe200000e0000 */
[----:B-----5:R-:W-:Y:S01]  /*97d0*/  WARPGROUP.ARRIVE ;  /* 0x00000000000079c5 */ /* 0x020fe20000000000 */
[----:B------:R-:W-:Y:S01]  /*97e0*/  R2UR UR5, R219 ;  /* 0x00000000db0572ca */ /* 0x000fe200000e0000 */
[----:B------:R-:W-:Y:S01]  /*97f0*/  VIADD R12, R218, 0x2 ;  /* 0x00000002da0c7836 */ /* 0x000fe20000000000 */
[----:B------:R-:W-:Y:S01]  /*9800*/  R2UR UR7, R5 ;  /* 0x00000000050772ca */ /* 0x000fe200000e0000 */
[----:B------:R-:W-:Y:S01]  /*9810*/  IMAD.MOV.U32 R13, RZ, RZ, 0x40000040 ;  /* 0x40000040ff0d7424 */ /* 0x000fe200078e00ff */
[----:B------:R-:W-:Y:S01]  /*9820*/  SHF.L.U32 R8, R8, 0x1f, RZ ;  /* 0x0000001f08087819 */ /* 0x000fe200000006ff */
[----:B------:R-:W-:Y:S01]  /*9830*/  IMAD.MOV.U32 R11, RZ, RZ, 0x40000040 ;  /* 0x40000040ff0b7424 */ /* 0x000fe200078e00ff */
[----:B------:R-:W-:Y:S01]  /*9840*/  BSSY B0, `(.L_x_11660) ;  /* 0x0000026000007945 */ /* 0x000fe20003800000 */
[----:B------:R-:W-:Y:S01]  /*9850*/  VIADD R230, R218, 0x4 ;  /* 0x00000004dae67836 */ /* 0x000fe20000000000 */
[----:B------:R4:W-:Y:S01]  /*9860*/  STL.64 [R1+0x8], R12 ;  /* 0x0000080c01007387 */ /* 0x0009e20000100a00 */
[----:B------:R-:W-:-:S02]  /*9870*/  IMAD.MOV.U32 R231, RZ, RZ, 0x40000040 ;  /* 0x40000040ffe77424 */ /* 0x000fc400078e00ff */
[----:B------:R-:W-:Y:S02]  /*9880*/  VIADD R228, R218, 0x6 ;  /* 0x00000006dae47836 */ /* 0x000fe40000000000 */
[----:B------:R-:W-:Y:S02]  /*9890*/  IMAD.MOV.U32 R229, RZ, RZ, 0x40000040 ;  /* 0x40000040ffe57424 */ /* 0x000fe400078e00ff */
[----:B------:R-:W-:Y:S02]  /*98a0*/  IMAD.MOV.U32 R5, RZ, RZ, 0x40000040 ;  /* 0x40000040ff057424 */ /* 0x000fe400078e00ff */
[----:B---3--:R-:W-:-:S04]  /*98b0*/  IMAD R4, R2, 0x300, R3 ;  /* 0x0000030002047824 */ /* 0x008fc800078e0203 */
[C---:B------:R-:W-:Y:S01]  /*98c0*/  VIADD R10, R4.reuse, 0x2 ;  /* 0x00000002040a7836 */ /* 0x040fe20000000000 */
[----:B------:R-:W-:-:S13]  /*98d0*/  R2UR UR6, R4 ;  /* 0x00000000040672ca */ /* 0x000fda00000e0000 */
        /* <DEDUP_REMOVED lines=26> */
[----:B------:R-:W3:Y:S02]  /*9a80*/  SYNCS.PHASECHK.TRANS64.TRYWAIT P1, [R17+URZ+0x32410], R8 ;  /* 0x03241008110075a7 */ /* 0x000ee4000802017f */
[----:B---34-:R-:W-:Y:S05]  /*9a90*/  @!P1 BRA `(.L_x_11661) ;  /* 0x0000012c00c89947 */ /* 0x018fea0003800000 */
.L_x_11867:
[----:B------:R-:W-:Y:S05]  /*9aa0*/  BSYNC B0 ;  /* 0x0000000000007941 */ /* 0x000fea0003800000 */
.L_x_11660:
[----:B------:R-:W-:Y:S05]  /*9ab0*/  @!P0 BRA `(.L_x_11662) ;  /* 0x0000000000048947 */ /* 0x000fea0003800000 */
[----:B------:R-:W-:Y:S01]  /*9ac0*/  BPT.TRAP 0x1 ;  /* 0x000000040000795c */ /* 0x000fe20000300000 */
.L_x_11662:
[----:B------:R4:W0:Y:S01]  /*9ad0*/  SYNCS.PHASECHK.TRANS64.TRYWAIT P2, [R179+URZ+0x32450], R6 ;  /* 0x03245006b30075a7 */ /* 0x000822000804017f */
[----:B------:R-:W-:Y:S05]  /*9ae0*/  @!P0 BRA `(.L_x_11663) ;  /* 0x0000000000048947 */ /* 0x000fea0003800000 */
[----:B------:R-:W-:Y:S01]  /*9af0*/  BPT.TRAP 0x1 ;  /* 0x000000040000795c */ /* 0x000fe20000300000 */
.L_x_11663:
[----:B------:R-:W5:Y:S01]  /*9b00*/  S2R R3, SR_TID.X ;  /* 0x0000000000037919 */ /* 0x000f620000002100 */
[----:B------:R-:W-:Y:S01]  /*9b10*/  BSSY B0, `(.L_x_11664) ;  /* 0x0000006000007945 */ /* 0x000fe20003800000 */
[----:B-----5:R-:W-:-:S04]  /*9b20*/  LOP3.LUT R3, R3, 0x7f, RZ, 0xc0, !PT ;  /* 0x0000007f03037812 */ /* 0x020fc800078ec0ff */
[----:B------:R-:W-:Y:S01]  /*9b30*/  ISETP.NE.AND P1, PT, R3, RZ, PT ;  /* 0x000000ff0300720c */ /* 0x000fe20003f25270 */
[----:B0-----:R-:W-:-:S12]  /*9b40*/  @P2 BRA `(.L_x_11665) ;  /* 0x0000000000082947 */ /* 0x001fd80003800000 */
[----:B------:R-:W0:Y:S02]  /*9b50*/  SYNCS.PHASECHK.TRANS64.TRYWAIT P2, [R179+URZ+0x32450], R6 ;  /* 0x03245006b30075a7 */ /* 0x000e24000804017f */
[----:B0-----:R-:W-:Y:S05]  /*9b60*/  @!P2 BRA `(.L_x_11666) ;  /* 0x0000012c00a8a947 */ /* 0x001fea0003800000 */
.L_x_11665:
[----:B------:R-:W-:Y:S05]  /*9b70*/  BSYNC B0 ;  /* 0x0000000000007941 */ /* 0x000fea0003800000 */
.L_x_11664:
[----:B------:R-:W-:Y:S05]  /*9b80*/  WARPSYNC.ALL ;  /* 0x0000000000007948 */ /* 0x000fea0003800000 */
[----:B------:R-:W-:Y:S01]  /*9b90*/  VIADD R3, R17, 0x400 ;  /* 0x0000040011037836 */ /* 0x000fe20000000000 */
[----:B------:R-:W-:Y:S01]  /*9ba0*/  LOP3.LUT R4, R23, 0x10000, RZ, 0xfc, !PT ;  /* 0x0001000017047812 */ /* 0x000fe200078efcff */
[----:B------:R-:W-:Y:S01]  /*9bb0*/  IMAD.MOV.U32 R5, RZ, RZ, 0x40000040 ;  /* 0x40000040ff057424 */ /* 0x000fe200078e00ff */
[----:B------:R-:W-:Y:S01]  /*9bc0*/  MOV R73, 0x40000040 ;  /* 0x4000004000497802 */ /* 0x000fe20000000f00 */
[----:B------:R-:W-:Y:S01]  /*9bd0*/  WARPGROUP.ARRIVE ;  /* 0x00000000000079c5 */ /* 0x000fe20000000000 */
[----:B------:R-:W-:Y:S01]  /*9be0*/  SHF.R.U32.HI R3, RZ, 0x4, R3 ;  /* 0x00000004ff037819 */ /* 0x000fe20000011603 */
[----:B------:R-:W-:-:S02]  /*9bf0*/  IMAD.MOV.U32 R227, RZ, RZ, 0x40000040 ;  /* 0x40000040ffe37424 */ /* 0x000fc400078e00ff */
[----:B------:R-:W-:Y:S01]  /*9c00*/  IMAD.MOV.U32 R7, RZ, RZ, 0x40000040 ;  /* 0x40000040ff077424 */ /* 0x000fe200078e00ff */
[----:B------:R-:W-:Y:S01]  /*9c10*/  LOP3.LUT R3, R3, 0x3fff, RZ, 0xc0, !PT ;  /* 0x00003fff03037812 */ /* 0x000fe200078ec0ff */
[----:B------:R-:W-:Y:S02]  /*9c20*/  IMAD.MOV.U32 R217, RZ, RZ, 0x40000040 ;  /* 0x40000040ffd97424 */ /* 0x000fe400078e00ff */
[----:B------:R-:W-:Y:S01]  /*9c30*/  IMAD.MOV.U32 R215, RZ, RZ, 0x40000040 ;  /* 0x40000040ffd77424 */ /* 0x000fe200078e00ff */
[----:B--2-4-:R-:W-:Y:S01]  /*9c40*/  LOP3.LUT R6, R3, 0x10000, RZ, 0xfc, !PT ;  /* 0x0001000003067812 */ /* 0x014fe200078efcff */
[----:B------:R-:W-:Y:S02]  /*9c50*/  IMAD.MOV.U32 R213, RZ, RZ, 0x40000040 ;  /* 0x40000040ffd57424 */ /* 0x000fe400078e00ff */
[----:B------:R-:W-:Y:S02]  /*9c60*/  IMAD.MOV.U32 R209, RZ, RZ, 0x40000040 ;  /* 0x40000040ffd17424 */ /* 0x000fe400078e00ff */
[----:B------:R-:W-:Y:S01]  /*9c70*/  IMAD.MOV.U32 R207, RZ, RZ, 0x40000040 ;  /* 0x40000040ffcf7424 */ /* 0x000fe200078e00ff */
[----:B------:R-:W-:Y:S01]  /*9c80*/  R2UR UR4, R4 ;  /* 0x00000000040472ca */ /* 0x000fe200000e0000 */
[----:B------:R-:W-:Y:S01]  /*9c90*/  IMAD R72, R2, 0xc00, R6 ;  /* 0x00000c0002487824 */ /* 0x000fe200078e0206 */
[----:B------:R-:W-:Y:S01]  /*9ca0*/  R2UR UR5, R5 ;  /* 0x00000000050572ca */ /* 0x000fe200000e0000 */
[----:B------:R0:W-:Y:S01]  /*9cb0*/  STL [R1+0x30], R6 ;  /* 0x0000300601007387 */ /* 0x0001e20000100800 */
[----:B------:R-:W-:Y:S01]  /*9cc0*/  R2UR UR7, R73 ;  /* 0x00000000490772ca */ /* 0x000fe200000e0000 */
[----:B------:R-:W-:Y:S01]  /*9cd0*/  IMAD.MOV.U32 R205, RZ, RZ, 0x40000040 ;  /* 0x40000040ffcd7424 */ /* 0x000fe200078e00ff */
[----:B------:R-:W-:Y:S01]  /*9ce0*/  R2UR UR6, R72 ;  /* 0x00000000480672ca */ /* 0x000fe200000e0000 */
[C---:B------:R-:W-:Y:S01]  /*9cf0*/  VIADD R226, R4.reuse, 0x2 ;  /* 0x0000000204e27836 */ /* 0x040fe20000000000 */
[----:B------:R-:W2:Y:S01]  /*9d00*/  LDL R181, [R1+0x34] ;  /* 0x0000340001b57983 */ /* 0x000ea20000100800 */
[C---:B------:R-:W-:Y:S01]  /*9d10*/  VIADD R216, R4.reuse, 0x4 ;  /* 0x0000000404d87836 */ /* 0x040fe20000000000 */
[----:B------:R-:W-:Y:S01]  /*9d20*/  ULDC UR40, c[0x0][0xad0] ;  /* 0x0002b40000287ab9 */ /* 0x000fe20000000800 */
[----:B------:R-:W-:Y:S01]  /*9d30*/  VIADD R214, R4, 0x6 ;  /* 0x0000000604d67836 */ /* 0x000fe20000000000 */
[----:B------:R-:W4:Y:S01]  /*9d40*/  LDL R182, [R1+0x20] ;  /* 0x0000200001b67983 */ /* 0x000f220000100800 */
[----:B0-----:R-:W-:Y:S01]  /*9d50*/  VIADD R6, R72, 0x2 ;  /* 0x0000000248067836 */ /* 0x001fe20000000000 */
[----:B------:R-:W-:Y:S01]  /*9d60*/  ULDC UR41, c[0x0][0xad0] ;  /* 0x0002b40000297ab9 */ /* 0x000fe20000000800 */
[----:B------:R-:W-:Y:S01]  /*9d70*/  VIADD R212, R4, 0x400 ;  /* 0x0000040004d47836 */ /* 0x000fe20000000000 */
[----:B------:R-:W5:Y:S03]  /*9d80*/  LDL R80, [R1+0x48] ;  /* 0x0000480001507983 */ /* 0x000f660000100800 */
[----:B------:R-:W-:Y:S01]  /*9d90*/  HGMMA.64x96x16.F32.BF16 R24, gdesc[UR4], R24, gsb0 ;  /* 0x01600000041879f0 */ /* 0x000fe20008001818 */
[----:B------:R-:W-:Y:S01]  /*9da0*/  R2UR UR4, R226 ;  /* 0x00000000e20472ca */ /* 0x000fe200000e0000 */
[C---:B------:R-:W-:Y:S01]  /*9db0*/  VIADD R208, R4.reuse, 0x402 ;  /* 0x0000040204d07836 */ /* 0x040fe20000000000 */
[----:B------:R-:W-:Y:S01]  /*9dc0*/  R2UR UR5, R227 ;  /* 0x00000000e30572ca */ /* 0x000fe200000e0000 */
[----:B------:R-:W-:Y:S01]  /*9dd0*/  VIADD R206, R4, 0x404 ;  /* 0x0000040404ce7836 */ /* 0x000fe20000000000 */
[----:B------:R-:W-:Y:S01]  /*9de0*/  R2UR UR6, R6 ;  /* 0x00000000060672ca */ /* 0x000fe200000e0000 */
[----:B------:R-:W-:Y:S01]  /*9df0*/  VIADD R204, R4, 0x406 ;  /* 0x0000040604cc7836 */ /* 0x000fe20000000000 */
[----:B------:R-:W-:Y:S01]  /*9e00*/  R2UR UR7, R7 ;  /* 0x00000000070772ca */ /* 0x000fe200000e0000 */
[----:B------:R-:W-:Y:S01]  /*9e10*/  VIADD R6, R72, 0x4 ;  /* 0x0000000448067836 */ /* 0x000fe20000000000 */
[----:B------:R-:W2:Y:S01]  /*9e20*/  LDL R78, [R1+0x4c] ;  /* 0x00004c00014e7983 */ /* 0x000ea20000100800 */
[----:B------:R-:W-:-:S02]  /*9e30*/  IMAD.MOV.U32 R7, RZ, RZ, 0x40000040 ;  /* 0x40000040ff077424 */ /* 0x000fc400078e00ff */
[----:B------:R-:W-:Y:S01]  /*9e40*/  VIADD R202, R4, 0x800 ;  /* 0x0000080004ca7836 */ /* 0x000fe20000000000 */
[----:B------:R-:W2:Y:S01]  /*9e50*/  LDL R180, [R1+0x14] ;  /* 0x0000140001b47983 */ /* 0x000ea20000100800 */
[----:B------:R-:W-:Y:S02]  /*9e60*/  WARPGROUP.DEPBAR.LE gsb0, 0x0 ;  /* 0x00008000000079c5 */ /* 0x000fe40000010000 */
[----:B------:R-:W-:-:S06]  /*9e70*/  WARPGROUP.ARRIVE ;  /* 0x00000000000079c5 */ /* 0x000fcc0000000000 */
        /* <DEDUP_REMOVED lines=51> */
[----:B------:R-:W-:-:S02]  /*a1b0*/  IMAD.MOV.U32 R203, RZ, RZ, 0x40000040 ;  /* 0x40000040ffcb7424 */ /* 0x000fc400078e00ff */
[----:B------:R-:W-:Y:S01]  /*a1c0*/  IMAD.MOV.U32 R7, RZ, RZ, 0x40000040 ;  /* 0x40000040ff077424 */ /* 0x000fe200078e00ff */
[----:B------:R-:W-:Y:S02]  /*a1d0*/  WARPGROUP.DEPBAR.LE gsb0, 0x0 ;  /* 0x00008000000079c5 */ /* 0x000fe40000010000 */
[----:B------:R-:W-:-:S06]  /*a1e0*/  WARPGROUP.ARRIVE ;  /* 0x00000000000079c5 */ /* 0x000fcc0000000000 */
[----:B------:R-:W-:Y:S01]  /*a1f0*/  HGMMA.64x96x16.F32.BF16 R24, gdesc[UR4], R24, gsb0 ;  /* 0x01600000041879f0 */ /* 0x000fe20008001818 */
[----:B------:R-:W-:Y:S02]  /*a200*/  R2UR UR4, R202 ;  /* 0x00000000ca0472ca */ /* 0x000fe400000e0000 */
[----:B------:R-:W-:Y:S02]  /*a210*/  R2UR UR5, R203 ;  /* 0x00000000cb0572ca */ /* 0x000fe400000e0000 */
[----:B------:R-:W-:Y:S02]  /*a220*/  R2UR UR6, R6 ;  /* 0x00000000060672ca */ /* 0x000fe400000e0000 */
[----:B------:R-:W-:Y:S01]  /*a230*/  R2UR UR7, R7 ;  /* 0x00000000070772ca */ /* 0x000fe200000e0000 */
[----:B------:R-:W-:Y:S01]  /*a240*/  VIADD R200, R4, 0x802 ;  /* 0x0000080204c87836 */ /* 0x000fe20000000000 */
[----:B------:R-:W-:Y:S01]  /*a250*/  IADD3 R6, R72, 0x602, RZ ;  /* 0x0000060248067810 */ /* 0x000fe20007ffe0ff */
        /* <DEDUP_REMOVED lines=10> */
[----:B------:R-:W-:-:S02]  /*a300*/  VIADD R6, R72, 0x604 ;  /* 0x0000060448067836 */ /* 0x000fc40000000000 */
[----:B------:R-:W-:Y:S02]  /*a310*/  IMAD.MOV.U32 R21, RZ, RZ, 0x40000040 ;  /* 0x40000040ff157424 */ /* 0x000fe400078e00ff */
        /* <DEDUP_REMOVED lines=41> */
[----:B---3--:R-:W-:Y:S02]  /*a5b0*/  VIADD R8, R4, 0xc04 ;  /* 0x00000c0404087836 */ /* 0x008fe40000000000 */
        /* <DEDUP_REMOVED lines=24> */
[----:B------:R-:W-:Y:S01]  /*a740*/  ULDC UR4, c[0x0][0xad0] ;  /* 0x0002b40000047ab9 */ /* 0x000fe20000000800 */
[----:B--2---:R-:W-:Y:S01]  /*a750*/  IMAD R81, R180, 0x80, R78 ;  /* 0x00000080b4517824 */ /* 0x004fe200078e024e */
[----:B------:R-:W-:Y:S02]  /*a760*/  WARPGROUP.DEPBAR.LE gsb0, 0x0 ;  /* 0x00008000000079c5 */ /* 0x000fe40000010000 */
[----:B------:R-:W-:Y:S01]  /*a770*/  FMUL.FTZ R29, R29, UR4 ;  /* 0x000000041d1d7c20 */ /* 0x000fe20008410000 */
[----:B------:R-:W-:Y:S01]  /*a780*/  FMUL.FTZ R28, R28, UR4 ;  /* 0x000000041c1c7c20 */ /* 0x000fe20008410000 */
[----:B------:R-:W-:Y:S02]  /*a790*/  FMUL.FTZ R36, R36, UR4 ;  /* 0x0000000424247c20 */ /* 0x000fe40008410000 */
[----:B------:R0:W-:Y:S01]  /*a7a0*/  MUFU.TANH R73, R29 ;  /* 0x0000001d00497308 */ /* 0x0001e20000002400 */
[----:B------:R-:W-:Y:S01]  /*a7b0*/  FMUL.FTZ R23, R24, UR4 ;  /* 0x0000000418177c20 */ /* 0x000fe20008410000 */
[----:B------:R-:W-:Y:S01]  /*a7c0*/  FMUL.FTZ R72, R25, UR4 ;  /* 0x0000000419487c20 */ /* 0x000fe20008410000 */
[----:B0-----:R-:W-:Y:S01]  /*a7d0*/  FMUL.FTZ R29, R35, UR4 ;  /* 0x00000004231d7c20 */ /* 0x001fe20008410000 */
[----:B------:R-:W-:-:S04]  /*a7e0*/  IMAD R35, R210, -0x60, R181 ;  /* 0xffffffa0d2237824 */ /* 0x000fc800078e02b5 */
[----:B------:R0:W-:Y:S02]  /*a7f0*/  MUFU.TANH R74, R28 ;  /* 0x0000001c004a7308 */ /* 0x0001e40000002400 */
[----:B0-----:R-:W-:-:S06]  /*a800*/  FMUL.FTZ R28, R34, UR4 ;  /* 0x00000004221c7c20 */ /* 0x001fcc0008410000 */
[----:B------:R0:W-:Y:S02]  /*a810*/  MUFU.TANH R34, R36 ;  /* 0x0000002400227308 */ /* 0x0001e40000002400 */
[----:B0-----:R-:W-:Y:S01]  /*a820*/  VIADD R36, R35, 0x60 ;  /* 0x0000006023247836 */ /* 0x001fe20000000000 */
[----:B----4-:R-:W-:-:S05]  /*a830*/  IADD3 R35, -R182, 0x61, R35 ;  /* 0x00000061b6237810 */ /* 0x010fca0007ffe123 */
[----:B------:R-:W0:Y:S01]  /*a840*/  MUFU.TANH R23, R23 ;  /* 0x0000001700177308 */ /* 0x000e220000002400 */
[C---:B-----5:R-:W-:Y:S02]  /*a850*/  IMAD R79, R80.reuse, -0x2, R36 ;  /* 0xfffffffe504f7824 */ /* 0x060fe400078e0224 */
[----:B------:R-:W-:-:S05]  /*a860*/  IMAD R92, R80, -0x2, R35 ;  /* 0xfffffffe505c7824 */ /* 0x000fca00078e0223 */
[----:B------:R-:W2:Y:S01]  /*a870*/  MUFU.TANH R72, R72 ;  /* 0x0000004800487308 */ /* 0x000ea20000002400 */
[----:B------:R-:W-:Y:S01]  /*a880*/  FMUL.FTZ R32, R32, UR4 ;  /* 0x0000000420207c20 */ /* 0x000fe20008410000 */
[----:B------:R-:W-:Y:S01]  /*a890*/  VIADDMNMX R83, R81, R92, R79, PT ;  /* 0x0000005c51537246 */ /* 0x000fe2000380014f */
[----:B------:R-:W-:-:S03]  /*a8a0*/  FMUL.FTZ R33, R33, UR4 ;  /* 0x0000000421217c20 */ /* 0x000fc60008410000 */
[C---:B------:R-:W-:Y:S02]  /*a8b0*/  ISETP.GT.AND P2, PT, R83.reuse, RZ, PT ;  /* 0x000000ff5300720c */ /* 0x040fe40003f44270 */
[----:B------:R-:W3:Y:S01]  /*a8c0*/  MUFU.TANH R75, R32 ;  /* 0x00000020004b7308 */ /* 0x000ee20000002400 */
[----:B------:R-:W-:Y:S01]  /*a8d0*/  ISETP.GT.AND P3, PT, R83, 0x1, PT ;  /* 0x000000015300780c */ /* 0x000fe20003f64270 */
[----:B------:R-:W-:Y:S01]  /*a8e0*/  FMUL.FTZ R37, R37, UR4 ;  /* 0x0000000425257c20 */ /* 0x000fe20008410000 */
[----:B------:R-:W-:Y:S02]  /*a8f0*/  ISETP.GT.AND P4, PT, R83, 0x8, PT ;  /* 0x000000085300780c */ /* 0x000fe40003f84270 */
[----:B0-----:R-:W-:-:S03]  /*a900*/  FSEL R35, R23, -INF , P2 ;  /* 0xff80000017237808 */ /* 0x001fc60001000000 */
[----:B------:R-:W0:Y:S01]  /*a910*/  MUFU.TANH R76, R33 ;  /* 0x00000021004c7308 */ /* 0x000e220000002400 */
[----:B--2---:R-:W-:Y:S02]  /*a920*/  FSEL R80, R72, -INF , P3 ;  /* 0xff80000048507808 */ /* 0x004fe40001800000 */
[----:B------:R-:W-:Y:S02]  /*a930*/  ISETP.GT.AND P2, PT, R83, 0x9, PT ;  /* 0x000000095300780c */ /* 0x000fe40003f44270 */
[----:B------:R-:W-:Y:S02]  /*a940*/  FSEL R74, R74, -INF , P4 ;  /* 0xff8000004a4a7808 */ /* 0x000fe40002000000 */
[----:B------:R-:W-:Y:S01]  /*a950*/  FMNMX.FTZ R23, R35, R80, !PT ;  /* 0x0000005023177209 */ /* 0x000fe20007810000 */
[----:B------:R-:W2:Y:S01]  /*a960*/  MUFU.TANH R37, R37 ;  /* 0x0000002500257308 */ /* 0x000ea20000002400 */
[----:B------:R-:W-:Y:S01]  /*a970*/  FMUL.FTZ R40, R40, UR4 ;  /* 0x0000000428287c20 */ /* 0x000fe20008410000 */
[----:B------:R-:W-:Y:S01]  /*a980*/  FMUL.FTZ R25, R27, UR4 ;  /* 0x000000041b197c20 */ /* 0x000fe20008410000 */
[----:B------:R-:W-:Y:S01]  /*a990*/  ISETP.GT.AND P3, PT, R83, 0x10, PT ;  /* 0x000000105300780c */ /* 0x000fe20003f64270 */
[----:B------:R-:W-:Y:S01]  /*a9a0*/  FMUL.FTZ R24, R26, UR4 ;  /* 0x000000041a187c20 */ /* 0x000fe20008410000 */
[----:B------:R-:W-:Y:S01]  /*a9b0*/  FSEL R72, R73, -INF , P2 ;  /* 0xff80000049487808 */ /* 0x000fe20001000000 */
[----:B------:R-:W-:Y:S01]  /*a9c0*/  FMUL.FTZ R27, R31, UR4 ;  /* 0x000000041f1b7c20 */ /* 0x000fe20008410000 */
[----:B------:R-:W-:Y:S01]  /*a9d0*/  FMNMX.FTZ R23, R74, R23, !PT ;  /* 0x000000174a177209 */ /* 0x000fe20007810000 */
[----:B------:R-:W-:Y:S01]  /*a9e0*/  FMUL.FTZ R41, R41, UR4 ;  /* 0x0000000429297c20 */ /* 0x000fe20008410000 */
[----:B------:R-:W-:Y:S01]  /*a9f0*/  FMUL.FTZ R26, R30, UR4 ;  /* 0x000000041e1a7c20 */ /* 0x000fe20008410000 */
[----:B------:R-:W-:Y:S01]  /*aa00*/  FMUL.FTZ R31, R39, UR4 ;  /* 0x00000004271f7c20 */ /* 0x000fe20008410000 */
[----:B------:R-:W-:Y:S01]  /*aa10*/  FMUL.FTZ R30, R38, UR4 ;  /* 0x00000004261e7c20 */ /* 0x000fe20008410000 */
[----:B------:R0:W4:Y:S01]  /*aa20*/  MUFU.TANH R39, R40 ;  /* 0x0000002800277308 */ /* 0x0001220000002400 */
[----:B------:R-:W-:-:S02]  /*aa30*/  ISETP.GT.AND P2, PT, R83, 0x11, PT ;  /* 0x000000115300780c */ /* 0x000fc40003f44270 */
[----:B---3--:R-:W-:Y:S02]  /*aa40*/  FSEL R38, R75, -INF , P3 ;  /* 0xff8000004b267808 */ /* 0x008fe40001800000 */
[----:B------:R-:W-:Y:S01]  /*aa50*/  FMNMX.FTZ R73, R72, R23, !PT ;  /* 0x0000001748497209 */ /* 0x000fe20007810000 */
[----:B------:R-:W-:Y:S01]  /*aa60*/  FMUL.FTZ R44, R44, UR4 ;  /* 0x000000042c2c7c20 */ /* 0x000fe20008410000 */
[----:B------:R-:W-:Y:S01]  /*aa70*/  ISETP.GT.AND P3, PT, R83, 0x18, PT ;  /* 0x000000185300780c */ /* 0x000fe20003f64270 */
[----:B------:R-:W3:Y:S01]  /*aa80*/  MUFU.TANH R41, R41 ;  /* 0x0000002900297308 */ /* 0x000ee20000002400 */
[----:B0-----:R-:W-:Y:S01]  /*aa90*/  FSEL R40, R76, -INF , P2 ;  /* 0xff8000004c287808 */ /* 0x001fe20001000000 */
[----:B------:R-:W-:Y:S01]  /*aaa0*/  FMUL.FTZ R45, R45, UR4 ;  /* 0x000000042d2d7c20 */ /* 0x000fe20008410000 */
[----:B------:R-:W-:Y:S01]  /*aab0*/  FMNMX.FTZ R73, R38, R73, !PT ;  /* 0x0000004926497209 */ /* 0x000fe20007810000 */
[----:B------:R-:W-:Y:S01]  /*aac0*/  FMUL.FTZ R33, R43, UR4 ;  /* 0x000000042b217c20 */ /* 0x000fe20008410000 */
[----:B------:R-:W-:-:S02]  /*aad0*/  ISETP.GT.AND P2, PT, R83, 0x19, PT ;  /* 0x000000195300780c */ /* 0x000fc40003f44270 */
[----:B------:R-:W-:Y:S01]  /*aae0*/  FSEL R34, R34, -INF , P3 ;  /* 0xff80000022227808 */ /* 0x000fe20001800000 */
[----:B------:R2:W0:Y:S01]  /*aaf0*/  MUFU.TANH R43, R44 ;  /* 0x0000002c002b7308 */ /* 0x0004220000002400 */
[----:B------:R-:W-:Y:S01]  /*ab00*/  FMNMX.FTZ R73, R40, R73, !PT ;  /* 0x0000004928497209 */ /* 0x000fe20007810000 */
[----:B------:R-:W-:Y:S01]  /*ab10*/  FMUL.FTZ R48, R48, UR4 ;  /* 0x0000000430307c20 */ /* 0x000fe20008410000 */
[----:B------:R-:W-:Y:S01]  /*ab20*/  ISETP.GT.AND P3, PT, R83, 0x20, PT ;  /* 0x000000205300780c */ /* 0x000fe20003f64270 */
[----:B------:R-:W-:Y:S01]  /*ab30*/  FMUL.FTZ R49, R49, UR4 ;  /* 0x0000000431317c20 */ /* 0x000fe20008410000 */
[----:B------:R-:W-:-:S03]  /*ab40*/  FMNMX.FTZ R73, R34, R73, !PT ;  /* 0x0000004922497209 */ /* 0x000fc60007810000 */
[----:B------:R-:W5:Y:S01]  /*ab50*/  MUFU.TANH R45, R45 ;  /* 0x0000002d002d7308 */ /* 0x000f620000002400 */
[----:B--2---:R-:W-:Y:S01]  /*ab60*/  FSEL R44, R37, -INF , P2 ;  /* 0xff800000252c7808 */ /* 0x004fe20001000000 */
[----:B------:R-:W-:Y:S01]  /*ab70*/  FMUL.FTZ R32, R42, UR4 ;  /* 0x000000042a207c20 */ /* 0x000fe20008410000 */
[----:B------:R-:W-:Y:S02]  /*ab80*/  ISETP.GT.AND P2, PT, R83, 0x21, PT ;  /* 0x000000215300780c */ /* 0x000fe40003f44270 */
[----:B----4-:R-:W-:Y:S02]  /*ab90*/  FSEL R42, R39, -INF , P3 ;  /* 0xff800000272a7808 */ /* 0x010fe40001800000 */
[----:B------:R-:W-:Y:S01]  /*aba0*/  FMNMX.FTZ R73, R44, R73, !PT ;  /* 0x000000492c497209 */ /* 0x000fe20007810000 */
[----:B------:R0:W2:Y:S01]  /*abb0*/  MUFU.TANH R77, R48 ;  /* 0x00000030004d7308 */ /* 0x0000a20000002400 */
[----:B------:R-:W-:Y:S01]  /*abc0*/  FMUL.FTZ R52, R52, UR4 ;  /* 0x0000000434347c20 */ /* 0x000fe20008410000 */
[----:B------:R-:W-:Y:S01]  /*abd0*/  ISETP.GT.AND P3, PT, R83, 0x28, PT ;  /* 0x000000285300780c */ /* 0x000fe20003f64270 */
[----:B------:R-:W-:Y:S01]  /*abe0*/  FMUL.FTZ R53, R53, UR4 ;  /* 0x0000000435357c20 */ /* 0x000fe20008410000 */
[----:B---3--:R-:W-:-:S02]  /*abf0*/  FSEL R36, R41, -INF , P2 ;  /* 0xff80000029247808 */ /* 0x008fc40001000000 */
[----:B------:R-:W-:Y:S02]  /*ac00*/  FMNMX.FTZ R73, R42, R73, !PT ;  /* 0x000000492a497209 */ /* 0x000fe40007810000 */
[----:B------:R-:W-:Y:S01]  /*ac10*/  MUFU.TANH R49, R49 ;  /* 0x0000003100317308 */ /* 0x000fe20000002400 */
[----:B------:R-:W-:Y:S02]  /*ac20*/  ISETP.GT.AND P2, PT, R83, 0x29, PT ;  /* 0x000000295300780c */ /* 0x000fe40003f44270 */
[----:B0-----:R-:W-:Y:S02]  /*ac30*/  FSEL R48, R43, -INF , P3 ;  /* 0xff8000002b307808 */ /* 0x001fe40001800000 */
[----:B------:R-:W-:-:S03]  /*ac40*/  FMNMX.FTZ R73, R36, R73, !PT ;  /* 0x0000004924497209 */ /* 0x000fc60007810000 */
[----:B------:R5:W0:Y:S01]  /*ac50*/  MUFU.TANH R78, R52 ;  /* 0x00000034004e7308 */ /* 0x000a220000002400 */
[----:B------:R-:W-:Y:S01]  /*ac60*/  FMUL.FTZ R56, R56, UR4 ;  /* 0x0000000438387c20 */ /* 0x000fe20008410000 */
[----:B------:R-:W-:Y:S01]  /*ac70*/  ISETP.GT.AND P3, PT, R83, 0x30, PT ;  /* 0x000000305300780c */ /* 0x000fe20003f64270 */
[----:B------:R-:W-:Y:S01]  /*ac80*/  FMUL.FTZ R57, R57, UR4 ;  /* 0x0000000439397c20 */ /* 0x000fe20008410000 */
[----:B------:R-:W-:-:S04]  /*ac90*/  FMNMX.FTZ R73, R48, R73, !PT ;  /* 0x0000004930497209 */ /* 0x000fc80007810000 */
[----:B------:R-:W3:Y:S01]  /*aca0*/  MUFU.TANH R53, R53 ;  /* 0x0000003500357308 */ /* 0x000ee20000002400 */
[----:B-----5:R-:W-:Y:S01]  /*acb0*/  FSEL R52, R45, -INF , P2 ;  /* 0xff8000002d347808 */ /* 0x020fe20001000000 */
[----:B------:R-:W-:Y:S01]  /*acc0*/  FMUL.FTZ R60, R60, UR4 ;  /* 0x000000043c3c7c20 */ /* 0x000fe20008410000 */
[----:B------:R-:W-:Y:S02]  /*acd0*/  ISETP.GT.AND P2, PT, R83, 0x31, PT ;  /* 0x000000315300780c */ /* 0x000fe40003f44270 */
[----:B------:R-:W-:-:S03]  /*ace0*/  FMNMX.FTZ R73, R52, R73, !PT ;  /* 0x0000004934497209 */ /* 0x000fc60007810000 */
[----:B------:R2:W4:Y:S01]  /*acf0*/  MUFU.TANH R23, R56 ;  /* 0x0000003800177308 */ /* 0x0005220000002400 */
[----:B------:R-:W-:Y:S01]  /*ad00*/  FMUL.FTZ R61, R61, UR4 ;  /* 0x000000043d3d7c20 */ /* 0x000fe20008410000 */
[----:B------:R-:W-:Y:S01]  /*ad10*/  FMUL.FTZ R37, R64, UR4 ;  /* 0x0000000440257c20 */ /* 0x000fe20008410000 */
[----:B--2---:R-:W-:-:S05]  /*ad20*/  FSEL R56, R77, -INF , P3 ;  /* 0xff8000004d387808 */ /* 0x004fca0001800000 */
[----:B------:R-:W2:Y:S01]  /*ad30*/  MUFU.TANH R57, R57 ;  /* 0x0000003900397308 */ /* 0x000ea20000002400 */
[----:B------:R-:W-:Y:S02]  /*ad40*/  ISETP.GT.AND P3, PT, R83, 0x38, PT ;  /* 0x000000385300780c */ /* 0x000fe40003f64270 */
[----:B------:R-:W-:-:S05]  /*ad50*/  FMNMX.FTZ R73, R56, R73, !PT ;  /* 0x0000004938497209 */ /* 0x000fca0007810000 */
[----:B------:R5:W1:Y:S01]  /*ad60*/  MUFU.TANH R82, R60 ;  /* 0x0000003c00527308 */ /* 0x000a620000002400 */
[----:B0-----:R-:W-:Y:S02]  /*ad70*/  FSEL R64, R78, -INF , P3 ;  /* 0xff8000004e407808 */ /* 0x001fe40001800000 */
[----:B-----5:R-:W-:Y:S02]  /*ad80*/  FSEL R60, R49, -INF , P2 ;  /* 0xff800000313c7808 */ /* 0x020fe40001000000 */
[C---:B------:R-:W-:Y:S02]  /*ad90*/  ISETP.GT.AND P2, PT, R83.reuse, 0x39, PT ;  /* 0x000000395300780c */ /* 0x040fe40003f44270 */
[----:B------:R-:W-:Y:S01]  /*ada0*/  FMNMX.FTZ R73, R60, R73, !PT ;  /* 0x000000493c497209 */ /* 0x000fe20007810000 */
[----:B------:R-:W0:Y:S01]  /*adb0*/  MUFU.TANH R61, R61 ;  /* 0x0000003d003d7308 */ /* 0x000e220000002400 */
[----:B------:R-:W-:Y:S01]  /*adc0*/  ISETP.GT.AND P3, PT, R83, 0x40, PT ;  /* 0x000000405300780c */ /* 0x000fe20003f64270 */
[----:B------:R-:W-:Y:S01]  /*add0*/  FMUL.FTZ R65, R65, UR4 ;  /* 0x0000000441417c20 */ /* 0x000fe20008410000 */
[----:B---3--:R-:W-:-:S02]  /*ade0*/  FSEL R76, R53, -INF , P2 ;  /* 0xff800000354c7808 */ /* 0x008fc40001000000 */
[----:B------:R-:W-:Y:S01]  /*adf0*/  FMNMX.FTZ R73, R64, R73, !PT ;  /* 0x0000004940497209 */ /* 0x000fe20007810000 */
[----:B------:R-:W-:Y:S01]  /*ae00*/  FMUL.FTZ R39, R68, UR4 ;  /* 0x0000000444277c20 */ /* 0x000fe20008410000 */
[----:B------:R-:W-:Y:S01]  /*ae10*/  ISETP.GT.AND P2, PT, R83, 0x41, PT ;  /* 0x000000415300780c */ /* 0x000fe20003f44270 */
[----:B------:R-:W3:Y:S01]  /*ae20*/  MUFU.TANH R37, R37 ;  /* 0x0000002500257308 */ /* 0x000ee20000002400 */
[----:B----4-:R-:W-:Y:S02]  /*ae30*/  FSEL R68, R23, -INF , P3 ;  /* 0xff80000017447808 */ /* 0x010fe40001800000 */
[----:B------:R-:W-:Y:S01]  /*ae40*/  FMNMX.FTZ R73, R76, R73, !PT ;  /* 0x000000494c497209 */ /* 0x000fe20007810000 */
[----:B------:R-:W-:Y:S01]  /*ae50*/  FMUL.FTZ R69, R69, UR4 ;  /* 0x0000000445457c20 */ /* 0x000fe20008410000 */
[----:B------:R-:W-:Y:S02]  /*ae60*/  ISETP.GT.AND P3, PT, R83, 0x48, PT ;  /* 0x000000485300780c */ /* 0x000fe40003f64270 */
[----:B--2---:R-:W-:Y:S01]  /*ae70*/  FSEL R78, R57, -INF , P2 ;  /* 0xff800000394e7808 */ /* 0x004fe20001000000 */
[----:B------:R-:W2:Y:S01]  /*ae80*/  MUFU.TANH R65, R65 ;  /* 0x0000004100417308 */ /* 0x000ea20000002400 */
[----:B------:R-:W-:-:S02]  /*ae90*/  FMNMX.FTZ R73, R68, R73, !PT ;  /* 0x0000004944497209 */ /* 0x000fc40007810000 */
[C---:B------:R-:W-:Y:S02]  /*aea0*/  ISETP.GT.AND P2, PT, R83.reuse, 0x49, PT ;  /* 0x000000495300780c */ /* 0x040fe40003f44270 */
[----:B-1----:R-:W-:Y:S02]  /*aeb0*/  FSEL R82, R82, -INF , P3 ;  /* 0xff80000052527808 */ /* 0x002fe40001800000 */
[----:B------:R-:W-:Y:S01]  /*aec0*/  FMNMX.FTZ R73, R78, R73, !PT ;  /* 0x000000494e497209 */ /* 0x000fe20007810000 */
[----:B------:R-:W1:Y:S01]  /*aed0*/  MUFU.TANH R39, R39 ;  /* 0x0000002700277308 */ /* 0x000e620000002400 */
[----:B------:R-:W-:Y:S02]  /*aee0*/  ISETP.GT.AND P3, PT, R83, 0x50, PT ;  /* 0x000000505300780c */ /* 0x000fe40003f64270 */
[----:B0-----:R-:W-:Y:S02]  /*aef0*/  FSEL R84, R61, -INF , P2 ;  /* 0xff8000003d547808 */ /* 0x001fe40001000000 */
[----:B------:R-:W-:-:S03]  /*af00*/  FMNMX.FTZ R73, R82, R73, !PT ;  /* 0x0000004952497209 */ /* 0x000fc60007810000 */
[----:B------:R-:W0:Y:S01]  /*af10*/  MUFU.TANH R69, R69 ;  /* 0x0000004500457308 */ /* 0x000e220000002400 */
[----:B------:R-:W-:Y:S01]  /*af20*/  FMUL.FTZ R23, R46, UR4 ;  /* 0x000000042e177c20 */ /* 0x000fe20008410000 */
[----:B------:R-:W-:Y:S02]  /*af30*/  ISETP.GT.AND P2, PT, R83, 0x51, PT ;  /* 0x000000515300780c */ /* 0x000fe40003f44270 */
[----:B---3--:R-:W-:Y:S02]  /*af40*/  FSEL R46, R37, -INF , P3 ;  /* 0xff800000252e7808 */ /* 0x008fe40001800000 */
[----:B------:R-:W-:Y:S02]  /*af50*/  FMNMX.FTZ R73, R84, R73, !PT ;  /* 0x0000004954497209 */ /* 0x000fe40007810000 */
[----:B------:R-:W-:Y:S02]  /*af60*/  ISETP.GT.AND P3, PT, R83, 0x58, PT ;  /* 0x000000585300780c */ /* 0x000fe40003f64270 */
[----:B--2---:R-:W-:-:S02]  /*af70*/  FSEL R86, R65, -INF , P2 ;  /* 0xff80000041567808 */ /* 0x004fc40001000000 */
[----:B------:R-:W-:Y:S02]  /*af80*/  FMNMX.FTZ R73, R46, R73, !PT ;  /* 0x000000492e497209 */ /* 0x000fe40007810000 */
[----:B------:R-:W-:Y:S02]  /*af90*/  ISETP.GT.AND P2, PT, R83, 0x59, PT ;  /* 0x000000595300780c */ /* 0x000fe40003f44270 */
[----:B-1----:R-:W-:Y:S02]  /*afa0*/  FSEL R88, R39, -INF , P3 ;  /* 0xff80000027587808 */ /* 0x002fe40001800000 */
[----:B------:R-:W-:Y:S02]  /*afb0*/  FMNMX.FTZ R73, R86, R73, !PT ;  /* 0x0000004956497209 */ /* 0x000fe40007810000 */
[----:B0-----:R-:W-:Y:S02]  /*afc0*/  FSEL R90, R69, -INF , P2 ;  /* 0xff800000455a7808 */ /* 0x001fe40001000000 */
[----:B------:R-:W-:-:S04]  /*afd0*/  FMNMX.FTZ R73, R88, R73, !PT ;  /* 0x0000004958497209 */ /* 0x000fc80007810000 */
[----:B------:R-:W-:-:S05]  /*afe0*/  FMNMX.FTZ R73, R90, R73, !PT ;  /* 0x000000495a497209 */ /* 0x000fca0007810000 */
[----:B------:R-:W0:Y:S01]  /*aff0*/  SHFL.BFLY PT, R94, R73, 0x2, 0x1f ;  /* 0x0c401f00495e7f89 */ /* 0x000e2200000e0000 */
[----:B------:R1:W-:Y:S01]  /*b000*/  MUFU.TANH R37, R23 ;  /* 0x0000001700257308 */ /* 0x0003e20000002400 */
[----:B------:R-:W-:-:S07]  /*b010*/  IADD3 R92, R92, 0x8, R81 ;  /* 0x000000085c5c7810 */ /* 0x000fce0007ffe051 */
[----:B------:R-:W2:Y:S01]  /*b020*/  MUFU.TANH R24, R24 ;  /* 0x0000001800187308 */ /* 0x000ea20000002400 */
[----:B0-----:R-:W-:-:S05]  /*b030*/  FMNMX.FTZ R94, R73, R94, !PT ;  /* 0x0000005e495e7209 */ /* 0x001fca0007810000 */
[----:B-1----:R-:W0:Y:S02]  /*b040*/  SHFL.BFLY PT, R23, R94, 0x1, 0x1f ;  /* 0x0c201f005e177f89 */ /* 0x002e2400000e0000 */
[----:B------:R-:W1:Y:S01]  /*b050*/  MUFU.TANH R25, R25 ;  /* 0x0000001900197308 */ /* 0x000e620000002400 */
[----:B------:R-:W-:-:S07]  /*b060*/  VIMNMX R92, R79, R92, PT ;  /* 0x0000005c4f5c7248 */ /* 0x000fce0003fe0100 */
[----:B------:R-:W3:Y:S01]  /*b070*/  MUFU.TANH R26, R26 ;  /* 0x0000001a001a7308 */ /* 0x000ee20000002400 */
[C---:B------:R-:W-:Y:S02]  /*b080*/  ISETP.GT.AND P5, PT, R92.reuse, RZ, PT ;  /* 0x000000ff5c00720c */ /* 0x040fe40003fa4270 */
[----:B------:R-:W-:-:S05]  /*b090*/  ISETP.GT.AND P2, PT, R92, 0x1, PT ;  /* 0x000000015c00780c */ /* 0x000fca0003f44270 */
[----:B------:R-:W-:Y:S01]  /*b0a0*/  MUFU.TANH R27, R27 ;  /* 0x0000001b001b7308 */ /* 0x000fe20000002400 */
[----:B------:R-:W-:Y:S01]  /*b0b0*/  FMUL.FTZ R47, R47, UR4 ;  /* 0x000000042f2f7c20 */ /* 0x000fe20008410000 */
[----:B------:R-:W-:Y:S01]  /*b0c0*/  FMUL.FTZ R50, R50, UR4 ;  /* 0x0000000432327c20 */ /* 0x000fe20008410000 */
[----:B------:R-:W-:Y:S01]  /*b0d0*/  FMUL.FTZ R51, R51, UR4 ;  /* 0x0000000433337c20 */ /* 0x000fe20008410000 */
[----:B------:R-:W-:-:S04]  /*b0e0*/  FMUL.FTZ R54, R54, UR4 ;  /* 0x0000000436367c20 */ /* 0x000fc80008410000 */
        /* <DEDUP_REMOVED lines=11> */
[----:B--2---:R-:W-:Y:S01]  /*b1a0*/  FSEL R57, R24, -INF , P5 ;  /* 0xff80000018397808 */ /* 0x004fe20002800000 */
[----:B------:R-:W-:Y:S01]  /*b1b0*/  ULDC UR4, c[0x0][0xa80] ;  /* 0x0002a00000047ab9 */ /* 0x000fe20000000800 */
[----:B------:R-:W-:-:S02]  /*b1c0*/  ISETP.GT.AND P3, PT, R92, 0x8, PT ;  /* 0x000000085c00780c */ /* 0x000fc40003f64270 */
[----:B-1----:R-:W-:Y:S02]  /*b1d0*/  FSEL R24, R25, -INF , P2 ;  /* 0xff80000019187808 */ /* 0x002fe40001000000 */
[----:B0-----:R-:W-:Y:S01]  /*b1e0*/  FMNMX.FTZ R176, R94, R23, !PT ;  /* 0x000000175eb07209 */ /* 0x001fe20007810000 */
[----:B------:R-:W-:Y:S01]  /*b1f0*/  IMAD.U32 R23, RZ, RZ, UR4 ;  /* 0x00000004ff177e24 */ /* 0x000fe2000f8e00ff */
[----:B------:R-:W0:Y:S01]  /*b200*/  MUFU.TANH R30, R30 ;  /* 0x0000001e001e7308 */ /* 0x000e220000002400 */
[----:B------:R-:W-:Y:S02]  /*b210*/  ISETP.GT.AND P4, PT, R92, 0x9, PT ;  /* 0x000000095c00780c */ /* 0x000fe40003f84270 */
[----:B---3--:R-:W-:Y:S02]  /*b220*/  FSEL R26, R26, -INF , P3 ;  /* 0xff8000001a1a7808 */ /* 0x008fe40001800000 */
[----:B------:R-:W-:Y:S01]  /*b230*/  FMNMX.FTZ R25, R57, R24, !PT ;  /* 0x0000001839197209 */ /* 0x000fe20007810000 */
[C---:B------:R-:W-:Y:S01]  /*b240*/  FMUL.FTZ R41, R176.reuse, R23 ;  /* 0x00000017b0297220 */ /* 0x040fe20000410000 */
[----:B------:R-:W-:Y:S01]  /*b250*/  FSETP.NEU.FTZ.AND P2, PT, R176, -INF , PT ;  /* 0xff800000b000780b */ /* 0x000fe20003f5d000 */
[----:B------:R-:W1:Y:S01]  /*b260*/  MUFU.TANH R31, R31 ;  /* 0x0000001f001f7308 */ /* 0x000e620000002400 */
[----:B------:R-:W-:-:S02]  /*b270*/  ISETP.GT.AND P5, PT, R92, 0x10, PT ;  /* 0x000000105c00780c */ /* 0x000fc40003fa4270 */
[----:B------:R-:W-:-:S05]  /*b280*/  FMNMX.FTZ R25, R26, R25, !PT ;  /* 0x000000191a197209 */ /* 0x000fca0007810000 */
[----:B------:R2:W-:Y:S01]  /*b290*/  MUFU.TANH R39, R50 ;  /* 0x0000003200277308 */ /* 0x0005e20000002400 */
[----:B------:R-:W-:Y:S02]  /*b2a0*/  FSEL R53, R41, RZ, P2 ;  /* 0x000000ff29357208 */ /* 0x000fe40001000000 */
[----:B------:R-:W-:Y:S02]  /*b2b0*/  ISETP.GT.AND P2, PT, R92, 0x11, PT ;  /* 0x000000115c00780c */ /* 0x000fe40003f44270 */
[----:B----4-:R-:W-:Y:S02]  /*b2c0*/  FSEL R28, R28, -INF , P5 ;  /* 0xff8000001c1c7808 */ /* 0x010fe40002800000 */
[----:B--2---:R-:W-:Y:S01]  /*b2d0*/  FSEL R50, R27, -INF , P4 ;  /* 0xff8000001b327808 */ /* 0x004fe20002000000 */
[----:B------:R-:W2:Y:S03]  /*b2e0*/  MUFU.TANH R32, R32 ;  /* 0x0000002000207308 */ /* 0x000ea60000002400 */
[----:B------:R-:W-:-:S02]  /*b2f0*/  FMNMX.FTZ R25, R50, R25, !PT ;  /* 0x0000001932197209 */ /* 0x000fc40007810000 */
[----:B------:R-:W-:Y:S02]  /*b300*/  ISETP.GT.AND P3, PT, R92, 0x18, PT ;  /* 0x000000185c00780c */ /* 0x000fe40003f64270 */
[----:B-----5:R-:W-:Y:S01]  /*b310*/  FSEL R94, R29, -INF , P2 ;  /* 0xff8000001d5e7808 */ /* 0x020fe20001000000 */
[----:B------:R-:W3:Y:S01]  /*b320*/  MUFU.TANH R33, R33 ;  /* 0x0000002100217308 */ /* 0x000ee20000002400 */
[----:B------:R-:W-:Y:S02]  /*b330*/  FMNMX.FTZ R25, R28, R25, !PT ;  /* 0x000000191c197209 */ /* 0x000fe40007810000 */
[----:B------:R-:W-:Y:S02]  /*b340*/  ISETP.GT.AND P2, PT, R92, 0x19, PT ;  /* 0x000000195c00780c */ /* 0x000fe40003f44270 */
[----:B0-----:R-:W-:Y:S02]  /*b350*/  FSEL R30, R30, -INF , P3 ;  /* 0xff8000001e1e7808 */ /* 0x001fe40001800000 */
[----:B------:R-:W-:Y:S01]  /*b360*/  FMNMX.FTZ R27, R94, R25, !PT ;  /* 0x000000195e1b7209 */ /* 0x000fe20007810000 */
[----:B------:R-:W0:Y:S01]  /*b370*/  MUFU.TANH R47, R47 ;  /* 0x0000002f002f7308 */ /* 0x000e220000002400 */
[----:B------:R-:W-:Y:S01]  /*b380*/  FFMA.FTZ R29, R80, R23, -R53 ;  /* 0x00000017501d7223 */ /* 0x000fe20000010835 */
[----:B------:R-:W-:-:S02]  /*b390*/  ISETP.GT.AND P3, PT, R92, 0x20, PT ;  /* 0x000000205c00780c */ /* 0x000fc40003f64270 */
[----:B-1----:R-:W-:Y:S02]  /*b3a0*/  FSEL R80, R31, -INF , P2 ;  /* 0xff8000001f507808 */ /* 0x002fe40001000000 */
[----:B------:R-:W-:Y:S02]  /*b3b0*/  FMNMX.FTZ R27, R30, R27, !PT ;  /* 0x0000001b1e1b7209 */ /* 0x000fe40007810000 */
[----:B------:R-:W-:Y:S02]  /*b3c0*/  ISETP.GT.AND P2, PT, R92, 0x21, PT ;  /* 0x000000215c00780c */ /* 0x000fe40003f44270 */
[----:B--2---:R-:W-:Y:S02]  /*b3d0*/  FSEL R32, R32, -INF , P3 ;  /* 0xff80000020207808 */ /* 0x004fe40001800000 */
[----:B------:R-:W-:Y:S01]  /*b3e0*/  FMNMX.FTZ R27, R80, R27, !PT ;  /* 0x0000001b501b7209 */ /* 0x000fe20007810000 */
[----:B------:R-:W1:Y:S01]  /*b3f0*/  MUFU.TANH R51, R51 ;  /* 0x0000003300337308 */ /* 0x000e620000002400 */
[----:B------:R-:W-:Y:S01]  /*b400*/  FFMA.FTZ R154, R74, R23, -R53 ;  /* 0x000000174a9a7223 */ /* 0x000fe20000010835 */
[----:B------:R-:W-:-:S02]  /*b410*/  ISETP.GT.AND P3, PT, R92, 0x28, PT ;  /* 0x000000285c00780c */ /* 0x000fc40003f64270 */
[----:B---3--:R-:W-:Y:S02]  /*b420*/  FSEL R74, R33, -INF , P2 ;  /* 0xff800000214a7808 */ /* 0x008fe40001000000 */
[----:B------:R-:W-:Y:S02]  /*b430*/  FMNMX.FTZ R27, R32, R27, !PT ;  /* 0x0000001b201b7209 */ /* 0x000fe40007810000 */
[----:B------:R-:W2:Y:S01]  /*b440*/  MUFU.TANH R54, R54 ;  /* 0x0000003600367308 */ /* 0x000ea20000002400 */
[----:B------:R-:W-:Y:S02]  /*b450*/  ISETP.GT.AND P2, PT, R92, 0x29, PT ;  /* 0x000000295c00780c */ /* 0x000fe40003f44270 */
[----:B------:R-:W-:Y:S01]  /*b460*/  FSEL R96, R37, -INF , P3 ;  /* 0xff80000025607808 */ /* 0x000fe20001800000 */
[----:B------:R-:W-:-:S04]  /*b470*/  FFMA.FTZ R31, R72, R23, -R53 ;  /* 0x00000017481f7223 */ /* 0x000fc80000010835 */
[----:B------:R3:W-:Y:S01]  /*b480*/  MUFU.EX2 R25, R29 ;  /* 0x0000001d00197308 */ /* 0x0007e20000000800 */
[----:B------:R-:W-:Y:S02]  /*b490*/  ISETP.GT.AND P3, PT, R92, 0x30, PT ;  /* 0x000000305c00780c */ /* 0x000fe40003f64270 */
[----:B0-----:R-:W-:Y:S02]  /*b4a0*/  FSEL R72, R47, -INF , P2 ;  /* 0xff8000002f487808 */ /* 0x001fe40001000000 */
[----:B---3--:R-:W-:-:S03]  /*b4b0*/  FMNMX.FTZ R29, R74, R27, !PT ;  /* 0x0000001b4a1d7209 */ /* 0x008fc60007810000 */
[----:B------:R-:W-:Y:S01]  /*b4c0*/  MUFU.TANH R55, R55 ;  /* 0x0000003700377308 */ /* 0x000fe20000002400 */
[----:B------:R-:W-:Y:S02]  /*b4d0*/  FMNMX.FTZ R29, R96, R29, !PT ;  /* 0x0000001d601d7209 */ /* 0x000fe40007810000 */
[----:B------:R-:W-:Y:S02]  /*b4e0*/  ISETP.GT.AND P2, PT, R92, 0x31, PT ;  /* 0x000000315c00780c */ /* 0x000fe40003f44270 */
[----:B------:R-:W-:-:S03]  /*b4f0*/  FSEL R98, R39, -INF , P3 ;  /* 0xff80000027627808 */ /* 0x000fc60001800000 */
[----:B------:R-:W0:Y:S01]  /*b500*/  MUFU.TANH R58, R58 ;  /* 0x0000003a003a7308 */ /* 0x000e220000002400 */
[----:B------:R-:W-:Y:S01]  /*b510*/  FMNMX.FTZ R29, R72, R29, !PT ;  /* 0x0000001d481d7209 */ /* 0x000fe20007810000 */
[----:B------:R-:W-:Y:S01]  /*b520*/  FFMA.FTZ R156, R38, R23, -R53 ;  /* 0x00000017269c7223 */ /* 0x000fe20000010835 */
[----:B------:R-:W-:Y:S02]  /*b530*/  ISETP.GT.AND P3, PT, R92, 0x38, PT ;  /* 0x000000385c00780c */ /* 0x000fe40003f64270 */
[----:B-1----:R-:W-:Y:S02]  /*b540*/  FSEL R38, R51, -INF , P2 ;  /* 0xff80000033267808 */ /* 0x002fe40001000000 */
[----:B------:R-:W-:Y:S01]  /*b550*/  FMNMX.FTZ R29, R98, R29, !PT ;  /* 0x0000001d621d7209 */ /* 0x000fe20007810000 */
[----:B------:R-:W1:Y:S01]  /*b560*/  MUFU.TANH R59, R59 ;  /* 0x0000003b003b7308 */ /* 0x000e620000002400 */
[----:B------:R-:W-:Y:S02]  /*b570*/  ISETP.GT.AND P2, PT, R92, 0x39, PT ;  /* 0x000000395c00780c */ /* 0x000fe40003f44270 */
[----:B--2---:R-:W-:-:S02]  /*b580*/  FSEL R54, R54, -INF , P3 ;  /* 0xff80000036367808 */ /* 0x004fc40001800000 */
[----:B------:R-:W-:-:S03]  /*b590*/  FMNMX.FTZ R29, R38, R29, !PT ;  /* 0x0000001d261d7209 */ /* 0x000fc60007810000 */
[----:B------:R-:W2:Y:S01]  /*b5a0*/  MUFU.TANH R62, R62 ;  /* 0x0000003e003e7308 */ /* 0x000ea20000002400 */
[----:B------:R-:W-:Y:S02]  /*b5b0*/  ISETP.GT.AND P3, PT, R92, 0x40, PT ;  /* 0x000000405c00780c */ /* 0x000fe40003f64270 */
[----:B------:R-:W-:-:S05]  /*b5c0*/  FMNMX.FTZ R29, R54, R29, !PT ;  /* 0x0000001d361d7209 */ /* 0x000fca0007810000 */
[----:B------:R3:W-:Y:S01]  /*b5d0*/  MUFU.EX2 R27, R31 ;  /* 0x0000001f001b7308 */ /* 0x0007e20000000800 */
[----:B0-----:R-:W-:-:S07]  /*b5e0*/  FSEL R58, R58, -INF , P3 ;  /* 0xff8000003a3a7808 */ /* 0x001fce0001800000 */
[----:B------:R-:W0:Y:S01]  /*b5f0*/  MUFU.TANH R63, R63 ;  /* 0x0000003f003f7308 */ /* 0x000e220000002400 */
[--C-:B---3--:R-:W-:Y:S01]  /*b600*/  FFMA.FTZ R31, R40, R23, -R53.reuse ;  /* 0x00000017281f7223 */ /* 0x108fe20000010835 */
[----:B------:R-:W-:Y:S02]  /*b610*/  FSEL R40, R55, -INF , P2 ;  /* 0xff80000037287808 */ /* 0x000fe40001000000 */
[----:B------:R-:W-:Y:S02]  /*b620*/  ISETP.GT.AND P2, PT, R92, 0x41, PT ;  /* 0x000000415c00780c */ /* 0x000fe40003f44270 */
[----:B------:R-:W-:Y:S02]  /*b630*/  FMNMX.FTZ R29, R40, R29, !PT ;  /* 0x0000001d281d7209 */ /* 0x000fe40007810000 */
[----:B------:R-:W3:Y:S01]  /*b640*/  MUFU.TANH R66, R66 ;  /* 0x0000004200427308 */ /* 0x000ee20000002400 */
[----:B------:R-:W-:Y:S01]  /*b650*/  FFMA.FTZ R158, R34, R23, -R53 ;  /* 0x00000017229e7223 */ /* 0x000fe20000010835 */
[----:B------:R-:W-:-:S02]  /*b660*/  ISETP.GT.AND P3, PT, R92, 0x48, PT ;  /* 0x000000485c00780c */ /* 0x000fc40003f64270 */
[----:B-1----:R-:W-:Y:S02]  /*b670*/  FSEL R34, R59, -INF , P2 ;  /* 0xff8000003b227808 */ /* 0x002fe40001000000 */
[----:B------:R-:W-:Y:S02]  /*b680*/  FMNMX.FTZ R29, R58, R29, !PT ;  /* 0x0000001d3a1d7209 */ /* 0x000fe40007810000 */
[----:B------:R-:W1:Y:S01]  /*b690*/  MUFU.TANH R67, R67 ;  /* 0x0000004300437308 */ /* 0x000e620000002400 */
[----:B------:R-:W-:Y:S02]  /*b6a0*/  ISETP.GT.AND P2, PT, R92, 0x49, PT ;  /* 0x000000495c00780c */ /* 0x000fe40003f44270 */
[----:B--2---:R-:W-:Y:S02]  /*b6b0*/  FSEL R62, R62, -INF , P3 ;  /* 0xff8000003e3e7808 */ /* 0x004fe40001800000 */
[----:B------:R-:W-:-:S03]  /*b6c0*/  FMNMX.FTZ R29, R34, R29, !PT ;  /* 0x0000001d221d7209 */ /* 0x000fc60007810000 */
[----:B------:R-:W2:Y:S01]  /*b6d0*/  MUFU.TANH R70, R70 ;  /* 0x0000004600467308 */ /* 0x000ea20000002400 */
[-CC-:B------:R-:W-:Y:S01]  /*b6e0*/  FFMA.FTZ R152, R35, R23.reuse, -R53.reuse ;  /* 0x0000001723987223 */ /* 0x180fe20000010835 */
[----:B------:R-:W-:Y:S01]  /*b6f0*/  FFMA.FTZ R35, R44, R23, -R53 ;  /* 0x000000172c237223 */ /* 0x000fe20000010835 */
[----:B------:R-:W-:Y:S02]  /*b700*/  ISETP.GT.AND P3, PT, R92, 0x50, PT ;  /* 0x000000505c00780c */ /* 0x000fe40003f64270 */
[----:B0-----:R-:W-:Y:S02]  /*b710*/  FSEL R44, R63, -INF , P2 ;  /* 0xff8000003f2c7808 */ /* 0x001fe40001000000 */
[----:B------:R-:W-:Y:S01]  /*b720*/  FMNMX.FTZ R29, R62, R29, !PT ;  /* 0x0000001d3e1d7209 */ /* 0x000fe20007810000 */
[----:B------:R-:W0:Y:S01]  /*b730*/  MUFU.TANH R71, R71 ;  /* 0x0000004700477308 */ /* 0x000e220000002400 */
[----:B------:R-:W-:Y:S02]  /*b740*/  ISETP.GT.AND P2, PT, R92, 0x51, PT ;  /* 0x000000515c00780c */ /* 0x000fe40003f44270 */
[----:B---3--:R-:W-:-:S02]  /*b750*/  FSEL R66, R66, -INF , P3 ;  /* 0xff80000042427808 */ /* 0x008fc40001800000 */
[----:B------:R-:W-:Y:S01]  /*b760*/  FMNMX.FTZ R29, R44, R29, !PT ;  /* 0x0000001d2c1d7209 */ /* 0x000fe20007810000 */
[----:B------:R-:W-:Y:S01]  /*b770*/  FFMA.FTZ R160, R42, R23, -R53 ;  /* 0x000000172aa07223 */ /* 0x000fe20000010835 */
[----:B------:R-:W-:Y:S02]  /*b780*/  ISETP.GT.AND P3, PT, R92, 0x58, PT ;  /* 0x000000585c00780c */ /* 0x000fe40003f64270 */
[----:B-1----:R-:W-:Y:S02]  /*b790*/  FSEL R42, R67, -INF , P2 ;  /* 0xff800000432a7808 */ /* 0x002fe40001000000 */
[----:B------:R-:W-:Y:S02]  /*b7a0*/  FMNMX.FTZ R29, R66, R29, !PT ;  /* 0x0000001d421d7209 */ /* 0x000fe40007810000 */
[----:B------:R-:W-:Y:S02]  /*b7b0*/  ISETP.GT.AND P2, PT, R92, 0x59, PT ;  /* 0x000000595c00780c */ /* 0x000fe40003f44270 */
[----:B--2---:R-:W-:-:S02]  /*b7c0*/  FSEL R70, R70, -INF , P3 ;  /* 0xff80000046467808 */ /* 0x004fc40001800000 */
[----:B------:R-:W-:Y:S01]  /*b7d0*/  FMNMX.FTZ R29, R42, R29, !PT ;  /* 0x0000001d2a1d7209 */ /* 0x000fe20007810000 */
[----:B------:R-:W-:Y:S01]  /*b7e0*/  FFMA.FTZ R37, R36, R23, -R53 ;  /* 0x0000001724257223 */ /* 0x000fe20000010835 */
[----:B0-----:R-:W-:Y:S02]  /*b7f0*/  FSEL R36, R71, -INF , P2 ;  /* 0xff80000047247808 */ /* 0x001fe40001000000 */
[----:B------:R-:W-:-:S04]  /*b800*/  FMNMX.FTZ R29, R70, R29, !PT ;  /* 0x0000001d461d7209 */ /* 0x000fc80007810000 */
[----:B------:R-:W-:Y:S01]  /*b810*/  FMNMX.FTZ R29, R36, R29, !PT ;  /* 0x0000001d241d7209 */ /* 0x000fe20007810000 */
[----:B------:R-:W-:-:S04]  /*b820*/  FFMA.FTZ R162, R48, R23, -R53 ;  /* 0x0000001730a27223 */ /* 0x000fc80000010835 */
[----:B------:R-:W0:Y:S02]  /*b830*/  SHFL.BFLY PT, R48, R29, 0x2, 0x1f ;  /* 0x0c401f001d307f89 */ /* 0x000e2400000e0000 */
[----:B0-----:R-:W-:-:S05]  /*b840*/  FMNMX.FTZ R48, R29, R48, !PT ;  /* 0x000000301d307209 */ /* 0x001fca0007810000 */
[----:B------:R-:W0:Y:S01]  /*b850*/  SHFL.BFLY PT, R177, R48, 0x1, 0x1f ;  /* 0x0c201f0030b17f89 */ /* 0x000e2200000e0000 */
[----:B------:R-:W1:Y:S01]  /*b860*/  S2R R85, SR_TID.X ;  /* 0x0000000000557919 */ /* 0x000e620000002100 */
[----:B------:R-:W2:Y:S01]  /*b870*/  MUFU.EX2 R152, R152 ;  /* 0x0000009800987308 */ /* 0x000ea20000000800 */
[----:B0-----:R-:W-:-:S04]  /*b880*/  FMNMX.FTZ R177, R48, R177, !PT ;  /* 0x000000b130b17209 */ /* 0x001fc80007810000 */
[C---:B------:R-:W-:Y:S01]  /*b890*/  FSETP.NEU.FTZ.AND P2, PT, R177.reuse, -INF , PT ;  /* 0xff800000b100780b */ /* 0x040fe20003f5d000 */
[----:B------:R-:W-:-:S05]  /*b8a0*/  FMUL.FTZ R29, R177, R23 ;  /* 0x00000017b11d7220 */ /* 0x000fca0000410000 */
[----:B------:R-:W-:-:S05]  /*b8b0*/  FSEL R29, R29, RZ, P2 ;  /* 0x000000ff1d1d7208 */ /* 0x000fca0001000000 */
[-CC-:B------:R-:W-:Y:S01]  /*b8c0*/  FFMA.FTZ R57, R57, R23.reuse, -R29.reuse ;  /* 0x0000001739397223 */ /* 0x180fe2000001081d */
[-CC-:B------:R-:W-:Y:S01]  /*b8d0*/  FFMA.FTZ R24, R24, R23.reuse, -R29.reuse ;  /* 0x0000001718187223 */ /* 0x180fe2000001081d */
[-C--:B------:R-:W-:Y:S01]  /*b8e0*/  FFMA.FTZ R26, R26, R23.reuse, -R29 ;  /* 0x000000171a1a7223 */ /* 0x080fe2000001081d */
[-C--:B------:R-:W-:Y:S02]  /*b8f0*/  FFMA.FTZ R172, R46, R23.reuse, -R53 ;  /* 0x000000172eac7223 */ /* 0x080fe40000010835 */
[----:B------:R0:W-:Y:S01]  /*b900*/  MUFU.EX2 R46, R24 ;  /* 0x00000018002e7308 */ /* 0x0001e20000000800 */
[-CC-:B------:R-:W-:Y:S01]  /*b910*/  FFMA.FTZ R28, R28, R23.reuse, -R29.reuse ;  /* 0x000000171c1c7223 */ /* 0x180fe2000001081d */
[----:B------:R-:W-:Y:S01]  /*b920*/  LOP3.LUT R3, R3, 0x3000000, RZ, 0xfc, !PT ;  /* 0x0300000003037812 */ /* 0x000fe200078efcff */
[----:B------:R-:W-:-:S05]  /*b930*/  FFMA.FTZ R50, R50, R23, -R29 ;  /* 0x0000001732327223 */ /* 0x000fca000001081d */
[----:B------:R-:W3:Y:S01]  /*b940*/  MUFU.EX2 R57, R57 ;  /* 0x0000003900397308 */ /* 0x000ee20000000800 */
[----:B-1----:R-:W-:Y:S01]  /*b950*/  SHF.R.U32.HI R85, RZ, 0x7, R85 ;  /* 0x00000007ff557819 */ /* 0x002fe20000011655 */
[----:B------:R1:W-:Y:S06]  /*b960*/  STL [R1+0x28], R3 ;  /* 0x0000280301007387 */ /* 0x0003ec0000100800 */
[----:B------:R-:W4:Y:S01]  /*b970*/  MUFU.EX2 R154, R154 ;  /* 0x0000009a009a7308 */ /* 0x000f220000000800 */
[-CC-:B------:R-:W-:Y:S01]  /*b980*/  FFMA.FTZ R94, R94, R23.reuse, -R29.reuse ;  /* 0x000000175e5e7223 */ /* 0x180fe2000001081d */
[-CC-:B------:R-:W-:Y:S01]  /*b990*/  FFMA.FTZ R30, R30, R23.reuse, -R29.reuse ;  /* 0x000000171e1e7223 */ /* 0x180fe2000001081d */
[-CC-:B------:R-:W-:Y:S01]  /*b9a0*/  FFMA.FTZ R80, R80, R23.reuse, -R29.reuse ;  /* 0x0000001750507223 */ /* 0x180fe2000001081d */
[----:B------:R-:W-:-:S04]  /*b9b0*/  FFMA.FTZ R32, R32, R23, -R29 ;  /* 0x0000001720207223 */ /* 0x000fc8000001081d */
[----:B------:R-:W5:Y:S01]  /*b9c0*/  MUFU.EX2 R26, R26 ;  /* 0x0000001a001a7308 */ /* 0x000f620000000800 */
[-CC-:B------:R-:W-:Y:S01]  /*b9d0*/  FFMA.FTZ R74, R74, R23.reuse, -R29.reuse ;  /* 0x000000174a4a7223 */ /* 0x180fe2000001081d */
[-CC-:B------:R-:W-:Y:S01]  /*b9e0*/  FFMA.FTZ R96, R96, R23.reuse, -R29.reuse ;  /* 0x0000001760607223 */ /* 0x180fe2000001081d */
[----:B0-----:R-:W-:Y:S02]  /*b9f0*/  @!P1 VIADD R24, R179, 0x32440 ;  /* 0x00032440b3189836 */ /* 0x001fe40000000000 */
        /* <DEDUP_REMOVED lines=11> */
[----:B------:R-:W5:Y:S01]  /*bab0*/  MUFU.EX2 R155, R50 ;  /* 0x00000032009b7308 */ /* 0x000f620000000800 */
[----:B0-----:R-:W-:-:S02]  /*bac0*/  IMAD R28, R2, 0xc00, R3 ;  /* 0x00000c00021c7824 */ /* 0x001fc400078e0203 */
[-CC-:B-1----:R-:W-:Y:S01]  /*bad0*/  FFMA.FTZ R3, R38, R23.reuse, -R29.reuse ;  /* 0x0000001726037223 */ /* 0x182fe2000001081d */
[-CC-:B------:R-:W-:Y:S01]  /*bae0*/  FFMA.FTZ R70, R70, R23.reuse, -R29.reuse ;  /* 0x0000001746467223 */ /* 0x180fe2000001081d */
[----:B------:R-:W-:Y:S01]  /*baf0*/  FFMA.FTZ R36, R36, R23, -R29 ;  /* 0x0000001724247223 */ /* 0x000fe2000001081d */
[----:B------:R-:W-:Y:S01]  /*bb00*/  IMAD.MOV.U32 R29, RZ, RZ, 0x40000040 ;  /* 0x40000040ff1d7424 */ /* 0x000fe200078e00ff */
[----:B------:R-:W-:Y:S01]  /*bb10*/  IADD3 R178, -R85, 0xb, RZ ;  /* 0x0000000b55b27810 */ /* 0x000fe20007ffe1ff */
[----:B------:R-:W0:Y:S01]  /*bb20*/  MUFU.EX2 R156, R156 ;  /* 0x0000009c009c7308 */ /* 0x000e220000000800 */
[----:B------:R-:W-:Y:S02]  /*bb30*/  @!P1 PRMT R24, RZ, 0x654, R24 ;  /* 0x00000654ff189816 */ /* 0x000fe40000000018 */
[----:B------:R-:W-:Y:S01]  /*bb40*/  R2UR UR7, R29 ;  /* 0x000000001d0772ca */ /* 0x000fe200000e0000 */
[----:B--2---:R-:W-:Y:S01]  /*bb50*/  FADD.FTZ R29, R152, R25 ;  /* 0x00000019981d7221 */ /* 0x004fe20000010000 */
[----:B------:R1:W-:Y:S06]  /*bb60*/  BAR.ARV R178, 0x100 ;  /* 0x000400b20000751d */ /* 0x0003ec0000002000 */
[----:B------:R-:W2:Y:S01]  /*bb70*/  MUFU.EX2 R31, R31 ;  /* 0x0000001f001f7308 */ /* 0x000ea20000000800 */
[----:B------:R5:W-:Y:S01]  /*bb80*/  @!P1 SYNCS.ARRIVE.TRANS64.RED.A1T0 RZ, [R24+URZ], RZ ;  /* 0x000000ff18ff99a7 */ /* 0x000be2000810043f */
[----:B---3--:R-:W-:Y:S01]  /*bb90*/  FADD.FTZ R39, R57, R46 ;  /* 0x0000002e39277221 */ /* 0x008fe20000010000 */
[----:B------:R4:W-:Y:S06]  /*bba0*/  BAR.SYNC.DEFER_BLOCKING R0, 0x100 ;  /* 0x000400000000751d */ /* 0x0009ec0000010000 */
[----:B------:R-:W3:Y:S01]  /*bbb0*/  MUFU.EX2 R94, R94 ;  /* 0x0000005e005e7308 */ /* 0x000ee20000000800 */
[----:B----4-:R-:W-:Y:S01]  /*bbc0*/  FADD.FTZ R0, R154, R29 ;  /* 0x0000001d9a007221 */ /* 0x010fe20000010000 */
[----:B-----5:R-:W-:-:S06]  /*bbd0*/  FADD.FTZ R24, R26, R39 ;  /* 0x000000271a187221 */ /* 0x020fcc0000010000 */
[----:B------:R-:W4:Y:S01]  /*bbe0*/  MUFU.EX2 R158, R158 ;  /* 0x0000009e009e7308 */ /* 0x000f220000000800 */
[----:B------:R-:W-:Y:S01]  /*bbf0*/  FADD.FTZ R29, R27, R0 ;  /* 0x000000001b1d7221 */ /* 0x000fe20000010000 */
[----:B------:R-:W-:Y:S02]  /*bc00*/  IMAD.MOV.U32 R39, RZ, RZ, 0x40000040 ;  /* 0x40000040ff277424 */ /* 0x000fe400078e00ff */
[----:B------:R-:W-:-:S04]  /*bc10*/  FADD.FTZ R24, R155, R24 ;  /* 0x000000189b187221 */ /* 0x000fc80000010000 */
[----:B------:R-:W5:Y:S01]  /*bc20*/  MUFU.EX2 R30, R30 ;  /* 0x0000001e001e7308 */ /* 0x000f620000000800 */
[----:B0-----:R-:W-:-:S07]  /*bc30*/  FADD.FTZ R0, R156, R29 ;  /* 0x0000001d9c007221 */ /* 0x001fce0000010000 */
[----:B------:R-:W0:Y:S01]  /*bc40*/  MUFU.EX2 R35, R35 ;  /* 0x0000002300237308 */ /* 0x000e220000000800 */
[----:B------:R-:W-:Y:S01]  /*bc50*/  FADD.FTZ R29, R157, R24 ;  /* 0x000000189d1d7221 */ /* 0x000fe20000010000 */
[----:B------:R-:W-:-:S06]  /*bc60*/  R2UR UR15, R39 ;  /* 0x00000000270f72ca */ /* 0x000fcc00000e0000 */
[----:B------:R-:W1:Y:S01]  /*bc70*/  MUFU.EX2 R159, R80 ;  /* 0x00000050009f7308 */ /* 0x000e620000000800 */
[----:B--2---:R-:W-:-:S07]  /*bc80*/  FADD.FTZ R39, R31, R0 ;  /* 0x000000001f277221 */ /* 0x004fce0000010000 */
[----:B------:R-:W2:Y:S01]  /*bc90*/  MUFU.EX2 R160, R160 ;  /* 0x000000a000a07308 */ /* 0x000ea20000000800 */
[----:B---3--:R-:W-:Y:S01]  /*bca0*/  FADD.FTZ R29, R94, R29 ;  /* 0x0000001d5e1d7221 */ /* 0x008fe20000010000 */
[----:B------:R-:W-:-:S06]  /*bcb0*/  MOV R33, 0x40000040 ;  /* 0x4000004000217802 */ /* 0x000fcc0000000f00 */
[----:B------:R-:W3:Y:S01]  /*bcc0*/  MUFU.EX2 R161, R32 ;  /* 0x0000002000a17308 */ /* 0x000ee20000000800 */
[----:B------:R-:W-:Y:S01]  /*bcd0*/  FFMA.FTZ R41, R52, R23, -R53 ;  /* 0x0000001734297223 */ /* 0x000fe20000010835 */
[----:B----4-:R-:W-:Y:S01]  /*bce0*/  FADD.FTZ R0, R158, R39 ;  /* 0x000000279e007221 */ /* 0x010fe20000010000 */
[----:B-----5:R-:W-:-:S05]  /*bcf0*/  FADD.FTZ R24, R30, R29 ;  /* 0x0000001d1e187221 */ /* 0x020fca0000010000 */
[----:B------:R-:W4:Y:S01]  /*bd00*/  MUFU.EX2 R74, R74 ;  /* 0x0000004a004a7308 */ /* 0x000f220000000800 */
[----:B------:R-:W-:Y:S01]  /*bd10*/  R2UR UR11, R33 ;  /* 0x00000000210b72ca */ /* 0x000fe200000e0000 */
[----:B------:R-:W-:-:S06]  /*bd20*/  FFMA.FTZ R164, R56, R23, -R53 ;  /* 0x0000001738a47223 */ /* 0x000fcc0000010835 */
[----:B------:R-:W5:Y:S01]  /*bd30*/  MUFU.EX2 R37, R37 ;  /* 0x0000002500257308 */ /* 0x000f620000000800 */
[----:B------:R-:W-:Y:S02]  /*bd40*/  IMAD.MOV.U32 R33, RZ, RZ, 0x40000040 ;  /* 0x40000040ff217424 */ /* 0x000fe400078e00ff */
[----:B0-----:R-:W-:Y:S01]  /*bd50*/  FADD.FTZ R29, R35, R0 ;  /* 0x00000000231d7221 */ /* 0x001fe20000010000 */
[----:B-1----:R-:W-:-:S04]  /*bd60*/  FADD.FTZ R24, R159, R24 ;  /* 0x000000189f187221 */ /* 0x002fc80000010000 */
[----:B------:R-:W0:Y:S01]  /*bd70*/  MUFU.EX2 R96, R96 ;  /* 0x0000006000607308 */ /* 0x000e220000000800 */
[----:B------:R-:W-:Y:S01]  /*bd80*/  FFMA.FTZ R43, R60, R23, -R53 ;  /* 0x000000173c2b7223 */ /* 0x000fe20000010835 */
[----:B--2---:R-:W-:-:S06]  /*bd90*/  FADD.FTZ R0, R160, R29 ;  /* 0x0000001da0007221 */ /* 0x004fcc0000010000 */
[----:B------:R-:W1:Y:S01]  /*bda0*/  MUFU.EX2 R162, R162 ;  /* 0x000000a200a27308 */ /* 0x000e620000000800 */
[----:B------:R-:W-:Y:S01]  /*bdb0*/  R2UR UR19, R33 ;  /* 0x00000000211372ca */ /* 0x000fe200000e0000 */
[----:B------:R-:W-:Y:S02]  /*bdc0*/  IMAD.MOV.U32 R29, RZ, RZ, 0x40000040 ;  /* 0x40000040ff1d7424 */ /* 0x000fe400078e00ff */
[----:B---3--:R-:W-:-:S04]  /*bdd0*/  FADD.FTZ R33, R161, R24 ;  /* 0x00000018a1217221 */ /* 0x008fc80000010000 */
[----:B------:R-:W2:Y:S01]  /*bde0*/  MUFU.EX2 R163, R72 ;  /* 0x0000004800a37308 */ /* 0x000ea20000000800 */
[----:B------:R-:W-:-:S07]  /*bdf0*/  FFMA.FTZ R166, R64, R23, -R53 ;  /* 0x0000001740a67223 */ /* 0x000fce0000010835 */
[----:B------:R-:W3:Y:S01]  /*be00*/  MUFU.EX2 R41, R41 ;  /* 0x0000002900297308 */ /* 0x000ee20000000800 */
[----:B------:R-:W-:Y:S01]  /*be10*/  R2UR UR27, R29 ;  /* 0x000000001d1b72ca */ /* 0x000fe200000e0000 */
[----:B----4-:R-:W-:-:S06]  /*be20*/  FADD.FTZ R33, R74, R33 ;  /* 0x000000214a217221 */ /* 0x010fcc0000010000 */
[----:B------:R-:W4:Y:S01]  /*be30*/  MUFU.EX2 R98, R98 ;  /* 0x0000006200627308 */ /* 0x000f220000000800 */
[----:B-----5:R-:W-:Y:S01]  /*be40*/  FADD.FTZ R29, R37, R0 ;  /* 0x00000000251d7221 */ /* 0x020fe20000010000 */
[----:B------:R-:W-:-:S06]  /*be50*/  FFMA.FTZ R45, R76, R23, -R53 ;  /* 0x000000174c2d7223 */ /* 0x000fcc0000010835 */
[----:B------:R-:W5:Y:S01]  /*be60*/  MUFU.EX2 R164, R164 ;  /* 0x000000a400a47308 */ /* 0x000f620000000800 */
[----:B0-----:R-:W-:Y:S01]  /*be70*/  FADD.FTZ R24, R96, R33 ;  /* 0x0000002160187221 */ /* 0x001fe20000010000 */
[----:B-1----:R-:W-:-:S06]  /*be80*/  FADD.FTZ R0, R162, R29 ;  /* 0x0000001da2007221 */ /* 0x002fcc0000010000 */
[----:B------:R-:W0:Y:S01]  /*be90*/  MUFU.EX2 R3, R3 ;  /* 0x0000000300037308 */ /* 0x000e220000000800 */
[----:B------:R-:W-:-:S07]  /*bea0*/  FFMA.FTZ R168, R68, R23, -R53 ;  /* 0x0000001744a87223 */ /* 0x000fce0000010835 */
[----:B------:R-:W1:Y:S01]  /*beb0*/  MUFU.EX2 R43, R43 ;  /* 0x0000002b002b7308 */ /* 0x000e620000000800 */
[----:B------:R-:W-:Y:S01]  /*bec0*/  F2FP.BF16.F32.PACK_AB R154, R27, R154 ;  /* 0x0000009a1b9a723e */ /* 0x000fe200000010ff */
[----:B--2---:R-:W-:Y:S01]  /*bed0*/  FADD.FTZ R27, R163, R24 ;  /* 0x00000018a31b7221 */ /* 0x004fe20000010000 */
[----:B------:R-:W-:-:S05]  /*bee0*/  F2FP.BF16.F32.PACK_AB R152, R25, R152 ;  /* 0x000000981998723e */ /* 0x000fca00000010ff */
        /* <DEDUP_REMOVED lines=37> */
[----:B------:R-:W-:Y:S01]  /*c140*/  F2FP.BF16.F32.PACK_AB R165, R3, R98 ;  /* 0x0000006203a5723e */ /* 0x000fe200000010ff */
[----:B0-----:R-:W-:-:S06]  /*c150*/  FADD.FTZ R25, R171, R24 ;  /* 0x00000018ab197221 */ /* 0x001fcc0000010000 */
[----:B------:R-:W0:Y:S01]  /*c160*/  MUFU.EX2 R70, R70 ;  /* 0x0000004600467308 */ /* 0x000e220000000800 */
[----:B-1----:R-:W-:-:S07]  /*c170*/  FADD.FTZ R3, R49, R0 ;  /* 0x0000000031037221 */ /* 0x002fce0000010000 */
[----:B------:R-:W1:Y:S01]  /*c180*/  MUFU.EX2 R174, R174 ;  /* 0x000000ae00ae7308 */ /* 0x000e620000000800 */
[----:B--2---:R-:W-:Y:S01]  /*c190*/  FADD.FTZ R24, R66, R25 ;  /* 0x0000001942187221 */ /* 0x004fe20000010000 */
[----:B------:R-:W-:-:S06]  /*c1a0*/  VIADD R32, R28, 0x80 ;  /* 0x000000801c207836 */ /* 0x000fcc0000000000 */
[----:B------:R-:W2:Y:S01]  /*c1b0*/  MUFU.EX2 R175, R36 ;  /* 0x0000002400af7308 */ /* 0x000ea20000000800 */
[----:B------:R-:W-:Y:S02]  /*c1c0*/  VIADD R38, R28, 0x100 ;  /* 0x000001001c267836 */ /* 0x000fe40000000000 */
[----:B---3--:R-:W-:-:S05]  /*c1d0*/  FADD.FTZ R0, R172, R3 ;  /* 0x00000003ac007221 */ /* 0x008fca0000010000 */
[----:B------:R-:W3:Y:S01]  /*c1e0*/  MUFU.EX2 R53, R53 ;  /* 0x0000003500357308 */ /* 0x000ee20000000800 */
[----:B----4-:R-:W-:Y:S01]  /*c1f0*/  FADD.FTZ R25, R173, R24 ;  /* 0x00000018ad197221 */ /* 0x010fe20000010000 */
[----:B-----5:R-:W-:Y:S01]  /*c200*/  FADD.FTZ R3, R51, R0 ;  /* 0x0000000033037221 */ /* 0x020fe20000010000 */
[----:B------:R-:W-:Y:S01]  /*c210*/  R2UR UR10, R32 ;  /* 0x00000000200a72ca */ /* 0x000fe200000e0000 */
[----:B------:R-:W-:Y:S01]  /*c220*/  VIADD R32, R28, 0x180 ;  /* 0x000001801c207836 */ /* 0x000fe20000000000 */
[----:B------:R-:W-:Y:S01]  /*c230*/  R2UR UR14, R38 ;  /* 0x00000000260e72ca */ /* 0x000fe200000e0000 */
[C---:B------:R-:W-:Y:S01]  /*c240*/  VIADD R38, R28.reuse, 0x200 ;  /* 0x000002001c267836 */ /* 0x040fe20000000000 */
[C---:B------:R-:W-:Y:S01]  /*c250*/  R2UR UR6, R28.reuse ;  /* 0x000000001c0672ca */ /* 0x040fe200000e0000 */
[----:B------:R-:W-:Y:S02]  /*c260*/  VIADD R28, R28, 0x280 ;  /* 0x000002801c1c7836 */ /* 0x000fe40000000000 */
[----:B0-----:R-:W-:Y:S01]  /*c270*/  FADD.FTZ R24, R70, R25 ;  /* 0x0000001946187221 */ /* 0x001fe20000010000 */
[----:B------:R-:W-:-:S02]  /*c280*/  IMAD.MOV.U32 R39, RZ, RZ, 0x40000040 ;  /* 0x40000040ff277424 */ /* 0x000fc400078e00ff */
[----:B-1----:R-:W-:Y:S01]  /*c290*/  FADD.FTZ R0, R174, R3 ;  /* 0x00000003ae007221 */ /* 0x002fe20000010000 */
[----:B------:R-:W-:Y:S02]  /*c2a0*/  F2FP.BF16.F32.PACK_AB R153, R46, R57 ;  /* 0x000000392e99723e */ /* 0x000fe400000010ff */
[----:B------:R-:W-:Y:S01]  /*c2b0*/  F2FP.BF16.F32.PACK_AB R155, R155, R26 ;  /* 0x0000001a9b9b723e */ /* 0x000fe200000010ff */
[----:B--2---:R-:W-:Y:S01]  /*c2c0*/  FADD.FTZ R3, R175, R24 ;  /* 0x00000018af037221 */ /* 0x004fe20000010000 */
[----:B------:R-:W-:Y:S01]  /*c2d0*/  R2UR UR18, R32 ;  /* 0x00000000201272ca */ /* 0x000fe200000e0000 */
[----:B---3--:R-:W-:Y:S01]  /*c2e0*/  FADD.FTZ R0, R53, R0 ;  /* 0x0000000035007221 */ /* 0x008fe20000010000 */
[----:B------:R-:W-:Y:S02]  /*c2f0*/  R2UR UR22, R38 ;  /* 0x00000000261672ca */ /* 0x000fe400000e0000 */
[----:B------:R-:W-:Y:S02]  /*c300*/  R2UR UR23, R39 ;  /* 0x00000000271772ca */ /* 0x000fe400000e0000 */
[----:B------:R-:W-:-:S02]  /*c310*/  R2UR UR26, R28 ;  /* 0x000000001c1a72ca */ /* 0x000fc400000e0000 */
        /* <DEDUP_REMOVED lines=19> */
[----:B------:R-:W-:-:S06]  /*c450*/  WARPGROUP.ARRIVE ;  /* 0x00000000000079c5 */ /* 0x000fcc0000000000 */
[----:B------:R-:W-:Y:S03]  /*c460*/  HGMMA.64x256x16.F32.BF16 R24, R152, gdesc[UR4].tnspB, RZ, !UPT, gsb0 ;  /* 0x43e0000498187df0 */ /* 0x000fe6000c0018ff */
        /* <DEDUP_REMOVED lines=16> */
[----:B------:R-:W-:-:S04]  /*c570*/  IMAD.IADD R152, R181, 0x1, -R182 ;  /* 0x00000001b5987824 */ /* 0x000fc800078e0ab6 */
[----:B------:R-:W-:-:S04]  /*c580*/  IMAD R152, R180, 0x80, R152 ;  /* 0x00000080b4987824 */ /* 0x000fc800078e0298 */
[----:B------:R-:W-:-:S05]  /*c590*/  IMAD.HI R152, R152, 0x2aaaaaab, RZ ;  /* 0x2aaaaaab98987827 */ /* 0x000fca00078e02ff */
[----:B------:R-:W-:-:S04]  /*c5a0*/  SHF.R.U32.HI R153, RZ, 0x1f, R152 ;  /* 0x0000001fff997819 */ /* 0x000fc80000011698 */
[----:B------:R-:W-:-:S04]  /*c5b0*/  LEA.HI.SX32 R153, R152, R153, 0x1c ;  /* 0x0000009998997211 */ /* 0x000fc800078fe2ff */
[----:B------:R-:W-:Y:S01]  /*c5c0*/  VIMNMX R154, RZ, R153, !PT ;  /* 0x00000099ff9a7248 */ /* 0x000fe20007fe0100 */
[----:B------:R-:W-:-:S04]  /*c5d0*/  VIADD R210, R210, 0xfffffffe ;  /* 0xfffffffed2d27836 */ /* 0x000fc80000000000 */
[----:B------:R0:W-:Y:S01]  /*c5e0*/  STL [R1+0x38], R154 ;  /* 0x0000389a01007387 */ /* 0x0001e20000100800 */
[----:B------:R-:W-:Y:S01]  /*c5f0*/  ISETP.GE.AND P2, PT, R210, R154, PT ;  /* 0x0000009ad200720c */ /* 0x000fe20003f46270 */
[----:B------:R-:W-:-:S05]  /*c600*/  @!P1 VIADD R179, R179, 0x32460 ;  /* 0x00032460b3b39836 */ /* 0x000fca0000000000 */
[----:B------:R-:W-:Y:S01]  /*c610*/  @!P1 PRMT R179, RZ, 0x654, R179 ;  /* 0x00000654ffb39816 */ /* 0x000fe200000000b3 */
        /* <DEDUP_REMOVED lines=8> */
.L_x_11677:
[----:B------:R-:W-:Y:S01]  /*c6a0*/  VIADD R2, R2, 0x1 ;  /* 0x0000000102027836 */ /* 0x000fe20000000000 */
[----:B------:R-:W-:Y:S05]  /*c6b0*/  YIELD ;  /* 0x0000000000007946 */ /* 0x000fea0003800000 */
[----:B------:R-:W-:-:S04]  /*c6c0*/  ISETP.NE.AND P2, PT, R2, 0x2, PT ;  /* 0x000000020200780c */ /* 0x000fc80003f45270 */
[----:B------:R-:W-:Y:S02]  /*c6d0*/  SEL R152, RZ, 0x1, P2 ;  /* 0x00000001ff987807 */ /* 0x000fe40001000000 */
[----:B------:R-:W-:Y:S02]  /*c6e0*/  SEL R2, R2, RZ, P2 ;  /* 0x000000ff02027207 */ /* 0x000fe40001000000 */
[----:B------:R-:W-:Y:S01]  /*c6f0*/  LOP3.LUT R19, R19, R152, RZ, 0x3c, !PT ;  /* 0x0000009813137212 */ /* 0x000fe200078e3cff */
[----:B------:R-:W-:Y:S06]  /*c700*/  @!P0 BRA `(.L_x_11668) ;  /* 0x0000000000048947 */ /* 0x000fec0003800000 */
[----:B------:R-:W-:Y:S01]  /*c710*/  BPT.TRAP 0x1 ;  /* 0x000000040000795c */ /* 0x000fe20000300000 */
.L_x_11668:
[----:B------:R-:W-:Y:S01]  /*c720*/  IMAD R211, R2, 0x8, R17 ;  /* 0x0000000802d37824 */ /* 0x000fe200078e0211 */
[----:B------:R-:W-:-:S04]  /*c730*/  SHF.L.U32 R23, R19, 0x1f, RZ ;  /* 0x0000001f13177819 */ /* 0x000fc800000006ff */
[----:B------:R1:W2:Y:S01]  /*c740*/  SYNCS.PHASECHK.TRANS64.TRYWAIT P2, [R211+URZ+0x32430], R23 ;  /* 0x03243017d30075a7 */ /* 0x0002a2000804017f */
[----:B------:R-:W-:Y:S05]  /*c750*/  @!P0 BRA `(.L_x_11669) ;  /* 0x0000000000048947 */ /* 0x000fea0003800000 */
[----:B------:R-:W-:Y:S01]  /*c760*/  BPT.TRAP 0x1 ;  /* 0x000000040000795c */ /* 0x000fe20000300000 */
.L_x_11669:
[----:B------:R-:W3:Y:S01]  /*c770*/  LDL R152, [R1+0x2c] ;  /* 0x00002c0001987983 */ /* 0x000ee20000100800 */
[----:B------:R-:W-:Y:S02]  /*c780*/  IMAD.MOV.U32 R157, RZ, RZ, 0x40000040 ;  /* 0x40000040ff9d7424 */ /* 0x000fe400078e00ff */
[----:B---3--:R-:W-:Y:S01]  /*c790*/  IMAD R156, R2, 0x300, R152 ;  /* 0x00000300029c7824 */ /* 0x008fe200078e0298 */
[----:B--2---:R-:W-:Y:S06]  /*c7a0*/  @P2 BRA `(.L_x_11670) ;  /* 0x0000000000082947 */ /* 0x004fec0003800000 */
[----:B------:R-:W2:Y:S02]  /*c7b0*/  SYNCS.PHASECHK.TRANS64.TRYWAIT P2, [R211+URZ+0x32430], R23 ;  /* 0x03243017d30075a7 */ /* 0x000ea4000804017f */
[----:B--2---:R-:W-:Y:S05]  /*c7c0*/  @!P2 BRA `(.L_x_11671) ;  /* 0x0000010000a4a947 */ /* 0x004fea0003800000 */
.L_x_11670:
[----:B------:R-:W3:Y:S01]  /*c7d0*/  LDL.64 R222, [R1+0x8] ;  /* 0x0000080001de7983 */ /* 0x000ee20000100a00 */
[----:B------:R-:W-:Y:S05]  /*c7e0*/  WARPSYNC.ALL ;  /* 0x0000000000007948 */ /* 0x000fea0003800000 */
[C---:B------:R-:W-:Y:S01]  /*c7f0*/  R2UR UR6, R156.reuse ;  /* 0x000000009c0672ca */ /* 0x040fe200000e0000 */
[C---:B0-----:R-:W-:Y:S01]  /*c800*/  VIADD R154, R156.reuse, 0x2 ;  /* 0x000000029c9a7836 */ /* 0x041fe20000000000 */
[----:B------:R-:W-:Y:S01]  /*c810*/  R2UR UR7, R157 ;  /* 0x000000009d0772ca */ /* 0x000fe200000e0000 */
[----:B------:R-:W-:Y:S01]  /*c820*/  VIADD R152, R156, 0x4 ;  /* 0x000000049c987836 */ /* 0x000fe20000000000 */
[----:B------:R-:W-:Y:S01]  /*c830*/  R2UR UR4, R218 ;  /* 0x00000000da0472ca */ /* 0x000fe200000e0000 */
[----:B------:R-:W-:Y:S01]  /*c840*/  VIADD R156, R156, 0x6 ;  /* 0x000000069c9c7836 */ /* 0x000fe20000000000 */
[----:B------:R-:W-:Y:S01]  /*c850*/  R2UR UR5, R219 ;  /* 0x00000000db0572ca */ /* 0x000fe200000e0000 */
[----:B------:R-:W-:Y:S01]  /*c860*/  IMAD.MOV.U32 R155, RZ, RZ, 0x40000040 ;  /* 0x40000040ff9b7424 */ /* 0x000fe200078e00ff */
[----:B------:R-:W-:Y:S01]  /*c870*/  R2UR UR10, R154 ;  /* 0x000000009a0a72ca */ /* 0x000fe200000e0000 */
[----:B------:R-:W-:Y:S01]  /*c880*/  IMAD.MOV.U32 R153, RZ, RZ, 0x40000040 ;  /* 0x40000040ff997424 */ /* 0x000fe200078e00ff */
[----:B------:R-:W-:Y:S01]  /*c890*/  R2UR UR14, R152 ;  /* 0x00000000980e72ca */ /* 0x000fe200000e0000 */
[----:B------:R-:W-:Y:S01]  /*c8a0*/  IMAD.MOV.U32 R157, RZ, RZ, 0x40000040 ;  /* 0x40000040ff9d7424 */ /* 0x000fe200078e00ff */
[----:B------:R-:W-:-:S02]  /*c8b0*/  R2UR UR11, R155 ;  /* 0x000000009b0b72ca */ /* 0x000fc400000e0000 */
[----:B------:R-:W-:Y:S02]  /*c8c0*/  R2UR UR15, R153 ;  /* 0x00000000990f72ca */ /* 0x000fe400000e0000 */
[----:B------:R-:W-:Y:S02]  /*c8d0*/  R2UR UR18, R156 ;  /* 0x000000009c1272ca */ /* 0x000fe400000e0000 */
[----:B------:R-:W-:Y:S02]  /*c8e0*/  R2UR UR19, R157 ;  /* 0x000000009d1372ca */ /* 0x000fe400000e0000 */
[----:B------:R-:W-:Y:S01]  /*c8f0*/  WARPGROUP.ARRIVE ;  /* 0x00000000000079c5 */ /* 0x000fe20000000000 */
[----:B------:R-:W-:Y:S02]  /*c900*/  R2UR UR12, R230 ;  /* 0x00000000e60c72ca */ /* 0x000fe400000e0000 */
[----:B------:R-:W-:Y:S02]  /*c910*/  R2UR UR13, R231 ;  /* 0x00000000e70d72ca */ /* 0x000fe400000e0000 */
[----:B------:R-:W-:Y:S01]  /*c920*/  R2UR UR16, R228 ;  /* 0x00000000e41072ca */ /* 0x000fe200000e0000 */
[----:B------:R-:W-:Y:S01]  /*c930*/  HGMMA.64x96x16.F32.BF16 R152, gdesc[UR4], RZ, !UPT, gsb0 ;  /* 0x01600000049879f0 */ /* 0x000fe2000c0018ff */
[----:B------:R-:W-:-:S02]  /*c940*/  R2UR UR17, R229 ;  /* 0x00000000e51172ca */ /* 0x000fc400000e0000 */
[----:B------:R-:W-:Y:S02]  /*c950*/  WARPGROUP.DEPBAR.LE gsb0, 0x0 ;  /* 0x00008000000079c5 */ /* 0x000fe40000010000 */
[----:B------:R-:W-:Y:S01]  /*c960*/  WARPGROUP.ARRIVE ;  /* 0x00000000000079c5 */ /* 0x000fe20000000000 */
[----:B---3--:R-:W-:Y:S02]  /*c970*/  R2UR UR8, R222 ;  /* 0x00000000de0872ca */ /* 0x008fe400000e0000 */
[----:B------:R-:W-:-:S13]  /*c980*/  R2UR UR9, R223 ;  /* 0x00000000df0972ca */ /* 0x000fda00000e0000 */
        /* <DEDUP_REMOVED lines=10> */
.L_x_11672:
[----:B------:R0:W3:Y:S01]  /*ca30*/  SYNCS.PHASECHK.TRANS64.TRYWAIT P2, [R211+URZ+0x32450], R23 ;  /* 0x03245017d30075a7 */ /* 0x0000e2000804017f */
[----:B------:R-:W-:Y:S05]  /*ca40*/  @!P0 BRA `(.L_x_11673) ;  /* 0x0000000000048947 */ /* 0x000fea0003800000 */
[----:B------:R-:W-:Y:S01]  /*ca50*/  BPT.TRAP 0x1 ;  /* 0x000000040000795c */ /* 0x000fe20000300000 */
.L_x_11673:
[----:B------:R-:W-:Y:S04]  /*ca60*/  BSSY B0, `(.L_x_11674) ;  /* 0x0000004000007945 */ /* 0x000fe80003800000 */
[----:B---3--:R-:W-:Y:S05]  /*ca70*/  @P2 BRA `(.L_x_11675) ;  /* 0x0000000000082947 */ /* 0x008fea0003800000 */
[----:B------:R-:W3:Y:S02]  /*ca80*/  SYNCS.PHASECHK.TRANS64.TRYWAIT P2, [R211+URZ+0x32450], R23 ;  /* 0x03245017d30075a7 */ /* 0x000ee4000804017f */
[----:B---3--:R-:W-:Y:S05]  /*ca90*/  @!P2 BRA `(.L_x_11676) ;  /* 0x000001000004a947 */ /* 0x008fea0003800000 */
.L_x_11675:
[----:B------:R-:W-:Y:S05]  /*caa0*/  BSYNC B0 ;  /* 0x0000000000007941 */ /* 0x000fea0003800000 */
.L_x_11674:
[----:B------:R-:W-:Y:S05]  /*cab0*/  WARPSYNC.ALL ;  /* 0x0000000000007948 */ /* 0x000fea0003800000 */
[----:B------:R-:W4:Y:S01]  /*cac0*/  LDL R222, [R1+0x30] ;  /* 0x0000300001de7983 */ /* 0x000f220000100800 */
[----:B------:R-:W-:Y:S01]  /*cad0*/  IMAD.MOV.U32 R223, RZ, RZ, 0x40000040 ;  /* 0x40000040ffdf7424 */ /* 0x000fe200078e00ff */
[----:B------:R-:W-:Y:S01]  /*cae0*/  R2UR UR4, R4 ;  /* 0x00000000040472ca */ /* 0x000fe200000e0000 */
[----:B------:R-:W-:Y:S01]  /*caf0*/  WARPGROUP.ARRIVE ;  /* 0x00000000000079c5 */ /* 0x000fe20000000000 */
[----:B------:R-:W-:Y:S01]  /*cb00*/  R2UR UR5, R5 ;  /* 0x00000000050572ca */ /* 0x000fe200000e0000 */
[----:B------:R-:W-:Y:S01]  /*cb10*/  IMAD.MOV.U32 R225, RZ, RZ, 0x40000040 ;  /* 0x40000040ffe17424 */ /* 0x000fe200078e00ff */
[----:B------:R-:W-:Y:S01]  /*cb20*/  R2UR UR7, R223 ;  /* 0x00000000df0772ca */ /* 0x000fe200000e0000 */
[----:B------:R-:W-:-:S02]  /*cb30*/  IMAD.MOV.U32 R223, RZ, RZ, 0x40000040 ;  /* 0x40000040ffdf7424 */ /* 0x000fc400078e00ff */
[----:B----4-:R-:W-:-:S04]  /*cb40*/  IMAD R222, R2, 0xc00, R222 ;  /* 0x00000c0002de7824 */ /* 0x010fc800078e02de */
[C---:B------:R-:W-:Y:S01]  /*cb50*/  VIADD R224, R222.reuse, 0x2 ;  /* 0x00000002dee07836 */ /* 0x040fe20000000000 */
[----:B------:R-:W-:-:S13]  /*cb60*/  R2UR UR6, R222 ;  /* 0x00000000de0672ca */ /* 0x000fda00000e0000 */
[----:B------:R-:W-:Y:S01]  /*cb70*/  HGMMA.64x96x16.F32.BF16 R152, gdesc[UR4], R152, gsb0 ;  /* 0x01600000049879f0 */ /* 0x000fe20008001898 */
[----:B------:R-:W-:Y:S01]  /*cb80*/  R2UR UR6, R224 ;  /* 0x00000000e00672ca */ /* 0x000fe200000e0000 */
[----:B------:R-:W-:Y:S01]  /*cb90*/  VIADD R224, R222, 0x4 ;  /* 0x00000004dee07836 */ /* 0x000fe20000000000 */
[----:B------:R-:W-:Y:S01]  /*cba0*/  R2UR UR7, R225 ;  /* 0x00000000e10772ca */ /* 0x000fe200000e0000 */
[----:B------:R-:W-:Y:S01]  /*cbb0*/  IMAD.MOV.U32 R225, RZ, RZ, 0x40000040 ;  /* 0x40000040ffe17424 */ /* 0x000fe200078e00ff */
[----:B------:R-:W-:Y:S02]  /*cbc0*/  R2UR UR4, R226 ;  /* 0x00000000e20472ca */ /* 0x000fe400000e0000 */
[----:B------:R-:W-:Y:S01]  /*cbd0*/  R2UR UR5, R227 ;  /* 0x00000000e30572ca */ /* 0x000fe200000e0000 */
[----:B------:R-:W-:Y:S02]  /*cbe0*/  WARPGROUP.DEPBAR.LE gsb0, 0x0 ;  /* 0x00008000000079c5 */ /* 0x000fe40000010000 */
[----:B------:R-:W-:-:S10]  /*cbf0*/  WARPGROUP.ARRIVE ;  /* 0x00000000000079c5 */ /* 0x000fd40000000000 */
        /* <DEDUP_REMOVED lines=28> */
[----:B------:R-:W-:Y:S02]  /*cdc0*/  R2UR UR6, R224 ;  /* 0x00000000e00672ca */ /* 0x000fe400000e0000 */
[----:B------:R-:W-:Y:S01]  /*cdd0*/  R2UR UR7, R225 ;  /* 0x00000000e10772ca */ /* 0x000fe200000e0000 */
[----:B------:R-:W-:Y:S01]  /*cde0*/  IMAD.MOV.U32 R225, RZ, RZ, 0x40000040 ;  /* 0x40000040ffe17424 */ /* 0x000fe200078e00ff */
[----:B------:R-:W-:Y:S02]  /*cdf0*/  R2UR UR4, R208 ;  /* 0x00000000d00472ca */ /* 0x000fe400000e0000 */
[----:B------:R-:W-:Y:S02]  /*ce00*/  R2UR UR5, R209 ;  /* 0x00000000d10572ca */ /* 0x000fe400000e0000 */
[----:B------:R-:W-:Y:S01]  /*ce10*/  IADD3 R224, R222, 0x304, RZ ;  /* 0x00000304dee07810 */ /* 0x000fe20007ffe0ff */
[----:B------:R-:W-:-:S02]  /*ce20*/  WARPGROUP.DEPBAR.LE gsb0, 0x0 ;  /* 0x00008000000079c5 */ /* 0x000fc40000010000 */
[----:B------:R-:W-:-:S08]  /*ce30*/  WARPGROUP.ARRIVE ;  /* 0x00000000000079c5 */ /* 0x000fd00000000000 */
        /* <DEDUP_REMOVED lines=93> */
[----:B0123--:R0:W1:Y:S01]  /*d410*/  MUFU.TANH R23, R159 ;  /* 0x0000009f00177308 */ /* 0x00f0620000002400 */
[----:B------:R-:W-:Y:S01]  /*d420*/  FMUL.FTZ R154, R154, UR41 ;  /* 0x000000299a9a7c20 */ /* 0x000fe20008410000 */
[----:B------:R-:W-:Y:S01]  /*d430*/  FMUL.FTZ R236, R167, UR41 ;  /* 0x00000029a7ec7c20 */ /* 0x000fe20008410000 */
[----:B------:R-:W-:Y:S01]  /*d440*/  FMUL.FTZ R237, R163, UR41 ;  /* 0x00000029a3ed7c20 */ /* 0x000fe20008410000 */
[----:B------:R-:W2:Y:S01]  /*d450*/  LDL R167, [R1+0x34] ;  /* 0x0000340001a77983 */ /* 0x000ea20000100800 */
[----:B------:R-:W-:Y:S01]  /*d460*/  FMUL.FTZ R163, R169, UR41 ;  /* 0x00000029a9a37c20 */ /* 0x000fe20008410000 */
[----:B------:R-:W-:Y:S01]  /*d470*/  FMUL.FTZ R152, R152, UR41 ;  /* 0x0000002998987c20 */ /* 0x000fe20008410000 */
[----:B------:R-:W-:Y:S01]  /*d480*/  FMUL.FTZ R153, R153, UR41 ;  /* 0x0000002999997c20 */ /* 0x000fe20008410000 */
[----:B------:R3:W4:Y:S01]  /*d490*/  MUFU.TANH R234, R155 ;  /* 0x0000009b00ea7308 */ /* 0x0007220000002400 */
[----:B0-----:R-:W-:Y:S01]  /*d4a0*/  FMUL.FTZ R159, R164, UR41 ;  /* 0x00000029a49f7c20 */ /* 0x001fe20008410000 */
[----:B------:R-:W-:-:S06]  /*d4b0*/  FMUL.FTZ R235, R166, UR41 ;  /* 0x00000029a6eb7c20 */ /* 0x000fcc0008410000 */
[----:B------:R0:W-:Y:S01]  /*d4c0*/  MUFU.TANH R225, R162 ;  /* 0x000000a200e17308 */ /* 0x0001e20000002400 */
[----:B---3--:R-:W-:-:S07]  /*d4d0*/  FMUL.FTZ R155, R161, UR41 ;  /* 0x00000029a19b7c20 */ /* 0x008fce0008410000 */
[----:B------:R3:W5:Y:S01]  /*d4e0*/  MUFU.TANH R233, R158 ;  /* 0x0000009e00e97308 */ /* 0x0007620000002400 */
[----:B0-----:R-:W-:Y:S01]  /*d4f0*/  FMUL.FTZ R162, R172, UR41 ;  /* 0x00000029aca27c20 */ /* 0x001fe20008410000 */
[----:B-1----:R-:W-:Y:S02]  /*d500*/  IMAD.MOV.U32 R172, RZ, RZ, R23 ;  /* 0x000000ffffac7224 */ /* 0x002fe400078e0017 */
[----:B------:R-:W2:Y:S04]  /*d510*/  LDL R23, [R1+0x14] ;  /* 0x0000140001177983 */ /* 0x000ea80000100800 */
[----:B------:R0:W1:Y:S01]  /*d520*/  MUFU.TANH R222, R154 ;  /* 0x0000009a00de7308 */ /* 0x0000620000002400 */
[----:B------:R-:W-:Y:S01]  /*d530*/  FMUL.FTZ R161, R173, UR41 ;  /* 0x00000029ada17c20 */ /* 0x000fe20008410000 */
[----:B---3--:R-:W-:-:S06]  /*d540*/  FMUL.FTZ R158, R165, UR41 ;  /* 0x00000029a59e7c20 */ /* 0x008fcc0008410000 */
[----:B------:R-:W3:Y:S01]  /*d550*/  MUFU.TANH R152, R152 ;  /* 0x0000009800987308 */ /* 0x000ee20000002400 */
[----:B0-----:R-:W-:Y:S01]  /*d560*/  FMUL.FTZ R154, R156, UR41 ;  /* 0x000000299c9a7c20 */ /* 0x001fe20008410000 */
[----:B------:R-:W-:Y:S01]  /*d570*/  FMUL.FTZ R156, R157, UR41 ;  /* 0x000000299d9c7c20 */ /* 0x000fe20008410000 */
[----:B------:R-:W-:Y:S01]  /*d580*/  FMUL.FTZ R157, R160, UR41 ;  /* 0x00000029a09d7c20 */ /* 0x000fe20008410000 */
[----:B------:R-:W-:Y:S01]  /*d590*/  FMUL.FTZ R160, R168, UR41 ;  /* 0x00000029a8a07c20 */ /* 0x000fe20008410000 */
[----:B----4-:R-:W-:Y:S02]  /*d5a0*/  IMAD.MOV.U32 R168, RZ, RZ, R234 ;  /* 0x000000ffffa87224 */ /* 0x010fe400078e00ea */
[----:B------:R-:W-:Y:S01]  /*d5b0*/  FMUL.FTZ R234, R170, UR41 ;  /* 0x00000029aaea7c20 */ /* 0x000fe20008410000 */
[----:B-----5:R-:W-:Y:S01]  /*d5c0*/  IMAD.MOV.U32 R169, RZ, RZ, R233 ;  /* 0x000000ffffa97224 */ /* 0x020fe200078e00e9 */
[----:B------:R-:W4:Y:S01]  /*d5d0*/  LDL R170, [R1+0x20] ;  /* 0x0000200001aa7983 */ /* 0x000f220000100800 */
[----:B------:R-:W-:Y:S01]  /*d5e0*/  FMUL.FTZ R233, R171, UR41 ;  /* 0x00000029abe97c20 */ /* 0x000fe20008410000 */
[----:B------:R-:W-:Y:S01]  /*d5f0*/  IMAD.MOV.U32 R173, RZ, RZ, R225 ;  /* 0x000000ffffad7224 */ /* 0x000fe200078e00e1 */
[----:B------:R-:W0:Y:S01]  /*d600*/  MUFU.TANH R153, R153 ;  /* 0x0000009900997308 */ /* 0x000e220000002400 */
[----:B------:R-:W5:Y:S04]  /*d610*/  LDL R171, [R1+0x48] ;  /* 0x0000480001ab7983 */ /* 0x000f680000100800 */
[----:B------:R-:W3:Y:S03]  /*d620*/  LDL R225, [R1+0x4c] ;  /* 0x00004c0001e17983 */ /* 0x000ee60000100800 */
[----:B------:R-:W0:Y:S08]  /*d630*/  MUFU.TANH R154, R154 ;  /* 0x0000009a009a7308 */ /* 0x000e300000002400 */
[----:B------:R-:W0:Y:S01]  /*d640*/  MUFU.TANH R156, R156 ;  /* 0x0000009c009c7308 */ /* 0x000e220000002400 */
[----:B------:R-:W-:Y:S01]  /*d650*/  FMUL.FTZ R166, R176, UR41 ;  /* 0x00000029b0a67c20 */ /* 0x000fe20008410000 */
[----:B------:R-:W-:-:S06]  /*d660*/  FMUL.FTZ R165, R177, UR41 ;  /* 0x00000029b1a57c20 */ /* 0x000fcc0008410000 */
[----:B------:R-:W0:Y:S01]  /*d670*/  MUFU.TANH R157, R157 ;  /* 0x0000009d009d7308 */ /* 0x000e220000002400 */
[----:B------:R-:W-:-:S07]  /*d680*/  FMUL.FTZ R180, R180, UR41 ;  /* 0x00000029b4b47c20 */ /* 0x000fce0008410000 */
[----:B------:R-:W0:Y:S08]  /*d690*/  MUFU.TANH R155, R155 ;  /* 0x0000009b009b7308 */ /* 0x000e300000002400 */
[----:B------:R-:W0:Y:S08]  /*d6a0*/  MUFU.TANH R159, R159 ;  /* 0x0000009f009f7308 */ /* 0x000e300000002400 */
[----:B------:R-:W0:Y:S01]  /*d6b0*/  MUFU.TANH R158, R158 ;  /* 0x0000009e009e7308 */ /* 0x000e220000002400 */
[----:B------:R-:W-:Y:S01]  /*d6c0*/  FMUL.FTZ R224, R174, UR41 ;  /* 0x00000029aee07c20 */ /* 0x000fe20008410000 */
[----:B------:R-:W-:Y:S01]  /*d6d0*/  FMUL.FTZ R223, R175, UR41 ;  /* 0x00000029afdf7c20 */ /* 0x000fe20008410000 */
[----:B------:R-:W-:Y:S01]  /*d6e0*/  FMUL.FTZ R175, R188, UR41 ;  /* 0x00000029bcaf7c20 */ /* 0x000fe20008410000 */
[----:B------:R-:W-:-:S04]  /*d6f0*/  FMUL.FTZ R174, R189, UR41 ;  /* 0x00000029bdae7c20 */ /* 0x000fc80008410000 */
[----:B------:R-:W0:Y:S08]  /*d700*/  MUFU.TANH R160, R160 ;  /* 0x000000a000a07308 */ /* 0x000e300000002400 */
[----:B------:R-:W0:Y:S08]  /*d710*/  MUFU.TANH R163, R163 ;  /* 0x000000a300a37308 */ /* 0x000e300000002400 */
[----:B------:R-:W0:Y:S08]  /*d720*/  MUFU.TANH R162, R162 ;  /* 0x000000a200a27308 */ /* 0x000e300000002400 */
[----:B------:R-:W0:Y:S08]  /*d730*/  MUFU.TANH R161, R161 ;  /* 0x000000a100a17308 */ /* 0x000e300000002400 */
[----:B------:R-:W0:Y:S08]  /*d740*/  MUFU.TANH R166, R166 ;  /* 0x000000a600a67308 */ /* 0x000e300000002400 */
[----:B------:R-:W0:Y:S08]  /*d750*/  MUFU.TANH R165, R165 ;  /* 0x000000a500a57308 */ /* 0x000e300000002400 */
[----:B------:R-:W-:Y:S08]  /*d760*/  MUFU.TANH R175, R175 ;  /* 0x000000af00af7308 */ /* 0x000ff00000002400 */
[----:B------:R-:W-:Y:S01]  /*d770*/  MUFU.TANH R174, R174 ;  /* 0x000000ae00ae7308 */ /* 0x000fe20000002400 */
[----:B-1----:R-:W-:-:S02]  /*d780*/  IMAD.MOV.U32 R176, RZ, RZ, R222 ;  /* 0x000000ffffb07224 */ /* 0x002fc400078e00de */
[----:B------:R-:W-:-:S05]  /*d790*/  FMUL.FTZ R188, R182, UR41 ;  /* 0x00000029b6bc7c20 */ /* 0x000fca0008410000 */
[----:B------:R-:W-:Y:S01]  /*d7a0*/  MUFU.TANH R234, R234 ;  /* 0x000000ea00ea7308 */ /* 0x000fe20000002400 */
[----:B------:R-:W-:Y:S01]  /*d7b0*/  FMUL.FTZ R189, R183, UR41 ;  /* 0x00000029b7bd7c20 */ /* 0x000fe20008410000 */
[----:B------:R-:W-:Y:S01]  /*d7c0*/  FMUL.FTZ R222, R197, UR41 ;  /* 0x00000029c5de7c20 */ /* 0x000fe20008410000 */
[----:B------:R-:W-:Y:S01]  /*d7d0*/  FMUL.FTZ R197, R187, UR41 ;  /* 0x00000029bbc57c20 */ /* 0x000fe20008410000 */
[----:B------:R-:W-:-:S04]  /*d7e0*/  FMUL.FTZ R177, R196, UR41 ;  /* 0x00000029c4b17c20 */ /* 0x000fc80008410000 */
[----:B------:R-:W-:Y:S08]  /*d7f0*/  MUFU.TANH R235, R235 ;  /* 0x000000eb00eb7308 */ /* 0x000ff00000002400 */
[----:B------:R-:W-:Y:S08]  /*d800*/  MUFU.TANH R236, R236 ;  /* 0x000000ec00ec7308 */ /* 0x000ff00000002400 */
[----:B------:R-:W-:Y:S01]  /*d810*/  MUFU.TANH R237, R237 ;  /* 0x000000ed00ed7308 */ /* 0x000fe20000002400 */
[----:B--2---:R-:W-:-:S07]  /*d820*/  IMAD.SHL.U32 R164, R23, 0x80, RZ ;  /* 0x0000008017a47824 */ /* 0x004fce00078e00ff */
[----:B------:R-:W-:Y:S01]  /*d830*/  MUFU.TANH R233, R233 ;  /* 0x000000e900e97308 */ /* 0x000fe20000002400 */
[----:B------:R-:W-:-:S05]  /*d840*/  IMAD R164, R210, -0x60, R164 ;  /* 0xffffffa0d2a47824 */ /* 0x000fca00078e02a4 */
[----:B------:R-:W-:-:S05]  /*d850*/  IADD3 R167, R164, 0x1, R167 ;  /* 0x00000001a4a77810 */ /* 0x000fca0007ffe0a7 */
[----:B----4-:R-:W-:-:S04]  /*d860*/  IMAD.IADD R167, R167, 0x1, -R170 ;  /* 0x00000001a7a77824 */ /* 0x010fc800078e0aaa */
[----:B-----5:R-:W-:Y:S02]  /*d870*/  IMAD R167, R171, -0x2, R167 ;  /* 0xfffffffeaba77824 */ /* 0x020fe400078e02a7 */
[----:B------:R-:W-:Y:S02]  /*d880*/  FMUL.FTZ R170, R181, UR41 ;  /* 0x00000029b5aa7c20 */ /* 0x000fe40008410000 */
[----:B---3--:R-:W-:Y:S02]  /*d890*/  IMAD.IADD R225, R225, 0x1, R167 ;  /* 0x00000001e1e17824 */ /* 0x008fe400078e02a7 */
[----:B------:R-:W-:Y:S01]  /*d8a0*/  FMUL.FTZ R23, R178, UR41 ;  /* 0x00000029b2177c20 */ /* 0x000fe20008410000 */
[----:B------:R-:W-:Y:S02]  /*d8b0*/  IMAD.MOV.U32 R178, RZ, RZ, R169 ;  /* 0x000000ffffb27224 */ /* 0x000fe400078e00a9 */
[----:B------:R-:W-:Y:S01]  /*d8c0*/  FMUL.FTZ R171, R184, UR41 ;  /* 0x00000029b8ab7c20 */ /* 0x000fe20008410000 */
[----:B------:R-:W-:Y:S01]  /*d8d0*/  FMUL.FTZ R169, R185, UR41 ;  /* 0x00000029b9a97c20 */ /* 0x000fe20008410000 */
[----:B------:R-:W-:-:S02]  /*d8e0*/  ISETP.GT.AND P2, PT, R225, RZ, PT ;  /* 0x000000ffe100720c */ /* 0x000fc40003f44270 */
[C---:B------:R-:W-:Y:S02]  /*d8f0*/  ISETP.GT.AND P3, PT, R225.reuse, 0x1, PT ;  /* 0x00000001e100780c */ /* 0x040fe40003f64270 */
[C---:B------:R-:W-:Y:S02]  /*d900*/  ISETP.GT.AND P4, PT, R225.reuse, 0x8, PT ;  /* 0x00000008e100780c */ /* 0x040fe40003f84270 */
[----:B------:R-:W-:Y:S01]  /*d910*/  ISETP.GT.AND P5, PT, R225, 0x9, PT ;  /* 0x00000009e100780c */ /* 0x000fe20003fa4270 */
[----:B------:R-:W1:Y:S01]  /*d920*/  MUFU.TANH R164, R180 ;  /* 0x000000b400a47308 */ /* 0x000e620000002400 */
[----:B------:R-:W-:Y:S02]  /*d930*/  FSEL R152, R152, -INF , P2 ;  /* 0xff80000098987808 */ /* 0x000fe40001000000 */
[----:B0-----:R-:W-:Y:S02]  /*d940*/  FSEL R153, R153, -INF , P3 ;  /* 0xff80000099997808 */ /* 0x001fe40001800000 */
[----:B------:R-:W-:-:S03]  /*d950*/  FSEL R154, R154, -INF , P4 ;  /* 0xff8000009a9a7808 */ /* 0x000fc60002000000 */
[----:B------:R-:W0:Y:S01]  /*d960*/  MUFU.TANH R170, R170 ;  /* 0x000000aa00aa7308 */ /* 0x000e220000002400 */
[----:B------:R-:W-:Y:S02]  /*d970*/  FSEL R156, R156, -INF , P5 ;  /* 0xff8000009c9c7808 */ /* 0x000fe40002800000 */
[C---:B------:R-:W-:Y:S02]  /*d980*/  ISETP.GT.AND P2, PT, R225.reuse, 0x10, PT ;  /* 0x00000010e100780c */ /* 0x040fe40003f44270 */
[C---:B------:R-:W-:Y:S02]  /*d990*/  ISETP.GT.AND P3, PT, R225.reuse, 0x11, PT ;  /* 0x00000011e100780c */ /* 0x040fe40003f64270 */
[C---:B------:R-:W-:Y:S02]  /*d9a0*/  ISETP.GT.AND P4, PT, R225.reuse, 0x18, PT ;  /* 0x00000018e100780c */ /* 0x040fe40003f84270 */
[----:B------:R-:W-:Y:S01]  /*d9b0*/  ISETP.GT.AND P5, PT, R225, 0x19, PT ;  /* 0x00000019e100780c */ /* 0x000fe20003fa4270 */
[----:B------:R-:W2:Y:S01]  /*d9c0*/  MUFU.TANH R171, R171 ;  /* 0x000000ab00ab7308 */ /* 0x000ea20000002400 */
[----:B------:R-:W-:Y:S01]  /*d9d0*/  FMUL.FTZ R184, R192, UR41 ;  /* 0x00000029c0b87c20 */ /* 0x000fe20008410000 */
[----:B------:R-:W-:-:S02]  /*d9e0*/  FSEL R157, R157, -INF , P2 ;  /* 0xff8000009d9d7808 */ /* 0x000fc40001000000 */
[----:B------:R-:W-:Y:S02]  /*d9f0*/  FSEL R155, R155, -INF , P3 ;  /* 0xff8000009b9b7808 */ /* 0x000fe40001800000 */
[----:B------:R-:W-:Y:S02]  /*da00*/  FSEL R159, R159, -INF , P4 ;  /* 0xff8000009f9f7808 */ /* 0x000fe40002000000 */
[----:B------:R-:W3:Y:S01]  /*da10*/  MUFU.TANH R169, R169 ;  /* 0x000000a900a97308 */ /* 0x000ee20000002400 */
[----:B------:R-:W-:Y:S01]  /*da20*/  FSEL R158, R158, -INF , P5 ;  /* 0xff8000009e9e7808 */ /* 0x000fe20002800000 */
[----:B------:R-:W-:Y:S01]  /*da30*/  FMUL.FTZ R167, R193, UR41 ;  /* 0x00000029c1a77c20 */ /* 0x000fe20008410000 */
[C---:B------:R-:W-:Y:S02]  /*da40*/  ISETP.GT.AND P2, PT, R225.reuse, 0x20, PT ;  /* 0x00000020e100780c */ /* 0x040fe40003f44270 */
[C---:B------:R-:W-:Y:S02]  /*da50*/  ISETP.GT.AND P3, PT, R225.reuse, 0x21, PT ;  /* 0x00000021e100780c */ /* 0x040fe40003f64270 */
[----:B------:R-:W-:-:S02]  /*da60*/  ISETP.GT.AND P4, PT, R225, 0x28, PT ;  /* 0x00000028e100780c */ /* 0x000fc40003f84270 */
[----:B------:R-:W-:Y:S01]  /*da70*/  ISETP.GT.AND P5, PT, R225, 0x29, PT ;  /* 0x00000029e100780c */ /* 0x000fe20003fa4270 */
[----:B------:R-:W4:Y:S01]  /*da80*/  MUFU.TANH R184, R184 ;  /* 0x000000b800b87308 */ /* 0x000f220000002400 */
[----:B------:R-:W-:Y:S02]  /*da90*/  FSEL R160, R160, -INF , P2 ;  /* 0xff800000a0a07808 */ /* 0x000fe40001000000 */
[----:B------:R-:W-:Y:S02]  /*daa0*/  FSEL R163, R163, -INF , P3 ;  /* 0xff800000a3a37808 */ /* 0x000fe40001800000 */
[----:B------:R-:W-:Y:S02]  /*dab0*/  FSEL R162, R162, -INF , P4 ;  /* 0xff800000a2a27808 */ /* 0x000fe40002000000 */
[----:B------:R-:W-:Y:S02]  /*dac0*/  FSEL R161, R161, -INF , P5 ;  /* 0xff800000a1a17808 */ /* 0x000fe40002800000 */
[----:B------:R-:W-:-:S02]  /*dad0*/  ISETP.GT.AND P2, PT, R225, 0x30, PT ;  /* 0x00000030e100780c */ /* 0x000fc40003f44270 */
[C---:B------:R-:W-:Y:S02]  /*dae0*/  ISETP.GT.AND P3, PT, R225.reuse, 0x31, PT ;  /* 0x00000031e100780c */ /* 0x040fe40003f64270 */
[C---:B------:R-:W-:Y:S02]  /*daf0*/  ISETP.GT.AND P4, PT, R225.reuse, 0x38, PT ;  /* 0x00000038e100780c */ /* 0x040fe40003f84270 */
[----:B------:R-:W-:Y:S01]  /*db00*/  ISETP.GT.AND P5, PT, R225, 0x39, PT ;  /* 0x00000039e100780c */ /* 0x000fe20003fa4270 */
[----:B------:R-:W5:Y:S01]  /*db10*/  MUFU.TANH R167, R167 ;  /* 0x000000a700a77308 */ /* 0x000f620000002400 */
[----:B------:R-:W-:Y:S02]  /*db20*/  FSEL R166, R166, -INF , P2 ;  /* 0xff800000a6a67808 */ /* 0x000fe40001000000 */
[----:B------:R-:W-:Y:S02]  /*db30*/  FSEL R165, R165, -INF , P3 ;  /* 0xff800000a5a57808 */ /* 0x000fe40001800000 */
[----:B-1----:R-:W-:-:S02]  /*db40*/  FSEL R164, R164, -INF , P4 ;  /* 0xff800000a4a47808 */ /* 0x002fc40002000000 */
[----:B0-----:R-:W-:Y:S02]  /*db50*/  FSEL R170, R170, -INF , P5 ;  /* 0xff800000aaaa7808 */ /* 0x001fe40002800000 */
[C---:B------:R-:W-:Y:S02]  /*db60*/  ISETP.GT.AND P2, PT, R225.reuse, 0x40, PT ;  /* 0x00000040e100780c */ /* 0x040fe40003f44270 */
[C---:B------:R-:W-:Y:S02]  /*db70*/  ISETP.GT.AND P3, PT, R225.reuse, 0x41, PT ;  /* 0x00000041e100780c */ /* 0x040fe40003f64270 */
[C---:B------:R-:W-:Y:S02]  /*db80*/  ISETP.GT.AND P4, PT, R225.reuse, 0x48, PT ;  /* 0x00000048e100780c */ /* 0x040fe40003f84270 */
[----:B------:R-:W-:Y:S02]  /*db90*/  ISETP.GT.AND P5, PT, R225, 0x49, PT ;  /* 0x00000049e100780c */ /* 0x000fe40003fa4270 */
[----:B--2---:R-:W-:-:S02]  /*dba0*/  FSEL R171, R171, -INF , P2 ;  /* 0xff800000abab7808 */ /* 0x004fc40001000000 */
[----:B---3--:R-:W-:Y:S02]  /*dbb0*/  FSEL R169, R169, -INF , P3 ;  /* 0xff800000a9a97808 */ /* 0x008fe40001800000 */
[----:B------:R-:W-:Y:S02]  /*dbc0*/  FSEL R175, R175, -INF , P4 ;  /* 0xff800000afaf7808 */ /* 0x000fe40002000000 */
[----:B------:R-:W-:Y:S02]  /*dbd0*/  FSEL R174, R174, -INF , P5 ;  /* 0xff800000aeae7808 */ /* 0x000fe40002800000 */
[C---:B------:R-:W-:Y:S02]  /*dbe0*/  ISETP.GT.AND P2, PT, R225.reuse, 0x50, PT ;  /* 0x00000050e100780c */ /* 0x040fe40003f44270 */
[C---:B------:R-:W-:Y:S02]  /*dbf0*/  ISETP.GT.AND P3, PT, R225.reuse, 0x51, PT ;  /* 0x00000051e100780c */ /* 0x040fe40003f64270 */
[----:B------:R-:W-:-:S02]  /*dc00*/  ISETP.GT.AND P4, PT, R225, 0x58, PT ;  /* 0x00000058e100780c */ /* 0x000fc40003f84270 */
[C---:B------:R-:W-:Y:S01]  /*dc10*/  ISETP.GT.AND P5, PT, R225.reuse, 0x59, PT ;  /* 0x00000059e100780c */ /* 0x040fe20003fa4270 */
[----:B------:R-:W-:Y:S01]  /*dc20*/  VIADD R225, R225, 0x8 ;  /* 0x00000008e1e17836 */ /* 0x000fe20000000000 */
[----:B----4-:R-:W-:Y:S01]  /*dc30*/  FSEL R184, R184, -INF , P2 ;  /* 0xff800000b8b87808 */ /* 0x010fe20001000000 */
[----:B------:R-:W0:Y:S03]  /*dc40*/  MUFU.TANH R23, R23 ;  /* 0x0000001700177308 */ /* 0x000e260000002400 */
[----:B------:R-:W-:Y:S02]  /*dc50*/  ISETP.GT.AND P2, PT, R225, RZ, PT ;  /* 0x000000ffe100720c */ /* 0x000fe40003f44270 */
[----:B-----5:R-:W-:Y:S02]  /*dc60*/  FSEL R182, R167, -INF , P3 ;  /* 0xff800000a7b67808 */ /* 0x020fe40001800000 */
[----:B------:R-:W-:-:S02]  /*dc70*/  FSEL R167, R176, -INF , P2 ;  /* 0xff800000b0a77808 */ /* 0x000fc40001000000 */
[----:B------:R-:W-:-:S04]  /*dc80*/  ISETP.GT.AND P2, PT, R225, 0x10, PT ;  /* 0x00000010e100780c */ /* 0x000fc80003f44270 */
[----:B------:R-:W-:Y:S02]  /*dc90*/  FSEL R173, R173, -INF , P2 ;  /* 0xff800000adad7808 */ /* 0x000fe40001000000 */
[----:B------:R-:W-:-:S04]  /*dca0*/  ISETP.GT.AND P2, PT, R225, 0x20, PT ;  /* 0x00000020e100780c */ /* 0x000fc80003f44270 */
[----:B------:R-:W-:Y:S02]  /*dcb0*/  FSEL R183, R234, -INF , P2 ;  /* 0xff800000eab77808 */ /* 0x000fe40001000000 */
[----:B------:R-:W-:-:S04]  /*dcc0*/  ISETP.GT.AND P2, PT, R225, 0x30, PT ;  /* 0x00000030e100780c */ /* 0x000fc80003f44270 */
[----:B0-----:R-:W-:Y:S02]  /*dcd0*/  FSEL R187, R23, -INF , P2 ;  /* 0xff80000017bb7808 */ /* 0x001fe40001000000 */
        /* <DEDUP_REMOVED lines=16> */
[----:B------:R-:W0:Y:S03]  /*dde0*/  MUFU.TANH R177, R177 ;  /* 0x000000b100b17308 */ /* 0x000e260000002400 */
[----:B------:R-:W-:-:S04]  /*ddf0*/  FMNMX.FTZ R23, R171, R23, !PT ;  /* 0x00000017ab177209 */ /* 0x000fc80007810000 */
[----:B------:R-:W-:Y:S01]  /*de00*/  FMNMX.FTZ R23, R169, R23, !PT ;  /* 0x00000017a9177209 */ /* 0x000fe20007810000 */
[----:B------:R-:W1:Y:S01]  /*de10*/  MUFU.TANH R222, R222 ;  /* 0x000000de00de7308 */ /* 0x000e620000002400 */
[----:B------:R-:W-:Y:S02]  /*de20*/  FMUL.FTZ R176, R186, UR41 ;  /* 0x00000029bab07c20 */ /* 0x000fe40008410000 */
[----:B------:R-:W-:-:S04]  /*de30*/  FMNMX.FTZ R23, R175, R23, !PT ;  /* 0x00000017af177209 */ /* 0x000fc80007810000 */
[----:B------:R-:W-:Y:S01]  /*de40*/  FMNMX.FTZ R23, R174, R23, !PT ;  /* 0x00000017ae177209 */ /* 0x000fe20007810000 */
[----:B------:R-:W2:Y:S03]  /*de50*/  MUFU.TANH R176, R176 ;  /* 0x000000b000b07308 */ /* 0x000ea60000002400 */
[----:B------:R-:W-:Y:S02]  /*de60*/  FMNMX.FTZ R23, R184, R23, !PT ;  /* 0x00000017b8177209 */ /* 0x000fe40007810000 */
[----:B0-----:R-:W-:Y:S02]  /*de70*/  FSEL R177, R177, -INF , P4 ;  /* 0xff800000b1b17808 */ /* 0x001fe40002000000 */
[----:B------:R-:W-:Y:S02]  /*de80*/  FMNMX.FTZ R23, R182, R23, !PT ;  /* 0x00000017b6177209 */ /* 0x000fe40007810000 */
[----:B-1----:R-:W-:-:S02]  /*de90*/  FSEL R222, R222, -INF , P5 ;  /* 0xff800000dede7808 */ /* 0x002fc40002800000 */
[----:B------:R-:W-:Y:S02]  /*dea0*/  FMNMX.FTZ R23, R177, R23, !PT ;  /* 0x00000017b1177209 */ /* 0x000fe40007810000 */
[----:B------:R-:W-:Y:S02]  /*deb0*/  ISETP.GT.AND P2, PT, R225, 0x40, PT ;  /* 0x00000040e100780c */ /* 0x000fe40003f44270 */
[----:B------:R-:W-:Y:S01]  /*dec0*/  FMNMX.FTZ R23, R222, R23, !PT ;  /* 0x00000017de177209 */ /* 0x000fe20007810000 */
[----:B------:R-:W-:Y:S01]  /*ded0*/  FMUL.FTZ R193, R190, UR41 ;  /* 0x00000029bec17c20 */ /* 0x000fe20008410000 */
[----:B--2---:R-:W-:-:S03]  /*dee0*/  FSEL R190, R176, -INF , P2 ;  /* 0xff800000b0be7808 */ /* 0x004fc60001000000 */
[----:B------:R-:W0:Y:S02]  /*def0*/  SHFL.BFLY PT, R176, R23, 0x2, 0x1f ;  /* 0x0c401f0017b07f89 */ /* 0x000e2400000e0000 */
[----:B0-----:R-:W-:-:S05]  /*df00*/  FMNMX.FTZ R176, R23, R176, !PT ;  /* 0x000000b017b07209 */ /* 0x001fca0007810000 */
[----:B------:R-:W0:Y:S01]  /*df10*/  SHFL.BFLY PT, R23, R176, 0x1, 0x1f ;  /* 0x0c201f00b0177f89 */ /* 0x000e2200000e0000 */
[----:B------:R-:W1:Y:S01]  /*df20*/  MUFU.TANH R224, R224 ;  /* 0x000000e000e07308 */ /* 0x000e620000002400 */
[C---:B------:R-:W-:Y:S02]  /*df30*/  ISETP.GT.AND P4, PT, R225.reuse, 0x8, PT ;  /* 0x00000008e100780c */ /* 0x040fe40003f84270 */
[----:B------:R-:W-:-:S05]  /*df40*/  ISETP.GT.AND P5, PT, R225, 0x9, PT ;  /* 0x00000009e100780c */ /* 0x000fca0003fa4270 */
[----:B------:R-:W2:Y:S01]  /*df50*/  MUFU.TANH R223, R223 ;  /* 0x000000df00df7308 */ /* 0x000ea20000002400 */
[----:B------:R-:W-:Y:S02]  /*df60*/  FSEL R178, R178, -INF , P4 ;  /* 0xff800000b2b27808 */ /* 0x000fe40002000000 */
[----:B0-----:R-:W-:Y:S02]  /*df70*/  FMNMX.FTZ R176, R176, R23, !PT ;  /* 0x00000017b0b07209 */ /* 0x001fe40007810000 */
[----:B------:R-:W0:Y:S01]  /*df80*/  LDC R23, c[0x0][0xa80] ;  /* 0x0002a000ff177b82 */ /* 0x000e220000000800 */
[----:B------:R-:W-:Y:S01]  /*df90*/  ISETP.GT.AND P4, PT, R225, 0x18, PT ;  /* 0x00000018e100780c */ /* 0x000fe20003f84270 */
[----:B------:R-:W-:Y:S01]  /*dfa0*/  FMUL.FTZ R196, R179, UR41 ;  /* 0x00000029b3c47c20 */ /* 0x000fe20008410000 */
[----:B------:R-:W-:Y:S02]  /*dfb0*/  FSEL R172, R172, -INF , P5 ;  /* 0xff800000acac7808 */ /* 0x000fe40002800000 */
[----:B------:R-:W-:-:S02]  /*dfc0*/  ISETP.GT.AND P5, PT, R225, 0x19, PT ;  /* 0x00000019e100780c */ /* 0x000fc40003fa4270 */
[----:B------:R-:W-:Y:S02]  /*dfd0*/  FSEL R179, R235, -INF , P4 ;  /* 0xff800000ebb37808 */ /* 0x000fe40002000000 */
[C---:B------:R-:W-:Y:S02]  /*dfe0*/  ISETP.GT.AND P4, PT, R225.reuse, 0x28, PT ;  /* 0x00000028e100780c */ /* 0x040fe40003f84270 */
[----:B------:R-:W-:Y:S02]  /*dff0*/  FSEL R180, R236, -INF , P5 ;  /* 0xff800000ecb47808 */ /* 0x000fe40002800000 */
[----:B------:R-:W-:Y:S02]  /*e000*/  ISETP.GT.AND P5, PT, R225, 0x29, PT ;  /* 0x00000029e100780c */ /* 0x000fe40003fa4270 */
[----:B-1----:R-:W-:Y:S02]  /*e010*/  FSEL R185, R224, -INF , P4 ;  /* 0xff800000e0b97808 */ /* 0x002fe40002000000 */
[----:B------:R-:W-:-:S02]  /*e020*/  FSETP.NEU.FTZ.AND P6, PT, R176, -INF , PT ;  /* 0xff800000b000780b */ /* 0x000fc40003fdd000 */
[----:B--2---:R-:W-:Y:S02]  /*e030*/  FSEL R186, R223, -INF , P5 ;  /* 0xff800000dfba7808 */ /* 0x004fe40002800000 */
[C---:B------:R-:W-:Y:S01]  /*e040*/  FSEL R223, R176.reuse, RZ, P6 ;  /* 0x000000ffb0df7208 */ /* 0x040fe20003000000 */
[----:B0-----:R-:W-:-:S04]  /*e050*/  FMUL.FTZ R224, R176, R23 ;  /* 0x00000017b0e07220 */ /* 0x001fc80000410000 */
[----:B------:R-:W-:Y:S01]  /*e060*/  FADD.FTZ R223, -R223, R221 ;  /* 0x000000dddfdf7221 */ /* 0x000fe20000010100 */
[----:B------:R-:W-:-:S05]  /*e070*/  FSEL R224, R224, RZ, P6 ;  /* 0x000000ffe0e07208 */ /* 0x000fca0003000000 */
[-CC-:B------:R-:W-:Y:S01]  /*e080*/  FFMA.FTZ R221, R156, R23.reuse, -R224.reuse ;  /* 0x000000179cdd7223 */ /* 0x180fe200000108e0 */
[-CC-:B------:R-:W-:Y:S01]  /*e090*/  FFMA.FTZ R156, R155, R23.reuse, -R224.reuse ;  /* 0x000000179b9c7223 */ /* 0x180fe200000108e0 */
[-CC-:B------:R-:W-:Y:S01]  /*e0a0*/  FFMA.FTZ R152, R152, R23.reuse, -R224.reuse ;  /* 0x0000001798987223 */ /* 0x180fe200000108e0 */
[-C--:B------:R-:W-:Y:S01]  /*e0b0*/  FMUL.FTZ R155, R223, R23.reuse ;  /* 0x00000017df9b7220 */ /* 0x080fe20000410000 */
[-CC-:B------:R-:W-:Y:S01]  /*e0c0*/  FFMA.FTZ R153, R153, R23.reuse, -R224.reuse ;  /* 0x0000001799997223 */ /* 0x180fe200000108e0 */
[----:B------:R-:W-:-:S03]  /*e0d0*/  FFMA.FTZ R154, R154, R23, -R224 ;  /* 0x000000179a9a7223 */ /* 0x000fc600000108e0 */
[----:B------:R-:W-:Y:S08]  /*e0e0*/  MUFU.EX2 R152, R152 ;  /* 0x0000009800987308 */ /* 0x000ff00000000800 */
[----:B------:R-:W0:Y:S08]  /*e0f0*/  MUFU.EX2 R155, R155 ;  /* 0x0000009b009b7308 */ /* 0x000e300000000800 */
[----:B------:R-:W1:Y:S08]  /*e100*/  MUFU.EX2 R153, R153 ;  /* 0x0000009900997308 */ /* 0x000e700000000800 */
[----:B------:R-:W2:Y:S01]  /*e110*/  MUFU.EX2 R154, R154 ;  /* 0x0000009a009a7308 */ /* 0x000ea20000000800 */
[----:B0-----:R-:W-:-:S07]  /*e120*/  FFMA.FTZ R0, R155, R0, R152 ;  /* 0x000000009b007223 */ /* 0x001fce0000010098 */
[----:B------:R-:W0:Y:S01]  /*e130*/  MUFU.EX2 R221, R221 ;  /* 0x000000dd00dd7308 */ /* 0x000e220000000800 */
[----:B-1----:R-:W-:-:S04]  /*e140*/  FADD.FTZ R0, R153, R0 ;  /* 0x0000000099007221 */ /* 0x002fc80000010000 */
[----:B--2---:R-:W-:-:S04]  /*e150*/  FADD.FTZ R0, R154, R0 ;  /* 0x000000009a007221 */ /* 0x004fc80000010000 */
[C---:B0-----:R-:W-:Y:S01]  /*e160*/  FADD.FTZ R0, R221.reuse, R0 ;  /* 0x00000000dd007221 */ /* 0x041fe20000010000 */
[----:B------:R-:W-:Y:S02]  /*e170*/  F2FP.BF16.F32.PACK_AB R154, R221, R154 ;  /* 0x0000009add9a723e */ /* 0x000fe400000010ff */
[----:B------:R-:W2:Y:S01]  /*e180*/  LDL R221, [R1+0x28] ;  /* 0x0000280001dd7983 */ /* 0x000ea20000100800 */
[----:B------:R-:W-:Y:S02]  /*e190*/  ISETP.GT.AND P3, PT, R225, 0x1, PT ;  /* 0x00000001e100780c */ /* 0x000fe40003f64270 */
[----:B------:R-:W-:Y:S02]  /*e1a0*/  F2FP.BF16.F32.PACK_AB R152, R153, R152 ;  /* 0x000000989998723e */ /* 0x000fe400000010ff */
[----:B------:R-:W-:Y:S02]  /*e1b0*/  FSEL R168, R168, -INF , P3 ;  /* 0xff800000a8a87808 */ /* 0x000fe40001800000 */
[----:B------:R-:W-:-:S04]  /*e1c0*/  FMNMX.FTZ R153, R167, R220, !PT ;  /* 0x000000dca7997209 */ /* 0x000fc80007810000 */
[----:B------:R-:W-:-:S04]  /*e1d0*/  FMNMX.FTZ R153, R168, R153, !PT ;  /* 0x00000099a8997209 */ /* 0x000fc80007810000 */
[----:B------:R-:W-:Y:S02]  /*e1e0*/  FMNMX.FTZ R153, R178, R153, !PT ;  /* 0x00000099b2997209 */ /* 0x000fe40007810000 */
[----:B------:R-:W-:Y:S02]  /*e1f0*/  ISETP.GT.AND P3, PT, R225, 0x11, PT ;  /* 0x00000011e100780c */ /* 0x000fe40003f64270 */
[----:B------:R-:W-:Y:S02]  /*e200*/  FMNMX.FTZ R153, R172, R153, !PT ;  /* 0x00000099ac997209 */ /* 0x000fe40007810000 */
[----:B------:R-:W-:Y:S02]  /*e210*/  FSEL R181, R237, -INF , P3 ;  /* 0xff800000edb57808 */ /* 0x000fe40001800000 */
[----:B------:R-:W-:-:S04]  /*e220*/  FMNMX.FTZ R153, R173, R153, !PT ;  /* 0x00000099ad997209 */ /* 0x000fc80007810000 */
[----:B------:R-:W-:Y:S01]  /*e230*/  FMNMX.FTZ R153, R181, R153, !PT ;  /* 0x00000099b5997209 */ /* 0x000fe20007810000 */
[----:B------:R-:W0:Y:S03]  /*e240*/  MUFU.TANH R196, R196 ;  /* 0x000000c400c47308 */ /* 0x000e260000002400 */
[----:B------:R-:W-:Y:S02]  /*e250*/  FMNMX.FTZ R153, R179, R153, !PT ;  /* 0x00000099b3997209 */ /* 0x000fe40007810000 */
[----:B------:R-:W-:Y:S02]  /*e260*/  ISETP.GT.AND P3, PT, R225, 0x21, PT ;  /* 0x00000021e100780c */ /* 0x000fe40003f64270 */
[----:B------:R-:W-:Y:S01]  /*e270*/  FMNMX.FTZ R153, R180, R153, !PT ;  /* 0x00000099b4997209 */ /* 0x000fe20007810000 */
[----:B------:R-:W1:Y:S01]  /*e280*/  MUFU.TANH R188, R188 ;  /* 0x000000bc00bc7308 */ /* 0x000e620000002400 */
[----:B------:R-:W-:-:S02]  /*e290*/  FSEL R192, R233, -INF , P3 ;  /* 0xff800000e9c07808 */ /* 0x000fc40001800000 */
[----:B------:R-:W-:-:S05]  /*e2a0*/  FMNMX.FTZ R153, R183, R153, !PT ;  /* 0x00000099b7997209 */ /* 0x000fca0007810000 */
[----:B------:R-:W3:Y:S01]  /*e2b0*/  MUFU.TANH R189, R189 ;  /* 0x000000bd00bd7308 */ /* 0x000ee20000002400 */
[----:B------:R-:W-:-:S07]  /*e2c0*/  FMNMX.FTZ R153, R192, R153, !PT ;  /* 0x00000099c0997209 */ /* 0x000fce0007810000 */
[----:B------:R-:W4:Y:S08]  /*e2d0*/  MUFU.TANH R197, R197 ;  /* 0x000000c500c57308 */ /* 0x000f300000002400 */
[----:B------:R-:W5:Y:S01]  /*e2e0*/  MUFU.TANH R193, R193 ;  /* 0x000000c100c17308 */ /* 0x000f620000002400 */
[C---:B------:R-:W-:Y:S02]  /*e2f0*/  ISETP.GT.AND P3, PT, R225.reuse, 0x31, PT ;  /* 0x00000031e100780c */ /* 0x040fe40003f64270 */
[----:B------:R-:W-:-:S02]  /*e300*/  ISETP.GT.AND P4, PT, R225, 0x38, PT ;  /* 0x00000038e100780c */ /* 0x000fc40003f84270 */
[----:B------:R-:W-:Y:S02]  /*e310*/  FMNMX.FTZ R153, R185, R153, !PT ;  /* 0x00000099b9997209 */ /* 0x000fe40007810000 */
[----:B0-----:R-:W-:Y:S02]  /*e320*/  FSEL R196, R196, -INF , P3 ;  /* 0xff800000c4c47808 */ /* 0x001fe40001800000 */
[----:B-1----:R-:W-:Y:S02]  /*e330*/  FSEL R188, R188, -INF , P4 ;  /* 0xff800000bcbc7808 */ /* 0x002fe40002000000 */
[----:B------:R-:W-:Y:S02]  /*e340*/  FMNMX.FTZ R153, R186, R153, !PT ;  /* 0x00000099ba997209 */ /* 0x000fe40007810000 */
[C---:B------:R-:W-:Y:S02]  /*e350*/  ISETP.GT.AND P5, PT, R225.reuse, 0x39, PT ;  /* 0x00000039e100780c */ /* 0x040fe40003fa4270 */
[----:B------:R-:W-:-:S02]  /*e360*/  ISETP.GT.AND P3, PT, R225, 0x41, PT ;  /* 0x00000041e100780c */ /* 0x000fc40003f64270 */
[----:B------:R-:W-:Y:S01]  /*e370*/  ISETP.GT.AND P4, PT, R225, 0x48, PT ;  /* 0x00000048e100780c */ /* 0x000fe20003f84270 */
[-CC-:B------:R-:W-:Y:S01]  /*e380*/  FFMA.FTZ R233, R157, R23.reuse, -R224.reuse ;  /* 0x000000179de97223 */ /* 0x180fe200000108e0 */
[--C-:B------:R-:W-:Y:S01]  /*e390*/  FFMA.FTZ R157, R171, R23, -R224.reuse ;  /* 0x00000017ab9d7223 */ /* 0x100fe200000108e0 */
[----:B------:R-:W-:Y:S01]  /*e3a0*/  FMNMX.FTZ R153, R187, R153, !PT ;  /* 0x00000099bb997209 */ /* 0x000fe20007810000 */
[----:B------:R-:W-:Y:S01]  /*e3b0*/  FMUL.FTZ R191, R191, UR41 ;  /* 0x00000029bfbf7c20 */ /* 0x000fe20008410000 */
[----:B---3--:R-:W-:Y:S01]  /*e3c0*/  FSEL R189, R189, -INF , P5 ;  /* 0xff800000bdbd7808 */ /* 0x008fe20002800000 */
[-CC-:B------:R-:W-:Y:S01]  /*e3d0*/  FFMA.FTZ R171, R169, R23.reuse, -R224.reuse ;  /* 0x00000017a9ab7223 */ /* 0x180fe200000108e0 */
[----:B----4-:R-:W-:Y:S02]  /*e3e0*/  FSEL R197, R197, -INF , P3 ;  /* 0xff800000c5c57808 */ /* 0x010fe40001800000 */
[----:B-----5:R-:W-:Y:S01]  /*e3f0*/  FSEL R193, R193, -INF , P4 ;  /* 0xff800000c1c17808 */ /* 0x020fe20002000000 */
[-CC-:B------:R-:W-:Y:S01]  /*e400*/  FFMA.FTZ R159, R159, R23.reuse, -R224.reuse ;  /* 0x000000179f9f7223 */ /* 0x180fe200000108e0 */
[C---:B------:R-:W-:Y:S01]  /*e410*/  ISETP.GT.AND P2, PT, R225.reuse, 0x50, PT ;  /* 0x00000050e100780c */ /* 0x040fe20003f44270 */
[-CC-:B------:R-:W-:Y:S01]  /*e420*/  FFMA.FTZ R158, R158, R23.reuse, -R224.reuse ;  /* 0x000000179e9e7223 */ /* 0x180fe200000108e0 */
[C---:B------:R-:W-:Y:S01]  /*e430*/  ISETP.GT.AND P3, PT, R225.reuse, 0x51, PT ;  /* 0x00000051e100780c */ /* 0x040fe20003f64270 */
[-CC-:B------:R-:W-:Y:S01]  /*e440*/  FFMA.FTZ R236, R160, R23.reuse, -R224.reuse ;  /* 0x00000017a0ec7223 */ /* 0x180fe200000108e0 */
[----:B------:R-:W-:Y:S01]  /*e450*/  ISETP.GT.AND P4, PT, R225, 0x58, PT ;  /* 0x00000058e100780c */ /* 0x000fe20003f84270 */
[-CC-:B------:R-:W-:Y:S01]  /*e460*/  FFMA.FTZ R234, R163, R23.reuse, -R224.reuse ;  /* 0x00000017a3ea7223 */ /* 0x180fe200000108e0 */
[----:B------:R-:W-:Y:S01]  /*e470*/  ISETP.GT.AND P5, PT, R225, 0x59, PT ;  /* 0x00000059e100780c */ /* 0x000fe20003fa4270 */
[-CC-:B------:R-:W-:Y:S01]  /*e480*/  FFMA.FTZ R161, R161, R23.reuse, -R224.reuse ;  /* 0x00000017a1a17223 */ /* 0x180fe200000108e0 */
[----:B------:R-:W-:Y:S01]  /*e490*/  ISETP.GT.AND P6, PT, R225, 0x49, PT ;  /* 0x00000049e100780c */ /* 0x000fe20003fc4270 */
        /* <DEDUP_REMOVED lines=11> */
[----:B------:R-:W-:Y:S01]  /*e550*/  IMAD.MOV.U32 R224, RZ, RZ, R157 ;  /* 0x000000ffffe07224 */ /* 0x000fe200078e009d */
[----:B------:R-:W-:Y:S01]  /*e560*/  FMNMX.FTZ R153, R196, R153, !PT ;  /* 0x00000099c4997209 */ /* 0x000fe20007810000 */
[----:B------:R-:W-:Y:S01]  /*e570*/  FMUL.FTZ R157, R194, UR41 ;  /* 0x00000029c29d7c20 */ /* 0x000fe20008410000 */
[----:B------:R-:W0:Y:S01]  /*e580*/  MUFU.TANH R191, R191 ;  /* 0x000000bf00bf7308 */ /* 0x000e220000002400 */
[----:B------:R-:W-:Y:S01]  /*e590*/  FMUL.FTZ R160, R195, UR41 ;  /* 0x00000029c3a07c20 */ /* 0x000fe20008410000 */
[----:B------:R-:W-:Y:S01]  /*e5a0*/  FMNMX.FTZ R153, R188, R153, !PT ;  /* 0x00000099bc997209 */ /* 0x000fe20007810000 */
[----:B------:R-:W-:-:S03]  /*e5b0*/  FMUL.FTZ R162, R198, UR41 ;  /* 0x00000029c6a27c20 */ /* 0x000fc60008410000 */
[----:B------:R-:W-:Y:S02]  /*e5c0*/  FMNMX.FTZ R153, R189, R153, !PT ;  /* 0x00000099bd997209 */ /* 0x000fe40007810000 */
[----:B------:R-:W1:Y:S02]  /*e5d0*/  MUFU.TANH R157, R157 ;  /* 0x0000009d009d7308 */ /* 0x000e640000002400 */
[----:B------:R-:W-:Y:S01]  /*e5e0*/  FMNMX.FTZ R153, R190, R153, !PT ;  /* 0x00000099be997209 */ /* 0x000fe20007810000 */
[----:B------:R-:W-:-:S05]  /*e5f0*/  FMUL.FTZ R199, R199, UR41 ;  /* 0x00000029c7c77c20 */ /* 0x000fca0008410000 */
[----:B------:R-:W3:Y:S01]  /*e600*/  MUFU.TANH R160, R160 ;  /* 0x000000a000a07308 */ /* 0x000ee20000002400 */
[----:B------:R-:W-:Y:S02]  /*e610*/  FMNMX.FTZ R163, R197, R153, !PT ;  /* 0x00000099c5a37209 */ /* 0x000fe40007810000 */
[----:B0-----:R-:W-:-:S05]  /*e620*/  FSEL R191, R191, -INF , P6 ;  /* 0xff800000bfbf7808 */ /* 0x001fca0003000000 */
[----:B------:R-:W0:Y:S01]  /*e630*/  MUFU.TANH R162, R162 ;  /* 0x000000a200a27308 */ /* 0x000e220000002400 */
[----:B------:R-:W-:Y:S02]  /*e640*/  FMNMX.FTZ R163, R193, R163, !PT ;  /* 0x000000a3c1a37209 */ /* 0x000fe40007810000 */
[----:B-1----:R-:W-:-:S05]  /*e650*/  FSEL R157, R157, -INF , P2 ;  /* 0xff8000009d9d7808 */ /* 0x002fca0001000000 */
[----:B------:R-:W1:Y:S01]  /*e660*/  MUFU.TANH R153, R199 ;  /* 0x000000c700997308 */ /* 0x000e620000002400 */
[----:B------:R-:W-:Y:S02]  /*e670*/  FMNMX.FTZ R163, R191, R163, !PT ;  /* 0x000000a3bfa37209 */ /* 0x000fe40007810000 */
[----:B---3--:R-:W-:Y:S02]  /*e680*/  FSEL R160, R160, -INF , P3 ;  /* 0xff800000a0a07808 */ /* 0x008fe40001800000 */
[----:B------:R-:W-:Y:S02]  /*e690*/  FMNMX.FTZ R163, R157, R163, !PT ;  /* 0x000000a39da37209 */ /* 0x000fe40007810000 */
[----:B0-----:R-:W-:Y:S02]  /*e6a0*/  FSEL R162, R162, -INF , P4 ;  /* 0xff800000a2a27808 */ /* 0x001fe40002000000 */
[----:B------:R-:W-:-:S04]  /*e6b0*/  FMNMX.FTZ R163, R160, R163, !PT ;  /* 0x000000a3a0a37209 */ /* 0x000fc80007810000 */
[----:B------:R-:W-:Y:S02]  /*e6c0*/  FMNMX.FTZ R163, R162, R163, !PT ;  /* 0x000000a3a2a37209 */ /* 0x000fe40007810000 */
[----:B-1----:R-:W-:-:S04]  /*e6d0*/  FSEL R153, R153, -INF , P5 ;  /* 0xff80000099997808 */ /* 0x002fc80002800000 */
[----:B------:R-:W-:-:S05]  /*e6e0*/  FMNMX.FTZ R163, R153, R163, !PT ;  /* 0x000000a399a37209 */ /* 0x000fca0007810000 */
[----:B------:R-:W0:Y:S02]  /*e6f0*/  SHFL.BFLY PT, R164, R163, 0x2, 0x1f ;  /* 0x0c401f00a3a47f89 */ /* 0x000e2400000e0000 */
[----:B0-----:R-:W-:-:S05]  /*e700*/  FMNMX.FTZ R164, R163, R164, !PT ;  /* 0x000000a4a3a47209 */ /* 0x001fca0007810000 */
[----:B------:R-:W0:Y:S01]  /*e710*/  SHFL.BFLY PT, R177, R164, 0x1, 0x1f ;  /* 0x0c201f00a4b17f89 */ /* 0x000e2200000e0000 */
[----:B------:R-:W-:Y:S01]  /*e720*/  IMAD.MOV.U32 R223, RZ, RZ, R166 ;  /* 0x000000ffffdf7224 */ /* 0x000fe200078e00a6 */
[----:B0-----:R-:W-:-:S04]  /*e730*/  FMNMX.FTZ R177, R164, R177, !PT ;  /* 0x000000b1a4b17209 */ /* 0x001fc80007810000 */
[C---:B------:R-:W-:Y:S01]  /*e740*/  FSETP.NEU.FTZ.AND P2, PT, R177.reuse, -INF , PT ;  /* 0xff800000b100780b */ /* 0x040fe20003f5d000 */
[----:B------:R-:W-:-:S05]  /*e750*/  FMUL.FTZ R164, R177, R23 ;  /* 0x00000017b1a47220 */ /* 0x000fca0000410000 */
[----:B------:R-:W-:Y:S02]  /*e760*/  FSEL R164, R164, RZ, P2 ;  /* 0x000000ffa4a47208 */ /* 0x000fe40001000000 */
[----:B------:R-:W-:-:S03]  /*e770*/  FSEL R163, R177, RZ, P2 ;  /* 0x000000ffb1a37208 */ /* 0x000fc60001000000 */
        /* <DEDUP_REMOVED lines=24> */
[----:B------:R-:W-:-:S04]  /*e900*/  FADD.FTZ R163, -R163, R220 ;  /* 0x000000dca3a37221 */ /* 0x000fc80000010100 */
[----:B------:R-:W-:Y:S01]  /*e910*/  FMUL.FTZ R163, R163, R23 ;  /* 0x00000017a3a37220 */ /* 0x000fe20000410000 */
[----:B------:R-:W-:Y:S08]  /*e920*/  MUFU.EX2 R153, R167 ;  /* 0x000000a700997308 */ /* 0x000ff00000000800 */
[----:B------:R-:W0:Y:S01]  /*e930*/  MUFU.EX2 R163, R163 ;  /* 0x000000a300a37308 */ /* 0x000e220000000800 */
[----:B--2---:R-:W-:-:S02]  /*e940*/  IMAD R164, R2, 0xc00, R221 ;  /* 0x00000c0002a47824 */ /* 0x004fc400078e02dd */
[----:B------:R-:W1:Y:S01]  /*e950*/  S2R R221, SR_TID.X ;  /* 0x0000000000dd7919 */ /* 0x000e620000002100 */
[----:B0-----:R-:W-:Y:S01]  /*e960*/  FFMA.FTZ R3, R163, R3, R153 ;  /* 0x00000003a3037223 */ /* 0x001fe20000010099 */
        /* <DEDUP_REMOVED lines=64> */
[----:B-1----:R-:W-:Y:S01]  /*ed70*/  SHF.R.U32.HI R167, RZ, 0x7, R221 ;  /* 0x00000007ffa77819 */ /* 0x002fe200000116dd */
[----:B------:R-:W-:-:S02]  /*ed80*/  @!P1 VIADD R163, R211, 0x32440 ;  /* 0x00032440d3a39836 */ /* 0x000fc40000000000 */
        /* <DEDUP_REMOVED lines=63> */
[----:B------:R-:W-:-:S02]  /*f180*/  FMUL.FTZ R149, R149, R155 ;  /* 0x0000009b95957220 */ /* 0x000fc40000410000 */
[----:B------:R0:W-:Y:S01]  /*f190*/  MUFU.EX2 R155, R178 ;  /* 0x000000b2009b7308 */ /* 0x0001e20000000800 */
[----:B------:R-:W-:Y:S02]  /*f1a0*/  @!P1 PRMT R163, RZ, 0x654, R163 ;  /* 0x00000654ffa39816 */ /* 0x000fe400000000a3 */
[----:B0-----:R-:W-:-:S05]  /*f1b0*/  IADD3 R178, -R167, 0xb, RZ ;  /* 0x0000000ba7b27810 */ /* 0x001fca0007ffe1ff */
[----:B------:R1:W-:Y:S06]  /*f1c0*/  BAR.ARV R178, 0x100 ;  /* 0x000400b20000751d */ /* 0x0003ec0000002000 */
[----:B------:R0:W-:Y:S01]  /*f1d0*/  @!P1 SYNCS.ARRIVE.TRANS64.RED.A1T0 RZ, [R163+URZ], RZ ;  /* 0x000000ffa3ff99a7 */ /* 0x0001e2000810043f */
[----:B------:R-:W2:Y:S01]  /*f1e0*/  MUFU.EX2 R168, R168 ;  /* 0x000000a800a87308 */ /* 0x000ea20000000800 */
[----:B0-----:R-:W-:-:S07]  /*f1f0*/  IADD3 R163, R167, 0x8, RZ ;  /* 0x00000008a7a37810 */ /* 0x001fce0007ffe0ff */
[----:B------:R-:W0:Y:S01]  /*f200*/  MUFU.EX2 R172, R172 ;  /* 0x000000ac00ac7308 */ /* 0x000e220000000800 */
[----:B------:R-:W-:Y:S01]  /*f210*/  IMAD.MOV.U32 R165, RZ, RZ, 0x40000040 ;  /* 0x40000040ffa57424 */ /* 0x000fe200078e00ff */
[----:B------:R-:W-:-:S04]  /*f220*/  R2UR UR6, R164 ;  /* 0x00000000a40672ca */ /* 0x000fc800000e0000 */
[----:B------:R-:W-:Y:S01]  /*f230*/  R2UR UR7, R165 ;  /* 0x00000000a50772ca */ /* 0x000fe200000e0000 */
[C---:B--2---:R-:W-:Y:S01]  /*f240*/  FADD.FTZ R3, R168.reuse, R3 ;  /* 0x00000003a8037221 */ /* 0x044fe20000010000 */
[----:B------:R-:W-:-:S03]  /*f250*/  F2FP.BF16.F32.PACK_AB R153, R168, R153 ;  /* 0x00000099a899723e */ /* 0x000fc600000010ff */
[----:B------:R-:W-:Y:S01]  /*f260*/  FADD.FTZ R3, R155, R3 ;  /* 0x000000039b037221 */ /* 0x000fe20000010000 */
[----:B0-----:R-:W-:Y:S01]  /*f270*/  F2FP.BF16.F32.PACK_AB R155, R172, R155 ;  /* 0x0000009bac9b723e */ /* 0x001fe200000010ff */
[----:B------:R1:W-:Y:S06]  /*f280*/  BAR.SYNC.DEFER_BLOCKING R163, 0x100 ;  /* 0x000400a30000751d */ /* 0x0003ec0000010000 */
[----:B------:R-:W-:-:S06]  /*f290*/  WARPGROUP.ARRIVE ;  /* 0x00000000000079c5 */ /* 0x000fcc0000000000 */
[----:B------:R-:W-:Y:S01]  /*f2a0*/  HGMMA.64x256x16.F32.BF16 R24, R152, gdesc[UR4].tnspB, R24, gsb0 ;  /* 0x43e0000498187df0 */ /* 0x000fe20008001818 */
[----:B------:R-:W0:Y:S08]  /*f2b0*/  MUFU.EX2 R233, R233 ;  /* 0x000000e900e97308 */ /* 0x000e300000000800 */
[----:B------:R-:W2:Y:S08]  /*f2c0*/  MUFU.EX2 R156, R156 ;  /* 0x0000009c009c7308 */ /* 0x000eb00000000800 */
[----:B------:R-:W-:Y:S08]  /*f2d0*/  MUFU.EX2 R158, R158 ;  /* 0x0000009e009e7308 */ /* 0x000ff00000000800 */
[----:B------:R-:W-:Y:S08]  /*f2e0*/  MUFU.EX2 R173, R173 ;  /* 0x000000ad00ad7308 */ /* 0x000ff00000000800 */
[----:B------:R-:W3:Y:S08]  /*f2f0*/  MUFU.EX2 R181, R181 ;  /* 0x000000b500b57308 */ /* 0x000ef00000000800 */
[----:B------:R-:W-:Y:S08]  /*f300*/  MUFU.EX2 R179, R179 ;  /* 0x000000b300b37308 */ /* 0x000ff00000000800 */
[----:B------:R-:W4:Y:S01]  /*f310*/  MUFU.EX2 R180, R180 ;  /* 0x000000b400b47308 */ /* 0x000f220000000800 */
[----:B0-----:R-:W-:-:S04]  /*f320*/  FADD.FTZ R0, R233, R0 ;  /* 0x00000000e9007221 */ /* 0x001fc80000010000 */
[----:B--2---:R-:W-:-:S03]  /*f330*/  FADD.FTZ R0, R156, R0 ;  /* 0x000000009c007221 */ /* 0x004fc60000010000 */
[----:B------:R-:W-:Y:S08]  /*f340*/  MUFU.EX2 R236, R236 ;  /* 0x000000ec00ec7308 */ /* 0x000ff00000000800 */
[----:B------:R-:W-:Y:S08]  /*f350*/  MUFU.EX2 R234, R234 ;  /* 0x000000ea00ea7308 */ /* 0x000ff00000000800 */
[----:B------:R-:W-:Y:S01]  /*f360*/  MUFU.EX2 R161, R161 ;  /* 0x000000a100a17308 */ /* 0x000fe20000000800 */
[----:B------:R-:W-:-:S07]  /*f370*/  WARPGROUP.DEPBAR.LE gsb0, 0x0 ;  /* 0x00008000000079c5 */ /* 0x000fce0000010000 */
[----:B------:R-:W0:Y:S01]  /*f380*/  MUFU.EX2 R154, R159 ;  /* 0x0000009f009a7308 */ /* 0x000e220000000800 */
[----:B------:R-:W-:Y:S02]  /*f390*/  VIADD R152, R164, 0x80 ;  /* 0x00000080a4987836 */ /* 0x000fe40000000000 */
[----:B------:R-:W-:-:S03]  /*f3a0*/  IMAD.MOV.U32 R153, RZ, RZ, 0x40000040 ;  /* 0x40000040ff997424 */ /* 0x000fc600078e00ff */
[----:B------:R-:W-:Y:S02]  /*f3b0*/  R2UR UR6, R152 ;  /* 0x00000000980672ca */ /* 0x000fe400000e0000 */
[----:B------:R-:W-:Y:S02]  /*f3c0*/  R2UR UR7, R153 ;  /* 0x00000000990772ca */ /* 0x000fe400000e0000 */
[----:B------:R-:W-:Y:S02]  /*f3d0*/  F2FP.BF16.F32.PACK_AB R152, R156, R233 ;  /* 0x000000e99c98723e */ /* 0x000fe400000010ff */
[----:B---3--:R-:W-:Y:S01]  /*f3e0*/  F2FP.BF16.F32.PACK_AB R153, R181, R173 ;  /* 0x000000adb599723e */ /* 0x008fe200000010ff */
[----:B------:R-:W-:Y:S01]  /*f3f0*/  MUFU.EX2 R183, R183 ;  /* 0x000000b700b77308 */ /* 0x000fe20000000800 */
[----:B----4-:R-:W-:Y:S01]  /*f400*/  F2FP.BF16.F32.PACK_AB R155, R180, R179 ;  /* 0x000000b3b49b723e */ /* 0x010fe200000010ff */
[----:B------:R-:W2:Y:S01]  /*f410*/  LDL R156, [R1+0x38] ;  /* 0x00003800019c7983 */ /* 0x000ea20000100800 */
[----:B0-----:R-:W-:Y:S01]  /*f420*/  FADD.FTZ R0, R154, R0 ;  /* 0x000000009a007221 */ /* 0x001fe20000010000 */
[----:B------:R-:W-:-:S04]  /*f430*/  F2FP.BF16.F32.PACK_AB R154, R158, R154 ;  /* 0x0000009a9e9a723e */ /* 0x000fc800000010ff */
[----:B------:R-:W-:-:S06]  /*f440*/  WARPGROUP.ARRIVE ;  /* 0x00000000000079c5 */ /* 0x000fcc0000000000 */
[----:B------:R-:W-:Y:S01]  /*f450*/  HGMMA.64x256x16.F32.BF16 R24, R152, gdesc[UR4].tnspB, R24, gsb0 ;  /* 0x43e0000498187df0 */ /* 0x000fe20008001818 */
[----:B------:R-:W0:Y:S01]  /*f460*/  MUFU.EX2 R192, R192 ;  /* 0x000000c000c07308 */ /* 0x000e220000000800 */
[----:B------:R-:W-:-:S07]  /*f470*/  FADD.FTZ R0, R158, R0 ;  /* 0x000000009e007221 */ /* 0x000fce0000010000 */
[----:B------:R-:W-:Y:S08]  /*f480*/  MUFU.EX2 R185, R185 ;  /* 0x000000b900b97308 */ /* 0x000ff00000000800 */
[----:B------:R-:W3:Y:S01]  /*f490*/  MUFU.EX2 R186, R186 ;  /* 0x000000ba00ba7308 */ /* 0x000ee20000000800 */
[----:B------:R-:W-:-:S04]  /*f4a0*/  FADD.FTZ R0, R236, R0 ;  /* 0x00000000ec007221 */ /* 0x000fc80000010000 */
[----:B------:R-:W-:-:S03]  /*f4b0*/  FADD.FTZ R0, R234, R0 ;  /* 0x00000000ea007221 */ /* 0x000fc60000010000 */
[----:B------:R-:W-:Y:S08]  /*f4c0*/  MUFU.EX2 R237, R237 ;  /* 0x000000ed00ed7308 */ /* 0x000ff00000000800 */
[----:B------:R-:W-:Y:S08]  /*f4d0*/  MUFU.EX2 R235, R235 ;  /* 0x000000eb00eb7308 */ /* 0x000ff00000000800 */
[----:B------:R-:W-:Y:S08]  /*f4e0*/  MUFU.EX2 R170, R170 ;  /* 0x000000aa00aa7308 */ /* 0x000ff00000000800 */
[----:B------:R-:W-:Y:S08]  /*f4f0*/  MUFU.EX2 R187, R187 ;  /* 0x000000bb00bb7308 */ /* 0x000ff00000000800 */
[----:B------:R-:W-:Y:S08]  /*f500*/  MUFU.EX2 R196, R196 ;  /* 0x000000c400c47308 */ /* 0x000ff00000000800 */
[----:B------:R-:W-:Y:S08]  /*f510*/  MUFU.EX2 R188, R188 ;  /* 0x000000bc00bc7308 */ /* 0x000ff00000000800 */
[----:B------:R-:W-:Y:S01]  /*f520*/  MUFU.EX2 R189, R189 ;  /* 0x000000bd00bd7308 */ /* 0x000fe20000000800 */
[----:B------:R-:W-:-:S07]  /*f530*/  WARPGROUP.DEPBAR.LE gsb0, 0x0 ;  /* 0x00008000000079c5 */ /* 0x000fce0000010000 */
[----:B------:R-:W4:Y:S01]  /*f540*/  MUFU.EX2 R154, R225 ;  /* 0x000000e1009a7308 */ /* 0x000f220000000800 */
[----:B------:R-:W-:Y:S02]  /*f550*/  VIADD R152, R164, 0x100 ;  /* 0x00000100a4987836 */ /* 0x000fe40000000000 */
[----:B------:R-:W-:-:S03]  /*f560*/  IMAD.MOV.U32 R153, RZ, RZ, 0x40000040 ;  /* 0x40000040ff997424 */ /* 0x000fc600078e00ff */
[----:B------:R-:W-:Y:S02]  /*f570*/  R2UR UR6, R152 ;  /* 0x00000000980672ca */ /* 0x000fe400000e0000 */
[----:B------:R-:W-:Y:S02]  /*f580*/  R2UR UR7, R153 ;  /* 0x00000000990772ca */ /* 0x000fe400000e0000 */
[----:B------:R-:W-:Y:S02]  /*f590*/  F2FP.BF16.F32.PACK_AB R152, R234, R236 ;  /* 0x000000ecea98723e */ /* 0x000fe400000010ff */
[----:B0-----:R-:W-:Y:S02]  /*f5a0*/  F2FP.BF16.F32.PACK_AB R153, R192, R183 ;  /* 0x000000b7c099723e */ /* 0x001fe400000010ff */
[----:B---3--:R-:W-:Y:S01]  /*f5b0*/  F2FP.BF16.F32.PACK_AB R155, R186, R185 ;  /* 0x000000b9ba9b723e */ /* 0x008fe200000010ff */
[----:B----4-:R-:W-:Y:S01]  /*f5c0*/  FADD.FTZ R0, R154, R0 ;  /* 0x000000009a007221 */ /* 0x010fe20000010000 */
[----:B------:R-:W-:-:S04]  /*f5d0*/  F2FP.BF16.F32.PACK_AB R154, R161, R154 ;  /* 0x0000009aa19a723e */ /* 0x000fc800000010ff */
[----:B------:R-:W-:-:S06]  /*f5e0*/  WARPGROUP.ARRIVE ;  /* 0x00000000000079c5 */ /* 0x000fcc0000000000 */
[----:B------:R-:W-:Y:S01]  /*f5f0*/  HGMMA.64x256x16.F32.BF16 R24, R152, gdesc[UR4].tnspB, R24, gsb0 ;  /* 0x43e0000498187df0 */ /* 0x000fe20008001818 */
[----:B------:R-:W-:Y:S01]  /*f600*/  FADD.FTZ R0, R161, R0 ;  /* 0x00000000a1007221 */ /* 0x000fe20000010000 */
        /* <DEDUP_REMOVED lines=14> */
[----:B------:R-:W-:Y:S01]  /*f6f0*/  F2FP.BF16.F32.PACK_AB R155, R189, R188 ;  /* 0x000000bcbd9b723e */ /* 0x000fe200000010ff */
[----:B0-----:R-:W-:Y:S01]  /*f700*/  FADD.FTZ R0, R154, R0 ;  /* 0x000000009a007221 */ /* 0x001fe20000010000 */
[----:B------:R-:W-:Y:S02]  /*f710*/  F2FP.BF16.F32.PACK_AB R152, R237, R154 ;  /* 0x0000009aed98723e */ /* 0x000fe400000010ff */
[----:B------:R-:W-:-:S04]  /*f720*/  F2FP.BF16.F32.PACK_AB R154, R170, R235 ;  /* 0x000000ebaa9a723e */ /* 0x000fc800000010ff */
[----:B------:R-:W-:-:S06]  /*f730*/  WARPGROUP.ARRIVE ;  /* 0x00000000000079c5 */ /* 0x000fcc0000000000 */
[----:B------:R-:W-:Y:S01]  /*f740*/  HGMMA.64x256x16.F32.BF16 R24, R152, gdesc[UR4].tnspB, R24, gsb0 ;  /* 0x43e0000498187df0 */ /* 0x000fe20008001818 */
[----:B------:R-:W-:-:S04]  /*f750*/  FADD.FTZ R0, R237, R0 ;  /* 0x00000000ed007221 */ /* 0x000fc80000010000 */
[----:B------:R-:W-:-:S04]  /*f760*/  FADD.FTZ R0, R235, R0 ;  /* 0x00000000eb007221 */ /* 0x000fc80000010000 */
[----:B------:R-:W-:Y:S01]  /*f770*/  FADD.FTZ R0, R170, R0 ;  /* 0x00000000aa007221 */ /* 0x000fe20000010000 */
[----:B------:R-:W-:Y:S08]  /*f780*/  MUFU.EX2 R182, R182 ;  /* 0x000000b600b67308 */ /* 0x000ff00000000800 */
[----:B------:R-:W-:Y:S08]  /*f790*/  MUFU.EX2 R222, R222 ;  /* 0x000000de00de7308 */ /* 0x000ff00000000800 */
[----:B------:R-:W-:Y:S08]  /*f7a0*/  MUFU.EX2 R157, R157 ;  /* 0x0000009d009d7308 */ /* 0x000ff00000000800 */
[----:B------:R-:W-:Y:S08]  /*f7b0*/  MUFU.EX2 R160, R160 ;  /* 0x000000a000a07308 */ /* 0x000ff00000000800 */
[----:B------:R-:W-:Y:S08]  /*f7c0*/  MUFU.EX2 R162, R162 ;  /* 0x000000a200a27308 */ /* 0x000ff00000000800 */
[----:B------:R-:W-:Y:S01]  /*f7d0*/  MUFU.EX2 R166, R166 ;  /* 0x000000a600a67308 */ /* 0x000fe20000000800 */
[----:B------:R-:W-:Y:S01]  /*f7e0*/  IMAD.MOV.U32 R165, RZ, RZ, 0x40000040 ;  /* 0x40000040ffa57424 */ /* 0x000fe200078e00ff */
[----:B------:R-:W-:-:S06]  /*f7f0*/  WARPGROUP.DEPBAR.LE gsb0, 0x0 ;  /* 0x00008000000079c5 */ /* 0x000fcc0000010000 */
        /* <DEDUP_REMOVED lines=15> */
[----:B------:R-:W-:Y:S01]  /*f8f0*/  VIADD R164, R164, 0x280 ;  /* 0x00000280a4a47836 */ /* 0x000fe20000000000 */
[----:B------:R-:W-:-:S04]  /*f900*/  R2UR UR7, R165 ;  /* 0x00000000a50772ca */ /* 0x000fc800000e0000 */
[----:B------:R-:W-:Y:S01]  /*f910*/  R2UR UR6, R164 ;  /* 0x00000000a40672ca */ /* 0x000fe200000e0000 */
[----:B------:R-:W-:Y:S01]  /*f920*/  FADD.FTZ R3, R172, R3 ;  /* 0x00000003ac037221 */ /* 0x000fe20000010000 */
[----:B------:R-:W-:Y:S02]  /*f930*/  WARPGROUP.DEPBAR.LE gsb0, 0x0 ;  /* 0x00008000000079c5 */ /* 0x000fe40000010000 */
[----:B------:R-:W0:Y:S08]  /*f940*/  MUFU.EX2 R152, R184 ;  /* 0x000000b800987308 */ /* 0x000e300000000800 */
[----:B------:R-:W3:Y:S01]  /*f950*/  MUFU.EX2 R154, R169 ;  /* 0x000000a9009a7308 */ /* 0x000ee20000000800 */
[----:B0-----:R-:W-:-:S04]  /*f960*/  FADD.FTZ R0, R152, R0 ;  /* 0x0000000098007221 */ /* 0x001fc80000010000 */
[C---:B------:R-:W-:Y:S01]  /*f970*/  FADD.FTZ R0, R182.reuse, R0 ;  /* 0x00000000b6007221 */ /* 0x040fe20000010000 */
[----:B------:R-:W-:Y:S02]  /*f980*/  F2FP.BF16.F32.PACK_AB R152, R182, R152 ;  /* 0x00000098b698723e */ /* 0x000fe400000010ff */
[----:B------:R-:W-:Y:S01]  /*f990*/  F2FP.BF16.F32.PACK_AB R153, R160, R157 ;  /* 0x0000009da099723e */ /* 0x000fe200000010ff */
[----:B---3--:R-:W-:Y:S01]  /*f9a0*/  FADD.FTZ R0, R154, R0 ;  /* 0x000000009a007221 */ /* 0x008fe20000010000 */
[----:B------:R-:W-:Y:S02]  /*f9b0*/  F2FP.BF16.F32.PACK_AB R154, R222, R154 ;  /* 0x0000009ade9a723e */ /* 0x000fe400000010ff */
[----:B------:R-:W-:-:S04]  /*f9c0*/  F2FP.BF16.F32.PACK_AB R155, R166, R162 ;  /* 0x000000a2a69b723e */ /* 0x000fc800000010ff */
[----:B------:R-:W-:-:S06]  /*f9d0*/  WARPGROUP.ARRIVE ;  /* 0x00000000000079c5 */ /* 0x000fcc0000000000 */
[----:B------:R-:W-:Y:S01]  /*f9e0*/  HGMMA.64x256x16.F32.BF16 R24, R152, gdesc[UR4].tnspB, R24, gsb0 ;  /* 0x43e0000498187df0 */ /* 0x000fe20008001818 */
[----:B--2---:R-:W-:Y:S01]  /*f9f0*/  ISETP.GT.AND P2, PT, R210, R156, PT ;  /* 0x0000009cd200720c */ /* 0x004fe20003f44270 */
[----:B------:R-:W-:-:S05]  /*fa00*/  @!P1 VIADD R211, R211, 0x32460 ;  /* 0x00032460d3d39836 */ /* 0x000fca0000000000 */
[----:B------:R-:W-:Y:S01]  /*fa10*/  @!P1 PRMT R211, RZ, 0x654, R211 ;  /* 0x00000654ffd39816 */ /* 0x000fe200000000d3 */
[----:B------:R-:W-:Y:S01]  /*fa20*/  FADD.FTZ R0, R222, R0 ;  /* 0x00000000de007221 */ /* 0x000fe20000010000 */
[----:B------:R-:W-:Y:S02]  /*fa30*/  VIADD R210, R210, 0xffffffff ;  /* 0xffffffffd2d27836 */ /* 0x000fe40000000000 */
[----:B------:R-:W-:Y:S02]  /*fa40*/  IMAD.MOV.U32 R220, RZ, RZ, R177 ;  /* 0x000000ffffdc7224 */ /* 0x000fe400078e00b1 */
[----:B------:R-:W-:Y:S01]  /*fa50*/  IMAD.MOV.U32 R221, RZ, RZ, R176 ;  /* 0x000000ffffdd7224 */ /* 0x000fe200078e00b0 */
[----:B------:R-:W-:Y:S02]  /*fa60*/  WARPGROUP.DEPBAR.LE gsb0, 0x0 ;  /* 0x00008000000079c5 */ /* 0x000fe40000010000 */
[----:B------:R-:W-:Y:S01]  /*fa70*/  FADD.FTZ R152, R173, R3 ;  /* 0x00000003ad987221 */ /* 0x000fe20000010000 */
[----:B------:R1:W-:Y:S03]  /*fa80*/  @!P1 SYNCS.ARRIVE.TRANS64.RED.A1T0 RZ, [R211+URZ], RZ ;  /* 0x000000ffd3ff99a7 */ /* 0x0003e6000810043f */
        /* <DEDUP_REMOVED lines=20> */
.L_x_11667:
[----:B------:R-:W-:-:S13]  /*fbd0*/  ISETP.GE.AND P2, PT, R210, RZ, PT ;  /* 0x000000ffd200720c */ /* 0x000fda0003f46270 */
[----:B------:R-:W-:Y:S05]  /*fbe0*/  @!P2 BRA `(.L_x_11678) ;  /* 0x0000002c008ca947 */ /* 0x000fea0003800000 */
[----:B------:R-:W-:Y:S02]  /*fbf0*/  IMAD.MOV.U32 R220, RZ, RZ, R177 ;  /* 0x000000ffffdc7224 */ /* 0x000fe400078e00b1 */
[----:B------:R-:W-:-:S07]  /*fc00*/  IMAD.MOV.U32 R221, RZ, RZ, R176 ;  /* 0x000000ffffdd7224 */ /* 0x000fce00078e00b0 */
.L_x_11688:
[----:B------:R-:W-:Y:S01]  /*fc10*/  VIADD R2, R2, 0x1 ;  /* 0x0000000102027836 */ /* 0x000fe20000000000 */
[----:B------:R-:W-:Y:S05]  /*fc20*/  YIELD ;  /* 0x0000000000007946 */ /* 0x000fea0003800000 */
[----:B------:R-:W-:-:S04]  /*fc30*/  ISETP.NE.AND P2, PT, R2, 0x2, PT ;  /* 0x000000020200780c */ /* 0x000fc80003f45270 */
[----:B------:R-:W-:Y:S02]  /*fc40*/  SEL R152, RZ, 0x1, P2 ;  /* 0x00000001ff987807 */ /* 0x000fe40001000000 */
[----:B------:R-:W-:Y:S02]  /*fc50*/  SEL R2, R2, RZ, P2 ;  /* 0x000000ff02027207 */ /* 0x000fe40001000000 */
[----:B------:R-:W-:Y:S01]  /*fc60*/  LOP3.LUT R19, R19, R152, RZ, 0x3c, !PT ;  /* 0x0000009813137212 */ /* 0x000fe200078e3cff */
[----:B--2---:R-:W-:Y:S06]  /*fc70*/  @!P0 BRA `(.L_x_11679) ;  /* 0x0000000000048947 */ /* 0x004fec0003800000 */
[----:B------:R-:W-:Y:S01]  /*fc80*/  BPT.TRAP 0x1 ;  /* 0x000000040000795c */ /* 0x000fe20000300000 */
.L_x_11679:
[----:B------:R-:W-:Y:S01]  /*fc90*/  IMAD R211, R2, 0x8, R17 ;  /* 0x0000000802d37824 */ /* 0x000fe200078e0211 */
[----:B------:R-:W-:-:S04]  /*fca0*/  SHF.L.U32 R23, R19, 0x1f, RZ ;  /* 0x0000001f13177819 */ /* 0x000fc800000006ff */
[----:B------:R1:W2:Y:S01]  /*fcb0*/  SYNCS.PHASECHK.TRANS64.TRYWAIT P2, [R211+URZ+0x32430], R23 ;  /* 0x03243017d30075a7 */ /* 0x0002a2000804017f */
[----:B------:R-:W-:Y:S05]  /*fcc0*/  @!P0 BRA `(.L_x_11680) ;  /* 0x0000000000048947 */ /* 0x000fea0003800000 */
[----:B------:R-:W-:Y:S01]  /*fcd0*/  BPT.TRAP 0x1 ;  /* 0x000000040000795c */ /* 0x000fe20000300000 */
.L_x_11680:
[----:B------:R-:W3:Y:S01]  /*fce0*/  LDL R152, [R1+0x2c] ;  /* 0x00002c0001987983 */ /* 0x000ee20000100800 */
[----:B------:R-:W-:Y:S02]  /*fcf0*/  IMAD.MOV.U32 R157, RZ, RZ, 0x40000040 ;  /* 0x40000040ff9d7424 */ /* 0x000fe400078e00ff */
[----:B---3--:R-:W-:Y:S01]  /*fd00*/  IMAD R156, R2, 0x300, R152 ;  /* 0x00000300029c7824 */ /* 0x008fe200078e0298 */
[----:B--2---:R-:W-:Y:S06]  /*fd10*/  @P2 BRA `(.L_x_11681) ;  /* 0x0000000000082947 */ /* 0x004fec0003800000 */
[----:B------:R-:W2:Y:S02]  /*fd20*/  SYNCS.PHASECHK.TRANS64.TRYWAIT P2, [R211+URZ+0x32430], R23 ;  /* 0x03243017d30075a7 */ /* 0x000ea4000804017f */
[----:B--2---:R-:W-:Y:S05]  /*fd30*/  @!P2 BRA `(.L_x_11682) ;  /* 0x000000cc0070a947 */ /* 0x004fea0003800000 */
.L_x_11681:
        /* <DEDUP_REMOVED lines=38> */
.L_x_11683:
[----:B------:R0:W3:Y:S01]  /*ffa0*/  SYNCS.PHASECHK.TRANS64.TRYWAIT P2, [R211+URZ+0x32450], R23 ;  /* 0x03245017d30075a7 */ /* 0x0000e2000804017f */
[----:B------:R-:W-:Y:S05]  /*ffb0*/  @!P0 BRA `(.L_x_11684) ;  /* 0x0000000000048947 */ /* 0x000fea0003800000 */
[----:B------:R-:W-:Y:S01]  /*ffc0*/  BPT.TRAP 0x1 ;  /* 0x000000040000795c */ /* 0x000fe20000300000 */
.L_x_11684:
[----:B------:R-:W-:Y:S04]  /*ffd0*/  BSSY B0, `(.L_x_11685) ;  /* 0x0000004000007945 */ /* 0x000fe80003800000 */
[----:B---3--:R-:W-:Y:S05]  /*ffe0*/  @P2 BRA `(.L_x_11686) ;  /* 0x0000000000082947 */ /* 0x008fea0003800000 */
[----:B------:R-:W3:Y:S02]  /*fff0*/  SYNCS.PHASECHK.TRANS64.TRYWAIT P2, [R211+URZ+0x32450], R23 ;  /* 0x03245017d30075a7 */ /* 0x000ee4000804017f */
[----:B---3--:R-:W-:Y:S05]  /*10000*/  @!P2 BRA `(.L_x_11687) ;  /* 0x000000c800d0a947 */ /* 0x008fea0003800000 */
.L_x_11686:
[----:B------:R-:W-:Y:S05]  /*10010*/  BSYNC B0 ;  /* 0x0000000000007941 */ /* 0x000fea0003800000 */
.L_x_11685:
        /* <DEDUP_REMOVED lines=33> */
[----:B------:R-:W-:Y:S02]  /*10230*/  R2UR UR7, R225 ;  /* 0x00000000e10772ca */ /* 0x000fe400000e0000 */
[----:B------:R-:W-:Y:S02]  /*10240*/  R2UR UR4, R214 ;  /* 0x00000000d60472ca */ /* 0x000fe400000e0000 */
[----:B------:R-:W-:Y:S02]  /*10250*/  R2UR UR5, R215 ;  /* 0x00000000d70572ca */ /* 0x000fe400000e0000 */
[----:B------:R-:W-:Y:S01]  /*10260*/  MOV R225, 0x40000040 ;  /* 0x4000004000e17802 */ /* 0x000fe20000000f00 */
        /* <DEDUP_REMOVED lines=132> */
[----:B0123--:R-:W-:Y:S01]  /*10ab0*/  FMNMX.FTZ R23, R234, R221, !PT ;  /* 0x000000ddea177209 */ /* 0x00ffe20007810000 */
[----:B------:R-:W-:Y:S01]  /*10ac0*/  FMUL.FTZ R181, R192, UR40 ;  /* 0x00000028c0b57c20 */ /* 0x000fe20008410000 */
[----:B------:R-:W-:Y:S01]  /*10ad0*/  FMUL.FTZ R173, R193, UR40 ;  /* 0x00000028c1ad7c20 */ /* 0x000fe20008410000 */
[----:B------:R-:W-:Y:S01]  /*10ae0*/  FMUL.FTZ R172, R196, UR40 ;  /* 0x00000028c4ac7c20 */ /* 0x000fe20008410000 */
[----:B------:R-:W-:Y:S01]  /*10af0*/  FMUL.FTZ R177, R197, UR40 ;  /* 0x00000028c5b17c20 */ /* 0x000fe20008410000 */
[----:B------:R-:W-:Y:S01]  /*10b00*/  FMUL.FTZ R163, R163, UR40 ;  /* 0x00000028a3a37c20 */ /* 0x000fe20008410000 */
[----:B------:R-:W-:Y:S01]  /*10b10*/  FMUL.FTZ R154, R154, UR40 ;  /* 0x000000289a9a7c20 */ /* 0x000fe20008410000 */
[----:B------:R-:W0:Y:S01]  /*10b20*/  MUFU.TANH R224, R224 ;  /* 0x000000e000e07308 */ /* 0x000e220000002400 */
[----:B----4-:R-:W-:Y:S01]  /*10b30*/  FMNMX.FTZ R23, R233, R23, !PT ;  /* 0x00000017e9177209 */ /* 0x010fe20007810000 */
        /* <DEDUP_REMOVED lines=11> */
[----:B------:R-:W-:-:S03]  /*10bf0*/  FMUL.FTZ R187, R187, UR40 ;  /* 0x00000028bbbb7c20 */ /* 0x000fc60008410000 */
        /* <DEDUP_REMOVED lines=38> */
[----:B------:R-:W-:Y:S01]  /*10e60*/  MUFU.TANH R180, R163 ;  /* 0x000000a300b47308 */ /* 0x000fe20000002400 */
[----:B-1----:R-:W-:-:S07]  /*10e70*/  FMNMX.FTZ R23, R172, R23, !PT ;  /* 0x00000017ac177209 */ /* 0x002fce0007810000 */
[----:B------:R-:W-:Y:S01]  /*10e80*/  MUFU.TANH R189, R154 ;  /* 0x0000009a00bd7308 */ /* 0x000fe20000002400 */
[----:B--2---:R-:W-:-:S05]  /*10e90*/  FMNMX.FTZ R176, R177, R23, !PT ;  /* 0x00000017b1b07209 */ /* 0x004fca0007810000 */
[----:B------:R-:W0:Y:S02]  /*10ea0*/  SHFL.BFLY PT, R23, R176, 0x2, 0x1f ;  /* 0x0c401f00b0177f89 */ /* 0x000e2400000e0000 */
[----:B------:R-:W1:Y:S08]  /*10eb0*/  MUFU.TANH R154, R162 ;  /* 0x000000a2009a7308 */ /* 0x000e700000002400 */
[----:B------:R2:W3:Y:S08]  /*10ec0*/  MUFU.TANH R197, R155 ;  /* 0x0000009b00c57308 */ /* 0x0004f00000002400 */
[----:B------:R4:W5:Y:S01]  /*10ed0*/  MUFU.TANH R196, R159 ;  /* 0x0000009f00c47308 */ /* 0x0009620000002400 */
[----:B-1----:R-:W-:Y:S01]  /*10ee0*/  IMAD.MOV.U32 R170, RZ, RZ, R154 ;  /* 0x000000ffffaa7224 */ /* 0x002fe200078e009a */
[----:B0-----:R-:W-:-:S06]  /*10ef0*/  FMNMX.FTZ R176, R176, R23, !PT ;  /* 0x00000017b0b07209 */ /* 0x001fcc0007810000 */
[----:B------:R0:W-:Y:S01]  /*10f00*/  MUFU.TANH R193, R158 ;  /* 0x0000009e00c17308 */ /* 0x0001e20000002400 */
[----:B------:R-:W1:Y:S07]  /*10f10*/  SHFL.BFLY PT, R23, R176, 0x1, 0x1f ;  /* 0x0c201f00b0177f89 */ /* 0x000e6e00000e0000 */
[----:B------:R5:W5:Y:S08]  /*10f20*/  MUFU.TANH R192, R166 ;  /* 0x000000a600c07308 */ /* 0x000b700000002400 */
[----:B------:R-:W-:Y:S08]  /*10f30*/  MUFU.TANH R237, R237 ;  /* 0x000000ed00ed7308 */ /* 0x000ff00000002400 */
[----:B------:R-:W-:Y:S01]  /*10f40*/  MUFU.TANH R236, R236 ;  /* 0x000000ec00ec7308 */ /* 0x000fe20000002400 */
[----:B-1----:R-:W-:-:S02]  /*10f50*/  FMNMX.FTZ R176, R176, R23, !PT ;  /* 0x00000017b0b07209 */ /* 0x002fc40007810000 */
[----:B------:R-:W1:Y:S03]  /*10f60*/  LDC R23, c[0x0][0xa80] ;  /* 0x0002a000ff177b82 */ /* 0x000e660000000800 */
[C---:B--2---:R-:W-:Y:S01]  /*10f70*/  FADD.FTZ R155, -R176.reuse, R221 ;  /* 0x000000ddb09b7221 */ /* 0x044fe20000010100 */
[----:B------:R-:W-:Y:S01]  /*10f80*/  IMAD.MOV.U32 R221, RZ, RZ, R180 ;  /* 0x000000ffffdd7224 */ /* 0x000fe200078e00b4 */
[----:B------:R-:W-:Y:S01]  /*10f90*/  MUFU.TANH R187, R187 ;  /* 0x000000bb00bb7308 */ /* 0x000fe20000002400 */
[-C--:B-1----:R-:W-:Y:S01]  /*10fa0*/  FMUL.FTZ R180, R176, R23.reuse ;  /* 0x00000017b0b47220 */ /* 0x082fe20000410000 */
[----:B------:R-:W-:-:S03]  /*10fb0*/  FMUL.FTZ R155, R155, R23 ;  /* 0x000000179b9b7220 */ /* 0x000fc60000410000 */
[-CC-:B------:R-:W-:Y:S01]  /*10fc0*/  FFMA.FTZ R154, R234, R23.reuse, -R180.reuse ;  /* 0x00000017ea9a7223 */ /* 0x180fe200000108b4 */
[-CC-:B----4-:R-:W-:Y:S01]  /*10fd0*/  FFMA.FTZ R159, R152, R23.reuse, -R180.reuse ;  /* 0x00000017989f7223 */ /* 0x190fe200000108b4 */
[-CC-:B0-----:R-:W-:Y:S01]  /*10fe0*/  FFMA.FTZ R158, R222, R23.reuse, -R180.reuse ;  /* 0x00000017de9e7223 */ /* 0x181fe200000108b4 */
[----:B------:R-:W-:Y:S01]  /*10ff0*/  MUFU.EX2 R155, R155 ;  /* 0x0000009b009b7308 */ /* 0x000fe20000000800 */
[----:B---3--:R-:W-:Y:S02]  /*11000*/  IMAD.MOV.U32 R222, RZ, RZ, R197 ;  /* 0x000000ffffde7224 */ /* 0x008fe400078e00c5 */
[----:B------:R-:W-:Y:S01]  /*11010*/  FMUL.FTZ R197, R171, UR40 ;  /* 0x00000028abc57c20 */ /* 0x000fe20008410000 */
[-CC-:B------:R-:W-:Y:S01]  /*11020*/  FFMA.FTZ R163, R153, R23.reuse, -R180.reuse ;  /* 0x0000001799a37223 */ /* 0x180fe200000108b4 */
[----:B------:R-:W-:Y:S01]  /*11030*/  FMNMX.FTZ R171, R189, R220, !PT ;  /* 0x000000dcbdab7209 */ /* 0x000fe20007810000 */
[-CC-:B------:R-:W-:Y:S01]  /*11040*/  FFMA.FTZ R233, R233, R23.reuse, -R180.reuse ;  /* 0x00000017e9e97223 */ /* 0x180fe200000108b4 */
[-CC-:B-----5:R-:W-:Y:S01]  /*11050*/  FFMA.FTZ R166, R169, R23.reuse, -R180.reuse ;  /* 0x00000017a9a67223 */ /* 0x1a0fe200000108b4 */
[----:B------:R-:W-:Y:S01]  /*11060*/  FFMA.FTZ R169, R235, R23, -R180 ;  /* 0x00000017eba97223 */ /* 0x000fe200000108b4 */
[----:B------:R-:W0:Y:S01]  /*11070*/  MUFU.EX2 R152, R154 ;  /* 0x0000009a00987308 */ /* 0x000e220000000800 */
[----:B------:R-:W-:Y:S01]  /*11080*/  IMAD.MOV.U32 R235, RZ, RZ, R221 ;  /* 0x000000ffffeb7224 */ /* 0x000fe200078e00dd */
[----:B------:R-:W-:Y:S01]  /*11090*/  FMNMX.FTZ R171, R222, R171, !PT ;  /* 0x000000abdeab7209 */ /* 0x000fe20007810000 */
[----:B------:R-:W-:-:S02]  /*110a0*/  IMAD.MOV.U32 R221, RZ, RZ, R170 ;  /* 0x000000ffffdd7224 */ /* 0x000fc400078e00aa */
[-C--:B------:R-:W-:Y:S01]  /*110b0*/  FFMA.FTZ R170, R185, R23.reuse, -R180 ;  /* 0x00000017b9aa7223 */ /* 0x080fe200000108b4 */
[----:B------:R-:W-:Y:S02]  /*110c0*/  IMAD.MOV.U32 R185, RZ, RZ, R196 ;  /* 0x000000ffffb97224 */ /* 0x000fe400078e00c4 */
[-CC-:B------:R-:W-:Y:S01]  /*110d0*/  FFMA.FTZ R225, R225, R23.reuse, -R180.reuse ;  /* 0x00000017e1e17223 */ /* 0x180fe200000108b4 */
[----:B------:R-:W-:Y:S01]  /*110e0*/  FMUL.FTZ R196, R174, UR40 ;  /* 0x00000028aec47c20 */ /* 0x000fe20008410000 */
[----:B------:R-:W1:Y:S01]  /*110f0*/  MUFU.EX2 R233, R233 ;  /* 0x000000e900e97308 */ /* 0x000e620000000800 */
[-CC-:B------:R-:W-:Y:S01]  /*11100*/  FFMA.FTZ R224, R224, R23.reuse, -R180.reuse ;  /* 0x00000017e0e07223 */ /* 0x180fe200000108b4 */
[-CC-:B------:R-:W-:Y:S01]  /*11110*/  FFMA.FTZ R167, R164, R23.reuse, -R180.reuse ;  /* 0x00000017a4a77223 */ /* 0x180fe200000108b4 */
[-CC-:B------:R-:W-:Y:S01]  /*11120*/  FFMA.FTZ R164, R168, R23.reuse, -R180.reuse ;  /* 0x00000017a8a47223 */ /* 0x180fe200000108b4 */
[----:B------:R-:W-:Y:S01]  /*11130*/  FFMA.FTZ R168, R188, R23, -R180 ;  /* 0x00000017bca87223 */ /* 0x000fe200000108b4 */
[----:B------:R-:W-:Y:S01]  /*11140*/  FMUL.FTZ R188, R175, UR40 ;  /* 0x00000028afbc7c20 */ /* 0x000fe20008410000 */
[----:B------:R-:W-:-:S02]  /*11150*/  IMAD.MOV.U32 R234, RZ, RZ, R192 ;  /* 0x000000ffffea7224 */ /* 0x000fc400078e00c0 */
[-C--:B------:R-:W-:Y:S01]  /*11160*/  FFMA.FTZ R162, R156, R23.reuse, -R180 ;  /* 0x000000179ca27223 */ /* 0x080fe200000108b4 */
[----:B------:R2:W3:Y:S01]  /*11170*/  MUFU.EX2 R154, R225 ;  /* 0x000000e1009a7308 */ /* 0x0004e20000000800 */
[----:B0-----:R-:W-:Y:S01]  /*11180*/  FFMA.FTZ R153, R155, R0, R152 ;  /* 0x000000009b997223 */ /* 0x001fe20000010098 */
[----:B------:R-:W-:Y:S01]  /*11190*/  FMUL.FTZ R0, R178, UR40 ;  /* 0x00000028b2007c20 */ /* 0x000fe20008410000 */
[----:B------:R-:W-:Y:S02]  /*111a0*/  IMAD.MOV.U32 R178, RZ, RZ, R193 ;  /* 0x000000ffffb27224 */ /* 0x000fe400078e00c1 */
[----:B------:R-:W-:Y:S01]  /*111b0*/  FMUL.FTZ R193, R179, UR40 ;  /* 0x00000028b3c17c20 */ /* 0x000fe20008410000 */
[----:B------:R-:W-:Y:S01]  /*111c0*/  FMUL.FTZ R179, R195, UR40 ;  /* 0x00000028c3b37c20 */ /* 0x000fe20008410000 */
[-CC-:B------:R-:W-:Y:S01]  /*111d0*/  FFMA.FTZ R192, R223, R23.reuse, -R180.reuse ;  /* 0x00000017dfc07223 */ /* 0x180fe200000108b4 */
[--C-:B------:R-:W-:Y:S01]  /*111e0*/  FFMA.FTZ R157, R157, R23, -R180.reuse ;  /* 0x000000179d9d7223 */ /* 0x100fe200000108b4 */
[----:B------:R-:W-:Y:S01]  /*111f0*/  FMNMX.FTZ R174, R178, R171, !PT ;  /* 0x000000abb2ae7209 */ /* 0x000fe20007810000 */
[----:B------:R-:W0:Y:S01]  /*11200*/  MUFU.EX2 R224, R224 ;  /* 0x000000e000e07308 */ /* 0x000e220000000800 */
[C---:B-1----:R-:W-:Y:S01]  /*11210*/  FADD.FTZ R153, R233.reuse, R153 ;  /* 0x00000099e9997221 */ /* 0x042fe20000010000 */
[----:B------:R-:W-:Y:S01]  /*11220*/  F2FP.BF16.F32.PACK_AB R152, R233, R152 ;  /* 0x00000098e998723e */ /* 0x000fe200000010ff */
[----:B------:R-:W-:Y:S01]  /*11230*/  FMUL.FTZ R233, R190, UR40 ;  /* 0x00000028bee97c20 */ /* 0x000fe20008410000 */
[----:B------:R-:W-:Y:S01]  /*11240*/  FMNMX.FTZ R174, R185, R174, !PT ;  /* 0x000000aeb9ae7209 */ /* 0x000fe20007810000 */
[----:B--2---:R-:W-:Y:S01]  /*11250*/  FMUL.FTZ R225, R194, UR40 ;  /* 0x00000028c2e17c20 */ /* 0x004fe20008410000 */
[-CC-:B------:R-:W-:Y:S01]  /*11260*/  FFMA.FTZ R161, R161, R23.reuse, -R180.reuse ;  /* 0x00000017a1a17223 */ /* 0x180fe200000108b4 */
[-CC-:B------:R-:W-:Y:S01]  /*11270*/  FFMA.FTZ R160, R160, R23.reuse, -R180.reuse ;  /* 0x00000017a0a07223 */ /* 0x180fe200000108b4 */
[----:B------:R-:W-:Y:S01]  /*11280*/  FMNMX.FTZ R175, R221, R174, !PT ;  /* 0x000000aeddaf7209 */ /* 0x000fe20007810000 */
[----:B------:R-:W1:Y:S01]  /*11290*/  MUFU.TANH R197, R197 ;  /* 0x000000c500c57308 */ /* 0x000e620000002400 */
[----:B---3--:R-:W-:Y:S01]  /*112a0*/  FADD.FTZ R153, R154, R153 ;  /* 0x000000999a997221 */ /* 0x008fe20000010000 */
[--C-:B------:R-:W-:Y:S01]  /*112b0*/  FFMA.FTZ R165, R165, R23, -R180.reuse ;  /* 0x00000017a5a57223 */ /* 0x100fe200000108b4 */
[----:B------:R-:W-:Y:S01]  /*112c0*/  FMNMX.FTZ R175, R235, R175, !PT ;  /* 0x000000afebaf7209 */ /* 0x000fe20007810000 */
[-CC-:B------:R-:W-:Y:S01]  /*112d0*/  FFMA.FTZ R184, R184, R23.reuse, -R180.reuse ;  /* 0x00000017b8b87223 */ /* 0x180fe200000108b4 */
[-CC-:B------:R-:W-:Y:S01]  /*112e0*/  FFMA.FTZ R181, R181, R23.reuse, -R180.reuse ;  /* 0x00000017b5b57223 */ /* 0x180fe200000108b4 */
[--C-:B------:R-:W-:Y:S01]  /*112f0*/  FFMA.FTZ R173, R173, R23, -R180.reuse ;  /* 0x00000017adad7223 */ /* 0x100fe200000108b4 */
[----:B------:R-:W-:Y:S01]  /*11300*/  FMNMX.FTZ R175, R234, R175, !PT ;  /* 0x000000afeaaf7209 */ /* 0x000fe20007810000 */
[----:B------:R-:W2:Y:S01]  /*11310*/  MUFU.TANH R196, R196 ;  /* 0x000000c400c47308 */ /* 0x000ea20000002400 */
[----:B0-----:R-:W-:Y:S01]  /*11320*/  FADD.FTZ R156, R224, R153 ;  /* 0x00000099e09c7221 */ /* 0x001fe20000010000 */
[----:B------:R-:W-:Y:S01]  /*11330*/  FMUL.FTZ R153, R182, UR40 ;  /* 0x00000028b6997c20 */ /* 0x000fe20008410000 */
[----:B------:R-:W-:Y:S01]  /*11340*/  FMNMX.FTZ R175, R237, R175, !PT ;  /* 0x000000afedaf7209 */ /* 0x000fe20007810000 */
[----:B------:R-:W-:Y:S01]  /*11350*/  FMUL.FTZ R182, R198, UR40 ;  /* 0x00000028c6b67c20 */ /* 0x000fe20008410000 */
[-CC-:B------:R-:W-:Y:S01]  /*11360*/  FFMA.FTZ R172, R172, R23.reuse, -R180.reuse ;  /* 0x00000017acac7223 */ /* 0x180fe200000108b4 */
[----:B------:R-:W-:Y:S01]  /*11370*/  FFMA.FTZ R180, R177, R23, -R180 ;  /* 0x00000017b1b47223 */ /* 0x000fe200000108b4 */
[----:B------:R-:W-:Y:S01]  /*11380*/  FMNMX.FTZ R175, R236, R175, !PT ;  /* 0x000000afecaf7209 */ /* 0x000fe20007810000 */
[----:B------:R-:W0:Y:S01]  /*11390*/  MUFU.TANH R188, R188 ;  /* 0x000000bc00bc7308 */ /* 0x000e220000002400 */
[----:B------:R-:W-:-:S02]  /*113a0*/  F2FP.BF16.F32.PACK_AB R154, R224, R154 ;  /* 0x0000009ae09a723e */ /* 0x000fc400000010ff */
[----:B-1----:R-:W-:-:S05]  /*113b0*/  FMNMX.FTZ R175, R197, R175, !PT ;  /* 0x000000afc5af7209 */ /* 0x002fca0007810000 */
[----:B------:R-:W1:Y:S01]  /*113c0*/  MUFU.TANH R0, R0 ;  /* 0x0000000000007308 */ /* 0x000e620000002400 */
[----:B--2---:R-:W-:-:S07]  /*113d0*/  FMNMX.FTZ R175, R196, R175, !PT ;  /* 0x000000afc4af7209 */ /* 0x004fce0007810000 */
[----:B------:R-:W2:Y:S01]  /*113e0*/  MUFU.TANH R193, R193 ;  /* 0x000000c100c17308 */ /* 0x000ea20000002400 */
[----:B0-----:R-:W-:-:S07]  /*113f0*/  FMNMX.FTZ R175, R188, R175, !PT ;  /* 0x000000afbcaf7209 */ /* 0x001fce0007810000 */
[----:B------:R-:W0:Y:S01]  /*11400*/  MUFU.TANH R153, R153 ;  /* 0x0000009900997308 */ /* 0x000e220000002400 */
[----:B-1----:R-:W-:-:S07]  /*11410*/  FMNMX.FTZ R175, R0, R175, !PT ;  /* 0x000000af00af7209 */ /* 0x002fce0007810000 */
[----:B------:R1:W3:Y:S01]  /*11420*/  MUFU.TANH R171, R183 ;  /* 0x000000b700ab7308 */ /* 0x0002e20000002400 */
[----:B--2---:R-:W-:-:S07]  /*11430*/  FMNMX.FTZ R175, R193, R175, !PT ;  /* 0x000000afc1af7209 */ /* 0x004fce0007810000 */
[----:B------:R2:W4:Y:S01]  /*11440*/  MUFU.TANH R174, R186 ;  /* 0x000000ba00ae7308 */ /* 0x0005220000002400 */
[----:B0-----:R-:W-:Y:S01]  /*11450*/  FMNMX.FTZ R175, R153, R175, !PT ;  /* 0x000000af99af7209 */ /* 0x001fe20007810000 */
[----:B-1----:R-:W-:-:S06]  /*11460*/  FMUL.FTZ R183, R199, UR40 ;  /* 0x00000028c7b77c20 */ /* 0x002fcc0008410000 */
[----:B------:R-:W0:Y:S01]  /*11470*/  MUFU.TANH R233, R233 ;  /* 0x000000e900e97308 */ /* 0x000e220000002400 */
[----:B--2---:R-:W-:Y:S02]  /*11480*/  IMAD.MOV.U32 R186, RZ, RZ, R189 ;  /* 0x000000ffffba7224 */ /* 0x004fe400078e00bd */
[----:B------:R-:W-:Y:S01]  /*11490*/  FMUL.FTZ R189, R191, UR40 ;  /* 0x00000028bfbd7c20 */ /* 0x000fe20008410000 */
[----:B---3--:R-:W-:-:S05]  /*114a0*/  FMNMX.FTZ R175, R171, R175, !PT ;  /* 0x000000afabaf7209 */ /* 0x008fca0007810000 */
[----:B------:R-:W1:Y:S01]  /*114b0*/  MUFU.TANH R189, R189 ;  /* 0x000000bd00bd7308 */ /* 0x000e620000002400 */
[----:B----4-:R-:W-:-:S04]  /*114c0*/  FMNMX.FTZ R175, R174, R175, !PT ;  /* 0x000000afaeaf7209 */ /* 0x010fc80007810000 */
[----:B------:R-:W-:-:S03]  /*114d0*/  FMNMX.FTZ R175, R187, R175, !PT ;  /* 0x000000afbbaf7209 */ /* 0x000fc60007810000 */
[----:B------:R-:W2:Y:S01]  /*114e0*/  MUFU.TANH R225, R225 ;  /* 0x000000e100e17308 */ /* 0x000ea20000002400 */
[----:B0-----:R-:W-:-:S07]  /*114f0*/  FMNMX.FTZ R175, R233, R175, !PT ;  /* 0x000000afe9af7209 */ /* 0x001fce0007810000 */
[----:B------:R-:W0:Y:S01]  /*11500*/  MUFU.TANH R179, R179 ;  /* 0x000000b300b37308 */ /* 0x000e220000002400 */
[----:B-1----:R-:W-:-:S07]  /*11510*/  FMNMX.FTZ R175, R189, R175, !PT ;  /* 0x000000afbdaf7209 */ /* 0x002fce0007810000 */
[----:B------:R-:W1:Y:S01]  /*11520*/  MUFU.TANH R182, R182 ;  /* 0x000000b600b67308 */ /* 0x000e620000002400 */
[----:B--2---:R-:W-:-:S07]  /*11530*/  FMNMX.FTZ R175, R225, R175, !PT ;  /* 0x000000afe1af7209 */ /* 0x004fce0007810000 */
[----:B------:R-:W2:Y:S01]  /*11540*/  MUFU.TANH R183, R183 ;  /* 0x000000b700b77308 */ /* 0x000ea20000002400 */
[----:B0-----:R-:W-:-:S04]  /*11550*/  FMNMX.FTZ R175, R179, R175, !PT ;  /* 0x000000afb3af7209 */ /* 0x001fc80007810000 */
[----:B-1----:R-:W-:-:S04]  /*11560*/  FMNMX.FTZ R175, R182, R175, !PT ;  /* 0x000000afb6af7209 */ /* 0x002fc80007810000 */
[----:B--2---:R-:W-:-:S05]  /*11570*/  FMNMX.FTZ R175, R183, R175, !PT ;  /* 0x000000afb7af7209 */ /* 0x004fca0007810000 */
[----:B------:R-:W0:Y:S02]  /*11580*/  SHFL.BFLY PT, R177, R175, 0x2, 0x1f ;  /* 0x0c401f00afb17f89 */ /* 0x000e2400000e0000 */
[----:B0-----:R-:W-:-:S05]  /*11590*/  FMNMX.FTZ R177, R175, R177, !PT ;  /* 0x000000b1afb17209 */ /* 0x001fca0007810000 */
[----:B------:R-:W0:Y:S02]  /*115a0*/  SHFL.BFLY PT, R175, R177, 0x1, 0x1f ;  /* 0x0c201f00b1af7f89 */ /* 0x000e2400000e0000 */
[----:B0-----:R-:W-:-:S05]  /*115b0*/  FMNMX.FTZ R177, R177, R175, !PT ;  /* 0x000000afb1b17209 */ /* 0x001fca0007810000 */
[C---:B------:R-:W-:Y:S01]  /*115c0*/  FMUL.FTZ R223, R177.reuse, R23 ;  /* 0x00000017b1df7220 */ /* 0x040fe20000410000 */
[----:B------:R-:W-:-:S03]  /*115d0*/  FADD.FTZ R224, -R177, R220 ;  /* 0x000000dcb1e07221 */ /* 0x000fc60000010100 */
[-CC-:B------:R-:W-:Y:S01]  /*115e0*/  FFMA.FTZ R199, R234, R23.reuse, -R223.reuse ;  /* 0x00000017eac77223 */ /* 0x180fe200000108df */
[-CC-:B------:R-:W-:Y:S01]  /*115f0*/  FFMA.FTZ R190, R171, R23.reuse, -R223.reuse ;  /* 0x00000017abbe7223 */ /* 0x180fe200000108df */
[----:B------:R-:W2:Y:S01]  /*11600*/  LDL R234, [R1+0x28] ;  /* 0x0000280001ea7983 */ /* 0x000ea20000100800 */
[-CC-:B------:R-:W-:Y:S01]  /*11610*/  FFMA.FTZ R171, R174, R23.reuse, -R223.reuse ;  /* 0x00000017aeab7223 */ /* 0x180fe200000108df */
[-C--:B------:R-:W-:Y:S01]  /*11620*/  FMUL.FTZ R224, R224, R23.reuse ;  /* 0x00000017e0e07220 */ /* 0x080fe20000410000 */
[-CC-:B------:R-:W-:Y:S01]  /*11630*/  FFMA.FTZ R175, R186, R23.reuse, -R223.reuse ;  /* 0x00000017baaf7223 */ /* 0x180fe200000108df */
[-CC-:B------:R-:W-:Y:S01]  /*11640*/  FFMA.FTZ R222, R222, R23.reuse, -R223.reuse ;  /* 0x00000017dede7223 */ /* 0x180fe200000108df */
[-CC-:B------:R-:W-:Y:S01]  /*11650*/  FFMA.FTZ R194, R153, R23.reuse, -R223.reuse ;  /* 0x0000001799c27223 */ /* 0x180fe200000108df */
[----:B------:R-:W-:Y:S01]  /*11660*/  FFMA.FTZ R178, R178, R23, -R223 ;  /* 0x00000017b2b27223 */ /* 0x000fe200000108df */
        /* <DEDUP_REMOVED lines=68> */
[----:B------:R-:W-:Y:S01]  /*11ab0*/  IMAD.MOV.U32 R175, RZ, RZ, 0x40000040 ;  /* 0x40000040ffaf7424 */ /* 0x000fe200078e00ff */
[----:B------:R0:W3:Y:S01]  /*11ac0*/  MUFU.EX2 R155, R178 ;  /* 0x000000b2009b7308 */ /* 0x0000e20000000800 */
[----:B------:R-:W-:Y:S01]  /*11ad0*/  FFMA.FTZ R185, R185, R23, -R223 ;  /* 0x00000017b9b97223 */ /* 0x000fe200000108df */
[C---:B-1----:R-:W-:Y:S01]  /*11ae0*/  FADD.FTZ R3, R222.reuse, R3 ;  /* 0x00000003de037221 */ /* 0x042fe20000010000 */
[----:B------:R-:W-:Y:S01]  /*11af0*/  F2FP.BF16.F32.PACK_AB R153, R222, R153 ;  /* 0x00000099de99723e */ /* 0x000fe200000010ff */
[-CC-:B------:R-:W-:Y:S01]  /*11b00*/  FFMA.FTZ R221, R221, R23.reuse, -R223.reuse ;  /* 0x00000017dddd7223 */ /* 0x180fe200000108df */
[----:B------:R-:W-:Y:S01]  /*11b10*/  R2UR UR7, R175 ;  /* 0x00000000af0772ca */ /* 0x000fe200000e0000 */
[----:B------:R-:W-:Y:S01]  /*11b20*/  FFMA.FTZ R220, R235, R23, -R223 ;  /* 0x00000017ebdc7223 */ /* 0x000fe200000108df */
[----:B0-----:R-:W-:Y:S01]  /*11b30*/  @!P1 VIADD R178, R211, 0x32440 ;  /* 0x00032440d3b29836 */ /* 0x001fe20000000000 */
[----:B------:R0:W1:Y:S04]  /*11b40*/  MUFU.EX2 R175, R185 ;  /* 0x000000b900af7308 */ /* 0x0000680000000800 */
[----:B0-----:R-:W-:Y:S01]  /*11b50*/  @!P1 PRMT R185, RZ, 0x654, R178 ;  /* 0x00000654ffb99816 */ /* 0x001fe200000000b2 */
        /* <DEDUP_REMOVED lines=64> */
[----:B--2---:R-:W-:-:S02]  /*11f60*/  IMAD R174, R2, 0xc00, R234 ;  /* 0x00000c0002ae7824 */ /* 0x004fc400078e02ea */
[----:B------:R-:W0:Y:S02]  /*11f70*/  S2R R234, SR_TID.X ;  /* 0x0000000000ea7919 */ /* 0x000e240000002100 */
[----:B0-----:R-:W-:-:S04]  /*11f80*/  SHF.R.U32.HI R222, RZ, 0x7, R234 ;  /* 0x00000007ffde7819 */ /* 0x001fc800000116ea */
[----:B------:R-:W-:-:S05]  /*11f90*/  IADD3 R178, -R222, 0xb, RZ ;  /* 0x0000000bdeb27810 */ /* 0x000fca0007ffe1ff */
[----:B------:R2:W-:Y:S06]  /*11fa0*/  BAR.ARV R178, 0x100 ;  /* 0x000400b20000751d */ /* 0x0005ec0000002000 */
[----:B------:R0:W-:Y:S02]  /*11fb0*/  @!P1 SYNCS.ARRIVE.TRANS64.RED.A1T0 RZ, [R185+URZ], RZ ;  /* 0x000000ffb9ff99a7 */ /* 0x0001e4000810043f */
[----:B0-----:R-:W-:-:S05]  /*11fc0*/  IADD3 R185, R222, 0x8, RZ ;  /* 0x00000008deb97810 */ /* 0x001fca0007ffe0ff */
[----:B------:R3:W-:Y:S01]  /*11fd0*/  BAR.SYNC.DEFER_BLOCKING R185, 0x100 ;  /* 0x000400b90000751d */ /* 0x0007e20000010000 */
[----:B------:R-:W-:Y:S01]  /*11fe0*/  R2UR UR6, R174 ;  /* 0x00000000ae0672ca */ /* 0x000fe200000e0000 */
[----:B---3--:R-:W-:Y:S01]  /*11ff0*/  FADD.FTZ R185, R155, R3 ;  /* 0x000000039bb97221 */ /* 0x008fe20000010000 */
[----:B-1----:R-:W-:-:S04]  /*12000*/  F2FP.BF16.F32.PACK_AB R155, R175, R155 ;  /* 0x0000009baf9b723e */ /* 0x002fc800000010ff */
[----:B------:R-:W-:-:S07]  /*12010*/  WARPGROUP.ARRIVE ;  /* 0x00000000000079c5 */ /* 0x000fce0000000000 */
[----:B------:R-:W-:Y:S01]  /*12020*/  HGMMA.64x256x16.F32.BF16 R24, R152, gdesc[UR4].tnspB, R24, gsb0 ;  /* 0x43e0000498187df0 */ /* 0x000fe20008001818 */
[----:B------:R-:W0:Y:S01]  /*12030*/  MUFU.EX2 R192, R192 ;  /* 0x000000c000c07308 */ /* 0x000e220000000800 */
[----:B------:R-:W-:-:S07]  /*12040*/  FFMA.FTZ R186, R237, R23, -R223 ;  /* 0x00000017edba7223 */ /* 0x000fce00000108df */
[----:B------:R-:W1:Y:S08]  /*12050*/  MUFU.EX2 R158, R158 ;  /* 0x0000009e009e7308 */ /* 0x000e700000000800 */
[----:B------:R-:W3:Y:S01]  /*12060*/  MUFU.EX2 R157, R157 ;  /* 0x0000009d009d7308 */ /* 0x000ee20000000800 */
[----:B0-----:R-:W-:-:S07]  /*12070*/  FADD.FTZ R156, R192, R156 ;  /* 0x0000009cc09c7221 */ /* 0x001fce0000010000 */
[----:B------:R-:W0:Y:S08]  /*12080*/  MUFU.EX2 R159, R159 ;  /* 0x0000009f009f7308 */ /* 0x000e300000000800 */
[----:B------:R-:W-:Y:S08]  /*12090*/  MUFU.EX2 R3, R221 ;  /* 0x000000dd00037308 */ /* 0x000ff00000000800 */
[----:B------:R-:W-:Y:S01]  /*120a0*/  MUFU.EX2 R186, R186 ;  /* 0x000000ba00ba7308 */ /* 0x000fe20000000800 */
[----:B------:R-:W-:-:S07]  /*120b0*/  FFMA.FTZ R197, R197, R23, -R223 ;  /* 0x00000017c5c57223 */ /* 0x000fce00000108df */
[----:B------:R-:W-:Y:S01]  /*120c0*/  MUFU.EX2 R163, R163 ;  /* 0x000000a300a37308 */ /* 0x000fe20000000800 */
[-CC-:B------:R-:W-:Y:S01]  /*120d0*/  FFMA.FTZ R196, R196, R23.reuse, -R223.reuse ;  /* 0x00000017c4c47223 */ /* 0x180fe200000108df */
[-CC-:B------:R-:W-:Y:S01]  /*120e0*/  FFMA.FTZ R195, R188, R23.reuse, -R223.reuse ;  /* 0x00000017bcc37223 */ /* 0x180fe200000108df */
[----:B------:R-:W-:-:S05]  /*120f0*/  FFMA.FTZ R198, R236, R23, -R223 ;  /* 0x00000017ecc67223 */ /* 0x000fca00000108df */
[----:B------:R-:W-:Y:S08]  /*12100*/  MUFU.EX2 R161, R161 ;  /* 0x000000a100a17308 */ /* 0x000ff00000000800 */
[----:B------:R-:W-:Y:S08]  /*12110*/  MUFU.EX2 R162, R162 ;  /* 0x000000a200a27308 */ /* 0x000ff00000000800 */
[----:B------:R-:W-:Y:S01]  /*12120*/  MUFU.EX2 R197, R197 ;  /* 0x000000c500c57308 */ /* 0x000fe20000000800 */
[----:B------:R-:W-:-:S07]  /*12130*/  WARPGROUP.DEPBAR.LE gsb0, 0x0 ;  /* 0x00008000000079c5 */ /* 0x000fce0000010000 */
[----:B------:R-:W4:Y:S01]  /*12140*/  MUFU.EX2 R154, R220 ;  /* 0x000000dc009a7308 */ /* 0x000f220000000800 */
[----:B------:R-:W-:-:S07]  /*12150*/  VIADD R152, R174, 0x80 ;  /* 0x00000080ae987836 */ /* 0x000fce0000000000 */
[----:B------:R-:W5:Y:S01]  /*12160*/  MUFU.EX2 R155, R199 ;  /* 0x000000c7009b7308 */ /* 0x000f620000000800 */
[----:B------:R-:W-:Y:S01]  /*12170*/  R2UR UR6, R152 ;  /* 0x00000000980672ca */ /* 0x000fe200000e0000 */
[----:B-1----:R-:W-:Y:S01]  /*12180*/  FADD.FTZ R152, R158, R156 ;  /* 0x0000009c9e987221 */ /* 0x002fe20000010000 */
[----:B------:R-:W-:-:S03]  /*12190*/  IMAD.MOV.U32 R153, RZ, RZ, 0x40000040 ;  /* 0x40000040ff997424 */ /* 0x000fc600078e00ff */
[----:B---3--:R-:W-:Y:S01]  /*121a0*/  FADD.FTZ R152, R157, R152 ;  /* 0x000000989d987221 */ /* 0x008fe20000010000 */
[----:B------:R-:W-:Y:S02]  /*121b0*/  F2FP.BF16.F32.PACK_AB R156, R158, R192 ;  /* 0x000000c09e9c723e */ /* 0x000fe400000010ff */
[----:B------:R-:W-:Y:S01]  /*121c0*/  R2UR UR7, R153 ;  /* 0x00000000990772ca */ /* 0x000fe200000e0000 */
[C---:B0-----:R-:W-:Y:S01]  /*121d0*/  FADD.FTZ R192, R159.reuse, R152 ;  /* 0x000000989fc07221 */ /* 0x041fe20000010000 */
[----:B------:R-:W-:Y:S02]  /*121e0*/  F2FP.BF16.F32.PACK_AB R158, R159, R157 ;  /* 0x0000009d9f9e723e */ /* 0x000fe400000010ff */
[----:B----4-:R-:W-:Y:S02]  /*121f0*/  F2FP.BF16.F32.PACK_AB R157, R154, R3 ;  /* 0x000000039a9d723e */ /* 0x010fe400000010ff */
[----:B-----5:R-:W-:-:S04]  /*12200*/  F2FP.BF16.F32.PACK_AB R159, R186, R155 ;  /* 0x0000009bba9f723e */ /* 0x020fc800000010ff */
[----:B------:R-:W-:-:S06]  /*12210*/  WARPGROUP.ARRIVE ;  /* 0x00000000000079c5 */ /* 0x000fcc0000000000 */
[----:B------:R-:W-:Y:S01]  /*12220*/  HGMMA.64x256x16.F32.BF16 R24, R156, gdesc[UR4].tnspB, R24, gsb0 ;  /* 0x43e000049c187df0 */ /* 0x000fe20008001818 */
[----:B------:R-:W-:Y:S01]  /*12230*/  MUFU.EX2 R196, R196 ;  /* 0x000000c400c47308 */ /* 0x000fe20000000800 */
[----:B------:R-:W-:-:S07]  /*12240*/  FADD.FTZ R192, R163, R192 ;  /* 0x000000c0a3c07221 */ /* 0x000fce0000010000 */
[----:B------:R-:W0:Y:S01]  /*12250*/  MUFU.EX2 R195, R195 ;  /* 0x000000c300c37308 */ /* 0x000e220000000800 */
[----:B------:R-:W-:Y:S02]  /*12260*/  VIADD R152, R174, 0x100 ;  /* 0x00000100ae987836 */ /* 0x000fe40000000000 */
[----:B------:R-:W-:-:S03]  /*12270*/  IMAD.MOV.U32 R153, RZ, RZ, 0x40000040 ;  /* 0x40000040ff997424 */ /* 0x000fc600078e00ff */
[----:B------:R-:W-:Y:S02]  /*12280*/  R2UR UR6, R152 ;  /* 0x00000000980672ca */ /* 0x000fe400000e0000 */
[----:B------:R-:W-:Y:S01]  /*12290*/  R2UR UR7, R153 ;  /* 0x00000000990772ca */ /* 0x000fe200000e0000 */
[----:B------:R-:W-:Y:S01]  /*122a0*/  MUFU.EX2 R167, R167 ;  /* 0x000000a700a77308 */ /* 0x000fe20000000800 */
[-CC-:B------:R-:W-:Y:S01]  /*122b0*/  FFMA.FTZ R191, R0, R23.reuse, -R223.reuse ;  /* 0x0000001700bf7223 */ /* 0x180fe200000108df */
[----:B------:R-:W-:-:S06]  /*122c0*/  FFMA.FTZ R193, R193, R23, -R223 ;  /* 0x00000017c1c17223 */ /* 0x000fcc00000108df */
[----:B------:R-:W-:Y:S08]  /*122d0*/  MUFU.EX2 R165, R165 ;  /* 0x000000a500a57308 */ /* 0x000ff00000000800 */
[----:B------:R-:W-:Y:S08]  /*122e0*/  MUFU.EX2 R166, R166 ;  /* 0x000000a600a67308 */ /* 0x000ff00000000800 */
[----:B------:R-:W-:Y:S08]  /*122f0*/  MUFU.EX2 R191, R191 ;  /* 0x000000bf00bf7308 */ /* 0x000ff00000000800 */
[----:B------:R-:W-:Y:S08]  /*12300*/  MUFU.EX2 R193, R193 ;  /* 0x000000c100c17308 */ /* 0x000ff00000000800 */
[----:B------:R-:W-:Y:S08]  /*12310*/  MUFU.EX2 R194, R194 ;  /* 0x000000c200c27308 */ /* 0x000ff00000000800 */
[----:B------:R-:W-:Y:S01]  /*12320*/  MUFU.EX2 R190, R190 ;  /* 0x000000be00be7308 */ /* 0x000fe20000000800 */
[----:B------:R-:W-:-:S02]  /*12330*/  VIADD R152, R174, 0x180 ;  /* 0x00000180ae987836 */ /* 0x000fc40000000000 */
[----:B------:R-:W-:Y:S01]  /*12340*/  IMAD.MOV.U32 R153, RZ, RZ, 0x40000040 ;  /* 0x40000040ff997424 */ /* 0x000fe200078e00ff */
[----:B------:R-:W-:-:S04]  /*12350*/  WARPGROUP.DEPBAR.LE gsb0, 0x0 ;  /* 0x00008000000079c5 */ /* 0x000fc80000010000 */
[----:B------:R1:W3:Y:S08]  /*12360*/  MUFU.EX2 R157, R160 ;  /* 0x000000a0009d7308 */ /* 0x0002f00000000800 */
[----:B------:R-:W4:Y:S01]  /*12370*/  MUFU.EX2 R156, R198 ;  /* 0x000000c6009c7308 */ /* 0x000f220000000800 */
[C---:B------:R-:W-:Y:S01]  /*12380*/  FADD.FTZ R158, R161.reuse, R192 ;  /* 0x000000c0a19e7221 */ /* 0x040fe20000010000 */
[----:B-1----:R-:W-:-:S02]  /*12390*/  F2FP.BF16.F32.PACK_AB R160, R161, R163 ;  /* 0x000000a3a1a0723e */ /* 0x002fc400000010ff */
[----:B0-----:R-:W-:Y:S01]  /*123a0*/  F2FP.BF16.F32.PACK_AB R163, R195, R196 ;  /* 0x000000c4c3a3723e */ /* 0x001fe200000010ff */
[----:B---3--:R-:W-:-:S04]  /*123b0*/  FADD.FTZ R158, R157, R158 ;  /* 0x0000009e9d9e7221 */ /* 0x008fc80000010000 */
[C---:B------:R-:W-:Y:S01]  /*123c0*/  FADD.FTZ R158, R162.reuse, R158 ;  /* 0x0000009ea29e7221 */ /* 0x040fe20000010000 */
[----:B------:R-:W-:Y:S02]  /*123d0*/  F2FP.BF16.F32.PACK_AB R162, R162, R157 ;  /* 0x0000009da2a2723e */ /* 0x000fe400000010ff */
[----:B----4-:R-:W-:-:S04]  /*123e0*/  F2FP.BF16.F32.PACK_AB R161, R197, R156 ;  /* 0x0000009cc5a1723e */ /* 0x010fc800000010ff */
[----:B------:R-:W-:-:S06]  /*123f0*/  WARPGROUP.ARRIVE ;  /* 0x00000000000079c5 */ /* 0x000fcc0000000000 */
[----:B------:R-:W-:Y:S01]  /*12400*/  HGMMA.64x256x16.F32.BF16 R24, R160, gdesc[UR4].tnspB, R24, gsb0 ;  /* 0x43e00004a0187df0 */ /* 0x000fe20008001818 */
[----:B------:R0:W1:Y:S01]  /*12410*/  MUFU.EX2 R157, R164 ;  /* 0x000000a4009d7308 */ /* 0x0000620000000800 */
[----:B------:R-:W-:-:S04]  /*12420*/  FADD.FTZ R158, R167, R158 ;  /* 0x0000009ea79e7221 */ /* 0x000fc80000010000 */
[----:B------:R-:W-:Y:S01]  /*12430*/  FADD.FTZ R158, R165, R158 ;  /* 0x0000009ea59e7221 */ /* 0x000fe20000010000 */
[----:B------:R-:W-:Y:S02]  /*12440*/  R2UR UR6, R152 ;  /* 0x00000000980672ca */ /* 0x000fe400000e0000 */
[----:B------:R-:W-:Y:S02]  /*12450*/  R2UR UR7, R153 ;  /* 0x00000000990772ca */ /* 0x000fe400000e0000 */
[----:B0-----:R-:W-:Y:S02]  /*12460*/  F2FP.BF16.F32.PACK_AB R164, R165, R167 ;  /* 0x000000a7a5a4723e */ /* 0x001fe400000010ff */
[----:B------:R-:W-:Y:S01]  /*12470*/  F2FP.BF16.F32.PACK_AB R165, R193, R191 ;  /* 0x000000bfc1a5723e */ /* 0x000fe200000010ff */
[----:B-1----:R-:W-:Y:S01]  /*12480*/  FADD.FTZ R158, R157, R158 ;  /* 0x0000009e9d9e7221 */ /* 0x002fe20000010000 */
[----:B------:R-:W-:-:S03]  /*12490*/  F2FP.BF16.F32.PACK_AB R167, R190, R194 ;  /* 0x000000c2bea7723e */ /* 0x000fc600000010ff */
[C---:B------:R-:W-:Y:S01]  /*124a0*/  FADD.FTZ R158, R166.reuse, R158 ;  /* 0x0000009ea69e7221 */ /* 0x040fe20000010000 */
[----:B------:R-:W-:Y:S01]  /*124b0*/  F2FP.BF16.F32.PACK_AB R166, R166, R157 ;  /* 0x0000009da6a6723e */ /* 0x000fe200000010ff */
[----:B------:R-:W0:Y:S01]  /*124c0*/  MUFU.EX2 R184, R184 ;  /* 0x000000b800b87308 */ /* 0x000e220000000800 */
[-CC-:B------:R-:W-:Y:S01]  /*124d0*/  FFMA.FTZ R187, R187, R23.reuse, -R223.reuse ;  /* 0x00000017bbbb7223 */ /* 0x180fe200000108df */
[-CC-:B------:R-:W-:Y:S01]  /*124e0*/  FFMA.FTZ R188, R233, R23.reuse, -R223.reuse ;  /* 0x00000017e9bc7223 */ /* 0x180fe200000108df */
[----:B------:R-:W-:-:S05]  /*124f0*/  FFMA.FTZ R189, R189, R23, -R223 ;  /* 0x00000017bdbd7223 */ /* 0x000fca00000108df */
[----:B------:R-:W1:Y:S01]  /*12500*/  MUFU.EX2 R169, R169 ;  /* 0x000000a900a97308 */ /* 0x000e620000000800 */
[----:B------:R-:W-:-:S07]  /*12510*/  IMAD.MOV.U32 R153, RZ, RZ, 0x40000040 ;  /* 0x40000040ff997424 */ /* 0x000fce00078e00ff */
[----:B------:R1:W-:Y:S01]  /*12520*/  MUFU.EX2 R159, R168 ;  /* 0x000000a8009f7308 */ /* 0x0003e20000000800 */
[----:B0-----:R-:W-:-:S07]  /*12530*/  FADD.FTZ R158, R184, R158 ;  /* 0x0000009eb89e7221 */ /* 0x001fce0000010000 */
[----:B------:R-:W-:Y:S08]  /*12540*/  MUFU.EX2 R170, R170 ;  /* 0x000000aa00aa7308 */ /* 0x000ff00000000800 */
[----:B------:R-:W-:Y:S08]  /*12550*/  MUFU.EX2 R157, R171 ;  /* 0x000000ab009d7308 */ /* 0x000ff00000000800 */
[----:B------:R-:W-:Y:S08]  /*12560*/  MUFU.EX2 R187, R187 ;  /* 0x000000bb00bb7308 */ /* 0x000ff00000000800 */
[----:B------:R-:W-:Y:S08]  /*12570*/  MUFU.EX2 R188, R188 ;  /* 0x000000bc00bc7308 */ /* 0x000ff00000000800 */
[----:B------:R-:W0:Y:S01]  /*12580*/  MUFU.EX2 R189, R189 ;  /* 0x000000bd00bd7308 */ /* 0x000e220000000800 */
[----:B------:R-:W-:Y:S01]  /*12590*/  VIADD R152, R174, 0x200 ;  /* 0x00000200ae987836 */ /* 0x000fe20000000000 */
[----:B-1----:R-:W-:-:S02]  /*125a0*/  F2FP.BF16.F32.PACK_AB R168, R169, R184 ;  /* 0x000000b8a9a8723e */ /* 0x002fc400000010ff */
[----:B0-----:R-:W-:Y:S01]  /*125b0*/  F2FP.BF16.F32.PACK_AB R171, R189, R188 ;  /* 0x000000bcbdab723e */ /* 0x001fe200000010ff */
[----:B------:R-:W-:Y:S02]  /*125c0*/  WARPGROUP.DEPBAR.LE gsb0, 0x0 ;  /* 0x00008000000079c5 */ /* 0x000fe40000010000 */
[----:B------:R-:W-:-:S06]  /*125d0*/  WARPGROUP.ARRIVE ;  /* 0x00000000000079c5 */ /* 0x000fcc0000000000 */
[----:B------:R-:W-:Y:S01]  /*125e0*/  HGMMA.64x256x16.F32.BF16 R24, R164, gdesc[UR4].tnspB, R24, gsb0 ;  /* 0x43e00004a4187df0 */ /* 0x000fe20008001818 */
[----:B------:R-:W-:Y:S01]  /*125f0*/  R2UR UR7, R153 ;  /* 0x00000000990772ca */ /* 0x000fe200000e0000 */
[----:B------:R-:W-:Y:S01]  /*12600*/  FADD.FTZ R153, R169, R158 ;  /* 0x0000009ea9997221 */ /* 0x000fe20000010000 */
[----:B------:R-:W-:-:S03]  /*12610*/  R2UR UR6, R152 ;  /* 0x00000000980672ca */ /* 0x000fc600000e0000 */
[----:B------:R-:W-:Y:S01]  /*12620*/  FADD.FTZ R153, R159, R153 ;  /* 0x000000999f997221 */ /* 0x000fe20000010000 */
[----:B------:R-:W-:-:S03]  /*12630*/  F2FP.BF16.F32.PACK_AB R169, R187, R157 ;  /* 0x0000009dbba9723e */ /* 0x000fc600000010ff */
[C---:B------:R-:W-:Y:S01]  /*12640*/  FADD.FTZ R153, R170.reuse, R153 ;  /* 0x00000099aa997221 */ /* 0x040fe20000010000 */
[----:B------:R-:W-:Y:S01]  /*12650*/  F2FP.BF16.F32.PACK_AB R170, R170, R159 ;  /* 0x0000009faaaa723e */ /* 0x000fe200000010ff */
[----:B------:R-:W0:Y:S01]  /*12660*/  MUFU.EX2 R181, R181 ;  /* 0x000000b500b57308 */ /* 0x000e220000000800 */
[-CC-:B------:R-:W-:Y:S01]  /*12670*/  FFMA.FTZ R179, R179, R23.reuse, -R223.reuse ;  /* 0x00000017b3b37223 */ /* 0x180fe200000108df */
[-CC-:B------:R-:W-:Y:S01]  /*12680*/  FFMA.FTZ R182, R182, R23.reuse, -R223.reuse ;  /* 0x00000017b6b67223 */ /* 0x180fe200000108df */
[-CC-:B------:R-:W-:Y:S01]  /*12690*/  FFMA.FTZ R183, R183, R23.reuse, -R223.reuse ;  /* 0x00000017b7b77223 */ /* 0x180fe200000108df */
[----:B------:R-:W-:-:S04]  /*126a0*/  FFMA.FTZ R0, R225, R23, -R223 ;  /* 0x00000017e1007223 */ /* 0x000fc800000108df */
[----:B------:R-:W1:Y:S08]  /*126b0*/  MUFU.EX2 R173, R173 ;  /* 0x000000ad00ad7308 */ /* 0x000e700000000800 */
[----:B------:R-:W-:Y:S08]  /*126c0*/  MUFU.EX2 R159, R172 ;  /* 0x000000ac009f7308 */ /* 0x000ff00000000800 */
[----:B------:R-:W3:Y:S08]  /*126d0*/  MUFU.EX2 R180, R180 ;  /* 0x000000b400b47308 */ /* 0x000ef00000000800 */
[----:B------:R0:W-:Y:S08]  /*126e0*/  MUFU.EX2 R158, R0 ;  /* 0x00000000009e7308 */ /* 0x0001f00000000800 */
[----:B------:R-:W4:Y:S08]  /*126f0*/  MUFU.EX2 R179, R179 ;  /* 0x000000b300b37308 */ /* 0x000f300000000800 */
[----:B------:R-:W-:Y:S08]  /*12700*/  MUFU.EX2 R182, R182 ;  /* 0x000000b600b67308 */ /* 0x000ff00000000800 */
[----:B------:R-:W5:Y:S01]  /*12710*/  MUFU.EX2 R183, R183 ;  /* 0x000000b700b77308 */ /* 0x000f620000000800 */
[----:B0-----:R-:W-:Y:S01]  /*12720*/  FADD.FTZ R0, R181, R153 ;  /* 0x00000099b5007221 */ /* 0x001fe20000010000 */
[----:B------:R-:W-:-:S02]  /*12730*/  VIADD R152, R174, 0x280 ;  /* 0x00000280ae987836 */ /* 0x000fc40000000000 */
[----:B------:R-:W-:Y:S02]  /*12740*/  IMAD.MOV.U32 R153, RZ, RZ, 0x40000040 ;  /* 0x40000040ff997424 */ /* 0x000fe400078e00ff */
[----:B-1----:R-:W-:Y:S01]  /*12750*/  FADD.FTZ R0, R173, R0 ;  /* 0x00000000ad007221 */ /* 0x002fe20000010000 */
[----:B------:R-:W-:Y:S01]  /*12760*/  FADD.FTZ R185, R175, R185 ;  /* 0x000000b9afb97221 */ /* 0x000fe20000010000 */
[----:B------:R-:W-:Y:S02]  /*12770*/  F2FP.BF16.F32.PACK_AB R172, R173, R181 ;  /* 0x000000b5adac723e */ /* 0x000fe400000010ff */
[----:B---3--:R-:W-:Y:S02]  /*12780*/  F2FP.BF16.F32.PACK_AB R174, R180, R159 ;  /* 0x0000009fb4ae723e */ /* 0x008fe400000010ff */
[----:B----4-:R-:W-:Y:S02]  /*12790*/  F2FP.BF16.F32.PACK_AB R173, R179, R158 ;  /* 0x0000009eb3ad723e */ /* 0x010fe400000010ff */
[----:B-----5:R-:W-:Y:S01]  /*127a0*/  F2FP.BF16.F32.PACK_AB R175, R183, R182 ;  /* 0x000000b6b7af723e */ /* 0x020fe200000010ff */
[----:B------:R-:W-:-:S02]  /*127b0*/  WARPGROUP.DEPBAR.LE gsb0, 0x0 ;  /* 0x00008000000079c5 */ /* 0x000fc40000010000 */
[----:B------:R-:W-:-:S06]  /*127c0*/  WARPGROUP.ARRIVE ;  /* 0x00000000000079c5 */ /* 0x000fcc0000000000 */
[----:B------:R-:W-:Y:S01]  /*127d0*/  HGMMA.64x256x16.F32.BF16 R24, R168, gdesc[UR4].tnspB, R24, gsb0 ;  /* 0x43e00004a8187df0 */ /* 0x000fe20008001818 */
[----:B------:R-:W-:Y:S02]  /*127e0*/  R2UR UR6, R152 ;  /* 0x00000000980672ca */ /* 0x000fe400000e0000 */
[----:B------:R-:W-:Y:S01]  /*127f0*/  R2UR UR7, R153 ;  /* 0x00000000990772ca */ /* 0x000fe200000e0000 */
        /* <DEDUP_REMOVED lines=15> */
[----:B------:R-:W-:-:S03]  /*128f0*/  ISETP.GT.AND P2, PT, R210, RZ, PT ;  /* 0x000000ffd200720c */ /* 0x000fc60003f44270 */
[----:B------:R-:W-:Y:S01]  /*12900*/  FADD.FTZ R189, R189, R188 ;  /* 0x000000bcbdbd7221 */ /* 0x000fe20000010000 */
[----:B------:R-:W-:-:S03]  /*12910*/  @!P1 VIADD R211, R211, 0x32460 ;  /* 0x00032460d3d39836 */ /* 0x000fc60000000000 */
[----:B------:R-:W-:Y:S02]  /*12920*/  FADD.FTZ R158, R158, R189 ;  /* 0x000000bd9e9e7221 */ /* 0x000fe40000010000 */
[----:B------:R-:W-:Y:S02]  /*12930*/  @!P1 PRMT R211, RZ, 0x654, R211 ;  /* 0x00000654ffd39816 */ /* 0x000fe400000000d3 */
[----:B------:R-:W-:Y:S01]  /*12940*/  FADD.FTZ R179, R179, R158 ;  /* 0x0000009eb3b37221 */ /* 0x000fe20000010000 */
[----:B------:R-:W-:-:S03]  /*12950*/  FADD.FTZ R0, R159, R0 ;  /* 0x000000009f007221 */ /* 0x000fc60000010000 */
[----:B------:R-:W-:Y:S01]  /*12960*/  FADD.FTZ R182, R182, R179 ;  /* 0x000000b3b6b67221 */ /* 0x000fe20000010000 */
[----:B------:R-:W-:Y:S01]  /*12970*/  FADD.FTZ R0, R180, R0 ;  /* 0x00000000b4007221 */ /* 0x000fe20000010000 */
[----:B------:R-:W-:Y:S02]  /*12980*/  VIADD R210, R210, 0xffffffff ;  /* 0xffffffffd2d27836 */ /* 0x000fe40000000000 */
[----:B------:R-:W-:Y:S01]  /*12990*/  FADD.FTZ R3, R183, R182 ;  /* 0x000000b6b7037221 */ /* 0x000fe20000010000 */
[----:B------:R-:W-:Y:S02]  /*129a0*/  IMAD.MOV.U32 R220, RZ, RZ, R177 ;  /* 0x000000ffffdc7224 */ /* 0x000fe400078e00b1 */
[----:B------:R-:W-:Y:S01]  /*129b0*/  IMAD.MOV.U32 R221, RZ, RZ, R176 ;  /* 0x000000ffffdd7224 */ /* 0x000fe200078e00b0 */
[----:B------:R-:W-:Y:S02]  /*129c0*/  WARPGROUP.DEPBAR.LE gsb0, 0x0 ;  /* 0x00008000000079c5 */ /* 0x000fe40000010000 */
[----:B------:R-:W-:-:S06]  /*129d0*/  WARPGROUP.ARRIVE ;  /* 0x00000000000079c5 */ /* 0x000fcc0000000000 */
[----:B------:R-:W-:Y:S03]  /*129e0*/  HGMMA.64x256x16.F32.BF16 R24, R172, gdesc[UR4].tnspB, R24, gsb0 ;  /* 0x43e00004ac187df0 */ /* 0x000fe60008001818 */
[----:B------:R-:W-:Y:S02]  /*129f0*/  WARPGROUP.DEPBAR.LE gsb0, 0x0 ;  /* 0x00008000000079c5 */ /* 0x000fe40000010000 */
[----:B------:R2:W-:Y:S01]  /*12a00*/  @!P1 SYNCS.ARRIVE.TRANS64.RED.A1T0 RZ, [R211+URZ], RZ ;  /* 0x000000ffd3ff99a7 */ /* 0x0005e2000810043f */
[----:B------:R-:W-:Y:S05]  /*12a10*/  @P2 BRA `(.L_x_11688) ;  /* 0xffffffd0007c2947 */ /* 0x000fea000383ffff */
.L_x_11678:
[----:B------:R-:W3:Y:S01]  /*12a20*/  LDL.LU R172, [R1+0x60] ;  /* 0x0000600001ac7983 */ /* 0x000ee20000300800 */
[----:B------:R-:W-:Y:S05]  /*12a30*/  WARPSYNC.ALL ;  /* 0x0000000000007948 */ /* 0x000fea0003800000 */
[----:B------:R-:W1:Y:S01]  /*12a40*/  SHFL.BFLY PT, R5, R0, 0x2, 0x1f ;  /* 0x0c401f0000057f89 */ /* 0x000e6200000e0000 */
[----:B------:R-:W-:Y:S01]  /*12a50*/  IMAD.MOV.U32 R8, RZ, RZ, RZ ;  /* 0x000000ffff087224 */ /* 0x000fe200078e00ff */
[----:B------:R4:W-:Y:S06]  /*12a60*/  BAR.ARV R178, 0x100 ;  /* 0x000400b20000751d */ /* 0x0009ec0000002000 */
[----:B------:R-:W-:-:S02]  /*12a70*/  VIADD R2, R2, 0x1 ;  /* 0x0000000102027836 */ /* 0x000fc40000000000 */
[----:B------:R-:W-:Y:S06]  /*12a80*/  BAR.ARV 0x8, 0x120 ;  /* 0x0204800000007b1d */ /* 0x000fec0000002000 */
[C---:B------:R-:W-:Y:S01]  /*12a90*/  ISETP.NE.AND P0, PT, R2.reuse, 0x2, PT ;  /* 0x000000020200780c */ /* 0x040fe20003f05270 */
[----:B------:R-:W5:Y:S01]  /*12aa0*/  SHFL.BFLY PT, R6, R3, 0x2, 0x1f ;  /* 0x0c401f0003067f89 */ /* 0x000f6200000e0000 */
[----:B------:R-:W-:Y:S02]  /*12ab0*/  PLOP3.LUT P1, PT, PT, PT, PT, 0x8, 0x0 ;  /* 0x000000000000781c */ /* 0x000fe40003f2e170 */
[----:B------:R-:W-:Y:S01]  /*12ac0*/  SEL R2, R2, RZ, P0 ;  /* 0x000000ff02027207 */ /* 0x000fe20000000000 */
[----:B-1----:R-:W-:Y:S01]  /*12ad0*/  FADD.FTZ R4, R5, R0 ;  /* 0x0000000005047221 */ /* 0x002fe20000010000 */
[----:B------:R-:W-:-:S04]  /*12ae0*/  IMAD.MOV.U32 R0, RZ, RZ, RZ ;  /* 0x000000ffff007224 */ /* 0x000fc800078e00ff */
[----:B------:R-:W1:Y:S01]  /*12af0*/  SHFL.BFLY PT, R5, R4, 0x1, 0x1f ;  /* 0x0c201f0004057f89 */ /* 0x000e6200000e0000 */
[----:B-----5:R-:W-:Y:S01]  /*12b00*/  FADD.FTZ R7, R6, R3 ;  /* 0x0000000306077221 */ /* 0x020fe20000010000 */
[----:B------:R-:W-:-:S04]  /*12b10*/  IMAD.MOV.U32 R3, RZ, RZ, -0x800000 ;  /* 0xff800000ff037424 */ /* 0x000fc800078e00ff */
[----:B------:R-:W5:Y:S01]  /*12b20*/  SHFL.BFLY PT, R6, R7, 0x1, 0x1f ;  /* 0x0c201f0007067f89 */ /* 0x000f6200000e0000 */
[----:B-1----:R-:W-:Y:S01]  /*12b30*/  FADD.FTZ R5, R4, R5 ;  /* 0x0000000504057221 */ /* 0x002fe20000010000 */
[----:B------:R-:W-:-:S04]  /*12b40*/  SEL R4, RZ, 0x1, P0 ;  /* 0x00000001ff047807 */ /* 0x000fc80000000000 */
[----:B------:R-:W-:Y:S02]  /*12b50*/  FSETP.NE.FTZ.AND P2, PT, R5, RZ, PT ;  /* 0x000000ff0500720b */ /* 0x000fe40003f55000 */
[----:B------:R-:W-:Y:S01]  /*12b60*/  LOP3.LUT R19, R19, R4, RZ, 0x3c, !PT ;  /* 0x0000000413137212 */ /* 0x000fe200078e3cff */
[----:B------:R-:W-:-:S10]  /*12b70*/  IMAD.MOV.U32 R4, RZ, RZ, -0x800000 ;  /* 0xff800000ff047424 */ /* 0x000fd400078e00ff */
[----:B------:R-:W1:Y:S01]  /*12b80*/  @P2 MUFU.RCP R8, R5 ;  /* 0x0000000500082308 */ /* 0x000e620000001000 */
[----:B-----5:R-:W-:Y:S01]  /*12b90*/  FADD.FTZ R6, R7, R6 ;  /* 0x0000000607067221 */ /* 0x020fe20000010000 */
[----:B------:R-:W-:-:S04]  /*12ba0*/  @P2 FMUL.FTZ R7, R23, 0.69314718246459960938 ;  /* 0x3f31721817072820 */ /* 0x000fc80000410000 */
[----:B------:R-:W-:Y:S01]  /*12bb0*/  FSETP.NE.FTZ.AND P3, PT, R6, RZ, PT ;  /* 0x000000ff0600720b */ /* 0x000fe20003f75000 */
[-C--:B-1----:R-:W-:Y:S01]  /*12bc0*/  FMUL.FTZ R24, R24, R8.reuse ;  /* 0x0000000818187220 */ /* 0x082fe20000410000 */
[-C--:B------:R-:W-:Y:S01]  /*12bd0*/  FMUL.FTZ R25, R25, R8.reuse ;  /* 0x0000000819197220 */ /* 0x080fe20000410000 */
[----:B------:R-:W-:-:S10]  /*12be0*/  FMUL.FTZ R28, R28, R8 ;  /* 0x000000081c1c7220 */ /* 0x000fd40000410000 */
        /* <DEDUP_REMOVED lines=62> */
[----:B------:R-:W5:Y:S01]  /*12fd0*/  @P3 MUFU.LG2 R6, R6 ;  /* 0x0000000600063308 */ /* 0x000f620000000c00 */
[----:B------:R-:W-:Y:S01]  /*12fe0*/  @P3 FMUL.FTZ R9, R23, 0.69314718246459960938 ;  /* 0x3f31721817093820 */ /* 0x000fe20000410000 */
[-C--:B-1----:R-:W-:Y:S01]  /*12ff0*/  FMUL.FTZ R160, R27, R0.reuse ;  /* 0x000000001ba07220 */ /* 0x082fe20000410000 */
[-C--:B------:R-:W-:Y:S01]  /*13000*/  FMUL.FTZ R158, R35, R0.reuse ;  /* 0x00000000239e7220 */ /* 0x080fe20000410000 */
[-C--:B------:R-:W-:Y:S01]  /*13010*/  FMUL.FTZ R156, R43, R0.reuse ;  /* 0x000000002b9c7220 */ /* 0x080fe20000410000 */
[-C--:B0-----:R-:W-:Y:S01]  /*13020*/  FMUL.FTZ R154, R51, R0.reuse ;  /* 0x00000000339a7220 */ /* 0x081fe20000410000 */
[-C--:B------:R-:W-:Y:S01]  /*13030*/  FMUL.FTZ R152, R59, R0.reuse ;  /* 0x000000003b987220 */ /* 0x080fe20000410000 */
[-C--:B------:R-:W-:Y:S01]  /*13040*/  FMUL.FTZ R116, R67, R0.reuse ;  /* 0x0000000043747220 */ /* 0x080fe20000410000 */
[----:B------:R0:W1:Y:S01]  /*13050*/  @P2 MUFU.LG2 R8, R5 ;  /* 0x0000000500082308 */ /* 0x0000620000000c00 */
        /* <DEDUP_REMOVED lines=8> */
[----:B-----5:R-:W-:Y:S01]  /*130e0*/  @P3 FMUL.FTZ R6, R6, 0.69314718246459960938 ;  /* 0x3f31721806063820 */ /* 0x020fe20000410000 */
[-C--:B0-----:R-:W-:Y:S01]  /*130f0*/  FMUL.FTZ R5, R75, R0.reuse ;  /* 0x000000004b057220 */ /* 0x081fe20000410000 */
        /* <DEDUP_REMOVED lines=52> */
[----:B---3--:R-:W-:-:S05]  /*13440*/  VIADD R172, R172, 0x1 ;  /* 0x00000001acac7836 */ /* 0x008fca0000000000 */
[----:B------:R4:W-:Y:S02]  /*13450*/  STL [R1+0x60], R172 ;  /* 0x000060ac01007387 */ /* 0x0009e40000100800 */
.L_x_11610:
[----:B------:R-:W-:Y:S05]  /*13460*/  WARPSYNC.ALL ;  /* 0x0000000000007948 */ /* 0x000fea0003800000 */
[----:B------:R-:W1:Y:S08]  /*13470*/  S2UR UR5, SR_CgaCtaId ;  /* 0x00000000000579c3 */ /* 0x000e700000008800 */
[----:B------:R-:W-:Y:S06]  /*13480*/  BAR.SYNC.DEFER_BLOCKING 0x5, 0x120 ;  /* 0x0144800000007b1d */ /* 0x000fec0000010000 */
[----:B------:R-:W-:Y:S01]  /*13490*/  UMOV UR4, 0x400 ;  /* 0x0000040000047882 */ /* 0x000fe20000000000 */
[----:B------:R-:W-:Y:S01]  /*134a0*/  BSSY B0, `(.L_x_11689) ;  /* 0x00002af000007945 */ /* 0x000fe20003800000 */
[----:B-1----:R-:W-:-:S06]  /*134b0*/  ULEA UR4, UR5, UR4, 0x18 ;  /* 0x0000000405047291 */ /* 0x002fcc000f8ec03f */
[----:B------:R-:W-:-:S05]  /*134c0*/  IMAD.U32 R17, RZ, RZ, UR4 ;  /* 0x00000004ff117e24 */ /* 0x000fca000f8e00ff */
[----:B0-----:R-:W0:Y:S04]  /*134d0*/  LDS.128 R8, [R17+0x324d0] ;  /* 0x0324d00011087984 */ /* 0x001e280000000c00 */
[----:B0-----:R0:W-:Y:S04]  /*134e0*/  STL.64 [R1+0x10], R8 ;  /* 0x0000100801007387 */ /* 0x0011e80000100a00 */
[----:B------:R0:W-:Y:S01]  /*134f0*/  STL.64 [R1+0x18], R10 ;  /* 0x0000180a01007387 */ /* 0x0001e20000100a00 */
[----:B------:R-:W-:Y:S06]  /*13500*/  BAR.ARV 0x4, 0x120 ;  /* 0x0104800000007b1d */ /* 0x000fec0000002000 */
[----:B------:R-:W-:Y:S05]  /*13510*/  @P1 BRA `(.L_x_11690) ;  /* 0x0000001c00981947 */ /* 0x000fea0003800000 */
[----:B0-----:R-:W3:Y:S04]  /*13520*/  LDL R9, [R1+0x74] ;  /* 0x0000740001097983 */ /* 0x001ee80000100800 */
[----:B------:R-:W3:Y:S04]  /*13530*/  LDL.64 R188, [R1+0x40] ;  /* 0x0000400001bc7983 */ /* 0x000ee80000100a00 */
[----:B--2-4-:R-:W2:Y:S04]  /*13540*/  LDL.LU R178, [R1+0x54] ;  /* 0x0000540001b27983 */ /* 0x014ea80000300800 */
[----:B------:R-:W4:Y:S01]  /*13550*/  LDL.LU R176, [R1+0x58] ;  /* 0x0000580001b07983 */ /* 0x000f220000300800 */
[----:B------:R-:W0:Y:S01]  /*13560*/  S2R R8, SR_SWINHI ;  /* 0x0000000000087919 */ /* 0x000e220000002f00 */
[----:B------:R-:W-:Y:S05]  /*13570*/  WARPSYNC.ALL ;  /* 0x0000000000007948 */ /* 0x000fea0003800000 */
[----:B------:R-:W-:Y:S01]  /*13580*/  F2FP.BF16.F32.PACK_AB R24, R25, R24 ;  /* 0x000000181918723e */ /* 0x000fe200000010ff */
[----:B------:R-:W-:Y:S01]  /*13590*/  ULDC.64 UR4, c[0x0][0xcd8] ;  /* 0x0003360000047ab9 */ /* 0x000fe20000000a00 */
[----:B------:R-:W-:Y:S01]  /*135a0*/  F2FP.BF16.F32.PACK_AB R32, R33, R32 ;  /* 0x000000202120723e */ /* 0x000fe200000010ff */
[----:B------:R1:W4:Y:S01]  /*135b0*/  LDL.64 R186, [R1+0x40] ;  /* 0x0000400001ba7983 */ /* 0x0003220000100a00 */
[----:B------:R-:W-:-:S02]  /*135c0*/  F2FP.BF16.F32.PACK_AB R27, R159, R27 ;  /* 0x0000001b9f1b723e */ /* 0x000fc400000010ff */
[----:B------:R-:W-:Y:S01]  /*135d0*/  F2FP.BF16.F32.PACK_AB R40, R41, R40 ;  /* 0x000000282928723e */ /* 0x000fe200000010ff */
[----:B------:R-:W4:Y:S01]  /*135e0*/  LDL R174, [R1+0x24] ;  /* 0x0000240001ae7983 */ /* 0x000f220000100800 */
[----:B------:R-:W-:Y:S02]  /*135f0*/  MOV R6, R17 ;  /* 0x0000001100067202 */ /* 0x000fe40000000f00 */
[----:B0-----:R-:W-:Y:S02]  /*13600*/  MOV R7, R8 ;  /* 0x0000000800077202 */ /* 0x001fe40000000f00 */
        /* <DEDUP_REMOVED lines=52> */
[----:B------:R-:W-:Y:S02]  /*13950*/  IMAD.MOV.U32 R23, RZ, RZ, RZ ;  /* 0x000000ffff177224 */ /* 0x000fe400078e00ff */
[----:B---3--:R-:W-:-:S03]  /*13960*/  IMAD.WIDE R110, R9, 0x2, R6 ;  /* 0x00000002096e7825 */ /* 0x008fc600078e0206 */
[C---:B------:R-:W-:Y:S02]  /*13970*/  IADD3 R175, P2, R110.reuse, 0x40, RZ ;  /* 0x000000406eaf7810 */ /* 0x040fe40007f5e0ff */
[C---:B------:R-:W-:Y:S02]  /*13980*/  IADD3 R173, P1, R110.reuse, 0x20, RZ ;  /* 0x000000206ead7810 */ /* 0x040fe40007f3e0ff */
[C---:B------:R-:W-:Y:S02]  /*13990*/  IADD3 R177, P3, R110.reuse, 0x60, RZ ;  /* 0x000000606eb17810 */ /* 0x040fe40007f7e0ff */
[----:B------:R-:W-:Y:S02]  /*139a0*/  LOP3.LUT R14, R175, 0x380, RZ, 0xc0, !PT ;  /* 0x00000380af0e7812 */ /* 0x000fe400078ec0ff */
[----:B------:R-:W-:Y:S02]  /*139b0*/  IADD3 R179, P4, R110, 0x4000, RZ ;  /* 0x000040006eb37810 */ /* 0x000fe40007f9e0ff */
[----:B------:R-:W-:-:S02]  /*139c0*/  LOP3.LUT R12, R173, 0x380, RZ, 0xc0, !PT ;  /* 0x00000380ad0c7812 */ /* 0x000fc400078ec0ff */
[----:B------:R-:W-:Y:S01]  /*139d0*/  LOP3.LUT R20, R177, 0x380, RZ, 0xc0, !PT ;  /* 0x00000380b1147812 */ /* 0x000fe200078ec0ff */
[--C-:B------:R-:W-:Y:S01]  /*139e0*/  IMAD.X R21, RZ, RZ, R111.reuse, P3 ;  /* 0x000000ffff157224 */ /* 0x100fe200018e066f */
[----:B------:R-:W-:Y:S01]  /*139f0*/  SHF.R.U64 R14, R14, 0x3, RZ ;  /* 0x000000030e0e7819 */ /* 0x000fe200000012ff */
[--C-:B------:R-:W-:Y:S01]  /*13a00*/  IMAD.X R15, RZ, RZ, R111.reuse, P2 ;  /* 0x000000ffff0f7224 */ /* 0x100fe200010e066f */
[----:B------:R-:W-:Y:S01]  /*13a10*/  IADD3 R70, P3, R110, 0x8020, RZ ;  /* 0x000080206e467810 */ /* 0x000fe20007f7e0ff */
[--C-:B-----5:R-:W-:Y:S01]  /*13a20*/  IMAD.X R31, RZ, RZ, R111.reuse, P4 ;  /* 0x000000ffff1f7224 */ /* 0x120fe200020e066f */
[----:B------:R-:W-:Y:S01]  /*13a30*/  SHF.R.U64 R12, R12, 0x3, RZ ;  /* 0x000000030c0c7819 */ /* 0x000fe200000012ff */
[----:B------:R-:W-:Y:S01]  /*13a40*/  IMAD.X R13, RZ, RZ, R111, P1 ;  /* 0x000000ffff0d7224 */ /* 0x000fe200008e066f */
[----:B------:R-:W-:Y:S02]  /*13a50*/  IADD3 R62, P2, R110, 0x8000, RZ ;  /* 0x000080006e3e7810 */ /* 0x000fe40007f5e0ff */
[----:B------:R-:W-:-:S02]  /*13a60*/  SHF.R.U64 R20, R20, 0x3, RZ ;  /* 0x0000000314147819 */ /* 0x000fc400000012ff */
[C---:B------:R-:W-:Y:S02]  /*13a70*/  IADD3 R181, P5, R110.reuse, 0x4020, RZ ;  /* 0x000040206eb57810 */ /* 0x040fe40007fbe0ff */
[C---:B------:R-:W-:Y:S02]  /*13a80*/  IADD3 R94, P4, R110.reuse, 0x8040, RZ ;  /* 0x000080406e5e7810 */ /* 0x040fe40007f9e0ff */
[----:B------:R-:W-:Y:S02]  /*13a90*/  IADD3 R185, P1, R110, 0x4060, RZ ;  /* 0x000040606eb97810 */ /* 0x000fe40007f3e0ff */
[----:B------:R-:W-:Y:S02]  /*13aa0*/  LOP3.LUT R14, R14, R175, RZ, 0x3c, !PT ;  /* 0x000000af0e0e7212 */ /* 0x000fe400078e3cff */
[----:B------:R-:W-:Y:S02]  /*13ab0*/  LOP3.LUT R30, R179, 0x380, RZ, 0xc0, !PT ;  /* 0x00000380b31e7812 */ /* 0x000fe400078ec0ff */
[----:B------:R-:W-:-:S02]  /*13ac0*/  LOP3.LUT R11, R110, 0x380, RZ, 0xc0, !PT ;  /* 0x000003806e0b7812 */ /* 0x000fc400078ec0ff */
[----:B------:R-:W-:Y:S02]  /*13ad0*/  IADD3 R183, P0, R110, 0x4040, RZ ;  /* 0x000040406eb77810 */ /* 0x000fe40007f1e0ff */
[----:B------:R-:W-:Y:S02]  /*13ae0*/  LOP3.LUT R12, R12, R173, RZ, 0x3c, !PT ;  /* 0x000000ad0c0c7212 */ /* 0x000fe400078e3cff */
[----:B------:R-:W-:Y:S02]  /*13af0*/  LOP3.LUT R175, R70, 0x380, RZ, 0xc0, !PT ;  /* 0x0000038046af7812 */ /* 0x000fe400078ec0ff */
[----:B------:R-:W-:Y:S02]  /*13b00*/  LOP3.LUT R20, R20, R177, RZ, 0x3c, !PT ;  /* 0x000000b114147212 */ /* 0x000fe400078e3cff */
[----:B------:R-:W-:Y:S01]  /*13b10*/  LOP3.LUT R173, R62, 0x380, RZ, 0xc0, !PT ;  /* 0x000003803ead7812 */ /* 0x000fe200078ec0ff */
[--C-:B------:R-:W-:Y:S01]  /*13b20*/  IMAD.X R39, RZ, RZ, R111.reuse, P5 ;  /* 0x000000ffff277224 */ /* 0x100fe200028e066f */
[----:B------:R-:W-:Y:S01]  /*13b30*/  LOP3.LUT R177, R94, 0x380, RZ, 0xc0, !PT ;  /* 0x000003805eb17812 */ /* 0x000fe200078ec0ff */
[--C-:B------:R-:W-:Y:S01]  /*13b40*/  IMAD.X R55, RZ, RZ, R111.reuse, P1 ;  /* 0x000000ffff377224 */ /* 0x100fe200008e066f */
[----:B------:R-:W-:Y:S01]  /*13b50*/  SHF.R.U64 R30, R30, 0x3, RZ ;  /* 0x000000031e1e7819 */ /* 0x000fe200000012ff */
[----:B------:R-:W-:Y:S01]  /*13b60*/  IMAD.X R47, RZ, RZ, R111, P0 ;  /* 0x000000ffff2f7224 */ /* 0x000fe200000e066f */
[----:B------:R-:W-:-:S02]  /*13b70*/  IADD3 R98, P5, R110, 0x8060, RZ ;  /* 0x000080606e627810 */ /* 0x000fc40007fbe0ff */
[----:B------:R-:W-:Y:S02]  /*13b80*/  SHF.R.U64 R11, R11, 0x3, RZ ;  /* 0x000000030b0b7819 */ /* 0x000fe400000012ff */
[----:B------:R-:W-:Y:S01]  /*13b90*/  SHF.R.U64 R175, R175, 0x3, RZ ;  /* 0x00000003afaf7819 */ /* 0x000fe200000012ff */
[--C-:B------:R-:W-:Y:S01]  /*13ba0*/  IMAD.X R63, RZ, RZ, R111.reuse, P2 ;  /* 0x000000ffff3f7224 */ /* 0x100fe200010e066f */
[C---:B------:R-:W-:Y:S01]  /*13bb0*/  IADD3 R106, P1, R110.reuse, 0xc020, RZ ;  /* 0x0000c0206e6a7810 */ /* 0x040fe20007f3e0ff */
[----:B------:R-:W-:Y:S01]  /*13bc0*/  IMAD.X R71, RZ, RZ, R111, P3 ;  /* 0x000000ffff477224 */ /* 0x000fe200018e066f */
[----:B------:R-:W-:Y:S02]  /*13bd0*/  LOP3.LUT R38, R181, 0x380, RZ, 0xc0, !PT ;  /* 0x00000380b5267812 */ /* 0x000fe400078ec0ff */
[----:B------:R-:W-:Y:S02]  /*13be0*/  SHF.R.U64 R173, R173, 0x3, RZ ;  /* 0x00000003adad7819 */ /* 0x000fe400000012ff */
[----:B------:R-:W-:-:S02]  /*13bf0*/  IADD3 R8, P0, R110, 0xc000, RZ ;  /* 0x0000c0006e087810 */ /* 0x000fc40007f1e0ff */
[----:B------:R-:W-:Y:S02]  /*13c00*/  LOP3.LUT R46, R183, 0x380, RZ, 0xc0, !PT ;  /* 0x00000380b72e7812 */ /* 0x000fe400078ec0ff */
[----:B------:R-:W-:Y:S02]  /*13c10*/  SHF.R.U64 R177, R177, 0x3, RZ ;  /* 0x00000003b1b17819 */ /* 0x000fe400000012ff */
[C---:B------:R-:W-:Y:S02]  /*13c20*/  IADD3 R151, P2, R110.reuse, 0xc040, RZ ;  /* 0x0000c0406e977810 */ /* 0x040fe40007f5e0ff */
[----:B------:R-:W-:Y:S02]  /*13c30*/  IADD3 R10, P3, R110, 0xc060, RZ ;  /* 0x0000c0606e0a7810 */ /* 0x000fe40007f7e0ff */
[----:B------:R-:W-:Y:S02]  /*13c40*/  LOP3.LUT R54, R185, 0x380, RZ, 0xc0, !PT ;  /* 0x00000380b9367812 */ /* 0x000fe400078ec0ff */
[----:B------:R-:W-:-:S02]  /*13c50*/  LOP3.LUT R30, R30, R179, RZ, 0x3c, !PT ;  /* 0x000000b31e1e7212 */ /* 0x000fc400078e3cff */
[----:B------:R-:W-:Y:S02]  /*13c60*/  LOP3.LUT R110, R11, R110, RZ, 0x3c, !PT ;  /* 0x0000006e0b6e7212 */ /* 0x000fe400078e3cff */
[----:B------:R-:W-:Y:S02]  /*13c70*/  LOP3.LUT R179, R98, 0x380, RZ, 0xc0, !PT ;  /* 0x0000038062b37812 */ /* 0x000fe400078ec0ff */
[----:B------:R-:W-:Y:S02]  /*13c80*/  LOP3.LUT R70, R175, R70, RZ, 0x3c, !PT ;  /* 0x00000046af467212 */ /* 0x000fe400078e3cff */
[----:B------:R-:W-:Y:S02]  /*13c90*/  SHF.R.U64 R38, R38, 0x3, RZ ;  /* 0x0000000326267819 */ /* 0x000fe400000012ff */
[----:B------:R-:W-:Y:S02]  /*13ca0*/  LOP3.LUT R62, R173, R62, RZ, 0x3c, !PT ;  /* 0x0000003ead3e7212 */ /* 0x000fe400078e3cff */
[----:B------:R-:W-:-:S02]  /*13cb0*/  LOP3.LUT R175, R106, 0x380, RZ, 0xc0, !PT ;  /* 0x000003806aaf7812 */ /* 0x000fc400078ec0ff */
[----:B------:R-:W-:Y:S02]  /*13cc0*/  SHF.R.U64 R46, R46, 0x3, RZ ;  /* 0x000000032e2e7819 */ /* 0x000fe400000012ff */
[----:B------:R-:W-:Y:S02]  /*13cd0*/  LOP3.LUT R94, R177, R94, RZ, 0x3c, !PT ;  /* 0x0000005eb15e7212 */ /* 0x000fe400078e3cff */
[----:B------:R-:W-:Y:S02]  /*13ce0*/  LOP3.LUT R173, R8, 0x380, RZ, 0xc0, !PT ;  /* 0x0000038008ad7812 */ /* 0x000fe400078ec0ff */
[----:B------:R-:W-:Y:S02]  /*13cf0*/  SHF.R.U64 R54, R54, 0x3, RZ ;  /* 0x0000000336367819 */ /* 0x000fe400000012ff */
[----:B------:R-:W-:Y:S02]  /*13d00*/  LOP3.LUT R172, R151, 0x380, RZ, 0xc0, !PT ;  /* 0x0000038097ac7812 */ /* 0x000fe400078ec0ff */
[----:B------:R-:W-:-:S02]  /*13d10*/  LOP3.LUT R177, R10, 0x380, RZ, 0xc0, !PT ;  /* 0x000003800ab17812 */ /* 0x000fc400078ec0ff */
[----:B------:R-:W-:Y:S02]  /*13d20*/  SHF.R.U64 R179, R179, 0x3, RZ ;  /* 0x00000003b3b37819 */ /* 0x000fe400000012ff */
[----:B------:R-:W-:Y:S01]  /*13d30*/  MOV R110, R110 ;  /* 0x0000006e006e7202 */ /* 0x000fe20000000f00 */
[----:B------:R-:W-:Y:S01]  /*13d40*/  BAR.SYNC.DEFER_BLOCKING 0x1, 0x100 ;  /* 0x0044000000007b1d */ /* 0x000fe20000010000 */
[----:B------:R-:W-:Y:S02]  /*13d50*/  LOP3.LUT R38, R38, R181, RZ, 0x3c, !PT ;  /* 0x000000b526267212 */ /* 0x000fe400078e3cff */
[----:B------:R-:W-:Y:S02]  /*13d60*/  SHF.R.U64 R175, R175, 0x3, RZ ;  /* 0x00000003afaf7819 */ /* 0x000fe400000012ff */
[----:B------:R-:W-:Y:S01]  /*13d70*/  MOV R29, R12 ;  /* 0x0000000c001d7202 */ /* 0x000fe20000000f00 */
[----:B------:R-:W-:Y:S01]  /*13d80*/  IMAD.X R99, RZ, RZ, R111, P5 ;  /* 0x000000ffff637224 */ /* 0x000fe200028e066f */
[----:B------:R-:W-:-:S02]  /*13d90*/  LOP3.LUT R46, R46, R183, RZ, 0x3c, !PT ;  /* 0x000000b72e2e7212 */ /* 0x000fc400078e3cff */
[----:B------:R-:W-:Y:S02]  /*13da0*/  SHF.R.U64 R173, R173, 0x3, RZ ;  /* 0x00000003adad7819 */ /* 0x000fe400000012ff */
[----:B------:R-:W-:Y:S02]  /*13db0*/  MOV R28, R14 ;  /* 0x0000000e001c7202 */ /* 0x000fe40000000f00 */
[----:B------:R-:W-:Y:S02]  /*13dc0*/  LOP3.LUT R54, R54, R185, RZ, 0x3c, !PT ;  /* 0x000000b936367212 */ /* 0x000fe400078e3cff */
[----:B------:R-:W-:Y:S02]  /*13dd0*/  SHF.R.U64 R172, R172, 0x3, RZ ;  /* 0x00000003acac7819 */ /* 0x000fe400000012ff */
[----:B------:R-:W-:Y:S02]  /*13de0*/  SHF.R.U64 R177, R177, 0x3, RZ ;  /* 0x00000003b1b17819 */ /* 0x000fe400000012ff */
[----:B------:R-:W-:Y:S01]  /*13df0*/  MOV R20, R20 ;  /* 0x0000001400147202 */ /* 0x000fe20000000f00 */
[----:B------:R-:W-:Y:S01]  /*13e00*/  IMAD.X R95, RZ, RZ, R111, P4 ;  /* 0x000000ffff5f7224 */ /* 0x000fe200020e066f */
[----:B------:R-:W-:-:S02]  /*13e10*/  LOP3.LUT R98, R179, R98, RZ, 0x3c, !PT ;  /* 0x00000062b3627212 */ /* 0x000fc400078e3cff */
[----:B------:R-:W-:Y:S01]  /*13e20*/  MOV R30, R30 ;  /* 0x0000001e001e7202 */ /* 0x000fe20000000f00 */
[----:B------:R-:W-:Y:S01]  /*13e30*/  STSM.16.M88.4 [R110], R24 ;  /* 0x000000186e007844 */ /* 0x000fe20000000200 */
[----:B------:R-:W-:Y:S01]  /*13e40*/  IADD3.X R107, RZ, R111, RZ, P1, !PT ;  /* 0x0000006fff6b7210 */ /* 0x000fe20000ffe4ff */
[--C-:B------:R-:W-:Y:S01]  /*13e50*/  IMAD.X R9, RZ, RZ, R111.reuse, P2 ;  /* 0x000000ffff097224 */ /* 0x100fe200010e066f */
[----:B------:R-:W-:Y:S01]  /*13e60*/  LOP3.LUT R106, R175, R106, RZ, 0x3c, !PT ;  /* 0x0000006aaf6a7212 */ /* 0x000fe200078e3cff */
[--C-:B------:R-:W-:Y:S01]  /*13e70*/  IMAD.X R11, RZ, RZ, R111.reuse, P3 ;  /* 0x000000ffff0b7224 */ /* 0x100fe200018e066f */
[----:B------:R-:W-:Y:S01]  /*13e80*/  MOV R38, R38 ;  /* 0x0000002600267202 */ /* 0x000fe20000000f00 */
[----:B------:R-:W-:Y:S01]  /*13e90*/  STSM.16.M88.4 [R29], R32 ;  /* 0x000000201d007844 */ /* 0x000fe20000000200 */
[----:B------:R-:W-:Y:S01]  /*13ea0*/  LOP3.LUT R102, R173, R8, RZ, 0x3c, !PT ;  /* 0x00000008ad667212 */ /* 0x000fe200078e3cff */
[----:B------:R-:W-:Y:S01]  /*13eb0*/  IMAD.X R103, RZ, RZ, R111, P0 ;  /* 0x000000ffff677224 */ /* 0x000fe200000e066f */
[----:B------:R-:W-:Y:S01]  /*13ec0*/  MOV R46, R46 ;  /* 0x0000002e002e7202 */ /* 0x000fe20000000f00 */
[----:B------:R-:W-:Y:S01]  /*13ed0*/  STSM.16.M88.4 [R28], R40 ;  /* 0x000000281c007844 */ /* 0x000fe20000000200 */
[----:B------:R-:W-:-:S02]  /*13ee0*/  LOP3.LUT R8, R172, R151, RZ, 0x3c, !PT ;  /* 0x00000097ac087212 */ /* 0x000fc400078e3cff */
[----:B------:R-:W-:Y:S01]  /*13ef0*/  LOP3.LUT R10, R177, R10, RZ, 0x3c, !PT ;  /* 0x0000000ab10a7212 */ /* 0x000fe200078e3cff */
[----:B------:R-:W-:Y:S01]  /*13f00*/  STSM.16.M88.4 [R20], R48 ;  /* 0x0000003014007844 */ /* 0x000fe20000000200 */
[----:B------:R-:W-:Y:S02]  /*13f10*/  MOV R54, R54 ;  /* 0x0000003600367202 */ /* 0x000fe40000000f00 */
[----:B------:R-:W-:Y:S01]  /*13f20*/  MOV R62, R62 ;  /* 0x0000003e003e7202 */ /* 0x000fe20000000f00 */
[----:B------:R-:W-:Y:S01]  /*13f30*/  STSM.16.M88.4 [R30], R56 ;  /* 0x000000381e007844 */ /* 0x000fe20000000200 */
[----:B------:R-:W-:Y:S02]  /*13f40*/  MOV R15, R98 ;  /* 0x00000062000f7202 */ /* 0x000fe40000000f00 */
[----:B------:R-:W-:Y:S01]  /*13f50*/  MOV R70, R70 ;  /* 0x0000004600467202 */ /* 0x000fe20000000f00 */
[----:B------:R-:W-:Y:S01]  /*13f60*/  STSM.16.M88.4 [R38], R64 ;  /* 0x0000004026007844 */ /* 0x000fe20000000200 */
[----:B------:R-:W-:-:S02]  /*13f70*/  MOV R12, R106 ;  /* 0x0000006a000c7202 */ /* 0x000fc40000000f00 */
[----:B------:R-:W-:Y:S02]  /*13f80*/  F2FP.BF16.F32.PACK_AB R98, R101, R100 ;  /* 0x000000646562723e */ /* 0x000fe400000010ff */
[----:B------:R-:W-:Y:S01]  /*13f90*/  F2FP.BF16.F32.PACK_AB R99, R165, R164 ;  /* 0x000000a4a563723e */ /* 0x000fe200000010ff */
[----:B------:R-:W-:Y:S01]  /*13fa0*/  STSM.16.M88.4 [R46], R72 ;  /* 0x000000482e007844 */ /* 0x000fe20000000200 */
[----:B------:R-:W-:Y:S02]  /*13fb0*/  MOV R94, R94 ;  /* 0x0000005e005e7202 */ /* 0x000fe40000000f00 */
[----:B------:R-:W-:Y:S02]  /*13fc0*/  F2FP.BF16.F32.PACK_AB R106, R109, R108 ;  /* 0x0000006c6d6a723e */ /* 0x000fe400000010ff */
[----:B------:R-:W-:Y:S01]  /*13fd0*/  F2FP.BF16.F32.PACK_AB R107, R169, R168 ;  /* 0x000000a8a96b723e */ /* 0x000fe200000010ff */
[----:B------:R-:W-:Y:S01]  /*13fe0*/  STSM.16.M88.4 [R54], R80 ;  /* 0x0000005036007844 */ /* 0x000fe20000000200 */
[----:B------:R-:W-:-:S02]  /*13ff0*/  MOV R14, R8 ;  /* 0x00000008000e7202 */ /* 0x000fc40000000f00 */
[----:B------:R-:W-:Y:S01]  /*14000*/  MOV R13, R10 ;  /* 0x0000000a000d7202 */ /* 0x000fe20000000f00 */
[----:B------:R-:W-:Y:S01]  /*14010*/  STSM.16.M88.4 [R62], R76 ;  /* 0x0000004c3e007844 */ /* 0x000fe20000000200 */
[----:B------:R-:W-:Y:S02]  /*14020*/  MOV R102, R102 ;  /* 0x0000006600667202 */ /* 0x000fe40000000f00 */
[----:B------:R-:W-:Y:S02]  /*14030*/  F2FP.BF16.F32.PACK_AB R8, R121, R171 ;  /* 0x000000ab7908723e */ /* 0x000fe400000010ff */
[----:B------:R-:W-:Y:S02]  /*14040*/  F2FP.BF16.F32.PACK_AB R9, R123, R122 ;  /* 0x0000007a7b09723e */ /* 0x000fe400000010ff */
[----:B------:R-:W-:Y:S02]  /*14050*/  F2FP.BF16.F32.PACK_AB R10, R125, R124 ;  /* 0x0000007c7d0a723e */ /* 0x000fe400000010ff */
[----:B------:R-:W-:Y:S01]  /*14060*/  F2FP.BF16.F32.PACK_AB R11, R127, R126 ;  /* 0x0000007e7f0b723e */ /* 0x000fe200000010ff */
[----:B------:R-:W-:Y:S01]  /*14070*/  STSM.16.M88.4 [R70], R96 ;  /* 0x0000006046007844 */ /* 0x000fe20000000200 */
[----:B------:R-:W-:-:S03]  /*14080*/  ISETP.NE.U32.AND P0, PT, RZ, UR4, PT ;  /* 0x00000004ff007c0c */ /* 0x000fc6000bf05070 */
[----:B------:R-:W-:Y:S04]  /*14090*/  STSM.16.M88.4 [R94], R104 ;  /* 0x000000685e007844 */ /* 0x000fe80000000200 */
[----:B------:R-:W-:Y:S04]  /*140a0*/  STSM.16.M88.4 [R15], R112 ;  /* 0x000000700f007844 */ /* 0x000fe80000000200 */
[----:B------:R2:W-:Y:S01]  /*140b0*/  STSM.16.M88.4 [R102], R8 ;  /* 0x0000000866007844 */ /* 0x0005e20000000200 */
[----:B------:R-:W-:-:S03]  /*140c0*/  ISETP.NE.AND.EX P0, PT, RZ, UR5, PT, P0 ;  /* 0x00000005ff007c0c */ /* 0x000fc6000bf05300 */
[----:B------:R1:W-:Y:S04]  /*140d0*/  STSM.16.M88.4 [R12], R128 ;  /* 0x000000800c007844 */ /* 0x0003e80000000200 */
[----:B------:R1:W-:Y:S01]  /*140e0*/  STSM.16.M88.4 [R14], R136 ;  /* 0x000000880e007844 */ /* 0x0003e20000000200 */
[----:B--2---:R-:W-:-:S04]  /*140f0*/  IADD3 R10, P1, R178, UR4, RZ ;  /* 0x00000004b20a7c10 */ /* 0x004fc8000ff3e0ff */
[----:B----4-:R-:W-:Y:S01]  /*14100*/  IADD3.X R11, R176, UR5, RZ, P1, !PT ;  /* 0x00000005b00b7c10 */ /* 0x010fe20008ffe4ff */
        /* <DEDUP_REMOVED lines=9> */
[----:B------:R1:W5:Y:S04]  /*141a0*/  @P0 LDG.E R23, desc[UR52][R10.64] ;  /* 0x000000340a170981 */ /* 0x000368000c1e1900 */
[----:B------:R1:W5:Y:S01]  /*141b0*/  @P1 LDG.E R0, desc[UR52][R8.64] ;  /* 0x0000003408001981 */ /* 0x000362000c1e1900 */
[----:B------:R-:W-:-:S04]  /*141c0*/  IMAD.MOV.U32 R186, RZ, RZ, R188 ;  /* 0x000000ffffba7224 */ /* 0x000fc800078e00bc */
[----:B------:R-:W-:-:S04]  /*141d0*/  IMAD R5, R186, 0x40, R174 ;  /* 0x00000040ba057824 */ /* 0x000fc800078e02ae */
[----:B------:R-:W-:-:S03]  /*141e0*/  IMAD.WIDE R6, R5, 0x2, R6 ;  /* 0x0000000205067825 */ /* 0x000fc600078e0206 */
[----:B------:R-:W-:Y:S01]  /*141f0*/  IADD3 R5, P4, R6, 0x1000, RZ ;  /* 0x0000100006057810 */ /* 0x000fe20007f9e0ff */
[----:B-1----:R-:W-:-:S12]  /*14200*/  @P1 BRA `(.L_x_11691) ;  /* 0x0000000000101947 */ /* 0x002fd80003800000 */
[----:B------:R-:W-:Y:S05]  /*14210*/  @!P0 BRA `(.L_x_11691) ;  /* 0x00000000000c8947 */ /* 0x000fea0003800000 */
[----:B------:R-:W2:Y:S04]  /*14220*/  LDG.E R9, desc[UR52][R10.64] ;  /* 0x000000340a097981 */ /* 0x000ea8000c1e1900 */
[----:B-----5:R-:W2:Y:S02]  /*14230*/  LDG.E R0, desc[UR52][R10.64+0x4] ;  /* 0x000004340a007981 */ /* 0x020ea4000c1e1900 */
[----:B--2---:R-:W-:-:S07]  /*14240*/  IMAD.IADD R0, R0, 0x1, -R9 ;  /* 0x0000000100007824 */ /* 0x004fce00078e0a09 */
.L_x_11691:
[----:B------:R-:W2:Y:S01]  /*14250*/  LDL.LU R15, [R1+0x6c] ;  /* 0x00006c00010f7983 */ /* 0x000ea20000300800 */
[----:B------:R-:W-:-:S03]  /*14260*/  ULDC.64 UR4, c[0x0][0xc70] ;  /* 0x00031c0000047ab9 */ /* 0x000fc60000000a00 */
[----:B------:R-:W3:Y:S04]  /*14270*/  LDL.LU R14, [R1+0x5c] ;  /* 0x00005c00010e7983 */ /* 0x000ee80000300800 */
[----:B------:R-:W4:Y:S04]  /*14280*/  LDL R10, [R1+0x4c] ;  /* 0x00004c00010a7983 */ /* 0x000f280000100800 */
[----:B------:R-:W4:Y:S04]  /*14290*/  LDL.LU R85, [R1+0x50] ;  /* 0x0000500001557983 */ /* 0x000f280000300800 */
[----:B------:R-:W4:Y:S01]  /*142a0*/  LDL.LU R84, [R1+0x64] ;  /* 0x0000640001547983 */ /* 0x000f220000300800 */
[--C-:B-----5:R-:W-:Y:S01]  /*142b0*/  SHF.R.S32.HI R21, RZ, 0x1f, R23.reuse ;  /* 0x0000001fff157819 */ /* 0x120fe20000011417 */
[----:B------:R-:W-:Y:S01]  /*142c0*/  IMAD.MOV.U32 R20, RZ, RZ, R23 ;  /* 0x000000ffff147224 */ /* 0x000fe200078e0017 */
[----:B------:R-:W-:Y:S01]  /*142d0*/  LOP3.LUT R12, R5, 0x380, RZ, 0xc0, !PT ;  /* 0x00000380050c7812 */ /* 0x000fe200078ec0ff */
[----:B------:R-:W-:Y:S01]  /*142e0*/  IMAD.X R13, RZ, RZ, R7, P4 ;  /* 0x000000ffff0d7224 */ /* 0x000fe200020e0607 */
[----:B------:R-:W-:-:S02]  /*142f0*/  IADD3 R25, P5, R6, 0x2000, RZ ;  /* 0x0000200006197810 */ /* 0x000fc40007fbe0ff */
[----:B------:R-:W-:Y:S02]  /*14300*/  SHF.R.U64 R12, R12, 0x3, RZ ;  /* 0x000000030c0c7819 */ /* 0x000fe400000012ff */
[----:B------:R-:W-:Y:S02]  /*14310*/  IADD3 R37, P2, R6, 0x5000, RZ ;  /* 0x0000500006257810 */ /* 0x000fe40007f5e0ff */
[----:B------:R-:W-:Y:S02]  /*14320*/  LOP3.LUT R12, R12, R5, RZ, 0x3c, !PT ;  /* 0x000000050c0c7212 */ /* 0x000fe400078e3cff */
[----:B------:R-:W-:Y:S02]  /*14330*/  IADD3 R33, P1, R6, 0x4000, RZ ;  /* 0x0000400006217810 */ /* 0x000fe40007f3e0ff */
[----:B------:R-:W-:Y:S02]  /*14340*/  LOP3.LUT R24, R25, 0x380, RZ, 0xc0, !PT ;  /* 0x0000038019187812 */ /* 0x000fe400078ec0ff */
[----:B------:R-:W-:-:S02]  /*14350*/  LOP3.LUT R36, R37, 0x380, RZ, 0xc0, !PT ;  /* 0x0000038025247812 */ /* 0x000fc400078ec0ff */
[----:B------:R-:W-:Y:S02]  /*14360*/  LOP3.LUT R32, R33, 0x380, RZ, 0xc0, !PT ;  /* 0x0000038021207812 */ /* 0x000fe400078ec0ff */
        /* <DEDUP_REMOVED lines=27> */
[C---:B------:R-:W-:Y:S02]  /*14520*/  IADD3 R69, P4, R6.reuse, 0xd000, RZ ;  /* 0x0000d00006457810 */ /* 0x040fe40007f9e0ff */
[----:B------:R-:W-:Y:S02]  /*14530*/  IADD3 R65, P5, R6, 0xe000, RZ ;  /* 0x0000e00006417810 */ /* 0x000fe40007fbe0ff */
[----:B------:R-:W-:Y:S01]  /*14540*/  LOP3.LUT R52, R52, R53, RZ, 0x3c, !PT ;  /* 0x0000003534347212 */ /* 0x000fe200078e3cff */
[----:B------:R-:W-:Y:S01]  /*14550*/  IMAD.X R53, RZ, RZ, R7, P1 ;  /* 0x000000ffff357224 */ /* 0x000fe200008e0607 */
        /* <DEDUP_REMOVED lines=8> */
[--C-:B------:R-:W-:Y:S01]  /*145e0*/  SHF.R.S32.HI R79, RZ, 0x1f, R174.reuse ;  /* 0x0000001fff4f7819 */ /* 0x100fe200000114ae */
[----:B------:R-:W-:Y:S01]  /*145f0*/  IMAD.MOV.U32 R78, RZ, RZ, R174 ;  /* 0x000000ffff4e7224 */ /* 0x000fe200078e00ae */
[----:B------:R-:W-:-:S05]  /*14600*/  SHF.R.S32.HI R187, RZ, 0x1f, R186 ;  /* 0x0000001fffbb7819 */ /* 0x000fca00000114ba */
[----:B------:R-:W-:Y:S01]  /*14610*/  STL [R1+0x44], R187 ;  /* 0x000044bb01007387 */ /* 0x000fe20000100800 */
[----:B------:R-:W-:Y:S01]  /*14620*/  BSSY B1, `(.L_x_11692) ;  /* 0x0000084000017945 */ /* 0x000fe20003800000 */
[----:B--2---:R-:W-:Y:S02]  /*14630*/  SEL R83, R15, RZ, !P0 ;  /* 0x000000ff0f537207 */ /* 0x004fe40004000000 */
[----:B---3--:R-:W-:Y:S02]  /*14640*/  SEL R82, R14, RZ, !P0 ;  /* 0x000000ff0e527207 */ /* 0x008fe40004000000 */
[----:B------:R-:W0:Y:S01]  /*14650*/  S2R R14, SR_TID.X ;  /* 0x00000000000e7919 */ /* 0x000e220000002100 */
[----:B------:R-:W-:-:S04]  /*14660*/  IADD3 R29, P0, R6, 0x3000, RZ ;  /* 0x00003000061d7810 */ /* 0x000fc80007f1e0ff */
[----:B------:R-:W-:Y:S02]  /*14670*/  LOP3.LUT R28, R29, 0x380, RZ, 0xc0, !PT ;  /* 0x000003801d1c7812 */ /* 0x000fe400078ec0ff */
[----:B----4-:R-:W-:Y:S02]  /*14680*/  SHF.R.S32.HI R81, RZ, 0x1f, R85 ;  /* 0x0000001fff517819 */ /* 0x010fe40000011455 */
[----:B------:R-:W-:-:S03]  /*14690*/  SHF.R.U64 R28, R28, 0x3, RZ ;  /* 0x000000031c1c7819 */ /* 0x000fc600000012ff */
[----:B------:R-:W-:Y:S01]  /*146a0*/  IMAD R8, R81, UR4, RZ ;  /* 0x0000000451087c24 */ /* 0x000fe2000f8e02ff */
[----:B------:R-:W-:Y:S01]  /*146b0*/  LOP3.LUT R28, R28, R29, RZ, 0x3c, !PT ;  /* 0x0000001d1c1c7212 */ /* 0x000fe200078e3cff */
[----:B------:R-:W-:Y:S01]  /*146c0*/  IMAD.X R29, RZ, RZ, R7, P0 ;  /* 0x000000ffff1d7224 */ /* 0x000fe200000e0607 */
[----:B------:R-:W-:Y:S01]  /*146d0*/  IADD3 R77, P0, R6, 0x9000, RZ ;  /* 0x00009000064d7810 */ /* 0x000fe20007f1e0ff */
[C---:B------:R-:W-:Y:S02]  /*146e0*/  IMAD R11, R85.reuse, UR5, R8 ;  /* 0x00000005550b7c24 */ /* 0x040fe4000f8e0208 */
[----:B------:R-:W-:Y:S01]  /*146f0*/  IMAD.WIDE.U32 R8, R85, UR4, R20 ;  /* 0x0000000455087c25 */ /* 0x000fe2000f8e0014 */
[----:B------:R-:W-:Y:S01]  /*14700*/  ULDC.64 UR4, c[0x0][0xc78] ;  /* 0x00031e0000047ab9 */ /* 0x000fe20000000a00 */
[----:B------:R-:W-:Y:S02]  /*14710*/  LOP3.LUT R76, R77, 0x380, RZ, 0xc0, !PT ;  /* 0x000003804d4c7812 */ /* 0x000fe400078ec0ff */
[----:B------:R-:W-:-:S02]  /*14720*/  IMAD.IADD R9, R9, 0x1, R11 ;  /* 0x0000000109097824 */ /* 0x000fc400078e020b */
[----:B------:R-:W-:Y:S01]  /*14730*/  IMAD R5, R83, UR4, RZ ;  /* 0x0000000453057c24 */ /* 0x000fe2000f8e02ff */
[----:B------:R-:W-:Y:S01]  /*14740*/  SHF.R.U64 R76, R76, 0x3, RZ ;  /* 0x000000034c4c7819 */ /* 0x000fe200000012ff */
[----:B------:R-:W-:Y:S02]  /*14750*/  IMAD R11, R84, 0x80, R10 ;  /* 0x00000080540b7824 */ /* 0x000fe400078e020a */
[----:B------:R-:W-:Y:S01]  /*14760*/  IMAD.WIDE.U32 R8, R82, UR4, R8 ;  /* 0x0000000452087c25 */ /* 0x000fe2000f8e0008 */
[----:B------:R-:W-:-:S03]  /*14770*/  LOP3.LUT R76, R76, R77, RZ, 0x3c, !PT ;  /* 0x0000004d4c4c7212 */ /* 0x000fc600078e3cff */
[----:B------:R-:W-:Y:S01]  /*14780*/  IMAD R10, R82, UR5, R5 ;  /* 0x00000005520a7c24 */ /* 0x000fe2000f8e0205 */
[----:B------:R-:W-:Y:S01]  /*14790*/  SHF.R.S32.HI R5, RZ, 0x1f, R11 ;  /* 0x0000001fff057819 */ /* 0x000fe2000001140b */
[----:B0-----:R-:W-:Y:S01]  /*147a0*/  VIADD R15, R14, 0xffffff80 ;  /* 0xffffff800e0f7836 */ /* 0x001fe20000000000 */
[----:B------:R-:W-:Y:S01]  /*147b0*/  IADD3 R8, P3, R11, R8, RZ ;  /* 0x000000080b087210 */ /* 0x000fe20007f7e0ff */
[----:B------:R-:W-:Y:S01]  /*147c0*/  ULDC.64 UR4, c[0x0][0xc40] ;  /* 0x0003100000047ab9 */ /* 0x000fe20000000a00 */
[----:B------:R-:W-:Y:S02]  /*147d0*/  IMAD.X R77, RZ, RZ, R7, P0 ;  /* 0x000000ffff4d7224 */ /* 0x000fe400000e0607 */
[----:B------:R-:W-:Y:S02]  /*147e0*/  IADD3.X R5, R5, R9, R10, P3, !PT ;  /* 0x0000000905057210 */ /* 0x000fe40001ffe40a */
[----:B------:R-:W-:Y:S02]  /*147f0*/  LEA R54, P3, R8, UR4, 0x2 ;  /* 0x0000000408367c11 */ /* 0x000fe4000f8610ff */
[----:B------:R-:W-:-:S02]  /*14800*/  SHF.R.S32.HI R14, RZ, 0x1f, R15 ;  /* 0x0000001fff0e7819 */ /* 0x000fc4000001140f */
[----:B------:R-:W-:Y:S01]  /*14810*/  LEA.HI.X R55, R8, UR5, R5, 0x2, P3 ;  /* 0x0000000508377c11 */ /* 0x000fe200098f1405 */
[----:B------:R-:W-:Y:S01]  /*14820*/  VIADD R5, R11, 0x8 ;  /* 0x000000080b057836 */ /* 0x000fe20000000000 */
[----:B------:R-:W-:Y:S01]  /*14830*/  LEA.HI R14, R14, R15, RZ, 0x7 ;  /* 0x0000000f0e0e7211 */ /* 0x000fe200078f38ff */
[----:B------:R-:W-:Y:S01]  /*14840*/  ULDC.64 UR4, c[0x0][0xba0] ;  /* 0x0002e80000047ab9 */ /* 0x000fe20000000a00 */
[----:B------:R-:W-:Y:S02]  /*14850*/  IADD3 R41, P3, R6, 0x6000, RZ ;  /* 0x0000600006297810 */ /* 0x000fe40007f7e0ff */
[----:B------:R-:W-:Y:S02]  /*14860*/  LOP3.LUT R14, R14, 0xffffff80, RZ, 0xc0, !PT ;  /* 0xffffff800e0e7812 */ /* 0x000fe400078ec0ff */
[----:B------:R-:W-:Y:S02]  /*14870*/  LOP3.LUT R40, R41, 0x380, RZ, 0xc0, !PT ;  /* 0x0000038029287812 */ /* 0x000fe400078ec0ff */
[----:B------:R-:W-:Y:S01]  /*14880*/  IADD3 R10, P2, R6, 0xf000, RZ ;  /* 0x0000f000060a7810 */ /* 0x000fe20007f5e0ff */
[----:B------:R-:W-:Y:S01]  /*14890*/  IMAD.IADD R14, R15, 0x1, -R14 ;  /* 0x000000010f0e7824 */ /* 0x000fe200078e0a0e */
[----:B------:R-:W-:-:S02]  /*148a0*/  SHF.R.U64 R40, R40, 0x3, RZ ;  /* 0x0000000328287819 */ /* 0x000fc400000012ff */
[----:B------:R-:W-:Y:S01]  /*148b0*/  LOP3.LUT R9, R6, 0x380, RZ, 0xc0, !PT ;  /* 0x0000038006097812 */ /* 0x000fe200078ec0ff */
[--C-:B------:R-:W-:Y:S01]  /*148c0*/  IMAD.X R61, RZ, RZ, R7.reuse, P2 ;  /* 0x000000ffff3d7224 */ /* 0x100fe200010e0607 */
[----:B------:R-:W-:Y:S01]  /*148d0*/  LOP3.LUT R40, R40, R41, RZ, 0x3c, !PT ;  /* 0x0000002928287212 */ /* 0x000fe200078e3cff */
[----:B------:R-:W-:Y:S01]  /*148e0*/  IMAD.X R41, RZ, RZ, R7, P3 ;  /* 0x000000ffff297224 */ /* 0x000fe200018e0607 */
[----:B------:R-:W-:Y:S02]  /*148f0*/  LOP3.LUT P0, RZ, R14, 0x3, RZ, 0xc0, !PT ;  /* 0x000000030eff7812 */ /* 0x000fe4000780c0ff */
[----:B------:R-:W-:Y:S02]  /*14900*/  IADD3 R73, P3, R6, 0xc000, RZ ;  /* 0x0000c00006497810 */ /* 0x000fe40007f7e0ff */
[----:B------:R-:W-:Y:S02]  /*14910*/  ISETP.GE.OR P1, PT, R11, R0, P0 ;  /* 0x000000000b00720c */ /* 0x000fe40000726670 */
[----:B------:R-:W-:-:S02]  /*14920*/  LOP3.LUT R72, R73, 0x380, RZ, 0xc0, !PT ;  /* 0x0000038049487812 */ /* 0x000fc400078ec0ff */
[----:B------:R-:W-:Y:S02]  /*14930*/  ISETP.GE.OR P0, PT, R5, R0, P0 ;  /* 0x000000000500720c */ /* 0x000fe40000706670 */
[----:B------:R-:W-:Y:S02]  /*14940*/  LOP3.LUT R5, R10, 0x380, RZ, 0xc0, !PT ;  /* 0x000003800a057812 */ /* 0x000fe400078ec0ff */
[----:B------:R-:W-:Y:S02]  /*14950*/  SHF.R.U64 R72, R72, 0x3, RZ ;  /* 0x0000000348487819 */ /* 0x000fe400000012ff */
[----:B------:R-:W-:Y:S02]  /*14960*/  SHF.R.U64 R9, R9, 0x3, RZ ;  /* 0x0000000309097819 */ /* 0x000fe400000012ff */
[----:B------:R-:W-:Y:S01]  /*14970*/  SHF.R.U64 R5, R5, 0x3, RZ ;  /* 0x0000000305057819 */ /* 0x000fe200000012ff */
[----:B------:R0:W-:Y:S01]  /*14980*/  @!P1 STG.E desc[UR52][R54.64], R4 ;  /* 0x0000000436009986 */ /* 0x0001e2000c101934 */
[----:B------:R-:W-:Y:S01]  /*14990*/  LOP3.LUT R72, R72, R73, RZ, 0x3c, !PT ;  /* 0x0000004948487212 */ /* 0x000fe200078e3cff */
[--C-:B------:R-:W-:Y:S01]  /*149a0*/  IMAD.X R73, RZ, RZ, R7.reuse, P3 ;  /* 0x000000ffff497224 */ /* 0x100fe200018e0607 */
[----:B------:R-:W-:Y:S01]  /*149b0*/  LOP3.LUT R8, R9, R6, RZ, 0x3c, !PT ;  /* 0x0000000609087212 */ /* 0x000fe200078e3cff */
[----:B------:R-:W-:Y:S01]  /*149c0*/  IMAD.MOV.U32 R9, RZ, RZ, R7 ;  /* 0x000000ffff097224 */ /* 0x000fe200078e0007 */
[----:B------:R-:W-:Y:S01]  /*149d0*/  LOP3.LUT R60, R5, R10, RZ, 0x3c, !PT ;  /* 0x0000000a053c7212 */ /* 0x000fe200078e3cff */
[----:B------:R1:W-:Y:S04]  /*149e0*/  @!P0 STG.E desc[UR52][R54.64+0x20], R3 ;  /* 0x0000200336008986 */ /* 0x0003e8000c101934 */
        /* <DEDUP_REMOVED lines=9> */
[----:B0-----:R0:W5:Y:S04]  /*14a80*/  LD.E.128 R4, desc[UR52][R76.64] ;  /* 0x000000344c047980 */ /* 0x001168000c101d00 */
[----:B-1----:R-:W5:Y:S04]  /*14a90*/  LD.E.128 R52, desc[UR52][R52.64] ;  /* 0x0000003434347980 */ /* 0x002f68000c101d00 */
[----:B------:R-:W5:Y:S04]  /*14aa0*/  LD.E.128 R56, desc[UR52][R56.64] ;  /* 0x0000003438387980 */ /* 0x000f68000c101d00 */
[----:B------:R-:W5:Y:S04]  /*14ab0*/  LD.E.128 R72, desc[UR52][R72.64] ;  /* 0x0000003448487980 */ /* 0x000f68000c101d00 */
[----:B------:R-:W5:Y:S04]  /*14ac0*/  LD.E.128 R68, desc[UR52][R68.64] ;  /* 0x0000003444447980 */ /* 0x000f68000c101d00 */
[----:B------:R-:W5:Y:S04]  /*14ad0*/  LD.E.128 R64, desc[UR52][R64.64] ;  /* 0x0000003440407980 */ /* 0x000f68000c101d00 */
[----:B------:R-:W5:Y:S01]  /*14ae0*/  LD.E.128 R60, desc[UR52][R60.64] ;  /* 0x000000343c3c7980 */ /* 0x000f62000c101d00 */
[----:B------:R-:W-:-:S02]  /*14af0*/  IMAD R80, R21, UR4, RZ ;  /* 0x0000000415507c24 */ /* 0x000fc4000f8e02ff */
[C---:B------:R-:W-:Y:S01]  /*14b00*/  IMAD.WIDE.U32 R20, R23.reuse, UR4, R78 ;  /* 0x0000000417147c25 */ /* 0x040fe2000f8e004e */
[----:B------:R-:W-:Y:S01]  /*14b10*/  @!PT LDS RZ, [RZ] ;  /* 0x00000000fffff984 */ /* 0x000fe20000000800 */
[----:B------:R-:W-:Y:S01]  /*14b20*/  @!PT LDS RZ, [RZ] ;  /* 0x00000000fffff984 */ /* 0x000fe20000000800 */
[----:B------:R-:W-:Y:S01]  /*14b30*/  @!PT LDS RZ, [RZ] ;  /* 0x00000000fffff984 */ /* 0x000fe20000000800 */
[----:B------:R-:W-:Y:S01]  /*14b40*/  @!PT LDS RZ, [RZ] ;  /* 0x00000000fffff984 */ /* 0x000fe20000000800 */
[----:B------:R1:W-:Y:S06]  /*14b50*/  MEMBAR.ALL.CTA ;  /* 0x0000000000007992 */ /* 0x0003ec0000008000 */
[----:B-1----:R-:W1:Y:S01]  /*14b60*/  FENCE.VIEW.ASYNC.S ;  /* 0x00000000000073c6 */ /* 0x002e620000000000 */
[----:B------:R-:W-:Y:S01]  /*14b70*/  IMAD R23, R23, UR5, R80 ;  /* 0x0000000517177c24 */ /* 0x000fe2000f8e0250 */
[----:B------:R-:W-:Y:S01]  /*14b80*/  ULDC.64 UR4, c[0x0][0xbe0] ;  /* 0x0002f80000047ab9 */ /* 0x000fe20000000a00 */
[----:B------:R-:W-:-:S02]  /*14b90*/  IMAD R78, R84, -0x80, R0 ;  /* 0xffffff80544e7824 */ /* 0x000fc400078e0200 */
[C---:B------:R-:W-:Y:S02]  /*14ba0*/  VIADD R0, R186.reuse, 0x40 ;  /* 0x00000040ba007836 */ /* 0x040fe40000000000 */
[----:B------:R-:W-:Y:S01]  /*14bb0*/  IMAD.IADD R21, R21, 0x1, R23 ;  /* 0x0000000115157824 */ /* 0x000fe200078e0217 */
[-C--:B------:R-:W-:Y:S01]  /*14bc0*/  ISETP.GE.AND P3, PT, R186, R78.reuse, PT ;  /* 0x0000004eba00720c */ /* 0x080fe20003f66270 */
[----:B0-----:R-:W-:Y:S01]  /*14bd0*/  IMAD R76, R81, UR4, RZ ;  /* 0x00000004514c7c24 */ /* 0x001fe2000f8e02ff */
[-C--:B------:R-:W-:Y:S01]  /*14be0*/  ISETP.GE.AND P0, PT, R0, R78.reuse, PT ;  /* 0x0000004e0000720c */ /* 0x080fe20003f06270 */
[C---:B------:R-:W-:Y:S01]  /*14bf0*/  VIADD R3, R186.reuse, 0x20 ;  /* 0x00000020ba037836 */ /* 0x040fe20000000000 */
[----:B------:R-:W-:Y:S01]  /*14c00*/  IADD3 R23, R186, 0x60, RZ ;  /* 0x00000060ba177810 */ /* 0x000fe20007ffe0ff */
[C---:B------:R-:W-:Y:S02]  /*14c10*/  IMAD R77, R85.reuse, UR5, R76 ;  /* 0x00000005554d7c24 */ /* 0x040fe4000f8e024c */
[----:B------:R-:W-:Y:S01]  /*14c20*/  IMAD.WIDE.U32 R20, R85, UR4, R20 ;  /* 0x0000000455147c25 */ /* 0x000fe2000f8e0014 */
[----:B------:R-:W-:Y:S01]  /*14c30*/  ULDC.64 UR4, c[0x0][0xbe8] ;  /* 0x0002fa0000047ab9 */ /* 0x000fe20000000a00 */
[----:B------:R-:W-:-:S02]  /*14c40*/  ISETP.GE.AND P2, PT, R3, R78, PT ;  /* 0x0000004e0300720c */ /* 0x000fc40003f46270 */
[----:B------:R-:W-:Y:S01]  /*14c50*/  VIADD R0, R17, 0x32420 ;  /* 0x0003242011007836 */ /* 0x000fe20000000000 */
[----:B------:R-:W-:Y:S01]  /*14c60*/  ISETP.GE.AND P1, PT, R23, R78, PT ;  /* 0x0000004e1700720c */ /* 0x000fe20003f26270 */
[----:B------:R-:W-:Y:S02]  /*14c70*/  IMAD.IADD R21, R21, 0x1, R77 ;  /* 0x0000000115157824 */ /* 0x000fe400078e024d */
[----:B------:R-:W-:Y:S01]  /*14c80*/  IMAD R3, R83, UR4, RZ ;  /* 0x0000000453037c24 */ /* 0x000fe2000f8e02ff */
[----:B------:R-:W-:Y:S01]  /*14c90*/  PRMT R0, RZ, 0x654, R0 ;  /* 0x00000654ff007816 */ /* 0x000fe20000000000 */
[----:B------:R-:W-:-:S03]  /*14ca0*/  IMAD.WIDE.U32 R78, R82, UR4, R20 ;  /* 0x00000004524e7c25 */ /* 0x000fc6000f8e0014 */
[----:B-1----:R0:W-:Y:S01]  /*14cb0*/  SYNCS.ARRIVE.TRANS64.RED.A1T0 RZ, [R0+URZ], RZ ;  /* 0x000000ff00ff79a7 */ /* 0x0021e2000810043f */
[----:B------:R-:W-:Y:S02]  /*14cc0*/  IMAD R3, R82, UR5, R3 ;  /* 0x0000000552037c24 */ /* 0x000fe4000f8e0203 */
        /* <DEDUP_REMOVED lines=25> */
.L_x_11693:
[----:B------:R-:W-:Y:S05]  /*14e60*/  BSYNC B1 ;  /* 0x0000000000017941 */ /* 0x000fea0003800000 */
.L_x_11692:
        /* <DEDUP_REMOVED lines=26> */
.L_x_11695:
[----:B------:R-:W-:Y:S05]  /*15010*/  BSYNC B1 ;  /* 0x0000000000017941 */ /* 0x000fea0003800000 */
.L_x_11694:
        /* <DEDUP_REMOVED lines=26> */
.L_x_11697:
[----:B------:R-:W-:Y:S05]  /*151c0*/  BSYNC B1 ;  /* 0x0000000000017941 */ /* 0x000fea0003800000 */
.L_x_11696:
        /* <DEDUP_REMOVED lines=27> */
.L_x_11690:
[----:B------:R-:W3:Y:S01]  /*15380*/  LDL.LU R6, [R1+0x54] ;  /* 0x0000540001067983 */ /* 0x000ee20000300800 */
[----:B------:R-:W-:-:S03]  /*15390*/  ULDC.64 UR4, c[0x0][0xcd8] ;  /* 0x0003360000047ab9 */ /* 0x000fc60000000a00 */
[----:B------:R-:W2:Y:S01]  /*153a0*/  LDL.LU R0, [R1+0x58] ;  /* 0x0000580001007983 */ /* 0x000ea20000300800 */
[----:B------:R-:W-:Y:S01]  /*153b0*/  ISETP.NE.U32.AND P0, PT, RZ, UR4, PT ;  /* 0x00000004ff007c0c */ /* 0x000fe2000bf05070 */
[----:B------:R-:W-:-:S03]  /*153c0*/  IMAD.MOV.U32 R3, RZ, RZ, RZ ;  /* 0x000000ffff037224 */ /* 0x000fc600078e00ff */
[----:B------:R-:W-:Y:S02]  /*153d0*/  ISETP.NE.AND.EX P0, PT, RZ, UR5, PT, P0 ;  /* 0x00000005ff007c0c */ /* 0x000fe4000bf05300 */
[----:B---3--:R-:W-:-:S04]  /*153e0*/  IADD3 R4, P1, R6, UR4, RZ ;  /* 0x0000000406047c10 */ /* 0x008fc8000ff3e0ff */
[----:B--2---:R-:W-:Y:S01]  /*153f0*/  IADD3.X R5, R0, UR5, RZ, P1, !PT ;  /* 0x0000000500057c10 */ /* 0x004fe20008ffe4ff */
[----:B------:R-:W-:Y:S02]  /*15400*/  ULDC.64 UR4, c[0x0][0xce0] ;  /* 0x0003380000047ab9 */ /* 0x000fe40000000a00 */
[----:B------:R-:W-:-:S04]  /*15410*/  ISETP.NE.U32.AND P1, PT, RZ, UR4, PT ;  /* 0x00000004ff007c0c */ /* 0x000fc8000bf25070 */
[----:B------:R1:W5:Y:S01]  /*15420*/  @P0 LDG.E R3, desc[UR52][R4.64] ;  /* 0x0000003404030981 */ /* 0x000362000c1e1900 */
[----:B------:R-:W-:Y:S01]  /*15430*/  ISETP.NE.AND.EX P1, PT, RZ, UR5, PT, P1 ;  /* 0x00000005ff007c0c */ /* 0x000fe2000bf25310 */
[----:B0-----:R-:W0:-:S12]  /*15440*/  S2R R8, SR_TID.X ;  /* 0x0000000000087919 */ /* 0x001e180000002100 */
[----:B------:R-:W-:Y:S01]  /*15450*/  @P1 IADD3 R6, P2, R6, UR4, RZ ;  /* 0x0000000406061c10 */ /* 0x000fe2000ff5e0ff */
[----:B------:R-:W-:-:S03]  /*15460*/  ULDC UR4, c[0x0][0xb88] ;  /* 0x0002e20000047ab9 */ /* 0x000fc60000000800 */
[----:B------:R-:W-:Y:S01]  /*15470*/  @P1 IADD3.X R7, R0, UR5, RZ, P2, !PT ;  /* 0x0000000500071c10 */ /* 0x000fe200097fe4ff */
[----:B------:R-:W-:-:S06]  /*15480*/  IMAD.U32 R0, RZ, RZ, UR4 ;  /* 0x00000004ff007e24 */ /* 0x000fcc000f8e00ff */
[----:B------:R1:W5:Y:S01]  /*15490*/  @P1 LDG.E R0, desc[UR52][R6.64] ;  /* 0x0000003406001981 */ /* 0x000362000c1e1900 */
[----:B0-----:R-:W-:-:S05]  /*154a0*/  VIADD R8, R8, 0xffffff80 ;  /* 0xffffff8008087836 */ /* 0x001fca0000000000 */
[----:B------:R-:W-:Y:S01]  /*154b0*/  ISETP.GT.AND P2, PT, R8, 0x7f, PT ;  /* 0x0000007f0800780c */ /* 0x000fe20003f44270 */
[----:B-1----:R-:W-:-:S12]  /*154c0*/  @P1 BRA `(.L_x_11699) ;  /* 0x0000000000101947 */ /* 0x002fd80003800000 */
[----:B------:R-:W-:Y:S05]  /*154d0*/  @!P0 BRA `(.L_x_11699) ;  /* 0x00000000000c8947 */ /* 0x000fea0003800000 */
[----:B------:R-:W2:Y:S04]  /*154e0*/  LDG.E R7, desc[UR52][R4.64] ;  /* 0x0000003404077981 */ /* 0x000ea8000c1e1900 */
[----:B-----5:R-:W2:Y:S02]  /*154f0*/  LDG.E R0, desc[UR52][R4.64+0x4] ;  /* 0x0000043404007981 */ /* 0x020ea4000c1e1900 */
[----:B--2---:R-:W-:-:S07]  /*15500*/  IADD3 R0, -R7, R0, RZ ;  /* 0x0000000007007210 */ /* 0x004fce0007ffe1ff */
.L_x_11699:
[----:B------:R-:W2:Y:S04]  /*15510*/  LDL.LU R5, [R1+0x5c] ;  /* 0x00005c0001057983 */ /* 0x000ea80000300800 */
[----:B------:R-:W3:Y:S04]  /*15520*/  LDL.LU R4, [R1+0x6c] ;  /* 0x00006c0001047983 */ /* 0x000ee80000300800 */
[----:B------:R-:W4:Y:S04]  /*15530*/  LDL R14, [R1+0x50] ;  /* 0x00005000010e7983 */ /* 0x000f280000100800 */
[----:B------:R-:W4:Y:S04]  /*15540*/  LDL R20, [R1+0x24] ;  /* 0x0000240001147983 */ /* 0x000f280000100800 */
[----:B------:R0:W5:Y:S01]  /*15550*/  LDL R13, [R1+0x64] ;  /* 0x00006400010d7983 */ /* 0x0001620000100800 */
[----:B------:R-:W-:Y:S01]  /*15560*/  BSSY B1, `(.L_x_11700) ;  /* 0x000001d000017945 */ /* 0x000fe20003800000 */
[----:B-----5:R-:W-:-:S02]  /*15570*/  SHF.R.S32.HI R8, RZ, 0x1f, R3 ;  /* 0x0000001fff087819 */ /* 0x020fc40000011403 */
[----:B--2---:R-:W-:Y:S02]  /*15580*/  SEL R11, R5, RZ, !P0 ;  /* 0x000000ff050b7207 */ /* 0x004fe40004000000 */
[----:B---3--:R-:W-:Y:S02]  /*15590*/  SEL R12, R4, RZ, !P0 ;  /* 0x000000ff040c7207 */ /* 0x008fe40004000000 */
[----:B----4-:R-:W-:Y:S02]  /*155a0*/  SHF.R.S32.HI R9, RZ, 0x1f, R14 ;  /* 0x0000001fff097819 */ /* 0x010fe4000001140e */
[----:B------:R-:W-:Y:S01]  /*155b0*/  SHF.R.S32.HI R10, RZ, 0x1f, R20 ;  /* 0x0000001fff0a7819 */ /* 0x000fe20000011414 */
[----:B0-----:R-:W-:Y:S06]  /*155c0*/  @P2 BRA `(.L_x_11701) ;  /* 0x0000000000582947 */ /* 0x001fec0003800000 */
[----:B------:R-:W0:Y:S02]  /*155d0*/  S2R R4, SR_TID.X ;  /* 0x0000000000047919 */ /* 0x000e240000002100 */
        /* <DEDUP_REMOVED lines=21> */
.L_x_11701:
[----:B------:R-:W-:Y:S05]  /*15730*/  BSYNC B1 ;  /* 0x0000000000017941 */ /* 0x000fea0003800000 */
.L_x_11700:
[----:B------:R-:W2:Y:S01]  /*15740*/  LDL.64 R24, [R1+0x40] ;  /* 0x0000400001187983 */ /* 0x000ea20000100a00 */
        /* <DEDUP_REMOVED lines=8> */
[----:B------:R-:W-:Y:S02]  /*157d0*/  IMAD R10, R13, -0x80, R0 ;  /* 0xffffff800d0a7824 */ /* 0x000fe400078e0200 */
[----:B------:R-:W-:Y:S02]  /*157e0*/  IMAD R6, R9, UR4, RZ ;  /* 0x0000000409067c24 */ /* 0x000fe4000f8e02ff */
[----:B------:R-:W-:Y:S02]  /*157f0*/  IMAD.IADD R5, R5, 0x1, R3 ;  /* 0x0000000105057824 */ /* 0x000fe400078e0203 */
[C---:B------:R-:W-:Y:S02]  /*15800*/  IMAD R3, R14.reuse, UR5, R6 ;  /* 0x000000050e037c24 */ /* 0x040fe4000f8e0206 */
[----:B------:R-:W-:Y:S01]  /*15810*/  IMAD.WIDE.U32 R4, R14, UR4, R4 ;  /* 0x000000040e047c25 */ /* 0x000fe2000f8e0004 */
[----:B------:R-:W-:-:S03]  /*15820*/  ULDC.64 UR4, c[0x0][0xbe8] ;  /* 0x0002fa0000047ab9 */ /* 0x000fc60000000a00 */
[----:B------:R-:W-:Y:S02]  /*15830*/  IMAD.IADD R5, R5, 0x1, R3 ;  /* 0x0000000105057824 */ /* 0x000fe400078e0203 */
[----:B------:R-:W-:-:S04]  /*15840*/  IMAD R0, R12, UR4, RZ ;  /* 0x000000040c007c24 */ /* 0x000fc8000f8e02ff */
[----:B------:R-:W-:Y:S01]  /*15850*/  IMAD R3, R11, UR5, R0 ;  /* 0x000000050b037c24 */ /* 0x000fe2000f8e0200 */
[C---:B--2---:R-:W-:Y:S01]  /*15860*/  ISETP.GE.AND P1, PT, R24.reuse, R10, PT ;  /* 0x0000000a1800720c */ /* 0x044fe20003f26270 */
[----:B------:R-:W-:Y:S01]  /*15870*/  VIADD R7, R24, 0x20 ;  /* 0x0000002018077836 */ /* 0x000fe20000000000 */
[--C-:B------:R-:W-:Y:S01]  /*15880*/  SHF.R.S32.HI R9, RZ, 0x1f, R24.reuse ;  /* 0x0000001fff097819 */ /* 0x100fe20000011418 */
[----:B------:R-:W-:-:S03]  /*15890*/  IMAD.MOV.U32 R8, RZ, RZ, R24 ;  /* 0x000000ffff087224 */ /* 0x000fc600078e0018 */
[----:B------:R-:W-:Y:S01]  /*158a0*/  ISETP.GE.AND P0, PT, R7, R10, PT ;  /* 0x0000000a0700720c */ /* 0x000fe20003f06270 */
        /* <DEDUP_REMOVED lines=27> */
.L_x_11703:
[----:B------:R-:W-:Y:S05]  /*15a60*/  BSYNC B1 ;  /* 0x0000000000017941 */ /* 0x000fea0003800000 */
.L_x_11702:
        /* <DEDUP_REMOVED lines=28> */
.L_x_11705:
[----:B------:R-:W-:Y:S05]  /*15c30*/  BSYNC B1 ;  /* 0x0000000000017941 */ /* 0x000fea0003800000 */
.L_x_11704:
        /* <DEDUP_REMOVED lines=27> */
.L_x_11707:
[----:B------:R-:W-:Y:S05]  /*15df0*/  BSYNC B1 ;  /* 0x0000000000017941 */ /* 0x000fea0003800000 */
.L_x_11706:
        /* <DEDUP_REMOVED lines=25> */
.L_x_11698:
[----:B------:R-:W-:Y:S05]  /*15f90*/  BSYNC B0 ;  /* 0x0000000000007941 */ /* 0x000fea0003800000 */
.L_x_11689:
[----:B------:R-:W2:Y:S01]  /*15fa0*/  LDL R0, [R1+0x1c] ;  /* 0x00001c0001007983 */ /* 0x000ea20000100800 */
[----:B------:R-:W-:Y:S02]  /*15fb0*/  ULDC UR4, c[0x0][0xd14] ;  /* 0x0003450000047ab9 */ /* 0x000fe40000000800 */
[----:B--2---:R-:W-:-:S13]  /*15fc0*/  ISETP.GE.AND P0, PT, R0, UR4, PT ;  /* 0x0000000400007c0c */ /* 0x004fda000bf06270 */
[----:B------:R-:W-:Y:S05]  /*15fd0*/  @!P0 BRA `(.L_x_11708) ;  /* 0xfffffeb000248947 */ /* 0x000fea000383ffff */
[----:B------:R-:W-:Y:S05]  /*15fe0*/  BRA `(.L_x_11552) ;  /* 0x0000005c00247947 */ /* 0x000fea0003800000 */
.L_x_11550:
[----:B------:R-:W-:-:S08]  /*15ff0*/  NOP ;  /* 0x0000000000007918 */ /* 0x000fd00000000000 */
[----:B--2---:R-:W0:-:S00]  /*16000*/  USETMAXREG.DEALLOC.CTAPOOL 0x18 ;  /* 0x00000018000079c8 */ /* 0x004e0000080e0500 */
        /* <DEDUP_REMOVED lines=59> */
.L_x_11713:
        /* <DEDUP_REMOVED lines=15> */
.L_x_11712:
[----:B------:R-:W-:Y:S05]  /*164b0*/  BSYNC B0 ;  /* 0x0000000000007941 */ /* 0x000fea0003800000 */
.L_x_11711:
        /* <DEDUP_REMOVED lines=25> */
.L_x_11709:
        /* <DEDUP_REMOVED lines=20> */
.L_x_11714:
        /* <DEDUP_REMOVED lines=56> */
.L_x_11710:
[----:B------:R-:W-:Y:S02]  /*16b10*/  IMAD.MOV.U32 R17, RZ, RZ, RZ ;  /* 0x000000ffff117224 */ /* 0x000fe400078e00ff */
[----:B------:R-:W-:Y:S02]  /*16b20*/  IMAD.U32 R16, RZ, RZ, UR6 ;  /* 0x00000006ff107e24 */ /* 0x000fe4000f8e00ff */
[----:B------:R-:W-:-:S07]  /*16b30*/  IMAD.MOV.U32 R18, RZ, RZ, RZ ;  /* 0x000000ffff127224 */ /* 0x000fce00078e00ff */
.L_x_11715:
        /* <DEDUP_REMOVED lines=22> */
.L_x_11800:
[----:B--2---:R-:W2:Y:S02]  /*16ca0*/  LDC.64 R2, c[0x0][0xd60] ;  /* 0x00035800ff027b82 */ /* 0x004ea40000000a00 */
[----:B--2---:R-:W-:-:S05]  /*16cb0*/  IMAD.WIDE R2, R19, 0x4, R2 ;  /* 0x0000000413027825 */ /* 0x004fca00078e0202 */
[----:B------:R-:W1:Y:S01]  /*16cc0*/  LDG.E R11, desc[UR52][R2.64] ;  /* 0x00000034020b7981 */ /* 0x000e62000c1e1900 */
        /* <DEDUP_REMOVED lines=54> */
.L_x_11717:
        /* <DEDUP_REMOVED lines=14> */
.L_x_11718:
[----:B------:R-:W-:Y:S05]  /*17110*/  @!P3 BRA `(.L_x_11719) ;  /* 0x00000000000cb947 */ /* 0x000fea0003800000 */
[----:B------:R-:W2:Y:S04]  /*17120*/  LDG.E R9, desc[UR52][R6.64] ;  /* 0x0000003406097981 */ /* 0x000ea8000c1e1900 */
[----:B------:R-:W2:Y:S02]  /*17130*/  LDG.E R6, desc[UR52][R6.64+0x4] ;  /* 0x0000043406067981 */ /* 0x000ea4000c1e1900 */
[----:B--2---:R-:W-:-:S07]  /*17140*/  IMAD.IADD R9, R6, 0x1, -R9 ;  /* 0x0000000106097824 */ /* 0x004fce00078e0a09 */
.L_x_11719:
[----:B0-----:R-:W2:Y:S01]  /*17150*/  @P1 LDG.E R2, desc[UR52][R4.64] ;  /* 0x0000003404021981 */ /* 0x001ea2000c1e1900 */
[----:B-----5:R-:W-:-:S03]  /*17160*/  IMAD.IADD R9, R9, 0x1, -R8 ;  /* 0x0000000109097824 */ /* 0x020fc600078e0a08 */
[----:B------:R-:W2:Y:S01]  /*17170*/  @P1 LDG.E R4, desc[UR52][R4.64+0x4] ;  /* 0x0000043404041981 */ /* 0x000ea2000c1e1900 */
[----:B------:R-:W-:Y:S01]  /*17180*/  LEA R3, R17, 0xdf, 0x7 ;  /* 0x000000df11037811 */ /* 0x000fe200078e38ff */
[----:B------:R-:W-:Y:S01]  /*17190*/  BSSY B0, `(.L_x_11720) ;  /* 0x00000ec000007945 */ /* 0x000fe20003800000 */
[----:B------:R-:W-:Y:S02]  /*171a0*/  PLOP3.LUT P2, PT, PT, PT, PT, 0x80, 0x0 ;  /* 0x000000000000781c */ /* 0x000fe40003f4f070 */
[----:B--2---:R-:W-:-:S05]  /*171b0*/  @P1 IADD3 R0, -R2, R4, RZ ;  /* 0x0000000402001210 */ /* 0x004fca0007ffe1ff */
[----:B------:R-:W-:-:S05]  /*171c0*/  IMAD.IADD R2, R9, 0x1, R0 ;  /* 0x0000000109027824 */ /* 0x000fca00078e0200 */
[C---:B------:R-:W-:Y:S01]  /*171d0*/  IADD3 R3, R2.reuse, R3, -R10 ;  /* 0x0000000302037210 */ /* 0x040fe20007ffe80a */
[----:B------:R-:W-:-:S04]  /*171e0*/  VIADD R2, R2, 0x5f ;  /* 0x0000005f02027836 */ /* 0x000fc80000000000 */
        /* <DEDUP_REMOVED lines=32> */
.L_x_11870:
[----:B------:R-:W-:-:S03]  /*173f0*/  UMOV UR4, 0xffffffff ;  /* 0xffffffff00047882 */ /* 0x000fc60000000000 */
[----:B------:R-:W-:Y:S05]  /*17400*/  BRA.DIV UR4, `(.L_x_11723) ;  /* 0x0000005a04187947 */ /* 0x000fea000b800000 */
[----:B------:R-:W-:-:S13]  /*17410*/  ELECT P6, URZ, PT ;  /* 0x00000000003f782f */ /* 0x000fda00038c0000 */
.L_x_11873:
[----:B------:R-:W2:Y:S01]  /*17420*/  LDL R5, [R1+0x2c] ;  /* 0x00002c0001057983 */ /* 0x000ea20000100800 */
        /* <DEDUP_REMOVED lines=10> */
.L_x_11874:
        /* <DEDUP_REMOVED lines=8> */
.L_x_11875:
        /* <DEDUP_REMOVED lines=11> */
.L_x_11728:
        /* <DEDUP_REMOVED lines=19> */
.L_x_11876:
        /* <DEDUP_REMOVED lines=8> */
.L_x_11730:
        /* <DEDUP_REMOVED lines=31> */
.L_x_11726:
[----:B------:R-:W-:Y:S05]  /*179a0*/  BSYNC B1 ;  /* 0x0000000000017941 */ /* 0x000fea0003800000 */
.L_x_11725:
        /* <DEDUP_REMOVED lines=13> */
[C---:B------:R-:W-:Y:S02]  /*17a80*/  IMAD R5, R2.reuse, 0x60, R20 ;  /* 0x0000006002057824 */ /* 0x040fe400078e0214 */
[----:B------:R-:W-:Y:S02]  /*17a90*/  VIADD R2, R2, 0xffffffff ;  /* 0xffffffff02027836 */ /* 0x000fe40000000000 */
[----:B------:R-:W-:-:S07]  /*17aa0*/  VIADD R5, R5, 0xffffff40 ;  /* 0xffffff4005057836 */ /* 0x000fce0000000000 */
.L_x_11737:
        /* <DEDUP_REMOVED lines=9> */
.L_x_11877:
        /* <DEDUP_REMOVED lines=11> */
.L_x_11734:
        /* <DEDUP_REMOVED lines=17> */
.L_x_11878:
        /* <DEDUP_REMOVED lines=8> */
.L_x_11736:
        /* <DEDUP_REMOVED lines=31> */
.L_x_11732:
[----:B------:R-:W-:Y:S05]  /*17f70*/  BSYNC B1 ;  /* 0x0000000000017941 */ /* 0x000fea0003800000 */
.L_x_11731:
        /* <DEDUP_REMOVED lines=13> */
.L_x_11721:
[----:B------:R-:W-:Y:S05]  /*18050*/  BSYNC B0 ;  /* 0x0000000000007941 */ /* 0x000fea0003800000 */
.L_x_11720:
        /* <DEDUP_REMOVED lines=23> */
.L_x_11739:
        /* <DEDUP_REMOVED lines=23> */
.L_x_11741:
        /* <DEDUP_REMOVED lines=20> */
.L_x_11743:
        /* <DEDUP_REMOVED lines=16> */
.L_x_11742:
        /* <DEDUP_REMOVED lines=31> */
.L_x_11744:
        /* <DEDUP_REMOVED lines=19> */
.L_x_11881:
[----:B------:R-:W-:Y:S01]  /*188a0*/  UMOV UR4, 0xffffffff ;  /* 0xffffffff00047882 */ /* 0x000fe20000000000 */
[----:B------:R-:W-:Y:S02]  /*188b0*/  SHF.R.S32.HI R8, RZ, 0x1f, R0 ;  /* 0x0000001fff087819 */ /* 0x000fe40000011400 */
[----:B------:R-:W-:Y:S05]  /*188c0*/  BRA.DIV UR4, `(.L_x_11746) ;  /* 0x0000004604a07947 */ /* 0x000fea000b800000 */
[----:B------:R-:W-:-:S13]  /*188d0*/  ELECT P6, URZ, PT ;  /* 0x00000000003f782f */ /* 0x000fda00038c0000 */
.L_x_11884:
        /* <DEDUP_REMOVED lines=22> */
.L_x_11748:
        /* <DEDUP_REMOVED lines=9> */
.L_x_11885:
        /* <DEDUP_REMOVED lines=11> */
.L_x_11750:
        /* <DEDUP_REMOVED lines=22> */
.L_x_11747:
        /* <DEDUP_REMOVED lines=55> */
.L_x_11752:
[----:B------:R-:W-:Y:S05]  /*19050*/  BSYNC B0 ;  /* 0x0000000000007941 */ /* 0x000fea0003800000 */
.L_x_11751:
        /* <DEDUP_REMOVED lines=9> */
.L_x_11886:
        /* <DEDUP_REMOVED lines=13> */
.L_x_11887:
        /* <DEDUP_REMOVED lines=11> */
.L_x_11757:
        /* <DEDUP_REMOVED lines=37> */
.L_x_11755:
[----:B------:R-:W-:Y:S05]  /*194c0*/  BSYNC B0 ;  /* 0x0000000000007941 */ /* 0x000fea0003800000 */
.L_x_11754:
[----:B------:R-:W2:Y:S01]  /*194d0*/  LDL R7, [R1+0x20] ;  /* 0x0000200001077983 */ /* 0x000ea20000100800 */
[----:B------:R-:W-:Y:S01]  /*194e0*/  BSSY B0, `(.L_x_11758) ;  /* 0x0000164000007945 */ /* 0x000fe20003800000 */
[----:B--2---:R-:W-:-:S13]  /*194f0*/  ISETP.GE.AND P0, PT, R7, 0x2, PT ;  /* 0x000000020700780c */ /* 0x004fda0003f06270 */
[----:B------:R-:W-:Y:S05]  /*19500*/  @!P0 BRA `(.L_x_11759) ;  /* 0x0000001400848947 */ /* 0x000fea0003800000 */
[C---:B0-----:R-:W-:Y:S01]  /*19510*/  LOP3.LUT R5, R7.reuse, 0x1, RZ, 0xc0, !PT ;  /* 0x0000000107057812 */ /* 0x041fe200078ec0ff */
[----:B------:R-:W-:Y:S01]  /*19520*/  BSSY B1, `(.L_x_11760) ;  /* 0x000007b000017945 */ /* 0x000fe20003800000 */
[----:B------:R-:W-:Y:S02]  /*19530*/  IADD3 R9, R7, -0x2, RZ ;  /* 0xfffffffe07097810 */ /* 0x000fe40007ffe0ff */
[----:B------:R-:W-:-:S03]  /*19540*/  ISETP.NE.U32.AND P0, PT, R5, 0x1, PT ;  /* 0x000000010500780c */ /* 0x000fc60003f05070 */
[----:B------:R-:W-:-:S10]  /*19550*/  IMAD.MOV.U32 R5, RZ, RZ, R9 ;  /* 0x000000ffff057224 */ /* 0x000fd400078e0009 */
        /* <DEDUP_REMOVED lines=34> */
.L_x_11764:
[----:B-1----:R-:W1:Y:S01]  /*19780*/  S2R R3, SR_CgaCtaId ;  /* 0x0000000000037919 */ /* 0x002e620000008800 */
[----:B------:R-:W-:-:S04]  /*19790*/  MOV R2, 0x400 ;  /* 0x0000040000027802 */ /* 0x000fc80000000f00 */
[----:B-1----:R-:W-:Y:S02]  /*197a0*/  LEA R2, R3, R2, 0x18 ;  /* 0x0000000203027211 */ /* 0x002fe400078ec0ff */
[----:B------:R-:W-:-:S03]  /*197b0*/  SHF.L.U32 R3, R12, 0x1f, RZ ;  /* 0x0000001f0c037819 */ /* 0x000fc600000006ff */
[----:B------:R-:W-:-:S04]  /*197c0*/  IMAD R2, R13, 0x8, R2 ;  /* 0x000000080d027824 */ /* 0x000fc800078e0202 */
[----:B------:R-:W1:Y:S02]  /*197d0*/  SYNCS.PHASECHK.TRANS64.TRYWAIT P0, [R2+URZ+0x32440], R3 ;  /* 0x03244003020075a7 */ /* 0x000e64000800017f */
[----:B-1----:R-:W-:Y:S05]  /*197e0*/  @!P0 BRA `(.L_x_11765) ;  /* 0x0000003800408947 */ /* 0x002fea0003800000 */
.L_x_11888:
        /* <DEDUP_REMOVED lines=11> */
.L_x_11766:
        /* <DEDUP_REMOVED lines=22> */
.L_x_11889:
        /* <DEDUP_REMOVED lines=8> */
.L_x_11768:
        /* <DEDUP_REMOVED lines=34> */
.L_x_11763:
[----:B------:R-:W-:Y:S05]  /*19ca0*/  BSYNC B2 ;  /* 0x0000000000027941 */ /* 0x000fea0003800000 */
.L_x_11762:
[----:B------:R-:W2:Y:S02]  /*19cb0*/  LDL.LU R2, [R1+0x20] ;  /* 0x0000200001027983 */ /* 0x000ea40000300800 */
[----:B--2---:R-:W-:-:S07]  /*19cc0*/  VIADD R5, R2, 0xfffffffd ;  /* 0xfffffffd02057836 */ /* 0x004fce0000000000 */
.L_x_11761:
[----:B------:R-:W-:Y:S05]  /*19cd0*/  BSYNC B1 ;  /* 0x0000000000017941 */ /* 0x000fea0003800000 */
.L_x_11760:
[----:B------:R-:W-:-:S13]  /*19ce0*/  ISETP.NE.AND P0, PT, R9, RZ, PT ;  /* 0x000000ff0900720c */ /* 0x000fda0003f05270 */
[----:B------:R-:W-:Y:S05]  /*19cf0*/  @!P0 BRA `(.L_x_11759) ;  /* 0x0000000c00888947 */ /* 0x000fea0003800000 */
.L_x_11783:
        /* <DEDUP_REMOVED lines=30> */
.L_x_11771:
[----:B------:R-:W2:Y:S01]  /*19ee0*/  S2R R3, SR_CgaCtaId ;  /* 0x0000000000037919 */ /* 0x000ea20000008800 */
[----:B------:R-:W-:-:S04]  /*19ef0*/  MOV R2, 0x400 ;  /* 0x0000040000027802 */ /* 0x000fc80000000f00 */
[----:B--2---:R-:W-:Y:S02]  /*19f00*/  LEA R2, R3, R2, 0x18 ;  /* 0x0000000203027211 */ /* 0x004fe400078ec0ff */
[----:B------:R-:W-:-:S03]  /*19f10*/  SHF.L.U32 R3, R9, 0x1f, RZ ;  /* 0x0000001f09037819 */ /* 0x000fc600000006ff */
[----:B------:R-:W-:-:S04]  /*19f20*/  IMAD R2, R10, 0x8, R2 ;  /* 0x000000080a027824 */ /* 0x000fc800078e0202 */
[----:B------:R-:W2:Y:S02]  /*19f30*/  SYNCS.PHASECHK.TRANS64.TRYWAIT P0, [R2+URZ+0x32440], R3 ;  /* 0x03244003020075a7 */ /* 0x000ea4000800017f */
[----:B--2---:R-:W-:Y:S05]  /*19f40*/  @!P0 BRA `(.L_x_11772) ;  /* 0x0000003000908947 */ /* 0x004fea0003800000 */
.L_x_11890:
        /* <DEDUP_REMOVED lines=11> */
.L_x_11773:
[----:B0-----:R-:W3:Y:S01]  /*1a000*/  LDL R12, [R1+0x10] ;  /* 0x00001000010c7983 */ /* 0x001ee20000100800 */
[----:B-1----:R-:W-:Y:S01]  /*1a010*/  MOV R7, 0x400 ;  /* 0x0000040000077802 */ /* 0x002fe20000000f00 */
        /* <DEDUP_REMOVED lines=19> */
.L_x_11891:
        /* <DEDUP_REMOVED lines=8> */
.L_x_11775:
        /* <DEDUP_REMOVED lines=33> */
.L_x_11770:
[----:B------:R-:W-:Y:S05]  /*1a3e0*/  BSYNC B1 ;  /* 0x0000000000017941 */ /* 0x000fea0003800000 */
.L_x_11769:
        /* <DEDUP_REMOVED lines=29> */
.L_x_11778:
[----:B------:R-:W2:Y:S01]  /*1a5c0*/  S2R R3, SR_CgaCtaId ;  /* 0x0000000000037919 */ /* 0x000ea20000008800 */
[----:B------:R-:W-:-:S04]  /*1a5d0*/  MOV R2, 0x400 ;  /* 0x0000040000027802 */ /* 0x000fc80000000f00 */
[----:B--2---:R-:W-:Y:S02]  /*1a5e0*/  LEA R2, R3, R2, 0x18 ;  /* 0x0000000203027211 */ /* 0x004fe400078ec0ff */
[----:B------:R-:W-:-:S03]  /*1a5f0*/  SHF.L.U32 R3, R11, 0x1f, RZ ;  /* 0x0000001f0b037819 */ /* 0x000fc600000006ff */
[----:B------:R-:W-:-:S04]  /*1a600*/  IMAD R2, R12, 0x8, R2 ;  /* 0x000000080c027824 */ /* 0x000fc800078e0202 */
[----:B------:R-:W2:Y:S02]  /*1a610*/  SYNCS.PHASECHK.TRANS64.TRYWAIT P0, [R2+URZ+0x32440], R3 ;  /* 0x03244003020075a7 */ /* 0x000ea4000800017f */
[----:B--2---:R-:W-:Y:S05]  /*1a620*/  @!P0 BRA `(.L_x_11779) ;  /* 0x0000002c00008947 */ /* 0x004fea0003800000 */
.L_x_11892:
        /* <DEDUP_REMOVED lines=11> */
.L_x_11780:
[----:B-1----:R-:W3:Y:S01]  /*1a6e0*/  LDL R7, [R1] ;  /* 0x0000000001077983 */ /* 0x002ee20000100800 */
        /* <DEDUP_REMOVED lines=21> */
.L_x_11893:
        /* <DEDUP_REMOVED lines=8> */
.L_x_11782:
        /* <DEDUP_REMOVED lines=34> */
.L_x_11777:
[----:B------:R-:W-:Y:S05]  /*1aae0*/  BSYNC B1 ;  /* 0x0000000000017941 */ /* 0x000fea0003800000 */
.L_x_11776:
[C---:B------:R-:W-:Y:S01]  /*1aaf0*/  ISETP.GT.AND P0, PT, R5.reuse, 0x1, PT ;  /* 0x000000010500780c */ /* 0x040fe20003f04270 */
[----:B------:R-:W-:-:S12]  /*1ab00*/  VIADD R5, R5, 0xfffffffe ;  /* 0xfffffffe05057836 */ /* 0x000fd80000000000 */
[----:B------:R-:W-:Y:S05]  /*1ab10*/  @P0 BRA `(.L_x_11783) ;  /* 0xfffffff000780947 */ /* 0x000fea000383ffff */
.L_x_11759:
[----:B------:R-:W-:Y:S05]  /*1ab20*/  BSYNC B0 ;  /* 0x0000000000007941 */ /* 0x000fea0003800000 */
.L_x_11758:
        /* <DEDUP_REMOVED lines=15> */
[----:B0-----:R-:W1:Y:S01]  /*1ac20*/  POPC R5, UR4 ;  /* 0x0000000400057d09 */ /* 0x001e620008000000 */
[----:B--2---:R-:W-:-:S13]  /*1ac30*/  ISETP.EQ.U32.AND P0, PT, R4, R7, PT ;  /* 0x000000070400720c */ /* 0x004fda0003f02070 */
[----:B-1----:R-:W2:Y:S01]  /*1ac40*/  @P0 ATOMG.E.ADD.STRONG.GPU PT, R3, desc[UR52][R2.64], R5 ;  /* 0x00000005020309a8 */ /* 0x002ea200081ee1f4 */
[----:B------:R-:W0:Y:S02]  /*1ac50*/  S2R R6, SR_LTMASK ;  /* 0x0000000000067919 */ /* 0x000e240000003900 */
[----:B0-----:R-:W-:-:S04]  /*1ac60*/  LOP3.LUT R6, R6, UR4, RZ, 0xc0, !PT ;  /* 0x0000000406067c12 */ /* 0x001fc8000f8ec0ff */
[----:B------:R-:W0:Y:S01]  /*1ac70*/  POPC R7, R6 ;  /* 0x0000000600077309 */ /* 0x000e220000000000 */
[----:B--2---:R-:W0:Y:S02]  /*1ac80*/  SHFL.IDX PT, R4, R3, R4, 0x1f ;  /* 0x00001f0403047589 */ /* 0x004e2400000e0000 */
[----:B0-----:R-:W-:-:S07]  /*1ac90*/  IADD3 R16, R4, UR48, R7 ;  /* 0x0000003004107c10 */ /* 0x001fce000fffe007 */
.L_x_11785:
[----:B------:R-:W-:Y:S05]  /*1aca0*/  BSYNC B0 ;  /* 0x0000000000007941 */ /* 0x000fea0003800000 */
.L_x_11784:
[----:B-1----:R-:W2:Y:S02]  /*1acb0*/  LDL.LU R2, [R1+0x8] ;  /* 0x0000080001027983 */ /* 0x002ea40000300800 */
[----:B--2---:R-:W-:-:S05]  /*1acc0*/  LOP3.LUT R2, R2, R0, RZ, 0x3c, !PT ;  /* 0x0000000002027212 */ /* 0x004fca00078e3cff */
[----:B------:R1:W-:Y:S02]  /*1acd0*/  STL [R1+0x8], R2 ;  /* 0x0000080201007387 */ /* 0x0003e40000100800 */
.L_x_11740:
[----:B------:R-:W-:Y:S05]  /*1ace0*/  BSYNC B6 ;  /* 0x0000000000067941 */ /* 0x000fea0003800000 */
.L_x_11738:
[----:B------:R-:W-:-:S03]  /*1acf0*/  UMOV UR4, 0xffffffff ;  /* 0xffffffff00047882 */ /* 0x000fc60000000000 */
[----:B------:R-:W-:Y:S05]  /*1ad00*/  BRA.DIV UR4, `(.L_x_11786) ;  /* 0x0000002604707947 */ /* 0x000fea000b800000 */
[----:B------:R2:W3:Y:S04]  /*1ad10*/  SHFL.IDX PT, R4, R16, RZ, 0x1f ;  /* 0x00001fff10047589 */ /* 0x0004e800000e0000 */
[----:B------:R-:W4:Y:S02]  /*1ad20*/  SHFL.IDX PT, R16, R16, 0x1, 0x1f ;  /* 0x00201f0010107f89 */ /* 0x000f2400000e0000 */
.L_x_11897:
        /* <DEDUP_REMOVED lines=13> */
.L_x_11788:
[----:B------:R-:W-:Y:S05]  /*1ae00*/  BSYNC B0 ;  /* 0x0000000000007941 */ /* 0x000fea0003800000 */
.L_x_11787:
        /* <DEDUP_REMOVED lines=23> */
.L_x_11905:
[----:B------:R-:W-:Y:S02]  /*1af80*/  ULDC UR4, c[0x0][0xd10] ;  /* 0x0003440000047ab9 */ /* 0x000fe40000000800 */
[----:B------:R-:W-:-:S04]  /*1af90*/  IMAD.U32 R5, RZ, RZ, UR4 ;  /* 0x00000004ff057e24 */ /* 0x000fc8000f8e00ff */
[----:B-1----:R-:W-:-:S04]  /*1afa0*/  IMAD R3, R14, R5, RZ ;  /* 0x000000050e037224 */ /* 0x002fc800078e02ff */
[----:B--2-4-:R-:W-:-:S05]  /*1afb0*/  IMAD.IADD R16, R16, 0x1, R3 ;  /* 0x0000000110107824 */ /* 0x014fca00078e0203 */
[----:B---3--:R-:W-:-:S13]  /*1afc0*/  ISETP.GT.AND P0, PT, R16, R4, PT ;  /* 0x000000041000720c */ /* 0x008fda0003f04270 */
[----:B------:R-:W-:Y:S05]  /*1afd0*/  @P0 BRA `(.L_x_11790) ;  /* 0x0000000000b40947 */ /* 0x000fea0003800000 */
[----:B------:R-:W1:Y:S02]  /*1afe0*/  LDC R0, c[0x0][0xd14] ;  /* 0x00034500ff007b82 */ /* 0x000e640000000800 */
.L_x_11795:
        /* <DEDUP_REMOVED lines=14> */
.L_x_11793:
[----:B------:R-:W-:Y:S05]  /*1b0d0*/  BSYNC B0 ;  /* 0x0000000000007941 */ /* 0x000fea0003800000 */
.L_x_11792:
        /* <DEDUP_REMOVED lines=23> */
.L_x_11913:
[----:B------:R-:W-:Y:S02]  /*1b250*/  ULDC UR4, c[0x0][0xd10] ;  /* 0x0003440000047ab9 */ /* 0x000fe40000000800 */
[----:B------:R-:W-:-:S04]  /*1b260*/  IMAD.U32 R5, RZ, RZ, UR4 ;  /* 0x00000004ff057e24 */ /* 0x000fc8000f8e00ff */
[----:B-1----:R-:W-:-:S04]  /*1b270*/  IMAD R3, R14, R5, RZ ;  /* 0x000000050e037224 */ /* 0x002fc800078e02ff */
[----:B------:R-:W-:-:S05]  /*1b280*/  IMAD.IADD R16, R3, 0x1, R16 ;  /* 0x0000000103107824 */ /* 0x000fca00078e0210 */
[----:B------:R-:W-:-:S13]  /*1b290*/  ISETP.GT.AND P0, PT, R16, R4, PT ;  /* 0x000000041000720c */ /* 0x000fda0003f04270 */
[----:B------:R-:W-:Y:S05]  /*1b2a0*/  @!P0 BRA `(.L_x_11795) ;  /* 0xfffffffc00508947 */ /* 0x000fea000383ffff */
.L_x_11790:
        /* <DEDUP_REMOVED lines=8> */
.L_x_11917:
[----:B------:R-:W-:Y:S01]  /*1b330*/  ISETP.NE.AND P0, PT, R3, RZ, PT ;  /* 0x000000ff0300720c */ /* 0x000fe20003f05270 */
[----:B------:R-:W-:-:S12]  /*1b340*/  IMAD.MOV.U32 R7, RZ, RZ, RZ ;  /* 0x000000ffff077224 */ /* 0x000fd800078e00ff */
[----:B------:R-:W-:Y:S05]  /*1b350*/  @!P0 BRA `(.L_x_11797) ;  /* 0x0000000000108947 */ /* 0x000fea0003800000 */
[----:B------:R-:W-:Y:S01]  /*1b360*/  UMOV UR4, 0xffffffff ;  /* 0xffffffff00047882 */ /* 0x000fe20000000000 */
[----:B------:R-:W-:Y:S02]  /*1b370*/  VIADD R12, R6, 0xffffffff ;  /* 0xffffffff060c7836 */ /* 0x000fe40000000000 */
[----:B------:R-:W-:Y:S05]  /*1b380*/  BRA.DIV UR4, `(.L_x_11798) ;  /* 0x0000002a04047947 */ /* 0x000fea000b800000 */
[----:B------:R3:W4:Y:S02]  /*1b390*/  SHFL.IDX PT, R7, R2, R12, 0x1f ;  /* 0x00001f0c02077589 */ /* 0x00072400000e0000 */
.L_x_11797:
[----:B0--3--:R-:W0:Y:S01]  /*1b3a0*/  LDC.64 R2, c[0x0][0xd68] ;  /* 0x00035a00ff027b82 */ /* 0x009e220000000a00 */
[----:B------:R-:W-:-:S04]  /*1b3b0*/  IMAD.IADD R19, R6, 0x1, R19 ;  /* 0x0000000106137824 */ /* 0x000fc800078e0213 */
        /* <DEDUP_REMOVED lines=41> */
[----:B------:R-:W-:Y:S01]  /*1b650*/  IMAD R7, R2, R5, RZ ;  /* 0x0000000502077224 */ /* 0x000fe200078e02ff */
[----:B------:R-:W-:-:S05]  /*1b660*/  MOV R2, RZ ;  /* 0x000000ff00027202 */ /* 0x000fca0000000f00 */
        /* <DEDUP_REMOVED lines=22> */
.L_x_11791:
[----:B------:R-:W-:Y:S01]  /*1b7d0*/  UMOV UR4, URZ ;  /* 0x0000003f00047c82 */ /* 0x000fe20008000000 */
[----:B------:R-:W-:Y:S01]  /*1b7e0*/  UMOV UR5, URZ ;  /* 0x0000003f00057c82 */ /* 0x000fe20008000000 */
[----:B------:R-:W-:Y:S01]  /*1b7f0*/  ULDC UR6, c[0x0][0xd14] ;  /* 0x0003450000067ab9 */ /* 0x000fe20000000800 */
[----:B------:R-:W-:Y:S02]  /*1b800*/  IMAD.MOV.U32 R16, RZ, RZ, R4 ;  /* 0x000000ffff107224 */ /* 0x000fe400078e0004 */
[----:B------:R-:W-:Y:S02]  /*1b810*/  IMAD.U32 R17, RZ, RZ, UR4 ;  /* 0x00000004ff117e24 */ /* 0x000fe4000f8e00ff */
[----:B------:R-:W-:Y:S02]  /*1b820*/  IMAD.U32 R18, RZ, RZ, UR5 ;  /* 0x00000005ff127e24 */ /* 0x000fe4000f8e00ff */
[----:B------:R-:W-:-:S07]  /*1b830*/  IMAD.U32 R19, RZ, RZ, UR6 ;  /* 0x00000006ff137e24 */ /* 0x000fce000f8e00ff */
.L_x_11799:
        /* <DEDUP_REMOVED lines=12> */
.L_x_11716:
[----:B-1----:R-:W3:Y:S01]  /*1b900*/  LDL.LU R0, [R1+0x2c] ;  /* 0x00002c0001007983 */ /* 0x002ee20000300800 */
        /* <DEDUP_REMOVED lines=10> */
.L_x_11920:
[----:B------:R-:W-:-:S03]  /*1b9b0*/  UMOV UR4, 0xffffffff ;  /* 0xffffffff00047882 */ /* 0x000fc60000000000 */
[----:B------:R-:W-:Y:S05]  /*1b9c0*/  BRA.DIV UR4, `(.L_x_11802) ;  /* 0x0000002204b07947 */ /* 0x000fea000b800000 */
[----:B------:R-:W2:Y:S02]  /*1b9d0*/  S2R R2, SR_TID.X ;  /* 0x0000000000027919 */ /* 0x000ea40000002100 */
[----:B--2---:R-:W-:-:S04]  /*1b9e0*/  SHF.R.U32.HI R2, RZ, 0x5, R2 ;  /* 0x00000005ff027819 */ /* 0x004fc80000011602 */
[----:B------:R-:W-:-:S05]  /*1b9f0*/  LOP3.LUT R2, R2, 0x3, RZ, 0xc0, !PT ;  /* 0x0000000302027812 */ /* 0x000fca00078ec0ff */
[----:B------:R2:W3:Y:S02]  /*1ba00*/  SHFL.IDX PT, R14, R2, RZ, 0x1f ;  /* 0x00001fff020e7589 */ /* 0x0004e400000e0000 */
.L_x_11923:
[----:B---3--:R-:W-:-:S13]  /*1ba10*/  ISETP.NE.AND P0, PT, R14, RZ, PT ;  /* 0x000000ff0e00720c */ /* 0x008fda0003f05270 */
[----:B------:R-:W-:Y:S05]  /*1ba20*/  @P0 BRA `(.L_x_11552) ;  /* 0x0000000000940947 */ /* 0x000fea0003800000 */
[----:B------:R-:W-:-:S03]  /*1ba30*/  UMOV UR4, 0xffffffff ;  /* 0xffffffff00047882 */ /* 0x000fc60000000000 */
[----:B------:R-:W-:Y:S05]  /*1ba40*/  BRA.DIV UR4, `(.L_x_11803) ;  /* 0x0000002204c47947 */ /* 0x000fea000b800000 */
[----:B------:R-:W-:-:S13]  /*1ba50*/  ELECT P6, URZ, PT ;  /* 0x00000000003f782f */ /* 0x000fda00038c0000 */
.L_x_11926:
[----:B------:R-:W-:Y:S05]  /*1ba60*/  @!P6 BRA `(.L_x_11552) ;  /* 0x000000000084e947 */ /* 0x000fea0003800000 */
[----:B--2---:R-:W2:Y:S02]  /*1ba70*/  LDL.LU R2, [R1+0x34] ;  /* 0x0000340001027983 */ /* 0x004ea40000300800 */
[----:B--2---:R-:W-:-:S04]  /*1ba80*/  LOP3.LUT R2, R2, 0x2, RZ, 0xfc, !PT ;  /* 0x0000000202027812 */ /* 0x004fc800078efcff */
[----:B------:R-:W-:-:S13]  /*1ba90*/  ISETP.NE.AND P2, PT, R2, 0x3, PT ;  /* 0x000000030200780c */ /* 0x000fda0003f45270 */
[----:B------:R-:W-:Y:S05]  /*1baa0*/  @!P2 BRA `(.L_x_11804) ;  /* 0x000000000004a947 */ /* 0x000fea0003800000 */
[----:B------:R-:W-:Y:S01]  /*1bab0*/  BPT.TRAP 0x1 ;  /* 0x000000040000795c */ /* 0x000fe20000300000 */
.L_x_11804:
        /* <DEDUP_REMOVED lines=14> */
.L_x_11927:
[----:B------:R-:W2:Y:S02]  /*1bba0*/  SYNCS.PHASECHK.TRANS64.TRYWAIT P0, [R7+URZ], R2 ;  /* 0x00000002070075a7 */ /* 0x000ea4000800017f */
[----:B--2---:R-:W-:Y:S05]  /*1bbb0*/  @!P0 BRA `(.L_x_11806) ;  /* 0x00000020009c8947 */ /* 0x004fea0003800000 */
.L_x_11928:
[----:B------:R-:W-:Y:S05]  /*1bbc0*/  @!P2 BRA `(.L_x_11807) ;  /* 0x000000000004a947 */ /* 0x000fea0003800000 */
[----:B------:R-:W-:Y:S01]  /*1bbd0*/  BPT.TRAP 0x1 ;  /* 0x000000040000795c */ /* 0x000fe20000300000 */
.L_x_11807:
[----:B------:R-:W3:Y:S01]  /*1bbe0*/  LDL.LU R4, [R1] ;  /* 0x0000000001047983 */ /* 0x000ee20000300800 */
[----:B------:R-:W-:-:S04]  /*1bbf0*/  VIADD R0, R0, 0x32460 ;  /* 0x0003246000007836 */ /* 0x000fc80000000000 */
[----:B---3--:R-:W-:-:S04]  /*1bc00*/  IMAD R4, R4, 0x8, R0 ;  /* 0x0000000804047824 */ /* 0x008fc800078e0200 */
[----:B------:R-:W3:Y:S02]  /*1bc10*/  SYNCS.PHASECHK.TRANS64.TRYWAIT P0, [R4+URZ], R5 ;  /* 0x00000005040075a7 */ /* 0x000ee4000800017f */
[----:B---3--:R-:W-:Y:S05]  /*1bc20*/  @!P0 BRA `(.L_x_11808) ;  /* 0x0000002000948947 */ /* 0x008fea0003800000 */
.L_x_11929:
[----:B------:R-:W-:-:S07]  /*1bc30*/  IMAD R3, R3, 0x8, R0 ;  /* 0x0000000803037824 */ /* 0x000fce00078e0200 */
.L_x_11809:
[----:B----4-:R4:W0:Y:S02]  /*1bc40*/  SYNCS.PHASECHK.TRANS64.TRYWAIT P0, [R3+URZ], R2 ;  /* 0x00000002030075a7 */ /* 0x010824000800017f */
[----:B0-----:R-:W-:Y:S05]  /*1bc50*/  @!P0 NANOSLEEP.SYNCS 0x989680 ;  /* 0x009896800000895d */ /* 0x001fea0003900000 */
[----:B------:R-:W0:Y:S02]  /*1bc60*/  @!P0 SYNCS.PHASECHK.TRANS64 P0, [R3+URZ], R2 ;  /* 0x00000002030085a7 */ /* 0x000e24000800007f */
[----:B0-----:R-:W-:Y:S05]  /*1bc70*/  @!P0 BRA `(.L_x_11809) ;  /* 0xfffffffc00f08947 */ /* 0x001fea000383ffff */
.L_x_11552:
[----:B------:R-:W-:Y:S05]  /*1bc80*/  BSYNC B7 ;  /* 0x0000000000077941 */ /* 0x000fea0003800000 */
.L_x_11549:
[----:B------:R-:W-:Y:S05]  /*1bc90*/  EXIT ;  /* 0x000000000000794d */ /* 0x000fea0003800000 */
.L_x_11570:
[----:B0-----:R0:W1:Y:S02]  /*1bca0*/  SYNCS.PHASECHK.TRANS64.TRYWAIT P6, [R90+URZ+0x32490], R111 ;  /* 0x0324906f5a0075a7 */ /* 0x00106400080c017f */
[----:B-1----:R-:W-:Y:S05]  /*1bcb0*/  @!P6 NANOSLEEP.SYNCS 0x989680 ;  /* 0x009896800000e95d */ /* 0x002fea0003900000 */
[----:B------:R-:W1:Y:S02]  /*1bcc0*/  @!P6 SYNCS.PHASECHK.TRANS64 P6, [R90+URZ+0x32490], R111 ;  /* 0x0324906f5a00e5a7 */ /* 0x000e6400080c007f */
[----:B-1----:R-:W-:Y:S05]  /*1bcd0*/  @!P6 BRA `(.L_x_11570) ;  /* 0xfffffffc00f0e947 */ /* 0x002fea000383ffff */
[----:B------:R-:W-:Y:S05]  /*1bce0*/  BRA `(.L_x_11810) ;  /* 0xfffffe7000607947 */ /* 0x000fea000383ffff */
.L_x_11588:
[----:B0-----:R0:W1:Y:S02]  /*1bcf0*/  SYNCS.PHASECHK.TRANS64.TRYWAIT P5, [R90+URZ+0x32490], R111 ;  /* 0x0324906f5a0075a7 */ /* 0x00106400080a017f */
[----:B-1----:R-:W-:Y:S05]  /*1bd00*/  @!P5 NANOSLEEP.SYNCS 0x989680 ;  /* 0x009896800000d95d */ /* 0x002fea0003900000 */
[----:B------:R-:W1:Y:S02]  /*1bd10*/  @!P5 SYNCS.PHASECHK.TRANS64 P5, [R90+URZ+0x32490], R111 ;  /* 0x0324906f5a00d5a7 */ /* 0x000e6400080a007f */
[----:B-1----:R-:W-:Y:S05]  /*1bd20*/  @!P5 BRA `(.L_x_11588) ;  /* 0xfffffffc00f0d947 */ /* 0x002fea000383ffff */
[----:B------:R-:W-:Y:S05]  /*1bd30*/  BRA `(.L_x_11811) ;  /* 0xfffffe8400147947 */ /* 0x000fea000383ffff */
.L_x_11597:
[----:B0-----:R0:W1:Y:S02]  /*1bd40*/  SYNCS.PHASECHK.TRANS64.TRYWAIT P4, [R90+URZ+0x32490], R111 ;  /* 0x0324906f5a0075a7 */ /* 0x001064000808017f */
[----:B-1----:R-:W-:Y:S05]  /*1bd50*/  @!P4 NANOSLEEP.SYNCS 0x989680 ;  /* 0x009896800000c95d */ /* 0x002fea0003900000 */
[----:B------:R-:W1:Y:S02]  /*1bd60*/  @!P4 SYNCS.PHASECHK.TRANS64 P4, [R90+URZ+0x32490], R111 ;  /* 0x0324906f5a00c5a7 */ /* 0x000e64000808007f */
[----:B-1----:R-:W-:Y:S05]  /*1bd70*/  @!P4 BRA `(.L_x_11597) ;  /* 0xfffffffc00f0c947 */ /* 0x002fea000383ffff */
[----:B------:R-:W-:Y:S05]  /*1bd80*/  BRA `(.L_x_11812) ;  /* 0xfffffe9400647947 */ /* 0x000fea000383ffff */
.L_x_11603:
[----:B--2---:R2:W3:Y:S02]  /*1bd90*/  SYNCS.PHASECHK.TRANS64.TRYWAIT P3, [R90+URZ+0x324b0], R111 ;  /* 0x0324b06f5a0075a7 */ /* 0x0044e4000806017f */
[----:B---3--:R-:W-:Y:S05]  /*1bda0*/  @!P3 NANOSLEEP.SYNCS 0x989680 ;  /* 0x009896800000b95d */ /* 0x008fea0003900000 */
[----:B------:R-:W3:Y:S02]  /*1bdb0*/  @!P3 SYNCS.PHASECHK.TRANS64 P3, [R90+URZ+0x324b0], R111 ;  /* 0x0324b06f5a00b5a7 */ /* 0x000ee4000806007f */
[----:B---3--:R-:W-:Y:S05]  /*1bdc0*/  @!P3 BRA `(.L_x_11603) ;  /* 0xfffffffc00f0b947 */ /* 0x008fea000383ffff */
[----:B------:R-:W-:Y:S05]  /*1bdd0*/  BRA `(.L_x_11813) ;  /* 0xfffffe9400f87947 */ /* 0x000fea000383ffff */
.L_x_11611:
[----:B------:R-:W1:Y:S01]  /*1bde0*/  S2R R6, SR_TID.X ;  /* 0x0000000000067919 */ /* 0x000e620000002100 */
[----:B------:R-:W-:Y:S01]  /*1bdf0*/  BSSY B0, `(.L_x_11814) ;  /* 0x000000c000007945 */ /* 0x000fe20003800000 */
[----:B------:R-:W-:Y:S02]  /*1be00*/  IMAD.MOV.U32 R12, RZ, RZ, RZ ;  /* 0x000000ffff0c7224 */ /* 0x000fe400078e00ff */
[----:B------:R-:W-:Y:S02]  /*1be10*/  IMAD.MOV.U32 R11, RZ, RZ, 0x1f ;  /* 0x0000001fff0b7424 */ /* 0x000fe400078e00ff */
[----:B------:R-:W-:Y:S02]  /*1be20*/  IMAD.MOV.U32 R15, RZ, RZ, -0x1 ;  /* 0xffffffffff0f7424 */ /* 0x000fe400078e00ff */
[----:B-1----:R-:W-:-:S05]  /*1be30*/  VIADD R7, R6, 0xffffff80 ;  /* 0xffffff8006077836 */ /* 0x002fca0000000000 */
[----:B------:R-:W-:-:S04]  /*1be40*/  SHF.R.S32.HI R6, RZ, 0x1f, R7 ;  /* 0x0000001fff067819 */ /* 0x000fc80000011407 */
[----:B------:R-:W-:-:S04]  /*1be50*/  LEA.HI R6, R6, R7, RZ, 0x7 ;  /* 0x0000000706067211 */ /* 0x000fc800078f38ff */
[----:B------:R-:W-:-:S05]  /*1be60*/  SHF.R.S32.HI R6, RZ, 0x7, R6 ;  /* 0x00000007ff067819 */ /* 0x000fca0000011406 */
[----:B------:R-:W-:-:S07]  /*1be70*/  IMAD.MOV.U32 R13, RZ, RZ, R6 ;  /* 0x000000ffff0d7224 */ /* 0x000fce00078e0006 */
[----:B0----5:R-:W-:Y:S05]  /*1be80*/  WARPSYNC.COLLECTIVE R15, `(.L_x_11815) ;  /* 0x000000000f087348 */ /* 0x021fea0003c00000 */
[----:B------:R1:W2:Y:S02]  /*1be90*/  SHFL.IDX P6, R14, R13, R12, R11 ;  /* 0x0000000c0d0e7389 */ /* 0x0002a400000c000b */
[----:B012--5:R-:W-:Y:S01]  /*1bea0*/  ENDCOLLECTIVE ;  /* 0x000000000000791b */ /* 0x027fe20003800000 */
.L_x_11815:
[----:B------:R-:W-:Y:S05]  /*1beb0*/  BSYNC B0 ;  /* 0x0000000000007941 */ /* 0x000fea0003800000 */
.L_x_11814:
[----:B------:R-:W-:Y:S05]  /*1bec0*/  BRA `(.L_x_11816) ;  /* 0xfffffea0009c7947 */ /* 0x000fea000383ffff */
.L_x_11627:
        /* <DEDUP_REMOVED lines=8> */
.L_x_11818:
[----:B------:R-:W-:Y:S05]  /*1bf50*/  BSYNC B1 ;  /* 0x0000000000017941 */ /* 0x000fea0003800000 */
.L_x_11817:
[----:B------:R-:W-:Y:S05]  /*1bf60*/  BRA `(.L_x_11819) ;  /* 0xfffffeb000287947 */ /* 0x000fea000383ffff */
.L_x_11628:
        /* <DEDUP_REMOVED lines=8> */
.L_x_11821:
[----:B------:R-:W-:Y:S05]  /*1bff0*/  BSYNC B1 ;  /* 0x0000000000017941 */ /* 0x000fea0003800000 */
.L_x_11820:
[----:B------:R-:W-:Y:S05]  /*1c000*/  BRA `(.L_x_11822) ;  /* 0xfffffeb000087947 */ /* 0x000fea000383ffff */
.L_x_11629:
        /* <DEDUP_REMOVED lines=8> */
.L_x_11824:
[----:B------:R-:W-:Y:S05]  /*1c090*/  BSYNC B1 ;  /* 0x0000000000017941 */ /* 0x000fea0003800000 */
.L_x_11823:
[----:B------:R-:W-:Y:S05]  /*1c0a0*/  BRA `(.L_x_11825) ;  /* 0xfffffeac00e87947 */ /* 0x000fea000383ffff */
.L_x_11630:
        /* <DEDUP_REMOVED lines=8> */
.L_x_11827:
[----:B------:R-:W-:Y:S05]  /*1c130*/  BSYNC B1 ;  /* 0x0000000000017941 */ /* 0x000fea0003800000 */
.L_x_11826:
[----:B------:R-:W-:Y:S05]  /*1c140*/  BRA `(.L_x_11828) ;  /* 0xfffffeac00c87947 */ /* 0x000fea000383ffff */
.L_x_11631:
        /* <DEDUP_REMOVED lines=8> */
.L_x_11830:
[----:B------:R-:W-:Y:S05]  /*1c1d0*/  BSYNC B1 ;  /* 0x0000000000017941 */ /* 0x000fea0003800000 */
.L_x_11829:
[----:B------:R-:W-:Y:S05]  /*1c1e0*/  BRA `(.L_x_11831) ;  /* 0xfffffeac00a87947 */ /* 0x000fea000383ffff */
.L_x_11632:
        /* <DEDUP_REMOVED lines=8> */
.L_x_11833:
[----:B------:R-:W-:Y:S05]  /*1c270*/  BSYNC B1 ;  /* 0x0000000000017941 */ /* 0x000fea0003800000 */
.L_x_11832:
[----:B------:R-:W-:Y:S05]  /*1c280*/  BRA `(.L_x_11834) ;  /* 0xfffffeac00887947 */ /* 0x000fea000383ffff */
.L_x_11633:
        /* <DEDUP_REMOVED lines=8> */
.L_x_11836:
[----:B------:R-:W-:Y:S05]  /*1c310*/  BSYNC B1 ;  /* 0x0000000000017941 */ /* 0x000fea0003800000 */
.L_x_11835:
[----:B------:R-:W-:Y:S05]  /*1c320*/  BRA `(.L_x_11837) ;  /* 0xfffffeac00687947 */ /* 0x000fea000383ffff */
.L_x_11634:
        /* <DEDUP_REMOVED lines=8> */
.L_x_11839:
[----:B------:R-:W-:Y:S05]  /*1c3b0*/  BSYNC B1 ;  /* 0x0000000000017941 */ /* 0x000fea0003800000 */
.L_x_11838:
[----:B------:R-:W-:Y:S05]  /*1c3c0*/  BRA `(.L_x_11840) ;  /* 0xfffffeac00487947 */ /* 0x000fea000383ffff */
.L_x_11636:
[----:B0-----:R0:W1:Y:S02]  /*1c3d0*/  SYNCS.PHASECHK.TRANS64.TRYWAIT P2, [R17+URZ+0x32400], R6 ;  /* 0x03240006110075a7 */ /* 0x001064000804017f */
[----:B-1----:R-:W-:Y:S05]  /*1c3e0*/  @!P2 NANOSLEEP.SYNCS 0x989680 ;  /* 0x009896800000a95d */ /* 0x002fea0003900000 */
[----:B------:R-:W1:Y:S02]  /*1c3f0*/  @!P2 SYNCS.PHASECHK.TRANS64 P2, [R17+URZ+0x32400], R6 ;  /* 0x032400061100a5a7 */ /* 0x000e64000804007f */
[----:B-1----:R-:W-:Y:S05]  /*1c400*/  @!P2 BRA `(.L_x_11636) ;  /* 0xfffffffc00f0a947 */ /* 0x002fea000383ffff */
[----:B------:R-:W-:Y:S05]  /*1c410*/  BRA `(.L_x_11841) ;  /* 0xfffffeac00cc7947 */ /* 0x000fea000383ffff */
.L_x_11644:
        /* <DEDUP_REMOVED lines=8> */
.L_x_11843:
[----:B------:R-:W-:Y:S05]  /*1c4a0*/  BSYNC B1 ;  /* 0x0000000000017941 */ /* 0x000fea0003800000 */
.L_x_11842:
[----:B------:R-:W-:Y:S05]  /*1c4b0*/  BRA `(.L_x_11844) ;  /* 0xfffffec000087947 */ /* 0x000fea000383ffff */
.L_x_11645:
        /* <DEDUP_REMOVED lines=8> */
.L_x_11846:
[----:B------:R-:W-:Y:S05]  /*1c540*/  BSYNC B1 ;  /* 0x0000000000017941 */ /* 0x000fea0003800000 */
.L_x_11845:
[----:B------:R-:W-:Y:S05]  /*1c550*/  BRA `(.L_x_11847) ;  /* 0xfffffebc00e87947 */ /* 0x000fea000383ffff */
.L_x_11646:
        /* <DEDUP_REMOVED lines=8> */
.L_x_11849:
[----:B------:R-:W-:Y:S05]  /*1c5e0*/  BSYNC B1 ;  /* 0x0000000000017941 */ /* 0x000fea0003800000 */
.L_x_11848:
[----:B------:R-:W-:Y:S05]  /*1c5f0*/  BRA `(.L_x_11850) ;  /* 0xfffffebc00c87947 */ /* 0x000fea000383ffff */
.L_x_11647:
        /* <DEDUP_REMOVED lines=8> */
.L_x_11852:
[----:B------:R-:W-:Y:S05]  /*1c680*/  BSYNC B1 ;  /* 0x0000000000017941 */ /* 0x000fea0003800000 */
.L_x_11851:
[----:B------:R-:W-:Y:S05]  /*1c690*/  BRA `(.L_x_11853) ;  /* 0xfffffebc00a87947 */ /* 0x000fea000383ffff */
.L_x_11648:
        /* <DEDUP_REMOVED lines=8> */
.L_x_11855:
[----:B------:R-:W-:Y:S05]  /*1c720*/  BSYNC B1 ;  /* 0x0000000000017941 */ /* 0x000fea0003800000 */
.L_x_11854:
[----:B------:R-:W-:Y:S05]  /*1c730*/  BRA `(.L_x_11856) ;  /* 0xfffffebc00887947 */ /* 0x000fea000383ffff */
.L_x_11649:
        /* <DEDUP_REMOVED lines=8> */
.L_x_11858:
[----:B------:R-:W-:Y:S05]  /*1c7c0*/  BSYNC B1 ;  /* 0x0000000000017941 */ /* 0x000fea0003800000 */
.L_x_11857:
[----:B------:R-:W-:Y:S05]  /*1c7d0*/  BRA `(.L_x_11859) ;  /* 0xfffffebc006c7947 */ /* 0x000fea000383ffff */
.L_x_11650:
        /* <DEDUP_REMOVED lines=8> */
.L_x_11861:
[----:B------:R-:W-:Y:S05]  /*1c860*/  BSYNC B1 ;  /* 0x0000000000017941 */ /* 0x000fea0003800000 */
.L_x_11860:
[----:B------:R-:W-:Y:S05]  /*1c870*/  BRA `(.L_x_11862) ;  /* 0xfffffebc00507947 */ /* 0x000fea000383ffff */
.L_x_11651:
        /* <DEDUP_REMOVED lines=8> */
.L_x_11864:
[----:B------:R-:W-:Y:S05]  /*1c900*/  BSYNC B1 ;  /* 0x0000000000017941 */ /* 0x000fea0003800000 */
.L_x_11863:
[----:B------:R-:W-:Y:S05]  /*1c910*/  BRA `(.L_x_11865) ;  /* 0xfffffebc00347947 */ /* 0x000fea000383ffff */
.L_x_11653:
[----:B0-----:R0:W1:Y:S02]  /*1c920*/  SYNCS.PHASECHK.TRANS64.TRYWAIT P1, [R17+URZ+0x32400], R4 ;  /* 0x03240004110075a7 */ /* 0x001064000802017f */
[----:B-1----:R-:W-:Y:S05]  /*1c930*/  @!P1 NANOSLEEP.SYNCS 0x989680 ;  /* 0x009896800000995d */ /* 0x002fea0003900000 */
[----:B------:R-:W1:Y:S02]  /*1c940*/  @!P1 SYNCS.PHASECHK.TRANS64 P1, [R17+URZ+0x32400], R4 ;  /* 0x03240004110095a7 */ /* 0x000e64000802007f */
[----:B-1----:R-:W-:Y:S05]  /*1c950*/  @!P1 BRA `(.L_x_11653) ;  /* 0xfffffffc00f09947 */ /* 0x002fea000383ffff */
[----:B------:R-:W-:Y:S05]  /*1c960*/  BRA `(.L_x_11866) ;  /* 0xfffffebc00a47947 */ /* 0x000fea000383ffff */
.L_x_11659:
[----:B--2---:R2:W4:Y:S02]  /*1c970*/  SYNCS.PHASECHK.TRANS64.TRYWAIT P1, [R179+URZ+0x32430], R6 ;  /* 0x03243006b30075a7 */ /* 0x004524000802017f */
[----:B----4-:R-:W-:Y:S05]  /*1c980*/  @!P1 NANOSLEEP.SYNCS 0x989680 ;  /* 0x009896800000995d */ /* 0x010fea0003900000 */
[----:B------:R-:W4:Y:S02]  /*1c990*/  @!P1 SYNCS.PHASECHK.TRANS64 P1, [R179+URZ+0x32430], R6 ;  /* 0x03243006b30095a7 */ /* 0x000f24000802007f */
[----:B----4-:R-:W-:Y:S05]  /*1c9a0*/  @!P1 BRA `(.L_x_11659) ;  /* 0xfffffffc00f09947 */ /* 0x010fea000383ffff */
[----:B------:R-:W-:Y:S05]  /*1c9b0*/  BRA `(.L_x_11658) ;  /* 0xfffffecc00747947 */ /* 0x000fea000383ffff */
.L_x_11661:
[----:B---3--:R3:W4:Y:S02]  /*1c9c0*/  SYNCS.PHASECHK.TRANS64.TRYWAIT P1, [R17+URZ+0x32410], R8 ;  /* 0x03241008110075a7 */ /* 0x008724000802017f */
[----:B----4-:R-:W-:Y:S05]  /*1c9d0*/  @!P1 NANOSLEEP.SYNCS 0x989680 ;  /* 0x009896800000995d */ /* 0x010fea0003900000 */
[----:B------:R-:W4:Y:S02]  /*1c9e0*/  @!P1 SYNCS.PHASECHK.TRANS64 P1, [R17+URZ+0x32410], R8 ;  /* 0x03241008110095a7 */ /* 0x000f24000802007f */
[----:B----4-:R-:W-:Y:S05]  /*1c9f0*/  @!P1 BRA `(.L_x_11661) ;  /* 0xfffffffc00f09947 */ /* 0x010fea000383ffff */
[----:B------:R-:W-:Y:S05]  /*1ca00*/  BRA `(.L_x_11867) ;  /* 0xfffffed000247947 */ /* 0x000fea000383ffff */
.L_x_11666:
[----:B------:R0:W0:Y:S02]  /*1ca10*/  SYNCS.PHASECHK.TRANS64.TRYWAIT P2, [R179+URZ+0x32450], R6 ;  /* 0x03245006b30075a7 */ /* 0x000024000804017f */
[----:B0-----:R-:W-:Y:S05]  /*1ca20*/  @!P2 NANOSLEEP.SYNCS 0x989680 ;  /* 0x009896800000a95d */ /* 0x001fea0003900000 */
[----:B------:R-:W0:Y:S02]  /*1ca30*/  @!P2 SYNCS.PHASECHK.TRANS64 P2, [R179+URZ+0x32450], R6 ;  /* 0x03245006b300a5a7 */ /* 0x000e24000804007f */
[----:B0-----:R-:W-:Y:S05]  /*1ca40*/  @!P2 BRA `(.L_x_11666) ;  /* 0xfffffffc00f0a947 */ /* 0x001fea000383ffff */
[----:B------:R-:W-:Y:S05]  /*1ca50*/  BRA `(.L_x_11665) ;  /* 0xfffffed000447947 */ /* 0x000fea000383ffff */
.L_x_11671:
[----:B--2---:R2:W3:Y:S02]  /*1ca60*/  SYNCS.PHASECHK.TRANS64.TRYWAIT P2, [R211+URZ+0x32430], R23 ;  /* 0x03243017d30075a7 */ /* 0x0044e4000804017f */
[----:B---3--:R-:W-:Y:S05]  /*1ca70*/  @!P2 NANOSLEEP.SYNCS 0x989680 ;  /* 0x009896800000a95d */ /* 0x008fea0003900000 */
[----:B------:R-:W3:Y:S02]  /*1ca80*/  @!P2 SYNCS.PHASECHK.TRANS64 P2, [R211+URZ+0x32430], R23 ;  /* 0x03243017d300a5a7 */ /* 0x000ee4000804007f */
[----:B---3--:R-:W-:Y:S05]  /*1ca90*/  @!P2 BRA `(.L_x_11671) ;  /* 0xfffffffc00f0a947 */ /* 0x008fea000383ffff */
[----:B------:R-:W-:Y:S05]  /*1caa0*/  BRA `(.L_x_11670) ;  /* 0xfffffefc00487947 */ /* 0x000fea000383ffff */
.L_x_11676:
[----:B---3--:R3:W4:Y:S02]  /*1cab0*/  SYNCS.PHASECHK.TRANS64.TRYWAIT P2, [R211+URZ+0x32450], R23 ;  /* 0x03245017d30075a7 */ /* 0x008724000804017f */
[----:B----4-:R-:W-:Y:S05]  /*1cac0*/  @!P2 NANOSLEEP.SYNCS 0x989680 ;  /* 0x009896800000a95d */ /* 0x010fea0003900000 */
[----:B------:R-:W4:Y:S02]  /*1cad0*/  @!P2 SYNCS.PHASECHK.TRANS64 P2, [R211+URZ+0x32450], R23 ;  /* 0x03245017d300a5a7 */ /* 0x000f24000804007f */
[----:B----4-:R-:W-:Y:S05]  /*1cae0*/  @!P2 BRA `(.L_x_11676) ;  /* 0xfffffffc00f0a947 */ /* 0x010fea000383ffff */
[----:B------:R-:W-:Y:S05]  /*1caf0*/  BRA `(.L_x_11675) ;  /* 0xfffffefc00e87947 */ /* 0x000fea000383ffff */
.L_x_11682:
[----:B--2---:R2:W3:Y:S02]  /*1cb00*/  SYNCS.PHASECHK.TRANS64.TRYWAIT P2, [R211+URZ+0x32430], R23 ;  /* 0x03243017d30075a7 */ /* 0x0044e4000804017f */
[----:B---3--:R-:W-:Y:S05]  /*1cb10*/  @!P2 NANOSLEEP.SYNCS 0x989680 ;  /* 0x009896800000a95d */ /* 0x008fea0003900000 */
[----:B------:R-:W3:Y:S02]  /*1cb20*/  @!P2 SYNCS.PHASECHK.TRANS64 P2, [R211+URZ+0x32430], R23 ;  /* 0x03243017d300a5a7 */ /* 0x000ee4000804007f */
[----:B---3--:R-:W-:Y:S05]  /*1cb30*/  @!P2 BRA `(.L_x_11682) ;  /* 0xfffffffc00f0a947 */ /* 0x008fea000383ffff */
[----:B------:R-:W-:Y:S05]  /*1cb40*/  BRA `(.L_x_11681) ;  /* 0xffffff30007c7947 */ /* 0x000fea000383ffff */
.L_x_11687:
[----:B---3--:R3:W4:Y:S02]  /*1cb50*/  SYNCS.PHASECHK.TRANS64.TRYWAIT P2, [R211+URZ+0x32450], R23 ;  /* 0x03245017d30075a7 */ /* 0x008724000804017f */
[----:B----4-:R-:W-:Y:S05]  /*1cb60*/  @!P2 NANOSLEEP.SYNCS 0x989680 ;  /* 0x009896800000a95d */ /* 0x010fea0003900000 */
[----:B------:R-:W4:Y:S02]  /*1cb70*/  @!P2 SYNCS.PHASECHK.TRANS64 P2, [R211+URZ+0x32450], R23 ;  /* 0x03245017d300a5a7 */ /* 0x000f24000804007f */
[----:B----4-:R-:W-:Y:S05]  /*1cb80*/  @!P2 BRA `(.L_x_11687) ;  /* 0xfffffffc00f0a947 */ /* 0x010fea000383ffff */
[----:B------:R-:W-:Y:S05]  /*1cb90*/  BRA `(.L_x_11686) ;  /* 0xffffff34001c7947 */ /* 0x000fea000383ffff */
.L_x_11722:
        /* <DEDUP_REMOVED lines=11> */
.L_x_11869:
[----:B------:R-:W-:Y:S05]  /*1cc50*/  BSYNC B1 ;  /* 0x0000000000017941 */ /* 0x000fea0003800000 */
.L_x_11868:
[----:B------:R-:W-:Y:S05]  /*1cc60*/  BRA `(.L_x_11870) ;  /* 0xffffffa400e07947 */ /* 0x000fea000383ffff */
.L_x_11723:
[----:B------:R-:W-:Y:S01]  /*1cc70*/  BSSY B1, `(.L_x_11871) ;  /* 0x0000006000017945 */ /* 0x000fe20003800000 */
[----:B------:R-:W-:-:S07]  /*1cc80*/  IMAD.MOV.U32 R15, RZ, RZ, -0x1 ;  /* 0xffffffffff0f7424 */ /* 0x000fce00078e00ff */
[----:B------:R-:W-:Y:S05]  /*1cc90*/  WARPSYNC.COLLECTIVE R15, `(.L_x_11872) ;  /* 0x000000000f0c7348 */ /* 0x000fea0003c00000 */
[----:B------:R-:W-:Y:S02]  /*1cca0*/  ELECT P6, UR62, PT ;  /* 0x00000000003e782f */ /* 0x000fe400038c0000 */
[----:B------:R-:W-:Y:S01]  /*1ccb0*/  MOV R14, UR62 ;  /* 0x0000003e000e7c02 */ /* 0x000fe20008000f00 */
[----:B------:R-:W-:Y:S10]  /*1ccc0*/  ENDCOLLECTIVE ;  /* 0x000000000000791b */ /* 0x000ff40003800000 */
.L_x_11872:
[----:B------:R-:W-:Y:S05]  /*1ccd0*/  BSYNC B1 ;  /* 0x0000000000017941 */ /* 0x000fea0003800000 */
.L_x_11871:
[----:B------:R-:W-:Y:S05]  /*1cce0*/  BRA `(.L_x_11873) ;  /* 0xffffffa400cc7947 */ /* 0x000fea000383ffff */
.L_x_11724:
[----:B0-----:R0:W1:Y:S02]  /*1ccf0*/  SYNCS.PHASECHK.TRANS64.TRYWAIT P0, [R9+URZ+0x32420], R5 ;  /* 0x03242005090075a7 */ /* 0x001064000800017f */
[----:B-1----:R-:W-:Y:S05]  /*1cd00*/  @!P0 NANOSLEEP.SYNCS 0x989680 ;  /* 0x009896800000895d */ /* 0x002fea0003900000 */
[----:B------:R-:W1:Y:S02]  /*1cd10*/  @!P0 SYNCS.PHASECHK.TRANS64 P0, [R9+URZ+0x32420], R5 ;  /* 0x03242005090085a7 */ /* 0x000e64000800007f */
[----:B-1----:R-:W-:Y:S05]  /*1cd20*/  @!P0 BRA `(.L_x_11724) ;  /* 0xfffffffc00f08947 */ /* 0x002fea000383ffff */
[----:B------:R-:W-:Y:S05]  /*1cd30*/  BRA `(.L_x_11874) ;  /* 0xffffffa400e47947 */ /* 0x000fea000383ffff */
.L_x_11727:
[----:B0-----:R0:W1:Y:S02]  /*1cd40*/  SYNCS.PHASECHK.TRANS64.TRYWAIT P0, [R5+URZ+0x324a0], R7 ;  /* 0x0324a007050075a7 */ /* 0x001064000800017f */
[----:B-1----:R-:W-:Y:S05]  /*1cd50*/  @!P0 NANOSLEEP.SYNCS 0x989680 ;  /* 0x009896800000895d */ /* 0x002fea0003900000 */
[----:B------:R-:W1:Y:S02]  /*1cd60*/  @!P0 SYNCS.PHASECHK.TRANS64 P0, [R5+URZ+0x324a0], R7 ;  /* 0x0324a007050085a7 */ /* 0x000e64000800007f */
[----:B-1----:R-:W-:Y:S05]  /*1cd70*/  @!P0 BRA `(.L_x_11727) ;  /* 0xfffffffc00f08947 */ /* 0x002fea000383ffff */
[----:B------:R-:W-:Y:S05]  /*1cd80*/  BRA `(.L_x_11875) ;  /* 0xffffffa400f07947 */ /* 0x000fea000383ffff */
.L_x_11729:
[----:B-1----:R1:W2:Y:S02]  /*1cd90*/  SYNCS.PHASECHK.TRANS64.TRYWAIT P0, [R5+URZ+0x324c0], R7 ;  /* 0x0324c007050075a7 */ /* 0x0022a4000800017f */
[----:B--2---:R-:W-:Y:S05]  /*1cda0*/  @!P0 NANOSLEEP.SYNCS 0x989680 ;  /* 0x009896800000895d */ /* 0x004fea0003900000 */
[----:B------:R-:W2:Y:S02]  /*1cdb0*/  @!P0 SYNCS.PHASECHK.TRANS64 P0, [R5+URZ+0x324c0], R7 ;  /* 0x0324c007050085a7 */ /* 0x000ea4000800007f */
[----:B--2---:R-:W-:Y:S05]  /*1cdc0*/  @!P0 BRA `(.L_x_11729) ;  /* 0xfffffffc00f08947 */ /* 0x004fea000383ffff */
[----:B------:R-:W-:Y:S05]  /*1cdd0*/  BRA `(.L_x_11876) ;  /* 0xffffffa800547947 */ /* 0x000fea000383ffff */
.L_x_11733:
[----:B0-----:R0:W1:Y:S02]  /*1cde0*/  SYNCS.PHASECHK.TRANS64.TRYWAIT P0, [R6+URZ+0x324a0], R7 ;  /* 0x0324a007060075a7 */ /* 0x001064000800017f */
[----:B-1----:R-:W-:Y:S05]  /*1cdf0*/  @!P0 NANOSLEEP.SYNCS 0x989680 ;  /* 0x009896800000895d */ /* 0x002fea0003900000 */
[----:B------:R-:W1:Y:S02]  /*1ce00*/  @!P0 SYNCS.PHASECHK.TRANS64 P0, [R6+URZ+0x324a0], R7 ;  /* 0x0324a007060085a7 */ /* 0x000e64000800007f */
[----:B-1----:R-:W-:Y:S05]  /*1ce10*/  @!P0 BRA `(.L_x_11733) ;  /* 0xfffffffc00f08947 */ /* 0x002fea000383ffff */
[----:B------:R-:W-:Y:S05]  /*1ce20*/  BRA `(.L_x_11877) ;  /* 0xffffffac00447947 */ /* 0x000fea000383ffff */
.L_x_11735:
[----:B-1----:R1:W2:Y:S02]  /*1ce30*/  SYNCS.PHASECHK.TRANS64.TRYWAIT P1, [R6+URZ+0x324c0], R7 ;  /* 0x0324c007060075a7 */ /* 0x0022a4000802017f */
[----:B--2---:R-:W-:Y:S05]  /*1ce40*/  @!P1 NANOSLEEP.SYNCS 0x989680 ;  /* 0x009896800000995d */ /* 0x004fea0003900000 */
[----:B------:R-:W2:Y:S02]  /*1ce50*/  @!P1 SYNCS.PHASECHK.TRANS64 P1, [R6+URZ+0x324c0], R7 ;  /* 0x0324c007060095a7 */ /* 0x000ea4000802007f */
[----:B--2---:R-:W-:Y:S05]  /*1ce60*/  @!P1 BRA `(.L_x_11735) ;  /* 0xfffffffc00f09947 */ /* 0x004fea000383ffff */
[----:B------:R-:W-:Y:S05]  /*1ce70*/  BRA `(.L_x_11878) ;  /* 0xffffffac00a07947 */ /* 0x000fea000383ffff */
.L_x_11745:
        /* <DEDUP_REMOVED lines=11> */
.L_x_11880:
[----:B------:R-:W-:Y:S05]  /*1cf30*/  BSYNC B0 ;  /* 0x0000000000007941 */ /* 0x000fea0003800000 */
.L_x_11879:
[----:B------:R-:W-:Y:S05]  /*1cf40*/  BRA `(.L_x_11881) ;  /* 0xffffffb800547947 */ /* 0x000fea000383ffff */
.L_x_11746:
[----:B------:R-:W-:Y:S01]  /*1cf50*/  BSSY B0, `(.L_x_11882) ;  /* 0x0000006000007945 */ /* 0x000fe20003800000 */
[----:B------:R-:W-:-:S07]  /*1cf60*/  IMAD.MOV.U32 R15, RZ, RZ, -0x1 ;  /* 0xffffffffff0f7424 */ /* 0x000fce00078e00ff */
[----:B------:R-:W-:Y:S05]  /*1cf70*/  WARPSYNC.COLLECTIVE R15, `(.L_x_11883) ;  /* 0x000000000f0c7348 */ /* 0x000fea0003c00000 */
[----:B------:R-:W-:Y:S02]  /*1cf80*/  ELECT P6, UR62, PT ;  /* 0x00000000003e782f */ /* 0x000fe400038c0000 */
[----:B------:R-:W-:Y:S01]  /*1cf90*/  MOV R14, UR62 ;  /* 0x0000003e000e7c02 */ /* 0x000fe20008000f00 */
[----:B------:R-:W-:Y:S10]  /*1cfa0*/  ENDCOLLECTIVE ;  /* 0x000000000000791b */ /* 0x000ff40003800000 */
.L_x_11883:
[----:B------:R-:W-:Y:S05]  /*1cfb0*/  BSYNC B0 ;  /* 0x0000000000007941 */ /* 0x000fea0003800000 */
.L_x_11882:
[----:B------:R-:W-:Y:S05]  /*1cfc0*/  BRA `(.L_x_11884) ;  /* 0xffffffb800447947 */ /* 0x000fea000383ffff */
.L_x_11749:
[----:B0-----:R0:W1:Y:S02]  /*1cfd0*/  SYNCS.PHASECHK.TRANS64.TRYWAIT P0, [R9+URZ+0x32440], R10 ;  /* 0x0324400a090075a7 */ /* 0x001064000800017f */
[----:B-1----:R-:W-:Y:S05]  /*1cfe0*/  @!P0 NANOSLEEP.SYNCS 0x989680 ;  /* 0x009896800000895d */ /* 0x002fea0003900000 */
[----:B------:R-:W1:Y:S02]  /*1cff0*/  @!P0 SYNCS.PHASECHK.TRANS64 P0, [R9+URZ+0x32440], R10 ;  /* 0x0324400a090085a7 */ /* 0x000e64000800007f */
[----:B-1----:R-:W-:Y:S05]  /*1d000*/  @!P0 BRA `(.L_x_11749) ;  /* 0xfffffffc00f08947 */ /* 0x002fea000383ffff */
[----:B------:R-:W-:Y:S05]  /*1d010*/  BRA `(.L_x_11885) ;  /* 0xffffffb800ac7947 */ /* 0x000fea000383ffff */
.L_x_11753:
        /* <DEDUP_REMOVED lines=8> */
.L_x_11756:
[----:B0-----:R0:W1:Y:S02]  /*1d0a0*/  SYNCS.PHASECHK.TRANS64.TRYWAIT P0, [R5+URZ+0x32460], R9 ;  /* 0x03246009050075a7 */ /* 0x001064000800017f */
[----:B-1----:R-:W-:Y:S05]  /*1d0b0*/  @!P0 NANOSLEEP.SYNCS 0x989680 ;  /* 0x009896800000895d */ /* 0x002fea0003900000 */
[----:B------:R-:W1:Y:S02]  /*1d0c0*/  @!P0 SYNCS.PHASECHK.TRANS64 P0, [R5+URZ+0x32460], R9 ;  /* 0x03246009050085a7 */ /* 0x000e64000800007f */
[----:B-1----:R-:W-:Y:S05]  /*1d0d0*/  @!P0 BRA `(.L_x_11756) ;  /* 0xfffffffc00f08947 */ /* 0x002fea000383ffff */
[----:B------:R-:W-:Y:S05]  /*1d0e0*/  BRA `(.L_x_11887) ;  /* 0xffffffc000347947 */ /* 0x000fea000383ffff */
.L_x_11765:
[----:B-1----:R1:W2:Y:S02]  /*1d0f0*/  SYNCS.PHASECHK.TRANS64.TRYWAIT P0, [R2+URZ+0x32440], R3 ;  /* 0x03244003020075a7 */ /* 0x0022a4000800017f */
[----:B--2---:R-:W-:Y:S05]  /*1d100*/  @!P0 NANOSLEEP.SYNCS 0x989680 ;  /* 0x009896800000895d */ /* 0x004fea0003900000 */
[----:B------:R-:W2:Y:S02]  /*1d110*/  @!P0 SYNCS.PHASECHK.TRANS64 P0, [R2+URZ+0x32440], R3 ;  /* 0x03244003020085a7 */ /* 0x000ea4000800007f */
[----:B--2---:R-:W-:Y:S05]  /*1d120*/  @!P0 BRA `(.L_x_11765) ;  /* 0xfffffffc00f08947 */ /* 0x004fea000383ffff */
[----:B------:R-:W-:Y:S05]  /*1d130*/  BRA `(.L_x_11888) ;  /* 0xffffffc400ac7947 */ /* 0x000fea000383ffff */
.L_x_11767:
[----:B0-----:R0:W2:Y:S02]  /*1d140*/  SYNCS.PHASECHK.TRANS64.TRYWAIT P0, [R2+URZ+0x32460], R3 ;  /* 0x03246003020075a7 */ /* 0x0010a4000800017f */
[----:B--2---:R-:W-:Y:S05]  /*1d150*/  @!P0 NANOSLEEP.SYNCS 0x989680 ;  /* 0x009896800000895d */ /* 0x004fea0003900000 */
[----:B------:R-:W2:Y:S02]  /*1d160*/  @!P0 SYNCS.PHASECHK.TRANS64 P0, [R2+URZ+0x32460], R3 ;  /* 0x03246003020085a7 */ /* 0x000ea4000800007f */
[----:B--2---:R-:W-:Y:S05]  /*1d170*/  @!P0 BRA `(.L_x_11767) ;  /* 0xfffffffc00f08947 */ /* 0x004fea000383ffff */
[----:B------:R-:W-:Y:S05]  /*1d180*/  BRA `(.L_x_11889) ;  /* 0xffffffc8001c7947 */ /* 0x000fea000383ffff */
.L_x_11772:
[----:B--2---:R2:W3:Y:S02]  /*1d190*/  SYNCS.PHASECHK.TRANS64.TRYWAIT P0, [R2+URZ+0x32440], R3 ;  /* 0x03244003020075a7 */ /* 0x0044e4000800017f */
[----:B---3--:R-:W-:Y:S05]  /*1d1a0*/  @!P0 NANOSLEEP.SYNCS 0x989680 ;  /* 0x009896800000895d */ /* 0x008fea0003900000 */
[----:B------:R-:W3:Y:S02]  /*1d1b0*/  @!P0 SYNCS.PHASECHK.TRANS64 P0, [R2+URZ+0x32440], R3 ;  /* 0x03244003020085a7 */ /* 0x000ee4000800007f */
[----:B---3--:R-:W-:Y:S05]  /*1d1c0*/  @!P0 BRA `(.L_x_11772) ;  /* 0xfffffffc00f08947 */ /* 0x008fea000383ffff */
[----:B------:R-:W-:Y:S05]  /*1d1d0*/  BRA `(.L_x_11890) ;  /* 0xffffffcc005c7947 */ /* 0x000fea000383ffff */
.L_x_11774:
[----:B0-----:R0:W1:Y:S02]  /*1d1e0*/  SYNCS.PHASECHK.TRANS64.TRYWAIT P1, [R2+URZ+0x32460], R3 ;  /* 0x03246003020075a7 */ /* 0x001064000802017f */
[----:B-1----:R-:W-:Y:S05]  /*1d1f0*/  @!P1 NANOSLEEP.SYNCS 0x989680 ;  /* 0x009896800000995d */ /* 0x002fea0003900000 */
[----:B------:R-:W1:Y:S02]  /*1d200*/  @!P1 SYNCS.PHASECHK.TRANS64 P1, [R2+URZ+0x32460], R3 ;  /* 0x03246003020095a7 */ /* 0x000e64000802007f */
[----:B-1----:R-:W-:Y:S05]  /*1d210*/  @!P1 BRA `(.L_x_11774) ;  /* 0xfffffffc00f09947 */ /* 0x002fea000383ffff */
[----:B------:R-:W-:Y:S05]  /*1d220*/  BRA `(.L_x_11891) ;  /* 0xffffffcc00c87947 */ /* 0x000fea000383ffff */
.L_x_11779:
[----:B--2---:R2:W3:Y:S02]  /*1d230*/  SYNCS.PHASECHK.TRANS64.TRYWAIT P0, [R2+URZ+0x32440], R3 ;  /* 0x03244003020075a7 */ /* 0x0044e4000800017f */
[----:B---3--:R-:W-:Y:S05]  /*1d240*/  @!P0 NANOSLEEP.SYNCS 0x989680 ;  /* 0x009896800000895d */ /* 0x008fea0003900000 */
[----:B------:R-:W3:Y:S02]  /*1d250*/  @!P0 SYNCS.PHASECHK.TRANS64 P0, [R2+URZ+0x32440], R3 ;  /* 0x03244003020085a7 */ /* 0x000ee4000800007f */
[----:B---3--:R-:W-:Y:S05]  /*1d260*/  @!P0 BRA `(.L_x_11779) ;  /* 0xfffffffc00f08947 */ /* 0x008fea000383ffff */
[----:B------:R-:W-:Y:S05]  /*1d270*/  BRA `(.L_x_11892) ;  /* 0xffffffd000ec7947 */ /* 0x000fea000383ffff */
.L_x_11781:
[----:B0-----:R0:W1:Y:S02]  /*1d280*/  SYNCS.PHASECHK.TRANS64.TRYWAIT P1, [R2+URZ+0x32460], R3 ;  /* 0x03246003020075a7 */ /* 0x001064000802017f */
[----:B-1----:R-:W-:Y:S05]  /*1d290*/  @!P1 NANOSLEEP.SYNCS 0x989680 ;  /* 0x009896800000995d */ /* 0x002fea0003900000 */
[----:B------:R-:W1:Y:S02]  /*1d2a0*/  @!P1 SYNCS.PHASECHK.TRANS64 P1, [R2+URZ+0x32460], R3 ;  /* 0x03246003020095a7 */ /* 0x000e64000802007f */
[----:B-1----:R-:W-:Y:S05]  /*1d2b0*/  @!P1 BRA `(.L_x_11781) ;  /* 0xfffffffc00f09947 */ /* 0x002fea000383ffff */
[----:B------:R-:W-:Y:S05]  /*1d2c0*/  BRA `(.L_x_11893) ;  /* 0xffffffd4005c7947 */ /* 0x000fea000383ffff */
.L_x_11786:
[----:B------:R-:W-:Y:S01]  /*1d2d0*/  BSSY B0, `(.L_x_11894) ;  /* 0x0000008000007945 */ /* 0x000fe20003800000 */
[----:B0-----:R-:W-:Y:S01]  /*1d2e0*/  IMAD.MOV.U32 R13, RZ, RZ, R16 ;  /* 0x000000ffff0d7224 */ /* 0x001fe200078e0010 */
[----:B------:R-:W-:Y:S01]  /*1d2f0*/  MOV R12, RZ ;  /* 0x000000ff000c7202 */ /* 0x000fe20000000f00 */
[----:B------:R-:W-:Y:S02]  /*1d300*/  IMAD.MOV.U32 R11, RZ, RZ, 0x1f ;  /* 0x0000001fff0b7424 */ /* 0x000fe400078e00ff */
[----:B------:R-:W-:-:S07]  /*1d310*/  IMAD.MOV.U32 R15, RZ, RZ, -0x1 ;  /* 0xffffffffff0f7424 */ /* 0x000fce00078e00ff */
[----:B-1----:R-:W-:Y:S05]  /*1d320*/  WARPSYNC.COLLECTIVE R15, `(.L_x_11895) ;  /* 0x000000000f087348 */ /* 0x002fea0003c00000 */
[----:B------:R0:W2:Y:S02]  /*1d330*/  SHFL.IDX P6, R14, R13, R12, R11 ;  /* 0x0000000c0d0e7389 */ /* 0x0000a400000c000b */
[----:B012---:R-:W-:Y:S01]  /*1d340*/  ENDCOLLECTIVE ;  /* 0x000000000000791b */ /* 0x007fe20003800000 */
.L_x_11895:
[----:B------:R-:W-:Y:S05]  /*1d350*/  BSYNC B0 ;  /* 0x0000000000007941 */ /* 0x000fea0003800000 */
.L_x_11894:
        /* <DEDUP_REMOVED lines=8> */
.L_x_11896:
[----:B------:R-:W-:Y:S01]  /*1d3e0*/  IMAD.MOV.U32 R16, RZ, RZ, R14 ;  /* 0x000000ffff107224 */ /* 0x000fe200078e000e */
[----:B------:R-:W-:Y:S06]  /*1d3f0*/  BRA `(.L_x_11897) ;  /* 0xffffffd8004c7947 */ /* 0x000fec000383ffff */
.L_x_11789:
        /* <DEDUP_REMOVED lines=8> */
.L_x_11899:
[----:B------:R-:W-:Y:S05]  /*1d480*/  BSYNC B0 ;  /* 0x0000000000007941 */ /* 0x000fea0003800000 */
.L_x_11898:
        /* <DEDUP_REMOVED lines=10> */
.L_x_11900:
        /* <DEDUP_REMOVED lines=8> */
.L_x_11901:
        /* <DEDUP_REMOVED lines=8> */
.L_x_11902:
        /* <DEDUP_REMOVED lines=8> */
.L_x_11903:
        /* <DEDUP_REMOVED lines=8> */
.L_x_11904:
[----:B------:R-:W-:Y:S05]  /*1d730*/  BRA `(.L_x_11905) ;  /* 0xffffffd800107947 */ /* 0x000fea000383ffff */
.L_x_11794:
        /* <DEDUP_REMOVED lines=8> */
.L_x_11907:
[----:B------:R-:W-:Y:S05]  /*1d7c0*/  BSYNC B0 ;  /* 0x0000000000007941 */ /* 0x000fea0003800000 */
.L_x_11906:
[C---:B------:R-:W-:Y:S01]  /*1d7d0*/  ISETP.NE.AND P0, PT, R7.reuse, RZ, PT ;  /* 0x000000ff0700720c */ /* 0x040fe20003f05270 */
        /* <DEDUP_REMOVED lines=9> */
.L_x_11908:
        /* <DEDUP_REMOVED lines=8> */
.L_x_11909:
        /* <DEDUP_REMOVED lines=8> */
.L_x_11910:
        /* <DEDUP_REMOVED lines=8> */
.L_x_11911:
        /* <DEDUP_REMOVED lines=8> */
.L_x_11912:
[----:B------:R-:W-:Y:S05]  /*1da70*/  BRA `(.L_x_11913) ;  /* 0xffffffd400f47947 */ /* 0x000fea000383ffff */
.L_x_11796:
[----:B------:R-:W-:Y:S01]  /*1da80*/  BSSY B0, `(.L_x_11914) ;  /* 0x0000006000007945 */ /* 0x000fe20003800000 */
[----:B------:R-:W-:Y:S01]  /*1da90*/  PLOP3.LUT P6, PT, P6, PT, PT, 0x8, 0x0 ;  /* 0x000000000000781c */ /* 0x000fe200037ce170 */
[----:B------:R-:W-:-:S12]  /*1daa0*/  IMAD.MOV.U32 R15, RZ, RZ, -0x1 ;  /* 0xffffffffff0f7424 */ /* 0x000fd800078e00ff */
[----:B0-----:R-:W-:Y:S05]  /*1dab0*/  WARPSYNC.COLLECTIVE R15, `(.L_x_11915) ;  /* 0x000000000f087348 */ /* 0x001fea0003c00000 */
[----:B------:R-:W-:Y:S01]  /*1dac0*/  VOTE.ANY R14, PT, P6 ;  /* 0x00000000000e7806 */ /* 0x000fe200030e0100 */
[----:B0-----:R-:W-:Y:S06]  /*1dad0*/  ENDCOLLECTIVE ;  /* 0x000000000000791b */ /* 0x001fec0003800000 */
.L_x_11915:
[----:B------:R-:W-:Y:S05]  /*1dae0*/  BSYNC B0 ;  /* 0x0000000000007941 */ /* 0x000fea0003800000 */
.L_x_11914:
        /* <DEDUP_REMOVED lines=9> */
.L_x_11916:
[----:B------:R-:W-:Y:S01]  /*1db80*/  IMAD.MOV.U32 R17, RZ, RZ, R14 ;  /* 0x000000ffff117224 */ /* 0x000fe200078e000e */
[----:B------:R-:W-:Y:S06]  /*1db90*/  BRA `(.L_x_11917) ;  /* 0xffffffd400e47947 */ /* 0x000fec000383ffff */
.L_x_11798:
[----:B------:R-:W-:Y:S01]  /*1dba0*/  BSSY B0, `(.L_x_11918) ;  /* 0x0000007000007945 */ /* 0x000fe20003800000 */
[----:B------:R-:W-:Y:S02]  /*1dbb0*/  IMAD.MOV.U32 R13, RZ, RZ, R2 ;  /* 0x000000ffff0d7224 */ /* 0x000fe400078e0002 */
[----:B------:R-:W-:Y:S02]  /*1dbc0*/  IMAD.MOV.U32 R11, RZ, RZ, 0x1f ;  /* 0x0000001fff0b7424 */ /* 0x000fe400078e00ff */
[----:B------:R-:W-:-:S07]  /*1dbd0*/  IMAD.MOV.U32 R15, RZ, RZ, -0x1 ;  /* 0xffffffffff0f7424 */ /* 0x000fce00078e00ff */
[----:B012---:R-:W-:Y:S05]  /*1dbe0*/  WARPSYNC.COLLECTIVE R15, `(.L_x_11919) ;  /* 0x000000000f087348 */ /* 0x007fea0003c00000 */
[----:B------:R3:W4:Y:S02]  /*1dbf0*/  SHFL.IDX P6, R14, R13, R12, R11 ;  /* 0x0000000c0d0e7389 */ /* 0x00072400000c000b */
[----:B01234-:R-:W-:Y:S01]  /*1dc00*/  ENDCOLLECTIVE ;  /* 0x000000000000791b */ /* 0x01ffe20003800000 */
.L_x_11919:
[----:B------:R-:W-:Y:S05]  /*1dc10*/  BSYNC B0 ;  /* 0x0000000000007941 */ /* 0x000fea0003800000 */
.L_x_11918:
[----:B------:R-:W-:Y:S01]  /*1dc20*/  IMAD.MOV.U32 R7, RZ, RZ, R14 ;  /* 0x000000ffff077224 */ /* 0x000fe200078e000e */
[----:B------:R-:W-:Y:S06]  /*1dc30*/  BRA `(.L_x_11797) ;  /* 0xffffffd400d87947 */ /* 0x000fec000383ffff */
.L_x_11801:
[----:B-1----:R1:W2:Y:S02]  /*1dc40*/  SYNCS.PHASECHK.TRANS64.TRYWAIT P0, [R0+URZ+0x32420], R3 ;  /* 0x03242003000075a7 */ /* 0x0022a4000800017f */
[----:B--2---:R-:W-:Y:S05]  /*1dc50*/  @!P0 NANOSLEEP.SYNCS 0x989680 ;  /* 0x009896800000895d */ /* 0x004fea0003900000 */
[----:B------:R-:W2:Y:S02]  /*1dc60*/  @!P0 SYNCS.PHASECHK.TRANS64 P0, [R0+URZ+0x32420], R3 ;  /* 0x03242003000085a7 */ /* 0x000ea4000800007f */
[----:B--2---:R-:W-:Y:S05]  /*1dc70*/  @!P0 BRA `(.L_x_11801) ;  /* 0xfffffffc00f08947 */ /* 0x004fea000383ffff */
[----:B------:R-:W-:Y:S05]  /*1dc80*/  BRA `(.L_x_11920) ;  /* 0xffffffdc00487947 */ /* 0x000fea000383ffff */
.L_x_11802:
        /* <DEDUP_REMOVED lines=11> */
.L_x_11922:
[----:B------:R-:W-:Y:S05]  /*1dd40*/  BSYNC B0 ;  /* 0x0000000000007941 */ /* 0x000fea0003800000 */
.L_x_11921:
[----:B------:R-:W-:Y:S05]  /*1dd50*/  BRA `(.L_x_11923) ;  /* 0xffffffdc002c7947 */ /* 0x000fea000383ffff */
.L_x_11803:
[----:B------:R-:W-:Y:S01]  /*1dd60*/  BSSY B0, `(.L_x_11924) ;  /* 0x0000006000007945 */ /* 0x000fe20003800000 */
[----:B------:R-:W-:-:S07]  /*1dd70*/  IMAD.MOV.U32 R15, RZ, RZ, -0x1 ;  /* 0xffffffffff0f7424 */ /* 0x000fce00078e00ff */
[----:B012---:R-:W-:Y:S05]  /*1dd80*/  WARPSYNC.COLLECTIVE R15, `(.L_x_11925) ;  /* 0x000000000f0c7348 */ /* 0x007fea0003c00000 */
[----:B------:R-:W-:Y:S02]  /*1dd90*/  ELECT P6, UR62, PT ;  /* 0x00000000003e782f */ /* 0x000fe400038c0000 */
[----:B------:R-:W-:Y:S01]  /*1dda0*/  MOV R14, UR62 ;  /* 0x0000003e000e7c02 */ /* 0x000fe20008000f00 */
[----:B012---:R-:W-:Y:S10]  /*1ddb0*/  ENDCOLLECTIVE ;  /* 0x000000000000791b */ /* 0x007ff40003800000 */
.L_x_11925:
[----:B------:R-:W-:Y:S05]  /*1ddc0*/  BSYNC B0 ;  /* 0x0000000000007941 */ /* 0x000fea0003800000 */
.L_x_11924:
[----:B------:R-:W-:Y:S05]  /*1ddd0*/  BRA `(.L_x_11926) ;  /* 0xffffffdc00207947 */ /* 0x000fea000383ffff */
.L_x_11805:
[----:B-1----:R1:W2:Y:S02]  /*1dde0*/  SYNCS.PHASECHK.TRANS64.TRYWAIT P0, [R6+URZ], R5 ;  /* 0x00000005060075a7 */ /* 0x0022a4000800017f */
[----:B--2---:R-:W-:Y:S05]  /*1ddf0*/  @!P0 NANOSLEEP.SYNCS 0x989680 ;  /* 0x009896800000895d */ /* 0x004fea0003900000 */
[----:B------:R-:W2:Y:S02]  /*1de00*/  @!P0 SYNCS.PHASECHK.TRANS64 P0, [R6+URZ], R5 ;  /* 0x00000005060085a7 */ /* 0x000ea4000800007f */
[----:B--2---:R-:W-:Y:S05]  /*1de10*/  @!P0 BRA `(.L_x_11805) ;  /* 0xfffffffc00f08947 */ /* 0x004fea000383ffff */
[----:B------:R-:W-:Y:S05]  /*1de20*/  BRA `(.L_x_11927) ;  /* 0xffffffdc005c7947 */ /* 0x000fea000383ffff */
.L_x_11806:
[----:B--2---:R2:W3:Y:S02]  /*1de30*/  SYNCS.PHASECHK.TRANS64.TRYWAIT P0, [R7+URZ], R2 ;  /* 0x00000002070075a7 */ /* 0x0044e4000800017f */
[----:B---3--:R-:W-:Y:S05]  /*1de40*/  @!P0 NANOSLEEP.SYNCS 0x989680 ;  /* 0x009896800000895d */ /* 0x008fea0003900000 */
[----:B------:R-:W3:Y:S02]  /*1de50*/  @!P0 SYNCS.PHASECHK.TRANS64 P0, [R7+URZ], R2 ;  /* 0x00000002070085a7 */ /* 0x000ee4000800007f */
[----:B---3--:R-:W-:Y:S05]  /*1de60*/  @!P0 BRA `(.L_x_11806) ;  /* 0xfffffffc00f08947 */ /* 0x008fea000383ffff */
[----:B------:R-:W-:Y:S05]  /*1de70*/  BRA `(.L_x_11928) ;  /* 0xffffffdc00507947 */ /* 0x000fea000383ffff */
.L_x_11808:
[----:B---3--:R3:W4:Y:S02]  /*1de80*/  SYNCS.PHASECHK.TRANS64.TRYWAIT P0, [R4+URZ], R5 ;  /* 0x00000005040075a7 */ /* 0x008724000800017f */
[----:B----4-:R-:W-:Y:S05]  /*1de90*/  @!P0 NANOSLEEP.SYNCS 0x989680 ;  /* 0x009896800000895d */ /* 0x010fea0003900000 */
[----:B------:R-:W4:Y:S02]  /*1dea0*/  @!P0 SYNCS.PHASECHK.TRANS64 P0, [R4+URZ], R5 ;  /* 0x00000005040085a7 */ /* 0x000f24000800007f */
[----:B----4-:R-:W-:Y:S05]  /*1deb0*/  @!P0 BRA `(.L_x_11808) ;  /* 0xfffffffc00f08947 */ /* 0x010fea000383ffff */
[----:B------:R-:W-:Y:S05]  /*1dec0*/  BRA `(.L_x_11929) ;  /* 0xffffffdc00587947 */ /* 0x000fea000383ffff */
.L_x_11930:
        /* <DEDUP_REMOVED lines=11> */
.L_x_11979:


//--------------------- .nv.global.init           --------------------------
	.section	.nv.global.init,"aw",@progbits
.nv.global.init:
	.type		$str$23,@object
	.size		$str$23,($str$24 - $str$23)
$str$23:
        /*0000*/ 	.byte	0x28, 0x61, 0x64, 0x64, 0x72, 0x65, 0x73, 0x73, 0x20, 0x26, 0x20, 0x6d, 0x61, 0x73, 0x6b, 0x29
        /*0010*/ 	.byte	0x20, 0x3d, 0x3d, 0x20, 0x30, 0x00
	.type		$str$24,@object
	.size		$str$24,(__unnamed_11 - $str$24)
$str$24:
        /*0016*/ 	.byte	0x2f, 0x74, 0x6d, 0x70, 0x2f, 0x6f, 0x73, 0x73, 0x5f, 0x6b, 0x65, 0x72, 0x6e, 0x65, 0x6c, 0x73
        /*0026*/ 	.byte	0x5f, 0x73, 0x72, 0x63, 0x2f, 0x66, 0x6c, 0x61, 0x73, 0x68, 0x5f, 0x61, 0x74, 0x74, 0x65, 0x6e
        /*0036*/ 	.byte	0x74, 0x69, 0x6f, 0x6e, 0x2f, 0x63, 0x73, 0x72, 0x63, 0x2f, 0x63, 0x75, 0x74, 0x6c, 0x61, 0x73
        /*0046*/ 	.byte	0x73, 0x2f, 0x69, 0x6e, 0x63, 0x6c, 0x75, 0x64, 0x65, 0x2f, 0x63, 0x75, 0x74, 0x65, 0x2f, 0x70
        /*0056*/ 	.byte	0x6f, 0x69, 0x6e, 0x74, 0x65, 0x72, 0x5f, 0x66, 0x6c, 0x61, 0x67, 0x67, 0x65, 0x64, 0x2e, 0x68
        /*0066*/ 	.byte	0x70, 0x70, 0x00
	.type		__unnamed_11,@object
	.size		__unnamed_11,(__unnamed_6 - __unnamed_11)
__unnamed_11:
        /* <DEDUP_REMOVED lines=24> */
	.type		__unnamed_6,@object
	.size		__unnamed_6,(__unnamed_17 - __unnamed_6)
__unnamed_6:
        /* <DEDUP_REMOVED lines=24> */
        /*0369*/ 	.byte	0x00
	.type		__unnamed_17,@object
	.size		__unnamed_17,(__unnamed_5 - __unnamed_17)
__unnamed_17:
        /* <DEDUP_REMOVED lines=25> */
	.type		__unnamed_5,@object
	.size		__unnamed_5,(__unnamed_16 - __unnamed_5)
__unnamed_5:
        /* <DEDUP_REMOVED lines=25> */
	.type		__unnamed_16,@object
	.size		__unnamed_16,(__unnamed_10 - __unnamed_16)
__unnamed_16:
        /* <DEDUP_REMOVED lines=25> */
	.type		__unnamed_10,@object
	.size		__unnamed_10,(__unnamed_4 - __unnamed_10)
__unnamed_10:
        /* <DEDUP_REMOVED lines=28> */
        /*09b6*/ 	.byte	0x34, 0x30, 0x39, 0x36, 0x3e, 0x3e, 0x3e, 0x3e, 0x3e, 0x5d, 0x00
	.type		__unnamed_4,@object
	.size		__unnamed_4,(__unnamed_7 - __unnamed_4)
__unnamed_4:
        /* <DEDUP_REMOVED lines=29> */
	.type		__unnamed_7,@object
	.size		__unnamed_7,(__unnamed_1 - __unnamed_7)
__unnamed_7:
        /* <DEDUP_REMOVED lines=28> */
        /*0d4d*/ 	.byte	0x34, 0x30, 0x39, 0x36, 0x3e, 0x3e, 0x3e, 0x3e, 0x3e, 0x20, 0x26, 0x5d, 0x00
	.type		__unnamed_1,@object
	.size		__unnamed_1,(__unnamed_9 - __unnamed_1)
__unnamed_1:
        /* <DEDUP_REMOVED lines=28> */
        /*0f1a*/ 	.byte	0x3c, 0x36, 0x31, 0x34, 0x34, 0x3e, 0x3e, 0x3e, 0x3e, 0x3e, 0x20, 0x26, 0x5d, 0x00
	.type		__unnamed_9,@object
	.size		__unnamed_9,(__unnamed_8 - __unnamed_9)
__unnamed_9:
        /* <DEDUP_REMOVED lines=28> */
        /*10e8*/ 	.byte	0x3a, 0x43, 0x3c, 0x33, 0x32, 0x37, 0x36, 0x38, 0x3e, 0x3e, 0x3e, 0x3e, 0x3e, 0x5d, 0x00
	.type		__unnamed_8,@object
	.size		__unnamed_8,(__unnamed_3 - __unnamed_8)
__unnamed_8:
        /* <DEDUP_REMOVED lines=29> */
	.type		__unnamed_3,@object
	.size		__unnamed_3,(__unnamed_19 - __unnamed_3)
__unnamed_3:
        /* <DEDUP_REMOVED lines=29> */
	.type		__unnamed_19,@object
	.size		__unnamed_19,(__unnamed_15 - __unnamed_19)
__unnamed_19:
        /* <DEDUP_REMOVED lines=29> */
	.type		__unnamed_15,@object
	.size		__unnamed_15,(__unnamed_21 - __unnamed_15)
__unnamed_15:
        /* <DEDUP_REMOVED lines=29> */
	.type		__unnamed_21,@object
	.size		__unnamed_21,(__unnamed_13 - __unnamed_21)
__unnamed_21:
        /* <DEDUP_REMOVED lines=29> */
	.type		__unnamed_13,@object
	.size		__unnamed_13,(__unnamed_2 - __unnamed_13)
__unnamed_13:
        /* <DEDUP_REMOVED lines=29> */
	.type		__unnamed_2,@object
	.size		__unnamed_2,(__unnamed_14 - __unnamed_2)
__unnamed_2:
        /* <DEDUP_REMOVED lines=29> */
	.type		__unnamed_14,@object
	.size		__unnamed_14,(__unnamed_20 - __unnamed_14)
__unnamed_14:
        /* <DEDUP_REMOVED lines=29> */
	.type		__unnamed_20,@object
	.size		__unnamed_20,(__unnamed_18 - __unnamed_20)
__unnamed_20:
        /* <DEDUP_REMOVED lines=29> */
	.type		__unnamed_18,@object
	.size		__unnamed_18,(__unnamed_12 - __unnamed_18)
__unnamed_18:
        /* <DEDUP_REMOVED lines=29> */
        /*2316*/ 	.byte	0x5d, 0x00
	.type		__unnamed_12,@object
	.size		__unnamed_12,(.L_11 - __unnamed_12)
__unnamed_12:
        /* <DEDUP_REMOVED lines=30> */
.L_11:


//--------------------- .nv.shared._ZN7cutlass13device_kernelIN5flash11enable_sm90INS1_16FlashAttnFwdSm90INS1_25CollectiveMainloopFwdSm90ILi2EN4cute5tupleIJNS5_1CILi1EEES8_S8_EEENS6_IJNS7_ILi128EEESA_NS7_ILi192EEEEEELi128ENS_10bfloat16_tEfNS_4arch4Sm90ELb0ELb0ELb1ELb0ELb0ELb0ELb0ELb1ELb1ELb0ELb0ELb0EEENS1_21CollectiveEpilogueFwdINS6_IJSA_SA_SA_EEES9_SD_SF_Li256ELb0ELb0ELb0ELb0EEENS1_29StaticPersistentTileSchedulerILb0EEEEEEEEEvNT_6ParamsE --------------------------
	.section	.nv.shared._ZN7cutlass13device_kernelIN5flash11enable_sm90INS1_16FlashAttnFwdSm90INS1_25CollectiveMainloopFwdSm90ILi2EN4cute5tupleIJNS5_1CILi1EEES8_S8_EEENS6_IJNS7_ILi128EEESA_NS7_ILi192EEEEEELi128ENS_10bfloat16_tEfNS_4arch4Sm90ELb0ELb0ELb1ELb0ELb0ELb0ELb0ELb1ELb1ELb0ELb0ELb0EEENS1_21CollectiveEpilogueFwdINS6_IJSA_SA_SA_EEES9_SD_SF_Li256ELb0ELb0ELb0ELb0EEENS1_29StaticPersistentTileSchedulerILb0EEEEEEEEEvNT_6ParamsE,"aw",@nobits
	.sectionflags	@""
	.align	16
	.zero		1024


//--------------------- .nv.shared.reserved.0     --------------------------
	.section	.nv.shared.reserved.0,"aw",@nobits
	.weak		__nv_reservedSMEM_offset_0_alias
	.size		__nv_reservedSMEM_offset_0_alias, 0, 0
	.other		__nv_reservedSMEM_offset_0_alias,@"STO_CUDA_RESERVED_SHARED STV_DEFAULT"
__nv_reservedSMEM_offset_0_alias:
	.zero		0


//--------------------- .nv.global                --------------------------
	.section	.nv.global,"aw",@nobits
.nv.global:
	.type		_ZN75_INTERNAL_905f0d3e_39_flash_fwd_hdimdiff_bf16_softcap_sm90_cu_8761d306_54554cute1_E,@object
	.size		_ZN75_INTERNAL_905f0d3e_39_flash_fwd_hdimdiff_bf16_softcap_sm90_cu_8761d306_54554cute1_E,(_ZN75_INTERNAL_905f0d3e_39_flash_fwd_hdimdiff_bf16_softcap_sm90_cu_8761d306_54554cuda3std3__45__cpo6cbeginE - _ZN75_INTERNAL_905f0d3e_39_flash_fwd_hdimdiff_bf16_softcap_sm90_cu_8761d306_54554cute1_E)
_ZN75_INTERNAL_905f0d3e_39_flash_fwd_hdimdiff_bf16_softcap_sm90_cu_8761d306_54554cute1_E:
	.zero		1
	.type		_ZN75_INTERNAL_905f0d3e_39_flash_fwd_hdimdiff_bf16_softcap_sm90_cu_8761d306_54554cuda3std3__45__cpo6cbeginE,@object
	.size		_ZN75_INTERNAL_905f0d3e_39_flash_fwd_hdimdiff_bf16_softcap_sm90_cu_8761d306_54554cuda3std3__45__cpo6cbeginE,(_ZN75_INTERNAL_905f0d3e_39_flash_fwd_hdimdiff_bf16_softcap_sm90_cu_8761d306_54554cuda3std3__48in_placeE - _ZN75_INTERNAL_905f0d3e_39_flash_fwd_hdimdiff_bf16_softcap_sm90_cu_8761d306_54554cuda3std3__45__cpo6cbeginE)
_ZN75_INTERNAL_905f0d3e_39_flash_fwd_hdimdiff_bf16_softcap_sm90_cu_8761d306_54554cuda3std3__45__cpo6cbeginE:
	.zero		1
	.type		_ZN75_INTERNAL_905f0d3e_39_flash_fwd_hdimdiff_bf16_softcap_sm90_cu_8761d306_54554cuda3std3__48in_placeE,@object
	.size		_ZN75_INTERNAL_905f0d3e_39_flash_fwd_hdimdiff_bf16_softcap_sm90_cu_8761d306_54554cuda3std3__48in_placeE,(_ZN75_INTERNAL_905f0d3e_39_flash_fwd_hdimdiff_bf16_softcap_sm90_cu_8761d306_54554cuda3std6ranges3__45__cpo9iter_moveE - _ZN75_INTERNAL_905f0d3e_39_flash_fwd_hdimdiff_bf16_softcap_sm90_cu_8761d306_54554cuda3std3__48in_placeE)
_ZN75_INTERNAL_905f0d3e_39_flash_fwd_hdimdiff_bf16_softcap_sm90_cu_8761d306_54554cuda3std3__48in_placeE:
	.zero		1
	.type		_ZN75_INTERNAL_905f0d3e_39_flash_fwd_hdimdiff_bf16_softcap_sm90_cu_8761d306_54554cuda3std6ranges3__45__cpo9iter_moveE,@object
	.size		_ZN75_INTERNAL_905f0d3e_39_flash_fwd_hdimdiff_bf16_softcap_sm90_cu_8761d306_54554cuda3std6ranges3__45__cpo9iter_moveE,(_ZN75_INTERNAL_905f0d3e_39_flash_fwd_hdimdiff_bf16_softcap_sm90_cu_8761d306_54554cuda3std3__45__cpo5beginE - _ZN75_INTERNAL_905f0d3e_39_flash_fwd_hdimdiff_bf16_softcap_sm90_cu_8761d306_54554cuda3std6ranges3__45__cpo9iter_moveE)
_ZN75_INTERNAL_905f0d3e_39_flash_fwd_hdimdiff_bf16_softcap_sm90_cu_8761d306_54554cuda3std6ranges3__45__cpo9iter_moveE:
	.zero		1
	.type		_ZN75_INTERNAL_905f0d3e_39_flash_fwd_hdimdiff_bf16_softcap_sm90_cu_8761d306_54554cuda3std3__45__cpo5beginE,@object
	.size		_ZN75_INTERNAL_905f0d3e_39_flash_fwd_hdimdiff_bf16_softcap_sm90_cu_8761d306_54554cuda3std3__45__cpo5beginE,(_ZN75_INTERNAL_905f0d3e_39_flash_fwd_hdimdiff_bf16_softcap_sm90_cu_8761d306_54554cuda3std3__477_GLOBAL__N__905f0d3e_39_flash_fwd_hdimdiff_bf16_softcap_sm90_cu_8761d306_54556ignoreE - _ZN75_INTERNAL_905f0d3e_39_flash_fwd_hdimdiff_bf16_softcap_sm90_cu_8761d306_54554cuda3std3__45__cpo5beginE)
_ZN75_INTERNAL_905f0d3e_39_flash_fwd_hdimdiff_bf16_softcap_sm90_cu_8761d306_54554cuda3std3__45__cpo5beginE:
	.zero		1
	.type		_ZN75_INTERNAL_905f0d3e_39_flash_fwd_hdimdiff_bf16_softcap_sm90_cu_8761d306_54554cuda3std3__477_GLOBAL__N__905f0d3e_39_flash_fwd_hdimdiff_bf16_softcap_sm90_cu_8761d306_54556ignoreE,@object
	.size		_ZN75_INTERNAL_905f0d3e_39_flash_fwd_hdimdiff_bf16_softcap_sm90_cu_8761d306_54554cuda3std3__477_GLOBAL__N__905f0d3e_39_flash_fwd_hdimdiff_bf16_softcap_sm90_cu_8761d306_54556ignoreE,(_ZN75_INTERNAL_905f0d3e_39_flash_fwd_hdimdiff_bf16_softcap_sm90_cu_8761d306_54554cute7productE - _ZN75_INTERNAL_905f0d3e_39_flash_fwd_hdimdiff_bf16_softcap_sm90_cu_8761d306_54554cuda3std3__477_GLOBAL__N__905f0d3e_39_flash_fwd_hdimdiff_bf16_softcap_sm90_cu_8761d306_54556ignoreE)
_ZN75_INTERNAL_905f0d3e_39_flash_fwd_hdimdiff_bf16_softcap_sm90_cu_8761d306_54554cuda3std3__477_GLOBAL__N__905f0d3e_39_flash_fwd_hdimdiff_bf16_softcap_sm90_cu_8761d306_54556ignoreE:
	.zero		1
	.type		_ZN75_INTERNAL_905f0d3e_39_flash_fwd_hdimdiff_bf16_softcap_sm90_cu_8761d306_54554cute7productE,@object
	.size		_ZN75_INTERNAL_905f0d3e_39_flash_fwd_hdimdiff_bf16_softcap_sm90_cu_8761d306_54554cute7productE,(_ZN75_INTERNAL_905f0d3e_39_flash_fwd_hdimdiff_bf16_softcap_sm90_cu_8761d306_54554cuda3std3__45__cpo3endE - _ZN75_INTERNAL_905f0d3e_39_flash_fwd_hdimdiff_bf16_softcap_sm90_cu_8761d306_54554cute7productE)
_ZN75_INTERNAL_905f0d3e_39_flash_fwd_hdimdiff_bf16_softcap_sm90_cu_8761d306_54554cute7productE:
	.zero		1
	.type		_ZN75_INTERNAL_905f0d3e_39_flash_fwd_hdimdiff_bf16_softcap_sm90_cu_8761d306_54554cuda3std3__45__cpo3endE,@object
	.size		_ZN75_INTERNAL_905f0d3e_39_flash_fwd_hdimdiff_bf16_softcap_sm90_cu_8761d306_54554cuda3std3__45__cpo3endE,(_ZN75_INTERNAL_905f0d3e_39_flash_fwd_hdimdiff_bf16_softcap_sm90_cu_8761d306_54554cuda3std3__419piecewise_constructE - _ZN75_INTERNAL_905f0d3e_39_flash_fwd_hdimdiff_bf16_softcap_sm90_cu_8761d306_54554cuda3std3__45__cpo3endE)
_ZN75_INTERNAL_905f0d3e_39_flash_fwd_hdimdiff_bf16_softcap_sm90_cu_8761d306_54554cuda3std3__45__cpo3endE:
	.zero		1
	.type		_ZN75_INTERNAL_905f0d3e_39_flash_fwd_hdimdiff_bf16_softcap_sm90_cu_8761d306_54554cuda3std3__419piecewise_constructE,@object
	.size		_ZN75_INTERNAL_905f0d3e_39_flash_fwd_hdimdiff_bf16_softcap_sm90_cu_8761d306_54554cuda3std3__419piecewise_constructE,(_ZN75_INTERNAL_905f0d3e_39_flash_fwd_hdimdiff_bf16_softcap_sm90_cu_8761d306_54554cuda3std3__45__cpo4cendE - _ZN75_INTERNAL_905f0d3e_39_flash_fwd_hdimdiff_bf16_softcap_sm90_cu_8761d306_54554cuda3std3__419piecewise_constructE)
_ZN75_INTERNAL_905f0d3e_39_flash_fwd_hdimdiff_bf16_softcap_sm90_cu_8761d306_54554cuda3std3__419piecewise_constructE:
	.zero		1
	.type		_ZN75_INTERNAL_905f0d3e_39_flash_fwd_hdimdiff_bf16_softcap_sm90_cu_8761d306_54554cuda3std3__45__cpo4cendE,@object
	.size		_ZN75_INTERNAL_905f0d3e_39_flash_fwd_hdimdiff_bf16_softcap_sm90_cu_8761d306_54554cuda3std3__45__cpo4cendE,(_ZN75_INTERNAL_905f0d3e_39_flash_fwd_hdimdiff_bf16_softcap_sm90_cu_8761d306_54554cuda3std6ranges3__45__cpo4swapE - _ZN75_INTERNAL_905f0d3e_39_flash_fwd_hdimdiff_bf16_softcap_sm90_cu_8761d306_54554cuda3std3__45__cpo4cendE)
_ZN75_INTERNAL_905f0d3e_39_flash_fwd_hdimdiff_bf16_softcap_sm90_cu_8761d306_54554cuda3std3__45__cpo4cendE:
	.zero		1
	.type		_ZN75_INTERNAL_905f0d3e_39_flash_fwd_hdimdiff_bf16_softcap_sm90_cu_8761d306_54554cuda3std6ranges3__45__cpo4swapE,@object
	.size		_ZN75_INTERNAL_905f0d3e_39_flash_fwd_hdimdiff_bf16_softcap_sm90_cu_8761d306_54554cuda3std6ranges3__45__cpo4swapE,(.L_28 - _ZN75_INTERNAL_905f0d3e_39_flash_fwd_hdimdiff_bf16_softcap_sm90_cu_8761d306_54554cuda3std6ranges3__45__cpo4swapE)
_ZN75_INTERNAL_905f0d3e_39_flash_fwd_hdimdiff_bf16_softcap_sm90_cu_8761d306_54554cuda3std6ranges3__45__cpo4swapE:
	.zero		1
.L_28:


//--------------------- .nv.shared._ZN7cutlass13device_kernelIN5flash11enable_sm90INS1_16FlashAttnFwdSm90INS1_25CollectiveMainloopFwdSm90ILi2EN4cute5tupleIJNS5_1CILi2EEENS7_ILi1EEES9_EEENS6_IJNS7_ILi128EEESB_NS7_ILi192EEEEEELi128ENS_10bfloat16_tEfNS_4arch4Sm90ELb0ELb0ELb1ELb0ELb0ELb0ELb0ELb1ELb1ELb0ELb0ELb0EEENS1_21CollectiveEpilogueFwdINS6_IJSB_SB_SB_EEESA_SE_SG_Li256ELb0ELb0ELb0ELb0EEENS1_29StaticPersistentTileSchedulerILb0EEEEEEEEEvNT_6ParamsE --------------------------
	.section	.nv.shared._ZN7cutlass13device_kernelIN5flash11enable_sm90INS1_16FlashAttnFwdSm90INS1_25CollectiveMainloopFwdSm90ILi2EN4cute5tupleIJNS5_1CILi2EEENS7_ILi1EEES9_EEENS6_IJNS7_ILi128EEESB_NS7_ILi192EEEEEELi128ENS_10bfloat16_tEfNS_4arch4Sm90ELb0ELb0ELb1ELb0ELb0ELb0ELb0ELb1ELb1ELb0ELb0ELb0EEENS1_21CollectiveEpilogueFwdINS6_IJSB_SB_SB_EEESA_SE_SG_Li256ELb0ELb0ELb0ELb0EEENS1_29StaticPersistentTileSchedulerILb0EEEEEEEEEvNT_6ParamsE,"aw",@nobits
	.sectionflags	@""
	.align	16
	.zero		1024


//--------------------- .nv.shared._ZN7cutlass13device_kernelIN5flash11enable_sm90INS1_16FlashAttnFwdSm90INS1_25CollectiveMainloopFwdSm90ILi2EN4cute5tupleIJNS5_1CILi1EEES8_S8_EEENS6_IJNS7_ILi128EEESA_NS7_ILi192EEEEEELi128ENS_10bfloat16_tEfNS_4arch4Sm90ELb0ELb0ELb1ELb1ELb0ELb0ELb0ELb1ELb1ELb0ELb0ELb0EEENS1_21CollectiveEpilogueFwdINS6_IJSA_SA_SA_EEES9_SD_SF_Li256ELb1ELb0ELb0ELb0EEENS1_36VarlenDynamicPersistentTileSchedulerILi128ELi128ELi256ELi32ELb0ELb0ELb1ELb0ELb1ELb1EEEEEEEEEvNT_6ParamsE --------------------------
	.section	.nv.shared._ZN7cutlass13device_kernelIN5flash11enable_sm90INS1_16FlashAttnFwdSm90INS1_25CollectiveMainloopFwdSm90ILi2EN4cute5tupleIJNS5_1CILi1EEES8_S8_EEENS6_IJNS7_ILi128EEESA_NS7_ILi192EEEEEELi128ENS_10bfloat16_tEfNS_4arch4Sm90ELb0ELb0ELb1ELb1ELb0ELb0ELb0ELb1ELb1ELb0ELb0ELb0EEENS1_21CollectiveEpilogueFwdINS6_IJSA_SA_SA_EEES9_SD_SF_Li256ELb1ELb0ELb0ELb0EEENS1_36VarlenDynamicPersistentTileSchedulerILi128ELi128ELi256ELi32ELb0ELb0ELb1ELb0ELb1ELb1EEEEEEEEEvNT_6ParamsE,"aw",@nobits
	.sectionflags	@""
	.align	16
	.zero		1024


//--------------------- .nv.shared._ZN7cutlass13device_kernelIN5flash11enable_sm90INS1_16FlashAttnFwdSm90INS1_25CollectiveMainloopFwdSm90ILi2EN4cute5tupleIJNS5_1CILi1EEES8_S8_EEENS6_IJNS7_ILi128EEESA_NS7_ILi192EEEEEELi128ENS_10bfloat16_tEfNS_4arch4Sm90ELb0ELb0ELb1ELb1ELb0ELb1ELb0ELb1ELb1ELb0ELb0ELb0EEENS1_21CollectiveEpilogueFwdINS6_IJSA_SA_SA_EEES9_SD_SF_Li256ELb1ELb0ELb0ELb0EEENS1_36VarlenDynamicPersistentTileSchedulerILi128ELi128ELi256ELi32ELb0ELb0ELb1ELb0ELb1ELb1EEEEEEEEEvNT_6ParamsE --------------------------
	.section	.nv.shared._ZN7cutlass13device_kernelIN5flash11enable_sm90INS1_16FlashAttnFwdSm90INS1_25CollectiveMainloopFwdSm90ILi2EN4cute5tupleIJNS5_1CILi1EEES8_S8_EEENS6_IJNS7_ILi128EEESA_NS7_ILi192EEEEEELi128ENS_10bfloat16_tEfNS_4arch4Sm90ELb0ELb0ELb1ELb1ELb0ELb1ELb0ELb1ELb1ELb0ELb0ELb0EEENS1_21CollectiveEpilogueFwdINS6_IJSA_SA_SA_EEES9_SD_SF_Li256ELb1ELb0ELb0ELb0EEENS1_36VarlenDynamicPersistentTileSchedulerILi128ELi128ELi256ELi32ELb0ELb0ELb1ELb0ELb1ELb1EEEEEEEEEvNT_6ParamsE,"aw",@nobits
	.sectionflags	@""
	.align	16
	.zero		1024


//--------------------- .nv.shared._ZN7cutlass13device_kernelIN5flash11enable_sm90INS1_16FlashAttnFwdSm90INS1_25CollectiveMainloopFwdSm90ILi2EN4cute5tupleIJNS5_1CILi1EEES8_S8_EEENS6_IJNS7_ILi128EEENS7_ILi96EEENS7_ILi192EEEEEELi128ENS_10bfloat16_tEfNS_4arch4Sm90ELb0ELb1ELb1ELb0ELb0ELb0ELb0ELb1ELb1ELb0ELb0ELb0EEENS1_21CollectiveEpilogueFwdINS6_IJSA_SA_SB_EEES9_SE_SG_Li256ELb0ELb0ELb0ELb0EEENS1_30DynamicPersistentTileSchedulerILi256ELi32ELb0ELb0ELb1EEEEEEEEEvNT_6ParamsE --------------------------
	.section	.nv.shared._ZN7cutlass13device_kernelIN5flash11enable_sm90INS1_16FlashAttnFwdSm90INS1_25CollectiveMainloopFwdSm90ILi2EN4cute5tupleIJNS5_1CILi1EEES8_S8_EEENS6_IJNS7_ILi128EEENS7_ILi96EEENS7_ILi192EEEEEELi128ENS_10bfloat16_tEfNS_4arch4Sm90ELb0ELb1ELb1ELb0ELb0ELb0ELb0ELb1ELb1ELb0ELb0ELb0EEENS1_21CollectiveEpilogueFwdINS6_IJSA_SA_SB_EEES9_SE_SG_Li256ELb0ELb0ELb0ELb0EEENS1_30DynamicPersistentTileSchedulerILi256ELi32ELb0ELb0ELb1EEEEEEEEEvNT_6ParamsE,"aw",@nobits
	.sectionflags	@""
	.align	16
	.zero		1024


//--------------------- .nv.shared._ZN7cutlass13device_kernelIN5flash11enable_sm90INS1_16FlashAttnFwdSm90INS1_25CollectiveMainloopFwdSm90ILi2EN4cute5tupleIJNS5_1CILi1EEES8_S8_EEENS6_IJNS7_ILi128EEENS7_ILi96EEENS7_ILi192EEEEEELi128ENS_10bfloat16_tEfNS_4arch4Sm90ELb0ELb1ELb1ELb1ELb0ELb0ELb0ELb1ELb1ELb0ELb0ELb0EEENS1_21CollectiveEpilogueFwdINS6_IJSA_SA_SB_EEES9_SE_SG_Li256ELb1ELb0ELb0ELb0EEENS1_36VarlenDynamicPersistentTileSchedulerILi128ELi96ELi256ELi32ELb0ELb0ELb1ELb1ELb0ELb1EEEEEEEEEvNT_6ParamsE --------------------------
	.section	.nv.shared._ZN7cutlass13device_kernelIN5flash11enable_sm90INS1_16FlashAttnFwdSm90INS1_25CollectiveMainloopFwdSm90ILi2EN4cute5tupleIJNS5_1CILi1EEES8_S8_EEENS6_IJNS7_ILi128EEENS7_ILi96EEENS7_ILi192EEEEEELi128ENS_10bfloat16_tEfNS_4arch4Sm90ELb0ELb1ELb1ELb1ELb0ELb0ELb0ELb1ELb1ELb0ELb0ELb0EEENS1_21CollectiveEpilogueFwdINS6_IJSA_SA_SB_EEES9_SE_SG_Li256ELb1ELb0ELb0ELb0EEENS1_36VarlenDynamicPersistentTileSchedulerILi128ELi96ELi256ELi32ELb0ELb0ELb1ELb1ELb0ELb1EEEEEEEEEvNT_6ParamsE,"aw",@nobits
	.sectionflags	@""
	.align	16
	.zero		1024


//--------------------- .nv.shared._ZN7cutlass13device_kernelIN5flash11enable_sm90INS1_16FlashAttnFwdSm90INS1_25CollectiveMainloopFwdSm90ILi2EN4cute5tupleIJNS5_1CILi1EEES8_S8_EEENS6_IJNS7_ILi128EEENS7_ILi96EEENS7_ILi192EEEEEELi128ENS_10bfloat16_tEfNS_4arch4Sm90ELb0ELb1ELb1ELb1ELb0ELb1ELb0ELb1ELb1ELb0ELb0ELb0EEENS1_21CollectiveEpilogueFwdINS6_IJSA_SA_SB_EEES9_SE_SG_Li256ELb1ELb0ELb0ELb0EEENS1_36VarlenDynamicPersistentTileSchedulerILi128ELi96ELi256ELi32ELb0ELb0ELb1ELb1ELb0ELb1EEEEEEEEEvNT_6ParamsE --------------------------
	.section	.nv.shared._ZN7cutlass13device_kernelIN5flash11enable_sm90INS1_16FlashAttnFwdSm90INS1_25CollectiveMainloopFwdSm90ILi2EN4cute5tupleIJNS5_1CILi1EEES8_S8_EEENS6_IJNS7_ILi128EEENS7_ILi96EEENS7_ILi192EEEEEELi128ENS_10bfloat16_tEfNS_4arch4Sm90ELb0ELb1ELb1ELb1ELb0ELb1ELb0ELb1ELb1ELb0ELb0ELb0EEENS1_21CollectiveEpilogueFwdINS6_IJSA_SA_SB_EEES9_SE_SG_Li256ELb1ELb0ELb0ELb0EEENS1_36VarlenDynamicPersistentTileSchedulerILi128ELi96ELi256ELi32ELb0ELb0ELb1ELb1ELb0ELb1EEEEEEEEEvNT_6ParamsE,"aw",@nobits
	.sectionflags	@""
	.align	16
	.zero		1024


//--------------------- .nv.shared._ZN7cutlass13device_kernelIN5flash11enable_sm90INS1_16FlashAttnFwdSm90INS1_25CollectiveMainloopFwdSm90ILi2EN4cute5tupleIJNS5_1CILi1EEES8_S8_EEENS6_IJNS7_ILi128EEESA_NS7_ILi192EEEEEELi128ENS_10bfloat16_tEfNS_4arch4Sm90ELb1ELb0ELb1ELb0ELb0ELb0ELb0ELb1ELb1ELb0ELb0ELb0EEENS1_21CollectiveEpilogueFwdINS6_IJSA_SA_SA_EEES9_SD_SF_Li256ELb0ELb0ELb0ELb0EEENS1_30DynamicPersistentTileSchedulerILi256ELi32ELb0ELb0ELb1EEEEEEEEEvNT_6ParamsE --------------------------
	.section	.nv.shared._ZN7cutlass13device_kernelIN5flash11enable_sm90INS1_16FlashAttnFwdSm90INS1_25CollectiveMainloopFwdSm90ILi2EN4cute5tupleIJNS5_1CILi1EEES8_S8_EEENS6_IJNS7_ILi128EEESA_NS7_ILi192EEEEEELi128ENS_10bfloat16_tEfNS_4arch4Sm90ELb1ELb0ELb1ELb0ELb0ELb0ELb0ELb1ELb1ELb0ELb0ELb0EEENS1_21CollectiveEpilogueFwdINS6_IJSA_SA_SA_EEES9_SD_SF_Li256ELb0ELb0ELb0ELb0EEENS1_30DynamicPersistentTileSchedulerILi256ELi32ELb0ELb0ELb1EEEEEEEEEvNT_6ParamsE,"aw",@nobits
	.sectionflags	@""
	.align	16
	.zero		1024


//--------------------- .nv.shared._ZN7cutlass13device_kernelIN5flash11enable_sm90INS1_16FlashAttnFwdSm90INS1_25CollectiveMainloopFwdSm90ILi2EN4cute5tupleIJNS5_1CILi1EEES8_S8_EEENS6_IJNS7_ILi128EEESA_NS7_ILi192EEEEEELi128ENS_10bfloat16_tEfNS_4arch4Sm90ELb1ELb0ELb1ELb1ELb0ELb0ELb0ELb1ELb1ELb0ELb0ELb0EEENS1_21CollectiveEpilogueFwdINS6_IJSA_SA_SA_EEES9_SD_SF_Li256ELb1ELb0ELb0ELb0EEENS1_36VarlenDynamicPersistentTileSchedulerILi128ELi128ELi256ELi32ELb0ELb0ELb1ELb1ELb1ELb1EEEEEEEEEvNT_6ParamsE --------------------------
	.section	.nv.shared._ZN7cutlass13device_kernelIN5flash11enable_sm90INS1_16FlashAttnFwdSm90INS1_25CollectiveMainloopFwdSm90ILi2EN4cute5tupleIJNS5_1CILi1EEES8_S8_EEENS6_IJNS7_ILi128EEESA_NS7_ILi192EEEEEELi128ENS_10bfloat16_tEfNS_4arch4Sm90ELb1ELb0ELb1ELb1ELb0ELb0ELb0ELb1ELb1ELb0ELb0ELb0EEENS1_21CollectiveEpilogueFwdINS6_IJSA_SA_SA_EEES9_SD_SF_Li256ELb1ELb0ELb0ELb0EEENS1_36VarlenDynamicPersistentTileSchedulerILi128ELi128ELi256ELi32ELb0ELb0ELb1ELb1ELb1ELb1EEEEEEEEEvNT_6ParamsE,"aw",@nobits
	.sectionflags	@""
	.align	16
	.zero		1024


//--------------------- .nv.shared._ZN7cutlass13device_kernelIN5flash11enable_sm90INS1_16FlashAttnFwdSm90INS1_25CollectiveMainloopFwdSm90ILi2EN4cute5tupleIJNS5_1CILi1EEES8_S8_EEENS6_IJNS7_ILi128EEESA_NS7_ILi192EEEEEELi128ENS_10bfloat16_tEfNS_4arch4Sm90ELb1ELb0ELb1ELb1ELb0ELb1ELb0ELb1ELb1ELb0ELb0ELb0EEENS1_21CollectiveEpilogueFwdINS6_IJSA_SA_SA_EEES9_SD_SF_Li256ELb1ELb0ELb0ELb0EEENS1_36VarlenDynamicPersistentTileSchedulerILi128ELi128ELi256ELi32ELb0ELb0ELb1ELb1ELb1ELb1EEEEEEEEEvNT_6ParamsE --------------------------
	.section	.nv.shared._ZN7cutlass13device_kernelIN5flash11enable_sm90INS1_16FlashAttnFwdSm90INS1_25CollectiveMainloopFwdSm90ILi2EN4cute5tupleIJNS5_1CILi1EEES8_S8_EEENS6_IJNS7_ILi128EEESA_NS7_ILi192EEEEEELi128ENS_10bfloat16_tEfNS_4arch4Sm90ELb1ELb0ELb1ELb1ELb0ELb1ELb0ELb1ELb1ELb0ELb0ELb0EEENS1_21CollectiveEpilogueFwdINS6_IJSA_SA_SA_EEES9_SD_SF_Li256ELb1ELb0ELb0ELb0EEENS1_36VarlenDynamicPersistentTileSchedulerILi128ELi128ELi256ELi32ELb0ELb0ELb1ELb1ELb1ELb1EEEEEEEEEvNT_6ParamsE,"aw",@nobits
	.sectionflags	@""
	.align	16
	.zero		1024


//--------------------- .nv.shared._ZN7cutlass13device_kernelIN5flash11enable_sm90INS1_16FlashAttnFwdSm90INS1_25CollectiveMainloopFwdSm90ILi2EN4cute5tupleIJNS5_1CILi1EEES8_S8_EEENS6_IJNS7_ILi64EEESA_SA_EEELi512ENS_10bfloat16_tEfNS_4arch4Sm90ELb0ELb0ELb1ELb0ELb0ELb0ELb0ELb0ELb0ELb0ELb0ELb0EEENS1_21CollectiveEpilogueFwdINS6_IJSA_NS7_ILi512EEESA_EEES9_SC_SE_Li256ELb0ELb0ELb0ELb0EEENS1_29StaticPersistentTileSchedulerILb0EEEEEEEEEvNT_6ParamsE --------------------------
	.section	.nv.shared._ZN7cutlass13device_kernelIN5flash11enable_sm90INS1_16FlashAttnFwdSm90INS1_25CollectiveMainloopFwdSm90ILi2EN4cute5tupleIJNS5_1CILi1EEES8_S8_EEENS6_IJNS7_ILi64EEESA_SA_EEELi512ENS_10bfloat16_tEfNS_4arch4Sm90ELb0ELb0ELb1ELb0ELb0ELb0ELb0ELb0ELb0ELb0ELb0ELb0EEENS1_21CollectiveEpilogueFwdINS6_IJSA_NS7_ILi512EEESA_EEES9_SC_SE_Li256ELb0ELb0ELb0ELb0EEENS1_29StaticPersistentTileSchedulerILb0EEEEEEEEEvNT_6ParamsE,"aw",@nobits
	.sectionflags	@""
	.align	16
	.zero		1024


//--------------------- .nv.shared._ZN7cutlass13device_kernelIN5flash11enable_sm90INS1_16FlashAttnFwdSm90INS1_25CollectiveMainloopFwdSm90ILi2EN4cute5tupleIJNS5_1CILi1EEES8_S8_EEENS6_IJNS7_ILi64EEESA_SA_EEELi512ENS_10bfloat16_tEfNS_4arch4Sm90ELb0ELb0ELb1ELb0ELb0ELb0ELb1ELb0ELb0ELb0ELb0ELb0EEENS1_21CollectiveEpilogueFwdINS6_IJSA_NS7_ILi512EEESA_EEES9_SC_SE_Li256ELb0ELb0ELb0ELb0EEENS1_29StaticPersistentTileSchedulerILb0EEEEEEEEEvNT_6ParamsE --------------------------
	.section	.nv.shared._ZN7cutlass13device_kernelIN5flash11enable_sm90INS1_16FlashAttnFwdSm90INS1_25CollectiveMainloopFwdSm90ILi2EN4cute5tupleIJNS5_1CILi1EEES8_S8_EEENS6_IJNS7_ILi64EEESA_SA_EEELi512ENS_10bfloat16_tEfNS_4arch4Sm90ELb0ELb0ELb1ELb0ELb0ELb0ELb1ELb0ELb0ELb0ELb0ELb0EEENS1_21CollectiveEpilogueFwdINS6_IJSA_NS7_ILi512EEESA_EEES9_SC_SE_Li256ELb0ELb0ELb0ELb0EEENS1_29StaticPersistentTileSchedulerILb0EEEEEEEEEvNT_6ParamsE,"aw",@nobits
	.sectionflags	@""
	.align	16
	.zero		1024


//--------------------- .nv.shared._ZN7cutlass13device_kernelIN5flash11enable_sm90INS1_16FlashAttnFwdSm90INS1_25CollectiveMainloopFwdSm90ILi2EN4cute5tupleIJNS5_1CILi1EEES8_S8_EEENS6_IJNS7_ILi64EEESA_SA_EEELi512ENS_10bfloat16_tEfNS_4arch4Sm90ELb0ELb0ELb1ELb1ELb0ELb0ELb0ELb0ELb0ELb0ELb0ELb0EEENS1_21CollectiveEpilogueFwdINS6_IJSA_NS7_ILi512EEESA_EEES9_SC_SE_Li256ELb1ELb0ELb0ELb0EEENS1_36VarlenDynamicPersistentTileSchedulerILi64ELi64ELi256ELi32ELb0ELb0ELb1ELb0ELb1ELb1EEEEEEEEEvNT_6ParamsE --------------------------
	.section	.nv.shared._ZN7cutlass13device_kernelIN5flash11enable_sm90INS1_16FlashAttnFwdSm90INS1_25CollectiveMainloopFwdSm90ILi2EN4cute5tupleIJNS5_1CILi1EEES8_S8_EEENS6_IJNS7_ILi64EEESA_SA_EEELi512ENS_10bfloat16_tEfNS_4arch4Sm90ELb0ELb0ELb1ELb1ELb0ELb0ELb0ELb0ELb0ELb0ELb0ELb0EEENS1_21CollectiveEpilogueFwdINS6_IJSA_NS7_ILi512EEESA_EEES9_SC_SE_Li256ELb1ELb0ELb0ELb0EEENS1_36VarlenDynamicPersistentTileSchedulerILi64ELi64ELi256ELi32ELb0ELb0ELb1ELb0ELb1ELb1EEEEEEEEEvNT_6ParamsE,"aw",@nobits
	.sectionflags	@""
	.align	16
	.zero		1024


//--------------------- .nv.shared._ZN7cutlass13device_kernelIN5flash11enable_sm90INS1_16FlashAttnFwdSm90INS1_25CollectiveMainloopFwdSm90ILi2EN4cute5tupleIJNS5_1CILi1EEES8_S8_EEENS6_IJNS7_ILi64EEESA_SA_EEELi512ENS_10bfloat16_tEfNS_4arch4Sm90ELb0ELb0ELb1ELb1ELb0ELb1ELb0ELb0ELb0ELb0ELb0ELb0EEENS1_21CollectiveEpilogueFwdINS6_IJSA_NS7_ILi512EEESA_EEES9_SC_SE_Li256ELb1ELb0ELb0ELb0EEENS1_36VarlenDynamicPersistentTileSchedulerILi64ELi64ELi256ELi32ELb0ELb0ELb1ELb0ELb1ELb1EEEEEEEEEvNT_6ParamsE --------------------------
	.section	.nv.shared._ZN7cutlass13device_kernelIN5flash11enable_sm90INS1_16FlashAttnFwdSm90INS1_25CollectiveMainloopFwdSm90ILi2EN4cute5tupleIJNS5_1CILi1EEES8_S8_EEENS6_IJNS7_ILi64EEESA_SA_EEELi512ENS_10bfloat16_tEfNS_4arch4Sm90ELb0ELb0ELb1ELb1ELb0ELb1ELb0ELb0ELb0ELb0ELb0ELb0EEENS1_21CollectiveEpilogueFwdINS6_IJSA_NS7_ILi512EEESA_EEES9_SC_SE_Li256ELb1ELb0ELb0ELb0EEENS1_36VarlenDynamicPersistentTileSchedulerILi64ELi64ELi256ELi32ELb0ELb0ELb1ELb0ELb1ELb1EEEEEEEEEvNT_6ParamsE,"aw",@nobits
	.sectionflags	@""
	.align	16
	.zero		1024


//--------------------- .nv.shared._ZN7cutlass13device_kernelIN5flash11enable_sm90INS1_16FlashAttnFwdSm90INS1_25CollectiveMainloopFwdSm90ILi2EN4cute5tupleIJNS5_1CILi1EEES8_S8_EEENS6_IJNS7_ILi64EEESA_SA_EEELi512ENS_10bfloat16_tEfNS_4arch4Sm90ELb0ELb0ELb1ELb1ELb0ELb0ELb1ELb0ELb0ELb0ELb0ELb0EEENS1_21CollectiveEpilogueFwdINS6_IJSA_NS7_ILi512EEESA_EEES9_SC_SE_Li256ELb1ELb0ELb0ELb0EEENS1_36VarlenDynamicPersistentTileSchedulerILi64ELi64ELi256ELi32ELb0ELb0ELb1ELb0ELb1ELb1EEEEEEEEEvNT_6ParamsE --------------------------
	.section	.nv.shared._ZN7cutlass13device_kernelIN5flash11enable_sm90INS1_16FlashAttnFwdSm90INS1_25CollectiveMainloopFwdSm90ILi2EN4cute5tupleIJNS5_1CILi1EEES8_S8_EEENS6_IJNS7_ILi64EEESA_SA_EEELi512ENS_10bfloat16_tEfNS_4arch4Sm90ELb0ELb0ELb1ELb1ELb0ELb0ELb1ELb0ELb0ELb0ELb0ELb0EEENS1_21CollectiveEpilogueFwdINS6_IJSA_NS7_ILi512EEESA_EEES9_SC_SE_Li256ELb1ELb0ELb0ELb0EEENS1_36VarlenDynamicPersistentTileSchedulerILi64ELi64ELi256ELi32ELb0ELb0ELb1ELb0ELb1ELb1EEEEEEEEEvNT_6ParamsE,"aw",@nobits
	.sectionflags	@""
	.align	16
	.zero		1024


//--------------------- .nv.shared._ZN7cutlass13device_kernelIN5flash11enable_sm90INS1_16FlashAttnFwdSm90INS1_25CollectiveMainloopFwdSm90ILi2EN4cute5tupleIJNS5_1CILi1EEES8_S8_EEENS6_IJNS7_ILi64EEESA_SA_EEELi512ENS_10bfloat16_tEfNS_4arch4Sm90ELb0ELb0ELb1ELb1ELb0ELb1ELb1ELb0ELb0ELb0ELb0ELb0EEENS1_21CollectiveEpilogueFwdINS6_IJSA_NS7_ILi512EEESA_EEES9_SC_SE_Li256ELb1ELb0ELb0ELb0EEENS1_36VarlenDynamicPersistentTileSchedulerILi64ELi64ELi256ELi32ELb0ELb0ELb1ELb0ELb1ELb1EEEEEEEEEvNT_6ParamsE --------------------------
	.section	.nv.shared._ZN7cutlass13device_kernelIN5flash11enable_sm90INS1_16FlashAttnFwdSm90INS1_25CollectiveMainloopFwdSm90ILi2EN4cute5tupleIJNS5_1CILi1EEES8_S8_EEENS6_IJNS7_ILi64EEESA_SA_EEELi512ENS_10bfloat16_tEfNS_4arch4Sm90ELb0ELb0ELb1ELb1ELb0ELb1ELb1ELb0ELb0ELb0ELb0ELb0EEENS1_21CollectiveEpilogueFwdINS6_IJSA_NS7_ILi512EEESA_EEES9_SC_SE_Li256ELb1ELb0ELb0ELb0EEENS1_36VarlenDynamicPersistentTileSchedulerILi64ELi64ELi256ELi32ELb0ELb0ELb1ELb0ELb1ELb1EEEEEEEEEvNT_6ParamsE,"aw",@nobits
	.sectionflags	@""
	.align	16
	.zero		1024


//--------------------- .nv.shared._ZN7cutlass13device_kernelIN5flash11enable_sm90INS1_16FlashAttnFwdSm90INS1_25CollectiveMainloopFwdSm90ILi2EN4cute5tupleIJNS5_1CILi1EEES8_S8_EEENS6_IJNS7_ILi64EEESA_SA_EEELi512ENS_10bfloat16_tEfNS_4arch4Sm90ELb0ELb1ELb1ELb0ELb0ELb0ELb0ELb0ELb0ELb0ELb0ELb0EEENS1_21CollectiveEpilogueFwdINS6_IJSA_NS7_ILi512EEESA_EEES9_SC_SE_Li256ELb0ELb0ELb0ELb0EEENS1_30DynamicPersistentTileSchedulerILi256ELi32ELb0ELb0ELb1EEEEEEEEEvNT_6ParamsE --------------------------
	.section	.nv.shared._ZN7cutlass13device_kernelIN5flash11enable_sm90INS1_16FlashAttnFwdSm90INS1_25CollectiveMainloopFwdSm90ILi2EN4cute5tupleIJNS5_1CILi1EEES8_S8_EEENS6_IJNS7_ILi64EEESA_SA_EEELi512ENS_10bfloat16_tEfNS_4arch4Sm90ELb0ELb1ELb1ELb0ELb0ELb0ELb0ELb0ELb0ELb0ELb0ELb0EEENS1_21CollectiveEpilogueFwdINS6_IJSA_NS7_ILi512EEESA_EEES9_SC_SE_Li256ELb0ELb0ELb0ELb0EEENS1_30DynamicPersistentTileSchedulerILi256ELi32ELb0ELb0ELb1EEEEEEEEEvNT_6ParamsE,"aw",@nobits
	.sectionflags	@""
	.align	16
	.zero		1024


//--------------------- .nv.shared._ZN7cutlass13device_kernelIN5flash11enable_sm90INS1_16FlashAttnFwdSm90INS1_25CollectiveMainloopFwdSm90ILi2EN4cute5tupleIJNS5_1CILi1EEES8_S8_EEENS6_IJNS7_ILi64EEESA_SA_EEELi512ENS_10bfloat16_tEfNS_4arch4Sm90ELb0ELb1ELb1ELb0ELb0ELb0ELb1ELb0ELb0ELb0ELb0ELb0EEENS1_21CollectiveEpilogueFwdINS6_IJSA_NS7_ILi512EEESA_EEES9_SC_SE_Li256ELb0ELb0ELb0ELb0EEENS1_30DynamicPersistentTileSchedulerILi256ELi32ELb0ELb0ELb1EEEEEEEEEvNT_6ParamsE --------------------------
	.section	.nv.shared._ZN7cutlass13device_kernelIN5flash11enable_sm90INS1_16FlashAttnFwdSm90INS1_25CollectiveMainloopFwdSm90ILi2EN4cute5tupleIJNS5_1CILi1EEES8_S8_EEENS6_IJNS7_ILi64EEESA_SA_EEELi512ENS_10bfloat16_tEfNS_4arch4Sm90ELb0ELb1ELb1ELb0ELb0ELb0ELb1ELb0ELb0ELb0ELb0ELb0EEENS1_21CollectiveEpilogueFwdINS6_IJSA_NS7_ILi512EEESA_EEES9_SC_SE_Li256ELb0ELb0ELb0ELb0EEENS1_30DynamicPersistentTileSchedulerILi256ELi32ELb0ELb0ELb1EEEEEEEEEvNT_6ParamsE,"aw",@nobits
	.sectionflags	@""
	.align	16
	.zero		1024


//--------------------- .nv.shared._ZN7cutlass13device_kernelIN5flash11enable_sm90INS1_16FlashAttnFwdSm90INS1_25CollectiveMainloopFwdSm90ILi2EN4cute5tupleIJNS5_1CILi1EEES8_S8_EEENS6_IJNS7_ILi64EEESA_SA_EEELi512ENS_10bfloat16_tEfNS_4arch4Sm90ELb0ELb1ELb1ELb1ELb0ELb0ELb0ELb0ELb0ELb0ELb0ELb0EEENS1_21CollectiveEpilogueFwdINS6_IJSA_NS7_ILi512EEESA_EEES9_SC_SE_Li256ELb1ELb0ELb0ELb0EEENS1_36VarlenDynamicPersistentTileSchedulerILi64ELi64ELi256ELi32ELb0ELb0ELb1ELb1ELb0ELb1EEEEEEEEEvNT_6ParamsE --------------------------
	.section	.nv.shared._ZN7cutlass13device_kernelIN5flash11enable_sm90INS1_16FlashAttnFwdSm90INS1_25CollectiveMainloopFwdSm90ILi2EN4cute5tupleIJNS5_1CILi1EEES8_S8_EEENS6_IJNS7_ILi64EEESA_SA_EEELi512ENS_10bfloat16_tEfNS_4arch4Sm90ELb0ELb1ELb1ELb1ELb0ELb0ELb0ELb0ELb0ELb0ELb0ELb0EEENS1_21CollectiveEpilogueFwdINS6_IJSA_NS7_ILi512EEESA_EEES9_SC_SE_Li256ELb1ELb0ELb0ELb0EEENS1_36VarlenDynamicPersistentTileSchedulerILi64ELi64ELi256ELi32ELb0ELb0ELb1ELb1ELb0ELb1EEEEEEEEEvNT_6ParamsE,"aw",@nobits
	.sectionflags	@""
	.align	16
	.zero		1024


//--------------------- .nv.shared._ZN7cutlass13device_kernelIN5flash11enable_sm90INS1_16FlashAttnFwdSm90INS1_25CollectiveMainloopFwdSm90ILi2EN4cute5tupleIJNS5_1CILi1EEES8_S8_EEENS6_IJNS7_ILi64EEESA_SA_EEELi512ENS_10bfloat16_tEfNS_4arch4Sm90ELb0ELb1ELb1ELb1ELb0ELb1ELb0ELb0ELb0ELb0ELb0ELb0EEENS1_21CollectiveEpilogueFwdINS6_IJSA_NS7_ILi512EEESA_EEES9_SC_SE_Li256ELb1ELb0ELb0ELb0EEENS1_36VarlenDynamicPersistentTileSchedulerILi64ELi64ELi256ELi32ELb0ELb0ELb1ELb1ELb0ELb1EEEEEEEEEvNT_6ParamsE --------------------------
	.section	.nv.shared._ZN7cutlass13device_kernelIN5flash11enable_sm90INS1_16FlashAttnFwdSm90INS1_25CollectiveMainloopFwdSm90ILi2EN4cute5tupleIJNS5_1CILi1EEES8_S8_EEENS6_IJNS7_ILi64EEESA_SA_EEELi512ENS_10bfloat16_tEfNS_4arch4Sm90ELb0ELb1ELb1ELb1ELb0ELb1ELb0ELb0ELb0ELb0ELb0ELb0EEENS1_21CollectiveEpilogueFwdINS6_IJSA_NS7_ILi512EEESA_EEES9_SC_SE_Li256ELb1ELb0ELb0ELb0EEENS1_36VarlenDynamicPersistentTileSchedulerILi64ELi64ELi256ELi32ELb0ELb0ELb1ELb1ELb0ELb1EEEEEEEEEvNT_6ParamsE,"aw",@nobits
	.sectionflags	@""
	.align	16
	.zero		1024


//--------------------- .nv.shared._ZN7cutlass13device_kernelIN5flash11enable_sm90INS1_16FlashAttnFwdSm90INS1_25CollectiveMainloopFwdSm90ILi2EN4cute5tupleIJNS5_1CILi1EEES8_S8_EEENS6_IJNS7_ILi64EEESA_SA_EEELi512ENS_10bfloat16_tEfNS_4arch4Sm90ELb0ELb1ELb1ELb1ELb0ELb0ELb1ELb0ELb0ELb0ELb0ELb0EEENS1_21CollectiveEpilogueFwdINS6_IJSA_NS7_ILi512EEESA_EEES9_SC_SE_Li256ELb1ELb0ELb0ELb0EEENS1_36VarlenDynamicPersistentTileSchedulerILi64ELi64ELi256ELi32ELb0ELb0ELb1ELb1ELb0ELb1EEEEEEEEEvNT_6ParamsE --------------------------
	.section	.nv.shared._ZN7cutlass13device_kernelIN5flash11enable_sm90INS1_16FlashAttnFwdSm90INS1_25CollectiveMainloopFwdSm90ILi2EN4cute5tupleIJNS5_1CILi1EEES8_S8_EEENS6_IJNS7_ILi64EEESA_SA_EEELi512ENS_10bfloat16_tEfNS_4arch4Sm90ELb0ELb1ELb1ELb1ELb0ELb0ELb1ELb0ELb0ELb0ELb0ELb0EEENS1_21CollectiveEpilogueFwdINS6_IJSA_NS7_ILi512EEESA_EEES9_SC_SE_Li256ELb1ELb0ELb0ELb0EEENS1_36VarlenDynamicPersistentTileSchedulerILi64ELi64ELi256ELi32ELb0ELb0ELb1ELb1ELb0ELb1EEEEEEEEEvNT_6ParamsE,"aw",@nobits
	.sectionflags	@""
	.align	16
	.zero		1024


//--------------------- .nv.shared._ZN7cutlass13device_kernelIN5flash11enable_sm90INS1_16FlashAttnFwdSm90INS1_25CollectiveMainloopFwdSm90ILi2EN4cute5tupleIJNS5_1CILi1EEES8_S8_EEENS6_IJNS7_ILi64EEESA_SA_EEELi512ENS_10bfloat16_tEfNS_4arch4Sm90ELb0ELb1ELb1ELb1ELb0ELb1ELb1ELb0ELb0ELb0ELb0ELb0EEENS1_21CollectiveEpilogueFwdINS6_IJSA_NS7_ILi512EEESA_EEES9_SC_SE_Li256ELb1ELb0ELb0ELb0EEENS1_36VarlenDynamicPersistentTileSchedulerILi64ELi64ELi256ELi32ELb0ELb0ELb1ELb1ELb0ELb1EEEEEEEEEvNT_6ParamsE --------------------------
	.section	.nv.shared._ZN7cutlass13device_kernelIN5flash11enable_sm90INS1_16FlashAttnFwdSm90INS1_25CollectiveMainloopFwdSm90ILi2EN4cute5tupleIJNS5_1CILi1EEES8_S8_EEENS6_IJNS7_ILi64EEESA_SA_EEELi512ENS_10bfloat16_tEfNS_4arch4Sm90ELb0ELb1ELb1ELb1ELb0ELb1ELb1ELb0ELb0ELb0ELb0ELb0EEENS1_21CollectiveEpilogueFwdINS6_IJSA_NS7_ILi512EEESA_EEES9_SC_SE_Li256ELb1ELb0ELb0ELb0EEENS1_36VarlenDynamicPersistentTileSchedulerILi64ELi64ELi256ELi32ELb0ELb0ELb1ELb1ELb0ELb1EEEEEEEEEvNT_6ParamsE,"aw",@nobits
	.sectionflags	@""
	.align	16
	.zero		1024


//--------------------- .nv.shared._ZN7cutlass13device_kernelIN5flash11enable_sm90INS1_16FlashAttnFwdSm90INS1_25CollectiveMainloopFwdSm90ILi2EN4cute5tupleIJNS5_1CILi1EEES8_S8_EEENS6_IJNS7_ILi64EEESA_SA_EEELi512ENS_10bfloat16_tEfNS_4arch4Sm90ELb1ELb0ELb1ELb0ELb0ELb0ELb0ELb0ELb0ELb0ELb0ELb0EEENS1_21CollectiveEpilogueFwdINS6_IJSA_NS7_ILi512EEESA_EEES9_SC_SE_Li256ELb0ELb0ELb0ELb0EEENS1_30DynamicPersistentTileSchedulerILi256ELi32ELb0ELb0ELb1EEEEEEEEEvNT_6ParamsE --------------------------
	.section	.nv.shared._ZN7cutlass13device_kernelIN5flash11enable_sm90INS1_16FlashAttnFwdSm90INS1_25CollectiveMainloopFwdSm90ILi2EN4cute5tupleIJNS5_1CILi1EEES8_S8_EEENS6_IJNS7_ILi64EEESA_SA_EEELi512ENS_10bfloat16_tEfNS_4arch4Sm90ELb1ELb0ELb1ELb0ELb0ELb0ELb0ELb0ELb0ELb0ELb0ELb0EEENS1_21CollectiveEpilogueFwdINS6_IJSA_NS7_ILi512EEESA_EEES9_SC_SE_Li256ELb0ELb0ELb0ELb0EEENS1_30DynamicPersistentTileSchedulerILi256ELi32ELb0ELb0ELb1EEEEEEEEEvNT_6ParamsE,"aw",@nobits
	.sectionflags	@""
	.align	16
	.zero		1024


//--------------------- .nv.shared._ZN7cutlass13device_kernelIN5flash11enable_sm90INS1_16FlashAttnFwdSm90INS1_25CollectiveMainloopFwdSm90ILi2EN4cute5tupleIJNS5_1CILi1EEES8_S8_EEENS6_IJNS7_ILi64EEESA_SA_EEELi512ENS_10bfloat16_tEfNS_4arch4Sm90ELb1ELb0ELb1ELb0ELb0ELb0ELb1ELb0ELb0ELb0ELb0ELb0EEENS1_21CollectiveEpilogueFwdINS6_IJSA_NS7_ILi512EEESA_EEES9_SC_SE_Li256ELb0ELb0ELb0ELb0EEENS1_30DynamicPersistentTileSchedulerILi256ELi32ELb0ELb0ELb1EEEEEEEEEvNT_6ParamsE --------------------------
	.section	.nv.shared._ZN7cutlass13device_kernelIN5flash11enable_sm90INS1_16FlashAttnFwdSm90INS1_25CollectiveMainloopFwdSm90ILi2EN4cute5tupleIJNS5_1CILi1EEES8_S8_EEENS6_IJNS7_ILi64EEESA_SA_EEELi512ENS_10bfloat16_tEfNS_4arch4Sm90ELb1ELb0ELb1ELb0ELb0ELb0ELb1ELb0ELb0ELb0ELb0ELb0EEENS1_21CollectiveEpilogueFwdINS6_IJSA_NS7_ILi512EEESA_EEES9_SC_SE_Li256ELb0ELb0ELb0ELb0EEENS1_30DynamicPersistentTileSchedulerILi256ELi32ELb0ELb0ELb1EEEEEEEEEvNT_6ParamsE,"aw",@nobits
	.sectionflags	@""
	.align	16
	.zero		1024


//--------------------- .nv.shared._ZN7cutlass13device_kernelIN5flash11enable_sm90INS1_16FlashAttnFwdSm90INS1_25CollectiveMainloopFwdSm90ILi2EN4cute5tupleIJNS5_1CILi1EEES8_S8_EEENS6_IJNS7_ILi64EEESA_SA_EEELi512ENS_10bfloat16_tEfNS_4arch4Sm90ELb1ELb0ELb1ELb1ELb0ELb0ELb0ELb0ELb0ELb0ELb0ELb0EEENS1_21CollectiveEpilogueFwdINS6_IJSA_NS7_ILi512EEESA_EEES9_SC_SE_Li256ELb1ELb0ELb0ELb0EEENS1_36VarlenDynamicPersistentTileSchedulerILi64ELi64ELi256ELi32ELb0ELb0ELb1ELb1ELb1ELb1EEEEEEEEEvNT_6ParamsE --------------------------
	.section	.nv.shared._ZN7cutlass13device_kernelIN5flash11enable_sm90INS1_16FlashAttnFwdSm90INS1_25CollectiveMainloopFwdSm90ILi2EN4cute5tupleIJNS5_1CILi1EEES8_S8_EEENS6_IJNS7_ILi64EEESA_SA_EEELi512ENS_10bfloat16_tEfNS_4arch4Sm90ELb1ELb0ELb1ELb1ELb0ELb0ELb0ELb0ELb0ELb0ELb0ELb0EEENS1_21CollectiveEpilogueFwdINS6_IJSA_NS7_ILi512EEESA_EEES9_SC_SE_Li256ELb1ELb0ELb0ELb0EEENS1_36VarlenDynamicPersistentTileSchedulerILi64ELi64ELi256ELi32ELb0ELb0ELb1ELb1ELb1ELb1EEEEEEEEEvNT_6ParamsE,"aw",@nobits
	.sectionflags	@""
	.align	16
	.zero		1024


//--------------------- .nv.shared._ZN7cutlass13device_kernelIN5flash11enable_sm90INS1_16FlashAttnFwdSm90INS1_25CollectiveMainloopFwdSm90ILi2EN4cute5tupleIJNS5_1CILi1EEES8_S8_EEENS6_IJNS7_ILi64EEESA_SA_EEELi512ENS_10bfloat16_tEfNS_4arch4Sm90ELb1ELb0ELb1ELb1ELb0ELb1ELb0ELb0ELb0ELb0ELb0ELb0EEENS1_21CollectiveEpilogueFwdINS6_IJSA_NS7_ILi512EEESA_EEES9_SC_SE_Li256ELb1ELb0ELb0ELb0EEENS1_36VarlenDynamicPersistentTileSchedulerILi64ELi64ELi256ELi32ELb0ELb0ELb1ELb1ELb1ELb1EEEEEEEEEvNT_6ParamsE --------------------------
	.section	.nv.shared._ZN7cutlass13device_kernelIN5flash11enable_sm90INS1_16FlashAttnFwdSm90INS1_25CollectiveMainloopFwdSm90ILi2EN4cute5tupleIJNS5_1CILi1EEES8_S8_EEENS6_IJNS7_ILi64EEESA_SA_EEELi512ENS_10bfloat16_tEfNS_4arch4Sm90ELb1ELb0ELb1ELb1ELb0ELb1ELb0ELb0ELb0ELb0ELb0ELb0EEENS1_21CollectiveEpilogueFwdINS6_IJSA_NS7_ILi512EEESA_EEES9_SC_SE_Li256ELb1ELb0ELb0ELb0EEENS1_36VarlenDynamicPersistentTileSchedulerILi64ELi64ELi256ELi32ELb0ELb0ELb1ELb1ELb1ELb1EEEEEEEEEvNT_6ParamsE,"aw",@nobits
	.sectionflags	@""
	.align	16
	.zero		1024


//--------------------- .nv.shared._ZN7cutlass13device_kernelIN5flash11enable_sm90INS1_16FlashAttnFwdSm90INS1_25CollectiveMainloopFwdSm90ILi2EN4cute5tupleIJNS5_1CILi1EEES8_S8_EEENS6_IJNS7_ILi64EEESA_SA_EEELi512ENS_10bfloat16_tEfNS_4arch4Sm90ELb1ELb0ELb1ELb1ELb0ELb0ELb1ELb0ELb0ELb0ELb0ELb0EEENS1_21CollectiveEpilogueFwdINS6_IJSA_NS7_ILi512EEESA_EEES9_SC_SE_Li256ELb1ELb0ELb0ELb0EEENS1_36VarlenDynamicPersistentTileSchedulerILi64ELi64ELi256ELi32ELb0ELb0ELb1ELb1ELb1ELb1EEEEEEEEEvNT_6ParamsE --------------------------
	.section	.nv.shared._ZN7cutlass13device_kernelIN5flash11enable_sm90INS1_16FlashAttnFwdSm90INS1_25CollectiveMainloopFwdSm90ILi2EN4cute5tupleIJNS5_1CILi1EEES8_S8_EEENS6_IJNS7_ILi64EEESA_SA_EEELi512ENS_10bfloat16_tEfNS_4arch4Sm90ELb1ELb0ELb1ELb1ELb0ELb0ELb1ELb0ELb0ELb0ELb0ELb0EEENS1_21CollectiveEpilogueFwdINS6_IJSA_NS7_ILi512EEESA_EEES9_SC_SE_Li256ELb1ELb0ELb0ELb0EEENS1_36VarlenDynamicPersistentTileSchedulerILi64ELi64ELi256ELi32ELb0ELb0ELb1ELb1ELb1ELb1EEEEEEEEEvNT_6ParamsE,"aw",@nobits
	.sectionflags	@""
	.align	16
	.zero		1024


//--------------------- .nv.shared._ZN7cutlass13device_kernelIN5flash11enable_sm90INS1_16FlashAttnFwdSm90INS1_25CollectiveMainloopFwdSm90ILi2EN4cute5tupleIJNS5_1CILi1EEES8_S8_EEENS6_IJNS7_ILi64EEESA_SA_EEELi512ENS_10bfloat16_tEfNS_4arch4Sm90ELb1ELb0ELb1ELb1ELb0ELb1ELb1ELb0ELb0ELb0ELb0ELb0EEENS1_21CollectiveEpilogueFwdINS6_IJSA_NS7_ILi512EEESA_EEES9_SC_SE_Li256ELb1ELb0ELb0ELb0EEENS1_36VarlenDynamicPersistentTileSchedulerILi64ELi64ELi256ELi32ELb0ELb0ELb1ELb1ELb1ELb1EEEEEEEEEvNT_6ParamsE --------------------------
	.section	.nv.shared._ZN7cutlass13device_kernelIN5flash11enable_sm90INS1_16FlashAttnFwdSm90INS1_25CollectiveMainloopFwdSm90ILi2EN4cute5tupleIJNS5_1CILi1EEES8_S8_EEENS6_IJNS7_ILi64EEESA_SA_EEELi512ENS_10bfloat16_tEfNS_4arch4Sm90ELb1ELb0ELb1ELb1ELb0ELb1ELb1ELb0ELb0ELb0ELb0ELb0EEENS1_21CollectiveEpilogueFwdINS6_IJSA_NS7_ILi512EEESA_EEES9_SC_SE_Li256ELb1ELb0ELb0ELb0EEENS1_36VarlenDynamicPersistentTileSchedulerILi64ELi64ELi256ELi32ELb0ELb0ELb1ELb1ELb1ELb1EEEEEEEEEvNT_6ParamsE,"aw",@nobits
	.sectionflags	@""
	.align	16
	.zero		1024


//--------------------- .nv.shared._ZN7cutlass13device_kernelIN5flash11enable_sm90INS1_16FlashAttnFwdSm90INS1_25CollectiveMainloopFwdSm90ILi2EN4cute5tupleIJNS5_1CILi1EEES8_S8_EEENS6_IJNS7_ILi128EEENS7_ILi96EEENS7_ILi64EEEEEELi256ENS_10bfloat16_tEfNS_4arch4Sm90ELb0ELb0ELb1ELb0ELb0ELb0ELb0ELb1ELb0ELb0ELb0ELb0EEENS1_21CollectiveEpilogueFwdINS6_IJSA_NS7_ILi256EEESB_EEES9_SE_SG_Li256ELb0ELb0ELb0ELb0EEENS1_29StaticPersistentTileSchedulerILb0EEEEEEEEEvNT_6ParamsE --------------------------
	.section	.nv.shared._ZN7cutlass13device_kernelIN5flash11enable_sm90INS1_16FlashAttnFwdSm90INS1_25CollectiveMainloopFwdSm90ILi2EN4cute5tupleIJNS5_1CILi1EEES8_S8_EEENS6_IJNS7_ILi128EEENS7_ILi96EEENS7_ILi64EEEEEELi256ENS_10bfloat16_tEfNS_4arch4Sm90ELb0ELb0ELb1ELb0ELb0ELb0ELb0ELb1ELb0ELb0ELb0ELb0EEENS1_21CollectiveEpilogueFwdINS6_IJSA_NS7_ILi256EEESB_EEES9_SE_SG_Li256ELb0ELb0ELb0ELb0EEENS1_29StaticPersistentTileSchedulerILb0EEEEEEEEEvNT_6ParamsE,"aw",@nobits
	.sectionflags	@""
	.align	16
	.zero		1024


//--------------------- .nv.shared._ZN7cutlass13device_kernelIN5flash11enable_sm90INS1_16FlashAttnFwdSm90INS1_25CollectiveMainloopFwdSm90ILi2EN4cute5tupleIJNS5_1CILi1EEES8_S8_EEENS6_IJNS7_ILi128EEENS7_ILi96EEENS7_ILi64EEEEEELi256ENS_10bfloat16_tEfNS_4arch4Sm90ELb0ELb0ELb1ELb0ELb0ELb0ELb1ELb1ELb0ELb0ELb0ELb0EEENS1_21CollectiveEpilogueFwdINS6_IJSA_NS7_ILi256EEESB_EEES9_SE_SG_Li256ELb0ELb0ELb0ELb0EEENS1_29StaticPersistentTileSchedulerILb0EEEEEEEEEvNT_6ParamsE --------------------------
	.section	.nv.shared._ZN7cutlass13device_kernelIN5flash11enable_sm90INS1_16FlashAttnFwdSm90INS1_25CollectiveMainloopFwdSm90ILi2EN4cute5tupleIJNS5_1CILi1EEES8_S8_EEENS6_IJNS7_ILi128EEENS7_ILi96EEENS7_ILi64EEEEEELi256ENS_10bfloat16_tEfNS_4arch4Sm90ELb0ELb0ELb1ELb0ELb0ELb0ELb1ELb1ELb0ELb0ELb0ELb0EEENS1_21CollectiveEpilogueFwdINS6_IJSA_NS7_ILi256EEESB_EEES9_SE_SG_Li256ELb0ELb0ELb0ELb0EEENS1_29StaticPersistentTileSchedulerILb0EEEEEEEEEvNT_6ParamsE,"aw",@nobits
	.sectionflags	@""
	.align	16
	.zero		1024


//--------------------- .nv.shared._ZN7cutlass13device_kernelIN5flash11enable_sm90INS1_16FlashAttnFwdSm90INS1_25CollectiveMainloopFwdSm90ILi2EN4cute5tupleIJNS5_1CILi1EEES8_S8_EEENS6_IJNS7_ILi128EEENS7_ILi96EEENS7_ILi64EEEEEELi256ENS_10bfloat16_tEfNS_4arch4Sm90ELb0ELb0ELb1ELb1ELb0ELb0ELb0ELb1ELb0ELb0ELb0ELb0EEENS1_21CollectiveEpilogueFwdINS6_IJSA_NS7_ILi256EEESB_EEES9_SE_SG_Li256ELb1ELb0ELb0ELb0EEENS1_36VarlenDynamicPersistentTileSchedulerILi128ELi96ELi256ELi32ELb0ELb0ELb1ELb0ELb1ELb1EEEEEEEEEvNT_6ParamsE --------------------------
	.section	.nv.shared._ZN7cutlass13device_kernelIN5flash11enable_sm90INS1_16FlashAttnFwdSm90INS1_25CollectiveMainloopFwdSm90ILi2EN4cute5tupleIJNS5_1CILi1EEES8_S8_EEENS6_IJNS7_ILi128EEENS7_ILi96EEENS7_ILi64EEEEEELi256ENS_10bfloat16_tEfNS_4arch4Sm90ELb0ELb0ELb1ELb1ELb0ELb0ELb0ELb1ELb0ELb0ELb0ELb0EEENS1_21CollectiveEpilogueFwdINS6_IJSA_NS7_ILi256EEESB_EEES9_SE_SG_Li256ELb1ELb0ELb0ELb0EEENS1_36VarlenDynamicPersistentTileSchedulerILi128ELi96ELi256ELi32ELb0ELb0ELb1ELb0ELb1ELb1EEEEEEEEEvNT_6ParamsE,"aw",@nobits
	.sectionflags	@""
	.align	16
	.zero		1024


//--------------------- .nv.shared._ZN7cutlass13device_kernelIN5flash11enable_sm90INS1_16FlashAttnFwdSm90INS1_25CollectiveMainloopFwdSm90ILi2EN4cute5tupleIJNS5_1CILi1EEES8_S8_EEENS6_IJNS7_ILi128EEENS7_ILi96EEENS7_ILi64EEEEEELi256ENS_10bfloat16_tEfNS_4arch4Sm90ELb0ELb0ELb1ELb1ELb0ELb1ELb0ELb1ELb0ELb0ELb0ELb0EEENS1_21CollectiveEpilogueFwdINS6_IJSA_NS7_ILi256EEESB_EEES9_SE_SG_Li256ELb1ELb0ELb0ELb0EEENS1_36VarlenDynamicPersistentTileSchedulerILi128ELi96ELi256ELi32ELb0ELb0ELb1ELb0ELb1ELb1EEEEEEEEEvNT_6ParamsE --------------------------
	.section	.nv.shared._ZN7cutlass13device_kernelIN5flash11enable_sm90INS1_16FlashAttnFwdSm90INS1_25CollectiveMainloopFwdSm90ILi2EN4cute5tupleIJNS5_1CILi1EEES8_S8_EEENS6_IJNS7_ILi128EEENS7_ILi96EEENS7_ILi64EEEEEELi256ENS_10bfloat16_tEfNS_4arch4Sm90ELb0ELb0ELb1ELb1ELb0ELb1ELb0ELb1ELb0ELb0ELb0ELb0EEENS1_21CollectiveEpilogueFwdINS6_IJSA_NS7_ILi256EEESB_EEES9_SE_SG_Li256ELb1ELb0ELb0ELb0EEENS1_36VarlenDynamicPersistentTileSchedulerILi128ELi96ELi256ELi32ELb0ELb0ELb1ELb0ELb1ELb1EEEEEEEEEvNT_6ParamsE,"aw",@nobits
	.sectionflags	@""
	.align	16
	.zero		1024


//--------------------- .nv.shared._ZN7cutlass13device_kernelIN5flash11enable_sm90INS1_16FlashAttnFwdSm90INS1_25CollectiveMainloopFwdSm90ILi2EN4cute5tupleIJNS5_1CILi1EEES8_S8_EEENS6_IJNS7_ILi128EEENS7_ILi96EEENS7_ILi64EEEEEELi256ENS_10bfloat16_tEfNS_4arch4Sm90ELb0ELb0ELb1ELb1ELb0ELb0ELb1ELb1ELb0ELb0ELb0ELb0EEENS1_21CollectiveEpilogueFwdINS6_IJSA_NS7_ILi256EEESB_EEES9_SE_SG_Li256ELb1ELb0ELb0ELb0EEENS1_36VarlenDynamicPersistentTileSchedulerILi128ELi96ELi256ELi32ELb0ELb0ELb1ELb0ELb1ELb1EEEEEEEEEvNT_6ParamsE --------------------------
	.section	.nv.shared._ZN7cutlass13device_kernelIN5flash11enable_sm90INS1_16FlashAttnFwdSm90INS1_25CollectiveMainloopFwdSm90ILi2EN4cute5tupleIJNS5_1CILi1EEES8_S8_EEENS6_IJNS7_ILi128EEENS7_ILi96EEENS7_ILi64EEEEEELi256ENS_10bfloat16_tEfNS_4arch4Sm90ELb0ELb0ELb1ELb1ELb0ELb0ELb1ELb1ELb0ELb0ELb0ELb0EEENS1_21CollectiveEpilogueFwdINS6_IJSA_NS7_ILi256EEESB_EEES9_SE_SG_Li256ELb1ELb0ELb0ELb0EEENS1_36VarlenDynamicPersistentTileSchedulerILi128ELi96ELi256ELi32ELb0ELb0ELb1ELb0ELb1ELb1EEEEEEEEEvNT_6ParamsE,"aw",@nobits
	.sectionflags	@""
	.align	16
	.zero		1024


//--------------------- .nv.shared._ZN7cutlass13device_kernelIN5flash11enable_sm90INS1_16FlashAttnFwdSm90INS1_25CollectiveMainloopFwdSm90ILi2EN4cute5tupleIJNS5_1CILi1EEES8_S8_EEENS6_IJNS7_ILi128EEENS7_ILi96EEENS7_ILi64EEEEEELi256ENS_10bfloat16_tEfNS_4arch4Sm90ELb0ELb0ELb1ELb1ELb0ELb1ELb1ELb1ELb0ELb0ELb0ELb0EEENS1_21CollectiveEpilogueFwdINS6_IJSA_NS7_ILi256EEESB_EEES9_SE_SG_Li256ELb1ELb0ELb0ELb0EEENS1_36VarlenDynamicPersistentTileSchedulerILi128ELi96ELi256ELi32ELb0ELb0ELb1ELb0ELb1ELb1EEEEEEEEEvNT_6ParamsE --------------------------
	.section	.nv.shared._ZN7cutlass13device_kernelIN5flash11enable_sm90INS1_16FlashAttnFwdSm90INS1_25CollectiveMainloopFwdSm90ILi2EN4cute5tupleIJNS5_1CILi1EEES8_S8_EEENS6_IJNS7_ILi128EEENS7_ILi96EEENS7_ILi64EEEEEELi256ENS_10bfloat16_tEfNS_4arch4Sm90ELb0ELb0ELb1ELb1ELb0ELb1ELb1ELb1ELb0ELb0ELb0ELb0EEENS1_21CollectiveEpilogueFwdINS6_IJSA_NS7_ILi256EEESB_EEES9_SE_SG_Li256ELb1ELb0ELb0ELb0EEENS1_36VarlenDynamicPersistentTileSchedulerILi128ELi96ELi256ELi32ELb0ELb0ELb1ELb0ELb1ELb1EEEEEEEEEvNT_6ParamsE,"aw",@nobits
	.sectionflags	@""
	.align	16
	.zero		1024


//--------------------- .nv.shared._ZN7cutlass13device_kernelIN5flash11enable_sm90INS1_16FlashAttnFwdSm90INS1_25CollectiveMainloopFwdSm90ILi2EN4cute5tupleIJNS5_1CILi1EEES8_S8_EEENS6_IJNS7_ILi128EEENS7_ILi96EEENS7_ILi64EEEEEELi256ENS_10bfloat16_tEfNS_4arch4Sm90ELb0ELb1ELb1ELb0ELb0ELb0ELb0ELb1ELb0ELb0ELb0ELb0EEENS1_21CollectiveEpilogueFwdINS6_IJSA_NS7_ILi256EEESB_EEES9_SE_SG_Li256ELb0ELb0ELb0ELb0EEENS1_30DynamicPersistentTileSchedulerILi256ELi32ELb0ELb0ELb1EEEEEEEEEvNT_6ParamsE --------------------------
	.section	.nv.shared._ZN7cutlass13device_kernelIN5flash11enable_sm90INS1_16FlashAttnFwdSm90INS1_25CollectiveMainloopFwdSm90ILi2EN4cute5tupleIJNS5_1CILi1EEES8_S8_EEENS6_IJNS7_ILi128EEENS7_ILi96EEENS7_ILi64EEEEEELi256ENS_10bfloat16_tEfNS_4arch4Sm90ELb0ELb1ELb1ELb0ELb0ELb0ELb0ELb1ELb0ELb0ELb0ELb0EEENS1_21CollectiveEpilogueFwdINS6_IJSA_NS7_ILi256EEESB_EEES9_SE_SG_Li256ELb0ELb0ELb0ELb0EEENS1_30DynamicPersistentTileSchedulerILi256ELi32ELb0ELb0ELb1EEEEEEEEEvNT_6ParamsE,"aw",@nobits
	.sectionflags	@""
	.align	16
	.zero		1024


//--------------------- .nv.shared._ZN7cutlass13device_kernelIN5flash11enable_sm90INS1_16FlashAttnFwdSm90INS1_25CollectiveMainloopFwdSm90ILi2EN4cute5tupleIJNS5_1CILi1EEES8_S8_EEENS6_IJNS7_ILi128EEENS7_ILi96EEENS7_ILi64EEEEEELi256ENS_10bfloat16_tEfNS_4arch4Sm90ELb0ELb1ELb1ELb0ELb0ELb0ELb1ELb1ELb0ELb0ELb0ELb0EEENS1_21CollectiveEpilogueFwdINS6_IJSA_NS7_ILi256EEESB_EEES9_SE_SG_Li256ELb0ELb0ELb0ELb0EEENS1_30DynamicPersistentTileSchedulerILi256ELi32ELb0ELb0ELb1EEEEEEEEEvNT_6ParamsE --------------------------
	.section	.nv.shared._ZN7cutlass13device_kernelIN5flash11enable_sm90INS1_16FlashAttnFwdSm90INS1_25CollectiveMainloopFwdSm90ILi2EN4cute5tupleIJNS5_1CILi1EEES8_S8_EEENS6_IJNS7_ILi128EEENS7_ILi96EEENS7_ILi64EEEEEELi256ENS_10bfloat16_tEfNS_4arch4Sm90ELb0ELb1ELb1ELb0ELb0ELb0ELb1ELb1ELb0ELb0ELb0ELb0EEENS1_21CollectiveEpilogueFwdINS6_IJSA_NS7_ILi256EEESB_EEES9_SE_SG_Li256ELb0ELb0ELb0ELb0EEENS1_30DynamicPersistentTileSchedulerILi256ELi32ELb0ELb0ELb1EEEEEEEEEvNT_6ParamsE,"aw",@nobits
	.sectionflags	@""
	.align	16
	.zero		1024


//--------------------- .nv.shared._ZN7cutlass13device_kernelIN5flash11enable_sm90INS1_16FlashAttnFwdSm90INS1_25CollectiveMainloopFwdSm90ILi2EN4cute5tupleIJNS5_1CILi1EEES8_S8_EEENS6_IJNS7_ILi128EEENS7_ILi96EEENS7_ILi64EEEEEELi256ENS_10bfloat16_tEfNS_4arch4Sm90ELb0ELb1ELb1ELb1ELb0ELb0ELb0ELb1ELb0ELb0ELb0ELb0EEENS1_21CollectiveEpilogueFwdINS6_IJSA_NS7_ILi256EEESB_EEES9_SE_SG_Li256ELb1ELb0ELb0ELb0EEENS1_36VarlenDynamicPersistentTileSchedulerILi128ELi96ELi256ELi32ELb0ELb0ELb1ELb1ELb0ELb1EEEEEEEEEvNT_6ParamsE --------------------------
	.section	.nv.shared._ZN7cutlass13device_kernelIN5flash11enable_sm90INS1_16FlashAttnFwdSm90INS1_25CollectiveMainloopFwdSm90ILi2EN4cute5tupleIJNS5_1CILi1EEES8_S8_EEENS6_IJNS7_ILi128EEENS7_ILi96EEENS7_ILi64EEEEEELi256ENS_10bfloat16_tEfNS_4arch4Sm90ELb0ELb1ELb1ELb1ELb0ELb0ELb0ELb1ELb0ELb0ELb0ELb0EEENS1_21CollectiveEpilogueFwdINS6_IJSA_NS7_ILi256EEESB_EEES9_SE_SG_Li256ELb1ELb0ELb0ELb0EEENS1_36VarlenDynamicPersistentTileSchedulerILi128ELi96ELi256ELi32ELb0ELb0ELb1ELb1ELb0ELb1EEEEEEEEEvNT_6ParamsE,"aw",@nobits
	.sectionflags	@""
	.align	16
	.zero		1024


//--------------------- .nv.shared._ZN7cutlass13device_kernelIN5flash11enable_sm90INS1_16FlashAttnFwdSm90INS1_25CollectiveMainloopFwdSm90ILi2EN4cute5tupleIJNS5_1CILi1EEES8_S8_EEENS6_IJNS7_ILi128EEENS7_ILi96EEENS7_ILi64EEEEEELi256ENS_10bfloat16_tEfNS_4arch4Sm90ELb0ELb1ELb1ELb1ELb0ELb1ELb0ELb1ELb0ELb0ELb0ELb0EEENS1_21CollectiveEpilogueFwdINS6_IJSA_NS7_ILi256EEESB_EEES9_SE_SG_Li256ELb1ELb0ELb0ELb0EEENS1_36VarlenDynamicPersistentTileSchedulerILi128ELi96ELi256ELi32ELb0ELb0ELb1ELb1ELb0ELb1EEEEEEEEEvNT_6ParamsE --------------------------
	.section	.nv.shared._ZN7cutlass13device_kernelIN5flash11enable_sm90INS1_16FlashAttnFwdSm90INS1_25CollectiveMainloopFwdSm90ILi2EN4cute5tupleIJNS5_1CILi1EEES8_S8_EEENS6_IJNS7_ILi128EEENS7_ILi96EEENS7_ILi64EEEEEELi256ENS_10bfloat16_tEfNS_4arch4Sm90ELb0ELb1ELb1ELb1ELb0ELb1ELb0ELb1ELb0ELb0ELb0ELb0EEENS1_21CollectiveEpilogueFwdINS6_IJSA_NS7_ILi256EEESB_EEES9_SE_SG_Li256ELb1ELb0ELb0ELb0EEENS1_36VarlenDynamicPersistentTileSchedulerILi128ELi96ELi256ELi32ELb0ELb0ELb1ELb1ELb0ELb1EEEEEEEEEvNT_6ParamsE,"aw",@nobits
	.sectionflags	@""
	.align	16
	.zero		1024


//--------------------- .nv.shared._ZN7cutlass13device_kernelIN5flash11enable_sm90INS1_16FlashAttnFwdSm90INS1_25CollectiveMainloopFwdSm90ILi2EN4cute5tupleIJNS5_1CILi1EEES8_S8_EEENS6_IJNS7_ILi128EEENS7_ILi96EEENS7_ILi64EEEEEELi256ENS_10bfloat16_tEfNS_4arch4Sm90ELb0ELb1ELb1ELb1ELb0ELb0ELb1ELb1ELb0ELb0ELb0ELb0EEENS1_21CollectiveEpilogueFwdINS6_IJSA_NS7_ILi256EEESB_EEES9_SE_SG_Li256ELb1ELb0ELb0ELb0EEENS1_36VarlenDynamicPersistentTileSchedulerILi128ELi96ELi256ELi32ELb0ELb0ELb1ELb1ELb0ELb1EEEEEEEEEvNT_6ParamsE --------------------------
	.section	.nv.shared._ZN7cutlass13device_kernelIN5flash11enable_sm90INS1_16FlashAttnFwdSm90INS1_25CollectiveMainloopFwdSm90ILi2EN4cute5tupleIJNS5_1CILi1EEES8_S8_EEENS6_IJNS7_ILi128EEENS7_ILi96EEENS7_ILi64EEEEEELi256ENS_10bfloat16_tEfNS_4arch4Sm90ELb0ELb1ELb1ELb1ELb0ELb0ELb1ELb1ELb0ELb0ELb0ELb0EEENS1_21CollectiveEpilogueFwdINS6_IJSA_NS7_ILi256EEESB_EEES9_SE_SG_Li256ELb1ELb0ELb0ELb0EEENS1_36VarlenDynamicPersistentTileSchedulerILi128ELi96ELi256ELi32ELb0ELb0ELb1ELb1ELb0ELb1EEEEEEEEEvNT_6ParamsE,"aw",@nobits
	.sectionflags	@""
	.align	16
	.zero		1024


//--------------------- .nv.shared._ZN7cutlass13device_kernelIN5flash11enable_sm90INS1_16FlashAttnFwdSm90INS1_25CollectiveMainloopFwdSm90ILi2EN4cute5tupleIJNS5_1CILi1EEES8_S8_EEENS6_IJNS7_ILi128EEENS7_ILi96EEENS7_ILi64EEEEEELi256ENS_10bfloat16_tEfNS_4arch4Sm90ELb0ELb1ELb1ELb1ELb0ELb1ELb1ELb1ELb0ELb0ELb0ELb0EEENS1_21CollectiveEpilogueFwdINS6_IJSA_NS7_ILi256EEESB_EEES9_SE_SG_Li256ELb1ELb0ELb0ELb0EEENS1_36VarlenDynamicPersistentTileSchedulerILi128ELi96ELi256ELi32ELb0ELb0ELb1ELb1ELb0ELb1EEEEEEEEEvNT_6ParamsE --------------------------
	.section	.nv.shared._ZN7cutlass13device_kernelIN5flash11enable_sm90INS1_16FlashAttnFwdSm90INS1_25CollectiveMainloopFwdSm90ILi2EN4cute5tupleIJNS5_1CILi1EEES8_S8_EEENS6_IJNS7_ILi128EEENS7_ILi96EEENS7_ILi64EEEEEELi256ENS_10bfloat16_tEfNS_4arch4Sm90ELb0ELb1ELb1ELb1ELb0ELb1ELb1ELb1ELb0ELb0ELb0ELb0EEENS1_21CollectiveEpilogueFwdINS6_IJSA_NS7_ILi256EEESB_EEES9_SE_SG_Li256ELb1ELb0ELb0ELb0EEENS1_36VarlenDynamicPersistentTileSchedulerILi128ELi96ELi256ELi32ELb0ELb0ELb1ELb1ELb0ELb1EEEEEEEEEvNT_6ParamsE,"aw",@nobits
	.sectionflags	@""
	.align	16
	.zero		1024


//--------------------- .nv.shared._ZN7cutlass13device_kernelIN5flash11enable_sm90INS1_16FlashAttnFwdSm90INS1_25CollectiveMainloopFwdSm90ILi2EN4cute5tupleIJNS5_1CILi1EEES8_S8_EEENS6_IJNS7_ILi128EEENS7_ILi96EEENS7_ILi64EEEEEELi256ENS_10bfloat16_tEfNS_4arch4Sm90ELb1ELb0ELb1ELb0ELb0ELb0ELb0ELb1ELb0ELb0ELb0ELb0EEENS1_21CollectiveEpilogueFwdINS6_IJSA_NS7_ILi256EEESB_EEES9_SE_SG_Li256ELb0ELb0ELb0ELb0EEENS1_30DynamicPersistentTileSchedulerILi256ELi32ELb0ELb0ELb1EEEEEEEEEvNT_6ParamsE --------------------------
	.section	.nv.shared._ZN7cutlass13device_kernelIN5flash11enable_sm90INS1_16FlashAttnFwdSm90INS1_25CollectiveMainloopFwdSm90ILi2EN4cute5tupleIJNS5_1CILi1EEES8_S8_EEENS6_IJNS7_ILi128EEENS7_ILi96EEENS7_ILi64EEEEEELi256ENS_10bfloat16_tEfNS_4arch4Sm90ELb1ELb0ELb1ELb0ELb0ELb0ELb0ELb1ELb0ELb0ELb0ELb0EEENS1_21CollectiveEpilogueFwdINS6_IJSA_NS7_ILi256EEESB_EEES9_SE_SG_Li256ELb0ELb0ELb0ELb0EEENS1_30DynamicPersistentTileSchedulerILi256ELi32ELb0ELb0ELb1EEEEEEEEEvNT_6ParamsE,"aw",@nobits
	.sectionflags	@""
	.align	16
	.zero		1024


//--------------------- .nv.shared._ZN7cutlass13device_kernelIN5flash11enable_sm90INS1_16FlashAttnFwdSm90INS1_25CollectiveMainloopFwdSm90ILi2EN4cute5tupleIJNS5_1CILi1EEES8_S8_EEENS6_IJNS7_ILi128EEENS7_ILi96EEENS7_ILi64EEEEEELi256ENS_10bfloat16_tEfNS_4arch4Sm90ELb1ELb0ELb1ELb0ELb0ELb0ELb1ELb1ELb0ELb0ELb0ELb0EEENS1_21CollectiveEpilogueFwdINS6_IJSA_NS7_ILi256EEESB_EEES9_SE_SG_Li256ELb0ELb0ELb0ELb0EEENS1_30DynamicPersistentTileSchedulerILi256ELi32ELb0ELb0ELb1EEEEEEEEEvNT_6ParamsE --------------------------
	.section	.nv.shared._ZN7cutlass13device_kernelIN5flash11enable_sm90INS1_16FlashAttnFwdSm90INS1_25CollectiveMainloopFwdSm90ILi2EN4cute5tupleIJNS5_1CILi1EEES8_S8_EEENS6_IJNS7_ILi128EEENS7_ILi96EEENS7_ILi64EEEEEELi256ENS_10bfloat16_tEfNS_4arch4Sm90ELb1ELb0ELb1ELb0ELb0ELb0ELb1ELb1ELb0ELb0ELb0ELb0EEENS1_21CollectiveEpilogueFwdINS6_IJSA_NS7_ILi256EEESB_EEES9_SE_SG_Li256ELb0ELb0ELb0ELb0EEENS1_30DynamicPersistentTileSchedulerILi256ELi32ELb0ELb0ELb1EEEEEEEEEvNT_6ParamsE,"aw",@nobits
	.sectionflags	@""
	.align	16
	.zero		1024


//--------------------- .nv.shared._ZN7cutlass13device_kernelIN5flash11enable_sm90INS1_16FlashAttnFwdSm90INS1_25CollectiveMainloopFwdSm90ILi2EN4cute5tupleIJNS5_1CILi1EEES8_S8_EEENS6_IJNS7_ILi128EEENS7_ILi96EEENS7_ILi64EEEEEELi256ENS_10bfloat16_tEfNS_4arch4Sm90ELb1ELb0ELb1ELb1ELb0ELb0ELb0ELb1ELb0ELb0ELb0ELb0EEENS1_21CollectiveEpilogueFwdINS6_IJSA_NS7_ILi256EEESB_EEES9_SE_SG_Li256ELb1ELb0ELb0ELb0EEENS1_36VarlenDynamicPersistentTileSchedulerILi128ELi96ELi256ELi32ELb0ELb0ELb1ELb1ELb1ELb1EEEEEEEEEvNT_6ParamsE --------------------------
	.section	.nv.shared._ZN7cutlass13device_kernelIN5flash11enable_sm90INS1_16FlashAttnFwdSm90INS1_25CollectiveMainloopFwdSm90ILi2EN4cute5tupleIJNS5_1CILi1EEES8_S8_EEENS6_IJNS7_ILi128EEENS7_ILi96EEENS7_ILi64EEEEEELi256ENS_10bfloat16_tEfNS_4arch4Sm90ELb1ELb0ELb1ELb1ELb0ELb0ELb0ELb1ELb0ELb0ELb0ELb0EEENS1_21CollectiveEpilogueFwdINS6_IJSA_NS7_ILi256EEESB_EEES9_SE_SG_Li256ELb1ELb0ELb0ELb0EEENS1_36VarlenDynamicPersistentTileSchedulerILi128ELi96ELi256ELi32ELb0ELb0ELb1ELb1ELb1ELb1EEEEEEEEEvNT_6ParamsE,"aw",@nobits
	.sectionflags	@""
	.align	16
	.zero		1024


//--------------------- .nv.shared._ZN7cutlass13device_kernelIN5flash11enable_sm90INS1_16FlashAttnFwdSm90INS1_25CollectiveMainloopFwdSm90ILi2EN4cute5tupleIJNS5_1CILi1EEES8_S8_EEENS6_IJNS7_ILi128EEENS7_ILi96EEENS7_ILi64EEEEEELi256ENS_10bfloat16_tEfNS_4arch4Sm90ELb1ELb0ELb1ELb1ELb0ELb1ELb0ELb1ELb0ELb0ELb0ELb0EEENS1_21CollectiveEpilogueFwdINS6_IJSA_NS7_ILi256EEESB_EEES9_SE_SG_Li256ELb1ELb0ELb0ELb0EEENS1_36VarlenDynamicPersistentTileSchedulerILi128ELi96ELi256ELi32ELb0ELb0ELb1ELb1ELb1ELb1EEEEEEEEEvNT_6ParamsE --------------------------
	.section	.nv.shared._ZN7cutlass13device_kernelIN5flash11enable_sm90INS1_16FlashAttnFwdSm90INS1_25CollectiveMainloopFwdSm90ILi2EN4cute5tupleIJNS5_1CILi1EEES8_S8_EEENS6_IJNS7_ILi128EEENS7_ILi96EEENS7_ILi64EEEEEELi256ENS_10bfloat16_tEfNS_4arch4Sm90ELb1ELb0ELb1ELb1ELb0ELb1ELb0ELb1ELb0ELb0ELb0ELb0EEENS1_21CollectiveEpilogueFwdINS6_IJSA_NS7_ILi256EEESB_EEES9_SE_SG_Li256ELb1ELb0ELb0ELb0EEENS1_36VarlenDynamicPersistentTileSchedulerILi128ELi96ELi256ELi32ELb0ELb0ELb1ELb1ELb1ELb1EEEEEEEEEvNT_6ParamsE,"aw",@nobits
	.sectionflags	@""
	.align	16
	.zero		1024


//--------------------- .nv.shared._ZN7cutlass13device_kernelIN5flash11enable_sm90INS1_16FlashAttnFwdSm90INS1_25CollectiveMainloopFwdSm90ILi2EN4cute5tupleIJNS5_1CILi1EEES8_S8_EEENS6_IJNS7_ILi128EEENS7_ILi96EEENS7_ILi64EEEEEELi256ENS_10bfloat16_tEfNS_4arch4Sm90ELb1ELb0ELb1ELb1ELb0ELb0ELb1ELb1ELb0ELb0ELb0ELb0EEENS1_21CollectiveEpilogueFwdINS6_IJSA_NS7_ILi256EEESB_EEES9_SE_SG_Li256ELb1ELb0ELb0ELb0EEENS1_36VarlenDynamicPersistentTileSchedulerILi128ELi96ELi256ELi32ELb0ELb0ELb1ELb1ELb1ELb1EEEEEEEEEvNT_6ParamsE --------------------------
	.section	.nv.shared._ZN7cutlass13device_kernelIN5flash11enable_sm90INS1_16FlashAttnFwdSm90INS1_25CollectiveMainloopFwdSm90ILi2EN4cute5tupleIJNS5_1CILi1EEES8_S8_EEENS6_IJNS7_ILi128EEENS7_ILi96EEENS7_ILi64EEEEEELi256ENS_10bfloat16_tEfNS_4arch4Sm90ELb1ELb0ELb1ELb1ELb0ELb0ELb1ELb1ELb0ELb0ELb0ELb0EEENS1_21CollectiveEpilogueFwdINS6_IJSA_NS7_ILi256EEESB_EEES9_SE_SG_Li256ELb1ELb0ELb0ELb0EEENS1_36VarlenDynamicPersistentTileSchedulerILi128ELi96ELi256ELi32ELb0ELb0ELb1ELb1ELb1ELb1EEEEEEEEEvNT_6ParamsE,"aw",@nobits
	.sectionflags	@""
	.align	16
	.zero		1024


//--------------------- .nv.shared._ZN7cutlass13device_kernelIN5flash11enable_sm90INS1_16FlashAttnFwdSm90INS1_25CollectiveMainloopFwdSm90ILi2EN4cute5tupleIJNS5_1CILi1EEES8_S8_EEENS6_IJNS7_ILi128EEENS7_ILi96EEENS7_ILi64EEEEEELi256ENS_10bfloat16_tEfNS_4arch4Sm90ELb1ELb0ELb1ELb1ELb0ELb1ELb1ELb1ELb0ELb0ELb0ELb0EEENS1_21CollectiveEpilogueFwdINS6_IJSA_NS7_ILi256EEESB_EEES9_SE_SG_Li256ELb1ELb0ELb0ELb0EEENS1_36VarlenDynamicPersistentTileSchedulerILi128ELi96ELi256ELi32ELb0ELb0ELb1ELb1ELb1ELb1EEEEEEEEEvNT_6ParamsE --------------------------
	.section	.nv.shared._ZN7cutlass13device_kernelIN5flash11enable_sm90INS1_16FlashAttnFwdSm90INS1_25CollectiveMainloopFwdSm90ILi2EN4cute5tupleIJNS5_1CILi1EEES8_S8_EEENS6_IJNS7_ILi128EEENS7_ILi96EEENS7_ILi64EEEEEELi256ENS_10bfloat16_tEfNS_4arch4Sm90ELb1ELb0ELb1ELb1ELb0ELb1ELb1ELb1ELb0ELb0ELb0ELb0EEENS1_21CollectiveEpilogueFwdINS6_IJSA_NS7_ILi256EEESB_EEES9_SE_SG_Li256ELb1ELb0ELb0ELb0EEENS1_36VarlenDynamicPersistentTileSchedulerILi128ELi96ELi256ELi32ELb0ELb0ELb1ELb1ELb1ELb1EEEEEEEEEvNT_6ParamsE,"aw",@nobits
	.sectionflags	@""
	.align	16
	.zero		1024


//--------------------- .nv.constant0._ZN7cutlass13device_kernelIN5flash11enable_sm90INS1_16FlashAttnFwdSm90INS1_25CollectiveMainloopFwdSm90ILi2EN4cute5tupleIJNS5_1CILi1EEES8_S8_EEENS6_IJNS7_ILi128EEESA_NS7_ILi192EEEEEELi128ENS_10bfloat16_tEfNS_4arch4Sm90ELb0ELb0ELb1ELb0ELb0ELb0ELb0ELb1ELb1ELb0ELb0ELb0EEENS1_21CollectiveEpilogueFwdINS6_IJSA_SA_SA_EEES9_SD_SF_Li256ELb0ELb0ELb0ELb0EEENS1_29StaticPersistentTileSchedulerILb0EEEEEEEEEvNT_6ParamsE --------------------------
	.section	.nv.constant0._ZN7cutlass13device_kernelIN5flash11enable_sm90INS1_16FlashAttnFwdSm90INS1_25CollectiveMainloopFwdSm90ILi2EN4cute5tupleIJNS5_1CILi1EEES8_S8_EEENS6_IJNS7_ILi128EEESA_NS7_ILi192EEEEEELi128ENS_10bfloat16_tEfNS_4arch4Sm90ELb0ELb0ELb1ELb0ELb0ELb0ELb0ELb1ELb1ELb0ELb0ELb0EEENS1_21CollectiveEpilogueFwdINS6_IJSA_SA_SA_EEES9_SD_SF_Li256ELb0ELb0ELb0ELb0EEENS1_29StaticPersistentTileSchedulerILb0EEEEEEEEEvNT_6ParamsE,"a",@progbits
	.sectionflags	@""
	.align	4
.nv.constant0._ZN7cutlass13device_kernelIN5flash11enable_sm90INS1_16FlashAttnFwdSm90INS1_25CollectiveMainloopFwdSm90ILi2EN4cute5tupleIJNS5_1CILi1EEES8_S8_EEENS6_IJNS7_ILi128EEESA_NS7_ILi192EEEEEELi128ENS_10bfloat16_tEfNS_4arch4Sm90ELb0ELb0ELb1ELb0ELb0ELb0ELb0ELb1ELb1ELb0ELb0ELb0EEENS1_21CollectiveEpilogueFwdINS6_IJSA_SA_SA_EEES9_SD_SF_Li256ELb0ELb0ELb0ELb0EEENS1_29StaticPersistentTileSchedulerILb0EEEEEEEEEvNT_6ParamsE:
	.zero		3584


//--------------------- .nv.constant0._ZN7cutlass13device_kernelIN5flash11enable_sm90INS1_16FlashAttnFwdSm90INS1_25CollectiveMainloopFwdSm90ILi2EN4cute5tupleIJNS5_1CILi2EEENS7_ILi1EEES9_EEENS6_IJNS7_ILi128EEESB_NS7_ILi192EEEEEELi128ENS_10bfloat16_tEfNS_4arch4Sm90ELb0ELb0ELb1ELb0ELb0ELb0ELb0ELb1ELb1ELb0ELb0ELb0EEENS1_21CollectiveEpilogueFwdINS6_IJSB_SB_SB_EEESA_SE_SG_Li256ELb0ELb0ELb0ELb0EEENS1_29StaticPersistentTileSchedulerILb0EEEEEEEEEvNT_6ParamsE --------------------------
	.section	.nv.constant0._ZN7cutlass13device_kernelIN5flash11enable_sm90INS1_16FlashAttnFwdSm90INS1_25CollectiveMainloopFwdSm90ILi2EN4cute5tupleIJNS5_1CILi2EEENS7_ILi1EEES9_EEENS6_IJNS7_ILi128EEESB_NS7_ILi192EEEEEELi128ENS_10bfloat16_tEfNS_4arch4Sm90ELb0ELb0ELb1ELb0ELb0ELb0ELb0ELb1ELb1ELb0ELb0ELb0EEENS1_21CollectiveEpilogueFwdINS6_IJSB_SB_SB_EEESA_SE_SG_Li256ELb0ELb0ELb0ELb0EEENS1_29StaticPersistentTileSchedulerILb0EEEEEEEEEvNT_6ParamsE,"a",@progbits
	.sectionflags	@""
	.align	4
.nv.constant0._ZN7cutlass13device_kernelIN5flash11enable_sm90INS1_16FlashAttnFwdSm90INS1_25CollectiveMainloopFwdSm90ILi2EN4cute5tupleIJNS5_1CILi2EEENS7_ILi1EEES9_EEENS6_IJNS7_ILi128EEESB_NS7_ILi192EEEEEELi128ENS_10bfloat16_tEfNS_4arch4Sm90ELb0ELb0ELb1ELb0ELb0ELb0ELb0ELb1ELb1ELb0ELb0ELb0EEENS1_21CollectiveEpilogueFwdINS6_IJSB_SB_SB_EEESA_SE_SG_Li256ELb0ELb0ELb0ELb0EEENS1_29StaticPersistentTileSchedulerILb0EEEEEEEEEvNT_6ParamsE:
	.zero		3584


//--------------------- .nv.constant0._ZN7cutlass13device_kernelIN5flash11enable_sm90INS1_16FlashAttnFwdSm90INS1_25CollectiveMainloopFwdSm90ILi2EN4cute5tupleIJNS5_1CILi1EEES8_S8_EEENS6_IJNS7_ILi128EEESA_NS7_ILi192EEEEEELi128ENS_10bfloat16_tEfNS_4arch4Sm90ELb0ELb0ELb1ELb1ELb0ELb0ELb0ELb1ELb1ELb0ELb0ELb0EEENS1_21CollectiveEpilogueFwdINS6_IJSA_SA_SA_EEES9_SD_SF_Li256ELb1ELb0ELb0ELb0EEENS1_36VarlenDynamicPersistentTileSchedulerILi128ELi128ELi256ELi32ELb0ELb0ELb1ELb0ELb1ELb1EEEEEEEEEvNT_6ParamsE --------------------------
	.section	.nv.constant0._ZN7cutlass13device_kernelIN5flash11enable_sm90INS1_16FlashAttnFwdSm90INS1_25CollectiveMainloopFwdSm90ILi2EN4cute5tupleIJNS5_1CILi1EEES8_S8_EEENS6_IJNS7_ILi128EEESA_NS7_ILi192EEEEEELi128ENS_10bfloat16_tEfNS_4arch4Sm90ELb0ELb0ELb1ELb1ELb0ELb0ELb0ELb1ELb1ELb0ELb0ELb0EEENS1_21CollectiveEpilogueFwdINS6_IJSA_SA_SA_EEES9_SD_SF_Li256ELb1ELb0ELb0ELb0EEENS1_36VarlenDynamicPersistentTileSchedulerILi128ELi128ELi256ELi32ELb0ELb0ELb1ELb0ELb1ELb1EEEEEEEEEvNT_6ParamsE,"a",@progbits
	.sectionflags	@""
	.align	4
.nv.constant0._ZN7cutlass13device_kernelIN5flash11enable_sm90INS1_16FlashAttnFwdSm90INS1_25CollectiveMainloopFwdSm90ILi2EN4cute5tupleIJNS5_1CILi1EEES8_S8_EEENS6_IJNS7_ILi128EEESA_NS7_ILi192EEEEEELi128ENS_10bfloat16_tEfNS_4arch4Sm90ELb0ELb0ELb1ELb1ELb0ELb0ELb0ELb1ELb1ELb0ELb0ELb0EEENS1_21CollectiveEpilogueFwdINS6_IJSA_SA_SA_EEES9_SD_SF_Li256ELb1ELb0ELb0ELb0EEENS1_36VarlenDynamicPersistentTileSchedulerILi128ELi128ELi256ELi32ELb0ELb0ELb1ELb0ELb1ELb1EEEEEEEEEvNT_6ParamsE:
	.zero		3200


//--------------------- .nv.constant0._ZN7cutlass13device_kernelIN5flash11enable_sm90INS1_16FlashAttnFwdSm90INS1_25CollectiveMainloopFwdSm90ILi2EN4cute5tupleIJNS5_1CILi1EEES8_S8_EEENS6_IJNS7_ILi128EEESA_NS7_ILi192EEEEEELi128ENS_10bfloat16_tEfNS_4arch4Sm90ELb0ELb0ELb1ELb1ELb0ELb1ELb0ELb1ELb1ELb0ELb0ELb0EEENS1_21CollectiveEpilogueFwdINS6_IJSA_SA_SA_EEES9_SD_SF_Li256ELb1ELb0ELb0ELb0EEENS1_36VarlenDynamicPersistentTileSchedulerILi128ELi128ELi256ELi32ELb0ELb0ELb1ELb0ELb1ELb1EEEEEEEEEvNT_6ParamsE --------------------------
	.section	.nv.constant0._ZN7cutlass13device_kernelIN5flash11enable_sm90INS1_16FlashAttnFwdSm90INS1_25CollectiveMainloopFwdSm90ILi2EN4cute5tupleIJNS5_1CILi1EEES8_S8_EEENS6_IJNS7_ILi128EEESA_NS7_ILi192EEEEEELi128ENS_10bfloat16_tEfNS_4arch4Sm90ELb0ELb0ELb1ELb1ELb0ELb1ELb0ELb1ELb1ELb0ELb0ELb0EEENS1_21CollectiveEpilogueFwdINS6_IJSA_SA_SA_EEES9_SD_SF_Li256ELb1ELb0ELb0ELb0EEENS1_36VarlenDynamicPersistentTileSchedulerILi128ELi128ELi256ELi32ELb0ELb0ELb1ELb0ELb1ELb1EEEEEEEEEvNT_6ParamsE,"a",@progbits
	.sectionflags	@""
	.align	4
.nv.constant0._ZN7cutlass13device_kernelIN5flash11enable_sm90INS1_16FlashAttnFwdSm90INS1_25CollectiveMainloopFwdSm90ILi2EN4cute5tupleIJNS5_1CILi1EEES8_S8_EEENS6_IJNS7_ILi128EEESA_NS7_ILi192EEEEEELi128ENS_10bfloat16_tEfNS_4arch4Sm90ELb0ELb0ELb1ELb1ELb0ELb1ELb0ELb1ELb1ELb0ELb0ELb0EEENS1_21CollectiveEpilogueFwdINS6_IJSA_SA_SA_EEES9_SD_SF_Li256ELb1ELb0ELb0ELb0EEENS1_36VarlenDynamicPersistentTileSchedulerILi128ELi128ELi256ELi32ELb0ELb0ELb1ELb0ELb1ELb1EEEEEEEEEvNT_6ParamsE:
	.zero		3200


//--------------------- .nv.constant0._ZN7cutlass13device_kernelIN5flash11enable_sm90INS1_16FlashAttnFwdSm90INS1_25CollectiveMainloopFwdSm90ILi2EN4cute5tupleIJNS5_1CILi1EEES8_S8_EEENS6_IJNS7_ILi128EEENS7_ILi96EEENS7_ILi192EEEEEELi128ENS_10bfloat16_tEfNS_4arch4Sm90ELb0ELb1ELb1ELb0ELb0ELb0ELb0ELb1ELb1ELb0ELb0ELb0EEENS1_21CollectiveEpilogueFwdINS6_IJSA_SA_SB_EEES9_SE_SG_Li256ELb0ELb0ELb0ELb0EEENS1_30DynamicPersistentTileSchedulerILi256ELi32ELb0ELb0ELb1EEEEEEEEEvNT_6ParamsE --------------------------
	.section	.nv.constant0._ZN7cutlass13device_kernelIN5flash11enable_sm90INS1_16FlashAttnFwdSm90INS1_25CollectiveMainloopFwdSm90ILi2EN4cute5tupleIJNS5_1CILi1EEES8_S8_EEENS6_IJNS7_ILi128EEENS7_ILi96EEENS7_ILi192EEEEEELi128ENS_10bfloat16_tEfNS_4arch4Sm90ELb0ELb1ELb1ELb0ELb0ELb0ELb0ELb1ELb1ELb0ELb0ELb0EEENS1_21CollectiveEpilogueFwdINS6_IJSA_SA_SB_EEES9_SE_SG_Li256ELb0ELb0ELb0ELb0EEENS1_30DynamicPersistentTileSchedulerILi256ELi32ELb0ELb0ELb1EEEEEEEEEvNT_6ParamsE,"a",@progbits
	.sectionflags	@""
	.align	4
.nv.constant0._ZN7cutlass13device_kernelIN5flash11enable_sm90INS1_16FlashAttnFwdSm90INS1_25CollectiveMainloopFwdSm90ILi2EN4cute5tupleIJNS5_1CILi1EEES8_S8_EEENS6_IJNS7_ILi128EEENS7_ILi96EEENS7_ILi192EEEEEELi128ENS_10bfloat16_tEfNS_4arch4Sm90ELb0ELb1ELb1ELb0ELb0ELb0ELb0ELb1ELb1ELb0ELb0ELb0EEENS1_21CollectiveEpilogueFwdINS6_IJSA_SA_SB_EEES9_SE_SG_Li256ELb0ELb0ELb0ELb0EEENS1_30DynamicPersistentTileSchedulerILi256ELi32ELb0ELb0ELb1EEEEEEEEEvNT_6ParamsE:
	.zero		3584


//--------------------- .nv.constant0._ZN7cutlass13device_kernelIN5flash11enable_sm90INS1_16FlashAttnFwdSm90INS1_25CollectiveMainloopFwdSm90ILi2EN4cute5tupleIJNS5_1CILi1EEES8_S8_EEENS6_IJNS7_ILi128EEENS7_ILi96EEENS7_ILi192EEEEEELi128ENS_10bfloat16_tEfNS_4arch4Sm90ELb0ELb1ELb1ELb1ELb0ELb0ELb0ELb1ELb1ELb0ELb0ELb0EEENS1_21CollectiveEpilogueFwdINS6_IJSA_SA_SB_EEES9_SE_SG_Li256ELb1ELb0ELb0ELb0EEENS1_36VarlenDynamicPersistentTileSchedulerILi128ELi96ELi256ELi32ELb0ELb0ELb1ELb1ELb0ELb1EEEEEEEEEvNT_6ParamsE --------------------------
	.section	.nv.constant0._ZN7cutlass13device_kernelIN5flash11enable_sm90INS1_16FlashAttnFwdSm90INS1_25CollectiveMainloopFwdSm90ILi2EN4cute5tupleIJNS5_1CILi1EEES8_S8_EEENS6_IJNS7_ILi128EEENS7_ILi96EEENS7_ILi192EEEEEELi128ENS_10bfloat16_tEfNS_4arch4Sm90ELb0ELb1ELb1ELb1ELb0ELb0ELb0ELb1ELb1ELb0ELb0ELb0EEENS1_21CollectiveEpilogueFwdINS6_IJSA_SA_SB_EEES9_SE_SG_Li256ELb1ELb0ELb0ELb0EEENS1_36VarlenDynamicPersistentTileSchedulerILi128ELi96ELi256ELi32ELb0ELb0ELb1ELb1ELb0ELb1EEEEEEEEEvNT_6ParamsE,"a",@progbits
	.sectionflags	@""
	.align	4
.nv.constant0._ZN7cutlass13device_kernelIN5flash11enable_sm90INS1_16FlashAttnFwdSm90INS1_25CollectiveMainloopFwdSm90ILi2EN4cute5tupleIJNS5_1CILi1EEES8_S8_EEENS6_IJNS7_ILi128EEENS7_ILi96EEENS7_ILi192EEEEEELi128ENS_10bfloat16_tEfNS_4arch4Sm90ELb0ELb1ELb1ELb1ELb0ELb0ELb0ELb1ELb1ELb0ELb0ELb0EEENS1_21CollectiveEpilogueFwdINS6_IJSA_SA_SB_EEES9_SE_SG_Li256ELb1ELb0ELb0ELb0EEENS1_36VarlenDynamicPersistentTileSchedulerILi128ELi96ELi256ELi32ELb0ELb0ELb1ELb1ELb0ELb1EEEEEEEEEvNT_6ParamsE:
	.zero		3200


//--------------------- .nv.constant0._ZN7cutlass13device_kernelIN5flash11enable_sm90INS1_16FlashAttnFwdSm90INS1_25CollectiveMainloopFwdSm90ILi2EN4cute5tupleIJNS5_1CILi1EEES8_S8_EEENS6_IJNS7_ILi128EEENS7_ILi96EEENS7_ILi192EEEEEELi128ENS_10bfloat16_tEfNS_4arch4Sm90ELb0ELb1ELb1ELb1ELb0ELb1ELb0ELb1ELb1ELb0ELb0ELb0EEENS1_21CollectiveEpilogueFwdINS6_IJSA_SA_SB_EEES9_SE_SG_Li256ELb1ELb0ELb0ELb0EEENS1_36VarlenDynamicPersistentTileSchedulerILi128ELi96ELi256ELi32ELb0ELb0ELb1ELb1ELb0ELb1EEEEEEEEEvNT_6ParamsE --------------------------
	.section	.nv.constant0._ZN7cutlass13device_kernelIN5flash11enable_sm90INS1_16FlashAttnFwdSm90INS1_25CollectiveMainloopFwdSm90ILi2EN4cute5tupleIJNS5_1CILi1EEES8_S8_EEENS6_IJNS7_ILi128EEENS7_ILi96EEENS7_ILi192EEEEEELi128ENS_10bfloat16_tEfNS_4arch4Sm90ELb0ELb1ELb1ELb1ELb0ELb1ELb0ELb1ELb1ELb0ELb0ELb0EEENS1_21CollectiveEpilogueFwdINS6_IJSA_SA_SB_EEES9_SE_SG_Li256ELb1ELb0ELb0ELb0EEENS1_36VarlenDynamicPersistentTileSchedulerILi128ELi96ELi256ELi32ELb0ELb0ELb1ELb1ELb0ELb1EEEEEEEEEvNT_6ParamsE,"a",@progbits
	.sectionflags	@""
	.align	4
.nv.constant0._ZN7cutlass13device_kernelIN5flash11enable_sm90INS1_16FlashAttnFwdSm90INS1_25CollectiveMainloopFwdSm90ILi2EN4cute5tupleIJNS5_1CILi1EEES8_S8_EEENS6_IJNS7_ILi128EEENS7_ILi96EEENS7_ILi192EEEEEELi128ENS_10bfloat16_tEfNS_4arch4Sm90ELb0ELb1ELb1ELb1ELb0ELb1ELb0ELb1ELb1ELb0ELb0ELb0EEENS1_21CollectiveEpilogueFwdINS6_IJSA_SA_SB_EEES9_SE_SG_Li256ELb1ELb0ELb0ELb0EEENS1_36VarlenDynamicPersistentTileSchedulerILi128ELi96ELi256ELi32ELb0ELb0ELb1ELb1ELb0ELb1EEEEEEEEEvNT_6ParamsE:
	.zero		3200


//--------------------- .nv.constant0._ZN7cutlass13device_kernelIN5flash11enable_sm90INS1_16FlashAttnFwdSm90INS1_25CollectiveMainloopFwdSm90ILi2EN4cute5tupleIJNS5_1CILi1EEES8_S8_EEENS6_IJNS7_ILi128EEESA_NS7_ILi192EEEEEELi128ENS_10bfloat16_tEfNS_4arch4Sm90ELb1ELb0ELb1ELb0ELb0ELb0ELb0ELb1ELb1ELb0ELb0ELb0EEENS1_21CollectiveEpilogueFwdINS6_IJSA_SA_SA_EEES9_SD_SF_Li256ELb0ELb0ELb0ELb0EEENS1_30DynamicPersistentTileSchedulerILi256ELi32ELb0ELb0ELb1EEEEEEEEEvNT_6ParamsE --------------------------
	.section	.nv.constant0._ZN7cutlass13device_kernelIN5flash11enable_sm90INS1_16FlashAttnFwdSm90INS1_25CollectiveMainloopFwdSm90ILi2EN4cute5tupleIJNS5_1CILi1EEES8_S8_EEENS6_IJNS7_ILi128EEESA_NS7_ILi192EEEEEELi128ENS_10bfloat16_tEfNS_4arch4Sm90ELb1ELb0ELb1ELb0ELb0ELb0ELb0ELb1ELb1ELb0ELb0ELb0EEENS1_21CollectiveEpilogueFwdINS6_IJSA_SA_SA_EEES9_SD_SF_Li256ELb0ELb0ELb0ELb0EEENS1_30DynamicPersistentTileSchedulerILi256ELi32ELb0ELb0ELb1EEEEEEEEEvNT_6ParamsE,"a",@progbits
	.sectionflags	@""
	.align	4
.nv.constant0._ZN7cutlass13device_kernelIN5flash11enable_sm90INS1_16FlashAttnFwdSm90INS1_25CollectiveMainloopFwdSm90ILi2EN4cute5tupleIJNS5_1CILi1EEES8_S8_EEENS6_IJNS7_ILi128EEESA_NS7_ILi192EEEEEELi128ENS_10bfloat16_tEfNS_4arch4Sm90ELb1ELb0ELb1ELb0ELb0ELb0ELb0ELb1ELb1ELb0ELb0ELb0EEENS1_21CollectiveEpilogueFwdINS6_IJSA_SA_SA_EEES9_SD_SF_Li256ELb0ELb0ELb0ELb0EEENS1_30DynamicPersistentTileSchedulerILi256ELi32ELb0ELb0ELb1EEEEEEEEEvNT_6ParamsE:
	.zero		3584


//--------------------- .nv.constant0._ZN7cutlass13device_kernelIN5flash11enable_sm90INS1_16FlashAttnFwdSm90INS1_25CollectiveMainloopFwdSm90ILi2EN4cute5tupleIJNS5_1CILi1EEES8_S8_EEENS6_IJNS7_ILi128EEESA_NS7_ILi192EEEEEELi128ENS_10bfloat16_tEfNS_4arch4Sm90ELb1ELb0ELb1ELb1ELb0ELb0ELb0ELb1ELb1ELb0ELb0ELb0EEENS1_21CollectiveEpilogueFwdINS6_IJSA_SA_SA_EEES9_SD_SF_Li256ELb1ELb0ELb0ELb0EEENS1_36VarlenDynamicPersistentTileSchedulerILi128ELi128ELi256ELi32ELb0ELb0ELb1ELb1ELb1ELb1EEEEEEEEEvNT_6ParamsE --------------------------
	.section	.nv.constant0._ZN7cutlass13device_kernelIN5flash11enable_sm90INS1_16FlashAttnFwdSm90INS1_25CollectiveMainloopFwdSm90ILi2EN4cute5tupleIJNS5_1CILi1EEES8_S8_EEENS6_IJNS7_ILi128EEESA_NS7_ILi192EEEEEELi128ENS_10bfloat16_tEfNS_4arch4Sm90ELb1ELb0ELb1ELb1ELb0ELb0ELb0ELb1ELb1ELb0ELb0ELb0EEENS1_21CollectiveEpilogueFwdINS6_IJSA_SA_SA_EEES9_SD_SF_Li256ELb1ELb0ELb0ELb0EEENS1_36VarlenDynamicPersistentTileSchedulerILi128ELi128ELi256ELi32ELb0ELb0ELb1ELb1ELb1ELb1EEEEEEEEEvNT_6ParamsE,"a",@progbits
	.sectionflags	@""
	.align	4
.nv.constant0._ZN7cutlass13device_kernelIN5flash11enable_sm90INS1_16FlashAttnFwdSm90INS1_25CollectiveMainloopFwdSm90ILi2EN4cute5tupleIJNS5_1CILi1EEES8_S8_EEENS6_IJNS7_ILi128EEESA_NS7_ILi192EEEEEELi128ENS_10bfloat16_tEfNS_4arch4Sm90ELb1ELb0ELb1ELb1ELb0ELb0ELb0ELb1ELb1ELb0ELb0ELb0EEENS1_21CollectiveEpilogueFwdINS6_IJSA_SA_SA_EEES9_SD_SF_Li256ELb1ELb0ELb0ELb0EEENS1_36VarlenDynamicPersistentTileSchedulerILi128ELi128ELi256ELi32ELb0ELb0ELb1ELb1ELb1ELb1EEEEEEEEEvNT_6ParamsE:
	.zero		3200


//--------------------- .nv.constant0._ZN7cutlass13device_kernelIN5flash11enable_sm90INS1_16FlashAttnFwdSm90INS1_25CollectiveMainloopFwdSm90ILi2EN4cute5tupleIJNS5_1CILi1EEES8_S8_EEENS6_IJNS7_ILi128EEESA_NS7_ILi192EEEEEELi128ENS_10bfloat16_tEfNS_4arch4Sm90ELb1ELb0ELb1ELb1ELb0ELb1ELb0ELb1ELb1ELb0ELb0ELb0EEENS1_21CollectiveEpilogueFwdINS6_IJSA_SA_SA_EEES9_SD_SF_Li256ELb1ELb0ELb0ELb0EEENS1_36VarlenDynamicPersistentTileSchedulerILi128ELi128ELi256ELi32ELb0ELb0ELb1ELb1ELb1ELb1EEEEEEEEEvNT_6ParamsE --------------------------
	.section	.nv.constant0._ZN7cutlass13device_kernelIN5flash11enable_sm90INS1_16FlashAttnFwdSm90INS1_25CollectiveMainloopFwdSm90ILi2EN4cute5tupleIJNS5_1CILi1EEES8_S8_EEENS6_IJNS7_ILi128EEESA_NS7_ILi192EEEEEELi128ENS_10bfloat16_tEfNS_4arch4Sm90ELb1ELb0ELb1ELb1ELb0ELb1ELb0ELb1ELb1ELb0ELb0ELb0EEENS1_21CollectiveEpilogueFwdINS6_IJSA_SA_SA_EEES9_SD_SF_Li256ELb1ELb0ELb0ELb0EEENS1_36VarlenDynamicPersistentTileSchedulerILi128ELi128ELi256ELi32ELb0ELb0ELb1ELb1ELb1ELb1EEEEEEEEEvNT_6ParamsE,"a",@progbits
	.sectionflags	@""
	.align	4
.nv.constant0._ZN7cutlass13device_kernelIN5flash11enable_sm90INS1_16FlashAttnFwdSm90INS1_25CollectiveMainloopFwdSm90ILi2EN4cute5tupleIJNS5_1CILi1EEES8_S8_EEENS6_IJNS7_ILi128EEESA_NS7_ILi192EEEEEELi128ENS_10bfloat16_tEfNS_4arch4Sm90ELb1ELb0ELb1ELb1ELb0ELb1ELb0ELb1ELb1ELb0ELb0ELb0EEENS1_21CollectiveEpilogueFwdINS6_IJSA_SA_SA_EEES9_SD_SF_Li256ELb1ELb0ELb0ELb0EEENS1_36VarlenDynamicPersistentTileSchedulerILi128ELi128ELi256ELi32ELb0ELb0ELb1ELb1ELb1ELb1EEEEEEEEEvNT_6ParamsE:
	.zero		3200


//--------------------- .nv.constant0._ZN7cutlass13device_kernelIN5flash11enable_sm90INS1_16FlashAttnFwdSm90INS1_25CollectiveMainloopFwdSm90ILi2EN4cute5tupleIJNS5_1CILi1EEES8_S8_EEENS6_IJNS7_ILi64EEESA_SA_EEELi512ENS_10bfloat16_tEfNS_4arch4Sm90ELb0ELb0ELb1ELb0ELb0ELb0ELb0ELb0ELb0ELb0ELb0ELb0EEENS1_21CollectiveEpilogueFwdINS6_IJSA_NS7_ILi512EEESA_EEES9_SC_SE_Li256ELb0ELb0ELb0ELb0EEENS1_29StaticPersistentTileSchedulerILb0EEEEEEEEEvNT_6ParamsE --------------------------
	.section	.nv.constant0._ZN7cutlass13device_kernelIN5flash11enable_sm90INS1_16FlashAttnFwdSm90INS1_25CollectiveMainloopFwdSm90ILi2EN4cute5tupleIJNS5_1CILi1EEES8_S8_EEENS6_IJNS7_ILi64EEESA_SA_EEELi512ENS_10bfloat16_tEfNS_4arch4Sm90ELb0ELb0ELb1ELb0ELb0ELb0ELb0ELb0ELb0ELb0ELb0ELb0EEENS1_21CollectiveEpilogueFwdINS6_IJSA_NS7_ILi512EEESA_EEES9_SC_SE_Li256ELb0ELb0ELb0ELb0EEENS1_29StaticPersistentTileSchedulerILb0EEEEEEEEEvNT_6ParamsE,"a",@progbits
	.sectionflags	@""
	.align	4
.nv.constant0._ZN7cutlass13device_kernelIN5flash11enable_sm90INS1_16FlashAttnFwdSm90INS1_25CollectiveMainloopFwdSm90ILi2EN4cute5tupleIJNS5_1CILi1EEES8_S8_EEENS6_IJNS7_ILi64EEESA_SA_EEELi512ENS_10bfloat16_tEfNS_4arch4Sm90ELb0ELb0ELb1ELb0ELb0ELb0ELb0ELb0ELb0ELb0ELb0ELb0EEENS1_21CollectiveEpilogueFwdINS6_IJSA_NS7_ILi512EEESA_EEES9_SC_SE_Li256ELb0ELb0ELb0ELb0EEENS1_29StaticPersistentTileSchedulerILb0EEEEEEEEEvNT_6ParamsE:
	.zero		3584


//--------------------- .nv.constant0._ZN7cutlass13device_kernelIN5flash11enable_sm90INS1_16FlashAttnFwdSm90INS1_25CollectiveMainloopFwdSm90ILi2EN4cute5tupleIJNS5_1CILi1EEES8_S8_EEENS6_IJNS7_ILi64EEESA_SA_EEELi512ENS_10bfloat16_tEfNS_4arch4Sm90ELb0ELb0ELb1ELb0ELb0ELb0ELb1ELb0ELb0ELb0ELb0ELb0EEENS1_21CollectiveEpilogueFwdINS6_IJSA_NS7_ILi512EEESA_EEES9_SC_SE_Li256ELb0ELb0ELb0ELb0EEENS1_29StaticPersistentTileSchedulerILb0EEEEEEEEEvNT_6ParamsE --------------------------
	.section	.nv.constant0._ZN7cutlass13device_kernelIN5flash11enable_sm90INS1_16FlashAttnFwdSm90INS1_25CollectiveMainloopFwdSm90ILi2EN4cute5tupleIJNS5_1CILi1EEES8_S8_EEENS6_IJNS7_ILi64EEESA_SA_EEELi512ENS_10bfloat16_tEfNS_4arch4Sm90ELb0ELb0ELb1ELb0ELb0ELb0ELb1ELb0ELb0ELb0ELb0ELb0EEENS1_21CollectiveEpilogueFwdINS6_IJSA_NS7_ILi512EEESA_EEES9_SC_SE_Li256ELb0ELb0ELb0ELb0EEENS1_29StaticPersistentTileSchedulerILb0EEEEEEEEEvNT_6ParamsE,"a",@progbits
	.sectionflags	@""
	.align	4
.nv.constant0._ZN7cutlass13device_kernelIN5flash11enable_sm90INS1_16FlashAttnFwdSm90INS1_25CollectiveMainloopFwdSm90ILi2EN4cute5tupleIJNS5_1CILi1EEES8_S8_EEENS6_IJNS7_ILi64EEESA_SA_EEELi512ENS_10bfloat16_tEfNS_4arch4Sm90ELb0ELb0ELb1ELb0ELb0ELb0ELb1ELb0ELb0ELb0ELb0ELb0EEENS1_21CollectiveEpilogueFwdINS6_IJSA_NS7_ILi512EEESA_EEES9_SC_SE_Li256ELb0ELb0ELb0ELb0EEENS1_29StaticPersistentTileSchedulerILb0EEEEEEEEEvNT_6ParamsE:
	.zero		3840


//--------------------- .nv.constant0._ZN7cutlass13device_kernelIN5flash11enable_sm90INS1_16FlashAttnFwdSm90INS1_25CollectiveMainloopFwdSm90ILi2EN4cute5tupleIJNS5_1CILi1EEES8_S8_EEENS6_IJNS7_ILi64EEESA_SA_EEELi512ENS_10bfloat16_tEfNS_4arch4Sm90ELb0ELb0ELb1ELb1ELb0ELb0ELb0ELb0ELb0ELb0ELb0ELb0EEENS1_21CollectiveEpilogueFwdINS6_IJSA_NS7_ILi512EEESA_EEES9_SC_SE_Li256ELb1ELb0ELb0ELb0EEENS1_36VarlenDynamicPersistentTileSchedulerILi64ELi64ELi256ELi32ELb0ELb0ELb1ELb0ELb1ELb1EEEEEEEEEvNT_6ParamsE --------------------------
	.section	.nv.constant0._ZN7cutlass13device_kernelIN5flash11enable_sm90INS1_16FlashAttnFwdSm90INS1_25CollectiveMainloopFwdSm90ILi2EN4cute5tupleIJNS5_1CILi1EEES8_S8_EEENS6_IJNS7_ILi64EEESA_SA_EEELi512ENS_10bfloat16_tEfNS_4arch4Sm90ELb0ELb0ELb1ELb1ELb0ELb0ELb0ELb0ELb0ELb0ELb0ELb0EEENS1_21CollectiveEpilogueFwdINS6_IJSA_NS7_ILi512EEESA_EEES9_SC_SE_Li256ELb1ELb0ELb0ELb0EEENS1_36VarlenDynamicPersistentTileSchedulerILi64ELi64ELi256ELi32ELb0ELb0ELb1ELb0ELb1ELb1EEEEEEEEEvNT_6ParamsE,"a",@progbits
	.sectionflags	@""
	.align	4
.nv.constant0._ZN7cutlass13device_kernelIN5flash11enable_sm90INS1_16FlashAttnFwdSm90INS1_25CollectiveMainloopFwdSm90ILi2EN4cute5tupleIJNS5_1CILi1EEES8_S8_EEENS6_IJNS7_ILi64EEESA_SA_EEELi512ENS_10bfloat16_tEfNS_4arch4Sm90ELb0ELb0ELb1ELb1ELb0ELb0ELb0ELb0ELb0ELb0ELb0ELb0EEENS1_21CollectiveEpilogueFwdINS6_IJSA_NS7_ILi512EEESA_EEES9_SC_SE_Li256ELb1ELb0ELb0ELb0EEENS1_36VarlenDynamicPersistentTileSchedulerILi64ELi64ELi256ELi32ELb0ELb0ELb1ELb0ELb1ELb1EEEEEEEEEvNT_6ParamsE:
	.zero		3200


//--------------------- .nv.constant0._ZN7cutlass13device_kernelIN5flash11enable_sm90INS1_16FlashAttnFwdSm90INS1_25CollectiveMainloopFwdSm90ILi2EN4cute5tupleIJNS5_1CILi1EEES8_S8_EEENS6_IJNS7_ILi64EEESA_SA_EEELi512ENS_10bfloat16_tEfNS_4arch4Sm90ELb0ELb0ELb1ELb1ELb0ELb1ELb0ELb0ELb0ELb0ELb0ELb0EEENS1_21CollectiveEpilogueFwdINS6_IJSA_NS7_ILi512EEESA_EEES9_SC_SE_Li256ELb1ELb0ELb0ELb0EEENS1_36VarlenDynamicPersistentTileSchedulerILi64ELi64ELi256ELi32ELb0ELb0ELb1ELb0ELb1ELb1EEEEEEEEEvNT_6ParamsE --------------------------
	.section	.nv.constant0._ZN7cutlass13device_kernelIN5flash11enable_sm90INS1_16FlashAttnFwdSm90INS1_25CollectiveMainloopFwdSm90ILi2EN4cute5tupleIJNS5_1CILi1EEES8_S8_EEENS6_IJNS7_ILi64EEESA_SA_EEELi512ENS_10bfloat16_tEfNS_4arch4Sm90ELb0ELb0ELb1ELb1ELb0ELb1ELb0ELb0ELb0ELb0ELb0ELb0EEENS1_21CollectiveEpilogueFwdINS6_IJSA_NS7_ILi512EEESA_EEES9_SC_SE_Li256ELb1ELb0ELb0ELb0EEENS1_36VarlenDynamicPersistentTileSchedulerILi64ELi64ELi256ELi32ELb0ELb0ELb1ELb0ELb1ELb1EEEEEEEEEvNT_6ParamsE,"a",@progbits
	.sectionflags	@""
	.align	4
.nv.constant0._ZN7cutlass13device_kernelIN5flash11enable_sm90INS1_16FlashAttnFwdSm90INS1_25CollectiveMainloopFwdSm90ILi2EN4cute5tupleIJNS5_1CILi1EEES8_S8_EEENS6_IJNS7_ILi64EEESA_SA_EEELi512ENS_10bfloat16_tEfNS_4arch4Sm90ELb0ELb0ELb1ELb1ELb0ELb1ELb0ELb0ELb0ELb0ELb0ELb0EEENS1_21CollectiveEpilogueFwdINS6_IJSA_NS7_ILi512EEESA_EEES9_SC_SE_Li256ELb1ELb0ELb0ELb0EEENS1_36VarlenDynamicPersistentTileSchedulerILi64ELi64ELi256ELi32ELb0ELb0ELb1ELb0ELb1ELb1EEEEEEEEEvNT_6ParamsE:
	.zero		3200


//--------------------- .nv.constant0._ZN7cutlass13device_kernelIN5flash11enable_sm90INS1_16FlashAttnFwdSm90INS1_25CollectiveMainloopFwdSm90ILi2EN4cute5tupleIJNS5_1CILi1EEES8_S8_EEENS6_IJNS7_ILi64EEESA_SA_EEELi512ENS_10bfloat16_tEfNS_4arch4Sm90ELb0ELb0ELb1ELb1ELb0ELb0ELb1ELb0ELb0ELb0ELb0ELb0EEENS1_21CollectiveEpilogueFwdINS6_IJSA_NS7_ILi512EEESA_EEES9_SC_SE_Li256ELb1ELb0ELb0ELb0EEENS1_36VarlenDynamicPersistentTileSchedulerILi64ELi64ELi256ELi32ELb0ELb0ELb1ELb0ELb1ELb1EEEEEEEEEvNT_6ParamsE --------------------------
	.section	.nv.constant0._ZN7cutlass13device_kernelIN5flash11enable_sm90INS1_16FlashAttnFwdSm90INS1_25CollectiveMainloopFwdSm90ILi2EN4cute5tupleIJNS5_1CILi1EEES8_S8_EEENS6_IJNS7_ILi64EEESA_SA_EEELi512ENS_10bfloat16_tEfNS_4arch4Sm90ELb0ELb0ELb1ELb1ELb0ELb0ELb1ELb0ELb0ELb0ELb0ELb0EEENS1_21CollectiveEpilogueFwdINS6_IJSA_NS7_ILi512EEESA_EEES9_SC_SE_Li256ELb1ELb0ELb0ELb0EEENS1_36VarlenDynamicPersistentTileSchedulerILi64ELi64ELi256ELi32ELb0ELb0ELb1ELb0ELb1ELb1EEEEEEEEEvNT_6ParamsE,"a",@progbits
	.sectionflags	@""
	.align	4
.nv.constant0._ZN7cutlass13device_kernelIN5flash11enable_sm90INS1_16FlashAttnFwdSm90INS1_25CollectiveMainloopFwdSm90ILi2EN4cute5tupleIJNS5_1CILi1EEES8_S8_EEENS6_IJNS7_ILi64EEESA_SA_EEELi512ENS_10bfloat16_tEfNS_4arch4Sm90ELb0ELb0ELb1ELb1ELb0ELb0ELb1ELb0ELb0ELb0ELb0ELb0EEENS1_21CollectiveEpilogueFwdINS6_IJSA_NS7_ILi512EEESA_EEES9_SC_SE_Li256ELb1ELb0ELb0ELb0EEENS1_36VarlenDynamicPersistentTileSchedulerILi64ELi64ELi256ELi32ELb0ELb0ELb1ELb0ELb1ELb1EEEEEEEEEvNT_6ParamsE:
	.zero		3456


//--------------------- .nv.constant0._ZN7cutlass13device_kernelIN5flash11enable_sm90INS1_16FlashAttnFwdSm90INS1_25CollectiveMainloopFwdSm90ILi2EN4cute5tupleIJNS5_1CILi1EEES8_S8_EEENS6_IJNS7_ILi64EEESA_SA_EEELi512ENS_10bfloat16_tEfNS_4arch4Sm90ELb0ELb0ELb1ELb1ELb0ELb1ELb1ELb0ELb0ELb0ELb0ELb0EEENS1_21CollectiveEpilogueFwdINS6_IJSA_NS7_ILi512EEESA_EEES9_SC_SE_Li256ELb1ELb0ELb0ELb0EEENS1_36VarlenDynamicPersistentTileSchedulerILi64ELi64ELi256ELi32ELb0ELb0ELb1ELb0ELb1ELb1EEEEEEEEEvNT_6ParamsE --------------------------
	.section	.nv.constant0._ZN7cutlass13device_kernelIN5flash11enable_sm90INS1_16FlashAttnFwdSm90INS1_25CollectiveMainloopFwdSm90ILi2EN4cute5tupleIJNS5_1CILi1EEES8_S8_EEENS6_IJNS7_ILi64EEESA_SA_EEELi512ENS_10bfloat16_tEfNS_4arch4Sm90ELb0ELb0ELb1ELb1ELb0ELb1ELb1ELb0ELb0ELb0ELb0ELb0EEENS1_21CollectiveEpilogueFwdINS6_IJSA_NS7_ILi512EEESA_EEES9_SC_SE_Li256ELb1ELb0ELb0ELb0EEENS1_36VarlenDynamicPersistentTileSchedulerILi64ELi64ELi256ELi32ELb0ELb0ELb1ELb0ELb1ELb1EEEEEEEEEvNT_6ParamsE,"a",@progbits
	.sectionflags	@""
	.align	4
.nv.constant0._ZN7cutlass13device_kernelIN5flash11enable_sm90INS1_16FlashAttnFwdSm90INS1_25CollectiveMainloopFwdSm90ILi2EN4cute5tupleIJNS5_1CILi1EEES8_S8_EEENS6_IJNS7_ILi64EEESA_SA_EEELi512ENS_10bfloat16_tEfNS_4arch4Sm90ELb0ELb0ELb1ELb1ELb0ELb1ELb1ELb0ELb0ELb0ELb0ELb0EEENS1_21CollectiveEpilogueFwdINS6_IJSA_NS7_ILi512EEESA_EEES9_SC_SE_Li256ELb1ELb0ELb0ELb0EEENS1_36VarlenDynamicPersistentTileSchedulerILi64ELi64ELi256ELi32ELb0ELb0ELb1ELb0ELb1ELb1EEEEEEEEEvNT_6ParamsE:
	.zero		3456


//--------------------- .nv.constant0._ZN7cutlass13device_kernelIN5flash11enable_sm90INS1_16FlashAttnFwdSm90INS1_25CollectiveMainloopFwdSm90ILi2EN4cute5tupleIJNS5_1CILi1EEES8_S8_EEENS6_IJNS7_ILi64EEESA_SA_EEELi512ENS_10bfloat16_tEfNS_4arch4Sm90ELb0ELb1ELb1ELb0ELb0ELb0ELb0ELb0ELb0ELb0ELb0ELb0EEENS1_21CollectiveEpilogueFwdINS6_IJSA_NS7_ILi512EEESA_EEES9_SC_SE_Li256ELb0ELb0ELb0ELb0EEENS1_30DynamicPersistentTileSchedulerILi256ELi32ELb0ELb0ELb1EEEEEEEEEvNT_6ParamsE --------------------------
	.section	.nv.constant0._ZN7cutlass13device_kernelIN5flash11enable_sm90INS1_16FlashAttnFwdSm90INS1_25CollectiveMainloopFwdSm90ILi2EN4cute5tupleIJNS5_1CILi1EEES8_S8_EEENS6_IJNS7_ILi64EEESA_SA_EEELi512ENS_10bfloat16_tEfNS_4arch4Sm90ELb0ELb1ELb1ELb0ELb0ELb0ELb0ELb0ELb0ELb0ELb0ELb0EEENS1_21CollectiveEpilogueFwdINS6_IJSA_NS7_ILi512EEESA_EEES9_SC_SE_Li256ELb0ELb0ELb0ELb0EEENS1_30DynamicPersistentTileSchedulerILi256ELi32ELb0ELb0ELb1EEEEEEEEEvNT_6ParamsE,"a",@progbits
	.sectionflags	@""
	.align	4
.nv.constant0._ZN7cutlass13device_kernelIN5flash11enable_sm90INS1_16FlashAttnFwdSm90INS1_25CollectiveMainloopFwdSm90ILi2EN4cute5tupleIJNS5_1CILi1EEES8_S8_EEENS6_IJNS7_ILi64EEESA_SA_EEELi512ENS_10bfloat16_tEfNS_4arch4Sm90ELb0ELb1ELb1ELb0ELb0ELb0ELb0ELb0ELb0ELb0ELb0ELb0EEENS1_21CollectiveEpilogueFwdINS6_IJSA_NS7_ILi512EEESA_EEES9_SC_SE_Li256ELb0ELb0ELb0ELb0EEENS1_30DynamicPersistentTileSchedulerILi256ELi32ELb0ELb0ELb1EEEEEEEEEvNT_6ParamsE:
	.zero		3584


//--------------------- .nv.constant0._ZN7cutlass13device_kernelIN5flash11enable_sm90INS1_16FlashAttnFwdSm90INS1_25CollectiveMainloopFwdSm90ILi2EN4cute5tupleIJNS5_1CILi1EEES8_S8_EEENS6_IJNS7_ILi64EEESA_SA_EEELi512ENS_10bfloat16_tEfNS_4arch4Sm90ELb0ELb1ELb1ELb0ELb0ELb0ELb1ELb0ELb0ELb0ELb0ELb0EEENS1_21CollectiveEpilogueFwdINS6_IJSA_NS7_ILi512EEESA_EEES9_SC_SE_Li256ELb0ELb0ELb0ELb0EEENS1_30DynamicPersistentTileSchedulerILi256ELi32ELb0ELb0ELb1EEEEEEEEEvNT_6ParamsE --------------------------
	.section	.nv.constant0._ZN7cutlass13device_kernelIN5flash11enable_sm90INS1_16FlashAttnFwdSm90INS1_25CollectiveMainloopFwdSm90ILi2EN4cute5tupleIJNS5_1CILi1EEES8_S8_EEENS6_IJNS7_ILi64EEESA_SA_EEELi512ENS_10bfloat16_tEfNS_4arch4Sm90ELb0ELb1ELb1ELb0ELb0ELb0ELb1ELb0ELb0ELb0ELb0ELb0EEENS1_21CollectiveEpilogueFwdINS6_IJSA_NS7_ILi512EEESA_EEES9_SC_SE_Li256ELb0ELb0ELb0ELb0EEENS1_30DynamicPersistentTileSchedulerILi256ELi32ELb0ELb0ELb1EEEEEEEEEvNT_6ParamsE,"a",@progbits
	.sectionflags	@""
	.align	4
.nv.constant0._ZN7cutlass13device_kernelIN5flash11enable_sm90INS1_16FlashAttnFwdSm90INS1_25CollectiveMainloopFwdSm90ILi2EN4cute5tupleIJNS5_1CILi1EEES8_S8_EEENS6_IJNS7_ILi64EEESA_SA_EEELi512ENS_10bfloat16_tEfNS_4arch4Sm90ELb0ELb1ELb1ELb0ELb0ELb0ELb1ELb0ELb0ELb0ELb0ELb0EEENS1_21CollectiveEpilogueFwdINS6_IJSA_NS7_ILi512EEESA_EEES9_SC_SE_Li256ELb0ELb0ELb0ELb0EEENS1_30DynamicPersistentTileSchedulerILi256ELi32ELb0ELb0ELb1EEEEEEEEEvNT_6ParamsE:
	.zero		3840


//--------------------- .nv.constant0._ZN7cutlass13device_kernelIN5flash11enable_sm90INS1_16FlashAttnFwdSm90INS1_25CollectiveMainloopFwdSm90ILi2EN4cute5tupleIJNS5_1CILi1EEES8_S8_EEENS6_IJNS7_ILi64EEESA_SA_EEELi512ENS_10bfloat16_tEfNS_4arch4Sm90ELb0ELb1ELb1ELb1ELb0ELb0ELb0ELb0ELb0ELb0ELb0ELb0EEENS1_21CollectiveEpilogueFwdINS6_IJSA_NS7_ILi512EEESA_EEES9_SC_SE_Li256ELb1ELb0ELb0ELb0EEENS1_36VarlenDynamicPersistentTileSchedulerILi64ELi64ELi256ELi32ELb0ELb0ELb1ELb1ELb0ELb1EEEEEEEEEvNT_6ParamsE --------------------------
	.section	.nv.constant0._ZN7cutlass13device_kernelIN5flash11enable_sm90INS1_16FlashAttnFwdSm90INS1_25CollectiveMainloopFwdSm90ILi2EN4cute5tupleIJNS5_1CILi1EEES8_S8_EEENS6_IJNS7_ILi64EEESA_SA_EEELi512ENS_10bfloat16_tEfNS_4arch4Sm90ELb0ELb1ELb1ELb1ELb0ELb0ELb0ELb0ELb0ELb0ELb0ELb0EEENS1_21CollectiveEpilogueFwdINS6_IJSA_NS7_ILi512EEESA_EEES9_SC_SE_Li256ELb1ELb0ELb0ELb0EEENS1_36VarlenDynamicPersistentTileSchedulerILi64ELi64ELi256ELi32ELb0ELb0ELb1ELb1ELb0ELb1EEEEEEEEEvNT_6ParamsE,"a",@progbits
	.sectionflags	@""
	.align	4
.nv.constant0._ZN7cutlass13device_kernelIN5flash11enable_sm90INS1_16FlashAttnFwdSm90INS1_25CollectiveMainloopFwdSm90ILi2EN4cute5tupleIJNS5_1CILi1EEES8_S8_EEENS6_IJNS7_ILi64EEESA_SA_EEELi512ENS_10bfloat16_tEfNS_4arch4Sm90ELb0ELb1ELb1ELb1ELb0ELb0ELb0ELb0ELb0ELb0ELb0ELb0EEENS1_21CollectiveEpilogueFwdINS6_IJSA_NS7_ILi512EEESA_EEES9_SC_SE_Li256ELb1ELb0ELb0ELb0EEENS1_36VarlenDynamicPersistentTileSchedulerILi64ELi64ELi256ELi32ELb0ELb0ELb1ELb1ELb0ELb1EEEEEEEEEvNT_6ParamsE:
	.zero		3200


//--------------------- .nv.constant0._ZN7cutlass13device_kernelIN5flash11enable_sm90INS1_16FlashAttnFwdSm90INS1_25CollectiveMainloopFwdSm90ILi2EN4cute5tupleIJNS5_1CILi1EEES8_S8_EEENS6_IJNS7_ILi64EEESA_SA_EEELi512ENS_10bfloat16_tEfNS_4arch4Sm90ELb0ELb1ELb1ELb1ELb0ELb1ELb0ELb0ELb0ELb0ELb0ELb0EEENS1_21CollectiveEpilogueFwdINS6_IJSA_NS7_ILi512EEESA_EEES9_SC_SE_Li256ELb1ELb0ELb0ELb0EEENS1_36VarlenDynamicPersistentTileSchedulerILi64ELi64ELi256ELi32ELb0ELb0ELb1ELb1ELb0ELb1EEEEEEEEEvNT_6ParamsE --------------------------
	.section	.nv.constant0._ZN7cutlass13device_kernelIN5flash11enable_sm90INS1_16FlashAttnFwdSm90INS1_25CollectiveMainloopFwdSm90ILi2EN4cute5tupleIJNS5_1CILi1EEES8_S8_EEENS6_IJNS7_ILi64EEESA_SA_EEELi512ENS_10bfloat16_tEfNS_4arch4Sm90ELb0ELb1ELb1ELb1ELb0ELb1ELb0ELb0ELb0ELb0ELb0ELb0EEENS1_21CollectiveEpilogueFwdINS6_IJSA_NS7_ILi512EEESA_EEES9_SC_SE_Li256ELb1ELb0ELb0ELb0EEENS1_36VarlenDynamicPersistentTileSchedulerILi64ELi64ELi256ELi32ELb0ELb0ELb1ELb1ELb0ELb1EEEEEEEEEvNT_6ParamsE,"a",@progbits
	.sectionflags	@""
	.align	4
.nv.constant0._ZN7cutlass13device_kernelIN5flash11enable_sm90INS1_16FlashAttnFwdSm90INS1_25CollectiveMainloopFwdSm90ILi2EN4cute5tupleIJNS5_1CILi1EEES8_S8_EEENS6_IJNS7_ILi64EEESA_SA_EEELi512ENS_10bfloat16_tEfNS_4arch4Sm90ELb0ELb1ELb1ELb1ELb0ELb1ELb0ELb0ELb0ELb0ELb0ELb0EEENS1_21CollectiveEpilogueFwdINS6_IJSA_NS7_ILi512EEESA_EEES9_SC_SE_Li256ELb1ELb0ELb0ELb0EEENS1_36VarlenDynamicPersistentTileSchedulerILi64ELi64ELi256ELi32ELb0ELb0ELb1ELb1ELb0ELb1EEEEEEEEEvNT_6ParamsE:
	.zero		3200


//--------------------- .nv.constant0._ZN7cutlass13device_kernelIN5flash11enable_sm90INS1_16FlashAttnFwdSm90INS1_25CollectiveMainloopFwdSm90ILi2EN4cute5tupleIJNS5_1CILi1EEES8_S8_EEENS6_IJNS7_ILi64EEESA_SA_EEELi512ENS_10bfloat16_tEfNS_4arch4Sm90ELb0ELb1ELb1ELb1ELb0ELb0ELb1ELb0ELb0ELb0ELb0ELb0EEENS1_21CollectiveEpilogueFwdINS6_IJSA_NS7_ILi512EEESA_EEES9_SC_SE_Li256ELb1ELb0ELb0ELb0EEENS1_36VarlenDynamicPersistentTileSchedulerILi64ELi64ELi256ELi32ELb0ELb0ELb1ELb1ELb0ELb1EEEEEEEEEvNT_6ParamsE --------------------------
	.section	.nv.constant0._ZN7cutlass13device_kernelIN5flash11enable_sm90INS1_16FlashAttnFwdSm90INS1_25CollectiveMainloopFwdSm90ILi2EN4cute5tupleIJNS5_1CILi1EEES8_S8_EEENS6_IJNS7_ILi64EEESA_SA_EEELi512ENS_10bfloat16_tEfNS_4arch4Sm90ELb0ELb1ELb1ELb1ELb0ELb0ELb1ELb0ELb0ELb0ELb0ELb0EEENS1_21CollectiveEpilogueFwdINS6_IJSA_NS7_ILi512EEESA_EEES9_SC_SE_Li256ELb1ELb0ELb0ELb0EEENS1_36VarlenDynamicPersistentTileSchedulerILi64ELi64ELi256ELi32ELb0ELb0ELb1ELb1ELb0ELb1EEEEEEEEEvNT_6ParamsE,"a",@progbits
	.sectionflags	@""
	.align	4
.nv.constant0._ZN7cutlass13device_kernelIN5flash11enable_sm90INS1_16FlashAttnFwdSm90INS1_25CollectiveMainloopFwdSm90ILi2EN4cute5tupleIJNS5_1CILi1EEES8_S8_EEENS6_IJNS7_ILi64EEESA_SA_EEELi512ENS_10bfloat16_tEfNS_4arch4Sm90ELb0ELb1ELb1ELb1ELb0ELb0ELb1ELb0ELb0ELb0ELb0ELb0EEENS1_21CollectiveEpilogueFwdINS6_IJSA_NS7_ILi512EEESA_EEES9_SC_SE_Li256ELb1ELb0ELb0ELb0EEENS1_36VarlenDynamicPersistentTileSchedulerILi64ELi64ELi256ELi32ELb0ELb0ELb1ELb1ELb0ELb1EEEEEEEEEvNT_6ParamsE:
	.zero		3456


//--------------------- .nv.constant0._ZN7cutlass13device_kernelIN5flash11enable_sm90INS1_16FlashAttnFwdSm90INS1_25CollectiveMainloopFwdSm90ILi2EN4cute5tupleIJNS5_1CILi1EEES8_S8_EEENS6_IJNS7_ILi64EEESA_SA_EEELi512ENS_10bfloat16_tEfNS_4arch4Sm90ELb0ELb1ELb1ELb1ELb0ELb1ELb1ELb0ELb0ELb0ELb0ELb0EEENS1_21CollectiveEpilogueFwdINS6_IJSA_NS7_ILi512EEESA_EEES9_SC_SE_Li256ELb1ELb0ELb0ELb0EEENS1_36VarlenDynamicPersistentTileSchedulerILi64ELi64ELi256ELi32ELb0ELb0ELb1ELb1ELb0ELb1EEEEEEEEEvNT_6ParamsE --------------------------
	.section	.nv.constant0._ZN7cutlass13device_kernelIN5flash11enable_sm90INS1_16FlashAttnFwdSm90INS1_25CollectiveMainloopFwdSm90ILi2EN4cute5tupleIJNS5_1CILi1EEES8_S8_EEENS6_IJNS7_ILi64EEESA_SA_EEELi512ENS_10bfloat16_tEfNS_4arch4Sm90ELb0ELb1ELb1ELb1ELb0ELb1ELb1ELb0ELb0ELb0ELb0ELb0EEENS1_21CollectiveEpilogueFwdINS6_IJSA_NS7_ILi512EEESA_EEES9_SC_SE_Li256ELb1ELb0ELb0ELb0EEENS1_36VarlenDynamicPersistentTileSchedulerILi64ELi64ELi256ELi32ELb0ELb0ELb1ELb1ELb0ELb1EEEEEEEEEvNT_6ParamsE,"a",@progbits
	.sectionflags	@""
	.align	4
.nv.constant0._ZN7cutlass13device_kernelIN5flash11enable_sm90INS1_16FlashAttnFwdSm90INS1_25CollectiveMainloopFwdSm90ILi2EN4cute5tupleIJNS5_1CILi1EEES8_S8_EEENS6_IJNS7_ILi64EEESA_SA_EEELi512ENS_10bfloat16_tEfNS_4arch4Sm90ELb0ELb1ELb1ELb1ELb0ELb1ELb1ELb0ELb0ELb0ELb0ELb0EEENS1_21CollectiveEpilogueFwdINS6_IJSA_NS7_ILi512EEESA_EEES9_SC_SE_Li256ELb1ELb0ELb0ELb0EEENS1_36VarlenDynamicPersistentTileSchedulerILi64ELi64ELi256ELi32ELb0ELb0ELb1ELb1ELb0ELb1EEEEEEEEEvNT_6ParamsE:
	.zero		3456


//--------------------- .nv.constant0._ZN7cutlass13device_kernelIN5flash11enable_sm90INS1_16FlashAttnFwdSm90INS1_25CollectiveMainloopFwdSm90ILi2EN4cute5tupleIJNS5_1CILi1EEES8_S8_EEENS6_IJNS7_ILi64EEESA_SA_EEELi512ENS_10bfloat16_tEfNS_4arch4Sm90ELb1ELb0ELb1ELb0ELb0ELb0ELb0ELb0ELb0ELb0ELb0ELb0EEENS1_21CollectiveEpilogueFwdINS6_IJSA_NS7_ILi512EEESA_EEES9_SC_SE_Li256ELb0ELb0ELb0ELb0EEENS1_30DynamicPersistentTileSchedulerILi256ELi32ELb0ELb0ELb1EEEEEEEEEvNT_6ParamsE --------------------------
	.section	.nv.constant0._ZN7cutlass13device_kernelIN5flash11enable_sm90INS1_16FlashAttnFwdSm90INS1_25CollectiveMainloopFwdSm90ILi2EN4cute5tupleIJNS5_1CILi1EEES8_S8_EEENS6_IJNS7_ILi64EEESA_SA_EEELi512ENS_10bfloat16_tEfNS_4arch4Sm90ELb1ELb0ELb1ELb0ELb0ELb0ELb0ELb0ELb0ELb0ELb0ELb0EEENS1_21CollectiveEpilogueFwdINS6_IJSA_NS7_ILi512EEESA_EEES9_SC_SE_Li256ELb0ELb0ELb0ELb0EEENS1_30DynamicPersistentTileSchedulerILi256ELi32ELb0ELb0ELb1EEEEEEEEEvNT_6ParamsE,"a",@progbits
	.sectionflags	@""
	.align	4
.nv.constant0._ZN7cutlass13device_kernelIN5flash11enable_sm90INS1_16FlashAttnFwdSm90INS1_25CollectiveMainloopFwdSm90ILi2EN4cute5tupleIJNS5_1CILi1EEES8_S8_EEENS6_IJNS7_ILi64EEESA_SA_EEELi512ENS_10bfloat16_tEfNS_4arch4Sm90ELb1ELb0ELb1ELb0ELb0ELb0ELb0ELb0ELb0ELb0ELb0ELb0EEENS1_21CollectiveEpilogueFwdINS6_IJSA_NS7_ILi512EEESA_EEES9_SC_SE_Li256ELb0ELb0ELb0ELb0EEENS1_30DynamicPersistentTileSchedulerILi256ELi32ELb0ELb0ELb1EEEEEEEEEvNT_6ParamsE:
	.zero		3584


//--------------------- .nv.constant0._ZN7cutlass13device_kernelIN5flash11enable_sm90INS1_16FlashAttnFwdSm90INS1_25CollectiveMainloopFwdSm90ILi2EN4cute5tupleIJNS5_1CILi1EEES8_S8_EEENS6_IJNS7_ILi64EEESA_SA_EEELi512ENS_10bfloat16_tEfNS_4arch4Sm90ELb1ELb0ELb1ELb0ELb0ELb0ELb1ELb0ELb0ELb0ELb0ELb0EEENS1_21CollectiveEpilogueFwdINS6_IJSA_NS7_ILi512EEESA_EEES9_SC_SE_Li256ELb0ELb0ELb0ELb0EEENS1_30DynamicPersistentTileSchedulerILi256ELi32ELb0ELb0ELb1EEEEEEEEEvNT_6ParamsE --------------------------
	.section	.nv.constant0._ZN7cutlass13device_kernelIN5flash11enable_sm90INS1_16FlashAttnFwdSm90INS1_25CollectiveMainloopFwdSm90ILi2EN4cute5tupleIJNS5_1CILi1EEES8_S8_EEENS6_IJNS7_ILi64EEESA_SA_EEELi512ENS_10bfloat16_tEfNS_4arch4Sm90ELb1ELb0ELb1ELb0ELb0ELb0ELb1ELb0ELb0ELb0ELb0ELb0EEENS1_21CollectiveEpilogueFwdINS6_IJSA_NS7_ILi512EEESA_EEES9_SC_SE_Li256ELb0ELb0ELb0ELb0EEENS1_30DynamicPersistentTileSchedulerILi256ELi32ELb0ELb0ELb1EEEEEEEEEvNT_6ParamsE,"a",@progbits
	.sectionflags	@""
	.align	4
.nv.constant0._ZN7cutlass13device_kernelIN5flash11enable_sm90INS1_16FlashAttnFwdSm90INS1_25CollectiveMainloopFwdSm90ILi2EN4cute5tupleIJNS5_1CILi1EEES8_S8_EEENS6_IJNS7_ILi64EEESA_SA_EEELi512ENS_10bfloat16_tEfNS_4arch4Sm90ELb1ELb0ELb1ELb0ELb0ELb0ELb1ELb0ELb0ELb0ELb0ELb0EEENS1_21CollectiveEpilogueFwdINS6_IJSA_NS7_ILi512EEESA_EEES9_SC_SE_Li256ELb0ELb0ELb0ELb0EEENS1_30DynamicPersistentTileSchedulerILi256ELi32ELb0ELb0ELb1EEEEEEEEEvNT_6ParamsE:
	.zero		3840


//--------------------- .nv.constant0._ZN7cutlass13device_kernelIN5flash11enable_sm90INS1_16FlashAttnFwdSm90INS1_25CollectiveMainloopFwdSm90ILi2EN4cute5tupleIJNS5_1CILi1EEES8_S8_EEENS6_IJNS7_ILi64EEESA_SA_EEELi512ENS_10bfloat16_tEfNS_4arch4Sm90ELb1ELb0ELb1ELb1ELb0ELb0ELb0ELb0ELb0ELb0ELb0ELb0EEENS1_21CollectiveEpilogueFwdINS6_IJSA_NS7_ILi512EEESA_EEES9_SC_SE_Li256ELb1ELb0ELb0ELb0EEENS1_36VarlenDynamicPersistentTileSchedulerILi64ELi64ELi256ELi32ELb0ELb0ELb1ELb1ELb1ELb1EEEEEEEEEvNT_6ParamsE --------------------------
	.section	.nv.constant0._ZN7cutlass13device_kernelIN5flash11enable_sm90INS1_16FlashAttnFwdSm90INS1_25CollectiveMainloopFwdSm90ILi2EN4cute5tupleIJNS5_1CILi1EEES8_S8_EEENS6_IJNS7_ILi64EEESA_SA_EEELi512ENS_10bfloat16_tEfNS_4arch4Sm90ELb1ELb0ELb1ELb1ELb0ELb0ELb0ELb0ELb0ELb0ELb0ELb0EEENS1_21CollectiveEpilogueFwdINS6_IJSA_NS7_ILi512EEESA_EEES9_SC_SE_Li256ELb1ELb0ELb0ELb0EEENS1_36VarlenDynamicPersistentTileSchedulerILi64ELi64ELi256ELi32ELb0ELb0ELb1ELb1ELb1ELb1EEEEEEEEEvNT_6ParamsE,"a",@progbits
	.sectionflags	@""
	.align	4
.nv.constant0._ZN7cutlass13device_kernelIN5flash11enable_sm90INS1_16FlashAttnFwdSm90INS1_25CollectiveMainloopFwdSm90ILi2EN4cute5tupleIJNS5_1CILi1EEES8_S8_EEENS6_IJNS7_ILi64EEESA_SA_EEELi512ENS_10bfloat16_tEfNS_4arch4Sm90ELb1ELb0ELb1ELb1ELb0ELb0ELb0ELb0ELb0ELb0ELb0ELb0EEENS1_21CollectiveEpilogueFwdINS6_IJSA_NS7_ILi512EEESA_EEES9_SC_SE_Li256ELb1ELb0ELb0ELb0EEENS1_36VarlenDynamicPersistentTileSchedulerILi64ELi64ELi256ELi32ELb0ELb0ELb1ELb1ELb1ELb1EEEEEEEEEvNT_6ParamsE:
	.zero		3200


//--------------------- .nv.constant0._ZN7cutlass13device_kernelIN5flash11enable_sm90INS1_16FlashAttnFwdSm90INS1_25CollectiveMainloopFwdSm90ILi2EN4cute5tupleIJNS5_1CILi1EEES8_S8_EEENS6_IJNS7_ILi64EEESA_SA_EEELi512ENS_10bfloat16_tEfNS_4arch4Sm90ELb1ELb0ELb1ELb1ELb0ELb1ELb0ELb0ELb0ELb0ELb0ELb0EEENS1_21CollectiveEpilogueFwdINS6_IJSA_NS7_ILi512EEESA_EEES9_SC_SE_Li256ELb1ELb0ELb0ELb0EEENS1_36VarlenDynamicPersistentTileSchedulerILi64ELi64ELi256ELi32ELb0ELb0ELb1ELb1ELb1ELb1EEEEEEEEEvNT_6ParamsE --------------------------
	.section	.nv.constant0._ZN7cutlass13device_kernelIN5flash11enable_sm90INS1_16FlashAttnFwdSm90INS1_25CollectiveMainloopFwdSm90ILi2EN4cute5tupleIJNS5_1CILi1EEES8_S8_EEENS6_IJNS7_ILi64EEESA_SA_EEELi512ENS_10bfloat16_tEfNS_4arch4Sm90ELb1ELb0ELb1ELb1ELb0ELb1ELb0ELb0ELb0ELb0ELb0ELb0EEENS1_21CollectiveEpilogueFwdINS6_IJSA_NS7_ILi512EEESA_EEES9_SC_SE_Li256ELb1ELb0ELb0ELb0EEENS1_36VarlenDynamicPersistentTileSchedulerILi64ELi64ELi256ELi32ELb0ELb0ELb1ELb1ELb1ELb1EEEEEEEEEvNT_6ParamsE,"a",@progbits
	.sectionflags	@""
	.align	4
.nv.constant0._ZN7cutlass13device_kernelIN5flash11enable_sm90INS1_16FlashAttnFwdSm90INS1_25CollectiveMainloopFwdSm90ILi2EN4cute5tupleIJNS5_1CILi1EEES8_S8_EEENS6_IJNS7_ILi64EEESA_SA_EEELi512ENS_10bfloat16_tEfNS_4arch4Sm90ELb1ELb0ELb1ELb1ELb0ELb1ELb0ELb0ELb0ELb0ELb0ELb0EEENS1_21CollectiveEpilogueFwdINS6_IJSA_NS7_ILi512EEESA_EEES9_SC_SE_Li256ELb1ELb0ELb0ELb0EEENS1_36VarlenDynamicPersistentTileSchedulerILi64ELi64ELi256ELi32ELb0ELb0ELb1ELb1ELb1ELb1EEEEEEEEEvNT_6ParamsE:
	.zero		3200


//--------------------- .nv.constant0._ZN7cutlass13device_kernelIN5flash11enable_sm90INS1_16FlashAttnFwdSm90INS1_25CollectiveMainloopFwdSm90ILi2EN4cute5tupleIJNS5_1CILi1EEES8_S8_EEENS6_IJNS7_ILi64EEESA_SA_EEELi512ENS_10bfloat16_tEfNS_4arch4Sm90ELb1ELb0ELb1ELb1ELb0ELb0ELb1ELb0ELb0ELb0ELb0ELb0EEENS1_21CollectiveEpilogueFwdINS6_IJSA_NS7_ILi512EEESA_EEES9_SC_SE_Li256ELb1ELb0ELb0ELb0EEENS1_36VarlenDynamicPersistentTileSchedulerILi64ELi64ELi256ELi32ELb0ELb0ELb1ELb1ELb1ELb1EEEEEEEEEvNT_6ParamsE --------------------------
	.section	.nv.constant0._ZN7cutlass13device_kernelIN5flash11enable_sm90INS1_16FlashAttnFwdSm90INS1_25CollectiveMainloopFwdSm90ILi2EN4cute5tupleIJNS5_1CILi1EEES8_S8_EEENS6_IJNS7_ILi64EEESA_SA_EEELi512ENS_10bfloat16_tEfNS_4arch4Sm90ELb1ELb0ELb1ELb1ELb0ELb0ELb1ELb0ELb0ELb0ELb0ELb0EEENS1_21CollectiveEpilogueFwdINS6_IJSA_NS7_ILi512EEESA_EEES9_SC_SE_Li256ELb1ELb0ELb0ELb0EEENS1_36VarlenDynamicPersistentTileSchedulerILi64ELi64ELi256ELi32ELb0ELb0ELb1ELb1ELb1ELb1EEEEEEEEEvNT_6ParamsE,"a",@progbits
	.sectionflags	@""
	.align	4
.nv.constant0._ZN7cutlass13device_kernelIN5flash11enable_sm90INS1_16FlashAttnFwdSm90INS1_25CollectiveMainloopFwdSm90ILi2EN4cute5tupleIJNS5_1CILi1EEES8_S8_EEENS6_IJNS7_ILi64EEESA_SA_EEELi512ENS_10bfloat16_tEfNS_4arch4Sm90ELb1ELb0ELb1ELb1ELb0ELb0ELb1ELb0ELb0ELb0ELb0ELb0EEENS1_21CollectiveEpilogueFwdINS6_IJSA_NS7_ILi512EEESA_EEES9_SC_SE_Li256ELb1ELb0ELb0ELb0EEENS1_36VarlenDynamicPersistentTileSchedulerILi64ELi64ELi256ELi32ELb0ELb0ELb1ELb1ELb1ELb1EEEEEEEEEvNT_6ParamsE:
	.zero		3456


//--------------------- .nv.constant0._ZN7cutlass13device_kernelIN5flash11enable_sm90INS1_16FlashAttnFwdSm90INS1_25CollectiveMainloopFwdSm90ILi2EN4cute5tupleIJNS5_1CILi1EEES8_S8_EEENS6_IJNS7_ILi64EEESA_SA_EEELi512ENS_10bfloat16_tEfNS_4arch4Sm90ELb1ELb0ELb1ELb1ELb0ELb1ELb1ELb0ELb0ELb0ELb0ELb0EEENS1_21CollectiveEpilogueFwdINS6_IJSA_NS7_ILi512EEESA_EEES9_SC_SE_Li256ELb1ELb0ELb0ELb0EEENS1_36VarlenDynamicPersistentTileSchedulerILi64ELi64ELi256ELi32ELb0ELb0ELb1ELb1ELb1ELb1EEEEEEEEEvNT_6ParamsE --------------------------
	.section	.nv.constant0._ZN7cutlass13device_kernelIN5flash11enable_sm90INS1_16FlashAttnFwdSm90INS1_25CollectiveMainloopFwdSm90ILi2EN4cute5tupleIJNS5_1CILi1EEES8_S8_EEENS6_IJNS7_ILi64EEESA_SA_EEELi512ENS_10bfloat16_tEfNS_4arch4Sm90ELb1ELb0ELb1ELb1ELb0ELb1ELb1ELb0ELb0ELb0ELb0ELb0EEENS1_21CollectiveEpilogueFwdINS6_IJSA_NS7_ILi512EEESA_EEES9_SC_SE_Li256ELb1ELb0ELb0ELb0EEENS1_36VarlenDynamicPersistentTileSchedulerILi64ELi64ELi256ELi32ELb0ELb0ELb1ELb1ELb1ELb1EEEEEEEEEvNT_6ParamsE,"a",@progbits
	.sectionflags	@""
	.align	4
.nv.constant0._ZN7cutlass13device_kernelIN5flash11enable_sm90INS1_16FlashAttnFwdSm90INS1_25CollectiveMainloopFwdSm90ILi2EN4cute5tupleIJNS5_1CILi1EEES8_S8_EEENS6_IJNS7_ILi64EEESA_SA_EEELi512ENS_10bfloat16_tEfNS_4arch4Sm90ELb1ELb0ELb1ELb1ELb0ELb1ELb1ELb0ELb0ELb0ELb0ELb0EEENS1_21CollectiveEpilogueFwdINS6_IJSA_NS7_ILi512EEESA_EEES9_SC_SE_Li256ELb1ELb0ELb0ELb0EEENS1_36VarlenDynamicPersistentTileSchedulerILi64ELi64ELi256ELi32ELb0ELb0ELb1ELb1ELb1ELb1EEEEEEEEEvNT_6ParamsE:
	.zero		3456


//--------------------- .nv.constant0._ZN7cutlass13device_kernelIN5flash11enable_sm90INS1_16FlashAttnFwdSm90INS1_25CollectiveMainloopFwdSm90ILi2EN4cute5tupleIJNS5_1CILi1EEES8_S8_EEENS6_IJNS7_ILi128EEENS7_ILi96EEENS7_ILi64EEEEEELi256ENS_10bfloat16_tEfNS_4arch4Sm90ELb0ELb0ELb1ELb0ELb0ELb0ELb0ELb1ELb0ELb0ELb0ELb0EEENS1_21CollectiveEpilogueFwdINS6_IJSA_NS7_ILi256EEESB_EEES9_SE_SG_Li256ELb0ELb0ELb0ELb0EEENS1_29StaticPersistentTileSchedulerILb0EEEEEEEEEvNT_6ParamsE --------------------------
	.section	.nv.constant0._ZN7cutlass13device_kernelIN5flash11enable_sm90INS1_16FlashAttnFwdSm90INS1_25CollectiveMainloopFwdSm90ILi2EN4cute5tupleIJNS5_1CILi1EEES8_S8_EEENS6_IJNS7_ILi128EEENS7_ILi96EEENS7_ILi64EEEEEELi256ENS_10bfloat16_tEfNS_4arch4Sm90ELb0ELb0ELb1ELb0ELb0ELb0ELb0ELb1ELb0ELb0ELb0ELb0EEENS1_21CollectiveEpilogueFwdINS6_IJSA_NS7_ILi256EEESB_EEES9_SE_SG_Li256ELb0ELb0ELb0ELb0EEENS1_29StaticPersistentTileSchedulerILb0EEEEEEEEEvNT_6ParamsE,"a",@progbits
	.sectionflags	@""
	.align	4
.nv.constant0._ZN7cutlass13device_kernelIN5flash11enable_sm90INS1_16FlashAttnFwdSm90INS1_25CollectiveMainloopFwdSm90ILi2EN4cute5tupleIJNS5_1CILi1EEES8_S8_EEENS6_IJNS7_ILi128EEENS7_ILi96EEENS7_ILi64EEEEEELi256ENS_10bfloat16_tEfNS_4arch4Sm90ELb0ELb0ELb1ELb0ELb0ELb0ELb0ELb1ELb0ELb0ELb0ELb0EEENS1_21CollectiveEpilogueFwdINS6_IJSA_NS7_ILi256EEESB_EEES9_SE_SG_Li256ELb0ELb0ELb0ELb0EEENS1_29StaticPersistentTileSchedulerILb0EEEEEEEEEvNT_6ParamsE:
	.zero		3584


//--------------------- .nv.constant0._ZN7cutlass13device_kernelIN5flash11enable_sm90INS1_16FlashAttnFwdSm90INS1_25CollectiveMainloopFwdSm90ILi2EN4cute5tupleIJNS5_1CILi1EEES8_S8_EEENS6_IJNS7_ILi128EEENS7_ILi96EEENS7_ILi64EEEEEELi256ENS_10bfloat16_tEfNS_4arch4Sm90ELb0ELb0ELb1ELb0ELb0ELb0ELb1ELb1ELb0ELb0ELb0ELb0EEENS1_21CollectiveEpilogueFwdINS6_IJSA_NS7_ILi256EEESB_EEES9_SE_SG_Li256ELb0ELb0ELb0ELb0EEENS1_29StaticPersistentTileSchedulerILb0EEEEEEEEEvNT_6ParamsE --------------------------
	.section	.nv.constant0._ZN7cutlass13device_kernelIN5flash11enable_sm90INS1_16FlashAttnFwdSm90INS1_25CollectiveMainloopFwdSm90ILi2EN4cute5tupleIJNS5_1CILi1EEES8_S8_EEENS6_IJNS7_ILi128EEENS7_ILi96EEENS7_ILi64EEEEEELi256ENS_10bfloat16_tEfNS_4arch4Sm90ELb0ELb0ELb1ELb0ELb0ELb0ELb1ELb1ELb0ELb0ELb0ELb0EEENS1_21CollectiveEpilogueFwdINS6_IJSA_NS7_ILi256EEESB_EEES9_SE_SG_Li256ELb0ELb0ELb0ELb0EEENS1_29StaticPersistentTileSchedulerILb0EEEEEEEEEvNT_6ParamsE,"a",@progbits
	.sectionflags	@""
	.align	4
.nv.constant0._ZN7cutlass13device_kernelIN5flash11enable_sm90INS1_16FlashAttnFwdSm90INS1_25CollectiveMainloopFwdSm90ILi2EN4cute5tupleIJNS5_1CILi1EEES8_S8_EEENS6_IJNS7_ILi128EEENS7_ILi96EEENS7_ILi64EEEEEELi256ENS_10bfloat16_tEfNS_4arch4Sm90ELb0ELb0ELb1ELb0ELb0ELb0ELb1ELb1ELb0ELb0ELb0ELb0EEENS1_21CollectiveEpilogueFwdINS6_IJSA_NS7_ILi256EEESB_EEES9_SE_SG_Li256ELb0ELb0ELb0ELb0EEENS1_29StaticPersistentTileSchedulerILb0EEEEEEEEEvNT_6ParamsE:
	.zero		3840


//--------------------- .nv.constant0._ZN7cutlass13device_kernelIN5flash11enable_sm90INS1_16FlashAttnFwdSm90INS1_25CollectiveMainloopFwdSm90ILi2EN4cute5tupleIJNS5_1CILi1EEES8_S8_EEENS6_IJNS7_ILi128EEENS7_ILi96EEENS7_ILi64EEEEEELi256ENS_10bfloat16_tEfNS_4arch4Sm90ELb0ELb0ELb1ELb1ELb0ELb0ELb0ELb1ELb0ELb0ELb0ELb0EEENS1_21CollectiveEpilogueFwdINS6_IJSA_NS7_ILi256EEESB_EEES9_SE_SG_Li256ELb1ELb0ELb0ELb0EEENS1_36VarlenDynamicPersistentTileSchedulerILi128ELi96ELi256ELi32ELb0ELb0ELb1ELb0ELb1ELb1EEEEEEEEEvNT_6ParamsE --------------------------
	.section	.nv.constant0._ZN7cutlass13device_kernelIN5flash11enable_sm90INS1_16FlashAttnFwdSm90INS1_25CollectiveMainloopFwdSm90ILi2EN4cute5tupleIJNS5_1CILi1EEES8_S8_EEENS6_IJNS7_ILi128EEENS7_ILi96EEENS7_ILi64EEEEEELi256ENS_10bfloat16_tEfNS_4arch4Sm90ELb0ELb0ELb1ELb1ELb0ELb0ELb0ELb1ELb0ELb0ELb0ELb0EEENS1_21CollectiveEpilogueFwdINS6_IJSA_NS7_ILi256EEESB_EEES9_SE_SG_Li256ELb1ELb0ELb0ELb0EEENS1_36VarlenDynamicPersistentTileSchedulerILi128ELi96ELi256ELi32ELb0ELb0ELb1ELb0ELb1ELb1EEEEEEEEEvNT_6ParamsE,"a",@progbits
	.sectionflags	@""
	.align	4
.nv.constant0._ZN7cutlass13device_kernelIN5flash11enable_sm90INS1_16FlashAttnFwdSm90INS1_25CollectiveMainloopFwdSm90ILi2EN4cute5tupleIJNS5_1CILi1EEES8_S8_EEENS6_IJNS7_ILi128EEENS7_ILi96EEENS7_ILi64EEEEEELi256ENS_10bfloat16_tEfNS_4arch4Sm90ELb0ELb0ELb1ELb1ELb0ELb0ELb0ELb1ELb0ELb0ELb0ELb0EEENS1_21CollectiveEpilogueFwdINS6_IJSA_NS7_ILi256EEESB_EEES9_SE_SG_Li256ELb1ELb0ELb0ELb0EEENS1_36VarlenDynamicPersistentTileSchedulerILi128ELi96ELi256ELi32ELb0ELb0ELb1ELb0ELb1ELb1EEEEEEEEEvNT_6ParamsE:
	.zero		3200


//--------------------- .nv.constant0._ZN7cutlass13device_kernelIN5flash11enable_sm90INS1_16FlashAttnFwdSm90INS1_25CollectiveMainloopFwdSm90ILi2EN4cute5tupleIJNS5_1CILi1EEES8_S8_EEENS6_IJNS7_ILi128EEENS7_ILi96EEENS7_ILi64EEEEEELi256ENS_10bfloat16_tEfNS_4arch4Sm90ELb0ELb0ELb1ELb1ELb0ELb1ELb0ELb1ELb0ELb0ELb0ELb0EEENS1_21CollectiveEpilogueFwdINS6_IJSA_NS7_ILi256EEESB_EEES9_SE_SG_Li256ELb1ELb0ELb0ELb0EEENS1_36VarlenDynamicPersistentTileSchedulerILi128ELi96ELi256ELi32ELb0ELb0ELb1ELb0ELb1ELb1EEEEEEEEEvNT_6ParamsE --------------------------
	.section	.nv.constant0._ZN7cutlass13device_kernelIN5flash11enable_sm90INS1_16FlashAttnFwdSm90INS1_25CollectiveMainloopFwdSm90ILi2EN4cute5tupleIJNS5_1CILi1EEES8_S8_EEENS6_IJNS7_ILi128EEENS7_ILi96EEENS7_ILi64EEEEEELi256ENS_10bfloat16_tEfNS_4arch4Sm90ELb0ELb0ELb1ELb1ELb0ELb1ELb0ELb1ELb0ELb0ELb0ELb0EEENS1_21CollectiveEpilogueFwdINS6_IJSA_NS7_ILi256EEESB_EEES9_SE_SG_Li256ELb1ELb0ELb0ELb0EEENS1_36VarlenDynamicPersistentTileSchedulerILi128ELi96ELi256ELi32ELb0ELb0ELb1ELb0ELb1ELb1EEEEEEEEEvNT_6ParamsE,"a",@progbits
	.sectionflags	@""
	.align	4
.nv.constant0._ZN7cutlass13device_kernelIN5flash11enable_sm90INS1_16FlashAttnFwdSm90INS1_25CollectiveMainloopFwdSm90ILi2EN4cute5tupleIJNS5_1CILi1EEES8_S8_EEENS6_IJNS7_ILi128EEENS7_ILi96EEENS7_ILi64EEEEEELi256ENS_10bfloat16_tEfNS_4arch4Sm90ELb0ELb0ELb1ELb1ELb0ELb1ELb0ELb1ELb0ELb0ELb0ELb0EEENS1_21CollectiveEpilogueFwdINS6_IJSA_NS7_ILi256EEESB_EEES9_SE_SG_Li256ELb1ELb0ELb0ELb0EEENS1_36VarlenDynamicPersistentTileSchedulerILi128ELi96ELi256ELi32ELb0ELb0ELb1ELb0ELb1ELb1EEEEEEEEEvNT_6ParamsE:
	.zero		3200


//--------------------- .nv.constant0._ZN7cutlass13device_kernelIN5flash11enable_sm90INS1_16FlashAttnFwdSm90INS1_25CollectiveMainloopFwdSm90ILi2EN4cute5tupleIJNS5_1CILi1EEES8_S8_EEENS6_IJNS7_ILi128EEENS7_ILi96EEENS7_ILi64EEEEEELi256ENS_10bfloat16_tEfNS_4arch4Sm90ELb0ELb0ELb1ELb1ELb0ELb0ELb1ELb1ELb0ELb0ELb0ELb0EEENS1_21CollectiveEpilogueFwdINS6_IJSA_NS7_ILi256EEESB_EEES9_SE_SG_Li256ELb1ELb0ELb0ELb0EEENS1_36VarlenDynamicPersistentTileSchedulerILi128ELi96ELi256ELi32ELb0ELb0ELb1ELb0ELb1ELb1EEEEEEEEEvNT_6ParamsE --------------------------
	.section	.nv.constant0._ZN7cutlass13device_kernelIN5flash11enable_sm90INS1_16FlashAttnFwdSm90INS1_25CollectiveMainloopFwdSm90ILi2EN4cute5tupleIJNS5_1CILi1EEES8_S8_EEENS6_IJNS7_ILi128EEENS7_ILi96EEENS7_ILi64EEEEEELi256ENS_10bfloat16_tEfNS_4arch4Sm90ELb0ELb0ELb1ELb1ELb0ELb0ELb1ELb1ELb0ELb0ELb0ELb0EEENS1_21CollectiveEpilogueFwdINS6_IJSA_NS7_ILi256EEESB_EEES9_SE_SG_Li256ELb1ELb0ELb0ELb0EEENS1_36VarlenDynamicPersistentTileSchedulerILi128ELi96ELi256ELi32ELb0ELb0ELb1ELb0ELb1ELb1EEEEEEEEEvNT_6ParamsE,"a",@progbits
	.sectionflags	@""
	.align	4
.nv.constant0._ZN7cutlass13device_kernelIN5flash11enable_sm90INS1_16FlashAttnFwdSm90INS1_25CollectiveMainloopFwdSm90ILi2EN4cute5tupleIJNS5_1CILi1EEES8_S8_EEENS6_IJNS7_ILi128EEENS7_ILi96EEENS7_ILi64EEEEEELi256ENS_10bfloat16_tEfNS_4arch4Sm90ELb0ELb0ELb1ELb1ELb0ELb0ELb1ELb1ELb0ELb0ELb0ELb0EEENS1_21CollectiveEpilogueFwdINS6_IJSA_NS7_ILi256EEESB_EEES9_SE_SG_Li256ELb1ELb0ELb0ELb0EEENS1_36VarlenDynamicPersistentTileSchedulerILi128ELi96ELi256ELi32ELb0ELb0ELb1ELb0ELb1ELb1EEEEEEEEEvNT_6ParamsE:
	.zero		3456


//--------------------- .nv.constant0._ZN7cutlass13device_kernelIN5flash11enable_sm90INS1_16FlashAttnFwdSm90INS1_25CollectiveMainloopFwdSm90ILi2EN4cute5tupleIJNS5_1CILi1EEES8_S8_EEENS6_IJNS7_ILi128EEENS7_ILi96EEENS7_ILi64EEEEEELi256ENS_10bfloat16_tEfNS_4arch4Sm90ELb0ELb0ELb1ELb1ELb0ELb1ELb1ELb1ELb0ELb0ELb0ELb0EEENS1_21CollectiveEpilogueFwdINS6_IJSA_NS7_ILi256EEESB_EEES9_SE_SG_Li256ELb1ELb0ELb0ELb0EEENS1_36VarlenDynamicPersistentTileSchedulerILi128ELi96ELi256ELi32ELb0ELb0ELb1ELb0ELb1ELb1EEEEEEEEEvNT_6ParamsE --------------------------
	.section	.nv.constant0._ZN7cutlass13device_kernelIN5flash11enable_sm90INS1_16FlashAttnFwdSm90INS1_25CollectiveMainloopFwdSm90ILi2EN4cute5tupleIJNS5_1CILi1EEES8_S8_EEENS6_IJNS7_ILi128EEENS7_ILi96EEENS7_ILi64EEEEEELi256ENS_10bfloat16_tEfNS_4arch4Sm90ELb0ELb0ELb1ELb1ELb0ELb1ELb1ELb1ELb0ELb0ELb0ELb0EEENS1_21CollectiveEpilogueFwdINS6_IJSA_NS7_ILi256EEESB_EEES9_SE_SG_Li256ELb1ELb0ELb0ELb0EEENS1_36VarlenDynamicPersistentTileSchedulerILi128ELi96ELi256ELi32ELb0ELb0ELb1ELb0ELb1ELb1EEEEEEEEEvNT_6ParamsE,"a",@progbits
	.sectionflags	@""
	.align	4
.nv.constant0._ZN7cutlass13device_kernelIN5flash11enable_sm90INS1_16FlashAttnFwdSm90INS1_25CollectiveMainloopFwdSm90ILi2EN4cute5tupleIJNS5_1CILi1EEES8_S8_EEENS6_IJNS7_ILi128EEENS7_ILi96EEENS7_ILi64EEEEEELi256ENS_10bfloat16_tEfNS_4arch4Sm90ELb0ELb0ELb1ELb1ELb0ELb1ELb1ELb1ELb0ELb0ELb0ELb0EEENS1_21CollectiveEpilogueFwdINS6_IJSA_NS7_ILi256EEESB_EEES9_SE_SG_Li256ELb1ELb0ELb0ELb0EEENS1_36VarlenDynamicPersistentTileSchedulerILi128ELi96ELi256ELi32ELb0ELb0ELb1ELb0ELb1ELb1EEEEEEEEEvNT_6ParamsE:
	.zero		3456


//--------------------- .nv.constant0._ZN7cutlass13device_kernelIN5flash11enable_sm90INS1_16FlashAttnFwdSm90INS1_25CollectiveMainloopFwdSm90ILi2EN4cute5tupleIJNS5_1CILi1EEES8_S8_EEENS6_IJNS7_ILi128EEENS7_ILi96EEENS7_ILi64EEEEEELi256ENS_10bfloat16_tEfNS_4arch4Sm90ELb0ELb1ELb1ELb0ELb0ELb0ELb0ELb1ELb0ELb0ELb0ELb0EEENS1_21CollectiveEpilogueFwdINS6_IJSA_NS7_ILi256EEESB_EEES9_SE_SG_Li256ELb0ELb0ELb0ELb0EEENS1_30DynamicPersistentTileSchedulerILi256ELi32ELb0ELb0ELb1EEEEEEEEEvNT_6ParamsE --------------------------
	.section	.nv.constant0._ZN7cutlass13device_kernelIN5flash11enable_sm90INS1_16FlashAttnFwdSm90INS1_25CollectiveMainloopFwdSm90ILi2EN4cute5tupleIJNS5_1CILi1EEES8_S8_EEENS6_IJNS7_ILi128EEENS7_ILi96EEENS7_ILi64EEEEEELi256ENS_10bfloat16_tEfNS_4arch4Sm90ELb0ELb1ELb1ELb0ELb0ELb0ELb0ELb1ELb0ELb0ELb0ELb0EEENS1_21CollectiveEpilogueFwdINS6_IJSA_NS7_ILi256EEESB_EEES9_SE_SG_Li256ELb0ELb0ELb0ELb0EEENS1_30DynamicPersistentTileSchedulerILi256ELi32ELb0ELb0ELb1EEEEEEEEEvNT_6ParamsE,"a",@progbits
	.sectionflags	@""
	.align	4
.nv.constant0._ZN7cutlass13device_kernelIN5flash11enable_sm90INS1_16FlashAttnFwdSm90INS1_25CollectiveMainloopFwdSm90ILi2EN4cute5tupleIJNS5_1CILi1EEES8_S8_EEENS6_IJNS7_ILi128EEENS7_ILi96EEENS7_ILi64EEEEEELi256ENS_10bfloat16_tEfNS_4arch4Sm90ELb0ELb1ELb1ELb0ELb0ELb0ELb0ELb1ELb0ELb0ELb0ELb0EEENS1_21CollectiveEpilogueFwdINS6_IJSA_NS7_ILi256EEESB_EEES9_SE_SG_Li256ELb0ELb0ELb0ELb0EEENS1_30DynamicPersistentTileSchedulerILi256ELi32ELb0ELb0ELb1EEEEEEEEEvNT_6ParamsE:
	.zero		3584


//--------------------- .nv.constant0._ZN7cutlass13device_kernelIN5flash11enable_sm90INS1_16FlashAttnFwdSm90INS1_25CollectiveMainloopFwdSm90ILi2EN4cute5tupleIJNS5_1CILi1EEES8_S8_EEENS6_IJNS7_ILi128EEENS7_ILi96EEENS7_ILi64EEEEEELi256ENS_10bfloat16_tEfNS_4arch4Sm90ELb0ELb1ELb1ELb0ELb0ELb0ELb1ELb1ELb0ELb0ELb0ELb0EEENS1_21CollectiveEpilogueFwdINS6_IJSA_NS7_ILi256EEESB_EEES9_SE_SG_Li256ELb0ELb0ELb0ELb0EEENS1_30DynamicPersistentTileSchedulerILi256ELi32ELb0ELb0ELb1EEEEEEEEEvNT_6ParamsE --------------------------
	.section	.nv.constant0._ZN7cutlass13device_kernelIN5flash11enable_sm90INS1_16FlashAttnFwdSm90INS1_25CollectiveMainloopFwdSm90ILi2EN4cute5tupleIJNS5_1CILi1EEES8_S8_EEENS6_IJNS7_ILi128EEENS7_ILi96EEENS7_ILi64EEEEEELi256ENS_10bfloat16_tEfNS_4arch4Sm90ELb0ELb1ELb1ELb0ELb0ELb0ELb1ELb1ELb0ELb0ELb0ELb0EEENS1_21CollectiveEpilogueFwdINS6_IJSA_NS7_ILi256EEESB_EEES9_SE_SG_Li256ELb0ELb0ELb0ELb0EEENS1_30DynamicPersistentTileSchedulerILi256ELi32ELb0ELb0ELb1EEEEEEEEEvNT_6ParamsE,"a",@progbits
	.sectionflags	@""
	.align	4
.nv.constant0._ZN7cutlass13device_kernelIN5flash11enable_sm90INS1_16FlashAttnFwdSm90INS1_25CollectiveMainloopFwdSm90ILi2EN4cute5tupleIJNS5_1CILi1EEES8_S8_EEENS6_IJNS7_ILi128EEENS7_ILi96EEENS7_ILi64EEEEEELi256ENS_10bfloat16_tEfNS_4arch4Sm90ELb0ELb1ELb1ELb0ELb0ELb0ELb1ELb1ELb0ELb0ELb0ELb0EEENS1_21CollectiveEpilogueFwdINS6_IJSA_NS7_ILi256EEESB_EEES9_SE_SG_Li256ELb0ELb0ELb0ELb0EEENS1_30DynamicPersistentTileSchedulerILi256ELi32ELb0ELb0ELb1EEEEEEEEEvNT_6ParamsE:
	.zero		3840


//--------------------- .nv.constant0._ZN7cutlass13device_kernelIN5flash11enable_sm90INS1_16FlashAttnFwdSm90INS1_25CollectiveMainloopFwdSm90ILi2EN4cute5tupleIJNS5_1CILi1EEES8_S8_EEENS6_IJNS7_ILi128EEENS7_ILi96EEENS7_ILi64EEEEEELi256ENS_10bfloat16_tEfNS_4arch4Sm90ELb0ELb1ELb1ELb1ELb0ELb0ELb0ELb1ELb0ELb0ELb0ELb0EEENS1_21CollectiveEpilogueFwdINS6_IJSA_NS7_ILi256EEESB_EEES9_SE_SG_Li256ELb1ELb0ELb0ELb0EEENS1_36VarlenDynamicPersistentTileSchedulerILi128ELi96ELi256ELi32ELb0ELb0ELb1ELb1ELb0ELb1EEEEEEEEEvNT_6ParamsE --------------------------
	.section	.nv.constant0._ZN7cutlass13device_kernelIN5flash11enable_sm90INS1_16FlashAttnFwdSm90INS1_25CollectiveMainloopFwdSm90ILi2EN4cute5tupleIJNS5_1CILi1EEES8_S8_EEENS6_IJNS7_ILi128EEENS7_ILi96EEENS7_ILi64EEEEEELi256ENS_10bfloat16_tEfNS_4arch4Sm90ELb0ELb1ELb1ELb1ELb0ELb0ELb0ELb1ELb0ELb0ELb0ELb0EEENS1_21CollectiveEpilogueFwdINS6_IJSA_NS7_ILi256EEESB_EEES9_SE_SG_Li256ELb1ELb0ELb0ELb0EEENS1_36VarlenDynamicPersistentTileSchedulerILi128ELi96ELi256ELi32ELb0ELb0ELb1ELb1ELb0ELb1EEEEEEEEEvNT_6ParamsE,"a",@progbits
	.sectionflags	@""
	.align	4
.nv.constant0._ZN7cutlass13device_kernelIN5flash11enable_sm90INS1_16FlashAttnFwdSm90INS1_25CollectiveMainloopFwdSm90ILi2EN4cute5tupleIJNS5_1CILi1EEES8_S8_EEENS6_IJNS7_ILi128EEENS7_ILi96EEENS7_ILi64EEEEEELi256ENS_10bfloat16_tEfNS_4arch4Sm90ELb0ELb1ELb1ELb1ELb0ELb0ELb0ELb1ELb0ELb0ELb0ELb0EEENS1_21CollectiveEpilogueFwdINS6_IJSA_NS7_ILi256EEESB_EEES9_SE_SG_Li256ELb1ELb0ELb0ELb0EEENS1_36VarlenDynamicPersistentTileSchedulerILi128ELi96ELi256ELi32ELb0ELb0ELb1ELb1ELb0ELb1EEEEEEEEEvNT_6ParamsE:
	.zero		3200


//--------------------- .nv.constant0._ZN7cutlass13device_kernelIN5flash11enable_sm90INS1_16FlashAttnFwdSm90INS1_25CollectiveMainloopFwdSm90ILi2EN4cute5tupleIJNS5_1CILi1EEES8_S8_EEENS6_IJNS7_ILi128EEENS7_ILi96EEENS7_ILi64EEEEEELi256ENS_10bfloat16_tEfNS_4arch4Sm90ELb0ELb1ELb1ELb1ELb0ELb1ELb0ELb1ELb0ELb0ELb0ELb0EEENS1_21CollectiveEpilogueFwdINS6_IJSA_NS7_ILi256EEESB_EEES9_SE_SG_Li256ELb1ELb0ELb0ELb0EEENS1_36VarlenDynamicPersistentTileSchedulerILi128ELi96ELi256ELi32ELb0ELb0ELb1ELb1ELb0ELb1EEEEEEEEEvNT_6ParamsE --------------------------
	.section	.nv.constant0._ZN7cutlass13device_kernelIN5flash11enable_sm90INS1_16FlashAttnFwdSm90INS1_25CollectiveMainloopFwdSm90ILi2EN4cute5tupleIJNS5_1CILi1EEES8_S8_EEENS6_IJNS7_ILi128EEENS7_ILi96EEENS7_ILi64EEEEEELi256ENS_10bfloat16_tEfNS_4arch4Sm90ELb0ELb1ELb1ELb1ELb0ELb1ELb0ELb1ELb0ELb0ELb0ELb0EEENS1_21CollectiveEpilogueFwdINS6_IJSA_NS7_ILi256EEESB_EEES9_SE_SG_Li256ELb1ELb0ELb0ELb0EEENS1_36VarlenDynamicPersistentTileSchedulerILi128ELi96ELi256ELi32ELb0ELb0ELb1ELb1ELb0ELb1EEEEEEEEEvNT_6ParamsE,"a",@progbits
	.sectionflags	@""
	.align	4
.nv.constant0._ZN7cutlass13device_kernelIN5flash11enable_sm90INS1_16FlashAttnFwdSm90INS1_25CollectiveMainloopFwdSm90ILi2EN4cute5tupleIJNS5_1CILi1EEES8_S8_EEENS6_IJNS7_ILi128EEENS7_ILi96EEENS7_ILi64EEEEEELi256ENS_10bfloat16_tEfNS_4arch4Sm90ELb0ELb1ELb1ELb1ELb0ELb1ELb0ELb1ELb0ELb0ELb0ELb0EEENS1_21CollectiveEpilogueFwdINS6_IJSA_NS7_ILi256EEESB_EEES9_SE_SG_Li256ELb1ELb0ELb0ELb0EEENS1_36VarlenDynamicPersistentTileSchedulerILi128ELi96ELi256ELi32ELb0ELb0ELb1ELb1ELb0ELb1EEEEEEEEEvNT_6ParamsE:
	.zero		3200


//--------------------- .nv.constant0._ZN7cutlass13device_kernelIN5flash11enable_sm90INS1_16FlashAttnFwdSm90INS1_25CollectiveMainloopFwdSm90ILi2EN4cute5tupleIJNS5_1CILi1EEES8_S8_EEENS6_IJNS7_ILi128EEENS7_ILi96EEENS7_ILi64EEEEEELi256ENS_10bfloat16_tEfNS_4arch4Sm90ELb0ELb1ELb1ELb1ELb0ELb0ELb1ELb1ELb0ELb0ELb0ELb0EEENS1_21CollectiveEpilogueFwdINS6_IJSA_NS7_ILi256EEESB_EEES9_SE_SG_Li256ELb1ELb0ELb0ELb0EEENS1_36VarlenDynamicPersistentTileSchedulerILi128ELi96ELi256ELi32ELb0ELb0ELb1ELb1ELb0ELb1EEEEEEEEEvNT_6ParamsE --------------------------
	.section	.nv.constant0._ZN7cutlass13device_kernelIN5flash11enable_sm90INS1_16FlashAttnFwdSm90INS1_25CollectiveMainloopFwdSm90ILi2EN4cute5tupleIJNS5_1CILi1EEES8_S8_EEENS6_IJNS7_ILi128EEENS7_ILi96EEENS7_ILi64EEEEEELi256ENS_10bfloat16_tEfNS_4arch4Sm90ELb0ELb1ELb1ELb1ELb0ELb0ELb1ELb1ELb0ELb0ELb0ELb0EEENS1_21CollectiveEpilogueFwdINS6_IJSA_NS7_ILi256EEESB_EEES9_SE_SG_Li256ELb1ELb0ELb0ELb0EEENS1_36VarlenDynamicPersistentTileSchedulerILi128ELi96ELi256ELi32ELb0ELb0ELb1ELb1ELb0ELb1EEEEEEEEEvNT_6ParamsE,"a",@progbits
	.sectionflags	@""
	.align	4
.nv.constant0._ZN7cutlass13device_kernelIN5flash11enable_sm90INS1_16FlashAttnFwdSm90INS1_25CollectiveMainloopFwdSm90ILi2EN4cute5tupleIJNS5_1CILi1EEES8_S8_EEENS6_IJNS7_ILi128EEENS7_ILi96EEENS7_ILi64EEEEEELi256ENS_10bfloat16_tEfNS_4arch4Sm90ELb0ELb1ELb1ELb1ELb0ELb0ELb1ELb1ELb0ELb0ELb0ELb0EEENS1_21CollectiveEpilogueFwdINS6_IJSA_NS7_ILi256EEESB_EEES9_SE_SG_Li256ELb1ELb0ELb0ELb0EEENS1_36VarlenDynamicPersistentTileSchedulerILi128ELi96ELi256ELi32ELb0ELb0ELb1ELb1ELb0ELb1EEEEEEEEEvNT_6ParamsE:
	.zero		3456


//--------------------- .nv.constant0._ZN7cutlass13device_kernelIN5flash11enable_sm90INS1_16FlashAttnFwdSm90INS1_25CollectiveMainloopFwdSm90ILi2EN4cute5tupleIJNS5_1CILi1EEES8_S8_EEENS6_IJNS7_ILi128EEENS7_ILi96EEENS7_ILi64EEEEEELi256ENS_10bfloat16_tEfNS_4arch4Sm90ELb0ELb1ELb1ELb1ELb0ELb1ELb1ELb1ELb0ELb0ELb0ELb0EEENS1_21CollectiveEpilogueFwdINS6_IJSA_NS7_ILi256EEESB_EEES9_SE_SG_Li256ELb1ELb0ELb0ELb0EEENS1_36VarlenDynamicPersistentTileSchedulerILi128ELi96ELi256ELi32ELb0ELb0ELb1ELb1ELb0ELb1EEEEEEEEEvNT_6ParamsE --------------------------
	.section	.nv.constant0._ZN7cutlass13device_kernelIN5flash11enable_sm90INS1_16FlashAttnFwdSm90INS1_25CollectiveMainloopFwdSm90ILi2EN4cute5tupleIJNS5_1CILi1EEES8_S8_EEENS6_IJNS7_ILi128EEENS7_ILi96EEENS7_ILi64EEEEEELi256ENS_10bfloat16_tEfNS_4arch4Sm90ELb0ELb1ELb1ELb1ELb0ELb1ELb1ELb1ELb0ELb0ELb0ELb0EEENS1_21CollectiveEpilogueFwdINS6_IJSA_NS7_ILi256EEESB_EEES9_SE_SG_Li256ELb1ELb0ELb0ELb0EEENS1_36VarlenDynamicPersistentTileSchedulerILi128ELi96ELi256ELi32ELb0ELb0ELb1ELb1ELb0ELb1EEEEEEEEEvNT_6ParamsE,"a",@progbits
	.sectionflags	@""
	.align	4
.nv.constant0._ZN7cutlass13device_kernelIN5flash11enable_sm90INS1_16FlashAttnFwdSm90INS1_25CollectiveMainloopFwdSm90ILi2EN4cute5tupleIJNS5_1CILi1EEES8_S8_EEENS6_IJNS7_ILi128EEENS7_ILi96EEENS7_ILi64EEEEEELi256ENS_10bfloat16_tEfNS_4arch4Sm90ELb0ELb1ELb1ELb1ELb0ELb1ELb1ELb1ELb0ELb0ELb0ELb0EEENS1_21CollectiveEpilogueFwdINS6_IJSA_NS7_ILi256EEESB_EEES9_SE_SG_Li256ELb1ELb0ELb0ELb0EEENS1_36VarlenDynamicPersistentTileSchedulerILi128ELi96ELi256ELi32ELb0ELb0ELb1ELb1ELb0ELb1EEEEEEEEEvNT_6ParamsE:
	.zero		3456


//--------------------- .nv.constant0._ZN7cutlass13device_kernelIN5flash11enable_sm90INS1_16FlashAttnFwdSm90INS1_25CollectiveMainloopFwdSm90ILi2EN4cute5tupleIJNS5_1CILi1EEES8_S8_EEENS6_IJNS7_ILi128EEENS7_ILi96EEENS7_ILi64EEEEEELi256ENS_10bfloat16_tEfNS_4arch4Sm90ELb1ELb0ELb1ELb0ELb0ELb0ELb0ELb1ELb0ELb0ELb0ELb0EEENS1_21CollectiveEpilogueFwdINS6_IJSA_NS7_ILi256EEESB_EEES9_SE_SG_Li256ELb0ELb0ELb0ELb0EEENS1_30DynamicPersistentTileSchedulerILi256ELi32ELb0ELb0ELb1EEEEEEEEEvNT_6ParamsE --------------------------
	.section	.nv.constant0._ZN7cutlass13device_kernelIN5flash11enable_sm90INS1_16FlashAttnFwdSm90INS1_25CollectiveMainloopFwdSm90ILi2EN4cute5tupleIJNS5_1CILi1EEES8_S8_EEENS6_IJNS7_ILi128EEENS7_ILi96EEENS7_ILi64EEEEEELi256ENS_10bfloat16_tEfNS_4arch4Sm90ELb1ELb0ELb1ELb0ELb0ELb0ELb0ELb1ELb0ELb0ELb0ELb0EEENS1_21CollectiveEpilogueFwdINS6_IJSA_NS7_ILi256EEESB_EEES9_SE_SG_Li256ELb0ELb0ELb0ELb0EEENS1_30DynamicPersistentTileSchedulerILi256ELi32ELb0ELb0ELb1EEEEEEEEEvNT_6ParamsE,"a",@progbits
	.sectionflags	@""
	.align	4
.nv.constant0._ZN7cutlass13device_kernelIN5flash11enable_sm90INS1_16FlashAttnFwdSm90INS1_25CollectiveMainloopFwdSm90ILi2EN4cute5tupleIJNS5_1CILi1EEES8_S8_EEENS6_IJNS7_ILi128EEENS7_ILi96EEENS7_ILi64EEEEEELi256ENS_10bfloat16_tEfNS_4arch4Sm90ELb1ELb0ELb1ELb0ELb0ELb0ELb0ELb1ELb0ELb0ELb0ELb0EEENS1_21CollectiveEpilogueFwdINS6_IJSA_NS7_ILi256EEESB_EEES9_SE_SG_Li256ELb0ELb0ELb0ELb0EEENS1_30DynamicPersistentTileSchedulerILi256ELi32ELb0ELb0ELb1EEEEEEEEEvNT_6ParamsE:
	.zero		3584


//--------------------- .nv.constant0._ZN7cutlass13device_kernelIN5flash11enable_sm90INS1_16FlashAttnFwdSm90INS1_25CollectiveMainloopFwdSm90ILi2EN4cute5tupleIJNS5_1CILi1EEES8_S8_EEENS6_IJNS7_ILi128EEENS7_ILi96EEENS7_ILi64EEEEEELi256ENS_10bfloat16_tEfNS_4arch4Sm90ELb1ELb0ELb1ELb0ELb0ELb0ELb1ELb1ELb0ELb0ELb0ELb0EEENS1_21CollectiveEpilogueFwdINS6_IJSA_NS7_ILi256EEESB_EEES9_SE_SG_Li256ELb0ELb0ELb0ELb0EEENS1_30DynamicPersistentTileSchedulerILi256ELi32ELb0ELb0ELb1EEEEEEEEEvNT_6ParamsE --------------------------
	.section	.nv.constant0._ZN7cutlass13device_kernelIN5flash11enable_sm90INS1_16FlashAttnFwdSm90INS1_25CollectiveMainloopFwdSm90ILi2EN4cute5tupleIJNS5_1CILi1EEES8_S8_EEENS6_IJNS7_ILi128EEENS7_ILi96EEENS7_ILi64EEEEEELi256ENS_10bfloat16_tEfNS_4arch4Sm90ELb1ELb0ELb1ELb0ELb0ELb0ELb1ELb1ELb0ELb0ELb0ELb0EEENS1_21CollectiveEpilogueFwdINS6_IJSA_NS7_ILi256EEESB_EEES9_SE_SG_Li256ELb0ELb0ELb0ELb0EEENS1_30DynamicPersistentTileSchedulerILi256ELi32ELb0ELb0ELb1EEEEEEEEEvNT_6ParamsE,"a",@progbits
	.sectionflags	@""
	.align	4
.nv.constant0._ZN7cutlass13device_kernelIN5flash11enable_sm90INS1_16FlashAttnFwdSm90INS1_25CollectiveMainloopFwdSm90ILi2EN4cute5tupleIJNS5_1CILi1EEES8_S8_EEENS6_IJNS7_ILi128EEENS7_ILi96EEENS7_ILi64EEEEEELi256ENS_10bfloat16_tEfNS_4arch4Sm90ELb1ELb0ELb1ELb0ELb0ELb0ELb1ELb1ELb0ELb0ELb0ELb0EEENS1_21CollectiveEpilogueFwdINS6_IJSA_NS7_ILi256EEESB_EEES9_SE_SG_Li256ELb0ELb0ELb0ELb0EEENS1_30DynamicPersistentTileSchedulerILi256ELi32ELb0ELb0ELb1EEEEEEEEEvNT_6ParamsE:
	.zero		3840


//--------------------- .nv.constant0._ZN7cutlass13device_kernelIN5flash11enable_sm90INS1_16FlashAttnFwdSm90INS1_25CollectiveMainloopFwdSm90ILi2EN4cute5tupleIJNS5_1CILi1EEES8_S8_EEENS6_IJNS7_ILi128EEENS7_ILi96EEENS7_ILi64EEEEEELi256ENS_10bfloat16_tEfNS_4arch4Sm90ELb1ELb0ELb1ELb1ELb0ELb0ELb0ELb1ELb0ELb0ELb0ELb0EEENS1_21CollectiveEpilogueFwdINS6_IJSA_NS7_ILi256EEESB_EEES9_SE_SG_Li256ELb1ELb0ELb0ELb0EEENS1_36VarlenDynamicPersistentTileSchedulerILi128ELi96ELi256ELi32ELb0ELb0ELb1ELb1ELb1ELb1EEEEEEEEEvNT_6ParamsE --------------------------
	.section	.nv.constant0._ZN7cutlass13device_kernelIN5flash11enable_sm90INS1_16FlashAttnFwdSm90INS1_25CollectiveMainloopFwdSm90ILi2EN4cute5tupleIJNS5_1CILi1EEES8_S8_EEENS6_IJNS7_ILi128EEENS7_ILi96EEENS7_ILi64EEEEEELi256ENS_10bfloat16_tEfNS_4arch4Sm90ELb1ELb0ELb1ELb1ELb0ELb0ELb0ELb1ELb0ELb0ELb0ELb0EEENS1_21CollectiveEpilogueFwdINS6_IJSA_NS7_ILi256EEESB_EEES9_SE_SG_Li256ELb1ELb0ELb0ELb0EEENS1_36VarlenDynamicPersistentTileSchedulerILi128ELi96ELi256ELi32ELb0ELb0ELb1ELb1ELb1ELb1EEEEEEEEEvNT_6ParamsE,"a",@progbits
	.sectionflags	@""
	.align	4
.nv.constant0._ZN7cutlass13device_kernelIN5flash11enable_sm90INS1_16FlashAttnFwdSm90INS1_25CollectiveMainloopFwdSm90ILi2EN4cute5tupleIJNS5_1CILi1EEES8_S8_EEENS6_IJNS7_ILi128EEENS7_ILi96EEENS7_ILi64EEEEEELi256ENS_10bfloat16_tEfNS_4arch4Sm90ELb1ELb0ELb1ELb1ELb0ELb0ELb0ELb1ELb0ELb0ELb0ELb0EEENS1_21CollectiveEpilogueFwdINS6_IJSA_NS7_ILi256EEESB_EEES9_SE_SG_Li256ELb1ELb0ELb0ELb0EEENS1_36VarlenDynamicPersistentTileSchedulerILi128ELi96ELi256ELi32ELb0ELb0ELb1ELb1ELb1ELb1EEEEEEEEEvNT_6ParamsE:
	.zero		3200


//--------------------- .nv.constant0._ZN7cutlass13device_kernelIN5flash11enable_sm90INS1_16FlashAttnFwdSm90INS1_25CollectiveMainloopFwdSm90ILi2EN4cute5tupleIJNS5_1CILi1EEES8_S8_EEENS6_IJNS7_ILi128EEENS7_ILi96EEENS7_ILi64EEEEEELi256ENS_10bfloat16_tEfNS_4arch4Sm90ELb1ELb0ELb1ELb1ELb0ELb1ELb0ELb1ELb0ELb0ELb0ELb0EEENS1_21CollectiveEpilogueFwdINS6_IJSA_NS7_ILi256EEESB_EEES9_SE_SG_Li256ELb1ELb0ELb0ELb0EEENS1_36VarlenDynamicPersistentTileSchedulerILi128ELi96ELi256ELi32ELb0ELb0ELb1ELb1ELb1ELb1EEEEEEEEEvNT_6ParamsE --------------------------
	.section	.nv.constant0._ZN7cutlass13device_kernelIN5flash11enable_sm90INS1_16FlashAttnFwdSm90INS1_25CollectiveMainloopFwdSm90ILi2EN4cute5tupleIJNS5_1CILi1EEES8_S8_EEENS6_IJNS7_ILi128EEENS7_ILi96EEENS7_ILi64EEEEEELi256ENS_10bfloat16_tEfNS_4arch4Sm90ELb1ELb0ELb1ELb1ELb0ELb1ELb0ELb1ELb0ELb0ELb0ELb0EEENS1_21CollectiveEpilogueFwdINS6_IJSA_NS7_ILi256EEESB_EEES9_SE_SG_Li256ELb1ELb0ELb0ELb0EEENS1_36VarlenDynamicPersistentTileSchedulerILi128ELi96ELi256ELi32ELb0ELb0ELb1ELb1ELb1ELb1EEEEEEEEEvNT_6ParamsE,"a",@progbits
	.sectionflags	@""
	.align	4
.nv.constant0._ZN7cutlass13device_kernelIN5flash11enable_sm90INS1_16FlashAttnFwdSm90INS1_25CollectiveMainloopFwdSm90ILi2EN4cute5tupleIJNS5_1CILi1EEES8_S8_EEENS6_IJNS7_ILi128EEENS7_ILi96EEENS7_ILi64EEEEEELi256ENS_10bfloat16_tEfNS_4arch4Sm90ELb1ELb0ELb1ELb1ELb0ELb1ELb0ELb1ELb0ELb0ELb0ELb0EEENS1_21CollectiveEpilogueFwdINS6_IJSA_NS7_ILi256EEESB_EEES9_SE_SG_Li256ELb1ELb0ELb0ELb0EEENS1_36VarlenDynamicPersistentTileSchedulerILi128ELi96ELi256ELi32ELb0ELb0ELb1ELb1ELb1ELb1EEEEEEEEEvNT_6ParamsE:
	.zero		3200


//--------------------- .nv.constant0._ZN7cutlass13device_kernelIN5flash11enable_sm90INS1_16FlashAttnFwdSm90INS1_25CollectiveMainloopFwdSm90ILi2EN4cute5tupleIJNS5_1CILi1EEES8_S8_EEENS6_IJNS7_ILi128EEENS7_ILi96EEENS7_ILi64EEEEEELi256ENS_10bfloat16_tEfNS_4arch4Sm90ELb1ELb0ELb1ELb1ELb0ELb0ELb1ELb1ELb0ELb0ELb0ELb0EEENS1_21CollectiveEpilogueFwdINS6_IJSA_NS7_ILi256EEESB_EEES9_SE_SG_Li256ELb1ELb0ELb0ELb0EEENS1_36VarlenDynamicPersistentTileSchedulerILi128ELi96ELi256ELi32ELb0ELb0ELb1ELb1ELb1ELb1EEEEEEEEEvNT_6ParamsE --------------------------
	.section	.nv.constant0._ZN7cutlass13device_kernelIN5flash11enable_sm90INS1_16FlashAttnFwdSm90INS1_25CollectiveMainloopFwdSm90ILi2EN4cute5tupleIJNS5_1CILi1EEES8_S8_EEENS6_IJNS7_ILi128EEENS7_ILi96EEENS7_ILi64EEEEEELi256ENS_10bfloat16_tEfNS_4arch4Sm90ELb1ELb0ELb1ELb1ELb0ELb0ELb1ELb1ELb0ELb0ELb0ELb0EEENS1_21CollectiveEpilogueFwdINS6_IJSA_NS7_ILi256EEESB_EEES9_SE_SG_Li256ELb1ELb0ELb0ELb0EEENS1_36VarlenDynamicPersistentTileSchedulerILi128ELi96ELi256ELi32ELb0ELb0ELb1ELb1ELb1ELb1EEEEEEEEEvNT_6ParamsE,"a",@progbits
	.sectionflags	@""
	.align	4
.nv.constant0._ZN7cutlass13device_kernelIN5flash11enable_sm90INS1_16FlashAttnFwdSm90INS1_25CollectiveMainloopFwdSm90ILi2EN4cute5tupleIJNS5_1CILi1EEES8_S8_EEENS6_IJNS7_ILi128EEENS7_ILi96EEENS7_ILi64EEEEEELi256ENS_10bfloat16_tEfNS_4arch4Sm90ELb1ELb0ELb1ELb1ELb0ELb0ELb1ELb1ELb0ELb0ELb0ELb0EEENS1_21CollectiveEpilogueFwdINS6_IJSA_NS7_ILi256EEESB_EEES9_SE_SG_Li256ELb1ELb0ELb0ELb0EEENS1_36VarlenDynamicPersistentTileSchedulerILi128ELi96ELi256ELi32ELb0ELb0ELb1ELb1ELb1ELb1EEEEEEEEEvNT_6ParamsE:
	.zero		3456


//--------------------- .nv.constant0._ZN7cutlass13device_kernelIN5flash11enable_sm90INS1_16FlashAttnFwdSm90INS1_25CollectiveMainloopFwdSm90ILi2EN4cute5tupleIJNS5_1CILi1EEES8_S8_EEENS6_IJNS7_ILi128EEENS7_ILi96EEENS7_ILi64EEEEEELi256ENS_10bfloat16_tEfNS_4arch4Sm90ELb1ELb0ELb1ELb1ELb0ELb1ELb1ELb1ELb0ELb0ELb0ELb0EEENS1_21CollectiveEpilogueFwdINS6_IJSA_NS7_ILi256EEESB_EEES9_SE_SG_Li256ELb1ELb0ELb0ELb0EEENS1_36VarlenDynamicPersistentTileSchedulerILi128ELi96ELi256ELi32ELb0ELb0ELb1ELb1ELb1ELb1EEEEEEEEEvNT_6ParamsE --------------------------
	.section	.nv.constant0._ZN7cutlass13device_kernelIN5flash11enable_sm90INS1_16FlashAttnFwdSm90INS1_25CollectiveMainloopFwdSm90ILi2EN4cute5tupleIJNS5_1CILi1EEES8_S8_EEENS6_IJNS7_ILi128EEENS7_ILi96EEENS7_ILi64EEEEEELi256ENS_10bfloat16_tEfNS_4arch4Sm90ELb1ELb0ELb1ELb1ELb0ELb1ELb1ELb1ELb0ELb0ELb0ELb0EEENS1_21CollectiveEpilogueFwdINS6_IJSA_NS7_ILi256EEESB_EEES9_SE_SG_Li256ELb1ELb0ELb0ELb0EEENS1_36VarlenDynamicPersistentTileSchedulerILi128ELi96ELi256ELi32ELb0ELb0ELb1ELb1ELb1ELb1EEEEEEEEEvNT_6ParamsE,"a",@progbits
	.sectionflags	@""
	.align	4
.nv.constant0._ZN7cutlass13device_kernelIN5flash11enable_sm90INS1_16FlashAttnFwdSm90INS1_25CollectiveMainloopFwdSm90ILi2EN4cute5tupleIJNS5_1CILi1EEES8_S8_EEENS6_IJNS7_ILi128EEENS7_ILi96EEENS7_ILi64EEEEEELi256ENS_10bfloat16_tEfNS_4arch4Sm90ELb1ELb0ELb1ELb1ELb0ELb1ELb1ELb1ELb0ELb0ELb0ELb0EEENS1_21CollectiveEpilogueFwdINS6_IJSA_NS7_ILi256EEESB_EEES9_SE_SG_Li256ELb1ELb0ELb0ELb0EEENS1_36VarlenDynamicPersistentTileSchedulerILi128ELi96ELi256ELi32ELb0ELb0ELb1ELb1ELb1ELb1EEEEEEEEEvNT_6ParamsE:
	.zero		3456


//--------------------- SYMBOLS --------------------------

	.type		.nv.reservedSmem.offset0,@object
	.size		.nv.reservedSmem.offset0,0x4
	.type		__assertfail,@function
